	.target	sm_100a

	.elftype	@"ET_EXEC"


//--------------------- .note.nv.tkinfo           --------------------------
	.section	.note.nv.tkinfo,"",@"SHT_NOTE"
	.sectionflags	@"SHF_NOTE_NV_TKINFO"
	.tkinfo
        /*0018*/ 	.word	0x00000002
        /*0030*/ 	.string	""
        /*0030*/ 	.string	"ptxas"
        /*0030*/ 	.string	"Cuda compilation tools, release 13.0, V13.0.88"
        /*0030*/ 	.string	"Build cuda_13.0.r13.0/compiler.36424714_0"
        /*0030*/ 	.string	"-arch sm_100a -m 64 "



//--------------------- .note.nv.cuinfo           --------------------------
	.section	.note.nv.cuinfo,"",@"SHT_NOTE"
	.sectionflags	@"SHF_NOTE_NV_CUINFO"
        /*0018*/ 	.short	0x0002
        /*001a*/ 	.short	0x0064
        /*001c*/ 	.short	0x0082
	.zero		2


//--------------------- .nv.info                  --------------------------
	.section	.nv.info,"",@"SHT_CUDA_INFO"
	.align	4


	//----- nvinfo : EIATTR_REGCOUNT
	.align		4
        /*0000*/ 	.byte	0x04, 0x2f
        /*0002*/ 	.short	(.L_51 - .L_50)
	.align		4
.L_50:
        /*0004*/ 	.word	index@(_ZN2at6native29vectorized_elementwise_kernelILi8ENS0_13BinaryFunctorIbbbZNS0_19maximum_kernel_cudaERNS_18TensorIteratorBaseEEUlbbE_EESt5arrayIPcLm3EEEEviT0_T1_)
        /*0008*/ 	.word	0x0000001e


	//----- nvinfo : EIATTR_FRAME_SIZE
	.align		4
.L_51:
        /*000c*/ 	.byte	0x04, 0x11
        /*000e*/ 	.short	(.L_53 - .L_52)
	.align		4
.L_52:
        /*0010*/ 	.word	index@(_ZN2at6native29vectorized_elementwise_kernelILi8ENS0_13BinaryFunctorIbbbZNS0_19maximum_kernel_cudaERNS_18TensorIteratorBaseEEUlbbE_EESt5arrayIPcLm3EEEEviT0_T1_)
        /*0014*/ 	.word	0x00000000


	//----- nvinfo : EIATTR_REGCOUNT
	.align		4
.L_53:
        /*0018*/ 	.byte	0x04, 0x2f
        /*001a*/ 	.short	(.L_55 - .L_54)
	.align		4
.L_54:
        /*001c*/ 	.word	index@(_ZN2at6native29vectorized_elementwise_kernelILi4ENS0_13BinaryFunctorIbbbZNS0_19maximum_kernel_cudaERNS_18TensorIteratorBaseEEUlbbE_EESt5arrayIPcLm3EEEEviT0_T1_)
        /*0020*/ 	.word	0x0000001e


	//----- nvinfo : EIATTR_FRAME_SIZE
	.align		4
.L_55:
        /*0024*/ 	.byte	0x04, 0x11
        /*0026*/ 	.short	(.L_57 - .L_56)
	.align		4
.L_56:
        /*0028*/ 	.word	index@(_ZN2at6native29vectorized_elementwise_kernelILi4ENS0_13BinaryFunctorIbbbZNS0_19maximum_kernel_cudaERNS_18TensorIteratorBaseEEUlbbE_EESt5arrayIPcLm3EEEEviT0_T1_)
        /*002c*/ 	.word	0x00000000


	//----- nvinfo : EIATTR_REGCOUNT
	.align		4
.L_57:
        /*0030*/ 	.byte	0x04, 0x2f
        /*0032*/ 	.short	(.L_59 - .L_58)
	.align		4
.L_58:
        /*0034*/ 	.word	index@(_ZN2at6native29vectorized_elementwise_kernelILi2ENS0_13BinaryFunctorIbbbZNS0_19maximum_kernel_cudaERNS_18TensorIteratorBaseEEUlbbE_EESt5arrayIPcLm3EEEEviT0_T1_)
        /*0038*/ 	.word	0x0000001e


	//----- nvinfo : EIATTR_FRAME_SIZE
	.align		4
.L_59:
        /*003c*/ 	.byte	0x04, 0x11
        /*003e*/ 	.short	(.L_61 - .L_60)
	.align		4
.L_60:
        /*0040*/ 	.word	index@(_ZN2at6native29vectorized_elementwise_kernelILi2ENS0_13BinaryFunctorIbbbZNS0_19maximum_kernel_cudaERNS_18TensorIteratorBaseEEUlbbE_EESt5arrayIPcLm3EEEEviT0_T1_)
        /*0044*/ 	.word	0x00000000


	//----- nvinfo : EIATTR_REGCOUNT
	.align		4
.L_61:
        /*0048*/ 	.byte	0x04, 0x2f
        /*004a*/ 	.short	(.L_63 - .L_62)
	.align		4
.L_62:
        /*004c*/ 	.word	index@(_ZN2at6native27unrolled_elementwise_kernelINS0_13BinaryFunctorIbbbZNS0_19maximum_kernel_cudaERNS_18TensorIteratorBaseEEUlbbE_EESt5arrayIPcLm3EELi4E23TrivialOffsetCalculatorILi2EjESA_ILi1EjENS0_6memory15LoadWithoutCastENSD_16StoreWithoutCastEEEviT_T0_T2_T3_T4_T5_)
        /*0050*/ 	.word	0x0000001e


	//----- nvinfo : EIATTR_FRAME_SIZE
	.align		4
.L_63:
        /*0054*/ 	.byte	0x04, 0x11
        /*0056*/ 	.short	(.L_65 - .L_64)
	.align		4
.L_64:
        /*0058*/ 	.word	index@(_ZN2at6native27unrolled_elementwise_kernelINS0_13BinaryFunctorIbbbZNS0_19maximum_kernel_cudaERNS_18TensorIteratorBaseEEUlbbE_EESt5arrayIPcLm3EELi4E23TrivialOffsetCalculatorILi2EjESA_ILi1EjENS0_6memory15LoadWithoutCastENSD_16StoreWithoutCastEEEviT_T0_T2_T3_T4_T5_)
        /*005c*/ 	.word	0x00000000


	//----- nvinfo : EIATTR_REGCOUNT
	.align		4
.L_65:
        /*0060*/ 	.byte	0x04, 0x2f
        /*0062*/ 	.short	(.L_67 - .L_66)
	.align		4
.L_66:
        /*0064*/ 	.word	index@(_ZN2at6native18elementwise_kernelILi128ELi4EZNS0_22gpu_kernel_impl_nocastINS0_13BinaryFunctorIbbbZNS0_19maximum_kernel_cudaERNS_18TensorIteratorBaseEEUlbbE_EEEEvS5_RKT_EUliE_EEviT1_)
        /*0068*/ 	.word	0x00000014


	//----- nvinfo : EIATTR_FRAME_SIZE
	.align		4
.L_67:
        /*006c*/ 	.byte	0x04, 0x11
        /*006e*/ 	.short	(.L_69 - .L_68)
	.align		4
.L_68:
        /*0070*/ 	.word	index@(_ZN2at6native18elementwise_kernelILi128ELi4EZNS0_22gpu_kernel_impl_nocastINS0_13BinaryFunctorIbbbZNS0_19maximum_kernel_cudaERNS_18TensorIteratorBaseEEUlbbE_EEEEvS5_RKT_EUliE_EEviT1_)
        /*0074*/ 	.word	0x00000000


	//----- nvinfo : EIATTR_REGCOUNT
	.align		4
.L_69:
        /*0078*/ 	.byte	0x04, 0x2f
        /*007a*/ 	.short	(.L_71 - .L_70)
	.align		4
.L_70:
        /*007c*/ 	.word	index@(_ZN2at6native27unrolled_elementwise_kernelINS0_13BinaryFunctorIbbbZNS0_19maximum_kernel_cudaERNS_18TensorIteratorBaseEEUlbbE_EESt5arrayIPcLm3EELi4E23TrivialOffsetCalculatorILi2EjESA_ILi1EjENS0_6memory12LoadWithCastILi2EEENSD_13StoreWithCastILi1EEEEEviT_T0_T2_T3_T4_T5_)
        /*0080*/ 	.word	0x0000001c


	//----- nvinfo : EIATTR_FRAME_SIZE
	.align		4
.L_71:
        /*0084*/ 	.byte	0x04, 0x11
        /*0086*/ 	.short	(.L_73 - .L_72)
	.align		4
.L_72:
        /*0088*/ 	.word	index@(_ZN2at6native27unrolled_elementwise_kernelINS0_13BinaryFunctorIbbbZNS0_19maximum_kernel_cudaERNS_18TensorIteratorBaseEEUlbbE_EESt5arrayIPcLm3EELi4E23TrivialOffsetCalculatorILi2EjESA_ILi1EjENS0_6memory12LoadWithCastILi2EEENSD_13StoreWithCastILi1EEEEEviT_T0_T2_T3_T4_T5_)
        /*008c*/ 	.word	0x00000000


	//----- nvinfo : EIATTR_REGCOUNT
	.align		4
.L_73:
        /*0090*/ 	.byte	0x04, 0x2f
        /*0092*/ 	.short	(.L_75 - .L_74)
	.align		4
.L_74:
        /*0094*/ 	.word	index@(_ZN2at6native18elementwise_kernelILi128ELi4EZNS0_15gpu_kernel_implINS0_13BinaryFunctorIbbbZNS0_19maximum_kernel_cudaERNS_18TensorIteratorBaseEEUlbbE_EEEEvS5_RKT_EUliE_EEviT1_)
        /*0098*/ 	.word	0x00000018


	//----- nvinfo : EIATTR_FRAME_SIZE
	.align		4
.L_75:
        /*009c*/ 	.byte	0x04, 0x11
        /*009e*/ 	.short	(.L_77 - .L_76)
	.align		4
.L_76:
        /*00a0*/ 	.word	index@(_ZN2at6native18elementwise_kernelILi128ELi4EZNS0_15gpu_kernel_implINS0_13BinaryFunctorIbbbZNS0_19maximum_kernel_cudaERNS_18TensorIteratorBaseEEUlbbE_EEEEvS5_RKT_EUliE_EEviT1_)
        /*00a4*/ 	.word	0x00000000


	//----- nvinfo : EIATTR_REGCOUNT
	.align		4
.L_77:
        /*00a8*/ 	.byte	0x04, 0x2f
        /*00aa*/ 	.short	(.L_79 - .L_78)
	.align		4
.L_78:
        /*00ac*/ 	.word	index@(_ZN2at6native29vectorized_elementwise_kernelILi8ENS0_13AUnaryFunctorIbbbZNS0_19maximum_kernel_cudaERNS_18TensorIteratorBaseEEUlbbE_EESt5arrayIPcLm2EEEEviT0_T1_)
        /*00b0*/ 	.word	0x0000001c


	//----- nvinfo : EIATTR_FRAME_SIZE
	.align		4
.L_79:
        /*00b4*/ 	.byte	0x04, 0x11
        /*00b6*/ 	.short	(.L_81 - .L_80)
	.align		4
.L_80:
        /*00b8*/ 	.word	index@(_ZN2at6native29vectorized_elementwise_kernelILi8ENS0_13AUnaryFunctorIbbbZNS0_19maximum_kernel_cudaERNS_18TensorIteratorBaseEEUlbbE_EESt5arrayIPcLm2EEEEviT0_T1_)
        /*00bc*/ 	.word	0x00000000


	//----- nvinfo : EIATTR_REGCOUNT
	.align		4
.L_81:
        /*00c0*/ 	.byte	0x04, 0x2f
        /*00c2*/ 	.short	(.L_83 - .L_82)
	.align		4
.L_82:
        /*00c4*/ 	.word	index@(_ZN2at6native29vectorized_elementwise_kernelILi4ENS0_13AUnaryFunctorIbbbZNS0_19maximum_kernel_cudaERNS_18TensorIteratorBaseEEUlbbE_EESt5arrayIPcLm2EEEEviT0_T1_)
        /*00c8*/ 	.word	0x0000001c


	//----- nvinfo : EIATTR_FRAME_SIZE
	.align		4
.L_83:
        /*00cc*/ 	.byte	0x04, 0x11
        /*00ce*/ 	.short	(.L_85 - .L_84)
	.align		4
.L_84:
        /*00d0*/ 	.word	index@(_ZN2at6native29vectorized_elementwise_kernelILi4ENS0_13AUnaryFunctorIbbbZNS0_19maximum_kernel_cudaERNS_18TensorIteratorBaseEEUlbbE_EESt5arrayIPcLm2EEEEviT0_T1_)
        /*00d4*/ 	.word	0x00000000


	//----- nvinfo : EIATTR_REGCOUNT
	.align		4
.L_85:
        /*00d8*/ 	.byte	0x04, 0x2f
        /*00da*/ 	.short	(.L_87 - .L_86)
	.align		4
.L_86:
        /*00dc*/ 	.word	index@(_ZN2at6native29vectorized_elementwise_kernelILi2ENS0_13AUnaryFunctorIbbbZNS0_19maximum_kernel_cudaERNS_18TensorIteratorBaseEEUlbbE_EESt5arrayIPcLm2EEEEviT0_T1_)
        /*00e0*/ 	.word	0x0000001c


	//----- nvinfo : EIATTR_FRAME_SIZE
	.align		4
.L_87:
        /*00e4*/ 	.byte	0x04, 0x11
        /*00e6*/ 	.short	(.L_89 - .L_88)
	.align		4
.L_88:
        /*00e8*/ 	.word	index@(_ZN2at6native29vectorized_elementwise_kernelILi2ENS0_13AUnaryFunctorIbbbZNS0_19maximum_kernel_cudaERNS_18TensorIteratorBaseEEUlbbE_EESt5arrayIPcLm2EEEEviT0_T1_)
        /*00ec*/ 	.word	0x00000000


	//----- nvinfo : EIATTR_REGCOUNT
	.align		4
.L_89:
        /*00f0*/ 	.byte	0x04, 0x2f
        /*00f2*/ 	.short	(.L_91 - .L_90)
	.align		4
.L_90:
        /*00f4*/ 	.word	index@(_ZN2at6native27unrolled_elementwise_kernelINS0_13AUnaryFunctorIbbbZNS0_19maximum_kernel_cudaERNS_18TensorIteratorBaseEEUlbbE_EESt5arrayIPcLm2EELi4E23TrivialOffsetCalculatorILi1EjESB_NS0_6memory15LoadWithoutCastENSC_16StoreWithoutCastEEEviT_T0_T2_T3_T4_T5_)
        /*00f8*/ 	.word	0x00000016


	//----- nvinfo : EIATTR_FRAME_SIZE
	.align		4
.L_91:
        /*00fc*/ 	.byte	0x04, 0x11
        /*00fe*/ 	.short	(.L_93 - .L_92)
	.align		4
.L_92:
        /*0100*/ 	.word	index@(_ZN2at6native27unrolled_elementwise_kernelINS0_13AUnaryFunctorIbbbZNS0_19maximum_kernel_cudaERNS_18TensorIteratorBaseEEUlbbE_EESt5arrayIPcLm2EELi4E23TrivialOffsetCalculatorILi1EjESB_NS0_6memory15LoadWithoutCastENSC_16StoreWithoutCastEEEviT_T0_T2_T3_T4_T5_)
        /*0104*/ 	.word	0x00000000


	//----- nvinfo : EIATTR_REGCOUNT
	.align		4
.L_93:
        /*0108*/ 	.byte	0x04, 0x2f
        /*010a*/ 	.short	(.L_95 - .L_94)
	.align		4
.L_94:
        /*010c*/ 	.word	index@(_ZN2at6native18elementwise_kernelILi128ELi4EZNS0_22gpu_kernel_impl_nocastINS0_13AUnaryFunctorIbbbZNS0_19maximum_kernel_cudaERNS_18TensorIteratorBaseEEUlbbE_EEEEvS5_RKT_EUliE_EEviT1_)
        /*0110*/ 	.word	0x00000014


	//----- nvinfo : EIATTR_FRAME_SIZE
	.align		4
.L_95:
        /*0114*/ 	.byte	0x04, 0x11
        /*0116*/ 	.short	(.L_97 - .L_96)
	.align		4
.L_96:
        /*0118*/ 	.word	index@(_ZN2at6native18elementwise_kernelILi128ELi4EZNS0_22gpu_kernel_impl_nocastINS0_13AUnaryFunctorIbbbZNS0_19maximum_kernel_cudaERNS_18TensorIteratorBaseEEUlbbE_EEEEvS5_RKT_EUliE_EEviT1_)
        /*011c*/ 	.word	0x00000000


	//----- nvinfo : EIATTR_REGCOUNT
	.align		4
.L_97:
        /*0120*/ 	.byte	0x04, 0x2f
        /*0122*/ 	.short	(.L_99 - .L_98)
	.align		4
.L_98:
        /*0124*/ 	.word	index@(_ZN2at6native27unrolled_elementwise_kernelINS0_13AUnaryFunctorIbbbZNS0_19maximum_kernel_cudaERNS_18TensorIteratorBaseEEUlbbE_EESt5arrayIPcLm2EELi4E23TrivialOffsetCalculatorILi1EjESB_NS0_6memory12LoadWithCastILi1EEENSC_13StoreWithCastILi1EEEEEviT_T0_T2_T3_T4_T5_)
        /*0128*/ 	.word	0x0000001b


	//----- nvinfo : EIATTR_FRAME_SIZE
	.align		4
.L_99:
        /*012c*/ 	.byte	0x04, 0x11
        /*012e*/ 	.short	(.L_101 - .L_100)
	.align		4
.L_100:
        /*0130*/ 	.word	index@(_ZN2at6native27unrolled_elementwise_kernelINS0_13AUnaryFunctorIbbbZNS0_19maximum_kernel_cudaERNS_18TensorIteratorBaseEEUlbbE_EESt5arrayIPcLm2EELi4E23TrivialOffsetCalculatorILi1EjESB_NS0_6memory12LoadWithCastILi1EEENSC_13StoreWithCastILi1EEEEEviT_T0_T2_T3_T4_T5_)
        /*0134*/ 	.word	0x00000000


	//----- nvinfo : EIATTR_REGCOUNT
	.align		4
.L_101:
        /*0138*/ 	.byte	0x04, 0x2f
        /*013a*/ 	.short	(.L_103 - .L_102)
	.align		4
.L_102:
        /*013c*/ 	.word	index@(_ZN2at6native18elementwise_kernelILi128ELi4EZNS0_15gpu_kernel_implINS0_13AUnaryFunctorIbbbZNS0_19maximum_kernel_cudaERNS_18TensorIteratorBaseEEUlbbE_EEEEvS5_RKT_EUliE_EEviT1_)
        /*0140*/ 	.word	0x00000018


	//----- nvinfo : EIATTR_FRAME_SIZE
	.align		4
.L_103:
        /*0144*/ 	.byte	0x04, 0x11
        /*0146*/ 	.short	(.L_105 - .L_104)
	.align		4
.L_104:
        /*0148*/ 	.word	index@(_ZN2at6native18elementwise_kernelILi128ELi4EZNS0_15gpu_kernel_implINS0_13AUnaryFunctorIbbbZNS0_19maximum_kernel_cudaERNS_18TensorIteratorBaseEEUlbbE_EEEEvS5_RKT_EUliE_EEviT1_)
        /*014c*/ 	.word	0x00000000


	//----- nvinfo : EIATTR_REGCOUNT
	.align		4
.L_105:
        /*0150*/ 	.byte	0x04, 0x2f
        /*0152*/ 	.short	(.L_107 - .L_106)
	.align		4
.L_106:
        /*0154*/ 	.word	index@(_ZN2at6native29vectorized_elementwise_kernelILi8ENS0_13BinaryFunctorIhhhZZZNS0_19maximum_kernel_cudaERNS_18TensorIteratorBaseEENKUlvE_clEvENKUlvE_clEvEUlhhE_EESt5arrayIPcLm3EEEEviT0_T1_)
        /*0158*/ 	.word	0x00000020


	//----- nvinfo : EIATTR_FRAME_SIZE
	.align		4
.L_107:
        /*015c*/ 	.byte	0x04, 0x11
        /*015e*/ 	.short	(.L_109 - .L_108)
	.align		4
.L_108:
        /*0160*/ 	.word	index@(_ZN2at6native29vectorized_elementwise_kernelILi8ENS0_13BinaryFunctorIhhhZZZNS0_19maximum_kernel_cudaERNS_18TensorIteratorBaseEENKUlvE_clEvENKUlvE_clEvEUlhhE_EESt5arrayIPcLm3EEEEviT0_T1_)
        /*0164*/ 	.word	0x00000000


	//----- nvinfo : EIATTR_REGCOUNT
	.align		4
.L_109:
        /*0168*/ 	.byte	0x04, 0x2f
        /*016a*/ 	.short	(.L_111 - .L_110)
	.align		4
.L_110:
        /*016c*/ 	.word	index@(_ZN2at6native29vectorized_elementwise_kernelILi4ENS0_13BinaryFunctorIhhhZZZNS0_19maximum_kernel_cudaERNS_18TensorIteratorBaseEENKUlvE_clEvENKUlvE_clEvEUlhhE_EESt5arrayIPcLm3EEEEviT0_T1_)
        /*0170*/ 	.word	0x00000020


	//----- nvinfo : EIATTR_FRAME_SIZE
	.align		4
.L_111:
        /*0174*/ 	.byte	0x04, 0x11
        /*0176*/ 	.short	(.L_113 - .L_112)
	.align		4
.L_112:
        /*0178*/ 	.word	index@(_ZN2at6native29vectorized_elementwise_kernelILi4ENS0_13BinaryFunctorIhhhZZZNS0_19maximum_kernel_cudaERNS_18TensorIteratorBaseEENKUlvE_clEvENKUlvE_clEvEUlhhE_EESt5arrayIPcLm3EEEEviT0_T1_)
        /*017c*/ 	.word	0x00000000


	//----- nvinfo : EIATTR_REGCOUNT
	.align		4
.L_113:
        /*0180*/ 	.byte	0x04, 0x2f
        /*0182*/ 	.short	(.L_115 - .L_114)
	.align		4
.L_114:
        /*0184*/ 	.word	index@(_ZN2at6native29vectorized_elementwise_kernelILi2ENS0_13BinaryFunctorIhhhZZZNS0_19maximum_kernel_cudaERNS_18TensorIteratorBaseEENKUlvE_clEvENKUlvE_clEvEUlhhE_EESt5arrayIPcLm3EEEEviT0_T1_)
        /*0188*/ 	.word	0x00000020


	//----- nvinfo : EIATTR_FRAME_SIZE
	.align		4
.L_115:
        /*018c*/ 	.byte	0x04, 0x11
        /*018e*/ 	.short	(.L_117 - .L_116)
	.align		4
.L_116:
        /*0190*/ 	.word	index@(_ZN2at6native29vectorized_elementwise_kernelILi2ENS0_13BinaryFunctorIhhhZZZNS0_19maximum_kernel_cudaERNS_18TensorIteratorBaseEENKUlvE_clEvENKUlvE_clEvEUlhhE_EESt5arrayIPcLm3EEEEviT0_T1_)
        /*0194*/ 	.word	0x00000000


	//----- nvinfo : EIATTR_REGCOUNT
	.align		4
.L_117:
        /*0198*/ 	.byte	0x04, 0x2f
        /*019a*/ 	.short	(.L_119 - .L_118)
	.align		4
.L_118:
        /*019c*/ 	.word	index@(_ZN2at6native27unrolled_elementwise_kernelINS0_13BinaryFunctorIhhhZZZNS0_19maximum_kernel_cudaERNS_18TensorIteratorBaseEENKUlvE_clEvENKUlvE_clEvEUlhhE_EESt5arrayIPcLm3EELi4E23TrivialOffsetCalculatorILi2EjESC_ILi1EjENS0_6memory15LoadWithoutCastENSF_16StoreWithoutCastEEEviT_T0_T2_T3_T4_T5_)
        /*01a0*/ 	.word	0x0000001c


	//----- nvinfo : EIATTR_FRAME_SIZE
	.align		4
.L_119:
        /*01a4*/ 	.byte	0x04, 0x11
        /*01a6*/ 	.short	(.L_121 - .L_120)
	.align		4
.L_120:
        /*01a8*/ 	.word	index@(_ZN2at6native27unrolled_elementwise_kernelINS0_13BinaryFunctorIhhhZZZNS0_19maximum_kernel_cudaERNS_18TensorIteratorBaseEENKUlvE_clEvENKUlvE_clEvEUlhhE_EESt5arrayIPcLm3EELi4E23TrivialOffsetCalculatorILi2EjESC_ILi1EjENS0_6memory15LoadWithoutCastENSF_16StoreWithoutCastEEEviT_T0_T2_T3_T4_T5_)
        /*01ac*/ 	.word	0x00000000


	//----- nvinfo : EIATTR_REGCOUNT
	.align		4
.L_121:
        /*01b0*/ 	.byte	0x04, 0x2f
        /*01b2*/ 	.short	(.L_123 - .L_122)
	.align		4
.L_122:
        /*01b4*/ 	.word	index@(_ZN2at6native18elementwise_kernelILi128ELi4EZNS0_22gpu_kernel_impl_nocastINS0_13BinaryFunctorIhhhZZZNS0_19maximum_kernel_cudaERNS_18TensorIteratorBaseEENKUlvE_clEvENKUlvE_clEvEUlhhE_EEEEvS5_RKT_EUliE_EEviT1_)
        /*01b8*/ 	.word	0x00000014


	//----- nvinfo : EIATTR_FRAME_SIZE
	.align		4
.L_123:
        /*01bc*/ 	.byte	0x04, 0x11
        /*01be*/ 	.short	(.L_125 - .L_124)
	.align		4
.L_124:
        /*01c0*/ 	.word	index@(_ZN2at6native18elementwise_kernelILi128ELi4EZNS0_22gpu_kernel_impl_nocastINS0_13BinaryFunctorIhhhZZZNS0_19maximum_kernel_cudaERNS_18TensorIteratorBaseEENKUlvE_clEvENKUlvE_clEvEUlhhE_EEEEvS5_RKT_EUliE_EEviT1_)
        /*01c4*/ 	.word	0x00000000


	//----- nvinfo : EIATTR_REGCOUNT
	.align		4
.L_125:
        /*01c8*/ 	.byte	0x04, 0x2f
        /*01ca*/ 	.short	(.L_127 - .L_126)
	.align		4
.L_126:
        /*01cc*/ 	.word	index@(_ZN2at6native27unrolled_elementwise_kernelINS0_13BinaryFunctorIhhhZZZNS0_19maximum_kernel_cudaERNS_18TensorIteratorBaseEENKUlvE_clEvENKUlvE_clEvEUlhhE_EESt5arrayIPcLm3EELi4E23TrivialOffsetCalculatorILi2EjESC_ILi1EjENS0_6memory12LoadWithCastILi2EEENSF_13StoreWithCastILi1EEEEEviT_T0_T2_T3_T4_T5_)
        /*01d0*/ 	.word	0x0000001f


	//----- nvinfo : EIATTR_FRAME_SIZE
	.align		4
.L_127:
        /*01d4*/ 	.byte	0x04, 0x11
        /*01d6*/ 	.short	(.L_129 - .L_128)
	.align		4
.L_128:
        /*01d8*/ 	.word	index@(_ZN2at6native27unrolled_elementwise_kernelINS0_13BinaryFunctorIhhhZZZNS0_19maximum_kernel_cudaERNS_18TensorIteratorBaseEENKUlvE_clEvENKUlvE_clEvEUlhhE_EESt5arrayIPcLm3EELi4E23TrivialOffsetCalculatorILi2EjESC_ILi1EjENS0_6memory12LoadWithCastILi2EEENSF_13StoreWithCastILi1EEEEEviT_T0_T2_T3_T4_T5_)
        /*01dc*/ 	.word	0x00000000


	//----- nvinfo : EIATTR_REGCOUNT
	.align		4
.L_129:
        /*01e0*/ 	.byte	0x04, 0x2f
        /*01e2*/ 	.short	(.L_131 - .L_130)
	.align		4
.L_130:
        /*01e4*/ 	.word	index@(_ZN2at6native18elementwise_kernelILi128ELi4EZNS0_15gpu_kernel_implINS0_13BinaryFunctorIhhhZZZNS0_19maximum_kernel_cudaERNS_18TensorIteratorBaseEENKUlvE_clEvENKUlvE_clEvEUlhhE_EEEEvS5_RKT_EUliE_EEviT1_)
        /*01e8*/ 	.word	0x00000018


	//----- nvinfo : EIATTR_FRAME_SIZE
	.align		4
.L_131:
        /*01ec*/ 	.byte	0x04, 0x11
        /*01ee*/ 	.short	(.L_133 - .L_132)
	.align		4
.L_132:
        /*01f0*/ 	.word	index@(_ZN2at6native18elementwise_kernelILi128ELi4EZNS0_15gpu_kernel_implINS0_13BinaryFunctorIhhhZZZNS0_19maximum_kernel_cudaERNS_18TensorIteratorBaseEENKUlvE_clEvENKUlvE_clEvEUlhhE_EEEEvS5_RKT_EUliE_EEviT1_)
        /*01f4*/ 	.word	0x00000000


	//----- nvinfo : EIATTR_REGCOUNT
	.align		4
.L_133:
        /*01f8*/ 	.byte	0x04, 0x2f
        /*01fa*/ 	.short	(.L_135 - .L_134)
	.align		4
.L_134:
        /*01fc*/ 	.word	index@(_ZN2at6native29vectorized_elementwise_kernelILi8ENS0_13AUnaryFunctorIhhhZZZNS0_19maximum_kernel_cudaERNS_18TensorIteratorBaseEENKUlvE_clEvENKUlvE_clEvEUlhhE_EESt5arrayIPcLm2EEEEviT0_T1_)
        /*0200*/ 	.word	0x0000001e


	//----- nvinfo : EIATTR_FRAME_SIZE
	.align		4
.L_135:
        /*0204*/ 	.byte	0x04, 0x11
        /*0206*/ 	.short	(.L_137 - .L_136)
	.align		4
.L_136:
        /*0208*/ 	.word	index@(_ZN2at6native29vectorized_elementwise_kernelILi8ENS0_13AUnaryFunctorIhhhZZZNS0_19maximum_kernel_cudaERNS_18TensorIteratorBaseEENKUlvE_clEvENKUlvE_clEvEUlhhE_EESt5arrayIPcLm2EEEEviT0_T1_)
        /*020c*/ 	.word	0x00000000


	//----- nvinfo : EIATTR_REGCOUNT
	.align		4
.L_137:
        /*0210*/ 	.byte	0x04, 0x2f
        /*0212*/ 	.short	(.L_139 - .L_138)
	.align		4
.L_138:
        /*0214*/ 	.word	index@(_ZN2at6native29vectorized_elementwise_kernelILi4ENS0_13AUnaryFunctorIhhhZZZNS0_19maximum_kernel_cudaERNS_18TensorIteratorBaseEENKUlvE_clEvENKUlvE_clEvEUlhhE_EESt5arrayIPcLm2EEEEviT0_T1_)
        /*0218*/ 	.word	0x0000001e


	//----- nvinfo : EIATTR_FRAME_SIZE
	.align		4
.L_139:
        /*021c*/ 	.byte	0x04, 0x11
        /*021e*/ 	.short	(.L_141 - .L_140)
	.align		4
.L_140:
        /*0220*/ 	.word	index@(_ZN2at6native29vectorized_elementwise_kernelILi4ENS0_13AUnaryFunctorIhhhZZZNS0_19maximum_kernel_cudaERNS_18TensorIteratorBaseEENKUlvE_clEvENKUlvE_clEvEUlhhE_EESt5arrayIPcLm2EEEEviT0_T1_)
        /*0224*/ 	.word	0x00000000


	//----- nvinfo : EIATTR_REGCOUNT
	.align		4
.L_141:
        /*0228*/ 	.byte	0x04, 0x2f
        /*022a*/ 	.short	(.L_143 - .L_142)
	.align		4
.L_142:
        /*022c*/ 	.word	index@(_ZN2at6native29vectorized_elementwise_kernelILi2ENS0_13AUnaryFunctorIhhhZZZNS0_19maximum_kernel_cudaERNS_18TensorIteratorBaseEENKUlvE_clEvENKUlvE_clEvEUlhhE_EESt5arrayIPcLm2EEEEviT0_T1_)
        /*0230*/ 	.word	0x0000001e


	//----- nvinfo : EIATTR_FRAME_SIZE
	.align		4
.L_143:
        /*0234*/ 	.byte	0x04, 0x11
        /*0236*/ 	.short	(.L_145 - .L_144)
	.align		4
.L_144:
        /*0238*/ 	.word	index@(_ZN2at6native29vectorized_elementwise_kernelILi2ENS0_13AUnaryFunctorIhhhZZZNS0_19maximum_kernel_cudaERNS_18TensorIteratorBaseEENKUlvE_clEvENKUlvE_clEvEUlhhE_EESt5arrayIPcLm2EEEEviT0_T1_)
        /*023c*/ 	.word	0x00000000


	//----- nvinfo : EIATTR_REGCOUNT
	.align		4
.L_145:
        /*0240*/ 	.byte	0x04, 0x2f
        /*0242*/ 	.short	(.L_147 - .L_146)
	.align		4
.L_146:
        /*0244*/ 	.word	index@(_ZN2at6native27unrolled_elementwise_kernelINS0_13AUnaryFunctorIhhhZZZNS0_19maximum_kernel_cudaERNS_18TensorIteratorBaseEENKUlvE_clEvENKUlvE_clEvEUlhhE_EESt5arrayIPcLm2EELi4E23TrivialOffsetCalculatorILi1EjESD_NS0_6memory15LoadWithoutCastENSE_16StoreWithoutCastEEEviT_T0_T2_T3_T4_T5_)
        /*0248*/ 	.word	0x00000016


	//----- nvinfo : EIATTR_FRAME_SIZE
	.align		4
.L_147:
        /*024c*/ 	.byte	0x04, 0x11
        /*024e*/ 	.short	(.L_149 - .L_148)
	.align		4
.L_148:
        /*0250*/ 	.word	index@(_ZN2at6native27unrolled_elementwise_kernelINS0_13AUnaryFunctorIhhhZZZNS0_19maximum_kernel_cudaERNS_18TensorIteratorBaseEENKUlvE_clEvENKUlvE_clEvEUlhhE_EESt5arrayIPcLm2EELi4E23TrivialOffsetCalculatorILi1EjESD_NS0_6memory15LoadWithoutCastENSE_16StoreWithoutCastEEEviT_T0_T2_T3_T4_T5_)
        /*0254*/ 	.word	0x00000000


	//----- nvinfo : EIATTR_REGCOUNT
	.align		4
.L_149:
        /*0258*/ 	.byte	0x04, 0x2f
        /*025a*/ 	.short	(.L_151 - .L_150)
	.align		4
.L_150:
        /*025c*/ 	.word	index@(_ZN2at6native18elementwise_kernelILi128ELi4EZNS0_22gpu_kernel_impl_nocastINS0_13AUnaryFunctorIhhhZZZNS0_19maximum_kernel_cudaERNS_18TensorIteratorBaseEENKUlvE_clEvENKUlvE_clEvEUlhhE_EEEEvS5_RKT_EUliE_EEviT1_)
        /*0260*/ 	.word	0x00000014


	//----- nvinfo : EIATTR_FRAME_SIZE
	.align		4
.L_151:
        /*0264*/ 	.byte	0x04, 0x11
        /*0266*/ 	.short	(.L_153 - .L_152)
	.align		4
.L_152:
        /*0268*/ 	.word	index@(_ZN2at6native18elementwise_kernelILi128ELi4EZNS0_22gpu_kernel_impl_nocastINS0_13AUnaryFunctorIhhhZZZNS0_19maximum_kernel_cudaERNS_18TensorIteratorBaseEENKUlvE_clEvENKUlvE_clEvEUlhhE_EEEEvS5_RKT_EUliE_EEviT1_)
        /*026c*/ 	.word	0x00000000


	//----- nvinfo : EIATTR_REGCOUNT
	.align		4
.L_153:
        /*0270*/ 	.byte	0x04, 0x2f
        /*0272*/ 	.short	(.L_155 - .L_154)
	.align		4
.L_154:
        /*0274*/ 	.word	index@(_ZN2at6native27unrolled_elementwise_kernelINS0_13AUnaryFunctorIhhhZZZNS0_19maximum_kernel_cudaERNS_18TensorIteratorBaseEENKUlvE_clEvENKUlvE_clEvEUlhhE_EESt5arrayIPcLm2EELi4E23TrivialOffsetCalculatorILi1EjESD_NS0_6memory12LoadWithCastILi1EEENSE_13StoreWithCastILi1EEEEEviT_T0_T2_T3_T4_T5_)
        /*0278*/ 	.word	0x0000001b


	//----- nvinfo : EIATTR_FRAME_SIZE
	.align		4
.L_155:
        /*027c*/ 	.byte	0x04, 0x11
        /*027e*/ 	.short	(.L_157 - .L_156)
	.align		4
.L_156:
        /*0280*/ 	.word	index@(_ZN2at6native27unrolled_elementwise_kernelINS0_13AUnaryFunctorIhhhZZZNS0_19maximum_kernel_cudaERNS_18TensorIteratorBaseEENKUlvE_clEvENKUlvE_clEvEUlhhE_EESt5arrayIPcLm2EELi4E23TrivialOffsetCalculatorILi1EjESD_NS0_6memory12LoadWithCastILi1EEENSE_13StoreWithCastILi1EEEEEviT_T0_T2_T3_T4_T5_)
        /*0284*/ 	.word	0x00000000


	//----- nvinfo : EIATTR_REGCOUNT
	.align		4
.L_157:
        /*0288*/ 	.byte	0x04, 0x2f
        /*028a*/ 	.short	(.L_159 - .L_158)
	.align		4
.L_158:
        /*028c*/ 	.word	index@(_ZN2at6native18elementwise_kernelILi128ELi4EZNS0_15gpu_kernel_implINS0_13AUnaryFunctorIhhhZZZNS0_19maximum_kernel_cudaERNS_18TensorIteratorBaseEENKUlvE_clEvENKUlvE_clEvEUlhhE_EEEEvS5_RKT_EUliE_EEviT1_)
        /*0290*/ 	.word	0x00000018


	//----- nvinfo : EIATTR_FRAME_SIZE
	.align		4
.L_159:
        /*0294*/ 	.byte	0x04, 0x11
        /*0296*/ 	.short	(.L_161 - .L_160)
	.align		4
.L_160:
        /*0298*/ 	.word	index@(_ZN2at6native18elementwise_kernelILi128ELi4EZNS0_15gpu_kernel_implINS0_13AUnaryFunctorIhhhZZZNS0_19maximum_kernel_cudaERNS_18TensorIteratorBaseEENKUlvE_clEvENKUlvE_clEvEUlhhE_EEEEvS5_RKT_EUliE_EEviT1_)
        /*029c*/ 	.word	0x00000000


	//----- nvinfo : EIATTR_REGCOUNT
	.align		4
.L_161:
        /*02a0*/ 	.byte	0x04, 0x2f
        /*02a2*/ 	.short	(.L_163 - .L_162)
	.align		4
.L_162:
        /*02a4*/ 	.word	index@(_ZN2at6native29vectorized_elementwise_kernelILi8ENS0_13BinaryFunctorIaaaZZZNS0_19maximum_kernel_cudaERNS_18TensorIteratorBaseEENKUlvE_clEvENKUlvE0_clEvEUlaaE_EESt5arrayIPcLm3EEEEviT0_T1_)
        /*02a8*/ 	.word	0x00000020


	//----- nvinfo : EIATTR_FRAME_SIZE
	.align		4
.L_163:
        /*02ac*/ 	.byte	0x04, 0x11
        /*02ae*/ 	.short	(.L_165 - .L_164)
	.align		4
.L_164:
        /*02b0*/ 	.word	index@(_ZN2at6native29vectorized_elementwise_kernelILi8ENS0_13BinaryFunctorIaaaZZZNS0_19maximum_kernel_cudaERNS_18TensorIteratorBaseEENKUlvE_clEvENKUlvE0_clEvEUlaaE_EESt5arrayIPcLm3EEEEviT0_T1_)
        /*02b4*/ 	.word	0x00000000


	//----- nvinfo : EIATTR_REGCOUNT
	.align		4
.L_165:
        /*02b8*/ 	.byte	0x04, 0x2f
        /*02ba*/ 	.short	(.L_167 - .L_166)
	.align		4
.L_166:
        /*02bc*/ 	.word	index@(_ZN2at6native29vectorized_elementwise_kernelILi4ENS0_13BinaryFunctorIaaaZZZNS0_19maximum_kernel_cudaERNS_18TensorIteratorBaseEENKUlvE_clEvENKUlvE0_clEvEUlaaE_EESt5arrayIPcLm3EEEEviT0_T1_)
        /*02c0*/ 	.word	0x00000020


	//----- nvinfo : EIATTR_FRAME_SIZE
	.align		4
.L_167:
        /*02c4*/ 	.byte	0x04, 0x11
        /*02c6*/ 	.short	(.L_169 - .L_168)
	.align		4
.L_168:
        /*02c8*/ 	.word	index@(_ZN2at6native29vectorized_elementwise_kernelILi4ENS0_13BinaryFunctorIaaaZZZNS0_19maximum_kernel_cudaERNS_18TensorIteratorBaseEENKUlvE_clEvENKUlvE0_clEvEUlaaE_EESt5arrayIPcLm3EEEEviT0_T1_)
        /*02cc*/ 	.word	0x00000000


	//----- nvinfo : EIATTR_REGCOUNT
	.align		4
.L_169:
        /*02d0*/ 	.byte	0x04, 0x2f
        /*02d2*/ 	.short	(.L_171 - .L_170)
	.align		4
.L_170:
        /*02d4*/ 	.word	index@(_ZN2at6native29vectorized_elementwise_kernelILi2ENS0_13BinaryFunctorIaaaZZZNS0_19maximum_kernel_cudaERNS_18TensorIteratorBaseEENKUlvE_clEvENKUlvE0_clEvEUlaaE_EESt5arrayIPcLm3EEEEviT0_T1_)
        /*02d8*/ 	.word	0x00000020


	//----- nvinfo : EIATTR_FRAME_SIZE
	.align		4
.L_171:
        /*02dc*/ 	.byte	0x04, 0x11
        /*02de*/ 	.short	(.L_173 - .L_172)
	.align		4
.L_172:
        /*02e0*/ 	.word	index@(_ZN2at6native29vectorized_elementwise_kernelILi2ENS0_13BinaryFunctorIaaaZZZNS0_19maximum_kernel_cudaERNS_18TensorIteratorBaseEENKUlvE_clEvENKUlvE0_clEvEUlaaE_EESt5arrayIPcLm3EEEEviT0_T1_)
        /*02e4*/ 	.word	0x00000000


	//----- nvinfo : EIATTR_REGCOUNT
	.align		4
.L_173:
        /*02e8*/ 	.byte	0x04, 0x2f
        /*02ea*/ 	.short	(.L_175 - .L_174)
	.align		4
.L_174:
        /*02ec*/ 	.word	index@(_ZN2at6native27unrolled_elementwise_kernelINS0_13BinaryFunctorIaaaZZZNS0_19maximum_kernel_cudaERNS_18TensorIteratorBaseEENKUlvE_clEvENKUlvE0_clEvEUlaaE_EESt5arrayIPcLm3EELi4E23TrivialOffsetCalculatorILi2EjESC_ILi1EjENS0_6memory15LoadWithoutCastENSF_16StoreWithoutCastEEEviT_T0_T2_T3_T4_T5_)
        /*02f0*/ 	.word	0x0000001c


	//----- nvinfo : EIATTR_FRAME_SIZE
	.align		4
.L_175:
        /*02f4*/ 	.byte	0x04, 0x11
        /*02f6*/ 	.short	(.L_177 - .L_176)
	.align		4
.L_176:
        /*02f8*/ 	.word	index@(_ZN2at6native27unrolled_elementwise_kernelINS0_13BinaryFunctorIaaaZZZNS0_19maximum_kernel_cudaERNS_18TensorIteratorBaseEENKUlvE_clEvENKUlvE0_clEvEUlaaE_EESt5arrayIPcLm3EELi4E23TrivialOffsetCalculatorILi2EjESC_ILi1EjENS0_6memory15LoadWithoutCastENSF_16StoreWithoutCastEEEviT_T0_T2_T3_T4_T5_)
        /*02fc*/ 	.word	0x00000000


	//----- nvinfo : EIATTR_REGCOUNT
	.align		4
.L_177:
        /*0300*/ 	.byte	0x04, 0x2f
        /*0302*/ 	.short	(.L_179 - .L_178)
	.align		4
.L_178:
        /*0304*/ 	.word	index@(_ZN2at6native18elementwise_kernelILi128ELi4EZNS0_22gpu_kernel_impl_nocastINS0_13BinaryFunctorIaaaZZZNS0_19maximum_kernel_cudaERNS_18TensorIteratorBaseEENKUlvE_clEvENKUlvE0_clEvEUlaaE_EEEEvS5_RKT_EUliE_EEviT1_)
        /*0308*/ 	.word	0x00000014


	//----- nvinfo : EIATTR_FRAME_SIZE
	.align		4
.L_179:
        /*030c*/ 	.byte	0x04, 0x11
        /*030e*/ 	.short	(.L_181 - .L_180)
	.align		4
.L_180:
        /*0310*/ 	.word	index@(_ZN2at6native18elementwise_kernelILi128ELi4EZNS0_22gpu_kernel_impl_nocastINS0_13BinaryFunctorIaaaZZZNS0_19maximum_kernel_cudaERNS_18TensorIteratorBaseEENKUlvE_clEvENKUlvE0_clEvEUlaaE_EEEEvS5_RKT_EUliE_EEviT1_)
        /*0314*/ 	.word	0x00000000


	//----- nvinfo : EIATTR_REGCOUNT
	.align		4
.L_181:
        /*0318*/ 	.byte	0x04, 0x2f
        /*031a*/ 	.short	(.L_183 - .L_182)
	.align		4
.L_182:
        /*031c*/ 	.word	index@(_ZN2at6native27unrolled_elementwise_kernelINS0_13BinaryFunctorIaaaZZZNS0_19maximum_kernel_cudaERNS_18TensorIteratorBaseEENKUlvE_clEvENKUlvE0_clEvEUlaaE_EESt5arrayIPcLm3EELi4E23TrivialOffsetCalculatorILi2EjESC_ILi1EjENS0_6memory12LoadWithCastILi2EEENSF_13StoreWithCastILi1EEEEEviT_T0_T2_T3_T4_T5_)
        /*0320*/ 	.word	0x0000001f


	//----- nvinfo : EIATTR_FRAME_SIZE
	.align		4
.L_183:
        /*0324*/ 	.byte	0x04, 0x11
        /*0326*/ 	.short	(.L_185 - .L_184)
	.align		4
.L_184:
        /*0328*/ 	.word	index@(_ZN2at6native27unrolled_elementwise_kernelINS0_13BinaryFunctorIaaaZZZNS0_19maximum_kernel_cudaERNS_18TensorIteratorBaseEENKUlvE_clEvENKUlvE0_clEvEUlaaE_EESt5arrayIPcLm3EELi4E23TrivialOffsetCalculatorILi2EjESC_ILi1EjENS0_6memory12LoadWithCastILi2EEENSF_13StoreWithCastILi1EEEEEviT_T0_T2_T3_T4_T5_)
        /*032c*/ 	.word	0x00000000


	//----- nvinfo : EIATTR_REGCOUNT
	.align		4
.L_185:
        /*0330*/ 	.byte	0x04, 0x2f
        /*0332*/ 	.short	(.L_187 - .L_186)
	.align		4
.L_186:
        /*0334*/ 	.word	index@(_ZN2at6native18elementwise_kernelILi128ELi4EZNS0_15gpu_kernel_implINS0_13BinaryFunctorIaaaZZZNS0_19maximum_kernel_cudaERNS_18TensorIteratorBaseEENKUlvE_clEvENKUlvE0_clEvEUlaaE_EEEEvS5_RKT_EUliE_EEviT1_)
        /*0338*/ 	.word	0x00000018


	//----- nvinfo : EIATTR_FRAME_SIZE
	.align		4
.L_187:
        /*033c*/ 	.byte	0x04, 0x11
        /*033e*/ 	.short	(.L_189 - .L_188)
	.align		4
.L_188:
        /*0340*/ 	.word	index@(_ZN2at6native18elementwise_kernelILi128ELi4EZNS0_15gpu_kernel_implINS0_13BinaryFunctorIaaaZZZNS0_19maximum_kernel_cudaERNS_18TensorIteratorBaseEENKUlvE_clEvENKUlvE0_clEvEUlaaE_EEEEvS5_RKT_EUliE_EEviT1_)
        /*0344*/ 	.word	0x00000000


	//----- nvinfo : EIATTR_REGCOUNT
	.align		4
.L_189:
        /*0348*/ 	.byte	0x04, 0x2f
        /*034a*/ 	.short	(.L_191 - .L_190)
	.align		4
.L_190:
        /*034c*/ 	.word	index@(_ZN2at6native29vectorized_elementwise_kernelILi8ENS0_13AUnaryFunctorIaaaZZZNS0_19maximum_kernel_cudaERNS_18TensorIteratorBaseEENKUlvE_clEvENKUlvE0_clEvEUlaaE_EESt5arrayIPcLm2EEEEviT0_T1_)
        /*0350*/ 	.word	0x0000001e


	//----- nvinfo : EIATTR_FRAME_SIZE
	.align		4
.L_191:
        /*0354*/ 	.byte	0x04, 0x11
        /*0356*/ 	.short	(.L_193 - .L_192)
	.align		4
.L_192:
        /*0358*/ 	.word	index@(_ZN2at6native29vectorized_elementwise_kernelILi8ENS0_13AUnaryFunctorIaaaZZZNS0_19maximum_kernel_cudaERNS_18TensorIteratorBaseEENKUlvE_clEvENKUlvE0_clEvEUlaaE_EESt5arrayIPcLm2EEEEviT0_T1_)
        /*035c*/ 	.word	0x00000000


	//----- nvinfo : EIATTR_REGCOUNT
	.align		4
.L_193:
        /*0360*/ 	.byte	0x04, 0x2f
        /*0362*/ 	.short	(.L_195 - .L_194)
	.align		4
.L_194:
        /*0364*/ 	.word	index@(_ZN2at6native29vectorized_elementwise_kernelILi4ENS0_13AUnaryFunctorIaaaZZZNS0_19maximum_kernel_cudaERNS_18TensorIteratorBaseEENKUlvE_clEvENKUlvE0_clEvEUlaaE_EESt5arrayIPcLm2EEEEviT0_T1_)
        /*0368*/ 	.word	0x0000001e


	//----- nvinfo : EIATTR_FRAME_SIZE
	.align		4
.L_195:
        /*036c*/ 	.byte	0x04, 0x11
        /*036e*/ 	.short	(.L_197 - .L_196)
	.align		4
.L_196:
        /*0370*/ 	.word	index@(_ZN2at6native29vectorized_elementwise_kernelILi4ENS0_13AUnaryFunctorIaaaZZZNS0_19maximum_kernel_cudaERNS_18TensorIteratorBaseEENKUlvE_clEvENKUlvE0_clEvEUlaaE_EESt5arrayIPcLm2EEEEviT0_T1_)
        /*0374*/ 	.word	0x00000000


	//----- nvinfo : EIATTR_REGCOUNT
	.align		4
.L_197:
        /*0378*/ 	.byte	0x04, 0x2f
        /*037a*/ 	.short	(.L_199 - .L_198)
	.align		4
.L_198:
        /*037c*/ 	.word	index@(_ZN2at6native29vectorized_elementwise_kernelILi2ENS0_13AUnaryFunctorIaaaZZZNS0_19maximum_kernel_cudaERNS_18TensorIteratorBaseEENKUlvE_clEvENKUlvE0_clEvEUlaaE_EESt5arrayIPcLm2EEEEviT0_T1_)
        /*0380*/ 	.word	0x0000001e


	//----- nvinfo : EIATTR_FRAME_SIZE
	.align		4
.L_199:
        /*0384*/ 	.byte	0x04, 0x11
        /*0386*/ 	.short	(.L_201 - .L_200)
	.align		4
.L_200:
        /*0388*/ 	.word	index@(_ZN2at6native29vectorized_elementwise_kernelILi2ENS0_13AUnaryFunctorIaaaZZZNS0_19maximum_kernel_cudaERNS_18TensorIteratorBaseEENKUlvE_clEvENKUlvE0_clEvEUlaaE_EESt5arrayIPcLm2EEEEviT0_T1_)
        /*038c*/ 	.word	0x00000000


	//----- nvinfo : EIATTR_REGCOUNT
	.align		4
.L_201:
        /*0390*/ 	.byte	0x04, 0x2f
        /*0392*/ 	.short	(.L_203 - .L_202)
	.align		4
.L_202:
        /*0394*/ 	.word	index@(_ZN2at6native27unrolled_elementwise_kernelINS0_13AUnaryFunctorIaaaZZZNS0_19maximum_kernel_cudaERNS_18TensorIteratorBaseEENKUlvE_clEvENKUlvE0_clEvEUlaaE_EESt5arrayIPcLm2EELi4E23TrivialOffsetCalculatorILi1EjESD_NS0_6memory15LoadWithoutCastENSE_16StoreWithoutCastEEEviT_T0_T2_T3_T4_T5_)
        /*0398*/ 	.word	0x00000016


	//----- nvinfo : EIATTR_FRAME_SIZE
	.align		4
.L_203:
        /*039c*/ 	.byte	0x04, 0x11
        /*039e*/ 	.short	(.L_205 - .L_204)
	.align		4
.L_204:
        /*03a0*/ 	.word	index@(_ZN2at6native27unrolled_elementwise_kernelINS0_13AUnaryFunctorIaaaZZZNS0_19maximum_kernel_cudaERNS_18TensorIteratorBaseEENKUlvE_clEvENKUlvE0_clEvEUlaaE_EESt5arrayIPcLm2EELi4E23TrivialOffsetCalculatorILi1EjESD_NS0_6memory15LoadWithoutCastENSE_16StoreWithoutCastEEEviT_T0_T2_T3_T4_T5_)
        /*03a4*/ 	.word	0x00000000


	//----- nvinfo : EIATTR_REGCOUNT
	.align		4
.L_205:
        /*03a8*/ 	.byte	0x04, 0x2f
        /*03aa*/ 	.short	(.L_207 - .L_206)
	.align		4
.L_206:
        /*03ac*/ 	.word	index@(_ZN2at6native18elementwise_kernelILi128ELi4EZNS0_22gpu_kernel_impl_nocastINS0_13AUnaryFunctorIaaaZZZNS0_19maximum_kernel_cudaERNS_18TensorIteratorBaseEENKUlvE_clEvENKUlvE0_clEvEUlaaE_EEEEvS5_RKT_EUliE_EEviT1_)
        /*03b0*/ 	.word	0x00000014


	//----- nvinfo : EIATTR_FRAME_SIZE
	.align		4
.L_207:
        /*03b4*/ 	.byte	0x04, 0x11
        /*03b6*/ 	.short	(.L_209 - .L_208)
	.align		4
.L_208:
        /*03b8*/ 	.word	index@(_ZN2at6native18elementwise_kernelILi128ELi4EZNS0_22gpu_kernel_impl_nocastINS0_13AUnaryFunctorIaaaZZZNS0_19maximum_kernel_cudaERNS_18TensorIteratorBaseEENKUlvE_clEvENKUlvE0_clEvEUlaaE_EEEEvS5_RKT_EUliE_EEviT1_)
        /*03bc*/ 	.word	0x00000000


	//----- nvinfo : EIATTR_REGCOUNT
	.align		4
.L_209:
        /*03c0*/ 	.byte	0x04, 0x2f
        /*03c2*/ 	.short	(.L_211 - .L_210)
	.align		4
.L_210:
        /*03c4*/ 	.word	index@(_ZN2at6native27unrolled_elementwise_kernelINS0_13AUnaryFunctorIaaaZZZNS0_19maximum_kernel_cudaERNS_18TensorIteratorBaseEENKUlvE_clEvENKUlvE0_clEvEUlaaE_EESt5arrayIPcLm2EELi4E23TrivialOffsetCalculatorILi1EjESD_NS0_6memory12LoadWithCastILi1EEENSE_13StoreWithCastILi1EEEEEviT_T0_T2_T3_T4_T5_)
        /*03c8*/ 	.word	0x0000001c


	//----- nvinfo : EIATTR_FRAME_SIZE
	.align		4
.L_211:
        /*03cc*/ 	.byte	0x04, 0x11
        /*03ce*/ 	.short	(.L_213 - .L_212)
	.align		4
.L_212:
        /*03d0*/ 	.word	index@(_ZN2at6native27unrolled_elementwise_kernelINS0_13AUnaryFunctorIaaaZZZNS0_19maximum_kernel_cudaERNS_18TensorIteratorBaseEENKUlvE_clEvENKUlvE0_clEvEUlaaE_EESt5arrayIPcLm2EELi4E23TrivialOffsetCalculatorILi1EjESD_NS0_6memory12LoadWithCastILi1EEENSE_13StoreWithCastILi1EEEEEviT_T0_T2_T3_T4_T5_)
        /*03d4*/ 	.word	0x00000000


	//----- nvinfo : EIATTR_REGCOUNT
	.align		4
.L_213:
        /*03d8*/ 	.byte	0x04, 0x2f
        /*03da*/ 	.short	(.L_215 - .L_214)
	.align		4
.L_214:
        /*03dc*/ 	.word	index@(_ZN2at6native18elementwise_kernelILi128ELi4EZNS0_15gpu_kernel_implINS0_13AUnaryFunctorIaaaZZZNS0_19maximum_kernel_cudaERNS_18TensorIteratorBaseEENKUlvE_clEvENKUlvE0_clEvEUlaaE_EEEEvS5_RKT_EUliE_EEviT1_)
        /*03e0*/ 	.word	0x00000018


	//----- nvinfo : EIATTR_FRAME_SIZE
	.align		4
.L_215:
        /*03e4*/ 	.byte	0x04, 0x11
        /*03e6*/ 	.short	(.L_217 - .L_216)
	.align		4
.L_216:
        /*03e8*/ 	.word	index@(_ZN2at6native18elementwise_kernelILi128ELi4EZNS0_15gpu_kernel_implINS0_13AUnaryFunctorIaaaZZZNS0_19maximum_kernel_cudaERNS_18TensorIteratorBaseEENKUlvE_clEvENKUlvE0_clEvEUlaaE_EEEEvS5_RKT_EUliE_EEviT1_)
        /*03ec*/ 	.word	0x00000000


	//----- nvinfo : EIATTR_REGCOUNT
	.align		4
.L_217:
        /*03f0*/ 	.byte	0x04, 0x2f
        /*03f2*/ 	.short	(.L_219 - .L_218)
	.align		4
.L_218:
        /*03f4*/ 	.word	index@(_ZN2at6native29vectorized_elementwise_kernelILi8ENS0_13BinaryFunctorIiiiZZZNS0_19maximum_kernel_cudaERNS_18TensorIteratorBaseEENKUlvE_clEvENKUlvE1_clEvEUliiE_EESt5arrayIPcLm3EEEEviT0_T1_)
        /*03f8*/ 	.word	0x00000020


	//----- nvinfo : EIATTR_FRAME_SIZE
	.align		4
.L_219:
        /*03fc*/ 	.byte	0x04, 0x11
        /*03fe*/ 	.short	(.L_221 - .L_220)
	.align		4
.L_220:
        /*0400*/ 	.word	index@(_ZN2at6native29vectorized_elementwise_kernelILi8ENS0_13BinaryFunctorIiiiZZZNS0_19maximum_kernel_cudaERNS_18TensorIteratorBaseEENKUlvE_clEvENKUlvE1_clEvEUliiE_EESt5arrayIPcLm3EEEEviT0_T1_)
        /*0404*/ 	.word	0x00000000


	//----- nvinfo : EIATTR_REGCOUNT
	.align		4
.L_221:
        /*0408*/ 	.byte	0x04, 0x2f
        /*040a*/ 	.short	(.L_223 - .L_222)
	.align		4
.L_222:
        /*040c*/ 	.word	index@(_ZN2at6native29vectorized_elementwise_kernelILi4ENS0_13BinaryFunctorIiiiZZZNS0_19maximum_kernel_cudaERNS_18TensorIteratorBaseEENKUlvE_clEvENKUlvE1_clEvEUliiE_EESt5arrayIPcLm3EEEEviT0_T1_)
        /*0410*/ 	.word	0x00000020


	//----- nvinfo : EIATTR_FRAME_SIZE
	.align		4
.L_223:
        /*0414*/ 	.byte	0x04, 0x11
        /*0416*/ 	.short	(.L_225 - .L_224)
	.align		4
.L_224:
        /*0418*/ 	.word	index@(_ZN2at6native29vectorized_elementwise_kernelILi4ENS0_13BinaryFunctorIiiiZZZNS0_19maximum_kernel_cudaERNS_18TensorIteratorBaseEENKUlvE_clEvENKUlvE1_clEvEUliiE_EESt5arrayIPcLm3EEEEviT0_T1_)
        /*041c*/ 	.word	0x00000000


	//----- nvinfo : EIATTR_REGCOUNT
	.align		4
.L_225:
        /*0420*/ 	.byte	0x04, 0x2f
        /*0422*/ 	.short	(.L_227 - .L_226)
	.align		4
.L_226:
        /*0424*/ 	.word	index@(_ZN2at6native29vectorized_elementwise_kernelILi2ENS0_13BinaryFunctorIiiiZZZNS0_19maximum_kernel_cudaERNS_18TensorIteratorBaseEENKUlvE_clEvENKUlvE1_clEvEUliiE_EESt5arrayIPcLm3EEEEviT0_T1_)
        /*0428*/ 	.word	0x00000020


	//----- nvinfo : EIATTR_FRAME_SIZE
	.align		4
.L_227:
        /*042c*/ 	.byte	0x04, 0x11
        /*042e*/ 	.short	(.L_229 - .L_228)
	.align		4
.L_228:
        /*0430*/ 	.word	index@(_ZN2at6native29vectorized_elementwise_kernelILi2ENS0_13BinaryFunctorIiiiZZZNS0_19maximum_kernel_cudaERNS_18TensorIteratorBaseEENKUlvE_clEvENKUlvE1_clEvEUliiE_EESt5arrayIPcLm3EEEEviT0_T1_)
        /*0434*/ 	.word	0x00000000


	//----- nvinfo : EIATTR_REGCOUNT
	.align		4
.L_229:
        /*0438*/ 	.byte	0x04, 0x2f
        /*043a*/ 	.short	(.L_231 - .L_230)
	.align		4
.L_230:
        /*043c*/ 	.word	index@(_ZN2at6native27unrolled_elementwise_kernelINS0_13BinaryFunctorIiiiZZZNS0_19maximum_kernel_cudaERNS_18TensorIteratorBaseEENKUlvE_clEvENKUlvE1_clEvEUliiE_EESt5arrayIPcLm3EELi4E23TrivialOffsetCalculatorILi2EjESC_ILi1EjENS0_6memory15LoadWithoutCastENSF_16StoreWithoutCastEEEviT_T0_T2_T3_T4_T5_)
        /*0440*/ 	.word	0x0000001e


	//----- nvinfo : EIATTR_FRAME_SIZE
	.align		4
.L_231:
        /*0444*/ 	.byte	0x04, 0x11
        /*0446*/ 	.short	(.L_233 - .L_232)
	.align		4
.L_232:
        /*0448*/ 	.word	index@(_ZN2at6native27unrolled_elementwise_kernelINS0_13BinaryFunctorIiiiZZZNS0_19maximum_kernel_cudaERNS_18TensorIteratorBaseEENKUlvE_clEvENKUlvE1_clEvEUliiE_EESt5arrayIPcLm3EELi4E23TrivialOffsetCalculatorILi2EjESC_ILi1EjENS0_6memory15LoadWithoutCastENSF_16StoreWithoutCastEEEviT_T0_T2_T3_T4_T5_)
        /*044c*/ 	.word	0x00000000


	//----- nvinfo : EIATTR_REGCOUNT
	.align		4
.L_233:
        /*0450*/ 	.byte	0x04, 0x2f
        /*0452*/ 	.short	(.L_235 - .L_234)
	.align		4
.L_234:
        /*0454*/ 	.word	index@(_ZN2at6native18elementwise_kernelILi128ELi2EZNS0_22gpu_kernel_impl_nocastINS0_13BinaryFunctorIiiiZZZNS0_19maximum_kernel_cudaERNS_18TensorIteratorBaseEENKUlvE_clEvENKUlvE1_clEvEUliiE_EEEEvS5_RKT_EUliE_EEviT1_)
        /*0458*/ 	.word	0x00000014


	//----- nvinfo : EIATTR_FRAME_SIZE
	.align		4
.L_235:
        /*045c*/ 	.byte	0x04, 0x11
        /*045e*/ 	.short	(.L_237 - .L_236)
	.align		4
.L_236:
        /*0460*/ 	.word	index@(_ZN2at6native18elementwise_kernelILi128ELi2EZNS0_22gpu_kernel_impl_nocastINS0_13BinaryFunctorIiiiZZZNS0_19maximum_kernel_cudaERNS_18TensorIteratorBaseEENKUlvE_clEvENKUlvE1_clEvEUliiE_EEEEvS5_RKT_EUliE_EEviT1_)
        /*0464*/ 	.word	0x00000000


	//----- nvinfo : EIATTR_REGCOUNT
	.align		4
.L_237:
        /*0468*/ 	.byte	0x04, 0x2f
        /*046a*/ 	.short	(.L_239 - .L_238)
	.align		4
.L_238:
        /*046c*/ 	.word	index@(_ZN2at6native27unrolled_elementwise_kernelINS0_13BinaryFunctorIiiiZZZNS0_19maximum_kernel_cudaERNS_18TensorIteratorBaseEENKUlvE_clEvENKUlvE1_clEvEUliiE_EESt5arrayIPcLm3EELi4E23TrivialOffsetCalculatorILi2EjESC_ILi1EjENS0_6memory12LoadWithCastILi2EEENSF_13StoreWithCastILi1EEEEEviT_T0_T2_T3_T4_T5_)
        /*0470*/ 	.word	0x00000020


	//----- nvinfo : EIATTR_FRAME_SIZE
	.align		4
.L_239:
        /*0474*/ 	.byte	0x04, 0x11
        /*0476*/ 	.short	(.L_241 - .L_240)
	.align		4
.L_240:
        /*0478*/ 	.word	index@(_ZN2at6native27unrolled_elementwise_kernelINS0_13BinaryFunctorIiiiZZZNS0_19maximum_kernel_cudaERNS_18TensorIteratorBaseEENKUlvE_clEvENKUlvE1_clEvEUliiE_EESt5arrayIPcLm3EELi4E23TrivialOffsetCalculatorILi2EjESC_ILi1EjENS0_6memory12LoadWithCastILi2EEENSF_13StoreWithCastILi1EEEEEviT_T0_T2_T3_T4_T5_)
        /*047c*/ 	.word	0x00000000


	//----- nvinfo : EIATTR_REGCOUNT
	.align		4
.L_241:
        /*0480*/ 	.byte	0x04, 0x2f
        /*0482*/ 	.short	(.L_243 - .L_242)
	.align		4
.L_242:
        /*0484*/ 	.word	index@(_ZN2at6native18elementwise_kernelILi128ELi4EZNS0_15gpu_kernel_implINS0_13BinaryFunctorIiiiZZZNS0_19maximum_kernel_cudaERNS_18TensorIteratorBaseEENKUlvE_clEvENKUlvE1_clEvEUliiE_EEEEvS5_RKT_EUliE_EEviT1_)
        /*0488*/ 	.word	0x00000018


	//----- nvinfo : EIATTR_FRAME_SIZE
	.align		4
.L_243:
        /*048c*/ 	.byte	0x04, 0x11
        /*048e*/ 	.short	(.L_245 - .L_244)
	.align		4
.L_244:
        /*0490*/ 	.word	index@(_ZN2at6native18elementwise_kernelILi128ELi4EZNS0_15gpu_kernel_implINS0_13BinaryFunctorIiiiZZZNS0_19maximum_kernel_cudaERNS_18TensorIteratorBaseEENKUlvE_clEvENKUlvE1_clEvEUliiE_EEEEvS5_RKT_EUliE_EEviT1_)
        /*0494*/ 	.word	0x00000000


	//----- nvinfo : EIATTR_REGCOUNT
	.align		4
.L_245:
        /*0498*/ 	.byte	0x04, 0x2f
        /*049a*/ 	.short	(.L_247 - .L_246)
	.align		4
.L_246:
        /*049c*/ 	.word	index@(_ZN2at6native29vectorized_elementwise_kernelILi8ENS0_13AUnaryFunctorIiiiZZZNS0_19maximum_kernel_cudaERNS_18TensorIteratorBaseEENKUlvE_clEvENKUlvE1_clEvEUliiE_EESt5arrayIPcLm2EEEEviT0_T1_)
        /*04a0*/ 	.word	0x00000020


	//----- nvinfo : EIATTR_FRAME_SIZE
	.align		4
.L_247:
        /*04a4*/ 	.byte	0x04, 0x11
        /*04a6*/ 	.short	(.L_249 - .L_248)
	.align		4
.L_248:
        /*04a8*/ 	.word	index@(_ZN2at6native29vectorized_elementwise_kernelILi8ENS0_13AUnaryFunctorIiiiZZZNS0_19maximum_kernel_cudaERNS_18TensorIteratorBaseEENKUlvE_clEvENKUlvE1_clEvEUliiE_EESt5arrayIPcLm2EEEEviT0_T1_)
        /*04ac*/ 	.word	0x00000000


	//----- nvinfo : EIATTR_REGCOUNT
	.align		4
.L_249:
        /*04b0*/ 	.byte	0x04, 0x2f
        /*04b2*/ 	.short	(.L_251 - .L_250)
	.align		4
.L_250:
        /*04b4*/ 	.word	index@(_ZN2at6native29vectorized_elementwise_kernelILi4ENS0_13AUnaryFunctorIiiiZZZNS0_19maximum_kernel_cudaERNS_18TensorIteratorBaseEENKUlvE_clEvENKUlvE1_clEvEUliiE_EESt5arrayIPcLm2EEEEviT0_T1_)
        /*04b8*/ 	.word	0x00000020


	//----- nvinfo : EIATTR_FRAME_SIZE
	.align		4
.L_251:
        /*04bc*/ 	.byte	0x04, 0x11
        /*04be*/ 	.short	(.L_253 - .L_252)
	.align		4
.L_252:
        /*04c0*/ 	.word	index@(_ZN2at6native29vectorized_elementwise_kernelILi4ENS0_13AUnaryFunctorIiiiZZZNS0_19maximum_kernel_cudaERNS_18TensorIteratorBaseEENKUlvE_clEvENKUlvE1_clEvEUliiE_EESt5arrayIPcLm2EEEEviT0_T1_)
        /*04c4*/ 	.word	0x00000000


	//----- nvinfo : EIATTR_REGCOUNT
	.align		4
.L_253:
        /*04c8*/ 	.byte	0x04, 0x2f
        /*04ca*/ 	.short	(.L_255 - .L_254)
	.align		4
.L_254:
        /*04cc*/ 	.word	index@(_ZN2at6native29vectorized_elementwise_kernelILi2ENS0_13AUnaryFunctorIiiiZZZNS0_19maximum_kernel_cudaERNS_18TensorIteratorBaseEENKUlvE_clEvENKUlvE1_clEvEUliiE_EESt5arrayIPcLm2EEEEviT0_T1_)
        /*04d0*/ 	.word	0x00000020


	//----- nvinfo : EIATTR_FRAME_SIZE
	.align		4
.L_255:
        /*04d4*/ 	.byte	0x04, 0x11
        /*04d6*/ 	.short	(.L_257 - .L_256)
	.align		4
.L_256:
        /*04d8*/ 	.word	index@(_ZN2at6native29vectorized_elementwise_kernelILi2ENS0_13AUnaryFunctorIiiiZZZNS0_19maximum_kernel_cudaERNS_18TensorIteratorBaseEENKUlvE_clEvENKUlvE1_clEvEUliiE_EESt5arrayIPcLm2EEEEviT0_T1_)
        /*04dc*/ 	.word	0x00000000


	//----- nvinfo : EIATTR_REGCOUNT
	.align		4
.L_257:
        /*04e0*/ 	.byte	0x04, 0x2f
        /*04e2*/ 	.short	(.L_259 - .L_258)
	.align		4
.L_258:
        /*04e4*/ 	.word	index@(_ZN2at6native27unrolled_elementwise_kernelINS0_13AUnaryFunctorIiiiZZZNS0_19maximum_kernel_cudaERNS_18TensorIteratorBaseEENKUlvE_clEvENKUlvE1_clEvEUliiE_EESt5arrayIPcLm2EELi4E23TrivialOffsetCalculatorILi1EjESD_NS0_6memory15LoadWithoutCastENSE_16StoreWithoutCastEEEviT_T0_T2_T3_T4_T5_)
        /*04e8*/ 	.word	0x00000016


	//----- nvinfo : EIATTR_FRAME_SIZE
	.align		4
.L_259:
        /*04ec*/ 	.byte	0x04, 0x11
        /*04ee*/ 	.short	(.L_261 - .L_260)
	.align		4
.L_260:
        /*04f0*/ 	.word	index@(_ZN2at6native27unrolled_elementwise_kernelINS0_13AUnaryFunctorIiiiZZZNS0_19maximum_kernel_cudaERNS_18TensorIteratorBaseEENKUlvE_clEvENKUlvE1_clEvEUliiE_EESt5arrayIPcLm2EELi4E23TrivialOffsetCalculatorILi1EjESD_NS0_6memory15LoadWithoutCastENSE_16StoreWithoutCastEEEviT_T0_T2_T3_T4_T5_)
        /*04f4*/ 	.word	0x00000000


	//----- nvinfo : EIATTR_REGCOUNT
	.align		4
.L_261:
        /*04f8*/ 	.byte	0x04, 0x2f
        /*04fa*/ 	.short	(.L_263 - .L_262)
	.align		4
.L_262:
        /*04fc*/ 	.word	index@(_ZN2at6native18elementwise_kernelILi128ELi2EZNS0_22gpu_kernel_impl_nocastINS0_13AUnaryFunctorIiiiZZZNS0_19maximum_kernel_cudaERNS_18TensorIteratorBaseEENKUlvE_clEvENKUlvE1_clEvEUliiE_EEEEvS5_RKT_EUliE_EEviT1_)
        /*0500*/ 	.word	0x00000014


	//----- nvinfo : EIATTR_FRAME_SIZE
	.align		4
.L_263:
        /*0504*/ 	.byte	0x04, 0x11
        /*0506*/ 	.short	(.L_265 - .L_264)
	.align		4
.L_264:
        /*0508*/ 	.word	index@(_ZN2at6native18elementwise_kernelILi128ELi2EZNS0_22gpu_kernel_impl_nocastINS0_13AUnaryFunctorIiiiZZZNS0_19maximum_kernel_cudaERNS_18TensorIteratorBaseEENKUlvE_clEvENKUlvE1_clEvEUliiE_EEEEvS5_RKT_EUliE_EEviT1_)
        /*050c*/ 	.word	0x00000000


	//----- nvinfo : EIATTR_REGCOUNT
	.align		4
.L_265:
        /*0510*/ 	.byte	0x04, 0x2f
        /*0512*/ 	.short	(.L_267 - .L_266)
	.align		4
.L_266:
        /*0514*/ 	.word	index@(_ZN2at6native27unrolled_elementwise_kernelINS0_13AUnaryFunctorIiiiZZZNS0_19maximum_kernel_cudaERNS_18TensorIteratorBaseEENKUlvE_clEvENKUlvE1_clEvEUliiE_EESt5arrayIPcLm2EELi4E23TrivialOffsetCalculatorILi1EjESD_NS0_6memory12LoadWithCastILi1EEENSE_13StoreWithCastILi1EEEEEviT_T0_T2_T3_T4_T5_)
        /*0518*/ 	.word	0x0000001d


	//----- nvinfo : EIATTR_FRAME_SIZE
	.align		4
.L_267:
        /*051c*/ 	.byte	0x04, 0x11
        /*051e*/ 	.short	(.L_269 - .L_268)
	.align		4
.L_268:
        /*0520*/ 	.word	index@(_ZN2at6native27unrolled_elementwise_kernelINS0_13AUnaryFunctorIiiiZZZNS0_19maximum_kernel_cudaERNS_18TensorIteratorBaseEENKUlvE_clEvENKUlvE1_clEvEUliiE_EESt5arrayIPcLm2EELi4E23TrivialOffsetCalculatorILi1EjESD_NS0_6memory12LoadWithCastILi1EEENSE_13StoreWithCastILi1EEEEEviT_T0_T2_T3_T4_T5_)
        /*0524*/ 	.word	0x00000000


	//----- nvinfo : EIATTR_REGCOUNT
	.align		4
.L_269:
        /*0528*/ 	.byte	0x04, 0x2f
        /*052a*/ 	.short	(.L_271 - .L_270)
	.align		4
.L_270:
        /*052c*/ 	.word	index@(_ZN2at6native18elementwise_kernelILi128ELi4EZNS0_15gpu_kernel_implINS0_13AUnaryFunctorIiiiZZZNS0_19maximum_kernel_cudaERNS_18TensorIteratorBaseEENKUlvE_clEvENKUlvE1_clEvEUliiE_EEEEvS5_RKT_EUliE_EEviT1_)
        /*0530*/ 	.word	0x00000018


	//----- nvinfo : EIATTR_FRAME_SIZE
	.align		4
.L_271:
        /*0534*/ 	.byte	0x04, 0x11
        /*0536*/ 	.short	(.L_273 - .L_272)
	.align		4
.L_272:
        /*0538*/ 	.word	index@(_ZN2at6native18elementwise_kernelILi128ELi4EZNS0_15gpu_kernel_implINS0_13AUnaryFunctorIiiiZZZNS0_19maximum_kernel_cudaERNS_18TensorIteratorBaseEENKUlvE_clEvENKUlvE1_clEvEUliiE_EEEEvS5_RKT_EUliE_EEviT1_)
        /*053c*/ 	.word	0x00000000


	//----- nvinfo : EIATTR_REGCOUNT
	.align		4
.L_273:
        /*0540*/ 	.byte	0x04, 0x2f
        /*0542*/ 	.short	(.L_275 - .L_274)
	.align		4
.L_274:
        /*0544*/ 	.word	index@(_ZN2at6native29vectorized_elementwise_kernelILi8ENS0_13BinaryFunctorIlllZZZNS0_19maximum_kernel_cudaERNS_18TensorIteratorBaseEENKUlvE_clEvENKUlvE2_clEvEUlllE_EESt5arrayIPcLm3EEEEviT0_T1_)
        /*0548*/ 	.word	0x00000028


	//----- nvinfo : EIATTR_FRAME_SIZE
	.align		4
.L_275:
        /*054c*/ 	.byte	0x04, 0x11
        /*054e*/ 	.short	(.L_277 - .L_276)
	.align		4
.L_276:
        /*0550*/ 	.word	index@(_ZN2at6native29vectorized_elementwise_kernelILi8ENS0_13BinaryFunctorIlllZZZNS0_19maximum_kernel_cudaERNS_18TensorIteratorBaseEENKUlvE_clEvENKUlvE2_clEvEUlllE_EESt5arrayIPcLm3EEEEviT0_T1_)
        /*0554*/ 	.word	0x00000000


	//----- nvinfo : EIATTR_REGCOUNT
	.align		4
.L_277:
        /*0558*/ 	.byte	0x04, 0x2f
        /*055a*/ 	.short	(.L_279 - .L_278)
	.align		4
.L_278:
        /*055c*/ 	.word	index@(_ZN2at6native29vectorized_elementwise_kernelILi4ENS0_13BinaryFunctorIlllZZZNS0_19maximum_kernel_cudaERNS_18TensorIteratorBaseEENKUlvE_clEvENKUlvE2_clEvEUlllE_EESt5arrayIPcLm3EEEEviT0_T1_)
        /*0560*/ 	.word	0x00000028


	//----- nvinfo : EIATTR_FRAME_SIZE
	.align		4
.L_279:
        /*0564*/ 	.byte	0x04, 0x11
        /*0566*/ 	.short	(.L_281 - .L_280)
	.align		4
.L_280:
        /*0568*/ 	.word	index@(_ZN2at6native29vectorized_elementwise_kernelILi4ENS0_13BinaryFunctorIlllZZZNS0_19maximum_kernel_cudaERNS_18TensorIteratorBaseEENKUlvE_clEvENKUlvE2_clEvEUlllE_EESt5arrayIPcLm3EEEEviT0_T1_)
        /*056c*/ 	.word	0x00000000


	//----- nvinfo : EIATTR_REGCOUNT
	.align		4
.L_281:
        /*0570*/ 	.byte	0x04, 0x2f
        /*0572*/ 	.short	(.L_283 - .L_282)
	.align		4
.L_282:
        /*0574*/ 	.word	index@(_ZN2at6native29vectorized_elementwise_kernelILi2ENS0_13BinaryFunctorIlllZZZNS0_19maximum_kernel_cudaERNS_18TensorIteratorBaseEENKUlvE_clEvENKUlvE2_clEvEUlllE_EESt5arrayIPcLm3EEEEviT0_T1_)
        /*0578*/ 	.word	0x00000028


	//----- nvinfo : EIATTR_FRAME_SIZE
	.align		4
.L_283:
        /*057c*/ 	.byte	0x04, 0x11
        /*057e*/ 	.short	(.L_285 - .L_284)
	.align		4
.L_284:
        /*0580*/ 	.word	index@(_ZN2at6native29vectorized_elementwise_kernelILi2ENS0_13BinaryFunctorIlllZZZNS0_19maximum_kernel_cudaERNS_18TensorIteratorBaseEENKUlvE_clEvENKUlvE2_clEvEUlllE_EESt5arrayIPcLm3EEEEviT0_T1_)
        /*0584*/ 	.word	0x00000000


	//----- nvinfo : EIATTR_REGCOUNT
	.align		4
.L_285:
        /*0588*/ 	.byte	0x04, 0x2f
        /*058a*/ 	.short	(.L_287 - .L_286)
	.align		4
.L_286:
        /*058c*/ 	.word	index@(_ZN2at6native27unrolled_elementwise_kernelINS0_13BinaryFunctorIlllZZZNS0_19maximum_kernel_cudaERNS_18TensorIteratorBaseEENKUlvE_clEvENKUlvE2_clEvEUlllE_EESt5arrayIPcLm3EELi4E23TrivialOffsetCalculatorILi2EjESC_ILi1EjENS0_6memory15LoadWithoutCastENSF_16StoreWithoutCastEEEviT_T0_T2_T3_T4_T5_)
        /*0590*/ 	.word	0x00000020


	//----- nvinfo : EIATTR_FRAME_SIZE
	.align		4
.L_287:
        /*0594*/ 	.byte	0x04, 0x11
        /*0596*/ 	.short	(.L_289 - .L_288)
	.align		4
.L_288:
        /*0598*/ 	.word	index@(_ZN2at6native27unrolled_elementwise_kernelINS0_13BinaryFunctorIlllZZZNS0_19maximum_kernel_cudaERNS_18TensorIteratorBaseEENKUlvE_clEvENKUlvE2_clEvEUlllE_EESt5arrayIPcLm3EELi4E23TrivialOffsetCalculatorILi2EjESC_ILi1EjENS0_6memory15LoadWithoutCastENSF_16StoreWithoutCastEEEviT_T0_T2_T3_T4_T5_)
        /*059c*/ 	.word	0x00000000


	//----- nvinfo : EIATTR_REGCOUNT
	.align		4
.L_289:
        /*05a0*/ 	.byte	0x04, 0x2f
        /*05a2*/ 	.short	(.L_291 - .L_290)
	.align		4
.L_290:
        /*05a4*/ 	.word	index@(_ZN2at6native18elementwise_kernelILi128ELi2EZNS0_22gpu_kernel_impl_nocastINS0_13BinaryFunctorIlllZZZNS0_19maximum_kernel_cudaERNS_18TensorIteratorBaseEENKUlvE_clEvENKUlvE2_clEvEUlllE_EEEEvS5_RKT_EUliE_EEviT1_)
        /*05a8*/ 	.word	0x00000014


	//----- nvinfo : EIATTR_FRAME_SIZE
	.align		4
.L_291:
        /*05ac*/ 	.byte	0x04, 0x11
        /*05ae*/ 	.short	(.L_293 - .L_292)
	.align		4
.L_292:
        /*05b0*/ 	.word	index@(_ZN2at6native18elementwise_kernelILi128ELi2EZNS0_22gpu_kernel_impl_nocastINS0_13BinaryFunctorIlllZZZNS0_19maximum_kernel_cudaERNS_18TensorIteratorBaseEENKUlvE_clEvENKUlvE2_clEvEUlllE_EEEEvS5_RKT_EUliE_EEviT1_)
        /*05b4*/ 	.word	0x00000000


	//----- nvinfo : EIATTR_REGCOUNT
	.align		4
.L_293:
        /*05b8*/ 	.byte	0x04, 0x2f
        /*05ba*/ 	.short	(.L_295 - .L_294)
	.align		4
.L_294:
        /*05bc*/ 	.word	index@(_ZN2at6native27unrolled_elementwise_kernelINS0_13BinaryFunctorIlllZZZNS0_19maximum_kernel_cudaERNS_18TensorIteratorBaseEENKUlvE_clEvENKUlvE2_clEvEUlllE_EESt5arrayIPcLm3EELi4E23TrivialOffsetCalculatorILi2EjESC_ILi1EjENS0_6memory12LoadWithCastILi2EEENSF_13StoreWithCastILi1EEEEEviT_T0_T2_T3_T4_T5_)
        /*05c0*/ 	.word	0x00000028


	//----- nvinfo : EIATTR_FRAME_SIZE
	.align		4
.L_295:
        /*05c4*/ 	.byte	0x04, 0x11
        /*05c6*/ 	.short	(.L_297 - .L_296)
	.align		4
.L_296:
        /*05c8*/ 	.word	index@(_ZN2at6native27unrolled_elementwise_kernelINS0_13BinaryFunctorIlllZZZNS0_19maximum_kernel_cudaERNS_18TensorIteratorBaseEENKUlvE_clEvENKUlvE2_clEvEUlllE_EESt5arrayIPcLm3EELi4E23TrivialOffsetCalculatorILi2EjESC_ILi1EjENS0_6memory12LoadWithCastILi2EEENSF_13StoreWithCastILi1EEEEEviT_T0_T2_T3_T4_T5_)
        /*05cc*/ 	.word	0x00000000


	//----- nvinfo : EIATTR_REGCOUNT
	.align		4
.L_297:
        /*05d0*/ 	.byte	0x04, 0x2f
        /*05d2*/ 	.short	(.L_299 - .L_298)
	.align		4
.L_298:
        /*05d4*/ 	.word	index@(_ZN2at6native18elementwise_kernelILi128ELi4EZNS0_15gpu_kernel_implINS0_13BinaryFunctorIlllZZZNS0_19maximum_kernel_cudaERNS_18TensorIteratorBaseEENKUlvE_clEvENKUlvE2_clEvEUlllE_EEEEvS5_RKT_EUliE_EEviT1_)
        /*05d8*/ 	.word	0x0000001a


	//----- nvinfo : EIATTR_FRAME_SIZE
	.align		4
.L_299:
        /*05dc*/ 	.byte	0x04, 0x11
        /*05de*/ 	.short	(.L_301 - .L_300)
	.align		4
.L_300:
        /*05e0*/ 	.word	index@(_ZN2at6native18elementwise_kernelILi128ELi4EZNS0_15gpu_kernel_implINS0_13BinaryFunctorIlllZZZNS0_19maximum_kernel_cudaERNS_18TensorIteratorBaseEENKUlvE_clEvENKUlvE2_clEvEUlllE_EEEEvS5_RKT_EUliE_EEviT1_)
        /*05e4*/ 	.word	0x00000000


	//----- nvinfo : EIATTR_REGCOUNT
	.align		4
.L_301:
        /*05e8*/ 	.byte	0x04, 0x2f
        /*05ea*/ 	.short	(.L_303 - .L_302)
	.align		4
.L_302:
        /*05ec*/ 	.word	index@(_ZN2at6native29vectorized_elementwise_kernelILi8ENS0_13AUnaryFunctorIlllZZZNS0_19maximum_kernel_cudaERNS_18TensorIteratorBaseEENKUlvE_clEvENKUlvE2_clEvEUlllE_EESt5arrayIPcLm2EEEEviT0_T1_)
        /*05f0*/ 	.word	0x00000020


	//----- nvinfo : EIATTR_FRAME_SIZE
	.align		4
.L_303:
        /*05f4*/ 	.byte	0x04, 0x11
        /*05f6*/ 	.short	(.L_305 - .L_304)
	.align		4
.L_304:
        /*05f8*/ 	.word	index@(_ZN2at6native29vectorized_elementwise_kernelILi8ENS0_13AUnaryFunctorIlllZZZNS0_19maximum_kernel_cudaERNS_18TensorIteratorBaseEENKUlvE_clEvENKUlvE2_clEvEUlllE_EESt5arrayIPcLm2EEEEviT0_T1_)
        /*05fc*/ 	.word	0x00000000


	//----- nvinfo : EIATTR_REGCOUNT
	.align		4
.L_305:
        /*0600*/ 	.byte	0x04, 0x2f
        /*0602*/ 	.short	(.L_307 - .L_306)
	.align		4
.L_306:
        /*0604*/ 	.word	index@(_ZN2at6native29vectorized_elementwise_kernelILi4ENS0_13AUnaryFunctorIlllZZZNS0_19maximum_kernel_cudaERNS_18TensorIteratorBaseEENKUlvE_clEvENKUlvE2_clEvEUlllE_EESt5arrayIPcLm2EEEEviT0_T1_)
        /*0608*/ 	.word	0x00000020


	//----- nvinfo : EIATTR_FRAME_SIZE
	.align		4
.L_307:
        /*060c*/ 	.byte	0x04, 0x11
        /*060e*/ 	.short	(.L_309 - .L_308)
	.align		4
.L_308:
        /*0610*/ 	.word	index@(_ZN2at6native29vectorized_elementwise_kernelILi4ENS0_13AUnaryFunctorIlllZZZNS0_19maximum_kernel_cudaERNS_18TensorIteratorBaseEENKUlvE_clEvENKUlvE2_clEvEUlllE_EESt5arrayIPcLm2EEEEviT0_T1_)
        /*0614*/ 	.word	0x00000000


	//----- nvinfo : EIATTR_REGCOUNT
	.align		4
.L_309:
        /*0618*/ 	.byte	0x04, 0x2f
        /*061a*/ 	.short	(.L_311 - .L_310)
	.align		4
.L_310:
        /*061c*/ 	.word	index@(_ZN2at6native29vectorized_elementwise_kernelILi2ENS0_13AUnaryFunctorIlllZZZNS0_19maximum_kernel_cudaERNS_18TensorIteratorBaseEENKUlvE_clEvENKUlvE2_clEvEUlllE_EESt5arrayIPcLm2EEEEviT0_T1_)
        /*0620*/ 	.word	0x00000020


	//----- nvinfo : EIATTR_FRAME_SIZE
	.align		4
.L_311:
        /*0624*/ 	.byte	0x04, 0x11
        /*0626*/ 	.short	(.L_313 - .L_312)
	.align		4
.L_312:
        /*0628*/ 	.word	index@(_ZN2at6native29vectorized_elementwise_kernelILi2ENS0_13AUnaryFunctorIlllZZZNS0_19maximum_kernel_cudaERNS_18TensorIteratorBaseEENKUlvE_clEvENKUlvE2_clEvEUlllE_EESt5arrayIPcLm2EEEEviT0_T1_)
        /*062c*/ 	.word	0x00000000


	//----- nvinfo : EIATTR_REGCOUNT
	.align		4
.L_313:
        /*0630*/ 	.byte	0x04, 0x2f
        /*0632*/ 	.short	(.L_315 - .L_314)
	.align		4
.L_314:
        /*0634*/ 	.word	index@(_ZN2at6native27unrolled_elementwise_kernelINS0_13AUnaryFunctorIlllZZZNS0_19maximum_kernel_cudaERNS_18TensorIteratorBaseEENKUlvE_clEvENKUlvE2_clEvEUlllE_EESt5arrayIPcLm2EELi4E23TrivialOffsetCalculatorILi1EjESD_NS0_6memory15LoadWithoutCastENSE_16StoreWithoutCastEEEviT_T0_T2_T3_T4_T5_)
        /*0638*/ 	.word	0x00000018


	//----- nvinfo : EIATTR_FRAME_SIZE
	.align		4
.L_315:
        /*063c*/ 	.byte	0x04, 0x11
        /*063e*/ 	.short	(.L_317 - .L_316)
	.align		4
.L_316:
        /*0640*/ 	.word	index@(_ZN2at6native27unrolled_elementwise_kernelINS0_13AUnaryFunctorIlllZZZNS0_19maximum_kernel_cudaERNS_18TensorIteratorBaseEENKUlvE_clEvENKUlvE2_clEvEUlllE_EESt5arrayIPcLm2EELi4E23TrivialOffsetCalculatorILi1EjESD_NS0_6memory15LoadWithoutCastENSE_16StoreWithoutCastEEEviT_T0_T2_T3_T4_T5_)
        /*0644*/ 	.word	0x00000000


	//----- nvinfo : EIATTR_REGCOUNT
	.align		4
.L_317:
        /*0648*/ 	.byte	0x04, 0x2f
        /*064a*/ 	.short	(.L_319 - .L_318)
	.align		4
.L_318:
        /*064c*/ 	.word	index@(_ZN2at6native18elementwise_kernelILi128ELi2EZNS0_22gpu_kernel_impl_nocastINS0_13AUnaryFunctorIlllZZZNS0_19maximum_kernel_cudaERNS_18TensorIteratorBaseEENKUlvE_clEvENKUlvE2_clEvEUlllE_EEEEvS5_RKT_EUliE_EEviT1_)
        /*0650*/ 	.word	0x00000014


	//----- nvinfo : EIATTR_FRAME_SIZE
	.align		4
.L_319:
        /*0654*/ 	.byte	0x04, 0x11
        /*0656*/ 	.short	(.L_321 - .L_320)
	.align		4
.L_320:
        /*0658*/ 	.word	index@(_ZN2at6native18elementwise_kernelILi128ELi2EZNS0_22gpu_kernel_impl_nocastINS0_13AUnaryFunctorIlllZZZNS0_19maximum_kernel_cudaERNS_18TensorIteratorBaseEENKUlvE_clEvENKUlvE2_clEvEUlllE_EEEEvS5_RKT_EUliE_EEviT1_)
        /*065c*/ 	.word	0x00000000


	//----- nvinfo : EIATTR_REGCOUNT
	.align		4
.L_321:
        /*0660*/ 	.byte	0x04, 0x2f
        /*0662*/ 	.short	(.L_323 - .L_322)
	.align		4
.L_322:
        /*0664*/ 	.word	index@(_ZN2at6native27unrolled_elementwise_kernelINS0_13AUnaryFunctorIlllZZZNS0_19maximum_kernel_cudaERNS_18TensorIteratorBaseEENKUlvE_clEvENKUlvE2_clEvEUlllE_EESt5arrayIPcLm2EELi4E23TrivialOffsetCalculatorILi1EjESD_NS0_6memory12LoadWithCastILi1EEENSE_13StoreWithCastILi1EEEEEviT_T0_T2_T3_T4_T5_)
        /*0668*/ 	.word	0x00000020


	//----- nvinfo : EIATTR_FRAME_SIZE
	.align		4
.L_323:
        /*066c*/ 	.byte	0x04, 0x11
        /*066e*/ 	.short	(.L_325 - .L_324)
	.align		4
.L_324:
        /*0670*/ 	.word	index@(_ZN2at6native27unrolled_elementwise_kernelINS0_13AUnaryFunctorIlllZZZNS0_19maximum_kernel_cudaERNS_18TensorIteratorBaseEENKUlvE_clEvENKUlvE2_clEvEUlllE_EESt5arrayIPcLm2EELi4E23TrivialOffsetCalculatorILi1EjESD_NS0_6memory12LoadWithCastILi1EEENSE_13StoreWithCastILi1EEEEEviT_T0_T2_T3_T4_T5_)
        /*0674*/ 	.word	0x00000000


	//----- nvinfo : EIATTR_REGCOUNT
	.align		4
.L_325:
        /*0678*/ 	.byte	0x04, 0x2f
        /*067a*/ 	.short	(.L_327 - .L_326)
	.align		4
.L_326:
        /*067c*/ 	.word	index@(_ZN2at6native18elementwise_kernelILi128ELi4EZNS0_15gpu_kernel_implINS0_13AUnaryFunctorIlllZZZNS0_19maximum_kernel_cudaERNS_18TensorIteratorBaseEENKUlvE_clEvENKUlvE2_clEvEUlllE_EEEEvS5_RKT_EUliE_EEviT1_)
        /*0680*/ 	.word	0x00000018


	//----- nvinfo : EIATTR_FRAME_SIZE
	.align		4
.L_327:
        /*0684*/ 	.byte	0x04, 0x11
        /*0686*/ 	.short	(.L_329 - .L_328)
	.align		4
.L_328:
        /*0688*/ 	.word	index@(_ZN2at6native18elementwise_kernelILi128ELi4EZNS0_15gpu_kernel_implINS0_13AUnaryFunctorIlllZZZNS0_19maximum_kernel_cudaERNS_18TensorIteratorBaseEENKUlvE_clEvENKUlvE2_clEvEUlllE_EEEEvS5_RKT_EUliE_EEviT1_)
        /*068c*/ 	.word	0x00000000


	//----- nvinfo : EIATTR_REGCOUNT
	.align		4
.L_329:
        /*0690*/ 	.byte	0x04, 0x2f
        /*0692*/ 	.short	(.L_331 - .L_330)
	.align		4
.L_330:
        /*0694*/ 	.word	index@(_ZN2at6native29vectorized_elementwise_kernelILi8ENS0_13BinaryFunctorIsssZZZNS0_19maximum_kernel_cudaERNS_18TensorIteratorBaseEENKUlvE_clEvENKUlvE3_clEvEUlssE_EESt5arrayIPcLm3EEEEviT0_T1_)
        /*0698*/ 	.word	0x00000028


	//----- nvinfo : EIATTR_FRAME_SIZE
	.align		4
.L_331:
        /*069c*/ 	.byte	0x04, 0x11
        /*069e*/ 	.short	(.L_333 - .L_332)
	.align		4
.L_332:
        /*06a0*/ 	.word	index@(_ZN2at6native29vectorized_elementwise_kernelILi8ENS0_13BinaryFunctorIsssZZZNS0_19maximum_kernel_cudaERNS_18TensorIteratorBaseEENKUlvE_clEvENKUlvE3_clEvEUlssE_EESt5arrayIPcLm3EEEEviT0_T1_)
        /*06a4*/ 	.word	0x00000000


	//----- nvinfo : EIATTR_REGCOUNT
	.align		4
.L_333:
        /*06a8*/ 	.byte	0x04, 0x2f
        /*06aa*/ 	.short	(.L_335 - .L_334)
	.align		4
.L_334:
        /*06ac*/ 	.word	index@(_ZN2at6native29vectorized_elementwise_kernelILi4ENS0_13BinaryFunctorIsssZZZNS0_19maximum_kernel_cudaERNS_18TensorIteratorBaseEENKUlvE_clEvENKUlvE3_clEvEUlssE_EESt5arrayIPcLm3EEEEviT0_T1_)
        /*06b0*/ 	.word	0x00000028


	//----- nvinfo : EIATTR_FRAME_SIZE
	.align		4
.L_335:
        /*06b4*/ 	.byte	0x04, 0x11
        /*06b6*/ 	.short	(.L_337 - .L_336)
	.align		4
.L_336:
        /*06b8*/ 	.word	index@(_ZN2at6native29vectorized_elementwise_kernelILi4ENS0_13BinaryFunctorIsssZZZNS0_19maximum_kernel_cudaERNS_18TensorIteratorBaseEENKUlvE_clEvENKUlvE3_clEvEUlssE_EESt5arrayIPcLm3EEEEviT0_T1_)
        /*06bc*/ 	.word	0x00000000


	//----- nvinfo : EIATTR_REGCOUNT
	.align		4
.L_337:
        /*06c0*/ 	.byte	0x04, 0x2f
        /*06c2*/ 	.short	(.L_339 - .L_338)
	.align		4
.L_338:
        /*06c4*/ 	.word	index@(_ZN2at6native29vectorized_elementwise_kernelILi2ENS0_13BinaryFunctorIsssZZZNS0_19maximum_kernel_cudaERNS_18TensorIteratorBaseEENKUlvE_clEvENKUlvE3_clEvEUlssE_EESt5arrayIPcLm3EEEEviT0_T1_)
        /*06c8*/ 	.word	0x00000028


	//----- nvinfo : EIATTR_FRAME_SIZE
	.align		4
.L_339:
        /*06cc*/ 	.byte	0x04, 0x11
        /*06ce*/ 	.short	(.L_341 - .L_340)
	.align		4
.L_340:
        /*06d0*/ 	.word	index@(_ZN2at6native29vectorized_elementwise_kernelILi2ENS0_13BinaryFunctorIsssZZZNS0_19maximum_kernel_cudaERNS_18TensorIteratorBaseEENKUlvE_clEvENKUlvE3_clEvEUlssE_EESt5arrayIPcLm3EEEEviT0_T1_)
        /*06d4*/ 	.word	0x00000000


	//----- nvinfo : EIATTR_REGCOUNT
	.align		4
.L_341:
        /*06d8*/ 	.byte	0x04, 0x2f
        /*06da*/ 	.short	(.L_343 - .L_342)
	.align		4
.L_342:
        /*06dc*/ 	.word	index@(_ZN2at6native27unrolled_elementwise_kernelINS0_13BinaryFunctorIsssZZZNS0_19maximum_kernel_cudaERNS_18TensorIteratorBaseEENKUlvE_clEvENKUlvE3_clEvEUlssE_EESt5arrayIPcLm3EELi4E23TrivialOffsetCalculatorILi2EjESC_ILi1EjENS0_6memory15LoadWithoutCastENSF_16StoreWithoutCastEEEviT_T0_T2_T3_T4_T5_)
        /*06e0*/ 	.word	0x00000020


	//----- nvinfo : EIATTR_FRAME_SIZE
	.align		4
.L_343:
        /*06e4*/ 	.byte	0x04, 0x11
        /*06e6*/ 	.short	(.L_345 - .L_344)
	.align		4
.L_344:
        /*06e8*/ 	.word	index@(_ZN2at6native27unrolled_elementwise_kernelINS0_13BinaryFunctorIsssZZZNS0_19maximum_kernel_cudaERNS_18TensorIteratorBaseEENKUlvE_clEvENKUlvE3_clEvEUlssE_EESt5arrayIPcLm3EELi4E23TrivialOffsetCalculatorILi2EjESC_ILi1EjENS0_6memory15LoadWithoutCastENSF_16StoreWithoutCastEEEviT_T0_T2_T3_T4_T5_)
        /*06ec*/ 	.word	0x00000000


	//----- nvinfo : EIATTR_REGCOUNT
	.align		4
.L_345:
        /*06f0*/ 	.byte	0x04, 0x2f
        /*06f2*/ 	.short	(.L_347 - .L_346)
	.align		4
.L_346:
        /*06f4*/ 	.word	index@(_ZN2at6native18elementwise_kernelILi128ELi4EZNS0_22gpu_kernel_impl_nocastINS0_13BinaryFunctorIsssZZZNS0_19maximum_kernel_cudaERNS_18TensorIteratorBaseEENKUlvE_clEvENKUlvE3_clEvEUlssE_EEEEvS5_RKT_EUliE_EEviT1_)
        /*06f8*/ 	.word	0x00000014


	//----- nvinfo : EIATTR_FRAME_SIZE
	.align		4
.L_347:
        /*06fc*/ 	.byte	0x04, 0x11
        /*06fe*/ 	.short	(.L_349 - .L_348)
	.align		4
.L_348:
        /*0700*/ 	.word	index@(_ZN2at6native18elementwise_kernelILi128ELi4EZNS0_22gpu_kernel_impl_nocastINS0_13BinaryFunctorIsssZZZNS0_19maximum_kernel_cudaERNS_18TensorIteratorBaseEENKUlvE_clEvENKUlvE3_clEvEUlssE_EEEEvS5_RKT_EUliE_EEviT1_)
        /*0704*/ 	.word	0x00000000


	//----- nvinfo : EIATTR_REGCOUNT
	.align		4
.L_349:
        /*0708*/ 	.byte	0x04, 0x2f
        /*070a*/ 	.short	(.L_351 - .L_350)
	.align		4
.L_350:
        /*070c*/ 	.word	index@(_ZN2at6native27unrolled_elementwise_kernelINS0_13BinaryFunctorIsssZZZNS0_19maximum_kernel_cudaERNS_18TensorIteratorBaseEENKUlvE_clEvENKUlvE3_clEvEUlssE_EESt5arrayIPcLm3EELi4E23TrivialOffsetCalculatorILi2EjESC_ILi1EjENS0_6memory12LoadWithCastILi2EEENSF_13StoreWithCastILi1EEEEEviT_T0_T2_T3_T4_T5_)
        /*0710*/ 	.word	0x00000020


	//----- nvinfo : EIATTR_FRAME_SIZE
	.align		4
.L_351:
        /*0714*/ 	.byte	0x04, 0x11
        /*0716*/ 	.short	(.L_353 - .L_352)
	.align		4
.L_352:
        /*0718*/ 	.word	index@(_ZN2at6native27unrolled_elementwise_kernelINS0_13BinaryFunctorIsssZZZNS0_19maximum_kernel_cudaERNS_18TensorIteratorBaseEENKUlvE_clEvENKUlvE3_clEvEUlssE_EESt5arrayIPcLm3EELi4E23TrivialOffsetCalculatorILi2EjESC_ILi1EjENS0_6memory12LoadWithCastILi2EEENSF_13StoreWithCastILi1EEEEEviT_T0_T2_T3_T4_T5_)
        /*071c*/ 	.word	0x00000000


	//----- nvinfo : EIATTR_REGCOUNT
	.align		4
.L_353:
        /*0720*/ 	.byte	0x04, 0x2f
        /*0722*/ 	.short	(.L_355 - .L_354)
	.align		4
.L_354:
        /*0724*/ 	.word	index@(_ZN2at6native18elementwise_kernelILi128ELi4EZNS0_15gpu_kernel_implINS0_13BinaryFunctorIsssZZZNS0_19maximum_kernel_cudaERNS_18TensorIteratorBaseEENKUlvE_clEvENKUlvE3_clEvEUlssE_EEEEvS5_RKT_EUliE_EEviT1_)
        /*0728*/ 	.word	0x00000018


	//----- nvinfo : EIATTR_FRAME_SIZE
	.align		4
.L_355:
        /*072c*/ 	.byte	0x04, 0x11
        /*072e*/ 	.short	(.L_357 - .L_356)
	.align		4
.L_356:
        /*0730*/ 	.word	index@(_ZN2at6native18elementwise_kernelILi128ELi4EZNS0_15gpu_kernel_implINS0_13BinaryFunctorIsssZZZNS0_19maximum_kernel_cudaERNS_18TensorIteratorBaseEENKUlvE_clEvENKUlvE3_clEvEUlssE_EEEEvS5_RKT_EUliE_EEviT1_)
        /*0734*/ 	.word	0x00000000


	//----- nvinfo : EIATTR_REGCOUNT
	.align		4
.L_357:
        /*0738*/ 	.byte	0x04, 0x2f
        /*073a*/ 	.short	(.L_359 - .L_358)
	.align		4
.L_358:
        /*073c*/ 	.word	index@(_ZN2at6native29vectorized_elementwise_kernelILi8ENS0_13AUnaryFunctorIsssZZZNS0_19maximum_kernel_cudaERNS_18TensorIteratorBaseEENKUlvE_clEvENKUlvE3_clEvEUlssE_EESt5arrayIPcLm2EEEEviT0_T1_)
        /*0740*/ 	.word	0x00000020


	//----- nvinfo : EIATTR_FRAME_SIZE
	.align		4
.L_359:
        /*0744*/ 	.byte	0x04, 0x11
        /*0746*/ 	.short	(.L_361 - .L_360)
	.align		4
.L_360:
        /*0748*/ 	.word	index@(_ZN2at6native29vectorized_elementwise_kernelILi8ENS0_13AUnaryFunctorIsssZZZNS0_19maximum_kernel_cudaERNS_18TensorIteratorBaseEENKUlvE_clEvENKUlvE3_clEvEUlssE_EESt5arrayIPcLm2EEEEviT0_T1_)
        /*074c*/ 	.word	0x00000000


	//----- nvinfo : EIATTR_REGCOUNT
	.align		4
.L_361:
        /*0750*/ 	.byte	0x04, 0x2f
        /*0752*/ 	.short	(.L_363 - .L_362)
	.align		4
.L_362:
        /*0754*/ 	.word	index@(_ZN2at6native29vectorized_elementwise_kernelILi4ENS0_13AUnaryFunctorIsssZZZNS0_19maximum_kernel_cudaERNS_18TensorIteratorBaseEENKUlvE_clEvENKUlvE3_clEvEUlssE_EESt5arrayIPcLm2EEEEviT0_T1_)
        /*0758*/ 	.word	0x00000020


	//----- nvinfo : EIATTR_FRAME_SIZE
	.align		4
.L_363:
        /*075c*/ 	.byte	0x04, 0x11
        /*075e*/ 	.short	(.L_365 - .L_364)
	.align		4
.L_364:
        /*0760*/ 	.word	index@(_ZN2at6native29vectorized_elementwise_kernelILi4ENS0_13AUnaryFunctorIsssZZZNS0_19maximum_kernel_cudaERNS_18TensorIteratorBaseEENKUlvE_clEvENKUlvE3_clEvEUlssE_EESt5arrayIPcLm2EEEEviT0_T1_)
        /*0764*/ 	.word	0x00000000


	//----- nvinfo : EIATTR_REGCOUNT
	.align		4
.L_365:
        /*0768*/ 	.byte	0x04, 0x2f
        /*076a*/ 	.short	(.L_367 - .L_366)
	.align		4
.L_366:
        /*076c*/ 	.word	index@(_ZN2at6native29vectorized_elementwise_kernelILi2ENS0_13AUnaryFunctorIsssZZZNS0_19maximum_kernel_cudaERNS_18TensorIteratorBaseEENKUlvE_clEvENKUlvE3_clEvEUlssE_EESt5arrayIPcLm2EEEEviT0_T1_)
        /*0770*/ 	.word	0x00000020


	//----- nvinfo : EIATTR_FRAME_SIZE
	.align		4
.L_367:
        /*0774*/ 	.byte	0x04, 0x11
        /*0776*/ 	.short	(.L_369 - .L_368)
	.align		4
.L_368:
        /*0778*/ 	.word	index@(_ZN2at6native29vectorized_elementwise_kernelILi2ENS0_13AUnaryFunctorIsssZZZNS0_19maximum_kernel_cudaERNS_18TensorIteratorBaseEENKUlvE_clEvENKUlvE3_clEvEUlssE_EESt5arrayIPcLm2EEEEviT0_T1_)
        /*077c*/ 	.word	0x00000000


	//----- nvinfo : EIATTR_REGCOUNT
	.align		4
.L_369:
        /*0780*/ 	.byte	0x04, 0x2f
        /*0782*/ 	.short	(.L_371 - .L_370)
	.align		4
.L_370:
        /*0784*/ 	.word	index@(_ZN2at6native27unrolled_elementwise_kernelINS0_13AUnaryFunctorIsssZZZNS0_19maximum_kernel_cudaERNS_18TensorIteratorBaseEENKUlvE_clEvENKUlvE3_clEvEUlssE_EESt5arrayIPcLm2EELi4E23TrivialOffsetCalculatorILi1EjESD_NS0_6memory15LoadWithoutCastENSE_16StoreWithoutCastEEEviT_T0_T2_T3_T4_T5_)
        /*0788*/ 	.word	0x00000018


	//----- nvinfo : EIATTR_FRAME_SIZE
	.align		4
.L_371:
        /*078c*/ 	.byte	0x04, 0x11
        /*078e*/ 	.short	(.L_373 - .L_372)
	.align		4
.L_372:
        /*0790*/ 	.word	index@(_ZN2at6native27unrolled_elementwise_kernelINS0_13AUnaryFunctorIsssZZZNS0_19maximum_kernel_cudaERNS_18TensorIteratorBaseEENKUlvE_clEvENKUlvE3_clEvEUlssE_EESt5arrayIPcLm2EELi4E23TrivialOffsetCalculatorILi1EjESD_NS0_6memory15LoadWithoutCastENSE_16StoreWithoutCastEEEviT_T0_T2_T3_T4_T5_)
        /*0794*/ 	.word	0x00000000


	//----- nvinfo : EIATTR_REGCOUNT
	.align		4
.L_373:
        /*0798*/ 	.byte	0x04, 0x2f
        /*079a*/ 	.short	(.L_375 - .L_374)
	.align		4
.L_374:
        /*079c*/ 	.word	index@(_ZN2at6native18elementwise_kernelILi128ELi4EZNS0_22gpu_kernel_impl_nocastINS0_13AUnaryFunctorIsssZZZNS0_19maximum_kernel_cudaERNS_18TensorIteratorBaseEENKUlvE_clEvENKUlvE3_clEvEUlssE_EEEEvS5_RKT_EUliE_EEviT1_)
        /*07a0*/ 	.word	0x00000014


	//----- nvinfo : EIATTR_FRAME_SIZE
	.align		4
.L_375:
        /*07a4*/ 	.byte	0x04, 0x11
        /*07a6*/ 	.short	(.L_377 - .L_376)
	.align		4
.L_376:
        /*07a8*/ 	.word	index@(_ZN2at6native18elementwise_kernelILi128ELi4EZNS0_22gpu_kernel_impl_nocastINS0_13AUnaryFunctorIsssZZZNS0_19maximum_kernel_cudaERNS_18TensorIteratorBaseEENKUlvE_clEvENKUlvE3_clEvEUlssE_EEEEvS5_RKT_EUliE_EEviT1_)
        /*07ac*/ 	.word	0x00000000


	//----- nvinfo : EIATTR_REGCOUNT
	.align		4
.L_377:
        /*07b0*/ 	.byte	0x04, 0x2f
        /*07b2*/ 	.short	(.L_379 - .L_378)
	.align		4
.L_378:
        /*07b4*/ 	.word	index@(_ZN2at6native27unrolled_elementwise_kernelINS0_13AUnaryFunctorIsssZZZNS0_19maximum_kernel_cudaERNS_18TensorIteratorBaseEENKUlvE_clEvENKUlvE3_clEvEUlssE_EESt5arrayIPcLm2EELi4E23TrivialOffsetCalculatorILi1EjESD_NS0_6memory12LoadWithCastILi1EEENSE_13StoreWithCastILi1EEEEEviT_T0_T2_T3_T4_T5_)
        /*07b8*/ 	.word	0x0000001d


	//----- nvinfo : EIATTR_FRAME_SIZE
	.align		4
.L_379:
        /*07bc*/ 	.byte	0x04, 0x11
        /*07be*/ 	.short	(.L_381 - .L_380)
	.align		4
.L_380:
        /*07c0*/ 	.word	index@(_ZN2at6native27unrolled_elementwise_kernelINS0_13AUnaryFunctorIsssZZZNS0_19maximum_kernel_cudaERNS_18TensorIteratorBaseEENKUlvE_clEvENKUlvE3_clEvEUlssE_EESt5arrayIPcLm2EELi4E23TrivialOffsetCalculatorILi1EjESD_NS0_6memory12LoadWithCastILi1EEENSE_13StoreWithCastILi1EEEEEviT_T0_T2_T3_T4_T5_)
        /*07c4*/ 	.word	0x00000000


	//----- nvinfo : EIATTR_REGCOUNT
	.align		4
.L_381:
        /*07c8*/ 	.byte	0x04, 0x2f
        /*07ca*/ 	.short	(.L_383 - .L_382)
	.align		4
.L_382:
        /*07cc*/ 	.word	index@(_ZN2at6native18elementwise_kernelILi128ELi4EZNS0_15gpu_kernel_implINS0_13AUnaryFunctorIsssZZZNS0_19maximum_kernel_cudaERNS_18TensorIteratorBaseEENKUlvE_clEvENKUlvE3_clEvEUlssE_EEEEvS5_RKT_EUliE_EEviT1_)
        /*07d0*/ 	.word	0x00000018


	//----- nvinfo : EIATTR_FRAME_SIZE
	.align		4
.L_383:
        /*07d4*/ 	.byte	0x04, 0x11
        /*07d6*/ 	.short	(.L_385 - .L_384)
	.align		4
.L_384:
        /*07d8*/ 	.word	index@(_ZN2at6native18elementwise_kernelILi128ELi4EZNS0_15gpu_kernel_implINS0_13AUnaryFunctorIsssZZZNS0_19maximum_kernel_cudaERNS_18TensorIteratorBaseEENKUlvE_clEvENKUlvE3_clEvEUlssE_EEEEvS5_RKT_EUliE_EEviT1_)
        /*07dc*/ 	.word	0x00000000


	//----- nvinfo : EIATTR_REGCOUNT
	.align		4
.L_385:
        /*07e0*/ 	.byte	0x04, 0x2f
        /*07e2*/ 	.short	(.L_387 - .L_386)
	.align		4
.L_386:
        /*07e4*/ 	.word	index@(_ZN2at6native29vectorized_elementwise_kernelILi8ENS0_13BinaryFunctorIdddZZZNS0_19maximum_kernel_cudaERNS_18TensorIteratorBaseEENKUlvE0_clEvENKUlvE_clEvEUlddE_EESt5arrayIPcLm3EEEEviT0_T1_)
        /*07e8*/ 	.word	0x00000028


	//----- nvinfo : EIATTR_FRAME_SIZE
	.align		4
.L_387:
        /*07ec*/ 	.byte	0x04, 0x11
        /*07ee*/ 	.short	(.L_389 - .L_388)
	.align		4
.L_388:
        /*07f0*/ 	.word	index@(_ZN2at6native29vectorized_elementwise_kernelILi8ENS0_13BinaryFunctorIdddZZZNS0_19maximum_kernel_cudaERNS_18TensorIteratorBaseEENKUlvE0_clEvENKUlvE_clEvEUlddE_EESt5arrayIPcLm3EEEEviT0_T1_)
        /*07f4*/ 	.word	0x00000000


	//----- nvinfo : EIATTR_REGCOUNT
	.align		4
.L_389:
        /*07f8*/ 	.byte	0x04, 0x2f
        /*07fa*/ 	.short	(.L_391 - .L_390)
	.align		4
.L_390:
        /*07fc*/ 	.word	index@(_ZN2at6native29vectorized_elementwise_kernelILi4ENS0_13BinaryFunctorIdddZZZNS0_19maximum_kernel_cudaERNS_18TensorIteratorBaseEENKUlvE0_clEvENKUlvE_clEvEUlddE_EESt5arrayIPcLm3EEEEviT0_T1_)
        /*0800*/ 	.word	0x00000028


	//----- nvinfo : EIATTR_FRAME_SIZE
	.align		4
.L_391:
        /*0804*/ 	.byte	0x04, 0x11
        /*0806*/ 	.short	(.L_393 - .L_392)
	.align		4
.L_392:
        /*0808*/ 	.word	index@(_ZN2at6native29vectorized_elementwise_kernelILi4ENS0_13BinaryFunctorIdddZZZNS0_19maximum_kernel_cudaERNS_18TensorIteratorBaseEENKUlvE0_clEvENKUlvE_clEvEUlddE_EESt5arrayIPcLm3EEEEviT0_T1_)
        /*080c*/ 	.word	0x00000000


	//----- nvinfo : EIATTR_REGCOUNT
	.align		4
.L_393:
        /*0810*/ 	.byte	0x04, 0x2f
        /*0812*/ 	.short	(.L_395 - .L_394)
	.align		4
.L_394:
        /*0814*/ 	.word	index@(_ZN2at6native29vectorized_elementwise_kernelILi2ENS0_13BinaryFunctorIdddZZZNS0_19maximum_kernel_cudaERNS_18TensorIteratorBaseEENKUlvE0_clEvENKUlvE_clEvEUlddE_EESt5arrayIPcLm3EEEEviT0_T1_)
        /*0818*/ 	.word	0x00000028


	//----- nvinfo : EIATTR_FRAME_SIZE
	.align		4
.L_395:
        /*081c*/ 	.byte	0x04, 0x11
        /*081e*/ 	.short	(.L_397 - .L_396)
	.align		4
.L_396:
        /*0820*/ 	.word	index@(_ZN2at6native29vectorized_elementwise_kernelILi2ENS0_13BinaryFunctorIdddZZZNS0_19maximum_kernel_cudaERNS_18TensorIteratorBaseEENKUlvE0_clEvENKUlvE_clEvEUlddE_EESt5arrayIPcLm3EEEEviT0_T1_)
        /*0824*/ 	.word	0x00000000


	//----- nvinfo : EIATTR_REGCOUNT
	.align		4
.L_397:
        /*0828*/ 	.byte	0x04, 0x2f
        /*082a*/ 	.short	(.L_399 - .L_398)
	.align		4
.L_398:
        /*082c*/ 	.word	index@(_ZN2at6native27unrolled_elementwise_kernelINS0_13BinaryFunctorIdddZZZNS0_19maximum_kernel_cudaERNS_18TensorIteratorBaseEENKUlvE0_clEvENKUlvE_clEvEUlddE_EESt5arrayIPcLm3EELi4E23TrivialOffsetCalculatorILi2EjESC_ILi1EjENS0_6memory15LoadWithoutCastENSF_16StoreWithoutCastEEEviT_T0_T2_T3_T4_T5_)
        /*0830*/ 	.word	0x0000001e


	//----- nvinfo : EIATTR_FRAME_SIZE
	.align		4
.L_399:
        /*0834*/ 	.byte	0x04, 0x11
        /*0836*/ 	.short	(.L_401 - .L_400)
	.align		4
.L_400:
        /*0838*/ 	.word	index@(_ZN2at6native27unrolled_elementwise_kernelINS0_13BinaryFunctorIdddZZZNS0_19maximum_kernel_cudaERNS_18TensorIteratorBaseEENKUlvE0_clEvENKUlvE_clEvEUlddE_EESt5arrayIPcLm3EELi4E23TrivialOffsetCalculatorILi2EjESC_ILi1EjENS0_6memory15LoadWithoutCastENSF_16StoreWithoutCastEEEviT_T0_T2_T3_T4_T5_)
        /*083c*/ 	.word	0x00000000


	//----- nvinfo : EIATTR_REGCOUNT
	.align		4
.L_401:
        /*0840*/ 	.byte	0x04, 0x2f
        /*0842*/ 	.short	(.L_403 - .L_402)
	.align		4
.L_402:
        /*0844*/ 	.word	index@(_ZN2at6native18elementwise_kernelILi128ELi2EZNS0_22gpu_kernel_impl_nocastINS0_13BinaryFunctorIdddZZZNS0_19maximum_kernel_cudaERNS_18TensorIteratorBaseEENKUlvE0_clEvENKUlvE_clEvEUlddE_EEEEvS5_RKT_EUliE_EEviT1_)
        /*0848*/ 	.word	0x00000014


	//----- nvinfo : EIATTR_FRAME_SIZE
	.align		4
.L_403:
        /*084c*/ 	.byte	0x04, 0x11
        /*084e*/ 	.short	(.L_405 - .L_404)
	.align		4
.L_404:
        /*0850*/ 	.word	index@(_ZN2at6native18elementwise_kernelILi128ELi2EZNS0_22gpu_kernel_impl_nocastINS0_13BinaryFunctorIdddZZZNS0_19maximum_kernel_cudaERNS_18TensorIteratorBaseEENKUlvE0_clEvENKUlvE_clEvEUlddE_EEEEvS5_RKT_EUliE_EEviT1_)
        /*0854*/ 	.word	0x00000000


	//----- nvinfo : EIATTR_REGCOUNT
	.align		4
.L_405:
        /*0858*/ 	.byte	0x04, 0x2f
        /*085a*/ 	.short	(.L_407 - .L_406)
	.align		4
.L_406:
        /*085c*/ 	.word	index@(_ZN2at6native27unrolled_elementwise_kernelINS0_13BinaryFunctorIdddZZZNS0_19maximum_kernel_cudaERNS_18TensorIteratorBaseEENKUlvE0_clEvENKUlvE_clEvEUlddE_EESt5arrayIPcLm3EELi4E23TrivialOffsetCalculatorILi2EjESC_ILi1EjENS0_6memory12LoadWithCastILi2EEENSF_13StoreWithCastILi1EEEEEviT_T0_T2_T3_T4_T5_)
        /*0860*/ 	.word	0x00000028


	//----- nvinfo : EIATTR_FRAME_SIZE
	.align		4
.L_407:
        /*0864*/ 	.byte	0x04, 0x11
        /*0866*/ 	.short	(.L_409 - .L_408)
	.align		4
.L_408:
        /*0868*/ 	.word	index@(_ZN2at6native27unrolled_elementwise_kernelINS0_13BinaryFunctorIdddZZZNS0_19maximum_kernel_cudaERNS_18TensorIteratorBaseEENKUlvE0_clEvENKUlvE_clEvEUlddE_EESt5arrayIPcLm3EELi4E23TrivialOffsetCalculatorILi2EjESC_ILi1EjENS0_6memory12LoadWithCastILi2EEENSF_13StoreWithCastILi1EEEEEviT_T0_T2_T3_T4_T5_)
        /*086c*/ 	.word	0x00000000


	//----- nvinfo : EIATTR_REGCOUNT
	.align		4
.L_409:
        /*0870*/ 	.byte	0x04, 0x2f
        /*0872*/ 	.short	(.L_411 - .L_410)
	.align		4
.L_410:
        /*0874*/ 	.word	index@(_ZN2at6native18elementwise_kernelILi128ELi4EZNS0_15gpu_kernel_implINS0_13BinaryFunctorIdddZZZNS0_19maximum_kernel_cudaERNS_18TensorIteratorBaseEENKUlvE0_clEvENKUlvE_clEvEUlddE_EEEEvS5_RKT_EUliE_EEviT1_)
        /*0878*/ 	.word	0x0000001a


	//----- nvinfo : EIATTR_FRAME_SIZE
	.align		4
.L_411:
        /*087c*/ 	.byte	0x04, 0x11
        /*087e*/ 	.short	(.L_413 - .L_412)
	.align		4
.L_412:
        /*0880*/ 	.word	index@(_ZN2at6native18elementwise_kernelILi128ELi4EZNS0_15gpu_kernel_implINS0_13BinaryFunctorIdddZZZNS0_19maximum_kernel_cudaERNS_18TensorIteratorBaseEENKUlvE0_clEvENKUlvE_clEvEUlddE_EEEEvS5_RKT_EUliE_EEviT1_)
        /*0884*/ 	.word	0x00000000


	//----- nvinfo : EIATTR_REGCOUNT
	.align		4
.L_413:
        /*0888*/ 	.byte	0x04, 0x2f
        /*088a*/ 	.short	(.L_415 - .L_414)
	.align		4
.L_414:
        /*088c*/ 	.word	index@(_ZN2at6native29vectorized_elementwise_kernelILi8ENS0_13AUnaryFunctorIdddZZZNS0_19maximum_kernel_cudaERNS_18TensorIteratorBaseEENKUlvE0_clEvENKUlvE_clEvEUlddE_EESt5arrayIPcLm2EEEEviT0_T1_)
        /*0890*/ 	.word	0x00000028


	//----- nvinfo : EIATTR_FRAME_SIZE
	.align		4
.L_415:
        /*0894*/ 	.byte	0x04, 0x11
        /*0896*/ 	.short	(.L_417 - .L_416)
	.align		4
.L_416:
        /*0898*/ 	.word	index@(_ZN2at6native29vectorized_elementwise_kernelILi8ENS0_13AUnaryFunctorIdddZZZNS0_19maximum_kernel_cudaERNS_18TensorIteratorBaseEENKUlvE0_clEvENKUlvE_clEvEUlddE_EESt5arrayIPcLm2EEEEviT0_T1_)
        /*089c*/ 	.word	0x00000000


	//----- nvinfo : EIATTR_REGCOUNT
	.align		4
.L_417:
        /*08a0*/ 	.byte	0x04, 0x2f
        /*08a2*/ 	.short	(.L_419 - .L_418)
	.align		4
.L_418:
        /*08a4*/ 	.word	index@(_ZN2at6native29vectorized_elementwise_kernelILi4ENS0_13AUnaryFunctorIdddZZZNS0_19maximum_kernel_cudaERNS_18TensorIteratorBaseEENKUlvE0_clEvENKUlvE_clEvEUlddE_EESt5arrayIPcLm2EEEEviT0_T1_)
        /*08a8*/ 	.word	0x00000028


	//----- nvinfo : EIATTR_FRAME_SIZE
	.align		4
.L_419:
        /*08ac*/ 	.byte	0x04, 0x11
        /*08ae*/ 	.short	(.L_421 - .L_420)
	.align		4
.L_420:
        /*08b0*/ 	.word	index@(_ZN2at6native29vectorized_elementwise_kernelILi4ENS0_13AUnaryFunctorIdddZZZNS0_19maximum_kernel_cudaERNS_18TensorIteratorBaseEENKUlvE0_clEvENKUlvE_clEvEUlddE_EESt5arrayIPcLm2EEEEviT0_T1_)
        /*08b4*/ 	.word	0x00000000


	//----- nvinfo : EIATTR_REGCOUNT
	.align		4
.L_421:
        /*08b8*/ 	.byte	0x04, 0x2f
        /*08ba*/ 	.short	(.L_423 - .L_422)
	.align		4
.L_422:
        /*08bc*/ 	.word	index@(_ZN2at6native29vectorized_elementwise_kernelILi2ENS0_13AUnaryFunctorIdddZZZNS0_19maximum_kernel_cudaERNS_18TensorIteratorBaseEENKUlvE0_clEvENKUlvE_clEvEUlddE_EESt5arrayIPcLm2EEEEviT0_T1_)
        /*08c0*/ 	.word	0x00000028


	//----- nvinfo : EIATTR_FRAME_SIZE
	.align		4
.L_423:
        /*08c4*/ 	.byte	0x04, 0x11
        /*08c6*/ 	.short	(.L_425 - .L_424)
	.align		4
.L_424:
        /*08c8*/ 	.word	index@(_ZN2at6native29vectorized_elementwise_kernelILi2ENS0_13AUnaryFunctorIdddZZZNS0_19maximum_kernel_cudaERNS_18TensorIteratorBaseEENKUlvE0_clEvENKUlvE_clEvEUlddE_EESt5arrayIPcLm2EEEEviT0_T1_)
        /*08cc*/ 	.word	0x00000000


	//----- nvinfo : EIATTR_REGCOUNT
	.align		4
.L_425:
        /*08d0*/ 	.byte	0x04, 0x2f
        /*08d2*/ 	.short	(.L_427 - .L_426)
	.align		4
.L_426:
        /*08d4*/ 	.word	index@(_ZN2at6native27unrolled_elementwise_kernelINS0_13AUnaryFunctorIdddZZZNS0_19maximum_kernel_cudaERNS_18TensorIteratorBaseEENKUlvE0_clEvENKUlvE_clEvEUlddE_EESt5arrayIPcLm2EELi4E23TrivialOffsetCalculatorILi1EjESD_NS0_6memory15LoadWithoutCastENSE_16StoreWithoutCastEEEviT_T0_T2_T3_T4_T5_)
        /*08d8*/ 	.word	0x00000020


	//----- nvinfo : EIATTR_FRAME_SIZE
	.align		4
.L_427:
        /*08dc*/ 	.byte	0x04, 0x11
        /*08de*/ 	.short	(.L_429 - .L_428)
	.align		4
.L_428:
        /*08e0*/ 	.word	index@(_ZN2at6native27unrolled_elementwise_kernelINS0_13AUnaryFunctorIdddZZZNS0_19maximum_kernel_cudaERNS_18TensorIteratorBaseEENKUlvE0_clEvENKUlvE_clEvEUlddE_EESt5arrayIPcLm2EELi4E23TrivialOffsetCalculatorILi1EjESD_NS0_6memory15LoadWithoutCastENSE_16StoreWithoutCastEEEviT_T0_T2_T3_T4_T5_)
        /*08e4*/ 	.word	0x00000000


	//----- nvinfo : EIATTR_REGCOUNT
	.align		4
.L_429:
        /*08e8*/ 	.byte	0x04, 0x2f
        /*08ea*/ 	.short	(.L_431 - .L_430)
	.align		4
.L_430:
        /*08ec*/ 	.word	index@(_ZN2at6native18elementwise_kernelILi128ELi2EZNS0_22gpu_kernel_impl_nocastINS0_13AUnaryFunctorIdddZZZNS0_19maximum_kernel_cudaERNS_18TensorIteratorBaseEENKUlvE0_clEvENKUlvE_clEvEUlddE_EEEEvS5_RKT_EUliE_EEviT1_)
        /*08f0*/ 	.word	0x00000016


	//----- nvinfo : EIATTR_FRAME_SIZE
	.align		4
.L_431:
        /*08f4*/ 	.byte	0x04, 0x11
        /*08f6*/ 	.short	(.L_433 - .L_432)
	.align		4
.L_432:
        /*08f8*/ 	.word	index@(_ZN2at6native18elementwise_kernelILi128ELi2EZNS0_22gpu_kernel_impl_nocastINS0_13AUnaryFunctorIdddZZZNS0_19maximum_kernel_cudaERNS_18TensorIteratorBaseEENKUlvE0_clEvENKUlvE_clEvEUlddE_EEEEvS5_RKT_EUliE_EEviT1_)
        /*08fc*/ 	.word	0x00000000


	//----- nvinfo : EIATTR_REGCOUNT
	.align		4
.L_433:
        /*0900*/ 	.byte	0x04, 0x2f
        /*0902*/ 	.short	(.L_435 - .L_434)
	.align		4
.L_434:
        /*0904*/ 	.word	index@(_ZN2at6native27unrolled_elementwise_kernelINS0_13AUnaryFunctorIdddZZZNS0_19maximum_kernel_cudaERNS_18TensorIteratorBaseEENKUlvE0_clEvENKUlvE_clEvEUlddE_EESt5arrayIPcLm2EELi4E23TrivialOffsetCalculatorILi1EjESD_NS0_6memory12LoadWithCastILi1EEENSE_13StoreWithCastILi1EEEEEviT_T0_T2_T3_T4_T5_)
        /*0908*/ 	.word	0x00000026


	//----- nvinfo : EIATTR_FRAME_SIZE
	.align		4
.L_435:
        /*090c*/ 	.byte	0x04, 0x11
        /*090e*/ 	.short	(.L_437 - .L_436)
	.align		4
.L_436:
        /*0910*/ 	.word	index@(_ZN2at6native27unrolled_elementwise_kernelINS0_13AUnaryFunctorIdddZZZNS0_19maximum_kernel_cudaERNS_18TensorIteratorBaseEENKUlvE0_clEvENKUlvE_clEvEUlddE_EESt5arrayIPcLm2EELi4E23TrivialOffsetCalculatorILi1EjESD_NS0_6memory12LoadWithCastILi1EEENSE_13StoreWithCastILi1EEEEEviT_T0_T2_T3_T4_T5_)
        /*0914*/ 	.word	0x00000000


	//----- nvinfo : EIATTR_REGCOUNT
	.align		4
.L_437:
        /*0918*/ 	.byte	0x04, 0x2f
        /*091a*/ 	.short	(.L_439 - .L_438)
	.align		4
.L_438:
        /*091c*/ 	.word	index@(_ZN2at6native18elementwise_kernelILi128ELi4EZNS0_15gpu_kernel_implINS0_13AUnaryFunctorIdddZZZNS0_19maximum_kernel_cudaERNS_18TensorIteratorBaseEENKUlvE0_clEvENKUlvE_clEvEUlddE_EEEEvS5_RKT_EUliE_EEviT1_)
        /*0920*/ 	.word	0x00000018


	//----- nvinfo : EIATTR_FRAME_SIZE
	.align		4
.L_439:
        /*0924*/ 	.byte	0x04, 0x11
        /*0926*/ 	.short	(.L_441 - .L_440)
	.align		4
.L_440:
        /*0928*/ 	.word	index@(_ZN2at6native18elementwise_kernelILi128ELi4EZNS0_15gpu_kernel_implINS0_13AUnaryFunctorIdddZZZNS0_19maximum_kernel_cudaERNS_18TensorIteratorBaseEENKUlvE0_clEvENKUlvE_clEvEUlddE_EEEEvS5_RKT_EUliE_EEviT1_)
        /*092c*/ 	.word	0x00000000


	//----- nvinfo : EIATTR_REGCOUNT
	.align		4
.L_441:
        /*0930*/ 	.byte	0x04, 0x2f
        /*0932*/ 	.short	(.L_443 - .L_442)
	.align		4
.L_442:
        /*0934*/ 	.word	index@(_ZN2at6native29vectorized_elementwise_kernelILi8ENS0_13BinaryFunctorIfffZZZNS0_19maximum_kernel_cudaERNS_18TensorIteratorBaseEENKUlvE0_clEvENKUlvE0_clEvEUlffE_EESt5arrayIPcLm3EEEEviT0_T1_)
        /*0938*/ 	.word	0x0000001e


	//----- nvinfo : EIATTR_FRAME_SIZE
	.align		4
.L_443:
        /*093c*/ 	.byte	0x04, 0x11
        /*093e*/ 	.short	(.L_445 - .L_444)
	.align		4
.L_444:
        /*0940*/ 	.word	index@(_ZN2at6native29vectorized_elementwise_kernelILi8ENS0_13BinaryFunctorIfffZZZNS0_19maximum_kernel_cudaERNS_18TensorIteratorBaseEENKUlvE0_clEvENKUlvE0_clEvEUlffE_EESt5arrayIPcLm3EEEEviT0_T1_)
        /*0944*/ 	.word	0x00000000


	//----- nvinfo : EIATTR_REGCOUNT
	.align		4
.L_445:
        /*0948*/ 	.byte	0x04, 0x2f
        /*094a*/ 	.short	(.L_447 - .L_446)
	.align		4
.L_446:
        /*094c*/ 	.word	index@(_ZN2at6native29vectorized_elementwise_kernelILi4ENS0_13BinaryFunctorIfffZZZNS0_19maximum_kernel_cudaERNS_18TensorIteratorBaseEENKUlvE0_clEvENKUlvE0_clEvEUlffE_EESt5arrayIPcLm3EEEEviT0_T1_)
        /*0950*/ 	.word	0x0000001e


	//----- nvinfo : EIATTR_FRAME_SIZE
	.align		4
.L_447:
        /*0954*/ 	.byte	0x04, 0x11
        /*0956*/ 	.short	(.L_449 - .L_448)
	.align		4
.L_448:
        /*0958*/ 	.word	index@(_ZN2at6native29vectorized_elementwise_kernelILi4ENS0_13BinaryFunctorIfffZZZNS0_19maximum_kernel_cudaERNS_18TensorIteratorBaseEENKUlvE0_clEvENKUlvE0_clEvEUlffE_EESt5arrayIPcLm3EEEEviT0_T1_)
        /*095c*/ 	.word	0x00000000


	//----- nvinfo : EIATTR_REGCOUNT
	.align		4
.L_449:
        /*0960*/ 	.byte	0x04, 0x2f
        /*0962*/ 	.short	(.L_451 - .L_450)
	.align		4
.L_450:
        /*0964*/ 	.word	index@(_ZN2at6native29vectorized_elementwise_kernelILi2ENS0_13BinaryFunctorIfffZZZNS0_19maximum_kernel_cudaERNS_18TensorIteratorBaseEENKUlvE0_clEvENKUlvE0_clEvEUlffE_EESt5arrayIPcLm3EEEEviT0_T1_)
        /*0968*/ 	.word	0x0000001e


	//----- nvinfo : EIATTR_FRAME_SIZE
	.align		4
.L_451:
        /*096c*/ 	.byte	0x04, 0x11
        /*096e*/ 	.short	(.L_453 - .L_452)
	.align		4
.L_452:
        /*0970*/ 	.word	index@(_ZN2at6native29vectorized_elementwise_kernelILi2ENS0_13BinaryFunctorIfffZZZNS0_19maximum_kernel_cudaERNS_18TensorIteratorBaseEENKUlvE0_clEvENKUlvE0_clEvEUlffE_EESt5arrayIPcLm3EEEEviT0_T1_)
        /*0974*/ 	.word	0x00000000


	//----- nvinfo : EIATTR_REGCOUNT
	.align		4
.L_453:
        /*0978*/ 	.byte	0x04, 0x2f
        /*097a*/ 	.short	(.L_455 - .L_454)
	.align		4
.L_454:
        /*097c*/ 	.word	index@(_ZN2at6native27unrolled_elementwise_kernelINS0_13BinaryFunctorIfffZZZNS0_19maximum_kernel_cudaERNS_18TensorIteratorBaseEENKUlvE0_clEvENKUlvE0_clEvEUlffE_EESt5arrayIPcLm3EELi4E23TrivialOffsetCalculatorILi2EjESC_ILi1EjENS0_6memory15LoadWithoutCastENSF_16StoreWithoutCastEEEviT_T0_T2_T3_T4_T5_)
        /*0980*/ 	.word	0x0000001e


	//----- nvinfo : EIATTR_FRAME_SIZE
	.align		4
.L_455:
        /*0984*/ 	.byte	0x04, 0x11
        /*0986*/ 	.short	(.L_457 - .L_456)
	.align		4
.L_456:
        /*0988*/ 	.word	index@(_ZN2at6native27unrolled_elementwise_kernelINS0_13BinaryFunctorIfffZZZNS0_19maximum_kernel_cudaERNS_18TensorIteratorBaseEENKUlvE0_clEvENKUlvE0_clEvEUlffE_EESt5arrayIPcLm3EELi4E23TrivialOffsetCalculatorILi2EjESC_ILi1EjENS0_6memory15LoadWithoutCastENSF_16StoreWithoutCastEEEviT_T0_T2_T3_T4_T5_)
        /*098c*/ 	.word	0x00000000


	//----- nvinfo : EIATTR_REGCOUNT
	.align		4
.L_457:
        /*0990*/ 	.byte	0x04, 0x2f
        /*0992*/ 	.short	(.L_459 - .L_458)
	.align		4
.L_458:
        /*0994*/ 	.word	index@(_ZN2at6native18elementwise_kernelILi128ELi2EZNS0_22gpu_kernel_impl_nocastINS0_13BinaryFunctorIfffZZZNS0_19maximum_kernel_cudaERNS_18TensorIteratorBaseEENKUlvE0_clEvENKUlvE0_clEvEUlffE_EEEEvS5_RKT_EUliE_EEviT1_)
        /*0998*/ 	.word	0x00000014


	//----- nvinfo : EIATTR_FRAME_SIZE
	.align		4
.L_459:
        /*099c*/ 	.byte	0x04, 0x11
        /*099e*/ 	.short	(.L_461 - .L_460)
	.align		4
.L_460:
        /*09a0*/ 	.word	index@(_ZN2at6native18elementwise_kernelILi128ELi2EZNS0_22gpu_kernel_impl_nocastINS0_13BinaryFunctorIfffZZZNS0_19maximum_kernel_cudaERNS_18TensorIteratorBaseEENKUlvE0_clEvENKUlvE0_clEvEUlffE_EEEEvS5_RKT_EUliE_EEviT1_)
        /*09a4*/ 	.word	0x00000000


	//----- nvinfo : EIATTR_REGCOUNT
	.align		4
.L_461:
        /*09a8*/ 	.byte	0x04, 0x2f
        /*09aa*/ 	.short	(.L_463 - .L_462)
	.align		4
.L_462:
        /*09ac*/ 	.word	index@(_ZN2at6native27unrolled_elementwise_kernelINS0_13BinaryFunctorIfffZZZNS0_19maximum_kernel_cudaERNS_18TensorIteratorBaseEENKUlvE0_clEvENKUlvE0_clEvEUlffE_EESt5arrayIPcLm3EELi4E23TrivialOffsetCalculatorILi2EjESC_ILi1EjENS0_6memory12LoadWithCastILi2EEENSF_13StoreWithCastILi1EEEEEviT_T0_T2_T3_T4_T5_)
        /*09b0*/ 	.word	0x00000020


	//----- nvinfo : EIATTR_FRAME_SIZE
	.align		4
.L_463:
        /*09b4*/ 	.byte	0x04, 0x11
        /*09b6*/ 	.short	(.L_465 - .L_464)
	.align		4
.L_464:
        /*09b8*/ 	.word	index@(_ZN2at6native27unrolled_elementwise_kernelINS0_13BinaryFunctorIfffZZZNS0_19maximum_kernel_cudaERNS_18TensorIteratorBaseEENKUlvE0_clEvENKUlvE0_clEvEUlffE_EESt5arrayIPcLm3EELi4E23TrivialOffsetCalculatorILi2EjESC_ILi1EjENS0_6memory12LoadWithCastILi2EEENSF_13StoreWithCastILi1EEEEEviT_T0_T2_T3_T4_T5_)
        /*09bc*/ 	.word	0x00000000


	//----- nvinfo : EIATTR_REGCOUNT
	.align		4
.L_465:
        /*09c0*/ 	.byte	0x04, 0x2f
        /*09c2*/ 	.short	(.L_467 - .L_466)
	.align		4
.L_466:
        /*09c4*/ 	.word	index@(_ZN2at6native18elementwise_kernelILi128ELi4EZNS0_15gpu_kernel_implINS0_13BinaryFunctorIfffZZZNS0_19maximum_kernel_cudaERNS_18TensorIteratorBaseEENKUlvE0_clEvENKUlvE0_clEvEUlffE_EEEEvS5_RKT_EUliE_EEviT1_)
        /*09c8*/ 	.word	0x00000018


	//----- nvinfo : EIATTR_FRAME_SIZE
	.align		4
.L_467:
        /*09cc*/ 	.byte	0x04, 0x11
        /*09ce*/ 	.short	(.L_469 - .L_468)
	.align		4
.L_468:
        /*09d0*/ 	.word	index@(_ZN2at6native18elementwise_kernelILi128ELi4EZNS0_15gpu_kernel_implINS0_13BinaryFunctorIfffZZZNS0_19maximum_kernel_cudaERNS_18TensorIteratorBaseEENKUlvE0_clEvENKUlvE0_clEvEUlffE_EEEEvS5_RKT_EUliE_EEviT1_)
        /*09d4*/ 	.word	0x00000000


	//----- nvinfo : EIATTR_REGCOUNT
	.align		4
.L_469:
        /*09d8*/ 	.byte	0x04, 0x2f
        /*09da*/ 	.short	(.L_471 - .L_470)
	.align		4
.L_470:
        /*09dc*/ 	.word	index@(_ZN2at6native29vectorized_elementwise_kernelILi8ENS0_13AUnaryFunctorIfffZZZNS0_19maximum_kernel_cudaERNS_18TensorIteratorBaseEENKUlvE0_clEvENKUlvE0_clEvEUlffE_EESt5arrayIPcLm2EEEEviT0_T1_)
        /*09e0*/ 	.word	0x00000020


	//----- nvinfo : EIATTR_FRAME_SIZE
	.align		4
.L_471:
        /*09e4*/ 	.byte	0x04, 0x11
        /*09e6*/ 	.short	(.L_473 - .L_472)
	.align		4
.L_472:
        /*09e8*/ 	.word	index@(_ZN2at6native29vectorized_elementwise_kernelILi8ENS0_13AUnaryFunctorIfffZZZNS0_19maximum_kernel_cudaERNS_18TensorIteratorBaseEENKUlvE0_clEvENKUlvE0_clEvEUlffE_EESt5arrayIPcLm2EEEEviT0_T1_)
        /*09ec*/ 	.word	0x00000000


	//----- nvinfo : EIATTR_REGCOUNT
	.align		4
.L_473:
        /*09f0*/ 	.byte	0x04, 0x2f
        /*09f2*/ 	.short	(.L_475 - .L_474)
	.align		4
.L_474:
        /*09f4*/ 	.word	index@(_ZN2at6native29vectorized_elementwise_kernelILi4ENS0_13AUnaryFunctorIfffZZZNS0_19maximum_kernel_cudaERNS_18TensorIteratorBaseEENKUlvE0_clEvENKUlvE0_clEvEUlffE_EESt5arrayIPcLm2EEEEviT0_T1_)
        /*09f8*/ 	.word	0x00000020


	//----- nvinfo : EIATTR_FRAME_SIZE
	.align		4
.L_475:
        /*09fc*/ 	.byte	0x04, 0x11
        /*09fe*/ 	.short	(.L_477 - .L_476)
	.align		4
.L_476:
        /*0a00*/ 	.word	index@(_ZN2at6native29vectorized_elementwise_kernelILi4ENS0_13AUnaryFunctorIfffZZZNS0_19maximum_kernel_cudaERNS_18TensorIteratorBaseEENKUlvE0_clEvENKUlvE0_clEvEUlffE_EESt5arrayIPcLm2EEEEviT0_T1_)
        /*0a04*/ 	.word	0x00000000


	//----- nvinfo : EIATTR_REGCOUNT
	.align		4
.L_477:
        /*0a08*/ 	.byte	0x04, 0x2f
        /*0a0a*/ 	.short	(.L_479 - .L_478)
	.align		4
.L_478:
        /*0a0c*/ 	.word	index@(_ZN2at6native29vectorized_elementwise_kernelILi2ENS0_13AUnaryFunctorIfffZZZNS0_19maximum_kernel_cudaERNS_18TensorIteratorBaseEENKUlvE0_clEvENKUlvE0_clEvEUlffE_EESt5arrayIPcLm2EEEEviT0_T1_)
        /*0a10*/ 	.word	0x00000020


	//----- nvinfo : EIATTR_FRAME_SIZE
	.align		4
.L_479:
        /*0a14*/ 	.byte	0x04, 0x11
        /*0a16*/ 	.short	(.L_481 - .L_480)
	.align		4
.L_480:
        /*0a18*/ 	.word	index@(_ZN2at6native29vectorized_elementwise_kernelILi2ENS0_13AUnaryFunctorIfffZZZNS0_19maximum_kernel_cudaERNS_18TensorIteratorBaseEENKUlvE0_clEvENKUlvE0_clEvEUlffE_EESt5arrayIPcLm2EEEEviT0_T1_)
        /*0a1c*/ 	.word	0x00000000


	//----- nvinfo : EIATTR_REGCOUNT
	.align		4
.L_481:
        /*0a20*/ 	.byte	0x04, 0x2f
        /*0a22*/ 	.short	(.L_483 - .L_482)
	.align		4
.L_482:
        /*0a24*/ 	.word	index@(_ZN2at6native27unrolled_elementwise_kernelINS0_13AUnaryFunctorIfffZZZNS0_19maximum_kernel_cudaERNS_18TensorIteratorBaseEENKUlvE0_clEvENKUlvE0_clEvEUlffE_EESt5arrayIPcLm2EELi4E23TrivialOffsetCalculatorILi1EjESD_NS0_6memory15LoadWithoutCastENSE_16StoreWithoutCastEEEviT_T0_T2_T3_T4_T5_)
        /*0a28*/ 	.word	0x00000018


	//----- nvinfo : EIATTR_FRAME_SIZE
	.align		4
.L_483:
        /*0a2c*/ 	.byte	0x04, 0x11
        /*0a2e*/ 	.short	(.L_485 - .L_484)
	.align		4
.L_484:
        /*0a30*/ 	.word	index@(_ZN2at6native27unrolled_elementwise_kernelINS0_13AUnaryFunctorIfffZZZNS0_19maximum_kernel_cudaERNS_18TensorIteratorBaseEENKUlvE0_clEvENKUlvE0_clEvEUlffE_EESt5arrayIPcLm2EELi4E23TrivialOffsetCalculatorILi1EjESD_NS0_6memory15LoadWithoutCastENSE_16StoreWithoutCastEEEviT_T0_T2_T3_T4_T5_)
        /*0a34*/ 	.word	0x00000000


	//----- nvinfo : EIATTR_REGCOUNT
	.align		4
.L_485:
        /*0a38*/ 	.byte	0x04, 0x2f
        /*0a3a*/ 	.short	(.L_487 - .L_486)
	.align		4
.L_486:
        /*0a3c*/ 	.word	index@(_ZN2at6native18elementwise_kernelILi128ELi2EZNS0_22gpu_kernel_impl_nocastINS0_13AUnaryFunctorIfffZZZNS0_19maximum_kernel_cudaERNS_18TensorIteratorBaseEENKUlvE0_clEvENKUlvE0_clEvEUlffE_EEEEvS5_RKT_EUliE_EEviT1_)
        /*0a40*/ 	.word	0x00000014


	//----- nvinfo : EIATTR_FRAME_SIZE
	.align		4
.L_487:
        /*0a44*/ 	.byte	0x04, 0x11
        /*0a46*/ 	.short	(.L_489 - .L_488)
	.align		4
.L_488:
        /*0a48*/ 	.word	index@(_ZN2at6native18elementwise_kernelILi128ELi2EZNS0_22gpu_kernel_impl_nocastINS0_13AUnaryFunctorIfffZZZNS0_19maximum_kernel_cudaERNS_18TensorIteratorBaseEENKUlvE0_clEvENKUlvE0_clEvEUlffE_EEEEvS5_RKT_EUliE_EEviT1_)
        /*0a4c*/ 	.word	0x00000000


	//----- nvinfo : EIATTR_REGCOUNT
	.align		4
.L_489:
        /*0a50*/ 	.byte	0x04, 0x2f
        /*0a52*/ 	.short	(.L_491 - .L_490)
	.align		4
.L_490:
        /*0a54*/ 	.word	index@(_ZN2at6native27unrolled_elementwise_kernelINS0_13AUnaryFunctorIfffZZZNS0_19maximum_kernel_cudaERNS_18TensorIteratorBaseEENKUlvE0_clEvENKUlvE0_clEvEUlffE_EESt5arrayIPcLm2EELi4E23TrivialOffsetCalculatorILi1EjESD_NS0_6memory12LoadWithCastILi1EEENSE_13StoreWithCastILi1EEEEEviT_T0_T2_T3_T4_T5_)
        /*0a58*/ 	.word	0x00000020


	//----- nvinfo : EIATTR_FRAME_SIZE
	.align		4
.L_491:
        /*0a5c*/ 	.byte	0x04, 0x11
        /*0a5e*/ 	.short	(.L_493 - .L_492)
	.align		4
.L_492:
        /*0a60*/ 	.word	index@(_ZN2at6native27unrolled_elementwise_kernelINS0_13AUnaryFunctorIfffZZZNS0_19maximum_kernel_cudaERNS_18TensorIteratorBaseEENKUlvE0_clEvENKUlvE0_clEvEUlffE_EESt5arrayIPcLm2EELi4E23TrivialOffsetCalculatorILi1EjESD_NS0_6memory12LoadWithCastILi1EEENSE_13StoreWithCastILi1EEEEEviT_T0_T2_T3_T4_T5_)
        /*0a64*/ 	.word	0x00000000


	//----- nvinfo : EIATTR_REGCOUNT
	.align		4
.L_493:
        /*0a68*/ 	.byte	0x04, 0x2f
        /*0a6a*/ 	.short	(.L_495 - .L_494)
	.align		4
.L_494:
        /*0a6c*/ 	.word	index@(_ZN2at6native18elementwise_kernelILi128ELi4EZNS0_15gpu_kernel_implINS0_13AUnaryFunctorIfffZZZNS0_19maximum_kernel_cudaERNS_18TensorIteratorBaseEENKUlvE0_clEvENKUlvE0_clEvEUlffE_EEEEvS5_RKT_EUliE_EEviT1_)
        /*0a70*/ 	.word	0x00000018


	//----- nvinfo : EIATTR_FRAME_SIZE
	.align		4
.L_495:
        /*0a74*/ 	.byte	0x04, 0x11
        /*0a76*/ 	.short	(.L_497 - .L_496)
	.align		4
.L_496:
        /*0a78*/ 	.word	index@(_ZN2at6native18elementwise_kernelILi128ELi4EZNS0_15gpu_kernel_implINS0_13AUnaryFunctorIfffZZZNS0_19maximum_kernel_cudaERNS_18TensorIteratorBaseEENKUlvE0_clEvENKUlvE0_clEvEUlffE_EEEEvS5_RKT_EUliE_EEviT1_)
        /*0a7c*/ 	.word	0x00000000


	//----- nvinfo : EIATTR_REGCOUNT
	.align		4
.L_497:
        /*0a80*/ 	.byte	0x04, 0x2f
        /*0a82*/ 	.short	(.L_499 - .L_498)
	.align		4
.L_498:
        /*0a84*/ 	.word	index@(_ZN2at6native29vectorized_elementwise_kernelILi8ENS0_13BinaryFunctorIN3c104HalfES4_S4_ZZZNS0_19maximum_kernel_cudaERNS_18TensorIteratorBaseEENKUlvE0_clEvENKUlvE1_clEvEUlS4_S4_E_EESt5arrayIPcLm3EEEEviT0_T1_)
        /*0a88*/ 	.word	0x00000020


	//----- nvinfo : EIATTR_FRAME_SIZE
	.align		4
.L_499:
        /*0a8c*/ 	.byte	0x04, 0x11
        /*0a8e*/ 	.short	(.L_501 - .L_500)
	.align		4
.L_500:
        /*0a90*/ 	.word	index@(_ZN2at6native29vectorized_elementwise_kernelILi8ENS0_13BinaryFunctorIN3c104HalfES4_S4_ZZZNS0_19maximum_kernel_cudaERNS_18TensorIteratorBaseEENKUlvE0_clEvENKUlvE1_clEvEUlS4_S4_E_EESt5arrayIPcLm3EEEEviT0_T1_)
        /*0a94*/ 	.word	0x00000000


	//----- nvinfo : EIATTR_REGCOUNT
	.align		4
.L_501:
        /*0a98*/ 	.byte	0x04, 0x2f
        /*0a9a*/ 	.short	(.L_503 - .L_502)
	.align		4
.L_502:
        /*0a9c*/ 	.word	index@(_ZN2at6native29vectorized_elementwise_kernelILi4ENS0_13BinaryFunctorIN3c104HalfES4_S4_ZZZNS0_19maximum_kernel_cudaERNS_18TensorIteratorBaseEENKUlvE0_clEvENKUlvE1_clEvEUlS4_S4_E_EESt5arrayIPcLm3EEEEviT0_T1_)
        /*0aa0*/ 	.word	0x00000020


	//----- nvinfo : EIATTR_FRAME_SIZE
	.align		4
.L_503:
        /*0aa4*/ 	.byte	0x04, 0x11
        /*0aa6*/ 	.short	(.L_505 - .L_504)
	.align		4
.L_504:
        /*0aa8*/ 	.word	index@(_ZN2at6native29vectorized_elementwise_kernelILi4ENS0_13BinaryFunctorIN3c104HalfES4_S4_ZZZNS0_19maximum_kernel_cudaERNS_18TensorIteratorBaseEENKUlvE0_clEvENKUlvE1_clEvEUlS4_S4_E_EESt5arrayIPcLm3EEEEviT0_T1_)
        /*0aac*/ 	.word	0x00000000


	//----- nvinfo : EIATTR_REGCOUNT
	.align		4
.L_505:
        /*0ab0*/ 	.byte	0x04, 0x2f
        /*0ab2*/ 	.short	(.L_507 - .L_506)
	.align		4
.L_506:
        /*0ab4*/ 	.word	index@(_ZN2at6native29vectorized_elementwise_kernelILi2ENS0_13BinaryFunctorIN3c104HalfES4_S4_ZZZNS0_19maximum_kernel_cudaERNS_18TensorIteratorBaseEENKUlvE0_clEvENKUlvE1_clEvEUlS4_S4_E_EESt5arrayIPcLm3EEEEviT0_T1_)
        /*0ab8*/ 	.word	0x00000020


	//----- nvinfo : EIATTR_FRAME_SIZE
	.align		4
.L_507:
        /*0abc*/ 	.byte	0x04, 0x11
        /*0abe*/ 	.short	(.L_509 - .L_508)
	.align		4
.L_508:
        /*0ac0*/ 	.word	index@(_ZN2at6native29vectorized_elementwise_kernelILi2ENS0_13BinaryFunctorIN3c104HalfES4_S4_ZZZNS0_19maximum_kernel_cudaERNS_18TensorIteratorBaseEENKUlvE0_clEvENKUlvE1_clEvEUlS4_S4_E_EESt5arrayIPcLm3EEEEviT0_T1_)
        /*0ac4*/ 	.word	0x00000000


	//----- nvinfo : EIATTR_REGCOUNT
	.align		4
.L_509:
        /*0ac8*/ 	.byte	0x04, 0x2f
        /*0aca*/ 	.short	(.L_511 - .L_510)
	.align		4
.L_510:
        /*0acc*/ 	.word	index@(_ZN2at6native27unrolled_elementwise_kernelINS0_13BinaryFunctorIN3c104HalfES4_S4_ZZZNS0_19maximum_kernel_cudaERNS_18TensorIteratorBaseEENKUlvE0_clEvENKUlvE1_clEvEUlS4_S4_E_EESt5arrayIPcLm3EELi4E23TrivialOffsetCalculatorILi2EjESE_ILi1EjENS0_6memory15LoadWithoutCastENSH_16StoreWithoutCastEEEviT_T0_T2_T3_T4_T5_)
        /*0ad0*/ 	.word	0x00000020


	//----- nvinfo : EIATTR_FRAME_SIZE
	.align		4
.L_511:
        /*0ad4*/ 	.byte	0x04, 0x11
        /*0ad6*/ 	.short	(.L_513 - .L_512)
	.align		4
.L_512:
        /*0ad8*/ 	.word	index@(_ZN2at6native27unrolled_elementwise_kernelINS0_13BinaryFunctorIN3c104HalfES4_S4_ZZZNS0_19maximum_kernel_cudaERNS_18TensorIteratorBaseEENKUlvE0_clEvENKUlvE1_clEvEUlS4_S4_E_EESt5arrayIPcLm3EELi4E23TrivialOffsetCalculatorILi2EjESE_ILi1EjENS0_6memory15LoadWithoutCastENSH_16StoreWithoutCastEEEviT_T0_T2_T3_T4_T5_)
        /*0adc*/ 	.word	0x00000000


	//----- nvinfo : EIATTR_REGCOUNT
	.align		4
.L_513:
        /*0ae0*/ 	.byte	0x04, 0x2f
        /*0ae2*/ 	.short	(.L_515 - .L_514)
	.align		4
.L_514:
        /*0ae4*/ 	.word	index@(_ZN2at6native18elementwise_kernelILi128ELi4EZNS0_22gpu_kernel_impl_nocastINS0_13BinaryFunctorIN3c104HalfES5_S5_ZZZNS0_19maximum_kernel_cudaERNS_18TensorIteratorBaseEENKUlvE0_clEvENKUlvE1_clEvEUlS5_S5_E_EEEEvS7_RKT_EUliE_EEviT1_)
        /*0ae8*/ 	.word	0x00000014


	//----- nvinfo : EIATTR_FRAME_SIZE
	.align		4
.L_515:
        /*0aec*/ 	.byte	0x04, 0x11
        /*0aee*/ 	.short	(.L_517 - .L_516)
	.align		4
.L_516:
        /*0af0*/ 	.word	index@(_ZN2at6native18elementwise_kernelILi128ELi4EZNS0_22gpu_kernel_impl_nocastINS0_13BinaryFunctorIN3c104HalfES5_S5_ZZZNS0_19maximum_kernel_cudaERNS_18TensorIteratorBaseEENKUlvE0_clEvENKUlvE1_clEvEUlS5_S5_E_EEEEvS7_RKT_EUliE_EEviT1_)
        /*0af4*/ 	.word	0x00000000


	//----- nvinfo : EIATTR_REGCOUNT
	.align		4
.L_517:
        /*0af8*/ 	.byte	0x04, 0x2f
        /*0afa*/ 	.short	(.L_519 - .L_518)
	.align		4
.L_518:
        /*0afc*/ 	.word	index@(_ZN2at6native27unrolled_elementwise_kernelINS0_13BinaryFunctorIN3c104HalfES4_S4_ZZZNS0_19maximum_kernel_cudaERNS_18TensorIteratorBaseEENKUlvE0_clEvENKUlvE1_clEvEUlS4_S4_E_EESt5arrayIPcLm3EELi4E23TrivialOffsetCalculatorILi2EjESE_ILi1EjENS0_6memory12LoadWithCastILi2EEENSH_13StoreWithCastILi1EEEEEviT_T0_T2_T3_T4_T5_)
        /*0b00*/ 	.word	0x00000020


	//----- nvinfo : EIATTR_FRAME_SIZE
	.align		4
.L_519:
        /*0b04*/ 	.byte	0x04, 0x11
        /*0b06*/ 	.short	(.L_521 - .L_520)
	.align		4
.L_520:
        /*0b08*/ 	.word	index@(_ZN2at6native27unrolled_elementwise_kernelINS0_13BinaryFunctorIN3c104HalfES4_S4_ZZZNS0_19maximum_kernel_cudaERNS_18TensorIteratorBaseEENKUlvE0_clEvENKUlvE1_clEvEUlS4_S4_E_EESt5arrayIPcLm3EELi4E23TrivialOffsetCalculatorILi2EjESE_ILi1EjENS0_6memory12LoadWithCastILi2EEENSH_13StoreWithCastILi1EEEEEviT_T0_T2_T3_T4_T5_)
        /*0b0c*/ 	.word	0x00000000


	//----- nvinfo : EIATTR_REGCOUNT
	.align		4
.L_521:
        /*0b10*/ 	.byte	0x04, 0x2f
        /*0b12*/ 	.short	(.L_523 - .L_522)
	.align		4
.L_522:
        /*0b14*/ 	.word	index@(_ZN2at6native18elementwise_kernelILi128ELi4EZNS0_15gpu_kernel_implINS0_13BinaryFunctorIN3c104HalfES5_S5_ZZZNS0_19maximum_kernel_cudaERNS_18TensorIteratorBaseEENKUlvE0_clEvENKUlvE1_clEvEUlS5_S5_E_EEEEvS7_RKT_EUliE_EEviT1_)
        /*0b18*/ 	.word	0x00000018


	//----- nvinfo : EIATTR_FRAME_SIZE
	.align		4
.L_523:
        /*0b1c*/ 	.byte	0x04, 0x11
        /*0b1e*/ 	.short	(.L_525 - .L_524)
	.align		4
.L_524:
        /*0b20*/ 	.word	index@(_ZN2at6native18elementwise_kernelILi128ELi4EZNS0_15gpu_kernel_implINS0_13BinaryFunctorIN3c104HalfES5_S5_ZZZNS0_19maximum_kernel_cudaERNS_18TensorIteratorBaseEENKUlvE0_clEvENKUlvE1_clEvEUlS5_S5_E_EEEEvS7_RKT_EUliE_EEviT1_)
        /*0b24*/ 	.word	0x00000000


	//----- nvinfo : EIATTR_REGCOUNT
	.align		4
.L_525:
        /*0b28*/ 	.byte	0x04, 0x2f
        /*0b2a*/ 	.short	(.L_527 - .L_526)
	.align		4
.L_526:
        /*0b2c*/ 	.word	index@(_ZN2at6native29vectorized_elementwise_kernelILi8ENS0_13AUnaryFunctorIN3c104HalfES4_S4_ZZZNS0_19maximum_kernel_cudaERNS_18TensorIteratorBaseEENKUlvE0_clEvENKUlvE1_clEvEUlS4_S4_E_EESt5arrayIPcLm2EEEEviT0_T1_)
        /*0b30*/ 	.word	0x0000001c


	//----- nvinfo : EIATTR_FRAME_SIZE
	.align		4
.L_527:
        /*0b34*/ 	.byte	0x04, 0x11
        /*0b36*/ 	.short	(.L_529 - .L_528)
	.align		4
.L_528:
        /*0b38*/ 	.word	index@(_ZN2at6native29vectorized_elementwise_kernelILi8ENS0_13AUnaryFunctorIN3c104HalfES4_S4_ZZZNS0_19maximum_kernel_cudaERNS_18TensorIteratorBaseEENKUlvE0_clEvENKUlvE1_clEvEUlS4_S4_E_EESt5arrayIPcLm2EEEEviT0_T1_)
        /*0b3c*/ 	.word	0x00000000


	//----- nvinfo : EIATTR_REGCOUNT
	.align		4
.L_529:
        /*0b40*/ 	.byte	0x04, 0x2f
        /*0b42*/ 	.short	(.L_531 - .L_530)
	.align		4
.L_530:
        /*0b44*/ 	.word	index@(_ZN2at6native29vectorized_elementwise_kernelILi4ENS0_13AUnaryFunctorIN3c104HalfES4_S4_ZZZNS0_19maximum_kernel_cudaERNS_18TensorIteratorBaseEENKUlvE0_clEvENKUlvE1_clEvEUlS4_S4_E_EESt5arrayIPcLm2EEEEviT0_T1_)
        /*0b48*/ 	.word	0x0000001e


	//----- nvinfo : EIATTR_FRAME_SIZE
	.align		4
.L_531:
        /*0b4c*/ 	.byte	0x04, 0x11
        /*0b4e*/ 	.short	(.L_533 - .L_532)
	.align		4
.L_532:
        /*0b50*/ 	.word	index@(_ZN2at6native29vectorized_elementwise_kernelILi4ENS0_13AUnaryFunctorIN3c104HalfES4_S4_ZZZNS0_19maximum_kernel_cudaERNS_18TensorIteratorBaseEENKUlvE0_clEvENKUlvE1_clEvEUlS4_S4_E_EESt5arrayIPcLm2EEEEviT0_T1_)
        /*0b54*/ 	.word	0x00000000


	//----- nvinfo : EIATTR_REGCOUNT
	.align		4
.L_533:
        /*0b58*/ 	.byte	0x04, 0x2f
        /*0b5a*/ 	.short	(.L_535 - .L_534)
	.align		4
.L_534:
        /*0b5c*/ 	.word	index@(_ZN2at6native29vectorized_elementwise_kernelILi2ENS0_13AUnaryFunctorIN3c104HalfES4_S4_ZZZNS0_19maximum_kernel_cudaERNS_18TensorIteratorBaseEENKUlvE0_clEvENKUlvE1_clEvEUlS4_S4_E_EESt5arrayIPcLm2EEEEviT0_T1_)
        /*0b60*/ 	.word	0x0000001e


	//----- nvinfo : EIATTR_FRAME_SIZE
	.align		4
.L_535:
        /*0b64*/ 	.byte	0x04, 0x11
        /*0b66*/ 	.short	(.L_537 - .L_536)
	.align		4
.L_536:
        /*0b68*/ 	.word	index@(_ZN2at6native29vectorized_elementwise_kernelILi2ENS0_13AUnaryFunctorIN3c104HalfES4_S4_ZZZNS0_19maximum_kernel_cudaERNS_18TensorIteratorBaseEENKUlvE0_clEvENKUlvE1_clEvEUlS4_S4_E_EESt5arrayIPcLm2EEEEviT0_T1_)
        /*0b6c*/ 	.word	0x00000000


	//----- nvinfo : EIATTR_REGCOUNT
	.align		4
.L_537:
        /*0b70*/ 	.byte	0x04, 0x2f
        /*0b72*/ 	.short	(.L_539 - .L_538)
	.align		4
.L_538:
        /*0b74*/ 	.word	index@(_ZN2at6native27unrolled_elementwise_kernelINS0_13AUnaryFunctorIN3c104HalfES4_S4_ZZZNS0_19maximum_kernel_cudaERNS_18TensorIteratorBaseEENKUlvE0_clEvENKUlvE1_clEvEUlS4_S4_E_EESt5arrayIPcLm2EELi4E23TrivialOffsetCalculatorILi1EjESF_NS0_6memory15LoadWithoutCastENSG_16StoreWithoutCastEEEviT_T0_T2_T3_T4_T5_)
        /*0b78*/ 	.word	0x00000017


	//----- nvinfo : EIATTR_FRAME_SIZE
	.align		4
.L_539:
        /*0b7c*/ 	.byte	0x04, 0x11
        /*0b7e*/ 	.short	(.L_541 - .L_540)
	.align		4
.L_540:
        /*0b80*/ 	.word	index@(_ZN2at6native27unrolled_elementwise_kernelINS0_13AUnaryFunctorIN3c104HalfES4_S4_ZZZNS0_19maximum_kernel_cudaERNS_18TensorIteratorBaseEENKUlvE0_clEvENKUlvE1_clEvEUlS4_S4_E_EESt5arrayIPcLm2EELi4E23TrivialOffsetCalculatorILi1EjESF_NS0_6memory15LoadWithoutCastENSG_16StoreWithoutCastEEEviT_T0_T2_T3_T4_T5_)
        /*0b84*/ 	.word	0x00000000


	//----- nvinfo : EIATTR_REGCOUNT
	.align		4
.L_541:
        /*0b88*/ 	.byte	0x04, 0x2f
        /*0b8a*/ 	.short	(.L_543 - .L_542)
	.align		4
.L_542:
        /*0b8c*/ 	.word	index@(_ZN2at6native18elementwise_kernelILi128ELi4EZNS0_22gpu_kernel_impl_nocastINS0_13AUnaryFunctorIN3c104HalfES5_S5_ZZZNS0_19maximum_kernel_cudaERNS_18TensorIteratorBaseEENKUlvE0_clEvENKUlvE1_clEvEUlS5_S5_E_EEEEvS7_RKT_EUliE_EEviT1_)
        /*0b90*/ 	.word	0x00000012


	//----- nvinfo : EIATTR_FRAME_SIZE
	.align		4
.L_543:
        /*0b94*/ 	.byte	0x04, 0x11
        /*0b96*/ 	.short	(.L_545 - .L_544)
	.align		4
.L_544:
        /*0b98*/ 	.word	index@(_ZN2at6native18elementwise_kernelILi128ELi4EZNS0_22gpu_kernel_impl_nocastINS0_13AUnaryFunctorIN3c104HalfES5_S5_ZZZNS0_19maximum_kernel_cudaERNS_18TensorIteratorBaseEENKUlvE0_clEvENKUlvE1_clEvEUlS5_S5_E_EEEEvS7_RKT_EUliE_EEviT1_)
        /*0b9c*/ 	.word	0x00000000


	//----- nvinfo : EIATTR_REGCOUNT
	.align		4
.L_545:
        /*0ba0*/ 	.byte	0x04, 0x2f
        /*0ba2*/ 	.short	(.L_547 - .L_546)
	.align		4
.L_546:
        /*0ba4*/ 	.word	index@(_ZN2at6native27unrolled_elementwise_kernelINS0_13AUnaryFunctorIN3c104HalfES4_S4_ZZZNS0_19maximum_kernel_cudaERNS_18TensorIteratorBaseEENKUlvE0_clEvENKUlvE1_clEvEUlS4_S4_E_EESt5arrayIPcLm2EELi4E23TrivialOffsetCalculatorILi1EjESF_NS0_6memory12LoadWithCastILi1EEENSG_13StoreWithCastILi1EEEEEviT_T0_T2_T3_T4_T5_)
        /*0ba8*/ 	.word	0x0000001c


	//----- nvinfo : EIATTR_FRAME_SIZE
	.align		4
.L_547:
        /*0bac*/ 	.byte	0x04, 0x11
        /*0bae*/ 	.short	(.L_549 - .L_548)
	.align		4
.L_548:
        /*0bb0*/ 	.word	index@(_ZN2at6native27unrolled_elementwise_kernelINS0_13AUnaryFunctorIN3c104HalfES4_S4_ZZZNS0_19maximum_kernel_cudaERNS_18TensorIteratorBaseEENKUlvE0_clEvENKUlvE1_clEvEUlS4_S4_E_EESt5arrayIPcLm2EELi4E23TrivialOffsetCalculatorILi1EjESF_NS0_6memory12LoadWithCastILi1EEENSG_13StoreWithCastILi1EEEEEviT_T0_T2_T3_T4_T5_)
        /*0bb4*/ 	.word	0x00000000


	//----- nvinfo : EIATTR_REGCOUNT
	.align		4
.L_549:
        /*0bb8*/ 	.byte	0x04, 0x2f
        /*0bba*/ 	.short	(.L_551 - .L_550)
	.align		4
.L_550:
        /*0bbc*/ 	.word	index@(_ZN2at6native18elementwise_kernelILi128ELi4EZNS0_15gpu_kernel_implINS0_13AUnaryFunctorIN3c104HalfES5_S5_ZZZNS0_19maximum_kernel_cudaERNS_18TensorIteratorBaseEENKUlvE0_clEvENKUlvE1_clEvEUlS5_S5_E_EEEEvS7_RKT_EUliE_EEviT1_)
        /*0bc0*/ 	.word	0x00000018


	//----- nvinfo : EIATTR_FRAME_SIZE
	.align		4
.L_551:
        /*0bc4*/ 	.byte	0x04, 0x11
        /*0bc6*/ 	.short	(.L_553 - .L_552)
	.align		4
.L_552:
        /*0bc8*/ 	.word	index@(_ZN2at6native18elementwise_kernelILi128ELi4EZNS0_15gpu_kernel_implINS0_13AUnaryFunctorIN3c104HalfES5_S5_ZZZNS0_19maximum_kernel_cudaERNS_18TensorIteratorBaseEENKUlvE0_clEvENKUlvE1_clEvEUlS5_S5_E_EEEEvS7_RKT_EUliE_EEviT1_)
        /*0bcc*/ 	.word	0x00000000


	//----- nvinfo : EIATTR_REGCOUNT
	.align		4
.L_553:
        /*0bd0*/ 	.byte	0x04, 0x2f
        /*0bd2*/ 	.short	(.L_555 - .L_554)
	.align		4
.L_554:
        /*0bd4*/ 	.word	index@(_ZN2at6native29vectorized_elementwise_kernelILi8ENS0_13BinaryFunctorIN3c108BFloat16ES4_S4_ZZZNS0_19maximum_kernel_cudaERNS_18TensorIteratorBaseEENKUlvE0_clEvENKUlvE2_clEvEUlS4_S4_E_EESt5arrayIPcLm3EEEEviT0_T1_)
        /*0bd8*/ 	.word	0x00000020


	//----- nvinfo : EIATTR_FRAME_SIZE
	.align		4
.L_555:
        /*0bdc*/ 	.byte	0x04, 0x11
        /*0bde*/ 	.short	(.L_557 - .L_556)
	.align		4
.L_556:
        /*0be0*/ 	.word	index@(_ZN2at6native29vectorized_elementwise_kernelILi8ENS0_13BinaryFunctorIN3c108BFloat16ES4_S4_ZZZNS0_19maximum_kernel_cudaERNS_18TensorIteratorBaseEENKUlvE0_clEvENKUlvE2_clEvEUlS4_S4_E_EESt5arrayIPcLm3EEEEviT0_T1_)
        /*0be4*/ 	.word	0x00000000


	//----- nvinfo : EIATTR_REGCOUNT
	.align		4
.L_557:
        /*0be8*/ 	.byte	0x04, 0x2f
        /*0bea*/ 	.short	(.L_559 - .L_558)
	.align		4
.L_558:
        /*0bec*/ 	.word	index@(_ZN2at6native29vectorized_elementwise_kernelILi4ENS0_13BinaryFunctorIN3c108BFloat16ES4_S4_ZZZNS0_19maximum_kernel_cudaERNS_18TensorIteratorBaseEENKUlvE0_clEvENKUlvE2_clEvEUlS4_S4_E_EESt5arrayIPcLm3EEEEviT0_T1_)
        /*0bf0*/ 	.word	0x00000020


	//----- nvinfo : EIATTR_FRAME_SIZE
	.align		4
.L_559:
        /*0bf4*/ 	.byte	0x04, 0x11
        /*0bf6*/ 	.short	(.L_561 - .L_560)
	.align		4
.L_560:
        /*0bf8*/ 	.word	index@(_ZN2at6native29vectorized_elementwise_kernelILi4ENS0_13BinaryFunctorIN3c108BFloat16ES4_S4_ZZZNS0_19maximum_kernel_cudaERNS_18TensorIteratorBaseEENKUlvE0_clEvENKUlvE2_clEvEUlS4_S4_E_EESt5arrayIPcLm3EEEEviT0_T1_)
        /*0bfc*/ 	.word	0x00000000


	//----- nvinfo : EIATTR_REGCOUNT
	.align		4
.L_561:
        /*0c00*/ 	.byte	0x04, 0x2f
        /*0c02*/ 	.short	(.L_563 - .L_562)
	.align		4
.L_562:
        /*0c04*/ 	.word	index@(_ZN2at6native29vectorized_elementwise_kernelILi2ENS0_13BinaryFunctorIN3c108BFloat16ES4_S4_ZZZNS0_19maximum_kernel_cudaERNS_18TensorIteratorBaseEENKUlvE0_clEvENKUlvE2_clEvEUlS4_S4_E_EESt5arrayIPcLm3EEEEviT0_T1_)
        /*0c08*/ 	.word	0x00000020


	//----- nvinfo : EIATTR_FRAME_SIZE
	.align		4
.L_563:
        /*0c0c*/ 	.byte	0x04, 0x11
        /*0c0e*/ 	.short	(.L_565 - .L_564)
	.align		4
.L_564:
        /*0c10*/ 	.word	index@(_ZN2at6native29vectorized_elementwise_kernelILi2ENS0_13BinaryFunctorIN3c108BFloat16ES4_S4_ZZZNS0_19maximum_kernel_cudaERNS_18TensorIteratorBaseEENKUlvE0_clEvENKUlvE2_clEvEUlS4_S4_E_EESt5arrayIPcLm3EEEEviT0_T1_)
        /*0c14*/ 	.word	0x00000000


	//----- nvinfo : EIATTR_REGCOUNT
	.align		4
.L_565:
        /*0c18*/ 	.byte	0x04, 0x2f
        /*0c1a*/ 	.short	(.L_567 - .L_566)
	.align		4
.L_566:
        /*0c1c*/ 	.word	index@(_ZN2at6native27unrolled_elementwise_kernelINS0_13BinaryFunctorIN3c108BFloat16ES4_S4_ZZZNS0_19maximum_kernel_cudaERNS_18TensorIteratorBaseEENKUlvE0_clEvENKUlvE2_clEvEUlS4_S4_E_EESt5arrayIPcLm3EELi4E23TrivialOffsetCalculatorILi2EjESE_ILi1EjENS0_6memory15LoadWithoutCastENSH_16StoreWithoutCastEEEviT_T0_T2_T3_T4_T5_)
        /*0c20*/ 	.word	0x00000020


	//----- nvinfo : EIATTR_FRAME_SIZE
	.align		4
.L_567:
        /*0c24*/ 	.byte	0x04, 0x11
        /*0c26*/ 	.short	(.L_569 - .L_568)
	.align		4
.L_568:
        /*0c28*/ 	.word	index@(_ZN2at6native27unrolled_elementwise_kernelINS0_13BinaryFunctorIN3c108BFloat16ES4_S4_ZZZNS0_19maximum_kernel_cudaERNS_18TensorIteratorBaseEENKUlvE0_clEvENKUlvE2_clEvEUlS4_S4_E_EESt5arrayIPcLm3EELi4E23TrivialOffsetCalculatorILi2EjESE_ILi1EjENS0_6memory15LoadWithoutCastENSH_16StoreWithoutCastEEEviT_T0_T2_T3_T4_T5_)
        /*0c2c*/ 	.word	0x00000000


	//----- nvinfo : EIATTR_REGCOUNT
	.align		4
.L_569:
        /*0c30*/ 	.byte	0x04, 0x2f
        /*0c32*/ 	.short	(.L_571 - .L_570)
	.align		4
.L_570:
        /*0c34*/ 	.word	index@(_ZN2at6native18elementwise_kernelILi128ELi4EZNS0_22gpu_kernel_impl_nocastINS0_13BinaryFunctorIN3c108BFloat16ES5_S5_ZZZNS0_19maximum_kernel_cudaERNS_18TensorIteratorBaseEENKUlvE0_clEvENKUlvE2_clEvEUlS5_S5_E_EEEEvS7_RKT_EUliE_EEviT1_)
        /*0c38*/ 	.word	0x00000014


	//----- nvinfo : EIATTR_FRAME_SIZE
	.align		4
.L_571:
        /*0c3c*/ 	.byte	0x04, 0x11
        /*0c3e*/ 	.short	(.L_573 - .L_572)
	.align		4
.L_572:
        /*0c40*/ 	.word	index@(_ZN2at6native18elementwise_kernelILi128ELi4EZNS0_22gpu_kernel_impl_nocastINS0_13BinaryFunctorIN3c108BFloat16ES5_S5_ZZZNS0_19maximum_kernel_cudaERNS_18TensorIteratorBaseEENKUlvE0_clEvENKUlvE2_clEvEUlS5_S5_E_EEEEvS7_RKT_EUliE_EEviT1_)
        /*0c44*/ 	.word	0x00000000


	//----- nvinfo : EIATTR_REGCOUNT
	.align		4
.L_573:
        /*0c48*/ 	.byte	0x04, 0x2f
        /*0c4a*/ 	.short	(.L_575 - .L_574)
	.align		4
.L_574:
        /*0c4c*/ 	.word	index@(_ZN2at6native27unrolled_elementwise_kernelINS0_13BinaryFunctorIN3c108BFloat16ES4_S4_ZZZNS0_19maximum_kernel_cudaERNS_18TensorIteratorBaseEENKUlvE0_clEvENKUlvE2_clEvEUlS4_S4_E_EESt5arrayIPcLm3EELi4E23TrivialOffsetCalculatorILi2EjESE_ILi1EjENS0_6memory12LoadWithCastILi2EEENSH_13StoreWithCastILi1EEEEEviT_T0_T2_T3_T4_T5_)
        /*0c50*/ 	.word	0x00000020


	//----- nvinfo : EIATTR_FRAME_SIZE
	.align		4
.L_575:
        /*0c54*/ 	.byte	0x04, 0x11
        /*0c56*/ 	.short	(.L_577 - .L_576)
	.align		4
.L_576:
        /*0c58*/ 	.word	index@(_ZN2at6native27unrolled_elementwise_kernelINS0_13BinaryFunctorIN3c108BFloat16ES4_S4_ZZZNS0_19maximum_kernel_cudaERNS_18TensorIteratorBaseEENKUlvE0_clEvENKUlvE2_clEvEUlS4_S4_E_EESt5arrayIPcLm3EELi4E23TrivialOffsetCalculatorILi2EjESE_ILi1EjENS0_6memory12LoadWithCastILi2EEENSH_13StoreWithCastILi1EEEEEviT_T0_T2_T3_T4_T5_)
        /*0c5c*/ 	.word	0x00000000


	//----- nvinfo : EIATTR_REGCOUNT
	.align		4
.L_577:
        /*0c60*/ 	.byte	0x04, 0x2f
        /*0c62*/ 	.short	(.L_579 - .L_578)
	.align		4
.L_578:
        /*0c64*/ 	.word	index@(_ZN2at6native18elementwise_kernelILi128ELi4EZNS0_15gpu_kernel_implINS0_13BinaryFunctorIN3c108BFloat16ES5_S5_ZZZNS0_19maximum_kernel_cudaERNS_18TensorIteratorBaseEENKUlvE0_clEvENKUlvE2_clEvEUlS5_S5_E_EEEEvS7_RKT_EUliE_EEviT1_)
        /*0c68*/ 	.word	0x00000018


	//----- nvinfo : EIATTR_FRAME_SIZE
	.align		4
.L_579:
        /*0c6c*/ 	.byte	0x04, 0x11
        /*0c6e*/ 	.short	(.L_581 - .L_580)
	.align		4
.L_580:
        /*0c70*/ 	.word	index@(_ZN2at6native18elementwise_kernelILi128ELi4EZNS0_15gpu_kernel_implINS0_13BinaryFunctorIN3c108BFloat16ES5_S5_ZZZNS0_19maximum_kernel_cudaERNS_18TensorIteratorBaseEENKUlvE0_clEvENKUlvE2_clEvEUlS5_S5_E_EEEEvS7_RKT_EUliE_EEviT1_)
        /*0c74*/ 	.word	0x00000000


	//----- nvinfo : EIATTR_REGCOUNT
	.align		4
.L_581:
        /*0c78*/ 	.byte	0x04, 0x2f
        /*0c7a*/ 	.short	(.L_583 - .L_582)
	.align		4
.L_582:
        /*0c7c*/ 	.word	index@(_ZN2at6native29vectorized_elementwise_kernelILi8ENS0_13AUnaryFunctorIN3c108BFloat16ES4_S4_ZZZNS0_19maximum_kernel_cudaERNS_18TensorIteratorBaseEENKUlvE0_clEvENKUlvE2_clEvEUlS4_S4_E_EESt5arrayIPcLm2EEEEviT0_T1_)
        /*0c80*/ 	.word	0x0000001e


	//----- nvinfo : EIATTR_FRAME_SIZE
	.align		4
.L_583:
        /*0c84*/ 	.byte	0x04, 0x11
        /*0c86*/ 	.short	(.L_585 - .L_584)
	.align		4
.L_584:
        /*0c88*/ 	.word	index@(_ZN2at6native29vectorized_elementwise_kernelILi8ENS0_13AUnaryFunctorIN3c108BFloat16ES4_S4_ZZZNS0_19maximum_kernel_cudaERNS_18TensorIteratorBaseEENKUlvE0_clEvENKUlvE2_clEvEUlS4_S4_E_EESt5arrayIPcLm2EEEEviT0_T1_)
        /*0c8c*/ 	.word	0x00000000


	//----- nvinfo : EIATTR_REGCOUNT
	.align		4
.L_585:
        /*0c90*/ 	.byte	0x04, 0x2f
        /*0c92*/ 	.short	(.L_587 - .L_586)
	.align		4
.L_586:
        /*0c94*/ 	.word	index@(_ZN2at6native29vectorized_elementwise_kernelILi4ENS0_13AUnaryFunctorIN3c108BFloat16ES4_S4_ZZZNS0_19maximum_kernel_cudaERNS_18TensorIteratorBaseEENKUlvE0_clEvENKUlvE2_clEvEUlS4_S4_E_EESt5arrayIPcLm2EEEEviT0_T1_)
        /*0c98*/ 	.word	0x0000001e


	//----- nvinfo : EIATTR_FRAME_SIZE
	.align		4
.L_587:
        /*0c9c*/ 	.byte	0x04, 0x11
        /*0c9e*/ 	.short	(.L_589 - .L_588)
	.align		4
.L_588:
        /*0ca0*/ 	.word	index@(_ZN2at6native29vectorized_elementwise_kernelILi4ENS0_13AUnaryFunctorIN3c108BFloat16ES4_S4_ZZZNS0_19maximum_kernel_cudaERNS_18TensorIteratorBaseEENKUlvE0_clEvENKUlvE2_clEvEUlS4_S4_E_EESt5arrayIPcLm2EEEEviT0_T1_)
        /*0ca4*/ 	.word	0x00000000


	//----- nvinfo : EIATTR_REGCOUNT
	.align		4
.L_589:
        /*0ca8*/ 	.byte	0x04, 0x2f
        /*0caa*/ 	.short	(.L_591 - .L_590)
	.align		4
.L_590:
        /*0cac*/ 	.word	index@(_ZN2at6native29vectorized_elementwise_kernelILi2ENS0_13AUnaryFunctorIN3c108BFloat16ES4_S4_ZZZNS0_19maximum_kernel_cudaERNS_18TensorIteratorBaseEENKUlvE0_clEvENKUlvE2_clEvEUlS4_S4_E_EESt5arrayIPcLm2EEEEviT0_T1_)
        /*0cb0*/ 	.word	0x0000001e


	//----- nvinfo : EIATTR_FRAME_SIZE
	.align		4
.L_591:
        /*0cb4*/ 	.byte	0x04, 0x11
        /*0cb6*/ 	.short	(.L_593 - .L_592)
	.align		4
.L_592:
        /*0cb8*/ 	.word	index@(_ZN2at6native29vectorized_elementwise_kernelILi2ENS0_13AUnaryFunctorIN3c108BFloat16ES4_S4_ZZZNS0_19maximum_kernel_cudaERNS_18TensorIteratorBaseEENKUlvE0_clEvENKUlvE2_clEvEUlS4_S4_E_EESt5arrayIPcLm2EEEEviT0_T1_)
        /*0cbc*/ 	.word	0x00000000


	//----- nvinfo : EIATTR_REGCOUNT
	.align		4
.L_593:
        /*0cc0*/ 	.byte	0x04, 0x2f
        /*0cc2*/ 	.short	(.L_595 - .L_594)
	.align		4
.L_594:
        /*0cc4*/ 	.word	index@(_ZN2at6native27unrolled_elementwise_kernelINS0_13AUnaryFunctorIN3c108BFloat16ES4_S4_ZZZNS0_19maximum_kernel_cudaERNS_18TensorIteratorBaseEENKUlvE0_clEvENKUlvE2_clEvEUlS4_S4_E_EESt5arrayIPcLm2EELi4E23TrivialOffsetCalculatorILi1EjESF_NS0_6memory15LoadWithoutCastENSG_16StoreWithoutCastEEEviT_T0_T2_T3_T4_T5_)
        /*0cc8*/ 	.word	0x00000017


	//----- nvinfo : EIATTR_FRAME_SIZE
	.align		4
.L_595:
        /*0ccc*/ 	.byte	0x04, 0x11
        /*0cce*/ 	.short	(.L_597 - .L_596)
	.align		4
.L_596:
        /*0cd0*/ 	.word	index@(_ZN2at6native27unrolled_elementwise_kernelINS0_13AUnaryFunctorIN3c108BFloat16ES4_S4_ZZZNS0_19maximum_kernel_cudaERNS_18TensorIteratorBaseEENKUlvE0_clEvENKUlvE2_clEvEUlS4_S4_E_EESt5arrayIPcLm2EELi4E23TrivialOffsetCalculatorILi1EjESF_NS0_6memory15LoadWithoutCastENSG_16StoreWithoutCastEEEviT_T0_T2_T3_T4_T5_)
        /*0cd4*/ 	.word	0x00000000


	//----- nvinfo : EIATTR_REGCOUNT
	.align		4
.L_597:
        /*0cd8*/ 	.byte	0x04, 0x2f
        /*0cda*/ 	.short	(.L_599 - .L_598)
	.align		4
.L_598:
        /*0cdc*/ 	.word	index@(_ZN2at6native18elementwise_kernelILi128ELi4EZNS0_22gpu_kernel_impl_nocastINS0_13AUnaryFunctorIN3c108BFloat16ES5_S5_ZZZNS0_19maximum_kernel_cudaERNS_18TensorIteratorBaseEENKUlvE0_clEvENKUlvE2_clEvEUlS5_S5_E_EEEEvS7_RKT_EUliE_EEviT1_)
        /*0ce0*/ 	.word	0x00000014


	//----- nvinfo : EIATTR_FRAME_SIZE
	.align		4
.L_599:
        /*0ce4*/ 	.byte	0x04, 0x11
        /*0ce6*/ 	.short	(.L_601 - .L_600)
	.align		4
.L_600:
        /*0ce8*/ 	.word	index@(_ZN2at6native18elementwise_kernelILi128ELi4EZNS0_22gpu_kernel_impl_nocastINS0_13AUnaryFunctorIN3c108BFloat16ES5_S5_ZZZNS0_19maximum_kernel_cudaERNS_18TensorIteratorBaseEENKUlvE0_clEvENKUlvE2_clEvEUlS5_S5_E_EEEEvS7_RKT_EUliE_EEviT1_)
        /*0cec*/ 	.word	0x00000000


	//----- nvinfo : EIATTR_REGCOUNT
	.align		4
.L_601:
        /*0cf0*/ 	.byte	0x04, 0x2f
        /*0cf2*/ 	.short	(.L_603 - .L_602)
	.align		4
.L_602:
        /*0cf4*/ 	.word	index@(_ZN2at6native27unrolled_elementwise_kernelINS0_13AUnaryFunctorIN3c108BFloat16ES4_S4_ZZZNS0_19maximum_kernel_cudaERNS_18TensorIteratorBaseEENKUlvE0_clEvENKUlvE2_clEvEUlS4_S4_E_EESt5arrayIPcLm2EELi4E23TrivialOffsetCalculatorILi1EjESF_NS0_6memory12LoadWithCastILi1EEENSG_13StoreWithCastILi1EEEEEviT_T0_T2_T3_T4_T5_)
        /*0cf8*/ 	.word	0x0000001c


	//----- nvinfo : EIATTR_FRAME_SIZE
	.align		4
.L_603:
        /*0cfc*/ 	.byte	0x04, 0x11
        /*0cfe*/ 	.short	(.L_605 - .L_604)
	.align		4
.L_604:
        /*0d00*/ 	.word	index@(_ZN2at6native27unrolled_elementwise_kernelINS0_13AUnaryFunctorIN3c108BFloat16ES4_S4_ZZZNS0_19maximum_kernel_cudaERNS_18TensorIteratorBaseEENKUlvE0_clEvENKUlvE2_clEvEUlS4_S4_E_EESt5arrayIPcLm2EELi4E23TrivialOffsetCalculatorILi1EjESF_NS0_6memory12LoadWithCastILi1EEENSG_13StoreWithCastILi1EEEEEviT_T0_T2_T3_T4_T5_)
        /*0d04*/ 	.word	0x00000000


	//----- nvinfo : EIATTR_REGCOUNT
	.align		4
.L_605:
        /*0d08*/ 	.byte	0x04, 0x2f
        /*0d0a*/ 	.short	(.L_607 - .L_606)
	.align		4
.L_606:
        /*0d0c*/ 	.word	index@(_ZN2at6native18elementwise_kernelILi128ELi4EZNS0_15gpu_kernel_implINS0_13AUnaryFunctorIN3c108BFloat16ES5_S5_ZZZNS0_19maximum_kernel_cudaERNS_18TensorIteratorBaseEENKUlvE0_clEvENKUlvE2_clEvEUlS5_S5_E_EEEEvS7_RKT_EUliE_EEviT1_)
        /*0d10*/ 	.word	0x00000018


	//----- nvinfo : EIATTR_FRAME_SIZE
	.align		4
.L_607:
        /*0d14*/ 	.byte	0x04, 0x11
        /*0d16*/ 	.short	(.L_609 - .L_608)
	.align		4
.L_608:
        /*0d18*/ 	.word	index@(_ZN2at6native18elementwise_kernelILi128ELi4EZNS0_15gpu_kernel_implINS0_13AUnaryFunctorIN3c108BFloat16ES5_S5_ZZZNS0_19maximum_kernel_cudaERNS_18TensorIteratorBaseEENKUlvE0_clEvENKUlvE2_clEvEUlS5_S5_E_EEEEvS7_RKT_EUliE_EEviT1_)
        /*0d1c*/ 	.word	0x00000000


	//----- nvinfo : EIATTR_REGCOUNT
	.align		4
.L_609:
        /*0d20*/ 	.byte	0x04, 0x2f
        /*0d22*/ 	.short	(.L_611 - .L_610)
	.align		4
.L_610:
        /*0d24*/ 	.word	index@(_ZN2at6native29vectorized_elementwise_kernelILi8ENS0_13BinaryFunctorIbbbZNS0_19minimum_kernel_cudaERNS_18TensorIteratorBaseEEUlbbE_EESt5arrayIPcLm3EEEEviT0_T1_)
        /*0d28*/ 	.word	0x0000001e


	//----- nvinfo : EIATTR_FRAME_SIZE
	.align		4
.L_611:
        /*0d2c*/ 	.byte	0x04, 0x11
        /*0d2e*/ 	.short	(.L_613 - .L_612)
	.align		4
.L_612:
        /*0d30*/ 	.word	index@(_ZN2at6native29vectorized_elementwise_kernelILi8ENS0_13BinaryFunctorIbbbZNS0_19minimum_kernel_cudaERNS_18TensorIteratorBaseEEUlbbE_EESt5arrayIPcLm3EEEEviT0_T1_)
        /*0d34*/ 	.word	0x00000000


	//----- nvinfo : EIATTR_REGCOUNT
	.align		4
.L_613:
        /*0d38*/ 	.byte	0x04, 0x2f
        /*0d3a*/ 	.short	(.L_615 - .L_614)
	.align		4
.L_614:
        /*0d3c*/ 	.word	index@(_ZN2at6native29vectorized_elementwise_kernelILi4ENS0_13BinaryFunctorIbbbZNS0_19minimum_kernel_cudaERNS_18TensorIteratorBaseEEUlbbE_EESt5arrayIPcLm3EEEEviT0_T1_)
        /*0d40*/ 	.word	0x0000001e


	//----- nvinfo : EIATTR_FRAME_SIZE
	.align		4
.L_615:
        /*0d44*/ 	.byte	0x04, 0x11
        /*0d46*/ 	.short	(.L_617 - .L_616)
	.align		4
.L_616:
        /*0d48*/ 	.word	index@(_ZN2at6native29vectorized_elementwise_kernelILi4ENS0_13BinaryFunctorIbbbZNS0_19minimum_kernel_cudaERNS_18TensorIteratorBaseEEUlbbE_EESt5arrayIPcLm3EEEEviT0_T1_)
        /*0d4c*/ 	.word	0x00000000


	//----- nvinfo : EIATTR_REGCOUNT
	.align		4
.L_617:
        /*0d50*/ 	.byte	0x04, 0x2f
        /*0d52*/ 	.short	(.L_619 - .L_618)
	.align		4
.L_618:
        /*0d54*/ 	.word	index@(_ZN2at6native29vectorized_elementwise_kernelILi2ENS0_13BinaryFunctorIbbbZNS0_19minimum_kernel_cudaERNS_18TensorIteratorBaseEEUlbbE_EESt5arrayIPcLm3EEEEviT0_T1_)
        /*0d58*/ 	.word	0x0000001e


	//----- nvinfo : EIATTR_FRAME_SIZE
	.align		4
.L_619:
        /*0d5c*/ 	.byte	0x04, 0x11
        /*0d5e*/ 	.short	(.L_621 - .L_620)
	.align		4
.L_620:
        /*0d60*/ 	.word	index@(_ZN2at6native29vectorized_elementwise_kernelILi2ENS0_13BinaryFunctorIbbbZNS0_19minimum_kernel_cudaERNS_18TensorIteratorBaseEEUlbbE_EESt5arrayIPcLm3EEEEviT0_T1_)
        /*0d64*/ 	.word	0x00000000


	//----- nvinfo : EIATTR_REGCOUNT
	.align		4
.L_621:
        /*0d68*/ 	.byte	0x04, 0x2f
        /*0d6a*/ 	.short	(.L_623 - .L_622)
	.align		4
.L_622:
        /*0d6c*/ 	.word	index@(_ZN2at6native27unrolled_elementwise_kernelINS0_13BinaryFunctorIbbbZNS0_19minimum_kernel_cudaERNS_18TensorIteratorBaseEEUlbbE_EESt5arrayIPcLm3EELi4E23TrivialOffsetCalculatorILi2EjESA_ILi1EjENS0_6memory15LoadWithoutCastENSD_16StoreWithoutCastEEEviT_T0_T2_T3_T4_T5_)
        /*0d70*/ 	.word	0x0000001e


	//----- nvinfo : EIATTR_FRAME_SIZE
	.align		4
.L_623:
        /*0d74*/ 	.byte	0x04, 0x11
        /*0d76*/ 	.short	(.L_625 - .L_624)
	.align		4
.L_624:
        /*0d78*/ 	.word	index@(_ZN2at6native27unrolled_elementwise_kernelINS0_13BinaryFunctorIbbbZNS0_19minimum_kernel_cudaERNS_18TensorIteratorBaseEEUlbbE_EESt5arrayIPcLm3EELi4E23TrivialOffsetCalculatorILi2EjESA_ILi1EjENS0_6memory15LoadWithoutCastENSD_16StoreWithoutCastEEEviT_T0_T2_T3_T4_T5_)
        /*0d7c*/ 	.word	0x00000000


	//----- nvinfo : EIATTR_REGCOUNT
	.align		4
.L_625:
        /*0d80*/ 	.byte	0x04, 0x2f
        /*0d82*/ 	.short	(.L_627 - .L_626)
	.align		4
.L_626:
        /*0d84*/ 	.word	index@(_ZN2at6native18elementwise_kernelILi128ELi4EZNS0_22gpu_kernel_impl_nocastINS0_13BinaryFunctorIbbbZNS0_19minimum_kernel_cudaERNS_18TensorIteratorBaseEEUlbbE_EEEEvS5_RKT_EUliE_EEviT1_)
        /*0d88*/ 	.word	0x00000014


	//----- nvinfo : EIATTR_FRAME_SIZE
	.align		4
.L_627:
        /*0d8c*/ 	.byte	0x04, 0x11
        /*0d8e*/ 	.short	(.L_629 - .L_628)
	.align		4
.L_628:
        /*0d90*/ 	.word	index@(_ZN2at6native18elementwise_kernelILi128ELi4EZNS0_22gpu_kernel_impl_nocastINS0_13BinaryFunctorIbbbZNS0_19minimum_kernel_cudaERNS_18TensorIteratorBaseEEUlbbE_EEEEvS5_RKT_EUliE_EEviT1_)
        /*0d94*/ 	.word	0x00000000


	//----- nvinfo : EIATTR_REGCOUNT
	.align		4
.L_629:
        /*0d98*/ 	.byte	0x04, 0x2f
        /*0d9a*/ 	.short	(.L_631 - .L_630)
	.align		4
.L_630:
        /*0d9c*/ 	.word	index@(_ZN2at6native27unrolled_elementwise_kernelINS0_13BinaryFunctorIbbbZNS0_19minimum_kernel_cudaERNS_18TensorIteratorBaseEEUlbbE_EESt5arrayIPcLm3EELi4E23TrivialOffsetCalculatorILi2EjESA_ILi1EjENS0_6memory12LoadWithCastILi2EEENSD_13StoreWithCastILi1EEEEEviT_T0_T2_T3_T4_T5_)
        /*0da0*/ 	.word	0x0000001c


	//----- nvinfo : EIATTR_FRAME_SIZE
	.align		4
.L_631:
        /*0da4*/ 	.byte	0x04, 0x11
        /*0da6*/ 	.short	(.L_633 - .L_632)
	.align		4
.L_632:
        /*0da8*/ 	.word	index@(_ZN2at6native27unrolled_elementwise_kernelINS0_13BinaryFunctorIbbbZNS0_19minimum_kernel_cudaERNS_18TensorIteratorBaseEEUlbbE_EESt5arrayIPcLm3EELi4E23TrivialOffsetCalculatorILi2EjESA_ILi1EjENS0_6memory12LoadWithCastILi2EEENSD_13StoreWithCastILi1EEEEEviT_T0_T2_T3_T4_T5_)
        /*0dac*/ 	.word	0x00000000


	//----- nvinfo : EIATTR_REGCOUNT
	.align		4
.L_633:
        /*0db0*/ 	.byte	0x04, 0x2f
        /*0db2*/ 	.short	(.L_635 - .L_634)
	.align		4
.L_634:
        /*0db4*/ 	.word	index@(_ZN2at6native18elementwise_kernelILi128ELi4EZNS0_15gpu_kernel_implINS0_13BinaryFunctorIbbbZNS0_19minimum_kernel_cudaERNS_18TensorIteratorBaseEEUlbbE_EEEEvS5_RKT_EUliE_EEviT1_)
        /*0db8*/ 	.word	0x00000018


	//----- nvinfo : EIATTR_FRAME_SIZE
	.align		4
.L_635:
        /*0dbc*/ 	.byte	0x04, 0x11
        /*0dbe*/ 	.short	(.L_637 - .L_636)
	.align		4
.L_636:
        /*0dc0*/ 	.word	index@(_ZN2at6native18elementwise_kernelILi128ELi4EZNS0_15gpu_kernel_implINS0_13BinaryFunctorIbbbZNS0_19minimum_kernel_cudaERNS_18TensorIteratorBaseEEUlbbE_EEEEvS5_RKT_EUliE_EEviT1_)
        /*0dc4*/ 	.word	0x00000000


	//----- nvinfo : EIATTR_REGCOUNT
	.align		4
.L_637:
        /*0dc8*/ 	.byte	0x04, 0x2f
        /*0dca*/ 	.short	(.L_639 - .L_638)
	.align		4
.L_638:
        /*0dcc*/ 	.word	index@(_ZN2at6native29vectorized_elementwise_kernelILi8ENS0_13AUnaryFunctorIbbbZNS0_19minimum_kernel_cudaERNS_18TensorIteratorBaseEEUlbbE_EESt5arrayIPcLm2EEEEviT0_T1_)
        /*0dd0*/ 	.word	0x0000001c


	//----- nvinfo : EIATTR_FRAME_SIZE
	.align		4
.L_639:
        /*0dd4*/ 	.byte	0x04, 0x11
        /*0dd6*/ 	.short	(.L_641 - .L_640)
	.align		4
.L_640:
        /*0dd8*/ 	.word	index@(_ZN2at6native29vectorized_elementwise_kernelILi8ENS0_13AUnaryFunctorIbbbZNS0_19minimum_kernel_cudaERNS_18TensorIteratorBaseEEUlbbE_EESt5arrayIPcLm2EEEEviT0_T1_)
        /*0ddc*/ 	.word	0x00000000


	//----- nvinfo : EIATTR_REGCOUNT
	.align		4
.L_641:
        /*0de0*/ 	.byte	0x04, 0x2f
        /*0de2*/ 	.short	(.L_643 - .L_642)
	.align		4
.L_642:
        /*0de4*/ 	.word	index@(_ZN2at6native29vectorized_elementwise_kernelILi4ENS0_13AUnaryFunctorIbbbZNS0_19minimum_kernel_cudaERNS_18TensorIteratorBaseEEUlbbE_EESt5arrayIPcLm2EEEEviT0_T1_)
        /*0de8*/ 	.word	0x0000001c


	//----- nvinfo : EIATTR_FRAME_SIZE
	.align		4
.L_643:
        /*0dec*/ 	.byte	0x04, 0x11
        /*0dee*/ 	.short	(.L_645 - .L_644)
	.align		4
.L_644:
        /*0df0*/ 	.word	index@(_ZN2at6native29vectorized_elementwise_kernelILi4ENS0_13AUnaryFunctorIbbbZNS0_19minimum_kernel_cudaERNS_18TensorIteratorBaseEEUlbbE_EESt5arrayIPcLm2EEEEviT0_T1_)
        /*0df4*/ 	.word	0x00000000


	//----- nvinfo : EIATTR_REGCOUNT
	.align		4
.L_645:
        /*0df8*/ 	.byte	0x04, 0x2f
        /*0dfa*/ 	.short	(.L_647 - .L_646)
	.align		4
.L_646:
        /*0dfc*/ 	.word	index@(_ZN2at6native29vectorized_elementwise_kernelILi2ENS0_13AUnaryFunctorIbbbZNS0_19minimum_kernel_cudaERNS_18TensorIteratorBaseEEUlbbE_EESt5arrayIPcLm2EEEEviT0_T1_)
        /*0e00*/ 	.word	0x0000001c


	//----- nvinfo : EIATTR_FRAME_SIZE
	.align		4
.L_647:
        /*0e04*/ 	.byte	0x04, 0x11
        /*0e06*/ 	.short	(.L_649 - .L_648)
	.align		4
.L_648:
        /*0e08*/ 	.word	index@(_ZN2at6native29vectorized_elementwise_kernelILi2ENS0_13AUnaryFunctorIbbbZNS0_19minimum_kernel_cudaERNS_18TensorIteratorBaseEEUlbbE_EESt5arrayIPcLm2EEEEviT0_T1_)
        /*0e0c*/ 	.word	0x00000000


	//----- nvinfo : EIATTR_REGCOUNT
	.align		4
.L_649:
        /*0e10*/ 	.byte	0x04, 0x2f
        /*0e12*/ 	.short	(.L_651 - .L_650)
	.align		4
.L_650:
        /*0e14*/ 	.word	index@(_ZN2at6native27unrolled_elementwise_kernelINS0_13AUnaryFunctorIbbbZNS0_19minimum_kernel_cudaERNS_18TensorIteratorBaseEEUlbbE_EESt5arrayIPcLm2EELi4E23TrivialOffsetCalculatorILi1EjESB_NS0_6memory15LoadWithoutCastENSC_16StoreWithoutCastEEEviT_T0_T2_T3_T4_T5_)
        /*0e18*/ 	.word	0x00000016


	//----- nvinfo : EIATTR_FRAME_SIZE
	.align		4
.L_651:
        /*0e1c*/ 	.byte	0x04, 0x11
        /*0e1e*/ 	.short	(.L_653 - .L_652)
	.align		4
.L_652:
        /*0e20*/ 	.word	index@(_ZN2at6native27unrolled_elementwise_kernelINS0_13AUnaryFunctorIbbbZNS0_19minimum_kernel_cudaERNS_18TensorIteratorBaseEEUlbbE_EESt5arrayIPcLm2EELi4E23TrivialOffsetCalculatorILi1EjESB_NS0_6memory15LoadWithoutCastENSC_16StoreWithoutCastEEEviT_T0_T2_T3_T4_T5_)
        /*0e24*/ 	.word	0x00000000


	//----- nvinfo : EIATTR_REGCOUNT
	.align		4
.L_653:
        /*0e28*/ 	.byte	0x04, 0x2f
        /*0e2a*/ 	.short	(.L_655 - .L_654)
	.align		4
.L_654:
        /*0e2c*/ 	.word	index@(_ZN2at6native18elementwise_kernelILi128ELi4EZNS0_22gpu_kernel_impl_nocastINS0_13AUnaryFunctorIbbbZNS0_19minimum_kernel_cudaERNS_18TensorIteratorBaseEEUlbbE_EEEEvS5_RKT_EUliE_EEviT1_)
        /*0e30*/ 	.word	0x00000014


	//----- nvinfo : EIATTR_FRAME_SIZE
	.align		4
.L_655:
        /*0e34*/ 	.byte	0x04, 0x11
        /*0e36*/ 	.short	(.L_657 - .L_656)
	.align		4
.L_656:
        /*0e38*/ 	.word	index@(_ZN2at6native18elementwise_kernelILi128ELi4EZNS0_22gpu_kernel_impl_nocastINS0_13AUnaryFunctorIbbbZNS0_19minimum_kernel_cudaERNS_18TensorIteratorBaseEEUlbbE_EEEEvS5_RKT_EUliE_EEviT1_)
        /*0e3c*/ 	.word	0x00000000


	//----- nvinfo : EIATTR_REGCOUNT
	.align		4
.L_657:
        /*0e40*/ 	.byte	0x04, 0x2f
        /*0e42*/ 	.short	(.L_659 - .L_658)
	.align		4
.L_658:
        /*0e44*/ 	.word	index@(_ZN2at6native27unrolled_elementwise_kernelINS0_13AUnaryFunctorIbbbZNS0_19minimum_kernel_cudaERNS_18TensorIteratorBaseEEUlbbE_EESt5arrayIPcLm2EELi4E23TrivialOffsetCalculatorILi1EjESB_NS0_6memory12LoadWithCastILi1EEENSC_13StoreWithCastILi1EEEEEviT_T0_T2_T3_T4_T5_)
        /*0e48*/ 	.word	0x0000001b


	//----- nvinfo : EIATTR_FRAME_SIZE
	.align		4
.L_659:
        /*0e4c*/ 	.byte	0x04, 0x11
        /*0e4e*/ 	.short	(.L_661 - .L_660)
	.align		4
.L_660:
        /*0e50*/ 	.word	index@(_ZN2at6native27unrolled_elementwise_kernelINS0_13AUnaryFunctorIbbbZNS0_19minimum_kernel_cudaERNS_18TensorIteratorBaseEEUlbbE_EESt5arrayIPcLm2EELi4E23TrivialOffsetCalculatorILi1EjESB_NS0_6memory12LoadWithCastILi1EEENSC_13StoreWithCastILi1EEEEEviT_T0_T2_T3_T4_T5_)
        /*0e54*/ 	.word	0x00000000


	//----- nvinfo : EIATTR_REGCOUNT
	.align		4
.L_661:
        /*0e58*/ 	.byte	0x04, 0x2f
        /*0e5a*/ 	.short	(.L_663 - .L_662)
	.align		4
.L_662:
        /*0e5c*/ 	.word	index@(_ZN2at6native18elementwise_kernelILi128ELi4EZNS0_15gpu_kernel_implINS0_13AUnaryFunctorIbbbZNS0_19minimum_kernel_cudaERNS_18TensorIteratorBaseEEUlbbE_EEEEvS5_RKT_EUliE_EEviT1_)
        /*0e60*/ 	.word	0x00000018


	//----- nvinfo : EIATTR_FRAME_SIZE
	.align		4
.L_663:
        /*0e64*/ 	.byte	0x04, 0x11
        /*0e66*/ 	.short	(.L_665 - .L_664)
	.align		4
.L_664:
        /*0e68*/ 	.word	index@(_ZN2at6native18elementwise_kernelILi128ELi4EZNS0_15gpu_kernel_implINS0_13AUnaryFunctorIbbbZNS0_19minimum_kernel_cudaERNS_18TensorIteratorBaseEEUlbbE_EEEEvS5_RKT_EUliE_EEviT1_)
        /*0e6c*/ 	.word	0x00000000


	//----- nvinfo : EIATTR_REGCOUNT
	.align		4
.L_665:
        /*0e70*/ 	.byte	0x04, 0x2f
        /*0e72*/ 	.short	(.L_667 - .L_666)
	.align		4
.L_666:
        /*0e74*/ 	.word	index@(_ZN2at6native29vectorized_elementwise_kernelILi8ENS0_13BinaryFunctorIhhhZZZNS0_19minimum_kernel_cudaERNS_18TensorIteratorBaseEENKUlvE_clEvENKUlvE_clEvEUlhhE_EESt5arrayIPcLm3EEEEviT0_T1_)
        /*0e78*/ 	.word	0x00000020


	//----- nvinfo : EIATTR_FRAME_SIZE
	.align		4
.L_667:
        /*0e7c*/ 	.byte	0x04, 0x11
        /*0e7e*/ 	.short	(.L_669 - .L_668)
	.align		4
.L_668:
        /*0e80*/ 	.word	index@(_ZN2at6native29vectorized_elementwise_kernelILi8ENS0_13BinaryFunctorIhhhZZZNS0_19minimum_kernel_cudaERNS_18TensorIteratorBaseEENKUlvE_clEvENKUlvE_clEvEUlhhE_EESt5arrayIPcLm3EEEEviT0_T1_)
        /*0e84*/ 	.word	0x00000000


	//----- nvinfo : EIATTR_REGCOUNT
	.align		4
.L_669:
        /*0e88*/ 	.byte	0x04, 0x2f
        /*0e8a*/ 	.short	(.L_671 - .L_670)
	.align		4
.L_670:
        /*0e8c*/ 	.word	index@(_ZN2at6native29vectorized_elementwise_kernelILi4ENS0_13BinaryFunctorIhhhZZZNS0_19minimum_kernel_cudaERNS_18TensorIteratorBaseEENKUlvE_clEvENKUlvE_clEvEUlhhE_EESt5arrayIPcLm3EEEEviT0_T1_)
        /*0e90*/ 	.word	0x00000020


	//----- nvinfo : EIATTR_FRAME_SIZE
	.align		4
.L_671:
        /*0e94*/ 	.byte	0x04, 0x11
        /*0e96*/ 	.short	(.L_673 - .L_672)
	.align		4
.L_672:
        /*0e98*/ 	.word	index@(_ZN2at6native29vectorized_elementwise_kernelILi4ENS0_13BinaryFunctorIhhhZZZNS0_19minimum_kernel_cudaERNS_18TensorIteratorBaseEENKUlvE_clEvENKUlvE_clEvEUlhhE_EESt5arrayIPcLm3EEEEviT0_T1_)
        /*0e9c*/ 	.word	0x00000000


	//----- nvinfo : EIATTR_REGCOUNT
	.align		4
.L_673:
        /*0ea0*/ 	.byte	0x04, 0x2f
        /*0ea2*/ 	.short	(.L_675 - .L_674)
	.align		4
.L_674:
        /*0ea4*/ 	.word	index@(_ZN2at6native29vectorized_elementwise_kernelILi2ENS0_13BinaryFunctorIhhhZZZNS0_19minimum_kernel_cudaERNS_18TensorIteratorBaseEENKUlvE_clEvENKUlvE_clEvEUlhhE_EESt5arrayIPcLm3EEEEviT0_T1_)
        /*0ea8*/ 	.word	0x00000020


	//----- nvinfo : EIATTR_FRAME_SIZE
	.align		4
.L_675:
        /*0eac*/ 	.byte	0x04, 0x11
        /*0eae*/ 	.short	(.L_677 - .L_676)
	.align		4
.L_676:
        /*0eb0*/ 	.word	index@(_ZN2at6native29vectorized_elementwise_kernelILi2ENS0_13BinaryFunctorIhhhZZZNS0_19minimum_kernel_cudaERNS_18TensorIteratorBaseEENKUlvE_clEvENKUlvE_clEvEUlhhE_EESt5arrayIPcLm3EEEEviT0_T1_)
        /*0eb4*/ 	.word	0x00000000


	//----- nvinfo : EIATTR_REGCOUNT
	.align		4
.L_677:
        /*0eb8*/ 	.byte	0x04, 0x2f
        /*0eba*/ 	.short	(.L_679 - .L_678)
	.align		4
.L_678:
        /*0ebc*/ 	.word	index@(_ZN2at6native27unrolled_elementwise_kernelINS0_13BinaryFunctorIhhhZZZNS0_19minimum_kernel_cudaERNS_18TensorIteratorBaseEENKUlvE_clEvENKUlvE_clEvEUlhhE_EESt5arrayIPcLm3EELi4E23TrivialOffsetCalculatorILi2EjESC_ILi1EjENS0_6memory15LoadWithoutCastENSF_16StoreWithoutCastEEEviT_T0_T2_T3_T4_T5_)
        /*0ec0*/ 	.word	0x0000001c


	//----- nvinfo : EIATTR_FRAME_SIZE
	.align		4
.L_679:
        /*0ec4*/ 	.byte	0x04, 0x11
        /*0ec6*/ 	.short	(.L_681 - .L_680)
	.align		4
.L_680:
        /*0ec8*/ 	.word	index@(_ZN2at6native27unrolled_elementwise_kernelINS0_13BinaryFunctorIhhhZZZNS0_19minimum_kernel_cudaERNS_18TensorIteratorBaseEENKUlvE_clEvENKUlvE_clEvEUlhhE_EESt5arrayIPcLm3EELi4E23TrivialOffsetCalculatorILi2EjESC_ILi1EjENS0_6memory15LoadWithoutCastENSF_16StoreWithoutCastEEEviT_T0_T2_T3_T4_T5_)
        /*0ecc*/ 	.word	0x00000000


	//----- nvinfo : EIATTR_REGCOUNT
	.align		4
.L_681:
        /*0ed0*/ 	.byte	0x04, 0x2f
        /*0ed2*/ 	.short	(.L_683 - .L_682)
	.align		4
.L_682:
        /*0ed4*/ 	.word	index@(_ZN2at6native18elementwise_kernelILi128ELi4EZNS0_22gpu_kernel_impl_nocastINS0_13BinaryFunctorIhhhZZZNS0_19minimum_kernel_cudaERNS_18TensorIteratorBaseEENKUlvE_clEvENKUlvE_clEvEUlhhE_EEEEvS5_RKT_EUliE_EEviT1_)
        /*0ed8*/ 	.word	0x00000014


	//----- nvinfo : EIATTR_FRAME_SIZE
	.align		4
.L_683:
        /*0edc*/ 	.byte	0x04, 0x11
        /*0ede*/ 	.short	(.L_685 - .L_684)
	.align		4
.L_684:
        /*0ee0*/ 	.word	index@(_ZN2at6native18elementwise_kernelILi128ELi4EZNS0_22gpu_kernel_impl_nocastINS0_13BinaryFunctorIhhhZZZNS0_19minimum_kernel_cudaERNS_18TensorIteratorBaseEENKUlvE_clEvENKUlvE_clEvEUlhhE_EEEEvS5_RKT_EUliE_EEviT1_)
        /*0ee4*/ 	.word	0x00000000


	//----- nvinfo : EIATTR_REGCOUNT
	.align		4
.L_685:
        /*0ee8*/ 	.byte	0x04, 0x2f
        /*0eea*/ 	.short	(.L_687 - .L_686)
	.align		4
.L_686:
        /*0eec*/ 	.word	index@(_ZN2at6native27unrolled_elementwise_kernelINS0_13BinaryFunctorIhhhZZZNS0_19minimum_kernel_cudaERNS_18TensorIteratorBaseEENKUlvE_clEvENKUlvE_clEvEUlhhE_EESt5arrayIPcLm3EELi4E23TrivialOffsetCalculatorILi2EjESC_ILi1EjENS0_6memory12LoadWithCastILi2EEENSF_13StoreWithCastILi1EEEEEviT_T0_T2_T3_T4_T5_)
        /*0ef0*/ 	.word	0x0000001f


	//----- nvinfo : EIATTR_FRAME_SIZE
	.align		4
.L_687:
        /*0ef4*/ 	.byte	0x04, 0x11
        /*0ef6*/ 	.short	(.L_689 - .L_688)
	.align		4
.L_688:
        /*0ef8*/ 	.word	index@(_ZN2at6native27unrolled_elementwise_kernelINS0_13BinaryFunctorIhhhZZZNS0_19minimum_kernel_cudaERNS_18TensorIteratorBaseEENKUlvE_clEvENKUlvE_clEvEUlhhE_EESt5arrayIPcLm3EELi4E23TrivialOffsetCalculatorILi2EjESC_ILi1EjENS0_6memory12LoadWithCastILi2EEENSF_13StoreWithCastILi1EEEEEviT_T0_T2_T3_T4_T5_)
        /*0efc*/ 	.word	0x00000000


	//----- nvinfo : EIATTR_REGCOUNT
	.align		4
.L_689:
        /*0f00*/ 	.byte	0x04, 0x2f
        /*0f02*/ 	.short	(.L_691 - .L_690)
	.align		4
.L_690:
        /*0f04*/ 	.word	index@(_ZN2at6native18elementwise_kernelILi128ELi4EZNS0_15gpu_kernel_implINS0_13BinaryFunctorIhhhZZZNS0_19minimum_kernel_cudaERNS_18TensorIteratorBaseEENKUlvE_clEvENKUlvE_clEvEUlhhE_EEEEvS5_RKT_EUliE_EEviT1_)
        /*0f08*/ 	.word	0x00000018


	//----- nvinfo : EIATTR_FRAME_SIZE
	.align		4
.L_691:
        /*0f0c*/ 	.byte	0x04, 0x11
        /*0f0e*/ 	.short	(.L_693 - .L_692)
	.align		4
.L_692:
        /*0f10*/ 	.word	index@(_ZN2at6native18elementwise_kernelILi128ELi4EZNS0_15gpu_kernel_implINS0_13BinaryFunctorIhhhZZZNS0_19minimum_kernel_cudaERNS_18TensorIteratorBaseEENKUlvE_clEvENKUlvE_clEvEUlhhE_EEEEvS5_RKT_EUliE_EEviT1_)
        /*0f14*/ 	.word	0x00000000


	//----- nvinfo : EIATTR_REGCOUNT
	.align		4
.L_693:
        /*0f18*/ 	.byte	0x04, 0x2f
        /*0f1a*/ 	.short	(.L_695 - .L_694)
	.align		4
.L_694:
        /*0f1c*/ 	.word	index@(_ZN2at6native29vectorized_elementwise_kernelILi8ENS0_13AUnaryFunctorIhhhZZZNS0_19minimum_kernel_cudaERNS_18TensorIteratorBaseEENKUlvE_clEvENKUlvE_clEvEUlhhE_EESt5arrayIPcLm2EEEEviT0_T1_)
        /*0f20*/ 	.word	0x0000001e


	//----- nvinfo : EIATTR_FRAME_SIZE
	.align		4
.L_695:
        /*0f24*/ 	.byte	0x04, 0x11
        /*0f26*/ 	.short	(.L_697 - .L_696)
	.align		4
.L_696:
        /*0f28*/ 	.word	index@(_ZN2at6native29vectorized_elementwise_kernelILi8ENS0_13AUnaryFunctorIhhhZZZNS0_19minimum_kernel_cudaERNS_18TensorIteratorBaseEENKUlvE_clEvENKUlvE_clEvEUlhhE_EESt5arrayIPcLm2EEEEviT0_T1_)
        /*0f2c*/ 	.word	0x00000000


	//----- nvinfo : EIATTR_REGCOUNT
	.align		4
.L_697:
        /*0f30*/ 	.byte	0x04, 0x2f
        /*0f32*/ 	.short	(.L_699 - .L_698)
	.align		4
.L_698:
        /*0f34*/ 	.word	index@(_ZN2at6native29vectorized_elementwise_kernelILi4ENS0_13AUnaryFunctorIhhhZZZNS0_19minimum_kernel_cudaERNS_18TensorIteratorBaseEENKUlvE_clEvENKUlvE_clEvEUlhhE_EESt5arrayIPcLm2EEEEviT0_T1_)
        /*0f38*/ 	.word	0x0000001e


	//----- nvinfo : EIATTR_FRAME_SIZE
	.align		4
.L_699:
        /*0f3c*/ 	.byte	0x04, 0x11
        /*0f3e*/ 	.short	(.L_701 - .L_700)
	.align		4
.L_700:
        /*0f40*/ 	.word	index@(_ZN2at6native29vectorized_elementwise_kernelILi4ENS0_13AUnaryFunctorIhhhZZZNS0_19minimum_kernel_cudaERNS_18TensorIteratorBaseEENKUlvE_clEvENKUlvE_clEvEUlhhE_EESt5arrayIPcLm2EEEEviT0_T1_)
        /*0f44*/ 	.word	0x00000000


	//----- nvinfo : EIATTR_REGCOUNT
	.align		4
.L_701:
        /*0f48*/ 	.byte	0x04, 0x2f
        /*0f4a*/ 	.short	(.L_703 - .L_702)
	.align		4
.L_702:
        /*0f4c*/ 	.word	index@(_ZN2at6native29vectorized_elementwise_kernelILi2ENS0_13AUnaryFunctorIhhhZZZNS0_19minimum_kernel_cudaERNS_18TensorIteratorBaseEENKUlvE_clEvENKUlvE_clEvEUlhhE_EESt5arrayIPcLm2EEEEviT0_T1_)
        /*0f50*/ 	.word	0x0000001e


	//----- nvinfo : EIATTR_FRAME_SIZE
	.align		4
.L_703:
        /*0f54*/ 	.byte	0x04, 0x11
        /*0f56*/ 	.short	(.L_705 - .L_704)
	.align		4
.L_704:
        /*0f58*/ 	.word	index@(_ZN2at6native29vectorized_elementwise_kernelILi2ENS0_13AUnaryFunctorIhhhZZZNS0_19minimum_kernel_cudaERNS_18TensorIteratorBaseEENKUlvE_clEvENKUlvE_clEvEUlhhE_EESt5arrayIPcLm2EEEEviT0_T1_)
        /*0f5c*/ 	.word	0x00000000


	//----- nvinfo : EIATTR_REGCOUNT
	.align		4
.L_705:
        /*0f60*/ 	.byte	0x04, 0x2f
        /*0f62*/ 	.short	(.L_707 - .L_706)
	.align		4
.L_706:
        /*0f64*/ 	.word	index@(_ZN2at6native27unrolled_elementwise_kernelINS0_13AUnaryFunctorIhhhZZZNS0_19minimum_kernel_cudaERNS_18TensorIteratorBaseEENKUlvE_clEvENKUlvE_clEvEUlhhE_EESt5arrayIPcLm2EELi4E23TrivialOffsetCalculatorILi1EjESD_NS0_6memory15LoadWithoutCastENSE_16StoreWithoutCastEEEviT_T0_T2_T3_T4_T5_)
        /*0f68*/ 	.word	0x00000016


	//----- nvinfo : EIATTR_FRAME_SIZE
	.align		4
.L_707:
        /*0f6c*/ 	.byte	0x04, 0x11
        /*0f6e*/ 	.short	(.L_709 - .L_708)
	.align		4
.L_708:
        /*0f70*/ 	.word	index@(_ZN2at6native27unrolled_elementwise_kernelINS0_13AUnaryFunctorIhhhZZZNS0_19minimum_kernel_cudaERNS_18TensorIteratorBaseEENKUlvE_clEvENKUlvE_clEvEUlhhE_EESt5arrayIPcLm2EELi4E23TrivialOffsetCalculatorILi1EjESD_NS0_6memory15LoadWithoutCastENSE_16StoreWithoutCastEEEviT_T0_T2_T3_T4_T5_)
        /*0f74*/ 	.word	0x00000000


	//----- nvinfo : EIATTR_REGCOUNT
	.align		4
.L_709:
        /*0f78*/ 	.byte	0x04, 0x2f
        /*0f7a*/ 	.short	(.L_711 - .L_710)
	.align		4
.L_710:
        /*0f7c*/ 	.word	index@(_ZN2at6native18elementwise_kernelILi128ELi4EZNS0_22gpu_kernel_impl_nocastINS0_13AUnaryFunctorIhhhZZZNS0_19minimum_kernel_cudaERNS_18TensorIteratorBaseEENKUlvE_clEvENKUlvE_clEvEUlhhE_EEEEvS5_RKT_EUliE_EEviT1_)
        /*0f80*/ 	.word	0x00000014


	//----- nvinfo : EIATTR_FRAME_SIZE
	.align		4
.L_711:
        /*0f84*/ 	.byte	0x04, 0x11
        /*0f86*/ 	.short	(.L_713 - .L_712)
	.align		4
.L_712:
        /*0f88*/ 	.word	index@(_ZN2at6native18elementwise_kernelILi128ELi4EZNS0_22gpu_kernel_impl_nocastINS0_13AUnaryFunctorIhhhZZZNS0_19minimum_kernel_cudaERNS_18TensorIteratorBaseEENKUlvE_clEvENKUlvE_clEvEUlhhE_EEEEvS5_RKT_EUliE_EEviT1_)
        /*0f8c*/ 	.word	0x00000000


	//----- nvinfo : EIATTR_REGCOUNT
	.align		4
.L_713:
        /*0f90*/ 	.byte	0x04, 0x2f
        /*0f92*/ 	.short	(.L_715 - .L_714)
	.align		4
.L_714:
        /*0f94*/ 	.word	index@(_ZN2at6native27unrolled_elementwise_kernelINS0_13AUnaryFunctorIhhhZZZNS0_19minimum_kernel_cudaERNS_18TensorIteratorBaseEENKUlvE_clEvENKUlvE_clEvEUlhhE_EESt5arrayIPcLm2EELi4E23TrivialOffsetCalculatorILi1EjESD_NS0_6memory12LoadWithCastILi1EEENSE_13StoreWithCastILi1EEEEEviT_T0_T2_T3_T4_T5_)
        /*0f98*/ 	.word	0x0000001b


	//----- nvinfo : EIATTR_FRAME_SIZE
	.align		4
.L_715:
        /*0f9c*/ 	.byte	0x04, 0x11
        /*0f9e*/ 	.short	(.L_717 - .L_716)
	.align		4
.L_716:
        /*0fa0*/ 	.word	index@(_ZN2at6native27unrolled_elementwise_kernelINS0_13AUnaryFunctorIhhhZZZNS0_19minimum_kernel_cudaERNS_18TensorIteratorBaseEENKUlvE_clEvENKUlvE_clEvEUlhhE_EESt5arrayIPcLm2EELi4E23TrivialOffsetCalculatorILi1EjESD_NS0_6memory12LoadWithCastILi1EEENSE_13StoreWithCastILi1EEEEEviT_T0_T2_T3_T4_T5_)
        /*0fa4*/ 	.word	0x00000000


	//----- nvinfo : EIATTR_REGCOUNT
	.align		4
.L_717:
        /*0fa8*/ 	.byte	0x04, 0x2f
        /*0faa*/ 	.short	(.L_719 - .L_718)
	.align		4
.L_718:
        /*0fac*/ 	.word	index@(_ZN2at6native18elementwise_kernelILi128ELi4EZNS0_15gpu_kernel_implINS0_13AUnaryFunctorIhhhZZZNS0_19minimum_kernel_cudaERNS_18TensorIteratorBaseEENKUlvE_clEvENKUlvE_clEvEUlhhE_EEEEvS5_RKT_EUliE_EEviT1_)
        /*0fb0*/ 	.word	0x00000018


	//----- nvinfo : EIATTR_FRAME_SIZE
	.align		4
.L_719:
        /*0fb4*/ 	.byte	0x04, 0x11
        /*0fb6*/ 	.short	(.L_721 - .L_720)
	.align		4
.L_720:
        /*0fb8*/ 	.word	index@(_ZN2at6native18elementwise_kernelILi128ELi4EZNS0_15gpu_kernel_implINS0_13AUnaryFunctorIhhhZZZNS0_19minimum_kernel_cudaERNS_18TensorIteratorBaseEENKUlvE_clEvENKUlvE_clEvEUlhhE_EEEEvS5_RKT_EUliE_EEviT1_)
        /*0fbc*/ 	.word	0x00000000


	//----- nvinfo : EIATTR_REGCOUNT
	.align		4
.L_721:
        /*0fc0*/ 	.byte	0x04, 0x2f
        /*0fc2*/ 	.short	(.L_723 - .L_722)
	.align		4
.L_722:
        /*0fc4*/ 	.word	index@(_ZN2at6native29vectorized_elementwise_kernelILi8ENS0_13BinaryFunctorIaaaZZZNS0_19minimum_kernel_cudaERNS_18TensorIteratorBaseEENKUlvE_clEvENKUlvE0_clEvEUlaaE_EESt5arrayIPcLm3EEEEviT0_T1_)
        /*0fc8*/ 	.word	0x00000020


	//----- nvinfo : EIATTR_FRAME_SIZE
	.align		4
.L_723:
        /*0fcc*/ 	.byte	0x04, 0x11
        /*0fce*/ 	.short	(.L_725 - .L_724)
	.align		4
.L_724:
        /*0fd0*/ 	.word	index@(_ZN2at6native29vectorized_elementwise_kernelILi8ENS0_13BinaryFunctorIaaaZZZNS0_19minimum_kernel_cudaERNS_18TensorIteratorBaseEENKUlvE_clEvENKUlvE0_clEvEUlaaE_EESt5arrayIPcLm3EEEEviT0_T1_)
        /*0fd4*/ 	.word	0x00000000


	//----- nvinfo : EIATTR_REGCOUNT
	.align		4
.L_725:
        /*0fd8*/ 	.byte	0x04, 0x2f
        /*0fda*/ 	.short	(.L_727 - .L_726)
	.align		4
.L_726:
        /*0fdc*/ 	.word	index@(_ZN2at6native29vectorized_elementwise_kernelILi4ENS0_13BinaryFunctorIaaaZZZNS0_19minimum_kernel_cudaERNS_18TensorIteratorBaseEENKUlvE_clEvENKUlvE0_clEvEUlaaE_EESt5arrayIPcLm3EEEEviT0_T1_)
        /*0fe0*/ 	.word	0x00000020


	//----- nvinfo : EIATTR_FRAME_SIZE
	.align		4
.L_727:
        /*0fe4*/ 	.byte	0x04, 0x11
        /*0fe6*/ 	.short	(.L_729 - .L_728)
	.align		4
.L_728:
        /*0fe8*/ 	.word	index@(_ZN2at6native29vectorized_elementwise_kernelILi4ENS0_13BinaryFunctorIaaaZZZNS0_19minimum_kernel_cudaERNS_18TensorIteratorBaseEENKUlvE_clEvENKUlvE0_clEvEUlaaE_EESt5arrayIPcLm3EEEEviT0_T1_)
        /*0fec*/ 	.word	0x00000000


	//----- nvinfo : EIATTR_REGCOUNT
	.align		4
.L_729:
        /*0ff0*/ 	.byte	0x04, 0x2f
        /*0ff2*/ 	.short	(.L_731 - .L_730)
	.align		4
.L_730:
        /*0ff4*/ 	.word	index@(_ZN2at6native29vectorized_elementwise_kernelILi2ENS0_13BinaryFunctorIaaaZZZNS0_19minimum_kernel_cudaERNS_18TensorIteratorBaseEENKUlvE_clEvENKUlvE0_clEvEUlaaE_EESt5arrayIPcLm3EEEEviT0_T1_)
        /*0ff8*/ 	.word	0x00000020


	//----- nvinfo : EIATTR_FRAME_SIZE
	.align		4
.L_731:
        /*0ffc*/ 	.byte	0x04, 0x11
        /*0ffe*/ 	.short	(.L_733 - .L_732)
	.align		4
.L_732:
        /*1000*/ 	.word	index@(_ZN2at6native29vectorized_elementwise_kernelILi2ENS0_13BinaryFunctorIaaaZZZNS0_19minimum_kernel_cudaERNS_18TensorIteratorBaseEENKUlvE_clEvENKUlvE0_clEvEUlaaE_EESt5arrayIPcLm3EEEEviT0_T1_)
        /*1004*/ 	.word	0x00000000


	//----- nvinfo : EIATTR_REGCOUNT
	.align		4
.L_733:
        /*1008*/ 	.byte	0x04, 0x2f
        /*100a*/ 	.short	(.L_735 - .L_734)
	.align		4
.L_734:
        /*100c*/ 	.word	index@(_ZN2at6native27unrolled_elementwise_kernelINS0_13BinaryFunctorIaaaZZZNS0_19minimum_kernel_cudaERNS_18TensorIteratorBaseEENKUlvE_clEvENKUlvE0_clEvEUlaaE_EESt5arrayIPcLm3EELi4E23TrivialOffsetCalculatorILi2EjESC_ILi1EjENS0_6memory15LoadWithoutCastENSF_16StoreWithoutCastEEEviT_T0_T2_T3_T4_T5_)
        /*1010*/ 	.word	0x0000001c


	//----- nvinfo : EIATTR_FRAME_SIZE
	.align		4
.L_735:
        /*1014*/ 	.byte	0x04, 0x11
        /*1016*/ 	.short	(.L_737 - .L_736)
	.align		4
.L_736:
        /*1018*/ 	.word	index@(_ZN2at6native27unrolled_elementwise_kernelINS0_13BinaryFunctorIaaaZZZNS0_19minimum_kernel_cudaERNS_18TensorIteratorBaseEENKUlvE_clEvENKUlvE0_clEvEUlaaE_EESt5arrayIPcLm3EELi4E23TrivialOffsetCalculatorILi2EjESC_ILi1EjENS0_6memory15LoadWithoutCastENSF_16StoreWithoutCastEEEviT_T0_T2_T3_T4_T5_)
        /*101c*/ 	.word	0x00000000


	//----- nvinfo : EIATTR_REGCOUNT
	.align		4
.L_737:
        /*1020*/ 	.byte	0x04, 0x2f
        /*1022*/ 	.short	(.L_739 - .L_738)
	.align		4
.L_738:
        /*1024*/ 	.word	index@(_ZN2at6native18elementwise_kernelILi128ELi4EZNS0_22gpu_kernel_impl_nocastINS0_13BinaryFunctorIaaaZZZNS0_19minimum_kernel_cudaERNS_18TensorIteratorBaseEENKUlvE_clEvENKUlvE0_clEvEUlaaE_EEEEvS5_RKT_EUliE_EEviT1_)
        /*1028*/ 	.word	0x00000014


	//----- nvinfo : EIATTR_FRAME_SIZE
	.align		4
.L_739:
        /*102c*/ 	.byte	0x04, 0x11
        /*102e*/ 	.short	(.L_741 - .L_740)
	.align		4
.L_740:
        /*1030*/ 	.word	index@(_ZN2at6native18elementwise_kernelILi128ELi4EZNS0_22gpu_kernel_impl_nocastINS0_13BinaryFunctorIaaaZZZNS0_19minimum_kernel_cudaERNS_18TensorIteratorBaseEENKUlvE_clEvENKUlvE0_clEvEUlaaE_EEEEvS5_RKT_EUliE_EEviT1_)
        /*1034*/ 	.word	0x00000000


	//----- nvinfo : EIATTR_REGCOUNT
	.align		4
.L_741:
        /*1038*/ 	.byte	0x04, 0x2f
        /*103a*/ 	.short	(.L_743 - .L_742)
	.align		4
.L_742:
        /*103c*/ 	.word	index@(_ZN2at6native27unrolled_elementwise_kernelINS0_13BinaryFunctorIaaaZZZNS0_19minimum_kernel_cudaERNS_18TensorIteratorBaseEENKUlvE_clEvENKUlvE0_clEvEUlaaE_EESt5arrayIPcLm3EELi4E23TrivialOffsetCalculatorILi2EjESC_ILi1EjENS0_6memory12LoadWithCastILi2EEENSF_13StoreWithCastILi1EEEEEviT_T0_T2_T3_T4_T5_)
        /*1040*/ 	.word	0x0000001f


	//----- nvinfo : EIATTR_FRAME_SIZE
	.align		4
.L_743:
        /*1044*/ 	.byte	0x04, 0x11
        /*1046*/ 	.short	(.L_745 - .L_744)
	.align		4
.L_744:
        /*1048*/ 	.word	index@(_ZN2at6native27unrolled_elementwise_kernelINS0_13BinaryFunctorIaaaZZZNS0_19minimum_kernel_cudaERNS_18TensorIteratorBaseEENKUlvE_clEvENKUlvE0_clEvEUlaaE_EESt5arrayIPcLm3EELi4E23TrivialOffsetCalculatorILi2EjESC_ILi1EjENS0_6memory12LoadWithCastILi2EEENSF_13StoreWithCastILi1EEEEEviT_T0_T2_T3_T4_T5_)
        /*104c*/ 	.word	0x00000000


	//----- nvinfo : EIATTR_REGCOUNT
	.align		4
.L_745:
        /*1050*/ 	.byte	0x04, 0x2f
        /*1052*/ 	.short	(.L_747 - .L_746)
	.align		4
.L_746:
        /*1054*/ 	.word	index@(_ZN2at6native18elementwise_kernelILi128ELi4EZNS0_15gpu_kernel_implINS0_13BinaryFunctorIaaaZZZNS0_19minimum_kernel_cudaERNS_18TensorIteratorBaseEENKUlvE_clEvENKUlvE0_clEvEUlaaE_EEEEvS5_RKT_EUliE_EEviT1_)
        /*1058*/ 	.word	0x00000018


	//----- nvinfo : EIATTR_FRAME_SIZE
	.align		4
.L_747:
        /*105c*/ 	.byte	0x04, 0x11
        /*105e*/ 	.short	(.L_749 - .L_748)
	.align		4
.L_748:
        /*1060*/ 	.word	index@(_ZN2at6native18elementwise_kernelILi128ELi4EZNS0_15gpu_kernel_implINS0_13BinaryFunctorIaaaZZZNS0_19minimum_kernel_cudaERNS_18TensorIteratorBaseEENKUlvE_clEvENKUlvE0_clEvEUlaaE_EEEEvS5_RKT_EUliE_EEviT1_)
        /*1064*/ 	.word	0x00000000


	//----- nvinfo : EIATTR_REGCOUNT
	.align		4
.L_749:
        /*1068*/ 	.byte	0x04, 0x2f
        /*106a*/ 	.short	(.L_751 - .L_750)
	.align		4
.L_750:
        /*106c*/ 	.word	index@(_ZN2at6native29vectorized_elementwise_kernelILi8ENS0_13AUnaryFunctorIaaaZZZNS0_19minimum_kernel_cudaERNS_18TensorIteratorBaseEENKUlvE_clEvENKUlvE0_clEvEUlaaE_EESt5arrayIPcLm2EEEEviT0_T1_)
        /*1070*/ 	.word	0x0000001e


	//----- nvinfo : EIATTR_FRAME_SIZE
	.align		4
.L_751:
        /*1074*/ 	.byte	0x04, 0x11
        /*1076*/ 	.short	(.L_753 - .L_752)
	.align		4
.L_752:
        /*1078*/ 	.word	index@(_ZN2at6native29vectorized_elementwise_kernelILi8ENS0_13AUnaryFunctorIaaaZZZNS0_19minimum_kernel_cudaERNS_18TensorIteratorBaseEENKUlvE_clEvENKUlvE0_clEvEUlaaE_EESt5arrayIPcLm2EEEEviT0_T1_)
        /*107c*/ 	.word	0x00000000


	//----- nvinfo : EIATTR_REGCOUNT
	.align		4
.L_753:
        /*1080*/ 	.byte	0x04, 0x2f
        /*1082*/ 	.short	(.L_755 - .L_754)
	.align		4
.L_754:
        /*1084*/ 	.word	index@(_ZN2at6native29vectorized_elementwise_kernelILi4ENS0_13AUnaryFunctorIaaaZZZNS0_19minimum_kernel_cudaERNS_18TensorIteratorBaseEENKUlvE_clEvENKUlvE0_clEvEUlaaE_EESt5arrayIPcLm2EEEEviT0_T1_)
        /*1088*/ 	.word	0x0000001e


	//----- nvinfo : EIATTR_FRAME_SIZE
	.align		4
.L_755:
        /*108c*/ 	.byte	0x04, 0x11
        /*108e*/ 	.short	(.L_757 - .L_756)
	.align		4
.L_756:
        /*1090*/ 	.word	index@(_ZN2at6native29vectorized_elementwise_kernelILi4ENS0_13AUnaryFunctorIaaaZZZNS0_19minimum_kernel_cudaERNS_18TensorIteratorBaseEENKUlvE_clEvENKUlvE0_clEvEUlaaE_EESt5arrayIPcLm2EEEEviT0_T1_)
        /*1094*/ 	.word	0x00000000


	//----- nvinfo : EIATTR_REGCOUNT
	.align		4
.L_757:
        /*1098*/ 	.byte	0x04, 0x2f
        /*109a*/ 	.short	(.L_759 - .L_758)
	.align		4
.L_758:
        /*109c*/ 	.word	index@(_ZN2at6native29vectorized_elementwise_kernelILi2ENS0_13AUnaryFunctorIaaaZZZNS0_19minimum_kernel_cudaERNS_18TensorIteratorBaseEENKUlvE_clEvENKUlvE0_clEvEUlaaE_EESt5arrayIPcLm2EEEEviT0_T1_)
        /*10a0*/ 	.word	0x0000001e


	//----- nvinfo : EIATTR_FRAME_SIZE
	.align		4
.L_759:
        /*10a4*/ 	.byte	0x04, 0x11
        /*10a6*/ 	.short	(.L_761 - .L_760)
	.align		4
.L_760:
        /*10a8*/ 	.word	index@(_ZN2at6native29vectorized_elementwise_kernelILi2ENS0_13AUnaryFunctorIaaaZZZNS0_19minimum_kernel_cudaERNS_18TensorIteratorBaseEENKUlvE_clEvENKUlvE0_clEvEUlaaE_EESt5arrayIPcLm2EEEEviT0_T1_)
        /*10ac*/ 	.word	0x00000000


	//----- nvinfo : EIATTR_REGCOUNT
	.align		4
.L_761:
        /*10b0*/ 	.byte	0x04, 0x2f
        /*10b2*/ 	.short	(.L_763 - .L_762)
	.align		4
.L_762:
        /*10b4*/ 	.word	index@(_ZN2at6native27unrolled_elementwise_kernelINS0_13AUnaryFunctorIaaaZZZNS0_19minimum_kernel_cudaERNS_18TensorIteratorBaseEENKUlvE_clEvENKUlvE0_clEvEUlaaE_EESt5arrayIPcLm2EELi4E23TrivialOffsetCalculatorILi1EjESD_NS0_6memory15LoadWithoutCastENSE_16StoreWithoutCastEEEviT_T0_T2_T3_T4_T5_)
        /*10b8*/ 	.word	0x00000016


	//----- nvinfo : EIATTR_FRAME_SIZE
	.align		4
.L_763:
        /*10bc*/ 	.byte	0x04, 0x11
        /*10be*/ 	.short	(.L_765 - .L_764)
	.align		4
.L_764:
        /*10c0*/ 	.word	index@(_ZN2at6native27unrolled_elementwise_kernelINS0_13AUnaryFunctorIaaaZZZNS0_19minimum_kernel_cudaERNS_18TensorIteratorBaseEENKUlvE_clEvENKUlvE0_clEvEUlaaE_EESt5arrayIPcLm2EELi4E23TrivialOffsetCalculatorILi1EjESD_NS0_6memory15LoadWithoutCastENSE_16StoreWithoutCastEEEviT_T0_T2_T3_T4_T5_)
        /*10c4*/ 	.word	0x00000000


	//----- nvinfo : EIATTR_REGCOUNT
	.align		4
.L_765:
        /*10c8*/ 	.byte	0x04, 0x2f
        /*10ca*/ 	.short	(.L_767 - .L_766)
	.align		4
.L_766:
        /*10cc*/ 	.word	index@(_ZN2at6native18elementwise_kernelILi128ELi4EZNS0_22gpu_kernel_impl_nocastINS0_13AUnaryFunctorIaaaZZZNS0_19minimum_kernel_cudaERNS_18TensorIteratorBaseEENKUlvE_clEvENKUlvE0_clEvEUlaaE_EEEEvS5_RKT_EUliE_EEviT1_)
        /*10d0*/ 	.word	0x00000014


	//----- nvinfo : EIATTR_FRAME_SIZE
	.align		4
.L_767:
        /*10d4*/ 	.byte	0x04, 0x11
        /*10d6*/ 	.short	(.L_769 - .L_768)
	.align		4
.L_768:
        /*10d8*/ 	.word	index@(_ZN2at6native18elementwise_kernelILi128ELi4EZNS0_22gpu_kernel_impl_nocastINS0_13AUnaryFunctorIaaaZZZNS0_19minimum_kernel_cudaERNS_18TensorIteratorBaseEENKUlvE_clEvENKUlvE0_clEvEUlaaE_EEEEvS5_RKT_EUliE_EEviT1_)
        /*10dc*/ 	.word	0x00000000


	//----- nvinfo : EIATTR_REGCOUNT
	.align		4
.L_769:
        /*10e0*/ 	.byte	0x04, 0x2f
        /*10e2*/ 	.short	(.L_771 - .L_770)
	.align		4
.L_770:
        /*10e4*/ 	.word	index@(_ZN2at6native27unrolled_elementwise_kernelINS0_13AUnaryFunctorIaaaZZZNS0_19minimum_kernel_cudaERNS_18TensorIteratorBaseEENKUlvE_clEvENKUlvE0_clEvEUlaaE_EESt5arrayIPcLm2EELi4E23TrivialOffsetCalculatorILi1EjESD_NS0_6memory12LoadWithCastILi1EEENSE_13StoreWithCastILi1EEEEEviT_T0_T2_T3_T4_T5_)
        /*10e8*/ 	.word	0x0000001c


	//----- nvinfo : EIATTR_FRAME_SIZE
	.align		4
.L_771:
        /*10ec*/ 	.byte	0x04, 0x11
        /*10ee*/ 	.short	(.L_773 - .L_772)
	.align		4
.L_772:
        /*10f0*/ 	.word	index@(_ZN2at6native27unrolled_elementwise_kernelINS0_13AUnaryFunctorIaaaZZZNS0_19minimum_kernel_cudaERNS_18TensorIteratorBaseEENKUlvE_clEvENKUlvE0_clEvEUlaaE_EESt5arrayIPcLm2EELi4E23TrivialOffsetCalculatorILi1EjESD_NS0_6memory12LoadWithCastILi1EEENSE_13StoreWithCastILi1EEEEEviT_T0_T2_T3_T4_T5_)
        /*10f4*/ 	.word	0x00000000


	//----- nvinfo : EIATTR_REGCOUNT
	.align		4
.L_773:
        /*10f8*/ 	.byte	0x04, 0x2f
        /*10fa*/ 	.short	(.L_775 - .L_774)
	.align		4
.L_774:
        /*10fc*/ 	.word	index@(_ZN2at6native18elementwise_kernelILi128ELi4EZNS0_15gpu_kernel_implINS0_13AUnaryFunctorIaaaZZZNS0_19minimum_kernel_cudaERNS_18TensorIteratorBaseEENKUlvE_clEvENKUlvE0_clEvEUlaaE_EEEEvS5_RKT_EUliE_EEviT1_)
        /*1100*/ 	.word	0x00000018


	//----- nvinfo : EIATTR_FRAME_SIZE
	.align		4
.L_775:
        /*1104*/ 	.byte	0x04, 0x11
        /*1106*/ 	.short	(.L_777 - .L_776)
	.align		4
.L_776:
        /*1108*/ 	.word	index@(_ZN2at6native18elementwise_kernelILi128ELi4EZNS0_15gpu_kernel_implINS0_13AUnaryFunctorIaaaZZZNS0_19minimum_kernel_cudaERNS_18TensorIteratorBaseEENKUlvE_clEvENKUlvE0_clEvEUlaaE_EEEEvS5_RKT_EUliE_EEviT1_)
        /*110c*/ 	.word	0x00000000


	//----- nvinfo : EIATTR_REGCOUNT
	.align		4
.L_777:
        /*1110*/ 	.byte	0x04, 0x2f
        /*1112*/ 	.short	(.L_779 - .L_778)
	.align		4
.L_778:
        /*1114*/ 	.word	index@(_ZN2at6native29vectorized_elementwise_kernelILi8ENS0_13BinaryFunctorIiiiZZZNS0_19minimum_kernel_cudaERNS_18TensorIteratorBaseEENKUlvE_clEvENKUlvE1_clEvEUliiE_EESt5arrayIPcLm3EEEEviT0_T1_)
        /*1118*/ 	.word	0x00000020


	//----- nvinfo : EIATTR_FRAME_SIZE
	.align		4
.L_779:
        /*111c*/ 	.byte	0x04, 0x11
        /*111e*/ 	.short	(.L_781 - .L_780)
	.align		4
.L_780:
        /*1120*/ 	.word	index@(_ZN2at6native29vectorized_elementwise_kernelILi8ENS0_13BinaryFunctorIiiiZZZNS0_19minimum_kernel_cudaERNS_18TensorIteratorBaseEENKUlvE_clEvENKUlvE1_clEvEUliiE_EESt5arrayIPcLm3EEEEviT0_T1_)
        /*1124*/ 	.word	0x00000000


	//----- nvinfo : EIATTR_REGCOUNT
	.align		4
.L_781:
        /*1128*/ 	.byte	0x04, 0x2f
        /*112a*/ 	.short	(.L_783 - .L_782)
	.align		4
.L_782:
        /*112c*/ 	.word	index@(_ZN2at6native29vectorized_elementwise_kernelILi4ENS0_13BinaryFunctorIiiiZZZNS0_19minimum_kernel_cudaERNS_18TensorIteratorBaseEENKUlvE_clEvENKUlvE1_clEvEUliiE_EESt5arrayIPcLm3EEEEviT0_T1_)
        /*1130*/ 	.word	0x00000020


	//----- nvinfo : EIATTR_FRAME_SIZE
	.align		4
.L_783:
        /*1134*/ 	.byte	0x04, 0x11
        /*1136*/ 	.short	(.L_785 - .L_784)
	.align		4
.L_784:
        /*1138*/ 	.word	index@(_ZN2at6native29vectorized_elementwise_kernelILi4ENS0_13BinaryFunctorIiiiZZZNS0_19minimum_kernel_cudaERNS_18TensorIteratorBaseEENKUlvE_clEvENKUlvE1_clEvEUliiE_EESt5arrayIPcLm3EEEEviT0_T1_)
        /*113c*/ 	.word	0x00000000


	//----- nvinfo : EIATTR_REGCOUNT
	.align		4
.L_785:
        /*1140*/ 	.byte	0x04, 0x2f
        /*1142*/ 	.short	(.L_787 - .L_786)
	.align		4
.L_786:
        /*1144*/ 	.word	index@(_ZN2at6native29vectorized_elementwise_kernelILi2ENS0_13BinaryFunctorIiiiZZZNS0_19minimum_kernel_cudaERNS_18TensorIteratorBaseEENKUlvE_clEvENKUlvE1_clEvEUliiE_EESt5arrayIPcLm3EEEEviT0_T1_)
        /*1148*/ 	.word	0x00000020


	//----- nvinfo : EIATTR_FRAME_SIZE
	.align		4
.L_787:
        /*114c*/ 	.byte	0x04, 0x11
        /*114e*/ 	.short	(.L_789 - .L_788)
	.align		4
.L_788:
        /*1150*/ 	.word	index@(_ZN2at6native29vectorized_elementwise_kernelILi2ENS0_13BinaryFunctorIiiiZZZNS0_19minimum_kernel_cudaERNS_18TensorIteratorBaseEENKUlvE_clEvENKUlvE1_clEvEUliiE_EESt5arrayIPcLm3EEEEviT0_T1_)
        /*1154*/ 	.word	0x00000000


	//----- nvinfo : EIATTR_REGCOUNT
	.align		4
.L_789:
        /*1158*/ 	.byte	0x04, 0x2f
        /*115a*/ 	.short	(.L_791 - .L_790)
	.align		4
.L_790:
        /*115c*/ 	.word	index@(_ZN2at6native27unrolled_elementwise_kernelINS0_13BinaryFunctorIiiiZZZNS0_19minimum_kernel_cudaERNS_18TensorIteratorBaseEENKUlvE_clEvENKUlvE1_clEvEUliiE_EESt5arrayIPcLm3EELi4E23TrivialOffsetCalculatorILi2EjESC_ILi1EjENS0_6memory15LoadWithoutCastENSF_16StoreWithoutCastEEEviT_T0_T2_T3_T4_T5_)
        /*1160*/ 	.word	0x0000001e


	//----- nvinfo : EIATTR_FRAME_SIZE
	.align		4
.L_791:
        /*1164*/ 	.byte	0x04, 0x11
        /*1166*/ 	.short	(.L_793 - .L_792)
	.align		4
.L_792:
        /*1168*/ 	.word	index@(_ZN2at6native27unrolled_elementwise_kernelINS0_13BinaryFunctorIiiiZZZNS0_19minimum_kernel_cudaERNS_18TensorIteratorBaseEENKUlvE_clEvENKUlvE1_clEvEUliiE_EESt5arrayIPcLm3EELi4E23TrivialOffsetCalculatorILi2EjESC_ILi1EjENS0_6memory15LoadWithoutCastENSF_16StoreWithoutCastEEEviT_T0_T2_T3_T4_T5_)
        /*116c*/ 	.word	0x00000000


	//----- nvinfo : EIATTR_REGCOUNT
	.align		4
.L_793:
        /*1170*/ 	.byte	0x04, 0x2f
        /*1172*/ 	.short	(.L_795 - .L_794)
	.align		4
.L_794:
        /*1174*/ 	.word	index@(_ZN2at6native18elementwise_kernelILi128ELi2EZNS0_22gpu_kernel_impl_nocastINS0_13BinaryFunctorIiiiZZZNS0_19minimum_kernel_cudaERNS_18TensorIteratorBaseEENKUlvE_clEvENKUlvE1_clEvEUliiE_EEEEvS5_RKT_EUliE_EEviT1_)
        /*1178*/ 	.word	0x00000014


	//----- nvinfo : EIATTR_FRAME_SIZE
	.align		4
.L_795:
        /*117c*/ 	.byte	0x04, 0x11
        /*117e*/ 	.short	(.L_797 - .L_796)
	.align		4
.L_796:
        /*1180*/ 	.word	index@(_ZN2at6native18elementwise_kernelILi128ELi2EZNS0_22gpu_kernel_impl_nocastINS0_13BinaryFunctorIiiiZZZNS0_19minimum_kernel_cudaERNS_18TensorIteratorBaseEENKUlvE_clEvENKUlvE1_clEvEUliiE_EEEEvS5_RKT_EUliE_EEviT1_)
        /*1184*/ 	.word	0x00000000


	//----- nvinfo : EIATTR_REGCOUNT
	.align		4
.L_797:
        /*1188*/ 	.byte	0x04, 0x2f
        /*118a*/ 	.short	(.L_799 - .L_798)
	.align		4
.L_798:
        /*118c*/ 	.word	index@(_ZN2at6native27unrolled_elementwise_kernelINS0_13BinaryFunctorIiiiZZZNS0_19minimum_kernel_cudaERNS_18TensorIteratorBaseEENKUlvE_clEvENKUlvE1_clEvEUliiE_EESt5arrayIPcLm3EELi4E23TrivialOffsetCalculatorILi2EjESC_ILi1EjENS0_6memory12LoadWithCastILi2EEENSF_13StoreWithCastILi1EEEEEviT_T0_T2_T3_T4_T5_)
        /*1190*/ 	.word	0x00000020


	//----- nvinfo : EIATTR_FRAME_SIZE
	.align		4
.L_799:
        /*1194*/ 	.byte	0x04, 0x11
        /*1196*/ 	.short	(.L_801 - .L_800)
	.align		4
.L_800:
        /*1198*/ 	.word	index@(_ZN2at6native27unrolled_elementwise_kernelINS0_13BinaryFunctorIiiiZZZNS0_19minimum_kernel_cudaERNS_18TensorIteratorBaseEENKUlvE_clEvENKUlvE1_clEvEUliiE_EESt5arrayIPcLm3EELi4E23TrivialOffsetCalculatorILi2EjESC_ILi1EjENS0_6memory12LoadWithCastILi2EEENSF_13StoreWithCastILi1EEEEEviT_T0_T2_T3_T4_T5_)
        /*119c*/ 	.word	0x00000000


	//----- nvinfo : EIATTR_REGCOUNT
	.align		4
.L_801:
        /*11a0*/ 	.byte	0x04, 0x2f
        /*11a2*/ 	.short	(.L_803 - .L_802)
	.align		4
.L_802:
        /*11a4*/ 	.word	index@(_ZN2at6native18elementwise_kernelILi128ELi4EZNS0_15gpu_kernel_implINS0_13BinaryFunctorIiiiZZZNS0_19minimum_kernel_cudaERNS_18TensorIteratorBaseEENKUlvE_clEvENKUlvE1_clEvEUliiE_EEEEvS5_RKT_EUliE_EEviT1_)
        /*11a8*/ 	.word	0x00000018


	//----- nvinfo : EIATTR_FRAME_SIZE
	.align		4
.L_803:
        /*11ac*/ 	.byte	0x04, 0x11
        /*11ae*/ 	.short	(.L_805 - .L_804)
	.align		4
.L_804:
        /*11b0*/ 	.word	index@(_ZN2at6native18elementwise_kernelILi128ELi4EZNS0_15gpu_kernel_implINS0_13BinaryFunctorIiiiZZZNS0_19minimum_kernel_cudaERNS_18TensorIteratorBaseEENKUlvE_clEvENKUlvE1_clEvEUliiE_EEEEvS5_RKT_EUliE_EEviT1_)
        /*11b4*/ 	.word	0x00000000


	//----- nvinfo : EIATTR_REGCOUNT
	.align		4
.L_805:
        /*11b8*/ 	.byte	0x04, 0x2f
        /*11ba*/ 	.short	(.L_807 - .L_806)
	.align		4
.L_806:
        /*11bc*/ 	.word	index@(_ZN2at6native29vectorized_elementwise_kernelILi8ENS0_13AUnaryFunctorIiiiZZZNS0_19minimum_kernel_cudaERNS_18TensorIteratorBaseEENKUlvE_clEvENKUlvE1_clEvEUliiE_EESt5arrayIPcLm2EEEEviT0_T1_)
        /*11c0*/ 	.word	0x00000020


	//----- nvinfo : EIATTR_FRAME_SIZE
	.align		4
.L_807:
        /*11c4*/ 	.byte	0x04, 0x11
        /*11c6*/ 	.short	(.L_809 - .L_808)
	.align		4
.L_808:
        /*11c8*/ 	.word	index@(_ZN2at6native29vectorized_elementwise_kernelILi8ENS0_13AUnaryFunctorIiiiZZZNS0_19minimum_kernel_cudaERNS_18TensorIteratorBaseEENKUlvE_clEvENKUlvE1_clEvEUliiE_EESt5arrayIPcLm2EEEEviT0_T1_)
        /*11cc*/ 	.word	0x00000000


	//----- nvinfo : EIATTR_REGCOUNT
	.align		4
.L_809:
        /*11d0*/ 	.byte	0x04, 0x2f
        /*11d2*/ 	.short	(.L_811 - .L_810)
	.align		4
.L_810:
        /*11d4*/ 	.word	index@(_ZN2at6native29vectorized_elementwise_kernelILi4ENS0_13AUnaryFunctorIiiiZZZNS0_19minimum_kernel_cudaERNS_18TensorIteratorBaseEENKUlvE_clEvENKUlvE1_clEvEUliiE_EESt5arrayIPcLm2EEEEviT0_T1_)
        /*11d8*/ 	.word	0x00000020


	//----- nvinfo : EIATTR_FRAME_SIZE
	.align		4
.L_811:
        /*11dc*/ 	.byte	0x04, 0x11
        /*11de*/ 	.short	(.L_813 - .L_812)
	.align		4
.L_812:
        /*11e0*/ 	.word	index@(_ZN2at6native29vectorized_elementwise_kernelILi4ENS0_13AUnaryFunctorIiiiZZZNS0_19minimum_kernel_cudaERNS_18TensorIteratorBaseEENKUlvE_clEvENKUlvE1_clEvEUliiE_EESt5arrayIPcLm2EEEEviT0_T1_)
        /*11e4*/ 	.word	0x00000000


	//----- nvinfo : EIATTR_REGCOUNT
	.align		4
.L_813:
        /*11e8*/ 	.byte	0x04, 0x2f
        /*11ea*/ 	.short	(.L_815 - .L_814)
	.align		4
.L_814:
        /*11ec*/ 	.word	index@(_ZN2at6native29vectorized_elementwise_kernelILi2ENS0_13AUnaryFunctorIiiiZZZNS0_19minimum_kernel_cudaERNS_18TensorIteratorBaseEENKUlvE_clEvENKUlvE1_clEvEUliiE_EESt5arrayIPcLm2EEEEviT0_T1_)
        /*11f0*/ 	.word	0x00000020


	//----- nvinfo : EIATTR_FRAME_SIZE
	.align		4
.L_815:
        /*11f4*/ 	.byte	0x04, 0x11
        /*11f6*/ 	.short	(.L_817 - .L_816)
	.align		4
.L_816:
        /*11f8*/ 	.word	index@(_ZN2at6native29vectorized_elementwise_kernelILi2ENS0_13AUnaryFunctorIiiiZZZNS0_19minimum_kernel_cudaERNS_18TensorIteratorBaseEENKUlvE_clEvENKUlvE1_clEvEUliiE_EESt5arrayIPcLm2EEEEviT0_T1_)
        /*11fc*/ 	.word	0x00000000


	//----- nvinfo : EIATTR_REGCOUNT
	.align		4
.L_817:
        /*1200*/ 	.byte	0x04, 0x2f
        /*1202*/ 	.short	(.L_819 - .L_818)
	.align		4
.L_818:
        /*1204*/ 	.word	index@(_ZN2at6native27unrolled_elementwise_kernelINS0_13AUnaryFunctorIiiiZZZNS0_19minimum_kernel_cudaERNS_18TensorIteratorBaseEENKUlvE_clEvENKUlvE1_clEvEUliiE_EESt5arrayIPcLm2EELi4E23TrivialOffsetCalculatorILi1EjESD_NS0_6memory15LoadWithoutCastENSE_16StoreWithoutCastEEEviT_T0_T2_T3_T4_T5_)
        /*1208*/ 	.word	0x00000016


	//----- nvinfo : EIATTR_FRAME_SIZE
	.align		4
.L_819:
        /*120c*/ 	.byte	0x04, 0x11
        /*120e*/ 	.short	(.L_821 - .L_820)
	.align		4
.L_820:
        /*1210*/ 	.word	index@(_ZN2at6native27unrolled_elementwise_kernelINS0_13AUnaryFunctorIiiiZZZNS0_19minimum_kernel_cudaERNS_18TensorIteratorBaseEENKUlvE_clEvENKUlvE1_clEvEUliiE_EESt5arrayIPcLm2EELi4E23TrivialOffsetCalculatorILi1EjESD_NS0_6memory15LoadWithoutCastENSE_16StoreWithoutCastEEEviT_T0_T2_T3_T4_T5_)
        /*1214*/ 	.word	0x00000000


	//----- nvinfo : EIATTR_REGCOUNT
	.align		4
.L_821:
        /*1218*/ 	.byte	0x04, 0x2f
        /*121a*/ 	.short	(.L_823 - .L_822)
	.align		4
.L_822:
        /*121c*/ 	.word	index@(_ZN2at6native18elementwise_kernelILi128ELi2EZNS0_22gpu_kernel_impl_nocastINS0_13AUnaryFunctorIiiiZZZNS0_19minimum_kernel_cudaERNS_18TensorIteratorBaseEENKUlvE_clEvENKUlvE1_clEvEUliiE_EEEEvS5_RKT_EUliE_EEviT1_)
        /*1220*/ 	.word	0x00000014


	//----- nvinfo : EIATTR_FRAME_SIZE
	.align		4
.L_823:
        /*1224*/ 	.byte	0x04, 0x11
        /*1226*/ 	.short	(.L_825 - .L_824)
	.align		4
.L_824:
        /*1228*/ 	.word	index@(_ZN2at6native18elementwise_kernelILi128ELi2EZNS0_22gpu_kernel_impl_nocastINS0_13AUnaryFunctorIiiiZZZNS0_19minimum_kernel_cudaERNS_18TensorIteratorBaseEENKUlvE_clEvENKUlvE1_clEvEUliiE_EEEEvS5_RKT_EUliE_EEviT1_)
        /*122c*/ 	.word	0x00000000


	//----- nvinfo : EIATTR_REGCOUNT
	.align		4
.L_825:
        /*1230*/ 	.byte	0x04, 0x2f
        /*1232*/ 	.short	(.L_827 - .L_826)
	.align		4
.L_826:
        /*1234*/ 	.word	index@(_ZN2at6native27unrolled_elementwise_kernelINS0_13AUnaryFunctorIiiiZZZNS0_19minimum_kernel_cudaERNS_18TensorIteratorBaseEENKUlvE_clEvENKUlvE1_clEvEUliiE_EESt5arrayIPcLm2EELi4E23TrivialOffsetCalculatorILi1EjESD_NS0_6memory12LoadWithCastILi1EEENSE_13StoreWithCastILi1EEEEEviT_T0_T2_T3_T4_T5_)
        /*1238*/ 	.word	0x0000001d


	//----- nvinfo : EIATTR_FRAME_SIZE
	.align		4
.L_827:
        /*123c*/ 	.byte	0x04, 0x11
        /*123e*/ 	.short	(.L_829 - .L_828)
	.align		4
.L_828:
        /*1240*/ 	.word	index@(_ZN2at6native27unrolled_elementwise_kernelINS0_13AUnaryFunctorIiiiZZZNS0_19minimum_kernel_cudaERNS_18TensorIteratorBaseEENKUlvE_clEvENKUlvE1_clEvEUliiE_EESt5arrayIPcLm2EELi4E23TrivialOffsetCalculatorILi1EjESD_NS0_6memory12LoadWithCastILi1EEENSE_13StoreWithCastILi1EEEEEviT_T0_T2_T3_T4_T5_)
        /*1244*/ 	.word	0x00000000


	//----- nvinfo : EIATTR_REGCOUNT
	.align		4
.L_829:
        /*1248*/ 	.byte	0x04, 0x2f
        /*124a*/ 	.short	(.L_831 - .L_830)
	.align		4
.L_830:
        /*124c*/ 	.word	index@(_ZN2at6native18elementwise_kernelILi128ELi4EZNS0_15gpu_kernel_implINS0_13AUnaryFunctorIiiiZZZNS0_19minimum_kernel_cudaERNS_18TensorIteratorBaseEENKUlvE_clEvENKUlvE1_clEvEUliiE_EEEEvS5_RKT_EUliE_EEviT1_)
        /*1250*/ 	.word	0x00000018


	//----- nvinfo : EIATTR_FRAME_SIZE
	.align		4
.L_831:
        /*1254*/ 	.byte	0x04, 0x11
        /*1256*/ 	.short	(.L_833 - .L_832)
	.align		4
.L_832:
        /*1258*/ 	.word	index@(_ZN2at6native18elementwise_kernelILi128ELi4EZNS0_15gpu_kernel_implINS0_13AUnaryFunctorIiiiZZZNS0_19minimum_kernel_cudaERNS_18TensorIteratorBaseEENKUlvE_clEvENKUlvE1_clEvEUliiE_EEEEvS5_RKT_EUliE_EEviT1_)
        /*125c*/ 	.word	0x00000000


	//----- nvinfo : EIATTR_REGCOUNT
	.align		4
.L_833:
        /*1260*/ 	.byte	0x04, 0x2f
        /*1262*/ 	.short	(.L_835 - .L_834)
	.align		4
.L_834:
        /*1264*/ 	.word	index@(_ZN2at6native29vectorized_elementwise_kernelILi8ENS0_13BinaryFunctorIlllZZZNS0_19minimum_kernel_cudaERNS_18TensorIteratorBaseEENKUlvE_clEvENKUlvE2_clEvEUlllE_EESt5arrayIPcLm3EEEEviT0_T1_)
        /*1268*/ 	.word	0x00000028


	//----- nvinfo : EIATTR_FRAME_SIZE
	.align		4
.L_835:
        /*126c*/ 	.byte	0x04, 0x11
        /*126e*/ 	.short	(.L_837 - .L_836)
	.align		4
.L_836:
        /*1270*/ 	.word	index@(_ZN2at6native29vectorized_elementwise_kernelILi8ENS0_13BinaryFunctorIlllZZZNS0_19minimum_kernel_cudaERNS_18TensorIteratorBaseEENKUlvE_clEvENKUlvE2_clEvEUlllE_EESt5arrayIPcLm3EEEEviT0_T1_)
        /*1274*/ 	.word	0x00000000


	//----- nvinfo : EIATTR_REGCOUNT
	.align		4
.L_837:
        /*1278*/ 	.byte	0x04, 0x2f
        /*127a*/ 	.short	(.L_839 - .L_838)
	.align		4
.L_838:
        /*127c*/ 	.word	index@(_ZN2at6native29vectorized_elementwise_kernelILi4ENS0_13BinaryFunctorIlllZZZNS0_19minimum_kernel_cudaERNS_18TensorIteratorBaseEENKUlvE_clEvENKUlvE2_clEvEUlllE_EESt5arrayIPcLm3EEEEviT0_T1_)
        /*1280*/ 	.word	0x00000028


	//----- nvinfo : EIATTR_FRAME_SIZE
	.align		4
.L_839:
        /*1284*/ 	.byte	0x04, 0x11
        /*1286*/ 	.short	(.L_841 - .L_840)
	.align		4
.L_840:
        /*1288*/ 	.word	index@(_ZN2at6native29vectorized_elementwise_kernelILi4ENS0_13BinaryFunctorIlllZZZNS0_19minimum_kernel_cudaERNS_18TensorIteratorBaseEENKUlvE_clEvENKUlvE2_clEvEUlllE_EESt5arrayIPcLm3EEEEviT0_T1_)
        /*128c*/ 	.word	0x00000000


	//----- nvinfo : EIATTR_REGCOUNT
	.align		4
.L_841:
        /*1290*/ 	.byte	0x04, 0x2f
        /*1292*/ 	.short	(.L_843 - .L_842)
	.align		4
.L_842:
        /*1294*/ 	.word	index@(_ZN2at6native29vectorized_elementwise_kernelILi2ENS0_13BinaryFunctorIlllZZZNS0_19minimum_kernel_cudaERNS_18TensorIteratorBaseEENKUlvE_clEvENKUlvE2_clEvEUlllE_EESt5arrayIPcLm3EEEEviT0_T1_)
        /*1298*/ 	.word	0x00000028


	//----- nvinfo : EIATTR_FRAME_SIZE
	.align		4
.L_843:
        /*129c*/ 	.byte	0x04, 0x11
        /*129e*/ 	.short	(.L_845 - .L_844)
	.align		4
.L_844:
        /*12a0*/ 	.word	index@(_ZN2at6native29vectorized_elementwise_kernelILi2ENS0_13BinaryFunctorIlllZZZNS0_19minimum_kernel_cudaERNS_18TensorIteratorBaseEENKUlvE_clEvENKUlvE2_clEvEUlllE_EESt5arrayIPcLm3EEEEviT0_T1_)
        /*12a4*/ 	.word	0x00000000


	//----- nvinfo : EIATTR_REGCOUNT
	.align		4
.L_845:
        /*12a8*/ 	.byte	0x04, 0x2f
        /*12aa*/ 	.short	(.L_847 - .L_846)
	.align		4
.L_846:
        /*12ac*/ 	.word	index@(_ZN2at6native27unrolled_elementwise_kernelINS0_13BinaryFunctorIlllZZZNS0_19minimum_kernel_cudaERNS_18TensorIteratorBaseEENKUlvE_clEvENKUlvE2_clEvEUlllE_EESt5arrayIPcLm3EELi4E23TrivialOffsetCalculatorILi2EjESC_ILi1EjENS0_6memory15LoadWithoutCastENSF_16StoreWithoutCastEEEviT_T0_T2_T3_T4_T5_)
        /*12b0*/ 	.word	0x00000020


	//----- nvinfo : EIATTR_FRAME_SIZE
	.align		4
.L_847:
        /*12b4*/ 	.byte	0x04, 0x11
        /*12b6*/ 	.short	(.L_849 - .L_848)
	.align		4
.L_848:
        /*12b8*/ 	.word	index@(_ZN2at6native27unrolled_elementwise_kernelINS0_13BinaryFunctorIlllZZZNS0_19minimum_kernel_cudaERNS_18TensorIteratorBaseEENKUlvE_clEvENKUlvE2_clEvEUlllE_EESt5arrayIPcLm3EELi4E23TrivialOffsetCalculatorILi2EjESC_ILi1EjENS0_6memory15LoadWithoutCastENSF_16StoreWithoutCastEEEviT_T0_T2_T3_T4_T5_)
        /*12bc*/ 	.word	0x00000000


	//----- nvinfo : EIATTR_REGCOUNT
	.align		4
.L_849:
        /*12c0*/ 	.byte	0x04, 0x2f
        /*12c2*/ 	.short	(.L_851 - .L_850)
	.align		4
.L_850:
        /*12c4*/ 	.word	index@(_ZN2at6native18elementwise_kernelILi128ELi2EZNS0_22gpu_kernel_impl_nocastINS0_13BinaryFunctorIlllZZZNS0_19minimum_kernel_cudaERNS_18TensorIteratorBaseEENKUlvE_clEvENKUlvE2_clEvEUlllE_EEEEvS5_RKT_EUliE_EEviT1_)
        /*12c8*/ 	.word	0x00000014


	//----- nvinfo : EIATTR_FRAME_SIZE
	.align		4
.L_851:
        /*12cc*/ 	.byte	0x04, 0x11
        /*12ce*/ 	.short	(.L_853 - .L_852)
	.align		4
.L_852:
        /*12d0*/ 	.word	index@(_ZN2at6native18elementwise_kernelILi128ELi2EZNS0_22gpu_kernel_impl_nocastINS0_13BinaryFunctorIlllZZZNS0_19minimum_kernel_cudaERNS_18TensorIteratorBaseEENKUlvE_clEvENKUlvE2_clEvEUlllE_EEEEvS5_RKT_EUliE_EEviT1_)
        /*12d4*/ 	.word	0x00000000


	//----- nvinfo : EIATTR_REGCOUNT
	.align		4
.L_853:
        /*12d8*/ 	.byte	0x04, 0x2f
        /*12da*/ 	.short	(.L_855 - .L_854)
	.align		4
.L_854:
        /*12dc*/ 	.word	index@(_ZN2at6native27unrolled_elementwise_kernelINS0_13BinaryFunctorIlllZZZNS0_19minimum_kernel_cudaERNS_18TensorIteratorBaseEENKUlvE_clEvENKUlvE2_clEvEUlllE_EESt5arrayIPcLm3EELi4E23TrivialOffsetCalculatorILi2EjESC_ILi1EjENS0_6memory12LoadWithCastILi2EEENSF_13StoreWithCastILi1EEEEEviT_T0_T2_T3_T4_T5_)
        /*12e0*/ 	.word	0x00000028


	//----- nvinfo : EIATTR_FRAME_SIZE
	.align		4
.L_855:
        /*12e4*/ 	.byte	0x04, 0x11
        /*12e6*/ 	.short	(.L_857 - .L_856)
	.align		4
.L_856:
        /*12e8*/ 	.word	index@(_ZN2at6native27unrolled_elementwise_kernelINS0_13BinaryFunctorIlllZZZNS0_19minimum_kernel_cudaERNS_18TensorIteratorBaseEENKUlvE_clEvENKUlvE2_clEvEUlllE_EESt5arrayIPcLm3EELi4E23TrivialOffsetCalculatorILi2EjESC_ILi1EjENS0_6memory12LoadWithCastILi2EEENSF_13StoreWithCastILi1EEEEEviT_T0_T2_T3_T4_T5_)
        /*12ec*/ 	.word	0x00000000


	//----- nvinfo : EIATTR_REGCOUNT
	.align		4
.L_857:
        /*12f0*/ 	.byte	0x04, 0x2f
        /*12f2*/ 	.short	(.L_859 - .L_858)
	.align		4
.L_858:
        /*12f4*/ 	.word	index@(_ZN2at6native18elementwise_kernelILi128ELi4EZNS0_15gpu_kernel_implINS0_13BinaryFunctorIlllZZZNS0_19minimum_kernel_cudaERNS_18TensorIteratorBaseEENKUlvE_clEvENKUlvE2_clEvEUlllE_EEEEvS5_RKT_EUliE_EEviT1_)
        /*12f8*/ 	.word	0x0000001a


	//----- nvinfo : EIATTR_FRAME_SIZE
	.align		4
.L_859:
        /*12fc*/ 	.byte	0x04, 0x11
        /*12fe*/ 	.short	(.L_861 - .L_860)
	.align		4
.L_860:
        /*1300*/ 	.word	index@(_ZN2at6native18elementwise_kernelILi128ELi4EZNS0_15gpu_kernel_implINS0_13BinaryFunctorIlllZZZNS0_19minimum_kernel_cudaERNS_18TensorIteratorBaseEENKUlvE_clEvENKUlvE2_clEvEUlllE_EEEEvS5_RKT_EUliE_EEviT1_)
        /*1304*/ 	.word	0x00000000


	//----- nvinfo : EIATTR_REGCOUNT
	.align		4
.L_861:
        /*1308*/ 	.byte	0x04, 0x2f
        /*130a*/ 	.short	(.L_863 - .L_862)
	.align		4
.L_862:
        /*130c*/ 	.word	index@(_ZN2at6native29vectorized_elementwise_kernelILi8ENS0_13AUnaryFunctorIlllZZZNS0_19minimum_kernel_cudaERNS_18TensorIteratorBaseEENKUlvE_clEvENKUlvE2_clEvEUlllE_EESt5arrayIPcLm2EEEEviT0_T1_)
        /*1310*/ 	.word	0x00000020


	//----- nvinfo : EIATTR_FRAME_SIZE
	.align		4
.L_863:
        /*1314*/ 	.byte	0x04, 0x11
        /*1316*/ 	.short	(.L_865 - .L_864)
	.align		4
.L_864:
        /*1318*/ 	.word	index@(_ZN2at6native29vectorized_elementwise_kernelILi8ENS0_13AUnaryFunctorIlllZZZNS0_19minimum_kernel_cudaERNS_18TensorIteratorBaseEENKUlvE_clEvENKUlvE2_clEvEUlllE_EESt5arrayIPcLm2EEEEviT0_T1_)
        /*131c*/ 	.word	0x00000000


	//----- nvinfo : EIATTR_REGCOUNT
	.align		4
.L_865:
        /*1320*/ 	.byte	0x04, 0x2f
        /*1322*/ 	.short	(.L_867 - .L_866)
	.align		4
.L_866:
        /*1324*/ 	.word	index@(_ZN2at6native29vectorized_elementwise_kernelILi4ENS0_13AUnaryFunctorIlllZZZNS0_19minimum_kernel_cudaERNS_18TensorIteratorBaseEENKUlvE_clEvENKUlvE2_clEvEUlllE_EESt5arrayIPcLm2EEEEviT0_T1_)
        /*1328*/ 	.word	0x00000020


	//----- nvinfo : EIATTR_FRAME_SIZE
	.align		4
.L_867:
        /*132c*/ 	.byte	0x04, 0x11
        /*132e*/ 	.short	(.L_869 - .L_868)
	.align		4
.L_868:
        /*1330*/ 	.word	index@(_ZN2at6native29vectorized_elementwise_kernelILi4ENS0_13AUnaryFunctorIlllZZZNS0_19minimum_kernel_cudaERNS_18TensorIteratorBaseEENKUlvE_clEvENKUlvE2_clEvEUlllE_EESt5arrayIPcLm2EEEEviT0_T1_)
        /*1334*/ 	.word	0x00000000


	//----- nvinfo : EIATTR_REGCOUNT
	.align		4
.L_869:
        /*1338*/ 	.byte	0x04, 0x2f
        /*133a*/ 	.short	(.L_871 - .L_870)
	.align		4
.L_870:
        /*133c*/ 	.word	index@(_ZN2at6native29vectorized_elementwise_kernelILi2ENS0_13AUnaryFunctorIlllZZZNS0_19minimum_kernel_cudaERNS_18TensorIteratorBaseEENKUlvE_clEvENKUlvE2_clEvEUlllE_EESt5arrayIPcLm2EEEEviT0_T1_)
        /*1340*/ 	.word	0x00000020


	//----- nvinfo : EIATTR_FRAME_SIZE
	.align		4
.L_871:
        /*1344*/ 	.byte	0x04, 0x11
        /*1346*/ 	.short	(.L_873 - .L_872)
	.align		4
.L_872:
        /*1348*/ 	.word	index@(_ZN2at6native29vectorized_elementwise_kernelILi2ENS0_13AUnaryFunctorIlllZZZNS0_19minimum_kernel_cudaERNS_18TensorIteratorBaseEENKUlvE_clEvENKUlvE2_clEvEUlllE_EESt5arrayIPcLm2EEEEviT0_T1_)
        /*134c*/ 	.word	0x00000000


	//----- nvinfo : EIATTR_REGCOUNT
	.align		4
.L_873:
        /*1350*/ 	.byte	0x04, 0x2f
        /*1352*/ 	.short	(.L_875 - .L_874)
	.align		4
.L_874:
        /*1354*/ 	.word	index@(_ZN2at6native27unrolled_elementwise_kernelINS0_13AUnaryFunctorIlllZZZNS0_19minimum_kernel_cudaERNS_18TensorIteratorBaseEENKUlvE_clEvENKUlvE2_clEvEUlllE_EESt5arrayIPcLm2EELi4E23TrivialOffsetCalculatorILi1EjESD_NS0_6memory15LoadWithoutCastENSE_16StoreWithoutCastEEEviT_T0_T2_T3_T4_T5_)
        /*1358*/ 	.word	0x00000018


	//----- nvinfo : EIATTR_FRAME_SIZE
	.align		4
.L_875:
        /*135c*/ 	.byte	0x04, 0x11
        /*135e*/ 	.short	(.L_877 - .L_876)
	.align		4
.L_876:
        /*1360*/ 	.word	index@(_ZN2at6native27unrolled_elementwise_kernelINS0_13AUnaryFunctorIlllZZZNS0_19minimum_kernel_cudaERNS_18TensorIteratorBaseEENKUlvE_clEvENKUlvE2_clEvEUlllE_EESt5arrayIPcLm2EELi4E23TrivialOffsetCalculatorILi1EjESD_NS0_6memory15LoadWithoutCastENSE_16StoreWithoutCastEEEviT_T0_T2_T3_T4_T5_)
        /*1364*/ 	.word	0x00000000


	//----- nvinfo : EIATTR_REGCOUNT
	.align		4
.L_877:
        /*1368*/ 	.byte	0x04, 0x2f
        /*136a*/ 	.short	(.L_879 - .L_878)
	.align		4
.L_878:
        /*136c*/ 	.word	index@(_ZN2at6native18elementwise_kernelILi128ELi2EZNS0_22gpu_kernel_impl_nocastINS0_13AUnaryFunctorIlllZZZNS0_19minimum_kernel_cudaERNS_18TensorIteratorBaseEENKUlvE_clEvENKUlvE2_clEvEUlllE_EEEEvS5_RKT_EUliE_EEviT1_)
        /*1370*/ 	.word	0x00000014


	//----- nvinfo : EIATTR_FRAME_SIZE
	.align		4
.L_879:
        /*1374*/ 	.byte	0x04, 0x11
        /*1376*/ 	.short	(.L_881 - .L_880)
	.align		4
.L_880:
        /*1378*/ 	.word	index@(_ZN2at6native18elementwise_kernelILi128ELi2EZNS0_22gpu_kernel_impl_nocastINS0_13AUnaryFunctorIlllZZZNS0_19minimum_kernel_cudaERNS_18TensorIteratorBaseEENKUlvE_clEvENKUlvE2_clEvEUlllE_EEEEvS5_RKT_EUliE_EEviT1_)
        /*137c*/ 	.word	0x00000000


	//----- nvinfo : EIATTR_REGCOUNT
	.align		4
.L_881:
        /*1380*/ 	.byte	0x04, 0x2f
        /*1382*/ 	.short	(.L_883 - .L_882)
	.align		4
.L_882:
        /*1384*/ 	.word	index@(_ZN2at6native27unrolled_elementwise_kernelINS0_13AUnaryFunctorIlllZZZNS0_19minimum_kernel_cudaERNS_18TensorIteratorBaseEENKUlvE_clEvENKUlvE2_clEvEUlllE_EESt5arrayIPcLm2EELi4E23TrivialOffsetCalculatorILi1EjESD_NS0_6memory12LoadWithCastILi1EEENSE_13StoreWithCastILi1EEEEEviT_T0_T2_T3_T4_T5_)
        /*1388*/ 	.word	0x00000020


	//----- nvinfo : EIATTR_FRAME_SIZE
	.align		4
.L_883:
        /*138c*/ 	.byte	0x04, 0x11
        /*138e*/ 	.short	(.L_885 - .L_884)
	.align		4
.L_884:
        /*1390*/ 	.word	index@(_ZN2at6native27unrolled_elementwise_kernelINS0_13AUnaryFunctorIlllZZZNS0_19minimum_kernel_cudaERNS_18TensorIteratorBaseEENKUlvE_clEvENKUlvE2_clEvEUlllE_EESt5arrayIPcLm2EELi4E23TrivialOffsetCalculatorILi1EjESD_NS0_6memory12LoadWithCastILi1EEENSE_13StoreWithCastILi1EEEEEviT_T0_T2_T3_T4_T5_)
        /*1394*/ 	.word	0x00000000


	//----- nvinfo : EIATTR_REGCOUNT
	.align		4
.L_885:
        /*1398*/ 	.byte	0x04, 0x2f
        /*139a*/ 	.short	(.L_887 - .L_886)
	.align		4
.L_886:
        /*139c*/ 	.word	index@(_ZN2at6native18elementwise_kernelILi128ELi4EZNS0_15gpu_kernel_implINS0_13AUnaryFunctorIlllZZZNS0_19minimum_kernel_cudaERNS_18TensorIteratorBaseEENKUlvE_clEvENKUlvE2_clEvEUlllE_EEEEvS5_RKT_EUliE_EEviT1_)
        /*13a0*/ 	.word	0x00000018


	//----- nvinfo : EIATTR_FRAME_SIZE
	.align		4
.L_887:
        /*13a4*/ 	.byte	0x04, 0x11
        /*13a6*/ 	.short	(.L_889 - .L_888)
	.align		4
.L_888:
        /*13a8*/ 	.word	index@(_ZN2at6native18elementwise_kernelILi128ELi4EZNS0_15gpu_kernel_implINS0_13AUnaryFunctorIlllZZZNS0_19minimum_kernel_cudaERNS_18TensorIteratorBaseEENKUlvE_clEvENKUlvE2_clEvEUlllE_EEEEvS5_RKT_EUliE_EEviT1_)
        /*13ac*/ 	.word	0x00000000


	//----- nvinfo : EIATTR_REGCOUNT
	.align		4
.L_889:
        /*13b0*/ 	.byte	0x04, 0x2f
        /*13b2*/ 	.short	(.L_891 - .L_890)
	.align		4
.L_890:
        /*13b4*/ 	.word	index@(_ZN2at6native29vectorized_elementwise_kernelILi8ENS0_13BinaryFunctorIsssZZZNS0_19minimum_kernel_cudaERNS_18TensorIteratorBaseEENKUlvE_clEvENKUlvE3_clEvEUlssE_EESt5arrayIPcLm3EEEEviT0_T1_)
        /*13b8*/ 	.word	0x00000028


	//----- nvinfo : EIATTR_FRAME_SIZE
	.align		4
.L_891:
        /*13bc*/ 	.byte	0x04, 0x11
        /*13be*/ 	.short	(.L_893 - .L_892)
	.align		4
.L_892:
        /*13c0*/ 	.word	index@(_ZN2at6native29vectorized_elementwise_kernelILi8ENS0_13BinaryFunctorIsssZZZNS0_19minimum_kernel_cudaERNS_18TensorIteratorBaseEENKUlvE_clEvENKUlvE3_clEvEUlssE_EESt5arrayIPcLm3EEEEviT0_T1_)
        /*13c4*/ 	.word	0x00000000


	//----- nvinfo : EIATTR_REGCOUNT
	.align		4
.L_893:
        /*13c8*/ 	.byte	0x04, 0x2f
        /*13ca*/ 	.short	(.L_895 - .L_894)
	.align		4
.L_894:
        /*13cc*/ 	.word	index@(_ZN2at6native29vectorized_elementwise_kernelILi4ENS0_13BinaryFunctorIsssZZZNS0_19minimum_kernel_cudaERNS_18TensorIteratorBaseEENKUlvE_clEvENKUlvE3_clEvEUlssE_EESt5arrayIPcLm3EEEEviT0_T1_)
        /*13d0*/ 	.word	0x00000028


	//----- nvinfo : EIATTR_FRAME_SIZE
	.align		4
.L_895:
        /*13d4*/ 	.byte	0x04, 0x11
        /*13d6*/ 	.short	(.L_897 - .L_896)
	.align		4
.L_896:
        /*13d8*/ 	.word	index@(_ZN2at6native29vectorized_elementwise_kernelILi4ENS0_13BinaryFunctorIsssZZZNS0_19minimum_kernel_cudaERNS_18TensorIteratorBaseEENKUlvE_clEvENKUlvE3_clEvEUlssE_EESt5arrayIPcLm3EEEEviT0_T1_)
        /*13dc*/ 	.word	0x00000000


	//----- nvinfo : EIATTR_REGCOUNT
	.align		4
.L_897:
        /*13e0*/ 	.byte	0x04, 0x2f
        /*13e2*/ 	.short	(.L_899 - .L_898)
	.align		4
.L_898:
        /*13e4*/ 	.word	index@(_ZN2at6native29vectorized_elementwise_kernelILi2ENS0_13BinaryFunctorIsssZZZNS0_19minimum_kernel_cudaERNS_18TensorIteratorBaseEENKUlvE_clEvENKUlvE3_clEvEUlssE_EESt5arrayIPcLm3EEEEviT0_T1_)
        /*13e8*/ 	.word	0x00000028


	//----- nvinfo : EIATTR_FRAME_SIZE
	.align		4
.L_899:
        /*13ec*/ 	.byte	0x04, 0x11
        /*13ee*/ 	.short	(.L_901 - .L_900)
	.align		4
.L_900:
        /*13f0*/ 	.word	index@(_ZN2at6native29vectorized_elementwise_kernelILi2ENS0_13BinaryFunctorIsssZZZNS0_19minimum_kernel_cudaERNS_18TensorIteratorBaseEENKUlvE_clEvENKUlvE3_clEvEUlssE_EESt5arrayIPcLm3EEEEviT0_T1_)
        /*13f4*/ 	.word	0x00000000


	//----- nvinfo : EIATTR_REGCOUNT
	.align		4
.L_901:
        /*13f8*/ 	.byte	0x04, 0x2f
        /*13fa*/ 	.short	(.L_903 - .L_902)
	.align		4
.L_902:
        /*13fc*/ 	.word	index@(_ZN2at6native27unrolled_elementwise_kernelINS0_13BinaryFunctorIsssZZZNS0_19minimum_kernel_cudaERNS_18TensorIteratorBaseEENKUlvE_clEvENKUlvE3_clEvEUlssE_EESt5arrayIPcLm3EELi4E23TrivialOffsetCalculatorILi2EjESC_ILi1EjENS0_6memory15LoadWithoutCastENSF_16StoreWithoutCastEEEviT_T0_T2_T3_T4_T5_)
        /*1400*/ 	.word	0x00000020


	//----- nvinfo : EIATTR_FRAME_SIZE
	.align		4
.L_903:
        /*1404*/ 	.byte	0x04, 0x11
        /*1406*/ 	.short	(.L_905 - .L_904)
	.align		4
.L_904:
        /*1408*/ 	.word	index@(_ZN2at6native27unrolled_elementwise_kernelINS0_13BinaryFunctorIsssZZZNS0_19minimum_kernel_cudaERNS_18TensorIteratorBaseEENKUlvE_clEvENKUlvE3_clEvEUlssE_EESt5arrayIPcLm3EELi4E23TrivialOffsetCalculatorILi2EjESC_ILi1EjENS0_6memory15LoadWithoutCastENSF_16StoreWithoutCastEEEviT_T0_T2_T3_T4_T5_)
        /*140c*/ 	.word	0x00000000


	//----- nvinfo : EIATTR_REGCOUNT
	.align		4
.L_905:
        /*1410*/ 	.byte	0x04, 0x2f
        /*1412*/ 	.short	(.L_907 - .L_906)
	.align		4
.L_906:
        /*1414*/ 	.word	index@(_ZN2at6native18elementwise_kernelILi128ELi4EZNS0_22gpu_kernel_impl_nocastINS0_13BinaryFunctorIsssZZZNS0_19minimum_kernel_cudaERNS_18TensorIteratorBaseEENKUlvE_clEvENKUlvE3_clEvEUlssE_EEEEvS5_RKT_EUliE_EEviT1_)
        /*1418*/ 	.word	0x00000014


	//----- nvinfo : EIATTR_FRAME_SIZE
	.align		4
.L_907:
        /*141c*/ 	.byte	0x04, 0x11
        /*141e*/ 	.short	(.L_909 - .L_908)
	.align		4
.L_908:
        /*1420*/ 	.word	index@(_ZN2at6native18elementwise_kernelILi128ELi4EZNS0_22gpu_kernel_impl_nocastINS0_13BinaryFunctorIsssZZZNS0_19minimum_kernel_cudaERNS_18TensorIteratorBaseEENKUlvE_clEvENKUlvE3_clEvEUlssE_EEEEvS5_RKT_EUliE_EEviT1_)
        /*1424*/ 	.word	0x00000000


	//----- nvinfo : EIATTR_REGCOUNT
	.align		4
.L_909:
        /*1428*/ 	.byte	0x04, 0x2f
        /*142a*/ 	.short	(.L_911 - .L_910)
	.align		4
.L_910:
        /*142c*/ 	.word	index@(_ZN2at6native27unrolled_elementwise_kernelINS0_13BinaryFunctorIsssZZZNS0_19minimum_kernel_cudaERNS_18TensorIteratorBaseEENKUlvE_clEvENKUlvE3_clEvEUlssE_EESt5arrayIPcLm3EELi4E23TrivialOffsetCalculatorILi2EjESC_ILi1EjENS0_6memory12LoadWithCastILi2EEENSF_13StoreWithCastILi1EEEEEviT_T0_T2_T3_T4_T5_)
        /*1430*/ 	.word	0x00000020


	//----- nvinfo : EIATTR_FRAME_SIZE
	.align		4
.L_911:
        /*1434*/ 	.byte	0x04, 0x11
        /*1436*/ 	.short	(.L_913 - .L_912)
	.align		4
.L_912:
        /*1438*/ 	.word	index@(_ZN2at6native27unrolled_elementwise_kernelINS0_13BinaryFunctorIsssZZZNS0_19minimum_kernel_cudaERNS_18TensorIteratorBaseEENKUlvE_clEvENKUlvE3_clEvEUlssE_EESt5arrayIPcLm3EELi4E23TrivialOffsetCalculatorILi2EjESC_ILi1EjENS0_6memory12LoadWithCastILi2EEENSF_13StoreWithCastILi1EEEEEviT_T0_T2_T3_T4_T5_)
        /*143c*/ 	.word	0x00000000


	//----- nvinfo : EIATTR_REGCOUNT
	.align		4
.L_913:
        /*1440*/ 	.byte	0x04, 0x2f
        /*1442*/ 	.short	(.L_915 - .L_914)
	.align		4
.L_914:
        /*1444*/ 	.word	index@(_ZN2at6native18elementwise_kernelILi128ELi4EZNS0_15gpu_kernel_implINS0_13BinaryFunctorIsssZZZNS0_19minimum_kernel_cudaERNS_18TensorIteratorBaseEENKUlvE_clEvENKUlvE3_clEvEUlssE_EEEEvS5_RKT_EUliE_EEviT1_)
        /*1448*/ 	.word	0x00000018


	//----- nvinfo : EIATTR_FRAME_SIZE
	.align		4
.L_915:
        /*144c*/ 	.byte	0x04, 0x11
        /*144e*/ 	.short	(.L_917 - .L_916)
	.align		4
.L_916:
        /*1450*/ 	.word	index@(_ZN2at6native18elementwise_kernelILi128ELi4EZNS0_15gpu_kernel_implINS0_13BinaryFunctorIsssZZZNS0_19minimum_kernel_cudaERNS_18TensorIteratorBaseEENKUlvE_clEvENKUlvE3_clEvEUlssE_EEEEvS5_RKT_EUliE_EEviT1_)
        /*1454*/ 	.word	0x00000000


	//----- nvinfo : EIATTR_REGCOUNT
	.align		4
.L_917:
        /*1458*/ 	.byte	0x04, 0x2f
        /*145a*/ 	.short	(.L_919 - .L_918)
	.align		4
.L_918:
        /*145c*/ 	.word	index@(_ZN2at6native29vectorized_elementwise_kernelILi8ENS0_13AUnaryFunctorIsssZZZNS0_19minimum_kernel_cudaERNS_18TensorIteratorBaseEENKUlvE_clEvENKUlvE3_clEvEUlssE_EESt5arrayIPcLm2EEEEviT0_T1_)
        /*1460*/ 	.word	0x00000020


	//----- nvinfo : EIATTR_FRAME_SIZE
	.align		4
.L_919:
        /*1464*/ 	.byte	0x04, 0x11
        /*1466*/ 	.short	(.L_921 - .L_920)
	.align		4
.L_920:
        /*1468*/ 	.word	index@(_ZN2at6native29vectorized_elementwise_kernelILi8ENS0_13AUnaryFunctorIsssZZZNS0_19minimum_kernel_cudaERNS_18TensorIteratorBaseEENKUlvE_clEvENKUlvE3_clEvEUlssE_EESt5arrayIPcLm2EEEEviT0_T1_)
        /*146c*/ 	.word	0x00000000


	//----- nvinfo : EIATTR_REGCOUNT
	.align		4
.L_921:
        /*1470*/ 	.byte	0x04, 0x2f
        /*1472*/ 	.short	(.L_923 - .L_922)
	.align		4
.L_922:
        /*1474*/ 	.word	index@(_ZN2at6native29vectorized_elementwise_kernelILi4ENS0_13AUnaryFunctorIsssZZZNS0_19minimum_kernel_cudaERNS_18TensorIteratorBaseEENKUlvE_clEvENKUlvE3_clEvEUlssE_EESt5arrayIPcLm2EEEEviT0_T1_)
        /*1478*/ 	.word	0x00000020


	//----- nvinfo : EIATTR_FRAME_SIZE
	.align		4
.L_923:
        /*147c*/ 	.byte	0x04, 0x11
        /*147e*/ 	.short	(.L_925 - .L_924)
	.align		4
.L_924:
        /*1480*/ 	.word	index@(_ZN2at6native29vectorized_elementwise_kernelILi4ENS0_13AUnaryFunctorIsssZZZNS0_19minimum_kernel_cudaERNS_18TensorIteratorBaseEENKUlvE_clEvENKUlvE3_clEvEUlssE_EESt5arrayIPcLm2EEEEviT0_T1_)
        /*1484*/ 	.word	0x00000000


	//----- nvinfo : EIATTR_REGCOUNT
	.align		4
.L_925:
        /*1488*/ 	.byte	0x04, 0x2f
        /*148a*/ 	.short	(.L_927 - .L_926)
	.align		4
.L_926:
        /*148c*/ 	.word	index@(_ZN2at6native29vectorized_elementwise_kernelILi2ENS0_13AUnaryFunctorIsssZZZNS0_19minimum_kernel_cudaERNS_18TensorIteratorBaseEENKUlvE_clEvENKUlvE3_clEvEUlssE_EESt5arrayIPcLm2EEEEviT0_T1_)
        /*1490*/ 	.word	0x00000020


	//----- nvinfo : EIATTR_FRAME_SIZE
	.align		4
.L_927:
        /*1494*/ 	.byte	0x04, 0x11
        /*1496*/ 	.short	(.L_929 - .L_928)
	.align		4
.L_928:
        /*1498*/ 	.word	index@(_ZN2at6native29vectorized_elementwise_kernelILi2ENS0_13AUnaryFunctorIsssZZZNS0_19minimum_kernel_cudaERNS_18TensorIteratorBaseEENKUlvE_clEvENKUlvE3_clEvEUlssE_EESt5arrayIPcLm2EEEEviT0_T1_)
        /*149c*/ 	.word	0x00000000


	//----- nvinfo : EIATTR_REGCOUNT
	.align		4
.L_929:
        /*14a0*/ 	.byte	0x04, 0x2f
        /*14a2*/ 	.short	(.L_931 - .L_930)
	.align		4
.L_930:
        /*14a4*/ 	.word	index@(_ZN2at6native27unrolled_elementwise_kernelINS0_13AUnaryFunctorIsssZZZNS0_19minimum_kernel_cudaERNS_18TensorIteratorBaseEENKUlvE_clEvENKUlvE3_clEvEUlssE_EESt5arrayIPcLm2EELi4E23TrivialOffsetCalculatorILi1EjESD_NS0_6memory15LoadWithoutCastENSE_16StoreWithoutCastEEEviT_T0_T2_T3_T4_T5_)
        /*14a8*/ 	.word	0x00000018


	//----- nvinfo : EIATTR_FRAME_SIZE
	.align		4
.L_931:
        /*14ac*/ 	.byte	0x04, 0x11
        /*14ae*/ 	.short	(.L_933 - .L_932)
	.align		4
.L_932:
        /*14b0*/ 	.word	index@(_ZN2at6native27unrolled_elementwise_kernelINS0_13AUnaryFunctorIsssZZZNS0_19minimum_kernel_cudaERNS_18TensorIteratorBaseEENKUlvE_clEvENKUlvE3_clEvEUlssE_EESt5arrayIPcLm2EELi4E23TrivialOffsetCalculatorILi1EjESD_NS0_6memory15LoadWithoutCastENSE_16StoreWithoutCastEEEviT_T0_T2_T3_T4_T5_)
        /*14b4*/ 	.word	0x00000000


	//----- nvinfo : EIATTR_REGCOUNT
	.align		4
.L_933:
        /*14b8*/ 	.byte	0x04, 0x2f
        /*14ba*/ 	.short	(.L_935 - .L_934)
	.align		4
.L_934:
        /*14bc*/ 	.word	index@(_ZN2at6native18elementwise_kernelILi128ELi4EZNS0_22gpu_kernel_impl_nocastINS0_13AUnaryFunctorIsssZZZNS0_19minimum_kernel_cudaERNS_18TensorIteratorBaseEENKUlvE_clEvENKUlvE3_clEvEUlssE_EEEEvS5_RKT_EUliE_EEviT1_)
        /*14c0*/ 	.word	0x00000014


	//----- nvinfo : EIATTR_FRAME_SIZE
	.align		4
.L_935:
        /*14c4*/ 	.byte	0x04, 0x11
        /*14c6*/ 	.short	(.L_937 - .L_936)
	.align		4
.L_936:
        /*14c8*/ 	.word	index@(_ZN2at6native18elementwise_kernelILi128ELi4EZNS0_22gpu_kernel_impl_nocastINS0_13AUnaryFunctorIsssZZZNS0_19minimum_kernel_cudaERNS_18TensorIteratorBaseEENKUlvE_clEvENKUlvE3_clEvEUlssE_EEEEvS5_RKT_EUliE_EEviT1_)
        /*14cc*/ 	.word	0x00000000


	//----- nvinfo : EIATTR_REGCOUNT
	.align		4
.L_937:
        /*14d0*/ 	.byte	0x04, 0x2f
        /*14d2*/ 	.short	(.L_939 - .L_938)
	.align		4
.L_938:
        /*14d4*/ 	.word	index@(_ZN2at6native27unrolled_elementwise_kernelINS0_13AUnaryFunctorIsssZZZNS0_19minimum_kernel_cudaERNS_18TensorIteratorBaseEENKUlvE_clEvENKUlvE3_clEvEUlssE_EESt5arrayIPcLm2EELi4E23TrivialOffsetCalculatorILi1EjESD_NS0_6memory12LoadWithCastILi1EEENSE_13StoreWithCastILi1EEEEEviT_T0_T2_T3_T4_T5_)
        /*14d8*/ 	.word	0x0000001d


	//----- nvinfo : EIATTR_FRAME_SIZE
	.align		4
.L_939:
        /*14dc*/ 	.byte	0x04, 0x11
        /*14de*/ 	.short	(.L_941 - .L_940)
	.align		4
.L_940:
        /*14e0*/ 	.word	index@(_ZN2at6native27unrolled_elementwise_kernelINS0_13AUnaryFunctorIsssZZZNS0_19minimum_kernel_cudaERNS_18TensorIteratorBaseEENKUlvE_clEvENKUlvE3_clEvEUlssE_EESt5arrayIPcLm2EELi4E23TrivialOffsetCalculatorILi1EjESD_NS0_6memory12LoadWithCastILi1EEENSE_13StoreWithCastILi1EEEEEviT_T0_T2_T3_T4_T5_)
        /*14e4*/ 	.word	0x00000000


	//----- nvinfo : EIATTR_REGCOUNT
	.align		4
.L_941:
        /*14e8*/ 	.byte	0x04, 0x2f
        /*14ea*/ 	.short	(.L_943 - .L_942)
	.align		4
.L_942:
        /*14ec*/ 	.word	index@(_ZN2at6native18elementwise_kernelILi128ELi4EZNS0_15gpu_kernel_implINS0_13AUnaryFunctorIsssZZZNS0_19minimum_kernel_cudaERNS_18TensorIteratorBaseEENKUlvE_clEvENKUlvE3_clEvEUlssE_EEEEvS5_RKT_EUliE_EEviT1_)
        /*14f0*/ 	.word	0x00000018


	//----- nvinfo : EIATTR_FRAME_SIZE
	.align		4
.L_943:
        /*14f4*/ 	.byte	0x04, 0x11
        /*14f6*/ 	.short	(.L_945 - .L_944)
	.align		4
.L_944:
        /*14f8*/ 	.word	index@(_ZN2at6native18elementwise_kernelILi128ELi4EZNS0_15gpu_kernel_implINS0_13AUnaryFunctorIsssZZZNS0_19minimum_kernel_cudaERNS_18TensorIteratorBaseEENKUlvE_clEvENKUlvE3_clEvEUlssE_EEEEvS5_RKT_EUliE_EEviT1_)
        /*14fc*/ 	.word	0x00000000


	//----- nvinfo : EIATTR_REGCOUNT
	.align		4
.L_945:
        /*1500*/ 	.byte	0x04, 0x2f
        /*1502*/ 	.short	(.L_947 - .L_946)
	.align		4
.L_946:
        /*1504*/ 	.word	index@(_ZN2at6native29vectorized_elementwise_kernelILi8ENS0_13BinaryFunctorIdddZZZNS0_19minimum_kernel_cudaERNS_18TensorIteratorBaseEENKUlvE0_clEvENKUlvE_clEvEUlddE_EESt5arrayIPcLm3EEEEviT0_T1_)
        /*1508*/ 	.word	0x00000028


	//----- nvinfo : EIATTR_FRAME_SIZE
	.align		4
.L_947:
        /*150c*/ 	.byte	0x04, 0x11
        /*150e*/ 	.short	(.L_949 - .L_948)
	.align		4
.L_948:
        /*1510*/ 	.word	index@(_ZN2at6native29vectorized_elementwise_kernelILi8ENS0_13BinaryFunctorIdddZZZNS0_19minimum_kernel_cudaERNS_18TensorIteratorBaseEENKUlvE0_clEvENKUlvE_clEvEUlddE_EESt5arrayIPcLm3EEEEviT0_T1_)
        /*1514*/ 	.word	0x00000000


	//----- nvinfo : EIATTR_REGCOUNT
	.align		4
.L_949:
        /*1518*/ 	.byte	0x04, 0x2f
        /*151a*/ 	.short	(.L_951 - .L_950)
	.align		4
.L_950:
        /*151c*/ 	.word	index@(_ZN2at6native29vectorized_elementwise_kernelILi4ENS0_13BinaryFunctorIdddZZZNS0_19minimum_kernel_cudaERNS_18TensorIteratorBaseEENKUlvE0_clEvENKUlvE_clEvEUlddE_EESt5arrayIPcLm3EEEEviT0_T1_)
        /*1520*/ 	.word	0x00000028


	//----- nvinfo : EIATTR_FRAME_SIZE
	.align		4
.L_951:
        /*1524*/ 	.byte	0x04, 0x11
        /*1526*/ 	.short	(.L_953 - .L_952)
	.align		4
.L_952:
        /*1528*/ 	.word	index@(_ZN2at6native29vectorized_elementwise_kernelILi4ENS0_13BinaryFunctorIdddZZZNS0_19minimum_kernel_cudaERNS_18TensorIteratorBaseEENKUlvE0_clEvENKUlvE_clEvEUlddE_EESt5arrayIPcLm3EEEEviT0_T1_)
        /*152c*/ 	.word	0x00000000


	//----- nvinfo : EIATTR_REGCOUNT
	.align		4
.L_953:
        /*1530*/ 	.byte	0x04, 0x2f
        /*1532*/ 	.short	(.L_955 - .L_954)
	.align		4
.L_954:
        /*1534*/ 	.word	index@(_ZN2at6native29vectorized_elementwise_kernelILi2ENS0_13BinaryFunctorIdddZZZNS0_19minimum_kernel_cudaERNS_18TensorIteratorBaseEENKUlvE0_clEvENKUlvE_clEvEUlddE_EESt5arrayIPcLm3EEEEviT0_T1_)
        /*1538*/ 	.word	0x00000028


	//----- nvinfo : EIATTR_FRAME_SIZE
	.align		4
.L_955:
        /*153c*/ 	.byte	0x04, 0x11
        /*153e*/ 	.short	(.L_957 - .L_956)
	.align		4
.L_956:
        /*1540*/ 	.word	index@(_ZN2at6native29vectorized_elementwise_kernelILi2ENS0_13BinaryFunctorIdddZZZNS0_19minimum_kernel_cudaERNS_18TensorIteratorBaseEENKUlvE0_clEvENKUlvE_clEvEUlddE_EESt5arrayIPcLm3EEEEviT0_T1_)
        /*1544*/ 	.word	0x00000000


	//----- nvinfo : EIATTR_REGCOUNT
	.align		4
.L_957:
        /*1548*/ 	.byte	0x04, 0x2f
        /*154a*/ 	.short	(.L_959 - .L_958)
	.align		4
.L_958:
        /*154c*/ 	.word	index@(_ZN2at6native27unrolled_elementwise_kernelINS0_13BinaryFunctorIdddZZZNS0_19minimum_kernel_cudaERNS_18TensorIteratorBaseEENKUlvE0_clEvENKUlvE_clEvEUlddE_EESt5arrayIPcLm3EELi4E23TrivialOffsetCalculatorILi2EjESC_ILi1EjENS0_6memory15LoadWithoutCastENSF_16StoreWithoutCastEEEviT_T0_T2_T3_T4_T5_)
        /*1550*/ 	.word	0x0000001e


	//----- nvinfo : EIATTR_FRAME_SIZE
	.align		4
.L_959:
        /*1554*/ 	.byte	0x04, 0x11
        /*1556*/ 	.short	(.L_961 - .L_960)
	.align		4
.L_960:
        /*1558*/ 	.word	index@(_ZN2at6native27unrolled_elementwise_kernelINS0_13BinaryFunctorIdddZZZNS0_19minimum_kernel_cudaERNS_18TensorIteratorBaseEENKUlvE0_clEvENKUlvE_clEvEUlddE_EESt5arrayIPcLm3EELi4E23TrivialOffsetCalculatorILi2EjESC_ILi1EjENS0_6memory15LoadWithoutCastENSF_16StoreWithoutCastEEEviT_T0_T2_T3_T4_T5_)
        /*155c*/ 	.word	0x00000000


	//----- nvinfo : EIATTR_REGCOUNT
	.align		4
.L_961:
        /*1560*/ 	.byte	0x04, 0x2f
        /*1562*/ 	.short	(.L_963 - .L_962)
	.align		4
.L_962:
        /*1564*/ 	.word	index@(_ZN2at6native18elementwise_kernelILi128ELi2EZNS0_22gpu_kernel_impl_nocastINS0_13BinaryFunctorIdddZZZNS0_19minimum_kernel_cudaERNS_18TensorIteratorBaseEENKUlvE0_clEvENKUlvE_clEvEUlddE_EEEEvS5_RKT_EUliE_EEviT1_)
        /*1568*/ 	.word	0x00000014


	//----- nvinfo : EIATTR_FRAME_SIZE
	.align		4
.L_963:
        /*156c*/ 	.byte	0x04, 0x11
        /*156e*/ 	.short	(.L_965 - .L_964)
	.align		4
.L_964:
        /*1570*/ 	.word	index@(_ZN2at6native18elementwise_kernelILi128ELi2EZNS0_22gpu_kernel_impl_nocastINS0_13BinaryFunctorIdddZZZNS0_19minimum_kernel_cudaERNS_18TensorIteratorBaseEENKUlvE0_clEvENKUlvE_clEvEUlddE_EEEEvS5_RKT_EUliE_EEviT1_)
        /*1574*/ 	.word	0x00000000


	//----- nvinfo : EIATTR_REGCOUNT
	.align		4
.L_965:
        /*1578*/ 	.byte	0x04, 0x2f
        /*157a*/ 	.short	(.L_967 - .L_966)
	.align		4
.L_966:
        /*157c*/ 	.word	index@(_ZN2at6native27unrolled_elementwise_kernelINS0_13BinaryFunctorIdddZZZNS0_19minimum_kernel_cudaERNS_18TensorIteratorBaseEENKUlvE0_clEvENKUlvE_clEvEUlddE_EESt5arrayIPcLm3EELi4E23TrivialOffsetCalculatorILi2EjESC_ILi1EjENS0_6memory12LoadWithCastILi2EEENSF_13StoreWithCastILi1EEEEEviT_T0_T2_T3_T4_T5_)
        /*1580*/ 	.word	0x00000028


	//----- nvinfo : EIATTR_FRAME_SIZE
	.align		4
.L_967:
        /*1584*/ 	.byte	0x04, 0x11
        /*1586*/ 	.short	(.L_969 - .L_968)
	.align		4
.L_968:
        /*1588*/ 	.word	index@(_ZN2at6native27unrolled_elementwise_kernelINS0_13BinaryFunctorIdddZZZNS0_19minimum_kernel_cudaERNS_18TensorIteratorBaseEENKUlvE0_clEvENKUlvE_clEvEUlddE_EESt5arrayIPcLm3EELi4E23TrivialOffsetCalculatorILi2EjESC_ILi1EjENS0_6memory12LoadWithCastILi2EEENSF_13StoreWithCastILi1EEEEEviT_T0_T2_T3_T4_T5_)
        /*158c*/ 	.word	0x00000000


	//----- nvinfo : EIATTR_REGCOUNT
	.align		4
.L_969:
        /*1590*/ 	.byte	0x04, 0x2f
        /*1592*/ 	.short	(.L_971 - .L_970)
	.align		4
.L_970:
        /*1594*/ 	.word	index@(_ZN2at6native18elementwise_kernelILi128ELi4EZNS0_15gpu_kernel_implINS0_13BinaryFunctorIdddZZZNS0_19minimum_kernel_cudaERNS_18TensorIteratorBaseEENKUlvE0_clEvENKUlvE_clEvEUlddE_EEEEvS5_RKT_EUliE_EEviT1_)
        /*1598*/ 	.word	0x0000001a


	//----- nvinfo : EIATTR_FRAME_SIZE
	.align		4
.L_971:
        /*159c*/ 	.byte	0x04, 0x11
        /*159e*/ 	.short	(.L_973 - .L_972)
	.align		4
.L_972:
        /*15a0*/ 	.word	index@(_ZN2at6native18elementwise_kernelILi128ELi4EZNS0_15gpu_kernel_implINS0_13BinaryFunctorIdddZZZNS0_19minimum_kernel_cudaERNS_18TensorIteratorBaseEENKUlvE0_clEvENKUlvE_clEvEUlddE_EEEEvS5_RKT_EUliE_EEviT1_)
        /*15a4*/ 	.word	0x00000000


	//----- nvinfo : EIATTR_REGCOUNT
	.align		4
.L_973:
        /*15a8*/ 	.byte	0x04, 0x2f
        /*15aa*/ 	.short	(.L_975 - .L_974)
	.align		4
.L_974:
        /*15ac*/ 	.word	index@(_ZN2at6native29vectorized_elementwise_kernelILi8ENS0_13AUnaryFunctorIdddZZZNS0_19minimum_kernel_cudaERNS_18TensorIteratorBaseEENKUlvE0_clEvENKUlvE_clEvEUlddE_EESt5arrayIPcLm2EEEEviT0_T1_)
        /*15b0*/ 	.word	0x00000028


	//----- nvinfo : EIATTR_FRAME_SIZE
	.align		4
.L_975:
        /*15b4*/ 	.byte	0x04, 0x11
        /*15b6*/ 	.short	(.L_977 - .L_976)
	.align		4
.L_976:
        /*15b8*/ 	.word	index@(_ZN2at6native29vectorized_elementwise_kernelILi8ENS0_13AUnaryFunctorIdddZZZNS0_19minimum_kernel_cudaERNS_18TensorIteratorBaseEENKUlvE0_clEvENKUlvE_clEvEUlddE_EESt5arrayIPcLm2EEEEviT0_T1_)
        /*15bc*/ 	.word	0x00000000


	//----- nvinfo : EIATTR_REGCOUNT
	.align		4
.L_977:
        /*15c0*/ 	.byte	0x04, 0x2f
        /*15c2*/ 	.short	(.L_979 - .L_978)
	.align		4
.L_978:
        /*15c4*/ 	.word	index@(_ZN2at6native29vectorized_elementwise_kernelILi4ENS0_13AUnaryFunctorIdddZZZNS0_19minimum_kernel_cudaERNS_18TensorIteratorBaseEENKUlvE0_clEvENKUlvE_clEvEUlddE_EESt5arrayIPcLm2EEEEviT0_T1_)
        /*15c8*/ 	.word	0x00000028


	//----- nvinfo : EIATTR_FRAME_SIZE
	.align		4
.L_979:
        /*15cc*/ 	.byte	0x04, 0x11
        /*15ce*/ 	.short	(.L_981 - .L_980)
	.align		4
.L_980:
        /*15d0*/ 	.word	index@(_ZN2at6native29vectorized_elementwise_kernelILi4ENS0_13AUnaryFunctorIdddZZZNS0_19minimum_kernel_cudaERNS_18TensorIteratorBaseEENKUlvE0_clEvENKUlvE_clEvEUlddE_EESt5arrayIPcLm2EEEEviT0_T1_)
        /*15d4*/ 	.word	0x00000000


	//----- nvinfo : EIATTR_REGCOUNT
	.align		4
.L_981:
        /*15d8*/ 	.byte	0x04, 0x2f
        /*15da*/ 	.short	(.L_983 - .L_982)
	.align		4
.L_982:
        /*15dc*/ 	.word	index@(_ZN2at6native29vectorized_elementwise_kernelILi2ENS0_13AUnaryFunctorIdddZZZNS0_19minimum_kernel_cudaERNS_18TensorIteratorBaseEENKUlvE0_clEvENKUlvE_clEvEUlddE_EESt5arrayIPcLm2EEEEviT0_T1_)
        /*15e0*/ 	.word	0x00000028


	//----- nvinfo : EIATTR_FRAME_SIZE
	.align		4
.L_983:
        /*15e4*/ 	.byte	0x04, 0x11
        /*15e6*/ 	.short	(.L_985 - .L_984)
	.align		4
.L_984:
        /*15e8*/ 	.word	index@(_ZN2at6native29vectorized_elementwise_kernelILi2ENS0_13AUnaryFunctorIdddZZZNS0_19minimum_kernel_cudaERNS_18TensorIteratorBaseEENKUlvE0_clEvENKUlvE_clEvEUlddE_EESt5arrayIPcLm2EEEEviT0_T1_)
        /*15ec*/ 	.word	0x00000000


	//----- nvinfo : EIATTR_REGCOUNT
	.align		4
.L_985:
        /*15f0*/ 	.byte	0x04, 0x2f
        /*15f2*/ 	.short	(.L_987 - .L_986)
	.align		4
.L_986:
        /*15f4*/ 	.word	index@(_ZN2at6native27unrolled_elementwise_kernelINS0_13AUnaryFunctorIdddZZZNS0_19minimum_kernel_cudaERNS_18TensorIteratorBaseEENKUlvE0_clEvENKUlvE_clEvEUlddE_EESt5arrayIPcLm2EELi4E23TrivialOffsetCalculatorILi1EjESD_NS0_6memory15LoadWithoutCastENSE_16StoreWithoutCastEEEviT_T0_T2_T3_T4_T5_)
        /*15f8*/ 	.word	0x00000020


	//----- nvinfo : EIATTR_FRAME_SIZE
	.align		4
.L_987:
        /*15fc*/ 	.byte	0x04, 0x11
        /*15fe*/ 	.short	(.L_989 - .L_988)
	.align		4
.L_988:
        /*1600*/ 	.word	index@(_ZN2at6native27unrolled_elementwise_kernelINS0_13AUnaryFunctorIdddZZZNS0_19minimum_kernel_cudaERNS_18TensorIteratorBaseEENKUlvE0_clEvENKUlvE_clEvEUlddE_EESt5arrayIPcLm2EELi4E23TrivialOffsetCalculatorILi1EjESD_NS0_6memory15LoadWithoutCastENSE_16StoreWithoutCastEEEviT_T0_T2_T3_T4_T5_)
        /*1604*/ 	.word	0x00000000


	//----- nvinfo : EIATTR_REGCOUNT
	.align		4
.L_989:
        /*1608*/ 	.byte	0x04, 0x2f
        /*160a*/ 	.short	(.L_991 - .L_990)
	.align		4
.L_990:
        /*160c*/ 	.word	index@(_ZN2at6native18elementwise_kernelILi128ELi2EZNS0_22gpu_kernel_impl_nocastINS0_13AUnaryFunctorIdddZZZNS0_19minimum_kernel_cudaERNS_18TensorIteratorBaseEENKUlvE0_clEvENKUlvE_clEvEUlddE_EEEEvS5_RKT_EUliE_EEviT1_)
        /*1610*/ 	.word	0x00000016


	//----- nvinfo : EIATTR_FRAME_SIZE
	.align		4
.L_991:
        /*1614*/ 	.byte	0x04, 0x11
        /*1616*/ 	.short	(.L_993 - .L_992)
	.align		4
.L_992:
        /*1618*/ 	.word	index@(_ZN2at6native18elementwise_kernelILi128ELi2EZNS0_22gpu_kernel_impl_nocastINS0_13AUnaryFunctorIdddZZZNS0_19minimum_kernel_cudaERNS_18TensorIteratorBaseEENKUlvE0_clEvENKUlvE_clEvEUlddE_EEEEvS5_RKT_EUliE_EEviT1_)
        /*161c*/ 	.word	0x00000000


	//----- nvinfo : EIATTR_REGCOUNT
	.align		4
.L_993:
        /*1620*/ 	.byte	0x04, 0x2f
        /*1622*/ 	.short	(.L_995 - .L_994)
	.align		4
.L_994:
        /*1624*/ 	.word	index@(_ZN2at6native27unrolled_elementwise_kernelINS0_13AUnaryFunctorIdddZZZNS0_19minimum_kernel_cudaERNS_18TensorIteratorBaseEENKUlvE0_clEvENKUlvE_clEvEUlddE_EESt5arrayIPcLm2EELi4E23TrivialOffsetCalculatorILi1EjESD_NS0_6memory12LoadWithCastILi1EEENSE_13StoreWithCastILi1EEEEEviT_T0_T2_T3_T4_T5_)
        /*1628*/ 	.word	0x00000026


	//----- nvinfo : EIATTR_FRAME_SIZE
	.align		4
.L_995:
        /*162c*/ 	.byte	0x04, 0x11
        /*162e*/ 	.short	(.L_997 - .L_996)
	.align		4
.L_996:
        /*1630*/ 	.word	index@(_ZN2at6native27unrolled_elementwise_kernelINS0_13AUnaryFunctorIdddZZZNS0_19minimum_kernel_cudaERNS_18TensorIteratorBaseEENKUlvE0_clEvENKUlvE_clEvEUlddE_EESt5arrayIPcLm2EELi4E23TrivialOffsetCalculatorILi1EjESD_NS0_6memory12LoadWithCastILi1EEENSE_13StoreWithCastILi1EEEEEviT_T0_T2_T3_T4_T5_)
        /*1634*/ 	.word	0x00000000


	//----- nvinfo : EIATTR_REGCOUNT
	.align		4
.L_997:
        /*1638*/ 	.byte	0x04, 0x2f
        /*163a*/ 	.short	(.L_999 - .L_998)
	.align		4
.L_998:
        /*163c*/ 	.word	index@(_ZN2at6native18elementwise_kernelILi128ELi4EZNS0_15gpu_kernel_implINS0_13AUnaryFunctorIdddZZZNS0_19minimum_kernel_cudaERNS_18TensorIteratorBaseEENKUlvE0_clEvENKUlvE_clEvEUlddE_EEEEvS5_RKT_EUliE_EEviT1_)
        /*1640*/ 	.word	0x00000018


	//----- nvinfo : EIATTR_FRAME_SIZE
	.align		4
.L_999:
        /*1644*/ 	.byte	0x04, 0x11
        /*1646*/ 	.short	(.L_1001 - .L_1000)
	.align		4
.L_1000:
        /*1648*/ 	.word	index@(_ZN2at6native18elementwise_kernelILi128ELi4EZNS0_15gpu_kernel_implINS0_13AUnaryFunctorIdddZZZNS0_19minimum_kernel_cudaERNS_18TensorIteratorBaseEENKUlvE0_clEvENKUlvE_clEvEUlddE_EEEEvS5_RKT_EUliE_EEviT1_)
        /*164c*/ 	.word	0x00000000


	//----- nvinfo : EIATTR_REGCOUNT
	.align		4
.L_1001:
        /*1650*/ 	.byte	0x04, 0x2f
        /*1652*/ 	.short	(.L_1003 - .L_1002)
	.align		4
.L_1002:
        /*1654*/ 	.word	index@(_ZN2at6native29vectorized_elementwise_kernelILi8ENS0_13BinaryFunctorIfffZZZNS0_19minimum_kernel_cudaERNS_18TensorIteratorBaseEENKUlvE0_clEvENKUlvE0_clEvEUlffE_EESt5arrayIPcLm3EEEEviT0_T1_)
        /*1658*/ 	.word	0x0000001e


	//----- nvinfo : EIATTR_FRAME_SIZE
	.align		4
.L_1003:
        /*165c*/ 	.byte	0x04, 0x11
        /*165e*/ 	.short	(.L_1005 - .L_1004)
	.align		4
.L_1004:
        /*1660*/ 	.word	index@(_ZN2at6native29vectorized_elementwise_kernelILi8ENS0_13BinaryFunctorIfffZZZNS0_19minimum_kernel_cudaERNS_18TensorIteratorBaseEENKUlvE0_clEvENKUlvE0_clEvEUlffE_EESt5arrayIPcLm3EEEEviT0_T1_)
        /*1664*/ 	.word	0x00000000


	//----- nvinfo : EIATTR_REGCOUNT
	.align		4
.L_1005:
        /*1668*/ 	.byte	0x04, 0x2f
        /*166a*/ 	.short	(.L_1007 - .L_1006)
	.align		4
.L_1006:
        /*166c*/ 	.word	index@(_ZN2at6native29vectorized_elementwise_kernelILi4ENS0_13BinaryFunctorIfffZZZNS0_19minimum_kernel_cudaERNS_18TensorIteratorBaseEENKUlvE0_clEvENKUlvE0_clEvEUlffE_EESt5arrayIPcLm3EEEEviT0_T1_)
        /*1670*/ 	.word	0x0000001e


	//----- nvinfo : EIATTR_FRAME_SIZE
	.align		4
.L_1007:
        /*1674*/ 	.byte	0x04, 0x11
        /*1676*/ 	.short	(.L_1009 - .L_1008)
	.align		4
.L_1008:
        /*1678*/ 	.word	index@(_ZN2at6native29vectorized_elementwise_kernelILi4ENS0_13BinaryFunctorIfffZZZNS0_19minimum_kernel_cudaERNS_18TensorIteratorBaseEENKUlvE0_clEvENKUlvE0_clEvEUlffE_EESt5arrayIPcLm3EEEEviT0_T1_)
        /*167c*/ 	.word	0x00000000


	//----- nvinfo : EIATTR_REGCOUNT
	.align		4
.L_1009:
        /*1680*/ 	.byte	0x04, 0x2f
        /*1682*/ 	.short	(.L_1011 - .L_1010)
	.align		4
.L_1010:
        /*1684*/ 	.word	index@(_ZN2at6native29vectorized_elementwise_kernelILi2ENS0_13BinaryFunctorIfffZZZNS0_19minimum_kernel_cudaERNS_18TensorIteratorBaseEENKUlvE0_clEvENKUlvE0_clEvEUlffE_EESt5arrayIPcLm3EEEEviT0_T1_)
        /*1688*/ 	.word	0x0000001e


	//----- nvinfo : EIATTR_FRAME_SIZE
	.align		4
.L_1011:
        /*168c*/ 	.byte	0x04, 0x11
        /*168e*/ 	.short	(.L_1013 - .L_1012)
	.align		4
.L_1012:
        /*1690*/ 	.word	index@(_ZN2at6native29vectorized_elementwise_kernelILi2ENS0_13BinaryFunctorIfffZZZNS0_19minimum_kernel_cudaERNS_18TensorIteratorBaseEENKUlvE0_clEvENKUlvE0_clEvEUlffE_EESt5arrayIPcLm3EEEEviT0_T1_)
        /*1694*/ 	.word	0x00000000


	//----- nvinfo : EIATTR_REGCOUNT
	.align		4
.L_1013:
        /*1698*/ 	.byte	0x04, 0x2f
        /*169a*/ 	.short	(.L_1015 - .L_1014)
	.align		4
.L_1014:
        /*169c*/ 	.word	index@(_ZN2at6native27unrolled_elementwise_kernelINS0_13BinaryFunctorIfffZZZNS0_19minimum_kernel_cudaERNS_18TensorIteratorBaseEENKUlvE0_clEvENKUlvE0_clEvEUlffE_EESt5arrayIPcLm3EELi4E23TrivialOffsetCalculatorILi2EjESC_ILi1EjENS0_6memory15LoadWithoutCastENSF_16StoreWithoutCastEEEviT_T0_T2_T3_T4_T5_)
        /*16a0*/ 	.word	0x0000001e


	//----- nvinfo : EIATTR_FRAME_SIZE
	.align		4
.L_1015:
        /*16a4*/ 	.byte	0x04, 0x11
        /*16a6*/ 	.short	(.L_1017 - .L_1016)
	.align		4
.L_1016:
        /*16a8*/ 	.word	index@(_ZN2at6native27unrolled_elementwise_kernelINS0_13BinaryFunctorIfffZZZNS0_19minimum_kernel_cudaERNS_18TensorIteratorBaseEENKUlvE0_clEvENKUlvE0_clEvEUlffE_EESt5arrayIPcLm3EELi4E23TrivialOffsetCalculatorILi2EjESC_ILi1EjENS0_6memory15LoadWithoutCastENSF_16StoreWithoutCastEEEviT_T0_T2_T3_T4_T5_)
        /*16ac*/ 	.word	0x00000000


	//----- nvinfo : EIATTR_REGCOUNT
	.align		4
.L_1017:
        /*16b0*/ 	.byte	0x04, 0x2f
        /*16b2*/ 	.short	(.L_1019 - .L_1018)
	.align		4
.L_1018:
        /*16b4*/ 	.word	index@(_ZN2at6native18elementwise_kernelILi128ELi2EZNS0_22gpu_kernel_impl_nocastINS0_13BinaryFunctorIfffZZZNS0_19minimum_kernel_cudaERNS_18TensorIteratorBaseEENKUlvE0_clEvENKUlvE0_clEvEUlffE_EEEEvS5_RKT_EUliE_EEviT1_)
        /*16b8*/ 	.word	0x00000014


	//----- nvinfo : EIATTR_FRAME_SIZE
	.align		4
.L_1019:
        /*16bc*/ 	.byte	0x04, 0x11
        /*16be*/ 	.short	(.L_1021 - .L_1020)
	.align		4
.L_1020:
        /*16c0*/ 	.word	index@(_ZN2at6native18elementwise_kernelILi128ELi2EZNS0_22gpu_kernel_impl_nocastINS0_13BinaryFunctorIfffZZZNS0_19minimum_kernel_cudaERNS_18TensorIteratorBaseEENKUlvE0_clEvENKUlvE0_clEvEUlffE_EEEEvS5_RKT_EUliE_EEviT1_)
        /*16c4*/ 	.word	0x00000000


	//----- nvinfo : EIATTR_REGCOUNT
	.align		4
.L_1021:
        /*16c8*/ 	.byte	0x04, 0x2f
        /*16ca*/ 	.short	(.L_1023 - .L_1022)
	.align		4
.L_1022:
        /*16cc*/ 	.word	index@(_ZN2at6native27unrolled_elementwise_kernelINS0_13BinaryFunctorIfffZZZNS0_19minimum_kernel_cudaERNS_18TensorIteratorBaseEENKUlvE0_clEvENKUlvE0_clEvEUlffE_EESt5arrayIPcLm3EELi4E23TrivialOffsetCalculatorILi2EjESC_ILi1EjENS0_6memory12LoadWithCastILi2EEENSF_13StoreWithCastILi1EEEEEviT_T0_T2_T3_T4_T5_)
        /*16d0*/ 	.word	0x00000020


	//----- nvinfo : EIATTR_FRAME_SIZE
	.align		4
.L_1023:
        /*16d4*/ 	.byte	0x04, 0x11
        /*16d6*/ 	.short	(.L_1025 - .L_1024)
	.align		4
.L_1024:
        /*16d8*/ 	.word	index@(_ZN2at6native27unrolled_elementwise_kernelINS0_13BinaryFunctorIfffZZZNS0_19minimum_kernel_cudaERNS_18TensorIteratorBaseEENKUlvE0_clEvENKUlvE0_clEvEUlffE_EESt5arrayIPcLm3EELi4E23TrivialOffsetCalculatorILi2EjESC_ILi1EjENS0_6memory12LoadWithCastILi2EEENSF_13StoreWithCastILi1EEEEEviT_T0_T2_T3_T4_T5_)
        /*16dc*/ 	.word	0x00000000


	//----- nvinfo : EIATTR_REGCOUNT
	.align		4
.L_1025:
        /*16e0*/ 	.byte	0x04, 0x2f
        /*16e2*/ 	.short	(.L_1027 - .L_1026)
	.align		4
.L_1026:
        /*16e4*/ 	.word	index@(_ZN2at6native18elementwise_kernelILi128ELi4EZNS0_15gpu_kernel_implINS0_13BinaryFunctorIfffZZZNS0_19minimum_kernel_cudaERNS_18TensorIteratorBaseEENKUlvE0_clEvENKUlvE0_clEvEUlffE_EEEEvS5_RKT_EUliE_EEviT1_)
        /*16e8*/ 	.word	0x00000018


	//----- nvinfo : EIATTR_FRAME_SIZE
	.align		4
.L_1027:
        /*16ec*/ 	.byte	0x04, 0x11
        /*16ee*/ 	.short	(.L_1029 - .L_1028)
	.align		4
.L_1028:
        /*16f0*/ 	.word	index@(_ZN2at6native18elementwise_kernelILi128ELi4EZNS0_15gpu_kernel_implINS0_13BinaryFunctorIfffZZZNS0_19minimum_kernel_cudaERNS_18TensorIteratorBaseEENKUlvE0_clEvENKUlvE0_clEvEUlffE_EEEEvS5_RKT_EUliE_EEviT1_)
        /*16f4*/ 	.word	0x00000000


	//----- nvinfo : EIATTR_REGCOUNT
	.align		4
.L_1029:
        /*16f8*/ 	.byte	0x04, 0x2f
        /*16fa*/ 	.short	(.L_1031 - .L_1030)
	.align		4
.L_1030:
        /*16fc*/ 	.word	index@(_ZN2at6native29vectorized_elementwise_kernelILi8ENS0_13AUnaryFunctorIfffZZZNS0_19minimum_kernel_cudaERNS_18TensorIteratorBaseEENKUlvE0_clEvENKUlvE0_clEvEUlffE_EESt5arrayIPcLm2EEEEviT0_T1_)
        /*1700*/ 	.word	0x00000020


	//----- nvinfo : EIATTR_FRAME_SIZE
	.align		4
.L_1031:
        /*1704*/ 	.byte	0x04, 0x11
        /*1706*/ 	.short	(.L_1033 - .L_1032)
	.align		4
.L_1032:
        /*1708*/ 	.word	index@(_ZN2at6native29vectorized_elementwise_kernelILi8ENS0_13AUnaryFunctorIfffZZZNS0_19minimum_kernel_cudaERNS_18TensorIteratorBaseEENKUlvE0_clEvENKUlvE0_clEvEUlffE_EESt5arrayIPcLm2EEEEviT0_T1_)
        /*170c*/ 	.word	0x00000000


	//----- nvinfo : EIATTR_REGCOUNT
	.align		4
.L_1033:
        /*1710*/ 	.byte	0x04, 0x2f
        /*1712*/ 	.short	(.L_1035 - .L_1034)
	.align		4
.L_1034:
        /*1714*/ 	.word	index@(_ZN2at6native29vectorized_elementwise_kernelILi4ENS0_13AUnaryFunctorIfffZZZNS0_19minimum_kernel_cudaERNS_18TensorIteratorBaseEENKUlvE0_clEvENKUlvE0_clEvEUlffE_EESt5arrayIPcLm2EEEEviT0_T1_)
        /*1718*/ 	.word	0x00000020


	//----- nvinfo : EIATTR_FRAME_SIZE
	.align		4
.L_1035:
        /*171c*/ 	.byte	0x04, 0x11
        /*171e*/ 	.short	(.L_1037 - .L_1036)
	.align		4
.L_1036:
        /*1720*/ 	.word	index@(_ZN2at6native29vectorized_elementwise_kernelILi4ENS0_13AUnaryFunctorIfffZZZNS0_19minimum_kernel_cudaERNS_18TensorIteratorBaseEENKUlvE0_clEvENKUlvE0_clEvEUlffE_EESt5arrayIPcLm2EEEEviT0_T1_)
        /*1724*/ 	.word	0x00000000


	//----- nvinfo : EIATTR_REGCOUNT
	.align		4
.L_1037:
        /*1728*/ 	.byte	0x04, 0x2f
        /*172a*/ 	.short	(.L_1039 - .L_1038)
	.align		4
.L_1038:
        /*172c*/ 	.word	index@(_ZN2at6native29vectorized_elementwise_kernelILi2ENS0_13AUnaryFunctorIfffZZZNS0_19minimum_kernel_cudaERNS_18TensorIteratorBaseEENKUlvE0_clEvENKUlvE0_clEvEUlffE_EESt5arrayIPcLm2EEEEviT0_T1_)
        /*1730*/ 	.word	0x00000020


	//----- nvinfo : EIATTR_FRAME_SIZE
	.align		4
.L_1039:
        /*1734*/ 	.byte	0x04, 0x11
        /*1736*/ 	.short	(.L_1041 - .L_1040)
	.align		4
.L_1040:
        /*1738*/ 	.word	index@(_ZN2at6native29vectorized_elementwise_kernelILi2ENS0_13AUnaryFunctorIfffZZZNS0_19minimum_kernel_cudaERNS_18TensorIteratorBaseEENKUlvE0_clEvENKUlvE0_clEvEUlffE_EESt5arrayIPcLm2EEEEviT0_T1_)
        /*173c*/ 	.word	0x00000000


	//----- nvinfo : EIATTR_REGCOUNT
	.align		4
.L_1041:
        /*1740*/ 	.byte	0x04, 0x2f
        /*1742*/ 	.short	(.L_1043 - .L_1042)
	.align		4
.L_1042:
        /*1744*/ 	.word	index@(_ZN2at6native27unrolled_elementwise_kernelINS0_13AUnaryFunctorIfffZZZNS0_19minimum_kernel_cudaERNS_18TensorIteratorBaseEENKUlvE0_clEvENKUlvE0_clEvEUlffE_EESt5arrayIPcLm2EELi4E23TrivialOffsetCalculatorILi1EjESD_NS0_6memory15LoadWithoutCastENSE_16StoreWithoutCastEEEviT_T0_T2_T3_T4_T5_)
        /*1748*/ 	.word	0x00000018


	//----- nvinfo : EIATTR_FRAME_SIZE
	.align		4
.L_1043:
        /*174c*/ 	.byte	0x04, 0x11
        /*174e*/ 	.short	(.L_1045 - .L_1044)
	.align		4
.L_1044:
        /*1750*/ 	.word	index@(_ZN2at6native27unrolled_elementwise_kernelINS0_13AUnaryFunctorIfffZZZNS0_19minimum_kernel_cudaERNS_18TensorIteratorBaseEENKUlvE0_clEvENKUlvE0_clEvEUlffE_EESt5arrayIPcLm2EELi4E23TrivialOffsetCalculatorILi1EjESD_NS0_6memory15LoadWithoutCastENSE_16StoreWithoutCastEEEviT_T0_T2_T3_T4_T5_)
        /*1754*/ 	.word	0x00000000


	//----- nvinfo : EIATTR_REGCOUNT
	.align		4
.L_1045:
        /*1758*/ 	.byte	0x04, 0x2f
        /*175a*/ 	.short	(.L_1047 - .L_1046)
	.align		4
.L_1046:
        /*175c*/ 	.word	index@(_ZN2at6native18elementwise_kernelILi128ELi2EZNS0_22gpu_kernel_impl_nocastINS0_13AUnaryFunctorIfffZZZNS0_19minimum_kernel_cudaERNS_18TensorIteratorBaseEENKUlvE0_clEvENKUlvE0_clEvEUlffE_EEEEvS5_RKT_EUliE_EEviT1_)
        /*1760*/ 	.word	0x00000014


	//----- nvinfo : EIATTR_FRAME_SIZE
	.align		4
.L_1047:
        /*1764*/ 	.byte	0x04, 0x11
        /*1766*/ 	.short	(.L_1049 - .L_1048)
	.align		4
.L_1048:
        /*1768*/ 	.word	index@(_ZN2at6native18elementwise_kernelILi128ELi2EZNS0_22gpu_kernel_impl_nocastINS0_13AUnaryFunctorIfffZZZNS0_19minimum_kernel_cudaERNS_18TensorIteratorBaseEENKUlvE0_clEvENKUlvE0_clEvEUlffE_EEEEvS5_RKT_EUliE_EEviT1_)
        /*176c*/ 	.word	0x00000000


	//----- nvinfo : EIATTR_REGCOUNT
	.align		4
.L_1049:
        /*1770*/ 	.byte	0x04, 0x2f
        /*1772*/ 	.short	(.L_1051 - .L_1050)
	.align		4
.L_1050:
        /*1774*/ 	.word	index@(_ZN2at6native27unrolled_elementwise_kernelINS0_13AUnaryFunctorIfffZZZNS0_19minimum_kernel_cudaERNS_18TensorIteratorBaseEENKUlvE0_clEvENKUlvE0_clEvEUlffE_EESt5arrayIPcLm2EELi4E23TrivialOffsetCalculatorILi1EjESD_NS0_6memory12LoadWithCastILi1EEENSE_13StoreWithCastILi1EEEEEviT_T0_T2_T3_T4_T5_)
        /*1778*/ 	.word	0x00000020


	//----- nvinfo : EIATTR_FRAME_SIZE
	.align		4
.L_1051:
        /*177c*/ 	.byte	0x04, 0x11
        /*177e*/ 	.short	(.L_1053 - .L_1052)
	.align		4
.L_1052:
        /*1780*/ 	.word	index@(_ZN2at6native27unrolled_elementwise_kernelINS0_13AUnaryFunctorIfffZZZNS0_19minimum_kernel_cudaERNS_18TensorIteratorBaseEENKUlvE0_clEvENKUlvE0_clEvEUlffE_EESt5arrayIPcLm2EELi4E23TrivialOffsetCalculatorILi1EjESD_NS0_6memory12LoadWithCastILi1EEENSE_13StoreWithCastILi1EEEEEviT_T0_T2_T3_T4_T5_)
        /*1784*/ 	.word	0x00000000


	//----- nvinfo : EIATTR_REGCOUNT
	.align		4
.L_1053:
        /*1788*/ 	.byte	0x04, 0x2f
        /*178a*/ 	.short	(.L_1055 - .L_1054)
	.align		4
.L_1054:
        /*178c*/ 	.word	index@(_ZN2at6native18elementwise_kernelILi128ELi4EZNS0_15gpu_kernel_implINS0_13AUnaryFunctorIfffZZZNS0_19minimum_kernel_cudaERNS_18TensorIteratorBaseEENKUlvE0_clEvENKUlvE0_clEvEUlffE_EEEEvS5_RKT_EUliE_EEviT1_)
        /*1790*/ 	.word	0x00000018


	//----- nvinfo : EIATTR_FRAME_SIZE
	.align		4
.L_1055:
        /*1794*/ 	.byte	0x04, 0x11
        /*1796*/ 	.short	(.L_1057 - .L_1056)
	.align		4
.L_1056:
        /*1798*/ 	.word	index@(_ZN2at6native18elementwise_kernelILi128ELi4EZNS0_15gpu_kernel_implINS0_13AUnaryFunctorIfffZZZNS0_19minimum_kernel_cudaERNS_18TensorIteratorBaseEENKUlvE0_clEvENKUlvE0_clEvEUlffE_EEEEvS5_RKT_EUliE_EEviT1_)
        /*179c*/ 	.word	0x00000000


	//----- nvinfo : EIATTR_REGCOUNT
	.align		4
.L_1057:
        /*17a0*/ 	.byte	0x04, 0x2f
        /*17a2*/ 	.short	(.L_1059 - .L_1058)
	.align		4
.L_1058:
        /*17a4*/ 	.word	index@(_ZN2at6native29vectorized_elementwise_kernelILi8ENS0_13BinaryFunctorIN3c104HalfES4_S4_ZZZNS0_19minimum_kernel_cudaERNS_18TensorIteratorBaseEENKUlvE0_clEvENKUlvE1_clEvEUlS4_S4_E_EESt5arrayIPcLm3EEEEviT0_T1_)
        /*17a8*/ 	.word	0x00000020


	//----- nvinfo : EIATTR_FRAME_SIZE
	.align		4
.L_1059:
        /*17ac*/ 	.byte	0x04, 0x11
        /*17ae*/ 	.short	(.L_1061 - .L_1060)
	.align		4
.L_1060:
        /*17b0*/ 	.word	index@(_ZN2at6native29vectorized_elementwise_kernelILi8ENS0_13BinaryFunctorIN3c104HalfES4_S4_ZZZNS0_19minimum_kernel_cudaERNS_18TensorIteratorBaseEENKUlvE0_clEvENKUlvE1_clEvEUlS4_S4_E_EESt5arrayIPcLm3EEEEviT0_T1_)
        /*17b4*/ 	.word	0x00000000


	//----- nvinfo : EIATTR_REGCOUNT
	.align		4
.L_1061:
        /*17b8*/ 	.byte	0x04, 0x2f
        /*17ba*/ 	.short	(.L_1063 - .L_1062)
	.align		4
.L_1062:
        /*17bc*/ 	.word	index@(_ZN2at6native29vectorized_elementwise_kernelILi4ENS0_13BinaryFunctorIN3c104HalfES4_S4_ZZZNS0_19minimum_kernel_cudaERNS_18TensorIteratorBaseEENKUlvE0_clEvENKUlvE1_clEvEUlS4_S4_E_EESt5arrayIPcLm3EEEEviT0_T1_)
        /*17c0*/ 	.word	0x00000020


	//----- nvinfo : EIATTR_FRAME_SIZE
	.align		4
.L_1063:
        /*17c4*/ 	.byte	0x04, 0x11
        /*17c6*/ 	.short	(.L_1065 - .L_1064)
	.align		4
.L_1064:
        /*17c8*/ 	.word	index@(_ZN2at6native29vectorized_elementwise_kernelILi4ENS0_13BinaryFunctorIN3c104HalfES4_S4_ZZZNS0_19minimum_kernel_cudaERNS_18TensorIteratorBaseEENKUlvE0_clEvENKUlvE1_clEvEUlS4_S4_E_EESt5arrayIPcLm3EEEEviT0_T1_)
        /*17cc*/ 	.word	0x00000000


	//----- nvinfo : EIATTR_REGCOUNT
	.align		4
.L_1065:
        /*17d0*/ 	.byte	0x04, 0x2f
        /*17d2*/ 	.short	(.L_1067 - .L_1066)
	.align		4
.L_1066:
        /*17d4*/ 	.word	index@(_ZN2at6native29vectorized_elementwise_kernelILi2ENS0_13BinaryFunctorIN3c104HalfES4_S4_ZZZNS0_19minimum_kernel_cudaERNS_18TensorIteratorBaseEENKUlvE0_clEvENKUlvE1_clEvEUlS4_S4_E_EESt5arrayIPcLm3EEEEviT0_T1_)
        /*17d8*/ 	.word	0x00000020


	//----- nvinfo : EIATTR_FRAME_SIZE
	.align		4
.L_1067:
        /*17dc*/ 	.byte	0x04, 0x11
        /*17de*/ 	.short	(.L_1069 - .L_1068)
	.align		4
.L_1068:
        /*17e0*/ 	.word	index@(_ZN2at6native29vectorized_elementwise_kernelILi2ENS0_13BinaryFunctorIN3c104HalfES4_S4_ZZZNS0_19minimum_kernel_cudaERNS_18TensorIteratorBaseEENKUlvE0_clEvENKUlvE1_clEvEUlS4_S4_E_EESt5arrayIPcLm3EEEEviT0_T1_)
        /*17e4*/ 	.word	0x00000000


	//----- nvinfo : EIATTR_REGCOUNT
	.align		4
.L_1069:
        /*17e8*/ 	.byte	0x04, 0x2f
        /*17ea*/ 	.short	(.L_1071 - .L_1070)
	.align		4
.L_1070:
        /*17ec*/ 	.word	index@(_ZN2at6native27unrolled_elementwise_kernelINS0_13BinaryFunctorIN3c104HalfES4_S4_ZZZNS0_19minimum_kernel_cudaERNS_18TensorIteratorBaseEENKUlvE0_clEvENKUlvE1_clEvEUlS4_S4_E_EESt5arrayIPcLm3EELi4E23TrivialOffsetCalculatorILi2EjESE_ILi1EjENS0_6memory15LoadWithoutCastENSH_16StoreWithoutCastEEEviT_T0_T2_T3_T4_T5_)
        /*17f0*/ 	.word	0x00000020


	//----- nvinfo : EIATTR_FRAME_SIZE
	.align		4
.L_1071:
        /*17f4*/ 	.byte	0x04, 0x11
        /*17f6*/ 	.short	(.L_1073 - .L_1072)
	.align		4
.L_1072:
        /*17f8*/ 	.word	index@(_ZN2at6native27unrolled_elementwise_kernelINS0_13BinaryFunctorIN3c104HalfES4_S4_ZZZNS0_19minimum_kernel_cudaERNS_18TensorIteratorBaseEENKUlvE0_clEvENKUlvE1_clEvEUlS4_S4_E_EESt5arrayIPcLm3EELi4E23TrivialOffsetCalculatorILi2EjESE_ILi1EjENS0_6memory15LoadWithoutCastENSH_16StoreWithoutCastEEEviT_T0_T2_T3_T4_T5_)
        /*17fc*/ 	.word	0x00000000


	//----- nvinfo : EIATTR_REGCOUNT
	.align		4
.L_1073:
        /*1800*/ 	.byte	0x04, 0x2f
        /*1802*/ 	.short	(.L_1075 - .L_1074)
	.align		4
.L_1074:
        /*1804*/ 	.word	index@(_ZN2at6native18elementwise_kernelILi128ELi4EZNS0_22gpu_kernel_impl_nocastINS0_13BinaryFunctorIN3c104HalfES5_S5_ZZZNS0_19minimum_kernel_cudaERNS_18TensorIteratorBaseEENKUlvE0_clEvENKUlvE1_clEvEUlS5_S5_E_EEEEvS7_RKT_EUliE_EEviT1_)
        /*1808*/ 	.word	0x00000014


	//----- nvinfo : EIATTR_FRAME_SIZE
	.align		4
.L_1075:
        /*180c*/ 	.byte	0x04, 0x11
        /*180e*/ 	.short	(.L_1077 - .L_1076)
	.align		4
.L_1076:
        /*1810*/ 	.word	index@(_ZN2at6native18elementwise_kernelILi128ELi4EZNS0_22gpu_kernel_impl_nocastINS0_13BinaryFunctorIN3c104HalfES5_S5_ZZZNS0_19minimum_kernel_cudaERNS_18TensorIteratorBaseEENKUlvE0_clEvENKUlvE1_clEvEUlS5_S5_E_EEEEvS7_RKT_EUliE_EEviT1_)
        /*1814*/ 	.word	0x00000000


	//----- nvinfo : EIATTR_REGCOUNT
	.align		4
.L_1077:
        /*1818*/ 	.byte	0x04, 0x2f
        /*181a*/ 	.short	(.L_1079 - .L_1078)
	.align		4
.L_1078:
        /*181c*/ 	.word	index@(_ZN2at6native27unrolled_elementwise_kernelINS0_13BinaryFunctorIN3c104HalfES4_S4_ZZZNS0_19minimum_kernel_cudaERNS_18TensorIteratorBaseEENKUlvE0_clEvENKUlvE1_clEvEUlS4_S4_E_EESt5arrayIPcLm3EELi4E23TrivialOffsetCalculatorILi2EjESE_ILi1EjENS0_6memory12LoadWithCastILi2EEENSH_13StoreWithCastILi1EEEEEviT_T0_T2_T3_T4_T5_)
        /*1820*/ 	.word	0x00000020


	//----- nvinfo : EIATTR_FRAME_SIZE
	.align		4
.L_1079:
        /*1824*/ 	.byte	0x04, 0x11
        /*1826*/ 	.short	(.L_1081 - .L_1080)
	.align		4
.L_1080:
        /*1828*/ 	.word	index@(_ZN2at6native27unrolled_elementwise_kernelINS0_13BinaryFunctorIN3c104HalfES4_S4_ZZZNS0_19minimum_kernel_cudaERNS_18TensorIteratorBaseEENKUlvE0_clEvENKUlvE1_clEvEUlS4_S4_E_EESt5arrayIPcLm3EELi4E23TrivialOffsetCalculatorILi2EjESE_ILi1EjENS0_6memory12LoadWithCastILi2EEENSH_13StoreWithCastILi1EEEEEviT_T0_T2_T3_T4_T5_)
        /*182c*/ 	.word	0x00000000


	//----- nvinfo : EIATTR_REGCOUNT
	.align		4
.L_1081:
        /*1830*/ 	.byte	0x04, 0x2f
        /*1832*/ 	.short	(.L_1083 - .L_1082)
	.align		4
.L_1082:
        /*1834*/ 	.word	index@(_ZN2at6native18elementwise_kernelILi128ELi4EZNS0_15gpu_kernel_implINS0_13BinaryFunctorIN3c104HalfES5_S5_ZZZNS0_19minimum_kernel_cudaERNS_18TensorIteratorBaseEENKUlvE0_clEvENKUlvE1_clEvEUlS5_S5_E_EEEEvS7_RKT_EUliE_EEviT1_)
        /*1838*/ 	.word	0x00000018


	//----- nvinfo : EIATTR_FRAME_SIZE
	.align		4
.L_1083:
        /*183c*/ 	.byte	0x04, 0x11
        /*183e*/ 	.short	(.L_1085 - .L_1084)
	.align		4
.L_1084:
        /*1840*/ 	.word	index@(_ZN2at6native18elementwise_kernelILi128ELi4EZNS0_15gpu_kernel_implINS0_13BinaryFunctorIN3c104HalfES5_S5_ZZZNS0_19minimum_kernel_cudaERNS_18TensorIteratorBaseEENKUlvE0_clEvENKUlvE1_clEvEUlS5_S5_E_EEEEvS7_RKT_EUliE_EEviT1_)
        /*1844*/ 	.word	0x00000000


	//----- nvinfo : EIATTR_REGCOUNT
	.align		4
.L_1085:
        /*1848*/ 	.byte	0x04, 0x2f
        /*184a*/ 	.short	(.L_1087 - .L_1086)
	.align		4
.L_1086:
        /*184c*/ 	.word	index@(_ZN2at6native29vectorized_elementwise_kernelILi8ENS0_13AUnaryFunctorIN3c104HalfES4_S4_ZZZNS0_19minimum_kernel_cudaERNS_18TensorIteratorBaseEENKUlvE0_clEvENKUlvE1_clEvEUlS4_S4_E_EESt5arrayIPcLm2EEEEviT0_T1_)
        /*1850*/ 	.word	0x0000001c


	//----- nvinfo : EIATTR_FRAME_SIZE
	.align		4
.L_1087:
        /*1854*/ 	.byte	0x04, 0x11
        /*1856*/ 	.short	(.L_1089 - .L_1088)
	.align		4
.L_1088:
        /*1858*/ 	.word	index@(_ZN2at6native29vectorized_elementwise_kernelILi8ENS0_13AUnaryFunctorIN3c104HalfES4_S4_ZZZNS0_19minimum_kernel_cudaERNS_18TensorIteratorBaseEENKUlvE0_clEvENKUlvE1_clEvEUlS4_S4_E_EESt5arrayIPcLm2EEEEviT0_T1_)
        /*185c*/ 	.word	0x00000000


	//----- nvinfo : EIATTR_REGCOUNT
	.align		4
.L_1089:
        /*1860*/ 	.byte	0x04, 0x2f
        /*1862*/ 	.short	(.L_1091 - .L_1090)
	.align		4
.L_1090:
        /*1864*/ 	.word	index@(_ZN2at6native29vectorized_elementwise_kernelILi4ENS0_13AUnaryFunctorIN3c104HalfES4_S4_ZZZNS0_19minimum_kernel_cudaERNS_18TensorIteratorBaseEENKUlvE0_clEvENKUlvE1_clEvEUlS4_S4_E_EESt5arrayIPcLm2EEEEviT0_T1_)
        /*1868*/ 	.word	0x0000001e


	//----- nvinfo : EIATTR_FRAME_SIZE
	.align		4
.L_1091:
        /*186c*/ 	.byte	0x04, 0x11
        /*186e*/ 	.short	(.L_1093 - .L_1092)
	.align		4
.L_1092:
        /*1870*/ 	.word	index@(_ZN2at6native29vectorized_elementwise_kernelILi4ENS0_13AUnaryFunctorIN3c104HalfES4_S4_ZZZNS0_19minimum_kernel_cudaERNS_18TensorIteratorBaseEENKUlvE0_clEvENKUlvE1_clEvEUlS4_S4_E_EESt5arrayIPcLm2EEEEviT0_T1_)
        /*1874*/ 	.word	0x00000000


	//----- nvinfo : EIATTR_REGCOUNT
	.align		4
.L_1093:
        /*1878*/ 	.byte	0x04, 0x2f
        /*187a*/ 	.short	(.L_1095 - .L_1094)
	.align		4
.L_1094:
        /*187c*/ 	.word	index@(_ZN2at6native29vectorized_elementwise_kernelILi2ENS0_13AUnaryFunctorIN3c104HalfES4_S4_ZZZNS0_19minimum_kernel_cudaERNS_18TensorIteratorBaseEENKUlvE0_clEvENKUlvE1_clEvEUlS4_S4_E_EESt5arrayIPcLm2EEEEviT0_T1_)
        /*1880*/ 	.word	0x0000001e


	//----- nvinfo : EIATTR_FRAME_SIZE
	.align		4
.L_1095:
        /*1884*/ 	.byte	0x04, 0x11
        /*1886*/ 	.short	(.L_1097 - .L_1096)
	.align		4
.L_1096:
        /*1888*/ 	.word	index@(_ZN2at6native29vectorized_elementwise_kernelILi2ENS0_13AUnaryFunctorIN3c104HalfES4_S4_ZZZNS0_19minimum_kernel_cudaERNS_18TensorIteratorBaseEENKUlvE0_clEvENKUlvE1_clEvEUlS4_S4_E_EESt5arrayIPcLm2EEEEviT0_T1_)
        /*188c*/ 	.word	0x00000000


	//----- nvinfo : EIATTR_REGCOUNT
	.align		4
.L_1097:
        /*1890*/ 	.byte	0x04, 0x2f
        /*1892*/ 	.short	(.L_1099 - .L_1098)
	.align		4
.L_1098:
        /*1894*/ 	.word	index@(_ZN2at6native27unrolled_elementwise_kernelINS0_13AUnaryFunctorIN3c104HalfES4_S4_ZZZNS0_19minimum_kernel_cudaERNS_18TensorIteratorBaseEENKUlvE0_clEvENKUlvE1_clEvEUlS4_S4_E_EESt5arrayIPcLm2EELi4E23TrivialOffsetCalculatorILi1EjESF_NS0_6memory15LoadWithoutCastENSG_16StoreWithoutCastEEEviT_T0_T2_T3_T4_T5_)
        /*1898*/ 	.word	0x00000017


	//----- nvinfo : EIATTR_FRAME_SIZE
	.align		4
.L_1099:
        /*189c*/ 	.byte	0x04, 0x11
        /*189e*/ 	.short	(.L_1101 - .L_1100)
	.align		4
.L_1100:
        /*18a0*/ 	.word	index@(_ZN2at6native27unrolled_elementwise_kernelINS0_13AUnaryFunctorIN3c104HalfES4_S4_ZZZNS0_19minimum_kernel_cudaERNS_18TensorIteratorBaseEENKUlvE0_clEvENKUlvE1_clEvEUlS4_S4_E_EESt5arrayIPcLm2EELi4E23TrivialOffsetCalculatorILi1EjESF_NS0_6memory15LoadWithoutCastENSG_16StoreWithoutCastEEEviT_T0_T2_T3_T4_T5_)
        /*18a4*/ 	.word	0x00000000


	//----- nvinfo : EIATTR_REGCOUNT
	.align		4
.L_1101:
        /*18a8*/ 	.byte	0x04, 0x2f
        /*18aa*/ 	.short	(.L_1103 - .L_1102)
	.align		4
.L_1102:
        /*18ac*/ 	.word	index@(_ZN2at6native18elementwise_kernelILi128ELi4EZNS0_22gpu_kernel_impl_nocastINS0_13AUnaryFunctorIN3c104HalfES5_S5_ZZZNS0_19minimum_kernel_cudaERNS_18TensorIteratorBaseEENKUlvE0_clEvENKUlvE1_clEvEUlS5_S5_E_EEEEvS7_RKT_EUliE_EEviT1_)
        /*18b0*/ 	.word	0x00000012


	//----- nvinfo : EIATTR_FRAME_SIZE
	.align		4
.L_1103:
        /*18b4*/ 	.byte	0x04, 0x11
        /*18b6*/ 	.short	(.L_1105 - .L_1104)
	.align		4
.L_1104:
        /*18b8*/ 	.word	index@(_ZN2at6native18elementwise_kernelILi128ELi4EZNS0_22gpu_kernel_impl_nocastINS0_13AUnaryFunctorIN3c104HalfES5_S5_ZZZNS0_19minimum_kernel_cudaERNS_18TensorIteratorBaseEENKUlvE0_clEvENKUlvE1_clEvEUlS5_S5_E_EEEEvS7_RKT_EUliE_EEviT1_)
        /*18bc*/ 	.word	0x00000000


	//----- nvinfo : EIATTR_REGCOUNT
	.align		4
.L_1105:
        /*18c0*/ 	.byte	0x04, 0x2f
        /*18c2*/ 	.short	(.L_1107 - .L_1106)
	.align		4
.L_1106:
        /*18c4*/ 	.word	index@(_ZN2at6native27unrolled_elementwise_kernelINS0_13AUnaryFunctorIN3c104HalfES4_S4_ZZZNS0_19minimum_kernel_cudaERNS_18TensorIteratorBaseEENKUlvE0_clEvENKUlvE1_clEvEUlS4_S4_E_EESt5arrayIPcLm2EELi4E23TrivialOffsetCalculatorILi1EjESF_NS0_6memory12LoadWithCastILi1EEENSG_13StoreWithCastILi1EEEEEviT_T0_T2_T3_T4_T5_)
        /*18c8*/ 	.word	0x0000001c


	//----- nvinfo : EIATTR_FRAME_SIZE
	.align		4
.L_1107:
        /*18cc*/ 	.byte	0x04, 0x11
        /*18ce*/ 	.short	(.L_1109 - .L_1108)
	.align		4
.L_1108:
        /*18d0*/ 	.word	index@(_ZN2at6native27unrolled_elementwise_kernelINS0_13AUnaryFunctorIN3c104HalfES4_S4_ZZZNS0_19minimum_kernel_cudaERNS_18TensorIteratorBaseEENKUlvE0_clEvENKUlvE1_clEvEUlS4_S4_E_EESt5arrayIPcLm2EELi4E23TrivialOffsetCalculatorILi1EjESF_NS0_6memory12LoadWithCastILi1EEENSG_13StoreWithCastILi1EEEEEviT_T0_T2_T3_T4_T5_)
        /*18d4*/ 	.word	0x00000000


	//----- nvinfo : EIATTR_REGCOUNT
	.align		4
.L_1109:
        /*18d8*/ 	.byte	0x04, 0x2f
        /*18da*/ 	.short	(.L_1111 - .L_1110)
	.align		4
.L_1110:
        /*18dc*/ 	.word	index@(_ZN2at6native18elementwise_kernelILi128ELi4EZNS0_15gpu_kernel_implINS0_13AUnaryFunctorIN3c104HalfES5_S5_ZZZNS0_19minimum_kernel_cudaERNS_18TensorIteratorBaseEENKUlvE0_clEvENKUlvE1_clEvEUlS5_S5_E_EEEEvS7_RKT_EUliE_EEviT1_)
        /*18e0*/ 	.word	0x00000018


	//----- nvinfo : EIATTR_FRAME_SIZE
	.align		4
.L_1111:
        /*18e4*/ 	.byte	0x04, 0x11
        /*18e6*/ 	.short	(.L_1113 - .L_1112)
	.align		4
.L_1112:
        /*18e8*/ 	.word	index@(_ZN2at6native18elementwise_kernelILi128ELi4EZNS0_15gpu_kernel_implINS0_13AUnaryFunctorIN3c104HalfES5_S5_ZZZNS0_19minimum_kernel_cudaERNS_18TensorIteratorBaseEENKUlvE0_clEvENKUlvE1_clEvEUlS5_S5_E_EEEEvS7_RKT_EUliE_EEviT1_)
        /*18ec*/ 	.word	0x00000000


	//----- nvinfo : EIATTR_REGCOUNT
	.align		4
.L_1113:
        /*18f0*/ 	.byte	0x04, 0x2f
        /*18f2*/ 	.short	(.L_1115 - .L_1114)
	.align		4
.L_1114:
        /*18f4*/ 	.word	index@(_ZN2at6native29vectorized_elementwise_kernelILi8ENS0_13BinaryFunctorIN3c108BFloat16ES4_S4_ZZZNS0_19minimum_kernel_cudaERNS_18TensorIteratorBaseEENKUlvE0_clEvENKUlvE2_clEvEUlS4_S4_E_EESt5arrayIPcLm3EEEEviT0_T1_)
        /*18f8*/ 	.word	0x00000020


	//----- nvinfo : EIATTR_FRAME_SIZE
	.align		4
.L_1115:
        /*18fc*/ 	.byte	0x04, 0x11
        /*18fe*/ 	.short	(.L_1117 - .L_1116)
	.align		4
.L_1116:
        /*1900*/ 	.word	index@(_ZN2at6native29vectorized_elementwise_kernelILi8ENS0_13BinaryFunctorIN3c108BFloat16ES4_S4_ZZZNS0_19minimum_kernel_cudaERNS_18TensorIteratorBaseEENKUlvE0_clEvENKUlvE2_clEvEUlS4_S4_E_EESt5arrayIPcLm3EEEEviT0_T1_)
        /*1904*/ 	.word	0x00000000


	//----- nvinfo : EIATTR_REGCOUNT
	.align		4
.L_1117:
        /*1908*/ 	.byte	0x04, 0x2f
        /*190a*/ 	.short	(.L_1119 - .L_1118)
	.align		4
.L_1118:
        /*190c*/ 	.word	index@(_ZN2at6native29vectorized_elementwise_kernelILi4ENS0_13BinaryFunctorIN3c108BFloat16ES4_S4_ZZZNS0_19minimum_kernel_cudaERNS_18TensorIteratorBaseEENKUlvE0_clEvENKUlvE2_clEvEUlS4_S4_E_EESt5arrayIPcLm3EEEEviT0_T1_)
        /*1910*/ 	.word	0x00000020


	//----- nvinfo : EIATTR_FRAME_SIZE
	.align		4
.L_1119:
        /*1914*/ 	.byte	0x04, 0x11
        /*1916*/ 	.short	(.L_1121 - .L_1120)
	.align		4
.L_1120:
        /*1918*/ 	.word	index@(_ZN2at6native29vectorized_elementwise_kernelILi4ENS0_13BinaryFunctorIN3c108BFloat16ES4_S4_ZZZNS0_19minimum_kernel_cudaERNS_18TensorIteratorBaseEENKUlvE0_clEvENKUlvE2_clEvEUlS4_S4_E_EESt5arrayIPcLm3EEEEviT0_T1_)
        /*191c*/ 	.word	0x00000000


	//----- nvinfo : EIATTR_REGCOUNT
	.align		4
.L_1121:
        /*1920*/ 	.byte	0x04, 0x2f
        /*1922*/ 	.short	(.L_1123 - .L_1122)
	.align		4
.L_1122:
        /*1924*/ 	.word	index@(_ZN2at6native29vectorized_elementwise_kernelILi2ENS0_13BinaryFunctorIN3c108BFloat16ES4_S4_ZZZNS0_19minimum_kernel_cudaERNS_18TensorIteratorBaseEENKUlvE0_clEvENKUlvE2_clEvEUlS4_S4_E_EESt5arrayIPcLm3EEEEviT0_T1_)
        /*1928*/ 	.word	0x00000020


	//----- nvinfo : EIATTR_FRAME_SIZE
	.align		4
.L_1123:
        /*192c*/ 	.byte	0x04, 0x11
        /*192e*/ 	.short	(.L_1125 - .L_1124)
	.align		4
.L_1124:
        /*1930*/ 	.word	index@(_ZN2at6native29vectorized_elementwise_kernelILi2ENS0_13BinaryFunctorIN3c108BFloat16ES4_S4_ZZZNS0_19minimum_kernel_cudaERNS_18TensorIteratorBaseEENKUlvE0_clEvENKUlvE2_clEvEUlS4_S4_E_EESt5arrayIPcLm3EEEEviT0_T1_)
        /*1934*/ 	.word	0x00000000


	//----- nvinfo : EIATTR_REGCOUNT
	.align		4
.L_1125:
        /*1938*/ 	.byte	0x04, 0x2f
        /*193a*/ 	.short	(.L_1127 - .L_1126)
	.align		4
.L_1126:
        /*193c*/ 	.word	index@(_ZN2at6native27unrolled_elementwise_kernelINS0_13BinaryFunctorIN3c108BFloat16ES4_S4_ZZZNS0_19minimum_kernel_cudaERNS_18TensorIteratorBaseEENKUlvE0_clEvENKUlvE2_clEvEUlS4_S4_E_EESt5arrayIPcLm3EELi4E23TrivialOffsetCalculatorILi2EjESE_ILi1EjENS0_6memory15LoadWithoutCastENSH_16StoreWithoutCastEEEviT_T0_T2_T3_T4_T5_)
        /*1940*/ 	.word	0x00000020


	//----- nvinfo : EIATTR_FRAME_SIZE
	.align		4
.L_1127:
        /*1944*/ 	.byte	0x04, 0x11
        /*1946*/ 	.short	(.L_1129 - .L_1128)
	.align		4
.L_1128:
        /*1948*/ 	.word	index@(_ZN2at6native27unrolled_elementwise_kernelINS0_13BinaryFunctorIN3c108BFloat16ES4_S4_ZZZNS0_19minimum_kernel_cudaERNS_18TensorIteratorBaseEENKUlvE0_clEvENKUlvE2_clEvEUlS4_S4_E_EESt5arrayIPcLm3EELi4E23TrivialOffsetCalculatorILi2EjESE_ILi1EjENS0_6memory15LoadWithoutCastENSH_16StoreWithoutCastEEEviT_T0_T2_T3_T4_T5_)
        /*194c*/ 	.word	0x00000000


	//----- nvinfo : EIATTR_REGCOUNT
	.align		4
.L_1129:
        /*1950*/ 	.byte	0x04, 0x2f
        /*1952*/ 	.short	(.L_1131 - .L_1130)
	.align		4
.L_1130:
        /*1954*/ 	.word	index@(_ZN2at6native18elementwise_kernelILi128ELi4EZNS0_22gpu_kernel_impl_nocastINS0_13BinaryFunctorIN3c108BFloat16ES5_S5_ZZZNS0_19minimum_kernel_cudaERNS_18TensorIteratorBaseEENKUlvE0_clEvENKUlvE2_clEvEUlS5_S5_E_EEEEvS7_RKT_EUliE_EEviT1_)
        /*1958*/ 	.word	0x00000014


	//----- nvinfo : EIATTR_FRAME_SIZE
	.align		4
.L_1131:
        /*195c*/ 	.byte	0x04, 0x11
        /*195e*/ 	.short	(.L_1133 - .L_1132)
	.align		4
.L_1132:
        /*1960*/ 	.word	index@(_ZN2at6native18elementwise_kernelILi128ELi4EZNS0_22gpu_kernel_impl_nocastINS0_13BinaryFunctorIN3c108BFloat16ES5_S5_ZZZNS0_19minimum_kernel_cudaERNS_18TensorIteratorBaseEENKUlvE0_clEvENKUlvE2_clEvEUlS5_S5_E_EEEEvS7_RKT_EUliE_EEviT1_)
        /*1964*/ 	.word	0x00000000


	//----- nvinfo : EIATTR_REGCOUNT
	.align		4
.L_1133:
        /*1968*/ 	.byte	0x04, 0x2f
        /*196a*/ 	.short	(.L_1135 - .L_1134)
	.align		4
.L_1134:
        /*196c*/ 	.word	index@(_ZN2at6native27unrolled_elementwise_kernelINS0_13BinaryFunctorIN3c108BFloat16ES4_S4_ZZZNS0_19minimum_kernel_cudaERNS_18TensorIteratorBaseEENKUlvE0_clEvENKUlvE2_clEvEUlS4_S4_E_EESt5arrayIPcLm3EELi4E23TrivialOffsetCalculatorILi2EjESE_ILi1EjENS0_6memory12LoadWithCastILi2EEENSH_13StoreWithCastILi1EEEEEviT_T0_T2_T3_T4_T5_)
        /*1970*/ 	.word	0x00000020


	//----- nvinfo : EIATTR_FRAME_SIZE
	.align		4
.L_1135:
        /*1974*/ 	.byte	0x04, 0x11
        /*1976*/ 	.short	(.L_1137 - .L_1136)
	.align		4
.L_1136:
        /*1978*/ 	.word	index@(_ZN2at6native27unrolled_elementwise_kernelINS0_13BinaryFunctorIN3c108BFloat16ES4_S4_ZZZNS0_19minimum_kernel_cudaERNS_18TensorIteratorBaseEENKUlvE0_clEvENKUlvE2_clEvEUlS4_S4_E_EESt5arrayIPcLm3EELi4E23TrivialOffsetCalculatorILi2EjESE_ILi1EjENS0_6memory12LoadWithCastILi2EEENSH_13StoreWithCastILi1EEEEEviT_T0_T2_T3_T4_T5_)
        /*197c*/ 	.word	0x00000000


	//----- nvinfo : EIATTR_REGCOUNT
	.align		4
.L_1137:
        /*1980*/ 	.byte	0x04, 0x2f
        /*1982*/ 	.short	(.L_1139 - .L_1138)
	.align		4
.L_1138:
        /*1984*/ 	.word	index@(_ZN2at6native18elementwise_kernelILi128ELi4EZNS0_15gpu_kernel_implINS0_13BinaryFunctorIN3c108BFloat16ES5_S5_ZZZNS0_19minimum_kernel_cudaERNS_18TensorIteratorBaseEENKUlvE0_clEvENKUlvE2_clEvEUlS5_S5_E_EEEEvS7_RKT_EUliE_EEviT1_)
        /*1988*/ 	.word	0x00000018


	//----- nvinfo : EIATTR_FRAME_SIZE
	.align		4
.L_1139:
        /*198c*/ 	.byte	0x04, 0x11
        /*198e*/ 	.short	(.L_1141 - .L_1140)
	.align		4
.L_1140:
        /*1990*/ 	.word	index@(_ZN2at6native18elementwise_kernelILi128ELi4EZNS0_15gpu_kernel_implINS0_13BinaryFunctorIN3c108BFloat16ES5_S5_ZZZNS0_19minimum_kernel_cudaERNS_18TensorIteratorBaseEENKUlvE0_clEvENKUlvE2_clEvEUlS5_S5_E_EEEEvS7_RKT_EUliE_EEviT1_)
        /*1994*/ 	.word	0x00000000


	//----- nvinfo : EIATTR_REGCOUNT
	.align		4
.L_1141:
        /*1998*/ 	.byte	0x04, 0x2f
        /*199a*/ 	.short	(.L_1143 - .L_1142)
	.align		4
.L_1142:
        /*199c*/ 	.word	index@(_ZN2at6native29vectorized_elementwise_kernelILi8ENS0_13AUnaryFunctorIN3c108BFloat16ES4_S4_ZZZNS0_19minimum_kernel_cudaERNS_18TensorIteratorBaseEENKUlvE0_clEvENKUlvE2_clEvEUlS4_S4_E_EESt5arrayIPcLm2EEEEviT0_T1_)
        /*19a0*/ 	.word	0x0000001e


	//----- nvinfo : EIATTR_FRAME_SIZE
	.align		4
.L_1143:
        /*19a4*/ 	.byte	0x04, 0x11
        /*19a6*/ 	.short	(.L_1145 - .L_1144)
	.align		4
.L_1144:
        /*19a8*/ 	.word	index@(_ZN2at6native29vectorized_elementwise_kernelILi8ENS0_13AUnaryFunctorIN3c108BFloat16ES4_S4_ZZZNS0_19minimum_kernel_cudaERNS_18TensorIteratorBaseEENKUlvE0_clEvENKUlvE2_clEvEUlS4_S4_E_EESt5arrayIPcLm2EEEEviT0_T1_)
        /*19ac*/ 	.word	0x00000000


	//----- nvinfo : EIATTR_REGCOUNT
	.align		4
.L_1145:
        /*19b0*/ 	.byte	0x04, 0x2f
        /*19b2*/ 	.short	(.L_1147 - .L_1146)
	.align		4
.L_1146:
        /*19b4*/ 	.word	index@(_ZN2at6native29vectorized_elementwise_kernelILi4ENS0_13AUnaryFunctorIN3c108BFloat16ES4_S4_ZZZNS0_19minimum_kernel_cudaERNS_18TensorIteratorBaseEENKUlvE0_clEvENKUlvE2_clEvEUlS4_S4_E_EESt5arrayIPcLm2EEEEviT0_T1_)
        /*19b8*/ 	.word	0x0000001e


	//----- nvinfo : EIATTR_FRAME_SIZE
	.align		4
.L_1147:
        /*19bc*/ 	.byte	0x04, 0x11
        /*19be*/ 	.short	(.L_1149 - .L_1148)
	.align		4
.L_1148:
        /*19c0*/ 	.word	index@(_ZN2at6native29vectorized_elementwise_kernelILi4ENS0_13AUnaryFunctorIN3c108BFloat16ES4_S4_ZZZNS0_19minimum_kernel_cudaERNS_18TensorIteratorBaseEENKUlvE0_clEvENKUlvE2_clEvEUlS4_S4_E_EESt5arrayIPcLm2EEEEviT0_T1_)
        /*19c4*/ 	.word	0x00000000


	//----- nvinfo : EIATTR_REGCOUNT
	.align		4
.L_1149:
        /*19c8*/ 	.byte	0x04, 0x2f
        /*19ca*/ 	.short	(.L_1151 - .L_1150)
	.align		4
.L_1150:
        /*19cc*/ 	.word	index@(_ZN2at6native29vectorized_elementwise_kernelILi2ENS0_13AUnaryFunctorIN3c108BFloat16ES4_S4_ZZZNS0_19minimum_kernel_cudaERNS_18TensorIteratorBaseEENKUlvE0_clEvENKUlvE2_clEvEUlS4_S4_E_EESt5arrayIPcLm2EEEEviT0_T1_)
        /*19d0*/ 	.word	0x0000001e


	//----- nvinfo : EIATTR_FRAME_SIZE
	.align		4
.L_1151:
        /*19d4*/ 	.byte	0x04, 0x11
        /*19d6*/ 	.short	(.L_1153 - .L_1152)
	.align		4
.L_1152:
        /*19d8*/ 	.word	index@(_ZN2at6native29vectorized_elementwise_kernelILi2ENS0_13AUnaryFunctorIN3c108BFloat16ES4_S4_ZZZNS0_19minimum_kernel_cudaERNS_18TensorIteratorBaseEENKUlvE0_clEvENKUlvE2_clEvEUlS4_S4_E_EESt5arrayIPcLm2EEEEviT0_T1_)
        /*19dc*/ 	.word	0x00000000


	//----- nvinfo : EIATTR_REGCOUNT
	.align		4
.L_1153:
        /*19e0*/ 	.byte	0x04, 0x2f
        /*19e2*/ 	.short	(.L_1155 - .L_1154)
	.align		4
.L_1154:
        /*19e4*/ 	.word	index@(_ZN2at6native27unrolled_elementwise_kernelINS0_13AUnaryFunctorIN3c108BFloat16ES4_S4_ZZZNS0_19minimum_kernel_cudaERNS_18TensorIteratorBaseEENKUlvE0_clEvENKUlvE2_clEvEUlS4_S4_E_EESt5arrayIPcLm2EELi4E23TrivialOffsetCalculatorILi1EjESF_NS0_6memory15LoadWithoutCastENSG_16StoreWithoutCastEEEviT_T0_T2_T3_T4_T5_)
        /*19e8*/ 	.word	0x00000017


	//----- nvinfo : EIATTR_FRAME_SIZE
	.align		4
.L_1155:
        /*19ec*/ 	.byte	0x04, 0x11
        /*19ee*/ 	.short	(.L_1157 - .L_1156)
	.align		4
.L_1156:
        /*19f0*/ 	.word	index@(_ZN2at6native27unrolled_elementwise_kernelINS0_13AUnaryFunctorIN3c108BFloat16ES4_S4_ZZZNS0_19minimum_kernel_cudaERNS_18TensorIteratorBaseEENKUlvE0_clEvENKUlvE2_clEvEUlS4_S4_E_EESt5arrayIPcLm2EELi4E23TrivialOffsetCalculatorILi1EjESF_NS0_6memory15LoadWithoutCastENSG_16StoreWithoutCastEEEviT_T0_T2_T3_T4_T5_)
        /*19f4*/ 	.word	0x00000000


	//----- nvinfo : EIATTR_REGCOUNT
	.align		4
.L_1157:
        /*19f8*/ 	.byte	0x04, 0x2f
        /*19fa*/ 	.short	(.L_1159 - .L_1158)
	.align		4
.L_1158:
        /*19fc*/ 	.word	index@(_ZN2at6native18elementwise_kernelILi128ELi4EZNS0_22gpu_kernel_impl_nocastINS0_13AUnaryFunctorIN3c108BFloat16ES5_S5_ZZZNS0_19minimum_kernel_cudaERNS_18TensorIteratorBaseEENKUlvE0_clEvENKUlvE2_clEvEUlS5_S5_E_EEEEvS7_RKT_EUliE_EEviT1_)
        /*1a00*/ 	.word	0x00000014


	//----- nvinfo : EIATTR_FRAME_SIZE
	.align		4
.L_1159:
        /*1a04*/ 	.byte	0x04, 0x11
        /*1a06*/ 	.short	(.L_1161 - .L_1160)
	.align		4
.L_1160:
        /*1a08*/ 	.word	index@(_ZN2at6native18elementwise_kernelILi128ELi4EZNS0_22gpu_kernel_impl_nocastINS0_13AUnaryFunctorIN3c108BFloat16ES5_S5_ZZZNS0_19minimum_kernel_cudaERNS_18TensorIteratorBaseEENKUlvE0_clEvENKUlvE2_clEvEUlS5_S5_E_EEEEvS7_RKT_EUliE_EEviT1_)
        /*1a0c*/ 	.word	0x00000000


	//----- nvinfo : EIATTR_REGCOUNT
	.align		4
.L_1161:
        /*1a10*/ 	.byte	0x04, 0x2f
        /*1a12*/ 	.short	(.L_1163 - .L_1162)
	.align		4
.L_1162:
        /*1a14*/ 	.word	index@(_ZN2at6native27unrolled_elementwise_kernelINS0_13AUnaryFunctorIN3c108BFloat16ES4_S4_ZZZNS0_19minimum_kernel_cudaERNS_18TensorIteratorBaseEENKUlvE0_clEvENKUlvE2_clEvEUlS4_S4_E_EESt5arrayIPcLm2EELi4E23TrivialOffsetCalculatorILi1EjESF_NS0_6memory12LoadWithCastILi1EEENSG_13StoreWithCastILi1EEEEEviT_T0_T2_T3_T4_T5_)
        /*1a18*/ 	.word	0x0000001c


	//----- nvinfo : EIATTR_FRAME_SIZE
	.align		4
.L_1163:
        /*1a1c*/ 	.byte	0x04, 0x11
        /*1a1e*/ 	.short	(.L_1165 - .L_1164)
	.align		4
.L_1164:
        /*1a20*/ 	.word	index@(_ZN2at6native27unrolled_elementwise_kernelINS0_13AUnaryFunctorIN3c108BFloat16ES4_S4_ZZZNS0_19minimum_kernel_cudaERNS_18TensorIteratorBaseEENKUlvE0_clEvENKUlvE2_clEvEUlS4_S4_E_EESt5arrayIPcLm2EELi4E23TrivialOffsetCalculatorILi1EjESF_NS0_6memory12LoadWithCastILi1EEENSG_13StoreWithCastILi1EEEEEviT_T0_T2_T3_T4_T5_)
        /*1a24*/ 	.word	0x00000000


	//----- nvinfo : EIATTR_REGCOUNT
	.align		4
.L_1165:
        /*1a28*/ 	.byte	0x04, 0x2f
        /*1a2a*/ 	.short	(.L_1167 - .L_1166)
	.align		4
.L_1166:
        /*1a2c*/ 	.word	index@(_ZN2at6native18elementwise_kernelILi128ELi4EZNS0_15gpu_kernel_implINS0_13AUnaryFunctorIN3c108BFloat16ES5_S5_ZZZNS0_19minimum_kernel_cudaERNS_18TensorIteratorBaseEENKUlvE0_clEvENKUlvE2_clEvEUlS5_S5_E_EEEEvS7_RKT_EUliE_EEviT1_)
        /*1a30*/ 	.word	0x00000018


	//----- nvinfo : EIATTR_FRAME_SIZE
	.align		4
.L_1167:
        /*1a34*/ 	.byte	0x04, 0x11
        /*1a36*/ 	.short	(.L_1169 - .L_1168)
	.align		4
.L_1168:
        /*1a38*/ 	.word	index@(_ZN2at6native18elementwise_kernelILi128ELi4EZNS0_15gpu_kernel_implINS0_13AUnaryFunctorIN3c108BFloat16ES5_S5_ZZZNS0_19minimum_kernel_cudaERNS_18TensorIteratorBaseEENKUlvE0_clEvENKUlvE2_clEvEUlS5_S5_E_EEEEvS7_RKT_EUliE_EEviT1_)
        /*1a3c*/ 	.word	0x00000000


	//----- nvinfo : EIATTR_REGCOUNT
	.align		4
.L_1169:
        /*1a40*/ 	.byte	0x04, 0x2f
        /*1a42*/ 	.short	(.L_1171 - .L_1170)
	.align		4
.L_1170:
        /*1a44*/ 	.word	index@(_ZN2at6native29vectorized_elementwise_kernelILi8ENS0_13BinaryFunctorIdddZZZNS0_16fmax_kernel_cudaERNS_18TensorIteratorBaseEENKUlvE_clEvENKUlvE_clEvEUlddE_EESt5arrayIPcLm3EEEEviT0_T1_)
        /*1a48*/ 	.word	0x0000002a


	//----- nvinfo : EIATTR_FRAME_SIZE
	.align		4
.L_1171:
        /*1a4c*/ 	.byte	0x04, 0x11
        /*1a4e*/ 	.short	(.L_1173 - .L_1172)
	.align		4
.L_1172:
        /*1a50*/ 	.word	index@(_ZN2at6native29vectorized_elementwise_kernelILi8ENS0_13BinaryFunctorIdddZZZNS0_16fmax_kernel_cudaERNS_18TensorIteratorBaseEENKUlvE_clEvENKUlvE_clEvEUlddE_EESt5arrayIPcLm3EEEEviT0_T1_)
        /*1a54*/ 	.word	0x00000000


	//----- nvinfo : EIATTR_REGCOUNT
	.align		4
.L_1173:
        /*1a58*/ 	.byte	0x04, 0x2f
        /*1a5a*/ 	.short	(.L_1175 - .L_1174)
	.align		4
.L_1174:
        /*1a5c*/ 	.word	index@(_ZN2at6native29vectorized_elementwise_kernelILi4ENS0_13BinaryFunctorIdddZZZNS0_16fmax_kernel_cudaERNS_18TensorIteratorBaseEENKUlvE_clEvENKUlvE_clEvEUlddE_EESt5arrayIPcLm3EEEEviT0_T1_)
        /*1a60*/ 	.word	0x0000002a


	//----- nvinfo : EIATTR_FRAME_SIZE
	.align		4
.L_1175:
        /*1a64*/ 	.byte	0x04, 0x11
        /*1a66*/ 	.short	(.L_1177 - .L_1176)
	.align		4
.L_1176:
        /*1a68*/ 	.word	index@(_ZN2at6native29vectorized_elementwise_kernelILi4ENS0_13BinaryFunctorIdddZZZNS0_16fmax_kernel_cudaERNS_18TensorIteratorBaseEENKUlvE_clEvENKUlvE_clEvEUlddE_EESt5arrayIPcLm3EEEEviT0_T1_)
        /*1a6c*/ 	.word	0x00000000


	//----- nvinfo : EIATTR_REGCOUNT
	.align		4
.L_1177:
        /*1a70*/ 	.byte	0x04, 0x2f
        /*1a72*/ 	.short	(.L_1179 - .L_1178)
	.align		4
.L_1178:
        /*1a74*/ 	.word	index@(_ZN2at6native29vectorized_elementwise_kernelILi2ENS0_13BinaryFunctorIdddZZZNS0_16fmax_kernel_cudaERNS_18TensorIteratorBaseEENKUlvE_clEvENKUlvE_clEvEUlddE_EESt5arrayIPcLm3EEEEviT0_T1_)
        /*1a78*/ 	.word	0x00000028


	//----- nvinfo : EIATTR_FRAME_SIZE
	.align		4
.L_1179:
        /*1a7c*/ 	.byte	0x04, 0x11
        /*1a7e*/ 	.short	(.L_1181 - .L_1180)
	.align		4
.L_1180:
        /*1a80*/ 	.word	index@(_ZN2at6native29vectorized_elementwise_kernelILi2ENS0_13BinaryFunctorIdddZZZNS0_16fmax_kernel_cudaERNS_18TensorIteratorBaseEENKUlvE_clEvENKUlvE_clEvEUlddE_EESt5arrayIPcLm3EEEEviT0_T1_)
        /*1a84*/ 	.word	0x00000000


	//----- nvinfo : EIATTR_REGCOUNT
	.align		4
.L_1181:
        /*1a88*/ 	.byte	0x04, 0x2f
        /*1a8a*/ 	.short	(.L_1183 - .L_1182)
	.align		4
.L_1182:
        /*1a8c*/ 	.word	index@(_ZN2at6native27unrolled_elementwise_kernelINS0_13BinaryFunctorIdddZZZNS0_16fmax_kernel_cudaERNS_18TensorIteratorBaseEENKUlvE_clEvENKUlvE_clEvEUlddE_EESt5arrayIPcLm3EELi4E23TrivialOffsetCalculatorILi2EjESC_ILi1EjENS0_6memory15LoadWithoutCastENSF_16StoreWithoutCastEEEviT_T0_T2_T3_T4_T5_)
        /*1a90*/ 	.word	0x00000020


	//----- nvinfo : EIATTR_FRAME_SIZE
	.align		4
.L_1183:
        /*1a94*/ 	.byte	0x04, 0x11
        /*1a96*/ 	.short	(.L_1185 - .L_1184)
	.align		4
.L_1184:
        /*1a98*/ 	.word	index@(_ZN2at6native27unrolled_elementwise_kernelINS0_13BinaryFunctorIdddZZZNS0_16fmax_kernel_cudaERNS_18TensorIteratorBaseEENKUlvE_clEvENKUlvE_clEvEUlddE_EESt5arrayIPcLm3EELi4E23TrivialOffsetCalculatorILi2EjESC_ILi1EjENS0_6memory15LoadWithoutCastENSF_16StoreWithoutCastEEEviT_T0_T2_T3_T4_T5_)
        /*1a9c*/ 	.word	0x00000000


	//----- nvinfo : EIATTR_REGCOUNT
	.align		4
.L_1185:
        /*1aa0*/ 	.byte	0x04, 0x2f
        /*1aa2*/ 	.short	(.L_1187 - .L_1186)
	.align		4
.L_1186:
        /*1aa4*/ 	.word	index@(_ZN2at6native18elementwise_kernelILi128ELi2EZNS0_22gpu_kernel_impl_nocastINS0_13BinaryFunctorIdddZZZNS0_16fmax_kernel_cudaERNS_18TensorIteratorBaseEENKUlvE_clEvENKUlvE_clEvEUlddE_EEEEvS5_RKT_EUliE_EEviT1_)
        /*1aa8*/ 	.word	0x00000014


	//----- nvinfo : EIATTR_FRAME_SIZE
	.align		4
.L_1187:
        /*1aac*/ 	.byte	0x04, 0x11
        /*1aae*/ 	.short	(.L_1189 - .L_1188)
	.align		4
.L_1188:
        /*1ab0*/ 	.word	index@(_ZN2at6native18elementwise_kernelILi128ELi2EZNS0_22gpu_kernel_impl_nocastINS0_13BinaryFunctorIdddZZZNS0_16fmax_kernel_cudaERNS_18TensorIteratorBaseEENKUlvE_clEvENKUlvE_clEvEUlddE_EEEEvS5_RKT_EUliE_EEviT1_)
        /*1ab4*/ 	.word	0x00000000


	//----- nvinfo : EIATTR_REGCOUNT
	.align		4
.L_1189:
        /*1ab8*/ 	.byte	0x04, 0x2f
        /*1aba*/ 	.short	(.L_1191 - .L_1190)
	.align		4
.L_1190:
        /*1abc*/ 	.word	index@(_ZN2at6native27unrolled_elementwise_kernelINS0_13BinaryFunctorIdddZZZNS0_16fmax_kernel_cudaERNS_18TensorIteratorBaseEENKUlvE_clEvENKUlvE_clEvEUlddE_EESt5arrayIPcLm3EELi4E23TrivialOffsetCalculatorILi2EjESC_ILi1EjENS0_6memory12LoadWithCastILi2EEENSF_13StoreWithCastILi1EEEEEviT_T0_T2_T3_T4_T5_)
        /*1ac0*/ 	.word	0x00000028


	//----- nvinfo : EIATTR_FRAME_SIZE
	.align		4
.L_1191:
        /*1ac4*/ 	.byte	0x04, 0x11
        /*1ac6*/ 	.short	(.L_1193 - .L_1192)
	.align		4
.L_1192:
        /*1ac8*/ 	.word	index@(_ZN2at6native27unrolled_elementwise_kernelINS0_13BinaryFunctorIdddZZZNS0_16fmax_kernel_cudaERNS_18TensorIteratorBaseEENKUlvE_clEvENKUlvE_clEvEUlddE_EESt5arrayIPcLm3EELi4E23TrivialOffsetCalculatorILi2EjESC_ILi1EjENS0_6memory12LoadWithCastILi2EEENSF_13StoreWithCastILi1EEEEEviT_T0_T2_T3_T4_T5_)
        /*1acc*/ 	.word	0x00000000


	//----- nvinfo : EIATTR_REGCOUNT
	.align		4
.L_1193:
        /*1ad0*/ 	.byte	0x04, 0x2f
        /*1ad2*/ 	.short	(.L_1195 - .L_1194)
	.align		4
.L_1194:
        /*1ad4*/ 	.word	index@(_ZN2at6native18elementwise_kernelILi128ELi4EZNS0_15gpu_kernel_implINS0_13BinaryFunctorIdddZZZNS0_16fmax_kernel_cudaERNS_18TensorIteratorBaseEENKUlvE_clEvENKUlvE_clEvEUlddE_EEEEvS5_RKT_EUliE_EEviT1_)
        /*1ad8*/ 	.word	0x0000001a


	//----- nvinfo : EIATTR_FRAME_SIZE
	.align		4
.L_1195:
        /*1adc*/ 	.byte	0x04, 0x11
        /*1ade*/ 	.short	(.L_1197 - .L_1196)
	.align		4
.L_1196:
        /*1ae0*/ 	.word	index@(_ZN2at6native18elementwise_kernelILi128ELi4EZNS0_15gpu_kernel_implINS0_13BinaryFunctorIdddZZZNS0_16fmax_kernel_cudaERNS_18TensorIteratorBaseEENKUlvE_clEvENKUlvE_clEvEUlddE_EEEEvS5_RKT_EUliE_EEviT1_)
        /*1ae4*/ 	.word	0x00000000


	//----- nvinfo : EIATTR_REGCOUNT
	.align		4
.L_1197:
        /*1ae8*/ 	.byte	0x04, 0x2f
        /*1aea*/ 	.short	(.L_1199 - .L_1198)
	.align		4
.L_1198:
        /*1aec*/ 	.word	index@(_ZN2at6native29vectorized_elementwise_kernelILi8ENS0_13AUnaryFunctorIdddZZZNS0_16fmax_kernel_cudaERNS_18TensorIteratorBaseEENKUlvE_clEvENKUlvE_clEvEUlddE_EESt5arrayIPcLm2EEEEviT0_T1_)
        /*1af0*/ 	.word	0x00000020


	//----- nvinfo : EIATTR_FRAME_SIZE
	.align		4
.L_1199:
        /*1af4*/ 	.byte	0x04, 0x11
        /*1af6*/ 	.short	(.L_1201 - .L_1200)
	.align		4
.L_1200:
        /*1af8*/ 	.word	index@(_ZN2at6native29vectorized_elementwise_kernelILi8ENS0_13AUnaryFunctorIdddZZZNS0_16fmax_kernel_cudaERNS_18TensorIteratorBaseEENKUlvE_clEvENKUlvE_clEvEUlddE_EESt5arrayIPcLm2EEEEviT0_T1_)
        /*1afc*/ 	.word	0x00000000


	//----- nvinfo : EIATTR_REGCOUNT
	.align		4
.L_1201:
        /*1b00*/ 	.byte	0x04, 0x2f
        /*1b02*/ 	.short	(.L_1203 - .L_1202)
	.align		4
.L_1202:
        /*1b04*/ 	.word	index@(_ZN2at6native29vectorized_elementwise_kernelILi4ENS0_13AUnaryFunctorIdddZZZNS0_16fmax_kernel_cudaERNS_18TensorIteratorBaseEENKUlvE_clEvENKUlvE_clEvEUlddE_EESt5arrayIPcLm2EEEEviT0_T1_)
        /*1b08*/ 	.word	0x00000020


	//----- nvinfo : EIATTR_FRAME_SIZE
	.align		4
.L_1203:
        /*1b0c*/ 	.byte	0x04, 0x11
        /*1b0e*/ 	.short	(.L_1205 - .L_1204)
	.align		4
.L_1204:
        /*1b10*/ 	.word	index@(_ZN2at6native29vectorized_elementwise_kernelILi4ENS0_13AUnaryFunctorIdddZZZNS0_16fmax_kernel_cudaERNS_18TensorIteratorBaseEENKUlvE_clEvENKUlvE_clEvEUlddE_EESt5arrayIPcLm2EEEEviT0_T1_)
        /*1b14*/ 	.word	0x00000000


	//----- nvinfo : EIATTR_REGCOUNT
	.align		4
.L_1205:
        /*1b18*/ 	.byte	0x04, 0x2f
        /*1b1a*/ 	.short	(.L_1207 - .L_1206)
	.align		4
.L_1206:
        /*1b1c*/ 	.word	index@(_ZN2at6native29vectorized_elementwise_kernelILi2ENS0_13AUnaryFunctorIdddZZZNS0_16fmax_kernel_cudaERNS_18TensorIteratorBaseEENKUlvE_clEvENKUlvE_clEvEUlddE_EESt5arrayIPcLm2EEEEviT0_T1_)
        /*1b20*/ 	.word	0x00000020


	//----- nvinfo : EIATTR_FRAME_SIZE
	.align		4
.L_1207:
        /*1b24*/ 	.byte	0x04, 0x11
        /*1b26*/ 	.short	(.L_1209 - .L_1208)
	.align		4
.L_1208:
        /*1b28*/ 	.word	index@(_ZN2at6native29vectorized_elementwise_kernelILi2ENS0_13AUnaryFunctorIdddZZZNS0_16fmax_kernel_cudaERNS_18TensorIteratorBaseEENKUlvE_clEvENKUlvE_clEvEUlddE_EESt5arrayIPcLm2EEEEviT0_T1_)
        /*1b2c*/ 	.word	0x00000000


	//----- nvinfo : EIATTR_REGCOUNT
	.align		4
.L_1209:
        /*1b30*/ 	.byte	0x04, 0x2f
        /*1b32*/ 	.short	(.L_1211 - .L_1210)
	.align		4
.L_1210:
        /*1b34*/ 	.word	index@(_ZN2at6native27unrolled_elementwise_kernelINS0_13AUnaryFunctorIdddZZZNS0_16fmax_kernel_cudaERNS_18TensorIteratorBaseEENKUlvE_clEvENKUlvE_clEvEUlddE_EESt5arrayIPcLm2EELi4E23TrivialOffsetCalculatorILi1EjESD_NS0_6memory15LoadWithoutCastENSE_16StoreWithoutCastEEEviT_T0_T2_T3_T4_T5_)
        /*1b38*/ 	.word	0x00000018


	//----- nvinfo : EIATTR_FRAME_SIZE
	.align		4
.L_1211:
        /*1b3c*/ 	.byte	0x04, 0x11
        /*1b3e*/ 	.short	(.L_1213 - .L_1212)
	.align		4
.L_1212:
        /*1b40*/ 	.word	index@(_ZN2at6native27unrolled_elementwise_kernelINS0_13AUnaryFunctorIdddZZZNS0_16fmax_kernel_cudaERNS_18TensorIteratorBaseEENKUlvE_clEvENKUlvE_clEvEUlddE_EESt5arrayIPcLm2EELi4E23TrivialOffsetCalculatorILi1EjESD_NS0_6memory15LoadWithoutCastENSE_16StoreWithoutCastEEEviT_T0_T2_T3_T4_T5_)
        /*1b44*/ 	.word	0x00000000


	//----- nvinfo : EIATTR_REGCOUNT
	.align		4
.L_1213:
        /*1b48*/ 	.byte	0x04, 0x2f
        /*1b4a*/ 	.short	(.L_1215 - .L_1214)
	.align		4
.L_1214:
        /*1b4c*/ 	.word	index@(_ZN2at6native18elementwise_kernelILi128ELi2EZNS0_22gpu_kernel_impl_nocastINS0_13AUnaryFunctorIdddZZZNS0_16fmax_kernel_cudaERNS_18TensorIteratorBaseEENKUlvE_clEvENKUlvE_clEvEUlddE_EEEEvS5_RKT_EUliE_EEviT1_)
        /*1b50*/ 	.word	0x00000014


	//----- nvinfo : EIATTR_FRAME_SIZE
	.align		4
.L_1215:
        /*1b54*/ 	.byte	0x04, 0x11
        /*1b56*/ 	.short	(.L_1217 - .L_1216)
	.align		4
.L_1216:
        /*1b58*/ 	.word	index@(_ZN2at6native18elementwise_kernelILi128ELi2EZNS0_22gpu_kernel_impl_nocastINS0_13AUnaryFunctorIdddZZZNS0_16fmax_kernel_cudaERNS_18TensorIteratorBaseEENKUlvE_clEvENKUlvE_clEvEUlddE_EEEEvS5_RKT_EUliE_EEviT1_)
        /*1b5c*/ 	.word	0x00000000


	//----- nvinfo : EIATTR_REGCOUNT
	.align		4
.L_1217:
        /*1b60*/ 	.byte	0x04, 0x2f
        /*1b62*/ 	.short	(.L_1219 - .L_1218)
	.align		4
.L_1218:
        /*1b64*/ 	.word	index@(_ZN2at6native27unrolled_elementwise_kernelINS0_13AUnaryFunctorIdddZZZNS0_16fmax_kernel_cudaERNS_18TensorIteratorBaseEENKUlvE_clEvENKUlvE_clEvEUlddE_EESt5arrayIPcLm2EELi4E23TrivialOffsetCalculatorILi1EjESD_NS0_6memory12LoadWithCastILi1EEENSE_13StoreWithCastILi1EEEEEviT_T0_T2_T3_T4_T5_)
        /*1b68*/ 	.word	0x00000022


	//----- nvinfo : EIATTR_FRAME_SIZE
	.align		4
.L_1219:
        /*1b6c*/ 	.byte	0x04, 0x11
        /*1b6e*/ 	.short	(.L_1221 - .L_1220)
	.align		4
.L_1220:
        /*1b70*/ 	.word	index@(_ZN2at6native27unrolled_elementwise_kernelINS0_13AUnaryFunctorIdddZZZNS0_16fmax_kernel_cudaERNS_18TensorIteratorBaseEENKUlvE_clEvENKUlvE_clEvEUlddE_EESt5arrayIPcLm2EELi4E23TrivialOffsetCalculatorILi1EjESD_NS0_6memory12LoadWithCastILi1EEENSE_13StoreWithCastILi1EEEEEviT_T0_T2_T3_T4_T5_)
        /*1b74*/ 	.word	0x00000000


	//----- nvinfo : EIATTR_REGCOUNT
	.align		4
.L_1221:
        /*1b78*/ 	.byte	0x04, 0x2f
        /*1b7a*/ 	.short	(.L_1223 - .L_1222)
	.align		4
.L_1222:
        /*1b7c*/ 	.word	index@(_ZN2at6native18elementwise_kernelILi128ELi4EZNS0_15gpu_kernel_implINS0_13AUnaryFunctorIdddZZZNS0_16fmax_kernel_cudaERNS_18TensorIteratorBaseEENKUlvE_clEvENKUlvE_clEvEUlddE_EEEEvS5_RKT_EUliE_EEviT1_)
        /*1b80*/ 	.word	0x00000018


	//----- nvinfo : EIATTR_FRAME_SIZE
	.align		4
.L_1223:
        /*1b84*/ 	.byte	0x04, 0x11
        /*1b86*/ 	.short	(.L_1225 - .L_1224)
	.align		4
.L_1224:
        /*1b88*/ 	.word	index@(_ZN2at6native18elementwise_kernelILi128ELi4EZNS0_15gpu_kernel_implINS0_13AUnaryFunctorIdddZZZNS0_16fmax_kernel_cudaERNS_18TensorIteratorBaseEENKUlvE_clEvENKUlvE_clEvEUlddE_EEEEvS5_RKT_EUliE_EEviT1_)
        /*1b8c*/ 	.word	0x00000000


	//----- nvinfo : EIATTR_REGCOUNT
	.align		4
.L_1225:
        /*1b90*/ 	.byte	0x04, 0x2f
        /*1b92*/ 	.short	(.L_1227 - .L_1226)
	.align		4
.L_1226:
        /*1b94*/ 	.word	index@(_ZN2at6native29vectorized_elementwise_kernelILi8ENS0_13BinaryFunctorIfffZZZNS0_16fmax_kernel_cudaERNS_18TensorIteratorBaseEENKUlvE_clEvENKUlvE0_clEvEUlffE_EESt5arrayIPcLm3EEEEviT0_T1_)
        /*1b98*/ 	.word	0x00000020


	//----- nvinfo : EIATTR_FRAME_SIZE
	.align		4
.L_1227:
        /*1b9c*/ 	.byte	0x04, 0x11
        /*1b9e*/ 	.short	(.L_1229 - .L_1228)
	.align		4
.L_1228:
        /*1ba0*/ 	.word	index@(_ZN2at6native29vectorized_elementwise_kernelILi8ENS0_13BinaryFunctorIfffZZZNS0_16fmax_kernel_cudaERNS_18TensorIteratorBaseEENKUlvE_clEvENKUlvE0_clEvEUlffE_EESt5arrayIPcLm3EEEEviT0_T1_)
        /*1ba4*/ 	.word	0x00000000


	//----- nvinfo : EIATTR_REGCOUNT
	.align		4
.L_1229:
        /*1ba8*/ 	.byte	0x04, 0x2f
        /*1baa*/ 	.short	(.L_1231 - .L_1230)
	.align		4
.L_1230:
        /*1bac*/ 	.word	index@(_ZN2at6native29vectorized_elementwise_kernelILi4ENS0_13BinaryFunctorIfffZZZNS0_16fmax_kernel_cudaERNS_18TensorIteratorBaseEENKUlvE_clEvENKUlvE0_clEvEUlffE_EESt5arrayIPcLm3EEEEviT0_T1_)
        /*1bb0*/ 	.word	0x00000020


	//----- nvinfo : EIATTR_FRAME_SIZE
	.align		4
.L_1231:
        /*1bb4*/ 	.byte	0x04, 0x11
        /*1bb6*/ 	.short	(.L_1233 - .L_1232)
	.align		4
.L_1232:
        /*1bb8*/ 	.word	index@(_ZN2at6native29vectorized_elementwise_kernelILi4ENS0_13BinaryFunctorIfffZZZNS0_16fmax_kernel_cudaERNS_18TensorIteratorBaseEENKUlvE_clEvENKUlvE0_clEvEUlffE_EESt5arrayIPcLm3EEEEviT0_T1_)
        /*1bbc*/ 	.word	0x00000000


	//----- nvinfo : EIATTR_REGCOUNT
	.align		4
.L_1233:
        /*1bc0*/ 	.byte	0x04, 0x2f
        /*1bc2*/ 	.short	(.L_1235 - .L_1234)
	.align		4
.L_1234:
        /*1bc4*/ 	.word	index@(_ZN2at6native29vectorized_elementwise_kernelILi2ENS0_13BinaryFunctorIfffZZZNS0_16fmax_kernel_cudaERNS_18TensorIteratorBaseEENKUlvE_clEvENKUlvE0_clEvEUlffE_EESt5arrayIPcLm3EEEEviT0_T1_)
        /*1bc8*/ 	.word	0x00000020


	//----- nvinfo : EIATTR_FRAME_SIZE
	.align		4
.L_1235:
        /*1bcc*/ 	.byte	0x04, 0x11
        /*1bce*/ 	.short	(.L_1237 - .L_1236)
	.align		4
.L_1236:
        /*1bd0*/ 	.word	index@(_ZN2at6native29vectorized_elementwise_kernelILi2ENS0_13BinaryFunctorIfffZZZNS0_16fmax_kernel_cudaERNS_18TensorIteratorBaseEENKUlvE_clEvENKUlvE0_clEvEUlffE_EESt5arrayIPcLm3EEEEviT0_T1_)
        /*1bd4*/ 	.word	0x00000000


	//----- nvinfo : EIATTR_REGCOUNT
	.align		4
.L_1237:
        /*1bd8*/ 	.byte	0x04, 0x2f
        /*1bda*/ 	.short	(.L_1239 - .L_1238)
	.align		4
.L_1238:
        /*1bdc*/ 	.word	index@(_ZN2at6native27unrolled_elementwise_kernelINS0_13BinaryFunctorIfffZZZNS0_16fmax_kernel_cudaERNS_18TensorIteratorBaseEENKUlvE_clEvENKUlvE0_clEvEUlffE_EESt5arrayIPcLm3EELi4E23TrivialOffsetCalculatorILi2EjESC_ILi1EjENS0_6memory15LoadWithoutCastENSF_16StoreWithoutCastEEEviT_T0_T2_T3_T4_T5_)
        /*1be0*/ 	.word	0x0000001e


	//----- nvinfo : EIATTR_FRAME_SIZE
	.align		4
.L_1239:
        /*1be4*/ 	.byte	0x04, 0x11
        /*1be6*/ 	.short	(.L_1241 - .L_1240)
	.align		4
.L_1240:
        /*1be8*/ 	.word	index@(_ZN2at6native27unrolled_elementwise_kernelINS0_13BinaryFunctorIfffZZZNS0_16fmax_kernel_cudaERNS_18TensorIteratorBaseEENKUlvE_clEvENKUlvE0_clEvEUlffE_EESt5arrayIPcLm3EELi4E23TrivialOffsetCalculatorILi2EjESC_ILi1EjENS0_6memory15LoadWithoutCastENSF_16StoreWithoutCastEEEviT_T0_T2_T3_T4_T5_)
        /*1bec*/ 	.word	0x00000000


	//----- nvinfo : EIATTR_REGCOUNT
	.align		4
.L_1241:
        /*1bf0*/ 	.byte	0x04, 0x2f
        /*1bf2*/ 	.short	(.L_1243 - .L_1242)
	.align		4
.L_1242:
        /*1bf4*/ 	.word	index@(_ZN2at6native18elementwise_kernelILi128ELi2EZNS0_22gpu_kernel_impl_nocastINS0_13BinaryFunctorIfffZZZNS0_16fmax_kernel_cudaERNS_18TensorIteratorBaseEENKUlvE_clEvENKUlvE0_clEvEUlffE_EEEEvS5_RKT_EUliE_EEviT1_)
        /*1bf8*/ 	.word	0x00000014


	//----- nvinfo : EIATTR_FRAME_SIZE
	.align		4
.L_1243:
        /*1bfc*/ 	.byte	0x04, 0x11
        /*1bfe*/ 	.short	(.L_1245 - .L_1244)
	.align		4
.L_1244:
        /*1c00*/ 	.word	index@(_ZN2at6native18elementwise_kernelILi128ELi2EZNS0_22gpu_kernel_impl_nocastINS0_13BinaryFunctorIfffZZZNS0_16fmax_kernel_cudaERNS_18TensorIteratorBaseEENKUlvE_clEvENKUlvE0_clEvEUlffE_EEEEvS5_RKT_EUliE_EEviT1_)
        /*1c04*/ 	.word	0x00000000


	//----- nvinfo : EIATTR_REGCOUNT
	.align		4
.L_1245:
        /*1c08*/ 	.byte	0x04, 0x2f
        /*1c0a*/ 	.short	(.L_1247 - .L_1246)
	.align		4
.L_1246:
        /*1c0c*/ 	.word	index@(_ZN2at6native27unrolled_elementwise_kernelINS0_13BinaryFunctorIfffZZZNS0_16fmax_kernel_cudaERNS_18TensorIteratorBaseEENKUlvE_clEvENKUlvE0_clEvEUlffE_EESt5arrayIPcLm3EELi4E23TrivialOffsetCalculatorILi2EjESC_ILi1EjENS0_6memory12LoadWithCastILi2EEENSF_13StoreWithCastILi1EEEEEviT_T0_T2_T3_T4_T5_)
        /*1c10*/ 	.word	0x00000020


	//----- nvinfo : EIATTR_FRAME_SIZE
	.align		4
.L_1247:
        /*1c14*/ 	.byte	0x04, 0x11
        /*1c16*/ 	.short	(.L_1249 - .L_1248)
	.align		4
.L_1248:
        /*1c18*/ 	.word	index@(_ZN2at6native27unrolled_elementwise_kernelINS0_13BinaryFunctorIfffZZZNS0_16fmax_kernel_cudaERNS_18TensorIteratorBaseEENKUlvE_clEvENKUlvE0_clEvEUlffE_EESt5arrayIPcLm3EELi4E23TrivialOffsetCalculatorILi2EjESC_ILi1EjENS0_6memory12LoadWithCastILi2EEENSF_13StoreWithCastILi1EEEEEviT_T0_T2_T3_T4_T5_)
        /*1c1c*/ 	.word	0x00000000


	//----- nvinfo : EIATTR_REGCOUNT
	.align		4
.L_1249:
        /*1c20*/ 	.byte	0x04, 0x2f
        /*1c22*/ 	.short	(.L_1251 - .L_1250)
	.align		4
.L_1250:
        /*1c24*/ 	.word	index@(_ZN2at6native18elementwise_kernelILi128ELi4EZNS0_15gpu_kernel_implINS0_13BinaryFunctorIfffZZZNS0_16fmax_kernel_cudaERNS_18TensorIteratorBaseEENKUlvE_clEvENKUlvE0_clEvEUlffE_EEEEvS5_RKT_EUliE_EEviT1_)
        /*1c28*/ 	.word	0x00000018


	//----- nvinfo : EIATTR_FRAME_SIZE
	.align		4
.L_1251:
        /*1c2c*/ 	.byte	0x04, 0x11
        /*1c2e*/ 	.short	(.L_1253 - .L_1252)
	.align		4
.L_1252:
        /*1c30*/ 	.word	index@(_ZN2at6native18elementwise_kernelILi128ELi4EZNS0_15gpu_kernel_implINS0_13BinaryFunctorIfffZZZNS0_16fmax_kernel_cudaERNS_18TensorIteratorBaseEENKUlvE_clEvENKUlvE0_clEvEUlffE_EEEEvS5_RKT_EUliE_EEviT1_)
        /*1c34*/ 	.word	0x00000000


	//----- nvinfo : EIATTR_REGCOUNT
	.align		4
.L_1253:
        /*1c38*/ 	.byte	0x04, 0x2f
        /*1c3a*/ 	.short	(.L_1255 - .L_1254)
	.align		4
.L_1254:
        /*1c3c*/ 	.word	index@(_ZN2at6native29vectorized_elementwise_kernelILi8ENS0_13AUnaryFunctorIfffZZZNS0_16fmax_kernel_cudaERNS_18TensorIteratorBaseEENKUlvE_clEvENKUlvE0_clEvEUlffE_EESt5arrayIPcLm2EEEEviT0_T1_)
        /*1c40*/ 	.word	0x00000020


	//----- nvinfo : EIATTR_FRAME_SIZE
	.align		4
.L_1255:
        /*1c44*/ 	.byte	0x04, 0x11
        /*1c46*/ 	.short	(.L_1257 - .L_1256)
	.align		4
.L_1256:
        /*1c48*/ 	.word	index@(_ZN2at6native29vectorized_elementwise_kernelILi8ENS0_13AUnaryFunctorIfffZZZNS0_16fmax_kernel_cudaERNS_18TensorIteratorBaseEENKUlvE_clEvENKUlvE0_clEvEUlffE_EESt5arrayIPcLm2EEEEviT0_T1_)
        /*1c4c*/ 	.word	0x00000000


	//----- nvinfo : EIATTR_REGCOUNT
	.align		4
.L_1257:
        /*1c50*/ 	.byte	0x04, 0x2f
        /*1c52*/ 	.short	(.L_1259 - .L_1258)
	.align		4
.L_1258:
        /*1c54*/ 	.word	index@(_ZN2at6native29vectorized_elementwise_kernelILi4ENS0_13AUnaryFunctorIfffZZZNS0_16fmax_kernel_cudaERNS_18TensorIteratorBaseEENKUlvE_clEvENKUlvE0_clEvEUlffE_EESt5arrayIPcLm2EEEEviT0_T1_)
        /*1c58*/ 	.word	0x00000020


	//----- nvinfo : EIATTR_FRAME_SIZE
	.align		4
.L_1259:
        /*1c5c*/ 	.byte	0x04, 0x11
        /*1c5e*/ 	.short	(.L_1261 - .L_1260)
	.align		4
.L_1260:
        /*1c60*/ 	.word	index@(_ZN2at6native29vectorized_elementwise_kernelILi4ENS0_13AUnaryFunctorIfffZZZNS0_16fmax_kernel_cudaERNS_18TensorIteratorBaseEENKUlvE_clEvENKUlvE0_clEvEUlffE_EESt5arrayIPcLm2EEEEviT0_T1_)
        /*1c64*/ 	.word	0x00000000


	//----- nvinfo : EIATTR_REGCOUNT
	.align		4
.L_1261:
        /*1c68*/ 	.byte	0x04, 0x2f
        /*1c6a*/ 	.short	(.L_1263 - .L_1262)
	.align		4
.L_1262:
        /*1c6c*/ 	.word	index@(_ZN2at6native29vectorized_elementwise_kernelILi2ENS0_13AUnaryFunctorIfffZZZNS0_16fmax_kernel_cudaERNS_18TensorIteratorBaseEENKUlvE_clEvENKUlvE0_clEvEUlffE_EESt5arrayIPcLm2EEEEviT0_T1_)
        /*1c70*/ 	.word	0x00000020


	//----- nvinfo : EIATTR_FRAME_SIZE
	.align		4
.L_1263:
        /*1c74*/ 	.byte	0x04, 0x11
        /*1c76*/ 	.short	(.L_1265 - .L_1264)
	.align		4
.L_1264:
        /*1c78*/ 	.word	index@(_ZN2at6native29vectorized_elementwise_kernelILi2ENS0_13AUnaryFunctorIfffZZZNS0_16fmax_kernel_cudaERNS_18TensorIteratorBaseEENKUlvE_clEvENKUlvE0_clEvEUlffE_EESt5arrayIPcLm2EEEEviT0_T1_)
        /*1c7c*/ 	.word	0x00000000


	//----- nvinfo : EIATTR_REGCOUNT
	.align		4
.L_1265:
        /*1c80*/ 	.byte	0x04, 0x2f
        /*1c82*/ 	.short	(.L_1267 - .L_1266)
	.align		4
.L_1266:
        /*1c84*/ 	.word	index@(_ZN2at6native27unrolled_elementwise_kernelINS0_13AUnaryFunctorIfffZZZNS0_16fmax_kernel_cudaERNS_18TensorIteratorBaseEENKUlvE_clEvENKUlvE0_clEvEUlffE_EESt5arrayIPcLm2EELi4E23TrivialOffsetCalculatorILi1EjESD_NS0_6memory15LoadWithoutCastENSE_16StoreWithoutCastEEEviT_T0_T2_T3_T4_T5_)
        /*1c88*/ 	.word	0x00000016


	//----- nvinfo : EIATTR_FRAME_SIZE
	.align		4
.L_1267:
        /*1c8c*/ 	.byte	0x04, 0x11
        /*1c8e*/ 	.short	(.L_1269 - .L_1268)
	.align		4
.L_1268:
        /*1c90*/ 	.word	index@(_ZN2at6native27unrolled_elementwise_kernelINS0_13AUnaryFunctorIfffZZZNS0_16fmax_kernel_cudaERNS_18TensorIteratorBaseEENKUlvE_clEvENKUlvE0_clEvEUlffE_EESt5arrayIPcLm2EELi4E23TrivialOffsetCalculatorILi1EjESD_NS0_6memory15LoadWithoutCastENSE_16StoreWithoutCastEEEviT_T0_T2_T3_T4_T5_)
        /*1c94*/ 	.word	0x00000000


	//----- nvinfo : EIATTR_REGCOUNT
	.align		4
.L_1269:
        /*1c98*/ 	.byte	0x04, 0x2f
        /*1c9a*/ 	.short	(.L_1271 - .L_1270)
	.align		4
.L_1270:
        /*1c9c*/ 	.word	index@(_ZN2at6native18elementwise_kernelILi128ELi2EZNS0_22gpu_kernel_impl_nocastINS0_13AUnaryFunctorIfffZZZNS0_16fmax_kernel_cudaERNS_18TensorIteratorBaseEENKUlvE_clEvENKUlvE0_clEvEUlffE_EEEEvS5_RKT_EUliE_EEviT1_)
        /*1ca0*/ 	.word	0x00000014


	//----- nvinfo : EIATTR_FRAME_SIZE
	.align		4
.L_1271:
        /*1ca4*/ 	.byte	0x04, 0x11
        /*1ca6*/ 	.short	(.L_1273 - .L_1272)
	.align		4
.L_1272:
        /*1ca8*/ 	.word	index@(_ZN2at6native18elementwise_kernelILi128ELi2EZNS0_22gpu_kernel_impl_nocastINS0_13AUnaryFunctorIfffZZZNS0_16fmax_kernel_cudaERNS_18TensorIteratorBaseEENKUlvE_clEvENKUlvE0_clEvEUlffE_EEEEvS5_RKT_EUliE_EEviT1_)
        /*1cac*/ 	.word	0x00000000


	//----- nvinfo : EIATTR_REGCOUNT
	.align		4
.L_1273:
        /*1cb0*/ 	.byte	0x04, 0x2f
        /*1cb2*/ 	.short	(.L_1275 - .L_1274)
	.align		4
.L_1274:
        /*1cb4*/ 	.word	index@(_ZN2at6native27unrolled_elementwise_kernelINS0_13AUnaryFunctorIfffZZZNS0_16fmax_kernel_cudaERNS_18TensorIteratorBaseEENKUlvE_clEvENKUlvE0_clEvEUlffE_EESt5arrayIPcLm2EELi4E23TrivialOffsetCalculatorILi1EjESD_NS0_6memory12LoadWithCastILi1EEENSE_13StoreWithCastILi1EEEEEviT_T0_T2_T3_T4_T5_)
        /*1cb8*/ 	.word	0x0000001c


	//----- nvinfo : EIATTR_FRAME_SIZE
	.align		4
.L_1275:
        /*1cbc*/ 	.byte	0x04, 0x11
        /*1cbe*/ 	.short	(.L_1277 - .L_1276)
	.align		4
.L_1276:
        /*1cc0*/ 	.word	index@(_ZN2at6native27unrolled_elementwise_kernelINS0_13AUnaryFunctorIfffZZZNS0_16fmax_kernel_cudaERNS_18TensorIteratorBaseEENKUlvE_clEvENKUlvE0_clEvEUlffE_EESt5arrayIPcLm2EELi4E23TrivialOffsetCalculatorILi1EjESD_NS0_6memory12LoadWithCastILi1EEENSE_13StoreWithCastILi1EEEEEviT_T0_T2_T3_T4_T5_)
        /*1cc4*/ 	.word	0x00000000


	//----- nvinfo : EIATTR_REGCOUNT
	.align		4
.L_1277:
        /*1cc8*/ 	.byte	0x04, 0x2f
        /*1cca*/ 	.short	(.L_1279 - .L_1278)
	.align		4
.L_1278:
        /*1ccc*/ 	.word	index@(_ZN2at6native18elementwise_kernelILi128ELi4EZNS0_15gpu_kernel_implINS0_13AUnaryFunctorIfffZZZNS0_16fmax_kernel_cudaERNS_18TensorIteratorBaseEENKUlvE_clEvENKUlvE0_clEvEUlffE_EEEEvS5_RKT_EUliE_EEviT1_)
        /*1cd0*/ 	.word	0x00000018


	//----- nvinfo : EIATTR_FRAME_SIZE
	.align		4
.L_1279:
        /*1cd4*/ 	.byte	0x04, 0x11
        /*1cd6*/ 	.short	(.L_1281 - .L_1280)
	.align		4
.L_1280:
        /*1cd8*/ 	.word	index@(_ZN2at6native18elementwise_kernelILi128ELi4EZNS0_15gpu_kernel_implINS0_13AUnaryFunctorIfffZZZNS0_16fmax_kernel_cudaERNS_18TensorIteratorBaseEENKUlvE_clEvENKUlvE0_clEvEUlffE_EEEEvS5_RKT_EUliE_EEviT1_)
        /*1cdc*/ 	.word	0x00000000


	//----- nvinfo : EIATTR_REGCOUNT
	.align		4
.L_1281:
        /*1ce0*/ 	.byte	0x04, 0x2f
        /*1ce2*/ 	.short	(.L_1283 - .L_1282)
	.align		4
.L_1282:
        /*1ce4*/ 	.word	index@(_ZN2at6native29vectorized_elementwise_kernelILi8ENS0_13BinaryFunctorIN3c104HalfES4_S4_ZZZNS0_16fmax_kernel_cudaERNS_18TensorIteratorBaseEENKUlvE_clEvENKUlvE1_clEvEUlS4_S4_E_EESt5arrayIPcLm3EEEEviT0_T1_)
        /*1ce8*/ 	.word	0x00000028


	//----- nvinfo : EIATTR_FRAME_SIZE
	.align		4
.L_1283:
        /*1cec*/ 	.byte	0x04, 0x11
        /*1cee*/ 	.short	(.L_1285 - .L_1284)
	.align		4
.L_1284:
        /*1cf0*/ 	.word	index@(_ZN2at6native29vectorized_elementwise_kernelILi8ENS0_13BinaryFunctorIN3c104HalfES4_S4_ZZZNS0_16fmax_kernel_cudaERNS_18TensorIteratorBaseEENKUlvE_clEvENKUlvE1_clEvEUlS4_S4_E_EESt5arrayIPcLm3EEEEviT0_T1_)
        /*1cf4*/ 	.word	0x00000000


	//----- nvinfo : EIATTR_REGCOUNT
	.align		4
.L_1285:
        /*1cf8*/ 	.byte	0x04, 0x2f
        /*1cfa*/ 	.short	(.L_1287 - .L_1286)
	.align		4
.L_1286:
        /*1cfc*/ 	.word	index@(_ZN2at6native29vectorized_elementwise_kernelILi4ENS0_13BinaryFunctorIN3c104HalfES4_S4_ZZZNS0_16fmax_kernel_cudaERNS_18TensorIteratorBaseEENKUlvE_clEvENKUlvE1_clEvEUlS4_S4_E_EESt5arrayIPcLm3EEEEviT0_T1_)
        /*1d00*/ 	.word	0x00000028


	//----- nvinfo : EIATTR_FRAME_SIZE
	.align		4
.L_1287:
        /*1d04*/ 	.byte	0x04, 0x11
        /*1d06*/ 	.short	(.L_1289 - .L_1288)
	.align		4
.L_1288:
        /*1d08*/ 	.word	index@(_ZN2at6native29vectorized_elementwise_kernelILi4ENS0_13BinaryFunctorIN3c104HalfES4_S4_ZZZNS0_16fmax_kernel_cudaERNS_18TensorIteratorBaseEENKUlvE_clEvENKUlvE1_clEvEUlS4_S4_E_EESt5arrayIPcLm3EEEEviT0_T1_)
        /*1d0c*/ 	.word	0x00000000


	//----- nvinfo : EIATTR_REGCOUNT
	.align		4
.L_1289:
        /*1d10*/ 	.byte	0x04, 0x2f
        /*1d12*/ 	.short	(.L_1291 - .L_1290)
	.align		4
.L_1290:
        /*1d14*/ 	.word	index@(_ZN2at6native29vectorized_elementwise_kernelILi2ENS0_13BinaryFunctorIN3c104HalfES4_S4_ZZZNS0_16fmax_kernel_cudaERNS_18TensorIteratorBaseEENKUlvE_clEvENKUlvE1_clEvEUlS4_S4_E_EESt5arrayIPcLm3EEEEviT0_T1_)
        /*1d18*/ 	.word	0x00000028


	//----- nvinfo : EIATTR_FRAME_SIZE
	.align		4
.L_1291:
        /*1d1c*/ 	.byte	0x04, 0x11
        /*1d1e*/ 	.short	(.L_1293 - .L_1292)
	.align		4
.L_1292:
        /*1d20*/ 	.word	index@(_ZN2at6native29vectorized_elementwise_kernelILi2ENS0_13BinaryFunctorIN3c104HalfES4_S4_ZZZNS0_16fmax_kernel_cudaERNS_18TensorIteratorBaseEENKUlvE_clEvENKUlvE1_clEvEUlS4_S4_E_EESt5arrayIPcLm3EEEEviT0_T1_)
        /*1d24*/ 	.word	0x00000000


	//----- nvinfo : EIATTR_REGCOUNT
	.align		4
.L_1293:
        /*1d28*/ 	.byte	0x04, 0x2f
        /*1d2a*/ 	.short	(.L_1295 - .L_1294)
	.align		4
.L_1294:
        /*1d2c*/ 	.word	index@(_ZN2at6native27unrolled_elementwise_kernelINS0_13BinaryFunctorIN3c104HalfES4_S4_ZZZNS0_16fmax_kernel_cudaERNS_18TensorIteratorBaseEENKUlvE_clEvENKUlvE1_clEvEUlS4_S4_E_EESt5arrayIPcLm3EELi4E23TrivialOffsetCalculatorILi2EjESE_ILi1EjENS0_6memory15LoadWithoutCastENSH_16StoreWithoutCastEEEviT_T0_T2_T3_T4_T5_)
        /*1d30*/ 	.word	0x0000001e


	//----- nvinfo : EIATTR_FRAME_SIZE
	.align		4
.L_1295:
        /*1d34*/ 	.byte	0x04, 0x11
        /*1d36*/ 	.short	(.L_1297 - .L_1296)
	.align		4
.L_1296:
        /*1d38*/ 	.word	index@(_ZN2at6native27unrolled_elementwise_kernelINS0_13BinaryFunctorIN3c104HalfES4_S4_ZZZNS0_16fmax_kernel_cudaERNS_18TensorIteratorBaseEENKUlvE_clEvENKUlvE1_clEvEUlS4_S4_E_EESt5arrayIPcLm3EELi4E23TrivialOffsetCalculatorILi2EjESE_ILi1EjENS0_6memory15LoadWithoutCastENSH_16StoreWithoutCastEEEviT_T0_T2_T3_T4_T5_)
        /*1d3c*/ 	.word	0x00000000


	//----- nvinfo : EIATTR_REGCOUNT
	.align		4
.L_1297:
        /*1d40*/ 	.byte	0x04, 0x2f
        /*1d42*/ 	.short	(.L_1299 - .L_1298)
	.align		4
.L_1298:
        /*1d44*/ 	.word	index@(_ZN2at6native18elementwise_kernelILi128ELi4EZNS0_22gpu_kernel_impl_nocastINS0_13BinaryFunctorIN3c104HalfES5_S5_ZZZNS0_16fmax_kernel_cudaERNS_18TensorIteratorBaseEENKUlvE_clEvENKUlvE1_clEvEUlS5_S5_E_EEEEvS7_RKT_EUliE_EEviT1_)
        /*1d48*/ 	.word	0x00000014


	//----- nvinfo : EIATTR_FRAME_SIZE
	.align		4
.L_1299:
        /*1d4c*/ 	.byte	0x04, 0x11
        /*1d4e*/ 	.short	(.L_1301 - .L_1300)
	.align		4
.L_1300:
        /*1d50*/ 	.word	index@(_ZN2at6native18elementwise_kernelILi128ELi4EZNS0_22gpu_kernel_impl_nocastINS0_13BinaryFunctorIN3c104HalfES5_S5_ZZZNS0_16fmax_kernel_cudaERNS_18TensorIteratorBaseEENKUlvE_clEvENKUlvE1_clEvEUlS5_S5_E_EEEEvS7_RKT_EUliE_EEviT1_)
        /*1d54*/ 	.word	0x00000000


	//----- nvinfo : EIATTR_REGCOUNT
	.align		4
.L_1301:
        /*1d58*/ 	.byte	0x04, 0x2f
        /*1d5a*/ 	.short	(.L_1303 - .L_1302)
	.align		4
.L_1302:
        /*1d5c*/ 	.word	index@(_ZN2at6native27unrolled_elementwise_kernelINS0_13BinaryFunctorIN3c104HalfES4_S4_ZZZNS0_16fmax_kernel_cudaERNS_18TensorIteratorBaseEENKUlvE_clEvENKUlvE1_clEvEUlS4_S4_E_EESt5arrayIPcLm3EELi4E23TrivialOffsetCalculatorILi2EjESE_ILi1EjENS0_6memory12LoadWithCastILi2EEENSH_13StoreWithCastILi1EEEEEviT_T0_T2_T3_T4_T5_)
        /*1d60*/ 	.word	0x0000001f


	//----- nvinfo : EIATTR_FRAME_SIZE
	.align		4
.L_1303:
        /*1d64*/ 	.byte	0x04, 0x11
        /*1d66*/ 	.short	(.L_1305 - .L_1304)
	.align		4
.L_1304:
        /*1d68*/ 	.word	index@(_ZN2at6native27unrolled_elementwise_kernelINS0_13BinaryFunctorIN3c104HalfES4_S4_ZZZNS0_16fmax_kernel_cudaERNS_18TensorIteratorBaseEENKUlvE_clEvENKUlvE1_clEvEUlS4_S4_E_EESt5arrayIPcLm3EELi4E23TrivialOffsetCalculatorILi2EjESE_ILi1EjENS0_6memory12LoadWithCastILi2EEENSH_13StoreWithCastILi1EEEEEviT_T0_T2_T3_T4_T5_)
        /*1d6c*/ 	.word	0x00000000


	//----- nvinfo : EIATTR_REGCOUNT
	.align		4
.L_1305:
        /*1d70*/ 	.byte	0x04, 0x2f
        /*1d72*/ 	.short	(.L_1307 - .L_1306)
	.align		4
.L_1306:
        /*1d74*/ 	.word	index@(_ZN2at6native18elementwise_kernelILi128ELi4EZNS0_15gpu_kernel_implINS0_13BinaryFunctorIN3c104HalfES5_S5_ZZZNS0_16fmax_kernel_cudaERNS_18TensorIteratorBaseEENKUlvE_clEvENKUlvE1_clEvEUlS5_S5_E_EEEEvS7_RKT_EUliE_EEviT1_)
        /*1d78*/ 	.word	0x00000018


	//----- nvinfo : EIATTR_FRAME_SIZE
	.align		4
.L_1307:
        /*1d7c*/ 	.byte	0x04, 0x11
        /*1d7e*/ 	.short	(.L_1309 - .L_1308)
	.align		4
.L_1308:
        /*1d80*/ 	.word	index@(_ZN2at6native18elementwise_kernelILi128ELi4EZNS0_15gpu_kernel_implINS0_13BinaryFunctorIN3c104HalfES5_S5_ZZZNS0_16fmax_kernel_cudaERNS_18TensorIteratorBaseEENKUlvE_clEvENKUlvE1_clEvEUlS5_S5_E_EEEEvS7_RKT_EUliE_EEviT1_)
        /*1d84*/ 	.word	0x00000000


	//----- nvinfo : EIATTR_REGCOUNT
	.align		4
.L_1309:
        /*1d88*/ 	.byte	0x04, 0x2f
        /*1d8a*/ 	.short	(.L_1311 - .L_1310)
	.align		4
.L_1310:
        /*1d8c*/ 	.word	index@(_ZN2at6native29vectorized_elementwise_kernelILi8ENS0_13AUnaryFunctorIN3c104HalfES4_S4_ZZZNS0_16fmax_kernel_cudaERNS_18TensorIteratorBaseEENKUlvE_clEvENKUlvE1_clEvEUlS4_S4_E_EESt5arrayIPcLm2EEEEviT0_T1_)
        /*1d90*/ 	.word	0x00000020


	//----- nvinfo : EIATTR_FRAME_SIZE
	.align		4
.L_1311:
        /*1d94*/ 	.byte	0x04, 0x11
        /*1d96*/ 	.short	(.L_1313 - .L_1312)
	.align		4
.L_1312:
        /*1d98*/ 	.word	index@(_ZN2at6native29vectorized_elementwise_kernelILi8ENS0_13AUnaryFunctorIN3c104HalfES4_S4_ZZZNS0_16fmax_kernel_cudaERNS_18TensorIteratorBaseEENKUlvE_clEvENKUlvE1_clEvEUlS4_S4_E_EESt5arrayIPcLm2EEEEviT0_T1_)
        /*1d9c*/ 	.word	0x00000000


	//----- nvinfo : EIATTR_REGCOUNT
	.align		4
.L_1313:
        /*1da0*/ 	.byte	0x04, 0x2f
        /*1da2*/ 	.short	(.L_1315 - .L_1314)
	.align		4
.L_1314:
        /*1da4*/ 	.word	index@(_ZN2at6native29vectorized_elementwise_kernelILi4ENS0_13AUnaryFunctorIN3c104HalfES4_S4_ZZZNS0_16fmax_kernel_cudaERNS_18TensorIteratorBaseEENKUlvE_clEvENKUlvE1_clEvEUlS4_S4_E_EESt5arrayIPcLm2EEEEviT0_T1_)
        /*1da8*/ 	.word	0x00000020


	//----- nvinfo : EIATTR_FRAME_SIZE
	.align		4
.L_1315:
        /*1dac*/ 	.byte	0x04, 0x11
        /*1dae*/ 	.short	(.L_1317 - .L_1316)
	.align		4
.L_1316:
        /*1db0*/ 	.word	index@(_ZN2at6native29vectorized_elementwise_kernelILi4ENS0_13AUnaryFunctorIN3c104HalfES4_S4_ZZZNS0_16fmax_kernel_cudaERNS_18TensorIteratorBaseEENKUlvE_clEvENKUlvE1_clEvEUlS4_S4_E_EESt5arrayIPcLm2EEEEviT0_T1_)
        /*1db4*/ 	.word	0x00000000


	//----- nvinfo : EIATTR_REGCOUNT
	.align		4
.L_1317:
        /*1db8*/ 	.byte	0x04, 0x2f
        /*1dba*/ 	.short	(.L_1319 - .L_1318)
	.align		4
.L_1318:
        /*1dbc*/ 	.word	index@(_ZN2at6native29vectorized_elementwise_kernelILi2ENS0_13AUnaryFunctorIN3c104HalfES4_S4_ZZZNS0_16fmax_kernel_cudaERNS_18TensorIteratorBaseEENKUlvE_clEvENKUlvE1_clEvEUlS4_S4_E_EESt5arrayIPcLm2EEEEviT0_T1_)
        /*1dc0*/ 	.word	0x00000020


	//----- nvinfo : EIATTR_FRAME_SIZE
	.align		4
.L_1319:
        /*1dc4*/ 	.byte	0x04, 0x11
        /*1dc6*/ 	.short	(.L_1321 - .L_1320)
	.align		4
.L_1320:
        /*1dc8*/ 	.word	index@(_ZN2at6native29vectorized_elementwise_kernelILi2ENS0_13AUnaryFunctorIN3c104HalfES4_S4_ZZZNS0_16fmax_kernel_cudaERNS_18TensorIteratorBaseEENKUlvE_clEvENKUlvE1_clEvEUlS4_S4_E_EESt5arrayIPcLm2EEEEviT0_T1_)
        /*1dcc*/ 	.word	0x00000000


	//----- nvinfo : EIATTR_REGCOUNT
	.align		4
.L_1321:
        /*1dd0*/ 	.byte	0x04, 0x2f
        /*1dd2*/ 	.short	(.L_1323 - .L_1322)
	.align		4
.L_1322:
        /*1dd4*/ 	.word	index@(_ZN2at6native27unrolled_elementwise_kernelINS0_13AUnaryFunctorIN3c104HalfES4_S4_ZZZNS0_16fmax_kernel_cudaERNS_18TensorIteratorBaseEENKUlvE_clEvENKUlvE1_clEvEUlS4_S4_E_EESt5arrayIPcLm2EELi4E23TrivialOffsetCalculatorILi1EjESF_NS0_6memory15LoadWithoutCastENSG_16StoreWithoutCastEEEviT_T0_T2_T3_T4_T5_)
        /*1dd8*/ 	.word	0x00000016


	//----- nvinfo : EIATTR_FRAME_SIZE
	.align		4
.L_1323:
        /*1ddc*/ 	.byte	0x04, 0x11
        /*1dde*/ 	.short	(.L_1325 - .L_1324)
	.align		4
.L_1324:
        /*1de0*/ 	.word	index@(_ZN2at6native27unrolled_elementwise_kernelINS0_13AUnaryFunctorIN3c104HalfES4_S4_ZZZNS0_16fmax_kernel_cudaERNS_18TensorIteratorBaseEENKUlvE_clEvENKUlvE1_clEvEUlS4_S4_E_EESt5arrayIPcLm2EELi4E23TrivialOffsetCalculatorILi1EjESF_NS0_6memory15LoadWithoutCastENSG_16StoreWithoutCastEEEviT_T0_T2_T3_T4_T5_)
        /*1de4*/ 	.word	0x00000000


	//----- nvinfo : EIATTR_REGCOUNT
	.align		4
.L_1325:
        /*1de8*/ 	.byte	0x04, 0x2f
        /*1dea*/ 	.short	(.L_1327 - .L_1326)
	.align		4
.L_1326:
        /*1dec*/ 	.word	index@(_ZN2at6native18elementwise_kernelILi128ELi4EZNS0_22gpu_kernel_impl_nocastINS0_13AUnaryFunctorIN3c104HalfES5_S5_ZZZNS0_16fmax_kernel_cudaERNS_18TensorIteratorBaseEENKUlvE_clEvENKUlvE1_clEvEUlS5_S5_E_EEEEvS7_RKT_EUliE_EEviT1_)
        /*1df0*/ 	.word	0x00000014


	//----- nvinfo : EIATTR_FRAME_SIZE
	.align		4
.L_1327:
        /*1df4*/ 	.byte	0x04, 0x11
        /*1df6*/ 	.short	(.L_1329 - .L_1328)
	.align		4
.L_1328:
        /*1df8*/ 	.word	index@(_ZN2at6native18elementwise_kernelILi128ELi4EZNS0_22gpu_kernel_impl_nocastINS0_13AUnaryFunctorIN3c104HalfES5_S5_ZZZNS0_16fmax_kernel_cudaERNS_18TensorIteratorBaseEENKUlvE_clEvENKUlvE1_clEvEUlS5_S5_E_EEEEvS7_RKT_EUliE_EEviT1_)
        /*1dfc*/ 	.word	0x00000000


	//----- nvinfo : EIATTR_REGCOUNT
	.align		4
.L_1329:
        /*1e00*/ 	.byte	0x04, 0x2f
        /*1e02*/ 	.short	(.L_1331 - .L_1330)
	.align		4
.L_1330:
        /*1e04*/ 	.word	index@(_ZN2at6native27unrolled_elementwise_kernelINS0_13AUnaryFunctorIN3c104HalfES4_S4_ZZZNS0_16fmax_kernel_cudaERNS_18TensorIteratorBaseEENKUlvE_clEvENKUlvE1_clEvEUlS4_S4_E_EESt5arrayIPcLm2EELi4E23TrivialOffsetCalculatorILi1EjESF_NS0_6memory12LoadWithCastILi1EEENSG_13StoreWithCastILi1EEEEEviT_T0_T2_T3_T4_T5_)
        /*1e08*/ 	.word	0x0000001c


	//----- nvinfo : EIATTR_FRAME_SIZE
	.align		4
.L_1331:
        /*1e0c*/ 	.byte	0x04, 0x11
        /*1e0e*/ 	.short	(.L_1333 - .L_1332)
	.align		4
.L_1332:
        /*1e10*/ 	.word	index@(_ZN2at6native27unrolled_elementwise_kernelINS0_13AUnaryFunctorIN3c104HalfES4_S4_ZZZNS0_16fmax_kernel_cudaERNS_18TensorIteratorBaseEENKUlvE_clEvENKUlvE1_clEvEUlS4_S4_E_EESt5arrayIPcLm2EELi4E23TrivialOffsetCalculatorILi1EjESF_NS0_6memory12LoadWithCastILi1EEENSG_13StoreWithCastILi1EEEEEviT_T0_T2_T3_T4_T5_)
        /*1e14*/ 	.word	0x00000000


	//----- nvinfo : EIATTR_REGCOUNT
	.align		4
.L_1333:
        /*1e18*/ 	.byte	0x04, 0x2f
        /*1e1a*/ 	.short	(.L_1335 - .L_1334)
	.align		4
.L_1334:
        /*1e1c*/ 	.word	index@(_ZN2at6native18elementwise_kernelILi128ELi4EZNS0_15gpu_kernel_implINS0_13AUnaryFunctorIN3c104HalfES5_S5_ZZZNS0_16fmax_kernel_cudaERNS_18TensorIteratorBaseEENKUlvE_clEvENKUlvE1_clEvEUlS5_S5_E_EEEEvS7_RKT_EUliE_EEviT1_)
        /*1e20*/ 	.word	0x00000018


	//----- nvinfo : EIATTR_FRAME_SIZE
	.align		4
.L_1335:
        /*1e24*/ 	.byte	0x04, 0x11
        /*1e26*/ 	.short	(.L_1337 - .L_1336)
	.align		4
.L_1336:
        /*1e28*/ 	.word	index@(_ZN2at6native18elementwise_kernelILi128ELi4EZNS0_15gpu_kernel_implINS0_13AUnaryFunctorIN3c104HalfES5_S5_ZZZNS0_16fmax_kernel_cudaERNS_18TensorIteratorBaseEENKUlvE_clEvENKUlvE1_clEvEUlS5_S5_E_EEEEvS7_RKT_EUliE_EEviT1_)
        /*1e2c*/ 	.word	0x00000000


	//----- nvinfo : EIATTR_REGCOUNT
	.align		4
.L_1337:
        /*1e30*/ 	.byte	0x04, 0x2f
        /*1e32*/ 	.short	(.L_1339 - .L_1338)
	.align		4
.L_1338:
        /*1e34*/ 	.word	index@(_ZN2at6native29vectorized_elementwise_kernelILi8ENS0_13BinaryFunctorIN3c108BFloat16ES4_S4_ZZZNS0_16fmax_kernel_cudaERNS_18TensorIteratorBaseEENKUlvE_clEvENKUlvE2_clEvEUlS4_S4_E_EESt5arrayIPcLm3EEEEviT0_T1_)
        /*1e38*/ 	.word	0x00000028


	//----- nvinfo : EIATTR_FRAME_SIZE
	.align		4
.L_1339:
        /*1e3c*/ 	.byte	0x04, 0x11
        /*1e3e*/ 	.short	(.L_1341 - .L_1340)
	.align		4
.L_1340:
        /*1e40*/ 	.word	index@(_ZN2at6native29vectorized_elementwise_kernelILi8ENS0_13BinaryFunctorIN3c108BFloat16ES4_S4_ZZZNS0_16fmax_kernel_cudaERNS_18TensorIteratorBaseEENKUlvE_clEvENKUlvE2_clEvEUlS4_S4_E_EESt5arrayIPcLm3EEEEviT0_T1_)
        /*1e44*/ 	.word	0x00000000


	//----- nvinfo : EIATTR_REGCOUNT
	.align		4
.L_1341:
        /*1e48*/ 	.byte	0x04, 0x2f
        /*1e4a*/ 	.short	(.L_1343 - .L_1342)
	.align		4
.L_1342:
        /*1e4c*/ 	.word	index@(_ZN2at6native29vectorized_elementwise_kernelILi4ENS0_13BinaryFunctorIN3c108BFloat16ES4_S4_ZZZNS0_16fmax_kernel_cudaERNS_18TensorIteratorBaseEENKUlvE_clEvENKUlvE2_clEvEUlS4_S4_E_EESt5arrayIPcLm3EEEEviT0_T1_)
        /*1e50*/ 	.word	0x00000028


	//----- nvinfo : EIATTR_FRAME_SIZE
	.align		4
.L_1343:
        /*1e54*/ 	.byte	0x04, 0x11
        /*1e56*/ 	.short	(.L_1345 - .L_1344)
	.align		4
.L_1344:
        /*1e58*/ 	.word	index@(_ZN2at6native29vectorized_elementwise_kernelILi4ENS0_13BinaryFunctorIN3c108BFloat16ES4_S4_ZZZNS0_16fmax_kernel_cudaERNS_18TensorIteratorBaseEENKUlvE_clEvENKUlvE2_clEvEUlS4_S4_E_EESt5arrayIPcLm3EEEEviT0_T1_)
        /*1e5c*/ 	.word	0x00000000


	//----- nvinfo : EIATTR_REGCOUNT
	.align		4
.L_1345:
        /*1e60*/ 	.byte	0x04, 0x2f
        /*1e62*/ 	.short	(.L_1347 - .L_1346)
	.align		4
.L_1346:
        /*1e64*/ 	.word	index@(_ZN2at6native29vectorized_elementwise_kernelILi2ENS0_13BinaryFunctorIN3c108BFloat16ES4_S4_ZZZNS0_16fmax_kernel_cudaERNS_18TensorIteratorBaseEENKUlvE_clEvENKUlvE2_clEvEUlS4_S4_E_EESt5arrayIPcLm3EEEEviT0_T1_)
        /*1e68*/ 	.word	0x00000028


	//----- nvinfo : EIATTR_FRAME_SIZE
	.align		4
.L_1347:
        /*1e6c*/ 	.byte	0x04, 0x11
        /*1e6e*/ 	.short	(.L_1349 - .L_1348)
	.align		4
.L_1348:
        /*1e70*/ 	.word	index@(_ZN2at6native29vectorized_elementwise_kernelILi2ENS0_13BinaryFunctorIN3c108BFloat16ES4_S4_ZZZNS0_16fmax_kernel_cudaERNS_18TensorIteratorBaseEENKUlvE_clEvENKUlvE2_clEvEUlS4_S4_E_EESt5arrayIPcLm3EEEEviT0_T1_)
        /*1e74*/ 	.word	0x00000000


	//----- nvinfo : EIATTR_REGCOUNT
	.align		4
.L_1349:
        /*1e78*/ 	.byte	0x04, 0x2f
        /*1e7a*/ 	.short	(.L_1351 - .L_1350)
	.align		4
.L_1350:
        /*1e7c*/ 	.word	index@(_ZN2at6native27unrolled_elementwise_kernelINS0_13BinaryFunctorIN3c108BFloat16ES4_S4_ZZZNS0_16fmax_kernel_cudaERNS_18TensorIteratorBaseEENKUlvE_clEvENKUlvE2_clEvEUlS4_S4_E_EESt5arrayIPcLm3EELi4E23TrivialOffsetCalculatorILi2EjESE_ILi1EjENS0_6memory15LoadWithoutCastENSH_16StoreWithoutCastEEEviT_T0_T2_T3_T4_T5_)
        /*1e80*/ 	.word	0x0000001e


	//----- nvinfo : EIATTR_FRAME_SIZE
	.align		4
.L_1351:
        /*1e84*/ 	.byte	0x04, 0x11
        /*1e86*/ 	.short	(.L_1353 - .L_1352)
	.align		4
.L_1352:
        /*1e88*/ 	.word	index@(_ZN2at6native27unrolled_elementwise_kernelINS0_13BinaryFunctorIN3c108BFloat16ES4_S4_ZZZNS0_16fmax_kernel_cudaERNS_18TensorIteratorBaseEENKUlvE_clEvENKUlvE2_clEvEUlS4_S4_E_EESt5arrayIPcLm3EELi4E23TrivialOffsetCalculatorILi2EjESE_ILi1EjENS0_6memory15LoadWithoutCastENSH_16StoreWithoutCastEEEviT_T0_T2_T3_T4_T5_)
        /*1e8c*/ 	.word	0x00000000


	//----- nvinfo : EIATTR_REGCOUNT
	.align		4
.L_1353:
        /*1e90*/ 	.byte	0x04, 0x2f
        /*1e92*/ 	.short	(.L_1355 - .L_1354)
	.align		4
.L_1354:
        /*1e94*/ 	.word	index@(_ZN2at6native18elementwise_kernelILi128ELi4EZNS0_22gpu_kernel_impl_nocastINS0_13BinaryFunctorIN3c108BFloat16ES5_S5_ZZZNS0_16fmax_kernel_cudaERNS_18TensorIteratorBaseEENKUlvE_clEvENKUlvE2_clEvEUlS5_S5_E_EEEEvS7_RKT_EUliE_EEviT1_)
        /*1e98*/ 	.word	0x00000014


	//----- nvinfo : EIATTR_FRAME_SIZE
	.align		4
.L_1355:
        /*1e9c*/ 	.byte	0x04, 0x11
        /*1e9e*/ 	.short	(.L_1357 - .L_1356)
	.align		4
.L_1356:
        /*1ea0*/ 	.word	index@(_ZN2at6native18elementwise_kernelILi128ELi4EZNS0_22gpu_kernel_impl_nocastINS0_13BinaryFunctorIN3c108BFloat16ES5_S5_ZZZNS0_16fmax_kernel_cudaERNS_18TensorIteratorBaseEENKUlvE_clEvENKUlvE2_clEvEUlS5_S5_E_EEEEvS7_RKT_EUliE_EEviT1_)
        /*1ea4*/ 	.word	0x00000000


	//----- nvinfo : EIATTR_REGCOUNT
	.align		4
.L_1357:
        /*1ea8*/ 	.byte	0x04, 0x2f
        /*1eaa*/ 	.short	(.L_1359 - .L_1358)
	.align		4
.L_1358:
        /*1eac*/ 	.word	index@(_ZN2at6native27unrolled_elementwise_kernelINS0_13BinaryFunctorIN3c108BFloat16ES4_S4_ZZZNS0_16fmax_kernel_cudaERNS_18TensorIteratorBaseEENKUlvE_clEvENKUlvE2_clEvEUlS4_S4_E_EESt5arrayIPcLm3EELi4E23TrivialOffsetCalculatorILi2EjESE_ILi1EjENS0_6memory12LoadWithCastILi2EEENSH_13StoreWithCastILi1EEEEEviT_T0_T2_T3_T4_T5_)
        /*1eb0*/ 	.word	0x0000001e


	//----- nvinfo : EIATTR_FRAME_SIZE
	.align		4
.L_1359:
        /*1eb4*/ 	.byte	0x04, 0x11
        /*1eb6*/ 	.short	(.L_1361 - .L_1360)
	.align		4
.L_1360:
        /*1eb8*/ 	.word	index@(_ZN2at6native27unrolled_elementwise_kernelINS0_13BinaryFunctorIN3c108BFloat16ES4_S4_ZZZNS0_16fmax_kernel_cudaERNS_18TensorIteratorBaseEENKUlvE_clEvENKUlvE2_clEvEUlS4_S4_E_EESt5arrayIPcLm3EELi4E23TrivialOffsetCalculatorILi2EjESE_ILi1EjENS0_6memory12LoadWithCastILi2EEENSH_13StoreWithCastILi1EEEEEviT_T0_T2_T3_T4_T5_)
        /*1ebc*/ 	.word	0x00000000


	//----- nvinfo : EIATTR_REGCOUNT
	.align		4
.L_1361:
        /*1ec0*/ 	.byte	0x04, 0x2f
        /*1ec2*/ 	.short	(.L_1363 - .L_1362)
	.align		4
.L_1362:
        /*1ec4*/ 	.word	index@(_ZN2at6native18elementwise_kernelILi128ELi4EZNS0_15gpu_kernel_implINS0_13BinaryFunctorIN3c108BFloat16ES5_S5_ZZZNS0_16fmax_kernel_cudaERNS_18TensorIteratorBaseEENKUlvE_clEvENKUlvE2_clEvEUlS5_S5_E_EEEEvS7_RKT_EUliE_EEviT1_)
        /*1ec8*/ 	.word	0x00000018


	//----- nvinfo : EIATTR_FRAME_SIZE
	.align		4
.L_1363:
        /*1ecc*/ 	.byte	0x04, 0x11
        /*1ece*/ 	.short	(.L_1365 - .L_1364)
	.align		4
.L_1364:
        /*1ed0*/ 	.word	index@(_ZN2at6native18elementwise_kernelILi128ELi4EZNS0_15gpu_kernel_implINS0_13BinaryFunctorIN3c108BFloat16ES5_S5_ZZZNS0_16fmax_kernel_cudaERNS_18TensorIteratorBaseEENKUlvE_clEvENKUlvE2_clEvEUlS5_S5_E_EEEEvS7_RKT_EUliE_EEviT1_)
        /*1ed4*/ 	.word	0x00000000


	//----- nvinfo : EIATTR_REGCOUNT
	.align		4
.L_1365:
        /*1ed8*/ 	.byte	0x04, 0x2f
        /*1eda*/ 	.short	(.L_1367 - .L_1366)
	.align		4
.L_1366:
        /*1edc*/ 	.word	index@(_ZN2at6native29vectorized_elementwise_kernelILi8ENS0_13AUnaryFunctorIN3c108BFloat16ES4_S4_ZZZNS0_16fmax_kernel_cudaERNS_18TensorIteratorBaseEENKUlvE_clEvENKUlvE2_clEvEUlS4_S4_E_EESt5arrayIPcLm2EEEEviT0_T1_)
        /*1ee0*/ 	.word	0x00000020


	//----- nvinfo : EIATTR_FRAME_SIZE
	.align		4
.L_1367:
        /*1ee4*/ 	.byte	0x04, 0x11
        /*1ee6*/ 	.short	(.L_1369 - .L_1368)
	.align		4
.L_1368:
        /*1ee8*/ 	.word	index@(_ZN2at6native29vectorized_elementwise_kernelILi8ENS0_13AUnaryFunctorIN3c108BFloat16ES4_S4_ZZZNS0_16fmax_kernel_cudaERNS_18TensorIteratorBaseEENKUlvE_clEvENKUlvE2_clEvEUlS4_S4_E_EESt5arrayIPcLm2EEEEviT0_T1_)
        /*1eec*/ 	.word	0x00000000


	//----- nvinfo : EIATTR_REGCOUNT
	.align		4
.L_1369:
        /*1ef0*/ 	.byte	0x04, 0x2f
        /*1ef2*/ 	.short	(.L_1371 - .L_1370)
	.align		4
.L_1370:
        /*1ef4*/ 	.word	index@(_ZN2at6native29vectorized_elementwise_kernelILi4ENS0_13AUnaryFunctorIN3c108BFloat16ES4_S4_ZZZNS0_16fmax_kernel_cudaERNS_18TensorIteratorBaseEENKUlvE_clEvENKUlvE2_clEvEUlS4_S4_E_EESt5arrayIPcLm2EEEEviT0_T1_)
        /*1ef8*/ 	.word	0x00000020


	//----- nvinfo : EIATTR_FRAME_SIZE
	.align		4
.L_1371:
        /*1efc*/ 	.byte	0x04, 0x11
        /*1efe*/ 	.short	(.L_1373 - .L_1372)
	.align		4
.L_1372:
        /*1f00*/ 	.word	index@(_ZN2at6native29vectorized_elementwise_kernelILi4ENS0_13AUnaryFunctorIN3c108BFloat16ES4_S4_ZZZNS0_16fmax_kernel_cudaERNS_18TensorIteratorBaseEENKUlvE_clEvENKUlvE2_clEvEUlS4_S4_E_EESt5arrayIPcLm2EEEEviT0_T1_)
        /*1f04*/ 	.word	0x00000000


	//----- nvinfo : EIATTR_REGCOUNT
	.align		4
.L_1373:
        /*1f08*/ 	.byte	0x04, 0x2f
        /*1f0a*/ 	.short	(.L_1375 - .L_1374)
	.align		4
.L_1374:
        /*1f0c*/ 	.word	index@(_ZN2at6native29vectorized_elementwise_kernelILi2ENS0_13AUnaryFunctorIN3c108BFloat16ES4_S4_ZZZNS0_16fmax_kernel_cudaERNS_18TensorIteratorBaseEENKUlvE_clEvENKUlvE2_clEvEUlS4_S4_E_EESt5arrayIPcLm2EEEEviT0_T1_)
        /*1f10*/ 	.word	0x00000020


	//----- nvinfo : EIATTR_FRAME_SIZE
	.align		4
.L_1375:
        /*1f14*/ 	.byte	0x04, 0x11
        /*1f16*/ 	.short	(.L_1377 - .L_1376)
	.align		4
.L_1376:
        /*1f18*/ 	.word	index@(_ZN2at6native29vectorized_elementwise_kernelILi2ENS0_13AUnaryFunctorIN3c108BFloat16ES4_S4_ZZZNS0_16fmax_kernel_cudaERNS_18TensorIteratorBaseEENKUlvE_clEvENKUlvE2_clEvEUlS4_S4_E_EESt5arrayIPcLm2EEEEviT0_T1_)
        /*1f1c*/ 	.word	0x00000000


	//----- nvinfo : EIATTR_REGCOUNT
	.align		4
.L_1377:
        /*1f20*/ 	.byte	0x04, 0x2f
        /*1f22*/ 	.short	(.L_1379 - .L_1378)
	.align		4
.L_1378:
        /*1f24*/ 	.word	index@(_ZN2at6native27unrolled_elementwise_kernelINS0_13AUnaryFunctorIN3c108BFloat16ES4_S4_ZZZNS0_16fmax_kernel_cudaERNS_18TensorIteratorBaseEENKUlvE_clEvENKUlvE2_clEvEUlS4_S4_E_EESt5arrayIPcLm2EELi4E23TrivialOffsetCalculatorILi1EjESF_NS0_6memory15LoadWithoutCastENSG_16StoreWithoutCastEEEviT_T0_T2_T3_T4_T5_)
        /*1f28*/ 	.word	0x00000018


	//----- nvinfo : EIATTR_FRAME_SIZE
	.align		4
.L_1379:
        /*1f2c*/ 	.byte	0x04, 0x11
        /*1f2e*/ 	.short	(.L_1381 - .L_1380)
	.align		4
.L_1380:
        /*1f30*/ 	.word	index@(_ZN2at6native27unrolled_elementwise_kernelINS0_13AUnaryFunctorIN3c108BFloat16ES4_S4_ZZZNS0_16fmax_kernel_cudaERNS_18TensorIteratorBaseEENKUlvE_clEvENKUlvE2_clEvEUlS4_S4_E_EESt5arrayIPcLm2EELi4E23TrivialOffsetCalculatorILi1EjESF_NS0_6memory15LoadWithoutCastENSG_16StoreWithoutCastEEEviT_T0_T2_T3_T4_T5_)
        /*1f34*/ 	.word	0x00000000


	//----- nvinfo : EIATTR_REGCOUNT
	.align		4
.L_1381:
        /*1f38*/ 	.byte	0x04, 0x2f
        /*1f3a*/ 	.short	(.L_1383 - .L_1382)
	.align		4
.L_1382:
        /*1f3c*/ 	.word	index@(_ZN2at6native18elementwise_kernelILi128ELi4EZNS0_22gpu_kernel_impl_nocastINS0_13AUnaryFunctorIN3c108BFloat16ES5_S5_ZZZNS0_16fmax_kernel_cudaERNS_18TensorIteratorBaseEENKUlvE_clEvENKUlvE2_clEvEUlS5_S5_E_EEEEvS7_RKT_EUliE_EEviT1_)
        /*1f40*/ 	.word	0x00000014


	//----- nvinfo : EIATTR_FRAME_SIZE
	.align		4
.L_1383:
        /*1f44*/ 	.byte	0x04, 0x11
        /*1f46*/ 	.short	(.L_1385 - .L_1384)
	.align		4
.L_1384:
        /*1f48*/ 	.word	index@(_ZN2at6native18elementwise_kernelILi128ELi4EZNS0_22gpu_kernel_impl_nocastINS0_13AUnaryFunctorIN3c108BFloat16ES5_S5_ZZZNS0_16fmax_kernel_cudaERNS_18TensorIteratorBaseEENKUlvE_clEvENKUlvE2_clEvEUlS5_S5_E_EEEEvS7_RKT_EUliE_EEviT1_)
        /*1f4c*/ 	.word	0x00000000


	//----- nvinfo : EIATTR_REGCOUNT
	.align		4
.L_1385:
        /*1f50*/ 	.byte	0x04, 0x2f
        /*1f52*/ 	.short	(.L_1387 - .L_1386)
	.align		4
.L_1386:
        /*1f54*/ 	.word	index@(_ZN2at6native27unrolled_elementwise_kernelINS0_13AUnaryFunctorIN3c108BFloat16ES4_S4_ZZZNS0_16fmax_kernel_cudaERNS_18TensorIteratorBaseEENKUlvE_clEvENKUlvE2_clEvEUlS4_S4_E_EESt5arrayIPcLm2EELi4E23TrivialOffsetCalculatorILi1EjESF_NS0_6memory12LoadWithCastILi1EEENSG_13StoreWithCastILi1EEEEEviT_T0_T2_T3_T4_T5_)
        /*1f58*/ 	.word	0x0000001c


	//----- nvinfo : EIATTR_FRAME_SIZE
	.align		4
.L_1387:
        /*1f5c*/ 	.byte	0x04, 0x11
        /*1f5e*/ 	.short	(.L_1389 - .L_1388)
	.align		4
.L_1388:
        /*1f60*/ 	.word	index@(_ZN2at6native27unrolled_elementwise_kernelINS0_13AUnaryFunctorIN3c108BFloat16ES4_S4_ZZZNS0_16fmax_kernel_cudaERNS_18TensorIteratorBaseEENKUlvE_clEvENKUlvE2_clEvEUlS4_S4_E_EESt5arrayIPcLm2EELi4E23TrivialOffsetCalculatorILi1EjESF_NS0_6memory12LoadWithCastILi1EEENSG_13StoreWithCastILi1EEEEEviT_T0_T2_T3_T4_T5_)
        /*1f64*/ 	.word	0x00000000


	//----- nvinfo : EIATTR_REGCOUNT
	.align		4
.L_1389:
        /*1f68*/ 	.byte	0x04, 0x2f
        /*1f6a*/ 	.short	(.L_1391 - .L_1390)
	.align		4
.L_1390:
        /*1f6c*/ 	.word	index@(_ZN2at6native18elementwise_kernelILi128ELi4EZNS0_15gpu_kernel_implINS0_13AUnaryFunctorIN3c108BFloat16ES5_S5_ZZZNS0_16fmax_kernel_cudaERNS_18TensorIteratorBaseEENKUlvE_clEvENKUlvE2_clEvEUlS5_S5_E_EEEEvS7_RKT_EUliE_EEviT1_)
        /*1f70*/ 	.word	0x00000018


	//----- nvinfo : EIATTR_FRAME_SIZE
	.align		4
.L_1391:
        /*1f74*/ 	.byte	0x04, 0x11
        /*1f76*/ 	.short	(.L_1393 - .L_1392)
	.align		4
.L_1392:
        /*1f78*/ 	.word	index@(_ZN2at6native18elementwise_kernelILi128ELi4EZNS0_15gpu_kernel_implINS0_13AUnaryFunctorIN3c108BFloat16ES5_S5_ZZZNS0_16fmax_kernel_cudaERNS_18TensorIteratorBaseEENKUlvE_clEvENKUlvE2_clEvEUlS5_S5_E_EEEEvS7_RKT_EUliE_EEviT1_)
        /*1f7c*/ 	.word	0x00000000


	//----- nvinfo : EIATTR_REGCOUNT
	.align		4
.L_1393:
        /*1f80*/ 	.byte	0x04, 0x2f
        /*1f82*/ 	.short	(.L_1395 - .L_1394)
	.align		4
.L_1394:
        /*1f84*/ 	.word	index@(_ZN2at6native29vectorized_elementwise_kernelILi8ENS0_13BinaryFunctorIdddZZZNS0_16fmin_kernel_cudaERNS_18TensorIteratorBaseEENKUlvE_clEvENKUlvE_clEvEUlddE_EESt5arrayIPcLm3EEEEviT0_T1_)
        /*1f88*/ 	.word	0x0000002a


	//----- nvinfo : EIATTR_FRAME_SIZE
	.align		4
.L_1395:
        /*1f8c*/ 	.byte	0x04, 0x11
        /*1f8e*/ 	.short	(.L_1397 - .L_1396)
	.align		4
.L_1396:
        /*1f90*/ 	.word	index@(_ZN2at6native29vectorized_elementwise_kernelILi8ENS0_13BinaryFunctorIdddZZZNS0_16fmin_kernel_cudaERNS_18TensorIteratorBaseEENKUlvE_clEvENKUlvE_clEvEUlddE_EESt5arrayIPcLm3EEEEviT0_T1_)
        /*1f94*/ 	.word	0x00000000


	//----- nvinfo : EIATTR_REGCOUNT
	.align		4
.L_1397:
        /*1f98*/ 	.byte	0x04, 0x2f
        /*1f9a*/ 	.short	(.L_1399 - .L_1398)
	.align		4
.L_1398:
        /*1f9c*/ 	.word	index@(_ZN2at6native29vectorized_elementwise_kernelILi4ENS0_13BinaryFunctorIdddZZZNS0_16fmin_kernel_cudaERNS_18TensorIteratorBaseEENKUlvE_clEvENKUlvE_clEvEUlddE_EESt5arrayIPcLm3EEEEviT0_T1_)
        /*1fa0*/ 	.word	0x0000002a


	//----- nvinfo : EIATTR_FRAME_SIZE
	.align		4
.L_1399:
        /*1fa4*/ 	.byte	0x04, 0x11
        /*1fa6*/ 	.short	(.L_1401 - .L_1400)
	.align		4
.L_1400:
        /*1fa8*/ 	.word	index@(_ZN2at6native29vectorized_elementwise_kernelILi4ENS0_13BinaryFunctorIdddZZZNS0_16fmin_kernel_cudaERNS_18TensorIteratorBaseEENKUlvE_clEvENKUlvE_clEvEUlddE_EESt5arrayIPcLm3EEEEviT0_T1_)
        /*1fac*/ 	.word	0x00000000


	//----- nvinfo : EIATTR_REGCOUNT
	.align		4
.L_1401:
        /*1fb0*/ 	.byte	0x04, 0x2f
        /*1fb2*/ 	.short	(.L_1403 - .L_1402)
	.align		4
.L_1402:
        /*1fb4*/ 	.word	index@(_ZN2at6native29vectorized_elementwise_kernelILi2ENS0_13BinaryFunctorIdddZZZNS0_16fmin_kernel_cudaERNS_18TensorIteratorBaseEENKUlvE_clEvENKUlvE_clEvEUlddE_EESt5arrayIPcLm3EEEEviT0_T1_)
        /*1fb8*/ 	.word	0x00000028


	//----- nvinfo : EIATTR_FRAME_SIZE
	.align		4
.L_1403:
        /*1fbc*/ 	.byte	0x04, 0x11
        /*1fbe*/ 	.short	(.L_1405 - .L_1404)
	.align		4
.L_1404:
        /*1fc0*/ 	.word	index@(_ZN2at6native29vectorized_elementwise_kernelILi2ENS0_13BinaryFunctorIdddZZZNS0_16fmin_kernel_cudaERNS_18TensorIteratorBaseEENKUlvE_clEvENKUlvE_clEvEUlddE_EESt5arrayIPcLm3EEEEviT0_T1_)
        /*1fc4*/ 	.word	0x00000000


	//----- nvinfo : EIATTR_REGCOUNT
	.align		4
.L_1405:
        /*1fc8*/ 	.byte	0x04, 0x2f
        /*1fca*/ 	.short	(.L_1407 - .L_1406)
	.align		4
.L_1406:
        /*1fcc*/ 	.word	index@(_ZN2at6native27unrolled_elementwise_kernelINS0_13BinaryFunctorIdddZZZNS0_16fmin_kernel_cudaERNS_18TensorIteratorBaseEENKUlvE_clEvENKUlvE_clEvEUlddE_EESt5arrayIPcLm3EELi4E23TrivialOffsetCalculatorILi2EjESC_ILi1EjENS0_6memory15LoadWithoutCastENSF_16StoreWithoutCastEEEviT_T0_T2_T3_T4_T5_)
        /*1fd0*/ 	.word	0x00000020


	//----- nvinfo : EIATTR_FRAME_SIZE
	.align		4
.L_1407:
        /*1fd4*/ 	.byte	0x04, 0x11
        /*1fd6*/ 	.short	(.L_1409 - .L_1408)
	.align		4
.L_1408:
        /*1fd8*/ 	.word	index@(_ZN2at6native27unrolled_elementwise_kernelINS0_13BinaryFunctorIdddZZZNS0_16fmin_kernel_cudaERNS_18TensorIteratorBaseEENKUlvE_clEvENKUlvE_clEvEUlddE_EESt5arrayIPcLm3EELi4E23TrivialOffsetCalculatorILi2EjESC_ILi1EjENS0_6memory15LoadWithoutCastENSF_16StoreWithoutCastEEEviT_T0_T2_T3_T4_T5_)
        /*1fdc*/ 	.word	0x00000000


	//----- nvinfo : EIATTR_REGCOUNT
	.align		4
.L_1409:
        /*1fe0*/ 	.byte	0x04, 0x2f
        /*1fe2*/ 	.short	(.L_1411 - .L_1410)
	.align		4
.L_1410:
        /*1fe4*/ 	.word	index@(_ZN2at6native18elementwise_kernelILi128ELi2EZNS0_22gpu_kernel_impl_nocastINS0_13BinaryFunctorIdddZZZNS0_16fmin_kernel_cudaERNS_18TensorIteratorBaseEENKUlvE_clEvENKUlvE_clEvEUlddE_EEEEvS5_RKT_EUliE_EEviT1_)
        /*1fe8*/ 	.word	0x00000014


	//----- nvinfo : EIATTR_FRAME_SIZE
	.align		4
.L_1411:
        /*1fec*/ 	.byte	0x04, 0x11
        /*1fee*/ 	.short	(.L_1413 - .L_1412)
	.align		4
.L_1412:
        /*1ff0*/ 	.word	index@(_ZN2at6native18elementwise_kernelILi128ELi2EZNS0_22gpu_kernel_impl_nocastINS0_13BinaryFunctorIdddZZZNS0_16fmin_kernel_cudaERNS_18TensorIteratorBaseEENKUlvE_clEvENKUlvE_clEvEUlddE_EEEEvS5_RKT_EUliE_EEviT1_)
        /*1ff4*/ 	.word	0x00000000


	//----- nvinfo : EIATTR_REGCOUNT
	.align		4
.L_1413:
        /*1ff8*/ 	.byte	0x04, 0x2f
        /*1ffa*/ 	.short	(.L_1415 - .L_1414)
	.align		4
.L_1414:
        /*1ffc*/ 	.word	index@(_ZN2at6native27unrolled_elementwise_kernelINS0_13BinaryFunctorIdddZZZNS0_16fmin_kernel_cudaERNS_18TensorIteratorBaseEENKUlvE_clEvENKUlvE_clEvEUlddE_EESt5arrayIPcLm3EELi4E23TrivialOffsetCalculatorILi2EjESC_ILi1EjENS0_6memory12LoadWithCastILi2EEENSF_13StoreWithCastILi1EEEEEviT_T0_T2_T3_T4_T5_)
        /*2000*/ 	.word	0x00000028


	//----- nvinfo : EIATTR_FRAME_SIZE
	.align		4
.L_1415:
        /*2004*/ 	.byte	0x04, 0x11
        /*2006*/ 	.short	(.L_1417 - .L_1416)
	.align		4
.L_1416:
        /*2008*/ 	.word	index@(_ZN2at6native27unrolled_elementwise_kernelINS0_13BinaryFunctorIdddZZZNS0_16fmin_kernel_cudaERNS_18TensorIteratorBaseEENKUlvE_clEvENKUlvE_clEvEUlddE_EESt5arrayIPcLm3EELi4E23TrivialOffsetCalculatorILi2EjESC_ILi1EjENS0_6memory12LoadWithCastILi2EEENSF_13StoreWithCastILi1EEEEEviT_T0_T2_T3_T4_T5_)
        /*200c*/ 	.word	0x00000000


	//----- nvinfo : EIATTR_REGCOUNT
	.align		4
.L_1417:
        /*2010*/ 	.byte	0x04, 0x2f
        /*2012*/ 	.short	(.L_1419 - .L_1418)
	.align		4
.L_1418:
        /*2014*/ 	.word	index@(_ZN2at6native18elementwise_kernelILi128ELi4EZNS0_15gpu_kernel_implINS0_13BinaryFunctorIdddZZZNS0_16fmin_kernel_cudaERNS_18TensorIteratorBaseEENKUlvE_clEvENKUlvE_clEvEUlddE_EEEEvS5_RKT_EUliE_EEviT1_)
        /*2018*/ 	.word	0x0000001a


	//----- nvinfo : EIATTR_FRAME_SIZE
	.align		4
.L_1419:
        /*201c*/ 	.byte	0x04, 0x11
        /*201e*/ 	.short	(.L_1421 - .L_1420)
	.align		4
.L_1420:
        /*2020*/ 	.word	index@(_ZN2at6native18elementwise_kernelILi128ELi4EZNS0_15gpu_kernel_implINS0_13BinaryFunctorIdddZZZNS0_16fmin_kernel_cudaERNS_18TensorIteratorBaseEENKUlvE_clEvENKUlvE_clEvEUlddE_EEEEvS5_RKT_EUliE_EEviT1_)
        /*2024*/ 	.word	0x00000000


	//----- nvinfo : EIATTR_REGCOUNT
	.align		4
.L_1421:
        /*2028*/ 	.byte	0x04, 0x2f
        /*202a*/ 	.short	(.L_1423 - .L_1422)
	.align		4
.L_1422:
        /*202c*/ 	.word	index@(_ZN2at6native29vectorized_elementwise_kernelILi8ENS0_13AUnaryFunctorIdddZZZNS0_16fmin_kernel_cudaERNS_18TensorIteratorBaseEENKUlvE_clEvENKUlvE_clEvEUlddE_EESt5arrayIPcLm2EEEEviT0_T1_)
        /*2030*/ 	.word	0x00000020


	//----- nvinfo : EIATTR_FRAME_SIZE
	.align		4
.L_1423:
        /*2034*/ 	.byte	0x04, 0x11
        /*2036*/ 	.short	(.L_1425 - .L_1424)
	.align		4
.L_1424:
        /*2038*/ 	.word	index@(_ZN2at6native29vectorized_elementwise_kernelILi8ENS0_13AUnaryFunctorIdddZZZNS0_16fmin_kernel_cudaERNS_18TensorIteratorBaseEENKUlvE_clEvENKUlvE_clEvEUlddE_EESt5arrayIPcLm2EEEEviT0_T1_)
        /*203c*/ 	.word	0x00000000


	//----- nvinfo : EIATTR_REGCOUNT
	.align		4
.L_1425:
        /*2040*/ 	.byte	0x04, 0x2f
        /*2042*/ 	.short	(.L_1427 - .L_1426)
	.align		4
.L_1426:
        /*2044*/ 	.word	index@(_ZN2at6native29vectorized_elementwise_kernelILi4ENS0_13AUnaryFunctorIdddZZZNS0_16fmin_kernel_cudaERNS_18TensorIteratorBaseEENKUlvE_clEvENKUlvE_clEvEUlddE_EESt5arrayIPcLm2EEEEviT0_T1_)
        /*2048*/ 	.word	0x00000020


	//----- nvinfo : EIATTR_FRAME_SIZE
	.align		4
.L_1427:
        /*204c*/ 	.byte	0x04, 0x11
        /*204e*/ 	.short	(.L_1429 - .L_1428)
	.align		4
.L_1428:
        /*2050*/ 	.word	index@(_ZN2at6native29vectorized_elementwise_kernelILi4ENS0_13AUnaryFunctorIdddZZZNS0_16fmin_kernel_cudaERNS_18TensorIteratorBaseEENKUlvE_clEvENKUlvE_clEvEUlddE_EESt5arrayIPcLm2EEEEviT0_T1_)
        /*2054*/ 	.word	0x00000000


	//----- nvinfo : EIATTR_REGCOUNT
	.align		4
.L_1429:
        /*2058*/ 	.byte	0x04, 0x2f
        /*205a*/ 	.short	(.L_1431 - .L_1430)
	.align		4
.L_1430:
        /*205c*/ 	.word	index@(_ZN2at6native29vectorized_elementwise_kernelILi2ENS0_13AUnaryFunctorIdddZZZNS0_16fmin_kernel_cudaERNS_18TensorIteratorBaseEENKUlvE_clEvENKUlvE_clEvEUlddE_EESt5arrayIPcLm2EEEEviT0_T1_)
        /*2060*/ 	.word	0x00000020


	//----- nvinfo : EIATTR_FRAME_SIZE
	.align		4
.L_1431:
        /*2064*/ 	.byte	0x04, 0x11
        /*2066*/ 	.short	(.L_1433 - .L_1432)
	.align		4
.L_1432:
        /*2068*/ 	.word	index@(_ZN2at6native29vectorized_elementwise_kernelILi2ENS0_13AUnaryFunctorIdddZZZNS0_16fmin_kernel_cudaERNS_18TensorIteratorBaseEENKUlvE_clEvENKUlvE_clEvEUlddE_EESt5arrayIPcLm2EEEEviT0_T1_)
        /*206c*/ 	.word	0x00000000


	//----- nvinfo : EIATTR_REGCOUNT
	.align		4
.L_1433:
        /*2070*/ 	.byte	0x04, 0x2f
        /*2072*/ 	.short	(.L_1435 - .L_1434)
	.align		4
.L_1434:
        /*2074*/ 	.word	index@(_ZN2at6native27unrolled_elementwise_kernelINS0_13AUnaryFunctorIdddZZZNS0_16fmin_kernel_cudaERNS_18TensorIteratorBaseEENKUlvE_clEvENKUlvE_clEvEUlddE_EESt5arrayIPcLm2EELi4E23TrivialOffsetCalculatorILi1EjESD_NS0_6memory15LoadWithoutCastENSE_16StoreWithoutCastEEEviT_T0_T2_T3_T4_T5_)
        /*2078*/ 	.word	0x00000018


	//----- nvinfo : EIATTR_FRAME_SIZE
	.align		4
.L_1435:
        /*207c*/ 	.byte	0x04, 0x11
        /*207e*/ 	.short	(.L_1437 - .L_1436)
	.align		4
.L_1436:
        /*2080*/ 	.word	index@(_ZN2at6native27unrolled_elementwise_kernelINS0_13AUnaryFunctorIdddZZZNS0_16fmin_kernel_cudaERNS_18TensorIteratorBaseEENKUlvE_clEvENKUlvE_clEvEUlddE_EESt5arrayIPcLm2EELi4E23TrivialOffsetCalculatorILi1EjESD_NS0_6memory15LoadWithoutCastENSE_16StoreWithoutCastEEEviT_T0_T2_T3_T4_T5_)
        /*2084*/ 	.word	0x00000000


	//----- nvinfo : EIATTR_REGCOUNT
	.align		4
.L_1437:
        /*2088*/ 	.byte	0x04, 0x2f
        /*208a*/ 	.short	(.L_1439 - .L_1438)
	.align		4
.L_1438:
        /*208c*/ 	.word	index@(_ZN2at6native18elementwise_kernelILi128ELi2EZNS0_22gpu_kernel_impl_nocastINS0_13AUnaryFunctorIdddZZZNS0_16fmin_kernel_cudaERNS_18TensorIteratorBaseEENKUlvE_clEvENKUlvE_clEvEUlddE_EEEEvS5_RKT_EUliE_EEviT1_)
        /*2090*/ 	.word	0x00000014


	//----- nvinfo : EIATTR_FRAME_SIZE
	.align		4
.L_1439:
        /*2094*/ 	.byte	0x04, 0x11
        /*2096*/ 	.short	(.L_1441 - .L_1440)
	.align		4
.L_1440:
        /*2098*/ 	.word	index@(_ZN2at6native18elementwise_kernelILi128ELi2EZNS0_22gpu_kernel_impl_nocastINS0_13AUnaryFunctorIdddZZZNS0_16fmin_kernel_cudaERNS_18TensorIteratorBaseEENKUlvE_clEvENKUlvE_clEvEUlddE_EEEEvS5_RKT_EUliE_EEviT1_)
        /*209c*/ 	.word	0x00000000


	//----- nvinfo : EIATTR_REGCOUNT
	.align		4
.L_1441:
        /*20a0*/ 	.byte	0x04, 0x2f
        /*20a2*/ 	.short	(.L_1443 - .L_1442)
	.align		4
.L_1442:
        /*20a4*/ 	.word	index@(_ZN2at6native27unrolled_elementwise_kernelINS0_13AUnaryFunctorIdddZZZNS0_16fmin_kernel_cudaERNS_18TensorIteratorBaseEENKUlvE_clEvENKUlvE_clEvEUlddE_EESt5arrayIPcLm2EELi4E23TrivialOffsetCalculatorILi1EjESD_NS0_6memory12LoadWithCastILi1EEENSE_13StoreWithCastILi1EEEEEviT_T0_T2_T3_T4_T5_)
        /*20a8*/ 	.word	0x00000022


	//----- nvinfo : EIATTR_FRAME_SIZE
	.align		4
.L_1443:
        /*20ac*/ 	.byte	0x04, 0x11
        /*20ae*/ 	.short	(.L_1445 - .L_1444)
	.align		4
.L_1444:
        /*20b0*/ 	.word	index@(_ZN2at6native27unrolled_elementwise_kernelINS0_13AUnaryFunctorIdddZZZNS0_16fmin_kernel_cudaERNS_18TensorIteratorBaseEENKUlvE_clEvENKUlvE_clEvEUlddE_EESt5arrayIPcLm2EELi4E23TrivialOffsetCalculatorILi1EjESD_NS0_6memory12LoadWithCastILi1EEENSE_13StoreWithCastILi1EEEEEviT_T0_T2_T3_T4_T5_)
        /*20b4*/ 	.word	0x00000000


	//----- nvinfo : EIATTR_REGCOUNT
	.align		4
.L_1445:
        /*20b8*/ 	.byte	0x04, 0x2f
        /*20ba*/ 	.short	(.L_1447 - .L_1446)
	.align		4
.L_1446:
        /*20bc*/ 	.word	index@(_ZN2at6native18elementwise_kernelILi128ELi4EZNS0_15gpu_kernel_implINS0_13AUnaryFunctorIdddZZZNS0_16fmin_kernel_cudaERNS_18TensorIteratorBaseEENKUlvE_clEvENKUlvE_clEvEUlddE_EEEEvS5_RKT_EUliE_EEviT1_)
        /*20c0*/ 	.word	0x00000018


	//----- nvinfo : EIATTR_FRAME_SIZE
	.align		4
.L_1447:
        /*20c4*/ 	.byte	0x04, 0x11
        /*20c6*/ 	.short	(.L_1449 - .L_1448)
	.align		4
.L_1448:
        /*20c8*/ 	.word	index@(_ZN2at6native18elementwise_kernelILi128ELi4EZNS0_15gpu_kernel_implINS0_13AUnaryFunctorIdddZZZNS0_16fmin_kernel_cudaERNS_18TensorIteratorBaseEENKUlvE_clEvENKUlvE_clEvEUlddE_EEEEvS5_RKT_EUliE_EEviT1_)
        /*20cc*/ 	.word	0x00000000


	//----- nvinfo : EIATTR_REGCOUNT
	.align		4
.L_1449:
        /*20d0*/ 	.byte	0x04, 0x2f
        /*20d2*/ 	.short	(.L_1451 - .L_1450)
	.align		4
.L_1450:
        /*20d4*/ 	.word	index@(_ZN2at6native29vectorized_elementwise_kernelILi8ENS0_13BinaryFunctorIfffZZZNS0_16fmin_kernel_cudaERNS_18TensorIteratorBaseEENKUlvE_clEvENKUlvE0_clEvEUlffE_EESt5arrayIPcLm3EEEEviT0_T1_)
        /*20d8*/ 	.word	0x00000020


	//----- nvinfo : EIATTR_FRAME_SIZE
	.align		4
.L_1451:
        /*20dc*/ 	.byte	0x04, 0x11
        /*20de*/ 	.short	(.L_1453 - .L_1452)
	.align		4
.L_1452:
        /*20e0*/ 	.word	index@(_ZN2at6native29vectorized_elementwise_kernelILi8ENS0_13BinaryFunctorIfffZZZNS0_16fmin_kernel_cudaERNS_18TensorIteratorBaseEENKUlvE_clEvENKUlvE0_clEvEUlffE_EESt5arrayIPcLm3EEEEviT0_T1_)
        /*20e4*/ 	.word	0x00000000


	//----- nvinfo : EIATTR_REGCOUNT
	.align		4
.L_1453:
        /*20e8*/ 	.byte	0x04, 0x2f
        /*20ea*/ 	.short	(.L_1455 - .L_1454)
	.align		4
.L_1454:
        /*20ec*/ 	.word	index@(_ZN2at6native29vectorized_elementwise_kernelILi4ENS0_13BinaryFunctorIfffZZZNS0_16fmin_kernel_cudaERNS_18TensorIteratorBaseEENKUlvE_clEvENKUlvE0_clEvEUlffE_EESt5arrayIPcLm3EEEEviT0_T1_)
        /*20f0*/ 	.word	0x00000020


	//----- nvinfo : EIATTR_FRAME_SIZE
	.align		4
.L_1455:
        /*20f4*/ 	.byte	0x04, 0x11
        /*20f6*/ 	.short	(.L_1457 - .L_1456)
	.align		4
.L_1456:
        /*20f8*/ 	.word	index@(_ZN2at6native29vectorized_elementwise_kernelILi4ENS0_13BinaryFunctorIfffZZZNS0_16fmin_kernel_cudaERNS_18TensorIteratorBaseEENKUlvE_clEvENKUlvE0_clEvEUlffE_EESt5arrayIPcLm3EEEEviT0_T1_)
        /*20fc*/ 	.word	0x00000000


	//----- nvinfo : EIATTR_REGCOUNT
	.align		4
.L_1457:
        /*2100*/ 	.byte	0x04, 0x2f
        /*2102*/ 	.short	(.L_1459 - .L_1458)
	.align		4
.L_1458:
        /*2104*/ 	.word	index@(_ZN2at6native29vectorized_elementwise_kernelILi2ENS0_13BinaryFunctorIfffZZZNS0_16fmin_kernel_cudaERNS_18TensorIteratorBaseEENKUlvE_clEvENKUlvE0_clEvEUlffE_EESt5arrayIPcLm3EEEEviT0_T1_)
        /*2108*/ 	.word	0x00000020


	//----- nvinfo : EIATTR_FRAME_SIZE
	.align		4
.L_1459:
        /*210c*/ 	.byte	0x04, 0x11
        /*210e*/ 	.short	(.L_1461 - .L_1460)
	.align		4
.L_1460:
        /*2110*/ 	.word	index@(_ZN2at6native29vectorized_elementwise_kernelILi2ENS0_13BinaryFunctorIfffZZZNS0_16fmin_kernel_cudaERNS_18TensorIteratorBaseEENKUlvE_clEvENKUlvE0_clEvEUlffE_EESt5arrayIPcLm3EEEEviT0_T1_)
        /*2114*/ 	.word	0x00000000


	//----- nvinfo : EIATTR_REGCOUNT
	.align		4
.L_1461:
        /*2118*/ 	.byte	0x04, 0x2f
        /*211a*/ 	.short	(.L_1463 - .L_1462)
	.align		4
.L_1462:
        /*211c*/ 	.word	index@(_ZN2at6native27unrolled_elementwise_kernelINS0_13BinaryFunctorIfffZZZNS0_16fmin_kernel_cudaERNS_18TensorIteratorBaseEENKUlvE_clEvENKUlvE0_clEvEUlffE_EESt5arrayIPcLm3EELi4E23TrivialOffsetCalculatorILi2EjESC_ILi1EjENS0_6memory15LoadWithoutCastENSF_16StoreWithoutCastEEEviT_T0_T2_T3_T4_T5_)
        /*2120*/ 	.word	0x0000001e


	//----- nvinfo : EIATTR_FRAME_SIZE
	.align		4
.L_1463:
        /*2124*/ 	.byte	0x04, 0x11
        /*2126*/ 	.short	(.L_1465 - .L_1464)
	.align		4
.L_1464:
        /*2128*/ 	.word	index@(_ZN2at6native27unrolled_elementwise_kernelINS0_13BinaryFunctorIfffZZZNS0_16fmin_kernel_cudaERNS_18TensorIteratorBaseEENKUlvE_clEvENKUlvE0_clEvEUlffE_EESt5arrayIPcLm3EELi4E23TrivialOffsetCalculatorILi2EjESC_ILi1EjENS0_6memory15LoadWithoutCastENSF_16StoreWithoutCastEEEviT_T0_T2_T3_T4_T5_)
        /*212c*/ 	.word	0x00000000


	//----- nvinfo : EIATTR_REGCOUNT
	.align		4
.L_1465:
        /*2130*/ 	.byte	0x04, 0x2f
        /*2132*/ 	.short	(.L_1467 - .L_1466)
	.align		4
.L_1466:
        /*2134*/ 	.word	index@(_ZN2at6native18elementwise_kernelILi128ELi2EZNS0_22gpu_kernel_impl_nocastINS0_13BinaryFunctorIfffZZZNS0_16fmin_kernel_cudaERNS_18TensorIteratorBaseEENKUlvE_clEvENKUlvE0_clEvEUlffE_EEEEvS5_RKT_EUliE_EEviT1_)
        /*2138*/ 	.word	0x00000014


	//----- nvinfo : EIATTR_FRAME_SIZE
	.align		4
.L_1467:
        /*213c*/ 	.byte	0x04, 0x11
        /*213e*/ 	.short	(.L_1469 - .L_1468)
	.align		4
.L_1468:
        /*2140*/ 	.word	index@(_ZN2at6native18elementwise_kernelILi128ELi2EZNS0_22gpu_kernel_impl_nocastINS0_13BinaryFunctorIfffZZZNS0_16fmin_kernel_cudaERNS_18TensorIteratorBaseEENKUlvE_clEvENKUlvE0_clEvEUlffE_EEEEvS5_RKT_EUliE_EEviT1_)
        /*2144*/ 	.word	0x00000000


	//----- nvinfo : EIATTR_REGCOUNT
	.align		4
.L_1469:
        /*2148*/ 	.byte	0x04, 0x2f
        /*214a*/ 	.short	(.L_1471 - .L_1470)
	.align		4
.L_1470:
        /*214c*/ 	.word	index@(_ZN2at6native27unrolled_elementwise_kernelINS0_13BinaryFunctorIfffZZZNS0_16fmin_kernel_cudaERNS_18TensorIteratorBaseEENKUlvE_clEvENKUlvE0_clEvEUlffE_EESt5arrayIPcLm3EELi4E23TrivialOffsetCalculatorILi2EjESC_ILi1EjENS0_6memory12LoadWithCastILi2EEENSF_13StoreWithCastILi1EEEEEviT_T0_T2_T3_T4_T5_)
        /*2150*/ 	.word	0x00000020


	//----- nvinfo : EIATTR_FRAME_SIZE
	.align		4
.L_1471:
        /*2154*/ 	.byte	0x04, 0x11
        /*2156*/ 	.short	(.L_1473 - .L_1472)
	.align		4
.L_1472:
        /*2158*/ 	.word	index@(_ZN2at6native27unrolled_elementwise_kernelINS0_13BinaryFunctorIfffZZZNS0_16fmin_kernel_cudaERNS_18TensorIteratorBaseEENKUlvE_clEvENKUlvE0_clEvEUlffE_EESt5arrayIPcLm3EELi4E23TrivialOffsetCalculatorILi2EjESC_ILi1EjENS0_6memory12LoadWithCastILi2EEENSF_13StoreWithCastILi1EEEEEviT_T0_T2_T3_T4_T5_)
        /*215c*/ 	.word	0x00000000


	//----- nvinfo : EIATTR_REGCOUNT
	.align		4
.L_1473:
        /*2160*/ 	.byte	0x04, 0x2f
        /*2162*/ 	.short	(.L_1475 - .L_1474)
	.align		4
.L_1474:
        /*2164*/ 	.word	index@(_ZN2at6native18elementwise_kernelILi128ELi4EZNS0_15gpu_kernel_implINS0_13BinaryFunctorIfffZZZNS0_16fmin_kernel_cudaERNS_18TensorIteratorBaseEENKUlvE_clEvENKUlvE0_clEvEUlffE_EEEEvS5_RKT_EUliE_EEviT1_)
        /*2168*/ 	.word	0x00000018


	//----- nvinfo : EIATTR_FRAME_SIZE
	.align		4
.L_1475:
        /*216c*/ 	.byte	0x04, 0x11
        /*216e*/ 	.short	(.L_1477 - .L_1476)
	.align		4
.L_1476:
        /*2170*/ 	.word	index@(_ZN2at6native18elementwise_kernelILi128ELi4EZNS0_15gpu_kernel_implINS0_13BinaryFunctorIfffZZZNS0_16fmin_kernel_cudaERNS_18TensorIteratorBaseEENKUlvE_clEvENKUlvE0_clEvEUlffE_EEEEvS5_RKT_EUliE_EEviT1_)
        /*2174*/ 	.word	0x00000000


	//----- nvinfo : EIATTR_REGCOUNT
	.align		4
.L_1477:
        /*2178*/ 	.byte	0x04, 0x2f
        /*217a*/ 	.short	(.L_1479 - .L_1478)
	.align		4
.L_1478:
        /*217c*/ 	.word	index@(_ZN2at6native29vectorized_elementwise_kernelILi8ENS0_13AUnaryFunctorIfffZZZNS0_16fmin_kernel_cudaERNS_18TensorIteratorBaseEENKUlvE_clEvENKUlvE0_clEvEUlffE_EESt5arrayIPcLm2EEEEviT0_T1_)
        /*2180*/ 	.word	0x00000020


	//----- nvinfo : EIATTR_FRAME_SIZE
	.align		4
.L_1479:
        /*2184*/ 	.byte	0x04, 0x11
        /*2186*/ 	.short	(.L_1481 - .L_1480)
	.align		4
.L_1480:
        /*2188*/ 	.word	index@(_ZN2at6native29vectorized_elementwise_kernelILi8ENS0_13AUnaryFunctorIfffZZZNS0_16fmin_kernel_cudaERNS_18TensorIteratorBaseEENKUlvE_clEvENKUlvE0_clEvEUlffE_EESt5arrayIPcLm2EEEEviT0_T1_)
        /*218c*/ 	.word	0x00000000


	//----- nvinfo : EIATTR_REGCOUNT
	.align		4
.L_1481:
        /*2190*/ 	.byte	0x04, 0x2f
        /*2192*/ 	.short	(.L_1483 - .L_1482)
	.align		4
.L_1482:
        /*2194*/ 	.word	index@(_ZN2at6native29vectorized_elementwise_kernelILi4ENS0_13AUnaryFunctorIfffZZZNS0_16fmin_kernel_cudaERNS_18TensorIteratorBaseEENKUlvE_clEvENKUlvE0_clEvEUlffE_EESt5arrayIPcLm2EEEEviT0_T1_)
        /*2198*/ 	.word	0x00000020


	//----- nvinfo : EIATTR_FRAME_SIZE
	.align		4
.L_1483:
        /*219c*/ 	.byte	0x04, 0x11
        /*219e*/ 	.short	(.L_1485 - .L_1484)
	.align		4
.L_1484:
        /*21a0*/ 	.word	index@(_ZN2at6native29vectorized_elementwise_kernelILi4ENS0_13AUnaryFunctorIfffZZZNS0_16fmin_kernel_cudaERNS_18TensorIteratorBaseEENKUlvE_clEvENKUlvE0_clEvEUlffE_EESt5arrayIPcLm2EEEEviT0_T1_)
        /*21a4*/ 	.word	0x00000000


	//----- nvinfo : EIATTR_REGCOUNT
	.align		4
.L_1485:
        /*21a8*/ 	.byte	0x04, 0x2f
        /*21aa*/ 	.short	(.L_1487 - .L_1486)
	.align		4
.L_1486:
        /*21ac*/ 	.word	index@(_ZN2at6native29vectorized_elementwise_kernelILi2ENS0_13AUnaryFunctorIfffZZZNS0_16fmin_kernel_cudaERNS_18TensorIteratorBaseEENKUlvE_clEvENKUlvE0_clEvEUlffE_EESt5arrayIPcLm2EEEEviT0_T1_)
        /*21b0*/ 	.word	0x00000020


	//----- nvinfo : EIATTR_FRAME_SIZE
	.align		4
.L_1487:
        /*21b4*/ 	.byte	0x04, 0x11
        /*21b6*/ 	.short	(.L_1489 - .L_1488)
	.align		4
.L_1488:
        /*21b8*/ 	.word	index@(_ZN2at6native29vectorized_elementwise_kernelILi2ENS0_13AUnaryFunctorIfffZZZNS0_16fmin_kernel_cudaERNS_18TensorIteratorBaseEENKUlvE_clEvENKUlvE0_clEvEUlffE_EESt5arrayIPcLm2EEEEviT0_T1_)
        /*21bc*/ 	.word	0x00000000


	//----- nvinfo : EIATTR_REGCOUNT
	.align		4
.L_1489:
        /*21c0*/ 	.byte	0x04, 0x2f
        /*21c2*/ 	.short	(.L_1491 - .L_1490)
	.align		4
.L_1490:
        /*21c4*/ 	.word	index@(_ZN2at6native27unrolled_elementwise_kernelINS0_13AUnaryFunctorIfffZZZNS0_16fmin_kernel_cudaERNS_18TensorIteratorBaseEENKUlvE_clEvENKUlvE0_clEvEUlffE_EESt5arrayIPcLm2EELi4E23TrivialOffsetCalculatorILi1EjESD_NS0_6memory15LoadWithoutCastENSE_16StoreWithoutCastEEEviT_T0_T2_T3_T4_T5_)
        /*21c8*/ 	.word	0x00000016


	//----- nvinfo : EIATTR_FRAME_SIZE
	.align		4
.L_1491:
        /*21cc*/ 	.byte	0x04, 0x11
        /*21ce*/ 	.short	(.L_1493 - .L_1492)
	.align		4
.L_1492:
        /*21d0*/ 	.word	index@(_ZN2at6native27unrolled_elementwise_kernelINS0_13AUnaryFunctorIfffZZZNS0_16fmin_kernel_cudaERNS_18TensorIteratorBaseEENKUlvE_clEvENKUlvE0_clEvEUlffE_EESt5arrayIPcLm2EELi4E23TrivialOffsetCalculatorILi1EjESD_NS0_6memory15LoadWithoutCastENSE_16StoreWithoutCastEEEviT_T0_T2_T3_T4_T5_)
        /*21d4*/ 	.word	0x00000000


	//----- nvinfo : EIATTR_REGCOUNT
	.align		4
.L_1493:
        /*21d8*/ 	.byte	0x04, 0x2f
        /*21da*/ 	.short	(.L_1495 - .L_1494)
	.align		4
.L_1494:
        /*21dc*/ 	.word	index@(_ZN2at6native18elementwise_kernelILi128ELi2EZNS0_22gpu_kernel_impl_nocastINS0_13AUnaryFunctorIfffZZZNS0_16fmin_kernel_cudaERNS_18TensorIteratorBaseEENKUlvE_clEvENKUlvE0_clEvEUlffE_EEEEvS5_RKT_EUliE_EEviT1_)
        /*21e0*/ 	.word	0x00000014


	//----- nvinfo : EIATTR_FRAME_SIZE
	.align		4
.L_1495:
        /*21e4*/ 	.byte	0x04, 0x11
        /*21e6*/ 	.short	(.L_1497 - .L_1496)
	.align		4
.L_1496:
        /*21e8*/ 	.word	index@(_ZN2at6native18elementwise_kernelILi128ELi2EZNS0_22gpu_kernel_impl_nocastINS0_13AUnaryFunctorIfffZZZNS0_16fmin_kernel_cudaERNS_18TensorIteratorBaseEENKUlvE_clEvENKUlvE0_clEvEUlffE_EEEEvS5_RKT_EUliE_EEviT1_)
        /*21ec*/ 	.word	0x00000000


	//----- nvinfo : EIATTR_REGCOUNT
	.align		4
.L_1497:
        /*21f0*/ 	.byte	0x04, 0x2f
        /*21f2*/ 	.short	(.L_1499 - .L_1498)
	.align		4
.L_1498:
        /*21f4*/ 	.word	index@(_ZN2at6native27unrolled_elementwise_kernelINS0_13AUnaryFunctorIfffZZZNS0_16fmin_kernel_cudaERNS_18TensorIteratorBaseEENKUlvE_clEvENKUlvE0_clEvEUlffE_EESt5arrayIPcLm2EELi4E23TrivialOffsetCalculatorILi1EjESD_NS0_6memory12LoadWithCastILi1EEENSE_13StoreWithCastILi1EEEEEviT_T0_T2_T3_T4_T5_)
        /*21f8*/ 	.word	0x0000001c


	//----- nvinfo : EIATTR_FRAME_SIZE
	.align		4
.L_1499:
        /*21fc*/ 	.byte	0x04, 0x11
        /*21fe*/ 	.short	(.L_1501 - .L_1500)
	.align		4
.L_1500:
        /*2200*/ 	.word	index@(_ZN2at6native27unrolled_elementwise_kernelINS0_13AUnaryFunctorIfffZZZNS0_16fmin_kernel_cudaERNS_18TensorIteratorBaseEENKUlvE_clEvENKUlvE0_clEvEUlffE_EESt5arrayIPcLm2EELi4E23TrivialOffsetCalculatorILi1EjESD_NS0_6memory12LoadWithCastILi1EEENSE_13StoreWithCastILi1EEEEEviT_T0_T2_T3_T4_T5_)
        /*2204*/ 	.word	0x00000000


	//----- nvinfo : EIATTR_REGCOUNT
	.align		4
.L_1501:
        /*2208*/ 	.byte	0x04, 0x2f
        /*220a*/ 	.short	(.L_1503 - .L_1502)
	.align		4
.L_1502:
        /*220c*/ 	.word	index@(_ZN2at6native18elementwise_kernelILi128ELi4EZNS0_15gpu_kernel_implINS0_13AUnaryFunctorIfffZZZNS0_16fmin_kernel_cudaERNS_18TensorIteratorBaseEENKUlvE_clEvENKUlvE0_clEvEUlffE_EEEEvS5_RKT_EUliE_EEviT1_)
        /*2210*/ 	.word	0x00000018


	//----- nvinfo : EIATTR_FRAME_SIZE
	.align		4
.L_1503:
        /*2214*/ 	.byte	0x04, 0x11
        /*2216*/ 	.short	(.L_1505 - .L_1504)
	.align		4
.L_1504:
        /*2218*/ 	.word	index@(_ZN2at6native18elementwise_kernelILi128ELi4EZNS0_15gpu_kernel_implINS0_13AUnaryFunctorIfffZZZNS0_16fmin_kernel_cudaERNS_18TensorIteratorBaseEENKUlvE_clEvENKUlvE0_clEvEUlffE_EEEEvS5_RKT_EUliE_EEviT1_)
        /*221c*/ 	.word	0x00000000


	//----- nvinfo : EIATTR_REGCOUNT
	.align		4
.L_1505:
        /*2220*/ 	.byte	0x04, 0x2f
        /*2222*/ 	.short	(.L_1507 - .L_1506)
	.align		4
.L_1506:
        /*2224*/ 	.word	index@(_ZN2at6native29vectorized_elementwise_kernelILi8ENS0_13BinaryFunctorIN3c104HalfES4_S4_ZZZNS0_16fmin_kernel_cudaERNS_18TensorIteratorBaseEENKUlvE_clEvENKUlvE1_clEvEUlS4_S4_E_EESt5arrayIPcLm3EEEEviT0_T1_)
        /*2228*/ 	.word	0x00000028


	//----- nvinfo : EIATTR_FRAME_SIZE
	.align		4
.L_1507:
        /*222c*/ 	.byte	0x04, 0x11
        /*222e*/ 	.short	(.L_1509 - .L_1508)
	.align		4
.L_1508:
        /*2230*/ 	.word	index@(_ZN2at6native29vectorized_elementwise_kernelILi8ENS0_13BinaryFunctorIN3c104HalfES4_S4_ZZZNS0_16fmin_kernel_cudaERNS_18TensorIteratorBaseEENKUlvE_clEvENKUlvE1_clEvEUlS4_S4_E_EESt5arrayIPcLm3EEEEviT0_T1_)
        /*2234*/ 	.word	0x00000000


	//----- nvinfo : EIATTR_REGCOUNT
	.align		4
.L_1509:
        /*2238*/ 	.byte	0x04, 0x2f
        /*223a*/ 	.short	(.L_1511 - .L_1510)
	.align		4
.L_1510:
        /*223c*/ 	.word	index@(_ZN2at6native29vectorized_elementwise_kernelILi4ENS0_13BinaryFunctorIN3c104HalfES4_S4_ZZZNS0_16fmin_kernel_cudaERNS_18TensorIteratorBaseEENKUlvE_clEvENKUlvE1_clEvEUlS4_S4_E_EESt5arrayIPcLm3EEEEviT0_T1_)
        /*2240*/ 	.word	0x00000028


	//----- nvinfo : EIATTR_FRAME_SIZE
	.align		4
.L_1511:
        /*2244*/ 	.byte	0x04, 0x11
        /*2246*/ 	.short	(.L_1513 - .L_1512)
	.align		4
.L_1512:
        /*2248*/ 	.word	index@(_ZN2at6native29vectorized_elementwise_kernelILi4ENS0_13BinaryFunctorIN3c104HalfES4_S4_ZZZNS0_16fmin_kernel_cudaERNS_18TensorIteratorBaseEENKUlvE_clEvENKUlvE1_clEvEUlS4_S4_E_EESt5arrayIPcLm3EEEEviT0_T1_)
        /*224c*/ 	.word	0x00000000


	//----- nvinfo : EIATTR_REGCOUNT
	.align		4
.L_1513:
        /*2250*/ 	.byte	0x04, 0x2f
        /*2252*/ 	.short	(.L_1515 - .L_1514)
	.align		4
.L_1514:
        /*2254*/ 	.word	index@(_ZN2at6native29vectorized_elementwise_kernelILi2ENS0_13BinaryFunctorIN3c104HalfES4_S4_ZZZNS0_16fmin_kernel_cudaERNS_18TensorIteratorBaseEENKUlvE_clEvENKUlvE1_clEvEUlS4_S4_E_EESt5arrayIPcLm3EEEEviT0_T1_)
        /*2258*/ 	.word	0x00000028


	//----- nvinfo : EIATTR_FRAME_SIZE
	.align		4
.L_1515:
        /*225c*/ 	.byte	0x04, 0x11
        /*225e*/ 	.short	(.L_1517 - .L_1516)
	.align		4
.L_1516:
        /*2260*/ 	.word	index@(_ZN2at6native29vectorized_elementwise_kernelILi2ENS0_13BinaryFunctorIN3c104HalfES4_S4_ZZZNS0_16fmin_kernel_cudaERNS_18TensorIteratorBaseEENKUlvE_clEvENKUlvE1_clEvEUlS4_S4_E_EESt5arrayIPcLm3EEEEviT0_T1_)
        /*2264*/ 	.word	0x00000000


	//----- nvinfo : EIATTR_REGCOUNT
	.align		4
.L_1517:
        /*2268*/ 	.byte	0x04, 0x2f
        /*226a*/ 	.short	(.L_1519 - .L_1518)
	.align		4
.L_1518:
        /*226c*/ 	.word	index@(_ZN2at6native27unrolled_elementwise_kernelINS0_13BinaryFunctorIN3c104HalfES4_S4_ZZZNS0_16fmin_kernel_cudaERNS_18TensorIteratorBaseEENKUlvE_clEvENKUlvE1_clEvEUlS4_S4_E_EESt5arrayIPcLm3EELi4E23TrivialOffsetCalculatorILi2EjESE_ILi1EjENS0_6memory15LoadWithoutCastENSH_16StoreWithoutCastEEEviT_T0_T2_T3_T4_T5_)
        /*2270*/ 	.word	0x0000001e


	//----- nvinfo : EIATTR_FRAME_SIZE
	.align		4
.L_1519:
        /*2274*/ 	.byte	0x04, 0x11
        /*2276*/ 	.short	(.L_1521 - .L_1520)
	.align		4
.L_1520:
        /*2278*/ 	.word	index@(_ZN2at6native27unrolled_elementwise_kernelINS0_13BinaryFunctorIN3c104HalfES4_S4_ZZZNS0_16fmin_kernel_cudaERNS_18TensorIteratorBaseEENKUlvE_clEvENKUlvE1_clEvEUlS4_S4_E_EESt5arrayIPcLm3EELi4E23TrivialOffsetCalculatorILi2EjESE_ILi1EjENS0_6memory15LoadWithoutCastENSH_16StoreWithoutCastEEEviT_T0_T2_T3_T4_T5_)
        /*227c*/ 	.word	0x00000000


	//----- nvinfo : EIATTR_REGCOUNT
	.align		4
.L_1521:
        /*2280*/ 	.byte	0x04, 0x2f
        /*2282*/ 	.short	(.L_1523 - .L_1522)
	.align		4
.L_1522:
        /*2284*/ 	.word	index@(_ZN2at6native18elementwise_kernelILi128ELi4EZNS0_22gpu_kernel_impl_nocastINS0_13BinaryFunctorIN3c104HalfES5_S5_ZZZNS0_16fmin_kernel_cudaERNS_18TensorIteratorBaseEENKUlvE_clEvENKUlvE1_clEvEUlS5_S5_E_EEEEvS7_RKT_EUliE_EEviT1_)
        /*2288*/ 	.word	0x00000014


	//----- nvinfo : EIATTR_FRAME_SIZE
	.align		4
.L_1523:
        /*228c*/ 	.byte	0x04, 0x11
        /*228e*/ 	.short	(.L_1525 - .L_1524)
	.align		4
.L_1524:
        /*2290*/ 	.word	index@(_ZN2at6native18elementwise_kernelILi128ELi4EZNS0_22gpu_kernel_impl_nocastINS0_13BinaryFunctorIN3c104HalfES5_S5_ZZZNS0_16fmin_kernel_cudaERNS_18TensorIteratorBaseEENKUlvE_clEvENKUlvE1_clEvEUlS5_S5_E_EEEEvS7_RKT_EUliE_EEviT1_)
        /*2294*/ 	.word	0x00000000


	//----- nvinfo : EIATTR_REGCOUNT
	.align		4
.L_1525:
        /*2298*/ 	.byte	0x04, 0x2f
        /*229a*/ 	.short	(.L_1527 - .L_1526)
	.align		4
.L_1526:
        /*229c*/ 	.word	index@(_ZN2at6native27unrolled_elementwise_kernelINS0_13BinaryFunctorIN3c104HalfES4_S4_ZZZNS0_16fmin_kernel_cudaERNS_18TensorIteratorBaseEENKUlvE_clEvENKUlvE1_clEvEUlS4_S4_E_EESt5arrayIPcLm3EELi4E23TrivialOffsetCalculatorILi2EjESE_ILi1EjENS0_6memory12LoadWithCastILi2EEENSH_13StoreWithCastILi1EEEEEviT_T0_T2_T3_T4_T5_)
        /*22a0*/ 	.word	0x0000001f


	//----- nvinfo : EIATTR_FRAME_SIZE
	.align		4
.L_1527:
        /*22a4*/ 	.byte	0x04, 0x11
        /*22a6*/ 	.short	(.L_1529 - .L_1528)
	.align		4
.L_1528:
        /*22a8*/ 	.word	index@(_ZN2at6native27unrolled_elementwise_kernelINS0_13BinaryFunctorIN3c104HalfES4_S4_ZZZNS0_16fmin_kernel_cudaERNS_18TensorIteratorBaseEENKUlvE_clEvENKUlvE1_clEvEUlS4_S4_E_EESt5arrayIPcLm3EELi4E23TrivialOffsetCalculatorILi2EjESE_ILi1EjENS0_6memory12LoadWithCastILi2EEENSH_13StoreWithCastILi1EEEEEviT_T0_T2_T3_T4_T5_)
        /*22ac*/ 	.word	0x00000000


	//----- nvinfo : EIATTR_REGCOUNT
	.align		4
.L_1529:
        /*22b0*/ 	.byte	0x04, 0x2f
        /*22b2*/ 	.short	(.L_1531 - .L_1530)
	.align		4
.L_1530:
        /*22b4*/ 	.word	index@(_ZN2at6native18elementwise_kernelILi128ELi4EZNS0_15gpu_kernel_implINS0_13BinaryFunctorIN3c104HalfES5_S5_ZZZNS0_16fmin_kernel_cudaERNS_18TensorIteratorBaseEENKUlvE_clEvENKUlvE1_clEvEUlS5_S5_E_EEEEvS7_RKT_EUliE_EEviT1_)
        /*22b8*/ 	.word	0x00000018


	//----- nvinfo : EIATTR_FRAME_SIZE
	.align		4
.L_1531:
        /*22bc*/ 	.byte	0x04, 0x11
        /*22be*/ 	.short	(.L_1533 - .L_1532)
	.align		4
.L_1532:
        /*22c0*/ 	.word	index@(_ZN2at6native18elementwise_kernelILi128ELi4EZNS0_15gpu_kernel_implINS0_13BinaryFunctorIN3c104HalfES5_S5_ZZZNS0_16fmin_kernel_cudaERNS_18TensorIteratorBaseEENKUlvE_clEvENKUlvE1_clEvEUlS5_S5_E_EEEEvS7_RKT_EUliE_EEviT1_)
        /*22c4*/ 	.word	0x00000000


	//----- nvinfo : EIATTR_REGCOUNT
	.align		4
.L_1533:
        /*22c8*/ 	.byte	0x04, 0x2f
        /*22ca*/ 	.short	(.L_1535 - .L_1534)
	.align		4
.L_1534:
        /*22cc*/ 	.word	index@(_ZN2at6native29vectorized_elementwise_kernelILi8ENS0_13AUnaryFunctorIN3c104HalfES4_S4_ZZZNS0_16fmin_kernel_cudaERNS_18TensorIteratorBaseEENKUlvE_clEvENKUlvE1_clEvEUlS4_S4_E_EESt5arrayIPcLm2EEEEviT0_T1_)
        /*22d0*/ 	.word	0x00000020


	//----- nvinfo : EIATTR_FRAME_SIZE
	.align		4
.L_1535:
        /*22d4*/ 	.byte	0x04, 0x11
        /*22d6*/ 	.short	(.L_1537 - .L_1536)
	.align		4
.L_1536:
        /*22d8*/ 	.word	index@(_ZN2at6native29vectorized_elementwise_kernelILi8ENS0_13AUnaryFunctorIN3c104HalfES4_S4_ZZZNS0_16fmin_kernel_cudaERNS_18TensorIteratorBaseEENKUlvE_clEvENKUlvE1_clEvEUlS4_S4_E_EESt5arrayIPcLm2EEEEviT0_T1_)
        /*22dc*/ 	.word	0x00000000


	//----- nvinfo : EIATTR_REGCOUNT
	.align		4
.L_1537:
        /*22e0*/ 	.byte	0x04, 0x2f
        /*22e2*/ 	.short	(.L_1539 - .L_1538)
	.align		4
.L_1538:
        /*22e4*/ 	.word	index@(_ZN2at6native29vectorized_elementwise_kernelILi4ENS0_13AUnaryFunctorIN3c104HalfES4_S4_ZZZNS0_16fmin_kernel_cudaERNS_18TensorIteratorBaseEENKUlvE_clEvENKUlvE1_clEvEUlS4_S4_E_EESt5arrayIPcLm2EEEEviT0_T1_)
        /*22e8*/ 	.word	0x00000020


	//----- nvinfo : EIATTR_FRAME_SIZE
	.align		4
.L_1539:
        /*22ec*/ 	.byte	0x04, 0x11
        /*22ee*/ 	.short	(.L_1541 - .L_1540)
	.align		4
.L_1540:
        /*22f0*/ 	.word	index@(_ZN2at6native29vectorized_elementwise_kernelILi4ENS0_13AUnaryFunctorIN3c104HalfES4_S4_ZZZNS0_16fmin_kernel_cudaERNS_18TensorIteratorBaseEENKUlvE_clEvENKUlvE1_clEvEUlS4_S4_E_EESt5arrayIPcLm2EEEEviT0_T1_)
        /*22f4*/ 	.word	0x00000000


	//----- nvinfo : EIATTR_REGCOUNT
	.align		4
.L_1541:
        /*22f8*/ 	.byte	0x04, 0x2f
        /*22fa*/ 	.short	(.L_1543 - .L_1542)
	.align		4
.L_1542:
        /*22fc*/ 	.word	index@(_ZN2at6native29vectorized_elementwise_kernelILi2ENS0_13AUnaryFunctorIN3c104HalfES4_S4_ZZZNS0_16fmin_kernel_cudaERNS_18TensorIteratorBaseEENKUlvE_clEvENKUlvE1_clEvEUlS4_S4_E_EESt5arrayIPcLm2EEEEviT0_T1_)
        /*2300*/ 	.word	0x00000020


	//----- nvinfo : EIATTR_FRAME_SIZE
	.align		4
.L_1543:
        /*2304*/ 	.byte	0x04, 0x11
        /*2306*/ 	.short	(.L_1545 - .L_1544)
	.align		4
.L_1544:
        /*2308*/ 	.word	index@(_ZN2at6native29vectorized_elementwise_kernelILi2ENS0_13AUnaryFunctorIN3c104HalfES4_S4_ZZZNS0_16fmin_kernel_cudaERNS_18TensorIteratorBaseEENKUlvE_clEvENKUlvE1_clEvEUlS4_S4_E_EESt5arrayIPcLm2EEEEviT0_T1_)
        /*230c*/ 	.word	0x00000000


	//----- nvinfo : EIATTR_REGCOUNT
	.align		4
.L_1545:
        /*2310*/ 	.byte	0x04, 0x2f
        /*2312*/ 	.short	(.L_1547 - .L_1546)
	.align		4
.L_1546:
        /*2314*/ 	.word	index@(_ZN2at6native27unrolled_elementwise_kernelINS0_13AUnaryFunctorIN3c104HalfES4_S4_ZZZNS0_16fmin_kernel_cudaERNS_18TensorIteratorBaseEENKUlvE_clEvENKUlvE1_clEvEUlS4_S4_E_EESt5arrayIPcLm2EELi4E23TrivialOffsetCalculatorILi1EjESF_NS0_6memory15LoadWithoutCastENSG_16StoreWithoutCastEEEviT_T0_T2_T3_T4_T5_)
        /*2318*/ 	.word	0x00000016


	//----- nvinfo : EIATTR_FRAME_SIZE
	.align		4
.L_1547:
        /*231c*/ 	.byte	0x04, 0x11
        /*231e*/ 	.short	(.L_1549 - .L_1548)
	.align		4
.L_1548:
        /*2320*/ 	.word	index@(_ZN2at6native27unrolled_elementwise_kernelINS0_13AUnaryFunctorIN3c104HalfES4_S4_ZZZNS0_16fmin_kernel_cudaERNS_18TensorIteratorBaseEENKUlvE_clEvENKUlvE1_clEvEUlS4_S4_E_EESt5arrayIPcLm2EELi4E23TrivialOffsetCalculatorILi1EjESF_NS0_6memory15LoadWithoutCastENSG_16StoreWithoutCastEEEviT_T0_T2_T3_T4_T5_)
        /*2324*/ 	.word	0x00000000


	//----- nvinfo : EIATTR_REGCOUNT
	.align		4
.L_1549:
        /*2328*/ 	.byte	0x04, 0x2f
        /*232a*/ 	.short	(.L_1551 - .L_1550)
	.align		4
.L_1550:
        /*232c*/ 	.word	index@(_ZN2at6native18elementwise_kernelILi128ELi4EZNS0_22gpu_kernel_impl_nocastINS0_13AUnaryFunctorIN3c104HalfES5_S5_ZZZNS0_16fmin_kernel_cudaERNS_18TensorIteratorBaseEENKUlvE_clEvENKUlvE1_clEvEUlS5_S5_E_EEEEvS7_RKT_EUliE_EEviT1_)
        /*2330*/ 	.word	0x00000014


	//----- nvinfo : EIATTR_FRAME_SIZE
	.align		4
.L_1551:
        /*2334*/ 	.byte	0x04, 0x11
        /*2336*/ 	.short	(.L_1553 - .L_1552)
	.align		4
.L_1552:
        /*2338*/ 	.word	index@(_ZN2at6native18elementwise_kernelILi128ELi4EZNS0_22gpu_kernel_impl_nocastINS0_13AUnaryFunctorIN3c104HalfES5_S5_ZZZNS0_16fmin_kernel_cudaERNS_18TensorIteratorBaseEENKUlvE_clEvENKUlvE1_clEvEUlS5_S5_E_EEEEvS7_RKT_EUliE_EEviT1_)
        /*233c*/ 	.word	0x00000000


	//----- nvinfo : EIATTR_REGCOUNT
	.align		4
.L_1553:
        /*2340*/ 	.byte	0x04, 0x2f
        /*2342*/ 	.short	(.L_1555 - .L_1554)
	.align		4
.L_1554:
        /*2344*/ 	.word	index@(_ZN2at6native27unrolled_elementwise_kernelINS0_13AUnaryFunctorIN3c104HalfES4_S4_ZZZNS0_16fmin_kernel_cudaERNS_18TensorIteratorBaseEENKUlvE_clEvENKUlvE1_clEvEUlS4_S4_E_EESt5arrayIPcLm2EELi4E23TrivialOffsetCalculatorILi1EjESF_NS0_6memory12LoadWithCastILi1EEENSG_13StoreWithCastILi1EEEEEviT_T0_T2_T3_T4_T5_)
        /*2348*/ 	.word	0x0000001c


	//----- nvinfo : EIATTR_FRAME_SIZE
	.align		4
.L_1555:
        /*234c*/ 	.byte	0x04, 0x11
        /*234e*/ 	.short	(.L_1557 - .L_1556)
	.align		4
.L_1556:
        /*2350*/ 	.word	index@(_ZN2at6native27unrolled_elementwise_kernelINS0_13AUnaryFunctorIN3c104HalfES4_S4_ZZZNS0_16fmin_kernel_cudaERNS_18TensorIteratorBaseEENKUlvE_clEvENKUlvE1_clEvEUlS4_S4_E_EESt5arrayIPcLm2EELi4E23TrivialOffsetCalculatorILi1EjESF_NS0_6memory12LoadWithCastILi1EEENSG_13StoreWithCastILi1EEEEEviT_T0_T2_T3_T4_T5_)
        /*2354*/ 	.word	0x00000000


	//----- nvinfo : EIATTR_REGCOUNT
	.align		4
.L_1557:
        /*2358*/ 	.byte	0x04, 0x2f
        /*235a*/ 	.short	(.L_1559 - .L_1558)
	.align		4
.L_1558:
        /*235c*/ 	.word	index@(_ZN2at6native18elementwise_kernelILi128ELi4EZNS0_15gpu_kernel_implINS0_13AUnaryFunctorIN3c104HalfES5_S5_ZZZNS0_16fmin_kernel_cudaERNS_18TensorIteratorBaseEENKUlvE_clEvENKUlvE1_clEvEUlS5_S5_E_EEEEvS7_RKT_EUliE_EEviT1_)
        /*2360*/ 	.word	0x00000018


	//----- nvinfo : EIATTR_FRAME_SIZE
	.align		4
.L_1559:
        /*2364*/ 	.byte	0x04, 0x11
        /*2366*/ 	.short	(.L_1561 - .L_1560)
	.align		4
.L_1560:
        /*2368*/ 	.word	index@(_ZN2at6native18elementwise_kernelILi128ELi4EZNS0_15gpu_kernel_implINS0_13AUnaryFunctorIN3c104HalfES5_S5_ZZZNS0_16fmin_kernel_cudaERNS_18TensorIteratorBaseEENKUlvE_clEvENKUlvE1_clEvEUlS5_S5_E_EEEEvS7_RKT_EUliE_EEviT1_)
        /*236c*/ 	.word	0x00000000


	//----- nvinfo : EIATTR_REGCOUNT
	.align		4
.L_1561:
        /*2370*/ 	.byte	0x04, 0x2f
        /*2372*/ 	.short	(.L_1563 - .L_1562)
	.align		4
.L_1562:
        /*2374*/ 	.word	index@(_ZN2at6native29vectorized_elementwise_kernelILi8ENS0_13BinaryFunctorIN3c108BFloat16ES4_S4_ZZZNS0_16fmin_kernel_cudaERNS_18TensorIteratorBaseEENKUlvE_clEvENKUlvE2_clEvEUlS4_S4_E_EESt5arrayIPcLm3EEEEviT0_T1_)
        /*2378*/ 	.word	0x00000028


	//----- nvinfo : EIATTR_FRAME_SIZE
	.align		4
.L_1563:
        /*237c*/ 	.byte	0x04, 0x11
        /*237e*/ 	.short	(.L_1565 - .L_1564)
	.align		4
.L_1564:
        /*2380*/ 	.word	index@(_ZN2at6native29vectorized_elementwise_kernelILi8ENS0_13BinaryFunctorIN3c108BFloat16ES4_S4_ZZZNS0_16fmin_kernel_cudaERNS_18TensorIteratorBaseEENKUlvE_clEvENKUlvE2_clEvEUlS4_S4_E_EESt5arrayIPcLm3EEEEviT0_T1_)
        /*2384*/ 	.word	0x00000000


	//----- nvinfo : EIATTR_REGCOUNT
	.align		4
.L_1565:
        /*2388*/ 	.byte	0x04, 0x2f
        /*238a*/ 	.short	(.L_1567 - .L_1566)
	.align		4
.L_1566:
        /*238c*/ 	.word	index@(_ZN2at6native29vectorized_elementwise_kernelILi4ENS0_13BinaryFunctorIN3c108BFloat16ES4_S4_ZZZNS0_16fmin_kernel_cudaERNS_18TensorIteratorBaseEENKUlvE_clEvENKUlvE2_clEvEUlS4_S4_E_EESt5arrayIPcLm3EEEEviT0_T1_)
        /*2390*/ 	.word	0x00000028


	//----- nvinfo : EIATTR_FRAME_SIZE
	.align		4
.L_1567:
        /*2394*/ 	.byte	0x04, 0x11
        /*2396*/ 	.short	(.L_1569 - .L_1568)
	.align		4
.L_1568:
        /*2398*/ 	.word	index@(_ZN2at6native29vectorized_elementwise_kernelILi4ENS0_13BinaryFunctorIN3c108BFloat16ES4_S4_ZZZNS0_16fmin_kernel_cudaERNS_18TensorIteratorBaseEENKUlvE_clEvENKUlvE2_clEvEUlS4_S4_E_EESt5arrayIPcLm3EEEEviT0_T1_)
        /*239c*/ 	.word	0x00000000


	//----- nvinfo : EIATTR_REGCOUNT
	.align		4
.L_1569:
        /*23a0*/ 	.byte	0x04, 0x2f
        /*23a2*/ 	.short	(.L_1571 - .L_1570)
	.align		4
.L_1570:
        /*23a4*/ 	.word	index@(_ZN2at6native29vectorized_elementwise_kernelILi2ENS0_13BinaryFunctorIN3c108BFloat16ES4_S4_ZZZNS0_16fmin_kernel_cudaERNS_18TensorIteratorBaseEENKUlvE_clEvENKUlvE2_clEvEUlS4_S4_E_EESt5arrayIPcLm3EEEEviT0_T1_)
        /*23a8*/ 	.word	0x00000028


	//----- nvinfo : EIATTR_FRAME_SIZE
	.align		4
.L_1571:
        /*23ac*/ 	.byte	0x04, 0x11
        /*23ae*/ 	.short	(.L_1573 - .L_1572)
	.align		4
.L_1572:
        /*23b0*/ 	.word	index@(_ZN2at6native29vectorized_elementwise_kernelILi2ENS0_13BinaryFunctorIN3c108BFloat16ES4_S4_ZZZNS0_16fmin_kernel_cudaERNS_18TensorIteratorBaseEENKUlvE_clEvENKUlvE2_clEvEUlS4_S4_E_EESt5arrayIPcLm3EEEEviT0_T1_)
        /*23b4*/ 	.word	0x00000000


	//----- nvinfo : EIATTR_REGCOUNT
	.align		4
.L_1573:
        /*23b8*/ 	.byte	0x04, 0x2f
        /*23ba*/ 	.short	(.L_1575 - .L_1574)
	.align		4
.L_1574:
        /*23bc*/ 	.word	index@(_ZN2at6native27unrolled_elementwise_kernelINS0_13BinaryFunctorIN3c108BFloat16ES4_S4_ZZZNS0_16fmin_kernel_cudaERNS_18TensorIteratorBaseEENKUlvE_clEvENKUlvE2_clEvEUlS4_S4_E_EESt5arrayIPcLm3EELi4E23TrivialOffsetCalculatorILi2EjESE_ILi1EjENS0_6memory15LoadWithoutCastENSH_16StoreWithoutCastEEEviT_T0_T2_T3_T4_T5_)
        /*23c0*/ 	.word	0x0000001e


	//----- nvinfo : EIATTR_FRAME_SIZE
	.align		4
.L_1575:
        /*23c4*/ 	.byte	0x04, 0x11
        /*23c6*/ 	.short	(.L_1577 - .L_1576)
	.align		4
.L_1576:
        /*23c8*/ 	.word	index@(_ZN2at6native27unrolled_elementwise_kernelINS0_13BinaryFunctorIN3c108BFloat16ES4_S4_ZZZNS0_16fmin_kernel_cudaERNS_18TensorIteratorBaseEENKUlvE_clEvENKUlvE2_clEvEUlS4_S4_E_EESt5arrayIPcLm3EELi4E23TrivialOffsetCalculatorILi2EjESE_ILi1EjENS0_6memory15LoadWithoutCastENSH_16StoreWithoutCastEEEviT_T0_T2_T3_T4_T5_)
        /*23cc*/ 	.word	0x00000000


	//----- nvinfo : EIATTR_REGCOUNT
	.align		4
.L_1577:
        /*23d0*/ 	.byte	0x04, 0x2f
        /*23d2*/ 	.short	(.L_1579 - .L_1578)
	.align		4
.L_1578:
        /*23d4*/ 	.word	index@(_ZN2at6native18elementwise_kernelILi128ELi4EZNS0_22gpu_kernel_impl_nocastINS0_13BinaryFunctorIN3c108BFloat16ES5_S5_ZZZNS0_16fmin_kernel_cudaERNS_18TensorIteratorBaseEENKUlvE_clEvENKUlvE2_clEvEUlS5_S5_E_EEEEvS7_RKT_EUliE_EEviT1_)
        /*23d8*/ 	.word	0x00000014


	//----- nvinfo : EIATTR_FRAME_SIZE
	.align		4
.L_1579:
        /*23dc*/ 	.byte	0x04, 0x11
        /*23de*/ 	.short	(.L_1581 - .L_1580)
	.align		4
.L_1580:
        /*23e0*/ 	.word	index@(_ZN2at6native18elementwise_kernelILi128ELi4EZNS0_22gpu_kernel_impl_nocastINS0_13BinaryFunctorIN3c108BFloat16ES5_S5_ZZZNS0_16fmin_kernel_cudaERNS_18TensorIteratorBaseEENKUlvE_clEvENKUlvE2_clEvEUlS5_S5_E_EEEEvS7_RKT_EUliE_EEviT1_)
        /*23e4*/ 	.word	0x00000000


	//----- nvinfo : EIATTR_REGCOUNT
	.align		4
.L_1581:
        /*23e8*/ 	.byte	0x04, 0x2f
        /*23ea*/ 	.short	(.L_1583 - .L_1582)
	.align		4
.L_1582:
        /*23ec*/ 	.word	index@(_ZN2at6native27unrolled_elementwise_kernelINS0_13BinaryFunctorIN3c108BFloat16ES4_S4_ZZZNS0_16fmin_kernel_cudaERNS_18TensorIteratorBaseEENKUlvE_clEvENKUlvE2_clEvEUlS4_S4_E_EESt5arrayIPcLm3EELi4E23TrivialOffsetCalculatorILi2EjESE_ILi1EjENS0_6memory12LoadWithCastILi2EEENSH_13StoreWithCastILi1EEEEEviT_T0_T2_T3_T4_T5_)
        /*23f0*/ 	.word	0x0000001e


	//----- nvinfo : EIATTR_FRAME_SIZE
	.align		4
.L_1583:
        /*23f4*/ 	.byte	0x04, 0x11
        /*23f6*/ 	.short	(.L_1585 - .L_1584)
	.align		4
.L_1584:
        /*23f8*/ 	.word	index@(_ZN2at6native27unrolled_elementwise_kernelINS0_13BinaryFunctorIN3c108BFloat16ES4_S4_ZZZNS0_16fmin_kernel_cudaERNS_18TensorIteratorBaseEENKUlvE_clEvENKUlvE2_clEvEUlS4_S4_E_EESt5arrayIPcLm3EELi4E23TrivialOffsetCalculatorILi2EjESE_ILi1EjENS0_6memory12LoadWithCastILi2EEENSH_13StoreWithCastILi1EEEEEviT_T0_T2_T3_T4_T5_)
        /*23fc*/ 	.word	0x00000000


	//----- nvinfo : EIATTR_REGCOUNT
	.align		4
.L_1585:
        /*2400*/ 	.byte	0x04, 0x2f
        /*2402*/ 	.short	(.L_1587 - .L_1586)
	.align		4
.L_1586:
        /*2404*/ 	.word	index@(_ZN2at6native18elementwise_kernelILi128ELi4EZNS0_15gpu_kernel_implINS0_13BinaryFunctorIN3c108BFloat16ES5_S5_ZZZNS0_16fmin_kernel_cudaERNS_18TensorIteratorBaseEENKUlvE_clEvENKUlvE2_clEvEUlS5_S5_E_EEEEvS7_RKT_EUliE_EEviT1_)
        /*2408*/ 	.word	0x00000018


	//----- nvinfo : EIATTR_FRAME_SIZE
	.align		4
.L_1587:
        /*240c*/ 	.byte	0x04, 0x11
        /*240e*/ 	.short	(.L_1589 - .L_1588)
	.align		4
.L_1588:
        /*2410*/ 	.word	index@(_ZN2at6native18elementwise_kernelILi128ELi4EZNS0_15gpu_kernel_implINS0_13BinaryFunctorIN3c108BFloat16ES5_S5_ZZZNS0_16fmin_kernel_cudaERNS_18TensorIteratorBaseEENKUlvE_clEvENKUlvE2_clEvEUlS5_S5_E_EEEEvS7_RKT_EUliE_EEviT1_)
        /*2414*/ 	.word	0x00000000


	//----- nvinfo : EIATTR_REGCOUNT
	.align		4
.L_1589:
        /*2418*/ 	.byte	0x04, 0x2f
        /*241a*/ 	.short	(.L_1591 - .L_1590)
	.align		4
.L_1590:
        /*241c*/ 	.word	index@(_ZN2at6native29vectorized_elementwise_kernelILi8ENS0_13AUnaryFunctorIN3c108BFloat16ES4_S4_ZZZNS0_16fmin_kernel_cudaERNS_18TensorIteratorBaseEENKUlvE_clEvENKUlvE2_clEvEUlS4_S4_E_EESt5arrayIPcLm2EEEEviT0_T1_)
        /*2420*/ 	.word	0x00000020


	//----- nvinfo : EIATTR_FRAME_SIZE
	.align		4
.L_1591:
        /*2424*/ 	.byte	0x04, 0x11
        /*2426*/ 	.short	(.L_1593 - .L_1592)
	.align		4
.L_1592:
        /*2428*/ 	.word	index@(_ZN2at6native29vectorized_elementwise_kernelILi8ENS0_13AUnaryFunctorIN3c108BFloat16ES4_S4_ZZZNS0_16fmin_kernel_cudaERNS_18TensorIteratorBaseEENKUlvE_clEvENKUlvE2_clEvEUlS4_S4_E_EESt5arrayIPcLm2EEEEviT0_T1_)
        /*242c*/ 	.word	0x00000000


	//----- nvinfo : EIATTR_REGCOUNT
	.align		4
.L_1593:
        /*2430*/ 	.byte	0x04, 0x2f
        /*2432*/ 	.short	(.L_1595 - .L_1594)
	.align		4
.L_1594:
        /*2434*/ 	.word	index@(_ZN2at6native29vectorized_elementwise_kernelILi4ENS0_13AUnaryFunctorIN3c108BFloat16ES4_S4_ZZZNS0_16fmin_kernel_cudaERNS_18TensorIteratorBaseEENKUlvE_clEvENKUlvE2_clEvEUlS4_S4_E_EESt5arrayIPcLm2EEEEviT0_T1_)
        /*2438*/ 	.word	0x00000020


	//----- nvinfo : EIATTR_FRAME_SIZE
	.align		4
.L_1595:
        /*243c*/ 	.byte	0x04, 0x11
        /*243e*/ 	.short	(.L_1597 - .L_1596)
	.align		4
.L_1596:
        /*2440*/ 	.word	index@(_ZN2at6native29vectorized_elementwise_kernelILi4ENS0_13AUnaryFunctorIN3c108BFloat16ES4_S4_ZZZNS0_16fmin_kernel_cudaERNS_18TensorIteratorBaseEENKUlvE_clEvENKUlvE2_clEvEUlS4_S4_E_EESt5arrayIPcLm2EEEEviT0_T1_)
        /*2444*/ 	.word	0x00000000


	//----- nvinfo : EIATTR_REGCOUNT
	.align		4
.L_1597:
        /*2448*/ 	.byte	0x04, 0x2f
        /*244a*/ 	.short	(.L_1599 - .L_1598)
	.align		4
.L_1598:
        /*244c*/ 	.word	index@(_ZN2at6native29vectorized_elementwise_kernelILi2ENS0_13AUnaryFunctorIN3c108BFloat16ES4_S4_ZZZNS0_16fmin_kernel_cudaERNS_18TensorIteratorBaseEENKUlvE_clEvENKUlvE2_clEvEUlS4_S4_E_EESt5arrayIPcLm2EEEEviT0_T1_)
        /*2450*/ 	.word	0x00000020


	//----- nvinfo : EIATTR_FRAME_SIZE
	.align		4
.L_1599:
        /*2454*/ 	.byte	0x04, 0x11
        /*2456*/ 	.short	(.L_1601 - .L_1600)
	.align		4
.L_1600:
        /*2458*/ 	.word	index@(_ZN2at6native29vectorized_elementwise_kernelILi2ENS0_13AUnaryFunctorIN3c108BFloat16ES4_S4_ZZZNS0_16fmin_kernel_cudaERNS_18TensorIteratorBaseEENKUlvE_clEvENKUlvE2_clEvEUlS4_S4_E_EESt5arrayIPcLm2EEEEviT0_T1_)
        /*245c*/ 	.word	0x00000000


	//----- nvinfo : EIATTR_REGCOUNT
	.align		4
.L_1601:
        /*2460*/ 	.byte	0x04, 0x2f
        /*2462*/ 	.short	(.L_1603 - .L_1602)
	.align		4
.L_1602:
        /*2464*/ 	.word	index@(_ZN2at6native27unrolled_elementwise_kernelINS0_13AUnaryFunctorIN3c108BFloat16ES4_S4_ZZZNS0_16fmin_kernel_cudaERNS_18TensorIteratorBaseEENKUlvE_clEvENKUlvE2_clEvEUlS4_S4_E_EESt5arrayIPcLm2EELi4E23TrivialOffsetCalculatorILi1EjESF_NS0_6memory15LoadWithoutCastENSG_16StoreWithoutCastEEEviT_T0_T2_T3_T4_T5_)
        /*2468*/ 	.word	0x00000018


	//----- nvinfo : EIATTR_FRAME_SIZE
	.align		4
.L_1603:
        /*246c*/ 	.byte	0x04, 0x11
        /*246e*/ 	.short	(.L_1605 - .L_1604)
	.align		4
.L_1604:
        /*2470*/ 	.word	index@(_ZN2at6native27unrolled_elementwise_kernelINS0_13AUnaryFunctorIN3c108BFloat16ES4_S4_ZZZNS0_16fmin_kernel_cudaERNS_18TensorIteratorBaseEENKUlvE_clEvENKUlvE2_clEvEUlS4_S4_E_EESt5arrayIPcLm2EELi4E23TrivialOffsetCalculatorILi1EjESF_NS0_6memory15LoadWithoutCastENSG_16StoreWithoutCastEEEviT_T0_T2_T3_T4_T5_)
        /*2474*/ 	.word	0x00000000


	//----- nvinfo : EIATTR_REGCOUNT
	.align		4
.L_1605:
        /*2478*/ 	.byte	0x04, 0x2f
        /*247a*/ 	.short	(.L_1607 - .L_1606)
	.align		4
.L_1606:
        /*247c*/ 	.word	index@(_ZN2at6native18elementwise_kernelILi128ELi4EZNS0_22gpu_kernel_impl_nocastINS0_13AUnaryFunctorIN3c108BFloat16ES5_S5_ZZZNS0_16fmin_kernel_cudaERNS_18TensorIteratorBaseEENKUlvE_clEvENKUlvE2_clEvEUlS5_S5_E_EEEEvS7_RKT_EUliE_EEviT1_)
        /*2480*/ 	.word	0x00000014


	//----- nvinfo : EIATTR_FRAME_SIZE
	.align		4
.L_1607:
        /*2484*/ 	.byte	0x04, 0x11
        /*2486*/ 	.short	(.L_1609 - .L_1608)
	.align		4
.L_1608:
        /*2488*/ 	.word	index@(_ZN2at6native18elementwise_kernelILi128ELi4EZNS0_22gpu_kernel_impl_nocastINS0_13AUnaryFunctorIN3c108BFloat16ES5_S5_ZZZNS0_16fmin_kernel_cudaERNS_18TensorIteratorBaseEENKUlvE_clEvENKUlvE2_clEvEUlS5_S5_E_EEEEvS7_RKT_EUliE_EEviT1_)
        /*248c*/ 	.word	0x00000000


	//----- nvinfo : EIATTR_REGCOUNT
	.align		4
.L_1609:
        /*2490*/ 	.byte	0x04, 0x2f
        /*2492*/ 	.short	(.L_1611 - .L_1610)
	.align		4
.L_1610:
        /*2494*/ 	.word	index@(_ZN2at6native27unrolled_elementwise_kernelINS0_13AUnaryFunctorIN3c108BFloat16ES4_S4_ZZZNS0_16fmin_kernel_cudaERNS_18TensorIteratorBaseEENKUlvE_clEvENKUlvE2_clEvEUlS4_S4_E_EESt5arrayIPcLm2EELi4E23TrivialOffsetCalculatorILi1EjESF_NS0_6memory12LoadWithCastILi1EEENSG_13StoreWithCastILi1EEEEEviT_T0_T2_T3_T4_T5_)
        /*2498*/ 	.word	0x0000001c


	//----- nvinfo : EIATTR_FRAME_SIZE
	.align		4
.L_1611:
        /*249c*/ 	.byte	0x04, 0x11
        /*249e*/ 	.short	(.L_1613 - .L_1612)
	.align		4
.L_1612:
        /*24a0*/ 	.word	index@(_ZN2at6native27unrolled_elementwise_kernelINS0_13AUnaryFunctorIN3c108BFloat16ES4_S4_ZZZNS0_16fmin_kernel_cudaERNS_18TensorIteratorBaseEENKUlvE_clEvENKUlvE2_clEvEUlS4_S4_E_EESt5arrayIPcLm2EELi4E23TrivialOffsetCalculatorILi1EjESF_NS0_6memory12LoadWithCastILi1EEENSG_13StoreWithCastILi1EEEEEviT_T0_T2_T3_T4_T5_)
        /*24a4*/ 	.word	0x00000000


	//----- nvinfo : EIATTR_REGCOUNT
	.align		4
.L_1613:
        /*24a8*/ 	.byte	0x04, 0x2f
        /*24aa*/ 	.short	(.L_1615 - .L_1614)
	.align		4
.L_1614:
        /*24ac*/ 	.word	index@(_ZN2at6native18elementwise_kernelILi128ELi4EZNS0_15gpu_kernel_implINS0_13AUnaryFunctorIN3c108BFloat16ES5_S5_ZZZNS0_16fmin_kernel_cudaERNS_18TensorIteratorBaseEENKUlvE_clEvENKUlvE2_clEvEUlS5_S5_E_EEEEvS7_RKT_EUliE_EEviT1_)
        /*24b0*/ 	.word	0x00000018


	//----- nvinfo : EIATTR_FRAME_SIZE
	.align		4
.L_1615:
        /*24b4*/ 	.byte	0x04, 0x11
        /*24b6*/ 	.short	(.L_1617 - .L_1616)
	.align		4
.L_1616:
        /*24b8*/ 	.word	index@(_ZN2at6native18elementwise_kernelILi128ELi4EZNS0_15gpu_kernel_implINS0_13AUnaryFunctorIN3c108BFloat16ES5_S5_ZZZNS0_16fmin_kernel_cudaERNS_18TensorIteratorBaseEENKUlvE_clEvENKUlvE2_clEvEUlS5_S5_E_EEEEvS7_RKT_EUliE_EEviT1_)
        /*24bc*/ 	.word	0x00000000


	//----- nvinfo : EIATTR_MIN_STACK_SIZE
	.align		4
.L_1617:
        /*24c0*/ 	.byte	0x04, 0x12
        /*24c2*/ 	.short	(.L_1619 - .L_1618)
	.align		4
.L_1618:
        /*24c4*/ 	.word	index@(_ZN2at6native18elementwise_kernelILi128ELi4EZNS0_15gpu_kernel_implINS0_13AUnaryFunctorIN3c108BFloat16ES5_S5_ZZZNS0_16fmin_kernel_cudaERNS_18TensorIteratorBaseEENKUlvE_clEvENKUlvE2_clEvEUlS5_S5_E_EEEEvS7_RKT_EUliE_EEviT1_)
        /*24c8*/ 	.word	0x00000000


	//----- nvinfo : EIATTR_MIN_STACK_SIZE
	.align		4
.L_1619:
        /*24cc*/ 	.byte	0x04, 0x12
        /*24ce*/ 	.short	(.L_1621 - .L_1620)
	.align		4
.L_1620:
        /*24d0*/ 	.word	index@(_ZN2at6native27unrolled_elementwise_kernelINS0_13AUnaryFunctorIN3c108BFloat16ES4_S4_ZZZNS0_16fmin_kernel_cudaERNS_18TensorIteratorBaseEENKUlvE_clEvENKUlvE2_clEvEUlS4_S4_E_EESt5arrayIPcLm2EELi4E23TrivialOffsetCalculatorILi1EjESF_NS0_6memory12LoadWithCastILi1EEENSG_13StoreWithCastILi1EEEEEviT_T0_T2_T3_T4_T5_)
        /*24d4*/ 	.word	0x00000000


	//----- nvinfo : EIATTR_MIN_STACK_SIZE
	.align		4
.L_1621:
        /*24d8*/ 	.byte	0x04, 0x12
        /*24da*/ 	.short	(.L_1623 - .L_1622)
	.align		4
.L_1622:
        /*24dc*/ 	.word	index@(_ZN2at6native18elementwise_kernelILi128ELi4EZNS0_22gpu_kernel_impl_nocastINS0_13AUnaryFunctorIN3c108BFloat16ES5_S5_ZZZNS0_16fmin_kernel_cudaERNS_18TensorIteratorBaseEENKUlvE_clEvENKUlvE2_clEvEUlS5_S5_E_EEEEvS7_RKT_EUliE_EEviT1_)
        /*24e0*/ 	.word	0x00000000


	//----- nvinfo : EIATTR_MIN_STACK_SIZE
	.align		4
.L_1623:
        /*24e4*/ 	.byte	0x04, 0x12
        /*24e6*/ 	.short	(.L_1625 - .L_1624)
	.align		4
.L_1624:
        /*24e8*/ 	.word	index@(_ZN2at6native27unrolled_elementwise_kernelINS0_13AUnaryFunctorIN3c108BFloat16ES4_S4_ZZZNS0_16fmin_kernel_cudaERNS_18TensorIteratorBaseEENKUlvE_clEvENKUlvE2_clEvEUlS4_S4_E_EESt5arrayIPcLm2EELi4E23TrivialOffsetCalculatorILi1EjESF_NS0_6memory15LoadWithoutCastENSG_16StoreWithoutCastEEEviT_T0_T2_T3_T4_T5_)
        /*24ec*/ 	.word	0x00000000


	//----- nvinfo : EIATTR_MIN_STACK_SIZE
	.align		4
.L_1625:
        /*24f0*/ 	.byte	0x04, 0x12
        /*24f2*/ 	.short	(.L_1627 - .L_1626)
	.align		4
.L_1626:
        /*24f4*/ 	.word	index@(_ZN2at6native29vectorized_elementwise_kernelILi2ENS0_13AUnaryFunctorIN3c108BFloat16ES4_S4_ZZZNS0_16fmin_kernel_cudaERNS_18TensorIteratorBaseEENKUlvE_clEvENKUlvE2_clEvEUlS4_S4_E_EESt5arrayIPcLm2EEEEviT0_T1_)
        /*24f8*/ 	.word	0x00000000


	//----- nvinfo : EIATTR_MIN_STACK_SIZE
	.align		4
.L_1627:
        /*24fc*/ 	.byte	0x04, 0x12
        /*24fe*/ 	.short	(.L_1629 - .L_1628)
	.align		4
.L_1628:
        /*2500*/ 	.word	index@(_ZN2at6native29vectorized_elementwise_kernelILi4ENS0_13AUnaryFunctorIN3c108BFloat16ES4_S4_ZZZNS0_16fmin_kernel_cudaERNS_18TensorIteratorBaseEENKUlvE_clEvENKUlvE2_clEvEUlS4_S4_E_EESt5arrayIPcLm2EEEEviT0_T1_)
        /*2504*/ 	.word	0x00000000


	//----- nvinfo : EIATTR_MIN_STACK_SIZE
	.align		4
.L_1629:
        /*2508*/ 	.byte	0x04, 0x12
        /*250a*/ 	.short	(.L_1631 - .L_1630)
	.align		4
.L_1630:
        /*250c*/ 	.word	index@(_ZN2at6native29vectorized_elementwise_kernelILi8ENS0_13AUnaryFunctorIN3c108BFloat16ES4_S4_ZZZNS0_16fmin_kernel_cudaERNS_18TensorIteratorBaseEENKUlvE_clEvENKUlvE2_clEvEUlS4_S4_E_EESt5arrayIPcLm2EEEEviT0_T1_)
        /*2510*/ 	.word	0x00000000


	//----- nvinfo : EIATTR_MIN_STACK_SIZE
	.align		4
.L_1631:
        /*2514*/ 	.byte	0x04, 0x12
        /*2516*/ 	.short	(.L_1633 - .L_1632)
	.align		4
.L_1632:
        /*2518*/ 	.word	index@(_ZN2at6native18elementwise_kernelILi128ELi4EZNS0_15gpu_kernel_implINS0_13BinaryFunctorIN3c108BFloat16ES5_S5_ZZZNS0_16fmin_kernel_cudaERNS_18TensorIteratorBaseEENKUlvE_clEvENKUlvE2_clEvEUlS5_S5_E_EEEEvS7_RKT_EUliE_EEviT1_)
        /*251c*/ 	.word	0x00000000


	//----- nvinfo : EIATTR_MIN_STACK_SIZE
	.align		4
.L_1633:
        /*2520*/ 	.byte	0x04, 0x12
        /*2522*/ 	.short	(.L_1635 - .L_1634)
	.align		4
.L_1634:
        /*2524*/ 	.word	index@(_ZN2at6native27unrolled_elementwise_kernelINS0_13BinaryFunctorIN3c108BFloat16ES4_S4_ZZZNS0_16fmin_kernel_cudaERNS_18TensorIteratorBaseEENKUlvE_clEvENKUlvE2_clEvEUlS4_S4_E_EESt5arrayIPcLm3EELi4E23TrivialOffsetCalculatorILi2EjESE_ILi1EjENS0_6memory12LoadWithCastILi2EEENSH_13StoreWithCastILi1EEEEEviT_T0_T2_T3_T4_T5_)
        /*2528*/ 	.word	0x00000000


	//----- nvinfo : EIATTR_MIN_STACK_SIZE
	.align		4
.L_1635:
        /*252c*/ 	.byte	0x04, 0x12
        /*252e*/ 	.short	(.L_1637 - .L_1636)
	.align		4
.L_1636:
        /*2530*/ 	.word	index@(_ZN2at6native18elementwise_kernelILi128ELi4EZNS0_22gpu_kernel_impl_nocastINS0_13BinaryFunctorIN3c108BFloat16ES5_S5_ZZZNS0_16fmin_kernel_cudaERNS_18TensorIteratorBaseEENKUlvE_clEvENKUlvE2_clEvEUlS5_S5_E_EEEEvS7_RKT_EUliE_EEviT1_)
        /*2534*/ 	.word	0x00000000


	//----- nvinfo : EIATTR_MIN_STACK_SIZE
	.align		4
.L_1637:
        /*2538*/ 	.byte	0x04, 0x12
        /*253a*/ 	.short	(.L_1639 - .L_1638)
	.align		4
.L_1638:
        /*253c*/ 	.word	index@(_ZN2at6native27unrolled_elementwise_kernelINS0_13BinaryFunctorIN3c108BFloat16ES4_S4_ZZZNS0_16fmin_kernel_cudaERNS_18TensorIteratorBaseEENKUlvE_clEvENKUlvE2_clEvEUlS4_S4_E_EESt5arrayIPcLm3EELi4E23TrivialOffsetCalculatorILi2EjESE_ILi1EjENS0_6memory15LoadWithoutCastENSH_16StoreWithoutCastEEEviT_T0_T2_T3_T4_T5_)
        /*2540*/ 	.word	0x00000000


	//----- nvinfo : EIATTR_MIN_STACK_SIZE
	.align		4
.L_1639:
        /*2544*/ 	.byte	0x04, 0x12
        /*2546*/ 	.short	(.L_1641 - .L_1640)
	.align		4
.L_1640:
        /*2548*/ 	.word	index@(_ZN2at6native29vectorized_elementwise_kernelILi2ENS0_13BinaryFunctorIN3c108BFloat16ES4_S4_ZZZNS0_16fmin_kernel_cudaERNS_18TensorIteratorBaseEENKUlvE_clEvENKUlvE2_clEvEUlS4_S4_E_EESt5arrayIPcLm3EEEEviT0_T1_)
        /*254c*/ 	.word	0x00000000


	//----- nvinfo : EIATTR_MIN_STACK_SIZE
	.align		4
.L_1641:
        /*2550*/ 	.byte	0x04, 0x12
        /*2552*/ 	.short	(.L_1643 - .L_1642)
	.align		4
.L_1642:
        /*2554*/ 	.word	index@(_ZN2at6native29vectorized_elementwise_kernelILi4ENS0_13BinaryFunctorIN3c108BFloat16ES4_S4_ZZZNS0_16fmin_kernel_cudaERNS_18TensorIteratorBaseEENKUlvE_clEvENKUlvE2_clEvEUlS4_S4_E_EESt5arrayIPcLm3EEEEviT0_T1_)
        /*2558*/ 	.word	0x00000000


	//----- nvinfo : EIATTR_MIN_STACK_SIZE
	.align		4
.L_1643:
        /*255c*/ 	.byte	0x04, 0x12
        /*255e*/ 	.short	(.L_1645 - .L_1644)
	.align		4
.L_1644:
        /*2560*/ 	.word	index@(_ZN2at6native29vectorized_elementwise_kernelILi8ENS0_13BinaryFunctorIN3c108BFloat16ES4_S4_ZZZNS0_16fmin_kernel_cudaERNS_18TensorIteratorBaseEENKUlvE_clEvENKUlvE2_clEvEUlS4_S4_E_EESt5arrayIPcLm3EEEEviT0_T1_)
        /*2564*/ 	.word	0x00000000


	//----- nvinfo : EIATTR_MIN_STACK_SIZE
	.align		4
.L_1645:
        /*2568*/ 	.byte	0x04, 0x12
        /*256a*/ 	.short	(.L_1647 - .L_1646)
	.align		4
.L_1646:
        /*256c*/ 	.word	index@(_ZN2at6native18elementwise_kernelILi128ELi4EZNS0_15gpu_kernel_implINS0_13AUnaryFunctorIN3c104HalfES5_S5_ZZZNS0_16fmin_kernel_cudaERNS_18TensorIteratorBaseEENKUlvE_clEvENKUlvE1_clEvEUlS5_S5_E_EEEEvS7_RKT_EUliE_EEviT1_)
        /*2570*/ 	.word	0x00000000


	//----- nvinfo : EIATTR_MIN_STACK_SIZE
	.align		4
.L_1647:
        /*2574*/ 	.byte	0x04, 0x12
        /*2576*/ 	.short	(.L_1649 - .L_1648)
	.align		4
.L_1648:
        /*2578*/ 	.word	index@(_ZN2at6native27unrolled_elementwise_kernelINS0_13AUnaryFunctorIN3c104HalfES4_S4_ZZZNS0_16fmin_kernel_cudaERNS_18TensorIteratorBaseEENKUlvE_clEvENKUlvE1_clEvEUlS4_S4_E_EESt5arrayIPcLm2EELi4E23TrivialOffsetCalculatorILi1EjESF_NS0_6memory12LoadWithCastILi1EEENSG_13StoreWithCastILi1EEEEEviT_T0_T2_T3_T4_T5_)
        /*257c*/ 	.word	0x00000000


	//----- nvinfo : EIATTR_MIN_STACK_SIZE
	.align		4
.L_1649:
        /*2580*/ 	.byte	0x04, 0x12
        /*2582*/ 	.short	(.L_1651 - .L_1650)
	.align		4
.L_1650:
        /*2584*/ 	.word	index@(_ZN2at6native18elementwise_kernelILi128ELi4EZNS0_22gpu_kernel_impl_nocastINS0_13AUnaryFunctorIN3c104HalfES5_S5_ZZZNS0_16fmin_kernel_cudaERNS_18TensorIteratorBaseEENKUlvE_clEvENKUlvE1_clEvEUlS5_S5_E_EEEEvS7_RKT_EUliE_EEviT1_)
        /*2588*/ 	.word	0x00000000


	//----- nvinfo : EIATTR_MIN_STACK_SIZE
	.align		4
.L_1651:
        /*258c*/ 	.byte	0x04, 0x12
        /*258e*/ 	.short	(.L_1653 - .L_1652)
	.align		4
.L_1652:
        /*2590*/ 	.word	index@(_ZN2at6native27unrolled_elementwise_kernelINS0_13AUnaryFunctorIN3c104HalfES4_S4_ZZZNS0_16fmin_kernel_cudaERNS_18TensorIteratorBaseEENKUlvE_clEvENKUlvE1_clEvEUlS4_S4_E_EESt5arrayIPcLm2EELi4E23TrivialOffsetCalculatorILi1EjESF_NS0_6memory15LoadWithoutCastENSG_16StoreWithoutCastEEEviT_T0_T2_T3_T4_T5_)
        /*2594*/ 	.word	0x00000000


	//----- nvinfo : EIATTR_MIN_STACK_SIZE
	.align		4
.L_1653:
        /*2598*/ 	.byte	0x04, 0x12
        /*259a*/ 	.short	(.L_1655 - .L_1654)
	.align		4
.L_1654:
        /*259c*/ 	.word	index@(_ZN2at6native29vectorized_elementwise_kernelILi2ENS0_13AUnaryFunctorIN3c104HalfES4_S4_ZZZNS0_16fmin_kernel_cudaERNS_18TensorIteratorBaseEENKUlvE_clEvENKUlvE1_clEvEUlS4_S4_E_EESt5arrayIPcLm2EEEEviT0_T1_)
        /*25a0*/ 	.word	0x00000000


	//----- nvinfo : EIATTR_MIN_STACK_SIZE
	.align		4
.L_1655:
        /*25a4*/ 	.byte	0x04, 0x12
        /*25a6*/ 	.short	(.L_1657 - .L_1656)
	.align		4
.L_1656:
        /*25a8*/ 	.word	index@(_ZN2at6native29vectorized_elementwise_kernelILi4ENS0_13AUnaryFunctorIN3c104HalfES4_S4_ZZZNS0_16fmin_kernel_cudaERNS_18TensorIteratorBaseEENKUlvE_clEvENKUlvE1_clEvEUlS4_S4_E_EESt5arrayIPcLm2EEEEviT0_T1_)
        /*25ac*/ 	.word	0x00000000


	//----- nvinfo : EIATTR_MIN_STACK_SIZE
	.align		4
.L_1657:
        /*25b0*/ 	.byte	0x04, 0x12
        /*25b2*/ 	.short	(.L_1659 - .L_1658)
	.align		4
.L_1658:
        /*25b4*/ 	.word	index@(_ZN2at6native29vectorized_elementwise_kernelILi8ENS0_13AUnaryFunctorIN3c104HalfES4_S4_ZZZNS0_16fmin_kernel_cudaERNS_18TensorIteratorBaseEENKUlvE_clEvENKUlvE1_clEvEUlS4_S4_E_EESt5arrayIPcLm2EEEEviT0_T1_)
        /*25b8*/ 	.word	0x00000000


	//----- nvinfo : EIATTR_MIN_STACK_SIZE
	.align		4
.L_1659:
        /*25bc*/ 	.byte	0x04, 0x12
        /*25be*/ 	.short	(.L_1661 - .L_1660)
	.align		4
.L_1660:
        /*25c0*/ 	.word	index@(_ZN2at6native18elementwise_kernelILi128ELi4EZNS0_15gpu_kernel_implINS0_13BinaryFunctorIN3c104HalfES5_S5_ZZZNS0_16fmin_kernel_cudaERNS_18TensorIteratorBaseEENKUlvE_clEvENKUlvE1_clEvEUlS5_S5_E_EEEEvS7_RKT_EUliE_EEviT1_)
        /*25c4*/ 	.word	0x00000000


	//----- nvinfo : EIATTR_MIN_STACK_SIZE
	.align		4
.L_1661:
        /*25c8*/ 	.byte	0x04, 0x12
        /*25ca*/ 	.short	(.L_1663 - .L_1662)
	.align		4
.L_1662:
        /*25cc*/ 	.word	index@(_ZN2at6native27unrolled_elementwise_kernelINS0_13BinaryFunctorIN3c104HalfES4_S4_ZZZNS0_16fmin_kernel_cudaERNS_18TensorIteratorBaseEENKUlvE_clEvENKUlvE1_clEvEUlS4_S4_E_EESt5arrayIPcLm3EELi4E23TrivialOffsetCalculatorILi2EjESE_ILi1EjENS0_6memory12LoadWithCastILi2EEENSH_13StoreWithCastILi1EEEEEviT_T0_T2_T3_T4_T5_)
        /*25d0*/ 	.word	0x00000000


	//----- nvinfo : EIATTR_MIN_STACK_SIZE
	.align		4
.L_1663:
        /*25d4*/ 	.byte	0x04, 0x12
        /*25d6*/ 	.short	(.L_1665 - .L_1664)
	.align		4
.L_1664:
        /*25d8*/ 	.word	index@(_ZN2at6native18elementwise_kernelILi128ELi4EZNS0_22gpu_kernel_impl_nocastINS0_13BinaryFunctorIN3c104HalfES5_S5_ZZZNS0_16fmin_kernel_cudaERNS_18TensorIteratorBaseEENKUlvE_clEvENKUlvE1_clEvEUlS5_S5_E_EEEEvS7_RKT_EUliE_EEviT1_)
        /*25dc*/ 	.word	0x00000000


	//----- nvinfo : EIATTR_MIN_STACK_SIZE
	.align		4
.L_1665:
        /*25e0*/ 	.byte	0x04, 0x12
        /*25e2*/ 	.short	(.L_1667 - .L_1666)
	.align		4
.L_1666:
        /*25e4*/ 	.word	index@(_ZN2at6native27unrolled_elementwise_kernelINS0_13BinaryFunctorIN3c104HalfES4_S4_ZZZNS0_16fmin_kernel_cudaERNS_18TensorIteratorBaseEENKUlvE_clEvENKUlvE1_clEvEUlS4_S4_E_EESt5arrayIPcLm3EELi4E23TrivialOffsetCalculatorILi2EjESE_ILi1EjENS0_6memory15LoadWithoutCastENSH_16StoreWithoutCastEEEviT_T0_T2_T3_T4_T5_)
        /*25e8*/ 	.word	0x00000000


	//----- nvinfo : EIATTR_MIN_STACK_SIZE
	.align		4
.L_1667:
        /*25ec*/ 	.byte	0x04, 0x12
        /*25ee*/ 	.short	(.L_1669 - .L_1668)
	.align		4
.L_1668:
        /*25f0*/ 	.word	index@(_ZN2at6native29vectorized_elementwise_kernelILi2ENS0_13BinaryFunctorIN3c104HalfES4_S4_ZZZNS0_16fmin_kernel_cudaERNS_18TensorIteratorBaseEENKUlvE_clEvENKUlvE1_clEvEUlS4_S4_E_EESt5arrayIPcLm3EEEEviT0_T1_)
        /*25f4*/ 	.word	0x00000000


	//----- nvinfo : EIATTR_MIN_STACK_SIZE
	.align		4
.L_1669:
        /*25f8*/ 	.byte	0x04, 0x12
        /*25fa*/ 	.short	(.L_1671 - .L_1670)
	.align		4
.L_1670:
        /*25fc*/ 	.word	index@(_ZN2at6native29vectorized_elementwise_kernelILi4ENS0_13BinaryFunctorIN3c104HalfES4_S4_ZZZNS0_16fmin_kernel_cudaERNS_18TensorIteratorBaseEENKUlvE_clEvENKUlvE1_clEvEUlS4_S4_E_EESt5arrayIPcLm3EEEEviT0_T1_)
        /*2600*/ 	.word	0x00000000


	//----- nvinfo : EIATTR_MIN_STACK_SIZE
	.align		4
.L_1671:
        /*2604*/ 	.byte	0x04, 0x12
        /*2606*/ 	.short	(.L_1673 - .L_1672)
	.align		4
.L_1672:
        /*2608*/ 	.word	index@(_ZN2at6native29vectorized_elementwise_kernelILi8ENS0_13BinaryFunctorIN3c104HalfES4_S4_ZZZNS0_16fmin_kernel_cudaERNS_18TensorIteratorBaseEENKUlvE_clEvENKUlvE1_clEvEUlS4_S4_E_EESt5arrayIPcLm3EEEEviT0_T1_)
        /*260c*/ 	.word	0x00000000


	//----- nvinfo : EIATTR_MIN_STACK_SIZE
	.align		4
.L_1673:
        /*2610*/ 	.byte	0x04, 0x12
        /*2612*/ 	.short	(.L_1675 - .L_1674)
	.align		4
.L_1674:
        /*2614*/ 	.word	index@(_ZN2at6native18elementwise_kernelILi128ELi4EZNS0_15gpu_kernel_implINS0_13AUnaryFunctorIfffZZZNS0_16fmin_kernel_cudaERNS_18TensorIteratorBaseEENKUlvE_clEvENKUlvE0_clEvEUlffE_EEEEvS5_RKT_EUliE_EEviT1_)
        /*2618*/ 	.word	0x00000000


	//----- nvinfo : EIATTR_MIN_STACK_SIZE
	.align		4
.L_1675:
        /*261c*/ 	.byte	0x04, 0x12
        /*261e*/ 	.short	(.L_1677 - .L_1676)
	.align		4
.L_1676:
        /*2620*/ 	.word	index@(_ZN2at6native27unrolled_elementwise_kernelINS0_13AUnaryFunctorIfffZZZNS0_16fmin_kernel_cudaERNS_18TensorIteratorBaseEENKUlvE_clEvENKUlvE0_clEvEUlffE_EESt5arrayIPcLm2EELi4E23TrivialOffsetCalculatorILi1EjESD_NS0_6memory12LoadWithCastILi1EEENSE_13StoreWithCastILi1EEEEEviT_T0_T2_T3_T4_T5_)
        /*2624*/ 	.word	0x00000000


	//----- nvinfo : EIATTR_MIN_STACK_SIZE
	.align		4
.L_1677:
        /*2628*/ 	.byte	0x04, 0x12
        /*262a*/ 	.short	(.L_1679 - .L_1678)
	.align		4
.L_1678:
        /*262c*/ 	.word	index@(_ZN2at6native18elementwise_kernelILi128ELi2EZNS0_22gpu_kernel_impl_nocastINS0_13AUnaryFunctorIfffZZZNS0_16fmin_kernel_cudaERNS_18TensorIteratorBaseEENKUlvE_clEvENKUlvE0_clEvEUlffE_EEEEvS5_RKT_EUliE_EEviT1_)
        /*2630*/ 	.word	0x00000000


	//----- nvinfo : EIATTR_MIN_STACK_SIZE
	.align		4
.L_1679:
        /*2634*/ 	.byte	0x04, 0x12
        /*2636*/ 	.short	(.L_1681 - .L_1680)
	.align		4
.L_1680:
        /*2638*/ 	.word	index@(_ZN2at6native27unrolled_elementwise_kernelINS0_13AUnaryFunctorIfffZZZNS0_16fmin_kernel_cudaERNS_18TensorIteratorBaseEENKUlvE_clEvENKUlvE0_clEvEUlffE_EESt5arrayIPcLm2EELi4E23TrivialOffsetCalculatorILi1EjESD_NS0_6memory15LoadWithoutCastENSE_16StoreWithoutCastEEEviT_T0_T2_T3_T4_T5_)
        /*263c*/ 	.word	0x00000000


	//----- nvinfo : EIATTR_MIN_STACK_SIZE
	.align		4
.L_1681:
        /*2640*/ 	.byte	0x04, 0x12
        /*2642*/ 	.short	(.L_1683 - .L_1682)
	.align		4
.L_1682:
        /*2644*/ 	.word	index@(_ZN2at6native29vectorized_elementwise_kernelILi2ENS0_13AUnaryFunctorIfffZZZNS0_16fmin_kernel_cudaERNS_18TensorIteratorBaseEENKUlvE_clEvENKUlvE0_clEvEUlffE_EESt5arrayIPcLm2EEEEviT0_T1_)
        /*2648*/ 	.word	0x00000000


	//----- nvinfo : EIATTR_MIN_STACK_SIZE
	.align		4
.L_1683:
        /*264c*/ 	.byte	0x04, 0x12
        /*264e*/ 	.short	(.L_1685 - .L_1684)
	.align		4
.L_1684:
        /*2650*/ 	.word	index@(_ZN2at6native29vectorized_elementwise_kernelILi4ENS0_13AUnaryFunctorIfffZZZNS0_16fmin_kernel_cudaERNS_18TensorIteratorBaseEENKUlvE_clEvENKUlvE0_clEvEUlffE_EESt5arrayIPcLm2EEEEviT0_T1_)
        /*2654*/ 	.word	0x00000000


	//----- nvinfo : EIATTR_MIN_STACK_SIZE
	.align		4
.L_1685:
        /*2658*/ 	.byte	0x04, 0x12
        /*265a*/ 	.short	(.L_1687 - .L_1686)
	.align		4
.L_1686:
        /*265c*/ 	.word	index@(_ZN2at6native29vectorized_elementwise_kernelILi8ENS0_13AUnaryFunctorIfffZZZNS0_16fmin_kernel_cudaERNS_18TensorIteratorBaseEENKUlvE_clEvENKUlvE0_clEvEUlffE_EESt5arrayIPcLm2EEEEviT0_T1_)
        /*2660*/ 	.word	0x00000000


	//----- nvinfo : EIATTR_MIN_STACK_SIZE
	.align		4
.L_1687:
        /*2664*/ 	.byte	0x04, 0x12
        /*2666*/ 	.short	(.L_1689 - .L_1688)
	.align		4
.L_1688:
        /*2668*/ 	.word	index@(_ZN2at6native18elementwise_kernelILi128ELi4EZNS0_15gpu_kernel_implINS0_13BinaryFunctorIfffZZZNS0_16fmin_kernel_cudaERNS_18TensorIteratorBaseEENKUlvE_clEvENKUlvE0_clEvEUlffE_EEEEvS5_RKT_EUliE_EEviT1_)
        /*266c*/ 	.word	0x00000000


	//----- nvinfo : EIATTR_MIN_STACK_SIZE
	.align		4
.L_1689:
        /*2670*/ 	.byte	0x04, 0x12
        /*2672*/ 	.short	(.L_1691 - .L_1690)
	.align		4
.L_1690:
        /*2674*/ 	.word	index@(_ZN2at6native27unrolled_elementwise_kernelINS0_13BinaryFunctorIfffZZZNS0_16fmin_kernel_cudaERNS_18TensorIteratorBaseEENKUlvE_clEvENKUlvE0_clEvEUlffE_EESt5arrayIPcLm3EELi4E23TrivialOffsetCalculatorILi2EjESC_ILi1EjENS0_6memory12LoadWithCastILi2EEENSF_13StoreWithCastILi1EEEEEviT_T0_T2_T3_T4_T5_)
        /*2678*/ 	.word	0x00000000


	//----- nvinfo : EIATTR_MIN_STACK_SIZE
	.align		4
.L_1691:
        /*267c*/ 	.byte	0x04, 0x12
        /*267e*/ 	.short	(.L_1693 - .L_1692)
	.align		4
.L_1692:
        /*2680*/ 	.word	index@(_ZN2at6native18elementwise_kernelILi128ELi2EZNS0_22gpu_kernel_impl_nocastINS0_13BinaryFunctorIfffZZZNS0_16fmin_kernel_cudaERNS_18TensorIteratorBaseEENKUlvE_clEvENKUlvE0_clEvEUlffE_EEEEvS5_RKT_EUliE_EEviT1_)
        /*2684*/ 	.word	0x00000000


	//----- nvinfo : EIATTR_MIN_STACK_SIZE
	.align		4
.L_1693:
        /*2688*/ 	.byte	0x04, 0x12
        /*268a*/ 	.short	(.L_1695 - .L_1694)
	.align		4
.L_1694:
        /*268c*/ 	.word	index@(_ZN2at6native27unrolled_elementwise_kernelINS0_13BinaryFunctorIfffZZZNS0_16fmin_kernel_cudaERNS_18TensorIteratorBaseEENKUlvE_clEvENKUlvE0_clEvEUlffE_EESt5arrayIPcLm3EELi4E23TrivialOffsetCalculatorILi2EjESC_ILi1EjENS0_6memory15LoadWithoutCastENSF_16StoreWithoutCastEEEviT_T0_T2_T3_T4_T5_)
        /*2690*/ 	.word	0x00000000


	//----- nvinfo : EIATTR_MIN_STACK_SIZE
	.align		4
.L_1695:
        /*2694*/ 	.byte	0x04, 0x12
        /*2696*/ 	.short	(.L_1697 - .L_1696)
	.align		4
.L_1696:
        /*2698*/ 	.word	index@(_ZN2at6native29vectorized_elementwise_kernelILi2ENS0_13BinaryFunctorIfffZZZNS0_16fmin_kernel_cudaERNS_18TensorIteratorBaseEENKUlvE_clEvENKUlvE0_clEvEUlffE_EESt5arrayIPcLm3EEEEviT0_T1_)
        /*269c*/ 	.word	0x00000000


	//----- nvinfo : EIATTR_MIN_STACK_SIZE
	.align		4
.L_1697:
        /*26a0*/ 	.byte	0x04, 0x12
        /*26a2*/ 	.short	(.L_1699 - .L_1698)
	.align		4
.L_1698:
        /*26a4*/ 	.word	index@(_ZN2at6native29vectorized_elementwise_kernelILi4ENS0_13BinaryFunctorIfffZZZNS0_16fmin_kernel_cudaERNS_18TensorIteratorBaseEENKUlvE_clEvENKUlvE0_clEvEUlffE_EESt5arrayIPcLm3EEEEviT0_T1_)
        /*26a8*/ 	.word	0x00000000


	//----- nvinfo : EIATTR_MIN_STACK_SIZE
	.align		4
.L_1699:
        /*26ac*/ 	.byte	0x04, 0x12
        /*26ae*/ 	.short	(.L_1701 - .L_1700)
	.align		4
.L_1700:
        /*26b0*/ 	.word	index@(_ZN2at6native29vectorized_elementwise_kernelILi8ENS0_13BinaryFunctorIfffZZZNS0_16fmin_kernel_cudaERNS_18TensorIteratorBaseEENKUlvE_clEvENKUlvE0_clEvEUlffE_EESt5arrayIPcLm3EEEEviT0_T1_)
        /*26b4*/ 	.word	0x00000000


	//----- nvinfo : EIATTR_MIN_STACK_SIZE
	.align		4
.L_1701:
        /*26b8*/ 	.byte	0x04, 0x12
        /*26ba*/ 	.short	(.L_1703 - .L_1702)
	.align		4
.L_1702:
        /*26bc*/ 	.word	index@(_ZN2at6native18elementwise_kernelILi128ELi4EZNS0_15gpu_kernel_implINS0_13AUnaryFunctorIdddZZZNS0_16fmin_kernel_cudaERNS_18TensorIteratorBaseEENKUlvE_clEvENKUlvE_clEvEUlddE_EEEEvS5_RKT_EUliE_EEviT1_)
        /*26c0*/ 	.word	0x00000000


	//----- nvinfo : EIATTR_MIN_STACK_SIZE
	.align		4
.L_1703:
        /*26c4*/ 	.byte	0x04, 0x12
        /*26c6*/ 	.short	(.L_1705 - .L_1704)
	.align		4
.L_1704:
        /*26c8*/ 	.word	index@(_ZN2at6native27unrolled_elementwise_kernelINS0_13AUnaryFunctorIdddZZZNS0_16fmin_kernel_cudaERNS_18TensorIteratorBaseEENKUlvE_clEvENKUlvE_clEvEUlddE_EESt5arrayIPcLm2EELi4E23TrivialOffsetCalculatorILi1EjESD_NS0_6memory12LoadWithCastILi1EEENSE_13StoreWithCastILi1EEEEEviT_T0_T2_T3_T4_T5_)
        /*26cc*/ 	.word	0x00000000


	//----- nvinfo : EIATTR_MIN_STACK_SIZE
	.align		4
.L_1705:
        /*26d0*/ 	.byte	0x04, 0x12
        /*26d2*/ 	.short	(.L_1707 - .L_1706)
	.align		4
.L_1706:
        /*26d4*/ 	.word	index@(_ZN2at6native18elementwise_kernelILi128ELi2EZNS0_22gpu_kernel_impl_nocastINS0_13AUnaryFunctorIdddZZZNS0_16fmin_kernel_cudaERNS_18TensorIteratorBaseEENKUlvE_clEvENKUlvE_clEvEUlddE_EEEEvS5_RKT_EUliE_EEviT1_)
        /*26d8*/ 	.word	0x00000000


	//----- nvinfo : EIATTR_MIN_STACK_SIZE
	.align		4
.L_1707:
        /*26dc*/ 	.byte	0x04, 0x12
        /*26de*/ 	.short	(.L_1709 - .L_1708)
	.align		4
.L_1708:
        /*26e0*/ 	.word	index@(_ZN2at6native27unrolled_elementwise_kernelINS0_13AUnaryFunctorIdddZZZNS0_16fmin_kernel_cudaERNS_18TensorIteratorBaseEENKUlvE_clEvENKUlvE_clEvEUlddE_EESt5arrayIPcLm2EELi4E23TrivialOffsetCalculatorILi1EjESD_NS0_6memory15LoadWithoutCastENSE_16StoreWithoutCastEEEviT_T0_T2_T3_T4_T5_)
        /*26e4*/ 	.word	0x00000000


	//----- nvinfo : EIATTR_MIN_STACK_SIZE
	.align		4
.L_1709:
        /*26e8*/ 	.byte	0x04, 0x12
        /*26ea*/ 	.short	(.L_1711 - .L_1710)
	.align		4
.L_1710:
        /*26ec*/ 	.word	index@(_ZN2at6native29vectorized_elementwise_kernelILi2ENS0_13AUnaryFunctorIdddZZZNS0_16fmin_kernel_cudaERNS_18TensorIteratorBaseEENKUlvE_clEvENKUlvE_clEvEUlddE_EESt5arrayIPcLm2EEEEviT0_T1_)
        /*26f0*/ 	.word	0x00000000


	//----- nvinfo : EIATTR_MIN_STACK_SIZE
	.align		4
.L_1711:
        /*26f4*/ 	.byte	0x04, 0x12
        /*26f6*/ 	.short	(.L_1713 - .L_1712)
	.align		4
.L_1712:
        /*26f8*/ 	.word	index@(_ZN2at6native29vectorized_elementwise_kernelILi4ENS0_13AUnaryFunctorIdddZZZNS0_16fmin_kernel_cudaERNS_18TensorIteratorBaseEENKUlvE_clEvENKUlvE_clEvEUlddE_EESt5arrayIPcLm2EEEEviT0_T1_)
        /*26fc*/ 	.word	0x00000000


	//----- nvinfo : EIATTR_MIN_STACK_SIZE
	.align		4
.L_1713:
        /*2700*/ 	.byte	0x04, 0x12
        /*2702*/ 	.short	(.L_1715 - .L_1714)
	.align		4
.L_1714:
        /*2704*/ 	.word	index@(_ZN2at6native29vectorized_elementwise_kernelILi8ENS0_13AUnaryFunctorIdddZZZNS0_16fmin_kernel_cudaERNS_18TensorIteratorBaseEENKUlvE_clEvENKUlvE_clEvEUlddE_EESt5arrayIPcLm2EEEEviT0_T1_)
        /*2708*/ 	.word	0x00000000


	//----- nvinfo : EIATTR_MIN_STACK_SIZE
	.align		4
.L_1715:
        /*270c*/ 	.byte	0x04, 0x12
        /*270e*/ 	.short	(.L_1717 - .L_1716)
	.align		4
.L_1716:
        /*2710*/ 	.word	index@(_ZN2at6native18elementwise_kernelILi128ELi4EZNS0_15gpu_kernel_implINS0_13BinaryFunctorIdddZZZNS0_16fmin_kernel_cudaERNS_18TensorIteratorBaseEENKUlvE_clEvENKUlvE_clEvEUlddE_EEEEvS5_RKT_EUliE_EEviT1_)
        /*2714*/ 	.word	0x00000000


	//----- nvinfo : EIATTR_MIN_STACK_SIZE
	.align		4
.L_1717:
        /*2718*/ 	.byte	0x04, 0x12
        /*271a*/ 	.short	(.L_1719 - .L_1718)
	.align		4
.L_1718:
        /*271c*/ 	.word	index@(_ZN2at6native27unrolled_elementwise_kernelINS0_13BinaryFunctorIdddZZZNS0_16fmin_kernel_cudaERNS_18TensorIteratorBaseEENKUlvE_clEvENKUlvE_clEvEUlddE_EESt5arrayIPcLm3EELi4E23TrivialOffsetCalculatorILi2EjESC_ILi1EjENS0_6memory12LoadWithCastILi2EEENSF_13StoreWithCastILi1EEEEEviT_T0_T2_T3_T4_T5_)
        /*2720*/ 	.word	0x00000000


	//----- nvinfo : EIATTR_MIN_STACK_SIZE
	.align		4
.L_1719:
        /*2724*/ 	.byte	0x04, 0x12
        /*2726*/ 	.short	(.L_1721 - .L_1720)
	.align		4
.L_1720:
        /*2728*/ 	.word	index@(_ZN2at6native18elementwise_kernelILi128ELi2EZNS0_22gpu_kernel_impl_nocastINS0_13BinaryFunctorIdddZZZNS0_16fmin_kernel_cudaERNS_18TensorIteratorBaseEENKUlvE_clEvENKUlvE_clEvEUlddE_EEEEvS5_RKT_EUliE_EEviT1_)
        /*272c*/ 	.word	0x00000000


	//----- nvinfo : EIATTR_MIN_STACK_SIZE
	.align		4
.L_1721:
        /*2730*/ 	.byte	0x04, 0x12
        /*2732*/ 	.short	(.L_1723 - .L_1722)
	.align		4
.L_1722:
        /*2734*/ 	.word	index@(_ZN2at6native27unrolled_elementwise_kernelINS0_13BinaryFunctorIdddZZZNS0_16fmin_kernel_cudaERNS_18TensorIteratorBaseEENKUlvE_clEvENKUlvE_clEvEUlddE_EESt5arrayIPcLm3EELi4E23TrivialOffsetCalculatorILi2EjESC_ILi1EjENS0_6memory15LoadWithoutCastENSF_16StoreWithoutCastEEEviT_T0_T2_T3_T4_T5_)
        /*2738*/ 	.word	0x00000000


	//----- nvinfo : EIATTR_MIN_STACK_SIZE
	.align		4
.L_1723:
        /*273c*/ 	.byte	0x04, 0x12
        /*273e*/ 	.short	(.L_1725 - .L_1724)
	.align		4
.L_1724:
        /*2740*/ 	.word	index@(_ZN2at6native29vectorized_elementwise_kernelILi2ENS0_13BinaryFunctorIdddZZZNS0_16fmin_kernel_cudaERNS_18TensorIteratorBaseEENKUlvE_clEvENKUlvE_clEvEUlddE_EESt5arrayIPcLm3EEEEviT0_T1_)
        /*2744*/ 	.word	0x00000000


	//----- nvinfo : EIATTR_MIN_STACK_SIZE
	.align		4
.L_1725:
        /*2748*/ 	.byte	0x04, 0x12
        /*274a*/ 	.short	(.L_1727 - .L_1726)
	.align		4
.L_1726:
        /*274c*/ 	.word	index@(_ZN2at6native29vectorized_elementwise_kernelILi4ENS0_13BinaryFunctorIdddZZZNS0_16fmin_kernel_cudaERNS_18TensorIteratorBaseEENKUlvE_clEvENKUlvE_clEvEUlddE_EESt5arrayIPcLm3EEEEviT0_T1_)
        /*2750*/ 	.word	0x00000000


	//----- nvinfo : EIATTR_MIN_STACK_SIZE
	.align		4
.L_1727:
        /*2754*/ 	.byte	0x04, 0x12
        /*2756*/ 	.short	(.L_1729 - .L_1728)
	.align		4
.L_1728:
        /*2758*/ 	.word	index@(_ZN2at6native29vectorized_elementwise_kernelILi8ENS0_13BinaryFunctorIdddZZZNS0_16fmin_kernel_cudaERNS_18TensorIteratorBaseEENKUlvE_clEvENKUlvE_clEvEUlddE_EESt5arrayIPcLm3EEEEviT0_T1_)
        /*275c*/ 	.word	0x00000000


	//----- nvinfo : EIATTR_MIN_STACK_SIZE
	.align		4
.L_1729:
        /*2760*/ 	.byte	0x04, 0x12
        /*2762*/ 	.short	(.L_1731 - .L_1730)
	.align		4
.L_1730:
        /*2764*/ 	.word	index@(_ZN2at6native18elementwise_kernelILi128ELi4EZNS0_15gpu_kernel_implINS0_13AUnaryFunctorIN3c108BFloat16ES5_S5_ZZZNS0_16fmax_kernel_cudaERNS_18TensorIteratorBaseEENKUlvE_clEvENKUlvE2_clEvEUlS5_S5_E_EEEEvS7_RKT_EUliE_EEviT1_)
        /*2768*/ 	.word	0x00000000


	//----- nvinfo : EIATTR_MIN_STACK_SIZE
	.align		4
.L_1731:
        /*276c*/ 	.byte	0x04, 0x12
        /*276e*/ 	.short	(.L_1733 - .L_1732)
	.align		4
.L_1732:
        /*2770*/ 	.word	index@(_ZN2at6native27unrolled_elementwise_kernelINS0_13AUnaryFunctorIN3c108BFloat16ES4_S4_ZZZNS0_16fmax_kernel_cudaERNS_18TensorIteratorBaseEENKUlvE_clEvENKUlvE2_clEvEUlS4_S4_E_EESt5arrayIPcLm2EELi4E23TrivialOffsetCalculatorILi1EjESF_NS0_6memory12LoadWithCastILi1EEENSG_13StoreWithCastILi1EEEEEviT_T0_T2_T3_T4_T5_)
        /*2774*/ 	.word	0x00000000


	//----- nvinfo : EIATTR_MIN_STACK_SIZE
	.align		4
.L_1733:
        /*2778*/ 	.byte	0x04, 0x12
        /*277a*/ 	.short	(.L_1735 - .L_1734)
	.align		4
.L_1734:
        /*277c*/ 	.word	index@(_ZN2at6native18elementwise_kernelILi128ELi4EZNS0_22gpu_kernel_impl_nocastINS0_13AUnaryFunctorIN3c108BFloat16ES5_S5_ZZZNS0_16fmax_kernel_cudaERNS_18TensorIteratorBaseEENKUlvE_clEvENKUlvE2_clEvEUlS5_S5_E_EEEEvS7_RKT_EUliE_EEviT1_)
        /*2780*/ 	.word	0x00000000


	//----- nvinfo : EIATTR_MIN_STACK_SIZE
	.align		4
.L_1735:
        /*2784*/ 	.byte	0x04, 0x12
        /*2786*/ 	.short	(.L_1737 - .L_1736)
	.align		4
.L_1736:
        /*2788*/ 	.word	index@(_ZN2at6native27unrolled_elementwise_kernelINS0_13AUnaryFunctorIN3c108BFloat16ES4_S4_ZZZNS0_16fmax_kernel_cudaERNS_18TensorIteratorBaseEENKUlvE_clEvENKUlvE2_clEvEUlS4_S4_E_EESt5arrayIPcLm2EELi4E23TrivialOffsetCalculatorILi1EjESF_NS0_6memory15LoadWithoutCastENSG_16StoreWithoutCastEEEviT_T0_T2_T3_T4_T5_)
        /*278c*/ 	.word	0x00000000


	//----- nvinfo : EIATTR_MIN_STACK_SIZE
	.align		4
.L_1737:
        /*2790*/ 	.byte	0x04, 0x12
        /*2792*/ 	.short	(.L_1739 - .L_1738)
	.align		4
.L_1738:
        /*2794*/ 	.word	index@(_ZN2at6native29vectorized_elementwise_kernelILi2ENS0_13AUnaryFunctorIN3c108BFloat16ES4_S4_ZZZNS0_16fmax_kernel_cudaERNS_18TensorIteratorBaseEENKUlvE_clEvENKUlvE2_clEvEUlS4_S4_E_EESt5arrayIPcLm2EEEEviT0_T1_)
        /*2798*/ 	.word	0x00000000


	//----- nvinfo : EIATTR_MIN_STACK_SIZE
	.align		4
.L_1739:
        /*279c*/ 	.byte	0x04, 0x12
        /*279e*/ 	.short	(.L_1741 - .L_1740)
	.align		4
.L_1740:
        /*27a0*/ 	.word	index@(_ZN2at6native29vectorized_elementwise_kernelILi4ENS0_13AUnaryFunctorIN3c108BFloat16ES4_S4_ZZZNS0_16fmax_kernel_cudaERNS_18TensorIteratorBaseEENKUlvE_clEvENKUlvE2_clEvEUlS4_S4_E_EESt5arrayIPcLm2EEEEviT0_T1_)
        /*27a4*/ 	.word	0x00000000


	//----- nvinfo : EIATTR_MIN_STACK_SIZE
	.align		4
.L_1741:
        /*27a8*/ 	.byte	0x04, 0x12
        /*27aa*/ 	.short	(.L_1743 - .L_1742)
	.align		4
.L_1742:
        /*27ac*/ 	.word	index@(_ZN2at6native29vectorized_elementwise_kernelILi8ENS0_13AUnaryFunctorIN3c108BFloat16ES4_S4_ZZZNS0_16fmax_kernel_cudaERNS_18TensorIteratorBaseEENKUlvE_clEvENKUlvE2_clEvEUlS4_S4_E_EESt5arrayIPcLm2EEEEviT0_T1_)
        /*27b0*/ 	.word	0x00000000


	//----- nvinfo : EIATTR_MIN_STACK_SIZE
	.align		4
.L_1743:
        /*27b4*/ 	.byte	0x04, 0x12
        /*27b6*/ 	.short	(.L_1745 - .L_1744)
	.align		4
.L_1744:
        /*27b8*/ 	.word	index@(_ZN2at6native18elementwise_kernelILi128ELi4EZNS0_15gpu_kernel_implINS0_13BinaryFunctorIN3c108BFloat16ES5_S5_ZZZNS0_16fmax_kernel_cudaERNS_18TensorIteratorBaseEENKUlvE_clEvENKUlvE2_clEvEUlS5_S5_E_EEEEvS7_RKT_EUliE_EEviT1_)
        /*27bc*/ 	.word	0x00000000


	//----- nvinfo : EIATTR_MIN_STACK_SIZE
	.align		4
.L_1745:
        /*27c0*/ 	.byte	0x04, 0x12
        /*27c2*/ 	.short	(.L_1747 - .L_1746)
	.align		4
.L_1746:
        /*27c4*/ 	.word	index@(_ZN2at6native27unrolled_elementwise_kernelINS0_13BinaryFunctorIN3c108BFloat16ES4_S4_ZZZNS0_16fmax_kernel_cudaERNS_18TensorIteratorBaseEENKUlvE_clEvENKUlvE2_clEvEUlS4_S4_E_EESt5arrayIPcLm3EELi4E23TrivialOffsetCalculatorILi2EjESE_ILi1EjENS0_6memory12LoadWithCastILi2EEENSH_13StoreWithCastILi1EEEEEviT_T0_T2_T3_T4_T5_)
        /*27c8*/ 	.word	0x00000000


	//----- nvinfo : EIATTR_MIN_STACK_SIZE
	.align		4
.L_1747:
        /*27cc*/ 	.byte	0x04, 0x12
        /*27ce*/ 	.short	(.L_1749 - .L_1748)
	.align		4
.L_1748:
        /*27d0*/ 	.word	index@(_ZN2at6native18elementwise_kernelILi128ELi4EZNS0_22gpu_kernel_impl_nocastINS0_13BinaryFunctorIN3c108BFloat16ES5_S5_ZZZNS0_16fmax_kernel_cudaERNS_18TensorIteratorBaseEENKUlvE_clEvENKUlvE2_clEvEUlS5_S5_E_EEEEvS7_RKT_EUliE_EEviT1_)
        /*27d4*/ 	.word	0x00000000


	//----- nvinfo : EIATTR_MIN_STACK_SIZE
	.align		4
.L_1749:
        /*27d8*/ 	.byte	0x04, 0x12
        /*27da*/ 	.short	(.L_1751 - .L_1750)
	.align		4
.L_1750:
        /*27dc*/ 	.word	index@(_ZN2at6native27unrolled_elementwise_kernelINS0_13BinaryFunctorIN3c108BFloat16ES4_S4_ZZZNS0_16fmax_kernel_cudaERNS_18TensorIteratorBaseEENKUlvE_clEvENKUlvE2_clEvEUlS4_S4_E_EESt5arrayIPcLm3EELi4E23TrivialOffsetCalculatorILi2EjESE_ILi1EjENS0_6memory15LoadWithoutCastENSH_16StoreWithoutCastEEEviT_T0_T2_T3_T4_T5_)
        /*27e0*/ 	.word	0x00000000


	//----- nvinfo : EIATTR_MIN_STACK_SIZE
	.align		4
.L_1751:
        /*27e4*/ 	.byte	0x04, 0x12
        /*27e6*/ 	.short	(.L_1753 - .L_1752)
	.align		4
.L_1752:
        /*27e8*/ 	.word	index@(_ZN2at6native29vectorized_elementwise_kernelILi2ENS0_13BinaryFunctorIN3c108BFloat16ES4_S4_ZZZNS0_16fmax_kernel_cudaERNS_18TensorIteratorBaseEENKUlvE_clEvENKUlvE2_clEvEUlS4_S4_E_EESt5arrayIPcLm3EEEEviT0_T1_)
        /*27ec*/ 	.word	0x00000000


	//----- nvinfo : EIATTR_MIN_STACK_SIZE
	.align		4
.L_1753:
        /*27f0*/ 	.byte	0x04, 0x12
        /*27f2*/ 	.short	(.L_1755 - .L_1754)
	.align		4
.L_1754:
        /*27f4*/ 	.word	index@(_ZN2at6native29vectorized_elementwise_kernelILi4ENS0_13BinaryFunctorIN3c108BFloat16ES4_S4_ZZZNS0_16fmax_kernel_cudaERNS_18TensorIteratorBaseEENKUlvE_clEvENKUlvE2_clEvEUlS4_S4_E_EESt5arrayIPcLm3EEEEviT0_T1_)
        /*27f8*/ 	.word	0x00000000


	//----- nvinfo : EIATTR_MIN_STACK_SIZE
	.align		4
.L_1755:
        /*27fc*/ 	.byte	0x04, 0x12
        /*27fe*/ 	.short	(.L_1757 - .L_1756)
	.align		4
.L_1756:
        /*2800*/ 	.word	index@(_ZN2at6native29vectorized_elementwise_kernelILi8ENS0_13BinaryFunctorIN3c108BFloat16ES4_S4_ZZZNS0_16fmax_kernel_cudaERNS_18TensorIteratorBaseEENKUlvE_clEvENKUlvE2_clEvEUlS4_S4_E_EESt5arrayIPcLm3EEEEviT0_T1_)
        /*2804*/ 	.word	0x00000000


	//----- nvinfo : EIATTR_MIN_STACK_SIZE
	.align		4
.L_1757:
        /*2808*/ 	.byte	0x04, 0x12
        /*280a*/ 	.short	(.L_1759 - .L_1758)
	.align		4
.L_1758:
        /*280c*/ 	.word	index@(_ZN2at6native18elementwise_kernelILi128ELi4EZNS0_15gpu_kernel_implINS0_13AUnaryFunctorIN3c104HalfES5_S5_ZZZNS0_16fmax_kernel_cudaERNS_18TensorIteratorBaseEENKUlvE_clEvENKUlvE1_clEvEUlS5_S5_E_EEEEvS7_RKT_EUliE_EEviT1_)
        /*2810*/ 	.word	0x00000000


	//----- nvinfo : EIATTR_MIN_STACK_SIZE
	.align		4
.L_1759:
        /*2814*/ 	.byte	0x04, 0x12
        /*2816*/ 	.short	(.L_1761 - .L_1760)
	.align		4
.L_1760:
        /*2818*/ 	.word	index@(_ZN2at6native27unrolled_elementwise_kernelINS0_13AUnaryFunctorIN3c104HalfES4_S4_ZZZNS0_16fmax_kernel_cudaERNS_18TensorIteratorBaseEENKUlvE_clEvENKUlvE1_clEvEUlS4_S4_E_EESt5arrayIPcLm2EELi4E23TrivialOffsetCalculatorILi1EjESF_NS0_6memory12LoadWithCastILi1EEENSG_13StoreWithCastILi1EEEEEviT_T0_T2_T3_T4_T5_)
        /*281c*/ 	.word	0x00000000


	//----- nvinfo : EIATTR_MIN_STACK_SIZE
	.align		4
.L_1761:
        /*2820*/ 	.byte	0x04, 0x12
        /*2822*/ 	.short	(.L_1763 - .L_1762)
	.align		4
.L_1762:
        /*2824*/ 	.word	index@(_ZN2at6native18elementwise_kernelILi128ELi4EZNS0_22gpu_kernel_impl_nocastINS0_13AUnaryFunctorIN3c104HalfES5_S5_ZZZNS0_16fmax_kernel_cudaERNS_18TensorIteratorBaseEENKUlvE_clEvENKUlvE1_clEvEUlS5_S5_E_EEEEvS7_RKT_EUliE_EEviT1_)
        /*2828*/ 	.word	0x00000000


	//----- nvinfo : EIATTR_MIN_STACK_SIZE
	.align		4
.L_1763:
        /*282c*/ 	.byte	0x04, 0x12
        /*282e*/ 	.short	(.L_1765 - .L_1764)
	.align		4
.L_1764:
        /*2830*/ 	.word	index@(_ZN2at6native27unrolled_elementwise_kernelINS0_13AUnaryFunctorIN3c104HalfES4_S4_ZZZNS0_16fmax_kernel_cudaERNS_18TensorIteratorBaseEENKUlvE_clEvENKUlvE1_clEvEUlS4_S4_E_EESt5arrayIPcLm2EELi4E23TrivialOffsetCalculatorILi1EjESF_NS0_6memory15LoadWithoutCastENSG_16StoreWithoutCastEEEviT_T0_T2_T3_T4_T5_)
        /*2834*/ 	.word	0x00000000


	//----- nvinfo : EIATTR_MIN_STACK_SIZE
	.align		4
.L_1765:
        /*2838*/ 	.byte	0x04, 0x12
        /*283a*/ 	.short	(.L_1767 - .L_1766)
	.align		4
.L_1766:
        /*283c*/ 	.word	index@(_ZN2at6native29vectorized_elementwise_kernelILi2ENS0_13AUnaryFunctorIN3c104HalfES4_S4_ZZZNS0_16fmax_kernel_cudaERNS_18TensorIteratorBaseEENKUlvE_clEvENKUlvE1_clEvEUlS4_S4_E_EESt5arrayIPcLm2EEEEviT0_T1_)
        /*2840*/ 	.word	0x00000000


	//----- nvinfo : EIATTR_MIN_STACK_SIZE
	.align		4
.L_1767:
        /*2844*/ 	.byte	0x04, 0x12
        /*2846*/ 	.short	(.L_1769 - .L_1768)
	.align		4
.L_1768:
        /*2848*/ 	.word	index@(_ZN2at6native29vectorized_elementwise_kernelILi4ENS0_13AUnaryFunctorIN3c104HalfES4_S4_ZZZNS0_16fmax_kernel_cudaERNS_18TensorIteratorBaseEENKUlvE_clEvENKUlvE1_clEvEUlS4_S4_E_EESt5arrayIPcLm2EEEEviT0_T1_)
        /*284c*/ 	.word	0x00000000


	//----- nvinfo : EIATTR_MIN_STACK_SIZE
	.align		4
.L_1769:
        /*2850*/ 	.byte	0x04, 0x12
        /*2852*/ 	.short	(.L_1771 - .L_1770)
	.align		4
.L_1770:
        /*2854*/ 	.word	index@(_ZN2at6native29vectorized_elementwise_kernelILi8ENS0_13AUnaryFunctorIN3c104HalfES4_S4_ZZZNS0_16fmax_kernel_cudaERNS_18TensorIteratorBaseEENKUlvE_clEvENKUlvE1_clEvEUlS4_S4_E_EESt5arrayIPcLm2EEEEviT0_T1_)
        /*2858*/ 	.word	0x00000000


	//----- nvinfo : EIATTR_MIN_STACK_SIZE
	.align		4
.L_1771:
        /*285c*/ 	.byte	0x04, 0x12
        /*285e*/ 	.short	(.L_1773 - .L_1772)
	.align		4
.L_1772:
        /*2860*/ 	.word	index@(_ZN2at6native18elementwise_kernelILi128ELi4EZNS0_15gpu_kernel_implINS0_13BinaryFunctorIN3c104HalfES5_S5_ZZZNS0_16fmax_kernel_cudaERNS_18TensorIteratorBaseEENKUlvE_clEvENKUlvE1_clEvEUlS5_S5_E_EEEEvS7_RKT_EUliE_EEviT1_)
        /*2864*/ 	.word	0x00000000


	//----- nvinfo : EIATTR_MIN_STACK_SIZE
	.align		4
.L_1773:
        /*2868*/ 	.byte	0x04, 0x12
        /*286a*/ 	.short	(.L_1775 - .L_1774)
	.align		4
.L_1774:
        /*286c*/ 	.word	index@(_ZN2at6native27unrolled_elementwise_kernelINS0_13BinaryFunctorIN3c104HalfES4_S4_ZZZNS0_16fmax_kernel_cudaERNS_18TensorIteratorBaseEENKUlvE_clEvENKUlvE1_clEvEUlS4_S4_E_EESt5arrayIPcLm3EELi4E23TrivialOffsetCalculatorILi2EjESE_ILi1EjENS0_6memory12LoadWithCastILi2EEENSH_13StoreWithCastILi1EEEEEviT_T0_T2_T3_T4_T5_)
        /*2870*/ 	.word	0x00000000


	//----- nvinfo : EIATTR_MIN_STACK_SIZE
	.align		4
.L_1775:
        /*2874*/ 	.byte	0x04, 0x12
        /*2876*/ 	.short	(.L_1777 - .L_1776)
	.align		4
.L_1776:
        /*2878*/ 	.word	index@(_ZN2at6native18elementwise_kernelILi128ELi4EZNS0_22gpu_kernel_impl_nocastINS0_13BinaryFunctorIN3c104HalfES5_S5_ZZZNS0_16fmax_kernel_cudaERNS_18TensorIteratorBaseEENKUlvE_clEvENKUlvE1_clEvEUlS5_S5_E_EEEEvS7_RKT_EUliE_EEviT1_)
        /*287c*/ 	.word	0x00000000


	//----- nvinfo : EIATTR_MIN_STACK_SIZE
	.align		4
.L_1777:
        /*2880*/ 	.byte	0x04, 0x12
        /*2882*/ 	.short	(.L_1779 - .L_1778)
	.align		4
.L_1778:
        /*2884*/ 	.word	index@(_ZN2at6native27unrolled_elementwise_kernelINS0_13BinaryFunctorIN3c104HalfES4_S4_ZZZNS0_16fmax_kernel_cudaERNS_18TensorIteratorBaseEENKUlvE_clEvENKUlvE1_clEvEUlS4_S4_E_EESt5arrayIPcLm3EELi4E23TrivialOffsetCalculatorILi2EjESE_ILi1EjENS0_6memory15LoadWithoutCastENSH_16StoreWithoutCastEEEviT_T0_T2_T3_T4_T5_)
        /*2888*/ 	.word	0x00000000


	//----- nvinfo : EIATTR_MIN_STACK_SIZE
	.align		4
.L_1779:
        /*288c*/ 	.byte	0x04, 0x12
        /*288e*/ 	.short	(.L_1781 - .L_1780)
	.align		4
.L_1780:
        /*2890*/ 	.word	index@(_ZN2at6native29vectorized_elementwise_kernelILi2ENS0_13BinaryFunctorIN3c104HalfES4_S4_ZZZNS0_16fmax_kernel_cudaERNS_18TensorIteratorBaseEENKUlvE_clEvENKUlvE1_clEvEUlS4_S4_E_EESt5arrayIPcLm3EEEEviT0_T1_)
        /*2894*/ 	.word	0x00000000


	//----- nvinfo : EIATTR_MIN_STACK_SIZE
	.align		4
.L_1781:
        /*2898*/ 	.byte	0x04, 0x12
        /*289a*/ 	.short	(.L_1783 - .L_1782)
	.align		4
.L_1782:
        /*289c*/ 	.word	index@(_ZN2at6native29vectorized_elementwise_kernelILi4ENS0_13BinaryFunctorIN3c104HalfES4_S4_ZZZNS0_16fmax_kernel_cudaERNS_18TensorIteratorBaseEENKUlvE_clEvENKUlvE1_clEvEUlS4_S4_E_EESt5arrayIPcLm3EEEEviT0_T1_)
        /*28a0*/ 	.word	0x00000000


	//----- nvinfo : EIATTR_MIN_STACK_SIZE
	.align		4
.L_1783:
        /*28a4*/ 	.byte	0x04, 0x12
        /*28a6*/ 	.short	(.L_1785 - .L_1784)
	.align		4
.L_1784:
        /*28a8*/ 	.word	index@(_ZN2at6native29vectorized_elementwise_kernelILi8ENS0_13BinaryFunctorIN3c104HalfES4_S4_ZZZNS0_16fmax_kernel_cudaERNS_18TensorIteratorBaseEENKUlvE_clEvENKUlvE1_clEvEUlS4_S4_E_EESt5arrayIPcLm3EEEEviT0_T1_)
        /*28ac*/ 	.word	0x00000000


	//----- nvinfo : EIATTR_MIN_STACK_SIZE
	.align		4
.L_1785:
        /*28b0*/ 	.byte	0x04, 0x12
        /*28b2*/ 	.short	(.L_1787 - .L_1786)
	.align		4
.L_1786:
        /*28b4*/ 	.word	index@(_ZN2at6native18elementwise_kernelILi128ELi4EZNS0_15gpu_kernel_implINS0_13AUnaryFunctorIfffZZZNS0_16fmax_kernel_cudaERNS_18TensorIteratorBaseEENKUlvE_clEvENKUlvE0_clEvEUlffE_EEEEvS5_RKT_EUliE_EEviT1_)
        /*28b8*/ 	.word	0x00000000


	//----- nvinfo : EIATTR_MIN_STACK_SIZE
	.align		4
.L_1787:
        /*28bc*/ 	.byte	0x04, 0x12
        /*28be*/ 	.short	(.L_1789 - .L_1788)
	.align		4
.L_1788:
        /*28c0*/ 	.word	index@(_ZN2at6native27unrolled_elementwise_kernelINS0_13AUnaryFunctorIfffZZZNS0_16fmax_kernel_cudaERNS_18TensorIteratorBaseEENKUlvE_clEvENKUlvE0_clEvEUlffE_EESt5arrayIPcLm2EELi4E23TrivialOffsetCalculatorILi1EjESD_NS0_6memory12LoadWithCastILi1EEENSE_13StoreWithCastILi1EEEEEviT_T0_T2_T3_T4_T5_)
        /*28c4*/ 	.word	0x00000000


	//----- nvinfo : EIATTR_MIN_STACK_SIZE
	.align		4
.L_1789:
        /*28c8*/ 	.byte	0x04, 0x12
        /*28ca*/ 	.short	(.L_1791 - .L_1790)
	.align		4
.L_1790:
        /*28cc*/ 	.word	index@(_ZN2at6native18elementwise_kernelILi128ELi2EZNS0_22gpu_kernel_impl_nocastINS0_13AUnaryFunctorIfffZZZNS0_16fmax_kernel_cudaERNS_18TensorIteratorBaseEENKUlvE_clEvENKUlvE0_clEvEUlffE_EEEEvS5_RKT_EUliE_EEviT1_)
        /*28d0*/ 	.word	0x00000000


	//----- nvinfo : EIATTR_MIN_STACK_SIZE
	.align		4
.L_1791:
        /*28d4*/ 	.byte	0x04, 0x12
        /*28d6*/ 	.short	(.L_1793 - .L_1792)
	.align		4
.L_1792:
        /*28d8*/ 	.word	index@(_ZN2at6native27unrolled_elementwise_kernelINS0_13AUnaryFunctorIfffZZZNS0_16fmax_kernel_cudaERNS_18TensorIteratorBaseEENKUlvE_clEvENKUlvE0_clEvEUlffE_EESt5arrayIPcLm2EELi4E23TrivialOffsetCalculatorILi1EjESD_NS0_6memory15LoadWithoutCastENSE_16StoreWithoutCastEEEviT_T0_T2_T3_T4_T5_)
        /*28dc*/ 	.word	0x00000000


	//----- nvinfo : EIATTR_MIN_STACK_SIZE
	.align		4
.L_1793:
        /*28e0*/ 	.byte	0x04, 0x12
        /*28e2*/ 	.short	(.L_1795 - .L_1794)
	.align		4
.L_1794:
        /*28e4*/ 	.word	index@(_ZN2at6native29vectorized_elementwise_kernelILi2ENS0_13AUnaryFunctorIfffZZZNS0_16fmax_kernel_cudaERNS_18TensorIteratorBaseEENKUlvE_clEvENKUlvE0_clEvEUlffE_EESt5arrayIPcLm2EEEEviT0_T1_)
        /*28e8*/ 	.word	0x00000000


	//----- nvinfo : EIATTR_MIN_STACK_SIZE
	.align		4
.L_1795:
        /*28ec*/ 	.byte	0x04, 0x12
        /*28ee*/ 	.short	(.L_1797 - .L_1796)
	.align		4
.L_1796:
        /*28f0*/ 	.word	index@(_ZN2at6native29vectorized_elementwise_kernelILi4ENS0_13AUnaryFunctorIfffZZZNS0_16fmax_kernel_cudaERNS_18TensorIteratorBaseEENKUlvE_clEvENKUlvE0_clEvEUlffE_EESt5arrayIPcLm2EEEEviT0_T1_)
        /*28f4*/ 	.word	0x00000000


	//----- nvinfo : EIATTR_MIN_STACK_SIZE
	.align		4
.L_1797:
        /*28f8*/ 	.byte	0x04, 0x12
        /*28fa*/ 	.short	(.L_1799 - .L_1798)
	.align		4
.L_1798:
        /*28fc*/ 	.word	index@(_ZN2at6native29vectorized_elementwise_kernelILi8ENS0_13AUnaryFunctorIfffZZZNS0_16fmax_kernel_cudaERNS_18TensorIteratorBaseEENKUlvE_clEvENKUlvE0_clEvEUlffE_EESt5arrayIPcLm2EEEEviT0_T1_)
        /*2900*/ 	.word	0x00000000


	//----- nvinfo : EIATTR_MIN_STACK_SIZE
	.align		4
.L_1799:
        /*2904*/ 	.byte	0x04, 0x12
        /*2906*/ 	.short	(.L_1801 - .L_1800)
	.align		4
.L_1800:
        /*2908*/ 	.word	index@(_ZN2at6native18elementwise_kernelILi128ELi4EZNS0_15gpu_kernel_implINS0_13BinaryFunctorIfffZZZNS0_16fmax_kernel_cudaERNS_18TensorIteratorBaseEENKUlvE_clEvENKUlvE0_clEvEUlffE_EEEEvS5_RKT_EUliE_EEviT1_)
        /*290c*/ 	.word	0x00000000


	//----- nvinfo : EIATTR_MIN_STACK_SIZE
	.align		4
.L_1801:
        /*2910*/ 	.byte	0x04, 0x12
        /*2912*/ 	.short	(.L_1803 - .L_1802)
	.align		4
.L_1802:
        /*2914*/ 	.word	index@(_ZN2at6native27unrolled_elementwise_kernelINS0_13BinaryFunctorIfffZZZNS0_16fmax_kernel_cudaERNS_18TensorIteratorBaseEENKUlvE_clEvENKUlvE0_clEvEUlffE_EESt5arrayIPcLm3EELi4E23TrivialOffsetCalculatorILi2EjESC_ILi1EjENS0_6memory12LoadWithCastILi2EEENSF_13StoreWithCastILi1EEEEEviT_T0_T2_T3_T4_T5_)
        /*2918*/ 	.word	0x00000000


	//----- nvinfo : EIATTR_MIN_STACK_SIZE
	.align		4
.L_1803:
        /*291c*/ 	.byte	0x04, 0x12
        /*291e*/ 	.short	(.L_1805 - .L_1804)
	.align		4
.L_1804:
        /*2920*/ 	.word	index@(_ZN2at6native18elementwise_kernelILi128ELi2EZNS0_22gpu_kernel_impl_nocastINS0_13BinaryFunctorIfffZZZNS0_16fmax_kernel_cudaERNS_18TensorIteratorBaseEENKUlvE_clEvENKUlvE0_clEvEUlffE_EEEEvS5_RKT_EUliE_EEviT1_)
        /*2924*/ 	.word	0x00000000


	//----- nvinfo : EIATTR_MIN_STACK_SIZE
	.align		4
.L_1805:
        /*2928*/ 	.byte	0x04, 0x12
        /*292a*/ 	.short	(.L_1807 - .L_1806)
	.align		4
.L_1806:
        /*292c*/ 	.word	index@(_ZN2at6native27unrolled_elementwise_kernelINS0_13BinaryFunctorIfffZZZNS0_16fmax_kernel_cudaERNS_18TensorIteratorBaseEENKUlvE_clEvENKUlvE0_clEvEUlffE_EESt5arrayIPcLm3EELi4E23TrivialOffsetCalculatorILi2EjESC_ILi1EjENS0_6memory15LoadWithoutCastENSF_16StoreWithoutCastEEEviT_T0_T2_T3_T4_T5_)
        /*2930*/ 	.word	0x00000000


	//----- nvinfo : EIATTR_MIN_STACK_SIZE
	.align		4
.L_1807:
        /*2934*/ 	.byte	0x04, 0x12
        /*2936*/ 	.short	(.L_1809 - .L_1808)
	.align		4
.L_1808:
        /*2938*/ 	.word	index@(_ZN2at6native29vectorized_elementwise_kernelILi2ENS0_13BinaryFunctorIfffZZZNS0_16fmax_kernel_cudaERNS_18TensorIteratorBaseEENKUlvE_clEvENKUlvE0_clEvEUlffE_EESt5arrayIPcLm3EEEEviT0_T1_)
        /*293c*/ 	.word	0x00000000


	//----- nvinfo : EIATTR_MIN_STACK_SIZE
	.align		4
.L_1809:
        /*2940*/ 	.byte	0x04, 0x12
        /*2942*/ 	.short	(.L_1811 - .L_1810)
	.align		4
.L_1810:
        /*2944*/ 	.word	index@(_ZN2at6native29vectorized_elementwise_kernelILi4ENS0_13BinaryFunctorIfffZZZNS0_16fmax_kernel_cudaERNS_18TensorIteratorBaseEENKUlvE_clEvENKUlvE0_clEvEUlffE_EESt5arrayIPcLm3EEEEviT0_T1_)
        /*2948*/ 	.word	0x00000000


	//----- nvinfo : EIATTR_MIN_STACK_SIZE
	.align		4
.L_1811:
        /*294c*/ 	.byte	0x04, 0x12
        /*294e*/ 	.short	(.L_1813 - .L_1812)
	.align		4
.L_1812:
        /*2950*/ 	.word	index@(_ZN2at6native29vectorized_elementwise_kernelILi8ENS0_13BinaryFunctorIfffZZZNS0_16fmax_kernel_cudaERNS_18TensorIteratorBaseEENKUlvE_clEvENKUlvE0_clEvEUlffE_EESt5arrayIPcLm3EEEEviT0_T1_)
        /*2954*/ 	.word	0x00000000


	//----- nvinfo : EIATTR_MIN_STACK_SIZE
	.align		4
.L_1813:
        /*2958*/ 	.byte	0x04, 0x12
        /*295a*/ 	.short	(.L_1815 - .L_1814)
	.align		4
.L_1814:
        /*295c*/ 	.word	index@(_ZN2at6native18elementwise_kernelILi128ELi4EZNS0_15gpu_kernel_implINS0_13AUnaryFunctorIdddZZZNS0_16fmax_kernel_cudaERNS_18TensorIteratorBaseEENKUlvE_clEvENKUlvE_clEvEUlddE_EEEEvS5_RKT_EUliE_EEviT1_)
        /*2960*/ 	.word	0x00000000


	//----- nvinfo : EIATTR_MIN_STACK_SIZE
	.align		4
.L_1815:
        /*2964*/ 	.byte	0x04, 0x12
        /*2966*/ 	.short	(.L_1817 - .L_1816)
	.align		4
.L_1816:
        /*2968*/ 	.word	index@(_ZN2at6native27unrolled_elementwise_kernelINS0_13AUnaryFunctorIdddZZZNS0_16fmax_kernel_cudaERNS_18TensorIteratorBaseEENKUlvE_clEvENKUlvE_clEvEUlddE_EESt5arrayIPcLm2EELi4E23TrivialOffsetCalculatorILi1EjESD_NS0_6memory12LoadWithCastILi1EEENSE_13StoreWithCastILi1EEEEEviT_T0_T2_T3_T4_T5_)
        /*296c*/ 	.word	0x00000000


	//----- nvinfo : EIATTR_MIN_STACK_SIZE
	.align		4
.L_1817:
        /*2970*/ 	.byte	0x04, 0x12
        /*2972*/ 	.short	(.L_1819 - .L_1818)
	.align		4
.L_1818:
        /*2974*/ 	.word	index@(_ZN2at6native18elementwise_kernelILi128ELi2EZNS0_22gpu_kernel_impl_nocastINS0_13AUnaryFunctorIdddZZZNS0_16fmax_kernel_cudaERNS_18TensorIteratorBaseEENKUlvE_clEvENKUlvE_clEvEUlddE_EEEEvS5_RKT_EUliE_EEviT1_)
        /*2978*/ 	.word	0x00000000


	//----- nvinfo : EIATTR_MIN_STACK_SIZE
	.align		4
.L_1819:
        /*297c*/ 	.byte	0x04, 0x12
        /*297e*/ 	.short	(.L_1821 - .L_1820)
	.align		4
.L_1820:
        /*2980*/ 	.word	index@(_ZN2at6native27unrolled_elementwise_kernelINS0_13AUnaryFunctorIdddZZZNS0_16fmax_kernel_cudaERNS_18TensorIteratorBaseEENKUlvE_clEvENKUlvE_clEvEUlddE_EESt5arrayIPcLm2EELi4E23TrivialOffsetCalculatorILi1EjESD_NS0_6memory15LoadWithoutCastENSE_16StoreWithoutCastEEEviT_T0_T2_T3_T4_T5_)
        /*2984*/ 	.word	0x00000000


	//----- nvinfo : EIATTR_MIN_STACK_SIZE
	.align		4
.L_1821:
        /*2988*/ 	.byte	0x04, 0x12
        /*298a*/ 	.short	(.L_1823 - .L_1822)
	.align		4
.L_1822:
        /*298c*/ 	.word	index@(_ZN2at6native29vectorized_elementwise_kernelILi2ENS0_13AUnaryFunctorIdddZZZNS0_16fmax_kernel_cudaERNS_18TensorIteratorBaseEENKUlvE_clEvENKUlvE_clEvEUlddE_EESt5arrayIPcLm2EEEEviT0_T1_)
        /*2990*/ 	.word	0x00000000


	//----- nvinfo : EIATTR_MIN_STACK_SIZE
	.align		4
.L_1823:
        /*2994*/ 	.byte	0x04, 0x12
        /*2996*/ 	.short	(.L_1825 - .L_1824)
	.align		4
.L_1824:
        /*2998*/ 	.word	index@(_ZN2at6native29vectorized_elementwise_kernelILi4ENS0_13AUnaryFunctorIdddZZZNS0_16fmax_kernel_cudaERNS_18TensorIteratorBaseEENKUlvE_clEvENKUlvE_clEvEUlddE_EESt5arrayIPcLm2EEEEviT0_T1_)
        /*299c*/ 	.word	0x00000000


	//----- nvinfo : EIATTR_MIN_STACK_SIZE
	.align		4
.L_1825:
        /*29a0*/ 	.byte	0x04, 0x12
        /*29a2*/ 	.short	(.L_1827 - .L_1826)
	.align		4
.L_1826:
        /*29a4*/ 	.word	index@(_ZN2at6native29vectorized_elementwise_kernelILi8ENS0_13AUnaryFunctorIdddZZZNS0_16fmax_kernel_cudaERNS_18TensorIteratorBaseEENKUlvE_clEvENKUlvE_clEvEUlddE_EESt5arrayIPcLm2EEEEviT0_T1_)
        /*29a8*/ 	.word	0x00000000


	//----- nvinfo : EIATTR_MIN_STACK_SIZE
	.align		4
.L_1827:
        /*29ac*/ 	.byte	0x04, 0x12
        /*29ae*/ 	.short	(.L_1829 - .L_1828)
	.align		4
.L_1828:
        /*29b0*/ 	.word	index@(_ZN2at6native18elementwise_kernelILi128ELi4EZNS0_15gpu_kernel_implINS0_13BinaryFunctorIdddZZZNS0_16fmax_kernel_cudaERNS_18TensorIteratorBaseEENKUlvE_clEvENKUlvE_clEvEUlddE_EEEEvS5_RKT_EUliE_EEviT1_)
        /*29b4*/ 	.word	0x00000000


	//----- nvinfo : EIATTR_MIN_STACK_SIZE
	.align		4
.L_1829:
        /*29b8*/ 	.byte	0x04, 0x12
        /*29ba*/ 	.short	(.L_1831 - .L_1830)
	.align		4
.L_1830:
        /*29bc*/ 	.word	index@(_ZN2at6native27unrolled_elementwise_kernelINS0_13BinaryFunctorIdddZZZNS0_16fmax_kernel_cudaERNS_18TensorIteratorBaseEENKUlvE_clEvENKUlvE_clEvEUlddE_EESt5arrayIPcLm3EELi4E23TrivialOffsetCalculatorILi2EjESC_ILi1EjENS0_6memory12LoadWithCastILi2EEENSF_13StoreWithCastILi1EEEEEviT_T0_T2_T3_T4_T5_)
        /*29c0*/ 	.word	0x00000000


	//----- nvinfo : EIATTR_MIN_STACK_SIZE
	.align		4
.L_1831:
        /*29c4*/ 	.byte	0x04, 0x12
        /*29c6*/ 	.short	(.L_1833 - .L_1832)
	.align		4
.L_1832:
        /*29c8*/ 	.word	index@(_ZN2at6native18elementwise_kernelILi128ELi2EZNS0_22gpu_kernel_impl_nocastINS0_13BinaryFunctorIdddZZZNS0_16fmax_kernel_cudaERNS_18TensorIteratorBaseEENKUlvE_clEvENKUlvE_clEvEUlddE_EEEEvS5_RKT_EUliE_EEviT1_)
        /*29cc*/ 	.word	0x00000000


	//----- nvinfo : EIATTR_MIN_STACK_SIZE
	.align		4
.L_1833:
        /*29d0*/ 	.byte	0x04, 0x12
        /*29d2*/ 	.short	(.L_1835 - .L_1834)
	.align		4
.L_1834:
        /*29d4*/ 	.word	index@(_ZN2at6native27unrolled_elementwise_kernelINS0_13BinaryFunctorIdddZZZNS0_16fmax_kernel_cudaERNS_18TensorIteratorBaseEENKUlvE_clEvENKUlvE_clEvEUlddE_EESt5arrayIPcLm3EELi4E23TrivialOffsetCalculatorILi2EjESC_ILi1EjENS0_6memory15LoadWithoutCastENSF_16StoreWithoutCastEEEviT_T0_T2_T3_T4_T5_)
        /*29d8*/ 	.word	0x00000000


	//----- nvinfo : EIATTR_MIN_STACK_SIZE
	.align		4
.L_1835:
        /*29dc*/ 	.byte	0x04, 0x12
        /*29de*/ 	.short	(.L_1837 - .L_1836)
	.align		4
.L_1836:
        /*29e0*/ 	.word	index@(_ZN2at6native29vectorized_elementwise_kernelILi2ENS0_13BinaryFunctorIdddZZZNS0_16fmax_kernel_cudaERNS_18TensorIteratorBaseEENKUlvE_clEvENKUlvE_clEvEUlddE_EESt5arrayIPcLm3EEEEviT0_T1_)
        /*29e4*/ 	.word	0x00000000


	//----- nvinfo : EIATTR_MIN_STACK_SIZE
	.align		4
.L_1837:
        /*29e8*/ 	.byte	0x04, 0x12
        /*29ea*/ 	.short	(.L_1839 - .L_1838)
	.align		4
.L_1838:
        /*29ec*/ 	.word	index@(_ZN2at6native29vectorized_elementwise_kernelILi4ENS0_13BinaryFunctorIdddZZZNS0_16fmax_kernel_cudaERNS_18TensorIteratorBaseEENKUlvE_clEvENKUlvE_clEvEUlddE_EESt5arrayIPcLm3EEEEviT0_T1_)
        /*29f0*/ 	.word	0x00000000


	//----- nvinfo : EIATTR_MIN_STACK_SIZE
	.align		4
.L_1839:
        /*29f4*/ 	.byte	0x04, 0x12
        /*29f6*/ 	.short	(.L_1841 - .L_1840)
	.align		4
.L_1840:
        /*29f8*/ 	.word	index@(_ZN2at6native29vectorized_elementwise_kernelILi8ENS0_13BinaryFunctorIdddZZZNS0_16fmax_kernel_cudaERNS_18TensorIteratorBaseEENKUlvE_clEvENKUlvE_clEvEUlddE_EESt5arrayIPcLm3EEEEviT0_T1_)
        /*29fc*/ 	.word	0x00000000


	//----- nvinfo : EIATTR_MIN_STACK_SIZE
	.align		4
.L_1841:
        /*2a00*/ 	.byte	0x04, 0x12
        /*2a02*/ 	.short	(.L_1843 - .L_1842)
	.align		4
.L_1842:
        /*2a04*/ 	.word	index@(_ZN2at6native18elementwise_kernelILi128ELi4EZNS0_15gpu_kernel_implINS0_13AUnaryFunctorIN3c108BFloat16ES5_S5_ZZZNS0_19minimum_kernel_cudaERNS_18TensorIteratorBaseEENKUlvE0_clEvENKUlvE2_clEvEUlS5_S5_E_EEEEvS7_RKT_EUliE_EEviT1_)
        /*2a08*/ 	.word	0x00000000


	//----- nvinfo : EIATTR_MIN_STACK_SIZE
	.align		4
.L_1843:
        /*2a0c*/ 	.byte	0x04, 0x12
        /*2a0e*/ 	.short	(.L_1845 - .L_1844)
	.align		4
.L_1844:
        /*2a10*/ 	.word	index@(_ZN2at6native27unrolled_elementwise_kernelINS0_13AUnaryFunctorIN3c108BFloat16ES4_S4_ZZZNS0_19minimum_kernel_cudaERNS_18TensorIteratorBaseEENKUlvE0_clEvENKUlvE2_clEvEUlS4_S4_E_EESt5arrayIPcLm2EELi4E23TrivialOffsetCalculatorILi1EjESF_NS0_6memory12LoadWithCastILi1EEENSG_13StoreWithCastILi1EEEEEviT_T0_T2_T3_T4_T5_)
        /*2a14*/ 	.word	0x00000000


	//----- nvinfo : EIATTR_MIN_STACK_SIZE
	.align		4
.L_1845:
        /*2a18*/ 	.byte	0x04, 0x12
        /*2a1a*/ 	.short	(.L_1847 - .L_1846)
	.align		4
.L_1846:
        /*2a1c*/ 	.word	index@(_ZN2at6native18elementwise_kernelILi128ELi4EZNS0_22gpu_kernel_impl_nocastINS0_13AUnaryFunctorIN3c108BFloat16ES5_S5_ZZZNS0_19minimum_kernel_cudaERNS_18TensorIteratorBaseEENKUlvE0_clEvENKUlvE2_clEvEUlS5_S5_E_EEEEvS7_RKT_EUliE_EEviT1_)
        /*2a20*/ 	.word	0x00000000


	//----- nvinfo : EIATTR_MIN_STACK_SIZE
	.align		4
.L_1847:
        /*2a24*/ 	.byte	0x04, 0x12
        /*2a26*/ 	.short	(.L_1849 - .L_1848)
	.align		4
.L_1848:
        /*2a28*/ 	.word	index@(_ZN2at6native27unrolled_elementwise_kernelINS0_13AUnaryFunctorIN3c108BFloat16ES4_S4_ZZZNS0_19minimum_kernel_cudaERNS_18TensorIteratorBaseEENKUlvE0_clEvENKUlvE2_clEvEUlS4_S4_E_EESt5arrayIPcLm2EELi4E23TrivialOffsetCalculatorILi1EjESF_NS0_6memory15LoadWithoutCastENSG_16StoreWithoutCastEEEviT_T0_T2_T3_T4_T5_)
        /*2a2c*/ 	.word	0x00000000


	//----- nvinfo : EIATTR_MIN_STACK_SIZE
	.align		4
.L_1849:
        /*2a30*/ 	.byte	0x04, 0x12
        /*2a32*/ 	.short	(.L_1851 - .L_1850)
	.align		4
.L_1850:
        /*2a34*/ 	.word	index@(_ZN2at6native29vectorized_elementwise_kernelILi2ENS0_13AUnaryFunctorIN3c108BFloat16ES4_S4_ZZZNS0_19minimum_kernel_cudaERNS_18TensorIteratorBaseEENKUlvE0_clEvENKUlvE2_clEvEUlS4_S4_E_EESt5arrayIPcLm2EEEEviT0_T1_)
        /*2a38*/ 	.word	0x00000000


	//----- nvinfo : EIATTR_MIN_STACK_SIZE
	.align		4
.L_1851:
        /*2a3c*/ 	.byte	0x04, 0x12
        /*2a3e*/ 	.short	(.L_1853 - .L_1852)
	.align		4
.L_1852:
        /*2a40*/ 	.word	index@(_ZN2at6native29vectorized_elementwise_kernelILi4ENS0_13AUnaryFunctorIN3c108BFloat16ES4_S4_ZZZNS0_19minimum_kernel_cudaERNS_18TensorIteratorBaseEENKUlvE0_clEvENKUlvE2_clEvEUlS4_S4_E_EESt5arrayIPcLm2EEEEviT0_T1_)
        /*2a44*/ 	.word	0x00000000


	//----- nvinfo : EIATTR_MIN_STACK_SIZE
	.align		4
.L_1853:
        /*2a48*/ 	.byte	0x04, 0x12
        /*2a4a*/ 	.short	(.L_1855 - .L_1854)
	.align		4
.L_1854:
        /*2a4c*/ 	.word	index@(_ZN2at6native29vectorized_elementwise_kernelILi8ENS0_13AUnaryFunctorIN3c108BFloat16ES4_S4_ZZZNS0_19minimum_kernel_cudaERNS_18TensorIteratorBaseEENKUlvE0_clEvENKUlvE2_clEvEUlS4_S4_E_EESt5arrayIPcLm2EEEEviT0_T1_)
        /*2a50*/ 	.word	0x00000000


	//----- nvinfo : EIATTR_MIN_STACK_SIZE
	.align		4
.L_1855:
        /*2a54*/ 	.byte	0x04, 0x12
        /*2a56*/ 	.short	(.L_1857 - .L_1856)
	.align		4
.L_1856:
        /*2a58*/ 	.word	index@(_ZN2at6native18elementwise_kernelILi128ELi4EZNS0_15gpu_kernel_implINS0_13BinaryFunctorIN3c108BFloat16ES5_S5_ZZZNS0_19minimum_kernel_cudaERNS_18TensorIteratorBaseEENKUlvE0_clEvENKUlvE2_clEvEUlS5_S5_E_EEEEvS7_RKT_EUliE_EEviT1_)
        /*2a5c*/ 	.word	0x00000000


	//----- nvinfo : EIATTR_MIN_STACK_SIZE
	.align		4
.L_1857:
        /*2a60*/ 	.byte	0x04, 0x12
        /*2a62*/ 	.short	(.L_1859 - .L_1858)
	.align		4
.L_1858:
        /*2a64*/ 	.word	index@(_ZN2at6native27unrolled_elementwise_kernelINS0_13BinaryFunctorIN3c108BFloat16ES4_S4_ZZZNS0_19minimum_kernel_cudaERNS_18TensorIteratorBaseEENKUlvE0_clEvENKUlvE2_clEvEUlS4_S4_E_EESt5arrayIPcLm3EELi4E23TrivialOffsetCalculatorILi2EjESE_ILi1EjENS0_6memory12LoadWithCastILi2EEENSH_13StoreWithCastILi1EEEEEviT_T0_T2_T3_T4_T5_)
        /*2a68*/ 	.word	0x00000000


	//----- nvinfo : EIATTR_MIN_STACK_SIZE
	.align		4
.L_1859:
        /*2a6c*/ 	.byte	0x04, 0x12
        /*2a6e*/ 	.short	(.L_1861 - .L_1860)
	.align		4
.L_1860:
        /*2a70*/ 	.word	index@(_ZN2at6native18elementwise_kernelILi128ELi4EZNS0_22gpu_kernel_impl_nocastINS0_13BinaryFunctorIN3c108BFloat16ES5_S5_ZZZNS0_19minimum_kernel_cudaERNS_18TensorIteratorBaseEENKUlvE0_clEvENKUlvE2_clEvEUlS5_S5_E_EEEEvS7_RKT_EUliE_EEviT1_)
        /*2a74*/ 	.word	0x00000000


	//----- nvinfo : EIATTR_MIN_STACK_SIZE
	.align		4
.L_1861:
        /*2a78*/ 	.byte	0x04, 0x12
        /*2a7a*/ 	.short	(.L_1863 - .L_1862)
	.align		4
.L_1862:
        /*2a7c*/ 	.word	index@(_ZN2at6native27unrolled_elementwise_kernelINS0_13BinaryFunctorIN3c108BFloat16ES4_S4_ZZZNS0_19minimum_kernel_cudaERNS_18TensorIteratorBaseEENKUlvE0_clEvENKUlvE2_clEvEUlS4_S4_E_EESt5arrayIPcLm3EELi4E23TrivialOffsetCalculatorILi2EjESE_ILi1EjENS0_6memory15LoadWithoutCastENSH_16StoreWithoutCastEEEviT_T0_T2_T3_T4_T5_)
        /*2a80*/ 	.word	0x00000000


	//----- nvinfo : EIATTR_MIN_STACK_SIZE
	.align		4
.L_1863:
        /*2a84*/ 	.byte	0x04, 0x12
        /*2a86*/ 	.short	(.L_1865 - .L_1864)
	.align		4
.L_1864:
        /*2a88*/ 	.word	index@(_ZN2at6native29vectorized_elementwise_kernelILi2ENS0_13BinaryFunctorIN3c108BFloat16ES4_S4_ZZZNS0_19minimum_kernel_cudaERNS_18TensorIteratorBaseEENKUlvE0_clEvENKUlvE2_clEvEUlS4_S4_E_EESt5arrayIPcLm3EEEEviT0_T1_)
        /*2a8c*/ 	.word	0x00000000


	//----- nvinfo : EIATTR_MIN_STACK_SIZE
	.align		4
.L_1865:
        /*2a90*/ 	.byte	0x04, 0x12
        /*2a92*/ 	.short	(.L_1867 - .L_1866)
	.align		4
.L_1866:
        /*2a94*/ 	.word	index@(_ZN2at6native29vectorized_elementwise_kernelILi4ENS0_13BinaryFunctorIN3c108BFloat16ES4_S4_ZZZNS0_19minimum_kernel_cudaERNS_18TensorIteratorBaseEENKUlvE0_clEvENKUlvE2_clEvEUlS4_S4_E_EESt5arrayIPcLm3EEEEviT0_T1_)
        /*2a98*/ 	.word	0x00000000


	//----- nvinfo : EIATTR_MIN_STACK_SIZE
	.align		4
.L_1867:
        /*2a9c*/ 	.byte	0x04, 0x12
        /*2a9e*/ 	.short	(.L_1869 - .L_1868)
	.align		4
.L_1868:
        /*2aa0*/ 	.word	index@(_ZN2at6native29vectorized_elementwise_kernelILi8ENS0_13BinaryFunctorIN3c108BFloat16ES4_S4_ZZZNS0_19minimum_kernel_cudaERNS_18TensorIteratorBaseEENKUlvE0_clEvENKUlvE2_clEvEUlS4_S4_E_EESt5arrayIPcLm3EEEEviT0_T1_)
        /*2aa4*/ 	.word	0x00000000


	//----- nvinfo : EIATTR_MIN_STACK_SIZE
	.align		4
.L_1869:
        /*2aa8*/ 	.byte	0x04, 0x12
        /*2aaa*/ 	.short	(.L_1871 - .L_1870)
	.align		4
.L_1870:
        /*2aac*/ 	.word	index@(_ZN2at6native18elementwise_kernelILi128ELi4EZNS0_15gpu_kernel_implINS0_13AUnaryFunctorIN3c104HalfES5_S5_ZZZNS0_19minimum_kernel_cudaERNS_18TensorIteratorBaseEENKUlvE0_clEvENKUlvE1_clEvEUlS5_S5_E_EEEEvS7_RKT_EUliE_EEviT1_)
        /*2ab0*/ 	.word	0x00000000


	//----- nvinfo : EIATTR_MIN_STACK_SIZE
	.align		4
.L_1871:
        /*2ab4*/ 	.byte	0x04, 0x12
        /*2ab6*/ 	.short	(.L_1873 - .L_1872)
	.align		4
.L_1872:
        /*2ab8*/ 	.word	index@(_ZN2at6native27unrolled_elementwise_kernelINS0_13AUnaryFunctorIN3c104HalfES4_S4_ZZZNS0_19minimum_kernel_cudaERNS_18TensorIteratorBaseEENKUlvE0_clEvENKUlvE1_clEvEUlS4_S4_E_EESt5arrayIPcLm2EELi4E23TrivialOffsetCalculatorILi1EjESF_NS0_6memory12LoadWithCastILi1EEENSG_13StoreWithCastILi1EEEEEviT_T0_T2_T3_T4_T5_)
        /*2abc*/ 	.word	0x00000000


	//----- nvinfo : EIATTR_MIN_STACK_SIZE
	.align		4
.L_1873:
        /*2ac0*/ 	.byte	0x04, 0x12
        /*2ac2*/ 	.short	(.L_1875 - .L_1874)
	.align		4
.L_1874:
        /*2ac4*/ 	.word	index@(_ZN2at6native18elementwise_kernelILi128ELi4EZNS0_22gpu_kernel_impl_nocastINS0_13AUnaryFunctorIN3c104HalfES5_S5_ZZZNS0_19minimum_kernel_cudaERNS_18TensorIteratorBaseEENKUlvE0_clEvENKUlvE1_clEvEUlS5_S5_E_EEEEvS7_RKT_EUliE_EEviT1_)
        /*2ac8*/ 	.word	0x00000000


	//----- nvinfo : EIATTR_MIN_STACK_SIZE
	.align		4
.L_1875:
        /*2acc*/ 	.byte	0x04, 0x12
        /*2ace*/ 	.short	(.L_1877 - .L_1876)
	.align		4
.L_1876:
        /*2ad0*/ 	.word	index@(_ZN2at6native27unrolled_elementwise_kernelINS0_13AUnaryFunctorIN3c104HalfES4_S4_ZZZNS0_19minimum_kernel_cudaERNS_18TensorIteratorBaseEENKUlvE0_clEvENKUlvE1_clEvEUlS4_S4_E_EESt5arrayIPcLm2EELi4E23TrivialOffsetCalculatorILi1EjESF_NS0_6memory15LoadWithoutCastENSG_16StoreWithoutCastEEEviT_T0_T2_T3_T4_T5_)
        /*2ad4*/ 	.word	0x00000000


	//----- nvinfo : EIATTR_MIN_STACK_SIZE
	.align		4
.L_1877:
        /*2ad8*/ 	.byte	0x04, 0x12
        /*2ada*/ 	.short	(.L_1879 - .L_1878)
	.align		4
.L_1878:
        /*2adc*/ 	.word	index@(_ZN2at6native29vectorized_elementwise_kernelILi2ENS0_13AUnaryFunctorIN3c104HalfES4_S4_ZZZNS0_19minimum_kernel_cudaERNS_18TensorIteratorBaseEENKUlvE0_clEvENKUlvE1_clEvEUlS4_S4_E_EESt5arrayIPcLm2EEEEviT0_T1_)
        /*2ae0*/ 	.word	0x00000000


	//----- nvinfo : EIATTR_MIN_STACK_SIZE
	.align		4
.L_1879:
        /*2ae4*/ 	.byte	0x04, 0x12
        /*2ae6*/ 	.short	(.L_1881 - .L_1880)
	.align		4
.L_1880:
        /*2ae8*/ 	.word	index@(_ZN2at6native29vectorized_elementwise_kernelILi4ENS0_13AUnaryFunctorIN3c104HalfES4_S4_ZZZNS0_19minimum_kernel_cudaERNS_18TensorIteratorBaseEENKUlvE0_clEvENKUlvE1_clEvEUlS4_S4_E_EESt5arrayIPcLm2EEEEviT0_T1_)
        /*2aec*/ 	.word	0x00000000


	//----- nvinfo : EIATTR_MIN_STACK_SIZE
	.align		4
.L_1881:
        /*2af0*/ 	.byte	0x04, 0x12
        /*2af2*/ 	.short	(.L_1883 - .L_1882)
	.align		4
.L_1882:
        /*2af4*/ 	.word	index@(_ZN2at6native29vectorized_elementwise_kernelILi8ENS0_13AUnaryFunctorIN3c104HalfES4_S4_ZZZNS0_19minimum_kernel_cudaERNS_18TensorIteratorBaseEENKUlvE0_clEvENKUlvE1_clEvEUlS4_S4_E_EESt5arrayIPcLm2EEEEviT0_T1_)
        /*2af8*/ 	.word	0x00000000


	//----- nvinfo : EIATTR_MIN_STACK_SIZE
	.align		4
.L_1883:
        /*2afc*/ 	.byte	0x04, 0x12
        /*2afe*/ 	.short	(.L_1885 - .L_1884)
	.align		4
.L_1884:
        /*2b00*/ 	.word	index@(_ZN2at6native18elementwise_kernelILi128ELi4EZNS0_15gpu_kernel_implINS0_13BinaryFunctorIN3c104HalfES5_S5_ZZZNS0_19minimum_kernel_cudaERNS_18TensorIteratorBaseEENKUlvE0_clEvENKUlvE1_clEvEUlS5_S5_E_EEEEvS7_RKT_EUliE_EEviT1_)
        /*2b04*/ 	.word	0x00000000


	//----- nvinfo : EIATTR_MIN_STACK_SIZE
	.align		4
.L_1885:
        /*2b08*/ 	.byte	0x04, 0x12
        /*2b0a*/ 	.short	(.L_1887 - .L_1886)
	.align		4
.L_1886:
        /*2b0c*/ 	.word	index@(_ZN2at6native27unrolled_elementwise_kernelINS0_13BinaryFunctorIN3c104HalfES4_S4_ZZZNS0_19minimum_kernel_cudaERNS_18TensorIteratorBaseEENKUlvE0_clEvENKUlvE1_clEvEUlS4_S4_E_EESt5arrayIPcLm3EELi4E23TrivialOffsetCalculatorILi2EjESE_ILi1EjENS0_6memory12LoadWithCastILi2EEENSH_13StoreWithCastILi1EEEEEviT_T0_T2_T3_T4_T5_)
        /*2b10*/ 	.word	0x00000000


	//----- nvinfo : EIATTR_MIN_STACK_SIZE
	.align		4
.L_1887:
        /*2b14*/ 	.byte	0x04, 0x12
        /*2b16*/ 	.short	(.L_1889 - .L_1888)
	.align		4
.L_1888:
        /*2b18*/ 	.word	index@(_ZN2at6native18elementwise_kernelILi128ELi4EZNS0_22gpu_kernel_impl_nocastINS0_13BinaryFunctorIN3c104HalfES5_S5_ZZZNS0_19minimum_kernel_cudaERNS_18TensorIteratorBaseEENKUlvE0_clEvENKUlvE1_clEvEUlS5_S5_E_EEEEvS7_RKT_EUliE_EEviT1_)
        /*2b1c*/ 	.word	0x00000000


	//----- nvinfo : EIATTR_MIN_STACK_SIZE
	.align		4
.L_1889:
        /*2b20*/ 	.byte	0x04, 0x12
        /*2b22*/ 	.short	(.L_1891 - .L_1890)
	.align		4
.L_1890:
        /*2b24*/ 	.word	index@(_ZN2at6native27unrolled_elementwise_kernelINS0_13BinaryFunctorIN3c104HalfES4_S4_ZZZNS0_19minimum_kernel_cudaERNS_18TensorIteratorBaseEENKUlvE0_clEvENKUlvE1_clEvEUlS4_S4_E_EESt5arrayIPcLm3EELi4E23TrivialOffsetCalculatorILi2EjESE_ILi1EjENS0_6memory15LoadWithoutCastENSH_16StoreWithoutCastEEEviT_T0_T2_T3_T4_T5_)
        /*2b28*/ 	.word	0x00000000


	//----- nvinfo : EIATTR_MIN_STACK_SIZE
	.align		4
.L_1891:
        /*2b2c*/ 	.byte	0x04, 0x12
        /*2b2e*/ 	.short	(.L_1893 - .L_1892)
	.align		4
.L_1892:
        /*2b30*/ 	.word	index@(_ZN2at6native29vectorized_elementwise_kernelILi2ENS0_13BinaryFunctorIN3c104HalfES4_S4_ZZZNS0_19minimum_kernel_cudaERNS_18TensorIteratorBaseEENKUlvE0_clEvENKUlvE1_clEvEUlS4_S4_E_EESt5arrayIPcLm3EEEEviT0_T1_)
        /*2b34*/ 	.word	0x00000000


	//----- nvinfo : EIATTR_MIN_STACK_SIZE
	.align		4
.L_1893:
        /*2b38*/ 	.byte	0x04, 0x12
        /*2b3a*/ 	.short	(.L_1895 - .L_1894)
	.align		4
.L_1894:
        /*2b3c*/ 	.word	index@(_ZN2at6native29vectorized_elementwise_kernelILi4ENS0_13BinaryFunctorIN3c104HalfES4_S4_ZZZNS0_19minimum_kernel_cudaERNS_18TensorIteratorBaseEENKUlvE0_clEvENKUlvE1_clEvEUlS4_S4_E_EESt5arrayIPcLm3EEEEviT0_T1_)
        /*2b40*/ 	.word	0x00000000


	//----- nvinfo : EIATTR_MIN_STACK_SIZE
	.align		4
.L_1895:
        /*2b44*/ 	.byte	0x04, 0x12
        /*2b46*/ 	.short	(.L_1897 - .L_1896)
	.align		4
.L_1896:
        /*2b48*/ 	.word	index@(_ZN2at6native29vectorized_elementwise_kernelILi8ENS0_13BinaryFunctorIN3c104HalfES4_S4_ZZZNS0_19minimum_kernel_cudaERNS_18TensorIteratorBaseEENKUlvE0_clEvENKUlvE1_clEvEUlS4_S4_E_EESt5arrayIPcLm3EEEEviT0_T1_)
        /*2b4c*/ 	.word	0x00000000


	//----- nvinfo : EIATTR_MIN_STACK_SIZE
	.align		4
.L_1897:
        /*2b50*/ 	.byte	0x04, 0x12
        /*2b52*/ 	.short	(.L_1899 - .L_1898)
	.align		4
.L_1898:
        /*2b54*/ 	.word	index@(_ZN2at6native18elementwise_kernelILi128ELi4EZNS0_15gpu_kernel_implINS0_13AUnaryFunctorIfffZZZNS0_19minimum_kernel_cudaERNS_18TensorIteratorBaseEENKUlvE0_clEvENKUlvE0_clEvEUlffE_EEEEvS5_RKT_EUliE_EEviT1_)
        /*2b58*/ 	.word	0x00000000


	//----- nvinfo : EIATTR_MIN_STACK_SIZE
	.align		4
.L_1899:
        /*2b5c*/ 	.byte	0x04, 0x12
        /*2b5e*/ 	.short	(.L_1901 - .L_1900)
	.align		4
.L_1900:
        /*2b60*/ 	.word	index@(_ZN2at6native27unrolled_elementwise_kernelINS0_13AUnaryFunctorIfffZZZNS0_19minimum_kernel_cudaERNS_18TensorIteratorBaseEENKUlvE0_clEvENKUlvE0_clEvEUlffE_EESt5arrayIPcLm2EELi4E23TrivialOffsetCalculatorILi1EjESD_NS0_6memory12LoadWithCastILi1EEENSE_13StoreWithCastILi1EEEEEviT_T0_T2_T3_T4_T5_)
        /*2b64*/ 	.word	0x00000000


	//----- nvinfo : EIATTR_MIN_STACK_SIZE
	.align		4
.L_1901:
        /*2b68*/ 	.byte	0x04, 0x12
        /*2b6a*/ 	.short	(.L_1903 - .L_1902)
	.align		4
.L_1902:
        /*2b6c*/ 	.word	index@(_ZN2at6native18elementwise_kernelILi128ELi2EZNS0_22gpu_kernel_impl_nocastINS0_13AUnaryFunctorIfffZZZNS0_19minimum_kernel_cudaERNS_18TensorIteratorBaseEENKUlvE0_clEvENKUlvE0_clEvEUlffE_EEEEvS5_RKT_EUliE_EEviT1_)
        /*2b70*/ 	.word	0x00000000


	//----- nvinfo : EIATTR_MIN_STACK_SIZE
	.align		4
.L_1903:
        /*2b74*/ 	.byte	0x04, 0x12
        /*2b76*/ 	.short	(.L_1905 - .L_1904)
	.align		4
.L_1904:
        /*2b78*/ 	.word	index@(_ZN2at6native27unrolled_elementwise_kernelINS0_13AUnaryFunctorIfffZZZNS0_19minimum_kernel_cudaERNS_18TensorIteratorBaseEENKUlvE0_clEvENKUlvE0_clEvEUlffE_EESt5arrayIPcLm2EELi4E23TrivialOffsetCalculatorILi1EjESD_NS0_6memory15LoadWithoutCastENSE_16StoreWithoutCastEEEviT_T0_T2_T3_T4_T5_)
        /*2b7c*/ 	.word	0x00000000


	//----- nvinfo : EIATTR_MIN_STACK_SIZE
	.align		4
.L_1905:
        /*2b80*/ 	.byte	0x04, 0x12
        /*2b82*/ 	.short	(.L_1907 - .L_1906)
	.align		4
.L_1906:
        /*2b84*/ 	.word	index@(_ZN2at6native29vectorized_elementwise_kernelILi2ENS0_13AUnaryFunctorIfffZZZNS0_19minimum_kernel_cudaERNS_18TensorIteratorBaseEENKUlvE0_clEvENKUlvE0_clEvEUlffE_EESt5arrayIPcLm2EEEEviT0_T1_)
        /*2b88*/ 	.word	0x00000000


	//----- nvinfo : EIATTR_MIN_STACK_SIZE
	.align		4
.L_1907:
        /*2b8c*/ 	.byte	0x04, 0x12
        /*2b8e*/ 	.short	(.L_1909 - .L_1908)
	.align		4
.L_1908:
        /*2b90*/ 	.word	index@(_ZN2at6native29vectorized_elementwise_kernelILi4ENS0_13AUnaryFunctorIfffZZZNS0_19minimum_kernel_cudaERNS_18TensorIteratorBaseEENKUlvE0_clEvENKUlvE0_clEvEUlffE_EESt5arrayIPcLm2EEEEviT0_T1_)
        /*2b94*/ 	.word	0x00000000


	//----- nvinfo : EIATTR_MIN_STACK_SIZE
	.align		4
.L_1909:
        /*2b98*/ 	.byte	0x04, 0x12
        /*2b9a*/ 	.short	(.L_1911 - .L_1910)
	.align		4
.L_1910:
        /*2b9c*/ 	.word	index@(_ZN2at6native29vectorized_elementwise_kernelILi8ENS0_13AUnaryFunctorIfffZZZNS0_19minimum_kernel_cudaERNS_18TensorIteratorBaseEENKUlvE0_clEvENKUlvE0_clEvEUlffE_EESt5arrayIPcLm2EEEEviT0_T1_)
        /*2ba0*/ 	.word	0x00000000


	//----- nvinfo : EIATTR_MIN_STACK_SIZE
	.align		4
.L_1911:
        /*2ba4*/ 	.byte	0x04, 0x12
        /*2ba6*/ 	.short	(.L_1913 - .L_1912)
	.align		4
.L_1912:
        /*2ba8*/ 	.word	index@(_ZN2at6native18elementwise_kernelILi128ELi4EZNS0_15gpu_kernel_implINS0_13BinaryFunctorIfffZZZNS0_19minimum_kernel_cudaERNS_18TensorIteratorBaseEENKUlvE0_clEvENKUlvE0_clEvEUlffE_EEEEvS5_RKT_EUliE_EEviT1_)
        /*2bac*/ 	.word	0x00000000


	//----- nvinfo : EIATTR_MIN_STACK_SIZE
	.align		4
.L_1913:
        /*2bb0*/ 	.byte	0x04, 0x12
        /*2bb2*/ 	.short	(.L_1915 - .L_1914)
	.align		4
.L_1914:
        /*2bb4*/ 	.word	index@(_ZN2at6native27unrolled_elementwise_kernelINS0_13BinaryFunctorIfffZZZNS0_19minimum_kernel_cudaERNS_18TensorIteratorBaseEENKUlvE0_clEvENKUlvE0_clEvEUlffE_EESt5arrayIPcLm3EELi4E23TrivialOffsetCalculatorILi2EjESC_ILi1EjENS0_6memory12LoadWithCastILi2EEENSF_13StoreWithCastILi1EEEEEviT_T0_T2_T3_T4_T5_)
        /*2bb8*/ 	.word	0x00000000


	//----- nvinfo : EIATTR_MIN_STACK_SIZE
	.align		4
.L_1915:
        /*2bbc*/ 	.byte	0x04, 0x12
        /*2bbe*/ 	.short	(.L_1917 - .L_1916)
	.align		4
.L_1916:
        /*2bc0*/ 	.word	index@(_ZN2at6native18elementwise_kernelILi128ELi2EZNS0_22gpu_kernel_impl_nocastINS0_13BinaryFunctorIfffZZZNS0_19minimum_kernel_cudaERNS_18TensorIteratorBaseEENKUlvE0_clEvENKUlvE0_clEvEUlffE_EEEEvS5_RKT_EUliE_EEviT1_)
        /*2bc4*/ 	.word	0x00000000


	//----- nvinfo : EIATTR_MIN_STACK_SIZE
	.align		4
.L_1917:
        /*2bc8*/ 	.byte	0x04, 0x12
        /*2bca*/ 	.short	(.L_1919 - .L_1918)
	.align		4
.L_1918:
        /*2bcc*/ 	.word	index@(_ZN2at6native27unrolled_elementwise_kernelINS0_13BinaryFunctorIfffZZZNS0_19minimum_kernel_cudaERNS_18TensorIteratorBaseEENKUlvE0_clEvENKUlvE0_clEvEUlffE_EESt5arrayIPcLm3EELi4E23TrivialOffsetCalculatorILi2EjESC_ILi1EjENS0_6memory15LoadWithoutCastENSF_16StoreWithoutCastEEEviT_T0_T2_T3_T4_T5_)
        /*2bd0*/ 	.word	0x00000000


	//----- nvinfo : EIATTR_MIN_STACK_SIZE
	.align		4
.L_1919:
        /*2bd4*/ 	.byte	0x04, 0x12
        /*2bd6*/ 	.short	(.L_1921 - .L_1920)
	.align		4
.L_1920:
        /*2bd8*/ 	.word	index@(_ZN2at6native29vectorized_elementwise_kernelILi2ENS0_13BinaryFunctorIfffZZZNS0_19minimum_kernel_cudaERNS_18TensorIteratorBaseEENKUlvE0_clEvENKUlvE0_clEvEUlffE_EESt5arrayIPcLm3EEEEviT0_T1_)
        /*2bdc*/ 	.word	0x00000000


	//----- nvinfo : EIATTR_MIN_STACK_SIZE
	.align		4
.L_1921:
        /*2be0*/ 	.byte	0x04, 0x12
        /*2be2*/ 	.short	(.L_1923 - .L_1922)
	.align		4
.L_1922:
        /*2be4*/ 	.word	index@(_ZN2at6native29vectorized_elementwise_kernelILi4ENS0_13BinaryFunctorIfffZZZNS0_19minimum_kernel_cudaERNS_18TensorIteratorBaseEENKUlvE0_clEvENKUlvE0_clEvEUlffE_EESt5arrayIPcLm3EEEEviT0_T1_)
        /*2be8*/ 	.word	0x00000000


	//----- nvinfo : EIATTR_MIN_STACK_SIZE
	.align		4
.L_1923:
        /*2bec*/ 	.byte	0x04, 0x12
        /*2bee*/ 	.short	(.L_1925 - .L_1924)
	.align		4
.L_1924:
        /*2bf0*/ 	.word	index@(_ZN2at6native29vectorized_elementwise_kernelILi8ENS0_13BinaryFunctorIfffZZZNS0_19minimum_kernel_cudaERNS_18TensorIteratorBaseEENKUlvE0_clEvENKUlvE0_clEvEUlffE_EESt5arrayIPcLm3EEEEviT0_T1_)
        /*2bf4*/ 	.word	0x00000000


	//----- nvinfo : EIATTR_MIN_STACK_SIZE
	.align		4
.L_1925:
        /*2bf8*/ 	.byte	0x04, 0x12
        /*2bfa*/ 	.short	(.L_1927 - .L_1926)
	.align		4
.L_1926:
        /*2bfc*/ 	.word	index@(_ZN2at6native18elementwise_kernelILi128ELi4EZNS0_15gpu_kernel_implINS0_13AUnaryFunctorIdddZZZNS0_19minimum_kernel_cudaERNS_18TensorIteratorBaseEENKUlvE0_clEvENKUlvE_clEvEUlddE_EEEEvS5_RKT_EUliE_EEviT1_)
        /*2c00*/ 	.word	0x00000000


	//----- nvinfo : EIATTR_MIN_STACK_SIZE
	.align		4
.L_1927:
        /*2c04*/ 	.byte	0x04, 0x12
        /*2c06*/ 	.short	(.L_1929 - .L_1928)
	.align		4
.L_1928:
        /*2c08*/ 	.word	index@(_ZN2at6native27unrolled_elementwise_kernelINS0_13AUnaryFunctorIdddZZZNS0_19minimum_kernel_cudaERNS_18TensorIteratorBaseEENKUlvE0_clEvENKUlvE_clEvEUlddE_EESt5arrayIPcLm2EELi4E23TrivialOffsetCalculatorILi1EjESD_NS0_6memory12LoadWithCastILi1EEENSE_13StoreWithCastILi1EEEEEviT_T0_T2_T3_T4_T5_)
        /*2c0c*/ 	.word	0x00000000


	//----- nvinfo : EIATTR_MIN_STACK_SIZE
	.align		4
.L_1929:
        /*2c10*/ 	.byte	0x04, 0x12
        /*2c12*/ 	.short	(.L_1931 - .L_1930)
	.align		4
.L_1930:
        /*2c14*/ 	.word	index@(_ZN2at6native18elementwise_kernelILi128ELi2EZNS0_22gpu_kernel_impl_nocastINS0_13AUnaryFunctorIdddZZZNS0_19minimum_kernel_cudaERNS_18TensorIteratorBaseEENKUlvE0_clEvENKUlvE_clEvEUlddE_EEEEvS5_RKT_EUliE_EEviT1_)
        /*2c18*/ 	.word	0x00000000


	//----- nvinfo : EIATTR_MIN_STACK_SIZE
	.align		4
.L_1931:
        /*2c1c*/ 	.byte	0x04, 0x12
        /*2c1e*/ 	.short	(.L_1933 - .L_1932)
	.align		4
.L_1932:
        /*2c20*/ 	.word	index@(_ZN2at6native27unrolled_elementwise_kernelINS0_13AUnaryFunctorIdddZZZNS0_19minimum_kernel_cudaERNS_18TensorIteratorBaseEENKUlvE0_clEvENKUlvE_clEvEUlddE_EESt5arrayIPcLm2EELi4E23TrivialOffsetCalculatorILi1EjESD_NS0_6memory15LoadWithoutCastENSE_16StoreWithoutCastEEEviT_T0_T2_T3_T4_T5_)
        /*2c24*/ 	.word	0x00000000


	//----- nvinfo : EIATTR_MIN_STACK_SIZE
	.align		4
.L_1933:
        /*2c28*/ 	.byte	0x04, 0x12
        /*2c2a*/ 	.short	(.L_1935 - .L_1934)
	.align		4
.L_1934:
        /*2c2c*/ 	.word	index@(_ZN2at6native29vectorized_elementwise_kernelILi2ENS0_13AUnaryFunctorIdddZZZNS0_19minimum_kernel_cudaERNS_18TensorIteratorBaseEENKUlvE0_clEvENKUlvE_clEvEUlddE_EESt5arrayIPcLm2EEEEviT0_T1_)
        /*2c30*/ 	.word	0x00000000


	//----- nvinfo : EIATTR_MIN_STACK_SIZE
	.align		4
.L_1935:
        /*2c34*/ 	.byte	0x04, 0x12
        /*2c36*/ 	.short	(.L_1937 - .L_1936)
	.align		4
.L_1936:
        /*2c38*/ 	.word	index@(_ZN2at6native29vectorized_elementwise_kernelILi4ENS0_13AUnaryFunctorIdddZZZNS0_19minimum_kernel_cudaERNS_18TensorIteratorBaseEENKUlvE0_clEvENKUlvE_clEvEUlddE_EESt5arrayIPcLm2EEEEviT0_T1_)
        /*2c3c*/ 	.word	0x00000000


	//----- nvinfo : EIATTR_MIN_STACK_SIZE
	.align		4
.L_1937:
        /*2c40*/ 	.byte	0x04, 0x12
        /*2c42*/ 	.short	(.L_1939 - .L_1938)
	.align		4
.L_1938:
        /*2c44*/ 	.word	index@(_ZN2at6native29vectorized_elementwise_kernelILi8ENS0_13AUnaryFunctorIdddZZZNS0_19minimum_kernel_cudaERNS_18TensorIteratorBaseEENKUlvE0_clEvENKUlvE_clEvEUlddE_EESt5arrayIPcLm2EEEEviT0_T1_)
        /*2c48*/ 	.word	0x00000000


	//----- nvinfo : EIATTR_MIN_STACK_SIZE
	.align		4
.L_1939:
        /*2c4c*/ 	.byte	0x04, 0x12
        /*2c4e*/ 	.short	(.L_1941 - .L_1940)
	.align		4
.L_1940:
        /*2c50*/ 	.word	index@(_ZN2at6native18elementwise_kernelILi128ELi4EZNS0_15gpu_kernel_implINS0_13BinaryFunctorIdddZZZNS0_19minimum_kernel_cudaERNS_18TensorIteratorBaseEENKUlvE0_clEvENKUlvE_clEvEUlddE_EEEEvS5_RKT_EUliE_EEviT1_)
        /*2c54*/ 	.word	0x00000000


	//----- nvinfo : EIATTR_MIN_STACK_SIZE
	.align		4
.L_1941:
        /*2c58*/ 	.byte	0x04, 0x12
        /*2c5a*/ 	.short	(.L_1943 - .L_1942)
	.align		4
.L_1942:
        /*2c5c*/ 	.word	index@(_ZN2at6native27unrolled_elementwise_kernelINS0_13BinaryFunctorIdddZZZNS0_19minimum_kernel_cudaERNS_18TensorIteratorBaseEENKUlvE0_clEvENKUlvE_clEvEUlddE_EESt5arrayIPcLm3EELi4E23TrivialOffsetCalculatorILi2EjESC_ILi1EjENS0_6memory12LoadWithCastILi2EEENSF_13StoreWithCastILi1EEEEEviT_T0_T2_T3_T4_T5_)
        /*2c60*/ 	.word	0x00000000


	//----- nvinfo : EIATTR_MIN_STACK_SIZE
	.align		4
.L_1943:
        /*2c64*/ 	.byte	0x04, 0x12
        /*2c66*/ 	.short	(.L_1945 - .L_1944)
	.align		4
.L_1944:
        /*2c68*/ 	.word	index@(_ZN2at6native18elementwise_kernelILi128ELi2EZNS0_22gpu_kernel_impl_nocastINS0_13BinaryFunctorIdddZZZNS0_19minimum_kernel_cudaERNS_18TensorIteratorBaseEENKUlvE0_clEvENKUlvE_clEvEUlddE_EEEEvS5_RKT_EUliE_EEviT1_)
        /*2c6c*/ 	.word	0x00000000


	//----- nvinfo : EIATTR_MIN_STACK_SIZE
	.align		4
.L_1945:
        /*2c70*/ 	.byte	0x04, 0x12
        /*2c72*/ 	.short	(.L_1947 - .L_1946)
	.align		4
.L_1946:
        /*2c74*/ 	.word	index@(_ZN2at6native27unrolled_elementwise_kernelINS0_13BinaryFunctorIdddZZZNS0_19minimum_kernel_cudaERNS_18TensorIteratorBaseEENKUlvE0_clEvENKUlvE_clEvEUlddE_EESt5arrayIPcLm3EELi4E23TrivialOffsetCalculatorILi2EjESC_ILi1EjENS0_6memory15LoadWithoutCastENSF_16StoreWithoutCastEEEviT_T0_T2_T3_T4_T5_)
        /*2c78*/ 	.word	0x00000000


	//----- nvinfo : EIATTR_MIN_STACK_SIZE
	.align		4
.L_1947:
        /*2c7c*/ 	.byte	0x04, 0x12
        /*2c7e*/ 	.short	(.L_1949 - .L_1948)
	.align		4
.L_1948:
        /*2c80*/ 	.word	index@(_ZN2at6native29vectorized_elementwise_kernelILi2ENS0_13BinaryFunctorIdddZZZNS0_19minimum_kernel_cudaERNS_18TensorIteratorBaseEENKUlvE0_clEvENKUlvE_clEvEUlddE_EESt5arrayIPcLm3EEEEviT0_T1_)
        /*2c84*/ 	.word	0x00000000


	//----- nvinfo : EIATTR_MIN_STACK_SIZE
	.align		4
.L_1949:
        /*2c88*/ 	.byte	0x04, 0x12
        /*2c8a*/ 	.short	(.L_1951 - .L_1950)
	.align		4
.L_1950:
        /*2c8c*/ 	.word	index@(_ZN2at6native29vectorized_elementwise_kernelILi4ENS0_13BinaryFunctorIdddZZZNS0_19minimum_kernel_cudaERNS_18TensorIteratorBaseEENKUlvE0_clEvENKUlvE_clEvEUlddE_EESt5arrayIPcLm3EEEEviT0_T1_)
        /*2c90*/ 	.word	0x00000000


	//----- nvinfo : EIATTR_MIN_STACK_SIZE
	.align		4
.L_1951:
        /*2c94*/ 	.byte	0x04, 0x12
        /*2c96*/ 	.short	(.L_1953 - .L_1952)
	.align		4
.L_1952:
        /*2c98*/ 	.word	index@(_ZN2at6native29vectorized_elementwise_kernelILi8ENS0_13BinaryFunctorIdddZZZNS0_19minimum_kernel_cudaERNS_18TensorIteratorBaseEENKUlvE0_clEvENKUlvE_clEvEUlddE_EESt5arrayIPcLm3EEEEviT0_T1_)
        /*2c9c*/ 	.word	0x00000000


	//----- nvinfo : EIATTR_MIN_STACK_SIZE
	.align		4
.L_1953:
        /*2ca0*/ 	.byte	0x04, 0x12
        /*2ca2*/ 	.short	(.L_1955 - .L_1954)
	.align		4
.L_1954:
        /*2ca4*/ 	.word	index@(_ZN2at6native18elementwise_kernelILi128ELi4EZNS0_15gpu_kernel_implINS0_13AUnaryFunctorIsssZZZNS0_19minimum_kernel_cudaERNS_18TensorIteratorBaseEENKUlvE_clEvENKUlvE3_clEvEUlssE_EEEEvS5_RKT_EUliE_EEviT1_)
        /*2ca8*/ 	.word	0x00000000


	//----- nvinfo : EIATTR_MIN_STACK_SIZE
	.align		4
.L_1955:
        /*2cac*/ 	.byte	0x04, 0x12
        /*2cae*/ 	.short	(.L_1957 - .L_1956)
	.align		4
.L_1956:
        /*2cb0*/ 	.word	index@(_ZN2at6native27unrolled_elementwise_kernelINS0_13AUnaryFunctorIsssZZZNS0_19minimum_kernel_cudaERNS_18TensorIteratorBaseEENKUlvE_clEvENKUlvE3_clEvEUlssE_EESt5arrayIPcLm2EELi4E23TrivialOffsetCalculatorILi1EjESD_NS0_6memory12LoadWithCastILi1EEENSE_13StoreWithCastILi1EEEEEviT_T0_T2_T3_T4_T5_)
        /*2cb4*/ 	.word	0x00000000


	//----- nvinfo : EIATTR_MIN_STACK_SIZE
	.align		4
.L_1957:
        /*2cb8*/ 	.byte	0x04, 0x12
        /*2cba*/ 	.short	(.L_1959 - .L_1958)
	.align		4
.L_1958:
        /*2cbc*/ 	.word	index@(_ZN2at6native18elementwise_kernelILi128ELi4EZNS0_22gpu_kernel_impl_nocastINS0_13AUnaryFunctorIsssZZZNS0_19minimum_kernel_cudaERNS_18TensorIteratorBaseEENKUlvE_clEvENKUlvE3_clEvEUlssE_EEEEvS5_RKT_EUliE_EEviT1_)
        /*2cc0*/ 	.word	0x00000000


	//----- nvinfo : EIATTR_MIN_STACK_SIZE
	.align		4
.L_1959:
        /*2cc4*/ 	.byte	0x04, 0x12
        /*2cc6*/ 	.short	(.L_1961 - .L_1960)
	.align		4
.L_1960:
        /*2cc8*/ 	.word	index@(_ZN2at6native27unrolled_elementwise_kernelINS0_13AUnaryFunctorIsssZZZNS0_19minimum_kernel_cudaERNS_18TensorIteratorBaseEENKUlvE_clEvENKUlvE3_clEvEUlssE_EESt5arrayIPcLm2EELi4E23TrivialOffsetCalculatorILi1EjESD_NS0_6memory15LoadWithoutCastENSE_16StoreWithoutCastEEEviT_T0_T2_T3_T4_T5_)
        /*2ccc*/ 	.word	0x00000000


	//----- nvinfo : EIATTR_MIN_STACK_SIZE
	.align		4
.L_1961:
        /*2cd0*/ 	.byte	0x04, 0x12
        /*2cd2*/ 	.short	(.L_1963 - .L_1962)
	.align		4
.L_1962:
        /*2cd4*/ 	.word	index@(_ZN2at6native29vectorized_elementwise_kernelILi2ENS0_13AUnaryFunctorIsssZZZNS0_19minimum_kernel_cudaERNS_18TensorIteratorBaseEENKUlvE_clEvENKUlvE3_clEvEUlssE_EESt5arrayIPcLm2EEEEviT0_T1_)
        /*2cd8*/ 	.word	0x00000000


	//----- nvinfo : EIATTR_MIN_STACK_SIZE
	.align		4
.L_1963:
        /*2cdc*/ 	.byte	0x04, 0x12
        /*2cde*/ 	.short	(.L_1965 - .L_1964)
	.align		4
.L_1964:
        /*2ce0*/ 	.word	index@(_ZN2at6native29vectorized_elementwise_kernelILi4ENS0_13AUnaryFunctorIsssZZZNS0_19minimum_kernel_cudaERNS_18TensorIteratorBaseEENKUlvE_clEvENKUlvE3_clEvEUlssE_EESt5arrayIPcLm2EEEEviT0_T1_)
        /*2ce4*/ 	.word	0x00000000


	//----- nvinfo : EIATTR_MIN_STACK_SIZE
	.align		4
.L_1965:
        /*2ce8*/ 	.byte	0x04, 0x12
        /*2cea*/ 	.short	(.L_1967 - .L_1966)
	.align		4
.L_1966:
        /*2cec*/ 	.word	index@(_ZN2at6native29vectorized_elementwise_kernelILi8ENS0_13AUnaryFunctorIsssZZZNS0_19minimum_kernel_cudaERNS_18TensorIteratorBaseEENKUlvE_clEvENKUlvE3_clEvEUlssE_EESt5arrayIPcLm2EEEEviT0_T1_)
        /*2cf0*/ 	.word	0x00000000


	//----- nvinfo : EIATTR_MIN_STACK_SIZE
	.align		4
.L_1967:
        /*2cf4*/ 	.byte	0x04, 0x12
        /*2cf6*/ 	.short	(.L_1969 - .L_1968)
	.align		4
.L_1968:
        /*2cf8*/ 	.word	index@(_ZN2at6native18elementwise_kernelILi128ELi4EZNS0_15gpu_kernel_implINS0_13BinaryFunctorIsssZZZNS0_19minimum_kernel_cudaERNS_18TensorIteratorBaseEENKUlvE_clEvENKUlvE3_clEvEUlssE_EEEEvS5_RKT_EUliE_EEviT1_)
        /*2cfc*/ 	.word	0x00000000


	//----- nvinfo : EIATTR_MIN_STACK_SIZE
	.align		4
.L_1969:
        /*2d00*/ 	.byte	0x04, 0x12
        /*2d02*/ 	.short	(.L_1971 - .L_1970)
	.align		4
.L_1970:
        /*2d04*/ 	.word	index@(_ZN2at6native27unrolled_elementwise_kernelINS0_13BinaryFunctorIsssZZZNS0_19minimum_kernel_cudaERNS_18TensorIteratorBaseEENKUlvE_clEvENKUlvE3_clEvEUlssE_EESt5arrayIPcLm3EELi4E23TrivialOffsetCalculatorILi2EjESC_ILi1EjENS0_6memory12LoadWithCastILi2EEENSF_13StoreWithCastILi1EEEEEviT_T0_T2_T3_T4_T5_)
        /*2d08*/ 	.word	0x00000000


	//----- nvinfo : EIATTR_MIN_STACK_SIZE
	.align		4
.L_1971:
        /*2d0c*/ 	.byte	0x04, 0x12
        /*2d0e*/ 	.short	(.L_1973 - .L_1972)
	.align		4
.L_1972:
        /*2d10*/ 	.word	index@(_ZN2at6native18elementwise_kernelILi128ELi4EZNS0_22gpu_kernel_impl_nocastINS0_13BinaryFunctorIsssZZZNS0_19minimum_kernel_cudaERNS_18TensorIteratorBaseEENKUlvE_clEvENKUlvE3_clEvEUlssE_EEEEvS5_RKT_EUliE_EEviT1_)
        /*2d14*/ 	.word	0x00000000


	//----- nvinfo : EIATTR_MIN_STACK_SIZE
	.align		4
.L_1973:
        /*2d18*/ 	.byte	0x04, 0x12
        /*2d1a*/ 	.short	(.L_1975 - .L_1974)
	.align		4
.L_1974:
        /*2d1c*/ 	.word	index@(_ZN2at6native27unrolled_elementwise_kernelINS0_13BinaryFunctorIsssZZZNS0_19minimum_kernel_cudaERNS_18TensorIteratorBaseEENKUlvE_clEvENKUlvE3_clEvEUlssE_EESt5arrayIPcLm3EELi4E23TrivialOffsetCalculatorILi2EjESC_ILi1EjENS0_6memory15LoadWithoutCastENSF_16StoreWithoutCastEEEviT_T0_T2_T3_T4_T5_)
        /*2d20*/ 	.word	0x00000000


	//----- nvinfo : EIATTR_MIN_STACK_SIZE
	.align		4
.L_1975:
        /*2d24*/ 	.byte	0x04, 0x12
        /*2d26*/ 	.short	(.L_1977 - .L_1976)
	.align		4
.L_1976:
        /*2d28*/ 	.word	index@(_ZN2at6native29vectorized_elementwise_kernelILi2ENS0_13BinaryFunctorIsssZZZNS0_19minimum_kernel_cudaERNS_18TensorIteratorBaseEENKUlvE_clEvENKUlvE3_clEvEUlssE_EESt5arrayIPcLm3EEEEviT0_T1_)
        /*2d2c*/ 	.word	0x00000000


	//----- nvinfo : EIATTR_MIN_STACK_SIZE
	.align		4
.L_1977:
        /*2d30*/ 	.byte	0x04, 0x12
        /*2d32*/ 	.short	(.L_1979 - .L_1978)
	.align		4
.L_1978:
        /*2d34*/ 	.word	index@(_ZN2at6native29vectorized_elementwise_kernelILi4ENS0_13BinaryFunctorIsssZZZNS0_19minimum_kernel_cudaERNS_18TensorIteratorBaseEENKUlvE_clEvENKUlvE3_clEvEUlssE_EESt5arrayIPcLm3EEEEviT0_T1_)
        /*2d38*/ 	.word	0x00000000


	//----- nvinfo : EIATTR_MIN_STACK_SIZE
	.align		4
.L_1979:
        /*2d3c*/ 	.byte	0x04, 0x12
        /*2d3e*/ 	.short	(.L_1981 - .L_1980)
	.align		4
.L_1980:
        /*2d40*/ 	.word	index@(_ZN2at6native29vectorized_elementwise_kernelILi8ENS0_13BinaryFunctorIsssZZZNS0_19minimum_kernel_cudaERNS_18TensorIteratorBaseEENKUlvE_clEvENKUlvE3_clEvEUlssE_EESt5arrayIPcLm3EEEEviT0_T1_)
        /*2d44*/ 	.word	0x00000000


	//----- nvinfo : EIATTR_MIN_STACK_SIZE
	.align		4
.L_1981:
        /*2d48*/ 	.byte	0x04, 0x12
        /*2d4a*/ 	.short	(.L_1983 - .L_1982)
	.align		4
.L_1982:
        /*2d4c*/ 	.word	index@(_ZN2at6native18elementwise_kernelILi128ELi4EZNS0_15gpu_kernel_implINS0_13AUnaryFunctorIlllZZZNS0_19minimum_kernel_cudaERNS_18TensorIteratorBaseEENKUlvE_clEvENKUlvE2_clEvEUlllE_EEEEvS5_RKT_EUliE_EEviT1_)
        /*2d50*/ 	.word	0x00000000


	//----- nvinfo : EIATTR_MIN_STACK_SIZE
	.align		4
.L_1983:
        /*2d54*/ 	.byte	0x04, 0x12
        /*2d56*/ 	.short	(.L_1985 - .L_1984)
	.align		4
.L_1984:
        /*2d58*/ 	.word	index@(_ZN2at6native27unrolled_elementwise_kernelINS0_13AUnaryFunctorIlllZZZNS0_19minimum_kernel_cudaERNS_18TensorIteratorBaseEENKUlvE_clEvENKUlvE2_clEvEUlllE_EESt5arrayIPcLm2EELi4E23TrivialOffsetCalculatorILi1EjESD_NS0_6memory12LoadWithCastILi1EEENSE_13StoreWithCastILi1EEEEEviT_T0_T2_T3_T4_T5_)
        /*2d5c*/ 	.word	0x00000000


	//----- nvinfo : EIATTR_MIN_STACK_SIZE
	.align		4
.L_1985:
        /*2d60*/ 	.byte	0x04, 0x12
        /*2d62*/ 	.short	(.L_1987 - .L_1986)
	.align		4
.L_1986:
        /*2d64*/ 	.word	index@(_ZN2at6native18elementwise_kernelILi128ELi2EZNS0_22gpu_kernel_impl_nocastINS0_13AUnaryFunctorIlllZZZNS0_19minimum_kernel_cudaERNS_18TensorIteratorBaseEENKUlvE_clEvENKUlvE2_clEvEUlllE_EEEEvS5_RKT_EUliE_EEviT1_)
        /*2d68*/ 	.word	0x00000000


	//----- nvinfo : EIATTR_MIN_STACK_SIZE
	.align		4
.L_1987:
        /*2d6c*/ 	.byte	0x04, 0x12
        /*2d6e*/ 	.short	(.L_1989 - .L_1988)
	.align		4
.L_1988:
        /*2d70*/ 	.word	index@(_ZN2at6native27unrolled_elementwise_kernelINS0_13AUnaryFunctorIlllZZZNS0_19minimum_kernel_cudaERNS_18TensorIteratorBaseEENKUlvE_clEvENKUlvE2_clEvEUlllE_EESt5arrayIPcLm2EELi4E23TrivialOffsetCalculatorILi1EjESD_NS0_6memory15LoadWithoutCastENSE_16StoreWithoutCastEEEviT_T0_T2_T3_T4_T5_)
        /*2d74*/ 	.word	0x00000000


	//----- nvinfo : EIATTR_MIN_STACK_SIZE
	.align		4
.L_1989:
        /*2d78*/ 	.byte	0x04, 0x12
        /*2d7a*/ 	.short	(.L_1991 - .L_1990)
	.align		4
.L_1990:
        /*2d7c*/ 	.word	index@(_ZN2at6native29vectorized_elementwise_kernelILi2ENS0_13AUnaryFunctorIlllZZZNS0_19minimum_kernel_cudaERNS_18TensorIteratorBaseEENKUlvE_clEvENKUlvE2_clEvEUlllE_EESt5arrayIPcLm2EEEEviT0_T1_)
        /*2d80*/ 	.word	0x00000000


	//----- nvinfo : EIATTR_MIN_STACK_SIZE
	.align		4
.L_1991:
        /*2d84*/ 	.byte	0x04, 0x12
        /*2d86*/ 	.short	(.L_1993 - .L_1992)
	.align		4
.L_1992:
        /*2d88*/ 	.word	index@(_ZN2at6native29vectorized_elementwise_kernelILi4ENS0_13AUnaryFunctorIlllZZZNS0_19minimum_kernel_cudaERNS_18TensorIteratorBaseEENKUlvE_clEvENKUlvE2_clEvEUlllE_EESt5arrayIPcLm2EEEEviT0_T1_)
        /*2d8c*/ 	.word	0x00000000


	//----- nvinfo : EIATTR_MIN_STACK_SIZE
	.align		4
.L_1993:
        /*2d90*/ 	.byte	0x04, 0x12
        /*2d92*/ 	.short	(.L_1995 - .L_1994)
	.align		4
.L_1994:
        /*2d94*/ 	.word	index@(_ZN2at6native29vectorized_elementwise_kernelILi8ENS0_13AUnaryFunctorIlllZZZNS0_19minimum_kernel_cudaERNS_18TensorIteratorBaseEENKUlvE_clEvENKUlvE2_clEvEUlllE_EESt5arrayIPcLm2EEEEviT0_T1_)
        /*2d98*/ 	.word	0x00000000


	//----- nvinfo : EIATTR_MIN_STACK_SIZE
	.align		4
.L_1995:
        /*2d9c*/ 	.byte	0x04, 0x12
        /*2d9e*/ 	.short	(.L_1997 - .L_1996)
	.align		4
.L_1996:
        /*2da0*/ 	.word	index@(_ZN2at6native18elementwise_kernelILi128ELi4EZNS0_15gpu_kernel_implINS0_13BinaryFunctorIlllZZZNS0_19minimum_kernel_cudaERNS_18TensorIteratorBaseEENKUlvE_clEvENKUlvE2_clEvEUlllE_EEEEvS5_RKT_EUliE_EEviT1_)
        /*2da4*/ 	.word	0x00000000


	//----- nvinfo : EIATTR_MIN_STACK_SIZE
	.align		4
.L_1997:
        /*2da8*/ 	.byte	0x04, 0x12
        /*2daa*/ 	.short	(.L_1999 - .L_1998)
	.align		4
.L_1998:
        /*2dac*/ 	.word	index@(_ZN2at6native27unrolled_elementwise_kernelINS0_13BinaryFunctorIlllZZZNS0_19minimum_kernel_cudaERNS_18TensorIteratorBaseEENKUlvE_clEvENKUlvE2_clEvEUlllE_EESt5arrayIPcLm3EELi4E23TrivialOffsetCalculatorILi2EjESC_ILi1EjENS0_6memory12LoadWithCastILi2EEENSF_13StoreWithCastILi1EEEEEviT_T0_T2_T3_T4_T5_)
        /*2db0*/ 	.word	0x00000000


	//----- nvinfo : EIATTR_MIN_STACK_SIZE
	.align		4
.L_1999:
        /*2db4*/ 	.byte	0x04, 0x12
        /*2db6*/ 	.short	(.L_2001 - .L_2000)
	.align		4
.L_2000:
        /*2db8*/ 	.word	index@(_ZN2at6native18elementwise_kernelILi128ELi2EZNS0_22gpu_kernel_impl_nocastINS0_13BinaryFunctorIlllZZZNS0_19minimum_kernel_cudaERNS_18TensorIteratorBaseEENKUlvE_clEvENKUlvE2_clEvEUlllE_EEEEvS5_RKT_EUliE_EEviT1_)
        /*2dbc*/ 	.word	0x00000000


	//----- nvinfo : EIATTR_MIN_STACK_SIZE
	.align		4
.L_2001:
        /*2dc0*/ 	.byte	0x04, 0x12
        /*2dc2*/ 	.short	(.L_2003 - .L_2002)
	.align		4
.L_2002:
        /*2dc4*/ 	.word	index@(_ZN2at6native27unrolled_elementwise_kernelINS0_13BinaryFunctorIlllZZZNS0_19minimum_kernel_cudaERNS_18TensorIteratorBaseEENKUlvE_clEvENKUlvE2_clEvEUlllE_EESt5arrayIPcLm3EELi4E23TrivialOffsetCalculatorILi2EjESC_ILi1EjENS0_6memory15LoadWithoutCastENSF_16StoreWithoutCastEEEviT_T0_T2_T3_T4_T5_)
        /*2dc8*/ 	.word	0x00000000


	//----- nvinfo : EIATTR_MIN_STACK_SIZE
	.align		4
.L_2003:
        /*2dcc*/ 	.byte	0x04, 0x12
        /*2dce*/ 	.short	(.L_2005 - .L_2004)
	.align		4
.L_2004:
        /*2dd0*/ 	.word	index@(_ZN2at6native29vectorized_elementwise_kernelILi2ENS0_13BinaryFunctorIlllZZZNS0_19minimum_kernel_cudaERNS_18TensorIteratorBaseEENKUlvE_clEvENKUlvE2_clEvEUlllE_EESt5arrayIPcLm3EEEEviT0_T1_)
        /*2dd4*/ 	.word	0x00000000


	//----- nvinfo : EIATTR_MIN_STACK_SIZE
	.align		4
.L_2005:
        /*2dd8*/ 	.byte	0x04, 0x12
        /*2dda*/ 	.short	(.L_2007 - .L_2006)
	.align		4
.L_2006:
        /*2ddc*/ 	.word	index@(_ZN2at6native29vectorized_elementwise_kernelILi4ENS0_13BinaryFunctorIlllZZZNS0_19minimum_kernel_cudaERNS_18TensorIteratorBaseEENKUlvE_clEvENKUlvE2_clEvEUlllE_EESt5arrayIPcLm3EEEEviT0_T1_)
        /*2de0*/ 	.word	0x00000000


	//----- nvinfo : EIATTR_MIN_STACK_SIZE
	.align		4
.L_2007:
        /*2de4*/ 	.byte	0x04, 0x12
        /*2de6*/ 	.short	(.L_2009 - .L_2008)
	.align		4
.L_2008:
        /*2de8*/ 	.word	index@(_ZN2at6native29vectorized_elementwise_kernelILi8ENS0_13BinaryFunctorIlllZZZNS0_19minimum_kernel_cudaERNS_18TensorIteratorBaseEENKUlvE_clEvENKUlvE2_clEvEUlllE_EESt5arrayIPcLm3EEEEviT0_T1_)
        /*2dec*/ 	.word	0x00000000


	//----- nvinfo : EIATTR_MIN_STACK_SIZE
	.align		4
.L_2009:
        /*2df0*/ 	.byte	0x04, 0x12
        /*2df2*/ 	.short	(.L_2011 - .L_2010)
	.align		4
.L_2010:
        /*2df4*/ 	.word	index@(_ZN2at6native18elementwise_kernelILi128ELi4EZNS0_15gpu_kernel_implINS0_13AUnaryFunctorIiiiZZZNS0_19minimum_kernel_cudaERNS_18TensorIteratorBaseEENKUlvE_clEvENKUlvE1_clEvEUliiE_EEEEvS5_RKT_EUliE_EEviT1_)
        /*2df8*/ 	.word	0x00000000


	//----- nvinfo : EIATTR_MIN_STACK_SIZE
	.align		4
.L_2011:
        /*2dfc*/ 	.byte	0x04, 0x12
        /*2dfe*/ 	.short	(.L_2013 - .L_2012)
	.align		4
.L_2012:
        /*2e00*/ 	.word	index@(_ZN2at6native27unrolled_elementwise_kernelINS0_13AUnaryFunctorIiiiZZZNS0_19minimum_kernel_cudaERNS_18TensorIteratorBaseEENKUlvE_clEvENKUlvE1_clEvEUliiE_EESt5arrayIPcLm2EELi4E23TrivialOffsetCalculatorILi1EjESD_NS0_6memory12LoadWithCastILi1EEENSE_13StoreWithCastILi1EEEEEviT_T0_T2_T3_T4_T5_)
        /*2e04*/ 	.word	0x00000000


	//----- nvinfo : EIATTR_MIN_STACK_SIZE
	.align		4
.L_2013:
        /*2e08*/ 	.byte	0x04, 0x12
        /*2e0a*/ 	.short	(.L_2015 - .L_2014)
	.align		4
.L_2014:
        /*2e0c*/ 	.word	index@(_ZN2at6native18elementwise_kernelILi128ELi2EZNS0_22gpu_kernel_impl_nocastINS0_13AUnaryFunctorIiiiZZZNS0_19minimum_kernel_cudaERNS_18TensorIteratorBaseEENKUlvE_clEvENKUlvE1_clEvEUliiE_EEEEvS5_RKT_EUliE_EEviT1_)
        /*2e10*/ 	.word	0x00000000


	//----- nvinfo : EIATTR_MIN_STACK_SIZE
	.align		4
.L_2015:
        /*2e14*/ 	.byte	0x04, 0x12
        /*2e16*/ 	.short	(.L_2017 - .L_2016)
	.align		4
.L_2016:
        /*2e18*/ 	.word	index@(_ZN2at6native27unrolled_elementwise_kernelINS0_13AUnaryFunctorIiiiZZZNS0_19minimum_kernel_cudaERNS_18TensorIteratorBaseEENKUlvE_clEvENKUlvE1_clEvEUliiE_EESt5arrayIPcLm2EELi4E23TrivialOffsetCalculatorILi1EjESD_NS0_6memory15LoadWithoutCastENSE_16StoreWithoutCastEEEviT_T0_T2_T3_T4_T5_)
        /*2e1c*/ 	.word	0x00000000


	//----- nvinfo : EIATTR_MIN_STACK_SIZE
	.align		4
.L_2017:
        /*2e20*/ 	.byte	0x04, 0x12
        /*2e22*/ 	.short	(.L_2019 - .L_2018)
	.align		4
.L_2018:
        /*2e24*/ 	.word	index@(_ZN2at6native29vectorized_elementwise_kernelILi2ENS0_13AUnaryFunctorIiiiZZZNS0_19minimum_kernel_cudaERNS_18TensorIteratorBaseEENKUlvE_clEvENKUlvE1_clEvEUliiE_EESt5arrayIPcLm2EEEEviT0_T1_)
        /*2e28*/ 	.word	0x00000000


	//----- nvinfo : EIATTR_MIN_STACK_SIZE
	.align		4
.L_2019:
        /*2e2c*/ 	.byte	0x04, 0x12
        /*2e2e*/ 	.short	(.L_2021 - .L_2020)
	.align		4
.L_2020:
        /*2e30*/ 	.word	index@(_ZN2at6native29vectorized_elementwise_kernelILi4ENS0_13AUnaryFunctorIiiiZZZNS0_19minimum_kernel_cudaERNS_18TensorIteratorBaseEENKUlvE_clEvENKUlvE1_clEvEUliiE_EESt5arrayIPcLm2EEEEviT0_T1_)
        /*2e34*/ 	.word	0x00000000


	//----- nvinfo : EIATTR_MIN_STACK_SIZE
	.align		4
.L_2021:
        /*2e38*/ 	.byte	0x04, 0x12
        /*2e3a*/ 	.short	(.L_2023 - .L_2022)
	.align		4
.L_2022:
        /*2e3c*/ 	.word	index@(_ZN2at6native29vectorized_elementwise_kernelILi8ENS0_13AUnaryFunctorIiiiZZZNS0_19minimum_kernel_cudaERNS_18TensorIteratorBaseEENKUlvE_clEvENKUlvE1_clEvEUliiE_EESt5arrayIPcLm2EEEEviT0_T1_)
        /*2e40*/ 	.word	0x00000000


	//----- nvinfo : EIATTR_MIN_STACK_SIZE
	.align		4
.L_2023:
        /*2e44*/ 	.byte	0x04, 0x12
        /*2e46*/ 	.short	(.L_2025 - .L_2024)
	.align		4
.L_2024:
        /*2e48*/ 	.word	index@(_ZN2at6native18elementwise_kernelILi128ELi4EZNS0_15gpu_kernel_implINS0_13BinaryFunctorIiiiZZZNS0_19minimum_kernel_cudaERNS_18TensorIteratorBaseEENKUlvE_clEvENKUlvE1_clEvEUliiE_EEEEvS5_RKT_EUliE_EEviT1_)
        /*2e4c*/ 	.word	0x00000000


	//----- nvinfo : EIATTR_MIN_STACK_SIZE
	.align		4
.L_2025:
        /*2e50*/ 	.byte	0x04, 0x12
        /*2e52*/ 	.short	(.L_2027 - .L_2026)
	.align		4
.L_2026:
        /*2e54*/ 	.word	index@(_ZN2at6native27unrolled_elementwise_kernelINS0_13BinaryFunctorIiiiZZZNS0_19minimum_kernel_cudaERNS_18TensorIteratorBaseEENKUlvE_clEvENKUlvE1_clEvEUliiE_EESt5arrayIPcLm3EELi4E23TrivialOffsetCalculatorILi2EjESC_ILi1EjENS0_6memory12LoadWithCastILi2EEENSF_13StoreWithCastILi1EEEEEviT_T0_T2_T3_T4_T5_)
        /*2e58*/ 	.word	0x00000000


	//----- nvinfo : EIATTR_MIN_STACK_SIZE
	.align		4
.L_2027:
        /*2e5c*/ 	.byte	0x04, 0x12
        /*2e5e*/ 	.short	(.L_2029 - .L_2028)
	.align		4
.L_2028:
        /*2e60*/ 	.word	index@(_ZN2at6native18elementwise_kernelILi128ELi2EZNS0_22gpu_kernel_impl_nocastINS0_13BinaryFunctorIiiiZZZNS0_19minimum_kernel_cudaERNS_18TensorIteratorBaseEENKUlvE_clEvENKUlvE1_clEvEUliiE_EEEEvS5_RKT_EUliE_EEviT1_)
        /*2e64*/ 	.word	0x00000000


	//----- nvinfo : EIATTR_MIN_STACK_SIZE
	.align		4
.L_2029:
        /*2e68*/ 	.byte	0x04, 0x12
        /*2e6a*/ 	.short	(.L_2031 - .L_2030)
	.align		4
.L_2030:
        /*2e6c*/ 	.word	index@(_ZN2at6native27unrolled_elementwise_kernelINS0_13BinaryFunctorIiiiZZZNS0_19minimum_kernel_cudaERNS_18TensorIteratorBaseEENKUlvE_clEvENKUlvE1_clEvEUliiE_EESt5arrayIPcLm3EELi4E23TrivialOffsetCalculatorILi2EjESC_ILi1EjENS0_6memory15LoadWithoutCastENSF_16StoreWithoutCastEEEviT_T0_T2_T3_T4_T5_)
        /*2e70*/ 	.word	0x00000000


	//----- nvinfo : EIATTR_MIN_STACK_SIZE
	.align		4
.L_2031:
        /*2e74*/ 	.byte	0x04, 0x12
        /*2e76*/ 	.short	(.L_2033 - .L_2032)
	.align		4
.L_2032:
        /*2e78*/ 	.word	index@(_ZN2at6native29vectorized_elementwise_kernelILi2ENS0_13BinaryFunctorIiiiZZZNS0_19minimum_kernel_cudaERNS_18TensorIteratorBaseEENKUlvE_clEvENKUlvE1_clEvEUliiE_EESt5arrayIPcLm3EEEEviT0_T1_)
        /*2e7c*/ 	.word	0x00000000


	//----- nvinfo : EIATTR_MIN_STACK_SIZE
	.align		4
.L_2033:
        /*2e80*/ 	.byte	0x04, 0x12
        /*2e82*/ 	.short	(.L_2035 - .L_2034)
	.align		4
.L_2034:
        /*2e84*/ 	.word	index@(_ZN2at6native29vectorized_elementwise_kernelILi4ENS0_13BinaryFunctorIiiiZZZNS0_19minimum_kernel_cudaERNS_18TensorIteratorBaseEENKUlvE_clEvENKUlvE1_clEvEUliiE_EESt5arrayIPcLm3EEEEviT0_T1_)
        /*2e88*/ 	.word	0x00000000


	//----- nvinfo : EIATTR_MIN_STACK_SIZE
	.align		4
.L_2035:
        /*2e8c*/ 	.byte	0x04, 0x12
        /*2e8e*/ 	.short	(.L_2037 - .L_2036)
	.align		4
.L_2036:
        /*2e90*/ 	.word	index@(_ZN2at6native29vectorized_elementwise_kernelILi8ENS0_13BinaryFunctorIiiiZZZNS0_19minimum_kernel_cudaERNS_18TensorIteratorBaseEENKUlvE_clEvENKUlvE1_clEvEUliiE_EESt5arrayIPcLm3EEEEviT0_T1_)
        /*2e94*/ 	.word	0x00000000


	//----- nvinfo : EIATTR_MIN_STACK_SIZE
	.align		4
.L_2037:
        /*2e98*/ 	.byte	0x04, 0x12
        /*2e9a*/ 	.short	(.L_2039 - .L_2038)
	.align		4
.L_2038:
        /*2e9c*/ 	.word	index@(_ZN2at6native18elementwise_kernelILi128ELi4EZNS0_15gpu_kernel_implINS0_13AUnaryFunctorIaaaZZZNS0_19minimum_kernel_cudaERNS_18TensorIteratorBaseEENKUlvE_clEvENKUlvE0_clEvEUlaaE_EEEEvS5_RKT_EUliE_EEviT1_)
        /*2ea0*/ 	.word	0x00000000


	//----- nvinfo : EIATTR_MIN_STACK_SIZE
	.align		4
.L_2039:
        /*2ea4*/ 	.byte	0x04, 0x12
        /*2ea6*/ 	.short	(.L_2041 - .L_2040)
	.align		4
.L_2040:
        /*2ea8*/ 	.word	index@(_ZN2at6native27unrolled_elementwise_kernelINS0_13AUnaryFunctorIaaaZZZNS0_19minimum_kernel_cudaERNS_18TensorIteratorBaseEENKUlvE_clEvENKUlvE0_clEvEUlaaE_EESt5arrayIPcLm2EELi4E23TrivialOffsetCalculatorILi1EjESD_NS0_6memory12LoadWithCastILi1EEENSE_13StoreWithCastILi1EEEEEviT_T0_T2_T3_T4_T5_)
        /*2eac*/ 	.word	0x00000000


	//----- nvinfo : EIATTR_MIN_STACK_SIZE
	.align		4
.L_2041:
        /*2eb0*/ 	.byte	0x04, 0x12
        /*2eb2*/ 	.short	(.L_2043 - .L_2042)
	.align		4
.L_2042:
        /*2eb4*/ 	.word	index@(_ZN2at6native18elementwise_kernelILi128ELi4EZNS0_22gpu_kernel_impl_nocastINS0_13AUnaryFunctorIaaaZZZNS0_19minimum_kernel_cudaERNS_18TensorIteratorBaseEENKUlvE_clEvENKUlvE0_clEvEUlaaE_EEEEvS5_RKT_EUliE_EEviT1_)
        /*2eb8*/ 	.word	0x00000000


	//----- nvinfo : EIATTR_MIN_STACK_SIZE
	.align		4
.L_2043:
        /*2ebc*/ 	.byte	0x04, 0x12
        /*2ebe*/ 	.short	(.L_2045 - .L_2044)
	.align		4
.L_2044:
        /*2ec0*/ 	.word	index@(_ZN2at6native27unrolled_elementwise_kernelINS0_13AUnaryFunctorIaaaZZZNS0_19minimum_kernel_cudaERNS_18TensorIteratorBaseEENKUlvE_clEvENKUlvE0_clEvEUlaaE_EESt5arrayIPcLm2EELi4E23TrivialOffsetCalculatorILi1EjESD_NS0_6memory15LoadWithoutCastENSE_16StoreWithoutCastEEEviT_T0_T2_T3_T4_T5_)
        /*2ec4*/ 	.word	0x00000000


	//----- nvinfo : EIATTR_MIN_STACK_SIZE
	.align		4
.L_2045:
        /*2ec8*/ 	.byte	0x04, 0x12
        /*2eca*/ 	.short	(.L_2047 - .L_2046)
	.align		4
.L_2046:
        /*2ecc*/ 	.word	index@(_ZN2at6native29vectorized_elementwise_kernelILi2ENS0_13AUnaryFunctorIaaaZZZNS0_19minimum_kernel_cudaERNS_18TensorIteratorBaseEENKUlvE_clEvENKUlvE0_clEvEUlaaE_EESt5arrayIPcLm2EEEEviT0_T1_)
        /*2ed0*/ 	.word	0x00000000


	//----- nvinfo : EIATTR_MIN_STACK_SIZE
	.align		4
.L_2047:
        /*2ed4*/ 	.byte	0x04, 0x12
        /*2ed6*/ 	.short	(.L_2049 - .L_2048)
	.align		4
.L_2048:
        /*2ed8*/ 	.word	index@(_ZN2at6native29vectorized_elementwise_kernelILi4ENS0_13AUnaryFunctorIaaaZZZNS0_19minimum_kernel_cudaERNS_18TensorIteratorBaseEENKUlvE_clEvENKUlvE0_clEvEUlaaE_EESt5arrayIPcLm2EEEEviT0_T1_)
        /*2edc*/ 	.word	0x00000000


	//----- nvinfo : EIATTR_MIN_STACK_SIZE
	.align		4
.L_2049:
        /*2ee0*/ 	.byte	0x04, 0x12
        /*2ee2*/ 	.short	(.L_2051 - .L_2050)
	.align		4
.L_2050:
        /*2ee4*/ 	.word	index@(_ZN2at6native29vectorized_elementwise_kernelILi8ENS0_13AUnaryFunctorIaaaZZZNS0_19minimum_kernel_cudaERNS_18TensorIteratorBaseEENKUlvE_clEvENKUlvE0_clEvEUlaaE_EESt5arrayIPcLm2EEEEviT0_T1_)
        /*2ee8*/ 	.word	0x00000000


	//----- nvinfo : EIATTR_MIN_STACK_SIZE
	.align		4
.L_2051:
        /*2eec*/ 	.byte	0x04, 0x12
        /*2eee*/ 	.short	(.L_2053 - .L_2052)
	.align		4
.L_2052:
        /*2ef0*/ 	.word	index@(_ZN2at6native18elementwise_kernelILi128ELi4EZNS0_15gpu_kernel_implINS0_13BinaryFunctorIaaaZZZNS0_19minimum_kernel_cudaERNS_18TensorIteratorBaseEENKUlvE_clEvENKUlvE0_clEvEUlaaE_EEEEvS5_RKT_EUliE_EEviT1_)
        /*2ef4*/ 	.word	0x00000000


	//----- nvinfo : EIATTR_MIN_STACK_SIZE
	.align		4
.L_2053:
        /*2ef8*/ 	.byte	0x04, 0x12
        /*2efa*/ 	.short	(.L_2055 - .L_2054)
	.align		4
.L_2054:
        /*2efc*/ 	.word	index@(_ZN2at6native27unrolled_elementwise_kernelINS0_13BinaryFunctorIaaaZZZNS0_19minimum_kernel_cudaERNS_18TensorIteratorBaseEENKUlvE_clEvENKUlvE0_clEvEUlaaE_EESt5arrayIPcLm3EELi4E23TrivialOffsetCalculatorILi2EjESC_ILi1EjENS0_6memory12LoadWithCastILi2EEENSF_13StoreWithCastILi1EEEEEviT_T0_T2_T3_T4_T5_)
        /*2f00*/ 	.word	0x00000000


	//----- nvinfo : EIATTR_MIN_STACK_SIZE
	.align		4
.L_2055:
        /*2f04*/ 	.byte	0x04, 0x12
        /*2f06*/ 	.short	(.L_2057 - .L_2056)
	.align		4
.L_2056:
        /*2f08*/ 	.word	index@(_ZN2at6native18elementwise_kernelILi128ELi4EZNS0_22gpu_kernel_impl_nocastINS0_13BinaryFunctorIaaaZZZNS0_19minimum_kernel_cudaERNS_18TensorIteratorBaseEENKUlvE_clEvENKUlvE0_clEvEUlaaE_EEEEvS5_RKT_EUliE_EEviT1_)
        /*2f0c*/ 	.word	0x00000000


	//----- nvinfo : EIATTR_MIN_STACK_SIZE
	.align		4
.L_2057:
        /*2f10*/ 	.byte	0x04, 0x12
        /*2f12*/ 	.short	(.L_2059 - .L_2058)
	.align		4
.L_2058:
        /*2f14*/ 	.word	index@(_ZN2at6native27unrolled_elementwise_kernelINS0_13BinaryFunctorIaaaZZZNS0_19minimum_kernel_cudaERNS_18TensorIteratorBaseEENKUlvE_clEvENKUlvE0_clEvEUlaaE_EESt5arrayIPcLm3EELi4E23TrivialOffsetCalculatorILi2EjESC_ILi1EjENS0_6memory15LoadWithoutCastENSF_16StoreWithoutCastEEEviT_T0_T2_T3_T4_T5_)
        /*2f18*/ 	.word	0x00000000


	//----- nvinfo : EIATTR_MIN_STACK_SIZE
	.align		4
.L_2059:
        /*2f1c*/ 	.byte	0x04, 0x12
        /*2f1e*/ 	.short	(.L_2061 - .L_2060)
	.align		4
.L_2060:
        /*2f20*/ 	.word	index@(_ZN2at6native29vectorized_elementwise_kernelILi2ENS0_13BinaryFunctorIaaaZZZNS0_19minimum_kernel_cudaERNS_18TensorIteratorBaseEENKUlvE_clEvENKUlvE0_clEvEUlaaE_EESt5arrayIPcLm3EEEEviT0_T1_)
        /*2f24*/ 	.word	0x00000000


	//----- nvinfo : EIATTR_MIN_STACK_SIZE
	.align		4
.L_2061:
        /*2f28*/ 	.byte	0x04, 0x12
        /*2f2a*/ 	.short	(.L_2063 - .L_2062)
	.align		4
.L_2062:
        /*2f2c*/ 	.word	index@(_ZN2at6native29vectorized_elementwise_kernelILi4ENS0_13BinaryFunctorIaaaZZZNS0_19minimum_kernel_cudaERNS_18TensorIteratorBaseEENKUlvE_clEvENKUlvE0_clEvEUlaaE_EESt5arrayIPcLm3EEEEviT0_T1_)
        /*2f30*/ 	.word	0x00000000


	//----- nvinfo : EIATTR_MIN_STACK_SIZE
	.align		4
.L_2063:
        /*2f34*/ 	.byte	0x04, 0x12
        /*2f36*/ 	.short	(.L_2065 - .L_2064)
	.align		4
.L_2064:
        /*2f38*/ 	.word	index@(_ZN2at6native29vectorized_elementwise_kernelILi8ENS0_13BinaryFunctorIaaaZZZNS0_19minimum_kernel_cudaERNS_18TensorIteratorBaseEENKUlvE_clEvENKUlvE0_clEvEUlaaE_EESt5arrayIPcLm3EEEEviT0_T1_)
        /*2f3c*/ 	.word	0x00000000


	//----- nvinfo : EIATTR_MIN_STACK_SIZE
	.align		4
.L_2065:
        /*2f40*/ 	.byte	0x04, 0x12
        /*2f42*/ 	.short	(.L_2067 - .L_2066)
	.align		4
.L_2066:
        /*2f44*/ 	.word	index@(_ZN2at6native18elementwise_kernelILi128ELi4EZNS0_15gpu_kernel_implINS0_13AUnaryFunctorIhhhZZZNS0_19minimum_kernel_cudaERNS_18TensorIteratorBaseEENKUlvE_clEvENKUlvE_clEvEUlhhE_EEEEvS5_RKT_EUliE_EEviT1_)
        /*2f48*/ 	.word	0x00000000


	//----- nvinfo : EIATTR_MIN_STACK_SIZE
	.align		4
.L_2067:
        /*2f4c*/ 	.byte	0x04, 0x12
        /*2f4e*/ 	.short	(.L_2069 - .L_2068)
	.align		4
.L_2068:
        /*2f50*/ 	.word	index@(_ZN2at6native27unrolled_elementwise_kernelINS0_13AUnaryFunctorIhhhZZZNS0_19minimum_kernel_cudaERNS_18TensorIteratorBaseEENKUlvE_clEvENKUlvE_clEvEUlhhE_EESt5arrayIPcLm2EELi4E23TrivialOffsetCalculatorILi1EjESD_NS0_6memory12LoadWithCastILi1EEENSE_13StoreWithCastILi1EEEEEviT_T0_T2_T3_T4_T5_)
        /*2f54*/ 	.word	0x00000000


	//----- nvinfo : EIATTR_MIN_STACK_SIZE
	.align		4
.L_2069:
        /*2f58*/ 	.byte	0x04, 0x12
        /*2f5a*/ 	.short	(.L_2071 - .L_2070)
	.align		4
.L_2070:
        /*2f5c*/ 	.word	index@(_ZN2at6native18elementwise_kernelILi128ELi4EZNS0_22gpu_kernel_impl_nocastINS0_13AUnaryFunctorIhhhZZZNS0_19minimum_kernel_cudaERNS_18TensorIteratorBaseEENKUlvE_clEvENKUlvE_clEvEUlhhE_EEEEvS5_RKT_EUliE_EEviT1_)
        /*2f60*/ 	.word	0x00000000


	//----- nvinfo : EIATTR_MIN_STACK_SIZE
	.align		4
.L_2071:
        /*2f64*/ 	.byte	0x04, 0x12
        /*2f66*/ 	.short	(.L_2073 - .L_2072)
	.align		4
.L_2072:
        /*2f68*/ 	.word	index@(_ZN2at6native27unrolled_elementwise_kernelINS0_13AUnaryFunctorIhhhZZZNS0_19minimum_kernel_cudaERNS_18TensorIteratorBaseEENKUlvE_clEvENKUlvE_clEvEUlhhE_EESt5arrayIPcLm2EELi4E23TrivialOffsetCalculatorILi1EjESD_NS0_6memory15LoadWithoutCastENSE_16StoreWithoutCastEEEviT_T0_T2_T3_T4_T5_)
        /*2f6c*/ 	.word	0x00000000


	//----- nvinfo : EIATTR_MIN_STACK_SIZE
	.align		4
.L_2073:
        /*2f70*/ 	.byte	0x04, 0x12
        /*2f72*/ 	.short	(.L_2075 - .L_2074)
	.align		4
.L_2074:
        /*2f74*/ 	.word	index@(_ZN2at6native29vectorized_elementwise_kernelILi2ENS0_13AUnaryFunctorIhhhZZZNS0_19minimum_kernel_cudaERNS_18TensorIteratorBaseEENKUlvE_clEvENKUlvE_clEvEUlhhE_EESt5arrayIPcLm2EEEEviT0_T1_)
        /*2f78*/ 	.word	0x00000000


	//----- nvinfo : EIATTR_MIN_STACK_SIZE
	.align		4
.L_2075:
        /*2f7c*/ 	.byte	0x04, 0x12
        /*2f7e*/ 	.short	(.L_2077 - .L_2076)
	.align		4
.L_2076:
        /*2f80*/ 	.word	index@(_ZN2at6native29vectorized_elementwise_kernelILi4ENS0_13AUnaryFunctorIhhhZZZNS0_19minimum_kernel_cudaERNS_18TensorIteratorBaseEENKUlvE_clEvENKUlvE_clEvEUlhhE_EESt5arrayIPcLm2EEEEviT0_T1_)
        /*2f84*/ 	.word	0x00000000


	//----- nvinfo : EIATTR_MIN_STACK_SIZE
	.align		4
.L_2077:
        /*2f88*/ 	.byte	0x04, 0x12
        /*2f8a*/ 	.short	(.L_2079 - .L_2078)
	.align		4
.L_2078:
        /*2f8c*/ 	.word	index@(_ZN2at6native29vectorized_elementwise_kernelILi8ENS0_13AUnaryFunctorIhhhZZZNS0_19minimum_kernel_cudaERNS_18TensorIteratorBaseEENKUlvE_clEvENKUlvE_clEvEUlhhE_EESt5arrayIPcLm2EEEEviT0_T1_)
        /*2f90*/ 	.word	0x00000000


	//----- nvinfo : EIATTR_MIN_STACK_SIZE
	.align		4
.L_2079:
        /*2f94*/ 	.byte	0x04, 0x12
        /*2f96*/ 	.short	(.L_2081 - .L_2080)
	.align		4
.L_2080:
        /*2f98*/ 	.word	index@(_ZN2at6native18elementwise_kernelILi128ELi4EZNS0_15gpu_kernel_implINS0_13BinaryFunctorIhhhZZZNS0_19minimum_kernel_cudaERNS_18TensorIteratorBaseEENKUlvE_clEvENKUlvE_clEvEUlhhE_EEEEvS5_RKT_EUliE_EEviT1_)
        /*2f9c*/ 	.word	0x00000000


	//----- nvinfo : EIATTR_MIN_STACK_SIZE
	.align		4
.L_2081:
        /*2fa0*/ 	.byte	0x04, 0x12
        /*2fa2*/ 	.short	(.L_2083 - .L_2082)
	.align		4
.L_2082:
        /*2fa4*/ 	.word	index@(_ZN2at6native27unrolled_elementwise_kernelINS0_13BinaryFunctorIhhhZZZNS0_19minimum_kernel_cudaERNS_18TensorIteratorBaseEENKUlvE_clEvENKUlvE_clEvEUlhhE_EESt5arrayIPcLm3EELi4E23TrivialOffsetCalculatorILi2EjESC_ILi1EjENS0_6memory12LoadWithCastILi2EEENSF_13StoreWithCastILi1EEEEEviT_T0_T2_T3_T4_T5_)
        /*2fa8*/ 	.word	0x00000000


	//----- nvinfo : EIATTR_MIN_STACK_SIZE
	.align		4
.L_2083:
        /*2fac*/ 	.byte	0x04, 0x12
        /*2fae*/ 	.short	(.L_2085 - .L_2084)
	.align		4
.L_2084:
        /*2fb0*/ 	.word	index@(_ZN2at6native18elementwise_kernelILi128ELi4EZNS0_22gpu_kernel_impl_nocastINS0_13BinaryFunctorIhhhZZZNS0_19minimum_kernel_cudaERNS_18TensorIteratorBaseEENKUlvE_clEvENKUlvE_clEvEUlhhE_EEEEvS5_RKT_EUliE_EEviT1_)
        /*2fb4*/ 	.word	0x00000000


	//----- nvinfo : EIATTR_MIN_STACK_SIZE
	.align		4
.L_2085:
        /*2fb8*/ 	.byte	0x04, 0x12
        /*2fba*/ 	.short	(.L_2087 - .L_2086)
	.align		4
.L_2086:
        /*2fbc*/ 	.word	index@(_ZN2at6native27unrolled_elementwise_kernelINS0_13BinaryFunctorIhhhZZZNS0_19minimum_kernel_cudaERNS_18TensorIteratorBaseEENKUlvE_clEvENKUlvE_clEvEUlhhE_EESt5arrayIPcLm3EELi4E23TrivialOffsetCalculatorILi2EjESC_ILi1EjENS0_6memory15LoadWithoutCastENSF_16StoreWithoutCastEEEviT_T0_T2_T3_T4_T5_)
        /*2fc0*/ 	.word	0x00000000


	//----- nvinfo : EIATTR_MIN_STACK_SIZE
	.align		4
.L_2087:
        /*2fc4*/ 	.byte	0x04, 0x12
        /*2fc6*/ 	.short	(.L_2089 - .L_2088)
	.align		4
.L_2088:
        /*2fc8*/ 	.word	index@(_ZN2at6native29vectorized_elementwise_kernelILi2ENS0_13BinaryFunctorIhhhZZZNS0_19minimum_kernel_cudaERNS_18TensorIteratorBaseEENKUlvE_clEvENKUlvE_clEvEUlhhE_EESt5arrayIPcLm3EEEEviT0_T1_)
        /*2fcc*/ 	.word	0x00000000


	//----- nvinfo : EIATTR_MIN_STACK_SIZE
	.align		4
.L_2089:
        /*2fd0*/ 	.byte	0x04, 0x12
        /*2fd2*/ 	.short	(.L_2091 - .L_2090)
	.align		4
.L_2090:
        /*2fd4*/ 	.word	index@(_ZN2at6native29vectorized_elementwise_kernelILi4ENS0_13BinaryFunctorIhhhZZZNS0_19minimum_kernel_cudaERNS_18TensorIteratorBaseEENKUlvE_clEvENKUlvE_clEvEUlhhE_EESt5arrayIPcLm3EEEEviT0_T1_)
        /*2fd8*/ 	.word	0x00000000


	//----- nvinfo : EIATTR_MIN_STACK_SIZE
	.align		4
.L_2091:
        /*2fdc*/ 	.byte	0x04, 0x12
        /*2fde*/ 	.short	(.L_2093 - .L_2092)
	.align		4
.L_2092:
        /*2fe0*/ 	.word	index@(_ZN2at6native29vectorized_elementwise_kernelILi8ENS0_13BinaryFunctorIhhhZZZNS0_19minimum_kernel_cudaERNS_18TensorIteratorBaseEENKUlvE_clEvENKUlvE_clEvEUlhhE_EESt5arrayIPcLm3EEEEviT0_T1_)
        /*2fe4*/ 	.word	0x00000000


	//----- nvinfo : EIATTR_MIN_STACK_SIZE
	.align		4
.L_2093:
        /*2fe8*/ 	.byte	0x04, 0x12
        /*2fea*/ 	.short	(.L_2095 - .L_2094)
	.align		4
.L_2094:
        /*2fec*/ 	.word	index@(_ZN2at6native18elementwise_kernelILi128ELi4EZNS0_15gpu_kernel_implINS0_13AUnaryFunctorIbbbZNS0_19minimum_kernel_cudaERNS_18TensorIteratorBaseEEUlbbE_EEEEvS5_RKT_EUliE_EEviT1_)
        /*2ff0*/ 	.word	0x00000000


	//----- nvinfo : EIATTR_MIN_STACK_SIZE
	.align		4
.L_2095:
        /*2ff4*/ 	.byte	0x04, 0x12
        /*2ff6*/ 	.short	(.L_2097 - .L_2096)
	.align		4
.L_2096:
        /*2ff8*/ 	.word	index@(_ZN2at6native27unrolled_elementwise_kernelINS0_13AUnaryFunctorIbbbZNS0_19minimum_kernel_cudaERNS_18TensorIteratorBaseEEUlbbE_EESt5arrayIPcLm2EELi4E23TrivialOffsetCalculatorILi1EjESB_NS0_6memory12LoadWithCastILi1EEENSC_13StoreWithCastILi1EEEEEviT_T0_T2_T3_T4_T5_)
        /*2ffc*/ 	.word	0x00000000


	//----- nvinfo : EIATTR_MIN_STACK_SIZE
	.align		4
.L_2097:
        /*3000*/ 	.byte	0x04, 0x12
        /*3002*/ 	.short	(.L_2099 - .L_2098)
	.align		4
.L_2098:
        /*3004*/ 	.word	index@(_ZN2at6native18elementwise_kernelILi128ELi4EZNS0_22gpu_kernel_impl_nocastINS0_13AUnaryFunctorIbbbZNS0_19minimum_kernel_cudaERNS_18TensorIteratorBaseEEUlbbE_EEEEvS5_RKT_EUliE_EEviT1_)
        /*3008*/ 	.word	0x00000000


	//----- nvinfo : EIATTR_MIN_STACK_SIZE
	.align		4
.L_2099:
        /*300c*/ 	.byte	0x04, 0x12
        /*300e*/ 	.short	(.L_2101 - .L_2100)
	.align		4
.L_2100:
        /*3010*/ 	.word	index@(_ZN2at6native27unrolled_elementwise_kernelINS0_13AUnaryFunctorIbbbZNS0_19minimum_kernel_cudaERNS_18TensorIteratorBaseEEUlbbE_EESt5arrayIPcLm2EELi4E23TrivialOffsetCalculatorILi1EjESB_NS0_6memory15LoadWithoutCastENSC_16StoreWithoutCastEEEviT_T0_T2_T3_T4_T5_)
        /*3014*/ 	.word	0x00000000


	//----- nvinfo : EIATTR_MIN_STACK_SIZE
	.align		4
.L_2101:
        /*3018*/ 	.byte	0x04, 0x12
        /*301a*/ 	.short	(.L_2103 - .L_2102)
	.align		4
.L_2102:
        /*301c*/ 	.word	index@(_ZN2at6native29vectorized_elementwise_kernelILi2ENS0_13AUnaryFunctorIbbbZNS0_19minimum_kernel_cudaERNS_18TensorIteratorBaseEEUlbbE_EESt5arrayIPcLm2EEEEviT0_T1_)
        /*3020*/ 	.word	0x00000000


	//----- nvinfo : EIATTR_MIN_STACK_SIZE
	.align		4
.L_2103:
        /*3024*/ 	.byte	0x04, 0x12
        /*3026*/ 	.short	(.L_2105 - .L_2104)
	.align		4
.L_2104:
        /*3028*/ 	.word	index@(_ZN2at6native29vectorized_elementwise_kernelILi4ENS0_13AUnaryFunctorIbbbZNS0_19minimum_kernel_cudaERNS_18TensorIteratorBaseEEUlbbE_EESt5arrayIPcLm2EEEEviT0_T1_)
        /*302c*/ 	.word	0x00000000


	//----- nvinfo : EIATTR_MIN_STACK_SIZE
	.align		4
.L_2105:
        /*3030*/ 	.byte	0x04, 0x12
        /*3032*/ 	.short	(.L_2107 - .L_2106)
	.align		4
.L_2106:
        /*3034*/ 	.word	index@(_ZN2at6native29vectorized_elementwise_kernelILi8ENS0_13AUnaryFunctorIbbbZNS0_19minimum_kernel_cudaERNS_18TensorIteratorBaseEEUlbbE_EESt5arrayIPcLm2EEEEviT0_T1_)
        /*3038*/ 	.word	0x00000000


	//----- nvinfo : EIATTR_MIN_STACK_SIZE
	.align		4
.L_2107:
        /*303c*/ 	.byte	0x04, 0x12
        /*303e*/ 	.short	(.L_2109 - .L_2108)
	.align		4
.L_2108:
        /*3040*/ 	.word	index@(_ZN2at6native18elementwise_kernelILi128ELi4EZNS0_15gpu_kernel_implINS0_13BinaryFunctorIbbbZNS0_19minimum_kernel_cudaERNS_18TensorIteratorBaseEEUlbbE_EEEEvS5_RKT_EUliE_EEviT1_)
        /*3044*/ 	.word	0x00000000


	//----- nvinfo : EIATTR_MIN_STACK_SIZE
	.align		4
.L_2109:
        /*3048*/ 	.byte	0x04, 0x12
        /*304a*/ 	.short	(.L_2111 - .L_2110)
	.align		4
.L_2110:
        /*304c*/ 	.word	index@(_ZN2at6native27unrolled_elementwise_kernelINS0_13BinaryFunctorIbbbZNS0_19minimum_kernel_cudaERNS_18TensorIteratorBaseEEUlbbE_EESt5arrayIPcLm3EELi4E23TrivialOffsetCalculatorILi2EjESA_ILi1EjENS0_6memory12LoadWithCastILi2EEENSD_13StoreWithCastILi1EEEEEviT_T0_T2_T3_T4_T5_)
        /*3050*/ 	.word	0x00000000


	//----- nvinfo : EIATTR_MIN_STACK_SIZE
	.align		4
.L_2111:
        /*3054*/ 	.byte	0x04, 0x12
        /*3056*/ 	.short	(.L_2113 - .L_2112)
	.align		4
.L_2112:
        /*3058*/ 	.word	index@(_ZN2at6native18elementwise_kernelILi128ELi4EZNS0_22gpu_kernel_impl_nocastINS0_13BinaryFunctorIbbbZNS0_19minimum_kernel_cudaERNS_18TensorIteratorBaseEEUlbbE_EEEEvS5_RKT_EUliE_EEviT1_)
        /*305c*/ 	.word	0x00000000


	//----- nvinfo : EIATTR_MIN_STACK_SIZE
	.align		4
.L_2113:
        /*3060*/ 	.byte	0x04, 0x12
        /*3062*/ 	.short	(.L_2115 - .L_2114)
	.align		4
.L_2114:
        /*3064*/ 	.word	index@(_ZN2at6native27unrolled_elementwise_kernelINS0_13BinaryFunctorIbbbZNS0_19minimum_kernel_cudaERNS_18TensorIteratorBaseEEUlbbE_EESt5arrayIPcLm3EELi4E23TrivialOffsetCalculatorILi2EjESA_ILi1EjENS0_6memory15LoadWithoutCastENSD_16StoreWithoutCastEEEviT_T0_T2_T3_T4_T5_)
        /*3068*/ 	.word	0x00000000


	//----- nvinfo : EIATTR_MIN_STACK_SIZE
	.align		4
.L_2115:
        /*306c*/ 	.byte	0x04, 0x12
        /*306e*/ 	.short	(.L_2117 - .L_2116)
	.align		4
.L_2116:
        /*3070*/ 	.word	index@(_ZN2at6native29vectorized_elementwise_kernelILi2ENS0_13BinaryFunctorIbbbZNS0_19minimum_kernel_cudaERNS_18TensorIteratorBaseEEUlbbE_EESt5arrayIPcLm3EEEEviT0_T1_)
        /*3074*/ 	.word	0x00000000


	//----- nvinfo : EIATTR_MIN_STACK_SIZE
	.align		4
.L_2117:
        /*3078*/ 	.byte	0x04, 0x12
        /*307a*/ 	.short	(.L_2119 - .L_2118)
	.align		4
.L_2118:
        /*307c*/ 	.word	index@(_ZN2at6native29vectorized_elementwise_kernelILi4ENS0_13BinaryFunctorIbbbZNS0_19minimum_kernel_cudaERNS_18TensorIteratorBaseEEUlbbE_EESt5arrayIPcLm3EEEEviT0_T1_)
        /*3080*/ 	.word	0x00000000


	//----- nvinfo : EIATTR_MIN_STACK_SIZE
	.align		4
.L_2119:
        /*3084*/ 	.byte	0x04, 0x12
        /*3086*/ 	.short	(.L_2121 - .L_2120)
	.align		4
.L_2120:
        /*3088*/ 	.word	index@(_ZN2at6native29vectorized_elementwise_kernelILi8ENS0_13BinaryFunctorIbbbZNS0_19minimum_kernel_cudaERNS_18TensorIteratorBaseEEUlbbE_EESt5arrayIPcLm3EEEEviT0_T1_)
        /*308c*/ 	.word	0x00000000


	//----- nvinfo : EIATTR_MIN_STACK_SIZE
	.align		4
.L_2121:
        /*3090*/ 	.byte	0x04, 0x12
        /*3092*/ 	.short	(.L_2123 - .L_2122)
	.align		4
.L_2122:
        /*3094*/ 	.word	index@(_ZN2at6native18elementwise_kernelILi128ELi4EZNS0_15gpu_kernel_implINS0_13AUnaryFunctorIN3c108BFloat16ES5_S5_ZZZNS0_19maximum_kernel_cudaERNS_18TensorIteratorBaseEENKUlvE0_clEvENKUlvE2_clEvEUlS5_S5_E_EEEEvS7_RKT_EUliE_EEviT1_)
        /*3098*/ 	.word	0x00000000


	//----- nvinfo : EIATTR_MIN_STACK_SIZE
	.align		4
.L_2123:
        /*309c*/ 	.byte	0x04, 0x12
        /*309e*/ 	.short	(.L_2125 - .L_2124)
	.align		4
.L_2124:
        /*30a0*/ 	.word	index@(_ZN2at6native27unrolled_elementwise_kernelINS0_13AUnaryFunctorIN3c108BFloat16ES4_S4_ZZZNS0_19maximum_kernel_cudaERNS_18TensorIteratorBaseEENKUlvE0_clEvENKUlvE2_clEvEUlS4_S4_E_EESt5arrayIPcLm2EELi4E23TrivialOffsetCalculatorILi1EjESF_NS0_6memory12LoadWithCastILi1EEENSG_13StoreWithCastILi1EEEEEviT_T0_T2_T3_T4_T5_)
        /*30a4*/ 	.word	0x00000000


	//----- nvinfo : EIATTR_MIN_STACK_SIZE
	.align		4
.L_2125:
        /*30a8*/ 	.byte	0x04, 0x12
        /*30aa*/ 	.short	(.L_2127 - .L_2126)
	.align		4
.L_2126:
        /*30ac*/ 	.word	index@(_ZN2at6native18elementwise_kernelILi128ELi4EZNS0_22gpu_kernel_impl_nocastINS0_13AUnaryFunctorIN3c108BFloat16ES5_S5_ZZZNS0_19maximum_kernel_cudaERNS_18TensorIteratorBaseEENKUlvE0_clEvENKUlvE2_clEvEUlS5_S5_E_EEEEvS7_RKT_EUliE_EEviT1_)
        /*30b0*/ 	.word	0x00000000


	//----- nvinfo : EIATTR_MIN_STACK_SIZE
	.align		4
.L_2127:
        /*30b4*/ 	.byte	0x04, 0x12
        /*30b6*/ 	.short	(.L_2129 - .L_2128)
	.align		4
.L_2128:
        /*30b8*/ 	.word	index@(_ZN2at6native27unrolled_elementwise_kernelINS0_13AUnaryFunctorIN3c108BFloat16ES4_S4_ZZZNS0_19maximum_kernel_cudaERNS_18TensorIteratorBaseEENKUlvE0_clEvENKUlvE2_clEvEUlS4_S4_E_EESt5arrayIPcLm2EELi4E23TrivialOffsetCalculatorILi1EjESF_NS0_6memory15LoadWithoutCastENSG_16StoreWithoutCastEEEviT_T0_T2_T3_T4_T5_)
        /*30bc*/ 	.word	0x00000000


	//----- nvinfo : EIATTR_MIN_STACK_SIZE
	.align		4
.L_2129:
        /*30c0*/ 	.byte	0x04, 0x12
        /*30c2*/ 	.short	(.L_2131 - .L_2130)
	.align		4
.L_2130:
        /*30c4*/ 	.word	index@(_ZN2at6native29vectorized_elementwise_kernelILi2ENS0_13AUnaryFunctorIN3c108BFloat16ES4_S4_ZZZNS0_19maximum_kernel_cudaERNS_18TensorIteratorBaseEENKUlvE0_clEvENKUlvE2_clEvEUlS4_S4_E_EESt5arrayIPcLm2EEEEviT0_T1_)
        /*30c8*/ 	.word	0x00000000


	//----- nvinfo : EIATTR_MIN_STACK_SIZE
	.align		4
.L_2131:
        /*30cc*/ 	.byte	0x04, 0x12
        /*30ce*/ 	.short	(.L_2133 - .L_2132)
	.align		4
.L_2132:
        /*30d0*/ 	.word	index@(_ZN2at6native29vectorized_elementwise_kernelILi4ENS0_13AUnaryFunctorIN3c108BFloat16ES4_S4_ZZZNS0_19maximum_kernel_cudaERNS_18TensorIteratorBaseEENKUlvE0_clEvENKUlvE2_clEvEUlS4_S4_E_EESt5arrayIPcLm2EEEEviT0_T1_)
        /*30d4*/ 	.word	0x00000000


	//----- nvinfo : EIATTR_MIN_STACK_SIZE
	.align		4
.L_2133:
        /*30d8*/ 	.byte	0x04, 0x12
        /*30da*/ 	.short	(.L_2135 - .L_2134)
	.align		4
.L_2134:
        /*30dc*/ 	.word	index@(_ZN2at6native29vectorized_elementwise_kernelILi8ENS0_13AUnaryFunctorIN3c108BFloat16ES4_S4_ZZZNS0_19maximum_kernel_cudaERNS_18TensorIteratorBaseEENKUlvE0_clEvENKUlvE2_clEvEUlS4_S4_E_EESt5arrayIPcLm2EEEEviT0_T1_)
        /*30e0*/ 	.word	0x00000000


	//----- nvinfo : EIATTR_MIN_STACK_SIZE
	.align		4
.L_2135:
        /*30e4*/ 	.byte	0x04, 0x12
        /*30e6*/ 	.short	(.L_2137 - .L_2136)
	.align		4
.L_2136:
        /*30e8*/ 	.word	index@(_ZN2at6native18elementwise_kernelILi128ELi4EZNS0_15gpu_kernel_implINS0_13BinaryFunctorIN3c108BFloat16ES5_S5_ZZZNS0_19maximum_kernel_cudaERNS_18TensorIteratorBaseEENKUlvE0_clEvENKUlvE2_clEvEUlS5_S5_E_EEEEvS7_RKT_EUliE_EEviT1_)
        /*30ec*/ 	.word	0x00000000


	//----- nvinfo : EIATTR_MIN_STACK_SIZE
	.align		4
.L_2137:
        /*30f0*/ 	.byte	0x04, 0x12
        /*30f2*/ 	.short	(.L_2139 - .L_2138)
	.align		4
.L_2138:
        /*30f4*/ 	.word	index@(_ZN2at6native27unrolled_elementwise_kernelINS0_13BinaryFunctorIN3c108BFloat16ES4_S4_ZZZNS0_19maximum_kernel_cudaERNS_18TensorIteratorBaseEENKUlvE0_clEvENKUlvE2_clEvEUlS4_S4_E_EESt5arrayIPcLm3EELi4E23TrivialOffsetCalculatorILi2EjESE_ILi1EjENS0_6memory12LoadWithCastILi2EEENSH_13StoreWithCastILi1EEEEEviT_T0_T2_T3_T4_T5_)
        /*30f8*/ 	.word	0x00000000


	//----- nvinfo : EIATTR_MIN_STACK_SIZE
	.align		4
.L_2139:
        /*30fc*/ 	.byte	0x04, 0x12
        /*30fe*/ 	.short	(.L_2141 - .L_2140)
	.align		4
.L_2140:
        /*3100*/ 	.word	index@(_ZN2at6native18elementwise_kernelILi128ELi4EZNS0_22gpu_kernel_impl_nocastINS0_13BinaryFunctorIN3c108BFloat16ES5_S5_ZZZNS0_19maximum_kernel_cudaERNS_18TensorIteratorBaseEENKUlvE0_clEvENKUlvE2_clEvEUlS5_S5_E_EEEEvS7_RKT_EUliE_EEviT1_)
        /*3104*/ 	.word	0x00000000


	//----- nvinfo : EIATTR_MIN_STACK_SIZE
	.align		4
.L_2141:
        /*3108*/ 	.byte	0x04, 0x12
        /*310a*/ 	.short	(.L_2143 - .L_2142)
	.align		4
.L_2142:
        /*310c*/ 	.word	index@(_ZN2at6native27unrolled_elementwise_kernelINS0_13BinaryFunctorIN3c108BFloat16ES4_S4_ZZZNS0_19maximum_kernel_cudaERNS_18TensorIteratorBaseEENKUlvE0_clEvENKUlvE2_clEvEUlS4_S4_E_EESt5arrayIPcLm3EELi4E23TrivialOffsetCalculatorILi2EjESE_ILi1EjENS0_6memory15LoadWithoutCastENSH_16StoreWithoutCastEEEviT_T0_T2_T3_T4_T5_)
        /*3110*/ 	.word	0x00000000


	//----- nvinfo : EIATTR_MIN_STACK_SIZE
	.align		4
.L_2143:
        /*3114*/ 	.byte	0x04, 0x12
        /*3116*/ 	.short	(.L_2145 - .L_2144)
	.align		4
.L_2144:
        /*3118*/ 	.word	index@(_ZN2at6native29vectorized_elementwise_kernelILi2ENS0_13BinaryFunctorIN3c108BFloat16ES4_S4_ZZZNS0_19maximum_kernel_cudaERNS_18TensorIteratorBaseEENKUlvE0_clEvENKUlvE2_clEvEUlS4_S4_E_EESt5arrayIPcLm3EEEEviT0_T1_)
        /*311c*/ 	.word	0x00000000


	//----- nvinfo : EIATTR_MIN_STACK_SIZE
	.align		4
.L_2145:
        /*3120*/ 	.byte	0x04, 0x12
        /*3122*/ 	.short	(.L_2147 - .L_2146)
	.align		4
.L_2146:
        /*3124*/ 	.word	index@(_ZN2at6native29vectorized_elementwise_kernelILi4ENS0_13BinaryFunctorIN3c108BFloat16ES4_S4_ZZZNS0_19maximum_kernel_cudaERNS_18TensorIteratorBaseEENKUlvE0_clEvENKUlvE2_clEvEUlS4_S4_E_EESt5arrayIPcLm3EEEEviT0_T1_)
        /*3128*/ 	.word	0x00000000


	//----- nvinfo : EIATTR_MIN_STACK_SIZE
	.align		4
.L_2147:
        /*312c*/ 	.byte	0x04, 0x12
        /*312e*/ 	.short	(.L_2149 - .L_2148)
	.align		4
.L_2148:
        /*3130*/ 	.word	index@(_ZN2at6native29vectorized_elementwise_kernelILi8ENS0_13BinaryFunctorIN3c108BFloat16ES4_S4_ZZZNS0_19maximum_kernel_cudaERNS_18TensorIteratorBaseEENKUlvE0_clEvENKUlvE2_clEvEUlS4_S4_E_EESt5arrayIPcLm3EEEEviT0_T1_)
        /*3134*/ 	.word	0x00000000


	//----- nvinfo : EIATTR_MIN_STACK_SIZE
	.align		4
.L_2149:
        /*3138*/ 	.byte	0x04, 0x12
        /*313a*/ 	.short	(.L_2151 - .L_2150)
	.align		4
.L_2150:
        /*313c*/ 	.word	index@(_ZN2at6native18elementwise_kernelILi128ELi4EZNS0_15gpu_kernel_implINS0_13AUnaryFunctorIN3c104HalfES5_S5_ZZZNS0_19maximum_kernel_cudaERNS_18TensorIteratorBaseEENKUlvE0_clEvENKUlvE1_clEvEUlS5_S5_E_EEEEvS7_RKT_EUliE_EEviT1_)
        /*3140*/ 	.word	0x00000000


	//----- nvinfo : EIATTR_MIN_STACK_SIZE
	.align		4
.L_2151:
        /*3144*/ 	.byte	0x04, 0x12
        /*3146*/ 	.short	(.L_2153 - .L_2152)
	.align		4
.L_2152:
        /*3148*/ 	.word	index@(_ZN2at6native27unrolled_elementwise_kernelINS0_13AUnaryFunctorIN3c104HalfES4_S4_ZZZNS0_19maximum_kernel_cudaERNS_18TensorIteratorBaseEENKUlvE0_clEvENKUlvE1_clEvEUlS4_S4_E_EESt5arrayIPcLm2EELi4E23TrivialOffsetCalculatorILi1EjESF_NS0_6memory12LoadWithCastILi1EEENSG_13StoreWithCastILi1EEEEEviT_T0_T2_T3_T4_T5_)
        /*314c*/ 	.word	0x00000000


	//----- nvinfo : EIATTR_MIN_STACK_SIZE
	.align		4
.L_2153:
        /*3150*/ 	.byte	0x04, 0x12
        /*3152*/ 	.short	(.L_2155 - .L_2154)
	.align		4
.L_2154:
        /*3154*/ 	.word	index@(_ZN2at6native18elementwise_kernelILi128ELi4EZNS0_22gpu_kernel_impl_nocastINS0_13AUnaryFunctorIN3c104HalfES5_S5_ZZZNS0_19maximum_kernel_cudaERNS_18TensorIteratorBaseEENKUlvE0_clEvENKUlvE1_clEvEUlS5_S5_E_EEEEvS7_RKT_EUliE_EEviT1_)
        /*3158*/ 	.word	0x00000000


	//----- nvinfo : EIATTR_MIN_STACK_SIZE
	.align		4
.L_2155:
        /*315c*/ 	.byte	0x04, 0x12
        /*315e*/ 	.short	(.L_2157 - .L_2156)
	.align		4
.L_2156:
        /*3160*/ 	.word	index@(_ZN2at6native27unrolled_elementwise_kernelINS0_13AUnaryFunctorIN3c104HalfES4_S4_ZZZNS0_19maximum_kernel_cudaERNS_18TensorIteratorBaseEENKUlvE0_clEvENKUlvE1_clEvEUlS4_S4_E_EESt5arrayIPcLm2EELi4E23TrivialOffsetCalculatorILi1EjESF_NS0_6memory15LoadWithoutCastENSG_16StoreWithoutCastEEEviT_T0_T2_T3_T4_T5_)
        /*3164*/ 	.word	0x00000000


	//----- nvinfo : EIATTR_MIN_STACK_SIZE
	.align		4
.L_2157:
        /*3168*/ 	.byte	0x04, 0x12
        /*316a*/ 	.short	(.L_2159 - .L_2158)
	.align		4
.L_2158:
        /*316c*/ 	.word	index@(_ZN2at6native29vectorized_elementwise_kernelILi2ENS0_13AUnaryFunctorIN3c104HalfES4_S4_ZZZNS0_19maximum_kernel_cudaERNS_18TensorIteratorBaseEENKUlvE0_clEvENKUlvE1_clEvEUlS4_S4_E_EESt5arrayIPcLm2EEEEviT0_T1_)
        /*3170*/ 	.word	0x00000000


	//----- nvinfo : EIATTR_MIN_STACK_SIZE
	.align		4
.L_2159:
        /*3174*/ 	.byte	0x04, 0x12
        /*3176*/ 	.short	(.L_2161 - .L_2160)
	.align		4
.L_2160:
        /*3178*/ 	.word	index@(_ZN2at6native29vectorized_elementwise_kernelILi4ENS0_13AUnaryFunctorIN3c104HalfES4_S4_ZZZNS0_19maximum_kernel_cudaERNS_18TensorIteratorBaseEENKUlvE0_clEvENKUlvE1_clEvEUlS4_S4_E_EESt5arrayIPcLm2EEEEviT0_T1_)
        /*317c*/ 	.word	0x00000000


	//----- nvinfo : EIATTR_MIN_STACK_SIZE
	.align		4
.L_2161:
        /*3180*/ 	.byte	0x04, 0x12
        /*3182*/ 	.short	(.L_2163 - .L_2162)
	.align		4
.L_2162:
        /*3184*/ 	.word	index@(_ZN2at6native29vectorized_elementwise_kernelILi8ENS0_13AUnaryFunctorIN3c104HalfES4_S4_ZZZNS0_19maximum_kernel_cudaERNS_18TensorIteratorBaseEENKUlvE0_clEvENKUlvE1_clEvEUlS4_S4_E_EESt5arrayIPcLm2EEEEviT0_T1_)
        /*3188*/ 	.word	0x00000000


	//----- nvinfo : EIATTR_MIN_STACK_SIZE
	.align		4
.L_2163:
        /*318c*/ 	.byte	0x04, 0x12
        /*318e*/ 	.short	(.L_2165 - .L_2164)
	.align		4
.L_2164:
        /*3190*/ 	.word	index@(_ZN2at6native18elementwise_kernelILi128ELi4EZNS0_15gpu_kernel_implINS0_13BinaryFunctorIN3c104HalfES5_S5_ZZZNS0_19maximum_kernel_cudaERNS_18TensorIteratorBaseEENKUlvE0_clEvENKUlvE1_clEvEUlS5_S5_E_EEEEvS7_RKT_EUliE_EEviT1_)
        /*3194*/ 	.word	0x00000000


	//----- nvinfo : EIATTR_MIN_STACK_SIZE
	.align		4
.L_2165:
        /*3198*/ 	.byte	0x04, 0x12
        /*319a*/ 	.short	(.L_2167 - .L_2166)
	.align		4
.L_2166:
        /*319c*/ 	.word	index@(_ZN2at6native27unrolled_elementwise_kernelINS0_13BinaryFunctorIN3c104HalfES4_S4_ZZZNS0_19maximum_kernel_cudaERNS_18TensorIteratorBaseEENKUlvE0_clEvENKUlvE1_clEvEUlS4_S4_E_EESt5arrayIPcLm3EELi4E23TrivialOffsetCalculatorILi2EjESE_ILi1EjENS0_6memory12LoadWithCastILi2EEENSH_13StoreWithCastILi1EEEEEviT_T0_T2_T3_T4_T5_)
        /*31a0*/ 	.word	0x00000000


	//----- nvinfo : EIATTR_MIN_STACK_SIZE
	.align		4
.L_2167:
        /*31a4*/ 	.byte	0x04, 0x12
        /*31a6*/ 	.short	(.L_2169 - .L_2168)
	.align		4
.L_2168:
        /*31a8*/ 	.word	index@(_ZN2at6native18elementwise_kernelILi128ELi4EZNS0_22gpu_kernel_impl_nocastINS0_13BinaryFunctorIN3c104HalfES5_S5_ZZZNS0_19maximum_kernel_cudaERNS_18TensorIteratorBaseEENKUlvE0_clEvENKUlvE1_clEvEUlS5_S5_E_EEEEvS7_RKT_EUliE_EEviT1_)
        /*31ac*/ 	.word	0x00000000


	//----- nvinfo : EIATTR_MIN_STACK_SIZE
	.align		4
.L_2169:
        /*31b0*/ 	.byte	0x04, 0x12
        /*31b2*/ 	.short	(.L_2171 - .L_2170)
	.align		4
.L_2170:
        /*31b4*/ 	.word	index@(_ZN2at6native27unrolled_elementwise_kernelINS0_13BinaryFunctorIN3c104HalfES4_S4_ZZZNS0_19maximum_kernel_cudaERNS_18TensorIteratorBaseEENKUlvE0_clEvENKUlvE1_clEvEUlS4_S4_E_EESt5arrayIPcLm3EELi4E23TrivialOffsetCalculatorILi2EjESE_ILi1EjENS0_6memory15LoadWithoutCastENSH_16StoreWithoutCastEEEviT_T0_T2_T3_T4_T5_)
        /*31b8*/ 	.word	0x00000000


	//----- nvinfo : EIATTR_MIN_STACK_SIZE
	.align		4
.L_2171:
        /*31bc*/ 	.byte	0x04, 0x12
        /*31be*/ 	.short	(.L_2173 - .L_2172)
	.align		4
.L_2172:
        /*31c0*/ 	.word	index@(_ZN2at6native29vectorized_elementwise_kernelILi2ENS0_13BinaryFunctorIN3c104HalfES4_S4_ZZZNS0_19maximum_kernel_cudaERNS_18TensorIteratorBaseEENKUlvE0_clEvENKUlvE1_clEvEUlS4_S4_E_EESt5arrayIPcLm3EEEEviT0_T1_)
        /*31c4*/ 	.word	0x00000000


	//----- nvinfo : EIATTR_MIN_STACK_SIZE
	.align		4
.L_2173:
        /*31c8*/ 	.byte	0x04, 0x12
        /*31ca*/ 	.short	(.L_2175 - .L_2174)
	.align		4
.L_2174:
        /*31cc*/ 	.word	index@(_ZN2at6native29vectorized_elementwise_kernelILi4ENS0_13BinaryFunctorIN3c104HalfES4_S4_ZZZNS0_19maximum_kernel_cudaERNS_18TensorIteratorBaseEENKUlvE0_clEvENKUlvE1_clEvEUlS4_S4_E_EESt5arrayIPcLm3EEEEviT0_T1_)
        /*31d0*/ 	.word	0x00000000


	//----- nvinfo : EIATTR_MIN_STACK_SIZE
	.align		4
.L_2175:
        /*31d4*/ 	.byte	0x04, 0x12
        /*31d6*/ 	.short	(.L_2177 - .L_2176)
	.align		4
.L_2176:
        /*31d8*/ 	.word	index@(_ZN2at6native29vectorized_elementwise_kernelILi8ENS0_13BinaryFunctorIN3c104HalfES4_S4_ZZZNS0_19maximum_kernel_cudaERNS_18TensorIteratorBaseEENKUlvE0_clEvENKUlvE1_clEvEUlS4_S4_E_EESt5arrayIPcLm3EEEEviT0_T1_)
        /*31dc*/ 	.word	0x00000000


	//----- nvinfo : EIATTR_MIN_STACK_SIZE
	.align		4
.L_2177:
        /*31e0*/ 	.byte	0x04, 0x12
        /*31e2*/ 	.short	(.L_2179 - .L_2178)
	.align		4
.L_2178:
        /*31e4*/ 	.word	index@(_ZN2at6native18elementwise_kernelILi128ELi4EZNS0_15gpu_kernel_implINS0_13AUnaryFunctorIfffZZZNS0_19maximum_kernel_cudaERNS_18TensorIteratorBaseEENKUlvE0_clEvENKUlvE0_clEvEUlffE_EEEEvS5_RKT_EUliE_EEviT1_)
        /*31e8*/ 	.word	0x00000000


	//----- nvinfo : EIATTR_MIN_STACK_SIZE
	.align		4
.L_2179:
        /*31ec*/ 	.byte	0x04, 0x12
        /*31ee*/ 	.short	(.L_2181 - .L_2180)
	.align		4
.L_2180:
        /*31f0*/ 	.word	index@(_ZN2at6native27unrolled_elementwise_kernelINS0_13AUnaryFunctorIfffZZZNS0_19maximum_kernel_cudaERNS_18TensorIteratorBaseEENKUlvE0_clEvENKUlvE0_clEvEUlffE_EESt5arrayIPcLm2EELi4E23TrivialOffsetCalculatorILi1EjESD_NS0_6memory12LoadWithCastILi1EEENSE_13StoreWithCastILi1EEEEEviT_T0_T2_T3_T4_T5_)
        /*31f4*/ 	.word	0x00000000


	//----- nvinfo : EIATTR_MIN_STACK_SIZE
	.align		4
.L_2181:
        /*31f8*/ 	.byte	0x04, 0x12
        /*31fa*/ 	.short	(.L_2183 - .L_2182)
	.align		4
.L_2182:
        /*31fc*/ 	.word	index@(_ZN2at6native18elementwise_kernelILi128ELi2EZNS0_22gpu_kernel_impl_nocastINS0_13AUnaryFunctorIfffZZZNS0_19maximum_kernel_cudaERNS_18TensorIteratorBaseEENKUlvE0_clEvENKUlvE0_clEvEUlffE_EEEEvS5_RKT_EUliE_EEviT1_)
        /*3200*/ 	.word	0x00000000


	//----- nvinfo : EIATTR_MIN_STACK_SIZE
	.align		4
.L_2183:
        /*3204*/ 	.byte	0x04, 0x12
        /*3206*/ 	.short	(.L_2185 - .L_2184)
	.align		4
.L_2184:
        /*3208*/ 	.word	index@(_ZN2at6native27unrolled_elementwise_kernelINS0_13AUnaryFunctorIfffZZZNS0_19maximum_kernel_cudaERNS_18TensorIteratorBaseEENKUlvE0_clEvENKUlvE0_clEvEUlffE_EESt5arrayIPcLm2EELi4E23TrivialOffsetCalculatorILi1EjESD_NS0_6memory15LoadWithoutCastENSE_16StoreWithoutCastEEEviT_T0_T2_T3_T4_T5_)
        /*320c*/ 	.word	0x00000000


	//----- nvinfo : EIATTR_MIN_STACK_SIZE
	.align		4
.L_2185:
        /*3210*/ 	.byte	0x04, 0x12
        /*3212*/ 	.short	(.L_2187 - .L_2186)
	.align		4
.L_2186:
        /*3214*/ 	.word	index@(_ZN2at6native29vectorized_elementwise_kernelILi2ENS0_13AUnaryFunctorIfffZZZNS0_19maximum_kernel_cudaERNS_18TensorIteratorBaseEENKUlvE0_clEvENKUlvE0_clEvEUlffE_EESt5arrayIPcLm2EEEEviT0_T1_)
        /*3218*/ 	.word	0x00000000


	//----- nvinfo : EIATTR_MIN_STACK_SIZE
	.align		4
.L_2187:
        /*321c*/ 	.byte	0x04, 0x12
        /*321e*/ 	.short	(.L_2189 - .L_2188)
	.align		4
.L_2188:
        /*3220*/ 	.word	index@(_ZN2at6native29vectorized_elementwise_kernelILi4ENS0_13AUnaryFunctorIfffZZZNS0_19maximum_kernel_cudaERNS_18TensorIteratorBaseEENKUlvE0_clEvENKUlvE0_clEvEUlffE_EESt5arrayIPcLm2EEEEviT0_T1_)
        /*3224*/ 	.word	0x00000000


	//----- nvinfo : EIATTR_MIN_STACK_SIZE
	.align		4
.L_2189:
        /*3228*/ 	.byte	0x04, 0x12
        /*322a*/ 	.short	(.L_2191 - .L_2190)
	.align		4
.L_2190:
        /*322c*/ 	.word	index@(_ZN2at6native29vectorized_elementwise_kernelILi8ENS0_13AUnaryFunctorIfffZZZNS0_19maximum_kernel_cudaERNS_18TensorIteratorBaseEENKUlvE0_clEvENKUlvE0_clEvEUlffE_EESt5arrayIPcLm2EEEEviT0_T1_)
        /*3230*/ 	.word	0x00000000


	//----- nvinfo : EIATTR_MIN_STACK_SIZE
	.align		4
.L_2191:
        /*3234*/ 	.byte	0x04, 0x12
        /*3236*/ 	.short	(.L_2193 - .L_2192)
	.align		4
.L_2192:
        /*3238*/ 	.word	index@(_ZN2at6native18elementwise_kernelILi128ELi4EZNS0_15gpu_kernel_implINS0_13BinaryFunctorIfffZZZNS0_19maximum_kernel_cudaERNS_18TensorIteratorBaseEENKUlvE0_clEvENKUlvE0_clEvEUlffE_EEEEvS5_RKT_EUliE_EEviT1_)
        /*323c*/ 	.word	0x00000000


	//----- nvinfo : EIATTR_MIN_STACK_SIZE
	.align		4
.L_2193:
        /*3240*/ 	.byte	0x04, 0x12
        /*3242*/ 	.short	(.L_2195 - .L_2194)
	.align		4
.L_2194:
        /*3244*/ 	.word	index@(_ZN2at6native27unrolled_elementwise_kernelINS0_13BinaryFunctorIfffZZZNS0_19maximum_kernel_cudaERNS_18TensorIteratorBaseEENKUlvE0_clEvENKUlvE0_clEvEUlffE_EESt5arrayIPcLm3EELi4E23TrivialOffsetCalculatorILi2EjESC_ILi1EjENS0_6memory12LoadWithCastILi2EEENSF_13StoreWithCastILi1EEEEEviT_T0_T2_T3_T4_T5_)
        /*3248*/ 	.word	0x00000000


	//----- nvinfo : EIATTR_MIN_STACK_SIZE
	.align		4
.L_2195:
        /*324c*/ 	.byte	0x04, 0x12
        /*324e*/ 	.short	(.L_2197 - .L_2196)
	.align		4
.L_2196:
        /*3250*/ 	.word	index@(_ZN2at6native18elementwise_kernelILi128ELi2EZNS0_22gpu_kernel_impl_nocastINS0_13BinaryFunctorIfffZZZNS0_19maximum_kernel_cudaERNS_18TensorIteratorBaseEENKUlvE0_clEvENKUlvE0_clEvEUlffE_EEEEvS5_RKT_EUliE_EEviT1_)
        /*3254*/ 	.word	0x00000000


	//----- nvinfo : EIATTR_MIN_STACK_SIZE
	.align		4
.L_2197:
        /*3258*/ 	.byte	0x04, 0x12
        /*325a*/ 	.short	(.L_2199 - .L_2198)
	.align		4
.L_2198:
        /*325c*/ 	.word	index@(_ZN2at6native27unrolled_elementwise_kernelINS0_13BinaryFunctorIfffZZZNS0_19maximum_kernel_cudaERNS_18TensorIteratorBaseEENKUlvE0_clEvENKUlvE0_clEvEUlffE_EESt5arrayIPcLm3EELi4E23TrivialOffsetCalculatorILi2EjESC_ILi1EjENS0_6memory15LoadWithoutCastENSF_16StoreWithoutCastEEEviT_T0_T2_T3_T4_T5_)
        /*3260*/ 	.word	0x00000000


	//----- nvinfo : EIATTR_MIN_STACK_SIZE
	.align		4
.L_2199:
        /*3264*/ 	.byte	0x04, 0x12
        /*3266*/ 	.short	(.L_2201 - .L_2200)
	.align		4
.L_2200:
        /*3268*/ 	.word	index@(_ZN2at6native29vectorized_elementwise_kernelILi2ENS0_13BinaryFunctorIfffZZZNS0_19maximum_kernel_cudaERNS_18TensorIteratorBaseEENKUlvE0_clEvENKUlvE0_clEvEUlffE_EESt5arrayIPcLm3EEEEviT0_T1_)
        /*326c*/ 	.word	0x00000000


	//----- nvinfo : EIATTR_MIN_STACK_SIZE
	.align		4
.L_2201:
        /*3270*/ 	.byte	0x04, 0x12
        /*3272*/ 	.short	(.L_2203 - .L_2202)
	.align		4
.L_2202:
        /*3274*/ 	.word	index@(_ZN2at6native29vectorized_elementwise_kernelILi4ENS0_13BinaryFunctorIfffZZZNS0_19maximum_kernel_cudaERNS_18TensorIteratorBaseEENKUlvE0_clEvENKUlvE0_clEvEUlffE_EESt5arrayIPcLm3EEEEviT0_T1_)
        /*3278*/ 	.word	0x00000000


	//----- nvinfo : EIATTR_MIN_STACK_SIZE
	.align		4
.L_2203:
        /*327c*/ 	.byte	0x04, 0x12
        /*327e*/ 	.short	(.L_2205 - .L_2204)
	.align		4
.L_2204:
        /*3280*/ 	.word	index@(_ZN2at6native29vectorized_elementwise_kernelILi8ENS0_13BinaryFunctorIfffZZZNS0_19maximum_kernel_cudaERNS_18TensorIteratorBaseEENKUlvE0_clEvENKUlvE0_clEvEUlffE_EESt5arrayIPcLm3EEEEviT0_T1_)
        /*3284*/ 	.word	0x00000000


	//----- nvinfo : EIATTR_MIN_STACK_SIZE
	.align		4
.L_2205:
        /*3288*/ 	.byte	0x04, 0x12
        /*328a*/ 	.short	(.L_2207 - .L_2206)
	.align		4
.L_2206:
        /*328c*/ 	.word	index@(_ZN2at6native18elementwise_kernelILi128ELi4EZNS0_15gpu_kernel_implINS0_13AUnaryFunctorIdddZZZNS0_19maximum_kernel_cudaERNS_18TensorIteratorBaseEENKUlvE0_clEvENKUlvE_clEvEUlddE_EEEEvS5_RKT_EUliE_EEviT1_)
        /*3290*/ 	.word	0x00000000


	//----- nvinfo : EIATTR_MIN_STACK_SIZE
	.align		4
.L_2207:
        /*3294*/ 	.byte	0x04, 0x12
        /*3296*/ 	.short	(.L_2209 - .L_2208)
	.align		4
.L_2208:
        /*3298*/ 	.word	index@(_ZN2at6native27unrolled_elementwise_kernelINS0_13AUnaryFunctorIdddZZZNS0_19maximum_kernel_cudaERNS_18TensorIteratorBaseEENKUlvE0_clEvENKUlvE_clEvEUlddE_EESt5arrayIPcLm2EELi4E23TrivialOffsetCalculatorILi1EjESD_NS0_6memory12LoadWithCastILi1EEENSE_13StoreWithCastILi1EEEEEviT_T0_T2_T3_T4_T5_)
        /*329c*/ 	.word	0x00000000


	//----- nvinfo : EIATTR_MIN_STACK_SIZE
	.align		4
.L_2209:
        /*32a0*/ 	.byte	0x04, 0x12
        /*32a2*/ 	.short	(.L_2211 - .L_2210)
	.align		4
.L_2210:
        /*32a4*/ 	.word	index@(_ZN2at6native18elementwise_kernelILi128ELi2EZNS0_22gpu_kernel_impl_nocastINS0_13AUnaryFunctorIdddZZZNS0_19maximum_kernel_cudaERNS_18TensorIteratorBaseEENKUlvE0_clEvENKUlvE_clEvEUlddE_EEEEvS5_RKT_EUliE_EEviT1_)
        /*32a8*/ 	.word	0x00000000


	//----- nvinfo : EIATTR_MIN_STACK_SIZE
	.align		4
.L_2211:
        /*32ac*/ 	.byte	0x04, 0x12
        /*32ae*/ 	.short	(.L_2213 - .L_2212)
	.align		4
.L_2212:
        /*32b0*/ 	.word	index@(_ZN2at6native27unrolled_elementwise_kernelINS0_13AUnaryFunctorIdddZZZNS0_19maximum_kernel_cudaERNS_18TensorIteratorBaseEENKUlvE0_clEvENKUlvE_clEvEUlddE_EESt5arrayIPcLm2EELi4E23TrivialOffsetCalculatorILi1EjESD_NS0_6memory15LoadWithoutCastENSE_16StoreWithoutCastEEEviT_T0_T2_T3_T4_T5_)
        /*32b4*/ 	.word	0x00000000


	//----- nvinfo : EIATTR_MIN_STACK_SIZE
	.align		4
.L_2213:
        /*32b8*/ 	.byte	0x04, 0x12
        /*32ba*/ 	.short	(.L_2215 - .L_2214)
	.align		4
.L_2214:
        /*32bc*/ 	.word	index@(_ZN2at6native29vectorized_elementwise_kernelILi2ENS0_13AUnaryFunctorIdddZZZNS0_19maximum_kernel_cudaERNS_18TensorIteratorBaseEENKUlvE0_clEvENKUlvE_clEvEUlddE_EESt5arrayIPcLm2EEEEviT0_T1_)
        /*32c0*/ 	.word	0x00000000


	//----- nvinfo : EIATTR_MIN_STACK_SIZE
	.align		4
.L_2215:
        /*32c4*/ 	.byte	0x04, 0x12
        /*32c6*/ 	.short	(.L_2217 - .L_2216)
	.align		4
.L_2216:
        /*32c8*/ 	.word	index@(_ZN2at6native29vectorized_elementwise_kernelILi4ENS0_13AUnaryFunctorIdddZZZNS0_19maximum_kernel_cudaERNS_18TensorIteratorBaseEENKUlvE0_clEvENKUlvE_clEvEUlddE_EESt5arrayIPcLm2EEEEviT0_T1_)
        /*32cc*/ 	.word	0x00000000


	//----- nvinfo : EIATTR_MIN_STACK_SIZE
	.align		4
.L_2217:
        /*32d0*/ 	.byte	0x04, 0x12
        /*32d2*/ 	.short	(.L_2219 - .L_2218)
	.align		4
.L_2218:
        /*32d4*/ 	.word	index@(_ZN2at6native29vectorized_elementwise_kernelILi8ENS0_13AUnaryFunctorIdddZZZNS0_19maximum_kernel_cudaERNS_18TensorIteratorBaseEENKUlvE0_clEvENKUlvE_clEvEUlddE_EESt5arrayIPcLm2EEEEviT0_T1_)
        /*32d8*/ 	.word	0x00000000


	//----- nvinfo : EIATTR_MIN_STACK_SIZE
	.align		4
.L_2219:
        /*32dc*/ 	.byte	0x04, 0x12
        /*32de*/ 	.short	(.L_2221 - .L_2220)
	.align		4
.L_2220:
        /*32e0*/ 	.word	index@(_ZN2at6native18elementwise_kernelILi128ELi4EZNS0_15gpu_kernel_implINS0_13BinaryFunctorIdddZZZNS0_19maximum_kernel_cudaERNS_18TensorIteratorBaseEENKUlvE0_clEvENKUlvE_clEvEUlddE_EEEEvS5_RKT_EUliE_EEviT1_)
        /*32e4*/ 	.word	0x00000000


	//----- nvinfo : EIATTR_MIN_STACK_SIZE
	.align		4
.L_2221:
        /*32e8*/ 	.byte	0x04, 0x12
        /*32ea*/ 	.short	(.L_2223 - .L_2222)
	.align		4
.L_2222:
        /*32ec*/ 	.word	index@(_ZN2at6native27unrolled_elementwise_kernelINS0_13BinaryFunctorIdddZZZNS0_19maximum_kernel_cudaERNS_18TensorIteratorBaseEENKUlvE0_clEvENKUlvE_clEvEUlddE_EESt5arrayIPcLm3EELi4E23TrivialOffsetCalculatorILi2EjESC_ILi1EjENS0_6memory12LoadWithCastILi2EEENSF_13StoreWithCastILi1EEEEEviT_T0_T2_T3_T4_T5_)
        /*32f0*/ 	.word	0x00000000


	//----- nvinfo : EIATTR_MIN_STACK_SIZE
	.align		4
.L_2223:
        /*32f4*/ 	.byte	0x04, 0x12
        /*32f6*/ 	.short	(.L_2225 - .L_2224)
	.align		4
.L_2224:
        /*32f8*/ 	.word	index@(_ZN2at6native18elementwise_kernelILi128ELi2EZNS0_22gpu_kernel_impl_nocastINS0_13BinaryFunctorIdddZZZNS0_19maximum_kernel_cudaERNS_18TensorIteratorBaseEENKUlvE0_clEvENKUlvE_clEvEUlddE_EEEEvS5_RKT_EUliE_EEviT1_)
        /*32fc*/ 	.word	0x00000000


	//----- nvinfo : EIATTR_MIN_STACK_SIZE
	.align		4
.L_2225:
        /*3300*/ 	.byte	0x04, 0x12
        /*3302*/ 	.short	(.L_2227 - .L_2226)
	.align		4
.L_2226:
        /*3304*/ 	.word	index@(_ZN2at6native27unrolled_elementwise_kernelINS0_13BinaryFunctorIdddZZZNS0_19maximum_kernel_cudaERNS_18TensorIteratorBaseEENKUlvE0_clEvENKUlvE_clEvEUlddE_EESt5arrayIPcLm3EELi4E23TrivialOffsetCalculatorILi2EjESC_ILi1EjENS0_6memory15LoadWithoutCastENSF_16StoreWithoutCastEEEviT_T0_T2_T3_T4_T5_)
        /*3308*/ 	.word	0x00000000


	//----- nvinfo : EIATTR_MIN_STACK_SIZE
	.align		4
.L_2227:
        /*330c*/ 	.byte	0x04, 0x12
        /*330e*/ 	.short	(.L_2229 - .L_2228)
	.align		4
.L_2228:
        /*3310*/ 	.word	index@(_ZN2at6native29vectorized_elementwise_kernelILi2ENS0_13BinaryFunctorIdddZZZNS0_19maximum_kernel_cudaERNS_18TensorIteratorBaseEENKUlvE0_clEvENKUlvE_clEvEUlddE_EESt5arrayIPcLm3EEEEviT0_T1_)
        /*3314*/ 	.word	0x00000000


	//----- nvinfo : EIATTR_MIN_STACK_SIZE
	.align		4
.L_2229:
        /*3318*/ 	.byte	0x04, 0x12
        /*331a*/ 	.short	(.L_2231 - .L_2230)
	.align		4
.L_2230:
        /*331c*/ 	.word	index@(_ZN2at6native29vectorized_elementwise_kernelILi4ENS0_13BinaryFunctorIdddZZZNS0_19maximum_kernel_cudaERNS_18TensorIteratorBaseEENKUlvE0_clEvENKUlvE_clEvEUlddE_EESt5arrayIPcLm3EEEEviT0_T1_)
        /*3320*/ 	.word	0x00000000


	//----- nvinfo : EIATTR_MIN_STACK_SIZE
	.align		4
.L_2231:
        /*3324*/ 	.byte	0x04, 0x12
        /*3326*/ 	.short	(.L_2233 - .L_2232)
	.align		4
.L_2232:
        /*3328*/ 	.word	index@(_ZN2at6native29vectorized_elementwise_kernelILi8ENS0_13BinaryFunctorIdddZZZNS0_19maximum_kernel_cudaERNS_18TensorIteratorBaseEENKUlvE0_clEvENKUlvE_clEvEUlddE_EESt5arrayIPcLm3EEEEviT0_T1_)
        /*332c*/ 	.word	0x00000000


	//----- nvinfo : EIATTR_MIN_STACK_SIZE
	.align		4
.L_2233:
        /*3330*/ 	.byte	0x04, 0x12
        /*3332*/ 	.short	(.L_2235 - .L_2234)
	.align		4
.L_2234:
        /*3334*/ 	.word	index@(_ZN2at6native18elementwise_kernelILi128ELi4EZNS0_15gpu_kernel_implINS0_13AUnaryFunctorIsssZZZNS0_19maximum_kernel_cudaERNS_18TensorIteratorBaseEENKUlvE_clEvENKUlvE3_clEvEUlssE_EEEEvS5_RKT_EUliE_EEviT1_)
        /*3338*/ 	.word	0x00000000


	//----- nvinfo : EIATTR_MIN_STACK_SIZE
	.align		4
.L_2235:
        /*333c*/ 	.byte	0x04, 0x12
        /*333e*/ 	.short	(.L_2237 - .L_2236)
	.align		4
.L_2236:
        /*3340*/ 	.word	index@(_ZN2at6native27unrolled_elementwise_kernelINS0_13AUnaryFunctorIsssZZZNS0_19maximum_kernel_cudaERNS_18TensorIteratorBaseEENKUlvE_clEvENKUlvE3_clEvEUlssE_EESt5arrayIPcLm2EELi4E23TrivialOffsetCalculatorILi1EjESD_NS0_6memory12LoadWithCastILi1EEENSE_13StoreWithCastILi1EEEEEviT_T0_T2_T3_T4_T5_)
        /*3344*/ 	.word	0x00000000


	//----- nvinfo : EIATTR_MIN_STACK_SIZE
	.align		4
.L_2237:
        /*3348*/ 	.byte	0x04, 0x12
        /*334a*/ 	.short	(.L_2239 - .L_2238)
	.align		4
.L_2238:
        /*334c*/ 	.word	index@(_ZN2at6native18elementwise_kernelILi128ELi4EZNS0_22gpu_kernel_impl_nocastINS0_13AUnaryFunctorIsssZZZNS0_19maximum_kernel_cudaERNS_18TensorIteratorBaseEENKUlvE_clEvENKUlvE3_clEvEUlssE_EEEEvS5_RKT_EUliE_EEviT1_)
        /*3350*/ 	.word	0x00000000


	//----- nvinfo : EIATTR_MIN_STACK_SIZE
	.align		4
.L_2239:
        /*3354*/ 	.byte	0x04, 0x12
        /*3356*/ 	.short	(.L_2241 - .L_2240)
	.align		4
.L_2240:
        /*3358*/ 	.word	index@(_ZN2at6native27unrolled_elementwise_kernelINS0_13AUnaryFunctorIsssZZZNS0_19maximum_kernel_cudaERNS_18TensorIteratorBaseEENKUlvE_clEvENKUlvE3_clEvEUlssE_EESt5arrayIPcLm2EELi4E23TrivialOffsetCalculatorILi1EjESD_NS0_6memory15LoadWithoutCastENSE_16StoreWithoutCastEEEviT_T0_T2_T3_T4_T5_)
        /*335c*/ 	.word	0x00000000


	//----- nvinfo : EIATTR_MIN_STACK_SIZE
	.align		4
.L_2241:
        /*3360*/ 	.byte	0x04, 0x12
        /*3362*/ 	.short	(.L_2243 - .L_2242)
	.align		4
.L_2242:
        /*3364*/ 	.word	index@(_ZN2at6native29vectorized_elementwise_kernelILi2ENS0_13AUnaryFunctorIsssZZZNS0_19maximum_kernel_cudaERNS_18TensorIteratorBaseEENKUlvE_clEvENKUlvE3_clEvEUlssE_EESt5arrayIPcLm2EEEEviT0_T1_)
        /*3368*/ 	.word	0x00000000


	//----- nvinfo : EIATTR_MIN_STACK_SIZE
	.align		4
.L_2243:
        /*336c*/ 	.byte	0x04, 0x12
        /*336e*/ 	.short	(.L_2245 - .L_2244)
	.align		4
.L_2244:
        /*3370*/ 	.word	index@(_ZN2at6native29vectorized_elementwise_kernelILi4ENS0_13AUnaryFunctorIsssZZZNS0_19maximum_kernel_cudaERNS_18TensorIteratorBaseEENKUlvE_clEvENKUlvE3_clEvEUlssE_EESt5arrayIPcLm2EEEEviT0_T1_)
        /*3374*/ 	.word	0x00000000


	//----- nvinfo : EIATTR_MIN_STACK_SIZE
	.align		4
.L_2245:
        /*3378*/ 	.byte	0x04, 0x12
        /*337a*/ 	.short	(.L_2247 - .L_2246)
	.align		4
.L_2246:
        /*337c*/ 	.word	index@(_ZN2at6native29vectorized_elementwise_kernelILi8ENS0_13AUnaryFunctorIsssZZZNS0_19maximum_kernel_cudaERNS_18TensorIteratorBaseEENKUlvE_clEvENKUlvE3_clEvEUlssE_EESt5arrayIPcLm2EEEEviT0_T1_)
        /*3380*/ 	.word	0x00000000


	//----- nvinfo : EIATTR_MIN_STACK_SIZE
	.align		4
.L_2247:
        /*3384*/ 	.byte	0x04, 0x12
        /*3386*/ 	.short	(.L_2249 - .L_2248)
	.align		4
.L_2248:
        /*3388*/ 	.word	index@(_ZN2at6native18elementwise_kernelILi128ELi4EZNS0_15gpu_kernel_implINS0_13BinaryFunctorIsssZZZNS0_19maximum_kernel_cudaERNS_18TensorIteratorBaseEENKUlvE_clEvENKUlvE3_clEvEUlssE_EEEEvS5_RKT_EUliE_EEviT1_)
        /*338c*/ 	.word	0x00000000


	//----- nvinfo : EIATTR_MIN_STACK_SIZE
	.align		4
.L_2249:
        /*3390*/ 	.byte	0x04, 0x12
        /*3392*/ 	.short	(.L_2251 - .L_2250)
	.align		4
.L_2250:
        /*3394*/ 	.word	index@(_ZN2at6native27unrolled_elementwise_kernelINS0_13BinaryFunctorIsssZZZNS0_19maximum_kernel_cudaERNS_18TensorIteratorBaseEENKUlvE_clEvENKUlvE3_clEvEUlssE_EESt5arrayIPcLm3EELi4E23TrivialOffsetCalculatorILi2EjESC_ILi1EjENS0_6memory12LoadWithCastILi2EEENSF_13StoreWithCastILi1EEEEEviT_T0_T2_T3_T4_T5_)
        /*3398*/ 	.word	0x00000000


	//----- nvinfo : EIATTR_MIN_STACK_SIZE
	.align		4
.L_2251:
        /*339c*/ 	.byte	0x04, 0x12
        /*339e*/ 	.short	(.L_2253 - .L_2252)
	.align		4
.L_2252:
        /*33a0*/ 	.word	index@(_ZN2at6native18elementwise_kernelILi128ELi4EZNS0_22gpu_kernel_impl_nocastINS0_13BinaryFunctorIsssZZZNS0_19maximum_kernel_cudaERNS_18TensorIteratorBaseEENKUlvE_clEvENKUlvE3_clEvEUlssE_EEEEvS5_RKT_EUliE_EEviT1_)
        /*33a4*/ 	.word	0x00000000


	//----- nvinfo : EIATTR_MIN_STACK_SIZE
	.align		4
.L_2253:
        /*33a8*/ 	.byte	0x04, 0x12
        /*33aa*/ 	.short	(.L_2255 - .L_2254)
	.align		4
.L_2254:
        /*33ac*/ 	.word	index@(_ZN2at6native27unrolled_elementwise_kernelINS0_13BinaryFunctorIsssZZZNS0_19maximum_kernel_cudaERNS_18TensorIteratorBaseEENKUlvE_clEvENKUlvE3_clEvEUlssE_EESt5arrayIPcLm3EELi4E23TrivialOffsetCalculatorILi2EjESC_ILi1EjENS0_6memory15LoadWithoutCastENSF_16StoreWithoutCastEEEviT_T0_T2_T3_T4_T5_)
        /*33b0*/ 	.word	0x00000000


	//----- nvinfo : EIATTR_MIN_STACK_SIZE
	.align		4
.L_2255:
        /*33b4*/ 	.byte	0x04, 0x12
        /*33b6*/ 	.short	(.L_2257 - .L_2256)
	.align		4
.L_2256:
        /*33b8*/ 	.word	index@(_ZN2at6native29vectorized_elementwise_kernelILi2ENS0_13BinaryFunctorIsssZZZNS0_19maximum_kernel_cudaERNS_18TensorIteratorBaseEENKUlvE_clEvENKUlvE3_clEvEUlssE_EESt5arrayIPcLm3EEEEviT0_T1_)
        /*33bc*/ 	.word	0x00000000


	//----- nvinfo : EIATTR_MIN_STACK_SIZE
	.align		4
.L_2257:
        /*33c0*/ 	.byte	0x04, 0x12
        /*33c2*/ 	.short	(.L_2259 - .L_2258)
	.align		4
.L_2258:
        /*33c4*/ 	.word	index@(_ZN2at6native29vectorized_elementwise_kernelILi4ENS0_13BinaryFunctorIsssZZZNS0_19maximum_kernel_cudaERNS_18TensorIteratorBaseEENKUlvE_clEvENKUlvE3_clEvEUlssE_EESt5arrayIPcLm3EEEEviT0_T1_)
        /*33c8*/ 	.word	0x00000000


	//----- nvinfo : EIATTR_MIN_STACK_SIZE
	.align		4
.L_2259:
        /*33cc*/ 	.byte	0x04, 0x12
        /*33ce*/ 	.short	(.L_2261 - .L_2260)
	.align		4
.L_2260:
        /*33d0*/ 	.word	index@(_ZN2at6native29vectorized_elementwise_kernelILi8ENS0_13BinaryFunctorIsssZZZNS0_19maximum_kernel_cudaERNS_18TensorIteratorBaseEENKUlvE_clEvENKUlvE3_clEvEUlssE_EESt5arrayIPcLm3EEEEviT0_T1_)
        /*33d4*/ 	.word	0x00000000


	//----- nvinfo : EIATTR_MIN_STACK_SIZE
	.align		4
.L_2261:
        /*33d8*/ 	.byte	0x04, 0x12
        /*33da*/ 	.short	(.L_2263 - .L_2262)
	.align		4
.L_2262:
        /*33dc*/ 	.word	index@(_ZN2at6native18elementwise_kernelILi128ELi4EZNS0_15gpu_kernel_implINS0_13AUnaryFunctorIlllZZZNS0_19maximum_kernel_cudaERNS_18TensorIteratorBaseEENKUlvE_clEvENKUlvE2_clEvEUlllE_EEEEvS5_RKT_EUliE_EEviT1_)
        /*33e0*/ 	.word	0x00000000


	//----- nvinfo : EIATTR_MIN_STACK_SIZE
	.align		4
.L_2263:
        /*33e4*/ 	.byte	0x04, 0x12
        /*33e6*/ 	.short	(.L_2265 - .L_2264)
	.align		4
.L_2264:
        /*33e8*/ 	.word	index@(_ZN2at6native27unrolled_elementwise_kernelINS0_13AUnaryFunctorIlllZZZNS0_19maximum_kernel_cudaERNS_18TensorIteratorBaseEENKUlvE_clEvENKUlvE2_clEvEUlllE_EESt5arrayIPcLm2EELi4E23TrivialOffsetCalculatorILi1EjESD_NS0_6memory12LoadWithCastILi1EEENSE_13StoreWithCastILi1EEEEEviT_T0_T2_T3_T4_T5_)
        /*33ec*/ 	.word	0x00000000


	//----- nvinfo : EIATTR_MIN_STACK_SIZE
	.align		4
.L_2265:
        /*33f0*/ 	.byte	0x04, 0x12
        /*33f2*/ 	.short	(.L_2267 - .L_2266)
	.align		4
.L_2266:
        /*33f4*/ 	.word	index@(_ZN2at6native18elementwise_kernelILi128ELi2EZNS0_22gpu_kernel_impl_nocastINS0_13AUnaryFunctorIlllZZZNS0_19maximum_kernel_cudaERNS_18TensorIteratorBaseEENKUlvE_clEvENKUlvE2_clEvEUlllE_EEEEvS5_RKT_EUliE_EEviT1_)
        /*33f8*/ 	.word	0x00000000


	//----- nvinfo : EIATTR_MIN_STACK_SIZE
	.align		4
.L_2267:
        /*33fc*/ 	.byte	0x04, 0x12
        /*33fe*/ 	.short	(.L_2269 - .L_2268)
	.align		4
.L_2268:
        /*3400*/ 	.word	index@(_ZN2at6native27unrolled_elementwise_kernelINS0_13AUnaryFunctorIlllZZZNS0_19maximum_kernel_cudaERNS_18TensorIteratorBaseEENKUlvE_clEvENKUlvE2_clEvEUlllE_EESt5arrayIPcLm2EELi4E23TrivialOffsetCalculatorILi1EjESD_NS0_6memory15LoadWithoutCastENSE_16StoreWithoutCastEEEviT_T0_T2_T3_T4_T5_)
        /*3404*/ 	.word	0x00000000


	//----- nvinfo : EIATTR_MIN_STACK_SIZE
	.align		4
.L_2269:
        /*3408*/ 	.byte	0x04, 0x12
        /*340a*/ 	.short	(.L_2271 - .L_2270)
	.align		4
.L_2270:
        /*340c*/ 	.word	index@(_ZN2at6native29vectorized_elementwise_kernelILi2ENS0_13AUnaryFunctorIlllZZZNS0_19maximum_kernel_cudaERNS_18TensorIteratorBaseEENKUlvE_clEvENKUlvE2_clEvEUlllE_EESt5arrayIPcLm2EEEEviT0_T1_)
        /*3410*/ 	.word	0x00000000


	//----- nvinfo : EIATTR_MIN_STACK_SIZE
	.align		4
.L_2271:
        /*3414*/ 	.byte	0x04, 0x12
        /*3416*/ 	.short	(.L_2273 - .L_2272)
	.align		4
.L_2272:
        /*3418*/ 	.word	index@(_ZN2at6native29vectorized_elementwise_kernelILi4ENS0_13AUnaryFunctorIlllZZZNS0_19maximum_kernel_cudaERNS_18TensorIteratorBaseEENKUlvE_clEvENKUlvE2_clEvEUlllE_EESt5arrayIPcLm2EEEEviT0_T1_)
        /*341c*/ 	.word	0x00000000


	//----- nvinfo : EIATTR_MIN_STACK_SIZE
	.align		4
.L_2273:
        /*3420*/ 	.byte	0x04, 0x12
        /*3422*/ 	.short	(.L_2275 - .L_2274)
	.align		4
.L_2274:
        /*3424*/ 	.word	index@(_ZN2at6native29vectorized_elementwise_kernelILi8ENS0_13AUnaryFunctorIlllZZZNS0_19maximum_kernel_cudaERNS_18TensorIteratorBaseEENKUlvE_clEvENKUlvE2_clEvEUlllE_EESt5arrayIPcLm2EEEEviT0_T1_)
        /*3428*/ 	.word	0x00000000


	//----- nvinfo : EIATTR_MIN_STACK_SIZE
	.align		4
.L_2275:
        /*342c*/ 	.byte	0x04, 0x12
        /*342e*/ 	.short	(.L_2277 - .L_2276)
	.align		4
.L_2276:
        /*3430*/ 	.word	index@(_ZN2at6native18elementwise_kernelILi128ELi4EZNS0_15gpu_kernel_implINS0_13BinaryFunctorIlllZZZNS0_19maximum_kernel_cudaERNS_18TensorIteratorBaseEENKUlvE_clEvENKUlvE2_clEvEUlllE_EEEEvS5_RKT_EUliE_EEviT1_)
        /*3434*/ 	.word	0x00000000


	//----- nvinfo : EIATTR_MIN_STACK_SIZE
	.align		4
.L_2277:
        /*3438*/ 	.byte	0x04, 0x12
        /*343a*/ 	.short	(.L_2279 - .L_2278)
	.align		4
.L_2278:
        /*343c*/ 	.word	index@(_ZN2at6native27unrolled_elementwise_kernelINS0_13BinaryFunctorIlllZZZNS0_19maximum_kernel_cudaERNS_18TensorIteratorBaseEENKUlvE_clEvENKUlvE2_clEvEUlllE_EESt5arrayIPcLm3EELi4E23TrivialOffsetCalculatorILi2EjESC_ILi1EjENS0_6memory12LoadWithCastILi2EEENSF_13StoreWithCastILi1EEEEEviT_T0_T2_T3_T4_T5_)
        /*3440*/ 	.word	0x00000000


	//----- nvinfo : EIATTR_MIN_STACK_SIZE
	.align		4
.L_2279:
        /*3444*/ 	.byte	0x04, 0x12
        /*3446*/ 	.short	(.L_2281 - .L_2280)
	.align		4
.L_2280:
        /*3448*/ 	.word	index@(_ZN2at6native18elementwise_kernelILi128ELi2EZNS0_22gpu_kernel_impl_nocastINS0_13BinaryFunctorIlllZZZNS0_19maximum_kernel_cudaERNS_18TensorIteratorBaseEENKUlvE_clEvENKUlvE2_clEvEUlllE_EEEEvS5_RKT_EUliE_EEviT1_)
        /*344c*/ 	.word	0x00000000


	//----- nvinfo : EIATTR_MIN_STACK_SIZE
	.align		4
.L_2281:
        /*3450*/ 	.byte	0x04, 0x12
        /*3452*/ 	.short	(.L_2283 - .L_2282)
	.align		4
.L_2282:
        /*3454*/ 	.word	index@(_ZN2at6native27unrolled_elementwise_kernelINS0_13BinaryFunctorIlllZZZNS0_19maximum_kernel_cudaERNS_18TensorIteratorBaseEENKUlvE_clEvENKUlvE2_clEvEUlllE_EESt5arrayIPcLm3EELi4E23TrivialOffsetCalculatorILi2EjESC_ILi1EjENS0_6memory15LoadWithoutCastENSF_16StoreWithoutCastEEEviT_T0_T2_T3_T4_T5_)
        /*3458*/ 	.word	0x00000000


	//----- nvinfo : EIATTR_MIN_STACK_SIZE
	.align		4
.L_2283:
        /*345c*/ 	.byte	0x04, 0x12
        /*345e*/ 	.short	(.L_2285 - .L_2284)
	.align		4
.L_2284:
        /*3460*/ 	.word	index@(_ZN2at6native29vectorized_elementwise_kernelILi2ENS0_13BinaryFunctorIlllZZZNS0_19maximum_kernel_cudaERNS_18TensorIteratorBaseEENKUlvE_clEvENKUlvE2_clEvEUlllE_EESt5arrayIPcLm3EEEEviT0_T1_)
        /*3464*/ 	.word	0x00000000


	//----- nvinfo : EIATTR_MIN_STACK_SIZE
	.align		4
.L_2285:
        /*3468*/ 	.byte	0x04, 0x12
        /*346a*/ 	.short	(.L_2287 - .L_2286)
	.align		4
.L_2286:
        /*346c*/ 	.word	index@(_ZN2at6native29vectorized_elementwise_kernelILi4ENS0_13BinaryFunctorIlllZZZNS0_19maximum_kernel_cudaERNS_18TensorIteratorBaseEENKUlvE_clEvENKUlvE2_clEvEUlllE_EESt5arrayIPcLm3EEEEviT0_T1_)
        /*3470*/ 	.word	0x00000000


	//----- nvinfo : EIATTR_MIN_STACK_SIZE
	.align		4
.L_2287:
        /*3474*/ 	.byte	0x04, 0x12
        /*3476*/ 	.short	(.L_2289 - .L_2288)
	.align		4
.L_2288:
        /*3478*/ 	.word	index@(_ZN2at6native29vectorized_elementwise_kernelILi8ENS0_13BinaryFunctorIlllZZZNS0_19maximum_kernel_cudaERNS_18TensorIteratorBaseEENKUlvE_clEvENKUlvE2_clEvEUlllE_EESt5arrayIPcLm3EEEEviT0_T1_)
        /*347c*/ 	.word	0x00000000


	//----- nvinfo : EIATTR_MIN_STACK_SIZE
	.align		4
.L_2289:
        /*3480*/ 	.byte	0x04, 0x12
        /*3482*/ 	.short	(.L_2291 - .L_2290)
	.align		4
.L_2290:
        /*3484*/ 	.word	index@(_ZN2at6native18elementwise_kernelILi128ELi4EZNS0_15gpu_kernel_implINS0_13AUnaryFunctorIiiiZZZNS0_19maximum_kernel_cudaERNS_18TensorIteratorBaseEENKUlvE_clEvENKUlvE1_clEvEUliiE_EEEEvS5_RKT_EUliE_EEviT1_)
        /*3488*/ 	.word	0x00000000


	//----- nvinfo : EIATTR_MIN_STACK_SIZE
	.align		4
.L_2291:
        /*348c*/ 	.byte	0x04, 0x12
        /*348e*/ 	.short	(.L_2293 - .L_2292)
	.align		4
.L_2292:
        /*3490*/ 	.word	index@(_ZN2at6native27unrolled_elementwise_kernelINS0_13AUnaryFunctorIiiiZZZNS0_19maximum_kernel_cudaERNS_18TensorIteratorBaseEENKUlvE_clEvENKUlvE1_clEvEUliiE_EESt5arrayIPcLm2EELi4E23TrivialOffsetCalculatorILi1EjESD_NS0_6memory12LoadWithCastILi1EEENSE_13StoreWithCastILi1EEEEEviT_T0_T2_T3_T4_T5_)
        /*3494*/ 	.word	0x00000000


	//----- nvinfo : EIATTR_MIN_STACK_SIZE
	.align		4
.L_2293:
        /*3498*/ 	.byte	0x04, 0x12
        /*349a*/ 	.short	(.L_2295 - .L_2294)
	.align		4
.L_2294:
        /*349c*/ 	.word	index@(_ZN2at6native18elementwise_kernelILi128ELi2EZNS0_22gpu_kernel_impl_nocastINS0_13AUnaryFunctorIiiiZZZNS0_19maximum_kernel_cudaERNS_18TensorIteratorBaseEENKUlvE_clEvENKUlvE1_clEvEUliiE_EEEEvS5_RKT_EUliE_EEviT1_)
        /*34a0*/ 	.word	0x00000000


	//----- nvinfo : EIATTR_MIN_STACK_SIZE
	.align		4
.L_2295:
        /*34a4*/ 	.byte	0x04, 0x12
        /*34a6*/ 	.short	(.L_2297 - .L_2296)
	.align		4
.L_2296:
        /*34a8*/ 	.word	index@(_ZN2at6native27unrolled_elementwise_kernelINS0_13AUnaryFunctorIiiiZZZNS0_19maximum_kernel_cudaERNS_18TensorIteratorBaseEENKUlvE_clEvENKUlvE1_clEvEUliiE_EESt5arrayIPcLm2EELi4E23TrivialOffsetCalculatorILi1EjESD_NS0_6memory15LoadWithoutCastENSE_16StoreWithoutCastEEEviT_T0_T2_T3_T4_T5_)
        /*34ac*/ 	.word	0x00000000


	//----- nvinfo : EIATTR_MIN_STACK_SIZE
	.align		4
.L_2297:
        /*34b0*/ 	.byte	0x04, 0x12
        /*34b2*/ 	.short	(.L_2299 - .L_2298)
	.align		4
.L_2298:
        /*34b4*/ 	.word	index@(_ZN2at6native29vectorized_elementwise_kernelILi2ENS0_13AUnaryFunctorIiiiZZZNS0_19maximum_kernel_cudaERNS_18TensorIteratorBaseEENKUlvE_clEvENKUlvE1_clEvEUliiE_EESt5arrayIPcLm2EEEEviT0_T1_)
        /*34b8*/ 	.word	0x00000000


	//----- nvinfo : EIATTR_MIN_STACK_SIZE
	.align		4
.L_2299:
        /*34bc*/ 	.byte	0x04, 0x12
        /*34be*/ 	.short	(.L_2301 - .L_2300)
	.align		4
.L_2300:
        /*34c0*/ 	.word	index@(_ZN2at6native29vectorized_elementwise_kernelILi4ENS0_13AUnaryFunctorIiiiZZZNS0_19maximum_kernel_cudaERNS_18TensorIteratorBaseEENKUlvE_clEvENKUlvE1_clEvEUliiE_EESt5arrayIPcLm2EEEEviT0_T1_)
        /*34c4*/ 	.word	0x00000000


	//----- nvinfo : EIATTR_MIN_STACK_SIZE
	.align		4
.L_2301:
        /*34c8*/ 	.byte	0x04, 0x12
        /*34ca*/ 	.short	(.L_2303 - .L_2302)
	.align		4
.L_2302:
        /*34cc*/ 	.word	index@(_ZN2at6native29vectorized_elementwise_kernelILi8ENS0_13AUnaryFunctorIiiiZZZNS0_19maximum_kernel_cudaERNS_18TensorIteratorBaseEENKUlvE_clEvENKUlvE1_clEvEUliiE_EESt5arrayIPcLm2EEEEviT0_T1_)
        /*34d0*/ 	.word	0x00000000


	//----- nvinfo : EIATTR_MIN_STACK_SIZE
	.align		4
.L_2303:
        /*34d4*/ 	.byte	0x04, 0x12
        /*34d6*/ 	.short	(.L_2305 - .L_2304)
	.align		4
.L_2304:
        /*34d8*/ 	.word	index@(_ZN2at6native18elementwise_kernelILi128ELi4EZNS0_15gpu_kernel_implINS0_13BinaryFunctorIiiiZZZNS0_19maximum_kernel_cudaERNS_18TensorIteratorBaseEENKUlvE_clEvENKUlvE1_clEvEUliiE_EEEEvS5_RKT_EUliE_EEviT1_)
        /*34dc*/ 	.word	0x00000000


	//----- nvinfo : EIATTR_MIN_STACK_SIZE
	.align		4
.L_2305:
        /*34e0*/ 	.byte	0x04, 0x12
        /*34e2*/ 	.short	(.L_2307 - .L_2306)
	.align		4
.L_2306:
        /*34e4*/ 	.word	index@(_ZN2at6native27unrolled_elementwise_kernelINS0_13BinaryFunctorIiiiZZZNS0_19maximum_kernel_cudaERNS_18TensorIteratorBaseEENKUlvE_clEvENKUlvE1_clEvEUliiE_EESt5arrayIPcLm3EELi4E23TrivialOffsetCalculatorILi2EjESC_ILi1EjENS0_6memory12LoadWithCastILi2EEENSF_13StoreWithCastILi1EEEEEviT_T0_T2_T3_T4_T5_)
        /*34e8*/ 	.word	0x00000000


	//----- nvinfo : EIATTR_MIN_STACK_SIZE
	.align		4
.L_2307:
        /*34ec*/ 	.byte	0x04, 0x12
        /*34ee*/ 	.short	(.L_2309 - .L_2308)
	.align		4
.L_2308:
        /*34f0*/ 	.word	index@(_ZN2at6native18elementwise_kernelILi128ELi2EZNS0_22gpu_kernel_impl_nocastINS0_13BinaryFunctorIiiiZZZNS0_19maximum_kernel_cudaERNS_18TensorIteratorBaseEENKUlvE_clEvENKUlvE1_clEvEUliiE_EEEEvS5_RKT_EUliE_EEviT1_)
        /*34f4*/ 	.word	0x00000000


	//----- nvinfo : EIATTR_MIN_STACK_SIZE
	.align		4
.L_2309:
        /*34f8*/ 	.byte	0x04, 0x12
        /*34fa*/ 	.short	(.L_2311 - .L_2310)
	.align		4
.L_2310:
        /*34fc*/ 	.word	index@(_ZN2at6native27unrolled_elementwise_kernelINS0_13BinaryFunctorIiiiZZZNS0_19maximum_kernel_cudaERNS_18TensorIteratorBaseEENKUlvE_clEvENKUlvE1_clEvEUliiE_EESt5arrayIPcLm3EELi4E23TrivialOffsetCalculatorILi2EjESC_ILi1EjENS0_6memory15LoadWithoutCastENSF_16StoreWithoutCastEEEviT_T0_T2_T3_T4_T5_)
        /*3500*/ 	.word	0x00000000


	//----- nvinfo : EIATTR_MIN_STACK_SIZE
	.align		4
.L_2311:
        /*3504*/ 	.byte	0x04, 0x12
        /*3506*/ 	.short	(.L_2313 - .L_2312)
	.align		4
.L_2312:
        /*3508*/ 	.word	index@(_ZN2at6native29vectorized_elementwise_kernelILi2ENS0_13BinaryFunctorIiiiZZZNS0_19maximum_kernel_cudaERNS_18TensorIteratorBaseEENKUlvE_clEvENKUlvE1_clEvEUliiE_EESt5arrayIPcLm3EEEEviT0_T1_)
        /*350c*/ 	.word	0x00000000


	//----- nvinfo : EIATTR_MIN_STACK_SIZE
	.align		4
.L_2313:
        /*3510*/ 	.byte	0x04, 0x12
        /*3512*/ 	.short	(.L_2315 - .L_2314)
	.align		4
.L_2314:
        /*3514*/ 	.word	index@(_ZN2at6native29vectorized_elementwise_kernelILi4ENS0_13BinaryFunctorIiiiZZZNS0_19maximum_kernel_cudaERNS_18TensorIteratorBaseEENKUlvE_clEvENKUlvE1_clEvEUliiE_EESt5arrayIPcLm3EEEEviT0_T1_)
        /*3518*/ 	.word	0x00000000


	//----- nvinfo : EIATTR_MIN_STACK_SIZE
	.align		4
.L_2315:
        /*351c*/ 	.byte	0x04, 0x12
        /*351e*/ 	.short	(.L_2317 - .L_2316)
	.align		4
.L_2316:
        /*3520*/ 	.word	index@(_ZN2at6native29vectorized_elementwise_kernelILi8ENS0_13BinaryFunctorIiiiZZZNS0_19maximum_kernel_cudaERNS_18TensorIteratorBaseEENKUlvE_clEvENKUlvE1_clEvEUliiE_EESt5arrayIPcLm3EEEEviT0_T1_)
        /*3524*/ 	.word	0x00000000


	//----- nvinfo : EIATTR_MIN_STACK_SIZE
	.align		4
.L_2317:
        /*3528*/ 	.byte	0x04, 0x12
        /*352a*/ 	.short	(.L_2319 - .L_2318)
	.align		4
.L_2318:
        /*352c*/ 	.word	index@(_ZN2at6native18elementwise_kernelILi128ELi4EZNS0_15gpu_kernel_implINS0_13AUnaryFunctorIaaaZZZNS0_19maximum_kernel_cudaERNS_18TensorIteratorBaseEENKUlvE_clEvENKUlvE0_clEvEUlaaE_EEEEvS5_RKT_EUliE_EEviT1_)
        /*3530*/ 	.word	0x00000000


	//----- nvinfo : EIATTR_MIN_STACK_SIZE
	.align		4
.L_2319:
        /*3534*/ 	.byte	0x04, 0x12
        /*3536*/ 	.short	(.L_2321 - .L_2320)
	.align		4
.L_2320:
        /*3538*/ 	.word	index@(_ZN2at6native27unrolled_elementwise_kernelINS0_13AUnaryFunctorIaaaZZZNS0_19maximum_kernel_cudaERNS_18TensorIteratorBaseEENKUlvE_clEvENKUlvE0_clEvEUlaaE_EESt5arrayIPcLm2EELi4E23TrivialOffsetCalculatorILi1EjESD_NS0_6memory12LoadWithCastILi1EEENSE_13StoreWithCastILi1EEEEEviT_T0_T2_T3_T4_T5_)
        /*353c*/ 	.word	0x00000000


	//----- nvinfo : EIATTR_MIN_STACK_SIZE
	.align		4
.L_2321:
        /*3540*/ 	.byte	0x04, 0x12
        /*3542*/ 	.short	(.L_2323 - .L_2322)
	.align		4
.L_2322:
        /*3544*/ 	.word	index@(_ZN2at6native18elementwise_kernelILi128ELi4EZNS0_22gpu_kernel_impl_nocastINS0_13AUnaryFunctorIaaaZZZNS0_19maximum_kernel_cudaERNS_18TensorIteratorBaseEENKUlvE_clEvENKUlvE0_clEvEUlaaE_EEEEvS5_RKT_EUliE_EEviT1_)
        /*3548*/ 	.word	0x00000000


	//----- nvinfo : EIATTR_MIN_STACK_SIZE
	.align		4
.L_2323:
        /*354c*/ 	.byte	0x04, 0x12
        /*354e*/ 	.short	(.L_2325 - .L_2324)
	.align		4
.L_2324:
        /*3550*/ 	.word	index@(_ZN2at6native27unrolled_elementwise_kernelINS0_13AUnaryFunctorIaaaZZZNS0_19maximum_kernel_cudaERNS_18TensorIteratorBaseEENKUlvE_clEvENKUlvE0_clEvEUlaaE_EESt5arrayIPcLm2EELi4E23TrivialOffsetCalculatorILi1EjESD_NS0_6memory15LoadWithoutCastENSE_16StoreWithoutCastEEEviT_T0_T2_T3_T4_T5_)
        /*3554*/ 	.word	0x00000000


	//----- nvinfo : EIATTR_MIN_STACK_SIZE
	.align		4
.L_2325:
        /*3558*/ 	.byte	0x04, 0x12
        /*355a*/ 	.short	(.L_2327 - .L_2326)
	.align		4
.L_2326:
        /*355c*/ 	.word	index@(_ZN2at6native29vectorized_elementwise_kernelILi2ENS0_13AUnaryFunctorIaaaZZZNS0_19maximum_kernel_cudaERNS_18TensorIteratorBaseEENKUlvE_clEvENKUlvE0_clEvEUlaaE_EESt5arrayIPcLm2EEEEviT0_T1_)
        /*3560*/ 	.word	0x00000000


	//----- nvinfo : EIATTR_MIN_STACK_SIZE
	.align		4
.L_2327:
        /*3564*/ 	.byte	0x04, 0x12
        /*3566*/ 	.short	(.L_2329 - .L_2328)
	.align		4
.L_2328:
        /*3568*/ 	.word	index@(_ZN2at6native29vectorized_elementwise_kernelILi4ENS0_13AUnaryFunctorIaaaZZZNS0_19maximum_kernel_cudaERNS_18TensorIteratorBaseEENKUlvE_clEvENKUlvE0_clEvEUlaaE_EESt5arrayIPcLm2EEEEviT0_T1_)
        /*356c*/ 	.word	0x00000000


	//----- nvinfo : EIATTR_MIN_STACK_SIZE
	.align		4
.L_2329:
        /*3570*/ 	.byte	0x04, 0x12
        /*3572*/ 	.short	(.L_2331 - .L_2330)
	.align		4
.L_2330:
        /*3574*/ 	.word	index@(_ZN2at6native29vectorized_elementwise_kernelILi8ENS0_13AUnaryFunctorIaaaZZZNS0_19maximum_kernel_cudaERNS_18TensorIteratorBaseEENKUlvE_clEvENKUlvE0_clEvEUlaaE_EESt5arrayIPcLm2EEEEviT0_T1_)
        /*3578*/ 	.word	0x00000000


	//----- nvinfo : EIATTR_MIN_STACK_SIZE
	.align		4
.L_2331:
        /*357c*/ 	.byte	0x04, 0x12
        /*357e*/ 	.short	(.L_2333 - .L_2332)
	.align		4
.L_2332:
        /*3580*/ 	.word	index@(_ZN2at6native18elementwise_kernelILi128ELi4EZNS0_15gpu_kernel_implINS0_13BinaryFunctorIaaaZZZNS0_19maximum_kernel_cudaERNS_18TensorIteratorBaseEENKUlvE_clEvENKUlvE0_clEvEUlaaE_EEEEvS5_RKT_EUliE_EEviT1_)
        /*3584*/ 	.word	0x00000000


	//----- nvinfo : EIATTR_MIN_STACK_SIZE
	.align		4
.L_2333:
        /*3588*/ 	.byte	0x04, 0x12
        /*358a*/ 	.short	(.L_2335 - .L_2334)
	.align		4
.L_2334:
        /*358c*/ 	.word	index@(_ZN2at6native27unrolled_elementwise_kernelINS0_13BinaryFunctorIaaaZZZNS0_19maximum_kernel_cudaERNS_18TensorIteratorBaseEENKUlvE_clEvENKUlvE0_clEvEUlaaE_EESt5arrayIPcLm3EELi4E23TrivialOffsetCalculatorILi2EjESC_ILi1EjENS0_6memory12LoadWithCastILi2EEENSF_13StoreWithCastILi1EEEEEviT_T0_T2_T3_T4_T5_)
        /*3590*/ 	.word	0x00000000


	//----- nvinfo : EIATTR_MIN_STACK_SIZE
	.align		4
.L_2335:
        /*3594*/ 	.byte	0x04, 0x12
        /*3596*/ 	.short	(.L_2337 - .L_2336)
	.align		4
.L_2336:
        /*3598*/ 	.word	index@(_ZN2at6native18elementwise_kernelILi128ELi4EZNS0_22gpu_kernel_impl_nocastINS0_13BinaryFunctorIaaaZZZNS0_19maximum_kernel_cudaERNS_18TensorIteratorBaseEENKUlvE_clEvENKUlvE0_clEvEUlaaE_EEEEvS5_RKT_EUliE_EEviT1_)
        /*359c*/ 	.word	0x00000000


	//----- nvinfo : EIATTR_MIN_STACK_SIZE
	.align		4
.L_2337:
        /*35a0*/ 	.byte	0x04, 0x12
        /*35a2*/ 	.short	(.L_2339 - .L_2338)
	.align		4
.L_2338:
        /*35a4*/ 	.word	index@(_ZN2at6native27unrolled_elementwise_kernelINS0_13BinaryFunctorIaaaZZZNS0_19maximum_kernel_cudaERNS_18TensorIteratorBaseEENKUlvE_clEvENKUlvE0_clEvEUlaaE_EESt5arrayIPcLm3EELi4E23TrivialOffsetCalculatorILi2EjESC_ILi1EjENS0_6memory15LoadWithoutCastENSF_16StoreWithoutCastEEEviT_T0_T2_T3_T4_T5_)
        /*35a8*/ 	.word	0x00000000


	//----- nvinfo : EIATTR_MIN_STACK_SIZE
	.align		4
.L_2339:
        /*35ac*/ 	.byte	0x04, 0x12
        /*35ae*/ 	.short	(.L_2341 - .L_2340)
	.align		4
.L_2340:
        /*35b0*/ 	.word	index@(_ZN2at6native29vectorized_elementwise_kernelILi2ENS0_13BinaryFunctorIaaaZZZNS0_19maximum_kernel_cudaERNS_18TensorIteratorBaseEENKUlvE_clEvENKUlvE0_clEvEUlaaE_EESt5arrayIPcLm3EEEEviT0_T1_)
        /*35b4*/ 	.word	0x00000000


	//----- nvinfo : EIATTR_MIN_STACK_SIZE
	.align		4
.L_2341:
        /*35b8*/ 	.byte	0x04, 0x12
        /*35ba*/ 	.short	(.L_2343 - .L_2342)
	.align		4
.L_2342:
        /*35bc*/ 	.word	index@(_ZN2at6native29vectorized_elementwise_kernelILi4ENS0_13BinaryFunctorIaaaZZZNS0_19maximum_kernel_cudaERNS_18TensorIteratorBaseEENKUlvE_clEvENKUlvE0_clEvEUlaaE_EESt5arrayIPcLm3EEEEviT0_T1_)
        /*35c0*/ 	.word	0x00000000


	//----- nvinfo : EIATTR_MIN_STACK_SIZE
	.align		4
.L_2343:
        /*35c4*/ 	.byte	0x04, 0x12
        /*35c6*/ 	.short	(.L_2345 - .L_2344)
	.align		4
.L_2344:
        /*35c8*/ 	.word	index@(_ZN2at6native29vectorized_elementwise_kernelILi8ENS0_13BinaryFunctorIaaaZZZNS0_19maximum_kernel_cudaERNS_18TensorIteratorBaseEENKUlvE_clEvENKUlvE0_clEvEUlaaE_EESt5arrayIPcLm3EEEEviT0_T1_)
        /*35cc*/ 	.word	0x00000000


	//----- nvinfo : EIATTR_MIN_STACK_SIZE
	.align		4
.L_2345:
        /*35d0*/ 	.byte	0x04, 0x12
        /*35d2*/ 	.short	(.L_2347 - .L_2346)
	.align		4
.L_2346:
        /*35d4*/ 	.word	index@(_ZN2at6native18elementwise_kernelILi128ELi4EZNS0_15gpu_kernel_implINS0_13AUnaryFunctorIhhhZZZNS0_19maximum_kernel_cudaERNS_18TensorIteratorBaseEENKUlvE_clEvENKUlvE_clEvEUlhhE_EEEEvS5_RKT_EUliE_EEviT1_)
        /*35d8*/ 	.word	0x00000000


	//----- nvinfo : EIATTR_MIN_STACK_SIZE
	.align		4
.L_2347:
        /*35dc*/ 	.byte	0x04, 0x12
        /*35de*/ 	.short	(.L_2349 - .L_2348)
	.align		4
.L_2348:
        /*35e0*/ 	.word	index@(_ZN2at6native27unrolled_elementwise_kernelINS0_13AUnaryFunctorIhhhZZZNS0_19maximum_kernel_cudaERNS_18TensorIteratorBaseEENKUlvE_clEvENKUlvE_clEvEUlhhE_EESt5arrayIPcLm2EELi4E23TrivialOffsetCalculatorILi1EjESD_NS0_6memory12LoadWithCastILi1EEENSE_13StoreWithCastILi1EEEEEviT_T0_T2_T3_T4_T5_)
        /*35e4*/ 	.word	0x00000000


	//----- nvinfo : EIATTR_MIN_STACK_SIZE
	.align		4
.L_2349:
        /*35e8*/ 	.byte	0x04, 0x12
        /*35ea*/ 	.short	(.L_2351 - .L_2350)
	.align		4
.L_2350:
        /*35ec*/ 	.word	index@(_ZN2at6native18elementwise_kernelILi128ELi4EZNS0_22gpu_kernel_impl_nocastINS0_13AUnaryFunctorIhhhZZZNS0_19maximum_kernel_cudaERNS_18TensorIteratorBaseEENKUlvE_clEvENKUlvE_clEvEUlhhE_EEEEvS5_RKT_EUliE_EEviT1_)
        /*35f0*/ 	.word	0x00000000


	//----- nvinfo : EIATTR_MIN_STACK_SIZE
	.align		4
.L_2351:
        /*35f4*/ 	.byte	0x04, 0x12
        /*35f6*/ 	.short	(.L_2353 - .L_2352)
	.align		4
.L_2352:
        /*35f8*/ 	.word	index@(_ZN2at6native27unrolled_elementwise_kernelINS0_13AUnaryFunctorIhhhZZZNS0_19maximum_kernel_cudaERNS_18TensorIteratorBaseEENKUlvE_clEvENKUlvE_clEvEUlhhE_EESt5arrayIPcLm2EELi4E23TrivialOffsetCalculatorILi1EjESD_NS0_6memory15LoadWithoutCastENSE_16StoreWithoutCastEEEviT_T0_T2_T3_T4_T5_)
        /*35fc*/ 	.word	0x00000000


	//----- nvinfo : EIATTR_MIN_STACK_SIZE
	.align		4
.L_2353:
        /*3600*/ 	.byte	0x04, 0x12
        /*3602*/ 	.short	(.L_2355 - .L_2354)
	.align		4
.L_2354:
        /*3604*/ 	.word	index@(_ZN2at6native29vectorized_elementwise_kernelILi2ENS0_13AUnaryFunctorIhhhZZZNS0_19maximum_kernel_cudaERNS_18TensorIteratorBaseEENKUlvE_clEvENKUlvE_clEvEUlhhE_EESt5arrayIPcLm2EEEEviT0_T1_)
        /*3608*/ 	.word	0x00000000


	//----- nvinfo : EIATTR_MIN_STACK_SIZE
	.align		4
.L_2355:
        /*360c*/ 	.byte	0x04, 0x12
        /*360e*/ 	.short	(.L_2357 - .L_2356)
	.align		4
.L_2356:
        /*3610*/ 	.word	index@(_ZN2at6native29vectorized_elementwise_kernelILi4ENS0_13AUnaryFunctorIhhhZZZNS0_19maximum_kernel_cudaERNS_18TensorIteratorBaseEENKUlvE_clEvENKUlvE_clEvEUlhhE_EESt5arrayIPcLm2EEEEviT0_T1_)
        /*3614*/ 	.word	0x00000000


	//----- nvinfo : EIATTR_MIN_STACK_SIZE
	.align		4
.L_2357:
        /*3618*/ 	.byte	0x04, 0x12
        /*361a*/ 	.short	(.L_2359 - .L_2358)
	.align		4
.L_2358:
        /*361c*/ 	.word	index@(_ZN2at6native29vectorized_elementwise_kernelILi8ENS0_13AUnaryFunctorIhhhZZZNS0_19maximum_kernel_cudaERNS_18TensorIteratorBaseEENKUlvE_clEvENKUlvE_clEvEUlhhE_EESt5arrayIPcLm2EEEEviT0_T1_)
        /*3620*/ 	.word	0x00000000


	//----- nvinfo : EIATTR_MIN_STACK_SIZE
	.align		4
.L_2359:
        /*3624*/ 	.byte	0x04, 0x12
        /*3626*/ 	.short	(.L_2361 - .L_2360)
	.align		4
.L_2360:
        /*3628*/ 	.word	index@(_ZN2at6native18elementwise_kernelILi128ELi4EZNS0_15gpu_kernel_implINS0_13BinaryFunctorIhhhZZZNS0_19maximum_kernel_cudaERNS_18TensorIteratorBaseEENKUlvE_clEvENKUlvE_clEvEUlhhE_EEEEvS5_RKT_EUliE_EEviT1_)
        /*362c*/ 	.word	0x00000000


	//----- nvinfo : EIATTR_MIN_STACK_SIZE
	.align		4
.L_2361:
        /*3630*/ 	.byte	0x04, 0x12
        /*3632*/ 	.short	(.L_2363 - .L_2362)
	.align		4
.L_2362:
        /*3634*/ 	.word	index@(_ZN2at6native27unrolled_elementwise_kernelINS0_13BinaryFunctorIhhhZZZNS0_19maximum_kernel_cudaERNS_18TensorIteratorBaseEENKUlvE_clEvENKUlvE_clEvEUlhhE_EESt5arrayIPcLm3EELi4E23TrivialOffsetCalculatorILi2EjESC_ILi1EjENS0_6memory12LoadWithCastILi2EEENSF_13StoreWithCastILi1EEEEEviT_T0_T2_T3_T4_T5_)
        /*3638*/ 	.word	0x00000000


	//----- nvinfo : EIATTR_MIN_STACK_SIZE
	.align		4
.L_2363:
        /*363c*/ 	.byte	0x04, 0x12
        /*363e*/ 	.short	(.L_2365 - .L_2364)
	.align		4
.L_2364:
        /*3640*/ 	.word	index@(_ZN2at6native18elementwise_kernelILi128ELi4EZNS0_22gpu_kernel_impl_nocastINS0_13BinaryFunctorIhhhZZZNS0_19maximum_kernel_cudaERNS_18TensorIteratorBaseEENKUlvE_clEvENKUlvE_clEvEUlhhE_EEEEvS5_RKT_EUliE_EEviT1_)
        /*3644*/ 	.word	0x00000000


	//----- nvinfo : EIATTR_MIN_STACK_SIZE
	.align		4
.L_2365:
        /*3648*/ 	.byte	0x04, 0x12
        /*364a*/ 	.short	(.L_2367 - .L_2366)
	.align		4
.L_2366:
        /*364c*/ 	.word	index@(_ZN2at6native27unrolled_elementwise_kernelINS0_13BinaryFunctorIhhhZZZNS0_19maximum_kernel_cudaERNS_18TensorIteratorBaseEENKUlvE_clEvENKUlvE_clEvEUlhhE_EESt5arrayIPcLm3EELi4E23TrivialOffsetCalculatorILi2EjESC_ILi1EjENS0_6memory15LoadWithoutCastENSF_16StoreWithoutCastEEEviT_T0_T2_T3_T4_T5_)
        /*3650*/ 	.word	0x00000000


	//----- nvinfo : EIATTR_MIN_STACK_SIZE
	.align		4
.L_2367:
        /*3654*/ 	.byte	0x04, 0x12
        /*3656*/ 	.short	(.L_2369 - .L_2368)
	.align		4
.L_2368:
        /*3658*/ 	.word	index@(_ZN2at6native29vectorized_elementwise_kernelILi2ENS0_13BinaryFunctorIhhhZZZNS0_19maximum_kernel_cudaERNS_18TensorIteratorBaseEENKUlvE_clEvENKUlvE_clEvEUlhhE_EESt5arrayIPcLm3EEEEviT0_T1_)
        /*365c*/ 	.word	0x00000000


	//----- nvinfo : EIATTR_MIN_STACK_SIZE
	.align		4
.L_2369:
        /*3660*/ 	.byte	0x04, 0x12
        /*3662*/ 	.short	(.L_2371 - .L_2370)
	.align		4
.L_2370:
        /*3664*/ 	.word	index@(_ZN2at6native29vectorized_elementwise_kernelILi4ENS0_13BinaryFunctorIhhhZZZNS0_19maximum_kernel_cudaERNS_18TensorIteratorBaseEENKUlvE_clEvENKUlvE_clEvEUlhhE_EESt5arrayIPcLm3EEEEviT0_T1_)
        /*3668*/ 	.word	0x00000000


	//----- nvinfo : EIATTR_MIN_STACK_SIZE
	.align		4
.L_2371:
        /*366c*/ 	.byte	0x04, 0x12
        /*366e*/ 	.short	(.L_2373 - .L_2372)
	.align		4
.L_2372:
        /*3670*/ 	.word	index@(_ZN2at6native29vectorized_elementwise_kernelILi8ENS0_13BinaryFunctorIhhhZZZNS0_19maximum_kernel_cudaERNS_18TensorIteratorBaseEENKUlvE_clEvENKUlvE_clEvEUlhhE_EESt5arrayIPcLm3EEEEviT0_T1_)
        /*3674*/ 	.word	0x00000000


	//----- nvinfo : EIATTR_MIN_STACK_SIZE
	.align		4
.L_2373:
        /*3678*/ 	.byte	0x04, 0x12
        /*367a*/ 	.short	(.L_2375 - .L_2374)
	.align		4
.L_2374:
        /*367c*/ 	.word	index@(_ZN2at6native18elementwise_kernelILi128ELi4EZNS0_15gpu_kernel_implINS0_13AUnaryFunctorIbbbZNS0_19maximum_kernel_cudaERNS_18TensorIteratorBaseEEUlbbE_EEEEvS5_RKT_EUliE_EEviT1_)
        /*3680*/ 	.word	0x00000000


	//----- nvinfo : EIATTR_MIN_STACK_SIZE
	.align		4
.L_2375:
        /*3684*/ 	.byte	0x04, 0x12
        /*3686*/ 	.short	(.L_2377 - .L_2376)
	.align		4
.L_2376:
        /*3688*/ 	.word	index@(_ZN2at6native27unrolled_elementwise_kernelINS0_13AUnaryFunctorIbbbZNS0_19maximum_kernel_cudaERNS_18TensorIteratorBaseEEUlbbE_EESt5arrayIPcLm2EELi4E23TrivialOffsetCalculatorILi1EjESB_NS0_6memory12LoadWithCastILi1EEENSC_13StoreWithCastILi1EEEEEviT_T0_T2_T3_T4_T5_)
        /*368c*/ 	.word	0x00000000


	//----- nvinfo : EIATTR_MIN_STACK_SIZE
	.align		4
.L_2377:
        /*3690*/ 	.byte	0x04, 0x12
        /*3692*/ 	.short	(.L_2379 - .L_2378)
	.align		4
.L_2378:
        /*3694*/ 	.word	index@(_ZN2at6native18elementwise_kernelILi128ELi4EZNS0_22gpu_kernel_impl_nocastINS0_13AUnaryFunctorIbbbZNS0_19maximum_kernel_cudaERNS_18TensorIteratorBaseEEUlbbE_EEEEvS5_RKT_EUliE_EEviT1_)
        /*3698*/ 	.word	0x00000000


	//----- nvinfo : EIATTR_MIN_STACK_SIZE
	.align		4
.L_2379:
        /*369c*/ 	.byte	0x04, 0x12
        /*369e*/ 	.short	(.L_2381 - .L_2380)
	.align		4
.L_2380:
        /*36a0*/ 	.word	index@(_ZN2at6native27unrolled_elementwise_kernelINS0_13AUnaryFunctorIbbbZNS0_19maximum_kernel_cudaERNS_18TensorIteratorBaseEEUlbbE_EESt5arrayIPcLm2EELi4E23TrivialOffsetCalculatorILi1EjESB_NS0_6memory15LoadWithoutCastENSC_16StoreWithoutCastEEEviT_T0_T2_T3_T4_T5_)
        /*36a4*/ 	.word	0x00000000


	//----- nvinfo : EIATTR_MIN_STACK_SIZE
	.align		4
.L_2381:
        /*36a8*/ 	.byte	0x04, 0x12
        /*36aa*/ 	.short	(.L_2383 - .L_2382)
	.align		4
.L_2382:
        /*36ac*/ 	.word	index@(_ZN2at6native29vectorized_elementwise_kernelILi2ENS0_13AUnaryFunctorIbbbZNS0_19maximum_kernel_cudaERNS_18TensorIteratorBaseEEUlbbE_EESt5arrayIPcLm2EEEEviT0_T1_)
        /*36b0*/ 	.word	0x00000000


	//----- nvinfo : EIATTR_MIN_STACK_SIZE
	.align		4
.L_2383:
        /*36b4*/ 	.byte	0x04, 0x12
        /*36b6*/ 	.short	(.L_2385 - .L_2384)
	.align		4
.L_2384:
        /*36b8*/ 	.word	index@(_ZN2at6native29vectorized_elementwise_kernelILi4ENS0_13AUnaryFunctorIbbbZNS0_19maximum_kernel_cudaERNS_18TensorIteratorBaseEEUlbbE_EESt5arrayIPcLm2EEEEviT0_T1_)
        /*36bc*/ 	.word	0x00000000


	//----- nvinfo : EIATTR_MIN_STACK_SIZE
	.align		4
.L_2385:
        /*36c0*/ 	.byte	0x04, 0x12
        /*36c2*/ 	.short	(.L_2387 - .L_2386)
	.align		4
.L_2386:
        /*36c4*/ 	.word	index@(_ZN2at6native29vectorized_elementwise_kernelILi8ENS0_13AUnaryFunctorIbbbZNS0_19maximum_kernel_cudaERNS_18TensorIteratorBaseEEUlbbE_EESt5arrayIPcLm2EEEEviT0_T1_)
        /*36c8*/ 	.word	0x00000000


	//----- nvinfo : EIATTR_MIN_STACK_SIZE
	.align		4
.L_2387:
        /*36cc*/ 	.byte	0x04, 0x12
        /*36ce*/ 	.short	(.L_2389 - .L_2388)
	.align		4
.L_2388:
        /*36d0*/ 	.word	index@(_ZN2at6native18elementwise_kernelILi128ELi4EZNS0_15gpu_kernel_implINS0_13BinaryFunctorIbbbZNS0_19maximum_kernel_cudaERNS_18TensorIteratorBaseEEUlbbE_EEEEvS5_RKT_EUliE_EEviT1_)
        /*36d4*/ 	.word	0x00000000


	//----- nvinfo : EIATTR_MIN_STACK_SIZE
	.align		4
.L_2389:
        /*36d8*/ 	.byte	0x04, 0x12
        /*36da*/ 	.short	(.L_2391 - .L_2390)
	.align		4
.L_2390:
        /*36dc*/ 	.word	index@(_ZN2at6native27unrolled_elementwise_kernelINS0_13BinaryFunctorIbbbZNS0_19maximum_kernel_cudaERNS_18TensorIteratorBaseEEUlbbE_EESt5arrayIPcLm3EELi4E23TrivialOffsetCalculatorILi2EjESA_ILi1EjENS0_6memory12LoadWithCastILi2EEENSD_13StoreWithCastILi1EEEEEviT_T0_T2_T3_T4_T5_)
        /*36e0*/ 	.word	0x00000000


	//----- nvinfo : EIATTR_MIN_STACK_SIZE
	.align		4
.L_2391:
        /*36e4*/ 	.byte	0x04, 0x12
        /*36e6*/ 	.short	(.L_2393 - .L_2392)
	.align		4
.L_2392:
        /*36e8*/ 	.word	index@(_ZN2at6native18elementwise_kernelILi128ELi4EZNS0_22gpu_kernel_impl_nocastINS0_13BinaryFunctorIbbbZNS0_19maximum_kernel_cudaERNS_18TensorIteratorBaseEEUlbbE_EEEEvS5_RKT_EUliE_EEviT1_)
        /*36ec*/ 	.word	0x00000000


	//----- nvinfo : EIATTR_MIN_STACK_SIZE
	.align		4
.L_2393:
        /*36f0*/ 	.byte	0x04, 0x12
        /*36f2*/ 	.short	(.L_2395 - .L_2394)
	.align		4
.L_2394:
        /*36f4*/ 	.word	index@(_ZN2at6native27unrolled_elementwise_kernelINS0_13BinaryFunctorIbbbZNS0_19maximum_kernel_cudaERNS_18TensorIteratorBaseEEUlbbE_EESt5arrayIPcLm3EELi4E23TrivialOffsetCalculatorILi2EjESA_ILi1EjENS0_6memory15LoadWithoutCastENSD_16StoreWithoutCastEEEviT_T0_T2_T3_T4_T5_)
        /*36f8*/ 	.word	0x00000000


	//----- nvinfo : EIATTR_MIN_STACK_SIZE
	.align		4
.L_2395:
        /*36fc*/ 	.byte	0x04, 0x12
        /*36fe*/ 	.short	(.L_2397 - .L_2396)
	.align		4
.L_2396:
        /*3700*/ 	.word	index@(_ZN2at6native29vectorized_elementwise_kernelILi2ENS0_13BinaryFunctorIbbbZNS0_19maximum_kernel_cudaERNS_18TensorIteratorBaseEEUlbbE_EESt5arrayIPcLm3EEEEviT0_T1_)
        /*3704*/ 	.word	0x00000000


	//----- nvinfo : EIATTR_MIN_STACK_SIZE
	.align		4
.L_2397:
        /*3708*/ 	.byte	0x04, 0x12
        /*370a*/ 	.short	(.L_2399 - .L_2398)
	.align		4
.L_2398:
        /*370c*/ 	.word	index@(_ZN2at6native29vectorized_elementwise_kernelILi4ENS0_13BinaryFunctorIbbbZNS0_19maximum_kernel_cudaERNS_18TensorIteratorBaseEEUlbbE_EESt5arrayIPcLm3EEEEviT0_T1_)
        /*3710*/ 	.word	0x00000000


	//----- nvinfo : EIATTR_MIN_STACK_SIZE
	.align		4
.L_2399:
        /*3714*/ 	.byte	0x04, 0x12
        /*3716*/ 	.short	(.L_2401 - .L_2400)
	.align		4
.L_2400:
        /*3718*/ 	.word	index@(_ZN2at6native29vectorized_elementwise_kernelILi8ENS0_13BinaryFunctorIbbbZNS0_19maximum_kernel_cudaERNS_18TensorIteratorBaseEEUlbbE_EESt5arrayIPcLm3EEEEviT0_T1_)
        /*371c*/ 	.word	0x00000000
.L_2401:


//--------------------- .nv.compat                --------------------------
	.section	.nv.compat,"",@"SHT_CUDA_COMPAT_INFO"
	.align	4
        /*0000*/ 	.byte	0x02, 0x09, 0x01, 0x00, 0x02, 0x02, 0x01, 0x00, 0x02, 0x05, 0x05, 0x00, 0x03, 0x07, 0x01, 0x01
        /*0010*/ 	.byte	0x02, 0x03, 0x00, 0x00, 0x02, 0x06, 0x01, 0x00, 0x04, 0x0b, 0x08, 0x00, 0x01, 0x00, 0x00, 0x00
        /*0020*/ 	.byte	0x00, 0x00, 0x00, 0x00


//--------------------- .nv.info._ZN2at6native18elementwise_kernelILi128ELi4EZNS0_15gpu_kernel_implINS0_13AUnaryFunctorIN3c108BFloat16ES5_S5_ZZZNS0_16fmin_kernel_cudaERNS_18TensorIteratorBaseEENKUlvE_clEvENKUlvE2_clEvEUlS5_S5_E_EEEEvS7_RKT_EUliE_EEviT1_ --------------------------
	.section	.nv.info._ZN2at6native18elementwise_kernelILi128ELi4EZNS0_15gpu_kernel_implINS0_13AUnaryFunctorIN3c108BFloat16ES5_S5_ZZZNS0_16fmin_kernel_cudaERNS_18TensorIteratorBaseEENKUlvE_clEvENKUlvE2_clEvEUlS5_S5_E_EEEEvS7_RKT_EUliE_EEviT1_,"",@"SHT_CUDA_INFO"
	.sectionflags	@""
	.align	4


	//----- nvinfo : EIATTR_CUDA_API_VERSION
	.align		4
        /*0000*/ 	.byte	0x04, 0x37
        /*0002*/ 	.short	(.L_2403 - .L_2402)
.L_2402:
        /*0004*/ 	.word	0x00000082


	//----- nvinfo : EIATTR_KPARAM_INFO
	.align		4
.L_2403:
        /*0008*/ 	.byte	0x04, 0x17
        /*000a*/ 	.short	(.L_2405 - .L_2404)
.L_2404:
        /*000c*/ 	.word	0x00000000
        /*0010*/ 	.short	0x0001
        /*0012*/ 	.short	0x0008
        /*0014*/ 	.byte	0x00, 0xf0, 0x61, 0x08


	//----- nvinfo : EIATTR_KPARAM_INFO
	.align		4
.L_2405:
        /*0018*/ 	.byte	0x04, 0x17
        /*001a*/ 	.short	(.L_2407 - .L_2406)
.L_2406:
        /*001c*/ 	.word	0x00000000
        /*0020*/ 	.short	0x0000
        /*0022*/ 	.short	0x0000
        /*0024*/ 	.byte	0x00, 0xf0, 0x11, 0x00


	//----- nvinfo : EIATTR_SPARSE_MMA_MASK
	.align		4
.L_2407:
        /*0028*/ 	.byte	0x03, 0x50
        /*002a*/ 	.short	0x0000


	//----- nvinfo : EIATTR_MAXREG_COUNT
	.align		4
        /*002c*/ 	.byte	0x03, 0x1b
        /*002e*/ 	.short	0x0080


	//----- nvinfo : EIATTR_EXTERNS
	.align		4
        /*0030*/ 	.byte	0x04, 0x0f
        /*0032*/ 	.short	(.L_2409 - .L_2408)


	//   ....[0]....
	.align		4
.L_2408:
        /*0034*/ 	.word	index@(__assertfail)


	//----- nvinfo : EIATTR_MERCURY_ISA_VERSION
	.align		4
.L_2409:
        /*0038*/ 	.byte	0x03, 0x5f
        /*003a*/ 	.short	0x0101


	//----- nvinfo : EIATTR_VRC_CTA_INIT_COUNT
	.align		4
        /*003c*/ 	.byte	0x02, 0x4a
	.zero		1
	.zero		1


	//----- nvinfo : EIATTR_SYSCALL_OFFSETS
	.align		4
        /*0040*/ 	.byte	0x04, 0x46
        /*0042*/ 	.short	(.L_2411 - .L_2410)


	//   ....[0]....
.L_2410:
        /*0044*/ 	.word	0x00002220


	//   ....[1]....
        /*0048*/ 	.word	0x00003140


	//   ....[2]....
        /*004c*/ 	.word	0x000054f0


	//   ....[3]....
        /*0050*/ 	.word	0x00006260


	//   ....[4]....
        /*0054*/ 	.word	0x00008700


	//   ....[5]....
        /*0058*/ 	.word	0x00009470


	//   ....[6]....
        /*005c*/ 	.word	0x0000b920


	//   ....[7]....
        /*0060*/ 	.word	0x0000c660


	//----- nvinfo : EIATTR_EXIT_INSTR_OFFSETS
	.align		4
.L_2411:
        /*0064*/ 	.byte	0x04, 0x1c
        /*0066*/ 	.short	(.L_2413 - .L_2412)


	//   ....[0]....
.L_2412:
        /*0068*/ 	.word	0x00009730


	//   ....[1]....
        /*006c*/ 	.word	0x0000bae0


	//   ....[2]....
        /*0070*/ 	.word	0x0000bb20


	//   ....[3]....
        /*0074*/ 	.word	0x0000bbc0


	//   ....[4]....
        /*0078*/ 	.word	0x0000bc00


	//   ....[5]....
        /*007c*/ 	.word	0x0000bc40


	//   ....[6]....
        /*0080*/ 	.word	0x0000bcd0


	//   ....[7]....
        /*0084*/ 	.word	0x0000bd10


	//   ....[8]....
        /*0088*/ 	.word	0x0000bdb0


	//   ....[9]....
        /*008c*/ 	.word	0x0000be00


	//   ....[10]....
        /*0090*/ 	.word	0x0000be50


	//   ....[11]....
        /*0094*/ 	.word	0x0000bf30


	//   ....[12]....
        /*0098*/ 	.word	0x0000c0a0


	//   ....[13]....
        /*009c*/ 	.word	0x0000c210


	//   ....[14]....
        /*00a0*/ 	.word	0x0000c370


	//   ....[15]....
        /*00a4*/ 	.word	0x0000c3b0


	//   ....[16]....
        /*00a8*/ 	.word	0x0000c3f0


	//   ....[17]....
        /*00ac*/ 	.word	0x0000c4a0


	//   ....[18]....
        /*00b0*/ 	.word	0x0000c500


	//   ....[19]....
        /*00b4*/ 	.word	0x0000c670


	//   ....[20]....
        /*00b8*/ 	.word	0x0000c780


	//   ....[21]....
        /*00bc*/ 	.word	0x0000c8c0


	//   ....[22]....
        /*00c0*/ 	.word	0x0000c8e0


	//----- nvinfo : EIATTR_MAX_THREADS
	.align		4
.L_2413:
        /*00c4*/ 	.byte	0x04, 0x05
        /*00c6*/ 	.short	(.L_2415 - .L_2414)
.L_2414:
        /*00c8*/ 	.word	0x00000080
        /*00cc*/ 	.word	0x00000001
        /*00d0*/ 	.word	0x00000001


	//----- nvinfo : EIATTR_CRS_STACK_SIZE
	.align		4
.L_2415:
        /*00d4*/ 	.byte	0x04, 0x1e
        /*00d6*/ 	.short	(.L_2417 - .L_2416)
.L_2416:
        /*00d8*/ 	.word	0x00000000


	//----- nvinfo : EIATTR_CBANK_PARAM_SIZE
	.align		4
.L_2417:
        /*00dc*/ 	.byte	0x03, 0x19
        /*00de*/ 	.short	0x0220


	//----- nvinfo : EIATTR_PARAM_CBANK
	.align		4
        /*00e0*/ 	.byte	0x04, 0x0a
        /*00e2*/ 	.short	(.L_2419 - .L_2418)
	.align		4
.L_2418:
        /*00e4*/ 	.word	index@(.nv.constant0._ZN2at6native18elementwise_kernelILi128ELi4EZNS0_15gpu_kernel_implINS0_13AUnaryFunctorIN3c108BFloat16ES5_S5_ZZZNS0_16fmin_kernel_cudaERNS_18TensorIteratorBaseEENKUlvE_clEvENKUlvE2_clEvEUlS5_S5_E_EEEEvS7_RKT_EUliE_EEviT1_)
        /*00e8*/ 	.short	0x0380
        /*00ea*/ 	.short	0x0220


	//----- nvinfo : EIATTR_SW_WAR
	.align		4
.L_2419:
        /*00ec*/ 	.byte	0x04, 0x36
        /*00ee*/ 	.short	(.L_2421 - .L_2420)
.L_2420:
        /*00f0*/ 	.word	0x00000008
.L_2421:


//--------------------- .nv.info._ZN2at6native27unrolled_elementwise_kernelINS0_13AUnaryFunctorIN3c108BFloat16ES4_S4_ZZZNS0_16fmin_kernel_cudaERNS_18TensorIteratorBaseEENKUlvE_clEvENKUlvE2_clEvEUlS4_S4_E_EESt5arrayIPcLm2EELi4E23TrivialOffsetCalculatorILi1EjESF_NS0_6memory12LoadWithCastILi1EEENSG_13StoreWithCastILi1EEEEEviT_T0_T2_T3_T4_T5_ --------------------------
	.section	.nv.info._ZN2at6native27unrolled_elementwise_kernelINS0_13AUnaryFunctorIN3c108BFloat16ES4_S4_ZZZNS0_16fmin_kernel_cudaERNS_18TensorIteratorBaseEENKUlvE_clEvENKUlvE2_clEvEUlS4_S4_E_EESt5arrayIPcLm2EELi4E23TrivialOffsetCalculatorILi1EjESF_NS0_6memory12LoadWithCastILi1EEENSG_13StoreWithCastILi1EEEEEviT_T0_T2_T3_T4_T5_,"",@"SHT_CUDA_INFO"
	.sectionflags	@""
	.align	4


	//----- nvinfo : EIATTR_CUDA_API_VERSION
	.align		4
        /*0000*/ 	.byte	0x04, 0x37
        /*0002*/ 	.short	(.L_2423 - .L_2422)
.L_2422:
        /*0004*/ 	.word	0x00000082


	//----- nvinfo : EIATTR_KPARAM_INFO
	.align		4
.L_2423:
        /*0008*/ 	.byte	0x04, 0x17
        /*000a*/ 	.short	(.L_2425 - .L_2424)
.L_2424:
        /*000c*/ 	.word	0x00000000
        /*0010*/ 	.short	0x0006
        /*0012*/ 	.short	0x0024
        /*0014*/ 	.byte	0x00, 0xf0, 0x21, 0x00


	//----- nvinfo : EIATTR_KPARAM_INFO
	.align		4
.L_2425:
        /*0018*/ 	.byte	0x04, 0x17
        /*001a*/ 	.short	(.L_2427 - .L_2426)
.L_2426:
        /*001c*/ 	.word	0x00000000
        /*0020*/ 	.short	0x0005
        /*0022*/ 	.short	0x001c
        /*0024*/ 	.byte	0x00, 0xf0, 0x21, 0x00


	//----- nvinfo : EIATTR_KPARAM_INFO
	.align		4
.L_2427:
        /*0028*/ 	.byte	0x04, 0x17
        /*002a*/ 	.short	(.L_2429 - .L_2428)
.L_2428:
        /*002c*/ 	.word	0x00000000
        /*0030*/ 	.short	0x0004
        /*0032*/ 	.short	0x0019
        /*0034*/ 	.byte	0x00, 0xf0, 0x05, 0x00


	//----- nvinfo : EIATTR_KPARAM_INFO
	.align		4
.L_2429:
        /*0038*/ 	.byte	0x04, 0x17
        /*003a*/ 	.short	(.L_2431 - .L_2430)
.L_2430:
        /*003c*/ 	.word	0x00000000
        /*0040*/ 	.short	0x0003
        /*0042*/ 	.short	0x0018
        /*0044*/ 	.byte	0x00, 0xf0, 0x05, 0x00


	//----- nvinfo : EIATTR_KPARAM_INFO
	.align		4
.L_2431:
        /*0048*/ 	.byte	0x04, 0x17
        /*004a*/ 	.short	(.L_2433 - .L_2432)
.L_2432:
        /*004c*/ 	.word	0x00000000
        /*0050*/ 	.short	0x0002
        /*0052*/ 	.short	0x0008
        /*0054*/ 	.byte	0x00, 0xf0, 0x41, 0x00


	//----- nvinfo : EIATTR_KPARAM_INFO
	.align		4
.L_2433:
        /*0058*/ 	.byte	0x04, 0x17
        /*005a*/ 	.short	(.L_2435 - .L_2434)
.L_2434:
        /*005c*/ 	.word	0x00000000
        /*0060*/ 	.short	0x0001
        /*0062*/ 	.short	0x0004
        /*0064*/ 	.byte	0x00, 0xf0, 0x11, 0x00


	//----- nvinfo : EIATTR_KPARAM_INFO
	.align		4
.L_2435:
        /*0068*/ 	.byte	0x04, 0x17
        /*006a*/ 	.short	(.L_2437 - .L_2436)
.L_2436:
        /*006c*/ 	.word	0x00000000
        /*0070*/ 	.short	0x0000
        /*0072*/ 	.short	0x0000
        /*0074*/ 	.byte	0x00, 0xf0, 0x11, 0x00


	//----- nvinfo : EIATTR_SPARSE_MMA_MASK
	.align		4
.L_2437:
        /*0078*/ 	.byte	0x03, 0x50
        /*007a*/ 	.short	0x0000


	//----- nvinfo : EIATTR_MAXREG_COUNT
	.align		4
        /*007c*/ 	.byte	0x03, 0x1b
        /*007e*/ 	.short	0x00ff


	//----- nvinfo : EIATTR_EXTERNS
	.align		4
        /*0080*/ 	.byte	0x04, 0x0f
        /*0082*/ 	.short	(.L_2439 - .L_2438)


	//   ....[0]....
	.align		4
.L_2438:
        /*0084*/ 	.word	index@(__assertfail)


	//----- nvinfo : EIATTR_MERCURY_ISA_VERSION
	.align		4
.L_2439:
        /*0088*/ 	.byte	0x03, 0x5f
        /*008a*/ 	.short	0x0101


	//----- nvinfo : EIATTR_VRC_CTA_INIT_COUNT
	.align		4
        /*008c*/ 	.byte	0x02, 0x4a
	.zero		1
	.zero		1


	//----- nvinfo : EIATTR_SYSCALL_OFFSETS
	.align		4
        /*0090*/ 	.byte	0x04, 0x46
        /*0092*/ 	.short	(.L_2441 - .L_2440)


	//   ....[0]....
.L_2440:
        /*0094*/ 	.word	0x00001000


	//   ....[1]....
        /*0098*/ 	.word	0x000021e0


	//   ....[2]....
        /*009c*/ 	.word	0x00003300


	//   ....[3]....
        /*00a0*/ 	.word	0x00004330


	//   ....[4]....
        /*00a4*/ 	.word	0x00005480


	//   ....[5]....
        /*00a8*/ 	.word	0x00006360


	//   ....[6]....
        /*00ac*/ 	.word	0x000072e0


	//   ....[7]....
        /*00b0*/ 	.word	0x00008260


	//----- nvinfo : EIATTR_EXIT_INSTR_OFFSETS
	.align		4
.L_2441:
        /*00b4*/ 	.byte	0x04, 0x1c
        /*00b6*/ 	.short	(.L_2443 - .L_2442)


	//   ....[0]....
.L_2442:
        /*00b8*/ 	.word	0x00007590


	//   ....[1]....
        /*00bc*/ 	.word	0x000076e0


	//   ....[2]....
        /*00c0*/ 	.word	0x00007720


	//   ....[3]....
        /*00c4*/ 	.word	0x000077c0


	//   ....[4]....
        /*00c8*/ 	.word	0x00007800


	//   ....[5]....
        /*00cc*/ 	.word	0x00007840


	//   ....[6]....
        /*00d0*/ 	.word	0x000078d0


	//   ....[7]....
        /*00d4*/ 	.word	0x00007910


	//   ....[8]....
        /*00d8*/ 	.word	0x000079b0


	//   ....[9]....
        /*00dc*/ 	.word	0x00007a00


	//   ....[10]....
        /*00e0*/ 	.word	0x00007a50


	//   ....[11]....
        /*00e4*/ 	.word	0x00007b30


	//   ....[12]....
        /*00e8*/ 	.word	0x00007ca0


	//   ....[13]....
        /*00ec*/ 	.word	0x00007e10


	//   ....[14]....
        /*00f0*/ 	.word	0x00007f70


	//   ....[15]....
        /*00f4*/ 	.word	0x00007fb0


	//   ....[16]....
        /*00f8*/ 	.word	0x00007ff0


	//   ....[17]....
        /*00fc*/ 	.word	0x000080a0


	//   ....[18]....
        /*0100*/ 	.word	0x00008100


	//   ....[19]....
        /*0104*/ 	.word	0x00008270


	//   ....[20]....
        /*0108*/ 	.word	0x00008380


	//   ....[21]....
        /*010c*/ 	.word	0x000084c0


	//   ....[22]....
        /*0110*/ 	.word	0x000084e0


	//----- nvinfo : EIATTR_MAX_THREADS
	.align		4
.L_2443:
        /*0114*/ 	.byte	0x04, 0x05
        /*0116*/ 	.short	(.L_2445 - .L_2444)
.L_2444:
        /*0118*/ 	.word	0x00000080
        /*011c*/ 	.word	0x00000001
        /*0120*/ 	.word	0x00000001


	//----- nvinfo : EIATTR_CRS_STACK_SIZE
	.align		4
.L_2445:
        /*0124*/ 	.byte	0x04, 0x1e
        /*0126*/ 	.short	(.L_2447 - .L_2446)
.L_2446:
        /*0128*/ 	.word	0x00000000


	//----- nvinfo : EIATTR_CBANK_PARAM_SIZE
	.align		4
.L_2447:
        /*012c*/ 	.byte	0x03, 0x19
        /*012e*/ 	.short	0x002c


	//----- nvinfo : EIATTR_PARAM_CBANK
	.align		4
        /*0130*/ 	.byte	0x04, 0x0a
        /*0132*/ 	.short	(.L_2449 - .L_2448)
	.align		4
.L_2448:
        /*0134*/ 	.word	index@(.nv.constant0._ZN2at6native27unrolled_elementwise_kernelINS0_13AUnaryFunctorIN3c108BFloat16ES4_S4_ZZZNS0_16fmin_kernel_cudaERNS_18TensorIteratorBaseEENKUlvE_clEvENKUlvE2_clEvEUlS4_S4_E_EESt5arrayIPcLm2EELi4E23TrivialOffsetCalculatorILi1EjESF_NS0_6memory12LoadWithCastILi1EEENSG_13StoreWithCastILi1EEEEEviT_T0_T2_T3_T4_T5_)
        /*0138*/ 	.short	0x0380
        /*013a*/ 	.short	0x002c


	//----- nvinfo : EIATTR_SW_WAR
	.align		4
.L_2449:
        /*013c*/ 	.byte	0x04, 0x36
        /*013e*/ 	.short	(.L_2451 - .L_2450)
.L_2450:
        /*0140*/ 	.word	0x00000008
.L_2451:


//--------------------- .nv.info._ZN2at6native18elementwise_kernelILi128ELi4EZNS0_22gpu_kernel_impl_nocastINS0_13AUnaryFunctorIN3c108BFloat16ES5_S5_ZZZNS0_16fmin_kernel_cudaERNS_18TensorIteratorBaseEENKUlvE_clEvENKUlvE2_clEvEUlS5_S5_E_EEEEvS7_RKT_EUliE_EEviT1_ --------------------------
	.section	.nv.info._ZN2at6native18elementwise_kernelILi128ELi4EZNS0_22gpu_kernel_impl_nocastINS0_13AUnaryFunctorIN3c108BFloat16ES5_S5_ZZZNS0_16fmin_kernel_cudaERNS_18TensorIteratorBaseEENKUlvE_clEvENKUlvE2_clEvEUlS5_S5_E_EEEEvS7_RKT_EUliE_EEviT1_,"",@"SHT_CUDA_INFO"
	.sectionflags	@""
	.align	4


	//----- nvinfo : EIATTR_CUDA_API_VERSION
	.align		4
        /*0000*/ 	.byte	0x04, 0x37
        /*0002*/ 	.short	(.L_2453 - .L_2452)
.L_2452:
        /*0004*/ 	.word	0x00000082


	//----- nvinfo : EIATTR_KPARAM_INFO
	.align		4
.L_2453:
        /*0008*/ 	.byte	0x04, 0x17
        /*000a*/ 	.short	(.L_2455 - .L_2454)
.L_2454:
        /*000c*/ 	.word	0x00000000
        /*0010*/ 	.short	0x0001
        /*0012*/ 	.short	0x0008
        /*0014*/ 	.byte	0x00, 0xf0, 0x61, 0x08


	//----- nvinfo : EIATTR_KPARAM_INFO
	.align		4
.L_2455:
        /*0018*/ 	.byte	0x04, 0x17
        /*001a*/ 	.short	(.L_2457 - .L_2456)
.L_2456:
        /*001c*/ 	.word	0x00000000
        /*0020*/ 	.short	0x0000
        /*0022*/ 	.short	0x0000
        /*0024*/ 	.byte	0x00, 0xf0, 0x11, 0x00


	//----- nvinfo : EIATTR_SPARSE_MMA_MASK
	.align		4
.L_2457:
        /*0028*/ 	.byte	0x03, 0x50
        /*002a*/ 	.short	0x0000


	//----- nvinfo : EIATTR_MAXREG_COUNT
	.align		4
        /*002c*/ 	.byte	0x03, 0x1b
        /*002e*/ 	.short	0x0080


	//----- nvinfo : EIATTR_MERCURY_ISA_VERSION
	.align		4
        /*0030*/ 	.byte	0x03, 0x5f
        /*0032*/ 	.short	0x0101


	//----- nvinfo : EIATTR_VRC_CTA_INIT_COUNT
	.align		4
        /*0034*/ 	.byte	0x02, 0x4a
	.zero		1
	.zero		1


	//----- nvinfo : EIATTR_EXIT_INSTR_OFFSETS
	.align		4
        /*0038*/ 	.byte	0x04, 0x1c
        /*003a*/ 	.short	(.L_2459 - .L_2458)


	//   ....[0]....
.L_2458:
        /*003c*/ 	.word	0x00000340


	//   ....[1]....
        /*0040*/ 	.word	0x000003d0


	//   ....[2]....
        /*0044*/ 	.word	0x00003f20


	//   ....[3]....
        /*0048*/ 	.word	0x00005280


	//----- nvinfo : EIATTR_MAX_THREADS
	.align		4
.L_2459:
        /*004c*/ 	.byte	0x04, 0x05
        /*004e*/ 	.short	(.L_2461 - .L_2460)
.L_2460:
        /*0050*/ 	.word	0x00000080
        /*0054*/ 	.word	0x00000001
        /*0058*/ 	.word	0x00000001


	//----- nvinfo : EIATTR_CRS_STACK_SIZE
	.align		4
.L_2461:
        /*005c*/ 	.byte	0x04, 0x1e
        /*005e*/ 	.short	(.L_2463 - .L_2462)
.L_2462:
        /*0060*/ 	.word	0x00000000


	//----- nvinfo : EIATTR_CBANK_PARAM_SIZE
	.align		4
.L_2463:
        /*0064*/ 	.byte	0x03, 0x19
        /*0066*/ 	.short	0x0220


	//----- nvinfo : EIATTR_PARAM_CBANK
	.align		4
        /*0068*/ 	.byte	0x04, 0x0a
        /*006a*/ 	.short	(.L_2465 - .L_2464)
	.align		4
.L_2464:
        /*006c*/ 	.word	index@(.nv.constant0._ZN2at6native18elementwise_kernelILi128ELi4EZNS0_22gpu_kernel_impl_nocastINS0_13AUnaryFunctorIN3c108BFloat16ES5_S5_ZZZNS0_16fmin_kernel_cudaERNS_18TensorIteratorBaseEENKUlvE_clEvENKUlvE2_clEvEUlS5_S5_E_EEEEvS7_RKT_EUliE_EEviT1_)
        /*0070*/ 	.short	0x0380
        /*0072*/ 	.short	0x0220


	//----- nvinfo : EIATTR_SW_WAR
	.align		4
.L_2465:
        /*0074*/ 	.byte	0x04, 0x36
        /*0076*/ 	.short	(.L_2467 - .L_2466)
.L_2466:
        /*0078*/ 	.word	0x00000008
.L_2467:


//--------------------- .nv.info._ZN2at6native27unrolled_elementwise_kernelINS0_13AUnaryFunctorIN3c108BFloat16ES4_S4_ZZZNS0_16fmin_kernel_cudaERNS_18TensorIteratorBaseEENKUlvE_clEvENKUlvE2_clEvEUlS4_S4_E_EESt5arrayIPcLm2EELi4E23TrivialOffsetCalculatorILi1EjESF_NS0_6memory15LoadWithoutCastENSG_16StoreWithoutCastEEEviT_T0_T2_T3_T4_T5_ --------------------------
	.section	.nv.info._ZN2at6native27unrolled_elementwise_kernelINS0_13AUnaryFunctorIN3c108BFloat16ES4_S4_ZZZNS0_16fmin_kernel_cudaERNS_18TensorIteratorBaseEENKUlvE_clEvENKUlvE2_clEvEUlS4_S4_E_EESt5arrayIPcLm2EELi4E23TrivialOffsetCalculatorILi1EjESF_NS0_6memory15LoadWithoutCastENSG_16StoreWithoutCastEEEviT_T0_T2_T3_T4_T5_,"",@"SHT_CUDA_INFO"
	.sectionflags	@""
	.align	4


	//----- nvinfo : EIATTR_CUDA_API_VERSION
	.align		4
        /*0000*/ 	.byte	0x04, 0x37
        /*0002*/ 	.short	(.L_2469 - .L_2468)
.L_2468:
        /*0004*/ 	.word	0x00000082


	//----- nvinfo : EIATTR_KPARAM_INFO
	.align		4
.L_2469:
        /*0008*/ 	.byte	0x04, 0x17
        /*000a*/ 	.short	(.L_2471 - .L_2470)
.L_2470:
        /*000c*/ 	.word	0x00000000
        /*0010*/ 	.short	0x0006
        /*0012*/ 	.short	0x001b
        /*0014*/ 	.byte	0x00, 0xf0, 0x05, 0x00


	//----- nvinfo : EIATTR_KPARAM_INFO
	.align		4
.L_2471:
        /*0018*/ 	.byte	0x04, 0x17
        /*001a*/ 	.short	(.L_2473 - .L_2472)
.L_2472:
        /*001c*/ 	.word	0x00000000
        /*0020*/ 	.short	0x0005
        /*0022*/ 	.short	0x001a
        /*0024*/ 	.byte	0x00, 0xf0, 0x05, 0x00


	//----- nvinfo : EIATTR_KPARAM_INFO
	.align		4
.L_2473:
        /*0028*/ 	.byte	0x04, 0x17
        /*002a*/ 	.short	(.L_2475 - .L_2474)
.L_2474:
        /*002c*/ 	.word	0x00000000
        /*0030*/ 	.short	0x0004
        /*0032*/ 	.short	0x0019
        /*0034*/ 	.byte	0x00, 0xf0, 0x05, 0x00


	//----- nvinfo : EIATTR_KPARAM_INFO
	.align		4
.L_2475:
        /*0038*/ 	.byte	0x04, 0x17
        /*003a*/ 	.short	(.L_2477 - .L_2476)
.L_2476:
        /*003c*/ 	.word	0x00000000
        /*0040*/ 	.short	0x0003
        /*0042*/ 	.short	0x0018
        /*0044*/ 	.byte	0x00, 0xf0, 0x05, 0x00


	//----- nvinfo : EIATTR_KPARAM_INFO
	.align		4
.L_2477:
        /*0048*/ 	.byte	0x04, 0x17
        /*004a*/ 	.short	(.L_2479 - .L_2478)
.L_2478:
        /*004c*/ 	.word	0x00000000
        /*0050*/ 	.short	0x0002
        /*0052*/ 	.short	0x0008
        /*0054*/ 	.byte	0x00, 0xf0, 0x41, 0x00


	//----- nvinfo : EIATTR_KPARAM_INFO
	.align		4
.L_2479:
        /*0058*/ 	.byte	0x04, 0x17
        /*005a*/ 	.short	(.L_2481 - .L_2480)
.L_2480:
        /*005c*/ 	.word	0x00000000
        /*0060*/ 	.short	0x0001
        /*0062*/ 	.short	0x0004
        /*0064*/ 	.byte	0x00, 0xf0, 0x11, 0x00


	//----- nvinfo : EIATTR_KPARAM_INFO
	.align		4
.L_2481:
        /*0068*/ 	.byte	0x04, 0x17
        /*006a*/ 	.short	(.L_2483 - .L_2482)
.L_2482:
        /*006c*/ 	.word	0x00000000
        /*0070*/ 	.short	0x0000
        /*0072*/ 	.short	0x0000
        /*0074*/ 	.byte	0x00, 0xf0, 0x11, 0x00


	//----- nvinfo : EIATTR_SPARSE_MMA_MASK
	.align		4
.L_2483:
        /*0078*/ 	.byte	0x03, 0x50
        /*007a*/ 	.short	0x0000


	//----- nvinfo : EIATTR_MAXREG_COUNT
	.align		4
        /*007c*/ 	.byte	0x03, 0x1b
        /*007e*/ 	.short	0x00ff


	//----- nvinfo : EIATTR_MERCURY_ISA_VERSION
	.align		4
        /*0080*/ 	.byte	0x03, 0x5f
        /*0082*/ 	.short	0x0101


	//----- nvinfo : EIATTR_VRC_CTA_INIT_COUNT
	.align		4
        /*0084*/ 	.byte	0x02, 0x4a
	.zero		1
	.zero		1


	//----- nvinfo : EIATTR_EXIT_INSTR_OFFSETS
	.align		4
        /*0088*/ 	.byte	0x04, 0x1c
        /*008a*/ 	.short	(.L_2485 - .L_2484)


	//   ....[0]....
.L_2484:
        /*008c*/ 	.word	0x000004b0


	//   ....[1]....
        /*0090*/ 	.word	0x00000550


	//----- nvinfo : EIATTR_MAX_THREADS
	.align		4
.L_2485:
        /*0094*/ 	.byte	0x04, 0x05
        /*0096*/ 	.short	(.L_2487 - .L_2486)
.L_2486:
        /*0098*/ 	.word	0x00000080
        /*009c*/ 	.word	0x00000001
        /*00a0*/ 	.word	0x00000001


	//----- nvinfo : EIATTR_CRS_STACK_SIZE
	.align		4
.L_2487:
        /*00a4*/ 	.byte	0x04, 0x1e
        /*00a6*/ 	.short	(.L_2489 - .L_2488)
.L_2488:
        /*00a8*/ 	.word	0x00000000


	//----- nvinfo : EIATTR_CBANK_PARAM_SIZE
	.align		4
.L_2489:
        /*00ac*/ 	.byte	0x03, 0x19
        /*00ae*/ 	.short	0x001c


	//----- nvinfo : EIATTR_PARAM_CBANK
	.align		4
        /*00b0*/ 	.byte	0x04, 0x0a
        /*00b2*/ 	.short	(.L_2491 - .L_2490)
	.align		4
.L_2490:
        /*00b4*/ 	.word	index@(.nv.constant0._ZN2at6native27unrolled_elementwise_kernelINS0_13AUnaryFunctorIN3c108BFloat16ES4_S4_ZZZNS0_16fmin_kernel_cudaERNS_18TensorIteratorBaseEENKUlvE_clEvENKUlvE2_clEvEUlS4_S4_E_EESt5arrayIPcLm2EELi4E23TrivialOffsetCalculatorILi1EjESF_NS0_6memory15LoadWithoutCastENSG_16StoreWithoutCastEEEviT_T0_T2_T3_T4_T5_)
        /*00b8*/ 	.short	0x0380
        /*00ba*/ 	.short	0x001c


	//----- nvinfo : EIATTR_SW_WAR
	.align		4
.L_2491:
        /*00bc*/ 	.byte	0x04, 0x36
        /*00be*/ 	.short	(.L_2493 - .L_2492)
.L_2492:
        /*00c0*/ 	.word	0x00000008
.L_2493:


//--------------------- .nv.info._ZN2at6native29vectorized_elementwise_kernelILi2ENS0_13AUnaryFunctorIN3c108BFloat16ES4_S4_ZZZNS0_16fmin_kernel_cudaERNS_18TensorIteratorBaseEENKUlvE_clEvENKUlvE2_clEvEUlS4_S4_E_EESt5arrayIPcLm2EEEEviT0_T1_ --------------------------
	.section	.nv.info._ZN2at6native29vectorized_elementwise_kernelILi2ENS0_13AUnaryFunctorIN3c108BFloat16ES4_S4_ZZZNS0_16fmin_kernel_cudaERNS_18TensorIteratorBaseEENKUlvE_clEvENKUlvE2_clEvEUlS4_S4_E_EESt5arrayIPcLm2EEEEviT0_T1_,"",@"SHT_CUDA_INFO"
	.sectionflags	@""
	.align	4


	//----- nvinfo : EIATTR_CUDA_API_VERSION
	.align		4
        /*0000*/ 	.byte	0x04, 0x37
        /*0002*/ 	.short	(.L_2495 - .L_2494)
.L_2494:
        /*0004*/ 	.word	0x00000082


	//----- nvinfo : EIATTR_KPARAM_INFO
	.align		4
.L_2495:
        /*0008*/ 	.byte	0x04, 0x17
        /*000a*/ 	.short	(.L_2497 - .L_2496)
.L_2496:
        /*000c*/ 	.word	0x00000000
        /*0010*/ 	.short	0x0002
        /*0012*/ 	.short	0x0008
        /*0014*/ 	.byte	0x00, 0xf0, 0x41, 0x00


	//----- nvinfo : EIATTR_KPARAM_INFO
	.align		4
.L_2497:
        /*0018*/ 	.byte	0x04, 0x17
        /*001a*/ 	.short	(.L_2499 - .L_2498)
.L_2498:
        /*001c*/ 	.word	0x00000000
        /*0020*/ 	.short	0x0001
        /*0022*/ 	.short	0x0004
        /*0024*/ 	.byte	0x00, 0xf0, 0x11, 0x00


	//----- nvinfo : EIATTR_KPARAM_INFO
	.align		4
.L_2499:
        /*0028*/ 	.byte	0x04, 0x17
        /*002a*/ 	.short	(.L_2501 - .L_2500)
.L_2500:
        /*002c*/ 	.word	0x00000000
        /*0030*/ 	.short	0x0000
        /*0032*/ 	.short	0x0000
        /*0034*/ 	.byte	0x00, 0xf0, 0x11, 0x00


	//----- nvinfo : EIATTR_SPARSE_MMA_MASK
	.align		4
.L_2501:
        /*0038*/ 	.byte	0x03, 0x50
        /*003a*/ 	.short	0x0000


	//----- nvinfo : EIATTR_MAXREG_COUNT
	.align		4
        /*003c*/ 	.byte	0x03, 0x1b
        /*003e*/ 	.short	0x00ff


	//----- nvinfo : EIATTR_MERCURY_ISA_VERSION
	.align		4
        /*0040*/ 	.byte	0x03, 0x5f
        /*0042*/ 	.short	0x0101


	//----- nvinfo : EIATTR_VRC_CTA_INIT_COUNT
	.align		4
        /*0044*/ 	.byte	0x02, 0x4a
	.zero		1
	.zero		1


	//----- nvinfo : EIATTR_EXIT_INSTR_OFFSETS
	.align		4
        /*0048*/ 	.byte	0x04, 0x1c
        /*004a*/ 	.short	(.L_2503 - .L_2502)


	//   ....[0]....
.L_2502:
        /*004c*/ 	.word	0x00000a60


	//   ....[1]....
        /*0050*/ 	.word	0x00000ab0


	//   ....[2]....
        /*0054*/ 	.word	0x00000d40


	//----- nvinfo : EIATTR_MAX_THREADS
	.align		4
.L_2503:
        /*0058*/ 	.byte	0x04, 0x05
        /*005a*/ 	.short	(.L_2505 - .L_2504)
.L_2504:
        /*005c*/ 	.word	0x00000080
        /*0060*/ 	.word	0x00000001
        /*0064*/ 	.word	0x00000001


	//----- nvinfo : EIATTR_CRS_STACK_SIZE
	.align		4
.L_2505:
        /*0068*/ 	.byte	0x04, 0x1e
        /*006a*/ 	.short	(.L_2507 - .L_2506)
.L_2506:
        /*006c*/ 	.word	0x00000000


	//----- nvinfo : EIATTR_CBANK_PARAM_SIZE
	.align		4
.L_2507:
        /*0070*/ 	.byte	0x03, 0x19
        /*0072*/ 	.short	0x0018


	//----- nvinfo : EIATTR_PARAM_CBANK
	.align		4
        /*0074*/ 	.byte	0x04, 0x0a
        /*0076*/ 	.short	(.L_2509 - .L_2508)
	.align		4
.L_2508:
        /*0078*/ 	.word	index@(.nv.constant0._ZN2at6native29vectorized_elementwise_kernelILi2ENS0_13AUnaryFunctorIN3c108BFloat16ES4_S4_ZZZNS0_16fmin_kernel_cudaERNS_18TensorIteratorBaseEENKUlvE_clEvENKUlvE2_clEvEUlS4_S4_E_EESt5arrayIPcLm2EEEEviT0_T1_)
        /*007c*/ 	.short	0x0380
        /*007e*/ 	.short	0x0018


	//----- nvinfo : EIATTR_SW_WAR
	.align		4
.L_2509:
        /*0080*/ 	.byte	0x04, 0x36
        /*0082*/ 	.short	(.L_2511 - .L_2510)
.L_2510:
        /*0084*/ 	.word	0x00000008
.L_2511:


//--------------------- .nv.info._ZN2at6native29vectorized_elementwise_kernelILi4ENS0_13AUnaryFunctorIN3c108BFloat16ES4_S4_ZZZNS0_16fmin_kernel_cudaERNS_18TensorIteratorBaseEENKUlvE_clEvENKUlvE2_clEvEUlS4_S4_E_EESt5arrayIPcLm2EEEEviT0_T1_ --------------------------
	.section	.nv.info._ZN2at6native29vectorized_elementwise_kernelILi4ENS0_13AUnaryFunctorIN3c108BFloat16ES4_S4_ZZZNS0_16fmin_kernel_cudaERNS_18TensorIteratorBaseEENKUlvE_clEvENKUlvE2_clEvEUlS4_S4_E_EESt5arrayIPcLm2EEEEviT0_T1_,"",@"SHT_CUDA_INFO"
	.sectionflags	@""
	.align	4


	//----- nvinfo : EIATTR_CUDA_API_VERSION
	.align		4
        /*0000*/ 	.byte	0x04, 0x37
        /*0002*/ 	.short	(.L_2513 - .L_2512)
.L_2512:
        /*0004*/ 	.word	0x00000082


	//----- nvinfo : EIATTR_KPARAM_INFO
	.align		4
.L_2513:
        /*0008*/ 	.byte	0x04, 0x17
        /*000a*/ 	.short	(.L_2515 - .L_2514)
.L_2514:
        /*000c*/ 	.word	0x00000000
        /*0010*/ 	.short	0x0002
        /*0012*/ 	.short	0x0008
        /*0014*/ 	.byte	0x00, 0xf0, 0x41, 0x00


	//----- nvinfo : EIATTR_KPARAM_INFO
	.align		4
.L_2515:
        /*0018*/ 	.byte	0x04, 0x17
        /*001a*/ 	.short	(.L_2517 - .L_2516)
.L_2516:
        /*001c*/ 	.word	0x00000000
        /*0020*/ 	.short	0x0001
        /*0022*/ 	.short	0x0004
        /*0024*/ 	.byte	0x00, 0xf0, 0x11, 0x00


	//----- nvinfo : EIATTR_KPARAM_INFO
	.align		4
.L_2517:
        /*0028*/ 	.byte	0x04, 0x17
        /*002a*/ 	.short	(.L_2519 - .L_2518)
.L_2518:
        /*002c*/ 	.word	0x00000000
        /*0030*/ 	.short	0x0000
        /*0032*/ 	.short	0x0000
        /*0034*/ 	.byte	0x00, 0xf0, 0x11, 0x00


	//----- nvinfo : EIATTR_SPARSE_MMA_MASK
	.align		4
.L_2519:
        /*0038*/ 	.byte	0x03, 0x50
        /*003a*/ 	.short	0x0000


	//----- nvinfo : EIATTR_MAXREG_COUNT
	.align		4
        /*003c*/ 	.byte	0x03, 0x1b
        /*003e*/ 	.short	0x00ff


	//----- nvinfo : EIATTR_MERCURY_ISA_VERSION
	.align		4
        /*0040*/ 	.byte	0x03, 0x5f
        /*0042*/ 	.short	0x0101


	//----- nvinfo : EIATTR_VRC_CTA_INIT_COUNT
	.align		4
        /*0044*/ 	.byte	0x02, 0x4a
	.zero		1
	.zero		1


	//----- nvinfo : EIATTR_EXIT_INSTR_OFFSETS
	.align		4
        /*0048*/ 	.byte	0x04, 0x1c
        /*004a*/ 	.short	(.L_2521 - .L_2520)


	//   ....[0]....
.L_2520:
        /*004c*/ 	.word	0x00000a60


	//   ....[1]....
        /*0050*/ 	.word	0x00000ab0


	//   ....[2]....
        /*0054*/ 	.word	0x00000d00


	//----- nvinfo : EIATTR_MAX_THREADS
	.align		4
.L_2521:
        /*0058*/ 	.byte	0x04, 0x05
        /*005a*/ 	.short	(.L_2523 - .L_2522)
.L_2522:
        /*005c*/ 	.word	0x00000080
        /*0060*/ 	.word	0x00000001
        /*0064*/ 	.word	0x00000001


	//----- nvinfo : EIATTR_CRS_STACK_SIZE
	.align		4
.L_2523:
        /*0068*/ 	.byte	0x04, 0x1e
        /*006a*/ 	.short	(.L_2525 - .L_2524)
.L_2524:
        /*006c*/ 	.word	0x00000000


	//----- nvinfo : EIATTR_CBANK_PARAM_SIZE
	.align		4
.L_2525:
        /*0070*/ 	.byte	0x03, 0x19
        /*0072*/ 	.short	0x0018


	//----- nvinfo : EIATTR_PARAM_CBANK
	.align		4
        /*0074*/ 	.byte	0x04, 0x0a
        /*0076*/ 	.short	(.L_2527 - .L_2526)
	.align		4
.L_2526:
        /*0078*/ 	.word	index@(.nv.constant0._ZN2at6native29vectorized_elementwise_kernelILi4ENS0_13AUnaryFunctorIN3c108BFloat16ES4_S4_ZZZNS0_16fmin_kernel_cudaERNS_18TensorIteratorBaseEENKUlvE_clEvENKUlvE2_clEvEUlS4_S4_E_EESt5arrayIPcLm2EEEEviT0_T1_)
        /*007c*/ 	.short	0x0380
        /*007e*/ 	.short	0x0018


	//----- nvinfo : EIATTR_SW_WAR
	.align		4
.L_2527:
        /*0080*/ 	.byte	0x04, 0x36
        /*0082*/ 	.short	(.L_2529 - .L_2528)
.L_2528:
        /*0084*/ 	.word	0x00000008
.L_2529:


//--------------------- .nv.info._ZN2at6native29vectorized_elementwise_kernelILi8ENS0_13AUnaryFunctorIN3c108BFloat16ES4_S4_ZZZNS0_16fmin_kernel_cudaERNS_18TensorIteratorBaseEENKUlvE_clEvENKUlvE2_clEvEUlS4_S4_E_EESt5arrayIPcLm2EEEEviT0_T1_ --------------------------
	.section	.nv.info._ZN2at6native29vectorized_elementwise_kernelILi8ENS0_13AUnaryFunctorIN3c108BFloat16ES4_S4_ZZZNS0_16fmin_kernel_cudaERNS_18TensorIteratorBaseEENKUlvE_clEvENKUlvE2_clEvEUlS4_S4_E_EESt5arrayIPcLm2EEEEviT0_T1_,"",@"SHT_CUDA_INFO"
	.sectionflags	@""
	.align	4


	//----- nvinfo : EIATTR_CUDA_API_VERSION
	.align		4
        /*0000*/ 	.byte	0x04, 0x37
        /*0002*/ 	.short	(.L_2531 - .L_2530)
.L_2530:
        /*0004*/ 	.word	0x00000082


	//----- nvinfo : EIATTR_KPARAM_INFO
	.align		4
.L_2531:
        /*0008*/ 	.byte	0x04, 0x17
        /*000a*/ 	.short	(.L_2533 - .L_2532)
.L_2532:
        /*000c*/ 	.word	0x00000000
        /*0010*/ 	.short	0x0002
        /*0012*/ 	.short	0x0008
        /*0014*/ 	.byte	0x00, 0xf0, 0x41, 0x00


	//----- nvinfo : EIATTR_KPARAM_INFO
	.align		4
.L_2533:
        /*0018*/ 	.byte	0x04, 0x17
        /*001a*/ 	.short	(.L_2535 - .L_2534)
.L_2534:
        /*001c*/ 	.word	0x00000000
        /*0020*/ 	.short	0x0001
        /*0022*/ 	.short	0x0004
        /*0024*/ 	.byte	0x00, 0xf0, 0x11, 0x00


	//----- nvinfo : EIATTR_KPARAM_INFO
	.align		4
.L_2535:
        /*0028*/ 	.byte	0x04, 0x17
        /*002a*/ 	.short	(.L_2537 - .L_2536)
.L_2536:
        /*002c*/ 	.word	0x00000000
        /*0030*/ 	.short	0x0000
        /*0032*/ 	.short	0x0000
        /*0034*/ 	.byte	0x00, 0xf0, 0x11, 0x00


	//----- nvinfo : EIATTR_SPARSE_MMA_MASK
	.align		4
.L_2537:
        /*0038*/ 	.byte	0x03, 0x50
        /*003a*/ 	.short	0x0000


	//----- nvinfo : EIATTR_MAXREG_COUNT
	.align		4
        /*003c*/ 	.byte	0x03, 0x1b
        /*003e*/ 	.short	0x00ff


	//----- nvinfo : EIATTR_MERCURY_ISA_VERSION
	.align		4
        /*0040*/ 	.byte	0x03, 0x5f
        /*0042*/ 	.short	0x0101


	//----- nvinfo : EIATTR_VRC_CTA_INIT_COUNT
	.align		4
        /*0044*/ 	.byte	0x02, 0x4a
	.zero		1
	.zero		1


	//----- nvinfo : EIATTR_EXIT_INSTR_OFFSETS
	.align		4
        /*0048*/ 	.byte	0x04, 0x1c
        /*004a*/ 	.short	(.L_2539 - .L_2538)


	//   ....[0]....
.L_2538:
        /*004c*/ 	.word	0x00000a60


	//   ....[1]....
        /*0050*/ 	.word	0x00000ab0


	//   ....[2]....
        /*0054*/ 	.word	0x00000ce0


	//----- nvinfo : EIATTR_MAX_THREADS
	.align		4
.L_2539:
        /*0058*/ 	.byte	0x04, 0x05
        /*005a*/ 	.short	(.L_2541 - .L_2540)
.L_2540:
        /*005c*/ 	.word	0x00000080
        /*0060*/ 	.word	0x00000001
        /*0064*/ 	.word	0x00000001


	//----- nvinfo : EIATTR_CRS_STACK_SIZE
	.align		4
.L_2541:
        /*0068*/ 	.byte	0x04, 0x1e
        /*006a*/ 	.short	(.L_2543 - .L_2542)
.L_2542:
        /*006c*/ 	.word	0x00000000


	//----- nvinfo : EIATTR_CBANK_PARAM_SIZE
	.align		4
.L_2543:
        /*0070*/ 	.byte	0x03, 0x19
        /*0072*/ 	.short	0x0018


	//----- nvinfo : EIATTR_PARAM_CBANK
	.align		4
        /*0074*/ 	.byte	0x04, 0x0a
        /*0076*/ 	.short	(.L_2545 - .L_2544)
	.align		4
.L_2544:
        /*0078*/ 	.word	index@(.nv.constant0._ZN2at6native29vectorized_elementwise_kernelILi8ENS0_13AUnaryFunctorIN3c108BFloat16ES4_S4_ZZZNS0_16fmin_kernel_cudaERNS_18TensorIteratorBaseEENKUlvE_clEvENKUlvE2_clEvEUlS4_S4_E_EESt5arrayIPcLm2EEEEviT0_T1_)
        /*007c*/ 	.short	0x0380
        /*007e*/ 	.short	0x0018


	//----- nvinfo : EIATTR_SW_WAR
	.align		4
.L_2545:
        /*0080*/ 	.byte	0x04, 0x36
        /*0082*/ 	.short	(.L_2547 - .L_2546)
.L_2546:
        /*0084*/ 	.word	0x00000008
.L_2547:


//--------------------- .nv.info._ZN2at6native18elementwise_kernelILi128ELi4EZNS0_15gpu_kernel_implINS0_13BinaryFunctorIN3c108BFloat16ES5_S5_ZZZNS0_16fmin_kernel_cudaERNS_18TensorIteratorBaseEENKUlvE_clEvENKUlvE2_clEvEUlS5_S5_E_EEEEvS7_RKT_EUliE_EEviT1_ --------------------------
	.section	.nv.info._ZN2at6native18elementwise_kernelILi128ELi4EZNS0_15gpu_kernel_implINS0_13BinaryFunctorIN3c108BFloat16ES5_S5_ZZZNS0_16fmin_kernel_cudaERNS_18TensorIteratorBaseEENKUlvE_clEvENKUlvE2_clEvEUlS5_S5_E_EEEEvS7_RKT_EUliE_EEviT1_,"",@"SHT_CUDA_INFO"
	.sectionflags	@""
	.align	4


	//----- nvinfo : EIATTR_CUDA_API_VERSION
	.align		4
        /*0000*/ 	.byte	0x04, 0x37
        /*0002*/ 	.short	(.L_2549 - .L_2548)
.L_2548:
        /*0004*/ 	.word	0x00000082


	//----- nvinfo : EIATTR_KPARAM_INFO
	.align		4
.L_2549:
        /*0008*/ 	.byte	0x04, 0x17
        /*000a*/ 	.short	(.L_2551 - .L_2550)
.L_2550:
        /*000c*/ 	.word	0x00000000
        /*0010*/ 	.short	0x0001
        /*0012*/ 	.short	0x0008
        /*0014*/ 	.byte	0x00, 0xf0, 0x21, 0x0a


	//----- nvinfo : EIATTR_KPARAM_INFO
	.align		4
.L_2551:
        /*0018*/ 	.byte	0x04, 0x17
        /*001a*/ 	.short	(.L_2553 - .L_2552)
.L_2552:
        /*001c*/ 	.word	0x00000000
        /*0020*/ 	.short	0x0000
        /*0022*/ 	.short	0x0000
        /*0024*/ 	.byte	0x00, 0xf0, 0x11, 0x00


	//----- nvinfo : EIATTR_SPARSE_MMA_MASK
	.align		4
.L_2553:
        /*0028*/ 	.byte	0x03, 0x50
        /*002a*/ 	.short	0x0000


	//----- nvinfo : EIATTR_MAXREG_COUNT
	.align		4
        /*002c*/ 	.byte	0x03, 0x1b
        /*002e*/ 	.short	0x0080


	//----- nvinfo : EIATTR_EXTERNS
	.align		4
        /*0030*/ 	.byte	0x04, 0x0f
        /*0032*/ 	.short	(.L_2555 - .L_2554)


	//   ....[0]....
	.align		4
.L_2554:
        /*0034*/ 	.word	index@(__assertfail)


	//----- nvinfo : EIATTR_MERCURY_ISA_VERSION
	.align		4
.L_2555:
        /*0038*/ 	.byte	0x03, 0x5f
        /*003a*/ 	.short	0x0101


	//----- nvinfo : EIATTR_VRC_CTA_INIT_COUNT
	.align		4
        /*003c*/ 	.byte	0x02, 0x4a
	.zero		1
	.zero		1


	//----- nvinfo : EIATTR_SYSCALL_OFFSETS
	.align		4
        /*0040*/ 	.byte	0x04, 0x46
        /*0042*/ 	.short	(.L_2557 - .L_2556)


	//   ....[0]....
.L_2556:
        /*0044*/ 	.word	0x00002630


	//   ....[1]....
        /*0048*/ 	.word	0x000035d0


	//   ....[2]....
        /*004c*/ 	.word	0x000044f0


	//   ....[3]....
        /*0050*/ 	.word	0x00006cc0


	//   ....[4]....
        /*0054*/ 	.word	0x00007c50


	//   ....[5]....
        /*0058*/ 	.word	0x000089c0


	//   ....[6]....
        /*005c*/ 	.word	0x0000b280


	//   ....[7]....
        /*0060*/ 	.word	0x0000c210


	//   ....[8]....
        /*0064*/ 	.word	0x0000cf80


	//   ....[9]....
        /*0068*/ 	.word	0x0000f860


	//   ....[10]....
        /*006c*/ 	.word	0x000107f0


	//   ....[11]....
        /*0070*/ 	.word	0x00011530


	//----- nvinfo : EIATTR_EXIT_INSTR_OFFSETS
	.align		4
.L_2557:
        /*0074*/ 	.byte	0x04, 0x1c
        /*0076*/ 	.short	(.L_2559 - .L_2558)


	//   ....[0]....
.L_2558:
        /*0078*/ 	.word	0x0000d240


	//   ....[1]....
        /*007c*/ 	.word	0x000109b0


	//   ....[2]....
        /*0080*/ 	.word	0x000109f0


	//   ....[3]....
        /*0084*/ 	.word	0x00010a90


	//   ....[4]....
        /*0088*/ 	.word	0x00010ad0


	//   ....[5]....
        /*008c*/ 	.word	0x00010b10


	//   ....[6]....
        /*0090*/ 	.word	0x00010ba0


	//   ....[7]....
        /*0094*/ 	.word	0x00010be0


	//   ....[8]....
        /*0098*/ 	.word	0x00010c80


	//   ....[9]....
        /*009c*/ 	.word	0x00010cd0


	//   ....[10]....
        /*00a0*/ 	.word	0x00010d20


	//   ....[11]....
        /*00a4*/ 	.word	0x00010e00


	//   ....[12]....
        /*00a8*/ 	.word	0x00010f70


	//   ....[13]....
        /*00ac*/ 	.word	0x000110e0


	//   ....[14]....
        /*00b0*/ 	.word	0x00011240


	//   ....[15]....
        /*00b4*/ 	.word	0x00011280


	//   ....[16]....
        /*00b8*/ 	.word	0x000112c0


	//   ....[17]....
        /*00bc*/ 	.word	0x00011370


	//   ....[18]....
        /*00c0*/ 	.word	0x000113d0


	//   ....[19]....
        /*00c4*/ 	.word	0x00011540


	//   ....[20]....
        /*00c8*/ 	.word	0x00011650


	//   ....[21]....
        /*00cc*/ 	.word	0x00011790


	//   ....[22]....
        /*00d0*/ 	.word	0x000117b0


	//----- nvinfo : EIATTR_MAX_THREADS
	.align		4
.L_2559:
        /*00d4*/ 	.byte	0x04, 0x05
        /*00d6*/ 	.short	(.L_2561 - .L_2560)
.L_2560:
        /*00d8*/ 	.word	0x00000080
        /*00dc*/ 	.word	0x00000001
        /*00e0*/ 	.word	0x00000001


	//----- nvinfo : EIATTR_CRS_STACK_SIZE
	.align		4
.L_2561:
        /*00e4*/ 	.byte	0x04, 0x1e
        /*00e6*/ 	.short	(.L_2563 - .L_2562)
.L_2562:
        /*00e8*/ 	.word	0x00000000


	//----- nvinfo : EIATTR_CBANK_PARAM_SIZE
	.align		4
.L_2563:
        /*00ec*/ 	.byte	0x03, 0x19
        /*00ee*/ 	.short	0x0290


	//----- nvinfo : EIATTR_PARAM_CBANK
	.align		4
        /*00f0*/ 	.byte	0x04, 0x0a
        /*00f2*/ 	.short	(.L_2565 - .L_2564)
	.align		4
.L_2564:
        /*00f4*/ 	.word	index@(.nv.constant0._ZN2at6native18elementwise_kernelILi128ELi4EZNS0_15gpu_kernel_implINS0_13BinaryFunctorIN3c108BFloat16ES5_S5_ZZZNS0_16fmin_kernel_cudaERNS_18TensorIteratorBaseEENKUlvE_clEvENKUlvE2_clEvEUlS5_S5_E_EEEEvS7_RKT_EUliE_EEviT1_)
        /*00f8*/ 	.short	0x0380
        /*00fa*/ 	.short	0x0290


	//----- nvinfo : EIATTR_SW_WAR
	.align		4
.L_2565:
        /*00fc*/ 	.byte	0x04, 0x36
        /*00fe*/ 	.short	(.L_2567 - .L_2566)
.L_2566:
        /*0100*/ 	.word	0x00000008
.L_2567:


//--------------------- .nv.info._ZN2at6native27unrolled_elementwise_kernelINS0_13BinaryFunctorIN3c108BFloat16ES4_S4_ZZZNS0_16fmin_kernel_cudaERNS_18TensorIteratorBaseEENKUlvE_clEvENKUlvE2_clEvEUlS4_S4_E_EESt5arrayIPcLm3EELi4E23TrivialOffsetCalculatorILi2EjESE_ILi1EjENS0_6memory12LoadWithCastILi2EEENSH_13StoreWithCastILi1EEEEEviT_T0_T2_T3_T4_T5_ --------------------------
	.section	.nv.info._ZN2at6native27unrolled_elementwise_kernelINS0_13BinaryFunctorIN3c108BFloat16ES4_S4_ZZZNS0_16fmin_kernel_cudaERNS_18TensorIteratorBaseEENKUlvE_clEvENKUlvE2_clEvEUlS4_S4_E_EESt5arrayIPcLm3EELi4E23TrivialOffsetCalculatorILi2EjESE_ILi1EjENS0_6memory12LoadWithCastILi2EEENSH_13StoreWithCastILi1EEEEEviT_T0_T2_T3_T4_T5_,"",@"SHT_CUDA_INFO"
	.sectionflags	@""
	.align	4


	//----- nvinfo : EIATTR_CUDA_API_VERSION
	.align		4
        /*0000*/ 	.byte	0x04, 0x37
        /*0002*/ 	.short	(.L_2569 - .L_2568)
.L_2568:
        /*0004*/ 	.word	0x00000082


	//----- nvinfo : EIATTR_KPARAM_INFO
	.align		4
.L_2569:
        /*0008*/ 	.byte	0x04, 0x17
        /*000a*/ 	.short	(.L_2571 - .L_2570)
.L_2570:
        /*000c*/ 	.word	0x00000000
        /*0010*/ 	.short	0x0006
        /*0012*/ 	.short	0x0030
        /*0014*/ 	.byte	0x00, 0xf0, 0x21, 0x00


	//----- nvinfo : EIATTR_KPARAM_INFO
	.align		4
.L_2571:
        /*0018*/ 	.byte	0x04, 0x17
        /*001a*/ 	.short	(.L_2573 - .L_2572)
.L_2572:
        /*001c*/ 	.word	0x00000000
        /*0020*/ 	.short	0x0005
        /*0022*/ 	.short	0x0024
        /*0024*/ 	.byte	0x00, 0xf0, 0x31, 0x00


	//----- nvinfo : EIATTR_KPARAM_INFO
	.align		4
.L_2573:
        /*0028*/ 	.byte	0x04, 0x17
        /*002a*/ 	.short	(.L_2575 - .L_2574)
.L_2574:
        /*002c*/ 	.word	0x00000000
        /*0030*/ 	.short	0x0004
        /*0032*/ 	.short	0x0021
        /*0034*/ 	.byte	0x00, 0xf0, 0x05, 0x00


	//----- nvinfo : EIATTR_KPARAM_INFO
	.align		4
.L_2575:
        /*0038*/ 	.byte	0x04, 0x17
        /*003a*/ 	.short	(.L_2577 - .L_2576)
.L_2576:
        /*003c*/ 	.word	0x00000000
        /*0040*/ 	.short	0x0003
        /*0042*/ 	.short	0x0020
        /*0044*/ 	.byte	0x00, 0xf0, 0x05, 0x00


	//----- nvinfo : EIATTR_KPARAM_INFO
	.align		4
.L_2577:
        /*0048*/ 	.byte	0x04, 0x17
        /*004a*/ 	.short	(.L_2579 - .L_2578)
.L_2578:
        /*004c*/ 	.word	0x00000000
        /*0050*/ 	.short	0x0002
        /*0052*/ 	.short	0x0008
        /*0054*/ 	.byte	0x00, 0xf0, 0x61, 0x00


	//----- nvinfo : EIATTR_KPARAM_INFO
	.align		4
.L_2579:
        /*0058*/ 	.byte	0x04, 0x17
        /*005a*/ 	.short	(.L_2581 - .L_2580)
.L_2580:
        /*005c*/ 	.word	0x00000000
        /*0060*/ 	.short	0x0001
        /*0062*/ 	.short	0x0004
        /*0064*/ 	.byte	0x00, 0xf0, 0x05, 0x00


	//----- nvinfo : EIATTR_KPARAM_INFO
	.align		4
.L_2581:
        /*0068*/ 	.byte	0x04, 0x17
        /*006a*/ 	.short	(.L_2583 - .L_2582)
.L_2582:
        /*006c*/ 	.word	0x00000000
        /*0070*/ 	.short	0x0000
        /*0072*/ 	.short	0x0000
        /*0074*/ 	.byte	0x00, 0xf0, 0x11, 0x00


	//----- nvinfo : EIATTR_SPARSE_MMA_MASK
	.align		4
.L_2583:
        /*0078*/ 	.byte	0x03, 0x50
        /*007a*/ 	.short	0x0000


	//----- nvinfo : EIATTR_MAXREG_COUNT
	.align		4
        /*007c*/ 	.byte	0x03, 0x1b
        /*007e*/ 	.short	0x00ff


	//----- nvinfo : EIATTR_EXTERNS
	.align		4
        /*0080*/ 	.byte	0x04, 0x0f
        /*0082*/ 	.short	(.L_2585 - .L_2584)


	//   ....[0]....
	.align		4
.L_2584:
        /*0084*/ 	.word	index@(__assertfail)


	//----- nvinfo : EIATTR_MERCURY_ISA_VERSION
	.align		4
.L_2585:
        /*0088*/ 	.byte	0x03, 0x5f
        /*008a*/ 	.short	0x0101


	//----- nvinfo : EIATTR_VRC_CTA_INIT_COUNT
	.align		4
        /*008c*/ 	.byte	0x02, 0x4a
	.zero		1
	.zero		1


	//----- nvinfo : EIATTR_SYSCALL_OFFSETS
	.align		4
        /*0090*/ 	.byte	0x04, 0x46
        /*0092*/ 	.short	(.L_2587 - .L_2586)


	//   ....[0]....
.L_2586:
        /*0094*/ 	.word	0x00001020


	//   ....[1]....
        /*0098*/ 	.word	0x000020d0


	//   ....[2]....
        /*009c*/ 	.word	0x000032c0


	//   ....[3]....
        /*00a0*/ 	.word	0x00004370


	//   ....[4]....
        /*00a4*/ 	.word	0x000054a0


	//   ....[5]....
        /*00a8*/ 	.word	0x00006560


	//   ....[6]....
        /*00ac*/ 	.word	0x00007690


	//   ....[7]....
        /*00b0*/ 	.word	0x00008660


	//   ....[8]....
        /*00b4*/ 	.word	0x000097a0


	//   ....[9]....
        /*00b8*/ 	.word	0x0000a680


	//   ....[10]....
        /*00bc*/ 	.word	0x0000b600


	//   ....[11]....
        /*00c0*/ 	.word	0x0000c580


	//----- nvinfo : EIATTR_EXIT_INSTR_OFFSETS
	.align		4
.L_2587:
        /*00c4*/ 	.byte	0x04, 0x1c
        /*00c6*/ 	.short	(.L_2589 - .L_2588)


	//   ....[0]....
.L_2588:
        /*00c8*/ 	.word	0x0000b8b0


	//   ....[1]....
        /*00cc*/ 	.word	0x0000ba00


	//   ....[2]....
        /*00d0*/ 	.word	0x0000ba40


	//   ....[3]....
        /*00d4*/ 	.word	0x0000bae0


	//   ....[4]....
        /*00d8*/ 	.word	0x0000bb20


	//   ....[5]....
        /*00dc*/ 	.word	0x0000bb60


	//   ....[6]....
        /*00e0*/ 	.word	0x0000bbf0


	//   ....[7]....
        /*00e4*/ 	.word	0x0000bc30


	//   ....[8]....
        /*00e8*/ 	.word	0x0000bcd0


	//   ....[9]....
        /*00ec*/ 	.word	0x0000bd20


	//   ....[10]....
        /*00f0*/ 	.word	0x0000bd70


	//   ....[11]....
        /*00f4*/ 	.word	0x0000be50


	//   ....[12]....
        /*00f8*/ 	.word	0x0000bfc0


	//   ....[13]....
        /*00fc*/ 	.word	0x0000c130


	//   ....[14]....
        /*0100*/ 	.word	0x0000c290


	//   ....[15]....
        /*0104*/ 	.word	0x0000c2d0


	//   ....[16]....
        /*0108*/ 	.word	0x0000c310


	//   ....[17]....
        /*010c*/ 	.word	0x0000c3c0


	//   ....[18]....
        /*0110*/ 	.word	0x0000c420


	//   ....[19]....
        /*0114*/ 	.word	0x0000c590


	//   ....[20]....
        /*0118*/ 	.word	0x0000c6a0


	//   ....[21]....
        /*011c*/ 	.word	0x0000c7e0


	//   ....[22]....
        /*0120*/ 	.word	0x0000c800


	//----- nvinfo : EIATTR_MAX_THREADS
	.align		4
.L_2589:
        /*0124*/ 	.byte	0x04, 0x05
        /*0126*/ 	.short	(.L_2591 - .L_2590)
.L_2590:
        /*0128*/ 	.word	0x00000080
        /*012c*/ 	.word	0x00000001
        /*0130*/ 	.word	0x00000001


	//----- nvinfo : EIATTR_CRS_STACK_SIZE
	.align		4
.L_2591:
        /*0134*/ 	.byte	0x04, 0x1e
        /*0136*/ 	.short	(.L_2593 - .L_2592)
.L_2592:
        /*0138*/ 	.word	0x00000000


	//----- nvinfo : EIATTR_CBANK_PARAM_SIZE
	.align		4
.L_2593:
        /*013c*/ 	.byte	0x03, 0x19
        /*013e*/ 	.short	0x0038


	//----- nvinfo : EIATTR_PARAM_CBANK
	.align		4
        /*0140*/ 	.byte	0x04, 0x0a
        /*0142*/ 	.short	(.L_2595 - .L_2594)
	.align		4
.L_2594:
        /*0144*/ 	.word	index@(.nv.constant0._ZN2at6native27unrolled_elementwise_kernelINS0_13BinaryFunctorIN3c108BFloat16ES4_S4_ZZZNS0_16fmin_kernel_cudaERNS_18TensorIteratorBaseEENKUlvE_clEvENKUlvE2_clEvEUlS4_S4_E_EESt5arrayIPcLm3EELi4E23TrivialOffsetCalculatorILi2EjESE_ILi1EjENS0_6memory12LoadWithCastILi2EEENSH_13StoreWithCastILi1EEEEEviT_T0_T2_T3_T4_T5_)
        /*0148*/ 	.short	0x0380
        /*014a*/ 	.short	0x0038


	//----- nvinfo : EIATTR_SW_WAR
	.align		4
.L_2595:
        /*014c*/ 	.byte	0x04, 0x36
        /*014e*/ 	.short	(.L_2597 - .L_2596)
.L_2596:
        /*0150*/ 	.word	0x00000008
.L_2597:


//--------------------- .nv.info._ZN2at6native18elementwise_kernelILi128ELi4EZNS0_22gpu_kernel_impl_nocastINS0_13BinaryFunctorIN3c108BFloat16ES5_S5_ZZZNS0_16fmin_kernel_cudaERNS_18TensorIteratorBaseEENKUlvE_clEvENKUlvE2_clEvEUlS5_S5_E_EEEEvS7_RKT_EUliE_EEviT1_ --------------------------
	.section	.nv.info._ZN2at6native18elementwise_kernelILi128ELi4EZNS0_22gpu_kernel_impl_nocastINS0_13BinaryFunctorIN3c108BFloat16ES5_S5_ZZZNS0_16fmin_kernel_cudaERNS_18TensorIteratorBaseEENKUlvE_clEvENKUlvE2_clEvEUlS5_S5_E_EEEEvS7_RKT_EUliE_EEviT1_,"",@"SHT_CUDA_INFO"
	.sectionflags	@""
	.align	4


	//----- nvinfo : EIATTR_CUDA_API_VERSION
	.align		4
        /*0000*/ 	.byte	0x04, 0x37
        /*0002*/ 	.short	(.L_2599 - .L_2598)
.L_2598:
        /*0004*/ 	.word	0x00000082


	//----- nvinfo : EIATTR_KPARAM_INFO
	.align		4
.L_2599:
        /*0008*/ 	.byte	0x04, 0x17
        /*000a*/ 	.short	(.L_2601 - .L_2600)
.L_2600:
        /*000c*/ 	.word	0x00000000
        /*0010*/ 	.short	0x0001
        /*0012*/ 	.short	0x0008
        /*0014*/ 	.byte	0x00, 0xf0, 0x21, 0x0a


	//----- nvinfo : EIATTR_KPARAM_INFO
	.align		4
.L_2601:
        /*0018*/ 	.byte	0x04, 0x17
        /*001a*/ 	.short	(.L_2603 - .L_2602)
.L_2602:
        /*001c*/ 	.word	0x00000000
        /*0020*/ 	.short	0x0000
        /*0022*/ 	.short	0x0000
        /*0024*/ 	.byte	0x00, 0xf0, 0x11, 0x00


	//----- nvinfo : EIATTR_SPARSE_MMA_MASK
	.align		4
.L_2603:
        /*0028*/ 	.byte	0x03, 0x50
        /*002a*/ 	.short	0x0000


	//----- nvinfo : EIATTR_MAXREG_COUNT
	.align		4
        /*002c*/ 	.byte	0x03, 0x1b
        /*002e*/ 	.short	0x0080


	//----- nvinfo : EIATTR_MERCURY_ISA_VERSION
	.align		4
        /*0030*/ 	.byte	0x03, 0x5f
        /*0032*/ 	.short	0x0101


	//----- nvinfo : EIATTR_VRC_CTA_INIT_COUNT
	.align		4
        /*0034*/ 	.byte	0x02, 0x4a
	.zero		1
	.zero		1


	//----- nvinfo : EIATTR_EXIT_INSTR_OFFSETS
	.align		4
        /*0038*/ 	.byte	0x04, 0x1c
        /*003a*/ 	.short	(.L_2605 - .L_2604)


	//   ....[0]....
.L_2604:
        /*003c*/ 	.word	0x00000390


	//   ....[1]....
        /*0040*/ 	.word	0x00000440


	//   ....[2]....
        /*0044*/ 	.word	0x000049b0


	//   ....[3]....
        /*0048*/ 	.word	0x00006070


	//----- nvinfo : EIATTR_MAX_THREADS
	.align		4
.L_2605:
        /*004c*/ 	.byte	0x04, 0x05
        /*004e*/ 	.short	(.L_2607 - .L_2606)
.L_2606:
        /*0050*/ 	.word	0x00000080
        /*0054*/ 	.word	0x00000001
        /*0058*/ 	.word	0x00000001


	//----- nvinfo : EIATTR_CRS_STACK_SIZE
	.align		4
.L_2607:
        /*005c*/ 	.byte	0x04, 0x1e
        /*005e*/ 	.short	(.L_2609 - .L_2608)
.L_2608:
        /*0060*/ 	.word	0x00000000


	//----- nvinfo : EIATTR_CBANK_PARAM_SIZE
	.align		4
.L_2609:
        /*0064*/ 	.byte	0x03, 0x19
        /*0066*/ 	.short	0x0290


	//----- nvinfo : EIATTR_PARAM_CBANK
	.align		4
        /*0068*/ 	.byte	0x04, 0x0a
        /*006a*/ 	.short	(.L_2611 - .L_2610)
	.align		4
.L_2610:
        /*006c*/ 	.word	index@(.nv.constant0._ZN2at6native18elementwise_kernelILi128ELi4EZNS0_22gpu_kernel_impl_nocastINS0_13BinaryFunctorIN3c108BFloat16ES5_S5_ZZZNS0_16fmin_kernel_cudaERNS_18TensorIteratorBaseEENKUlvE_clEvENKUlvE2_clEvEUlS5_S5_E_EEEEvS7_RKT_EUliE_EEviT1_)
        /*0070*/ 	.short	0x0380
        /*0072*/ 	.short	0x0290


	//----- nvinfo : EIATTR_SW_WAR
	.align		4
.L_2611:
        /*0074*/ 	.byte	0x04, 0x36
        /*0076*/ 	.short	(.L_2613 - .L_2612)
.L_2612:
        /*0078*/ 	.word	0x00000008
.L_2613:


//--------------------- .nv.info._ZN2at6native27unrolled_elementwise_kernelINS0_13BinaryFunctorIN3c108BFloat16ES4_S4_ZZZNS0_16fmin_kernel_cudaERNS_18TensorIteratorBaseEENKUlvE_clEvENKUlvE2_clEvEUlS4_S4_E_EESt5arrayIPcLm3EELi4E23TrivialOffsetCalculatorILi2EjESE_ILi1EjENS0_6memory15LoadWithoutCastENSH_16StoreWithoutCastEEEviT_T0_T2_T3_T4_T5_ --------------------------
	.section	.nv.info._ZN2at6native27unrolled_elementwise_kernelINS0_13BinaryFunctorIN3c108BFloat16ES4_S4_ZZZNS0_16fmin_kernel_cudaERNS_18TensorIteratorBaseEENKUlvE_clEvENKUlvE2_clEvEUlS4_S4_E_EESt5arrayIPcLm3EELi4E23TrivialOffsetCalculatorILi2EjESE_ILi1EjENS0_6memory15LoadWithoutCastENSH_16StoreWithoutCastEEEviT_T0_T2_T3_T4_T5_,"",@"SHT_CUDA_INFO"
	.sectionflags	@""
	.align	4


	//----- nvinfo : EIATTR_CUDA_API_VERSION
	.align		4
        /*0000*/ 	.byte	0x04, 0x37
        /*0002*/ 	.short	(.L_2615 - .L_2614)
.L_2614:
        /*0004*/ 	.word	0x00000082


	//----- nvinfo : EIATTR_KPARAM_INFO
	.align		4
.L_2615:
        /*0008*/ 	.byte	0x04, 0x17
        /*000a*/ 	.short	(.L_2617 - .L_2616)
.L_2616:
        /*000c*/ 	.word	0x00000000
        /*0010*/ 	.short	0x0006
        /*0012*/ 	.short	0x0023
        /*0014*/ 	.byte	0x00, 0xf0, 0x05, 0x00


	//----- nvinfo : EIATTR_KPARAM_INFO
	.align		4
.L_2617:
        /*0018*/ 	.byte	0x04, 0x17
        /*001a*/ 	.short	(.L_2619 - .L_2618)
.L_2618:
        /*001c*/ 	.word	0x00000000
        /*0020*/ 	.short	0x0005
        /*0022*/ 	.short	0x0022
        /*0024*/ 	.byte	0x00, 0xf0, 0x05, 0x00


	//----- nvinfo : EIATTR_KPARAM_INFO
	.align		4
.L_2619:
        /*0028*/ 	.byte	0x04, 0x17
        /*002a*/ 	.short	(.L_2621 - .L_2620)
.L_2620:
        /*002c*/ 	.word	0x00000000
        /*0030*/ 	.short	0x0004
        /*0032*/ 	.short	0x0021
        /*0034*/ 	.byte	0x00, 0xf0, 0x05, 0x00


	//----- nvinfo : EIATTR_KPARAM_INFO
	.align		4
.L_2621:
        /*0038*/ 	.byte	0x04, 0x17
        /*003a*/ 	.short	(.L_2623 - .L_2622)
.L_2622:
        /*003c*/ 	.word	0x00000000
        /*0040*/ 	.short	0x0003
        /*0042*/ 	.short	0x0020
        /*0044*/ 	.byte	0x00, 0xf0, 0x05, 0x00


	//----- nvinfo : EIATTR_KPARAM_INFO
	.align		4
.L_2623:
        /*0048*/ 	.byte	0x04, 0x17
        /*004a*/ 	.short	(.L_2625 - .L_2624)
.L_2624:
        /*004c*/ 	.word	0x00000000
        /*0050*/ 	.short	0x0002
        /*0052*/ 	.short	0x0008
        /*0054*/ 	.byte	0x00, 0xf0, 0x61, 0x00


	//----- nvinfo : EIATTR_KPARAM_INFO
	.align		4
.L_2625:
        /*0058*/ 	.byte	0x04, 0x17
        /*005a*/ 	.short	(.L_2627 - .L_2626)
.L_2626:
        /*005c*/ 	.word	0x00000000
        /*0060*/ 	.short	0x0001
        /*0062*/ 	.short	0x0004
        /*0064*/ 	.byte	0x00, 0xf0, 0x05, 0x00


	//----- nvinfo : EIATTR_KPARAM_INFO
	.align		4
.L_2627:
        /*0068*/ 	.byte	0x04, 0x17
        /*006a*/ 	.short	(.L_2629 - .L_2628)
.L_2628:
        /*006c*/ 	.word	0x00000000
        /*0070*/ 	.short	0x0000
        /*0072*/ 	.short	0x0000
        /*0074*/ 	.byte	0x00, 0xf0, 0x11, 0x00


	//----- nvinfo : EIATTR_SPARSE_MMA_MASK
	.align		4
.L_2629:
        /*0078*/ 	.byte	0x03, 0x50
        /*007a*/ 	.short	0x0000


	//----- nvinfo : EIATTR_MAXREG_COUNT
	.align		4
        /*007c*/ 	.byte	0x03, 0x1b
        /*007e*/ 	.short	0x00ff


	//----- nvinfo : EIATTR_MERCURY_ISA_VERSION
	.align		4
        /*0080*/ 	.byte	0x03, 0x5f
        /*0082*/ 	.short	0x0101


	//----- nvinfo : EIATTR_VRC_CTA_INIT_COUNT
	.align		4
        /*0084*/ 	.byte	0x02, 0x4a
	.zero		1
	.zero		1


	//----- nvinfo : EIATTR_EXIT_INSTR_OFFSETS
	.align		4
        /*0088*/ 	.byte	0x04, 0x1c
        /*008a*/ 	.short	(.L_2631 - .L_2630)


	//   ....[0]....
.L_2630:
        /*008c*/ 	.word	0x00000590


	//   ....[1]....
        /*0090*/ 	.word	0x00000620


	//----- nvinfo : EIATTR_MAX_THREADS
	.align		4
.L_2631:
        /*0094*/ 	.byte	0x04, 0x05
        /*0096*/ 	.short	(.L_2633 - .L_2632)
.L_2632:
        /*0098*/ 	.word	0x00000080
        /*009c*/ 	.word	0x00000001
        /*00a0*/ 	.word	0x00000001


	//----- nvinfo : EIATTR_CRS_STACK_SIZE
	.align		4
.L_2633:
        /*00a4*/ 	.byte	0x04, 0x1e
        /*00a6*/ 	.short	(.L_2635 - .L_2634)
.L_2634:
        /*00a8*/ 	.word	0x00000000


	//----- nvinfo : EIATTR_CBANK_PARAM_SIZE
	.align		4
.L_2635:
        /*00ac*/ 	.byte	0x03, 0x19
        /*00ae*/ 	.short	0x0024


	//----- nvinfo : EIATTR_PARAM_CBANK
	.align		4
        /*00b0*/ 	.byte	0x04, 0x0a
        /*00b2*/ 	.short	(.L_2637 - .L_2636)
	.align		4
.L_2636:
        /*00b4*/ 	.word	index@(.nv.constant0._ZN2at6native27unrolled_elementwise_kernelINS0_13BinaryFunctorIN3c108BFloat16ES4_S4_ZZZNS0_16fmin_kernel_cudaERNS_18TensorIteratorBaseEENKUlvE_clEvENKUlvE2_clEvEUlS4_S4_E_EESt5arrayIPcLm3EELi4E23TrivialOffsetCalculatorILi2EjESE_ILi1EjENS0_6memory15LoadWithoutCastENSH_16StoreWithoutCastEEEviT_T0_T2_T3_T4_T5_)
        /*00b8*/ 	.short	0x0380
        /*00ba*/ 	.short	0x0024


	//----- nvinfo : EIATTR_SW_WAR
	.align		4
.L_2637:
        /*00bc*/ 	.byte	0x04, 0x36
        /*00be*/ 	.short	(.L_2639 - .L_2638)
.L_2638:
        /*00c0*/ 	.word	0x00000008
.L_2639:


//--------------------- .nv.info._ZN2at6native29vectorized_elementwise_kernelILi2ENS0_13BinaryFunctorIN3c108BFloat16ES4_S4_ZZZNS0_16fmin_kernel_cudaERNS_18TensorIteratorBaseEENKUlvE_clEvENKUlvE2_clEvEUlS4_S4_E_EESt5arrayIPcLm3EEEEviT0_T1_ --------------------------
	.section	.nv.info._ZN2at6native29vectorized_elementwise_kernelILi2ENS0_13BinaryFunctorIN3c108BFloat16ES4_S4_ZZZNS0_16fmin_kernel_cudaERNS_18TensorIteratorBaseEENKUlvE_clEvENKUlvE2_clEvEUlS4_S4_E_EESt5arrayIPcLm3EEEEviT0_T1_,"",@"SHT_CUDA_INFO"
	.sectionflags	@""
	.align	4


	//----- nvinfo : EIATTR_CUDA_API_VERSION
	.align		4
        /*0000*/ 	.byte	0x04, 0x37
        /*0002*/ 	.short	(.L_2641 - .L_2640)
.L_2640:
        /*0004*/ 	.word	0x00000082


	//----- nvinfo : EIATTR_KPARAM_INFO
	.align		4
.L_2641:
        /*0008*/ 	.byte	0x04, 0x17
        /*000a*/ 	.short	(.L_2643 - .L_2642)
.L_2642:
        /*000c*/ 	.word	0x00000000
        /*0010*/ 	.short	0x0002
        /*0012*/ 	.short	0x0008
        /*0014*/ 	.byte	0x00, 0xf0, 0x61, 0x00


	//----- nvinfo : EIATTR_KPARAM_INFO
	.align		4
.L_2643:
        /*0018*/ 	.byte	0x04, 0x17
        /*001a*/ 	.short	(.L_2645 - .L_2644)
.L_2644:
        /*001c*/ 	.word	0x00000000
        /*0020*/ 	.short	0x0001
        /*0022*/ 	.short	0x0004
        /*0024*/ 	.byte	0x00, 0xf0, 0x05, 0x00


	//----- nvinfo : EIATTR_KPARAM_INFO
	.align		4
.L_2645:
        /*0028*/ 	.byte	0x04, 0x17
        /*002a*/ 	.short	(.L_2647 - .L_2646)
.L_2646:
        /*002c*/ 	.word	0x00000000
        /*0030*/ 	.short	0x0000
        /*0032*/ 	.short	0x0000
        /*0034*/ 	.byte	0x00, 0xf0, 0x11, 0x00


	//----- nvinfo : EIATTR_SPARSE_MMA_MASK
	.align		4
.L_2647:
        /*0038*/ 	.byte	0x03, 0x50
        /*003a*/ 	.short	0x0000


	//----- nvinfo : EIATTR_MAXREG_COUNT
	.align		4
        /*003c*/ 	.byte	0x03, 0x1b
        /*003e*/ 	.short	0x00ff


	//----- nvinfo : EIATTR_MERCURY_ISA_VERSION
	.align		4
        /*0040*/ 	.byte	0x03, 0x5f
        /*0042*/ 	.short	0x0101


	//----- nvinfo : EIATTR_VRC_CTA_INIT_COUNT
	.align		4
        /*0044*/ 	.byte	0x02, 0x4a
	.zero		1
	.zero		1


	//----- nvinfo : EIATTR_EXIT_INSTR_OFFSETS
	.align		4
        /*0048*/ 	.byte	0x04, 0x1c
        /*004a*/ 	.short	(.L_2649 - .L_2648)


	//   ....[0]....
.L_2648:
        /*004c*/ 	.word	0x00000c60


	//   ....[1]....
        /*0050*/ 	.word	0x00000cb0


	//   ....[2]....
        /*0054*/ 	.word	0x00001060


	//----- nvinfo : EIATTR_MAX_THREADS
	.align		4
.L_2649:
        /*0058*/ 	.byte	0x04, 0x05
        /*005a*/ 	.short	(.L_2651 - .L_2650)
.L_2650:
        /*005c*/ 	.word	0x00000080
        /*0060*/ 	.word	0x00000001
        /*0064*/ 	.word	0x00000001


	//----- nvinfo : EIATTR_CRS_STACK_SIZE
	.align		4
.L_2651:
        /*0068*/ 	.byte	0x04, 0x1e
        /*006a*/ 	.short	(.L_2653 - .L_2652)
.L_2652:
        /*006c*/ 	.word	0x00000000


	//----- nvinfo : EIATTR_CBANK_PARAM_SIZE
	.align		4
.L_2653:
        /*0070*/ 	.byte	0x03, 0x19
        /*0072*/ 	.short	0x0020


	//----- nvinfo : EIATTR_PARAM_CBANK
	.align		4
        /*0074*/ 	.byte	0x04, 0x0a
        /*0076*/ 	.short	(.L_2655 - .L_2654)
	.align		4
.L_2654:
        /*0078*/ 	.word	index@(.nv.constant0._ZN2at6native29vectorized_elementwise_kernelILi2ENS0_13BinaryFunctorIN3c108BFloat16ES4_S4_ZZZNS0_16fmin_kernel_cudaERNS_18TensorIteratorBaseEENKUlvE_clEvENKUlvE2_clEvEUlS4_S4_E_EESt5arrayIPcLm3EEEEviT0_T1_)
        /*007c*/ 	.short	0x0380
        /*007e*/ 	.short	0x0020


	//----- nvinfo : EIATTR_SW_WAR
	.align		4
.L_2655:
        /*0080*/ 	.byte	0x04, 0x36
        /*0082*/ 	.short	(.L_2657 - .L_2656)
.L_2656:
        /*0084*/ 	.word	0x00000008
.L_2657:


//--------------------- .nv.info._ZN2at6native29vectorized_elementwise_kernelILi4ENS0_13BinaryFunctorIN3c108BFloat16ES4_S4_ZZZNS0_16fmin_kernel_cudaERNS_18TensorIteratorBaseEENKUlvE_clEvENKUlvE2_clEvEUlS4_S4_E_EESt5arrayIPcLm3EEEEviT0_T1_ --------------------------
	.section	.nv.info._ZN2at6native29vectorized_elementwise_kernelILi4ENS0_13BinaryFunctorIN3c108BFloat16ES4_S4_ZZZNS0_16fmin_kernel_cudaERNS_18TensorIteratorBaseEENKUlvE_clEvENKUlvE2_clEvEUlS4_S4_E_EESt5arrayIPcLm3EEEEviT0_T1_,"",@"SHT_CUDA_INFO"
	.sectionflags	@""
	.align	4


	//----- nvinfo : EIATTR_CUDA_API_VERSION
	.align		4
        /*0000*/ 	.byte	0x04, 0x37
        /*0002*/ 	.short	(.L_2659 - .L_2658)
.L_2658:
        /*0004*/ 	.word	0x00000082


	//----- nvinfo : EIATTR_KPARAM_INFO
	.align		4
.L_2659:
        /*0008*/ 	.byte	0x04, 0x17
        /*000a*/ 	.short	(.L_2661 - .L_2660)
.L_2660:
        /*000c*/ 	.word	0x00000000
        /*0010*/ 	.short	0x0002
        /*0012*/ 	.short	0x0008
        /*0014*/ 	.byte	0x00, 0xf0, 0x61, 0x00


	//----- nvinfo : EIATTR_KPARAM_INFO
	.align		4
.L_2661:
        /*0018*/ 	.byte	0x04, 0x17
        /*001a*/ 	.short	(.L_2663 - .L_2662)
.L_2662:
        /*001c*/ 	.word	0x00000000
        /*0020*/ 	.short	0x0001
        /*0022*/ 	.short	0x0004
        /*0024*/ 	.byte	0x00, 0xf0, 0x05, 0x00


	//----- nvinfo : EIATTR_KPARAM_INFO
	.align		4
.L_2663:
        /*0028*/ 	.byte	0x04, 0x17
        /*002a*/ 	.short	(.L_2665 - .L_2664)
.L_2664:
        /*002c*/ 	.word	0x00000000
        /*0030*/ 	.short	0x0000
        /*0032*/ 	.short	0x0000
        /*0034*/ 	.byte	0x00, 0xf0, 0x11, 0x00


	//----- nvinfo : EIATTR_SPARSE_MMA_MASK
	.align		4
.L_2665:
        /*0038*/ 	.byte	0x03, 0x50
        /*003a*/ 	.short	0x0000


	//----- nvinfo : EIATTR_MAXREG_COUNT
	.align		4
        /*003c*/ 	.byte	0x03, 0x1b
        /*003e*/ 	.short	0x00ff


	//----- nvinfo : EIATTR_MERCURY_ISA_VERSION
	.align		4
        /*0040*/ 	.byte	0x03, 0x5f
        /*0042*/ 	.short	0x0101


	//----- nvinfo : EIATTR_VRC_CTA_INIT_COUNT
	.align		4
        /*0044*/ 	.byte	0x02, 0x4a
	.zero		1
	.zero		1


	//----- nvinfo : EIATTR_EXIT_INSTR_OFFSETS
	.align		4
        /*0048*/ 	.byte	0x04, 0x1c
        /*004a*/ 	.short	(.L_2667 - .L_2666)


	//   ....[0]....
.L_2666:
        /*004c*/ 	.word	0x00000c60


	//   ....[1]....
        /*0050*/ 	.word	0x00000cb0


	//   ....[2]....
        /*0054*/ 	.word	0x00001000


	//----- nvinfo : EIATTR_MAX_THREADS
	.align		4
.L_2667:
        /*0058*/ 	.byte	0x04, 0x05
        /*005a*/ 	.short	(.L_2669 - .L_2668)
.L_2668:
        /*005c*/ 	.word	0x00000080
        /*0060*/ 	.word	0x00000001
        /*0064*/ 	.word	0x00000001


	//----- nvinfo : EIATTR_CRS_STACK_SIZE
	.align		4
.L_2669:
        /*0068*/ 	.byte	0x04, 0x1e
        /*006a*/ 	.short	(.L_2671 - .L_2670)
.L_2670:
        /*006c*/ 	.word	0x00000000


	//----- nvinfo : EIATTR_CBANK_PARAM_SIZE
	.align		4
.L_2671:
        /*0070*/ 	.byte	0x03, 0x19
        /*0072*/ 	.short	0x0020


	//----- nvinfo : EIATTR_PARAM_CBANK
	.align		4
        /*0074*/ 	.byte	0x04, 0x0a
        /*0076*/ 	.short	(.L_2673 - .L_2672)
	.align		4
.L_2672:
        /*0078*/ 	.word	index@(.nv.constant0._ZN2at6native29vectorized_elementwise_kernelILi4ENS0_13BinaryFunctorIN3c108BFloat16ES4_S4_ZZZNS0_16fmin_kernel_cudaERNS_18TensorIteratorBaseEENKUlvE_clEvENKUlvE2_clEvEUlS4_S4_E_EESt5arrayIPcLm3EEEEviT0_T1_)
        /*007c*/ 	.short	0x0380
        /*007e*/ 	.short	0x0020


	//----- nvinfo : EIATTR_SW_WAR
	.align		4
.L_2673:
        /*0080*/ 	.byte	0x04, 0x36
        /*0082*/ 	.short	(.L_2675 - .L_2674)
.L_2674:
        /*0084*/ 	.word	0x00000008
.L_2675:


//--------------------- .nv.info._ZN2at6native29vectorized_elementwise_kernelILi8ENS0_13BinaryFunctorIN3c108BFloat16ES4_S4_ZZZNS0_16fmin_kernel_cudaERNS_18TensorIteratorBaseEENKUlvE_clEvENKUlvE2_clEvEUlS4_S4_E_EESt5arrayIPcLm3EEEEviT0_T1_ --------------------------
	.section	.nv.info._ZN2at6native29vectorized_elementwise_kernelILi8ENS0_13BinaryFunctorIN3c108BFloat16ES4_S4_ZZZNS0_16fmin_kernel_cudaERNS_18TensorIteratorBaseEENKUlvE_clEvENKUlvE2_clEvEUlS4_S4_E_EESt5arrayIPcLm3EEEEviT0_T1_,"",@"SHT_CUDA_INFO"
	.sectionflags	@""
	.align	4


	//----- nvinfo : EIATTR_CUDA_API_VERSION
	.align		4
        /*0000*/ 	.byte	0x04, 0x37
        /*0002*/ 	.short	(.L_2677 - .L_2676)
.L_2676:
        /*0004*/ 	.word	0x00000082


	//----- nvinfo : EIATTR_KPARAM_INFO
	.align		4
.L_2677:
        /*0008*/ 	.byte	0x04, 0x17
        /*000a*/ 	.short	(.L_2679 - .L_2678)
.L_2678:
        /*000c*/ 	.word	0x00000000
        /*0010*/ 	.short	0x0002
        /*0012*/ 	.short	0x0008
        /*0014*/ 	.byte	0x00, 0xf0, 0x61, 0x00


	//----- nvinfo : EIATTR_KPARAM_INFO
	.align		4
.L_2679:
        /*0018*/ 	.byte	0x04, 0x17
        /*001a*/ 	.short	(.L_2681 - .L_2680)
.L_2680:
        /*001c*/ 	.word	0x00000000
        /*0020*/ 	.short	0x0001
        /*0022*/ 	.short	0x0004
        /*0024*/ 	.byte	0x00, 0xf0, 0x05, 0x00


	//----- nvinfo : EIATTR_KPARAM_INFO
	.align		4
.L_2681:
        /*0028*/ 	.byte	0x04, 0x17
        /*002a*/ 	.short	(.L_2683 - .L_2682)
.L_2682:
        /*002c*/ 	.word	0x00000000
        /*0030*/ 	.short	0x0000
        /*0032*/ 	.short	0x0000
        /*0034*/ 	.byte	0x00, 0xf0, 0x11, 0x00


	//----- nvinfo : EIATTR_SPARSE_MMA_MASK
	.align		4
.L_2683:
        /*0038*/ 	.byte	0x03, 0x50
        /*003a*/ 	.short	0x0000


	//----- nvinfo : EIATTR_MAXREG_COUNT
	.align		4
        /*003c*/ 	.byte	0x03, 0x1b
        /*003e*/ 	.short	0x00ff


	//----- nvinfo : EIATTR_MERCURY_ISA_VERSION
	.align		4
        /*0040*/ 	.byte	0x03, 0x5f
        /*0042*/ 	.short	0x0101


	//----- nvinfo : EIATTR_VRC_CTA_INIT_COUNT
	.align		4
        /*0044*/ 	.byte	0x02, 0x4a
	.zero		1
	.zero		1


	//----- nvinfo : EIATTR_EXIT_INSTR_OFFSETS
	.align		4
        /*0048*/ 	.byte	0x04, 0x1c
        /*004a*/ 	.short	(.L_2685 - .L_2684)


	//   ....[0]....
.L_2684:
        /*004c*/ 	.word	0x00000c60


	//   ....[1]....
        /*0050*/ 	.word	0x00000cb0


	//   ....[2]....
        /*0054*/ 	.word	0x00000fd0


	//----- nvinfo : EIATTR_MAX_THREADS
	.align		4
.L_2685:
        /*0058*/ 	.byte	0x04, 0x05
        /*005a*/ 	.short	(.L_2687 - .L_2686)
.L_2686:
        /*005c*/ 	.word	0x00000080
        /*0060*/ 	.word	0x00000001
        /*0064*/ 	.word	0x00000001


	//----- nvinfo : EIATTR_CRS_STACK_SIZE
	.align		4
.L_2687:
        /*0068*/ 	.byte	0x04, 0x1e
        /*006a*/ 	.short	(.L_2689 - .L_2688)
.L_2688:
        /*006c*/ 	.word	0x00000000


	//----- nvinfo : EIATTR_CBANK_PARAM_SIZE
	.align		4
.L_2689:
        /*0070*/ 	.byte	0x03, 0x19
        /*0072*/ 	.short	0x0020


	//----- nvinfo : EIATTR_PARAM_CBANK
	.align		4
        /*0074*/ 	.byte	0x04, 0x0a
        /*0076*/ 	.short	(.L_2691 - .L_2690)
	.align		4
.L_2690:
        /*0078*/ 	.word	index@(.nv.constant0._ZN2at6native29vectorized_elementwise_kernelILi8ENS0_13BinaryFunctorIN3c108BFloat16ES4_S4_ZZZNS0_16fmin_kernel_cudaERNS_18TensorIteratorBaseEENKUlvE_clEvENKUlvE2_clEvEUlS4_S4_E_EESt5arrayIPcLm3EEEEviT0_T1_)
        /*007c*/ 	.short	0x0380
        /*007e*/ 	.short	0x0020


	//----- nvinfo : EIATTR_SW_WAR
	.align		4
.L_2691:
        /*0080*/ 	.byte	0x04, 0x36
        /*0082*/ 	.short	(.L_2693 - .L_2692)
.L_2692:
        /*0084*/ 	.word	0x00000008
.L_2693:


//--------------------- .nv.info._ZN2at6native18elementwise_kernelILi128ELi4EZNS0_15gpu_kernel_implINS0_13AUnaryFunctorIN3c104HalfES5_S5_ZZZNS0_16fmin_kernel_cudaERNS_18TensorIteratorBaseEENKUlvE_clEvENKUlvE1_clEvEUlS5_S5_E_EEEEvS7_RKT_EUliE_EEviT1_ --------------------------
	.section	.nv.info._ZN2at6native18elementwise_kernelILi128ELi4EZNS0_15gpu_kernel_implINS0_13AUnaryFunctorIN3c104HalfES5_S5_ZZZNS0_16fmin_kernel_cudaERNS_18TensorIteratorBaseEENKUlvE_clEvENKUlvE1_clEvEUlS5_S5_E_EEEEvS7_RKT_EUliE_EEviT1_,"",@"SHT_CUDA_INFO"
	.sectionflags	@""
	.align	4


	//----- nvinfo : EIATTR_CUDA_API_VERSION
	.align		4
        /*0000*/ 	.byte	0x04, 0x37
        /*0002*/ 	.short	(.L_2695 - .L_2694)
.L_2694:
        /*0004*/ 	.word	0x00000082


	//----- nvinfo : EIATTR_KPARAM_INFO
	.align		4
.L_2695:
        /*0008*/ 	.byte	0x04, 0x17
        /*000a*/ 	.short	(.L_2697 - .L_2696)
.L_2696:
        /*000c*/ 	.word	0x00000000
        /*0010*/ 	.short	0x0001
        /*0012*/ 	.short	0x0008
        /*0014*/ 	.byte	0x00, 0xf0, 0x61, 0x08


	//----- nvinfo : EIATTR_KPARAM_INFO
	.align		4
.L_2697:
        /*0018*/ 	.byte	0x04, 0x17
        /*001a*/ 	.short	(.L_2699 - .L_2698)
.L_2698:
        /*001c*/ 	.word	0x00000000
        /*0020*/ 	.short	0x0000
        /*0022*/ 	.short	0x0000
        /*0024*/ 	.byte	0x00, 0xf0, 0x11, 0x00


	//----- nvinfo : EIATTR_SPARSE_MMA_MASK
	.align		4
.L_2699:
        /*0028*/ 	.byte	0x03, 0x50
        /*002a*/ 	.short	0x0000


	//----- nvinfo : EIATTR_MAXREG_COUNT
	.align		4
        /*002c*/ 	.byte	0x03, 0x1b
        /*002e*/ 	.short	0x0080


	//----- nvinfo : EIATTR_EXTERNS
	.align		4
        /*0030*/ 	.byte	0x04, 0x0f
        /*0032*/ 	.short	(.L_2701 - .L_2700)


	//   ....[0]....
	.align		4
.L_2700:
        /*0034*/ 	.word	index@(__assertfail)


	//----- nvinfo : EIATTR_MERCURY_ISA_VERSION
	.align		4
.L_2701:
        /*0038*/ 	.byte	0x03, 0x5f
        /*003a*/ 	.short	0x0101


	//----- nvinfo : EIATTR_VRC_CTA_INIT_COUNT
	.align		4
        /*003c*/ 	.byte	0x02, 0x4a
	.zero		1
	.zero		1


	//----- nvinfo : EIATTR_SYSCALL_OFFSETS
	.align		4
        /*0040*/ 	.byte	0x04, 0x46
        /*0042*/ 	.short	(.L_2703 - .L_2702)


	//   ....[0]....
.L_2702:
        /*0044*/ 	.word	0x000021f0


	//   ....[1]....
        /*0048*/ 	.word	0x00003120


	//   ....[2]....
        /*004c*/ 	.word	0x000054b0


	//   ....[3]....
        /*0050*/ 	.word	0x00006210


	//   ....[4]....
        /*0054*/ 	.word	0x000086b0


	//   ....[5]....
        /*0058*/ 	.word	0x00009410


	//   ....[6]....
        /*005c*/ 	.word	0x0000b8c0


	//   ....[7]....
        /*0060*/ 	.word	0x0000c5f0


	//----- nvinfo : EIATTR_EXIT_INSTR_OFFSETS
	.align		4
.L_2703:
        /*0064*/ 	.byte	0x04, 0x1c
        /*0066*/ 	.short	(.L_2705 - .L_2704)


	//   ....[0]....
.L_2704:
        /*0068*/ 	.word	0x000096f0


	//   ....[1]....
        /*006c*/ 	.word	0x0000ba90


	//   ....[2]....
        /*0070*/ 	.word	0x0000bad0


	//   ....[3]....
        /*0074*/ 	.word	0x0000bb70


	//   ....[4]....
        /*0078*/ 	.word	0x0000bbb0


	//   ....[5]....
        /*007c*/ 	.word	0x0000bbf0


	//   ....[6]....
        /*0080*/ 	.word	0x0000bc80


	//   ....[7]....
        /*0084*/ 	.word	0x0000bca0


	//   ....[8]....
        /*0088*/ 	.word	0x0000bd40


	//   ....[9]....
        /*008c*/ 	.word	0x0000bd90


	//   ....[10]....
        /*0090*/ 	.word	0x0000bde0


	//   ....[11]....
        /*0094*/ 	.word	0x0000bec0


	//   ....[12]....
        /*0098*/ 	.word	0x0000c030


	//   ....[13]....
        /*009c*/ 	.word	0x0000c1a0


	//   ....[14]....
        /*00a0*/ 	.word	0x0000c300


	//   ....[15]....
        /*00a4*/ 	.word	0x0000c340


	//   ....[16]....
        /*00a8*/ 	.word	0x0000c380


	//   ....[17]....
        /*00ac*/ 	.word	0x0000c430


	//   ....[18]....
        /*00b0*/ 	.word	0x0000c490


	//   ....[19]....
        /*00b4*/ 	.word	0x0000c600


	//   ....[20]....
        /*00b8*/ 	.word	0x0000c710


	//   ....[21]....
        /*00bc*/ 	.word	0x0000c850


	//   ....[22]....
        /*00c0*/ 	.word	0x0000c890


	//----- nvinfo : EIATTR_MAX_THREADS
	.align		4
.L_2705:
        /*00c4*/ 	.byte	0x04, 0x05
        /*00c6*/ 	.short	(.L_2707 - .L_2706)
.L_2706:
        /*00c8*/ 	.word	0x00000080
        /*00cc*/ 	.word	0x00000001
        /*00d0*/ 	.word	0x00000001


	//----- nvinfo : EIATTR_CRS_STACK_SIZE
	.align		4
.L_2707:
        /*00d4*/ 	.byte	0x04, 0x1e
        /*00d6*/ 	.short	(.L_2709 - .L_2708)
.L_2708:
        /*00d8*/ 	.word	0x00000000


	//----- nvinfo : EIATTR_CBANK_PARAM_SIZE
	.align		4
.L_2709:
        /*00dc*/ 	.byte	0x03, 0x19
        /*00de*/ 	.short	0x0220


	//----- nvinfo : EIATTR_PARAM_CBANK
	.align		4
        /*00e0*/ 	.byte	0x04, 0x0a
        /*00e2*/ 	.short	(.L_2711 - .L_2710)
	.align		4
.L_2710:
        /*00e4*/ 	.word	index@(.nv.constant0._ZN2at6native18elementwise_kernelILi128ELi4EZNS0_15gpu_kernel_implINS0_13AUnaryFunctorIN3c104HalfES5_S5_ZZZNS0_16fmin_kernel_cudaERNS_18TensorIteratorBaseEENKUlvE_clEvENKUlvE1_clEvEUlS5_S5_E_EEEEvS7_RKT_EUliE_EEviT1_)
        /*00e8*/ 	.short	0x0380
        /*00ea*/ 	.short	0x0220


	//----- nvinfo : EIATTR_SW_WAR
	.align		4
.L_2711:
        /*00ec*/ 	.byte	0x04, 0x36
        /*00ee*/ 	.short	(.L_2713 - .L_2712)
.L_2712:
        /*00f0*/ 	.word	0x00000008
.L_2713:


//--------------------- .nv.info._ZN2at6native27unrolled_elementwise_kernelINS0_13AUnaryFunctorIN3c104HalfES4_S4_ZZZNS0_16fmin_kernel_cudaERNS_18TensorIteratorBaseEENKUlvE_clEvENKUlvE1_clEvEUlS4_S4_E_EESt5arrayIPcLm2EELi4E23TrivialOffsetCalculatorILi1EjESF_NS0_6memory12LoadWithCastILi1EEENSG_13StoreWithCastILi1EEEEEviT_T0_T2_T3_T4_T5_ --------------------------
	.section	.nv.info._ZN2at6native27unrolled_elementwise_kernelINS0_13AUnaryFunctorIN3c104HalfES4_S4_ZZZNS0_16fmin_kernel_cudaERNS_18TensorIteratorBaseEENKUlvE_clEvENKUlvE1_clEvEUlS4_S4_E_EESt5arrayIPcLm2EELi4E23TrivialOffsetCalculatorILi1EjESF_NS0_6memory12LoadWithCastILi1EEENSG_13StoreWithCastILi1EEEEEviT_T0_T2_T3_T4_T5_,"",@"SHT_CUDA_INFO"
	.sectionflags	@""
	.align	4


	//----- nvinfo : EIATTR_CUDA_API_VERSION
	.align		4
        /*0000*/ 	.byte	0x04, 0x37
        /*0002*/ 	.short	(.L_2715 - .L_2714)
.L_2714:
        /*0004*/ 	.word	0x00000082


	//----- nvinfo : EIATTR_KPARAM_INFO
	.align		4
.L_2715:
        /*0008*/ 	.byte	0x04, 0x17
        /*000a*/ 	.short	(.L_2717 - .L_2716)
.L_2716:
        /*000c*/ 	.word	0x00000000
        /*0010*/ 	.short	0x0006
        /*0012*/ 	.short	0x0024
        /*0014*/ 	.byte	0x00, 0xf0, 0x21, 0x00


	//----- nvinfo : EIATTR_KPARAM_INFO
	.align		4
.L_2717:
        /*0018*/ 	.byte	0x04, 0x17
        /*001a*/ 	.short	(.L_2719 - .L_2718)
.L_2718:
        /*001c*/ 	.word	0x00000000
        /*0020*/ 	.short	0x0005
        /*0022*/ 	.short	0x001c
        /*0024*/ 	.byte	0x00, 0xf0, 0x21, 0x00


	//----- nvinfo : EIATTR_KPARAM_INFO
	.align		4
.L_2719:
        /*0028*/ 	.byte	0x04, 0x17
        /*002a*/ 	.short	(.L_2721 - .L_2720)
.L_2720:
        /*002c*/ 	.word	0x00000000
        /*0030*/ 	.short	0x0004
        /*0032*/ 	.short	0x0019
        /*0034*/ 	.byte	0x00, 0xf0, 0x05, 0x00


	//----- nvinfo : EIATTR_KPARAM_INFO
	.align		4
.L_2721:
        /*0038*/ 	.byte	0x04, 0x17
        /*003a*/ 	.short	(.L_2723 - .L_2722)
.L_2722:
        /*003c*/ 	.word	0x00000000
        /*0040*/ 	.short	0x0003
        /*0042*/ 	.short	0x0018
        /*0044*/ 	.byte	0x00, 0xf0, 0x05, 0x00


	//----- nvinfo : EIATTR_KPARAM_INFO
	.align		4
.L_2723:
        /*0048*/ 	.byte	0x04, 0x17
        /*004a*/ 	.short	(.L_2725 - .L_2724)
.L_2724:
        /*004c*/ 	.word	0x00000000
        /*0050*/ 	.short	0x0002
        /*0052*/ 	.short	0x0008
        /*0054*/ 	.byte	0x00, 0xf0, 0x41, 0x00


	//----- nvinfo : EIATTR_KPARAM_INFO
	.align		4
.L_2725:
        /*0058*/ 	.byte	0x04, 0x17
        /*005a*/ 	.short	(.L_2727 - .L_2726)
.L_2726:
        /*005c*/ 	.word	0x00000000
        /*0060*/ 	.short	0x0001
        /*0062*/ 	.short	0x0004
        /*0064*/ 	.byte	0x00, 0xf0, 0x11, 0x00


	//----- nvinfo : EIATTR_KPARAM_INFO
	.align		4
.L_2727:
        /*0068*/ 	.byte	0x04, 0x17
        /*006a*/ 	.short	(.L_2729 - .L_2728)
.L_2728:
        /*006c*/ 	.word	0x00000000
        /*0070*/ 	.short	0x0000
        /*0072*/ 	.short	0x0000
        /*0074*/ 	.byte	0x00, 0xf0, 0x11, 0x00


	//----- nvinfo : EIATTR_SPARSE_MMA_MASK
	.align		4
.L_2729:
        /*0078*/ 	.byte	0x03, 0x50
        /*007a*/ 	.short	0x0000


	//----- nvinfo : EIATTR_MAXREG_COUNT
	.align		4
        /*007c*/ 	.byte	0x03, 0x1b
        /*007e*/ 	.short	0x00ff


	//----- nvinfo : EIATTR_EXTERNS
	.align		4
        /*0080*/ 	.byte	0x04, 0x0f
        /*0082*/ 	.short	(.L_2731 - .L_2730)


	//   ....[0]....
	.align		4
.L_2730:
        /*0084*/ 	.word	index@(__assertfail)


	//----- nvinfo : EIATTR_MERCURY_ISA_VERSION
	.align		4
.L_2731:
        /*0088*/ 	.byte	0x03, 0x5f
        /*008a*/ 	.short	0x0101


	//----- nvinfo : EIATTR_VRC_CTA_INIT_COUNT
	.align		4
        /*008c*/ 	.byte	0x02, 0x4a
	.zero		1
	.zero		1


	//----- nvinfo : EIATTR_SYSCALL_OFFSETS
	.align		4
        /*0090*/ 	.byte	0x04, 0x46
        /*0092*/ 	.short	(.L_2733 - .L_2732)


	//   ....[0]....
.L_2732:
        /*0094*/ 	.word	0x00000fc0


	//   ....[1]....
        /*0098*/ 	.word	0x00002160


	//   ....[2]....
        /*009c*/ 	.word	0x00003240


	//   ....[3]....
        /*00a0*/ 	.word	0x00004240


	//   ....[4]....
        /*00a4*/ 	.word	0x000053c0


	//   ....[5]....
        /*00a8*/ 	.word	0x00006280


	//   ....[6]....
        /*00ac*/ 	.word	0x00007200


	//   ....[7]....
        /*00b0*/ 	.word	0x00008180


	//----- nvinfo : EIATTR_EXIT_INSTR_OFFSETS
	.align		4
.L_2733:
        /*00b4*/ 	.byte	0x04, 0x1c
        /*00b6*/ 	.short	(.L_2735 - .L_2734)


	//   ....[0]....
.L_2734:
        /*00b8*/ 	.word	0x000074d0


	//   ....[1]....
        /*00bc*/ 	.word	0x00007620


	//   ....[2]....
        /*00c0*/ 	.word	0x00007660


	//   ....[3]....
        /*00c4*/ 	.word	0x00007700


	//   ....[4]....
        /*00c8*/ 	.word	0x00007740


	//   ....[5]....
        /*00cc*/ 	.word	0x00007780


	//   ....[6]....
        /*00d0*/ 	.word	0x00007810


	//   ....[7]....
        /*00d4*/ 	.word	0x00007830


	//   ....[8]....
        /*00d8*/ 	.word	0x000078d0


	//   ....[9]....
        /*00dc*/ 	.word	0x00007920


	//   ....[10]....
        /*00e0*/ 	.word	0x00007970


	//   ....[11]....
        /*00e4*/ 	.word	0x00007a50


	//   ....[12]....
        /*00e8*/ 	.word	0x00007bc0


	//   ....[13]....
        /*00ec*/ 	.word	0x00007d30


	//   ....[14]....
        /*00f0*/ 	.word	0x00007e90


	//   ....[15]....
        /*00f4*/ 	.word	0x00007ed0


	//   ....[16]....
        /*00f8*/ 	.word	0x00007f10


	//   ....[17]....
        /*00fc*/ 	.word	0x00007fc0


	//   ....[18]....
        /*0100*/ 	.word	0x00008020


	//   ....[19]....
        /*0104*/ 	.word	0x00008190


	//   ....[20]....
        /*0108*/ 	.word	0x000082a0


	//   ....[21]....
        /*010c*/ 	.word	0x000083e0


	//   ....[22]....
        /*0110*/ 	.word	0x00008420


	//----- nvinfo : EIATTR_MAX_THREADS
	.align		4
.L_2735:
        /*0114*/ 	.byte	0x04, 0x05
        /*0116*/ 	.short	(.L_2737 - .L_2736)
.L_2736:
        /*0118*/ 	.word	0x00000080
        /*011c*/ 	.word	0x00000001
        /*0120*/ 	.word	0x00000001


	//----- nvinfo : EIATTR_CRS_STACK_SIZE
	.align		4
.L_2737:
        /*0124*/ 	.byte	0x04, 0x1e
        /*0126*/ 	.short	(.L_2739 - .L_2738)
.L_2738:
        /*0128*/ 	.word	0x00000000


	//----- nvinfo : EIATTR_CBANK_PARAM_SIZE
	.align		4
.L_2739:
        /*012c*/ 	.byte	0x03, 0x19
        /*012e*/ 	.short	0x002c


	//----- nvinfo : EIATTR_PARAM_CBANK
	.align		4
        /*0130*/ 	.byte	0x04, 0x0a
        /*0132*/ 	.short	(.L_2741 - .L_2740)
	.align		4
.L_2740:
        /*0134*/ 	.word	index@(.nv.constant0._ZN2at6native27unrolled_elementwise_kernelINS0_13AUnaryFunctorIN3c104HalfES4_S4_ZZZNS0_16fmin_kernel_cudaERNS_18TensorIteratorBaseEENKUlvE_clEvENKUlvE1_clEvEUlS4_S4_E_EESt5arrayIPcLm2EELi4E23TrivialOffsetCalculatorILi1EjESF_NS0_6memory12LoadWithCastILi1EEENSG_13StoreWithCastILi1EEEEEviT_T0_T2_T3_T4_T5_)
        /*0138*/ 	.short	0x0380
        /*013a*/ 	.short	0x002c


	//----- nvinfo : EIATTR_SW_WAR
	.align		4
.L_2741:
        /*013c*/ 	.byte	0x04, 0x36
        /*013e*/ 	.short	(.L_2743 - .L_2742)
.L_2742:
        /*0140*/ 	.word	0x00000008
.L_2743:


//--------------------- .nv.info._ZN2at6native18elementwise_kernelILi128ELi4EZNS0_22gpu_kernel_impl_nocastINS0_13AUnaryFunctorIN3c104HalfES5_S5_ZZZNS0_16fmin_kernel_cudaERNS_18TensorIteratorBaseEENKUlvE_clEvENKUlvE1_clEvEUlS5_S5_E_EEEEvS7_RKT_EUliE_EEviT1_ --------------------------
	.section	.nv.info._ZN2at6native18elementwise_kernelILi128ELi4EZNS0_22gpu_kernel_impl_nocastINS0_13AUnaryFunctorIN3c104HalfES5_S5_ZZZNS0_16fmin_kernel_cudaERNS_18TensorIteratorBaseEENKUlvE_clEvENKUlvE1_clEvEUlS5_S5_E_EEEEvS7_RKT_EUliE_EEviT1_,"",@"SHT_CUDA_INFO"
	.sectionflags	@""
	.align	4


	//----- nvinfo : EIATTR_CUDA_API_VERSION
	.align		4
        /*0000*/ 	.byte	0x04, 0x37
        /*0002*/ 	.short	(.L_2745 - .L_2744)
.L_2744:
        /*0004*/ 	.word	0x00000082


	//----- nvinfo : EIATTR_KPARAM_INFO
	.align		4
.L_2745:
        /*0008*/ 	.byte	0x04, 0x17
        /*000a*/ 	.short	(.L_2747 - .L_2746)
.L_2746:
        /*000c*/ 	.word	0x00000000
        /*0010*/ 	.short	0x0001
        /*0012*/ 	.short	0x0008
        /*0014*/ 	.byte	0x00, 0xf0, 0x61, 0x08


	//----- nvinfo : EIATTR_KPARAM_INFO
	.align		4
.L_2747:
        /*0018*/ 	.byte	0x04, 0x17
        /*001a*/ 	.short	(.L_2749 - .L_2748)
.L_2748:
        /*001c*/ 	.word	0x00000000
        /*0020*/ 	.short	0x0000
        /*0022*/ 	.short	0x0000
        /*0024*/ 	.byte	0x00, 0xf0, 0x11, 0x00


	//----- nvinfo : EIATTR_SPARSE_MMA_MASK
	.align		4
.L_2749:
        /*0028*/ 	.byte	0x03, 0x50
        /*002a*/ 	.short	0x0000


	//----- nvinfo : EIATTR_MAXREG_COUNT
	.align		4
        /*002c*/ 	.byte	0x03, 0x1b
        /*002e*/ 	.short	0x0080


	//----- nvinfo : EIATTR_MERCURY_ISA_VERSION
	.align		4
        /*0030*/ 	.byte	0x03, 0x5f
        /*0032*/ 	.short	0x0101


	//----- nvinfo : EIATTR_VRC_CTA_INIT_COUNT
	.align		4
        /*0034*/ 	.byte	0x02, 0x4a
	.zero		1
	.zero		1


	//----- nvinfo : EIATTR_EXIT_INSTR_OFFSETS
	.align		4
        /*0038*/ 	.byte	0x04, 0x1c
        /*003a*/ 	.short	(.L_2751 - .L_2750)


	//   ....[0]....
.L_2750:
        /*003c*/ 	.word	0x00000360


	//   ....[1]....
        /*0040*/ 	.word	0x00000400


	//   ....[2]....
        /*0044*/ 	.word	0x00003f80


	//   ....[3]....
        /*0048*/ 	.word	0x000052f0


	//----- nvinfo : EIATTR_MAX_THREADS
	.align		4
.L_2751:
        /*004c*/ 	.byte	0x04, 0x05
        /*004e*/ 	.short	(.L_2753 - .L_2752)
.L_2752:
        /*0050*/ 	.word	0x00000080
        /*0054*/ 	.word	0x00000001
        /*0058*/ 	.word	0x00000001


	//----- nvinfo : EIATTR_CRS_STACK_SIZE
	.align		4
.L_2753:
        /*005c*/ 	.byte	0x04, 0x1e
        /*005e*/ 	.short	(.L_2755 - .L_2754)
.L_2754:
        /*0060*/ 	.word	0x00000000


	//----- nvinfo : EIATTR_CBANK_PARAM_SIZE
	.align		4
.L_2755:
        /*0064*/ 	.byte	0x03, 0x19
        /*0066*/ 	.short	0x0220


	//----- nvinfo : EIATTR_PARAM_CBANK
	.align		4
        /*0068*/ 	.byte	0x04, 0x0a
        /*006a*/ 	.short	(.L_2757 - .L_2756)
	.align		4
.L_2756:
        /*006c*/ 	.word	index@(.nv.constant0._ZN2at6native18elementwise_kernelILi128ELi4EZNS0_22gpu_kernel_impl_nocastINS0_13AUnaryFunctorIN3c104HalfES5_S5_ZZZNS0_16fmin_kernel_cudaERNS_18TensorIteratorBaseEENKUlvE_clEvENKUlvE1_clEvEUlS5_S5_E_EEEEvS7_RKT_EUliE_EEviT1_)
        /*0070*/ 	.short	0x0380
        /*0072*/ 	.short	0x0220


	//----- nvinfo : EIATTR_SW_WAR
	.align		4
.L_2757:
        /*0074*/ 	.byte	0x04, 0x36
        /*0076*/ 	.short	(.L_2759 - .L_2758)
.L_2758:
        /*0078*/ 	.word	0x00000008
.L_2759:


//--------------------- .nv.info._ZN2at6native27unrolled_elementwise_kernelINS0_13AUnaryFunctorIN3c104HalfES4_S4_ZZZNS0_16fmin_kernel_cudaERNS_18TensorIteratorBaseEENKUlvE_clEvENKUlvE1_clEvEUlS4_S4_E_EESt5arrayIPcLm2EELi4E23TrivialOffsetCalculatorILi1EjESF_NS0_6memory15LoadWithoutCastENSG_16StoreWithoutCastEEEviT_T0_T2_T3_T4_T5_ --------------------------
	.section	.nv.info._ZN2at6native27unrolled_elementwise_kernelINS0_13AUnaryFunctorIN3c104HalfES4_S4_ZZZNS0_16fmin_kernel_cudaERNS_18TensorIteratorBaseEENKUlvE_clEvENKUlvE1_clEvEUlS4_S4_E_EESt5arrayIPcLm2EELi4E23TrivialOffsetCalculatorILi1EjESF_NS0_6memory15LoadWithoutCastENSG_16StoreWithoutCastEEEviT_T0_T2_T3_T4_T5_,"",@"SHT_CUDA_INFO"
	.sectionflags	@""
	.align	4


	//----- nvinfo : EIATTR_CUDA_API_VERSION
	.align		4
        /*0000*/ 	.byte	0x04, 0x37
        /*0002*/ 	.short	(.L_2761 - .L_2760)
.L_2760:
        /*0004*/ 	.word	0x00000082


	//----- nvinfo : EIATTR_KPARAM_INFO
	.align		4
.L_2761:
        /*0008*/ 	.byte	0x04, 0x17
        /*000a*/ 	.short	(.L_2763 - .L_2762)
.L_2762:
        /*000c*/ 	.word	0x00000000
        /*0010*/ 	.short	0x0006
        /*0012*/ 	.short	0x001b
        /*0014*/ 	.byte	0x00, 0xf0, 0x05, 0x00


	//----- nvinfo : EIATTR_KPARAM_INFO
	.align		4
.L_2763:
        /*0018*/ 	.byte	0x04, 0x17
        /*001a*/ 	.short	(.L_2765 - .L_2764)
.L_2764:
        /*001c*/ 	.word	0x00000000
        /*0020*/ 	.short	0x0005
        /*0022*/ 	.short	0x001a
        /*0024*/ 	.byte	0x00, 0xf0, 0x05, 0x00


	//----- nvinfo : EIATTR_KPARAM_INFO
	.align		4
.L_2765:
        /*0028*/ 	.byte	0x04, 0x17
        /*002a*/ 	.short	(.L_2767 - .L_2766)
.L_2766:
        /*002c*/ 	.word	0x00000000
        /*0030*/ 	.short	0x0004
        /*0032*/ 	.short	0x0019
        /*0034*/ 	.byte	0x00, 0xf0, 0x05, 0x00


	//----- nvinfo : EIATTR_KPARAM_INFO
	.align		4
.L_2767:
        /*0038*/ 	.byte	0x04, 0x17
        /*003a*/ 	.short	(.L_2769 - .L_2768)
.L_2768:
        /*003c*/ 	.word	0x00000000
        /*0040*/ 	.short	0x0003
        /*0042*/ 	.short	0x0018
        /*0044*/ 	.byte	0x00, 0xf0, 0x05, 0x00


	//----- nvinfo : EIATTR_KPARAM_INFO
	.align		4
.L_2769:
        /*0048*/ 	.byte	0x04, 0x17
        /*004a*/ 	.short	(.L_2771 - .L_2770)
.L_2770:
        /*004c*/ 	.word	0x00000000
        /*0050*/ 	.short	0x0002
        /*0052*/ 	.short	0x0008
        /*0054*/ 	.byte	0x00, 0xf0, 0x41, 0x00


	//----- nvinfo : EIATTR_KPARAM_INFO
	.align		4
.L_2771:
        /*0058*/ 	.byte	0x04, 0x17
        /*005a*/ 	.short	(.L_2773 - .L_2772)
.L_2772:
        /*005c*/ 	.word	0x00000000
        /*0060*/ 	.short	0x0001
        /*0062*/ 	.short	0x0004
        /*0064*/ 	.byte	0x00, 0xf0, 0x11, 0x00


	//----- nvinfo : EIATTR_KPARAM_INFO
	.align		4
.L_2773:
        /*0068*/ 	.byte	0x04, 0x17
        /*006a*/ 	.short	(.L_2775 - .L_2774)
.L_2774:
        /*006c*/ 	.word	0x00000000
        /*0070*/ 	.short	0x0000
        /*0072*/ 	.short	0x0000
        /*0074*/ 	.byte	0x00, 0xf0, 0x11, 0x00


	//----- nvinfo : EIATTR_SPARSE_MMA_MASK
	.align		4
.L_2775:
        /*0078*/ 	.byte	0x03, 0x50
        /*007a*/ 	.short	0x0000


	//----- nvinfo : EIATTR_MAXREG_COUNT
	.align		4
        /*007c*/ 	.byte	0x03, 0x1b
        /*007e*/ 	.short	0x00ff


	//----- nvinfo : EIATTR_MERCURY_ISA_VERSION
	.align		4
        /*0080*/ 	.byte	0x03, 0x5f
        /*0082*/ 	.short	0x0101


	//----- nvinfo : EIATTR_VRC_CTA_INIT_COUNT
	.align		4
        /*0084*/ 	.byte	0x02, 0x4a
	.zero		1
	.zero		1


	//----- nvinfo : EIATTR_EXIT_INSTR_OFFSETS
	.align		4
        /*0088*/ 	.byte	0x04, 0x1c
        /*008a*/ 	.short	(.L_2777 - .L_2776)


	//   ....[0]....
.L_2776:
        /*008c*/ 	.word	0x000004d0


	//   ....[1]....
        /*0090*/ 	.word	0x00000570


	//----- nvinfo : EIATTR_MAX_THREADS
	.align		4
.L_2777:
        /*0094*/ 	.byte	0x04, 0x05
        /*0096*/ 	.short	(.L_2779 - .L_2778)
.L_2778:
        /*0098*/ 	.word	0x00000080
        /*009c*/ 	.word	0x00000001
        /*00a0*/ 	.word	0x00000001


	//----- nvinfo : EIATTR_CRS_STACK_SIZE
	.align		4
.L_2779:
        /*00a4*/ 	.byte	0x04, 0x1e
        /*00a6*/ 	.short	(.L_2781 - .L_2780)
.L_2780:
        /*00a8*/ 	.word	0x00000000


	//----- nvinfo : EIATTR_CBANK_PARAM_SIZE
	.align		4
.L_2781:
        /*00ac*/ 	.byte	0x03, 0x19
        /*00ae*/ 	.short	0x001c


	//----- nvinfo : EIATTR_PARAM_CBANK
	.align		4
        /*00b0*/ 	.byte	0x04, 0x0a
        /*00b2*/ 	.short	(.L_2783 - .L_2782)
	.align		4
.L_2782:
        /*00b4*/ 	.word	index@(.nv.constant0._ZN2at6native27unrolled_elementwise_kernelINS0_13AUnaryFunctorIN3c104HalfES4_S4_ZZZNS0_16fmin_kernel_cudaERNS_18TensorIteratorBaseEENKUlvE_clEvENKUlvE1_clEvEUlS4_S4_E_EESt5arrayIPcLm2EELi4E23TrivialOffsetCalculatorILi1EjESF_NS0_6memory15LoadWithoutCastENSG_16StoreWithoutCastEEEviT_T0_T2_T3_T4_T5_)
        /*00b8*/ 	.short	0x0380
        /*00ba*/ 	.short	0x001c


	//----- nvinfo : EIATTR_SW_WAR
	.align		4
.L_2783:
        /*00bc*/ 	.byte	0x04, 0x36
        /*00be*/ 	.short	(.L_2785 - .L_2784)
.L_2784:
        /*00c0*/ 	.word	0x00000008
.L_2785:


//--------------------- .nv.info._ZN2at6native29vectorized_elementwise_kernelILi2ENS0_13AUnaryFunctorIN3c104HalfES4_S4_ZZZNS0_16fmin_kernel_cudaERNS_18TensorIteratorBaseEENKUlvE_clEvENKUlvE1_clEvEUlS4_S4_E_EESt5arrayIPcLm2EEEEviT0_T1_ --------------------------
	.section	.nv.info._ZN2at6native29vectorized_elementwise_kernelILi2ENS0_13AUnaryFunctorIN3c104HalfES4_S4_ZZZNS0_16fmin_kernel_cudaERNS_18TensorIteratorBaseEENKUlvE_clEvENKUlvE1_clEvEUlS4_S4_E_EESt5arrayIPcLm2EEEEviT0_T1_,"",@"SHT_CUDA_INFO"
	.sectionflags	@""
	.align	4


	//----- nvinfo : EIATTR_CUDA_API_VERSION
	.align		4
        /*0000*/ 	.byte	0x04, 0x37
        /*0002*/ 	.short	(.L_2787 - .L_2786)
.L_2786:
        /*0004*/ 	.word	0x00000082


	//----- nvinfo : EIATTR_KPARAM_INFO
	.align		4
.L_2787:
        /*0008*/ 	.byte	0x04, 0x17
        /*000a*/ 	.short	(.L_2789 - .L_2788)
.L_2788:
        /*000c*/ 	.word	0x00000000
        /*0010*/ 	.short	0x0002
        /*0012*/ 	.short	0x0008
        /*0014*/ 	.byte	0x00, 0xf0, 0x41, 0x00


	//----- nvinfo : EIATTR_KPARAM_INFO
	.align		4
.L_2789:
        /*0018*/ 	.byte	0x04, 0x17
        /*001a*/ 	.short	(.L_2791 - .L_2790)
.L_2790:
        /*001c*/ 	.word	0x00000000
        /*0020*/ 	.short	0x0001
        /*0022*/ 	.short	0x0004
        /*0024*/ 	.byte	0x00, 0xf0, 0x11, 0x00


	//----- nvinfo : EIATTR_KPARAM_INFO
	.align		4
.L_2791:
        /*0028*/ 	.byte	0x04, 0x17
        /*002a*/ 	.short	(.L_2793 - .L_2792)
.L_2792:
        /*002c*/ 	.word	0x00000000
        /*0030*/ 	.short	0x0000
        /*0032*/ 	.short	0x0000
        /*0034*/ 	.byte	0x00, 0xf0, 0x11, 0x00


	//----- nvinfo : EIATTR_SPARSE_MMA_MASK
	.align		4
.L_2793:
        /*0038*/ 	.byte	0x03, 0x50
        /*003a*/ 	.short	0x0000


	//----- nvinfo : EIATTR_MAXREG_COUNT
	.align		4
        /*003c*/ 	.byte	0x03, 0x1b
        /*003e*/ 	.short	0x00ff


	//----- nvinfo : EIATTR_MERCURY_ISA_VERSION
	.align		4
        /*0040*/ 	.byte	0x03, 0x5f
        /*0042*/ 	.short	0x0101


	//----- nvinfo : EIATTR_VRC_CTA_INIT_COUNT
	.align		4
        /*0044*/ 	.byte	0x02, 0x4a
	.zero		1
	.zero		1


	//----- nvinfo : EIATTR_EXIT_INSTR_OFFSETS
	.align		4
        /*0048*/ 	.byte	0x04, 0x1c
        /*004a*/ 	.short	(.L_2795 - .L_2794)


	//   ....[0]....
.L_2794:
        /*004c*/ 	.word	0x00000ad0


	//   ....[1]....
        /*0050*/ 	.word	0x00000b20


	//   ....[2]....
        /*0054*/ 	.word	0x00000d80


	//----- nvinfo : EIATTR_MAX_THREADS
	.align		4
.L_2795:
        /*0058*/ 	.byte	0x04, 0x05
        /*005a*/ 	.short	(.L_2797 - .L_2796)
.L_2796:
        /*005c*/ 	.word	0x00000080
        /*0060*/ 	.word	0x00000001
        /*0064*/ 	.word	0x00000001


	//----- nvinfo : EIATTR_CRS_STACK_SIZE
	.align		4
.L_2797:
        /*0068*/ 	.byte	0x04, 0x1e
        /*006a*/ 	.short	(.L_2799 - .L_2798)
.L_2798:
        /*006c*/ 	.word	0x00000000


	//----- nvinfo : EIATTR_CBANK_PARAM_SIZE
	.align		4
.L_2799:
        /*0070*/ 	.byte	0x03, 0x19
        /*0072*/ 	.short	0x0018


	//----- nvinfo : EIATTR_PARAM_CBANK
	.align		4
        /*0074*/ 	.byte	0x04, 0x0a
        /*0076*/ 	.short	(.L_2801 - .L_2800)
	.align		4
.L_2800:
        /*0078*/ 	.word	index@(.nv.constant0._ZN2at6native29vectorized_elementwise_kernelILi2ENS0_13AUnaryFunctorIN3c104HalfES4_S4_ZZZNS0_16fmin_kernel_cudaERNS_18TensorIteratorBaseEENKUlvE_clEvENKUlvE1_clEvEUlS4_S4_E_EESt5arrayIPcLm2EEEEviT0_T1_)
        /*007c*/ 	.short	0x0380
        /*007e*/ 	.short	0x0018


	//----- nvinfo : EIATTR_SW_WAR
	.align		4
.L_2801:
        /*0080*/ 	.byte	0x04, 0x36
        /*0082*/ 	.short	(.L_2803 - .L_2802)
.L_2802:
        /*0084*/ 	.word	0x00000008
.L_2803:


//--------------------- .nv.info._ZN2at6native29vectorized_elementwise_kernelILi4ENS0_13AUnaryFunctorIN3c104HalfES4_S4_ZZZNS0_16fmin_kernel_cudaERNS_18TensorIteratorBaseEENKUlvE_clEvENKUlvE1_clEvEUlS4_S4_E_EESt5arrayIPcLm2EEEEviT0_T1_ --------------------------
	.section	.nv.info._ZN2at6native29vectorized_elementwise_kernelILi4ENS0_13AUnaryFunctorIN3c104HalfES4_S4_ZZZNS0_16fmin_kernel_cudaERNS_18TensorIteratorBaseEENKUlvE_clEvENKUlvE1_clEvEUlS4_S4_E_EESt5arrayIPcLm2EEEEviT0_T1_,"",@"SHT_CUDA_INFO"
	.sectionflags	@""
	.align	4


	//----- nvinfo : EIATTR_CUDA_API_VERSION
	.align		4
        /*0000*/ 	.byte	0x04, 0x37
        /*0002*/ 	.short	(.L_2805 - .L_2804)
.L_2804:
        /*0004*/ 	.word	0x00000082


	//----- nvinfo : EIATTR_KPARAM_INFO
	.align		4
.L_2805:
        /*0008*/ 	.byte	0x04, 0x17
        /*000a*/ 	.short	(.L_2807 - .L_2806)
.L_2806:
        /*000c*/ 	.word	0x00000000
        /*0010*/ 	.short	0x0002
        /*0012*/ 	.short	0x0008
        /*0014*/ 	.byte	0x00, 0xf0, 0x41, 0x00


	//----- nvinfo : EIATTR_KPARAM_INFO
	.align		4
.L_2807:
        /*0018*/ 	.byte	0x04, 0x17
        /*001a*/ 	.short	(.L_2809 - .L_2808)
.L_2808:
        /*001c*/ 	.word	0x00000000
        /*0020*/ 	.short	0x0001
        /*0022*/ 	.short	0x0004
        /*0024*/ 	.byte	0x00, 0xf0, 0x11, 0x00


	//----- nvinfo : EIATTR_KPARAM_INFO
	.align		4
.L_2809:
        /*0028*/ 	.byte	0x04, 0x17
        /*002a*/ 	.short	(.L_2811 - .L_2810)
.L_2810:
        /*002c*/ 	.word	0x00000000
        /*0030*/ 	.short	0x0000
        /*0032*/ 	.short	0x0000
        /*0034*/ 	.byte	0x00, 0xf0, 0x11, 0x00


	//----- nvinfo : EIATTR_SPARSE_MMA_MASK
	.align		4
.L_2811:
        /*0038*/ 	.byte	0x03, 0x50
        /*003a*/ 	.short	0x0000


	//----- nvinfo : EIATTR_MAXREG_COUNT
	.align		4
        /*003c*/ 	.byte	0x03, 0x1b
        /*003e*/ 	.short	0x00ff


	//----- nvinfo : EIATTR_MERCURY_ISA_VERSION
	.align		4
        /*0040*/ 	.byte	0x03, 0x5f
        /*0042*/ 	.short	0x0101


	//----- nvinfo : EIATTR_VRC_CTA_INIT_COUNT
	.align		4
        /*0044*/ 	.byte	0x02, 0x4a
	.zero		1
	.zero		1


	//----- nvinfo : EIATTR_EXIT_INSTR_OFFSETS
	.align		4
        /*0048*/ 	.byte	0x04, 0x1c
        /*004a*/ 	.short	(.L_2813 - .L_2812)


	//   ....[0]....
.L_2812:
        /*004c*/ 	.word	0x00000ad0


	//   ....[1]....
        /*0050*/ 	.word	0x00000b20


	//   ....[2]....
        /*0054*/ 	.word	0x00000d40


	//----- nvinfo : EIATTR_MAX_THREADS
	.align		4
.L_2813:
        /*0058*/ 	.byte	0x04, 0x05
        /*005a*/ 	.short	(.L_2815 - .L_2814)
.L_2814:
        /*005c*/ 	.word	0x00000080
        /*0060*/ 	.word	0x00000001
        /*0064*/ 	.word	0x00000001


	//----- nvinfo : EIATTR_CRS_STACK_SIZE
	.align		4
.L_2815:
        /*0068*/ 	.byte	0x04, 0x1e
        /*006a*/ 	.short	(.L_2817 - .L_2816)
.L_2816:
        /*006c*/ 	.word	0x00000000


	//----- nvinfo : EIATTR_CBANK_PARAM_SIZE
	.align		4
.L_2817:
        /*0070*/ 	.byte	0x03, 0x19
        /*0072*/ 	.short	0x0018


	//----- nvinfo : EIATTR_PARAM_CBANK
	.align		4
        /*0074*/ 	.byte	0x04, 0x0a
        /*0076*/ 	.short	(.L_2819 - .L_2818)
	.align		4
.L_2818:
        /*0078*/ 	.word	index@(.nv.constant0._ZN2at6native29vectorized_elementwise_kernelILi4ENS0_13AUnaryFunctorIN3c104HalfES4_S4_ZZZNS0_16fmin_kernel_cudaERNS_18TensorIteratorBaseEENKUlvE_clEvENKUlvE1_clEvEUlS4_S4_E_EESt5arrayIPcLm2EEEEviT0_T1_)
        /*007c*/ 	.short	0x0380
        /*007e*/ 	.short	0x0018


	//----- nvinfo : EIATTR_SW_WAR
	.align		4
.L_2819:
        /*0080*/ 	.byte	0x04, 0x36
        /*0082*/ 	.short	(.L_2821 - .L_2820)
.L_2820:
        /*0084*/ 	.word	0x00000008
.L_2821:


//--------------------- .nv.info._ZN2at6native29vectorized_elementwise_kernelILi8ENS0_13AUnaryFunctorIN3c104HalfES4_S4_ZZZNS0_16fmin_kernel_cudaERNS_18TensorIteratorBaseEENKUlvE_clEvENKUlvE1_clEvEUlS4_S4_E_EESt5arrayIPcLm2EEEEviT0_T1_ --------------------------
	.section	.nv.info._ZN2at6native29vectorized_elementwise_kernelILi8ENS0_13AUnaryFunctorIN3c104HalfES4_S4_ZZZNS0_16fmin_kernel_cudaERNS_18TensorIteratorBaseEENKUlvE_clEvENKUlvE1_clEvEUlS4_S4_E_EESt5arrayIPcLm2EEEEviT0_T1_,"",@"SHT_CUDA_INFO"
	.sectionflags	@""
	.align	4


	//----- nvinfo : EIATTR_CUDA_API_VERSION
	.align		4
        /*0000*/ 	.byte	0x04, 0x37
        /*0002*/ 	.short	(.L_2823 - .L_2822)
.L_2822:
        /*0004*/ 	.word	0x00000082


	//----- nvinfo : EIATTR_KPARAM_INFO
	.align		4
.L_2823:
        /*0008*/ 	.byte	0x04, 0x17
        /*000a*/ 	.short	(.L_2825 - .L_2824)
.L_2824:
        /*000c*/ 	.word	0x00000000
        /*0010*/ 	.short	0x0002
        /*0012*/ 	.short	0x0008
        /*0014*/ 	.byte	0x00, 0xf0, 0x41, 0x00


	//----- nvinfo : EIATTR_KPARAM_INFO
	.align		4
.L_2825:
        /*0018*/ 	.byte	0x04, 0x17
        /*001a*/ 	.short	(.L_2827 - .L_2826)
.L_2826:
        /*001c*/ 	.word	0x00000000
        /*0020*/ 	.short	0x0001
        /*0022*/ 	.short	0x0004
        /*0024*/ 	.byte	0x00, 0xf0, 0x11, 0x00


	//----- nvinfo : EIATTR_KPARAM_INFO
	.align		4
.L_2827:
        /*0028*/ 	.byte	0x04, 0x17
        /*002a*/ 	.short	(.L_2829 - .L_2828)
.L_2828:
        /*002c*/ 	.word	0x00000000
        /*0030*/ 	.short	0x0000
        /*0032*/ 	.short	0x0000
        /*0034*/ 	.byte	0x00, 0xf0, 0x11, 0x00


	//----- nvinfo : EIATTR_SPARSE_MMA_MASK
	.align		4
.L_2829:
        /*0038*/ 	.byte	0x03, 0x50
        /*003a*/ 	.short	0x0000


	//----- nvinfo : EIATTR_MAXREG_COUNT
	.align		4
        /*003c*/ 	.byte	0x03, 0x1b
        /*003e*/ 	.short	0x00ff


	//----- nvinfo : EIATTR_MERCURY_ISA_VERSION
	.align		4
        /*0040*/ 	.byte	0x03, 0x5f
        /*0042*/ 	.short	0x0101


	//----- nvinfo : EIATTR_VRC_CTA_INIT_COUNT
	.align		4
        /*0044*/ 	.byte	0x02, 0x4a
	.zero		1
	.zero		1


	//----- nvinfo : EIATTR_EXIT_INSTR_OFFSETS
	.align		4
        /*0048*/ 	.byte	0x04, 0x1c
        /*004a*/ 	.short	(.L_2831 - .L_2830)


	//   ....[0]....
.L_2830:
        /*004c*/ 	.word	0x00000ad0


	//   ....[1]....
        /*0050*/ 	.word	0x00000b20


	//   ....[2]....
        /*0054*/ 	.word	0x00000d20


	//----- nvinfo : EIATTR_MAX_THREADS
	.align		4
.L_2831:
        /*0058*/ 	.byte	0x04, 0x05
        /*005a*/ 	.short	(.L_2833 - .L_2832)
.L_2832:
        /*005c*/ 	.word	0x00000080
        /*0060*/ 	.word	0x00000001
        /*0064*/ 	.word	0x00000001


	//----- nvinfo : EIATTR_CRS_STACK_SIZE
	.align		4
.L_2833:
        /*0068*/ 	.byte	0x04, 0x1e
        /*006a*/ 	.short	(.L_2835 - .L_2834)
.L_2834:
        /*006c*/ 	.word	0x00000000


	//----- nvinfo : EIATTR_CBANK_PARAM_SIZE
	.align		4
.L_2835:
        /*0070*/ 	.byte	0x03, 0x19
        /*0072*/ 	.short	0x0018


	//----- nvinfo : EIATTR_PARAM_CBANK
	.align		4
        /*0074*/ 	.byte	0x04, 0x0a
        /*0076*/ 	.short	(.L_2837 - .L_2836)
	.align		4
.L_2836:
        /*0078*/ 	.word	index@(.nv.constant0._ZN2at6native29vectorized_elementwise_kernelILi8ENS0_13AUnaryFunctorIN3c104HalfES4_S4_ZZZNS0_16fmin_kernel_cudaERNS_18TensorIteratorBaseEENKUlvE_clEvENKUlvE1_clEvEUlS4_S4_E_EESt5arrayIPcLm2EEEEviT0_T1_)
        /*007c*/ 	.short	0x0380
        /*007e*/ 	.short	0x0018


	//----- nvinfo : EIATTR_SW_WAR
	.align		4
.L_2837:
        /*0080*/ 	.byte	0x04, 0x36
        /*0082*/ 	.short	(.L_2839 - .L_2838)
.L_2838:
        /*0084*/ 	.word	0x00000008
.L_2839:


//--------------------- .nv.info._ZN2at6native18elementwise_kernelILi128ELi4EZNS0_15gpu_kernel_implINS0_13BinaryFunctorIN3c104HalfES5_S5_ZZZNS0_16fmin_kernel_cudaERNS_18TensorIteratorBaseEENKUlvE_clEvENKUlvE1_clEvEUlS5_S5_E_EEEEvS7_RKT_EUliE_EEviT1_ --------------------------
	.section	.nv.info._ZN2at6native18elementwise_kernelILi128ELi4EZNS0_15gpu_kernel_implINS0_13BinaryFunctorIN3c104HalfES5_S5_ZZZNS0_16fmin_kernel_cudaERNS_18TensorIteratorBaseEENKUlvE_clEvENKUlvE1_clEvEUlS5_S5_E_EEEEvS7_RKT_EUliE_EEviT1_,"",@"SHT_CUDA_INFO"
	.sectionflags	@""
	.align	4


	//----- nvinfo : EIATTR_CUDA_API_VERSION
	.align		4
        /*0000*/ 	.byte	0x04, 0x37
        /*0002*/ 	.short	(.L_2841 - .L_2840)
.L_2840:
        /*0004*/ 	.word	0x00000082


	//----- nvinfo : EIATTR_KPARAM_INFO
	.align		4
.L_2841:
        /*0008*/ 	.byte	0x04, 0x17
        /*000a*/ 	.short	(.L_2843 - .L_2842)
.L_2842:
        /*000c*/ 	.word	0x00000000
        /*0010*/ 	.short	0x0001
        /*0012*/ 	.short	0x0008
        /*0014*/ 	.byte	0x00, 0xf0, 0x21, 0x0a


	//----- nvinfo : EIATTR_KPARAM_INFO
	.align		4
.L_2843:
        /*0018*/ 	.byte	0x04, 0x17
        /*001a*/ 	.short	(.L_2845 - .L_2844)
.L_2844:
        /*001c*/ 	.word	0x00000000
        /*0020*/ 	.short	0x0000
        /*0022*/ 	.short	0x0000
        /*0024*/ 	.byte	0x00, 0xf0, 0x11, 0x00


	//----- nvinfo : EIATTR_SPARSE_MMA_MASK
	.align		4
.L_2845:
        /*0028*/ 	.byte	0x03, 0x50
        /*002a*/ 	.short	0x0000


	//----- nvinfo : EIATTR_MAXREG_COUNT
	.align		4
        /*002c*/ 	.byte	0x03, 0x1b
        /*002e*/ 	.short	0x0080


	//----- nvinfo : EIATTR_EXTERNS
	.align		4
        /*0030*/ 	.byte	0x04, 0x0f
        /*0032*/ 	.short	(.L_2847 - .L_2846)


	//   ....[0]....
	.align		4
.L_2846:
        /*0034*/ 	.word	index@(__assertfail)


	//----- nvinfo : EIATTR_MERCURY_ISA_VERSION
	.align		4
.L_2847:
        /*0038*/ 	.byte	0x03, 0x5f
        /*003a*/ 	.short	0x0101


	//----- nvinfo : EIATTR_VRC_CTA_INIT_COUNT
	.align		4
        /*003c*/ 	.byte	0x02, 0x4a
	.zero		1
	.zero		1


	//----- nvinfo : EIATTR_SYSCALL_OFFSETS
	.align		4
        /*0040*/ 	.byte	0x04, 0x46
        /*0042*/ 	.short	(.L_2849 - .L_2848)


	//   ....[0]....
.L_2848:
        /*0044*/ 	.word	0x00002600


	//   ....[1]....
        /*0048*/ 	.word	0x00003580


	//   ....[2]....
        /*004c*/ 	.word	0x000044a0


	//   ....[3]....
        /*0050*/ 	.word	0x00006c40


	//   ....[4]....
        /*0054*/ 	.word	0x00007bb0


	//   ....[5]....
        /*0058*/ 	.word	0x00008900


	//   ....[6]....
        /*005c*/ 	.word	0x0000b1b0


	//   ....[7]....
        /*0060*/ 	.word	0x0000c120


	//   ....[8]....
        /*0064*/ 	.word	0x0000ce70


	//   ....[9]....
        /*0068*/ 	.word	0x0000f740


	//   ....[10]....
        /*006c*/ 	.word	0x000106b0


	//   ....[11]....
        /*0070*/ 	.word	0x000113d0


	//----- nvinfo : EIATTR_EXIT_INSTR_OFFSETS
	.align		4
.L_2849:
        /*0074*/ 	.byte	0x04, 0x1c
        /*0076*/ 	.short	(.L_2851 - .L_2850)


	//   ....[0]....
.L_2850:
        /*0078*/ 	.word	0x0000d150


	//   ....[1]....
        /*007c*/ 	.word	0x00010870


	//   ....[2]....
        /*0080*/ 	.word	0x000108b0


	//   ....[3]....
        /*0084*/ 	.word	0x00010950


	//   ....[4]....
        /*0088*/ 	.word	0x00010990


	//   ....[5]....
        /*008c*/ 	.word	0x000109d0


	//   ....[6]....
        /*0090*/ 	.word	0x00010a60


	//   ....[7]....
        /*0094*/ 	.word	0x00010a80


	//   ....[8]....
        /*0098*/ 	.word	0x00010b20


	//   ....[9]....
        /*009c*/ 	.word	0x00010b70


	//   ....[10]....
        /*00a0*/ 	.word	0x00010bc0


	//   ....[11]....
        /*00a4*/ 	.word	0x00010ca0


	//   ....[12]....
        /*00a8*/ 	.word	0x00010e10


	//   ....[13]....
        /*00ac*/ 	.word	0x00010f80


	//   ....[14]....
        /*00b0*/ 	.word	0x000110e0


	//   ....[15]....
        /*00b4*/ 	.word	0x00011120


	//   ....[16]....
        /*00b8*/ 	.word	0x00011160


	//   ....[17]....
        /*00bc*/ 	.word	0x00011210


	//   ....[18]....
        /*00c0*/ 	.word	0x00011270


	//   ....[19]....
        /*00c4*/ 	.word	0x000113e0


	//   ....[20]....
        /*00c8*/ 	.word	0x000114f0


	//   ....[21]....
        /*00cc*/ 	.word	0x00011630


	//   ....[22]....
        /*00d0*/ 	.word	0x00011670


	//----- nvinfo : EIATTR_MAX_THREADS
	.align		4
.L_2851:
        /*00d4*/ 	.byte	0x04, 0x05
        /*00d6*/ 	.short	(.L_2853 - .L_2852)
.L_2852:
        /*00d8*/ 	.word	0x00000080
        /*00dc*/ 	.word	0x00000001
        /*00e0*/ 	.word	0x00000001


	//----- nvinfo : EIATTR_CRS_STACK_SIZE
	.align		4
.L_2853:
        /*00e4*/ 	.byte	0x04, 0x1e
        /*00e6*/ 	.short	(.L_2855 - .L_2854)
.L_2854:
        /*00e8*/ 	.word	0x00000000


	//----- nvinfo : EIATTR_CBANK_PARAM_SIZE
	.align		4
.L_2855:
        /*00ec*/ 	.byte	0x03, 0x19
        /*00ee*/ 	.short	0x0290


	//----- nvinfo : EIATTR_PARAM_CBANK
	.align		4
        /*00f0*/ 	.byte	0x04, 0x0a
        /*00f2*/ 	.short	(.L_2857 - .L_2856)
	.align		4
.L_2856:
        /*00f4*/ 	.word	index@(.nv.constant0._ZN2at6native18elementwise_kernelILi128ELi4EZNS0_15gpu_kernel_implINS0_13BinaryFunctorIN3c104HalfES5_S5_ZZZNS0_16fmin_kernel_cudaERNS_18TensorIteratorBaseEENKUlvE_clEvENKUlvE1_clEvEUlS5_S5_E_EEEEvS7_RKT_EUliE_EEviT1_)
        /*00f8*/ 	.short	0x0380
        /*00fa*/ 	.short	0x0290


	//----- nvinfo : EIATTR_SW_WAR
	.align		4
.L_2857:
        /*00fc*/ 	.byte	0x04, 0x36
        /*00fe*/ 	.short	(.L_2859 - .L_2858)
.L_2858:
        /*0100*/ 	.word	0x00000008
.L_2859:


//--------------------- .nv.info._ZN2at6native27unrolled_elementwise_kernelINS0_13BinaryFunctorIN3c104HalfES4_S4_ZZZNS0_16fmin_kernel_cudaERNS_18TensorIteratorBaseEENKUlvE_clEvENKUlvE1_clEvEUlS4_S4_E_EESt5arrayIPcLm3EELi4E23TrivialOffsetCalculatorILi2EjESE_ILi1EjENS0_6memory12LoadWithCastILi2EEENSH_13StoreWithCastILi1EEEEEviT_T0_T2_T3_T4_T5_ --------------------------
	.section	.nv.info._ZN2at6native27unrolled_elementwise_kernelINS0_13BinaryFunctorIN3c104HalfES4_S4_ZZZNS0_16fmin_kernel_cudaERNS_18TensorIteratorBaseEENKUlvE_clEvENKUlvE1_clEvEUlS4_S4_E_EESt5arrayIPcLm3EELi4E23TrivialOffsetCalculatorILi2EjESE_ILi1EjENS0_6memory12LoadWithCastILi2EEENSH_13StoreWithCastILi1EEEEEviT_T0_T2_T3_T4_T5_,"",@"SHT_CUDA_INFO"
	.sectionflags	@""
	.align	4


	//----- nvinfo : EIATTR_CUDA_API_VERSION
	.align		4
        /*0000*/ 	.byte	0x04, 0x37
        /*0002*/ 	.short	(.L_2861 - .L_2860)
.L_2860:
        /*0004*/ 	.word	0x00000082


	//----- nvinfo : EIATTR_KPARAM_INFO
	.align		4
.L_2861:
        /*0008*/ 	.byte	0x04, 0x17
        /*000a*/ 	.short	(.L_2863 - .L_2862)
.L_2862:
        /*000c*/ 	.word	0x00000000
        /*0010*/ 	.short	0x0006
        /*0012*/ 	.short	0x0030
        /*0014*/ 	.byte	0x00, 0xf0, 0x21, 0x00


	//----- nvinfo : EIATTR_KPARAM_INFO
	.align		4
.L_2863:
        /*0018*/ 	.byte	0x04, 0x17
        /*001a*/ 	.short	(.L_2865 - .L_2864)
.L_2864:
        /*001c*/ 	.word	0x00000000
        /*0020*/ 	.short	0x0005
        /*0022*/ 	.short	0x0024
        /*0024*/ 	.byte	0x00, 0xf0, 0x31, 0x00


	//----- nvinfo : EIATTR_KPARAM_INFO
	.align		4
.L_2865:
        /*0028*/ 	.byte	0x04, 0x17
        /*002a*/ 	.short	(.L_2867 - .L_2866)
.L_2866:
        /*002c*/ 	.word	0x00000000
        /*0030*/ 	.short	0x0004
        /*0032*/ 	.short	0x0021
        /*0034*/ 	.byte	0x00, 0xf0, 0x05, 0x00


	//----- nvinfo : EIATTR_KPARAM_INFO
	.align		4
.L_2867:
        /*0038*/ 	.byte	0x04, 0x17
        /*003a*/ 	.short	(.L_2869 - .L_2868)
.L_2868:
        /*003c*/ 	.word	0x00000000
        /*0040*/ 	.short	0x0003
        /*0042*/ 	.short	0x0020
        /*0044*/ 	.byte	0x00, 0xf0, 0x05, 0x00


	//----- nvinfo : EIATTR_KPARAM_INFO
	.align		4
.L_2869:
        /*0048*/ 	.byte	0x04, 0x17
        /*004a*/ 	.short	(.L_2871 - .L_2870)
.L_2870:
        /*004c*/ 	.word	0x00000000
        /*0050*/ 	.short	0x0002
        /*0052*/ 	.short	0x0008
        /*0054*/ 	.byte	0x00, 0xf0, 0x61, 0x00


	//----- nvinfo : EIATTR_KPARAM_INFO
	.align		4
.L_2871:
        /*0058*/ 	.byte	0x04, 0x17
        /*005a*/ 	.short	(.L_2873 - .L_2872)
.L_2872:
        /*005c*/ 	.word	0x00000000
        /*0060*/ 	.short	0x0001
        /*0062*/ 	.short	0x0004
        /*0064*/ 	.byte	0x00, 0xf0, 0x05, 0x00


	//----- nvinfo : EIATTR_KPARAM_INFO
	.align		4
.L_2873:
        /*0068*/ 	.byte	0x04, 0x17
        /*006a*/ 	.short	(.L_2875 - .L_2874)
.L_2874:
        /*006c*/ 	.word	0x00000000
        /*0070*/ 	.short	0x0000
        /*0072*/ 	.short	0x0000
        /*0074*/ 	.byte	0x00, 0xf0, 0x11, 0x00


	//----- nvinfo : EIATTR_SPARSE_MMA_MASK
	.align		4
.L_2875:
        /*0078*/ 	.byte	0x03, 0x50
        /*007a*/ 	.short	0x0000


	//----- nvinfo : EIATTR_MAXREG_COUNT
	.align		4
        /*007c*/ 	.byte	0x03, 0x1b
        /*007e*/ 	.short	0x00ff


	//----- nvinfo : EIATTR_EXTERNS
	.align		4
        /*0080*/ 	.byte	0x04, 0x0f
        /*0082*/ 	.short	(.L_2877 - .L_2876)


	//   ....[0]....
	.align		4
.L_2876:
        /*0084*/ 	.word	index@(__assertfail)


	//----- nvinfo : EIATTR_MERCURY_ISA_VERSION
	.align		4
.L_2877:
        /*0088*/ 	.byte	0x03, 0x5f
        /*008a*/ 	.short	0x0101


	//----- nvinfo : EIATTR_VRC_CTA_INIT_COUNT
	.align		4
        /*008c*/ 	.byte	0x02, 0x4a
	.zero		1
	.zero		1


	//----- nvinfo : EIATTR_SYSCALL_OFFSETS
	.align		4
        /*0090*/ 	.byte	0x04, 0x46
        /*0092*/ 	.short	(.L_2879 - .L_2878)


	//   ....[0]....
.L_2878:
        /*0094*/ 	.word	0x00000ff0


	//   ....[1]....
        /*0098*/ 	.word	0x00002070


	//   ....[2]....
        /*009c*/ 	.word	0x00003230


	//   ....[3]....
        /*00a0*/ 	.word	0x000042b0


	//   ....[4]....
        /*00a4*/ 	.word	0x000053b0


	//   ....[5]....
        /*00a8*/ 	.word	0x00006440


	//   ....[6]....
        /*00ac*/ 	.word	0x00007540


	//   ....[7]....
        /*00b0*/ 	.word	0x000084f0


	//   ....[8]....
        /*00b4*/ 	.word	0x00009630


	//   ....[9]....
        /*00b8*/ 	.word	0x0000a4f0


	//   ....[10]....
        /*00bc*/ 	.word	0x0000b470


	//   ....[11]....
        /*00c0*/ 	.word	0x0000c3f0


	//----- nvinfo : EIATTR_EXIT_INSTR_OFFSETS
	.align		4
.L_2879:
        /*00c4*/ 	.byte	0x04, 0x1c
        /*00c6*/ 	.short	(.L_2881 - .L_2880)


	//   ....[0]....
.L_2880:
        /*00c8*/ 	.word	0x0000b740


	//   ....[1]....
        /*00cc*/ 	.word	0x0000b890


	//   ....[2]....
        /*00d0*/ 	.word	0x0000b8d0


	//   ....[3]....
        /*00d4*/ 	.word	0x0000b970


	//   ....[4]....
        /*00d8*/ 	.word	0x0000b9b0


	//   ....[5]....
        /*00dc*/ 	.word	0x0000b9f0


	//   ....[6]....
        /*00e0*/ 	.word	0x0000ba80


	//   ....[7]....
        /*00e4*/ 	.word	0x0000baa0


	//   ....[8]....
        /*00e8*/ 	.word	0x0000bb40


	//   ....[9]....
        /*00ec*/ 	.word	0x0000bb90


	//   ....[10]....
        /*00f0*/ 	.word	0x0000bbe0


	//   ....[11]....
        /*00f4*/ 	.word	0x0000bcc0


	//   ....[12]....
        /*00f8*/ 	.word	0x0000be30


	//   ....[13]....
        /*00fc*/ 	.word	0x0000bfa0


	//   ....[14]....
        /*0100*/ 	.word	0x0000c100


	//   ....[15]....
        /*0104*/ 	.word	0x0000c140


	//   ....[16]....
        /*0108*/ 	.word	0x0000c180


	//   ....[17]....
        /*010c*/ 	.word	0x0000c230


	//   ....[18]....
        /*0110*/ 	.word	0x0000c290


	//   ....[19]....
        /*0114*/ 	.word	0x0000c400


	//   ....[20]....
        /*0118*/ 	.word	0x0000c510


	//   ....[21]....
        /*011c*/ 	.word	0x0000c650


	//   ....[22]....
        /*0120*/ 	.word	0x0000c690


	//----- nvinfo : EIATTR_MAX_THREADS
	.align		4
.L_2881:
        /*0124*/ 	.byte	0x04, 0x05
        /*0126*/ 	.short	(.L_2883 - .L_2882)
.L_2882:
        /*0128*/ 	.word	0x00000080
        /*012c*/ 	.word	0x00000001
        /*0130*/ 	.word	0x00000001


	//----- nvinfo : EIATTR_CRS_STACK_SIZE
	.align		4
.L_2883:
        /*0134*/ 	.byte	0x04, 0x1e
        /*0136*/ 	.short	(.L_2885 - .L_2884)
.L_2884:
        /*0138*/ 	.word	0x00000000


	//----- nvinfo : EIATTR_CBANK_PARAM_SIZE
	.align		4
.L_2885:
        /*013c*/ 	.byte	0x03, 0x19
        /*013e*/ 	.short	0x0038


	//----- nvinfo : EIATTR_PARAM_CBANK
	.align		4
        /*0140*/ 	.byte	0x04, 0x0a
        /*0142*/ 	.short	(.L_2887 - .L_2886)
	.align		4
.L_2886:
        /*0144*/ 	.word	index@(.nv.constant0._ZN2at6native27unrolled_elementwise_kernelINS0_13BinaryFunctorIN3c104HalfES4_S4_ZZZNS0_16fmin_kernel_cudaERNS_18TensorIteratorBaseEENKUlvE_clEvENKUlvE1_clEvEUlS4_S4_E_EESt5arrayIPcLm3EELi4E23TrivialOffsetCalculatorILi2EjESE_ILi1EjENS0_6memory12LoadWithCastILi2EEENSH_13StoreWithCastILi1EEEEEviT_T0_T2_T3_T4_T5_)
        /*0148*/ 	.short	0x0380
        /*014a*/ 	.short	0x0038


	//----- nvinfo : EIATTR_SW_WAR
	.align		4
.L_2887:
        /*014c*/ 	.byte	0x04, 0x36
        /*014e*/ 	.short	(.L_2889 - .L_2888)
.L_2888:
        /*0150*/ 	.word	0x00000008
.L_2889:


//--------------------- .nv.info._ZN2at6native18elementwise_kernelILi128ELi4EZNS0_22gpu_kernel_impl_nocastINS0_13BinaryFunctorIN3c104HalfES5_S5_ZZZNS0_16fmin_kernel_cudaERNS_18TensorIteratorBaseEENKUlvE_clEvENKUlvE1_clEvEUlS5_S5_E_EEEEvS7_RKT_EUliE_EEviT1_ --------------------------
	.section	.nv.info._ZN2at6native18elementwise_kernelILi128ELi4EZNS0_22gpu_kernel_impl_nocastINS0_13BinaryFunctorIN3c104HalfES5_S5_ZZZNS0_16fmin_kernel_cudaERNS_18TensorIteratorBaseEENKUlvE_clEvENKUlvE1_clEvEUlS5_S5_E_EEEEvS7_RKT_EUliE_EEviT1_,"",@"SHT_CUDA_INFO"
	.sectionflags	@""
	.align	4


	//----- nvinfo : EIATTR_CUDA_API_VERSION
	.align		4
        /*0000*/ 	.byte	0x04, 0x37
        /*0002*/ 	.short	(.L_2891 - .L_2890)
.L_2890:
        /*0004*/ 	.word	0x00000082


	//----- nvinfo : EIATTR_KPARAM_INFO
	.align		4
.L_2891:
        /*0008*/ 	.byte	0x04, 0x17
        /*000a*/ 	.short	(.L_2893 - .L_2892)
.L_2892:
        /*000c*/ 	.word	0x00000000
        /*0010*/ 	.short	0x0001
        /*0012*/ 	.short	0x0008
        /*0014*/ 	.byte	0x00, 0xf0, 0x21, 0x0a


	//----- nvinfo : EIATTR_KPARAM_INFO
	.align		4
.L_2893:
        /*0018*/ 	.byte	0x04, 0x17
        /*001a*/ 	.short	(.L_2895 - .L_2894)
.L_2894:
        /*001c*/ 	.word	0x00000000
        /*0020*/ 	.short	0x0000
        /*0022*/ 	.short	0x0000
        /*0024*/ 	.byte	0x00, 0xf0, 0x11, 0x00


	//----- nvinfo : EIATTR_SPARSE_MMA_MASK
	.align		4
.L_2895:
        /*0028*/ 	.byte	0x03, 0x50
        /*002a*/ 	.short	0x0000


	//----- nvinfo : EIATTR_MAXREG_COUNT
	.align		4
        /*002c*/ 	.byte	0x03, 0x1b
        /*002e*/ 	.short	0x0080


	//----- nvinfo : EIATTR_MERCURY_ISA_VERSION
	.align		4
        /*0030*/ 	.byte	0x03, 0x5f
        /*0032*/ 	.short	0x0101


	//----- nvinfo : EIATTR_VRC_CTA_INIT_COUNT
	.align		4
        /*0034*/ 	.byte	0x02, 0x4a
	.zero		1
	.zero		1


	//----- nvinfo : EIATTR_EXIT_INSTR_OFFSETS
	.align		4
        /*0038*/ 	.byte	0x04, 0x1c
        /*003a*/ 	.short	(.L_2897 - .L_2896)


	//   ....[0]....
.L_2896:
        /*003c*/ 	.word	0x00000390


	//   ....[1]....
        /*0040*/ 	.word	0x00000440


	//   ....[2]....
        /*0044*/ 	.word	0x000049b0


	//   ....[3]....
        /*0048*/ 	.word	0x00006070


	//----- nvinfo : EIATTR_MAX_THREADS
	.align		4
.L_2897:
        /*004c*/ 	.byte	0x04, 0x05
        /*004e*/ 	.short	(.L_2899 - .L_2898)
.L_2898:
        /*0050*/ 	.word	0x00000080
        /*0054*/ 	.word	0x00000001
        /*0058*/ 	.word	0x00000001


	//----- nvinfo : EIATTR_CRS_STACK_SIZE
	.align		4
.L_2899:
        /*005c*/ 	.byte	0x04, 0x1e
        /*005e*/ 	.short	(.L_2901 - .L_2900)
.L_2900:
        /*0060*/ 	.word	0x00000000


	//----- nvinfo : EIATTR_CBANK_PARAM_SIZE
	.align		4
.L_2901:
        /*0064*/ 	.byte	0x03, 0x19
        /*0066*/ 	.short	0x0290


	//----- nvinfo : EIATTR_PARAM_CBANK
	.align		4
        /*0068*/ 	.byte	0x04, 0x0a
        /*006a*/ 	.short	(.L_2903 - .L_2902)
	.align		4
.L_2902:
        /*006c*/ 	.word	index@(.nv.constant0._ZN2at6native18elementwise_kernelILi128ELi4EZNS0_22gpu_kernel_impl_nocastINS0_13BinaryFunctorIN3c104HalfES5_S5_ZZZNS0_16fmin_kernel_cudaERNS_18TensorIteratorBaseEENKUlvE_clEvENKUlvE1_clEvEUlS5_S5_E_EEEEvS7_RKT_EUliE_EEviT1_)
        /*0070*/ 	.short	0x0380
        /*0072*/ 	.short	0x0290


	//----- nvinfo : EIATTR_SW_WAR
	.align		4
.L_2903:
        /*0074*/ 	.byte	0x04, 0x36
        /*0076*/ 	.short	(.L_2905 - .L_2904)
.L_2904:
        /*0078*/ 	.word	0x00000008
.L_2905:


//--------------------- .nv.info._ZN2at6native27unrolled_elementwise_kernelINS0_13BinaryFunctorIN3c104HalfES4_S4_ZZZNS0_16fmin_kernel_cudaERNS_18TensorIteratorBaseEENKUlvE_clEvENKUlvE1_clEvEUlS4_S4_E_EESt5arrayIPcLm3EELi4E23TrivialOffsetCalculatorILi2EjESE_ILi1EjENS0_6memory15LoadWithoutCastENSH_16StoreWithoutCastEEEviT_T0_T2_T3_T4_T5_ --------------------------
	.section	.nv.info._ZN2at6native27unrolled_elementwise_kernelINS0_13BinaryFunctorIN3c104HalfES4_S4_ZZZNS0_16fmin_kernel_cudaERNS_18TensorIteratorBaseEENKUlvE_clEvENKUlvE1_clEvEUlS4_S4_E_EESt5arrayIPcLm3EELi4E23TrivialOffsetCalculatorILi2EjESE_ILi1EjENS0_6memory15LoadWithoutCastENSH_16StoreWithoutCastEEEviT_T0_T2_T3_T4_T5_,"",@"SHT_CUDA_INFO"
	.sectionflags	@""
	.align	4


	//----- nvinfo : EIATTR_CUDA_API_VERSION
	.align		4
        /*0000*/ 	.byte	0x04, 0x37
        /*0002*/ 	.short	(.L_2907 - .L_2906)
.L_2906:
        /*0004*/ 	.word	0x00000082


	//----- nvinfo : EIATTR_KPARAM_INFO
	.align		4
.L_2907:
        /*0008*/ 	.byte	0x04, 0x17
        /*000a*/ 	.short	(.L_2909 - .L_2908)
.L_2908:
        /*000c*/ 	.word	0x00000000
        /*0010*/ 	.short	0x0006
        /*0012*/ 	.short	0x0023
        /*0014*/ 	.byte	0x00, 0xf0, 0x05, 0x00


	//----- nvinfo : EIATTR_KPARAM_INFO
	.align		4
.L_2909:
        /*0018*/ 	.byte	0x04, 0x17
        /*001a*/ 	.short	(.L_2911 - .L_2910)
.L_2910:
        /*001c*/ 	.word	0x00000000
        /*0020*/ 	.short	0x0005
        /*0022*/ 	.short	0x0022
        /*0024*/ 	.byte	0x00, 0xf0, 0x05, 0x00


	//----- nvinfo : EIATTR_KPARAM_INFO
	.align		4
.L_2911:
        /*0028*/ 	.byte	0x04, 0x17
        /*002a*/ 	.short	(.L_2913 - .L_2912)
.L_2912:
        /*002c*/ 	.word	0x00000000
        /*0030*/ 	.short	0x0004
        /*0032*/ 	.short	0x0021
        /*0034*/ 	.byte	0x00, 0xf0, 0x05, 0x00


	//----- nvinfo : EIATTR_KPARAM_INFO
	.align		4
.L_2913:
        /*0038*/ 	.byte	0x04, 0x17
        /*003a*/ 	.short	(.L_2915 - .L_2914)
.L_2914:
        /*003c*/ 	.word	0x00000000
        /*0040*/ 	.short	0x0003
        /*0042*/ 	.short	0x0020
        /*0044*/ 	.byte	0x00, 0xf0, 0x05, 0x00


	//----- nvinfo : EIATTR_KPARAM_INFO
	.align		4
.L_2915:
        /*0048*/ 	.byte	0x04, 0x17
        /*004a*/ 	.short	(.L_2917 - .L_2916)
.L_2916:
        /*004c*/ 	.word	0x00000000
        /*0050*/ 	.short	0x0002
        /*0052*/ 	.short	0x0008
        /*0054*/ 	.byte	0x00, 0xf0, 0x61, 0x00


	//----- nvinfo : EIATTR_KPARAM_INFO
	.align		4
.L_2917:
        /*0058*/ 	.byte	0x04, 0x17
        /*005a*/ 	.short	(.L_2919 - .L_2918)
.L_2918:
        /*005c*/ 	.word	0x00000000
        /*0060*/ 	.short	0x0001
        /*0062*/ 	.short	0x0004
        /*0064*/ 	.byte	0x00, 0xf0, 0x05, 0x00


	//----- nvinfo : EIATTR_KPARAM_INFO
	.align		4
.L_2919:
        /*0068*/ 	.byte	0x04, 0x17
        /*006a*/ 	.short	(.L_2921 - .L_2920)
.L_2920:
        /*006c*/ 	.word	0x00000000
        /*0070*/ 	.short	0x0000
        /*0072*/ 	.short	0x0000
        /*0074*/ 	.byte	0x00, 0xf0, 0x11, 0x00


	//----- nvinfo : EIATTR_SPARSE_MMA_MASK
	.align		4
.L_2921:
        /*0078*/ 	.byte	0x03, 0x50
        /*007a*/ 	.short	0x0000


	//----- nvinfo : EIATTR_MAXREG_COUNT
	.align		4
        /*007c*/ 	.byte	0x03, 0x1b
        /*007e*/ 	.short	0x00ff


	//----- nvinfo : EIATTR_MERCURY_ISA_VERSION
	.align		4
        /*0080*/ 	.byte	0x03, 0x5f
        /*0082*/ 	.short	0x0101


	//----- nvinfo : EIATTR_VRC_CTA_INIT_COUNT
	.align		4
        /*0084*/ 	.byte	0x02, 0x4a
	.zero		1
	.zero		1


	//----- nvinfo : EIATTR_EXIT_INSTR_OFFSETS
	.align		4
        /*0088*/ 	.byte	0x04, 0x1c
        /*008a*/ 	.short	(.L_2923 - .L_2922)


	//   ....[0]....
.L_2922:
        /*008c*/ 	.word	0x00000590


	//   ....[1]....
        /*0090*/ 	.word	0x00000620


	//----- nvinfo : EIATTR_MAX_THREADS
	.align		4
.L_2923:
        /*0094*/ 	.byte	0x04, 0x05
        /*0096*/ 	.short	(.L_2925 - .L_2924)
.L_2924:
        /*0098*/ 	.word	0x00000080
        /*009c*/ 	.word	0x00000001
        /*00a0*/ 	.word	0x00000001


	//----- nvinfo : EIATTR_CRS_STACK_SIZE
	.align		4
.L_2925:
        /*00a4*/ 	.byte	0x04, 0x1e
        /*00a6*/ 	.short	(.L_2927 - .L_2926)
.L_2926:
        /*00a8*/ 	.word	0x00000000


	//----- nvinfo : EIATTR_CBANK_PARAM_SIZE
	.align		4
.L_2927:
        /*00ac*/ 	.byte	0x03, 0x19
        /*00ae*/ 	.short	0x0024


	//----- nvinfo : EIATTR_PARAM_CBANK
	.align		4
        /*00b0*/ 	.byte	0x04, 0x0a
        /*00b2*/ 	.short	(.L_2929 - .L_2928)
	.align		4
.L_2928:
        /*00b4*/ 	.word	index@(.nv.constant0._ZN2at6native27unrolled_elementwise_kernelINS0_13BinaryFunctorIN3c104HalfES4_S4_ZZZNS0_16fmin_kernel_cudaERNS_18TensorIteratorBaseEENKUlvE_clEvENKUlvE1_clEvEUlS4_S4_E_EESt5arrayIPcLm3EELi4E23TrivialOffsetCalculatorILi2EjESE_ILi1EjENS0_6memory15LoadWithoutCastENSH_16StoreWithoutCastEEEviT_T0_T2_T3_T4_T5_)
        /*00b8*/ 	.short	0x0380
        /*00ba*/ 	.short	0x0024


	//----- nvinfo : EIATTR_SW_WAR
	.align		4
.L_2929:
        /*00bc*/ 	.byte	0x04, 0x36
        /*00be*/ 	.short	(.L_2931 - .L_2930)
.L_2930:
        /*00c0*/ 	.word	0x00000008
.L_2931:


//--------------------- .nv.info._ZN2at6native29vectorized_elementwise_kernelILi2ENS0_13BinaryFunctorIN3c104HalfES4_S4_ZZZNS0_16fmin_kernel_cudaERNS_18TensorIteratorBaseEENKUlvE_clEvENKUlvE1_clEvEUlS4_S4_E_EESt5arrayIPcLm3EEEEviT0_T1_ --------------------------
	.section	.nv.info._ZN2at6native29vectorized_elementwise_kernelILi2ENS0_13BinaryFunctorIN3c104HalfES4_S4_ZZZNS0_16fmin_kernel_cudaERNS_18TensorIteratorBaseEENKUlvE_clEvENKUlvE1_clEvEUlS4_S4_E_EESt5arrayIPcLm3EEEEviT0_T1_,"",@"SHT_CUDA_INFO"
	.sectionflags	@""
	.align	4


	//----- nvinfo : EIATTR_CUDA_API_VERSION
	.align		4
        /*0000*/ 	.byte	0x04, 0x37
        /*0002*/ 	.short	(.L_2933 - .L_2932)
.L_2932:
        /*0004*/ 	.word	0x00000082


	//----- nvinfo : EIATTR_KPARAM_INFO
	.align		4
.L_2933:
        /*0008*/ 	.byte	0x04, 0x17
        /*000a*/ 	.short	(.L_2935 - .L_2934)
.L_2934:
        /*000c*/ 	.word	0x00000000
        /*0010*/ 	.short	0x0002
        /*0012*/ 	.short	0x0008
        /*0014*/ 	.byte	0x00, 0xf0, 0x61, 0x00


	//----- nvinfo : EIATTR_KPARAM_INFO
	.align		4
.L_2935:
        /*0018*/ 	.byte	0x04, 0x17
        /*001a*/ 	.short	(.L_2937 - .L_2936)
.L_2936:
        /*001c*/ 	.word	0x00000000
        /*0020*/ 	.short	0x0001
        /*0022*/ 	.short	0x0004
        /*0024*/ 	.byte	0x00, 0xf0, 0x05, 0x00


	//----- nvinfo : EIATTR_KPARAM_INFO
	.align		4
.L_2937:
        /*0028*/ 	.byte	0x04, 0x17
        /*002a*/ 	.short	(.L_2939 - .L_2938)
.L_2938:
        /*002c*/ 	.word	0x00000000
        /*0030*/ 	.short	0x0000
        /*0032*/ 	.short	0x0000
        /*0034*/ 	.byte	0x00, 0xf0, 0x11, 0x00


	//----- nvinfo : EIATTR_SPARSE_MMA_MASK
	.align		4
.L_2939:
        /*0038*/ 	.byte	0x03, 0x50
        /*003a*/ 	.short	0x0000


	//----- nvinfo : EIATTR_MAXREG_COUNT
	.align		4
        /*003c*/ 	.byte	0x03, 0x1b
        /*003e*/ 	.short	0x00ff


	//----- nvinfo : EIATTR_MERCURY_ISA_VERSION
	.align		4
        /*0040*/ 	.byte	0x03, 0x5f
        /*0042*/ 	.short	0x0101


	//----- nvinfo : EIATTR_VRC_CTA_INIT_COUNT
	.align		4
        /*0044*/ 	.byte	0x02, 0x4a
	.zero		1
	.zero		1


	//----- nvinfo : EIATTR_EXIT_INSTR_OFFSETS
	.align		4
        /*0048*/ 	.byte	0x04, 0x1c
        /*004a*/ 	.short	(.L_2941 - .L_2940)


	//   ....[0]....
.L_2940:
        /*004c*/ 	.word	0x00000c50


	//   ....[1]....
        /*0050*/ 	.word	0x00000ca0


	//   ....[2]....
        /*0054*/ 	.word	0x00000fd0


	//----- nvinfo : EIATTR_MAX_THREADS
	.align		4
.L_2941:
        /*0058*/ 	.byte	0x04, 0x05
        /*005a*/ 	.short	(.L_2943 - .L_2942)
.L_2942:
        /*005c*/ 	.word	0x00000080
        /*0060*/ 	.word	0x00000001
        /*0064*/ 	.word	0x00000001


	//----- nvinfo : EIATTR_CRS_STACK_SIZE
	.align		4
.L_2943:
        /*0068*/ 	.byte	0x04, 0x1e
        /*006a*/ 	.short	(.L_2945 - .L_2944)
.L_2944:
        /*006c*/ 	.word	0x00000000


	//----- nvinfo : EIATTR_CBANK_PARAM_SIZE
	.align		4
.L_2945:
        /*0070*/ 	.byte	0x03, 0x19
        /*0072*/ 	.short	0x0020


	//----- nvinfo : EIATTR_PARAM_CBANK
	.align		4
        /*0074*/ 	.byte	0x04, 0x0a
        /*0076*/ 	.short	(.L_2947 - .L_2946)
	.align		4
.L_2946:
        /*0078*/ 	.word	index@(.nv.constant0._ZN2at6native29vectorized_elementwise_kernelILi2ENS0_13BinaryFunctorIN3c104HalfES4_S4_ZZZNS0_16fmin_kernel_cudaERNS_18TensorIteratorBaseEENKUlvE_clEvENKUlvE1_clEvEUlS4_S4_E_EESt5arrayIPcLm3EEEEviT0_T1_)
        /*007c*/ 	.short	0x0380
        /*007e*/ 	.short	0x0020


	//----- nvinfo : EIATTR_SW_WAR
	.align		4
.L_2947:
        /*0080*/ 	.byte	0x04, 0x36
        /*0082*/ 	.short	(.L_2949 - .L_2948)
.L_2948:
        /*0084*/ 	.word	0x00000008
.L_2949:


//--------------------- .nv.info._ZN2at6native29vectorized_elementwise_kernelILi4ENS0_13BinaryFunctorIN3c104HalfES4_S4_ZZZNS0_16fmin_kernel_cudaERNS_18TensorIteratorBaseEENKUlvE_clEvENKUlvE1_clEvEUlS4_S4_E_EESt5arrayIPcLm3EEEEviT0_T1_ --------------------------
	.section	.nv.info._ZN2at6native29vectorized_elementwise_kernelILi4ENS0_13BinaryFunctorIN3c104HalfES4_S4_ZZZNS0_16fmin_kernel_cudaERNS_18TensorIteratorBaseEENKUlvE_clEvENKUlvE1_clEvEUlS4_S4_E_EESt5arrayIPcLm3EEEEviT0_T1_,"",@"SHT_CUDA_INFO"
	.sectionflags	@""
	.align	4


	//----- nvinfo : EIATTR_CUDA_API_VERSION
	.align		4
        /*0000*/ 	.byte	0x04, 0x37
        /*0002*/ 	.short	(.L_2951 - .L_2950)
.L_2950:
        /*0004*/ 	.word	0x00000082


	//----- nvinfo : EIATTR_KPARAM_INFO
	.align		4
.L_2951:
        /*0008*/ 	.byte	0x04, 0x17
        /*000a*/ 	.short	(.L_2953 - .L_2952)
.L_2952:
        /*000c*/ 	.word	0x00000000
        /*0010*/ 	.short	0x0002
        /*0012*/ 	.short	0x0008
        /*0014*/ 	.byte	0x00, 0xf0, 0x61, 0x00


	//----- nvinfo : EIATTR_KPARAM_INFO
	.align		4
.L_2953:
        /*0018*/ 	.byte	0x04, 0x17
        /*001a*/ 	.short	(.L_2955 - .L_2954)
.L_2954:
        /*001c*/ 	.word	0x00000000
        /*0020*/ 	.short	0x0001
        /*0022*/ 	.short	0x0004
        /*0024*/ 	.byte	0x00, 0xf0, 0x05, 0x00


	//----- nvinfo : EIATTR_KPARAM_INFO
	.align		4
.L_2955:
        /*0028*/ 	.byte	0x04, 0x17
        /*002a*/ 	.short	(.L_2957 - .L_2956)
.L_2956:
        /*002c*/ 	.word	0x00000000
        /*0030*/ 	.short	0x0000
        /*0032*/ 	.short	0x0000
        /*0034*/ 	.byte	0x00, 0xf0, 0x11, 0x00


	//----- nvinfo : EIATTR_SPARSE_MMA_MASK
	.align		4
.L_2957:
        /*0038*/ 	.byte	0x03, 0x50
        /*003a*/ 	.short	0x0000


	//----- nvinfo : EIATTR_MAXREG_COUNT
	.align		4
        /*003c*/ 	.byte	0x03, 0x1b
        /*003e*/ 	.short	0x00ff


	//----- nvinfo : EIATTR_MERCURY_ISA_VERSION
	.align		4
        /*0040*/ 	.byte	0x03, 0x5f
        /*0042*/ 	.short	0x0101


	//----- nvinfo : EIATTR_VRC_CTA_INIT_COUNT
	.align		4
        /*0044*/ 	.byte	0x02, 0x4a
	.zero		1
	.zero		1


	//----- nvinfo : EIATTR_EXIT_INSTR_OFFSETS
	.align		4
        /*0048*/ 	.byte	0x04, 0x1c
        /*004a*/ 	.short	(.L_2959 - .L_2958)


	//   ....[0]....
.L_2958:
        /*004c*/ 	.word	0x00000c50


	//   ....[1]....
        /*0050*/ 	.word	0x00000ca0


	//   ....[2]....
        /*0054*/ 	.word	0x00000f70


	//----- nvinfo : EIATTR_MAX_THREADS
	.align		4
.L_2959:
        /*0058*/ 	.byte	0x04, 0x05
        /*005a*/ 	.short	(.L_2961 - .L_2960)
.L_2960:
        /*005c*/ 	.word	0x00000080
        /*0060*/ 	.word	0x00000001
        /*0064*/ 	.word	0x00000001


	//----- nvinfo : EIATTR_CRS_STACK_SIZE
	.align		4
.L_2961:
        /*0068*/ 	.byte	0x04, 0x1e
        /*006a*/ 	.short	(.L_2963 - .L_2962)
.L_2962:
        /*006c*/ 	.word	0x00000000


	//----- nvinfo : EIATTR_CBANK_PARAM_SIZE
	.align		4
.L_2963:
        /*0070*/ 	.byte	0x03, 0x19
        /*0072*/ 	.short	0x0020


	//----- nvinfo : EIATTR_PARAM_CBANK
	.align		4
        /*0074*/ 	.byte	0x04, 0x0a
        /*0076*/ 	.short	(.L_2965 - .L_2964)
	.align		4
.L_2964:
        /*0078*/ 	.word	index@(.nv.constant0._ZN2at6native29vectorized_elementwise_kernelILi4ENS0_13BinaryFunctorIN3c104HalfES4_S4_ZZZNS0_16fmin_kernel_cudaERNS_18TensorIteratorBaseEENKUlvE_clEvENKUlvE1_clEvEUlS4_S4_E_EESt5arrayIPcLm3EEEEviT0_T1_)
        /*007c*/ 	.short	0x0380
        /*007e*/ 	.short	0x0020


	//----- nvinfo : EIATTR_SW_WAR
	.align		4
.L_2965:
        /*0080*/ 	.byte	0x04, 0x36
        /*0082*/ 	.short	(.L_2967 - .L_2966)
.L_2966:
        /*0084*/ 	.word	0x00000008
.L_2967:


//--------------------- .nv.info._ZN2at6native29vectorized_elementwise_kernelILi8ENS0_13BinaryFunctorIN3c104HalfES4_S4_ZZZNS0_16fmin_kernel_cudaERNS_18TensorIteratorBaseEENKUlvE_clEvENKUlvE1_clEvEUlS4_S4_E_EESt5arrayIPcLm3EEEEviT0_T1_ --------------------------
	.section	.nv.info._ZN2at6native29vectorized_elementwise_kernelILi8ENS0_13BinaryFunctorIN3c104HalfES4_S4_ZZZNS0_16fmin_kernel_cudaERNS_18TensorIteratorBaseEENKUlvE_clEvENKUlvE1_clEvEUlS4_S4_E_EESt5arrayIPcLm3EEEEviT0_T1_,"",@"SHT_CUDA_INFO"
	.sectionflags	@""
	.align	4


	//----- nvinfo : EIATTR_CUDA_API_VERSION
	.align		4
        /*0000*/ 	.byte	0x04, 0x37
        /*0002*/ 	.short	(.L_2969 - .L_2968)
.L_2968:
        /*0004*/ 	.word	0x00000082


	//----- nvinfo : EIATTR_KPARAM_INFO
	.align		4
.L_2969:
        /*0008*/ 	.byte	0x04, 0x17
        /*000a*/ 	.short	(.L_2971 - .L_2970)
.L_2970:
        /*000c*/ 	.word	0x00000000
        /*0010*/ 	.short	0x0002
        /*0012*/ 	.short	0x0008
        /*0014*/ 	.byte	0x00, 0xf0, 0x61, 0x00


	//----- nvinfo : EIATTR_KPARAM_INFO
	.align		4
.L_2971:
        /*0018*/ 	.byte	0x04, 0x17
        /*001a*/ 	.short	(.L_2973 - .L_2972)
.L_2972:
        /*001c*/ 	.word	0x00000000
        /*0020*/ 	.short	0x0001
        /*0022*/ 	.short	0x0004
        /*0024*/ 	.byte	0x00, 0xf0, 0x05, 0x00


	//----- nvinfo : EIATTR_KPARAM_INFO
	.align		4
.L_2973:
        /*0028*/ 	.byte	0x04, 0x17
        /*002a*/ 	.short	(.L_2975 - .L_2974)
.L_2974:
        /*002c*/ 	.word	0x00000000
        /*0030*/ 	.short	0x0000
        /*0032*/ 	.short	0x0000
        /*0034*/ 	.byte	0x00, 0xf0, 0x11, 0x00


	//----- nvinfo : EIATTR_SPARSE_MMA_MASK
	.align		4
.L_2975:
        /*0038*/ 	.byte	0x03, 0x50
        /*003a*/ 	.short	0x0000


	//----- nvinfo : EIATTR_MAXREG_COUNT
	.align		4
        /*003c*/ 	.byte	0x03, 0x1b
        /*003e*/ 	.short	0x00ff


	//----- nvinfo : EIATTR_MERCURY_ISA_VERSION
	.align		4
        /*0040*/ 	.byte	0x03, 0x5f
        /*0042*/ 	.short	0x0101


	//----- nvinfo : EIATTR_VRC_CTA_INIT_COUNT
	.align		4
        /*0044*/ 	.byte	0x02, 0x4a
	.zero		1
	.zero		1


	//----- nvinfo : EIATTR_EXIT_INSTR_OFFSETS
	.align		4
        /*0048*/ 	.byte	0x04, 0x1c
        /*004a*/ 	.short	(.L_2977 - .L_2976)


	//   ....[0]....
.L_2976:
        /*004c*/ 	.word	0x00000c50


	//   ....[1]....
        /*0050*/ 	.word	0x00000ca0


	//   ....[2]....
        /*0054*/ 	.word	0x00000f40


	//----- nvinfo : EIATTR_MAX_THREADS
	.align		4
.L_2977:
        /*0058*/ 	.byte	0x04, 0x05
        /*005a*/ 	.short	(.L_2979 - .L_2978)
.L_2978:
        /*005c*/ 	.word	0x00000080
        /*0060*/ 	.word	0x00000001
        /*0064*/ 	.word	0x00000001


	//----- nvinfo : EIATTR_CRS_STACK_SIZE
	.align		4
.L_2979:
        /*0068*/ 	.byte	0x04, 0x1e
        /*006a*/ 	.short	(.L_2981 - .L_2980)
.L_2980:
        /*006c*/ 	.word	0x00000000


	//----- nvinfo : EIATTR_CBANK_PARAM_SIZE
	.align		4
.L_2981:
        /*0070*/ 	.byte	0x03, 0x19
        /*0072*/ 	.short	0x0020


	//----- nvinfo : EIATTR_PARAM_CBANK
	.align		4
        /*0074*/ 	.byte	0x04, 0x0a
        /*0076*/ 	.short	(.L_2983 - .L_2982)
	.align		4
.L_2982:
        /*0078*/ 	.word	index@(.nv.constant0._ZN2at6native29vectorized_elementwise_kernelILi8ENS0_13BinaryFunctorIN3c104HalfES4_S4_ZZZNS0_16fmin_kernel_cudaERNS_18TensorIteratorBaseEENKUlvE_clEvENKUlvE1_clEvEUlS4_S4_E_EESt5arrayIPcLm3EEEEviT0_T1_)
        /*007c*/ 	.short	0x0380
        /*007e*/ 	.short	0x0020


	//----- nvinfo : EIATTR_SW_WAR
	.align		4
.L_2983:
        /*0080*/ 	.byte	0x04, 0x36
        /*0082*/ 	.short	(.L_2985 - .L_2984)
.L_2984:
        /*0084*/ 	.word	0x00000008
.L_2985:


//--------------------- .nv.info._ZN2at6native18elementwise_kernelILi128ELi4EZNS0_15gpu_kernel_implINS0_13AUnaryFunctorIfffZZZNS0_16fmin_kernel_cudaERNS_18TensorIteratorBaseEENKUlvE_clEvENKUlvE0_clEvEUlffE_EEEEvS5_RKT_EUliE_EEviT1_ --------------------------
	.section	.nv.info._ZN2at6native18elementwise_kernelILi128ELi4EZNS0_15gpu_kernel_implINS0_13AUnaryFunctorIfffZZZNS0_16fmin_kernel_cudaERNS_18TensorIteratorBaseEENKUlvE_clEvENKUlvE0_clEvEUlffE_EEEEvS5_RKT_EUliE_EEviT1_,"",@"SHT_CUDA_INFO"
	.sectionflags	@""
	.align	4


	//----- nvinfo : EIATTR_CUDA_API_VERSION
	.align		4
        /*0000*/ 	.byte	0x04, 0x37
        /*0002*/ 	.short	(.L_2987 - .L_2986)
.L_2986:
        /*0004*/ 	.word	0x00000082


	//----- nvinfo : EIATTR_KPARAM_INFO
	.align		4
.L_2987:
        /*0008*/ 	.byte	0x04, 0x17
        /*000a*/ 	.short	(.L_2989 - .L_2988)
.L_2988:
        /*000c*/ 	.word	0x00000000
        /*0010*/ 	.short	0x0001
        /*0012*/ 	.short	0x0008
        /*0014*/ 	.byte	0x00, 0xf0, 0x81, 0x08


	//----- nvinfo : EIATTR_KPARAM_INFO
	.align		4
.L_2989:
        /*0018*/ 	.byte	0x04, 0x17
        /*001a*/ 	.short	(.L_2991 - .L_2990)
.L_2990:
        /*001c*/ 	.word	0x00000000
        /*0020*/ 	.short	0x0000
        /*0022*/ 	.short	0x0000
        /*0024*/ 	.byte	0x00, 0xf0, 0x11, 0x00


	//----- nvinfo : EIATTR_SPARSE_MMA_MASK
	.align		4
.L_2991:
        /*0028*/ 	.byte	0x03, 0x50
        /*002a*/ 	.short	0x0000


	//----- nvinfo : EIATTR_MAXREG_COUNT
	.align		4
        /*002c*/ 	.byte	0x03, 0x1b
        /*002e*/ 	.short	0x0080


	//----- nvinfo : EIATTR_EXTERNS
	.align		4
        /*0030*/ 	.byte	0x04, 0x0f
        /*0032*/ 	.short	(.L_2993 - .L_2992)


	//   ....[0]....
	.align		4
.L_2992:
        /*0034*/ 	.word	index@(__assertfail)


	//----- nvinfo : EIATTR_MERCURY_ISA_VERSION
	.align		4
.L_2993:
        /*0038*/ 	.byte	0x03, 0x5f
        /*003a*/ 	.short	0x0101


	//----- nvinfo : EIATTR_VRC_CTA_INIT_COUNT
	.align		4
        /*003c*/ 	.byte	0x02, 0x4a
	.zero		1
	.zero		1


	//----- nvinfo : EIATTR_SYSCALL_OFFSETS
	.align		4
        /*0040*/ 	.byte	0x04, 0x46
        /*0042*/ 	.short	(.L_2995 - .L_2994)


	//   ....[0]....
.L_2994:
        /*0044*/ 	.word	0x000020d0


	//   ....[1]....
        /*0048*/ 	.word	0x00002ea0


	//   ....[2]....
        /*004c*/ 	.word	0x000050b0


	//   ....[3]....
        /*0050*/ 	.word	0x00005ce0


	//   ....[4]....
        /*0054*/ 	.word	0x00008000


	//   ....[5]....
        /*0058*/ 	.word	0x00008c30


	//   ....[6]....
        /*005c*/ 	.word	0x0000af60


	//   ....[7]....
        /*0060*/ 	.word	0x0000bb60


	//----- nvinfo : EIATTR_EXIT_INSTR_OFFSETS
	.align		4
.L_2995:
        /*0064*/ 	.byte	0x04, 0x1c
        /*0066*/ 	.short	(.L_2997 - .L_2996)


	//   ....[0]....
.L_2996:
        /*0068*/ 	.word	0x00008ee0


	//   ....[1]....
        /*006c*/ 	.word	0x0000b0e0


	//   ....[2]....
        /*0070*/ 	.word	0x0000b120


	//   ....[3]....
        /*0074*/ 	.word	0x0000b1b0


	//   ....[4]....
        /*0078*/ 	.word	0x0000b1e0


	//   ....[5]....
        /*007c*/ 	.word	0x0000b210


	//   ....[6]....
        /*0080*/ 	.word	0x0000b290


	//   ....[7]....
        /*0084*/ 	.word	0x0000b2c0


	//   ....[8]....
        /*0088*/ 	.word	0x0000b350


	//   ....[9]....
        /*008c*/ 	.word	0x0000b390


	//   ....[10]....
        /*0090*/ 	.word	0x0000b3d0


	//   ....[11]....
        /*0094*/ 	.word	0x0000b4a0


	//   ....[12]....
        /*0098*/ 	.word	0x0000b600


	//   ....[13]....
        /*009c*/ 	.word	0x0000b760


	//   ....[14]....
        /*00a0*/ 	.word	0x0000b8b0


	//   ....[15]....
        /*00a4*/ 	.word	0x0000b8e0


	//   ....[16]....
        /*00a8*/ 	.word	0x0000b910


	//   ....[17]....
        /*00ac*/ 	.word	0x0000b9b0


	//   ....[18]....
        /*00b0*/ 	.word	0x0000ba00


	//   ....[19]....
        /*00b4*/ 	.word	0x0000bb70


	//   ....[20]....
        /*00b8*/ 	.word	0x0000bc70


	//   ....[21]....
        /*00bc*/ 	.word	0x0000bda0


	//   ....[22]....
        /*00c0*/ 	.word	0x0000bdd0


	//----- nvinfo : EIATTR_MAX_THREADS
	.align		4
.L_2997:
        /*00c4*/ 	.byte	0x04, 0x05
        /*00c6*/ 	.short	(.L_2999 - .L_2998)
.L_2998:
        /*00c8*/ 	.word	0x00000080
        /*00cc*/ 	.word	0x00000001
        /*00d0*/ 	.word	0x00000001


	//----- nvinfo : EIATTR_CRS_STACK_SIZE
	.align		4
.L_2999:
        /*00d4*/ 	.byte	0x04, 0x1e
        /*00d6*/ 	.short	(.L_3001 - .L_3000)
.L_3000:
        /*00d8*/ 	.word	0x00000000


	//----- nvinfo : EIATTR_CBANK_PARAM_SIZE
	.align		4
.L_3001:
        /*00dc*/ 	.byte	0x03, 0x19
        /*00de*/ 	.short	0x0228


	//----- nvinfo : EIATTR_PARAM_CBANK
	.align		4
        /*00e0*/ 	.byte	0x04, 0x0a
        /*00e2*/ 	.short	(.L_3003 - .L_3002)
	.align		4
.L_3002:
        /*00e4*/ 	.word	index@(.nv.constant0._ZN2at6native18elementwise_kernelILi128ELi4EZNS0_15gpu_kernel_implINS0_13AUnaryFunctorIfffZZZNS0_16fmin_kernel_cudaERNS_18TensorIteratorBaseEENKUlvE_clEvENKUlvE0_clEvEUlffE_EEEEvS5_RKT_EUliE_EEviT1_)
        /*00e8*/ 	.short	0x0380
        /*00ea*/ 	.short	0x0228


	//----- nvinfo : EIATTR_SW_WAR
	.align		4
.L_3003:
        /*00ec*/ 	.byte	0x04, 0x36
        /*00ee*/ 	.short	(.L_3005 - .L_3004)
.L_3004:
        /*00f0*/ 	.word	0x00000008
.L_3005:


//--------------------- .nv.info._ZN2at6native27unrolled_elementwise_kernelINS0_13AUnaryFunctorIfffZZZNS0_16fmin_kernel_cudaERNS_18TensorIteratorBaseEENKUlvE_clEvENKUlvE0_clEvEUlffE_EESt5arrayIPcLm2EELi4E23TrivialOffsetCalculatorILi1EjESD_NS0_6memory12LoadWithCastILi1EEENSE_13StoreWithCastILi1EEEEEviT_T0_T2_T3_T4_T5_ --------------------------
	.section	.nv.info._ZN2at6native27unrolled_elementwise_kernelINS0_13AUnaryFunctorIfffZZZNS0_16fmin_kernel_cudaERNS_18TensorIteratorBaseEENKUlvE_clEvENKUlvE0_clEvEUlffE_EESt5arrayIPcLm2EELi4E23TrivialOffsetCalculatorILi1EjESD_NS0_6memory12LoadWithCastILi1EEENSE_13StoreWithCastILi1EEEEEviT_T0_T2_T3_T4_T5_,"",@"SHT_CUDA_INFO"
	.sectionflags	@""
	.align	4


	//----- nvinfo : EIATTR_CUDA_API_VERSION
	.align		4
        /*0000*/ 	.byte	0x04, 0x37
        /*0002*/ 	.short	(.L_3007 - .L_3006)
.L_3006:
        /*0004*/ 	.word	0x00000082


	//----- nvinfo : EIATTR_KPARAM_INFO
	.align		4
.L_3007:
        /*0008*/ 	.byte	0x04, 0x17
        /*000a*/ 	.short	(.L_3009 - .L_3008)
.L_3008:
        /*000c*/ 	.word	0x00000000
        /*0010*/ 	.short	0x0006
        /*0012*/ 	.short	0x002c
        /*0014*/ 	.byte	0x00, 0xf0, 0x21, 0x00


	//----- nvinfo : EIATTR_KPARAM_INFO
	.align		4
.L_3009:
        /*0018*/ 	.byte	0x04, 0x17
        /*001a*/ 	.short	(.L_3011 - .L_3010)
.L_3010:
        /*001c*/ 	.word	0x00000000
        /*0020*/ 	.short	0x0005
        /*0022*/ 	.short	0x0024
        /*0024*/ 	.byte	0x00, 0xf0, 0x21, 0x00


	//----- nvinfo : EIATTR_KPARAM_INFO
	.align		4
.L_3011:
        /*0028*/ 	.byte	0x04, 0x17
        /*002a*/ 	.short	(.L_3013 - .L_3012)
.L_3012:
        /*002c*/ 	.word	0x00000000
        /*0030*/ 	.short	0x0004
        /*0032*/ 	.short	0x0021
        /*0034*/ 	.byte	0x00, 0xf0, 0x05, 0x00


	//----- nvinfo : EIATTR_KPARAM_INFO
	.align		4
.L_3013:
        /*0038*/ 	.byte	0x04, 0x17
        /*003a*/ 	.short	(.L_3015 - .L_3014)
.L_3014:
        /*003c*/ 	.word	0x00000000
        /*0040*/ 	.short	0x0003
        /*0042*/ 	.short	0x0020
        /*0044*/ 	.byte	0x00, 0xf0, 0x05, 0x00


	//----- nvinfo : EIATTR_KPARAM_INFO
	.align		4
.L_3015:
        /*0048*/ 	.byte	0x04, 0x17
        /*004a*/ 	.short	(.L_3017 - .L_3016)
.L_3016:
        /*004c*/ 	.word	0x00000000
        /*0050*/ 	.short	0x0002
        /*0052*/ 	.short	0x0010
        /*0054*/ 	.byte	0x00, 0xf0, 0x41, 0x00


	//----- nvinfo : EIATTR_KPARAM_INFO
	.align		4
.L_3017:
        /*0058*/ 	.byte	0x04, 0x17
        /*005a*/ 	.short	(.L_3019 - .L_3018)
.L_3018:
        /*005c*/ 	.word	0x00000000
        /*0060*/ 	.short	0x0001
        /*0062*/ 	.short	0x0004
        /*0064*/ 	.byte	0x00, 0xf0, 0x21, 0x00


	//----- nvinfo : EIATTR_KPARAM_INFO
	.align		4
.L_3019:
        /*0068*/ 	.byte	0x04, 0x17
        /*006a*/ 	.short	(.L_3021 - .L_3020)
.L_3020:
        /*006c*/ 	.word	0x00000000
        /*0070*/ 	.short	0x0000
        /*0072*/ 	.short	0x0000
        /*0074*/ 	.byte	0x00, 0xf0, 0x11, 0x00


	//----- nvinfo : EIATTR_SPARSE_MMA_MASK
	.align		4
.L_3021:
        /*0078*/ 	.byte	0x03, 0x50
        /*007a*/ 	.short	0x0000


	//----- nvinfo : EIATTR_MAXREG_COUNT
	.align		4
        /*007c*/ 	.byte	0x03, 0x1b
        /*007e*/ 	.short	0x00ff


	//----- nvinfo : EIATTR_EXTERNS
	.align		4
        /*0080*/ 	.byte	0x04, 0x0f
        /*0082*/ 	.short	(.L_3023 - .L_3022)


	//   ....[0]....
	.align		4
.L_3022:
        /*0084*/ 	.word	index@(__assertfail)


	//----- nvinfo : EIATTR_MERCURY_ISA_VERSION
	.align		4
.L_3023:
        /*0088*/ 	.byte	0x03, 0x5f
        /*008a*/ 	.short	0x0101


	//----- nvinfo : EIATTR_VRC_CTA_INIT_COUNT
	.align		4
        /*008c*/ 	.byte	0x02, 0x4a
	.zero		1
	.zero		1


	//----- nvinfo : EIATTR_SYSCALL_OFFSETS
	.align		4
        /*0090*/ 	.byte	0x04, 0x46
        /*0092*/ 	.short	(.L_3025 - .L_3024)


	//   ....[0]....
.L_3024:
        /*0094*/ 	.word	0x00000de0


	//   ....[1]....
        /*0098*/ 	.word	0x00001ce0


	//   ....[2]....
        /*009c*/ 	.word	0x00002b70


	//   ....[3]....
        /*00a0*/ 	.word	0x000039d0


	//   ....[4]....
        /*00a4*/ 	.word	0x000047e0


	//   ....[5]....
        /*00a8*/ 	.word	0x00005530


	//   ....[6]....
        /*00ac*/ 	.word	0x000063b0


	//   ....[7]....
        /*00b0*/ 	.word	0x00007210


	//----- nvinfo : EIATTR_EXIT_INSTR_OFFSETS
	.align		4
.L_3025:
        /*00b4*/ 	.byte	0x04, 0x1c
        /*00b6*/ 	.short	(.L_3027 - .L_3026)


	//   ....[0]....
.L_3026:
        /*00b8*/ 	.word	0x00006650


	//   ....[1]....
        /*00bc*/ 	.word	0x00006790


	//   ....[2]....
        /*00c0*/ 	.word	0x000067d0


	//   ....[3]....
        /*00c4*/ 	.word	0x00006860


	//   ....[4]....
        /*00c8*/ 	.word	0x00006890


	//   ....[5]....
        /*00cc*/ 	.word	0x000068c0


	//   ....[6]....
        /*00d0*/ 	.word	0x00006940


	//   ....[7]....
        /*00d4*/ 	.word	0x00006970


	//   ....[8]....
        /*00d8*/ 	.word	0x00006a00


	//   ....[9]....
        /*00dc*/ 	.word	0x00006a40


	//   ....[10]....
        /*00e0*/ 	.word	0x00006a80


	//   ....[11]....
        /*00e4*/ 	.word	0x00006b50


	//   ....[12]....
        /*00e8*/ 	.word	0x00006cb0


	//   ....[13]....
        /*00ec*/ 	.word	0x00006e10


	//   ....[14]....
        /*00f0*/ 	.word	0x00006f60


	//   ....[15]....
        /*00f4*/ 	.word	0x00006f90


	//   ....[16]....
        /*00f8*/ 	.word	0x00006fc0


	//   ....[17]....
        /*00fc*/ 	.word	0x00007060


	//   ....[18]....
        /*0100*/ 	.word	0x000070b0


	//   ....[19]....
        /*0104*/ 	.word	0x00007220


	//   ....[20]....
        /*0108*/ 	.word	0x00007320


	//   ....[21]....
        /*010c*/ 	.word	0x00007450


	//   ....[22]....
        /*0110*/ 	.word	0x00007480


	//----- nvinfo : EIATTR_MAX_THREADS
	.align		4
.L_3027:
        /*0114*/ 	.byte	0x04, 0x05
        /*0116*/ 	.short	(.L_3029 - .L_3028)
.L_3028:
        /*0118*/ 	.word	0x00000080
        /*011c*/ 	.word	0x00000001
        /*0120*/ 	.word	0x00000001


	//----- nvinfo : EIATTR_CRS_STACK_SIZE
	.align		4
.L_3029:
        /*0124*/ 	.byte	0x04, 0x1e
        /*0126*/ 	.short	(.L_3031 - .L_3030)
.L_3030:
        /*0128*/ 	.word	0x00000000


	//----- nvinfo : EIATTR_CBANK_PARAM_SIZE
	.align		4
.L_3031:
        /*012c*/ 	.byte	0x03, 0x19
        /*012e*/ 	.short	0x0034


	//----- nvinfo : EIATTR_PARAM_CBANK
	.align		4
        /*0130*/ 	.byte	0x04, 0x0a
        /*0132*/ 	.short	(.L_3033 - .L_3032)
	.align		4
.L_3032:
        /*0134*/ 	.word	index@(.nv.constant0._ZN2at6native27unrolled_elementwise_kernelINS0_13AUnaryFunctorIfffZZZNS0_16fmin_kernel_cudaERNS_18TensorIteratorBaseEENKUlvE_clEvENKUlvE0_clEvEUlffE_EESt5arrayIPcLm2EELi4E23TrivialOffsetCalculatorILi1EjESD_NS0_6memory12LoadWithCastILi1EEENSE_13StoreWithCastILi1EEEEEviT_T0_T2_T3_T4_T5_)
        /*0138*/ 	.short	0x0380
        /*013a*/ 	.short	0x0034


	//----- nvinfo : EIATTR_SW_WAR
	.align		4
.L_3033:
        /*013c*/ 	.byte	0x04, 0x36
        /*013e*/ 	.short	(.L_3035 - .L_3034)
.L_3034:
        /*0140*/ 	.word	0x00000008
.L_3035:


//--------------------- .nv.info._ZN2at6native18elementwise_kernelILi128ELi2EZNS0_22gpu_kernel_impl_nocastINS0_13AUnaryFunctorIfffZZZNS0_16fmin_kernel_cudaERNS_18TensorIteratorBaseEENKUlvE_clEvENKUlvE0_clEvEUlffE_EEEEvS5_RKT_EUliE_EEviT1_ --------------------------
	.section	.nv.info._ZN2at6native18elementwise_kernelILi128ELi2EZNS0_22gpu_kernel_impl_nocastINS0_13AUnaryFunctorIfffZZZNS0_16fmin_kernel_cudaERNS_18TensorIteratorBaseEENKUlvE_clEvENKUlvE0_clEvEUlffE_EEEEvS5_RKT_EUliE_EEviT1_,"",@"SHT_CUDA_INFO"
	.sectionflags	@""
	.align	4


	//----- nvinfo : EIATTR_CUDA_API_VERSION
	.align		4
        /*0000*/ 	.byte	0x04, 0x37
        /*0002*/ 	.short	(.L_3037 - .L_3036)
.L_3036:
        /*0004*/ 	.word	0x00000082


	//----- nvinfo : EIATTR_KPARAM_INFO
	.align		4
.L_3037:
        /*0008*/ 	.byte	0x04, 0x17
        /*000a*/ 	.short	(.L_3039 - .L_3038)
.L_3038:
        /*000c*/ 	.word	0x00000000
        /*0010*/ 	.short	0x0001
        /*0012*/ 	.short	0x0008
        /*0014*/ 	.byte	0x00, 0xf0, 0x61, 0x08


	//----- nvinfo : EIATTR_KPARAM_INFO
	.align		4
.L_3039:
        /*0018*/ 	.byte	0x04, 0x17
        /*001a*/ 	.short	(.L_3041 - .L_3040)
.L_3040:
        /*001c*/ 	.word	0x00000000
        /*0020*/ 	.short	0x0000
        /*0022*/ 	.short	0x0000
        /*0024*/ 	.byte	0x00, 0xf0, 0x11, 0x00


	//----- nvinfo : EIATTR_SPARSE_MMA_MASK
	.align		4
.L_3041:
        /*0028*/ 	.byte	0x03, 0x50
        /*002a*/ 	.short	0x0000


	//----- nvinfo : EIATTR_MAXREG_COUNT
	.align		4
        /*002c*/ 	.byte	0x03, 0x1b
        /*002e*/ 	.short	0x0080


	//----- nvinfo : EIATTR_MERCURY_ISA_VERSION
	.align		4
        /*0030*/ 	.byte	0x03, 0x5f
        /*0032*/ 	.short	0x0101


	//----- nvinfo : EIATTR_VRC_CTA_INIT_COUNT
	.align		4
        /*0034*/ 	.byte	0x02, 0x4a
	.zero		1
	.zero		1


	//----- nvinfo : EIATTR_EXIT_INSTR_OFFSETS
	.align		4
        /*0038*/ 	.byte	0x04, 0x1c
        /*003a*/ 	.short	(.L_3043 - .L_3042)


	//   ....[0]....
.L_3042:
        /*003c*/ 	.word	0x00000160


	//   ....[1]....
        /*0040*/ 	.word	0x000001d0


	//   ....[2]....
        /*0044*/ 	.word	0x000015b0


	//   ....[3]....
        /*0048*/ 	.word	0x000028f0


	//----- nvinfo : EIATTR_MAX_THREADS
	.align		4
.L_3043:
        /*004c*/ 	.byte	0x04, 0x05
        /*004e*/ 	.short	(.L_3045 - .L_3044)
.L_3044:
        /*0050*/ 	.word	0x00000080
        /*0054*/ 	.word	0x00000001
        /*0058*/ 	.word	0x00000001


	//----- nvinfo : EIATTR_CRS_STACK_SIZE
	.align		4
.L_3045:
        /*005c*/ 	.byte	0x04, 0x1e
        /*005e*/ 	.short	(.L_3047 - .L_3046)
.L_3046:
        /*0060*/ 	.word	0x00000000


	//----- nvinfo : EIATTR_CBANK_PARAM_SIZE
	.align		4
.L_3047:
        /*0064*/ 	.byte	0x03, 0x19
        /*0066*/ 	.short	0x0220


	//----- nvinfo : EIATTR_PARAM_CBANK
	.align		4
        /*0068*/ 	.byte	0x04, 0x0a
        /*006a*/ 	.short	(.L_3049 - .L_3048)
	.align		4
.L_3048:
        /*006c*/ 	.word	index@(.nv.constant0._ZN2at6native18elementwise_kernelILi128ELi2EZNS0_22gpu_kernel_impl_nocastINS0_13AUnaryFunctorIfffZZZNS0_16fmin_kernel_cudaERNS_18TensorIteratorBaseEENKUlvE_clEvENKUlvE0_clEvEUlffE_EEEEvS5_RKT_EUliE_EEviT1_)
        /*0070*/ 	.short	0x0380
        /*0072*/ 	.short	0x0220


	//----- nvinfo : EIATTR_SW_WAR
	.align		4
.L_3049:
        /*0074*/ 	.byte	0x04, 0x36
        /*0076*/ 	.short	(.L_3051 - .L_3050)
.L_3050:
        /*0078*/ 	.word	0x00000008
.L_3051:


//--------------------- .nv.info._ZN2at6native27unrolled_elementwise_kernelINS0_13AUnaryFunctorIfffZZZNS0_16fmin_kernel_cudaERNS_18TensorIteratorBaseEENKUlvE_clEvENKUlvE0_clEvEUlffE_EESt5arrayIPcLm2EELi4E23TrivialOffsetCalculatorILi1EjESD_NS0_6memory15LoadWithoutCastENSE_16StoreWithoutCastEEEviT_T0_T2_T3_T4_T5_ --------------------------
	.section	.nv.info._ZN2at6native27unrolled_elementwise_kernelINS0_13AUnaryFunctorIfffZZZNS0_16fmin_kernel_cudaERNS_18TensorIteratorBaseEENKUlvE_clEvENKUlvE0_clEvEUlffE_EESt5arrayIPcLm2EELi4E23TrivialOffsetCalculatorILi1EjESD_NS0_6memory15LoadWithoutCastENSE_16StoreWithoutCastEEEviT_T0_T2_T3_T4_T5_,"",@"SHT_CUDA_INFO"
	.sectionflags	@""
	.align	4


	//----- nvinfo : EIATTR_CUDA_API_VERSION
	.align		4
        /*0000*/ 	.byte	0x04, 0x37
        /*0002*/ 	.short	(.L_3053 - .L_3052)
.L_3052:
        /*0004*/ 	.word	0x00000082


	//----- nvinfo : EIATTR_KPARAM_INFO
	.align		4
.L_3053:
        /*0008*/ 	.byte	0x04, 0x17
        /*000a*/ 	.short	(.L_3055 - .L_3054)
.L_3054:
        /*000c*/ 	.word	0x00000000
        /*0010*/ 	.short	0x0006
        /*0012*/ 	.short	0x0023
        /*0014*/ 	.byte	0x00, 0xf0, 0x05, 0x00


	//----- nvinfo : EIATTR_KPARAM_INFO
	.align		4
.L_3055:
        /*0018*/ 	.byte	0x04, 0x17
        /*001a*/ 	.short	(.L_3057 - .L_3056)
.L_3056:
        /*001c*/ 	.word	0x00000000
        /*0020*/ 	.short	0x0005
        /*0022*/ 	.short	0x0022
        /*0024*/ 	.byte	0x00, 0xf0, 0x05, 0x00


	//----- nvinfo : EIATTR_KPARAM_INFO
	.align		4
.L_3057:
        /*0028*/ 	.byte	0x04, 0x17
        /*002a*/ 	.short	(.L_3059 - .L_3058)
.L_3058:
        /*002c*/ 	.word	0x00000000
        /*0030*/ 	.short	0x0004
        /*0032*/ 	.short	0x0021
        /*0034*/ 	.byte	0x00, 0xf0, 0x05, 0x00


	//----- nvinfo : EIATTR_KPARAM_INFO
	.align		4
.L_3059:
        /*0038*/ 	.byte	0x04, 0x17
        /*003a*/ 	.short	(.L_3061 - .L_3060)
.L_3060:
        /*003c*/ 	.word	0x00000000
        /*0040*/ 	.short	0x0003
        /*0042*/ 	.short	0x0020
        /*0044*/ 	.byte	0x00, 0xf0, 0x05, 0x00


	//----- nvinfo : EIATTR_KPARAM_INFO
	.align		4
.L_3061:
        /*0048*/ 	.byte	0x04, 0x17
        /*004a*/ 	.short	(.L_3063 - .L_3062)
.L_3062:
        /*004c*/ 	.word	0x00000000
        /*0050*/ 	.short	0x0002
        /*0052*/ 	.short	0x0010
        /*0054*/ 	.byte	0x00, 0xf0, 0x41, 0x00


	//----- nvinfo : EIATTR_KPARAM_INFO
	.align		4
.L_3063:
        /*0058*/ 	.byte	0x04, 0x17
        /*005a*/ 	.short	(.L_3065 - .L_3064)
.L_3064:
        /*005c*/ 	.word	0x00000000
        /*0060*/ 	.short	0x0001
        /*0062*/ 	.short	0x0004
        /*0064*/ 	.byte	0x00, 0xf0, 0x21, 0x00


	//----- nvinfo : EIATTR_KPARAM_INFO
	.align		4
.L_3065:
        /*0068*/ 	.byte	0x04, 0x17
        /*006a*/ 	.short	(.L_3067 - .L_3066)
.L_3066:
        /*006c*/ 	.word	0x00000000
        /*0070*/ 	.short	0x0000
        /*0072*/ 	.short	0x0000
        /*0074*/ 	.byte	0x00, 0xf0, 0x11, 0x00


	//----- nvinfo : EIATTR_SPARSE_MMA_MASK
	.align		4
.L_3067:
        /*0078*/ 	.byte	0x03, 0x50
        /*007a*/ 	.short	0x0000


	//----- nvinfo : EIATTR_MAXREG_COUNT
	.align		4
        /*007c*/ 	.byte	0x03, 0x1b
        /*007e*/ 	.short	0x00ff


	//----- nvinfo : EIATTR_MERCURY_ISA_VERSION
	.align		4
        /*0080*/ 	.byte	0x03, 0x5f
        /*0082*/ 	.short	0x0101


	//----- nvinfo : EIATTR_VRC_CTA_INIT_COUNT
	.align		4
        /*0084*/ 	.byte	0x02, 0x4a
	.zero		1
	.zero		1


	//----- nvinfo : EIATTR_EXIT_INSTR_OFFSETS
	.align		4
        /*0088*/ 	.byte	0x04, 0x1c
        /*008a*/ 	.short	(.L_3069 - .L_3068)


	//   ....[0]....
.L_3068:
        /*008c*/ 	.word	0x00000400


	//   ....[1]....
        /*0090*/ 	.word	0x00000450


	//----- nvinfo : EIATTR_MAX_THREADS
	.align		4
.L_3069:
        /*0094*/ 	.byte	0x04, 0x05
        /*0096*/ 	.short	(.L_3071 - .L_3070)
.L_3070:
        /*0098*/ 	.word	0x00000080
        /*009c*/ 	.word	0x00000001
        /*00a0*/ 	.word	0x00000001


	//----- nvinfo : EIATTR_CRS_STACK_SIZE
	.align		4
.L_3071:
        /*00a4*/ 	.byte	0x04, 0x1e
        /*00a6*/ 	.short	(.L_3073 - .L_3072)
.L_3072:
        /*00a8*/ 	.word	0x00000000


	//----- nvinfo : EIATTR_CBANK_PARAM_SIZE
	.align		4
.L_3073:
        /*00ac*/ 	.byte	0x03, 0x19
        /*00ae*/ 	.short	0x0024


	//----- nvinfo : EIATTR_PARAM_CBANK
	.align		4
        /*00b0*/ 	.byte	0x04, 0x0a
        /*00b2*/ 	.short	(.L_3075 - .L_3074)
	.align		4
.L_3074:
        /*00b4*/ 	.word	index@(.nv.constant0._ZN2at6native27unrolled_elementwise_kernelINS0_13AUnaryFunctorIfffZZZNS0_16fmin_kernel_cudaERNS_18TensorIteratorBaseEENKUlvE_clEvENKUlvE0_clEvEUlffE_EESt5arrayIPcLm2EELi4E23TrivialOffsetCalculatorILi1EjESD_NS0_6memory15LoadWithoutCastENSE_16StoreWithoutCastEEEviT_T0_T2_T3_T4_T5_)
        /*00b8*/ 	.short	0x0380
        /*00ba*/ 	.short	0x0024


	//----- nvinfo : EIATTR_SW_WAR
	.align		4
.L_3075:
        /*00bc*/ 	.byte	0x04, 0x36
        /*00be*/ 	.short	(.L_3077 - .L_3076)
.L_3076:
        /*00c0*/ 	.word	0x00000008
.L_3077:


//--------------------- .nv.info._ZN2at6native29vectorized_elementwise_kernelILi2ENS0_13AUnaryFunctorIfffZZZNS0_16fmin_kernel_cudaERNS_18TensorIteratorBaseEENKUlvE_clEvENKUlvE0_clEvEUlffE_EESt5arrayIPcLm2EEEEviT0_T1_ --------------------------
	.section	.nv.info._ZN2at6native29vectorized_elementwise_kernelILi2ENS0_13AUnaryFunctorIfffZZZNS0_16fmin_kernel_cudaERNS_18TensorIteratorBaseEENKUlvE_clEvENKUlvE0_clEvEUlffE_EESt5arrayIPcLm2EEEEviT0_T1_,"",@"SHT_CUDA_INFO"
	.sectionflags	@""
	.align	4


	//----- nvinfo : EIATTR_CUDA_API_VERSION
	.align		4
        /*0000*/ 	.byte	0x04, 0x37
        /*0002*/ 	.short	(.L_3079 - .L_3078)
.L_3078:
        /*0004*/ 	.word	0x00000082


	//----- nvinfo : EIATTR_KPARAM_INFO
	.align		4
.L_3079:
        /*0008*/ 	.byte	0x04, 0x17
        /*000a*/ 	.short	(.L_3081 - .L_3080)
.L_3080:
        /*000c*/ 	.word	0x00000000
        /*0010*/ 	.short	0x0002
        /*0012*/ 	.short	0x0010
        /*0014*/ 	.byte	0x00, 0xf0, 0x41, 0x00


	//----- nvinfo : EIATTR_KPARAM_INFO
	.align		4
.L_3081:
        /*0018*/ 	.byte	0x04, 0x17
        /*001a*/ 	.short	(.L_3083 - .L_3082)
.L_3082:
        /*001c*/ 	.word	0x00000000
        /*0020*/ 	.short	0x0001
        /*0022*/ 	.short	0x0004
        /*0024*/ 	.byte	0x00, 0xf0, 0x21, 0x00


	//----- nvinfo : EIATTR_KPARAM_INFO
	.align		4
.L_3083:
        /*0028*/ 	.byte	0x04, 0x17
        /*002a*/ 	.short	(.L_3085 - .L_3084)
.L_3084:
        /*002c*/ 	.word	0x00000000
        /*0030*/ 	.short	0x0000
        /*0032*/ 	.short	0x0000
        /*0034*/ 	.byte	0x00, 0xf0, 0x11, 0x00


	//----- nvinfo : EIATTR_SPARSE_MMA_MASK
	.align		4
.L_3085:
        /*0038*/ 	.byte	0x03, 0x50
        /*003a*/ 	.short	0x0000


	//----- nvinfo : EIATTR_MAXREG_COUNT
	.align		4
        /*003c*/ 	.byte	0x03, 0x1b
        /*003e*/ 	.short	0x00ff


	//----- nvinfo : EIATTR_MERCURY_ISA_VERSION
	.align		4
        /*0040*/ 	.byte	0x03, 0x5f
        /*0042*/ 	.short	0x0101


	//----- nvinfo : EIATTR_VRC_CTA_INIT_COUNT
	.align		4
        /*0044*/ 	.byte	0x02, 0x4a
	.zero		1
	.zero		1


	//----- nvinfo : EIATTR_EXIT_INSTR_OFFSETS
	.align		4
        /*0048*/ 	.byte	0x04, 0x1c
        /*004a*/ 	.short	(.L_3087 - .L_3086)


	//   ....[0]....
.L_3086:
        /*004c*/ 	.word	0x00000800


	//   ....[1]....
        /*0050*/ 	.word	0x00000850


	//   ....[2]....
        /*0054*/ 	.word	0x000009e0


	//----- nvinfo : EIATTR_MAX_THREADS
	.align		4
.L_3087:
        /*0058*/ 	.byte	0x04, 0x05
        /*005a*/ 	.short	(.L_3089 - .L_3088)
.L_3088:
        /*005c*/ 	.word	0x00000080
        /*0060*/ 	.word	0x00000001
        /*0064*/ 	.word	0x00000001


	//----- nvinfo : EIATTR_CRS_STACK_SIZE
	.align		4
.L_3089:
        /*0068*/ 	.byte	0x04, 0x1e
        /*006a*/ 	.short	(.L_3091 - .L_3090)
.L_3090:
        /*006c*/ 	.word	0x00000000


	//----- nvinfo : EIATTR_CBANK_PARAM_SIZE
	.align		4
.L_3091:
        /*0070*/ 	.byte	0x03, 0x19
        /*0072*/ 	.short	0x0020


	//----- nvinfo : EIATTR_PARAM_CBANK
	.align		4
        /*0074*/ 	.byte	0x04, 0x0a
        /*0076*/ 	.short	(.L_3093 - .L_3092)
	.align		4
.L_3092:
        /*0078*/ 	.word	index@(.nv.constant0._ZN2at6native29vectorized_elementwise_kernelILi2ENS0_13AUnaryFunctorIfffZZZNS0_16fmin_kernel_cudaERNS_18TensorIteratorBaseEENKUlvE_clEvENKUlvE0_clEvEUlffE_EESt5arrayIPcLm2EEEEviT0_T1_)
        /*007c*/ 	.short	0x0380
        /*007e*/ 	.short	0x0020


	//----- nvinfo : EIATTR_SW_WAR
	.align		4
.L_3093:
        /*0080*/ 	.byte	0x04, 0x36
        /*0082*/ 	.short	(.L_3095 - .L_3094)
.L_3094:
        /*0084*/ 	.word	0x00000008
.L_3095:


//--------------------- .nv.info._ZN2at6native29vectorized_elementwise_kernelILi4ENS0_13AUnaryFunctorIfffZZZNS0_16fmin_kernel_cudaERNS_18TensorIteratorBaseEENKUlvE_clEvENKUlvE0_clEvEUlffE_EESt5arrayIPcLm2EEEEviT0_T1_ --------------------------
	.section	.nv.info._ZN2at6native29vectorized_elementwise_kernelILi4ENS0_13AUnaryFunctorIfffZZZNS0_16fmin_kernel_cudaERNS_18TensorIteratorBaseEENKUlvE_clEvENKUlvE0_clEvEUlffE_EESt5arrayIPcLm2EEEEviT0_T1_,"",@"SHT_CUDA_INFO"
	.sectionflags	@""
	.align	4


	//----- nvinfo : EIATTR_CUDA_API_VERSION
	.align		4
        /*0000*/ 	.byte	0x04, 0x37
        /*0002*/ 	.short	(.L_3097 - .L_3096)
.L_3096:
        /*0004*/ 	.word	0x00000082


	//----- nvinfo : EIATTR_KPARAM_INFO
	.align		4
.L_3097:
        /*0008*/ 	.byte	0x04, 0x17
        /*000a*/ 	.short	(.L_3099 - .L_3098)
.L_3098:
        /*000c*/ 	.word	0x00000000
        /*0010*/ 	.short	0x0002
        /*0012*/ 	.short	0x0010
        /*0014*/ 	.byte	0x00, 0xf0, 0x41, 0x00


	//----- nvinfo : EIATTR_KPARAM_INFO
	.align		4
.L_3099:
        /*0018*/ 	.byte	0x04, 0x17
        /*001a*/ 	.short	(.L_3101 - .L_3100)
.L_3100:
        /*001c*/ 	.word	0x00000000
        /*0020*/ 	.short	0x0001
        /*0022*/ 	.short	0x0004
        /*0024*/ 	.byte	0x00, 0xf0, 0x21, 0x00


	//----- nvinfo : EIATTR_KPARAM_INFO
	.align		4
.L_3101:
        /*0028*/ 	.byte	0x04, 0x17
        /*002a*/ 	.short	(.L_3103 - .L_3102)
.L_3102:
        /*002c*/ 	.word	0x00000000
        /*0030*/ 	.short	0x0000
        /*0032*/ 	.short	0x0000
        /*0034*/ 	.byte	0x00, 0xf0, 0x11, 0x00


	//----- nvinfo : EIATTR_SPARSE_MMA_MASK
	.align		4
.L_3103:
        /*0038*/ 	.byte	0x03, 0x50
        /*003a*/ 	.short	0x0000


	//----- nvinfo : EIATTR_MAXREG_COUNT
	.align		4
        /*003c*/ 	.byte	0x03, 0x1b
        /*003e*/ 	.short	0x00ff


	//----- nvinfo : EIATTR_MERCURY_ISA_VERSION
	.align		4
        /*0040*/ 	.byte	0x03, 0x5f
        /*0042*/ 	.short	0x0101


	//----- nvinfo : EIATTR_VRC_CTA_INIT_COUNT
	.align		4
        /*0044*/ 	.byte	0x02, 0x4a
	.zero		1
	.zero		1


	//----- nvinfo : EIATTR_EXIT_INSTR_OFFSETS
	.align		4
        /*0048*/ 	.byte	0x04, 0x1c
        /*004a*/ 	.short	(.L_3105 - .L_3104)


	//   ....[0]....
.L_3104:
        /*004c*/ 	.word	0x00000800


	//   ....[1]....
        /*0050*/ 	.word	0x00000850


	//   ....[2]....
        /*0054*/ 	.word	0x000009a0


	//----- nvinfo : EIATTR_MAX_THREADS
	.align		4
.L_3105:
        /*0058*/ 	.byte	0x04, 0x05
        /*005a*/ 	.short	(.L_3107 - .L_3106)
.L_3106:
        /*005c*/ 	.word	0x00000080
        /*0060*/ 	.word	0x00000001
        /*0064*/ 	.word	0x00000001


	//----- nvinfo : EIATTR_CRS_STACK_SIZE
	.align		4
.L_3107:
        /*0068*/ 	.byte	0x04, 0x1e
        /*006a*/ 	.short	(.L_3109 - .L_3108)
.L_3108:
        /*006c*/ 	.word	0x00000000


	//----- nvinfo : EIATTR_CBANK_PARAM_SIZE
	.align		4
.L_3109:
        /*0070*/ 	.byte	0x03, 0x19
        /*0072*/ 	.short	0x0020


	//----- nvinfo : EIATTR_PARAM_CBANK
	.align		4
        /*0074*/ 	.byte	0x04, 0x0a
        /*0076*/ 	.short	(.L_3111 - .L_3110)
	.align		4
.L_3110:
        /*0078*/ 	.word	index@(.nv.constant0._ZN2at6native29vectorized_elementwise_kernelILi4ENS0_13AUnaryFunctorIfffZZZNS0_16fmin_kernel_cudaERNS_18TensorIteratorBaseEENKUlvE_clEvENKUlvE0_clEvEUlffE_EESt5arrayIPcLm2EEEEviT0_T1_)
        /*007c*/ 	.short	0x0380
        /*007e*/ 	.short	0x0020


	//----- nvinfo : EIATTR_SW_WAR
	.align		4
.L_3111:
        /*0080*/ 	.byte	0x04, 0x36
        /*0082*/ 	.short	(.L_3113 - .L_3112)
.L_3112:
        /*0084*/ 	.word	0x00000008
.L_3113:


//--------------------- .nv.info._ZN2at6native29vectorized_elementwise_kernelILi8ENS0_13AUnaryFunctorIfffZZZNS0_16fmin_kernel_cudaERNS_18TensorIteratorBaseEENKUlvE_clEvENKUlvE0_clEvEUlffE_EESt5arrayIPcLm2EEEEviT0_T1_ --------------------------
	.section	.nv.info._ZN2at6native29vectorized_elementwise_kernelILi8ENS0_13AUnaryFunctorIfffZZZNS0_16fmin_kernel_cudaERNS_18TensorIteratorBaseEENKUlvE_clEvENKUlvE0_clEvEUlffE_EESt5arrayIPcLm2EEEEviT0_T1_,"",@"SHT_CUDA_INFO"
	.sectionflags	@""
	.align	4


	//----- nvinfo : EIATTR_CUDA_API_VERSION
	.align		4
        /*0000*/ 	.byte	0x04, 0x37
        /*0002*/ 	.short	(.L_3115 - .L_3114)
.L_3114:
        /*0004*/ 	.word	0x00000082


	//----- nvinfo : EIATTR_KPARAM_INFO
	.align		4
.L_3115:
        /*0008*/ 	.byte	0x04, 0x17
        /*000a*/ 	.short	(.L_3117 - .L_3116)
.L_3116:
        /*000c*/ 	.word	0x00000000
        /*0010*/ 	.short	0x0002
        /*0012*/ 	.short	0x0010
        /*0014*/ 	.byte	0x00, 0xf0, 0x41, 0x00


	//----- nvinfo : EIATTR_KPARAM_INFO
	.align		4
.L_3117:
        /*0018*/ 	.byte	0x04, 0x17
        /*001a*/ 	.short	(.L_3119 - .L_3118)
.L_3118:
        /*001c*/ 	.word	0x00000000
        /*0020*/ 	.short	0x0001
        /*0022*/ 	.short	0x0004
        /*0024*/ 	.byte	0x00, 0xf0, 0x21, 0x00


	//----- nvinfo : EIATTR_KPARAM_INFO
	.align		4
.L_3119:
        /*0028*/ 	.byte	0x04, 0x17
        /*002a*/ 	.short	(.L_3121 - .L_3120)
.L_3120:
        /*002c*/ 	.word	0x00000000
        /*0030*/ 	.short	0x0000
        /*0032*/ 	.short	0x0000
        /*0034*/ 	.byte	0x00, 0xf0, 0x11, 0x00


	//----- nvinfo : EIATTR_SPARSE_MMA_MASK
	.align		4
.L_3121:
        /*0038*/ 	.byte	0x03, 0x50
        /*003a*/ 	.short	0x0000


	//----- nvinfo : EIATTR_MAXREG_COUNT
	.align		4
        /*003c*/ 	.byte	0x03, 0x1b
        /*003e*/ 	.short	0x00ff


	//----- nvinfo : EIATTR_MERCURY_ISA_VERSION
	.align		4
        /*0040*/ 	.byte	0x03, 0x5f
        /*0042*/ 	.short	0x0101


	//----- nvinfo : EIATTR_VRC_CTA_INIT_COUNT
	.align		4
        /*0044*/ 	.byte	0x02, 0x4a
	.zero		1
	.zero		1


	//----- nvinfo : EIATTR_EXIT_INSTR_OFFSETS
	.align		4
        /*0048*/ 	.byte	0x04, 0x1c
        /*004a*/ 	.short	(.L_3123 - .L_3122)


	//   ....[0]....
.L_3122:
        /*004c*/ 	.word	0x00000800


	//   ....[1]....
        /*0050*/ 	.word	0x00000850


	//   ....[2]....
        /*0054*/ 	.word	0x00000980


	//----- nvinfo : EIATTR_MAX_THREADS
	.align		4
.L_3123:
        /*0058*/ 	.byte	0x04, 0x05
        /*005a*/ 	.short	(.L_3125 - .L_3124)
.L_3124:
        /*005c*/ 	.word	0x00000080
        /*0060*/ 	.word	0x00000001
        /*0064*/ 	.word	0x00000001


	//----- nvinfo : EIATTR_CRS_STACK_SIZE
	.align		4
.L_3125:
        /*0068*/ 	.byte	0x04, 0x1e
        /*006a*/ 	.short	(.L_3127 - .L_3126)
.L_3126:
        /*006c*/ 	.word	0x00000000


	//----- nvinfo : EIATTR_CBANK_PARAM_SIZE
	.align		4
.L_3127:
        /*0070*/ 	.byte	0x03, 0x19
        /*0072*/ 	.short	0x0020


	//----- nvinfo : EIATTR_PARAM_CBANK
	.align		4
        /*0074*/ 	.byte	0x04, 0x0a
        /*0076*/ 	.short	(.L_3129 - .L_3128)
	.align		4
.L_3128:
        /*0078*/ 	.word	index@(.nv.constant0._ZN2at6native29vectorized_elementwise_kernelILi8ENS0_13AUnaryFunctorIfffZZZNS0_16fmin_kernel_cudaERNS_18TensorIteratorBaseEENKUlvE_clEvENKUlvE0_clEvEUlffE_EESt5arrayIPcLm2EEEEviT0_T1_)
        /*007c*/ 	.short	0x0380
        /*007e*/ 	.short	0x0020


	//----- nvinfo : EIATTR_SW_WAR
	.align		4
.L_3129:
        /*0080*/ 	.byte	0x04, 0x36
        /*0082*/ 	.short	(.L_3131 - .L_3130)
.L_3130:
        /*0084*/ 	.word	0x00000008
.L_3131:


//--------------------- .nv.info._ZN2at6native18elementwise_kernelILi128ELi4EZNS0_15gpu_kernel_implINS0_13BinaryFunctorIfffZZZNS0_16fmin_kernel_cudaERNS_18TensorIteratorBaseEENKUlvE_clEvENKUlvE0_clEvEUlffE_EEEEvS5_RKT_EUliE_EEviT1_ --------------------------
	.section	.nv.info._ZN2at6native18elementwise_kernelILi128ELi4EZNS0_15gpu_kernel_implINS0_13BinaryFunctorIfffZZZNS0_16fmin_kernel_cudaERNS_18TensorIteratorBaseEENKUlvE_clEvENKUlvE0_clEvEUlffE_EEEEvS5_RKT_EUliE_EEviT1_,"",@"SHT_CUDA_INFO"
	.sectionflags	@""
	.align	4


	//----- nvinfo : EIATTR_CUDA_API_VERSION
	.align		4
        /*0000*/ 	.byte	0x04, 0x37
        /*0002*/ 	.short	(.L_3133 - .L_3132)
.L_3132:
        /*0004*/ 	.word	0x00000082


	//----- nvinfo : EIATTR_KPARAM_INFO
	.align		4
.L_3133:
        /*0008*/ 	.byte	0x04, 0x17
        /*000a*/ 	.short	(.L_3135 - .L_3134)
.L_3134:
        /*000c*/ 	.word	0x00000000
        /*0010*/ 	.short	0x0001
        /*0012*/ 	.short	0x0008
        /*0014*/ 	.byte	0x00, 0xf0, 0x21, 0x0a


	//----- nvinfo : EIATTR_KPARAM_INFO
	.align		4
.L_3135:
        /*0018*/ 	.byte	0x04, 0x17
        /*001a*/ 	.short	(.L_3137 - .L_3136)
.L_3136:
        /*001c*/ 	.word	0x00000000
        /*0020*/ 	.short	0x0000
        /*0022*/ 	.short	0x0000
        /*0024*/ 	.byte	0x00, 0xf0, 0x11, 0x00


	//----- nvinfo : EIATTR_SPARSE_MMA_MASK
	.align		4
.L_3137:
        /*0028*/ 	.byte	0x03, 0x50
        /*002a*/ 	.short	0x0000


	//----- nvinfo : EIATTR_MAXREG_COUNT
	.align		4
        /*002c*/ 	.byte	0x03, 0x1b
        /*002e*/ 	.short	0x0080


	//----- nvinfo : EIATTR_EXTERNS
	.align		4
        /*0030*/ 	.byte	0x04, 0x0f
        /*0032*/ 	.short	(.L_3139 - .L_3138)


	//   ....[0]....
	.align		4
.L_3138:
        /*0034*/ 	.word	index@(__assertfail)


	//----- nvinfo : EIATTR_MERCURY_ISA_VERSION
	.align		4
.L_3139:
        /*0038*/ 	.byte	0x03, 0x5f
        /*003a*/ 	.short	0x0101


	//----- nvinfo : EIATTR_VRC_CTA_INIT_COUNT
	.align		4
        /*003c*/ 	.byte	0x02, 0x4a
	.zero		1
	.zero		1


	//----- nvinfo : EIATTR_SYSCALL_OFFSETS
	.align		4
        /*0040*/ 	.byte	0x04, 0x46
        /*0042*/ 	.short	(.L_3141 - .L_3140)


	//   ....[0]....
.L_3140:
        /*0044*/ 	.word	0x00002410


	//   ....[1]....
        /*0048*/ 	.word	0x00003200


	//   ....[2]....
        /*004c*/ 	.word	0x00003fc0


	//   ....[3]....
        /*0050*/ 	.word	0x00006500


	//   ....[4]....
        /*0054*/ 	.word	0x000072f0


	//   ....[5]....
        /*0058*/ 	.word	0x00007f10


	//   ....[6]....
        /*005c*/ 	.word	0x0000a560


	//   ....[7]....
        /*0060*/ 	.word	0x0000b350


	//   ....[8]....
        /*0064*/ 	.word	0x0000bf70


	//   ....[9]....
        /*0068*/ 	.word	0x0000e5e0


	//   ....[10]....
        /*006c*/ 	.word	0x0000f3d0


	//   ....[11]....
        /*0070*/ 	.word	0x0000ffc0


	//----- nvinfo : EIATTR_EXIT_INSTR_OFFSETS
	.align		4
.L_3141:
        /*0074*/ 	.byte	0x04, 0x1c
        /*0076*/ 	.short	(.L_3143 - .L_3142)


	//   ....[0]....
.L_3142:
        /*0078*/ 	.word	0x0000c220


	//   ....[1]....
        /*007c*/ 	.word	0x0000f540


	//   ....[2]....
        /*0080*/ 	.word	0x0000f580


	//   ....[3]....
        /*0084*/ 	.word	0x0000f610


	//   ....[4]....
        /*0088*/ 	.word	0x0000f640


	//   ....[5]....
        /*008c*/ 	.word	0x0000f670


	//   ....[6]....
        /*0090*/ 	.word	0x0000f6f0


	//   ....[7]....
        /*0094*/ 	.word	0x0000f720


	//   ....[8]....
        /*0098*/ 	.word	0x0000f7b0


	//   ....[9]....
        /*009c*/ 	.word	0x0000f7f0


	//   ....[10]....
        /*00a0*/ 	.word	0x0000f830


	//   ....[11]....
        /*00a4*/ 	.word	0x0000f900


	//   ....[12]....
        /*00a8*/ 	.word	0x0000fa60


	//   ....[13]....
        /*00ac*/ 	.word	0x0000fbc0


	//   ....[14]....
        /*00b0*/ 	.word	0x0000fd10


	//   ....[15]....
        /*00b4*/ 	.word	0x0000fd40


	//   ....[16]....
        /*00b8*/ 	.word	0x0000fd70


	//   ....[17]....
        /*00bc*/ 	.word	0x0000fe10


	//   ....[18]....
        /*00c0*/ 	.word	0x0000fe60


	//   ....[19]....
        /*00c4*/ 	.word	0x0000ffd0


	//   ....[20]....
        /*00c8*/ 	.word	0x000100d0


	//   ....[21]....
        /*00cc*/ 	.word	0x00010200


	//   ....[22]....
        /*00d0*/ 	.word	0x00010230


	//----- nvinfo : EIATTR_MAX_THREADS
	.align		4
.L_3143:
        /*00d4*/ 	.byte	0x04, 0x05
        /*00d6*/ 	.short	(.L_3145 - .L_3144)
.L_3144:
        /*00d8*/ 	.word	0x00000080
        /*00dc*/ 	.word	0x00000001
        /*00e0*/ 	.word	0x00000001


	//----- nvinfo : EIATTR_CRS_STACK_SIZE
	.align		4
.L_3145:
        /*00e4*/ 	.byte	0x04, 0x1e
        /*00e6*/ 	.short	(.L_3147 - .L_3146)
.L_3146:
        /*00e8*/ 	.word	0x00000000


	//----- nvinfo : EIATTR_CBANK_PARAM_SIZE
	.align		4
.L_3147:
        /*00ec*/ 	.byte	0x03, 0x19
        /*00ee*/ 	.short	0x0290


	//----- nvinfo : EIATTR_PARAM_CBANK
	.align		4
        /*00f0*/ 	.byte	0x04, 0x0a
        /*00f2*/ 	.short	(.L_3149 - .L_3148)
	.align		4
.L_3148:
        /*00f4*/ 	.word	index@(.nv.constant0._ZN2at6native18elementwise_kernelILi128ELi4EZNS0_15gpu_kernel_implINS0_13BinaryFunctorIfffZZZNS0_16fmin_kernel_cudaERNS_18TensorIteratorBaseEENKUlvE_clEvENKUlvE0_clEvEUlffE_EEEEvS5_RKT_EUliE_EEviT1_)
        /*00f8*/ 	.short	0x0380
        /*00fa*/ 	.short	0x0290


	//----- nvinfo : EIATTR_SW_WAR
	.align		4
.L_3149:
        /*00fc*/ 	.byte	0x04, 0x36
        /*00fe*/ 	.short	(.L_3151 - .L_3150)
.L_3150:
        /*0100*/ 	.word	0x00000008
.L_3151:


//--------------------- .nv.info._ZN2at6native27unrolled_elementwise_kernelINS0_13BinaryFunctorIfffZZZNS0_16fmin_kernel_cudaERNS_18TensorIteratorBaseEENKUlvE_clEvENKUlvE0_clEvEUlffE_EESt5arrayIPcLm3EELi4E23TrivialOffsetCalculatorILi2EjESC_ILi1EjENS0_6memory12LoadWithCastILi2EEENSF_13StoreWithCastILi1EEEEEviT_T0_T2_T3_T4_T5_ --------------------------
	.section	.nv.info._ZN2at6native27unrolled_elementwise_kernelINS0_13BinaryFunctorIfffZZZNS0_16fmin_kernel_cudaERNS_18TensorIteratorBaseEENKUlvE_clEvENKUlvE0_clEvEUlffE_EESt5arrayIPcLm3EELi4E23TrivialOffsetCalculatorILi2EjESC_ILi1EjENS0_6memory12LoadWithCastILi2EEENSF_13StoreWithCastILi1EEEEEviT_T0_T2_T3_T4_T5_,"",@"SHT_CUDA_INFO"
	.sectionflags	@""
	.align	4


	//----- nvinfo : EIATTR_CUDA_API_VERSION
	.align		4
        /*0000*/ 	.byte	0x04, 0x37
        /*0002*/ 	.short	(.L_3153 - .L_3152)
.L_3152:
        /*0004*/ 	.word	0x00000082


	//----- nvinfo : EIATTR_KPARAM_INFO
	.align		4
.L_3153:
        /*0008*/ 	.byte	0x04, 0x17
        /*000a*/ 	.short	(.L_3155 - .L_3154)
.L_3154:
        /*000c*/ 	.word	0x00000000
        /*0010*/ 	.short	0x0006
        /*0012*/ 	.short	0x0030
        /*0014*/ 	.byte	0x00, 0xf0, 0x21, 0x00


	//----- nvinfo : EIATTR_KPARAM_INFO
	.align		4
.L_3155:
        /*0018*/ 	.byte	0x04, 0x17
        /*001a*/ 	.short	(.L_3157 - .L_3156)
.L_3156:
        /*001c*/ 	.word	0x00000000
        /*0020*/ 	.short	0x0005
        /*0022*/ 	.short	0x0024
        /*0024*/ 	.byte	0x00, 0xf0, 0x31, 0x00


	//----- nvinfo : EIATTR_KPARAM_INFO
	.align		4
.L_3157:
        /*0028*/ 	.byte	0x04, 0x17
        /*002a*/ 	.short	(.L_3159 - .L_3158)
.L_3158:
        /*002c*/ 	.word	0x00000000
        /*0030*/ 	.short	0x0004
        /*0032*/ 	.short	0x0021
        /*0034*/ 	.byte	0x00, 0xf0, 0x05, 0x00


	//----- nvinfo : EIATTR_KPARAM_INFO
	.align		4
.L_3159:
        /*0038*/ 	.byte	0x04, 0x17
        /*003a*/ 	.short	(.L_3161 - .L_3160)
.L_3160:
        /*003c*/ 	.word	0x00000000
        /*0040*/ 	.short	0x0003
        /*0042*/ 	.short	0x0020
        /*0044*/ 	.byte	0x00, 0xf0, 0x05, 0x00


	//----- nvinfo : EIATTR_KPARAM_INFO
	.align		4
.L_3161:
        /*0048*/ 	.byte	0x04, 0x17
        /*004a*/ 	.short	(.L_3163 - .L_3162)
.L_3162:
        /*004c*/ 	.word	0x00000000
        /*0050*/ 	.short	0x0002
        /*0052*/ 	.short	0x0008
        /*0054*/ 	.byte	0x00, 0xf0, 0x61, 0x00


	//----- nvinfo : EIATTR_KPARAM_INFO
	.align		4
.L_3163:
        /*0058*/ 	.byte	0x04, 0x17
        /*005a*/ 	.short	(.L_3165 - .L_3164)
.L_3164:
        /*005c*/ 	.word	0x00000000
        /*0060*/ 	.short	0x0001
        /*0062*/ 	.short	0x0004
        /*0064*/ 	.byte	0x00, 0xf0, 0x05, 0x00


	//----- nvinfo : EIATTR_KPARAM_INFO
	.align		4
.L_3165:
        /*0068*/ 	.byte	0x04, 0x17
        /*006a*/ 	.short	(.L_3167 - .L_3166)
.L_3166:
        /*006c*/ 	.word	0x00000000
        /*0070*/ 	.short	0x0000
        /*0072*/ 	.short	0x0000
        /*0074*/ 	.byte	0x00, 0xf0, 0x11, 0x00


	//----- nvinfo : EIATTR_SPARSE_MMA_MASK
	.align		4
.L_3167:
        /*0078*/ 	.byte	0x03, 0x50
        /*007a*/ 	.short	0x0000


	//----- nvinfo : EIATTR_MAXREG_COUNT
	.align		4
        /*007c*/ 	.byte	0x03, 0x1b
        /*007e*/ 	.short	0x00ff


	//----- nvinfo : EIATTR_EXTERNS
	.align		4
        /*0080*/ 	.byte	0x04, 0x0f
        /*0082*/ 	.short	(.L_3169 - .L_3168)


	//   ....[0]....
	.align		4
.L_3168:
        /*0084*/ 	.word	index@(__assertfail)


	//----- nvinfo : EIATTR_MERCURY_ISA_VERSION
	.align		4
.L_3169:
        /*0088*/ 	.byte	0x03, 0x5f
        /*008a*/ 	.short	0x0101


	//----- nvinfo : EIATTR_VRC_CTA_INIT_COUNT
	.align		4
        /*008c*/ 	.byte	0x02, 0x4a
	.zero		1
	.zero		1


	//----- nvinfo : EIATTR_SYSCALL_OFFSETS
	.align		4
        /*0090*/ 	.byte	0x04, 0x46
        /*0092*/ 	.short	(.L_3171 - .L_3170)


	//   ....[0]....
.L_3170:
        /*0094*/ 	.word	0x00000df0


	//   ....[1]....
        /*0098*/ 	.word	0x00001c10


	//   ....[2]....
        /*009c*/ 	.word	0x00002b30


	//   ....[3]....
        /*00a0*/ 	.word	0x00003940


	//   ....[4]....
        /*00a4*/ 	.word	0x000047d0


	//   ....[5]....
        /*00a8*/ 	.word	0x000055e0


	//   ....[6]....
        /*00ac*/ 	.word	0x00006480


	//   ....[7]....
        /*00b0*/ 	.word	0x00007270


	//   ....[8]....
        /*00b4*/ 	.word	0x00008070


	//   ....[9]....
        /*00b8*/ 	.word	0x00008dc0


	//   ....[10]....
        /*00bc*/ 	.word	0x00009c40


	//   ....[11]....
        /*00c0*/ 	.word	0x0000aaa0


	//----- nvinfo : EIATTR_EXIT_INSTR_OFFSETS
	.align		4
.L_3171:
        /*00c4*/ 	.byte	0x04, 0x1c
        /*00c6*/ 	.short	(.L_3173 - .L_3172)


	//   ....[0]....
.L_3172:
        /*00c8*/ 	.word	0x00009ee0


	//   ....[1]....
        /*00cc*/ 	.word	0x0000a020


	//   ....[2]....
        /*00d0*/ 	.word	0x0000a060


	//   ....[3]....
        /*00d4*/ 	.word	0x0000a0f0


	//   ....[4]....
        /*00d8*/ 	.word	0x0000a120


	//   ....[5]....
        /*00dc*/ 	.word	0x0000a150


	//   ....[6]....
        /*00e0*/ 	.word	0x0000a1d0


	//   ....[7]....
        /*00e4*/ 	.word	0x0000a200


	//   ....[8]....
        /*00e8*/ 	.word	0x0000a290


	//   ....[9]....
        /*00ec*/ 	.word	0x0000a2d0


	//   ....[10]....
        /*00f0*/ 	.word	0x0000a310


	//   ....[11]....
        /*00f4*/ 	.word	0x0000a3e0


	//   ....[12]....
        /*00f8*/ 	.word	0x0000a540


	//   ....[13]....
        /*00fc*/ 	.word	0x0000a6a0


	//   ....[14]....
        /*0100*/ 	.word	0x0000a7f0


	//   ....[15]....
        /*0104*/ 	.word	0x0000a820


	//   ....[16]....
        /*0108*/ 	.word	0x0000a850


	//   ....[17]....
        /*010c*/ 	.word	0x0000a8f0


	//   ....[18]....
        /*0110*/ 	.word	0x0000a940


	//   ....[19]....
        /*0114*/ 	.word	0x0000aab0


	//   ....[20]....
        /*0118*/ 	.word	0x0000abb0


	//   ....[21]....
        /*011c*/ 	.word	0x0000ace0


	//   ....[22]....
        /*0120*/ 	.word	0x0000ad10


	//----- nvinfo : EIATTR_MAX_THREADS
	.align		4
.L_3173:
        /*0124*/ 	.byte	0x04, 0x05
        /*0126*/ 	.short	(.L_3175 - .L_3174)
.L_3174:
        /*0128*/ 	.word	0x00000080
        /*012c*/ 	.word	0x00000001
        /*0130*/ 	.word	0x00000001


	//----- nvinfo : EIATTR_CRS_STACK_SIZE
	.align		4
.L_3175:
        /*0134*/ 	.byte	0x04, 0x1e
        /*0136*/ 	.short	(.L_3177 - .L_3176)
.L_3176:
        /*0138*/ 	.word	0x00000000


	//----- nvinfo : EIATTR_CBANK_PARAM_SIZE
	.align		4
.L_3177:
        /*013c*/ 	.byte	0x03, 0x19
        /*013e*/ 	.short	0x0038


	//----- nvinfo : EIATTR_PARAM_CBANK
	.align		4
        /*0140*/ 	.byte	0x04, 0x0a
        /*0142*/ 	.short	(.L_3179 - .L_3178)
	.align		4
.L_3178:
        /*0144*/ 	.word	index@(.nv.constant0._ZN2at6native27unrolled_elementwise_kernelINS0_13BinaryFunctorIfffZZZNS0_16fmin_kernel_cudaERNS_18TensorIteratorBaseEENKUlvE_clEvENKUlvE0_clEvEUlffE_EESt5arrayIPcLm3EELi4E23TrivialOffsetCalculatorILi2EjESC_ILi1EjENS0_6memory12LoadWithCastILi2EEENSF_13StoreWithCastILi1EEEEEviT_T0_T2_T3_T4_T5_)
        /*0148*/ 	.short	0x0380
        /*014a*/ 	.short	0x0038


	//----- nvinfo : EIATTR_SW_WAR
	.align		4
.L_3179:
        /*014c*/ 	.byte	0x04, 0x36
        /*014e*/ 	.short	(.L_3181 - .L_3180)
.L_3180:
        /*0150*/ 	.word	0x00000008
.L_3181:


//--------------------- .nv.info._ZN2at6native18elementwise_kernelILi128ELi2EZNS0_22gpu_kernel_impl_nocastINS0_13BinaryFunctorIfffZZZNS0_16fmin_kernel_cudaERNS_18TensorIteratorBaseEENKUlvE_clEvENKUlvE0_clEvEUlffE_EEEEvS5_RKT_EUliE_EEviT1_ --------------------------
	.section	.nv.info._ZN2at6native18elementwise_kernelILi128ELi2EZNS0_22gpu_kernel_impl_nocastINS0_13BinaryFunctorIfffZZZNS0_16fmin_kernel_cudaERNS_18TensorIteratorBaseEENKUlvE_clEvENKUlvE0_clEvEUlffE_EEEEvS5_RKT_EUliE_EEviT1_,"",@"SHT_CUDA_INFO"
	.sectionflags	@""
	.align	4


	//----- nvinfo : EIATTR_CUDA_API_VERSION
	.align		4
        /*0000*/ 	.byte	0x04, 0x37
        /*0002*/ 	.short	(.L_3183 - .L_3182)
.L_3182:
        /*0004*/ 	.word	0x00000082


	//----- nvinfo : EIATTR_KPARAM_INFO
	.align		4
.L_3183:
        /*0008*/ 	.byte	0x04, 0x17
        /*000a*/ 	.short	(.L_3185 - .L_3184)
.L_3184:
        /*000c*/ 	.word	0x00000000
        /*0010*/ 	.short	0x0001
        /*0012*/ 	.short	0x0008
        /*0014*/ 	.byte	0x00, 0xf0, 0x21, 0x0a


	//----- nvinfo : EIATTR_KPARAM_INFO
	.align		4
.L_3185:
        /*0018*/ 	.byte	0x04, 0x17
        /*001a*/ 	.short	(.L_3187 - .L_3186)
.L_3186:
        /*001c*/ 	.word	0x00000000
        /*0020*/ 	.short	0x0000
        /*0022*/ 	.short	0x0000
        /*0024*/ 	.byte	0x00, 0xf0, 0x11, 0x00


	//----- nvinfo : EIATTR_SPARSE_MMA_MASK
	.align		4
.L_3187:
        /*0028*/ 	.byte	0x03, 0x50
        /*002a*/ 	.short	0x0000


	//----- nvinfo : EIATTR_MAXREG_COUNT
	.align		4
        /*002c*/ 	.byte	0x03, 0x1b
        /*002e*/ 	.short	0x0080


	//----- nvinfo : EIATTR_MERCURY_ISA_VERSION
	.align		4
        /*0030*/ 	.byte	0x03, 0x5f
        /*0032*/ 	.short	0x0101


	//----- nvinfo : EIATTR_VRC_CTA_INIT_COUNT
	.align		4
        /*0034*/ 	.byte	0x02, 0x4a
	.zero		1
	.zero		1


	//----- nvinfo : EIATTR_EXIT_INSTR_OFFSETS
	.align		4
        /*0038*/ 	.byte	0x04, 0x1c
        /*003a*/ 	.short	(.L_3189 - .L_3188)


	//   ....[0]....
.L_3188:
        /*003c*/ 	.word	0x00000170


	//   ....[1]....
        /*0040*/ 	.word	0x000001f0


	//   ....[2]....
        /*0044*/ 	.word	0x00001920


	//   ....[3]....
        /*0048*/ 	.word	0x00002fb0


	//----- nvinfo : EIATTR_MAX_THREADS
	.align		4
.L_3189:
        /*004c*/ 	.byte	0x04, 0x05
        /*004e*/ 	.short	(.L_3191 - .L_3190)
.L_3190:
        /*0050*/ 	.word	0x00000080
        /*0054*/ 	.word	0x00000001
        /*0058*/ 	.word	0x00000001


	//----- nvinfo : EIATTR_CRS_STACK_SIZE
	.align		4
.L_3191:
        /*005c*/ 	.byte	0x04, 0x1e
        /*005e*/ 	.short	(.L_3193 - .L_3192)
.L_3192:
        /*0060*/ 	.word	0x00000000


	//----- nvinfo : EIATTR_CBANK_PARAM_SIZE
	.align		4
.L_3193:
        /*0064*/ 	.byte	0x03, 0x19
        /*0066*/ 	.short	0x0290


	//----- nvinfo : EIATTR_PARAM_CBANK
	.align		4
        /*0068*/ 	.byte	0x04, 0x0a
        /*006a*/ 	.short	(.L_3195 - .L_3194)
	.align		4
.L_3194:
        /*006c*/ 	.word	index@(.nv.constant0._ZN2at6native18elementwise_kernelILi128ELi2EZNS0_22gpu_kernel_impl_nocastINS0_13BinaryFunctorIfffZZZNS0_16fmin_kernel_cudaERNS_18TensorIteratorBaseEENKUlvE_clEvENKUlvE0_clEvEUlffE_EEEEvS5_RKT_EUliE_EEviT1_)
        /*0070*/ 	.short	0x0380
        /*0072*/ 	.short	0x0290


	//----- nvinfo : EIATTR_SW_WAR
	.align		4
.L_3195:
        /*0074*/ 	.byte	0x04, 0x36
        /*0076*/ 	.short	(.L_3197 - .L_3196)
.L_3196:
        /*0078*/ 	.word	0x00000008
.L_3197:


//--------------------- .nv.info._ZN2at6native27unrolled_elementwise_kernelINS0_13BinaryFunctorIfffZZZNS0_16fmin_kernel_cudaERNS_18TensorIteratorBaseEENKUlvE_clEvENKUlvE0_clEvEUlffE_EESt5arrayIPcLm3EELi4E23TrivialOffsetCalculatorILi2EjESC_ILi1EjENS0_6memory15LoadWithoutCastENSF_16StoreWithoutCastEEEviT_T0_T2_T3_T4_T5_ --------------------------
	.section	.nv.info._ZN2at6native27unrolled_elementwise_kernelINS0_13BinaryFunctorIfffZZZNS0_16fmin_kernel_cudaERNS_18TensorIteratorBaseEENKUlvE_clEvENKUlvE0_clEvEUlffE_EESt5arrayIPcLm3EELi4E23TrivialOffsetCalculatorILi2EjESC_ILi1EjENS0_6memory15LoadWithoutCastENSF_16StoreWithoutCastEEEviT_T0_T2_T3_T4_T5_,"",@"SHT_CUDA_INFO"
	.sectionflags	@""
	.align	4


	//----- nvinfo : EIATTR_CUDA_API_VERSION
	.align		4
        /*0000*/ 	.byte	0x04, 0x37
        /*0002*/ 	.short	(.L_3199 - .L_3198)
.L_3198:
        /*0004*/ 	.word	0x00000082


	//----- nvinfo : EIATTR_KPARAM_INFO
	.align		4
.L_3199:
        /*0008*/ 	.byte	0x04, 0x17
        /*000a*/ 	.short	(.L_3201 - .L_3200)
.L_3200:
        /*000c*/ 	.word	0x00000000
        /*0010*/ 	.short	0x0006
        /*0012*/ 	.short	0x0023
        /*0014*/ 	.byte	0x00, 0xf0, 0x05, 0x00


	//----- nvinfo : EIATTR_KPARAM_INFO
	.align		4
.L_3201:
        /*0018*/ 	.byte	0x04, 0x17
        /*001a*/ 	.short	(.L_3203 - .L_3202)
.L_3202:
        /*001c*/ 	.word	0x00000000
        /*0020*/ 	.short	0x0005
        /*0022*/ 	.short	0x0022
        /*0024*/ 	.byte	0x00, 0xf0, 0x05, 0x00


	//----- nvinfo : EIATTR_KPARAM_INFO
	.align		4
.L_3203:
        /*0028*/ 	.byte	0x04, 0x17
        /*002a*/ 	.short	(.L_3205 - .L_3204)
.L_3204:
        /*002c*/ 	.word	0x00000000
        /*0030*/ 	.short	0x0004
        /*0032*/ 	.short	0x0021
        /*0034*/ 	.byte	0x00, 0xf0, 0x05, 0x00


	//----- nvinfo : EIATTR_KPARAM_INFO
	.align		4
.L_3205:
        /*0038*/ 	.byte	0x04, 0x17
        /*003a*/ 	.short	(.L_3207 - .L_3206)
.L_3206:
        /*003c*/ 	.word	0x00000000
        /*0040*/ 	.short	0x0003
        /*0042*/ 	.short	0x0020
        /*0044*/ 	.byte	0x00, 0xf0, 0x05, 0x00


	//----- nvinfo : EIATTR_KPARAM_INFO
	.align		4
.L_3207:
        /*0048*/ 	.byte	0x04, 0x17
        /*004a*/ 	.short	(.L_3209 - .L_3208)
.L_3208:
        /*004c*/ 	.word	0x00000000
        /*0050*/ 	.short	0x0002
        /*0052*/ 	.short	0x0008
        /*0054*/ 	.byte	0x00, 0xf0, 0x61, 0x00


	//----- nvinfo : EIATTR_KPARAM_INFO
	.align		4
.L_3209:
        /*0058*/ 	.byte	0x04, 0x17
        /*005a*/ 	.short	(.L_3211 - .L_3210)
.L_3210:
        /*005c*/ 	.word	0x00000000
        /*0060*/ 	.short	0x0001
        /*0062*/ 	.short	0x0004
        /*0064*/ 	.byte	0x00, 0xf0, 0x05, 0x00


	//----- nvinfo : EIATTR_KPARAM_INFO
	.align		4
.L_3211:
        /*0068*/ 	.byte	0x04, 0x17
        /*006a*/ 	.short	(.L_3213 - .L_3212)
.L_3212:
        /*006c*/ 	.word	0x00000000
        /*0070*/ 	.short	0x0000
        /*0072*/ 	.short	0x0000
        /*0074*/ 	.byte	0x00, 0xf0, 0x11, 0x00


	//----- nvinfo : EIATTR_SPARSE_MMA_MASK
	.align		4
.L_3213:
        /*0078*/ 	.byte	0x03, 0x50
        /*007a*/ 	.short	0x0000


	//----- nvinfo : EIATTR_MAXREG_COUNT
	.align		4
        /*007c*/ 	.byte	0x03, 0x1b
        /*007e*/ 	.short	0x00ff


	//----- nvinfo : EIATTR_MERCURY_ISA_VERSION
	.align		4
        /*0080*/ 	.byte	0x03, 0x5f
        /*0082*/ 	.short	0x0101


	//----- nvinfo : EIATTR_VRC_CTA_INIT_COUNT
	.align		4
        /*0084*/ 	.byte	0x02, 0x4a
	.zero		1
	.zero		1


	//----- nvinfo : EIATTR_EXIT_INSTR_OFFSETS
	.align		4
        /*0088*/ 	.byte	0x04, 0x1c
        /*008a*/ 	.short	(.L_3215 - .L_3214)


	//   ....[0]....
.L_3214:
        /*008c*/ 	.word	0x000004f0


	//   ....[1]....
        /*0090*/ 	.word	0x00000540


	//----- nvinfo : EIATTR_MAX_THREADS
	.align		4
.L_3215:
        /*0094*/ 	.byte	0x04, 0x05
        /*0096*/ 	.short	(.L_3217 - .L_3216)
.L_3216:
        /*0098*/ 	.word	0x00000080
        /*009c*/ 	.word	0x00000001
        /*00a0*/ 	.word	0x00000001


	//----- nvinfo : EIATTR_CRS_STACK_SIZE
	.align		4
.L_3217:
        /*00a4*/ 	.byte	0x04, 0x1e
        /*00a6*/ 	.short	(.L_3219 - .L_3218)
.L_3218:
        /*00a8*/ 	.word	0x00000000


	//----- nvinfo : EIATTR_CBANK_PARAM_SIZE
	.align		4
.L_3219:
        /*00ac*/ 	.byte	0x03, 0x19
        /*00ae*/ 	.short	0x0024


	//----- nvinfo : EIATTR_PARAM_CBANK
	.align		4
        /*00b0*/ 	.byte	0x04, 0x0a
        /*00b2*/ 	.short	(.L_3221 - .L_3220)
	.align		4
.L_3220:
        /*00b4*/ 	.word	index@(.nv.constant0._ZN2at6native27unrolled_elementwise_kernelINS0_13BinaryFunctorIfffZZZNS0_16fmin_kernel_cudaERNS_18TensorIteratorBaseEENKUlvE_clEvENKUlvE0_clEvEUlffE_EESt5arrayIPcLm3EELi4E23TrivialOffsetCalculatorILi2EjESC_ILi1EjENS0_6memory15LoadWithoutCastENSF_16StoreWithoutCastEEEviT_T0_T2_T3_T4_T5_)
        /*00b8*/ 	.short	0x0380
        /*00ba*/ 	.short	0x0024


	//----- nvinfo : EIATTR_SW_WAR
	.align		4
.L_3221:
        /*00bc*/ 	.byte	0x04, 0x36
        /*00be*/ 	.short	(.L_3223 - .L_3222)
.L_3222:
        /*00c0*/ 	.word	0x00000008
.L_3223:


//--------------------- .nv.info._ZN2at6native29vectorized_elementwise_kernelILi2ENS0_13BinaryFunctorIfffZZZNS0_16fmin_kernel_cudaERNS_18TensorIteratorBaseEENKUlvE_clEvENKUlvE0_clEvEUlffE_EESt5arrayIPcLm3EEEEviT0_T1_ --------------------------
	.section	.nv.info._ZN2at6native29vectorized_elementwise_kernelILi2ENS0_13BinaryFunctorIfffZZZNS0_16fmin_kernel_cudaERNS_18TensorIteratorBaseEENKUlvE_clEvENKUlvE0_clEvEUlffE_EESt5arrayIPcLm3EEEEviT0_T1_,"",@"SHT_CUDA_INFO"
	.sectionflags	@""
	.align	4


	//----- nvinfo : EIATTR_CUDA_API_VERSION
	.align		4
        /*0000*/ 	.byte	0x04, 0x37
        /*0002*/ 	.short	(.L_3225 - .L_3224)
.L_3224:
        /*0004*/ 	.word	0x00000082


	//----- nvinfo : EIATTR_KPARAM_INFO
	.align		4
.L_3225:
        /*0008*/ 	.byte	0x04, 0x17
        /*000a*/ 	.short	(.L_3227 - .L_3226)
.L_3226:
        /*000c*/ 	.word	0x00000000
        /*0010*/ 	.short	0x0002
        /*0012*/ 	.short	0x0008
        /*0014*/ 	.byte	0x00, 0xf0, 0x61, 0x00


	//----- nvinfo : EIATTR_KPARAM_INFO
	.align		4
.L_3227:
        /*0018*/ 	.byte	0x04, 0x17
        /*001a*/ 	.short	(.L_3229 - .L_3228)
.L_3228:
        /*001c*/ 	.word	0x00000000
        /*0020*/ 	.short	0x0001
        /*0022*/ 	.short	0x0004
        /*0024*/ 	.byte	0x00, 0xf0, 0x05, 0x00


	//----- nvinfo : EIATTR_KPARAM_INFO
	.align		4
.L_3229:
        /*0028*/ 	.byte	0x04, 0x17
        /*002a*/ 	.short	(.L_3231 - .L_3230)
.L_3230:
        /*002c*/ 	.word	0x00000000
        /*0030*/ 	.short	0x0000
        /*0032*/ 	.short	0x0000
        /*0034*/ 	.byte	0x00, 0xf0, 0x11, 0x00


	//----- nvinfo : EIATTR_SPARSE_MMA_MASK
	.align		4
.L_3231:
        /*0038*/ 	.byte	0x03, 0x50
        /*003a*/ 	.short	0x0000


	//----- nvinfo : EIATTR_MAXREG_COUNT
	.align		4
        /*003c*/ 	.byte	0x03, 0x1b
        /*003e*/ 	.short	0x00ff


	//----- nvinfo : EIATTR_MERCURY_ISA_VERSION
	.align		4
        /*0040*/ 	.byte	0x03, 0x5f
        /*0042*/ 	.short	0x0101


	//----- nvinfo : EIATTR_VRC_CTA_INIT_COUNT
	.align		4
        /*0044*/ 	.byte	0x02, 0x4a
	.zero		1
	.zero		1


	//----- nvinfo : EIATTR_EXIT_INSTR_OFFSETS
	.align		4
        /*0048*/ 	.byte	0x04, 0x1c
        /*004a*/ 	.short	(.L_3233 - .L_3232)


	//   ....[0]....
.L_3232:
        /*004c*/ 	.word	0x000009b0


	//   ....[1]....
        /*0050*/ 	.word	0x00000a00


	//   ....[2]....
        /*0054*/ 	.word	0x00000bf0


	//----- nvinfo : EIATTR_MAX_THREADS
	.align		4
.L_3233:
        /*0058*/ 	.byte	0x04, 0x05
        /*005a*/ 	.short	(.L_3235 - .L_3234)
.L_3234:
        /*005c*/ 	.word	0x00000080
        /*0060*/ 	.word	0x00000001
        /*0064*/ 	.word	0x00000001


	//----- nvinfo : EIATTR_CRS_STACK_SIZE
	.align		4
.L_3235:
        /*0068*/ 	.byte	0x04, 0x1e
        /*006a*/ 	.short	(.L_3237 - .L_3236)
.L_3236:
        /*006c*/ 	.word	0x00000000


	//----- nvinfo : EIATTR_CBANK_PARAM_SIZE
	.align		4
.L_3237:
        /*0070*/ 	.byte	0x03, 0x19
        /*0072*/ 	.short	0x0020


	//----- nvinfo : EIATTR_PARAM_CBANK
	.align		4
        /*0074*/ 	.byte	0x04, 0x0a
        /*0076*/ 	.short	(.L_3239 - .L_3238)
	.align		4
.L_3238:
        /*0078*/ 	.word	index@(.nv.constant0._ZN2at6native29vectorized_elementwise_kernelILi2ENS0_13BinaryFunctorIfffZZZNS0_16fmin_kernel_cudaERNS_18TensorIteratorBaseEENKUlvE_clEvENKUlvE0_clEvEUlffE_EESt5arrayIPcLm3EEEEviT0_T1_)
        /*007c*/ 	.short	0x0380
        /*007e*/ 	.short	0x0020


	//----- nvinfo : EIATTR_SW_WAR
	.align		4
.L_3239:
        /*0080*/ 	.byte	0x04, 0x36
        /*0082*/ 	.short	(.L_3241 - .L_3240)
.L_3240:
        /*0084*/ 	.word	0x00000008
.L_3241:


//--------------------- .nv.info._ZN2at6native29vectorized_elementwise_kernelILi4ENS0_13BinaryFunctorIfffZZZNS0_16fmin_kernel_cudaERNS_18TensorIteratorBaseEENKUlvE_clEvENKUlvE0_clEvEUlffE_EESt5arrayIPcLm3EEEEviT0_T1_ --------------------------
	.section	.nv.info._ZN2at6native29vectorized_elementwise_kernelILi4ENS0_13BinaryFunctorIfffZZZNS0_16fmin_kernel_cudaERNS_18TensorIteratorBaseEENKUlvE_clEvENKUlvE0_clEvEUlffE_EESt5arrayIPcLm3EEEEviT0_T1_,"",@"SHT_CUDA_INFO"
	.sectionflags	@""
	.align	4


	//----- nvinfo : EIATTR_CUDA_API_VERSION
	.align		4
        /*0000*/ 	.byte	0x04, 0x37
        /*0002*/ 	.short	(.L_3243 - .L_3242)
.L_3242:
        /*0004*/ 	.word	0x00000082


	//----- nvinfo : EIATTR_KPARAM_INFO
	.align		4
.L_3243:
        /*0008*/ 	.byte	0x04, 0x17
        /*000a*/ 	.short	(.L_3245 - .L_3244)
.L_3244:
        /*000c*/ 	.word	0x00000000
        /*0010*/ 	.short	0x0002
        /*0012*/ 	.short	0x0008
        /*0014*/ 	.byte	0x00, 0xf0, 0x61, 0x00


	//----- nvinfo : EIATTR_KPARAM_INFO
	.align		4
.L_3245:
        /*0018*/ 	.byte	0x04, 0x17
        /*001a*/ 	.short	(.L_3247 - .L_3246)
.L_3246:
        /*001c*/ 	.word	0x00000000
        /*0020*/ 	.short	0x0001
        /*0022*/ 	.short	0x0004
        /*0024*/ 	.byte	0x00, 0xf0, 0x05, 0x00


	//----- nvinfo : EIATTR_KPARAM_INFO
	.align		4
.L_3247:
        /*0028*/ 	.byte	0x04, 0x17
        /*002a*/ 	.short	(.L_3249 - .L_3248)
.L_3248:
        /*002c*/ 	.word	0x00000000
        /*0030*/ 	.short	0x0000
        /*0032*/ 	.short	0x0000
        /*0034*/ 	.byte	0x00, 0xf0, 0x11, 0x00


	//----- nvinfo : EIATTR_SPARSE_MMA_MASK
	.align		4
.L_3249:
        /*0038*/ 	.byte	0x03, 0x50
        /*003a*/ 	.short	0x0000


	//----- nvinfo : EIATTR_MAXREG_COUNT
	.align		4
        /*003c*/ 	.byte	0x03, 0x1b
        /*003e*/ 	.short	0x00ff


	//----- nvinfo : EIATTR_MERCURY_ISA_VERSION
	.align		4
        /*0040*/ 	.byte	0x03, 0x5f
        /*0042*/ 	.short	0x0101


	//----- nvinfo : EIATTR_VRC_CTA_INIT_COUNT
	.align		4
        /*0044*/ 	.byte	0x02, 0x4a
	.zero		1
	.zero		1


	//----- nvinfo : EIATTR_EXIT_INSTR_OFFSETS
	.align		4
        /*0048*/ 	.byte	0x04, 0x1c
        /*004a*/ 	.short	(.L_3251 - .L_3250)


	//   ....[0]....
.L_3250:
        /*004c*/ 	.word	0x000009b0


	//   ....[1]....
        /*0050*/ 	.word	0x00000a00


	//   ....[2]....
        /*0054*/ 	.word	0x00000b90


	//----- nvinfo : EIATTR_MAX_THREADS
	.align		4
.L_3251:
        /*0058*/ 	.byte	0x04, 0x05
        /*005a*/ 	.short	(.L_3253 - .L_3252)
.L_3252:
        /*005c*/ 	.word	0x00000080
        /*0060*/ 	.word	0x00000001
        /*0064*/ 	.word	0x00000001


	//----- nvinfo : EIATTR_CRS_STACK_SIZE
	.align		4
.L_3253:
        /*0068*/ 	.byte	0x04, 0x1e
        /*006a*/ 	.short	(.L_3255 - .L_3254)
.L_3254:
        /*006c*/ 	.word	0x00000000


	//----- nvinfo : EIATTR_CBANK_PARAM_SIZE
	.align		4
.L_3255:
        /*0070*/ 	.byte	0x03, 0x19
        /*0072*/ 	.short	0x0020


	//----- nvinfo : EIATTR_PARAM_CBANK
	.align		4
        /*0074*/ 	.byte	0x04, 0x0a
        /*0076*/ 	.short	(.L_3257 - .L_3256)
	.align		4
.L_3256:
        /*0078*/ 	.word	index@(.nv.constant0._ZN2at6native29vectorized_elementwise_kernelILi4ENS0_13BinaryFunctorIfffZZZNS0_16fmin_kernel_cudaERNS_18TensorIteratorBaseEENKUlvE_clEvENKUlvE0_clEvEUlffE_EESt5arrayIPcLm3EEEEviT0_T1_)
        /*007c*/ 	.short	0x0380
        /*007e*/ 	.short	0x0020


	//----- nvinfo : EIATTR_SW_WAR
	.align		4
.L_3257:
        /*0080*/ 	.byte	0x04, 0x36
        /*0082*/ 	.short	(.L_3259 - .L_3258)
.L_3258:
        /*0084*/ 	.word	0x00000008
.L_3259:


//--------------------- .nv.info._ZN2at6native29vectorized_elementwise_kernelILi8ENS0_13BinaryFunctorIfffZZZNS0_16fmin_kernel_cudaERNS_18TensorIteratorBaseEENKUlvE_clEvENKUlvE0_clEvEUlffE_EESt5arrayIPcLm3EEEEviT0_T1_ --------------------------
	.section	.nv.info._ZN2at6native29vectorized_elementwise_kernelILi8ENS0_13BinaryFunctorIfffZZZNS0_16fmin_kernel_cudaERNS_18TensorIteratorBaseEENKUlvE_clEvENKUlvE0_clEvEUlffE_EESt5arrayIPcLm3EEEEviT0_T1_,"",@"SHT_CUDA_INFO"
	.sectionflags	@""
	.align	4


	//----- nvinfo : EIATTR_CUDA_API_VERSION
	.align		4
        /*0000*/ 	.byte	0x04, 0x37
        /*0002*/ 	.short	(.L_3261 - .L_3260)
.L_3260:
        /*0004*/ 	.word	0x00000082


	//----- nvinfo : EIATTR_KPARAM_INFO
	.align		4
.L_3261:
        /*0008*/ 	.byte	0x04, 0x17
        /*000a*/ 	.short	(.L_3263 - .L_3262)
.L_3262:
        /*000c*/ 	.word	0x00000000
        /*0010*/ 	.short	0x0002
        /*0012*/ 	.short	0x0008
        /*0014*/ 	.byte	0x00, 0xf0, 0x61, 0x00


	//----- nvinfo : EIATTR_KPARAM_INFO
	.align		4
.L_3263:
        /*0018*/ 	.byte	0x04, 0x17
        /*001a*/ 	.short	(.L_3265 - .L_3264)
.L_3264:
        /*001c*/ 	.word	0x00000000
        /*0020*/ 	.short	0x0001
        /*0022*/ 	.short	0x0004
        /*0024*/ 	.byte	0x00, 0xf0, 0x05, 0x00


	//----- nvinfo : EIATTR_KPARAM_INFO
	.align		4
.L_3265:
        /*0028*/ 	.byte	0x04, 0x17
        /*002a*/ 	.short	(.L_3267 - .L_3266)
.L_3266:
        /*002c*/ 	.word	0x00000000
        /*0030*/ 	.short	0x0000
        /*0032*/ 	.short	0x0000
        /*0034*/ 	.byte	0x00, 0xf0, 0x11, 0x00


	//----- nvinfo : EIATTR_SPARSE_MMA_MASK
	.align		4
.L_3267:
        /*0038*/ 	.byte	0x03, 0x50
        /*003a*/ 	.short	0x0000


	//----- nvinfo : EIATTR_MAXREG_COUNT
	.align		4
        /*003c*/ 	.byte	0x03, 0x1b
        /*003e*/ 	.short	0x00ff


	//----- nvinfo : EIATTR_MERCURY_ISA_VERSION
	.align		4
        /*0040*/ 	.byte	0x03, 0x5f
        /*0042*/ 	.short	0x0101


	//----- nvinfo : EIATTR_VRC_CTA_INIT_COUNT
	.align		4
        /*0044*/ 	.byte	0x02, 0x4a
	.zero		1
	.zero		1


	//----- nvinfo : EIATTR_EXIT_INSTR_OFFSETS
	.align		4
        /*0048*/ 	.byte	0x04, 0x1c
        /*004a*/ 	.short	(.L_3269 - .L_3268)


	//   ....[0]....
.L_3268:
        /*004c*/ 	.word	0x000009b0


	//   ....[1]....
        /*0050*/ 	.word	0x00000a00


	//   ....[2]....
        /*0054*/ 	.word	0x00000b60


	//----- nvinfo : EIATTR_MAX_THREADS
	.align		4
.L_3269:
        /*0058*/ 	.byte	0x04, 0x05
        /*005a*/ 	.short	(.L_3271 - .L_3270)
.L_3270:
        /*005c*/ 	.word	0x00000080
        /*0060*/ 	.word	0x00000001
        /*0064*/ 	.word	0x00000001


	//----- nvinfo : EIATTR_CRS_STACK_SIZE
	.align		4
.L_3271:
        /*0068*/ 	.byte	0x04, 0x1e
        /*006a*/ 	.short	(.L_3273 - .L_3272)
.L_3272:
        /*006c*/ 	.word	0x00000000


	//----- nvinfo : EIATTR_CBANK_PARAM_SIZE
	.align		4
.L_3273:
        /*0070*/ 	.byte	0x03, 0x19
        /*0072*/ 	.short	0x0020


	//----- nvinfo : EIATTR_PARAM_CBANK
	.align		4
        /*0074*/ 	.byte	0x04, 0x0a
        /*0076*/ 	.short	(.L_3275 - .L_3274)
	.align		4
.L_3274:
        /*0078*/ 	.word	index@(.nv.constant0._ZN2at6native29vectorized_elementwise_kernelILi8ENS0_13BinaryFunctorIfffZZZNS0_16fmin_kernel_cudaERNS_18TensorIteratorBaseEENKUlvE_clEvENKUlvE0_clEvEUlffE_EESt5arrayIPcLm3EEEEviT0_T1_)
        /*007c*/ 	.short	0x0380
        /*007e*/ 	.short	0x0020


	//----- nvinfo : EIATTR_SW_WAR
	.align		4
.L_3275:
        /*0080*/ 	.byte	0x04, 0x36
        /*0082*/ 	.short	(.L_3277 - .L_3276)
.L_3276:
        /*0084*/ 	.word	0x00000008
.L_3277:


//--------------------- .nv.info._ZN2at6native18elementwise_kernelILi128ELi4EZNS0_15gpu_kernel_implINS0_13AUnaryFunctorIdddZZZNS0_16fmin_kernel_cudaERNS_18TensorIteratorBaseEENKUlvE_clEvENKUlvE_clEvEUlddE_EEEEvS5_RKT_EUliE_EEviT1_ --------------------------
	.section	.nv.info._ZN2at6native18elementwise_kernelILi128ELi4EZNS0_15gpu_kernel_implINS0_13AUnaryFunctorIdddZZZNS0_16fmin_kernel_cudaERNS_18TensorIteratorBaseEENKUlvE_clEvENKUlvE_clEvEUlddE_EEEEvS5_RKT_EUliE_EEviT1_,"",@"SHT_CUDA_INFO"
	.sectionflags	@""
	.align	4


	//----- nvinfo : EIATTR_CUDA_API_VERSION
	.align		4
        /*0000*/ 	.byte	0x04, 0x37
        /*0002*/ 	.short	(.L_3279 - .L_3278)
.L_3278:
        /*0004*/ 	.word	0x00000082


	//----- nvinfo : EIATTR_KPARAM_INFO
	.align		4
.L_3279:
        /*0008*/ 	.byte	0x04, 0x17
        /*000a*/ 	.short	(.L_3281 - .L_3280)
.L_3280:
        /*000c*/ 	.word	0x00000000
        /*0010*/ 	.short	0x0001
        /*0012*/ 	.short	0x0008
        /*0014*/ 	.byte	0x00, 0xf0, 0xa1, 0x08


	//----- nvinfo : EIATTR_KPARAM_INFO
	.align		4
.L_3281:
        /*0018*/ 	.byte	0x04, 0x17
        /*001a*/ 	.short	(.L_3283 - .L_3282)
.L_3282:
        /*001c*/ 	.word	0x00000000
        /*0020*/ 	.short	0x0000
        /*0022*/ 	.short	0x0000
        /*0024*/ 	.byte	0x00, 0xf0, 0x11, 0x00


	//----- nvinfo : EIATTR_SPARSE_MMA_MASK
	.align		4
.L_3283:
        /*0028*/ 	.byte	0x03, 0x50
        /*002a*/ 	.short	0x0000


	//----- nvinfo : EIATTR_MAXREG_COUNT
	.align		4
        /*002c*/ 	.byte	0x03, 0x1b
        /*002e*/ 	.short	0x0080


	//----- nvinfo : EIATTR_EXTERNS
	.align		4
        /*0030*/ 	.byte	0x04, 0x0f
        /*0032*/ 	.short	(.L_3285 - .L_3284)


	//   ....[0]....
	.align		4
.L_3284:
        /*0034*/ 	.word	index@(__assertfail)


	//----- nvinfo : EIATTR_MERCURY_ISA_VERSION
	.align		4
.L_3285:
        /*0038*/ 	.byte	0x03, 0x5f
        /*003a*/ 	.short	0x0101


	//----- nvinfo : EIATTR_VRC_CTA_INIT_COUNT
	.align		4
        /*003c*/ 	.byte	0x02, 0x4a
	.zero		1
	.zero		1


	//----- nvinfo : EIATTR_SYSCALL_OFFSETS
	.align		4
        /*0040*/ 	.byte	0x04, 0x46
        /*0042*/ 	.short	(.L_3287 - .L_3286)


	//   ....[0]....
.L_3286:
        /*0044*/ 	.word	0x00002180


	//   ....[1]....
        /*0048*/ 	.word	0x000032a0


	//   ....[2]....
        /*004c*/ 	.word	0x000055f0


	//   ....[3]....
        /*0050*/ 	.word	0x00006490


	//   ....[4]....
        /*0054*/ 	.word	0x00008990


	//   ....[5]....
        /*0058*/ 	.word	0x00009830


	//   ....[6]....
        /*005c*/ 	.word	0x0000bd40


	//   ....[7]....
        /*0060*/ 	.word	0x0000cb90


	//----- nvinfo : EIATTR_EXIT_INSTR_OFFSETS
	.align		4
.L_3287:
        /*0064*/ 	.byte	0x04, 0x1c
        /*0066*/ 	.short	(.L_3289 - .L_3288)


	//   ....[0]....
.L_3288:
        /*0068*/ 	.word	0x00009bd0


	//   ....[1]....
        /*006c*/ 	.word	0x0000bf20


	//   ....[2]....
        /*0070*/ 	.word	0x0000bf60


	//   ....[3]....
        /*0074*/ 	.word	0x0000bff0


	//   ....[4]....
        /*0078*/ 	.word	0x0000c020


	//   ....[5]....
        /*007c*/ 	.word	0x0000c050


	//   ....[6]....
        /*0080*/ 	.word	0x0000c120


	//   ....[7]....
        /*0084*/ 	.word	0x0000c1a0


	//   ....[8]....
        /*0088*/ 	.word	0x0000c280


	//   ....[9]....
        /*008c*/ 	.word	0x0000c310


	//   ....[10]....
        /*0090*/ 	.word	0x0000c330


	//   ....[11]....
        /*0094*/ 	.word	0x0000c400


	//   ....[12]....
        /*0098*/ 	.word	0x0000c5b0


	//   ....[13]....
        /*009c*/ 	.word	0x0000c760


	//   ....[14]....
        /*00a0*/ 	.word	0x0000c900


	//   ....[15]....
        /*00a4*/ 	.word	0x0000c930


	//   ....[16]....
        /*00a8*/ 	.word	0x0000c960


	//   ....[17]....
        /*00ac*/ 	.word	0x0000ca00


	//   ....[18]....
        /*00b0*/ 	.word	0x0000ca30


	//   ....[19]....
        /*00b4*/ 	.word	0x0000cba0


	//   ....[20]....
        /*00b8*/ 	.word	0x0000ccf0


	//   ....[21]....
        /*00bc*/ 	.word	0x0000ce70


	//   ....[22]....
        /*00c0*/ 	.word	0x0000cef0


	//----- nvinfo : EIATTR_MAX_THREADS
	.align		4
.L_3289:
        /*00c4*/ 	.byte	0x04, 0x05
        /*00c6*/ 	.short	(.L_3291 - .L_3290)
.L_3290:
        /*00c8*/ 	.word	0x00000080
        /*00cc*/ 	.word	0x00000001
        /*00d0*/ 	.word	0x00000001


	//----- nvinfo : EIATTR_CRS_STACK_SIZE
	.align		4
.L_3291:
        /*00d4*/ 	.byte	0x04, 0x1e
        /*00d6*/ 	.short	(.L_3293 - .L_3292)
.L_3292:
        /*00d8*/ 	.word	0x00000000


	//----- nvinfo : EIATTR_CBANK_PARAM_SIZE
	.align		4
.L_3293:
        /*00dc*/ 	.byte	0x03, 0x19
        /*00de*/ 	.short	0x0230


	//----- nvinfo : EIATTR_PARAM_CBANK
	.align		4
        /*00e0*/ 	.byte	0x04, 0x0a
        /*00e2*/ 	.short	(.L_3295 - .L_3294)
	.align		4
.L_3294:
        /*00e4*/ 	.word	index@(.nv.constant0._ZN2at6native18elementwise_kernelILi128ELi4EZNS0_15gpu_kernel_implINS0_13AUnaryFunctorIdddZZZNS0_16fmin_kernel_cudaERNS_18TensorIteratorBaseEENKUlvE_clEvENKUlvE_clEvEUlddE_EEEEvS5_RKT_EUliE_EEviT1_)
        /*00e8*/ 	.short	0x0380
        /*00ea*/ 	.short	0x0230


	//----- nvinfo : EIATTR_SW_WAR
	.align		4
.L_3295:
        /*00ec*/ 	.byte	0x04, 0x36
        /*00ee*/ 	.short	(.L_3297 - .L_3296)
.L_3296:
        /*00f0*/ 	.word	0x00000008
.L_3297:


//--------------------- .nv.info._ZN2at6native27unrolled_elementwise_kernelINS0_13AUnaryFunctorIdddZZZNS0_16fmin_kernel_cudaERNS_18TensorIteratorBaseEENKUlvE_clEvENKUlvE_clEvEUlddE_EESt5arrayIPcLm2EELi4E23TrivialOffsetCalculatorILi1EjESD_NS0_6memory12LoadWithCastILi1EEENSE_13StoreWithCastILi1EEEEEviT_T0_T2_T3_T4_T5_ --------------------------
	.section	.nv.info._ZN2at6native27unrolled_elementwise_kernelINS0_13AUnaryFunctorIdddZZZNS0_16fmin_kernel_cudaERNS_18TensorIteratorBaseEENKUlvE_clEvENKUlvE_clEvEUlddE_EESt5arrayIPcLm2EELi4E23TrivialOffsetCalculatorILi1EjESD_NS0_6memory12LoadWithCastILi1EEENSE_13StoreWithCastILi1EEEEEviT_T0_T2_T3_T4_T5_,"",@"SHT_CUDA_INFO"
	.sectionflags	@""
	.align	4


	//----- nvinfo : EIATTR_CUDA_API_VERSION
	.align		4
        /*0000*/ 	.byte	0x04, 0x37
        /*0002*/ 	.short	(.L_3299 - .L_3298)
.L_3298:
        /*0004*/ 	.word	0x00000082


	//----- nvinfo : EIATTR_KPARAM_INFO
	.align		4
.L_3299:
        /*0008*/ 	.byte	0x04, 0x17
        /*000a*/ 	.short	(.L_3301 - .L_3300)
.L_3300:
        /*000c*/ 	.word	0x00000000
        /*0010*/ 	.short	0x0006
        /*0012*/ 	.short	0x0034
        /*0014*/ 	.byte	0x00, 0xf0, 0x21, 0x00


	//----- nvinfo : EIATTR_KPARAM_INFO
	.align		4
.L_3301:
        /*0018*/ 	.byte	0x04, 0x17
        /*001a*/ 	.short	(.L_3303 - .L_3302)
.L_3302:
        /*001c*/ 	.word	0x00000000
        /*0020*/ 	.short	0x0005
        /*0022*/ 	.short	0x002c
        /*0024*/ 	.byte	0x00, 0xf0, 0x21, 0x00


	//----- nvinfo : EIATTR_KPARAM_INFO
	.align		4
.L_3303:
        /*0028*/ 	.byte	0x04, 0x17
        /*002a*/ 	.short	(.L_3305 - .L_3304)
.L_3304:
        /*002c*/ 	.word	0x00000000
        /*0030*/ 	.short	0x0004
        /*0032*/ 	.short	0x0029
        /*0034*/ 	.byte	0x00, 0xf0, 0x05, 0x00


	//----- nvinfo : EIATTR_KPARAM_INFO
	.align		4
.L_3305:
        /*0038*/ 	.byte	0x04, 0x17
        /*003a*/ 	.short	(.L_3307 - .L_3306)
.L_3306:
        /*003c*/ 	.word	0x00000000
        /*0040*/ 	.short	0x0003
        /*0042*/ 	.short	0x0028
        /*0044*/ 	.byte	0x00, 0xf0, 0x05, 0x00


	//----- nvinfo : EIATTR_KPARAM_INFO
	.align		4
.L_3307:
        /*0048*/ 	.byte	0x04, 0x17
        /*004a*/ 	.short	(.L_3309 - .L_3308)
.L_3308:
        /*004c*/ 	.word	0x00000000
        /*0050*/ 	.short	0x0002
        /*0052*/ 	.short	0x0018
        /*0054*/ 	.byte	0x00, 0xf0, 0x41, 0x00


	//----- nvinfo : EIATTR_KPARAM_INFO
	.align		4
.L_3309:
        /*0058*/ 	.byte	0x04, 0x17
        /*005a*/ 	.short	(.L_3311 - .L_3310)
.L_3310:
        /*005c*/ 	.word	0x00000000
        /*0060*/ 	.short	0x0001
        /*0062*/ 	.short	0x0008
        /*0064*/ 	.byte	0x00, 0xf0, 0x41, 0x00


	//----- nvinfo : EIATTR_KPARAM_INFO
	.align		4
.L_3311:
        /*0068*/ 	.byte	0x04, 0x17
        /*006a*/ 	.short	(.L_3313 - .L_3312)
.L_3312:
        /*006c*/ 	.word	0x00000000
        /*0070*/ 	.short	0x0000
        /*0072*/ 	.short	0x0000
        /*0074*/ 	.byte	0x00, 0xf0, 0x11, 0x00


	//----- nvinfo : EIATTR_SPARSE_MMA_MASK
	.align		4
.L_3313:
        /*0078*/ 	.byte	0x03, 0x50
        /*007a*/ 	.short	0x0000


	//----- nvinfo : EIATTR_MAXREG_COUNT
	.align		4
        /*007c*/ 	.byte	0x03, 0x1b
        /*007e*/ 	.short	0x00ff


	//----- nvinfo : EIATTR_EXTERNS
	.align		4
        /*0080*/ 	.byte	0x04, 0x0f
        /*0082*/ 	.short	(.L_3315 - .L_3314)


	//   ....[0]....
	.align		4
.L_3314:
        /*0084*/ 	.word	index@(__assertfail)


	//----- nvinfo : EIATTR_MERCURY_ISA_VERSION
	.align		4
.L_3315:
        /*0088*/ 	.byte	0x03, 0x5f
        /*008a*/ 	.short	0x0101


	//----- nvinfo : EIATTR_VRC_CTA_INIT_COUNT
	.align		4
        /*008c*/ 	.byte	0x02, 0x4a
	.zero		1
	.zero		1


	//----- nvinfo : EIATTR_SYSCALL_OFFSETS
	.align		4
        /*0090*/ 	.byte	0x04, 0x46
        /*0092*/ 	.short	(.L_3317 - .L_3316)


	//   ....[0]....
.L_3316:
        /*0094*/ 	.word	0x00000e80


	//   ....[1]....
        /*0098*/ 	.word	0x00001ec0


	//   ....[2]....
        /*009c*/ 	.word	0x00002e40


	//   ....[3]....
        /*00a0*/ 	.word	0x00003d80


	//   ....[4]....
        /*00a4*/ 	.word	0x00004fd0


	//   ....[5]....
        /*00a8*/ 	.word	0x00005f60


	//   ....[6]....
        /*00ac*/ 	.word	0x000070c0


	//   ....[7]....
        /*00b0*/ 	.word	0x00008200


	//----- nvinfo : EIATTR_EXIT_INSTR_OFFSETS
	.align		4
.L_3317:
        /*00b4*/ 	.byte	0x04, 0x1c
        /*00b6*/ 	.short	(.L_3319 - .L_3318)


	//   ....[0]....
.L_3318:
        /*00b8*/ 	.word	0x00007450


	//   ....[1]....
        /*00bc*/ 	.word	0x00007590


	//   ....[2]....
        /*00c0*/ 	.word	0x000075d0


	//   ....[3]....
        /*00c4*/ 	.word	0x00007660


	//   ....[4]....
        /*00c8*/ 	.word	0x00007690


	//   ....[5]....
        /*00cc*/ 	.word	0x000076c0


	//   ....[6]....
        /*00d0*/ 	.word	0x00007790


	//   ....[7]....
        /*00d4*/ 	.word	0x00007810


	//   ....[8]....
        /*00d8*/ 	.word	0x000078f0


	//   ....[9]....
        /*00dc*/ 	.word	0x00007980


	//   ....[10]....
        /*00e0*/ 	.word	0x000079a0


	//   ....[11]....
        /*00e4*/ 	.word	0x00007a70


	//   ....[12]....
        /*00e8*/ 	.word	0x00007c20


	//   ....[13]....
        /*00ec*/ 	.word	0x00007dd0


	//   ....[14]....
        /*00f0*/ 	.word	0x00007f70


	//   ....[15]....
        /*00f4*/ 	.word	0x00007fa0


	//   ....[16]....
        /*00f8*/ 	.word	0x00007fd0


	//   ....[17]....
        /*00fc*/ 	.word	0x00008070


	//   ....[18]....
        /*0100*/ 	.word	0x000080a0


	//   ....[19]....
        /*0104*/ 	.word	0x00008210


	//   ....[20]....
        /*0108*/ 	.word	0x00008360


	//   ....[21]....
        /*010c*/ 	.word	0x000084e0


	//   ....[22]....
        /*0110*/ 	.word	0x00008560


	//----- nvinfo : EIATTR_MAX_THREADS
	.align		4
.L_3319:
        /*0114*/ 	.byte	0x04, 0x05
        /*0116*/ 	.short	(.L_3321 - .L_3320)
.L_3320:
        /*0118*/ 	.word	0x00000080
        /*011c*/ 	.word	0x00000001
        /*0120*/ 	.word	0x00000001


	//----- nvinfo : EIATTR_CRS_STACK_SIZE
	.align		4
.L_3321:
        /*0124*/ 	.byte	0x04, 0x1e
        /*0126*/ 	.short	(.L_3323 - .L_3322)
.L_3322:
        /*0128*/ 	.word	0x00000000


	//----- nvinfo : EIATTR_CBANK_PARAM_SIZE
	.align		4
.L_3323:
        /*012c*/ 	.byte	0x03, 0x19
        /*012e*/ 	.short	0x003c


	//----- nvinfo : EIATTR_PARAM_CBANK
	.align		4
        /*0130*/ 	.byte	0x04, 0x0a
        /*0132*/ 	.short	(.L_3325 - .L_3324)
	.align		4
.L_3324:
        /*0134*/ 	.word	index@(.nv.constant0._ZN2at6native27unrolled_elementwise_kernelINS0_13AUnaryFunctorIdddZZZNS0_16fmin_kernel_cudaERNS_18TensorIteratorBaseEENKUlvE_clEvENKUlvE_clEvEUlddE_EESt5arrayIPcLm2EELi4E23TrivialOffsetCalculatorILi1EjESD_NS0_6memory12LoadWithCastILi1EEENSE_13StoreWithCastILi1EEEEEviT_T0_T2_T3_T4_T5_)
        /*0138*/ 	.short	0x0380
        /*013a*/ 	.short	0x003c


	//----- nvinfo : EIATTR_SW_WAR
	.align		4
.L_3325:
        /*013c*/ 	.byte	0x04, 0x36
        /*013e*/ 	.short	(.L_3327 - .L_3326)
.L_3326:
        /*0140*/ 	.word	0x00000008
.L_3327:


//--------------------- .nv.info._ZN2at6native18elementwise_kernelILi128ELi2EZNS0_22gpu_kernel_impl_nocastINS0_13AUnaryFunctorIdddZZZNS0_16fmin_kernel_cudaERNS_18TensorIteratorBaseEENKUlvE_clEvENKUlvE_clEvEUlddE_EEEEvS5_RKT_EUliE_EEviT1_ --------------------------
	.section	.nv.info._ZN2at6native18elementwise_kernelILi128ELi2EZNS0_22gpu_kernel_impl_nocastINS0_13AUnaryFunctorIdddZZZNS0_16fmin_kernel_cudaERNS_18TensorIteratorBaseEENKUlvE_clEvENKUlvE_clEvEUlddE_EEEEvS5_RKT_EUliE_EEviT1_,"",@"SHT_CUDA_INFO"
	.sectionflags	@""
	.align	4


	//----- nvinfo : EIATTR_CUDA_API_VERSION
	.align		4
        /*0000*/ 	.byte	0x04, 0x37
        /*0002*/ 	.short	(.L_3329 - .L_3328)
.L_3328:
        /*0004*/ 	.word	0x00000082


	//----- nvinfo : EIATTR_KPARAM_INFO
	.align		4
.L_3329:
        /*0008*/ 	.byte	0x04, 0x17
        /*000a*/ 	.short	(.L_3331 - .L_3330)
.L_3330:
        /*000c*/ 	.word	0x00000000
        /*0010*/ 	.short	0x0001
        /*0012*/ 	.short	0x0008
        /*0014*/ 	.byte	0x00, 0xf0, 0x81, 0x08


	//----- nvinfo : EIATTR_KPARAM_INFO
	.align		4
.L_3331:
        /*0018*/ 	.byte	0x04, 0x17
        /*001a*/ 	.short	(.L_3333 - .L_3332)
.L_3332:
        /*001c*/ 	.word	0x00000000
        /*0020*/ 	.short	0x0000
        /*0022*/ 	.short	0x0000
        /*0024*/ 	.byte	0x00, 0xf0, 0x11, 0x00


	//----- nvinfo : EIATTR_SPARSE_MMA_MASK
	.align		4
.L_3333:
        /*0028*/ 	.byte	0x03, 0x50
        /*002a*/ 	.short	0x0000


	//----- nvinfo : EIATTR_MAXREG_COUNT
	.align		4
        /*002c*/ 	.byte	0x03, 0x1b
        /*002e*/ 	.short	0x0080


	//----- nvinfo : EIATTR_MERCURY_ISA_VERSION
	.align		4
        /*0030*/ 	.byte	0x03, 0x5f
        /*0032*/ 	.short	0x0101


	//----- nvinfo : EIATTR_VRC_CTA_INIT_COUNT
	.align		4
        /*0034*/ 	.byte	0x02, 0x4a
	.zero		1
	.zero		1


	//----- nvinfo : EIATTR_EXIT_INSTR_OFFSETS
	.align		4
        /*0038*/ 	.byte	0x04, 0x1c
        /*003a*/ 	.short	(.L_3335 - .L_3334)


	//   ....[0]....
.L_3334:
        /*003c*/ 	.word	0x000001c0


	//   ....[1]....
        /*0040*/ 	.word	0x000002a0


	//   ....[2]....
        /*0044*/ 	.word	0x000016f0


	//   ....[3]....
        /*0048*/ 	.word	0x00002aa0


	//----- nvinfo : EIATTR_MAX_THREADS
	.align		4
.L_3335:
        /*004c*/ 	.byte	0x04, 0x05
        /*004e*/ 	.short	(.L_3337 - .L_3336)
.L_3336:
        /*0050*/ 	.word	0x00000080
        /*0054*/ 	.word	0x00000001
        /*0058*/ 	.word	0x00000001


	//----- nvinfo : EIATTR_CRS_STACK_SIZE
	.align		4
.L_3337:
        /*005c*/ 	.byte	0x04, 0x1e
        /*005e*/ 	.short	(.L_3339 - .L_3338)
.L_3338:
        /*0060*/ 	.word	0x00000000


	//----- nvinfo : EIATTR_CBANK_PARAM_SIZE
	.align		4
.L_3339:
        /*0064*/ 	.byte	0x03, 0x19
        /*0066*/ 	.short	0x0228


	//----- nvinfo : EIATTR_PARAM_CBANK
	.align		4
        /*0068*/ 	.byte	0x04, 0x0a
        /*006a*/ 	.short	(.L_3341 - .L_3340)
	.align		4
.L_3340:
        /*006c*/ 	.word	index@(.nv.constant0._ZN2at6native18elementwise_kernelILi128ELi2EZNS0_22gpu_kernel_impl_nocastINS0_13AUnaryFunctorIdddZZZNS0_16fmin_kernel_cudaERNS_18TensorIteratorBaseEENKUlvE_clEvENKUlvE_clEvEUlddE_EEEEvS5_RKT_EUliE_EEviT1_)
        /*0070*/ 	.short	0x0380
        /*0072*/ 	.short	0x0228


	//----- nvinfo : EIATTR_SW_WAR
	.align		4
.L_3341:
        /*0074*/ 	.byte	0x04, 0x36
        /*0076*/ 	.short	(.L_3343 - .L_3342)
.L_3342:
        /*0078*/ 	.word	0x00000008
.L_3343:


//--------------------- .nv.info._ZN2at6native27unrolled_elementwise_kernelINS0_13AUnaryFunctorIdddZZZNS0_16fmin_kernel_cudaERNS_18TensorIteratorBaseEENKUlvE_clEvENKUlvE_clEvEUlddE_EESt5arrayIPcLm2EELi4E23TrivialOffsetCalculatorILi1EjESD_NS0_6memory15LoadWithoutCastENSE_16StoreWithoutCastEEEviT_T0_T2_T3_T4_T5_ --------------------------
	.section	.nv.info._ZN2at6native27unrolled_elementwise_kernelINS0_13AUnaryFunctorIdddZZZNS0_16fmin_kernel_cudaERNS_18TensorIteratorBaseEENKUlvE_clEvENKUlvE_clEvEUlddE_EESt5arrayIPcLm2EELi4E23TrivialOffsetCalculatorILi1EjESD_NS0_6memory15LoadWithoutCastENSE_16StoreWithoutCastEEEviT_T0_T2_T3_T4_T5_,"",@"SHT_CUDA_INFO"
	.sectionflags	@""
	.align	4


	//----- nvinfo : EIATTR_CUDA_API_VERSION
	.align		4
        /*0000*/ 	.byte	0x04, 0x37
        /*0002*/ 	.short	(.L_3345 - .L_3344)
.L_3344:
        /*0004*/ 	.word	0x00000082


	//----- nvinfo : EIATTR_KPARAM_INFO
	.align		4
.L_3345:
        /*0008*/ 	.byte	0x04, 0x17
        /*000a*/ 	.short	(.L_3347 - .L_3346)
.L_3346:
        /*000c*/ 	.word	0x00000000
        /*0010*/ 	.short	0x0006
        /*0012*/ 	.short	0x002b
        /*0014*/ 	.byte	0x00, 0xf0, 0x05, 0x00


	//----- nvinfo : EIATTR_KPARAM_INFO
	.align		4
.L_3347:
        /*0018*/ 	.byte	0x04, 0x17
        /*001a*/ 	.short	(.L_3349 - .L_3348)
.L_3348:
        /*001c*/ 	.word	0x00000000
        /*0020*/ 	.short	0x0005
        /*0022*/ 	.short	0x002a
        /*0024*/ 	.byte	0x00, 0xf0, 0x05, 0x00


	//----- nvinfo : EIATTR_KPARAM_INFO
	.align		4
.L_3349:
        /*0028*/ 	.byte	0x04, 0x17
        /*002a*/ 	.short	(.L_3351 - .L_3350)
.L_3350:
        /*002c*/ 	.word	0x00000000
        /*0030*/ 	.short	0x0004
        /*0032*/ 	.short	0x0029
        /*0034*/ 	.byte	0x00, 0xf0, 0x05, 0x00


	//----- nvinfo : EIATTR_KPARAM_INFO
	.align		4
.L_3351:
        /*0038*/ 	.byte	0x04, 0x17
        /*003a*/ 	.short	(.L_3353 - .L_3352)
.L_3352:
        /*003c*/ 	.word	0x00000000
        /*0040*/ 	.short	0x0003
        /*0042*/ 	.short	0x0028
        /*0044*/ 	.byte	0x00, 0xf0, 0x05, 0x00


	//----- nvinfo : EIATTR_KPARAM_INFO
	.align		4
.L_3353:
        /*0048*/ 	.byte	0x04, 0x17
        /*004a*/ 	.short	(.L_3355 - .L_3354)
.L_3354:
        /*004c*/ 	.word	0x00000000
        /*0050*/ 	.short	0x0002
        /*0052*/ 	.short	0x0018
        /*0054*/ 	.byte	0x00, 0xf0, 0x41, 0x00


	//----- nvinfo : EIATTR_KPARAM_INFO
	.align		4
.L_3355:
        /*0058*/ 	.byte	0x04, 0x17
        /*005a*/ 	.short	(.L_3357 - .L_3356)
.L_3356:
        /*005c*/ 	.word	0x00000000
        /*0060*/ 	.short	0x0001
        /*0062*/ 	.short	0x0008
        /*0064*/ 	.byte	0x00, 0xf0, 0x41, 0x00


	//----- nvinfo : EIATTR_KPARAM_INFO
	.align		4
.L_3357:
        /*0068*/ 	.byte	0x04, 0x17
        /*006a*/ 	.short	(.L_3359 - .L_3358)
.L_3358:
        /*006c*/ 	.word	0x00000000
        /*0070*/ 	.short	0x0000
        /*0072*/ 	.short	0x0000
        /*0074*/ 	.byte	0x00, 0xf0, 0x11, 0x00


	//----- nvinfo : EIATTR_SPARSE_MMA_MASK
	.align		4
.L_3359:
        /*0078*/ 	.byte	0x03, 0x50
        /*007a*/ 	.short	0x0000


	//----- nvinfo : EIATTR_MAXREG_COUNT
	.align		4
        /*007c*/ 	.byte	0x03, 0x1b
        /*007e*/ 	.short	0x00ff


	//----- nvinfo : EIATTR_MERCURY_ISA_VERSION
	.align		4
        /*0080*/ 	.byte	0x03, 0x5f
        /*0082*/ 	.short	0x0101


	//----- nvinfo : EIATTR_VRC_CTA_INIT_COUNT
	.align		4
        /*0084*/ 	.byte	0x02, 0x4a
	.zero		1
	.zero		1


	//----- nvinfo : EIATTR_EXIT_INSTR_OFFSETS
	.align		4
        /*0088*/ 	.byte	0x04, 0x1c
        /*008a*/ 	.short	(.L_3361 - .L_3360)


	//   ....[0]....
.L_3360:
        /*008c*/ 	.word	0x00000600


	//   ....[1]....
        /*0090*/ 	.word	0x00000650


	//----- nvinfo : EIATTR_MAX_THREADS
	.align		4
.L_3361:
        /*0094*/ 	.byte	0x04, 0x05
        /*0096*/ 	.short	(.L_3363 - .L_3362)
.L_3362:
        /*0098*/ 	.word	0x00000080
        /*009c*/ 	.word	0x00000001
        /*00a0*/ 	.word	0x00000001


	//----- nvinfo : EIATTR_CRS_STACK_SIZE
	.align		4
.L_3363:
        /*00a4*/ 	.byte	0x04, 0x1e
        /*00a6*/ 	.short	(.L_3365 - .L_3364)
.L_3364:
        /*00a8*/ 	.word	0x00000000


	//----- nvinfo : EIATTR_CBANK_PARAM_SIZE
	.align		4
.L_3365:
        /*00ac*/ 	.byte	0x03, 0x19
        /*00ae*/ 	.short	0x002c


	//----- nvinfo : EIATTR_PARAM_CBANK
	.align		4
        /*00b0*/ 	.byte	0x04, 0x0a
        /*00b2*/ 	.short	(.L_3367 - .L_3366)
	.align		4
.L_3366:
        /*00b4*/ 	.word	index@(.nv.constant0._ZN2at6native27unrolled_elementwise_kernelINS0_13AUnaryFunctorIdddZZZNS0_16fmin_kernel_cudaERNS_18TensorIteratorBaseEENKUlvE_clEvENKUlvE_clEvEUlddE_EESt5arrayIPcLm2EELi4E23TrivialOffsetCalculatorILi1EjESD_NS0_6memory15LoadWithoutCastENSE_16StoreWithoutCastEEEviT_T0_T2_T3_T4_T5_)
        /*00b8*/ 	.short	0x0380
        /*00ba*/ 	.short	0x002c


	//----- nvinfo : EIATTR_SW_WAR
	.align		4
.L_3367:
        /*00bc*/ 	.byte	0x04, 0x36
        /*00be*/ 	.short	(.L_3369 - .L_3368)
.L_3368:
        /*00c0*/ 	.word	0x00000008
.L_3369:


//--------------------- .nv.info._ZN2at6native29vectorized_elementwise_kernelILi2ENS0_13AUnaryFunctorIdddZZZNS0_16fmin_kernel_cudaERNS_18TensorIteratorBaseEENKUlvE_clEvENKUlvE_clEvEUlddE_EESt5arrayIPcLm2EEEEviT0_T1_ --------------------------
	.section	.nv.info._ZN2at6native29vectorized_elementwise_kernelILi2ENS0_13AUnaryFunctorIdddZZZNS0_16fmin_kernel_cudaERNS_18TensorIteratorBaseEENKUlvE_clEvENKUlvE_clEvEUlddE_EESt5arrayIPcLm2EEEEviT0_T1_,"",@"SHT_CUDA_INFO"
	.sectionflags	@""
	.align	4


	//----- nvinfo : EIATTR_CUDA_API_VERSION
	.align		4
        /*0000*/ 	.byte	0x04, 0x37
        /*0002*/ 	.short	(.L_3371 - .L_3370)
.L_3370:
        /*0004*/ 	.word	0x00000082


	//----- nvinfo : EIATTR_KPARAM_INFO
	.align		4
.L_3371:
        /*0008*/ 	.byte	0x04, 0x17
        /*000a*/ 	.short	(.L_3373 - .L_3372)
.L_3372:
        /*000c*/ 	.word	0x00000000
        /*0010*/ 	.short	0x0002
        /*0012*/ 	.short	0x0018
        /*0014*/ 	.byte	0x00, 0xf0, 0x41, 0x00


	//----- nvinfo : EIATTR_KPARAM_INFO
	.align		4
.L_3373:
        /*0018*/ 	.byte	0x04, 0x17
        /*001a*/ 	.short	(.L_3375 - .L_3374)
.L_3374:
        /*001c*/ 	.word	0x00000000
        /*0020*/ 	.short	0x0001
        /*0022*/ 	.short	0x0008
        /*0024*/ 	.byte	0x00, 0xf0, 0x41, 0x00


	//----- nvinfo : EIATTR_KPARAM_INFO
	.align		4
.L_3375:
        /*0028*/ 	.byte	0x04, 0x17
        /*002a*/ 	.short	(.L_3377 - .L_3376)
.L_3376:
        /*002c*/ 	.word	0x00000000
        /*0030*/ 	.short	0x0000
        /*0032*/ 	.short	0x0000
        /*0034*/ 	.byte	0x00, 0xf0, 0x11, 0x00


	//----- nvinfo : EIATTR_SPARSE_MMA_MASK
	.align		4
.L_3377:
        /*0038*/ 	.byte	0x03, 0x50
        /*003a*/ 	.short	0x0000


	//----- nvinfo : EIATTR_MAXREG_COUNT
	.align		4
        /*003c*/ 	.byte	0x03, 0x1b
        /*003e*/ 	.short	0x00ff


	//----- nvinfo : EIATTR_MERCURY_ISA_VERSION
	.align		4
        /*0040*/ 	.byte	0x03, 0x5f
        /*0042*/ 	.short	0x0101


	//----- nvinfo : EIATTR_VRC_CTA_INIT_COUNT
	.align		4
        /*0044*/ 	.byte	0x02, 0x4a
	.zero		1
	.zero		1


	//----- nvinfo : EIATTR_EXIT_INSTR_OFFSETS
	.align		4
        /*0048*/ 	.byte	0x04, 0x1c
        /*004a*/ 	.short	(.L_3379 - .L_3378)


	//   ....[0]....
.L_3378:
        /*004c*/ 	.word	0x00000b50


	//   ....[1]....
        /*0050*/ 	.word	0x00000ba0


	//   ....[2]....
        /*0054*/ 	.word	0x000010e0


	//----- nvinfo : EIATTR_MAX_THREADS
	.align		4
.L_3379:
        /*0058*/ 	.byte	0x04, 0x05
        /*005a*/ 	.short	(.L_3381 - .L_3380)
.L_3380:
        /*005c*/ 	.word	0x00000080
        /*0060*/ 	.word	0x00000001
        /*0064*/ 	.word	0x00000001


	//----- nvinfo : EIATTR_CRS_STACK_SIZE
	.align		4
.L_3381:
        /*0068*/ 	.byte	0x04, 0x1e
        /*006a*/ 	.short	(.L_3383 - .L_3382)
.L_3382:
        /*006c*/ 	.word	0x00000000


	//----- nvinfo : EIATTR_CBANK_PARAM_SIZE
	.align		4
.L_3383:
        /*0070*/ 	.byte	0x03, 0x19
        /*0072*/ 	.short	0x0028


	//----- nvinfo : EIATTR_PARAM_CBANK
	.align		4
        /*0074*/ 	.byte	0x04, 0x0a
        /*0076*/ 	.short	(.L_3385 - .L_3384)
	.align		4
.L_3384:
        /*0078*/ 	.word	index@(.nv.constant0._ZN2at6native29vectorized_elementwise_kernelILi2ENS0_13AUnaryFunctorIdddZZZNS0_16fmin_kernel_cudaERNS_18TensorIteratorBaseEENKUlvE_clEvENKUlvE_clEvEUlddE_EESt5arrayIPcLm2EEEEviT0_T1_)
        /*007c*/ 	.short	0x0380
        /*007e*/ 	.short	0x0028


	//----- nvinfo : EIATTR_SW_WAR
	.align		4
.L_3385:
        /*0080*/ 	.byte	0x04, 0x36
        /*0082*/ 	.short	(.L_3387 - .L_3386)
.L_3386:
        /*0084*/ 	.word	0x00000008
.L_3387:


//--------------------- .nv.info._ZN2at6native29vectorized_elementwise_kernelILi4ENS0_13AUnaryFunctorIdddZZZNS0_16fmin_kernel_cudaERNS_18TensorIteratorBaseEENKUlvE_clEvENKUlvE_clEvEUlddE_EESt5arrayIPcLm2EEEEviT0_T1_ --------------------------
	.section	.nv.info._ZN2at6native29vectorized_elementwise_kernelILi4ENS0_13AUnaryFunctorIdddZZZNS0_16fmin_kernel_cudaERNS_18TensorIteratorBaseEENKUlvE_clEvENKUlvE_clEvEUlddE_EESt5arrayIPcLm2EEEEviT0_T1_,"",@"SHT_CUDA_INFO"
	.sectionflags	@""
	.align	4


	//----- nvinfo : EIATTR_CUDA_API_VERSION
	.align		4
        /*0000*/ 	.byte	0x04, 0x37
        /*0002*/ 	.short	(.L_3389 - .L_3388)
.L_3388:
        /*0004*/ 	.word	0x00000082


	//----- nvinfo : EIATTR_KPARAM_INFO
	.align		4
.L_3389:
        /*0008*/ 	.byte	0x04, 0x17
        /*000a*/ 	.short	(.L_3391 - .L_3390)
.L_3390:
        /*000c*/ 	.word	0x00000000
        /*0010*/ 	.short	0x0002
        /*0012*/ 	.short	0x0018
        /*0014*/ 	.byte	0x00, 0xf0, 0x41, 0x00


	//----- nvinfo : EIATTR_KPARAM_INFO
	.align		4
.L_3391:
        /*0018*/ 	.byte	0x04, 0x17
        /*001a*/ 	.short	(.L_3393 - .L_3392)
.L_3392:
        /*001c*/ 	.word	0x00000000
        /*0020*/ 	.short	0x0001
        /*0022*/ 	.short	0x0008
        /*0024*/ 	.byte	0x00, 0xf0, 0x41, 0x00


	//----- nvinfo : EIATTR_KPARAM_INFO
	.align		4
.L_3393:
        /*0028*/ 	.byte	0x04, 0x17
        /*002a*/ 	.short	(.L_3395 - .L_3394)
.L_3394:
        /*002c*/ 	.word	0x00000000
        /*0030*/ 	.short	0x0000
        /*0032*/ 	.short	0x0000
        /*0034*/ 	.byte	0x00, 0xf0, 0x11, 0x00


	//----- nvinfo : EIATTR_SPARSE_MMA_MASK
	.align		4
.L_3395:
        /*0038*/ 	.byte	0x03, 0x50
        /*003a*/ 	.short	0x0000


	//----- nvinfo : EIATTR_MAXREG_COUNT
	.align		4
        /*003c*/ 	.byte	0x03, 0x1b
        /*003e*/ 	.short	0x00ff


	//----- nvinfo : EIATTR_MERCURY_ISA_VERSION
	.align		4
        /*0040*/ 	.byte	0x03, 0x5f
        /*0042*/ 	.short	0x0101


	//----- nvinfo : EIATTR_VRC_CTA_INIT_COUNT
	.align		4
        /*0044*/ 	.byte	0x02, 0x4a
	.zero		1
	.zero		1


	//----- nvinfo : EIATTR_EXIT_INSTR_OFFSETS
	.align		4
        /*0048*/ 	.byte	0x04, 0x1c
        /*004a*/ 	.short	(.L_3397 - .L_3396)


	//   ....[0]....
.L_3396:
        /*004c*/ 	.word	0x00000b50


	//   ....[1]....
        /*0050*/ 	.word	0x00000ba0


	//   ....[2]....
        /*0054*/ 	.word	0x000010b0


	//----- nvinfo : EIATTR_MAX_THREADS
	.align		4
.L_3397:
        /*0058*/ 	.byte	0x04, 0x05
        /*005a*/ 	.short	(.L_3399 - .L_3398)
.L_3398:
        /*005c*/ 	.word	0x00000080
        /*0060*/ 	.word	0x00000001
        /*0064*/ 	.word	0x00000001


	//----- nvinfo : EIATTR_CRS_STACK_SIZE
	.align		4
.L_3399:
        /*0068*/ 	.byte	0x04, 0x1e
        /*006a*/ 	.short	(.L_3401 - .L_3400)
.L_3400:
        /*006c*/ 	.word	0x00000000


	//----- nvinfo : EIATTR_CBANK_PARAM_SIZE
	.align		4
.L_3401:
        /*0070*/ 	.byte	0x03, 0x19
        /*0072*/ 	.short	0x0028


	//----- nvinfo : EIATTR_PARAM_CBANK
	.align		4
        /*0074*/ 	.byte	0x04, 0x0a
        /*0076*/ 	.short	(.L_3403 - .L_3402)
	.align		4
.L_3402:
        /*0078*/ 	.word	index@(.nv.constant0._ZN2at6native29vectorized_elementwise_kernelILi4ENS0_13AUnaryFunctorIdddZZZNS0_16fmin_kernel_cudaERNS_18TensorIteratorBaseEENKUlvE_clEvENKUlvE_clEvEUlddE_EESt5arrayIPcLm2EEEEviT0_T1_)
        /*007c*/ 	.short	0x0380
        /*007e*/ 	.short	0x0028


	//----- nvinfo : EIATTR_SW_WAR
	.align		4
.L_3403:
        /*0080*/ 	.byte	0x04, 0x36
        /*0082*/ 	.short	(.L_3405 - .L_3404)
.L_3404:
        /*0084*/ 	.word	0x00000008
.L_3405:


//--------------------- .nv.info._ZN2at6native29vectorized_elementwise_kernelILi8ENS0_13AUnaryFunctorIdddZZZNS0_16fmin_kernel_cudaERNS_18TensorIteratorBaseEENKUlvE_clEvENKUlvE_clEvEUlddE_EESt5arrayIPcLm2EEEEviT0_T1_ --------------------------
	.section	.nv.info._ZN2at6native29vectorized_elementwise_kernelILi8ENS0_13AUnaryFunctorIdddZZZNS0_16fmin_kernel_cudaERNS_18TensorIteratorBaseEENKUlvE_clEvENKUlvE_clEvEUlddE_EESt5arrayIPcLm2EEEEviT0_T1_,"",@"SHT_CUDA_INFO"
	.sectionflags	@""
	.align	4


	//----- nvinfo : EIATTR_CUDA_API_VERSION
	.align		4
        /*0000*/ 	.byte	0x04, 0x37
        /*0002*/ 	.short	(.L_3407 - .L_3406)
.L_3406:
        /*0004*/ 	.word	0x00000082


	//----- nvinfo : EIATTR_KPARAM_INFO
	.align		4
.L_3407:
        /*0008*/ 	.byte	0x04, 0x17
        /*000a*/ 	.short	(.L_3409 - .L_3408)
.L_3408:
        /*000c*/ 	.word	0x00000000
        /*0010*/ 	.short	0x0002
        /*0012*/ 	.short	0x0018
        /*0014*/ 	.byte	0x00, 0xf0, 0x41, 0x00


	//----- nvinfo : EIATTR_KPARAM_INFO
	.align		4
.L_3409:
        /*0018*/ 	.byte	0x04, 0x17
        /*001a*/ 	.short	(.L_3411 - .L_3410)
.L_3410:
        /*001c*/ 	.word	0x00000000
        /*0020*/ 	.short	0x0001
        /*0022*/ 	.short	0x0008
        /*0024*/ 	.byte	0x00, 0xf0, 0x41, 0x00


	//----- nvinfo : EIATTR_KPARAM_INFO
	.align		4
.L_3411:
        /*0028*/ 	.byte	0x04, 0x17
        /*002a*/ 	.short	(.L_3413 - .L_3412)
.L_3412:
        /*002c*/ 	.word	0x00000000
        /*0030*/ 	.short	0x0000
        /*0032*/ 	.short	0x0000
        /*0034*/ 	.byte	0x00, 0xf0, 0x11, 0x00


	//----- nvinfo : EIATTR_SPARSE_MMA_MASK
	.align		4
.L_3413:
        /*0038*/ 	.byte	0x03, 0x50
        /*003a*/ 	.short	0x0000


	//----- nvinfo : EIATTR_MAXREG_COUNT
	.align		4
        /*003c*/ 	.byte	0x03, 0x1b
        /*003e*/ 	.short	0x00ff


	//----- nvinfo : EIATTR_MERCURY_ISA_VERSION
	.align		4
        /*0040*/ 	.byte	0x03, 0x5f
        /*0042*/ 	.short	0x0101


	//----- nvinfo : EIATTR_VRC_CTA_INIT_COUNT
	.align		4
        /*0044*/ 	.byte	0x02, 0x4a
	.zero		1
	.zero		1


	//----- nvinfo : EIATTR_EXIT_INSTR_OFFSETS
	.align		4
        /*0048*/ 	.byte	0x04, 0x1c
        /*004a*/ 	.short	(.L_3415 - .L_3414)


	//   ....[0]....
.L_3414:
        /*004c*/ 	.word	0x00000b50


	//   ....[1]....
        /*0050*/ 	.word	0x00000ba0


	//   ....[2]....
        /*0054*/ 	.word	0x000010b0


	//----- nvinfo : EIATTR_MAX_THREADS
	.align		4
.L_3415:
        /*0058*/ 	.byte	0x04, 0x05
        /*005a*/ 	.short	(.L_3417 - .L_3416)
.L_3416:
        /*005c*/ 	.word	0x00000080
        /*0060*/ 	.word	0x00000001
        /*0064*/ 	.word	0x00000001


	//----- nvinfo : EIATTR_CRS_STACK_SIZE
	.align		4
.L_3417:
        /*0068*/ 	.byte	0x04, 0x1e
        /*006a*/ 	.short	(.L_3419 - .L_3418)
.L_3418:
        /*006c*/ 	.word	0x00000000


	//----- nvinfo : EIATTR_CBANK_PARAM_SIZE
	.align		4
.L_3419:
        /*0070*/ 	.byte	0x03, 0x19
        /*0072*/ 	.short	0x0028


	//----- nvinfo : EIATTR_PARAM_CBANK
	.align		4
        /*0074*/ 	.byte	0x04, 0x0a
        /*0076*/ 	.short	(.L_3421 - .L_3420)
	.align		4
.L_3420:
        /*0078*/ 	.word	index@(.nv.constant0._ZN2at6native29vectorized_elementwise_kernelILi8ENS0_13AUnaryFunctorIdddZZZNS0_16fmin_kernel_cudaERNS_18TensorIteratorBaseEENKUlvE_clEvENKUlvE_clEvEUlddE_EESt5arrayIPcLm2EEEEviT0_T1_)
        /*007c*/ 	.short	0x0380
        /*007e*/ 	.short	0x0028


	//----- nvinfo : EIATTR_SW_WAR
	.align		4
.L_3421:
        /*0080*/ 	.byte	0x04, 0x36
        /*0082*/ 	.short	(.L_3423 - .L_3422)
.L_3422:
        /*0084*/ 	.word	0x00000008
.L_3423:


//--------------------- .nv.info._ZN2at6native18elementwise_kernelILi128ELi4EZNS0_15gpu_kernel_implINS0_13BinaryFunctorIdddZZZNS0_16fmin_kernel_cudaERNS_18TensorIteratorBaseEENKUlvE_clEvENKUlvE_clEvEUlddE_EEEEvS5_RKT_EUliE_EEviT1_ --------------------------
	.section	.nv.info._ZN2at6native18elementwise_kernelILi128ELi4EZNS0_15gpu_kernel_implINS0_13BinaryFunctorIdddZZZNS0_16fmin_kernel_cudaERNS_18TensorIteratorBaseEENKUlvE_clEvENKUlvE_clEvEUlddE_EEEEvS5_RKT_EUliE_EEviT1_,"",@"SHT_CUDA_INFO"
	.sectionflags	@""
	.align	4


	//----- nvinfo : EIATTR_CUDA_API_VERSION
	.align		4
        /*0000*/ 	.byte	0x04, 0x37
        /*0002*/ 	.short	(.L_3425 - .L_3424)
.L_3424:
        /*0004*/ 	.word	0x00000082


	//----- nvinfo : EIATTR_KPARAM_INFO
	.align		4
.L_3425:
        /*0008*/ 	.byte	0x04, 0x17
        /*000a*/ 	.short	(.L_3427 - .L_3426)
.L_3426:
        /*000c*/ 	.word	0x00000000
        /*0010*/ 	.short	0x0001
        /*0012*/ 	.short	0x0008
        /*0014*/ 	.byte	0x00, 0xf0, 0x21, 0x0a


	//----- nvinfo : EIATTR_KPARAM_INFO
	.align		4
.L_3427:
        /*0018*/ 	.byte	0x04, 0x17
        /*001a*/ 	.short	(.L_3429 - .L_3428)
.L_3428:
        /*001c*/ 	.word	0x00000000
        /*0020*/ 	.short	0x0000
        /*0022*/ 	.short	0x0000
        /*0024*/ 	.byte	0x00, 0xf0, 0x11, 0x00


	//----- nvinfo : EIATTR_SPARSE_MMA_MASK
	.align		4
.L_3429:
        /*0028*/ 	.byte	0x03, 0x50
        /*002a*/ 	.short	0x0000


	//----- nvinfo : EIATTR_MAXREG_COUNT
	.align		4
        /*002c*/ 	.byte	0x03, 0x1b
        /*002e*/ 	.short	0x0080


	//----- nvinfo : EIATTR_EXTERNS
	.align		4
        /*0030*/ 	.byte	0x04, 0x0f
        /*0032*/ 	.short	(.L_3431 - .L_3430)


	//   ....[0]....
	.align		4
.L_3430:
        /*0034*/ 	.word	index@(__assertfail)


	//----- nvinfo : EIATTR_MERCURY_ISA_VERSION
	.align		4
.L_3431:
        /*0038*/ 	.byte	0x03, 0x5f
        /*003a*/ 	.short	0x0101


	//----- nvinfo : EIATTR_VRC_CTA_INIT_COUNT
	.align		4
        /*003c*/ 	.byte	0x02, 0x4a
	.zero		1
	.zero		1


	//----- nvinfo : EIATTR_SYSCALL_OFFSETS
	.align		4
        /*0040*/ 	.byte	0x04, 0x46
        /*0042*/ 	.short	(.L_3433 - .L_3432)


	//   ....[0]....
.L_3432:
        /*0044*/ 	.word	0x000024c0


	//   ....[1]....
        /*0048*/ 	.word	0x000033a0


	//   ....[2]....
        /*004c*/ 	.word	0x00004480


	//   ....[3]....
        /*0050*/ 	.word	0x00006b00


	//   ....[4]....
        /*0054*/ 	.word	0x000079e0


	//   ....[5]....
        /*0058*/ 	.word	0x00008840


	//   ....[6]....
        /*005c*/ 	.word	0x0000b070


	//   ....[7]....
        /*0060*/ 	.word	0x0000bf50


	//   ....[8]....
        /*0064*/ 	.word	0x0000cdb0


	//   ....[9]....
        /*0068*/ 	.word	0x0000f600


	//   ....[10]....
        /*006c*/ 	.word	0x000104e0


	//   ....[11]....
        /*0070*/ 	.word	0x00011320


	//----- nvinfo : EIATTR_EXIT_INSTR_OFFSETS
	.align		4
.L_3433:
        /*0074*/ 	.byte	0x04, 0x1c
        /*0076*/ 	.short	(.L_3435 - .L_3434)


	//   ....[0]....
.L_3434:
        /*0078*/ 	.word	0x0000d150


	//   ....[1]....
        /*007c*/ 	.word	0x000106b0


	//   ....[2]....
        /*0080*/ 	.word	0x000106f0


	//   ....[3]....
        /*0084*/ 	.word	0x00010780


	//   ....[4]....
        /*0088*/ 	.word	0x000107b0


	//   ....[5]....
        /*008c*/ 	.word	0x000107e0


	//   ....[6]....
        /*0090*/ 	.word	0x000108b0


	//   ....[7]....
        /*0094*/ 	.word	0x00010930


	//   ....[8]....
        /*0098*/ 	.word	0x00010a10


	//   ....[9]....
        /*009c*/ 	.word	0x00010aa0


	//   ....[10]....
        /*00a0*/ 	.word	0x00010ac0


	//   ....[11]....
        /*00a4*/ 	.word	0x00010b90


	//   ....[12]....
        /*00a8*/ 	.word	0x00010d40


	//   ....[13]....
        /*00ac*/ 	.word	0x00010ef0


	//   ....[14]....
        /*00b0*/ 	.word	0x00011090


	//   ....[15]....
        /*00b4*/ 	.word	0x000110c0


	//   ....[16]....
        /*00b8*/ 	.word	0x000110f0


	//   ....[17]....
        /*00bc*/ 	.word	0x00011190


	//   ....[18]....
        /*00c0*/ 	.word	0x000111c0


	//   ....[19]....
        /*00c4*/ 	.word	0x00011330


	//   ....[20]....
        /*00c8*/ 	.word	0x00011480


	//   ....[21]....
        /*00cc*/ 	.word	0x00011600


	//   ....[22]....
        /*00d0*/ 	.word	0x00011680


	//----- nvinfo : EIATTR_MAX_THREADS
	.align		4
.L_3435:
        /*00d4*/ 	.byte	0x04, 0x05
        /*00d6*/ 	.short	(.L_3437 - .L_3436)
.L_3436:
        /*00d8*/ 	.word	0x00000080
        /*00dc*/ 	.word	0x00000001
        /*00e0*/ 	.word	0x00000001


	//----- nvinfo : EIATTR_CRS_STACK_SIZE
	.align		4
.L_3437:
        /*00e4*/ 	.byte	0x04, 0x1e
        /*00e6*/ 	.short	(.L_3439 - .L_3438)
.L_3438:
        /*00e8*/ 	.word	0x00000000


	//----- nvinfo : EIATTR_CBANK_PARAM_SIZE
	.align		4
.L_3439:
        /*00ec*/ 	.byte	0x03, 0x19
        /*00ee*/ 	.short	0x0290


	//----- nvinfo : EIATTR_PARAM_CBANK
	.align		4
        /*00f0*/ 	.byte	0x04, 0x0a
        /*00f2*/ 	.short	(.L_3441 - .L_3440)
	.align		4
.L_3440:
        /*00f4*/ 	.word	index@(.nv.constant0._ZN2at6native18elementwise_kernelILi128ELi4EZNS0_15gpu_kernel_implINS0_13BinaryFunctorIdddZZZNS0_16fmin_kernel_cudaERNS_18TensorIteratorBaseEENKUlvE_clEvENKUlvE_clEvEUlddE_EEEEvS5_RKT_EUliE_EEviT1_)
        /*00f8*/ 	.short	0x0380
        /*00fa*/ 	.short	0x0290


	//----- nvinfo : EIATTR_SW_WAR
	.align		4
.L_3441:
        /*00fc*/ 	.byte	0x04, 0x36
        /*00fe*/ 	.short	(.L_3443 - .L_3442)
.L_3442:
        /*0100*/ 	.word	0x00000008
.L_3443:


//--------------------- .nv.info._ZN2at6native27unrolled_elementwise_kernelINS0_13BinaryFunctorIdddZZZNS0_16fmin_kernel_cudaERNS_18TensorIteratorBaseEENKUlvE_clEvENKUlvE_clEvEUlddE_EESt5arrayIPcLm3EELi4E23TrivialOffsetCalculatorILi2EjESC_ILi1EjENS0_6memory12LoadWithCastILi2EEENSF_13StoreWithCastILi1EEEEEviT_T0_T2_T3_T4_T5_ --------------------------
	.section	.nv.info._ZN2at6native27unrolled_elementwise_kernelINS0_13BinaryFunctorIdddZZZNS0_16fmin_kernel_cudaERNS_18TensorIteratorBaseEENKUlvE_clEvENKUlvE_clEvEUlddE_EESt5arrayIPcLm3EELi4E23TrivialOffsetCalculatorILi2EjESC_ILi1EjENS0_6memory12LoadWithCastILi2EEENSF_13StoreWithCastILi1EEEEEviT_T0_T2_T3_T4_T5_,"",@"SHT_CUDA_INFO"
	.sectionflags	@""
	.align	4


	//----- nvinfo : EIATTR_CUDA_API_VERSION
	.align		4
        /*0000*/ 	.byte	0x04, 0x37
        /*0002*/ 	.short	(.L_3445 - .L_3444)
.L_3444:
        /*0004*/ 	.word	0x00000082


	//----- nvinfo : EIATTR_KPARAM_INFO
	.align		4
.L_3445:
        /*0008*/ 	.byte	0x04, 0x17
        /*000a*/ 	.short	(.L_3447 - .L_3446)
.L_3446:
        /*000c*/ 	.word	0x00000000
        /*0010*/ 	.short	0x0006
        /*0012*/ 	.short	0x0030
        /*0014*/ 	.byte	0x00, 0xf0, 0x21, 0x00


	//----- nvinfo : EIATTR_KPARAM_INFO
	.align		4
.L_3447:
        /*0018*/ 	.byte	0x04, 0x17
        /*001a*/ 	.short	(.L_3449 - .L_3448)
.L_3448:
        /*001c*/ 	.word	0x00000000
        /*0020*/ 	.short	0x0005
        /*0022*/ 	.short	0x0024
        /*0024*/ 	.byte	0x00, 0xf0, 0x31, 0x00


	//----- nvinfo : EIATTR_KPARAM_INFO
	.align		4
.L_3449:
        /*0028*/ 	.byte	0x04, 0x17
        /*002a*/ 	.short	(.L_3451 - .L_3450)
.L_3450:
        /*002c*/ 	.word	0x00000000
        /*0030*/ 	.short	0x0004
        /*0032*/ 	.short	0x0021
        /*0034*/ 	.byte	0x00, 0xf0, 0x05, 0x00


	//----- nvinfo : EIATTR_KPARAM_INFO
	.align		4
.L_3451:
        /*0038*/ 	.byte	0x04, 0x17
        /*003a*/ 	.short	(.L_3453 - .L_3452)
.L_3452:
        /*003c*/ 	.word	0x00000000
        /*0040*/ 	.short	0x0003
        /*0042*/ 	.short	0x0020
        /*0044*/ 	.byte	0x00, 0xf0, 0x05, 0x00


	//----- nvinfo : EIATTR_KPARAM_INFO
	.align		4
.L_3453:
        /*0048*/ 	.byte	0x04, 0x17
        /*004a*/ 	.short	(.L_3455 - .L_3454)
.L_3454:
        /*004c*/ 	.word	0x00000000
        /*0050*/ 	.short	0x0002
        /*0052*/ 	.short	0x0008
        /*0054*/ 	.byte	0x00, 0xf0, 0x61, 0x00


	//----- nvinfo : EIATTR_KPARAM_INFO
	.align		4
.L_3455:
        /*0058*/ 	.byte	0x04, 0x17
        /*005a*/ 	.short	(.L_3457 - .L_3456)
.L_3456:
        /*005c*/ 	.word	0x00000000
        /*0060*/ 	.short	0x0001
        /*0062*/ 	.short	0x0004
        /*0064*/ 	.byte	0x00, 0xf0, 0x05, 0x00


	//----- nvinfo : EIATTR_KPARAM_INFO
	.align		4
.L_3457:
        /*0068*/ 	.byte	0x04, 0x17
        /*006a*/ 	.short	(.L_3459 - .L_3458)
.L_3458:
        /*006c*/ 	.word	0x00000000
        /*0070*/ 	.short	0x0000
        /*0072*/ 	.short	0x0000
        /*0074*/ 	.byte	0x00, 0xf0, 0x11, 0x00


	//----- nvinfo : EIATTR_SPARSE_MMA_MASK
	.align		4
.L_3459:
        /*0078*/ 	.byte	0x03, 0x50
        /*007a*/ 	.short	0x0000


	//----- nvinfo : EIATTR_MAXREG_COUNT
	.align		4
        /*007c*/ 	.byte	0x03, 0x1b
        /*007e*/ 	.short	0x00ff


	//----- nvinfo : EIATTR_EXTERNS
	.align		4
        /*0080*/ 	.byte	0x04, 0x0f
        /*0082*/ 	.short	(.L_3461 - .L_3460)


	//   ....[0]....
	.align		4
.L_3460:
        /*0084*/ 	.word	index@(__assertfail)


	//----- nvinfo : EIATTR_MERCURY_ISA_VERSION
	.align		4
.L_3461:
        /*0088*/ 	.byte	0x03, 0x5f
        /*008a*/ 	.short	0x0101


	//----- nvinfo : EIATTR_VRC_CTA_INIT_COUNT
	.align		4
        /*008c*/ 	.byte	0x02, 0x4a
	.zero		1
	.zero		1


	//----- nvinfo : EIATTR_SYSCALL_OFFSETS
	.align		4
        /*0090*/ 	.byte	0x04, 0x46
        /*0092*/ 	.short	(.L_3463 - .L_3462)


	//   ....[0]....
.L_3462:
        /*0094*/ 	.word	0x00000eb0


	//   ....[1]....
        /*0098*/ 	.word	0x00001dc0


	//   ....[2]....
        /*009c*/ 	.word	0x00002e10


	//   ....[3]....
        /*00a0*/ 	.word	0x00003d20


	//   ....[4]....
        /*00a4*/ 	.word	0x00004cb0


	//   ....[5]....
        /*00a8*/ 	.word	0x00005bc0


	//   ....[6]....
        /*00ac*/ 	.word	0x00006b50


	//   ....[7]....
        /*00b0*/ 	.word	0x00007a30


	//   ....[8]....
        /*00b4*/ 	.word	0x00008d40


	//   ....[9]....
        /*00b8*/ 	.word	0x00009d10


	//   ....[10]....
        /*00bc*/ 	.word	0x0000ae70


	//   ....[11]....
        /*00c0*/ 	.word	0x0000bfb0


	//----- nvinfo : EIATTR_EXIT_INSTR_OFFSETS
	.align		4
.L_3463:
        /*00c4*/ 	.byte	0x04, 0x1c
        /*00c6*/ 	.short	(.L_3465 - .L_3464)


	//   ....[0]....
.L_3464:
        /*00c8*/ 	.word	0x0000b200


	//   ....[1]....
        /*00cc*/ 	.word	0x0000b340


	//   ....[2]....
        /*00d0*/ 	.word	0x0000b380


	//   ....[3]....
        /*00d4*/ 	.word	0x0000b410


	//   ....[4]....
        /*00d8*/ 	.word	0x0000b440


	//   ....[5]....
        /*00dc*/ 	.word	0x0000b470


	//   ....[6]....
        /*00e0*/ 	.word	0x0000b540


	//   ....[7]....
        /*00e4*/ 	.word	0x0000b5c0


	//   ....[8]....
        /*00e8*/ 	.word	0x0000b6a0


	//   ....[9]....
        /*00ec*/ 	.word	0x0000b730


	//   ....[10]....
        /*00f0*/ 	.word	0x0000b750


	//   ....[11]....
        /*00f4*/ 	.word	0x0000b820


	//   ....[12]....
        /*00f8*/ 	.word	0x0000b9d0


	//   ....[13]....
        /*00fc*/ 	.word	0x0000bb80


	//   ....[14]....
        /*0100*/ 	.word	0x0000bd20


	//   ....[15]....
        /*0104*/ 	.word	0x0000bd50


	//   ....[16]....
        /*0108*/ 	.word	0x0000bd80


	//   ....[17]....
        /*010c*/ 	.word	0x0000be20


	//   ....[18]....
        /*0110*/ 	.word	0x0000be50


	//   ....[19]....
        /*0114*/ 	.word	0x0000bfc0


	//   ....[20]....
        /*0118*/ 	.word	0x0000c110


	//   ....[21]....
        /*011c*/ 	.word	0x0000c290


	//   ....[22]....
        /*0120*/ 	.word	0x0000c310


	//----- nvinfo : EIATTR_MAX_THREADS
	.align		4
.L_3465:
        /*0124*/ 	.byte	0x04, 0x05
        /*0126*/ 	.short	(.L_3467 - .L_3466)
.L_3466:
        /*0128*/ 	.word	0x00000080
        /*012c*/ 	.word	0x00000001
        /*0130*/ 	.word	0x00000001


	//----- nvinfo : EIATTR_CRS_STACK_SIZE
	.align		4
.L_3467:
        /*0134*/ 	.byte	0x04, 0x1e
        /*0136*/ 	.short	(.L_3469 - .L_3468)
.L_3468:
        /*0138*/ 	.word	0x00000000


	//----- nvinfo : EIATTR_CBANK_PARAM_SIZE
	.align		4
.L_3469:
        /*013c*/ 	.byte	0x03, 0x19
        /*013e*/ 	.short	0x0038


	//----- nvinfo : EIATTR_PARAM_CBANK
	.align		4
        /*0140*/ 	.byte	0x04, 0x0a
        /*0142*/ 	.short	(.L_3471 - .L_3470)
	.align		4
.L_3470:
        /*0144*/ 	.word	index@(.nv.constant0._ZN2at6native27unrolled_elementwise_kernelINS0_13BinaryFunctorIdddZZZNS0_16fmin_kernel_cudaERNS_18TensorIteratorBaseEENKUlvE_clEvENKUlvE_clEvEUlddE_EESt5arrayIPcLm3EELi4E23TrivialOffsetCalculatorILi2EjESC_ILi1EjENS0_6memory12LoadWithCastILi2EEENSF_13StoreWithCastILi1EEEEEviT_T0_T2_T3_T4_T5_)
        /*0148*/ 	.short	0x0380
        /*014a*/ 	.short	0x0038


	//----- nvinfo : EIATTR_SW_WAR
	.align		4
.L_3471:
        /*014c*/ 	.byte	0x04, 0x36
        /*014e*/ 	.short	(.L_3473 - .L_3472)
.L_3472:
        /*0150*/ 	.word	0x00000008
.L_3473:


//--------------------- .nv.info._ZN2at6native18elementwise_kernelILi128ELi2EZNS0_22gpu_kernel_impl_nocastINS0_13BinaryFunctorIdddZZZNS0_16fmin_kernel_cudaERNS_18TensorIteratorBaseEENKUlvE_clEvENKUlvE_clEvEUlddE_EEEEvS5_RKT_EUliE_EEviT1_ --------------------------
	.section	.nv.info._ZN2at6native18elementwise_kernelILi128ELi2EZNS0_22gpu_kernel_impl_nocastINS0_13BinaryFunctorIdddZZZNS0_16fmin_kernel_cudaERNS_18TensorIteratorBaseEENKUlvE_clEvENKUlvE_clEvEUlddE_EEEEvS5_RKT_EUliE_EEviT1_,"",@"SHT_CUDA_INFO"
	.sectionflags	@""
	.align	4


	//----- nvinfo : EIATTR_CUDA_API_VERSION
	.align		4
        /*0000*/ 	.byte	0x04, 0x37
        /*0002*/ 	.short	(.L_3475 - .L_3474)
.L_3474:
        /*0004*/ 	.word	0x00000082


	//----- nvinfo : EIATTR_KPARAM_INFO
	.align		4
.L_3475:
        /*0008*/ 	.byte	0x04, 0x17
        /*000a*/ 	.short	(.L_3477 - .L_3476)
.L_3476:
        /*000c*/ 	.word	0x00000000
        /*0010*/ 	.short	0x0001
        /*0012*/ 	.short	0x0008
        /*0014*/ 	.byte	0x00, 0xf0, 0x21, 0x0a


	//----- nvinfo : EIATTR_KPARAM_INFO
	.align		4
.L_3477:
        /*0018*/ 	.byte	0x04, 0x17
        /*001a*/ 	.short	(.L_3479 - .L_3478)
.L_3478:
        /*001c*/ 	.word	0x00000000
        /*0020*/ 	.short	0x0000
        /*0022*/ 	.short	0x0000
        /*0024*/ 	.byte	0x00, 0xf0, 0x11, 0x00


	//----- nvinfo : EIATTR_SPARSE_MMA_MASK
	.align		4
.L_3479:
        /*0028*/ 	.byte	0x03, 0x50
        /*002a*/ 	.short	0x0000


	//----- nvinfo : EIATTR_MAXREG_COUNT
	.align		4
        /*002c*/ 	.byte	0x03, 0x1b
        /*002e*/ 	.short	0x0080


	//----- nvinfo : EIATTR_MERCURY_ISA_VERSION
	.align		4
        /*0030*/ 	.byte	0x03, 0x5f
        /*0032*/ 	.short	0x0101


	//----- nvinfo : EIATTR_VRC_CTA_INIT_COUNT
	.align		4
        /*0034*/ 	.byte	0x02, 0x4a
	.zero		1
	.zero		1


	//----- nvinfo : EIATTR_EXIT_INSTR_OFFSETS
	.align		4
        /*0038*/ 	.byte	0x04, 0x1c
        /*003a*/ 	.short	(.L_3481 - .L_3480)


	//   ....[0]....
.L_3480:
        /*003c*/ 	.word	0x000001e0


	//   ....[1]....
        /*0040*/ 	.word	0x000002d0


	//   ....[2]....
        /*0044*/ 	.word	0x00001a70


	//   ....[3]....
        /*0048*/ 	.word	0x00003180


	//----- nvinfo : EIATTR_MAX_THREADS
	.align		4
.L_3481:
        /*004c*/ 	.byte	0x04, 0x05
        /*004e*/ 	.short	(.L_3483 - .L_3482)
.L_3482:
        /*0050*/ 	.word	0x00000080
        /*0054*/ 	.word	0x00000001
        /*0058*/ 	.word	0x00000001


	//----- nvinfo : EIATTR_CRS_STACK_SIZE
	.align		4
.L_3483:
        /*005c*/ 	.byte	0x04, 0x1e
        /*005e*/ 	.short	(.L_3485 - .L_3484)
.L_3484:
        /*0060*/ 	.word	0x00000000


	//----- nvinfo : EIATTR_CBANK_PARAM_SIZE
	.align		4
.L_3485:
        /*0064*/ 	.byte	0x03, 0x19
        /*0066*/ 	.short	0x0290


	//----- nvinfo : EIATTR_PARAM_CBANK
	.align		4
        /*0068*/ 	.byte	0x04, 0x0a
        /*006a*/ 	.short	(.L_3487 - .L_3486)
	.align		4
.L_3486:
        /*006c*/ 	.word	index@(.nv.constant0._ZN2at6native18elementwise_kernelILi128ELi2EZNS0_22gpu_kernel_impl_nocastINS0_13BinaryFunctorIdddZZZNS0_16fmin_kernel_cudaERNS_18TensorIteratorBaseEENKUlvE_clEvENKUlvE_clEvEUlddE_EEEEvS5_RKT_EUliE_EEviT1_)
        /*0070*/ 	.short	0x0380
        /*0072*/ 	.short	0x0290


	//----- nvinfo : EIATTR_SW_WAR
	.align		4
.L_3487:
        /*0074*/ 	.byte	0x04, 0x36
        /*0076*/ 	.short	(.L_3489 - .L_3488)
.L_3488:
        /*0078*/ 	.word	0x00000008
.L_3489:


//--------------------- .nv.info._ZN2at6native27unrolled_elementwise_kernelINS0_13BinaryFunctorIdddZZZNS0_16fmin_kernel_cudaERNS_18TensorIteratorBaseEENKUlvE_clEvENKUlvE_clEvEUlddE_EESt5arrayIPcLm3EELi4E23TrivialOffsetCalculatorILi2EjESC_ILi1EjENS0_6memory15LoadWithoutCastENSF_16StoreWithoutCastEEEviT_T0_T2_T3_T4_T5_ --------------------------
	.section	.nv.info._ZN2at6native27unrolled_elementwise_kernelINS0_13BinaryFunctorIdddZZZNS0_16fmin_kernel_cudaERNS_18TensorIteratorBaseEENKUlvE_clEvENKUlvE_clEvEUlddE_EESt5arrayIPcLm3EELi4E23TrivialOffsetCalculatorILi2EjESC_ILi1EjENS0_6memory15LoadWithoutCastENSF_16StoreWithoutCastEEEviT_T0_T2_T3_T4_T5_,"",@"SHT_CUDA_INFO"
	.sectionflags	@""
	.align	4


	//----- nvinfo : EIATTR_CUDA_API_VERSION
	.align		4
        /*0000*/ 	.byte	0x04, 0x37
        /*0002*/ 	.short	(.L_3491 - .L_3490)
.L_3490:
        /*0004*/ 	.word	0x00000082


	//----- nvinfo : EIATTR_KPARAM_INFO
	.align		4
.L_3491:
        /*0008*/ 	.byte	0x04, 0x17
        /*000a*/ 	.short	(.L_3493 - .L_3492)
.L_3492:
        /*000c*/ 	.word	0x00000000
        /*0010*/ 	.short	0x0006
        /*0012*/ 	.short	0x0023
        /*0014*/ 	.byte	0x00, 0xf0, 0x05, 0x00


	//----- nvinfo : EIATTR_KPARAM_INFO
	.align		4
.L_3493:
        /*0018*/ 	.byte	0x04, 0x17
        /*001a*/ 	.short	(.L_3495 - .L_3494)
.L_3494:
        /*001c*/ 	.word	0x00000000
        /*0020*/ 	.short	0x0005
        /*0022*/ 	.short	0x0022
        /*0024*/ 	.byte	0x00, 0xf0, 0x05, 0x00


	//----- nvinfo : EIATTR_KPARAM_INFO
	.align		4
.L_3495:
        /*0028*/ 	.byte	0x04, 0x17
        /*002a*/ 	.short	(.L_3497 - .L_3496)
.L_3496:
        /*002c*/ 	.word	0x00000000
        /*0030*/ 	.short	0x0004
        /*0032*/ 	.short	0x0021
        /*0034*/ 	.byte	0x00, 0xf0, 0x05, 0x00


	//----- nvinfo : EIATTR_KPARAM_INFO
	.align		4
.L_3497:
        /*0038*/ 	.byte	0x04, 0x17
        /*003a*/ 	.short	(.L_3499 - .L_3498)
.L_3498:
        /*003c*/ 	.word	0x00000000
        /*0040*/ 	.short	0x0003
        /*0042*/ 	.short	0x0020
        /*0044*/ 	.byte	0x00, 0xf0, 0x05, 0x00


	//----- nvinfo : EIATTR_KPARAM_INFO
	.align		4
.L_3499:
        /*0048*/ 	.byte	0x04, 0x17
        /*004a*/ 	.short	(.L_3501 - .L_3500)
.L_3500:
        /*004c*/ 	.word	0x00000000
        /*0050*/ 	.short	0x0002
        /*0052*/ 	.short	0x0008
        /*0054*/ 	.byte	0x00, 0xf0, 0x61, 0x00


	//----- nvinfo : EIATTR_KPARAM_INFO
	.align		4
.L_3501:
        /*0058*/ 	.byte	0x04, 0x17
        /*005a*/ 	.short	(.L_3503 - .L_3502)
.L_3502:
        /*005c*/ 	.word	0x00000000
        /*0060*/ 	.short	0x0001
        /*0062*/ 	.short	0x0004
        /*0064*/ 	.byte	0x00, 0xf0, 0x05, 0x00


	//----- nvinfo : EIATTR_KPARAM_INFO
	.align		4
.L_3503:
        /*0068*/ 	.byte	0x04, 0x17
        /*006a*/ 	.short	(.L_3505 - .L_3504)
.L_3504:
        /*006c*/ 	.word	0x00000000
        /*0070*/ 	.short	0x0000
        /*0072*/ 	.short	0x0000
        /*0074*/ 	.byte	0x00, 0xf0, 0x11, 0x00


	//----- nvinfo : EIATTR_SPARSE_MMA_MASK
	.align		4
.L_3505:
        /*0078*/ 	.byte	0x03, 0x50
        /*007a*/ 	.short	0x0000


	//----- nvinfo : EIATTR_MAXREG_COUNT
	.align		4
        /*007c*/ 	.byte	0x03, 0x1b
        /*007e*/ 	.short	0x00ff


	//----- nvinfo : EIATTR_MERCURY_ISA_VERSION
	.align		4
        /*0080*/ 	.byte	0x03, 0x5f
        /*0082*/ 	.short	0x0101


	//----- nvinfo : EIATTR_VRC_CTA_INIT_COUNT
	.align		4
        /*0084*/ 	.byte	0x02, 0x4a
	.zero		1
	.zero		1


	//----- nvinfo : EIATTR_EXIT_INSTR_OFFSETS
	.align		4
        /*0088*/ 	.byte	0x04, 0x1c
        /*008a*/ 	.short	(.L_3507 - .L_3506)


	//   ....[0]....
.L_3506:
        /*008c*/ 	.word	0x00000680


	//   ....[1]....
        /*0090*/ 	.word	0x000006d0


	//----- nvinfo : EIATTR_MAX_THREADS
	.align		4
.L_3507:
        /*0094*/ 	.byte	0x04, 0x05
        /*0096*/ 	.short	(.L_3509 - .L_3508)
.L_3508:
        /*0098*/ 	.word	0x00000080
        /*009c*/ 	.word	0x00000001
        /*00a0*/ 	.word	0x00000001


	//----- nvinfo : EIATTR_CRS_STACK_SIZE
	.align		4
.L_3509:
        /*00a4*/ 	.byte	0x04, 0x1e
        /*00a6*/ 	.short	(.L_3511 - .L_3510)
.L_3510:
        /*00a8*/ 	.word	0x00000000


	//----- nvinfo : EIATTR_CBANK_PARAM_SIZE
	.align		4
.L_3511:
        /*00ac*/ 	.byte	0x03, 0x19
        /*00ae*/ 	.short	0x0024


	//----- nvinfo : EIATTR_PARAM_CBANK
	.align		4
        /*00b0*/ 	.byte	0x04, 0x0a
        /*00b2*/ 	.short	(.L_3513 - .L_3512)
	.align		4
.L_3512:
        /*00b4*/ 	.word	index@(.nv.constant0._ZN2at6native27unrolled_elementwise_kernelINS0_13BinaryFunctorIdddZZZNS0_16fmin_kernel_cudaERNS_18TensorIteratorBaseEENKUlvE_clEvENKUlvE_clEvEUlddE_EESt5arrayIPcLm3EELi4E23TrivialOffsetCalculatorILi2EjESC_ILi1EjENS0_6memory15LoadWithoutCastENSF_16StoreWithoutCastEEEviT_T0_T2_T3_T4_T5_)
        /*00b8*/ 	.short	0x0380
        /*00ba*/ 	.short	0x0024


	//----- nvinfo : EIATTR_SW_WAR
	.align		4
.L_3513:
        /*00bc*/ 	.byte	0x04, 0x36
        /*00be*/ 	.short	(.L_3515 - .L_3514)
.L_3514:
        /*00c0*/ 	.word	0x00000008
.L_3515:


//--------------------- .nv.info._ZN2at6native29vectorized_elementwise_kernelILi2ENS0_13BinaryFunctorIdddZZZNS0_16fmin_kernel_cudaERNS_18TensorIteratorBaseEENKUlvE_clEvENKUlvE_clEvEUlddE_EESt5arrayIPcLm3EEEEviT0_T1_ --------------------------
	.section	.nv.info._ZN2at6native29vectorized_elementwise_kernelILi2ENS0_13BinaryFunctorIdddZZZNS0_16fmin_kernel_cudaERNS_18TensorIteratorBaseEENKUlvE_clEvENKUlvE_clEvEUlddE_EESt5arrayIPcLm3EEEEviT0_T1_,"",@"SHT_CUDA_INFO"
	.sectionflags	@""
	.align	4


	//----- nvinfo : EIATTR_CUDA_API_VERSION
	.align		4
        /*0000*/ 	.byte	0x04, 0x37
        /*0002*/ 	.short	(.L_3517 - .L_3516)
.L_3516:
        /*0004*/ 	.word	0x00000082


	//----- nvinfo : EIATTR_KPARAM_INFO
	.align		4
.L_3517:
        /*0008*/ 	.byte	0x04, 0x17
        /*000a*/ 	.short	(.L_3519 - .L_3518)
.L_3518:
        /*000c*/ 	.word	0x00000000
        /*0010*/ 	.short	0x0002
        /*0012*/ 	.short	0x0008
        /*0014*/ 	.byte	0x00, 0xf0, 0x61, 0x00


	//----- nvinfo : EIATTR_KPARAM_INFO
	.align		4
.L_3519:
        /*0018*/ 	.byte	0x04, 0x17
        /*001a*/ 	.short	(.L_3521 - .L_3520)
.L_3520:
        /*001c*/ 	.word	0x00000000
        /*0020*/ 	.short	0x0001
        /*0022*/ 	.short	0x0004
        /*0024*/ 	.byte	0x00, 0xf0, 0x05, 0x00


	//----- nvinfo : EIATTR_KPARAM_INFO
	.align		4
.L_3521:
        /*0028*/ 	.byte	0x04, 0x17
        /*002a*/ 	.short	(.L_3523 - .L_3522)
.L_3522:
        /*002c*/ 	.word	0x00000000
        /*0030*/ 	.short	0x0000
        /*0032*/ 	.short	0x0000
        /*0034*/ 	.byte	0x00, 0xf0, 0x11, 0x00


	//----- nvinfo : EIATTR_SPARSE_MMA_MASK
	.align		4
.L_3523:
        /*0038*/ 	.byte	0x03, 0x50
        /*003a*/ 	.short	0x0000


	//----- nvinfo : EIATTR_MAXREG_COUNT
	.align		4
        /*003c*/ 	.byte	0x03, 0x1b
        /*003e*/ 	.short	0x00ff


	//----- nvinfo : EIATTR_MERCURY_ISA_VERSION
	.align		4
        /*0040*/ 	.byte	0x03, 0x5f
        /*0042*/ 	.short	0x0101


	//----- nvinfo : EIATTR_VRC_CTA_INIT_COUNT
	.align		4
        /*0044*/ 	.byte	0x02, 0x4a
	.zero		1
	.zero		1


	//----- nvinfo : EIATTR_EXIT_INSTR_OFFSETS
	.align		4
        /*0048*/ 	.byte	0x04, 0x1c
        /*004a*/ 	.short	(.L_3525 - .L_3524)


	//   ....[0]....
.L_3524:
        /*004c*/ 	.word	0x00000cb0


	//   ....[1]....
        /*0050*/ 	.word	0x00000d00


	//   ....[2]....
        /*0054*/ 	.word	0x00001280


	//----- nvinfo : EIATTR_MAX_THREADS
	.align		4
.L_3525:
        /*0058*/ 	.byte	0x04, 0x05
        /*005a*/ 	.short	(.L_3527 - .L_3526)
.L_3526:
        /*005c*/ 	.word	0x00000080
        /*0060*/ 	.word	0x00000001
        /*0064*/ 	.word	0x00000001


	//----- nvinfo : EIATTR_CRS_STACK_SIZE
	.align		4
.L_3527:
        /*0068*/ 	.byte	0x04, 0x1e
        /*006a*/ 	.short	(.L_3529 - .L_3528)
.L_3528:
        /*006c*/ 	.word	0x00000000


	//----- nvinfo : EIATTR_CBANK_PARAM_SIZE
	.align		4
.L_3529:
        /*0070*/ 	.byte	0x03, 0x19
        /*0072*/ 	.short	0x0020


	//----- nvinfo : EIATTR_PARAM_CBANK
	.align		4
        /*0074*/ 	.byte	0x04, 0x0a
        /*0076*/ 	.short	(.L_3531 - .L_3530)
	.align		4
.L_3530:
        /*0078*/ 	.word	index@(.nv.constant0._ZN2at6native29vectorized_elementwise_kernelILi2ENS0_13BinaryFunctorIdddZZZNS0_16fmin_kernel_cudaERNS_18TensorIteratorBaseEENKUlvE_clEvENKUlvE_clEvEUlddE_EESt5arrayIPcLm3EEEEviT0_T1_)
        /*007c*/ 	.short	0x0380
        /*007e*/ 	.short	0x0020


	//----- nvinfo : EIATTR_SW_WAR
	.align		4
.L_3531:
        /*0080*/ 	.byte	0x04, 0x36
        /*0082*/ 	.short	(.L_3533 - .L_3532)
.L_3532:
        /*0084*/ 	.word	0x00000008
.L_3533:


//--------------------- .nv.info._ZN2at6native29vectorized_elementwise_kernelILi4ENS0_13BinaryFunctorIdddZZZNS0_16fmin_kernel_cudaERNS_18TensorIteratorBaseEENKUlvE_clEvENKUlvE_clEvEUlddE_EESt5arrayIPcLm3EEEEviT0_T1_ --------------------------
	.section	.nv.info._ZN2at6native29vectorized_elementwise_kernelILi4ENS0_13BinaryFunctorIdddZZZNS0_16fmin_kernel_cudaERNS_18TensorIteratorBaseEENKUlvE_clEvENKUlvE_clEvEUlddE_EESt5arrayIPcLm3EEEEviT0_T1_,"",@"SHT_CUDA_INFO"
	.sectionflags	@""
	.align	4


	//----- nvinfo : EIATTR_CUDA_API_VERSION
	.align		4
        /*0000*/ 	.byte	0x04, 0x37
        /*0002*/ 	.short	(.L_3535 - .L_3534)
.L_3534:
        /*0004*/ 	.word	0x00000082


	//----- nvinfo : EIATTR_KPARAM_INFO
	.align		4
.L_3535:
        /*0008*/ 	.byte	0x04, 0x17
        /*000a*/ 	.short	(.L_3537 - .L_3536)
.L_3536:
        /*000c*/ 	.word	0x00000000
        /*0010*/ 	.short	0x0002
        /*0012*/ 	.short	0x0008
        /*0014*/ 	.byte	0x00, 0xf0, 0x61, 0x00


	//----- nvinfo : EIATTR_KPARAM_INFO
	.align		4
.L_3537:
        /*0018*/ 	.byte	0x04, 0x17
        /*001a*/ 	.short	(.L_3539 - .L_3538)
.L_3538:
        /*001c*/ 	.word	0x00000000
        /*0020*/ 	.short	0x0001
        /*0022*/ 	.short	0x0004
        /*0024*/ 	.byte	0x00, 0xf0, 0x05, 0x00


	//----- nvinfo : EIATTR_KPARAM_INFO
	.align		4
.L_3539:
        /*0028*/ 	.byte	0x04, 0x17
        /*002a*/ 	.short	(.L_3541 - .L_3540)
.L_3540:
        /*002c*/ 	.word	0x00000000
        /*0030*/ 	.short	0x0000
        /*0032*/ 	.short	0x0000
        /*0034*/ 	.byte	0x00, 0xf0, 0x11, 0x00


	//----- nvinfo : EIATTR_SPARSE_MMA_MASK
	.align		4
.L_3541:
        /*0038*/ 	.byte	0x03, 0x50
        /*003a*/ 	.short	0x0000


	//----- nvinfo : EIATTR_MAXREG_COUNT
	.align		4
        /*003c*/ 	.byte	0x03, 0x1b
        /*003e*/ 	.short	0x00ff


	//----- nvinfo : EIATTR_MERCURY_ISA_VERSION
	.align		4
        /*0040*/ 	.byte	0x03, 0x5f
        /*0042*/ 	.short	0x0101


	//----- nvinfo : EIATTR_VRC_CTA_INIT_COUNT
	.align		4
        /*0044*/ 	.byte	0x02, 0x4a
	.zero		1
	.zero		1


	//----- nvinfo : EIATTR_EXIT_INSTR_OFFSETS
	.align		4
        /*0048*/ 	.byte	0x04, 0x1c
        /*004a*/ 	.short	(.L_3543 - .L_3542)


	//   ....[0]....
.L_3542:
        /*004c*/ 	.word	0x00000cc0


	//   ....[1]....
        /*0050*/ 	.word	0x00000d10


	//   ....[2]....
        /*0054*/ 	.word	0x00001240


	//----- nvinfo : EIATTR_MAX_THREADS
	.align		4
.L_3543:
        /*0058*/ 	.byte	0x04, 0x05
        /*005a*/ 	.short	(.L_3545 - .L_3544)
.L_3544:
        /*005c*/ 	.word	0x00000080
        /*0060*/ 	.word	0x00000001
        /*0064*/ 	.word	0x00000001


	//----- nvinfo : EIATTR_CRS_STACK_SIZE
	.align		4
.L_3545:
        /*0068*/ 	.byte	0x04, 0x1e
        /*006a*/ 	.short	(.L_3547 - .L_3546)
.L_3546:
        /*006c*/ 	.word	0x00000000


	//----- nvinfo : EIATTR_CBANK_PARAM_SIZE
	.align		4
.L_3547:
        /*0070*/ 	.byte	0x03, 0x19
        /*0072*/ 	.short	0x0020


	//----- nvinfo : EIATTR_PARAM_CBANK
	.align		4
        /*0074*/ 	.byte	0x04, 0x0a
        /*0076*/ 	.short	(.L_3549 - .L_3548)
	.align		4
.L_3548:
        /*0078*/ 	.word	index@(.nv.constant0._ZN2at6native29vectorized_elementwise_kernelILi4ENS0_13BinaryFunctorIdddZZZNS0_16fmin_kernel_cudaERNS_18TensorIteratorBaseEENKUlvE_clEvENKUlvE_clEvEUlddE_EESt5arrayIPcLm3EEEEviT0_T1_)
        /*007c*/ 	.short	0x0380
        /*007e*/ 	.short	0x0020


	//----- nvinfo : EIATTR_SW_WAR
	.align		4
.L_3549:
        /*0080*/ 	.byte	0x04, 0x36
        /*0082*/ 	.short	(.L_3551 - .L_3550)
.L_3550:
        /*0084*/ 	.word	0x00000008
.L_3551:


//--------------------- .nv.info._ZN2at6native29vectorized_elementwise_kernelILi8ENS0_13BinaryFunctorIdddZZZNS0_16fmin_kernel_cudaERNS_18TensorIteratorBaseEENKUlvE_clEvENKUlvE_clEvEUlddE_EESt5arrayIPcLm3EEEEviT0_T1_ --------------------------
	.section	.nv.info._ZN2at6native29vectorized_elementwise_kernelILi8ENS0_13BinaryFunctorIdddZZZNS0_16fmin_kernel_cudaERNS_18TensorIteratorBaseEENKUlvE_clEvENKUlvE_clEvEUlddE_EESt5arrayIPcLm3EEEEviT0_T1_,"",@"SHT_CUDA_INFO"
	.sectionflags	@""
	.align	4


	//----- nvinfo : EIATTR_CUDA_API_VERSION
	.align		4
        /*0000*/ 	.byte	0x04, 0x37
        /*0002*/ 	.short	(.L_3553 - .L_3552)
.L_3552:
        /*0004*/ 	.word	0x00000082


	//----- nvinfo : EIATTR_KPARAM_INFO
	.align		4
.L_3553:
        /*0008*/ 	.byte	0x04, 0x17
        /*000a*/ 	.short	(.L_3555 - .L_3554)
.L_3554:
        /*000c*/ 	.word	0x00000000
        /*0010*/ 	.short	0x0002
        /*0012*/ 	.short	0x0008
        /*0014*/ 	.byte	0x00, 0xf0, 0x61, 0x00


	//----- nvinfo : EIATTR_KPARAM_INFO
	.align		4
.L_3555:
        /*0018*/ 	.byte	0x04, 0x17
        /*001a*/ 	.short	(.L_3557 - .L_3556)
.L_3556:
        /*001c*/ 	.word	0x00000000
        /*0020*/ 	.short	0x0001
        /*0022*/ 	.short	0x0004
        /*0024*/ 	.byte	0x00, 0xf0, 0x05, 0x00


	//----- nvinfo : EIATTR_KPARAM_INFO
	.align		4
.L_3557:
        /*0028*/ 	.byte	0x04, 0x17
        /*002a*/ 	.short	(.L_3559 - .L_3558)
.L_3558:
        /*002c*/ 	.word	0x00000000
        /*0030*/ 	.short	0x0000
        /*0032*/ 	.short	0x0000
        /*0034*/ 	.byte	0x00, 0xf0, 0x11, 0x00


	//----- nvinfo : EIATTR_SPARSE_MMA_MASK
	.align		4
.L_3559:
        /*0038*/ 	.byte	0x03, 0x50
        /*003a*/ 	.short	0x0000


	//----- nvinfo : EIATTR_MAXREG_COUNT
	.align		4
        /*003c*/ 	.byte	0x03, 0x1b
        /*003e*/ 	.short	0x00ff


	//----- nvinfo : EIATTR_MERCURY_ISA_VERSION
	.align		4
        /*0040*/ 	.byte	0x03, 0x5f
        /*0042*/ 	.short	0x0101


	//----- nvinfo : EIATTR_VRC_CTA_INIT_COUNT
	.align		4
        /*0044*/ 	.byte	0x02, 0x4a
	.zero		1
	.zero		1


	//----- nvinfo : EIATTR_EXIT_INSTR_OFFSETS
	.align		4
        /*0048*/ 	.byte	0x04, 0x1c
        /*004a*/ 	.short	(.L_3561 - .L_3560)


	//   ....[0]....
.L_3560:
        /*004c*/ 	.word	0x00000cc0


	//   ....[1]....
        /*0050*/ 	.word	0x00000d10


	//   ....[2]....
        /*0054*/ 	.word	0x00001240


	//----- nvinfo : EIATTR_MAX_THREADS
	.align		4
.L_3561:
        /*0058*/ 	.byte	0x04, 0x05
        /*005a*/ 	.short	(.L_3563 - .L_3562)
.L_3562:
        /*005c*/ 	.word	0x00000080
        /*0060*/ 	.word	0x00000001
        /*0064*/ 	.word	0x00000001


	//----- nvinfo : EIATTR_CRS_STACK_SIZE
	.align		4
.L_3563:
        /*0068*/ 	.byte	0x04, 0x1e
        /*006a*/ 	.short	(.L_3565 - .L_3564)
.L_3564:
        /*006c*/ 	.word	0x00000000


	//----- nvinfo : EIATTR_CBANK_PARAM_SIZE
	.align		4
.L_3565:
        /*0070*/ 	.byte	0x03, 0x19
        /*0072*/ 	.short	0x0020


	//----- nvinfo : EIATTR_PARAM_CBANK
	.align		4
        /*0074*/ 	.byte	0x04, 0x0a
        /*0076*/ 	.short	(.L_3567 - .L_3566)
	.align		4
.L_3566:
        /*0078*/ 	.word	index@(.nv.constant0._ZN2at6native29vectorized_elementwise_kernelILi8ENS0_13BinaryFunctorIdddZZZNS0_16fmin_kernel_cudaERNS_18TensorIteratorBaseEENKUlvE_clEvENKUlvE_clEvEUlddE_EESt5arrayIPcLm3EEEEviT0_T1_)
        /*007c*/ 	.short	0x0380
        /*007e*/ 	.short	0x0020


	//----- nvinfo : EIATTR_SW_WAR
	.align		4
.L_3567:
        /*0080*/ 	.byte	0x04, 0x36
        /*0082*/ 	.short	(.L_3569 - .L_3568)
.L_3568:
        /*0084*/ 	.word	0x00000008
.L_3569:


//--------------------- .nv.info._ZN2at6native18elementwise_kernelILi128ELi4EZNS0_15gpu_kernel_implINS0_13AUnaryFunctorIN3c108BFloat16ES5_S5_ZZZNS0_16fmax_kernel_cudaERNS_18TensorIteratorBaseEENKUlvE_clEvENKUlvE2_clEvEUlS5_S5_E_EEEEvS7_RKT_EUliE_EEviT1_ --------------------------
	.section	.nv.info._ZN2at6native18elementwise_kernelILi128ELi4EZNS0_15gpu_kernel_implINS0_13AUnaryFunctorIN3c108BFloat16ES5_S5_ZZZNS0_16fmax_kernel_cudaERNS_18TensorIteratorBaseEENKUlvE_clEvENKUlvE2_clEvEUlS5_S5_E_EEEEvS7_RKT_EUliE_EEviT1_,"",@"SHT_CUDA_INFO"
	.sectionflags	@""
	.align	4


	//----- nvinfo : EIATTR_CUDA_API_VERSION
	.align		4
        /*0000*/ 	.byte	0x04, 0x37
        /*0002*/ 	.short	(.L_3571 - .L_3570)
.L_3570:
        /*0004*/ 	.word	0x00000082


	//----- nvinfo : EIATTR_KPARAM_INFO
	.align		4
.L_3571:
        /*0008*/ 	.byte	0x04, 0x17
        /*000a*/ 	.short	(.L_3573 - .L_3572)
.L_3572:
        /*000c*/ 	.word	0x00000000
        /*0010*/ 	.short	0x0001
        /*0012*/ 	.short	0x0008
        /*0014*/ 	.byte	0x00, 0xf0, 0x61, 0x08


	//----- nvinfo : EIATTR_KPARAM_INFO
	.align		4
.L_3573:
        /*0018*/ 	.byte	0x04, 0x17
        /*001a*/ 	.short	(.L_3575 - .L_3574)
.L_3574:
        /*001c*/ 	.word	0x00000000
        /*0020*/ 	.short	0x0000
        /*0022*/ 	.short	0x0000
        /*0024*/ 	.byte	0x00, 0xf0, 0x11, 0x00


	//----- nvinfo : EIATTR_SPARSE_MMA_MASK
	.align		4
.L_3575:
        /*0028*/ 	.byte	0x03, 0x50
        /*002a*/ 	.short	0x0000


	//----- nvinfo : EIATTR_MAXREG_COUNT
	.align		4
        /*002c*/ 	.byte	0x03, 0x1b
        /*002e*/ 	.short	0x0080


	//----- nvinfo : EIATTR_EXTERNS
	.align		4
        /*0030*/ 	.byte	0x04, 0x0f
        /*0032*/ 	.short	(.L_3577 - .L_3576)


	//   ....[0]....
	.align		4
.L_3576:
        /*0034*/ 	.word	index@(__assertfail)


	//----- nvinfo : EIATTR_MERCURY_ISA_VERSION
	.align		4
.L_3577:
        /*0038*/ 	.byte	0x03, 0x5f
        /*003a*/ 	.short	0x0101


	//----- nvinfo : EIATTR_VRC_CTA_INIT_COUNT
	.align		4
        /*003c*/ 	.byte	0x02, 0x4a
	.zero		1
	.zero		1


	//----- nvinfo : EIATTR_SYSCALL_OFFSETS
	.align		4
        /*0040*/ 	.byte	0x04, 0x46
        /*0042*/ 	.short	(.L_3579 - .L_3578)


	//   ....[0]....
.L_3578:
        /*0044*/ 	.word	0x00002220


	//   ....[1]....
        /*0048*/ 	.word	0x00003140


	//   ....[2]....
        /*004c*/ 	.word	0x000054f0


	//   ....[3]....
        /*0050*/ 	.word	0x00006260


	//   ....[4]....
        /*0054*/ 	.word	0x00008700


	//   ....[5]....
        /*0058*/ 	.word	0x00009470


	//   ....[6]....
        /*005c*/ 	.word	0x0000b920


	//   ....[7]....
        /*0060*/ 	.word	0x0000c660


	//----- nvinfo : EIATTR_EXIT_INSTR_OFFSETS
	.align		4
.L_3579:
        /*0064*/ 	.byte	0x04, 0x1c
        /*0066*/ 	.short	(.L_3581 - .L_3580)


	//   ....[0]....
.L_3580:
        /*0068*/ 	.word	0x00009730


	//   ....[1]....
        /*006c*/ 	.word	0x0000bae0


	//   ....[2]....
        /*0070*/ 	.word	0x0000bb20


	//   ....[3]....
        /*0074*/ 	.word	0x0000bbc0


	//   ....[4]....
        /*0078*/ 	.word	0x0000bc00


	//   ....[5]....
        /*007c*/ 	.word	0x0000bc40


	//   ....[6]....
        /*0080*/ 	.word	0x0000bcd0


	//   ....[7]....
        /*0084*/ 	.word	0x0000bd10


	//   ....[8]....
        /*0088*/ 	.word	0x0000bdb0


	//   ....[9]....
        /*008c*/ 	.word	0x0000be00


	//   ....[10]....
        /*0090*/ 	.word	0x0000be50


	//   ....[11]....
        /*0094*/ 	.word	0x0000bf30


	//   ....[12]....
        /*0098*/ 	.word	0x0000c0a0


	//   ....[13]....
        /*009c*/ 	.word	0x0000c210


	//   ....[14]....
        /*00a0*/ 	.word	0x0000c370


	//   ....[15]....
        /*00a4*/ 	.word	0x0000c3b0


	//   ....[16]....
        /*00a8*/ 	.word	0x0000c3f0


	//   ....[17]....
        /*00ac*/ 	.word	0x0000c4a0


	//   ....[18]....
        /*00b0*/ 	.word	0x0000c500


	//   ....[19]....
        /*00b4*/ 	.word	0x0000c670


	//   ....[20]....
        /*00b8*/ 	.word	0x0000c780


	//   ....[21]....
        /*00bc*/ 	.word	0x0000c8c0


	//   ....[22]....
        /*00c0*/ 	.word	0x0000c8e0


	//----- nvinfo : EIATTR_MAX_THREADS
	.align		4
.L_3581:
        /*00c4*/ 	.byte	0x04, 0x05
        /*00c6*/ 	.short	(.L_3583 - .L_3582)
.L_3582:
        /*00c8*/ 	.word	0x00000080
        /*00cc*/ 	.word	0x00000001
        /*00d0*/ 	.word	0x00000001


	//----- nvinfo : EIATTR_CRS_STACK_SIZE
	.align		4
.L_3583:
        /*00d4*/ 	.byte	0x04, 0x1e
        /*00d6*/ 	.short	(.L_3585 - .L_3584)
.L_3584:
        /*00d8*/ 	.word	0x00000000


	//----- nvinfo : EIATTR_CBANK_PARAM_SIZE
	.align		4
.L_3585:
        /*00dc*/ 	.byte	0x03, 0x19
        /*00de*/ 	.short	0x0220


	//----- nvinfo : EIATTR_PARAM_CBANK
	.align		4
        /*00e0*/ 	.byte	0x04, 0x0a
        /*00e2*/ 	.short	(.L_3587 - .L_3586)
	.align		4
.L_3586:
        /*00e4*/ 	.word	index@(.nv.constant0._ZN2at6native18elementwise_kernelILi128ELi4EZNS0_15gpu_kernel_implINS0_13AUnaryFunctorIN3c108BFloat16ES5_S5_ZZZNS0_16fmax_kernel_cudaERNS_18TensorIteratorBaseEENKUlvE_clEvENKUlvE2_clEvEUlS5_S5_E_EEEEvS7_RKT_EUliE_EEviT1_)
        /*00e8*/ 	.short	0x0380
        /*00ea*/ 	.short	0x0220


	//----- nvinfo : EIATTR_SW_WAR
	.align		4
.L_3587:
        /*00ec*/ 	.byte	0x04, 0x36
        /*00ee*/ 	.short	(.L_3589 - .L_3588)
.L_3588:
        /*00f0*/ 	.word	0x00000008
.L_3589:


//--------------------- .nv.info._ZN2at6native27unrolled_elementwise_kernelINS0_13AUnaryFunctorIN3c108BFloat16ES4_S4_ZZZNS0_16fmax_kernel_cudaERNS_18TensorIteratorBaseEENKUlvE_clEvENKUlvE2_clEvEUlS4_S4_E_EESt5arrayIPcLm2EELi4E23TrivialOffsetCalculatorILi1EjESF_NS0_6memory12LoadWithCastILi1EEENSG_13StoreWithCastILi1EEEEEviT_T0_T2_T3_T4_T5_ --------------------------
	.section	.nv.info._ZN2at6native27unrolled_elementwise_kernelINS0_13AUnaryFunctorIN3c108BFloat16ES4_S4_ZZZNS0_16fmax_kernel_cudaERNS_18TensorIteratorBaseEENKUlvE_clEvENKUlvE2_clEvEUlS4_S4_E_EESt5arrayIPcLm2EELi4E23TrivialOffsetCalculatorILi1EjESF_NS0_6memory12LoadWithCastILi1EEENSG_13StoreWithCastILi1EEEEEviT_T0_T2_T3_T4_T5_,"",@"SHT_CUDA_INFO"
	.sectionflags	@""
	.align	4


	//----- nvinfo : EIATTR_CUDA_API_VERSION
	.align		4
        /*0000*/ 	.byte	0x04, 0x37
        /*0002*/ 	.short	(.L_3591 - .L_3590)
.L_3590:
        /*0004*/ 	.word	0x00000082


	//----- nvinfo : EIATTR_KPARAM_INFO
	.align		4
.L_3591:
        /*0008*/ 	.byte	0x04, 0x17
        /*000a*/ 	.short	(.L_3593 - .L_3592)
.L_3592:
        /*000c*/ 	.word	0x00000000
        /*0010*/ 	.short	0x0006
        /*0012*/ 	.short	0x0024
        /*0014*/ 	.byte	0x00, 0xf0, 0x21, 0x00


	//----- nvinfo : EIATTR_KPARAM_INFO
	.align		4
.L_3593:
        /*0018*/ 	.byte	0x04, 0x17
        /*001a*/ 	.short	(.L_3595 - .L_3594)
.L_3594:
        /*001c*/ 	.word	0x00000000
        /*0020*/ 	.short	0x0005
        /*0022*/ 	.short	0x001c
        /*0024*/ 	.byte	0x00, 0xf0, 0x21, 0x00


	//----- nvinfo : EIATTR_KPARAM_INFO
	.align		4
.L_3595:
        /*0028*/ 	.byte	0x04, 0x17
        /*002a*/ 	.short	(.L_3597 - .L_3596)
.L_3596:
        /*002c*/ 	.word	0x00000000
        /*0030*/ 	.short	0x0004
        /*0032*/ 	.short	0x0019
        /*0034*/ 	.byte	0x00, 0xf0, 0x05, 0x00


	//----- nvinfo : EIATTR_KPARAM_INFO
	.align		4
.L_3597:
        /*0038*/ 	.byte	0x04, 0x17
        /*003a*/ 	.short	(.L_3599 - .L_3598)
.L_3598:
        /*003c*/ 	.word	0x00000000
        /*0040*/ 	.short	0x0003
        /*0042*/ 	.short	0x0018
        /*0044*/ 	.byte	0x00, 0xf0, 0x05, 0x00


	//----- nvinfo : EIATTR_KPARAM_INFO
	.align		4
.L_3599:
        /*0048*/ 	.byte	0x04, 0x17
        /*004a*/ 	.short	(.L_3601 - .L_3600)
.L_3600:
        /*004c*/ 	.word	0x00000000
        /*0050*/ 	.short	0x0002
        /*0052*/ 	.short	0x0008
        /*0054*/ 	.byte	0x00, 0xf0, 0x41, 0x00


	//----- nvinfo : EIATTR_KPARAM_INFO
	.align		4
.L_3601:
        /*0058*/ 	.byte	0x04, 0x17
        /*005a*/ 	.short	(.L_3603 - .L_3602)
.L_3602:
        /*005c*/ 	.word	0x00000000
        /*0060*/ 	.short	0x0001
        /*0062*/ 	.short	0x0004
        /*0064*/ 	.byte	0x00, 0xf0, 0x11, 0x00


	//----- nvinfo : EIATTR_KPARAM_INFO
	.align		4
.L_3603:
        /*0068*/ 	.byte	0x04, 0x17
        /*006a*/ 	.short	(.L_3605 - .L_3604)
.L_3604:
        /*006c*/ 	.word	0x00000000
        /*0070*/ 	.short	0x0000
        /*0072*/ 	.short	0x0000
        /*0074*/ 	.byte	0x00, 0xf0, 0x11, 0x00


	//----- nvinfo : EIATTR_SPARSE_MMA_MASK
	.align		4
.L_3605:
        /*0078*/ 	.byte	0x03, 0x50
        /*007a*/ 	.short	0x0000


	//----- nvinfo : EIATTR_MAXREG_COUNT
	.align		4
        /*007c*/ 	.byte	0x03, 0x1b
        /*007e*/ 	.short	0x00ff


	//----- nvinfo : EIATTR_EXTERNS
	.align		4
        /*0080*/ 	.byte	0x04, 0x0f
        /*0082*/ 	.short	(.L_3607 - .L_3606)


	//   ....[0]....
	.align		4
.L_3606:
        /*0084*/ 	.word	index@(__assertfail)


	//----- nvinfo : EIATTR_MERCURY_ISA_VERSION
	.align		4
.L_3607:
        /*0088*/ 	.byte	0x03, 0x5f
        /*008a*/ 	.short	0x0101


	//----- nvinfo : EIATTR_VRC_CTA_INIT_COUNT
	.align		4
        /*008c*/ 	.byte	0x02, 0x4a
	.zero		1
	.zero		1


	//----- nvinfo : EIATTR_SYSCALL_OFFSETS
	.align		4
        /*0090*/ 	.byte	0x04, 0x46
        /*0092*/ 	.short	(.L_3609 - .L_3608)


	//   ....[0]....
.L_3608:
        /*0094*/ 	.word	0x00001000


	//   ....[1]....
        /*0098*/ 	.word	0x000021e0


	//   ....[2]....
        /*009c*/ 	.word	0x00003300


	//   ....[3]....
        /*00a0*/ 	.word	0x00004330


	//   ....[4]....
        /*00a4*/ 	.word	0x00005480


	//   ....[5]....
        /*00a8*/ 	.word	0x00006360


	//   ....[6]....
        /*00ac*/ 	.word	0x000072e0


	//   ....[7]....
        /*00b0*/ 	.word	0x00008260


	//----- nvinfo : EIATTR_EXIT_INSTR_OFFSETS
	.align		4
.L_3609:
        /*00b4*/ 	.byte	0x04, 0x1c
        /*00b6*/ 	.short	(.L_3611 - .L_3610)


	//   ....[0]....
.L_3610:
        /*00b8*/ 	.word	0x00007590


	//   ....[1]....
        /*00bc*/ 	.word	0x000076e0


	//   ....[2]....
        /*00c0*/ 	.word	0x00007720


	//   ....[3]....
        /*00c4*/ 	.word	0x000077c0


	//   ....[4]....
        /*00c8*/ 	.word	0x00007800


	//   ....[5]....
        /*00cc*/ 	.word	0x00007840


	//   ....[6]....
        /*00d0*/ 	.word	0x000078d0


	//   ....[7]....
        /*00d4*/ 	.word	0x00007910


	//   ....[8]....
        /*00d8*/ 	.word	0x000079b0


	//   ....[9]....
        /*00dc*/ 	.word	0x00007a00


	//   ....[10]....
        /*00e0*/ 	.word	0x00007a50


	//   ....[11]....
        /*00e4*/ 	.word	0x00007b30


	//   ....[12]....
        /*00e8*/ 	.word	0x00007ca0


	//   ....[13]....
        /*00ec*/ 	.word	0x00007e10


	//   ....[14]....
        /*00f0*/ 	.word	0x00007f70


	//   ....[15]....
        /*00f4*/ 	.word	0x00007fb0


	//   ....[16]....
        /*00f8*/ 	.word	0x00007ff0


	//   ....[17]....
        /*00fc*/ 	.word	0x000080a0


	//   ....[18]....
        /*0100*/ 	.word	0x00008100


	//   ....[19]....
        /*0104*/ 	.word	0x00008270


	//   ....[20]....
        /*0108*/ 	.word	0x00008380


	//   ....[21]....
        /*010c*/ 	.word	0x000084c0


	//   ....[22]....
        /*0110*/ 	.word	0x000084e0


	//----- nvinfo : EIATTR_MAX_THREADS
	.align		4
.L_3611:
        /*0114*/ 	.byte	0x04, 0x05
        /*0116*/ 	.short	(.L_3613 - .L_3612)
.L_3612:
        /*0118*/ 	.word	0x00000080
        /*011c*/ 	.word	0x00000001
        /*0120*/ 	.word	0x00000001


	//----- nvinfo : EIATTR_CRS_STACK_SIZE
	.align		4
.L_3613:
        /*0124*/ 	.byte	0x04, 0x1e
        /*0126*/ 	.short	(.L_3615 - .L_3614)
.L_3614:
        /*0128*/ 	.word	0x00000000


	//----- nvinfo : EIATTR_CBANK_PARAM_SIZE
	.align		4
.L_3615:
        /*012c*/ 	.byte	0x03, 0x19
        /*012e*/ 	.short	0x002c


	//----- nvinfo : EIATTR_PARAM_CBANK
	.align		4
        /*0130*/ 	.byte	0x04, 0x0a
        /*0132*/ 	.short	(.L_3617 - .L_3616)
	.align		4
.L_3616:
        /*0134*/ 	.word	index@(.nv.constant0._ZN2at6native27unrolled_elementwise_kernelINS0_13AUnaryFunctorIN3c108BFloat16ES4_S4_ZZZNS0_16fmax_kernel_cudaERNS_18TensorIteratorBaseEENKUlvE_clEvENKUlvE2_clEvEUlS4_S4_E_EESt5arrayIPcLm2EELi4E23TrivialOffsetCalculatorILi1EjESF_NS0_6memory12LoadWithCastILi1EEENSG_13StoreWithCastILi1EEEEEviT_T0_T2_T3_T4_T5_)
        /*0138*/ 	.short	0x0380
        /*013a*/ 	.short	0x002c


	//----- nvinfo : EIATTR_SW_WAR
	.align		4
.L_3617:
        /*013c*/ 	.byte	0x04, 0x36
        /*013e*/ 	.short	(.L_3619 - .L_3618)
.L_3618:
        /*0140*/ 	.word	0x00000008
.L_3619:


//--------------------- .nv.info._ZN2at6native18elementwise_kernelILi128ELi4EZNS0_22gpu_kernel_impl_nocastINS0_13AUnaryFunctorIN3c108BFloat16ES5_S5_ZZZNS0_16fmax_kernel_cudaERNS_18TensorIteratorBaseEENKUlvE_clEvENKUlvE2_clEvEUlS5_S5_E_EEEEvS7_RKT_EUliE_EEviT1_ --------------------------
	.section	.nv.info._ZN2at6native18elementwise_kernelILi128ELi4EZNS0_22gpu_kernel_impl_nocastINS0_13AUnaryFunctorIN3c108BFloat16ES5_S5_ZZZNS0_16fmax_kernel_cudaERNS_18TensorIteratorBaseEENKUlvE_clEvENKUlvE2_clEvEUlS5_S5_E_EEEEvS7_RKT_EUliE_EEviT1_,"",@"SHT_CUDA_INFO"
	.sectionflags	@""
	.align	4


	//----- nvinfo : EIATTR_CUDA_API_VERSION
	.align		4
        /*0000*/ 	.byte	0x04, 0x37
        /*0002*/ 	.short	(.L_3621 - .L_3620)
.L_3620:
        /*0004*/ 	.word	0x00000082


	//----- nvinfo : EIATTR_KPARAM_INFO
	.align		4
.L_3621:
        /*0008*/ 	.byte	0x04, 0x17
        /*000a*/ 	.short	(.L_3623 - .L_3622)
.L_3622:
        /*000c*/ 	.word	0x00000000
        /*0010*/ 	.short	0x0001
        /*0012*/ 	.short	0x0008
        /*0014*/ 	.byte	0x00, 0xf0, 0x61, 0x08


	//----- nvinfo : EIATTR_KPARAM_INFO
	.align		4
.L_3623:
        /*0018*/ 	.byte	0x04, 0x17
        /*001a*/ 	.short	(.L_3625 - .L_3624)
.L_3624:
        /*001c*/ 	.word	0x00000000
        /*0020*/ 	.short	0x0000
        /*0022*/ 	.short	0x0000
        /*0024*/ 	.byte	0x00, 0xf0, 0x11, 0x00


	//----- nvinfo : EIATTR_SPARSE_MMA_MASK
	.align		4
.L_3625:
        /*0028*/ 	.byte	0x03, 0x50
        /*002a*/ 	.short	0x0000


	//----- nvinfo : EIATTR_MAXREG_COUNT
	.align		4
        /*002c*/ 	.byte	0x03, 0x1b
        /*002e*/ 	.short	0x0080


	//----- nvinfo : EIATTR_MERCURY_ISA_VERSION
	.align		4
        /*0030*/ 	.byte	0x03, 0x5f
        /*0032*/ 	.short	0x0101


	//----- nvinfo : EIATTR_VRC_CTA_INIT_COUNT
	.align		4
        /*0034*/ 	.byte	0x02, 0x4a
	.zero		1
	.zero		1


	//----- nvinfo : EIATTR_EXIT_INSTR_OFFSETS
	.align		4
        /*0038*/ 	.byte	0x04, 0x1c
        /*003a*/ 	.short	(.L_3627 - .L_3626)


	//   ....[0]....
.L_3626:
        /*003c*/ 	.word	0x00000340


	//   ....[1]....
        /*0040*/ 	.word	0x000003d0


	//   ....[2]....
        /*0044*/ 	.word	0x00003f20


	//   ....[3]....
        /*0048*/ 	.word	0x00005280


	//----- nvinfo : EIATTR_MAX_THREADS
	.align		4
.L_3627:
        /*004c*/ 	.byte	0x04, 0x05
        /*004e*/ 	.short	(.L_3629 - .L_3628)
.L_3628:
        /*0050*/ 	.word	0x00000080
        /*0054*/ 	.word	0x00000001
        /*0058*/ 	.word	0x00000001


	//----- nvinfo : EIATTR_CRS_STACK_SIZE
	.align		4
.L_3629:
        /*005c*/ 	.byte	0x04, 0x1e
        /*005e*/ 	.short	(.L_3631 - .L_3630)
.L_3630:
        /*0060*/ 	.word	0x00000000


	//----- nvinfo : EIATTR_CBANK_PARAM_SIZE
	.align		4
.L_3631:
        /*0064*/ 	.byte	0x03, 0x19
        /*0066*/ 	.short	0x0220


	//----- nvinfo : EIATTR_PARAM_CBANK
	.align		4
        /*0068*/ 	.byte	0x04, 0x0a
        /*006a*/ 	.short	(.L_3633 - .L_3632)
	.align		4
.L_3632:
        /*006c*/ 	.word	index@(.nv.constant0._ZN2at6native18elementwise_kernelILi128ELi4EZNS0_22gpu_kernel_impl_nocastINS0_13AUnaryFunctorIN3c108BFloat16ES5_S5_ZZZNS0_16fmax_kernel_cudaERNS_18TensorIteratorBaseEENKUlvE_clEvENKUlvE2_clEvEUlS5_S5_E_EEEEvS7_RKT_EUliE_EEviT1_)
        /*0070*/ 	.short	0x0380
        /*0072*/ 	.short	0x0220


	//----- nvinfo : EIATTR_SW_WAR
	.align		4
.L_3633:
        /*0074*/ 	.byte	0x04, 0x36
        /*0076*/ 	.short	(.L_3635 - .L_3634)
.L_3634:
        /*0078*/ 	.word	0x00000008
.L_3635:


//--------------------- .nv.info._ZN2at6native27unrolled_elementwise_kernelINS0_13AUnaryFunctorIN3c108BFloat16ES4_S4_ZZZNS0_16fmax_kernel_cudaERNS_18TensorIteratorBaseEENKUlvE_clEvENKUlvE2_clEvEUlS4_S4_E_EESt5arrayIPcLm2EELi4E23TrivialOffsetCalculatorILi1EjESF_NS0_6memory15LoadWithoutCastENSG_16StoreWithoutCastEEEviT_T0_T2_T3_T4_T5_ --------------------------
	.section	.nv.info._ZN2at6native27unrolled_elementwise_kernelINS0_13AUnaryFunctorIN3c108BFloat16ES4_S4_ZZZNS0_16fmax_kernel_cudaERNS_18TensorIteratorBaseEENKUlvE_clEvENKUlvE2_clEvEUlS4_S4_E_EESt5arrayIPcLm2EELi4E23TrivialOffsetCalculatorILi1EjESF_NS0_6memory15LoadWithoutCastENSG_16StoreWithoutCastEEEviT_T0_T2_T3_T4_T5_,"",@"SHT_CUDA_INFO"
	.sectionflags	@""
	.align	4


	//----- nvinfo : EIATTR_CUDA_API_VERSION
	.align		4
        /*0000*/ 	.byte	0x04, 0x37
        /*0002*/ 	.short	(.L_3637 - .L_3636)
.L_3636:
        /*0004*/ 	.word	0x00000082


	//----- nvinfo : EIATTR_KPARAM_INFO
	.align		4
.L_3637:
        /*0008*/ 	.byte	0x04, 0x17
        /*000a*/ 	.short	(.L_3639 - .L_3638)
.L_3638:
        /*000c*/ 	.word	0x00000000
        /*0010*/ 	.short	0x0006
        /*0012*/ 	.short	0x001b
        /*0014*/ 	.byte	0x00, 0xf0, 0x05, 0x00


	//----- nvinfo : EIATTR_KPARAM_INFO
	.align		4
.L_3639:
        /*0018*/ 	.byte	0x04, 0x17
        /*001a*/ 	.short	(.L_3641 - .L_3640)
.L_3640:
        /*001c*/ 	.word	0x00000000
        /*0020*/ 	.short	0x0005
        /*0022*/ 	.short	0x001a
        /*0024*/ 	.byte	0x00, 0xf0, 0x05, 0x00


	//----- nvinfo : EIATTR_KPARAM_INFO
	.align		4
.L_3641:
        /*0028*/ 	.byte	0x04, 0x17
        /*002a*/ 	.short	(.L_3643 - .L_3642)
.L_3642:
        /*002c*/ 	.word	0x00000000
        /*0030*/ 	.short	0x0004
        /*0032*/ 	.short	0x0019
        /*0034*/ 	.byte	0x00, 0xf0, 0x05, 0x00


	//----- nvinfo : EIATTR_KPARAM_INFO
	.align		4
.L_3643:
        /*0038*/ 	.byte	0x04, 0x17
        /*003a*/ 	.short	(.L_3645 - .L_3644)
.L_3644:
        /*003c*/ 	.word	0x00000000
        /*0040*/ 	.short	0x0003
        /*0042*/ 	.short	0x0018
        /*0044*/ 	.byte	0x00, 0xf0, 0x05, 0x00


	//----- nvinfo : EIATTR_KPARAM_INFO
	.align		4
.L_3645:
        /*0048*/ 	.byte	0x04, 0x17
        /*004a*/ 	.short	(.L_3647 - .L_3646)
.L_3646:
        /*004c*/ 	.word	0x00000000
        /*0050*/ 	.short	0x0002
        /*0052*/ 	.short	0x0008
        /*0054*/ 	.byte	0x00, 0xf0, 0x41, 0x00


	//----- nvinfo : EIATTR_KPARAM_INFO
	.align		4
.L_3647:
        /*0058*/ 	.byte	0x04, 0x17
        /*005a*/ 	.short	(.L_3649 - .L_3648)
.L_3648:
        /*005c*/ 	.word	0x00000000
        /*0060*/ 	.short	0x0001
        /*0062*/ 	.short	0x0004
        /*0064*/ 	.byte	0x00, 0xf0, 0x11, 0x00


	//----- nvinfo : EIATTR_KPARAM_INFO
	.align		4
.L_3649:
        /*0068*/ 	.byte	0x04, 0x17
        /*006a*/ 	.short	(.L_3651 - .L_3650)
.L_3650:
        /*006c*/ 	.word	0x00000000
        /*0070*/ 	.short	0x0000
        /*0072*/ 	.short	0x0000
        /*0074*/ 	.byte	0x00, 0xf0, 0x11, 0x00


	//----- nvinfo : EIATTR_SPARSE_MMA_MASK
	.align		4
.L_3651:
        /*0078*/ 	.byte	0x03, 0x50
        /*007a*/ 	.short	0x0000


	//----- nvinfo : EIATTR_MAXREG_COUNT
	.align		4
        /*007c*/ 	.byte	0x03, 0x1b
        /*007e*/ 	.short	0x00ff


	//----- nvinfo : EIATTR_MERCURY_ISA_VERSION
	.align		4
        /*0080*/ 	.byte	0x03, 0x5f
        /*0082*/ 	.short	0x0101


	//----- nvinfo : EIATTR_VRC_CTA_INIT_COUNT
	.align		4
        /*0084*/ 	.byte	0x02, 0x4a
	.zero		1
	.zero		1


	//----- nvinfo : EIATTR_EXIT_INSTR_OFFSETS
	.align		4
        /*0088*/ 	.byte	0x04, 0x1c
        /*008a*/ 	.short	(.L_3653 - .L_3652)


	//   ....[0]....
.L_3652:
        /*008c*/ 	.word	0x000004b0


	//   ....[1]....
        /*0090*/ 	.word	0x00000550


	//----- nvinfo : EIATTR_MAX_THREADS
	.align		4
.L_3653:
        /*0094*/ 	.byte	0x04, 0x05
        /*0096*/ 	.short	(.L_3655 - .L_3654)
.L_3654:
        /*0098*/ 	.word	0x00000080
        /*009c*/ 	.word	0x00000001
        /*00a0*/ 	.word	0x00000001


	//----- nvinfo : EIATTR_CRS_STACK_SIZE
	.align		4
.L_3655:
        /*00a4*/ 	.byte	0x04, 0x1e
        /*00a6*/ 	.short	(.L_3657 - .L_3656)
.L_3656:
        /*00a8*/ 	.word	0x00000000


	//----- nvinfo : EIATTR_CBANK_PARAM_SIZE
	.align		4
.L_3657:
        /*00ac*/ 	.byte	0x03, 0x19
        /*00ae*/ 	.short	0x001c


	//----- nvinfo : EIATTR_PARAM_CBANK
	.align		4
        /*00b0*/ 	.byte	0x04, 0x0a
        /*00b2*/ 	.short	(.L_3659 - .L_3658)
	.align		4
.L_3658:
        /*00b4*/ 	.word	index@(.nv.constant0._ZN2at6native27unrolled_elementwise_kernelINS0_13AUnaryFunctorIN3c108BFloat16ES4_S4_ZZZNS0_16fmax_kernel_cudaERNS_18TensorIteratorBaseEENKUlvE_clEvENKUlvE2_clEvEUlS4_S4_E_EESt5arrayIPcLm2EELi4E23TrivialOffsetCalculatorILi1EjESF_NS0_6memory15LoadWithoutCastENSG_16StoreWithoutCastEEEviT_T0_T2_T3_T4_T5_)
        /*00b8*/ 	.short	0x0380
        /*00ba*/ 	.short	0x001c


	//----- nvinfo : EIATTR_SW_WAR
	.align		4
.L_3659:
        /*00bc*/ 	.byte	0x04, 0x36
        /*00be*/ 	.short	(.L_3661 - .L_3660)
.L_3660:
        /*00c0*/ 	.word	0x00000008
.L_3661:


//--------------------- .nv.info._ZN2at6native29vectorized_elementwise_kernelILi2ENS0_13AUnaryFunctorIN3c108BFloat16ES4_S4_ZZZNS0_16fmax_kernel_cudaERNS_18TensorIteratorBaseEENKUlvE_clEvENKUlvE2_clEvEUlS4_S4_E_EESt5arrayIPcLm2EEEEviT0_T1_ --------------------------
	.section	.nv.info._ZN2at6native29vectorized_elementwise_kernelILi2ENS0_13AUnaryFunctorIN3c108BFloat16ES4_S4_ZZZNS0_16fmax_kernel_cudaERNS_18TensorIteratorBaseEENKUlvE_clEvENKUlvE2_clEvEUlS4_S4_E_EESt5arrayIPcLm2EEEEviT0_T1_,"",@"SHT_CUDA_INFO"
	.sectionflags	@""
	.align	4


	//----- nvinfo : EIATTR_CUDA_API_VERSION
	.align		4
        /*0000*/ 	.byte	0x04, 0x37
        /*0002*/ 	.short	(.L_3663 - .L_3662)
.L_3662:
        /*0004*/ 	.word	0x00000082


	//----- nvinfo : EIATTR_KPARAM_INFO
	.align		4
.L_3663:
        /*0008*/ 	.byte	0x04, 0x17
        /*000a*/ 	.short	(.L_3665 - .L_3664)
.L_3664:
        /*000c*/ 	.word	0x00000000
        /*0010*/ 	.short	0x0002
        /*0012*/ 	.short	0x0008
        /*0014*/ 	.byte	0x00, 0xf0, 0x41, 0x00


	//----- nvinfo : EIATTR_KPARAM_INFO
	.align		4
.L_3665:
        /*0018*/ 	.byte	0x04, 0x17
        /*001a*/ 	.short	(.L_3667 - .L_3666)
.L_3666:
        /*001c*/ 	.word	0x00000000
        /*0020*/ 	.short	0x0001
        /*0022*/ 	.short	0x0004
        /*0024*/ 	.byte	0x00, 0xf0, 0x11, 0x00


	//----- nvinfo : EIATTR_KPARAM_INFO
	.align		4
.L_3667:
        /*0028*/ 	.byte	0x04, 0x17
        /*002a*/ 	.short	(.L_3669 - .L_3668)
.L_3668:
        /*002c*/ 	.word	0x00000000
        /*0030*/ 	.short	0x0000
        /*0032*/ 	.short	0x0000
        /*0034*/ 	.byte	0x00, 0xf0, 0x11, 0x00


	//----- nvinfo : EIATTR_SPARSE_MMA_MASK
	.align		4
.L_3669:
        /*0038*/ 	.byte	0x03, 0x50
        /*003a*/ 	.short	0x0000


	//----- nvinfo : EIATTR_MAXREG_COUNT
	.align		4
        /*003c*/ 	.byte	0x03, 0x1b
        /*003e*/ 	.short	0x00ff


	//----- nvinfo : EIATTR_MERCURY_ISA_VERSION
	.align		4
        /*0040*/ 	.byte	0x03, 0x5f
        /*0042*/ 	.short	0x0101


	//----- nvinfo : EIATTR_VRC_CTA_INIT_COUNT
	.align		4
        /*0044*/ 	.byte	0x02, 0x4a
	.zero		1
	.zero		1


	//----- nvinfo : EIATTR_EXIT_INSTR_OFFSETS
	.align		4
        /*0048*/ 	.byte	0x04, 0x1c
        /*004a*/ 	.short	(.L_3671 - .L_3670)


	//   ....[0]....
.L_3670:
        /*004c*/ 	.word	0x00000a60


	//   ....[1]....
        /*0050*/ 	.word	0x00000ab0


	//   ....[2]....
        /*0054*/ 	.word	0x00000d40


	//----- nvinfo : EIATTR_MAX_THREADS
	.align		4
.L_3671:
        /*0058*/ 	.byte	0x04, 0x05
        /*005a*/ 	.short	(.L_3673 - .L_3672)
.L_3672:
        /*005c*/ 	.word	0x00000080
        /*0060*/ 	.word	0x00000001
        /*0064*/ 	.word	0x00000001


	//----- nvinfo : EIATTR_CRS_STACK_SIZE
	.align		4
.L_3673:
        /*0068*/ 	.byte	0x04, 0x1e
        /*006a*/ 	.short	(.L_3675 - .L_3674)
.L_3674:
        /*006c*/ 	.word	0x00000000


	//----- nvinfo : EIATTR_CBANK_PARAM_SIZE
	.align		4
.L_3675:
        /*0070*/ 	.byte	0x03, 0x19
        /*0072*/ 	.short	0x0018


	//----- nvinfo : EIATTR_PARAM_CBANK
	.align		4
        /*0074*/ 	.byte	0x04, 0x0a
        /*0076*/ 	.short	(.L_3677 - .L_3676)
	.align		4
.L_3676:
        /*0078*/ 	.word	index@(.nv.constant0._ZN2at6native29vectorized_elementwise_kernelILi2ENS0_13AUnaryFunctorIN3c108BFloat16ES4_S4_ZZZNS0_16fmax_kernel_cudaERNS_18TensorIteratorBaseEENKUlvE_clEvENKUlvE2_clEvEUlS4_S4_E_EESt5arrayIPcLm2EEEEviT0_T1_)
        /*007c*/ 	.short	0x0380
        /*007e*/ 	.short	0x0018


	//----- nvinfo : EIATTR_SW_WAR
	.align		4
.L_3677:
        /*0080*/ 	.byte	0x04, 0x36
        /*0082*/ 	.short	(.L_3679 - .L_3678)
.L_3678:
        /*0084*/ 	.word	0x00000008
.L_3679:


//--------------------- .nv.info._ZN2at6native29vectorized_elementwise_kernelILi4ENS0_13AUnaryFunctorIN3c108BFloat16ES4_S4_ZZZNS0_16fmax_kernel_cudaERNS_18TensorIteratorBaseEENKUlvE_clEvENKUlvE2_clEvEUlS4_S4_E_EESt5arrayIPcLm2EEEEviT0_T1_ --------------------------
	.section	.nv.info._ZN2at6native29vectorized_elementwise_kernelILi4ENS0_13AUnaryFunctorIN3c108BFloat16ES4_S4_ZZZNS0_16fmax_kernel_cudaERNS_18TensorIteratorBaseEENKUlvE_clEvENKUlvE2_clEvEUlS4_S4_E_EESt5arrayIPcLm2EEEEviT0_T1_,"",@"SHT_CUDA_INFO"
	.sectionflags	@""
	.align	4


	//----- nvinfo : EIATTR_CUDA_API_VERSION
	.align		4
        /*0000*/ 	.byte	0x04, 0x37
        /*0002*/ 	.short	(.L_3681 - .L_3680)
.L_3680:
        /*0004*/ 	.word	0x00000082


	//----- nvinfo : EIATTR_KPARAM_INFO
	.align		4
.L_3681:
        /*0008*/ 	.byte	0x04, 0x17
        /*000a*/ 	.short	(.L_3683 - .L_3682)
.L_3682:
        /*000c*/ 	.word	0x00000000
        /*0010*/ 	.short	0x0002
        /*0012*/ 	.short	0x0008
        /*0014*/ 	.byte	0x00, 0xf0, 0x41, 0x00


	//----- nvinfo : EIATTR_KPARAM_INFO
	.align		4
.L_3683:
        /*0018*/ 	.byte	0x04, 0x17
        /*001a*/ 	.short	(.L_3685 - .L_3684)
.L_3684:
        /*001c*/ 	.word	0x00000000
        /*0020*/ 	.short	0x0001
        /*0022*/ 	.short	0x0004
        /*0024*/ 	.byte	0x00, 0xf0, 0x11, 0x00


	//----- nvinfo : EIATTR_KPARAM_INFO
	.align		4
.L_3685:
        /*0028*/ 	.byte	0x04, 0x17
        /*002a*/ 	.short	(.L_3687 - .L_3686)
.L_3686:
        /*002c*/ 	.word	0x00000000
        /*0030*/ 	.short	0x0000
        /*0032*/ 	.short	0x0000
        /*0034*/ 	.byte	0x00, 0xf0, 0x11, 0x00


	//----- nvinfo : EIATTR_SPARSE_MMA_MASK
	.align		4
.L_3687:
        /*0038*/ 	.byte	0x03, 0x50
        /*003a*/ 	.short	0x0000


	//----- nvinfo : EIATTR_MAXREG_COUNT
	.align		4
        /*003c*/ 	.byte	0x03, 0x1b
        /*003e*/ 	.short	0x00ff


	//----- nvinfo : EIATTR_MERCURY_ISA_VERSION
	.align		4
        /*0040*/ 	.byte	0x03, 0x5f
        /*0042*/ 	.short	0x0101


	//----- nvinfo : EIATTR_VRC_CTA_INIT_COUNT
	.align		4
        /*0044*/ 	.byte	0x02, 0x4a
	.zero		1
	.zero		1


	//----- nvinfo : EIATTR_EXIT_INSTR_OFFSETS
	.align		4
        /*0048*/ 	.byte	0x04, 0x1c
        /*004a*/ 	.short	(.L_3689 - .L_3688)


	//   ....[0]....
.L_3688:
        /*004c*/ 	.word	0x00000a60


	//   ....[1]....
        /*0050*/ 	.word	0x00000ab0


	//   ....[2]....
        /*0054*/ 	.word	0x00000d00


	//----- nvinfo : EIATTR_MAX_THREADS
	.align		4
.L_3689:
        /*0058*/ 	.byte	0x04, 0x05
        /*005a*/ 	.short	(.L_3691 - .L_3690)
.L_3690:
        /*005c*/ 	.word	0x00000080
        /*0060*/ 	.word	0x00000001
        /*0064*/ 	.word	0x00000001


	//----- nvinfo : EIATTR_CRS_STACK_SIZE
	.align		4
.L_3691:
        /*0068*/ 	.byte	0x04, 0x1e
        /*006a*/ 	.short	(.L_3693 - .L_3692)
.L_3692:
        /*006c*/ 	.word	0x00000000


	//----- nvinfo : EIATTR_CBANK_PARAM_SIZE
	.align		4
.L_3693:
        /*0070*/ 	.byte	0x03, 0x19
        /*0072*/ 	.short	0x0018


	//----- nvinfo : EIATTR_PARAM_CBANK
	.align		4
        /*0074*/ 	.byte	0x04, 0x0a
        /*0076*/ 	.short	(.L_3695 - .L_3694)
	.align		4
.L_3694:
        /*0078*/ 	.word	index@(.nv.constant0._ZN2at6native29vectorized_elementwise_kernelILi4ENS0_13AUnaryFunctorIN3c108BFloat16ES4_S4_ZZZNS0_16fmax_kernel_cudaERNS_18TensorIteratorBaseEENKUlvE_clEvENKUlvE2_clEvEUlS4_S4_E_EESt5arrayIPcLm2EEEEviT0_T1_)
        /*007c*/ 	.short	0x0380
        /*007e*/ 	.short	0x0018


	//----- nvinfo : EIATTR_SW_WAR
	.align		4
.L_3695:
        /*0080*/ 	.byte	0x04, 0x36
        /*0082*/ 	.short	(.L_3697 - .L_3696)
.L_3696:
        /*0084*/ 	.word	0x00000008
.L_3697:


//--------------------- .nv.info._ZN2at6native29vectorized_elementwise_kernelILi8ENS0_13AUnaryFunctorIN3c108BFloat16ES4_S4_ZZZNS0_16fmax_kernel_cudaERNS_18TensorIteratorBaseEENKUlvE_clEvENKUlvE2_clEvEUlS4_S4_E_EESt5arrayIPcLm2EEEEviT0_T1_ --------------------------
	.section	.nv.info._ZN2at6native29vectorized_elementwise_kernelILi8ENS0_13AUnaryFunctorIN3c108BFloat16ES4_S4_ZZZNS0_16fmax_kernel_cudaERNS_18TensorIteratorBaseEENKUlvE_clEvENKUlvE2_clEvEUlS4_S4_E_EESt5arrayIPcLm2EEEEviT0_T1_,"",@"SHT_CUDA_INFO"
	.sectionflags	@""
	.align	4


	//----- nvinfo : EIATTR_CUDA_API_VERSION
	.align		4
        /*0000*/ 	.byte	0x04, 0x37
        /*0002*/ 	.short	(.L_3699 - .L_3698)
.L_3698:
        /*0004*/ 	.word	0x00000082


	//----- nvinfo : EIATTR_KPARAM_INFO
	.align		4
.L_3699:
        /*0008*/ 	.byte	0x04, 0x17
        /*000a*/ 	.short	(.L_3701 - .L_3700)
.L_3700:
        /*000c*/ 	.word	0x00000000
        /*0010*/ 	.short	0x0002
        /*0012*/ 	.short	0x0008
        /*0014*/ 	.byte	0x00, 0xf0, 0x41, 0x00


	//----- nvinfo : EIATTR_KPARAM_INFO
	.align		4
.L_3701:
        /*0018*/ 	.byte	0x04, 0x17
        /*001a*/ 	.short	(.L_3703 - .L_3702)
.L_3702:
        /*001c*/ 	.word	0x00000000
        /*0020*/ 	.short	0x0001
        /*0022*/ 	.short	0x0004
        /*0024*/ 	.byte	0x00, 0xf0, 0x11, 0x00


	//----- nvinfo : EIATTR_KPARAM_INFO
	.align		4
.L_3703:
        /*0028*/ 	.byte	0x04, 0x17
        /*002a*/ 	.short	(.L_3705 - .L_3704)
.L_3704:
        /*002c*/ 	.word	0x00000000
        /*0030*/ 	.short	0x0000
        /*0032*/ 	.short	0x0000
        /*0034*/ 	.byte	0x00, 0xf0, 0x11, 0x00


	//----- nvinfo : EIATTR_SPARSE_MMA_MASK
	.align		4
.L_3705:
        /*0038*/ 	.byte	0x03, 0x50
        /*003a*/ 	.short	0x0000


	//----- nvinfo : EIATTR_MAXREG_COUNT
	.align		4
        /*003c*/ 	.byte	0x03, 0x1b
        /*003e*/ 	.short	0x00ff


	//----- nvinfo : EIATTR_MERCURY_ISA_VERSION
	.align		4
        /*0040*/ 	.byte	0x03, 0x5f
        /*0042*/ 	.short	0x0101


	//----- nvinfo : EIATTR_VRC_CTA_INIT_COUNT
	.align		4
        /*0044*/ 	.byte	0x02, 0x4a
	.zero		1
	.zero		1


	//----- nvinfo : EIATTR_EXIT_INSTR_OFFSETS
	.align		4
        /*0048*/ 	.byte	0x04, 0x1c
        /*004a*/ 	.short	(.L_3707 - .L_3706)


	//   ....[0]....
.L_3706:
        /*004c*/ 	.word	0x00000a60


	//   ....[1]....
        /*0050*/ 	.word	0x00000ab0


	//   ....[2]....
        /*0054*/ 	.word	0x00000ce0


	//----- nvinfo : EIATTR_MAX_THREADS
	.align		4
.L_3707:
        /*0058*/ 	.byte	0x04, 0x05
        /*005a*/ 	.short	(.L_3709 - .L_3708)
.L_3708:
        /*005c*/ 	.word	0x00000080
        /*0060*/ 	.word	0x00000001
        /*0064*/ 	.word	0x00000001


	//----- nvinfo : EIATTR_CRS_STACK_SIZE
	.align		4
.L_3709:
        /*0068*/ 	.byte	0x04, 0x1e
        /*006a*/ 	.short	(.L_3711 - .L_3710)
.L_3710:
        /*006c*/ 	.word	0x00000000


	//----- nvinfo : EIATTR_CBANK_PARAM_SIZE
	.align		4
.L_3711:
        /*0070*/ 	.byte	0x03, 0x19
        /*0072*/ 	.short	0x0018


	//----- nvinfo : EIATTR_PARAM_CBANK
	.align		4
        /*0074*/ 	.byte	0x04, 0x0a
        /*0076*/ 	.short	(.L_3713 - .L_3712)
	.align		4
.L_3712:
        /*0078*/ 	.word	index@(.nv.constant0._ZN2at6native29vectorized_elementwise_kernelILi8ENS0_13AUnaryFunctorIN3c108BFloat16ES4_S4_ZZZNS0_16fmax_kernel_cudaERNS_18TensorIteratorBaseEENKUlvE_clEvENKUlvE2_clEvEUlS4_S4_E_EESt5arrayIPcLm2EEEEviT0_T1_)
        /*007c*/ 	.short	0x0380
        /*007e*/ 	.short	0x0018


	//----- nvinfo : EIATTR_SW_WAR
	.align		4
.L_3713:
        /*0080*/ 	.byte	0x04, 0x36
        /*0082*/ 	.short	(.L_3715 - .L_3714)
.L_3714:
        /*0084*/ 	.word	0x00000008
.L_3715:


//--------------------- .nv.info._ZN2at6native18elementwise_kernelILi128ELi4EZNS0_15gpu_kernel_implINS0_13BinaryFunctorIN3c108BFloat16ES5_S5_ZZZNS0_16fmax_kernel_cudaERNS_18TensorIteratorBaseEENKUlvE_clEvENKUlvE2_clEvEUlS5_S5_E_EEEEvS7_RKT_EUliE_EEviT1_ --------------------------
	.section	.nv.info._ZN2at6native18elementwise_kernelILi128ELi4EZNS0_15gpu_kernel_implINS0_13BinaryFunctorIN3c108BFloat16ES5_S5_ZZZNS0_16fmax_kernel_cudaERNS_18TensorIteratorBaseEENKUlvE_clEvENKUlvE2_clEvEUlS5_S5_E_EEEEvS7_RKT_EUliE_EEviT1_,"",@"SHT_CUDA_INFO"
	.sectionflags	@""
	.align	4


	//----- nvinfo : EIATTR_CUDA_API_VERSION
	.align		4
        /*0000*/ 	.byte	0x04, 0x37
        /*0002*/ 	.short	(.L_3717 - .L_3716)
.L_3716:
        /*0004*/ 	.word	0x00000082


	//----- nvinfo : EIATTR_KPARAM_INFO
	.align		4
.L_3717:
        /*0008*/ 	.byte	0x04, 0x17
        /*000a*/ 	.short	(.L_3719 - .L_3718)
.L_3718:
        /*000c*/ 	.word	0x00000000
        /*0010*/ 	.short	0x0001
        /*0012*/ 	.short	0x0008
        /*0014*/ 	.byte	0x00, 0xf0, 0x21, 0x0a


	//----- nvinfo : EIATTR_KPARAM_INFO
	.align		4
.L_3719:
        /*0018*/ 	.byte	0x04, 0x17
        /*001a*/ 	.short	(.L_3721 - .L_3720)
.L_3720:
        /*001c*/ 	.word	0x00000000
        /*0020*/ 	.short	0x0000
        /*0022*/ 	.short	0x0000
        /*0024*/ 	.byte	0x00, 0xf0, 0x11, 0x00


	//----- nvinfo : EIATTR_SPARSE_MMA_MASK
	.align		4
.L_3721:
        /*0028*/ 	.byte	0x03, 0x50
        /*002a*/ 	.short	0x0000


	//----- nvinfo : EIATTR_MAXREG_COUNT
	.align		4
        /*002c*/ 	.byte	0x03, 0x1b
        /*002e*/ 	.short	0x0080


	//----- nvinfo : EIATTR_EXTERNS
	.align		4
        /*0030*/ 	.byte	0x04, 0x0f
        /*0032*/ 	.short	(.L_3723 - .L_3722)


	//   ....[0]....
	.align		4
.L_3722:
        /*0034*/ 	.word	index@(__assertfail)


	//----- nvinfo : EIATTR_MERCURY_ISA_VERSION
	.align		4
.L_3723:
        /*0038*/ 	.byte	0x03, 0x5f
        /*003a*/ 	.short	0x0101


	//----- nvinfo : EIATTR_VRC_CTA_INIT_COUNT
	.align		4
        /*003c*/ 	.byte	0x02, 0x4a
	.zero		1
	.zero		1


	//----- nvinfo : EIATTR_SYSCALL_OFFSETS
	.align		4
        /*0040*/ 	.byte	0x04, 0x46
        /*0042*/ 	.short	(.L_3725 - .L_3724)


	//   ....[0]....
.L_3724:
        /*0044*/ 	.word	0x00002630


	//   ....[1]....
        /*0048*/ 	.word	0x000035d0


	//   ....[2]....
        /*004c*/ 	.word	0x000044f0


	//   ....[3]....
        /*0050*/ 	.word	0x00006cc0


	//   ....[4]....
        /*0054*/ 	.word	0x00007c50


	//   ....[5]....
        /*0058*/ 	.word	0x000089c0


	//   ....[6]....
        /*005c*/ 	.word	0x0000b280


	//   ....[7]....
        /*0060*/ 	.word	0x0000c210


	//   ....[8]....
        /*0064*/ 	.word	0x0000cf80


	//   ....[9]....
        /*0068*/ 	.word	0x0000f860


	//   ....[10]....
        /*006c*/ 	.word	0x000107f0


	//   ....[11]....
        /*0070*/ 	.word	0x00011530


	//----- nvinfo : EIATTR_EXIT_INSTR_OFFSETS
	.align		4
.L_3725:
        /*0074*/ 	.byte	0x04, 0x1c
        /*0076*/ 	.short	(.L_3727 - .L_3726)


	//   ....[0]....
.L_3726:
        /*0078*/ 	.word	0x0000d240


	//   ....[1]....
        /*007c*/ 	.word	0x000109b0


	//   ....[2]....
        /*0080*/ 	.word	0x000109f0


	//   ....[3]....
        /*0084*/ 	.word	0x00010a90


	//   ....[4]....
        /*0088*/ 	.word	0x00010ad0


	//   ....[5]....
        /*008c*/ 	.word	0x00010b10


	//   ....[6]....
        /*0090*/ 	.word	0x00010ba0


	//   ....[7]....
        /*0094*/ 	.word	0x00010be0


	//   ....[8]....
        /*0098*/ 	.word	0x00010c80


	//   ....[9]....
        /*009c*/ 	.word	0x00010cd0


	//   ....[10]....
        /*00a0*/ 	.word	0x00010d20


	//   ....[11]....
        /*00a4*/ 	.word	0x00010e00


	//   ....[12]....
        /*00a8*/ 	.word	0x00010f70


	//   ....[13]....
        /*00ac*/ 	.word	0x000110e0


	//   ....[14]....
        /*00b0*/ 	.word	0x00011240


	//   ....[15]....
        /*00b4*/ 	.word	0x00011280


	//   ....[16]....
        /*00b8*/ 	.word	0x000112c0


	//   ....[17]....
        /*00bc*/ 	.word	0x00011370


	//   ....[18]....
        /*00c0*/ 	.word	0x000113d0


	//   ....[19]....
        /*00c4*/ 	.word	0x00011540


	//   ....[20]....
        /*00c8*/ 	.word	0x00011650


	//   ....[21]....
        /*00cc*/ 	.word	0x00011790


	//   ....[22]....
        /*00d0*/ 	.word	0x000117b0


	//----- nvinfo : EIATTR_MAX_THREADS
	.align		4
.L_3727:
        /*00d4*/ 	.byte	0x04, 0x05
        /*00d6*/ 	.short	(.L_3729 - .L_3728)
.L_3728:
        /*00d8*/ 	.word	0x00000080
        /*00dc*/ 	.word	0x00000001
        /*00e0*/ 	.word	0x00000001


	//----- nvinfo : EIATTR_CRS_STACK_SIZE
	.align		4
.L_3729:
        /*00e4*/ 	.byte	0x04, 0x1e
        /*00e6*/ 	.short	(.L_3731 - .L_3730)
.L_3730:
        /*00e8*/ 	.word	0x00000000


	//----- nvinfo : EIATTR_CBANK_PARAM_SIZE
	.align		4
.L_3731:
        /*00ec*/ 	.byte	0x03, 0x19
        /*00ee*/ 	.short	0x0290


	//----- nvinfo : EIATTR_PARAM_CBANK
	.align		4
        /*00f0*/ 	.byte	0x04, 0x0a
        /*00f2*/ 	.short	(.L_3733 - .L_3732)
	.align		4
.L_3732:
        /*00f4*/ 	.word	index@(.nv.constant0._ZN2at6native18elementwise_kernelILi128ELi4EZNS0_15gpu_kernel_implINS0_13BinaryFunctorIN3c108BFloat16ES5_S5_ZZZNS0_16fmax_kernel_cudaERNS_18TensorIteratorBaseEENKUlvE_clEvENKUlvE2_clEvEUlS5_S5_E_EEEEvS7_RKT_EUliE_EEviT1_)
        /*00f8*/ 	.short	0x0380
        /*00fa*/ 	.short	0x0290


	//----- nvinfo : EIATTR_SW_WAR
	.align		4
.L_3733:
        /*00fc*/ 	.byte	0x04, 0x36
        /*00fe*/ 	.short	(.L_3735 - .L_3734)
.L_3734:
        /*0100*/ 	.word	0x00000008
.L_3735:


//--------------------- .nv.info._ZN2at6native27unrolled_elementwise_kernelINS0_13BinaryFunctorIN3c108BFloat16ES4_S4_ZZZNS0_16fmax_kernel_cudaERNS_18TensorIteratorBaseEENKUlvE_clEvENKUlvE2_clEvEUlS4_S4_E_EESt5arrayIPcLm3EELi4E23TrivialOffsetCalculatorILi2EjESE_ILi1EjENS0_6memory12LoadWithCastILi2EEENSH_13StoreWithCastILi1EEEEEviT_T0_T2_T3_T4_T5_ --------------------------
	.section	.nv.info._ZN2at6native27unrolled_elementwise_kernelINS0_13BinaryFunctorIN3c108BFloat16ES4_S4_ZZZNS0_16fmax_kernel_cudaERNS_18TensorIteratorBaseEENKUlvE_clEvENKUlvE2_clEvEUlS4_S4_E_EESt5arrayIPcLm3EELi4E23TrivialOffsetCalculatorILi2EjESE_ILi1EjENS0_6memory12LoadWithCastILi2EEENSH_13StoreWithCastILi1EEEEEviT_T0_T2_T3_T4_T5_,"",@"SHT_CUDA_INFO"
	.sectionflags	@""
	.align	4


	//----- nvinfo : EIATTR_CUDA_API_VERSION
	.align		4
        /*0000*/ 	.byte	0x04, 0x37
        /*0002*/ 	.short	(.L_3737 - .L_3736)
.L_3736:
        /*0004*/ 	.word	0x00000082


	//----- nvinfo : EIATTR_KPARAM_INFO
	.align		4
.L_3737:
        /*0008*/ 	.byte	0x04, 0x17
        /*000a*/ 	.short	(.L_3739 - .L_3738)
.L_3738:
        /*000c*/ 	.word	0x00000000
        /*0010*/ 	.short	0x0006
        /*0012*/ 	.short	0x0030
        /*0014*/ 	.byte	0x00, 0xf0, 0x21, 0x00


	//----- nvinfo : EIATTR_KPARAM_INFO
	.align		4
.L_3739:
        /*0018*/ 	.byte	0x04, 0x17
        /*001a*/ 	.short	(.L_3741 - .L_3740)
.L_3740:
        /*001c*/ 	.word	0x00000000
        /*0020*/ 	.short	0x0005
        /*0022*/ 	.short	0x0024
        /*0024*/ 	.byte	0x00, 0xf0, 0x31, 0x00


	//----- nvinfo : EIATTR_KPARAM_INFO
	.align		4
.L_3741:
        /*0028*/ 	.byte	0x04, 0x17
        /*002a*/ 	.short	(.L_3743 - .L_3742)
.L_3742:
        /*002c*/ 	.word	0x00000000
        /*0030*/ 	.short	0x0004
        /*0032*/ 	.short	0x0021
        /*0034*/ 	.byte	0x00, 0xf0, 0x05, 0x00


	//----- nvinfo : EIATTR_KPARAM_INFO
	.align		4
.L_3743:
        /*0038*/ 	.byte	0x04, 0x17
        /*003a*/ 	.short	(.L_3745 - .L_3744)
.L_3744:
        /*003c*/ 	.word	0x00000000
        /*0040*/ 	.short	0x0003
        /*0042*/ 	.short	0x0020
        /*0044*/ 	.byte	0x00, 0xf0, 0x05, 0x00


	//----- nvinfo : EIATTR_KPARAM_INFO
	.align		4
.L_3745:
        /*0048*/ 	.byte	0x04, 0x17
        /*004a*/ 	.short	(.L_3747 - .L_3746)
.L_3746:
        /*004c*/ 	.word	0x00000000
        /*0050*/ 	.short	0x0002
        /*0052*/ 	.short	0x0008
        /*0054*/ 	.byte	0x00, 0xf0, 0x61, 0x00


	//----- nvinfo : EIATTR_KPARAM_INFO
	.align		4
.L_3747:
        /*0058*/ 	.byte	0x04, 0x17
        /*005a*/ 	.short	(.L_3749 - .L_3748)
.L_3748:
        /*005c*/ 	.word	0x00000000
        /*0060*/ 	.short	0x0001
        /*0062*/ 	.short	0x0004
        /*0064*/ 	.byte	0x00, 0xf0, 0x05, 0x00


	//----- nvinfo : EIATTR_KPARAM_INFO
	.align		4
.L_3749:
        /*0068*/ 	.byte	0x04, 0x17
        /*006a*/ 	.short	(.L_3751 - .L_3750)
.L_3750:
        /*006c*/ 	.word	0x00000000
        /*0070*/ 	.short	0x0000
        /*0072*/ 	.short	0x0000
        /*0074*/ 	.byte	0x00, 0xf0, 0x11, 0x00


	//----- nvinfo : EIATTR_SPARSE_MMA_MASK
	.align		4
.L_3751:
        /*0078*/ 	.byte	0x03, 0x50
        /*007a*/ 	.short	0x0000


	//----- nvinfo : EIATTR_MAXREG_COUNT
	.align		4
        /*007c*/ 	.byte	0x03, 0x1b
        /*007e*/ 	.short	0x00ff


	//----- nvinfo : EIATTR_EXTERNS
	.align		4
        /*0080*/ 	.byte	0x04, 0x0f
        /*0082*/ 	.short	(.L_3753 - .L_3752)


	//   ....[0]....
	.align		4
.L_3752:
        /*0084*/ 	.word	index@(__assertfail)


	//----- nvinfo : EIATTR_MERCURY_ISA_VERSION
	.align		4
.L_3753:
        /*0088*/ 	.byte	0x03, 0x5f
        /*008a*/ 	.short	0x0101


	//----- nvinfo : EIATTR_VRC_CTA_INIT_COUNT
	.align		4
        /*008c*/ 	.byte	0x02, 0x4a
	.zero		1
	.zero		1


	//----- nvinfo : EIATTR_SYSCALL_OFFSETS
	.align		4
        /*0090*/ 	.byte	0x04, 0x46
        /*0092*/ 	.short	(.L_3755 - .L_3754)


	//   ....[0]....
.L_3754:
        /*0094*/ 	.word	0x00001020


	//   ....[1]....
        /*0098*/ 	.word	0x000020d0


	//   ....[2]....
        /*009c*/ 	.word	0x000032c0


	//   ....[3]....
        /*00a0*/ 	.word	0x00004370


	//   ....[4]....
        /*00a4*/ 	.word	0x000054a0


	//   ....[5]....
        /*00a8*/ 	.word	0x00006560


	//   ....[6]....
        /*00ac*/ 	.word	0x00007690


	//   ....[7]....
        /*00b0*/ 	.word	0x00008660


	//   ....[8]....
        /*00b4*/ 	.word	0x000097a0


	//   ....[9]....
        /*00b8*/ 	.word	0x0000a680


	//   ....[10]....
        /*00bc*/ 	.word	0x0000b600


	//   ....[11]....
        /*00c0*/ 	.word	0x0000c580


	//----- nvinfo : EIATTR_EXIT_INSTR_OFFSETS
	.align		4
.L_3755:
        /*00c4*/ 	.byte	0x04, 0x1c
        /*00c6*/ 	.short	(.L_3757 - .L_3756)


	//   ....[0]....
.L_3756:
        /*00c8*/ 	.word	0x0000b8b0


	//   ....[1]....
        /*00cc*/ 	.word	0x0000ba00


	//   ....[2]....
        /*00d0*/ 	.word	0x0000ba40


	//   ....[3]....
        /*00d4*/ 	.word	0x0000bae0


	//   ....[4]....
        /*00d8*/ 	.word	0x0000bb20


	//   ....[5]....
        /*00dc*/ 	.word	0x0000bb60


	//   ....[6]....
        /*00e0*/ 	.word	0x0000bbf0


	//   ....[7]....
        /*00e4*/ 	.word	0x0000bc30


	//   ....[8]....
        /*00e8*/ 	.word	0x0000bcd0


	//   ....[9]....
        /*00ec*/ 	.word	0x0000bd20


	//   ....[10]....
        /*00f0*/ 	.word	0x0000bd70


	//   ....[11]....
        /*00f4*/ 	.word	0x0000be50


	//   ....[12]....
        /*00f8*/ 	.word	0x0000bfc0


	//   ....[13]....
        /*00fc*/ 	.word	0x0000c130


	//   ....[14]....
        /*0100*/ 	.word	0x0000c290


	//   ....[15]....
        /*0104*/ 	.word	0x0000c2d0


	//   ....[16]....
        /*0108*/ 	.word	0x0000c310


	//   ....[17]....
        /*010c*/ 	.word	0x0000c3c0


	//   ....[18]....
        /*0110*/ 	.word	0x0000c420


	//   ....[19]....
        /*0114*/ 	.word	0x0000c590


	//   ....[20]....
        /*0118*/ 	.word	0x0000c6a0


	//   ....[21]....
        /*011c*/ 	.word	0x0000c7e0


	//   ....[22]....
        /*0120*/ 	.word	0x0000c800


	//----- nvinfo : EIATTR_MAX_THREADS
	.align		4
.L_3757:
        /*0124*/ 	.byte	0x04, 0x05
        /*0126*/ 	.short	(.L_3759 - .L_3758)
.L_3758:
        /*0128*/ 	.word	0x00000080
        /*012c*/ 	.word	0x00000001
        /*0130*/ 	.word	0x00000001


	//----- nvinfo : EIATTR_CRS_STACK_SIZE
	.align		4
.L_3759:
        /*0134*/ 	.byte	0x04, 0x1e
        /*0136*/ 	.short	(.L_3761 - .L_3760)
.L_3760:
        /*0138*/ 	.word	0x00000000


	//----- nvinfo : EIATTR_CBANK_PARAM_SIZE
	.align		4
.L_3761:
        /*013c*/ 	.byte	0x03, 0x19
        /*013e*/ 	.short	0x0038


	//----- nvinfo : EIATTR_PARAM_CBANK
	.align		4
        /*0140*/ 	.byte	0x04, 0x0a
        /*0142*/ 	.short	(.L_3763 - .L_3762)
	.align		4
.L_3762:
        /*0144*/ 	.word	index@(.nv.constant0._ZN2at6native27unrolled_elementwise_kernelINS0_13BinaryFunctorIN3c108BFloat16ES4_S4_ZZZNS0_16fmax_kernel_cudaERNS_18TensorIteratorBaseEENKUlvE_clEvENKUlvE2_clEvEUlS4_S4_E_EESt5arrayIPcLm3EELi4E23TrivialOffsetCalculatorILi2EjESE_ILi1EjENS0_6memory12LoadWithCastILi2EEENSH_13StoreWithCastILi1EEEEEviT_T0_T2_T3_T4_T5_)
        /*0148*/ 	.short	0x0380
        /*014a*/ 	.short	0x0038


	//----- nvinfo : EIATTR_SW_WAR
	.align		4
.L_3763:
        /*014c*/ 	.byte	0x04, 0x36
        /*014e*/ 	.short	(.L_3765 - .L_3764)
.L_3764:
        /*0150*/ 	.word	0x00000008
.L_3765:


//--------------------- .nv.info._ZN2at6native18elementwise_kernelILi128ELi4EZNS0_22gpu_kernel_impl_nocastINS0_13BinaryFunctorIN3c108BFloat16ES5_S5_ZZZNS0_16fmax_kernel_cudaERNS_18TensorIteratorBaseEENKUlvE_clEvENKUlvE2_clEvEUlS5_S5_E_EEEEvS7_RKT_EUliE_EEviT1_ --------------------------
	.section	.nv.info._ZN2at6native18elementwise_kernelILi128ELi4EZNS0_22gpu_kernel_impl_nocastINS0_13BinaryFunctorIN3c108BFloat16ES5_S5_ZZZNS0_16fmax_kernel_cudaERNS_18TensorIteratorBaseEENKUlvE_clEvENKUlvE2_clEvEUlS5_S5_E_EEEEvS7_RKT_EUliE_EEviT1_,"",@"SHT_CUDA_INFO"
	.sectionflags	@""
	.align	4


	//----- nvinfo : EIATTR_CUDA_API_VERSION
	.align		4
        /*0000*/ 	.byte	0x04, 0x37
        /*0002*/ 	.short	(.L_3767 - .L_3766)
.L_3766:
        /*0004*/ 	.word	0x00000082


	//----- nvinfo : EIATTR_KPARAM_INFO
	.align		4
.L_3767:
        /*0008*/ 	.byte	0x04, 0x17
        /*000a*/ 	.short	(.L_3769 - .L_3768)
.L_3768:
        /*000c*/ 	.word	0x00000000
        /*0010*/ 	.short	0x0001
        /*0012*/ 	.short	0x0008
        /*0014*/ 	.byte	0x00, 0xf0, 0x21, 0x0a


	//----- nvinfo : EIATTR_KPARAM_INFO
	.align		4
.L_3769:
        /*0018*/ 	.byte	0x04, 0x17
        /*001a*/ 	.short	(.L_3771 - .L_3770)
.L_3770:
        /*001c*/ 	.word	0x00000000
        /*0020*/ 	.short	0x0000
        /*0022*/ 	.short	0x0000
        /*0024*/ 	.byte	0x00, 0xf0, 0x11, 0x00


	//----- nvinfo : EIATTR_SPARSE_MMA_MASK
	.align		4
.L_3771:
        /*0028*/ 	.byte	0x03, 0x50
        /*002a*/ 	.short	0x0000


	//----- nvinfo : EIATTR_MAXREG_COUNT
	.align		4
        /*002c*/ 	.byte	0x03, 0x1b
        /*002e*/ 	.short	0x0080


	//----- nvinfo : EIATTR_MERCURY_ISA_VERSION
	.align		4
        /*0030*/ 	.byte	0x03, 0x5f
        /*0032*/ 	.short	0x0101


	//----- nvinfo : EIATTR_VRC_CTA_INIT_COUNT
	.align		4
        /*0034*/ 	.byte	0x02, 0x4a
	.zero		1
	.zero		1


	//----- nvinfo : EIATTR_EXIT_INSTR_OFFSETS
	.align		4
        /*0038*/ 	.byte	0x04, 0x1c
        /*003a*/ 	.short	(.L_3773 - .L_3772)


	//   ....[0]....
.L_3772:
        /*003c*/ 	.word	0x00000390


	//   ....[1]....
        /*0040*/ 	.word	0x00000440


	//   ....[2]....
        /*0044*/ 	.word	0x000049b0


	//   ....[3]....
        /*0048*/ 	.word	0x00006070


	//----- nvinfo : EIATTR_MAX_THREADS
	.align		4
.L_3773:
        /*004c*/ 	.byte	0x04, 0x05
        /*004e*/ 	.short	(.L_3775 - .L_3774)
.L_3774:
        /*0050*/ 	.word	0x00000080
        /*0054*/ 	.word	0x00000001
        /*0058*/ 	.word	0x00000001


	//----- nvinfo : EIATTR_CRS_STACK_SIZE
	.align		4
.L_3775:
        /*005c*/ 	.byte	0x04, 0x1e
        /*005e*/ 	.short	(.L_3777 - .L_3776)
.L_3776:
        /*0060*/ 	.word	0x00000000


	//----- nvinfo : EIATTR_CBANK_PARAM_SIZE
	.align		4
.L_3777:
        /*0064*/ 	.byte	0x03, 0x19
        /*0066*/ 	.short	0x0290


	//----- nvinfo : EIATTR_PARAM_CBANK
	.align		4
        /*0068*/ 	.byte	0x04, 0x0a
        /*006a*/ 	.short	(.L_3779 - .L_3778)
	.align		4
.L_3778:
        /*006c*/ 	.word	index@(.nv.constant0._ZN2at6native18elementwise_kernelILi128ELi4EZNS0_22gpu_kernel_impl_nocastINS0_13BinaryFunctorIN3c108BFloat16ES5_S5_ZZZNS0_16fmax_kernel_cudaERNS_18TensorIteratorBaseEENKUlvE_clEvENKUlvE2_clEvEUlS5_S5_E_EEEEvS7_RKT_EUliE_EEviT1_)
        /*0070*/ 	.short	0x0380
        /*0072*/ 	.short	0x0290


	//----- nvinfo : EIATTR_SW_WAR
	.align		4
.L_3779:
        /*0074*/ 	.byte	0x04, 0x36
        /*0076*/ 	.short	(.L_3781 - .L_3780)
.L_3780:
        /*0078*/ 	.word	0x00000008
.L_3781:


//--------------------- .nv.info._ZN2at6native27unrolled_elementwise_kernelINS0_13BinaryFunctorIN3c108BFloat16ES4_S4_ZZZNS0_16fmax_kernel_cudaERNS_18TensorIteratorBaseEENKUlvE_clEvENKUlvE2_clEvEUlS4_S4_E_EESt5arrayIPcLm3EELi4E23TrivialOffsetCalculatorILi2EjESE_ILi1EjENS0_6memory15LoadWithoutCastENSH_16StoreWithoutCastEEEviT_T0_T2_T3_T4_T5_ --------------------------
	.section	.nv.info._ZN2at6native27unrolled_elementwise_kernelINS0_13BinaryFunctorIN3c108BFloat16ES4_S4_ZZZNS0_16fmax_kernel_cudaERNS_18TensorIteratorBaseEENKUlvE_clEvENKUlvE2_clEvEUlS4_S4_E_EESt5arrayIPcLm3EELi4E23TrivialOffsetCalculatorILi2EjESE_ILi1EjENS0_6memory15LoadWithoutCastENSH_16StoreWithoutCastEEEviT_T0_T2_T3_T4_T5_,"",@"SHT_CUDA_INFO"
	.sectionflags	@""
	.align	4


	//----- nvinfo : EIATTR_CUDA_API_VERSION
	.align		4
        /*0000*/ 	.byte	0x04, 0x37
        /*0002*/ 	.short	(.L_3783 - .L_3782)
.L_3782:
        /*0004*/ 	.word	0x00000082


	//----- nvinfo : EIATTR_KPARAM_INFO
	.align		4
.L_3783:
        /*0008*/ 	.byte	0x04, 0x17
        /*000a*/ 	.short	(.L_3785 - .L_3784)
.L_3784:
        /*000c*/ 	.word	0x00000000
        /*0010*/ 	.short	0x0006
        /*0012*/ 	.short	0x0023
        /*0014*/ 	.byte	0x00, 0xf0, 0x05, 0x00


	//----- nvinfo : EIATTR_KPARAM_INFO
	.align		4
.L_3785:
        /*0018*/ 	.byte	0x04, 0x17
        /*001a*/ 	.short	(.L_3787 - .L_3786)
.L_3786:
        /*001c*/ 	.word	0x00000000
        /*0020*/ 	.short	0x0005
        /*0022*/ 	.short	0x0022
        /*0024*/ 	.byte	0x00, 0xf0, 0x05, 0x00


	//----- nvinfo : EIATTR_KPARAM_INFO
	.align		4
.L_3787:
        /*0028*/ 	.byte	0x04, 0x17
        /*002a*/ 	.short	(.L_3789 - .L_3788)
.L_3788:
        /*002c*/ 	.word	0x00000000
        /*0030*/ 	.short	0x0004
        /*0032*/ 	.short	0x0021
        /*0034*/ 	.byte	0x00, 0xf0, 0x05, 0x00


	//----- nvinfo : EIATTR_KPARAM_INFO
	.align		4
.L_3789:
        /*0038*/ 	.byte	0x04, 0x17
        /*003a*/ 	.short	(.L_3791 - .L_3790)
.L_3790:
        /*003c*/ 	.word	0x00000000
        /*0040*/ 	.short	0x0003
        /*0042*/ 	.short	0x0020
        /*0044*/ 	.byte	0x00, 0xf0, 0x05, 0x00


	//----- nvinfo : EIATTR_KPARAM_INFO
	.align		4
.L_3791:
        /*0048*/ 	.byte	0x04, 0x17
        /*004a*/ 	.short	(.L_3793 - .L_3792)
.L_3792:
        /*004c*/ 	.word	0x00000000
        /*0050*/ 	.short	0x0002
        /*0052*/ 	.short	0x0008
        /*0054*/ 	.byte	0x00, 0xf0, 0x61, 0x00


	//----- nvinfo : EIATTR_KPARAM_INFO
	.align		4
.L_3793:
        /*0058*/ 	.byte	0x04, 0x17
        /*005a*/ 	.short	(.L_3795 - .L_3794)
.L_3794:
        /*005c*/ 	.word	0x00000000
        /*0060*/ 	.short	0x0001
        /*0062*/ 	.short	0x0004
        /*0064*/ 	.byte	0x00, 0xf0, 0x05, 0x00


	//----- nvinfo : EIATTR_KPARAM_INFO
	.align		4
.L_3795:
        /*0068*/ 	.byte	0x04, 0x17
        /*006a*/ 	.short	(.L_3797 - .L_3796)
.L_3796:
        /*006c*/ 	.word	0x00000000
        /*0070*/ 	.short	0x0000
        /*0072*/ 	.short	0x0000
        /*0074*/ 	.byte	0x00, 0xf0, 0x11, 0x00


	//----- nvinfo : EIATTR_SPARSE_MMA_MASK
	.align		4
.L_3797:
        /*0078*/ 	.byte	0x03, 0x50
        /*007a*/ 	.short	0x0000


	//----- nvinfo : EIATTR_MAXREG_COUNT
	.align		4
        /*007c*/ 	.byte	0x03, 0x1b
        /*007e*/ 	.short	0x00ff


	//----- nvinfo : EIATTR_MERCURY_ISA_VERSION
	.align		4
        /*0080*/ 	.byte	0x03, 0x5f
        /*0082*/ 	.short	0x0101


	//----- nvinfo : EIATTR_VRC_CTA_INIT_COUNT
	.align		4
        /*0084*/ 	.byte	0x02, 0x4a
	.zero		1
	.zero		1


	//----- nvinfo : EIATTR_EXIT_INSTR_OFFSETS
	.align		4
        /*0088*/ 	.byte	0x04, 0x1c
        /*008a*/ 	.short	(.L_3799 - .L_3798)


	//   ....[0]....
.L_3798:
        /*008c*/ 	.word	0x00000590


	//   ....[1]....
        /*0090*/ 	.word	0x00000620


	//----- nvinfo : EIATTR_MAX_THREADS
	.align		4
.L_3799:
        /*0094*/ 	.byte	0x04, 0x05
        /*0096*/ 	.short	(.L_3801 - .L_3800)
.L_3800:
        /*0098*/ 	.word	0x00000080
        /*009c*/ 	.word	0x00000001
        /*00a0*/ 	.word	0x00000001


	//----- nvinfo : EIATTR_CRS_STACK_SIZE
	.align		4
.L_3801:
        /*00a4*/ 	.byte	0x04, 0x1e
        /*00a6*/ 	.short	(.L_3803 - .L_3802)
.L_3802:
        /*00a8*/ 	.word	0x00000000


	//----- nvinfo : EIATTR_CBANK_PARAM_SIZE
	.align		4
.L_3803:
        /*00ac*/ 	.byte	0x03, 0x19
        /*00ae*/ 	.short	0x0024


	//----- nvinfo : EIATTR_PARAM_CBANK
	.align		4
        /*00b0*/ 	.byte	0x04, 0x0a
        /*00b2*/ 	.short	(.L_3805 - .L_3804)
	.align		4
.L_3804:
        /*00b4*/ 	.word	index@(.nv.constant0._ZN2at6native27unrolled_elementwise_kernelINS0_13BinaryFunctorIN3c108BFloat16ES4_S4_ZZZNS0_16fmax_kernel_cudaERNS_18TensorIteratorBaseEENKUlvE_clEvENKUlvE2_clEvEUlS4_S4_E_EESt5arrayIPcLm3EELi4E23TrivialOffsetCalculatorILi2EjESE_ILi1EjENS0_6memory15LoadWithoutCastENSH_16StoreWithoutCastEEEviT_T0_T2_T3_T4_T5_)
        /*00b8*/ 	.short	0x0380
        /*00ba*/ 	.short	0x0024


	//----- nvinfo : EIATTR_SW_WAR
	.align		4
.L_3805:
        /*00bc*/ 	.byte	0x04, 0x36
        /*00be*/ 	.short	(.L_3807 - .L_3806)
.L_3806:
        /*00c0*/ 	.word	0x00000008
.L_3807:


//--------------------- .nv.info._ZN2at6native29vectorized_elementwise_kernelILi2ENS0_13BinaryFunctorIN3c108BFloat16ES4_S4_ZZZNS0_16fmax_kernel_cudaERNS_18TensorIteratorBaseEENKUlvE_clEvENKUlvE2_clEvEUlS4_S4_E_EESt5arrayIPcLm3EEEEviT0_T1_ --------------------------
	.section	.nv.info._ZN2at6native29vectorized_elementwise_kernelILi2ENS0_13BinaryFunctorIN3c108BFloat16ES4_S4_ZZZNS0_16fmax_kernel_cudaERNS_18TensorIteratorBaseEENKUlvE_clEvENKUlvE2_clEvEUlS4_S4_E_EESt5arrayIPcLm3EEEEviT0_T1_,"",@"SHT_CUDA_INFO"
	.sectionflags	@""
	.align	4


	//----- nvinfo : EIATTR_CUDA_API_VERSION
	.align		4
        /*0000*/ 	.byte	0x04, 0x37
        /*0002*/ 	.short	(.L_3809 - .L_3808)
.L_3808:
        /*0004*/ 	.word	0x00000082


	//----- nvinfo : EIATTR_KPARAM_INFO
	.align		4
.L_3809:
        /*0008*/ 	.byte	0x04, 0x17
        /*000a*/ 	.short	(.L_3811 - .L_3810)
.L_3810:
        /*000c*/ 	.word	0x00000000
        /*0010*/ 	.short	0x0002
        /*0012*/ 	.short	0x0008
        /*0014*/ 	.byte	0x00, 0xf0, 0x61, 0x00


	//----- nvinfo : EIATTR_KPARAM_INFO
	.align		4
.L_3811:
        /*0018*/ 	.byte	0x04, 0x17
        /*001a*/ 	.short	(.L_3813 - .L_3812)
.L_3812:
        /*001c*/ 	.word	0x00000000
        /*0020*/ 	.short	0x0001
        /*0022*/ 	.short	0x0004
        /*0024*/ 	.byte	0x00, 0xf0, 0x05, 0x00


	//----- nvinfo : EIATTR_KPARAM_INFO
	.align		4
.L_3813:
        /*0028*/ 	.byte	0x04, 0x17
        /*002a*/ 	.short	(.L_3815 - .L_3814)
.L_3814:
        /*002c*/ 	.word	0x00000000
        /*0030*/ 	.short	0x0000
        /*0032*/ 	.short	0x0000
        /*0034*/ 	.byte	0x00, 0xf0, 0x11, 0x00


	//----- nvinfo : EIATTR_SPARSE_MMA_MASK
	.align		4
.L_3815:
        /*0038*/ 	.byte	0x03, 0x50
        /*003a*/ 	.short	0x0000


	//----- nvinfo : EIATTR_MAXREG_COUNT
	.align		4
        /*003c*/ 	.byte	0x03, 0x1b
        /*003e*/ 	.short	0x00ff


	//----- nvinfo : EIATTR_MERCURY_ISA_VERSION
	.align		4
        /*0040*/ 	.byte	0x03, 0x5f
        /*0042*/ 	.short	0x0101


	//----- nvinfo : EIATTR_VRC_CTA_INIT_COUNT
	.align		4
        /*0044*/ 	.byte	0x02, 0x4a
	.zero		1
	.zero		1


	//----- nvinfo : EIATTR_EXIT_INSTR_OFFSETS
	.align		4
        /*0048*/ 	.byte	0x04, 0x1c
        /*004a*/ 	.short	(.L_3817 - .L_3816)


	//   ....[0]....
.L_3816:
        /*004c*/ 	.word	0x00000c60


	//   ....[1]....
        /*0050*/ 	.word	0x00000cb0


	//   ....[2]....
        /*0054*/ 	.word	0x00001060


	//----- nvinfo : EIATTR_MAX_THREADS
	.align		4
.L_3817:
        /*0058*/ 	.byte	0x04, 0x05
        /*005a*/ 	.short	(.L_3819 - .L_3818)
.L_3818:
        /*005c*/ 	.word	0x00000080
        /*0060*/ 	.word	0x00000001
        /*0064*/ 	.word	0x00000001


	//----- nvinfo : EIATTR_CRS_STACK_SIZE
	.align		4
.L_3819:
        /*0068*/ 	.byte	0x04, 0x1e
        /*006a*/ 	.short	(.L_3821 - .L_3820)
.L_3820:
        /*006c*/ 	.word	0x00000000


	//----- nvinfo : EIATTR_CBANK_PARAM_SIZE
	.align		4
.L_3821:
        /*0070*/ 	.byte	0x03, 0x19
        /*0072*/ 	.short	0x0020


	//----- nvinfo : EIATTR_PARAM_CBANK
	.align		4
        /*0074*/ 	.byte	0x04, 0x0a
        /*0076*/ 	.short	(.L_3823 - .L_3822)
	.align		4
.L_3822:
        /*0078*/ 	.word	index@(.nv.constant0._ZN2at6native29vectorized_elementwise_kernelILi2ENS0_13BinaryFunctorIN3c108BFloat16ES4_S4_ZZZNS0_16fmax_kernel_cudaERNS_18TensorIteratorBaseEENKUlvE_clEvENKUlvE2_clEvEUlS4_S4_E_EESt5arrayIPcLm3EEEEviT0_T1_)
        /*007c*/ 	.short	0x0380
        /*007e*/ 	.short	0x0020


	//----- nvinfo : EIATTR_SW_WAR
	.align		4
.L_3823:
        /*0080*/ 	.byte	0x04, 0x36
        /*0082*/ 	.short	(.L_3825 - .L_3824)
.L_3824:
        /*0084*/ 	.word	0x00000008
.L_3825:


//--------------------- .nv.info._ZN2at6native29vectorized_elementwise_kernelILi4ENS0_13BinaryFunctorIN3c108BFloat16ES4_S4_ZZZNS0_16fmax_kernel_cudaERNS_18TensorIteratorBaseEENKUlvE_clEvENKUlvE2_clEvEUlS4_S4_E_EESt5arrayIPcLm3EEEEviT0_T1_ --------------------------
	.section	.nv.info._ZN2at6native29vectorized_elementwise_kernelILi4ENS0_13BinaryFunctorIN3c108BFloat16ES4_S4_ZZZNS0_16fmax_kernel_cudaERNS_18TensorIteratorBaseEENKUlvE_clEvENKUlvE2_clEvEUlS4_S4_E_EESt5arrayIPcLm3EEEEviT0_T1_,"",@"SHT_CUDA_INFO"
	.sectionflags	@""
	.align	4


	//----- nvinfo : EIATTR_CUDA_API_VERSION
	.align		4
        /*0000*/ 	.byte	0x04, 0x37
        /*0002*/ 	.short	(.L_3827 - .L_3826)
.L_3826:
        /*0004*/ 	.word	0x00000082


	//----- nvinfo : EIATTR_KPARAM_INFO
	.align		4
.L_3827:
        /*0008*/ 	.byte	0x04, 0x17
        /*000a*/ 	.short	(.L_3829 - .L_3828)
.L_3828:
        /*000c*/ 	.word	0x00000000
        /*0010*/ 	.short	0x0002
        /*0012*/ 	.short	0x0008
        /*0014*/ 	.byte	0x00, 0xf0, 0x61, 0x00


	//----- nvinfo : EIATTR_KPARAM_INFO
	.align		4
.L_3829:
        /*0018*/ 	.byte	0x04, 0x17
        /*001a*/ 	.short	(.L_3831 - .L_3830)
.L_3830:
        /*001c*/ 	.word	0x00000000
        /*0020*/ 	.short	0x0001
        /*0022*/ 	.short	0x0004
        /*0024*/ 	.byte	0x00, 0xf0, 0x05, 0x00


	//----- nvinfo : EIATTR_KPARAM_INFO
	.align		4
.L_3831:
        /*0028*/ 	.byte	0x04, 0x17
        /*002a*/ 	.short	(.L_3833 - .L_3832)
.L_3832:
        /*002c*/ 	.word	0x00000000
        /*0030*/ 	.short	0x0000
        /*0032*/ 	.short	0x0000
        /*0034*/ 	.byte	0x00, 0xf0, 0x11, 0x00


	//----- nvinfo : EIATTR_SPARSE_MMA_MASK
	.align		4
.L_3833:
        /*0038*/ 	.byte	0x03, 0x50
        /*003a*/ 	.short	0x0000


	//----- nvinfo : EIATTR_MAXREG_COUNT
	.align		4
        /*003c*/ 	.byte	0x03, 0x1b
        /*003e*/ 	.short	0x00ff


	//----- nvinfo : EIATTR_MERCURY_ISA_VERSION
	.align		4
        /*0040*/ 	.byte	0x03, 0x5f
        /*0042*/ 	.short	0x0101


	//----- nvinfo : EIATTR_VRC_CTA_INIT_COUNT
	.align		4
        /*0044*/ 	.byte	0x02, 0x4a
	.zero		1
	.zero		1


	//----- nvinfo : EIATTR_EXIT_INSTR_OFFSETS
	.align		4
        /*0048*/ 	.byte	0x04, 0x1c
        /*004a*/ 	.short	(.L_3835 - .L_3834)


	//   ....[0]....
.L_3834:
        /*004c*/ 	.word	0x00000c60


	//   ....[1]....
        /*0050*/ 	.word	0x00000cb0


	//   ....[2]....
        /*0054*/ 	.word	0x00001000


	//----- nvinfo : EIATTR_MAX_THREADS
	.align		4
.L_3835:
        /*0058*/ 	.byte	0x04, 0x05
        /*005a*/ 	.short	(.L_3837 - .L_3836)
.L_3836:
        /*005c*/ 	.word	0x00000080
        /*0060*/ 	.word	0x00000001
        /*0064*/ 	.word	0x00000001


	//----- nvinfo : EIATTR_CRS_STACK_SIZE
	.align		4
.L_3837:
        /*0068*/ 	.byte	0x04, 0x1e
        /*006a*/ 	.short	(.L_3839 - .L_3838)
.L_3838:
        /*006c*/ 	.word	0x00000000


	//----- nvinfo : EIATTR_CBANK_PARAM_SIZE
	.align		4
.L_3839:
        /*0070*/ 	.byte	0x03, 0x19
        /*0072*/ 	.short	0x0020


	//----- nvinfo : EIATTR_PARAM_CBANK
	.align		4
        /*0074*/ 	.byte	0x04, 0x0a
        /*0076*/ 	.short	(.L_3841 - .L_3840)
	.align		4
.L_3840:
        /*0078*/ 	.word	index@(.nv.constant0._ZN2at6native29vectorized_elementwise_kernelILi4ENS0_13BinaryFunctorIN3c108BFloat16ES4_S4_ZZZNS0_16fmax_kernel_cudaERNS_18TensorIteratorBaseEENKUlvE_clEvENKUlvE2_clEvEUlS4_S4_E_EESt5arrayIPcLm3EEEEviT0_T1_)
        /*007c*/ 	.short	0x0380
        /*007e*/ 	.short	0x0020


	//----- nvinfo : EIATTR_SW_WAR
	.align		4
.L_3841:
        /*0080*/ 	.byte	0x04, 0x36
        /*0082*/ 	.short	(.L_3843 - .L_3842)
.L_3842:
        /*0084*/ 	.word	0x00000008
.L_3843:


//--------------------- .nv.info._ZN2at6native29vectorized_elementwise_kernelILi8ENS0_13BinaryFunctorIN3c108BFloat16ES4_S4_ZZZNS0_16fmax_kernel_cudaERNS_18TensorIteratorBaseEENKUlvE_clEvENKUlvE2_clEvEUlS4_S4_E_EESt5arrayIPcLm3EEEEviT0_T1_ --------------------------
	.section	.nv.info._ZN2at6native29vectorized_elementwise_kernelILi8ENS0_13BinaryFunctorIN3c108BFloat16ES4_S4_ZZZNS0_16fmax_kernel_cudaERNS_18TensorIteratorBaseEENKUlvE_clEvENKUlvE2_clEvEUlS4_S4_E_EESt5arrayIPcLm3EEEEviT0_T1_,"",@"SHT_CUDA_INFO"
	.sectionflags	@""
	.align	4


	//----- nvinfo : EIATTR_CUDA_API_VERSION
	.align		4
        /*0000*/ 	.byte	0x04, 0x37
        /*0002*/ 	.short	(.L_3845 - .L_3844)
.L_3844:
        /*0004*/ 	.word	0x00000082


	//----- nvinfo : EIATTR_KPARAM_INFO
	.align		4
.L_3845:
        /*0008*/ 	.byte	0x04, 0x17
        /*000a*/ 	.short	(.L_3847 - .L_3846)
.L_3846:
        /*000c*/ 	.word	0x00000000
        /*0010*/ 	.short	0x0002
        /*0012*/ 	.short	0x0008
        /*0014*/ 	.byte	0x00, 0xf0, 0x61, 0x00


	//----- nvinfo : EIATTR_KPARAM_INFO
	.align		4
.L_3847:
        /*0018*/ 	.byte	0x04, 0x17
        /*001a*/ 	.short	(.L_3849 - .L_3848)
.L_3848:
        /*001c*/ 	.word	0x00000000
        /*0020*/ 	.short	0x0001
        /*0022*/ 	.short	0x0004
        /*0024*/ 	.byte	0x00, 0xf0, 0x05, 0x00


	//----- nvinfo : EIATTR_KPARAM_INFO
	.align		4
.L_3849:
        /*0028*/ 	.byte	0x04, 0x17
        /*002a*/ 	.short	(.L_3851 - .L_3850)
.L_3850:
        /*002c*/ 	.word	0x00000000
        /*0030*/ 	.short	0x0000
        /*0032*/ 	.short	0x0000
        /*0034*/ 	.byte	0x00, 0xf0, 0x11, 0x00


	//----- nvinfo : EIATTR_SPARSE_MMA_MASK
	.align		4
.L_3851:
        /*0038*/ 	.byte	0x03, 0x50
        /*003a*/ 	.short	0x0000


	//----- nvinfo : EIATTR_MAXREG_COUNT
	.align		4
        /*003c*/ 	.byte	0x03, 0x1b
        /*003e*/ 	.short	0x00ff


	//----- nvinfo : EIATTR_MERCURY_ISA_VERSION
	.align		4
        /*0040*/ 	.byte	0x03, 0x5f
        /*0042*/ 	.short	0x0101


	//----- nvinfo : EIATTR_VRC_CTA_INIT_COUNT
	.align		4
        /*0044*/ 	.byte	0x02, 0x4a
	.zero		1
	.zero		1


	//----- nvinfo : EIATTR_EXIT_INSTR_OFFSETS
	.align		4
        /*0048*/ 	.byte	0x04, 0x1c
        /*004a*/ 	.short	(.L_3853 - .L_3852)


	//   ....[0]....
.L_3852:
        /*004c*/ 	.word	0x00000c60


	//   ....[1]....
        /*0050*/ 	.word	0x00000cb0


	//   ....[2]....
        /*0054*/ 	.word	0x00000fd0


	//----- nvinfo : EIATTR_MAX_THREADS
	.align		4
.L_3853:
        /*0058*/ 	.byte	0x04, 0x05
        /*005a*/ 	.short	(.L_3855 - .L_3854)
.L_3854:
        /*005c*/ 	.word	0x00000080
        /*0060*/ 	.word	0x00000001
        /*0064*/ 	.word	0x00000001


	//----- nvinfo : EIATTR_CRS_STACK_SIZE
	.align		4
.L_3855:
        /*0068*/ 	.byte	0x04, 0x1e
        /*006a*/ 	.short	(.L_3857 - .L_3856)
.L_3856:
        /*006c*/ 	.word	0x00000000


	//----- nvinfo : EIATTR_CBANK_PARAM_SIZE
	.align		4
.L_3857:
        /*0070*/ 	.byte	0x03, 0x19
        /*0072*/ 	.short	0x0020


	//----- nvinfo : EIATTR_PARAM_CBANK
	.align		4
        /*0074*/ 	.byte	0x04, 0x0a
        /*0076*/ 	.short	(.L_3859 - .L_3858)
	.align		4
.L_3858:
        /*0078*/ 	.word	index@(.nv.constant0._ZN2at6native29vectorized_elementwise_kernelILi8ENS0_13BinaryFunctorIN3c108BFloat16ES4_S4_ZZZNS0_16fmax_kernel_cudaERNS_18TensorIteratorBaseEENKUlvE_clEvENKUlvE2_clEvEUlS4_S4_E_EESt5arrayIPcLm3EEEEviT0_T1_)
        /*007c*/ 	.short	0x0380
        /*007e*/ 	.short	0x0020


	//----- nvinfo : EIATTR_SW_WAR
	.align		4
.L_3859:
        /*0080*/ 	.byte	0x04, 0x36
        /*0082*/ 	.short	(.L_3861 - .L_3860)
.L_3860:
        /*0084*/ 	.word	0x00000008
.L_3861:


//--------------------- .nv.info._ZN2at6native18elementwise_kernelILi128ELi4EZNS0_15gpu_kernel_implINS0_13AUnaryFunctorIN3c104HalfES5_S5_ZZZNS0_16fmax_kernel_cudaERNS_18TensorIteratorBaseEENKUlvE_clEvENKUlvE1_clEvEUlS5_S5_E_EEEEvS7_RKT_EUliE_EEviT1_ --------------------------
	.section	.nv.info._ZN2at6native18elementwise_kernelILi128ELi4EZNS0_15gpu_kernel_implINS0_13AUnaryFunctorIN3c104HalfES5_S5_ZZZNS0_16fmax_kernel_cudaERNS_18TensorIteratorBaseEENKUlvE_clEvENKUlvE1_clEvEUlS5_S5_E_EEEEvS7_RKT_EUliE_EEviT1_,"",@"SHT_CUDA_INFO"
	.sectionflags	@""
	.align	4


	//----- nvinfo : EIATTR_CUDA_API_VERSION
	.align		4
        /*0000*/ 	.byte	0x04, 0x37
        /*0002*/ 	.short	(.L_3863 - .L_3862)
.L_3862:
        /*0004*/ 	.word	0x00000082


	//----- nvinfo : EIATTR_KPARAM_INFO
	.align		4
.L_3863:
        /*0008*/ 	.byte	0x04, 0x17
        /*000a*/ 	.short	(.L_3865 - .L_3864)
.L_3864:
        /*000c*/ 	.word	0x00000000
        /*0010*/ 	.short	0x0001
        /*0012*/ 	.short	0x0008
        /*0014*/ 	.byte	0x00, 0xf0, 0x61, 0x08


	//----- nvinfo : EIATTR_KPARAM_INFO
	.align		4
.L_3865:
        /*0018*/ 	.byte	0x04, 0x17
        /*001a*/ 	.short	(.L_3867 - .L_3866)
.L_3866:
        /*001c*/ 	.word	0x00000000
        /*0020*/ 	.short	0x0000
        /*0022*/ 	.short	0x0000
        /*0024*/ 	.byte	0x00, 0xf0, 0x11, 0x00


	//----- nvinfo : EIATTR_SPARSE_MMA_MASK
	.align		4
.L_3867:
        /*0028*/ 	.byte	0x03, 0x50
        /*002a*/ 	.short	0x0000


	//----- nvinfo : EIATTR_MAXREG_COUNT
	.align		4
        /*002c*/ 	.byte	0x03, 0x1b
        /*002e*/ 	.short	0x0080


	//----- nvinfo : EIATTR_EXTERNS
	.align		4
        /*0030*/ 	.byte	0x04, 0x0f
        /*0032*/ 	.short	(.L_3869 - .L_3868)


	//   ....[0]....
	.align		4
.L_3868:
        /*0034*/ 	.word	index@(__assertfail)


	//----- nvinfo : EIATTR_MERCURY_ISA_VERSION
	.align		4
.L_3869:
        /*0038*/ 	.byte	0x03, 0x5f
        /*003a*/ 	.short	0x0101


	//----- nvinfo : EIATTR_VRC_CTA_INIT_COUNT
	.align		4
        /*003c*/ 	.byte	0x02, 0x4a
	.zero		1
	.zero		1


	//----- nvinfo : EIATTR_SYSCALL_OFFSETS
	.align		4
        /*0040*/ 	.byte	0x04, 0x46
        /*0042*/ 	.short	(.L_3871 - .L_3870)


	//   ....[0]....
.L_3870:
        /*0044*/ 	.word	0x000021f0


	//   ....[1]....
        /*0048*/ 	.word	0x00003120


	//   ....[2]....
        /*004c*/ 	.word	0x000054b0


	//   ....[3]....
        /*0050*/ 	.word	0x00006210


	//   ....[4]....
        /*0054*/ 	.word	0x000086b0


	//   ....[5]....
        /*0058*/ 	.word	0x00009410


	//   ....[6]....
        /*005c*/ 	.word	0x0000b8c0


	//   ....[7]....
        /*0060*/ 	.word	0x0000c5f0


	//----- nvinfo : EIATTR_EXIT_INSTR_OFFSETS
	.align		4
.L_3871:
        /*0064*/ 	.byte	0x04, 0x1c
        /*0066*/ 	.short	(.L_3873 - .L_3872)


	//   ....[0]....
.L_3872:
        /*0068*/ 	.word	0x000096f0


	//   ....[1]....
        /*006c*/ 	.word	0x0000ba90


	//   ....[2]....
        /*0070*/ 	.word	0x0000bad0


	//   ....[3]....
        /*0074*/ 	.word	0x0000bb70


	//   ....[4]....
        /*0078*/ 	.word	0x0000bbb0


	//   ....[5]....
        /*007c*/ 	.word	0x0000bbf0


	//   ....[6]....
        /*0080*/ 	.word	0x0000bc80


	//   ....[7]....
        /*0084*/ 	.word	0x0000bca0


	//   ....[8]....
        /*0088*/ 	.word	0x0000bd40


	//   ....[9]....
        /*008c*/ 	.word	0x0000bd90


	//   ....[10]....
        /*0090*/ 	.word	0x0000bde0


	//   ....[11]....
        /*0094*/ 	.word	0x0000bec0


	//   ....[12]....
        /*0098*/ 	.word	0x0000c030


	//   ....[13]....
        /*009c*/ 	.word	0x0000c1a0


	//   ....[14]....
        /*00a0*/ 	.word	0x0000c300


	//   ....[15]....
        /*00a4*/ 	.word	0x0000c340


	//   ....[16]....
        /*00a8*/ 	.word	0x0000c380


	//   ....[17]....
        /*00ac*/ 	.word	0x0000c430


	//   ....[18]....
        /*00b0*/ 	.word	0x0000c490


	//   ....[19]....
        /*00b4*/ 	.word	0x0000c600


	//   ....[20]....
        /*00b8*/ 	.word	0x0000c710


	//   ....[21]....
        /*00bc*/ 	.word	0x0000c850


	//   ....[22]....
        /*00c0*/ 	.word	0x0000c890


	//----- nvinfo : EIATTR_MAX_THREADS
	.align		4
.L_3873:
        /*00c4*/ 	.byte	0x04, 0x05
        /*00c6*/ 	.short	(.L_3875 - .L_3874)
.L_3874:
        /*00c8*/ 	.word	0x00000080
        /*00cc*/ 	.word	0x00000001
        /*00d0*/ 	.word	0x00000001


	//----- nvinfo : EIATTR_CRS_STACK_SIZE
	.align		4
.L_3875:
        /*00d4*/ 	.byte	0x04, 0x1e
        /*00d6*/ 	.short	(.L_3877 - .L_3876)
.L_3876:
        /*00d8*/ 	.word	0x00000000


	//----- nvinfo : EIATTR_CBANK_PARAM_SIZE
	.align		4
.L_3877:
        /*00dc*/ 	.byte	0x03, 0x19
        /*00de*/ 	.short	0x0220


	//----- nvinfo : EIATTR_PARAM_CBANK
	.align		4
        /*00e0*/ 	.byte	0x04, 0x0a
        /*00e2*/ 	.short	(.L_3879 - .L_3878)
	.align		4
.L_3878:
        /*00e4*/ 	.word	index@(.nv.constant0._ZN2at6native18elementwise_kernelILi128ELi4EZNS0_15gpu_kernel_implINS0_13AUnaryFunctorIN3c104HalfES5_S5_ZZZNS0_16fmax_kernel_cudaERNS_18TensorIteratorBaseEENKUlvE_clEvENKUlvE1_clEvEUlS5_S5_E_EEEEvS7_RKT_EUliE_EEviT1_)
        /*00e8*/ 	.short	0x0380
        /*00ea*/ 	.short	0x0220


	//----- nvinfo : EIATTR_SW_WAR
	.align		4
.L_3879:
        /*00ec*/ 	.byte	0x04, 0x36
        /*00ee*/ 	.short	(.L_3881 - .L_3880)
.L_3880:
        /*00f0*/ 	.word	0x00000008
.L_3881:


//--------------------- .nv.info._ZN2at6native27unrolled_elementwise_kernelINS0_13AUnaryFunctorIN3c104HalfES4_S4_ZZZNS0_16fmax_kernel_cudaERNS_18TensorIteratorBaseEENKUlvE_clEvENKUlvE1_clEvEUlS4_S4_E_EESt5arrayIPcLm2EELi4E23TrivialOffsetCalculatorILi1EjESF_NS0_6memory12LoadWithCastILi1EEENSG_13StoreWithCastILi1EEEEEviT_T0_T2_T3_T4_T5_ --------------------------
	.section	.nv.info._ZN2at6native27unrolled_elementwise_kernelINS0_13AUnaryFunctorIN3c104HalfES4_S4_ZZZNS0_16fmax_kernel_cudaERNS_18TensorIteratorBaseEENKUlvE_clEvENKUlvE1_clEvEUlS4_S4_E_EESt5arrayIPcLm2EELi4E23TrivialOffsetCalculatorILi1EjESF_NS0_6memory12LoadWithCastILi1EEENSG_13StoreWithCastILi1EEEEEviT_T0_T2_T3_T4_T5_,"",@"SHT_CUDA_INFO"
	.sectionflags	@""
	.align	4


	//----- nvinfo : EIATTR_CUDA_API_VERSION
	.align		4
        /*0000*/ 	.byte	0x04, 0x37
        /*0002*/ 	.short	(.L_3883 - .L_3882)
.L_3882:
        /*0004*/ 	.word	0x00000082


	//----- nvinfo : EIATTR_KPARAM_INFO
	.align		4
.L_3883:
        /*0008*/ 	.byte	0x04, 0x17
        /*000a*/ 	.short	(.L_3885 - .L_3884)
.L_3884:
        /*000c*/ 	.word	0x00000000
        /*0010*/ 	.short	0x0006
        /*0012*/ 	.short	0x0024
        /*0014*/ 	.byte	0x00, 0xf0, 0x21, 0x00


	//----- nvinfo : EIATTR_KPARAM_INFO
	.align		4
.L_3885:
        /*0018*/ 	.byte	0x04, 0x17
        /*001a*/ 	.short	(.L_3887 - .L_3886)
.L_3886:
        /*001c*/ 	.word	0x00000000
        /*0020*/ 	.short	0x0005
        /*0022*/ 	.short	0x001c
        /*0024*/ 	.byte	0x00, 0xf0, 0x21, 0x00


	//----- nvinfo : EIATTR_KPARAM_INFO
	.align		4
.L_3887:
        /*0028*/ 	.byte	0x04, 0x17
        /*002a*/ 	.short	(.L_3889 - .L_3888)
.L_3888:
        /*002c*/ 	.word	0x00000000
        /*0030*/ 	.short	0x0004
        /*0032*/ 	.short	0x0019
        /*0034*/ 	.byte	0x00, 0xf0, 0x05, 0x00


	//----- nvinfo : EIATTR_KPARAM_INFO
	.align		4
.L_3889:
        /*0038*/ 	.byte	0x04, 0x17
        /*003a*/ 	.short	(.L_3891 - .L_3890)
.L_3890:
        /*003c*/ 	.word	0x00000000
        /*0040*/ 	.short	0x0003
        /*0042*/ 	.short	0x0018
        /*0044*/ 	.byte	0x00, 0xf0, 0x05, 0x00


	//----- nvinfo : EIATTR_KPARAM_INFO
	.align		4
.L_3891:
        /*0048*/ 	.byte	0x04, 0x17
        /*004a*/ 	.short	(.L_3893 - .L_3892)
.L_3892:
        /*004c*/ 	.word	0x00000000
        /*0050*/ 	.short	0x0002
        /*0052*/ 	.short	0x0008
        /*0054*/ 	.byte	0x00, 0xf0, 0x41, 0x00


	//----- nvinfo : EIATTR_KPARAM_INFO
	.align		4
.L_3893:
        /*0058*/ 	.byte	0x04, 0x17
        /*005a*/ 	.short	(.L_3895 - .L_3894)
.L_3894:
        /*005c*/ 	.word	0x00000000
        /*0060*/ 	.short	0x0001
        /*0062*/ 	.short	0x0004
        /*0064*/ 	.byte	0x00, 0xf0, 0x11, 0x00


	//----- nvinfo : EIATTR_KPARAM_INFO
	.align		4
.L_3895:
        /*0068*/ 	.byte	0x04, 0x17
        /*006a*/ 	.short	(.L_3897 - .L_3896)
.L_3896:
        /*006c*/ 	.word	0x00000000
        /*0070*/ 	.short	0x0000
        /*0072*/ 	.short	0x0000
        /*0074*/ 	.byte	0x00, 0xf0, 0x11, 0x00


	//----- nvinfo : EIATTR_SPARSE_MMA_MASK
	.align		4
.L_3897:
        /*0078*/ 	.byte	0x03, 0x50
        /*007a*/ 	.short	0x0000


	//----- nvinfo : EIATTR_MAXREG_COUNT
	.align		4
        /*007c*/ 	.byte	0x03, 0x1b
        /*007e*/ 	.short	0x00ff


	//----- nvinfo : EIATTR_EXTERNS
	.align		4
        /*0080*/ 	.byte	0x04, 0x0f
        /*0082*/ 	.short	(.L_3899 - .L_3898)


	//   ....[0]....
	.align		4
.L_3898:
        /*0084*/ 	.word	index@(__assertfail)


	//----- nvinfo : EIATTR_MERCURY_ISA_VERSION
	.align		4
.L_3899:
        /*0088*/ 	.byte	0x03, 0x5f
        /*008a*/ 	.short	0x0101


	//----- nvinfo : EIATTR_VRC_CTA_INIT_COUNT
	.align		4
        /*008c*/ 	.byte	0x02, 0x4a
	.zero		1
	.zero		1


	//----- nvinfo : EIATTR_SYSCALL_OFFSETS
	.align		4
        /*0090*/ 	.byte	0x04, 0x46
        /*0092*/ 	.short	(.L_3901 - .L_3900)


	//   ....[0]....
.L_3900:
        /*0094*/ 	.word	0x00000fc0


	//   ....[1]....
        /*0098*/ 	.word	0x00002160


	//   ....[2]....
        /*009c*/ 	.word	0x00003240


	//   ....[3]....
        /*00a0*/ 	.word	0x00004240


	//   ....[4]....
        /*00a4*/ 	.word	0x000053c0


	//   ....[5]....
        /*00a8*/ 	.word	0x00006280


	//   ....[6]....
        /*00ac*/ 	.word	0x00007200


	//   ....[7]....
        /*00b0*/ 	.word	0x00008180


	//----- nvinfo : EIATTR_EXIT_INSTR_OFFSETS
	.align		4
.L_3901:
        /*00b4*/ 	.byte	0x04, 0x1c
        /*00b6*/ 	.short	(.L_3903 - .L_3902)


	//   ....[0]....
.L_3902:
        /*00b8*/ 	.word	0x000074d0


	//   ....[1]....
        /*00bc*/ 	.word	0x00007620


	//   ....[2]....
        /*00c0*/ 	.word	0x00007660


	//   ....[3]....
        /*00c4*/ 	.word	0x00007700


	//   ....[4]....
        /*00c8*/ 	.word	0x00007740


	//   ....[5]....
        /*00cc*/ 	.word	0x00007780


	//   ....[6]....
        /*00d0*/ 	.word	0x00007810


	//   ....[7]....
        /*00d4*/ 	.word	0x00007830


	//   ....[8]....
        /*00d8*/ 	.word	0x000078d0


	//   ....[9]....
        /*00dc*/ 	.word	0x00007920


	//   ....[10]....
        /*00e0*/ 	.word	0x00007970


	//   ....[11]....
        /*00e4*/ 	.word	0x00007a50


	//   ....[12]....
        /*00e8*/ 	.word	0x00007bc0


	//   ....[13]....
        /*00ec*/ 	.word	0x00007d30


	//   ....[14]....
        /*00f0*/ 	.word	0x00007e90


	//   ....[15]....
        /*00f4*/ 	.word	0x00007ed0


	//   ....[16]....
        /*00f8*/ 	.word	0x00007f10


	//   ....[17]....
        /*00fc*/ 	.word	0x00007fc0


	//   ....[18]....
        /*0100*/ 	.word	0x00008020


	//   ....[19]....
        /*0104*/ 	.word	0x00008190


	//   ....[20]....
        /*0108*/ 	.word	0x000082a0


	//   ....[21]....
        /*010c*/ 	.word	0x000083e0


	//   ....[22]....
        /*0110*/ 	.word	0x00008420


	//----- nvinfo : EIATTR_MAX_THREADS
	.align		4
.L_3903:
        /*0114*/ 	.byte	0x04, 0x05
        /*0116*/ 	.short	(.L_3905 - .L_3904)
.L_3904:
        /*0118*/ 	.word	0x00000080
        /*011c*/ 	.word	0x00000001
        /*0120*/ 	.word	0x00000001


	//----- nvinfo : EIATTR_CRS_STACK_SIZE
	.align		4
.L_3905:
        /*0124*/ 	.byte	0x04, 0x1e
        /*0126*/ 	.short	(.L_3907 - .L_3906)
.L_3906:
        /*0128*/ 	.word	0x00000000


	//----- nvinfo : EIATTR_CBANK_PARAM_SIZE
	.align		4
.L_3907:
        /*012c*/ 	.byte	0x03, 0x19
        /*012e*/ 	.short	0x002c


	//----- nvinfo : EIATTR_PARAM_CBANK
	.align		4
        /*0130*/ 	.byte	0x04, 0x0a
        /*0132*/ 	.short	(.L_3909 - .L_3908)
	.align		4
.L_3908:
        /*0134*/ 	.word	index@(.nv.constant0._ZN2at6native27unrolled_elementwise_kernelINS0_13AUnaryFunctorIN3c104HalfES4_S4_ZZZNS0_16fmax_kernel_cudaERNS_18TensorIteratorBaseEENKUlvE_clEvENKUlvE1_clEvEUlS4_S4_E_EESt5arrayIPcLm2EELi4E23TrivialOffsetCalculatorILi1EjESF_NS0_6memory12LoadWithCastILi1EEENSG_13StoreWithCastILi1EEEEEviT_T0_T2_T3_T4_T5_)
        /*0138*/ 	.short	0x0380
        /*013a*/ 	.short	0x002c


	//----- nvinfo : EIATTR_SW_WAR
	.align		4
.L_3909:
        /*013c*/ 	.byte	0x04, 0x36
        /*013e*/ 	.short	(.L_3911 - .L_3910)
.L_3910:
        /*0140*/ 	.word	0x00000008
.L_3911:


//--------------------- .nv.info._ZN2at6native18elementwise_kernelILi128ELi4EZNS0_22gpu_kernel_impl_nocastINS0_13AUnaryFunctorIN3c104HalfES5_S5_ZZZNS0_16fmax_kernel_cudaERNS_18TensorIteratorBaseEENKUlvE_clEvENKUlvE1_clEvEUlS5_S5_E_EEEEvS7_RKT_EUliE_EEviT1_ --------------------------
	.section	.nv.info._ZN2at6native18elementwise_kernelILi128ELi4EZNS0_22gpu_kernel_impl_nocastINS0_13AUnaryFunctorIN3c104HalfES5_S5_ZZZNS0_16fmax_kernel_cudaERNS_18TensorIteratorBaseEENKUlvE_clEvENKUlvE1_clEvEUlS5_S5_E_EEEEvS7_RKT_EUliE_EEviT1_,"",@"SHT_CUDA_INFO"
	.sectionflags	@""
	.align	4


	//----- nvinfo : EIATTR_CUDA_API_VERSION
	.align		4
        /*0000*/ 	.byte	0x04, 0x37
        /*0002*/ 	.short	(.L_3913 - .L_3912)
.L_3912:
        /*0004*/ 	.word	0x00000082


	//----- nvinfo : EIATTR_KPARAM_INFO
	.align		4
.L_3913:
        /*0008*/ 	.byte	0x04, 0x17
        /*000a*/ 	.short	(.L_3915 - .L_3914)
.L_3914:
        /*000c*/ 	.word	0x00000000
        /*0010*/ 	.short	0x0001
        /*0012*/ 	.short	0x0008
        /*0014*/ 	.byte	0x00, 0xf0, 0x61, 0x08


	//----- nvinfo : EIATTR_KPARAM_INFO
	.align		4
.L_3915:
        /*0018*/ 	.byte	0x04, 0x17
        /*001a*/ 	.short	(.L_3917 - .L_3916)
.L_3916:
        /*001c*/ 	.word	0x00000000
        /*0020*/ 	.short	0x0000
        /*0022*/ 	.short	0x0000
        /*0024*/ 	.byte	0x00, 0xf0, 0x11, 0x00


	//----- nvinfo : EIATTR_SPARSE_MMA_MASK
	.align		4
.L_3917:
        /*0028*/ 	.byte	0x03, 0x50
        /*002a*/ 	.short	0x0000


	//----- nvinfo : EIATTR_MAXREG_COUNT
	.align		4
        /*002c*/ 	.byte	0x03, 0x1b
        /*002e*/ 	.short	0x0080


	//----- nvinfo : EIATTR_MERCURY_ISA_VERSION
	.align		4
        /*0030*/ 	.byte	0x03, 0x5f
        /*0032*/ 	.short	0x0101


	//----- nvinfo : EIATTR_VRC_CTA_INIT_COUNT
	.align		4
        /*0034*/ 	.byte	0x02, 0x4a
	.zero		1
	.zero		1


	//----- nvinfo : EIATTR_EXIT_INSTR_OFFSETS
	.align		4
        /*0038*/ 	.byte	0x04, 0x1c
        /*003a*/ 	.short	(.L_3919 - .L_3918)


	//   ....[0]....
.L_3918:
        /*003c*/ 	.word	0x00000360


	//   ....[1]....
        /*0040*/ 	.word	0x00000400


	//   ....[2]....
        /*0044*/ 	.word	0x00003f80


	//   ....[3]....
        /*0048*/ 	.word	0x000052f0


	//----- nvinfo : EIATTR_MAX_THREADS
	.align		4
.L_3919:
        /*004c*/ 	.byte	0x04, 0x05
        /*004e*/ 	.short	(.L_3921 - .L_3920)
.L_3920:
        /*0050*/ 	.word	0x00000080
        /*0054*/ 	.word	0x00000001
        /*0058*/ 	.word	0x00000001


	//----- nvinfo : EIATTR_CRS_STACK_SIZE
	.align		4
.L_3921:
        /*005c*/ 	.byte	0x04, 0x1e
        /*005e*/ 	.short	(.L_3923 - .L_3922)
.L_3922:
        /*0060*/ 	.word	0x00000000


	//----- nvinfo : EIATTR_CBANK_PARAM_SIZE
	.align		4
.L_3923:
        /*0064*/ 	.byte	0x03, 0x19
        /*0066*/ 	.short	0x0220


	//----- nvinfo : EIATTR_PARAM_CBANK
	.align		4
        /*0068*/ 	.byte	0x04, 0x0a
        /*006a*/ 	.short	(.L_3925 - .L_3924)
	.align		4
.L_3924:
        /*006c*/ 	.word	index@(.nv.constant0._ZN2at6native18elementwise_kernelILi128ELi4EZNS0_22gpu_kernel_impl_nocastINS0_13AUnaryFunctorIN3c104HalfES5_S5_ZZZNS0_16fmax_kernel_cudaERNS_18TensorIteratorBaseEENKUlvE_clEvENKUlvE1_clEvEUlS5_S5_E_EEEEvS7_RKT_EUliE_EEviT1_)
        /*0070*/ 	.short	0x0380
        /*0072*/ 	.short	0x0220


	//----- nvinfo : EIATTR_SW_WAR
	.align		4
.L_3925:
        /*0074*/ 	.byte	0x04, 0x36
        /*0076*/ 	.short	(.L_3927 - .L_3926)
.L_3926:
        /*0078*/ 	.word	0x00000008
.L_3927:


//--------------------- .nv.info._ZN2at6native27unrolled_elementwise_kernelINS0_13AUnaryFunctorIN3c104HalfES4_S4_ZZZNS0_16fmax_kernel_cudaERNS_18TensorIteratorBaseEENKUlvE_clEvENKUlvE1_clEvEUlS4_S4_E_EESt5arrayIPcLm2EELi4E23TrivialOffsetCalculatorILi1EjESF_NS0_6memory15LoadWithoutCastENSG_16StoreWithoutCastEEEviT_T0_T2_T3_T4_T5_ --------------------------
	.section	.nv.info._ZN2at6native27unrolled_elementwise_kernelINS0_13AUnaryFunctorIN3c104HalfES4_S4_ZZZNS0_16fmax_kernel_cudaERNS_18TensorIteratorBaseEENKUlvE_clEvENKUlvE1_clEvEUlS4_S4_E_EESt5arrayIPcLm2EELi4E23TrivialOffsetCalculatorILi1EjESF_NS0_6memory15LoadWithoutCastENSG_16StoreWithoutCastEEEviT_T0_T2_T3_T4_T5_,"",@"SHT_CUDA_INFO"
	.sectionflags	@""
	.align	4


	//----- nvinfo : EIATTR_CUDA_API_VERSION
	.align		4
        /*0000*/ 	.byte	0x04, 0x37
        /*0002*/ 	.short	(.L_3929 - .L_3928)
.L_3928:
        /*0004*/ 	.word	0x00000082


	//----- nvinfo : EIATTR_KPARAM_INFO
	.align		4
.L_3929:
        /*0008*/ 	.byte	0x04, 0x17
        /*000a*/ 	.short	(.L_3931 - .L_3930)
.L_3930:
        /*000c*/ 	.word	0x00000000
        /*0010*/ 	.short	0x0006
        /*0012*/ 	.short	0x001b
        /*0014*/ 	.byte	0x00, 0xf0, 0x05, 0x00


	//----- nvinfo : EIATTR_KPARAM_INFO
	.align		4
.L_3931:
        /*0018*/ 	.byte	0x04, 0x17
        /*001a*/ 	.short	(.L_3933 - .L_3932)
.L_3932:
        /*001c*/ 	.word	0x00000000
        /*0020*/ 	.short	0x0005
        /*0022*/ 	.short	0x001a
        /*0024*/ 	.byte	0x00, 0xf0, 0x05, 0x00


	//----- nvinfo : EIATTR_KPARAM_INFO
	.align		4
.L_3933:
        /*0028*/ 	.byte	0x04, 0x17
        /*002a*/ 	.short	(.L_3935 - .L_3934)
.L_3934:
        /*002c*/ 	.word	0x00000000
        /*0030*/ 	.short	0x0004
        /*0032*/ 	.short	0x0019
        /*0034*/ 	.byte	0x00, 0xf0, 0x05, 0x00


	//----- nvinfo : EIATTR_KPARAM_INFO
	.align		4
.L_3935:
        /*0038*/ 	.byte	0x04, 0x17
        /*003a*/ 	.short	(.L_3937 - .L_3936)
.L_3936:
        /*003c*/ 	.word	0x00000000
        /*0040*/ 	.short	0x0003
        /*0042*/ 	.short	0x0018
        /*0044*/ 	.byte	0x00, 0xf0, 0x05, 0x00


	//----- nvinfo : EIATTR_KPARAM_INFO
	.align		4
.L_3937:
        /*0048*/ 	.byte	0x04, 0x17
        /*004a*/ 	.short	(.L_3939 - .L_3938)
.L_3938:
        /*004c*/ 	.word	0x00000000
        /*0050*/ 	.short	0x0002
        /*0052*/ 	.short	0x0008
        /*0054*/ 	.byte	0x00, 0xf0, 0x41, 0x00


	//----- nvinfo : EIATTR_KPARAM_INFO
	.align		4
.L_3939:
        /*0058*/ 	.byte	0x04, 0x17
        /*005a*/ 	.short	(.L_3941 - .L_3940)
.L_3940:
        /*005c*/ 	.word	0x00000000
        /*0060*/ 	.short	0x0001
        /*0062*/ 	.short	0x0004
        /*0064*/ 	.byte	0x00, 0xf0, 0x11, 0x00


	//----- nvinfo : EIATTR_KPARAM_INFO
	.align		4
.L_3941:
        /*0068*/ 	.byte	0x04, 0x17
        /*006a*/ 	.short	(.L_3943 - .L_3942)
.L_3942:
        /*006c*/ 	.word	0x00000000
        /*0070*/ 	.short	0x0000
        /*0072*/ 	.short	0x0000
        /*0074*/ 	.byte	0x00, 0xf0, 0x11, 0x00


	//----- nvinfo : EIATTR_SPARSE_MMA_MASK
	.align		4
.L_3943:
        /*0078*/ 	.byte	0x03, 0x50
        /*007a*/ 	.short	0x0000


	//----- nvinfo : EIATTR_MAXREG_COUNT
	.align		4
        /*007c*/ 	.byte	0x03, 0x1b
        /*007e*/ 	.short	0x00ff


	//----- nvinfo : EIATTR_MERCURY_ISA_VERSION
	.align		4
        /*0080*/ 	.byte	0x03, 0x5f
        /*0082*/ 	.short	0x0101


	//----- nvinfo : EIATTR_VRC_CTA_INIT_COUNT
	.align		4
        /*0084*/ 	.byte	0x02, 0x4a
	.zero		1
	.zero		1


	//----- nvinfo : EIATTR_EXIT_INSTR_OFFSETS
	.align		4
        /*0088*/ 	.byte	0x04, 0x1c
        /*008a*/ 	.short	(.L_3945 - .L_3944)


	//   ....[0]....
.L_3944:
        /*008c*/ 	.word	0x000004d0


	//   ....[1]....
        /*0090*/ 	.word	0x00000570


	//----- nvinfo : EIATTR_MAX_THREADS
	.align		4
.L_3945:
        /*0094*/ 	.byte	0x04, 0x05
        /*0096*/ 	.short	(.L_3947 - .L_3946)
.L_3946:
        /*0098*/ 	.word	0x00000080
        /*009c*/ 	.word	0x00000001
        /*00a0*/ 	.word	0x00000001


	//----- nvinfo : EIATTR_CRS_STACK_SIZE
	.align		4
.L_3947:
        /*00a4*/ 	.byte	0x04, 0x1e
        /*00a6*/ 	.short	(.L_3949 - .L_3948)
.L_3948:
        /*00a8*/ 	.word	0x00000000


	//----- nvinfo : EIATTR_CBANK_PARAM_SIZE
	.align		4
.L_3949:
        /*00ac*/ 	.byte	0x03, 0x19
        /*00ae*/ 	.short	0x001c


	//----- nvinfo : EIATTR_PARAM_CBANK
	.align		4
        /*00b0*/ 	.byte	0x04, 0x0a
        /*00b2*/ 	.short	(.L_3951 - .L_3950)
	.align		4
.L_3950:
        /*00b4*/ 	.word	index@(.nv.constant0._ZN2at6native27unrolled_elementwise_kernelINS0_13AUnaryFunctorIN3c104HalfES4_S4_ZZZNS0_16fmax_kernel_cudaERNS_18TensorIteratorBaseEENKUlvE_clEvENKUlvE1_clEvEUlS4_S4_E_EESt5arrayIPcLm2EELi4E23TrivialOffsetCalculatorILi1EjESF_NS0_6memory15LoadWithoutCastENSG_16StoreWithoutCastEEEviT_T0_T2_T3_T4_T5_)
        /*00b8*/ 	.short	0x0380
        /*00ba*/ 	.short	0x001c


	//----- nvinfo : EIATTR_SW_WAR
	.align		4
.L_3951:
        /*00bc*/ 	.byte	0x04, 0x36
        /*00be*/ 	.short	(.L_3953 - .L_3952)
.L_3952:
        /*00c0*/ 	.word	0x00000008
.L_3953:


//--------------------- .nv.info._ZN2at6native29vectorized_elementwise_kernelILi2ENS0_13AUnaryFunctorIN3c104HalfES4_S4_ZZZNS0_16fmax_kernel_cudaERNS_18TensorIteratorBaseEENKUlvE_clEvENKUlvE1_clEvEUlS4_S4_E_EESt5arrayIPcLm2EEEEviT0_T1_ --------------------------
	.section	.nv.info._ZN2at6native29vectorized_elementwise_kernelILi2ENS0_13AUnaryFunctorIN3c104HalfES4_S4_ZZZNS0_16fmax_kernel_cudaERNS_18TensorIteratorBaseEENKUlvE_clEvENKUlvE1_clEvEUlS4_S4_E_EESt5arrayIPcLm2EEEEviT0_T1_,"",@"SHT_CUDA_INFO"
	.sectionflags	@""
	.align	4


	//----- nvinfo : EIATTR_CUDA_API_VERSION
	.align		4
        /*0000*/ 	.byte	0x04, 0x37
        /*0002*/ 	.short	(.L_3955 - .L_3954)
.L_3954:
        /*0004*/ 	.word	0x00000082


	//----- nvinfo : EIATTR_KPARAM_INFO
	.align		4
.L_3955:
        /*0008*/ 	.byte	0x04, 0x17
        /*000a*/ 	.short	(.L_3957 - .L_3956)
.L_3956:
        /*000c*/ 	.word	0x00000000
        /*0010*/ 	.short	0x0002
        /*0012*/ 	.short	0x0008
        /*0014*/ 	.byte	0x00, 0xf0, 0x41, 0x00


	//----- nvinfo : EIATTR_KPARAM_INFO
	.align		4
.L_3957:
        /*0018*/ 	.byte	0x04, 0x17
        /*001a*/ 	.short	(.L_3959 - .L_3958)
.L_3958:
        /*001c*/ 	.word	0x00000000
        /*0020*/ 	.short	0x0001
        /*0022*/ 	.short	0x0004
        /*0024*/ 	.byte	0x00, 0xf0, 0x11, 0x00


	//----- nvinfo : EIATTR_KPARAM_INFO
	.align		4
.L_3959:
        /*0028*/ 	.byte	0x04, 0x17
        /*002a*/ 	.short	(.L_3961 - .L_3960)
.L_3960:
        /*002c*/ 	.word	0x00000000
        /*0030*/ 	.short	0x0000
        /*0032*/ 	.short	0x0000
        /*0034*/ 	.byte	0x00, 0xf0, 0x11, 0x00


	//----- nvinfo : EIATTR_SPARSE_MMA_MASK
	.align		4
.L_3961:
        /*0038*/ 	.byte	0x03, 0x50
        /*003a*/ 	.short	0x0000


	//----- nvinfo : EIATTR_MAXREG_COUNT
	.align		4
        /*003c*/ 	.byte	0x03, 0x1b
        /*003e*/ 	.short	0x00ff


	//----- nvinfo : EIATTR_MERCURY_ISA_VERSION
	.align		4
        /*0040*/ 	.byte	0x03, 0x5f
        /*0042*/ 	.short	0x0101


	//----- nvinfo : EIATTR_VRC_CTA_INIT_COUNT
	.align		4
        /*0044*/ 	.byte	0x02, 0x4a
	.zero		1
	.zero		1


	//----- nvinfo : EIATTR_EXIT_INSTR_OFFSETS
	.align		4
        /*0048*/ 	.byte	0x04, 0x1c
        /*004a*/ 	.short	(.L_3963 - .L_3962)


	//   ....[0]....
.L_3962:
        /*004c*/ 	.word	0x00000ad0


	//   ....[1]....
        /*0050*/ 	.word	0x00000b20


	//   ....[2]....
        /*0054*/ 	.word	0x00000d80


	//----- nvinfo : EIATTR_MAX_THREADS
	.align		4
.L_3963:
        /*0058*/ 	.byte	0x04, 0x05
        /*005a*/ 	.short	(.L_3965 - .L_3964)
.L_3964:
        /*005c*/ 	.word	0x00000080
        /*0060*/ 	.word	0x00000001
        /*0064*/ 	.word	0x00000001


	//----- nvinfo : EIATTR_CRS_STACK_SIZE
	.align		4
.L_3965:
        /*0068*/ 	.byte	0x04, 0x1e
        /*006a*/ 	.short	(.L_3967 - .L_3966)
.L_3966:
        /*006c*/ 	.word	0x00000000


	//----- nvinfo : EIATTR_CBANK_PARAM_SIZE
	.align		4
.L_3967:
        /*0070*/ 	.byte	0x03, 0x19
        /*0072*/ 	.short	0x0018


	//----- nvinfo : EIATTR_PARAM_CBANK
	.align		4
        /*0074*/ 	.byte	0x04, 0x0a
        /*0076*/ 	.short	(.L_3969 - .L_3968)
	.align		4
.L_3968:
        /*0078*/ 	.word	index@(.nv.constant0._ZN2at6native29vectorized_elementwise_kernelILi2ENS0_13AUnaryFunctorIN3c104HalfES4_S4_ZZZNS0_16fmax_kernel_cudaERNS_18TensorIteratorBaseEENKUlvE_clEvENKUlvE1_clEvEUlS4_S4_E_EESt5arrayIPcLm2EEEEviT0_T1_)
        /*007c*/ 	.short	0x0380
        /*007e*/ 	.short	0x0018


	//----- nvinfo : EIATTR_SW_WAR
	.align		4
.L_3969:
        /*0080*/ 	.byte	0x04, 0x36
        /*0082*/ 	.short	(.L_3971 - .L_3970)
.L_3970:
        /*0084*/ 	.word	0x00000008
.L_3971:


//--------------------- .nv.info._ZN2at6native29vectorized_elementwise_kernelILi4ENS0_13AUnaryFunctorIN3c104HalfES4_S4_ZZZNS0_16fmax_kernel_cudaERNS_18TensorIteratorBaseEENKUlvE_clEvENKUlvE1_clEvEUlS4_S4_E_EESt5arrayIPcLm2EEEEviT0_T1_ --------------------------
	.section	.nv.info._ZN2at6native29vectorized_elementwise_kernelILi4ENS0_13AUnaryFunctorIN3c104HalfES4_S4_ZZZNS0_16fmax_kernel_cudaERNS_18TensorIteratorBaseEENKUlvE_clEvENKUlvE1_clEvEUlS4_S4_E_EESt5arrayIPcLm2EEEEviT0_T1_,"",@"SHT_CUDA_INFO"
	.sectionflags	@""
	.align	4


	//----- nvinfo : EIATTR_CUDA_API_VERSION
	.align		4
        /*0000*/ 	.byte	0x04, 0x37
        /*0002*/ 	.short	(.L_3973 - .L_3972)
.L_3972:
        /*0004*/ 	.word	0x00000082


	//----- nvinfo : EIATTR_KPARAM_INFO
	.align		4
.L_3973:
        /*0008*/ 	.byte	0x04, 0x17
        /*000a*/ 	.short	(.L_3975 - .L_3974)
.L_3974:
        /*000c*/ 	.word	0x00000000
        /*0010*/ 	.short	0x0002
        /*0012*/ 	.short	0x0008
        /*0014*/ 	.byte	0x00, 0xf0, 0x41, 0x00


	//----- nvinfo : EIATTR_KPARAM_INFO
	.align		4
.L_3975:
        /*0018*/ 	.byte	0x04, 0x17
        /*001a*/ 	.short	(.L_3977 - .L_3976)
.L_3976:
        /*001c*/ 	.word	0x00000000
        /*0020*/ 	.short	0x0001
        /*0022*/ 	.short	0x0004
        /*0024*/ 	.byte	0x00, 0xf0, 0x11, 0x00


	//----- nvinfo : EIATTR_KPARAM_INFO
	.align		4
.L_3977:
        /*0028*/ 	.byte	0x04, 0x17
        /*002a*/ 	.short	(.L_3979 - .L_3978)
.L_3978:
        /*002c*/ 	.word	0x00000000
        /*0030*/ 	.short	0x0000
        /*0032*/ 	.short	0x0000
        /*0034*/ 	.byte	0x00, 0xf0, 0x11, 0x00


	//----- nvinfo : EIATTR_SPARSE_MMA_MASK
	.align		4
.L_3979:
        /*0038*/ 	.byte	0x03, 0x50
        /*003a*/ 	.short	0x0000


	//----- nvinfo : EIATTR_MAXREG_COUNT
	.align		4
        /*003c*/ 	.byte	0x03, 0x1b
        /*003e*/ 	.short	0x00ff


	//----- nvinfo : EIATTR_MERCURY_ISA_VERSION
	.align		4
        /*0040*/ 	.byte	0x03, 0x5f
        /*0042*/ 	.short	0x0101


	//----- nvinfo : EIATTR_VRC_CTA_INIT_COUNT
	.align		4
        /*0044*/ 	.byte	0x02, 0x4a
	.zero		1
	.zero		1


	//----- nvinfo : EIATTR_EXIT_INSTR_OFFSETS
	.align		4
        /*0048*/ 	.byte	0x04, 0x1c
        /*004a*/ 	.short	(.L_3981 - .L_3980)


	//   ....[0]....
.L_3980:
        /*004c*/ 	.word	0x00000ad0


	//   ....[1]....
        /*0050*/ 	.word	0x00000b20


	//   ....[2]....
        /*0054*/ 	.word	0x00000d40


	//----- nvinfo : EIATTR_MAX_THREADS
	.align		4
.L_3981:
        /*0058*/ 	.byte	0x04, 0x05
        /*005a*/ 	.short	(.L_3983 - .L_3982)
.L_3982:
        /*005c*/ 	.word	0x00000080
        /*0060*/ 	.word	0x00000001
        /*0064*/ 	.word	0x00000001


	//----- nvinfo : EIATTR_CRS_STACK_SIZE
	.align		4
.L_3983:
        /*0068*/ 	.byte	0x04, 0x1e
        /*006a*/ 	.short	(.L_3985 - .L_3984)
.L_3984:
        /*006c*/ 	.word	0x00000000


	//----- nvinfo : EIATTR_CBANK_PARAM_SIZE
	.align		4
.L_3985:
        /*0070*/ 	.byte	0x03, 0x19
        /*0072*/ 	.short	0x0018


	//----- nvinfo : EIATTR_PARAM_CBANK
	.align		4
        /*0074*/ 	.byte	0x04, 0x0a
        /*0076*/ 	.short	(.L_3987 - .L_3986)
	.align		4
.L_3986:
        /*0078*/ 	.word	index@(.nv.constant0._ZN2at6native29vectorized_elementwise_kernelILi4ENS0_13AUnaryFunctorIN3c104HalfES4_S4_ZZZNS0_16fmax_kernel_cudaERNS_18TensorIteratorBaseEENKUlvE_clEvENKUlvE1_clEvEUlS4_S4_E_EESt5arrayIPcLm2EEEEviT0_T1_)
        /*007c*/ 	.short	0x0380
        /*007e*/ 	.short	0x0018


	//----- nvinfo : EIATTR_SW_WAR
	.align		4
.L_3987:
        /*0080*/ 	.byte	0x04, 0x36
        /*0082*/ 	.short	(.L_3989 - .L_3988)
.L_3988:
        /*0084*/ 	.word	0x00000008
.L_3989:


//--------------------- .nv.info._ZN2at6native29vectorized_elementwise_kernelILi8ENS0_13AUnaryFunctorIN3c104HalfES4_S4_ZZZNS0_16fmax_kernel_cudaERNS_18TensorIteratorBaseEENKUlvE_clEvENKUlvE1_clEvEUlS4_S4_E_EESt5arrayIPcLm2EEEEviT0_T1_ --------------------------
	.section	.nv.info._ZN2at6native29vectorized_elementwise_kernelILi8ENS0_13AUnaryFunctorIN3c104HalfES4_S4_ZZZNS0_16fmax_kernel_cudaERNS_18TensorIteratorBaseEENKUlvE_clEvENKUlvE1_clEvEUlS4_S4_E_EESt5arrayIPcLm2EEEEviT0_T1_,"",@"SHT_CUDA_INFO"
	.sectionflags	@""
	.align	4


	//----- nvinfo : EIATTR_CUDA_API_VERSION
	.align		4
        /*0000*/ 	.byte	0x04, 0x37
        /*0002*/ 	.short	(.L_3991 - .L_3990)
.L_3990:
        /*0004*/ 	.word	0x00000082


	//----- nvinfo : EIATTR_KPARAM_INFO
	.align		4
.L_3991:
        /*0008*/ 	.byte	0x04, 0x17
        /*000a*/ 	.short	(.L_3993 - .L_3992)
.L_3992:
        /*000c*/ 	.word	0x00000000
        /*0010*/ 	.short	0x0002
        /*0012*/ 	.short	0x0008
        /*0014*/ 	.byte	0x00, 0xf0, 0x41, 0x00


	//----- nvinfo : EIATTR_KPARAM_INFO
	.align		4
.L_3993:
        /*0018*/ 	.byte	0x04, 0x17
        /*001a*/ 	.short	(.L_3995 - .L_3994)
.L_3994:
        /*001c*/ 	.word	0x00000000
        /*0020*/ 	.short	0x0001
        /*0022*/ 	.short	0x0004
        /*0024*/ 	.byte	0x00, 0xf0, 0x11, 0x00


	//----- nvinfo : EIATTR_KPARAM_INFO
	.align		4
.L_3995:
        /*0028*/ 	.byte	0x04, 0x17
        /*002a*/ 	.short	(.L_3997 - .L_3996)
.L_3996:
        /*002c*/ 	.word	0x00000000
        /*0030*/ 	.short	0x0000
        /*0032*/ 	.short	0x0000
        /*0034*/ 	.byte	0x00, 0xf0, 0x11, 0x00


	//----- nvinfo : EIATTR_SPARSE_MMA_MASK
	.align		4
.L_3997:
        /*0038*/ 	.byte	0x03, 0x50
        /*003a*/ 	.short	0x0000


	//----- nvinfo : EIATTR_MAXREG_COUNT
	.align		4
        /*003c*/ 	.byte	0x03, 0x1b
        /*003e*/ 	.short	0x00ff


	//----- nvinfo : EIATTR_MERCURY_ISA_VERSION
	.align		4
        /*0040*/ 	.byte	0x03, 0x5f
        /*0042*/ 	.short	0x0101


	//----- nvinfo : EIATTR_VRC_CTA_INIT_COUNT
	.align		4
        /*0044*/ 	.byte	0x02, 0x4a
	.zero		1
	.zero		1


	//----- nvinfo : EIATTR_EXIT_INSTR_OFFSETS
	.align		4
        /*0048*/ 	.byte	0x04, 0x1c
        /*004a*/ 	.short	(.L_3999 - .L_3998)


	//   ....[0]....
.L_3998:
        /*004c*/ 	.word	0x00000ad0


	//   ....[1]....
        /*0050*/ 	.word	0x00000b20


	//   ....[2]....
        /*0054*/ 	.word	0x00000d20


	//----- nvinfo : EIATTR_MAX_THREADS
	.align		4
.L_3999:
        /*0058*/ 	.byte	0x04, 0x05
        /*005a*/ 	.short	(.L_4001 - .L_4000)
.L_4000:
        /*005c*/ 	.word	0x00000080
        /*0060*/ 	.word	0x00000001
        /*0064*/ 	.word	0x00000001


	//----- nvinfo : EIATTR_CRS_STACK_SIZE
	.align		4
.L_4001:
        /*0068*/ 	.byte	0x04, 0x1e
        /*006a*/ 	.short	(.L_4003 - .L_4002)
.L_4002:
        /*006c*/ 	.word	0x00000000


	//----- nvinfo : EIATTR_CBANK_PARAM_SIZE
	.align		4
.L_4003:
        /*0070*/ 	.byte	0x03, 0x19
        /*0072*/ 	.short	0x0018


	//----- nvinfo : EIATTR_PARAM_CBANK
	.align		4
        /*0074*/ 	.byte	0x04, 0x0a
        /*0076*/ 	.short	(.L_4005 - .L_4004)
	.align		4
.L_4004:
        /*0078*/ 	.word	index@(.nv.constant0._ZN2at6native29vectorized_elementwise_kernelILi8ENS0_13AUnaryFunctorIN3c104HalfES4_S4_ZZZNS0_16fmax_kernel_cudaERNS_18TensorIteratorBaseEENKUlvE_clEvENKUlvE1_clEvEUlS4_S4_E_EESt5arrayIPcLm2EEEEviT0_T1_)
        /*007c*/ 	.short	0x0380
        /*007e*/ 	.short	0x0018


	//----- nvinfo : EIATTR_SW_WAR
	.align		4
.L_4005:
        /*0080*/ 	.byte	0x04, 0x36
        /*0082*/ 	.short	(.L_4007 - .L_4006)
.L_4006:
        /*0084*/ 	.word	0x00000008
.L_4007:


//--------------------- .nv.info._ZN2at6native18elementwise_kernelILi128ELi4EZNS0_15gpu_kernel_implINS0_13BinaryFunctorIN3c104HalfES5_S5_ZZZNS0_16fmax_kernel_cudaERNS_18TensorIteratorBaseEENKUlvE_clEvENKUlvE1_clEvEUlS5_S5_E_EEEEvS7_RKT_EUliE_EEviT1_ --------------------------
	.section	.nv.info._ZN2at6native18elementwise_kernelILi128ELi4EZNS0_15gpu_kernel_implINS0_13BinaryFunctorIN3c104HalfES5_S5_ZZZNS0_16fmax_kernel_cudaERNS_18TensorIteratorBaseEENKUlvE_clEvENKUlvE1_clEvEUlS5_S5_E_EEEEvS7_RKT_EUliE_EEviT1_,"",@"SHT_CUDA_INFO"
	.sectionflags	@""
	.align	4


	//----- nvinfo : EIATTR_CUDA_API_VERSION
	.align		4
        /*0000*/ 	.byte	0x04, 0x37
        /*0002*/ 	.short	(.L_4009 - .L_4008)
.L_4008:
        /*0004*/ 	.word	0x00000082


	//----- nvinfo : EIATTR_KPARAM_INFO
	.align		4
.L_4009:
        /*0008*/ 	.byte	0x04, 0x17
        /*000a*/ 	.short	(.L_4011 - .L_4010)
.L_4010:
        /*000c*/ 	.word	0x00000000
        /*0010*/ 	.short	0x0001
        /*0012*/ 	.short	0x0008
        /*0014*/ 	.byte	0x00, 0xf0, 0x21, 0x0a


	//----- nvinfo : EIATTR_KPARAM_INFO
	.align		4
.L_4011:
        /*0018*/ 	.byte	0x04, 0x17
        /*001a*/ 	.short	(.L_4013 - .L_4012)
.L_4012:
        /*001c*/ 	.word	0x00000000
        /*0020*/ 	.short	0x0000
        /*0022*/ 	.short	0x0000
        /*0024*/ 	.byte	0x00, 0xf0, 0x11, 0x00


	//----- nvinfo : EIATTR_SPARSE_MMA_MASK
	.align		4
.L_4013:
        /*0028*/ 	.byte	0x03, 0x50
        /*002a*/ 	.short	0x0000


	//----- nvinfo : EIATTR_MAXREG_COUNT
	.align		4
        /*002c*/ 	.byte	0x03, 0x1b
        /*002e*/ 	.short	0x0080


	//----- nvinfo : EIATTR_EXTERNS
	.align		4
        /*0030*/ 	.byte	0x04, 0x0f
        /*0032*/ 	.short	(.L_4015 - .L_4014)


	//   ....[0]....
	.align		4
.L_4014:
        /*0034*/ 	.word	index@(__assertfail)


	//----- nvinfo : EIATTR_MERCURY_ISA_VERSION
	.align		4
.L_4015:
        /*0038*/ 	.byte	0x03, 0x5f
        /*003a*/ 	.short	0x0101


	//----- nvinfo : EIATTR_VRC_CTA_INIT_COUNT
	.align		4
        /*003c*/ 	.byte	0x02, 0x4a
	.zero		1
	.zero		1


	//----- nvinfo : EIATTR_SYSCALL_OFFSETS
	.align		4
        /*0040*/ 	.byte	0x04, 0x46
        /*0042*/ 	.short	(.L_4017 - .L_4016)


	//   ....[0]....
.L_4016:
        /*0044*/ 	.word	0x00002600


	//   ....[1]....
        /*0048*/ 	.word	0x00003580


	//   ....[2]....
        /*004c*/ 	.word	0x000044a0


	//   ....[3]....
        /*0050*/ 	.word	0x00006c40


	//   ....[4]....
        /*0054*/ 	.word	0x00007bb0


	//   ....[5]....
        /*0058*/ 	.word	0x00008900


	//   ....[6]....
        /*005c*/ 	.word	0x0000b1b0


	//   ....[7]....
        /*0060*/ 	.word	0x0000c120


	//   ....[8]....
        /*0064*/ 	.word	0x0000ce70


	//   ....[9]....
        /*0068*/ 	.word	0x0000f740


	//   ....[10]....
        /*006c*/ 	.word	0x000106b0


	//   ....[11]....
        /*0070*/ 	.word	0x000113d0


	//----- nvinfo : EIATTR_EXIT_INSTR_OFFSETS
	.align		4
.L_4017:
        /*0074*/ 	.byte	0x04, 0x1c
        /*0076*/ 	.short	(.L_4019 - .L_4018)


	//   ....[0]....
.L_4018:
        /*0078*/ 	.word	0x0000d150


	//   ....[1]....
        /*007c*/ 	.word	0x00010870


	//   ....[2]....
        /*0080*/ 	.word	0x000108b0


	//   ....[3]....
        /*0084*/ 	.word	0x00010950


	//   ....[4]....
        /*0088*/ 	.word	0x00010990


	//   ....[5]....
        /*008c*/ 	.word	0x000109d0


	//   ....[6]....
        /*0090*/ 	.word	0x00010a60


	//   ....[7]....
        /*0094*/ 	.word	0x00010a80


	//   ....[8]....
        /*0098*/ 	.word	0x00010b20


	//   ....[9]....
        /*009c*/ 	.word	0x00010b70


	//   ....[10]....
        /*00a0*/ 	.word	0x00010bc0


	//   ....[11]....
        /*00a4*/ 	.word	0x00010ca0


	//   ....[12]....
        /*00a8*/ 	.word	0x00010e10


	//   ....[13]....
        /*00ac*/ 	.word	0x00010f80


	//   ....[14]....
        /*00b0*/ 	.word	0x000110e0


	//   ....[15]....
        /*00b4*/ 	.word	0x00011120


	//   ....[16]....
        /*00b8*/ 	.word	0x00011160


	//   ....[17]....
        /*00bc*/ 	.word	0x00011210


	//   ....[18]....
        /*00c0*/ 	.word	0x00011270


	//   ....[19]....
        /*00c4*/ 	.word	0x000113e0


	//   ....[20]....
        /*00c8*/ 	.word	0x000114f0


	//   ....[21]....
        /*00cc*/ 	.word	0x00011630


	//   ....[22]....
        /*00d0*/ 	.word	0x00011670


	//----- nvinfo : EIATTR_MAX_THREADS
	.align		4
.L_4019:
        /*00d4*/ 	.byte	0x04, 0x05
        /*00d6*/ 	.short	(.L_4021 - .L_4020)
.L_4020:
        /*00d8*/ 	.word	0x00000080
        /*00dc*/ 	.word	0x00000001
        /*00e0*/ 	.word	0x00000001


	//----- nvinfo : EIATTR_CRS_STACK_SIZE
	.align		4
.L_4021:
        /*00e4*/ 	.byte	0x04, 0x1e
        /*00e6*/ 	.short	(.L_4023 - .L_4022)
.L_4022:
        /*00e8*/ 	.word	0x00000000


	//----- nvinfo : EIATTR_CBANK_PARAM_SIZE
	.align		4
.L_4023:
        /*00ec*/ 	.byte	0x03, 0x19
        /*00ee*/ 	.short	0x0290


	//----- nvinfo : EIATTR_PARAM_CBANK
	.align		4
        /*00f0*/ 	.byte	0x04, 0x0a
        /*00f2*/ 	.short	(.L_4025 - .L_4024)
	.align		4
.L_4024:
        /*00f4*/ 	.word	index@(.nv.constant0._ZN2at6native18elementwise_kernelILi128ELi4EZNS0_15gpu_kernel_implINS0_13BinaryFunctorIN3c104HalfES5_S5_ZZZNS0_16fmax_kernel_cudaERNS_18TensorIteratorBaseEENKUlvE_clEvENKUlvE1_clEvEUlS5_S5_E_EEEEvS7_RKT_EUliE_EEviT1_)
        /*00f8*/ 	.short	0x0380
        /*00fa*/ 	.short	0x0290


	//----- nvinfo : EIATTR_SW_WAR
	.align		4
.L_4025:
        /*00fc*/ 	.byte	0x04, 0x36
        /*00fe*/ 	.short	(.L_4027 - .L_4026)
.L_4026:
        /*0100*/ 	.word	0x00000008
.L_4027:


//--------------------- .nv.info._ZN2at6native27unrolled_elementwise_kernelINS0_13BinaryFunctorIN3c104HalfES4_S4_ZZZNS0_16fmax_kernel_cudaERNS_18TensorIteratorBaseEENKUlvE_clEvENKUlvE1_clEvEUlS4_S4_E_EESt5arrayIPcLm3EELi4E23TrivialOffsetCalculatorILi2EjESE_ILi1EjENS0_6memory12LoadWithCastILi2EEENSH_13StoreWithCastILi1EEEEEviT_T0_T2_T3_T4_T5_ --------------------------
	.section	.nv.info._ZN2at6native27unrolled_elementwise_kernelINS0_13BinaryFunctorIN3c104HalfES4_S4_ZZZNS0_16fmax_kernel_cudaERNS_18TensorIteratorBaseEENKUlvE_clEvENKUlvE1_clEvEUlS4_S4_E_EESt5arrayIPcLm3EELi4E23TrivialOffsetCalculatorILi2EjESE_ILi1EjENS0_6memory12LoadWithCastILi2EEENSH_13StoreWithCastILi1EEEEEviT_T0_T2_T3_T4_T5_,"",@"SHT_CUDA_INFO"
	.sectionflags	@""
	.align	4


	//----- nvinfo : EIATTR_CUDA_API_VERSION
	.align		4
        /*0000*/ 	.byte	0x04, 0x37
        /*0002*/ 	.short	(.L_4029 - .L_4028)
.L_4028:
        /*0004*/ 	.word	0x00000082


	//----- nvinfo : EIATTR_KPARAM_INFO
	.align		4
.L_4029:
        /*0008*/ 	.byte	0x04, 0x17
        /*000a*/ 	.short	(.L_4031 - .L_4030)
.L_4030:
        /*000c*/ 	.word	0x00000000
        /*0010*/ 	.short	0x0006
        /*0012*/ 	.short	0x0030
        /*0014*/ 	.byte	0x00, 0xf0, 0x21, 0x00


	//----- nvinfo : EIATTR_KPARAM_INFO
	.align		4
.L_4031:
        /*0018*/ 	.byte	0x04, 0x17
        /*001a*/ 	.short	(.L_4033 - .L_4032)
.L_4032:
        /*001c*/ 	.word	0x00000000
        /*0020*/ 	.short	0x0005
        /*0022*/ 	.short	0x0024
        /*0024*/ 	.byte	0x00, 0xf0, 0x31, 0x00


	//----- nvinfo : EIATTR_KPARAM_INFO
	.align		4
.L_4033:
        /*0028*/ 	.byte	0x04, 0x17
        /*002a*/ 	.short	(.L_4035 - .L_4034)
.L_4034:
        /*002c*/ 	.word	0x00000000
        /*0030*/ 	.short	0x0004
        /*0032*/ 	.short	0x0021
        /*0034*/ 	.byte	0x00, 0xf0, 0x05, 0x00


	//----- nvinfo : EIATTR_KPARAM_INFO
	.align		4
.L_4035:
        /*0038*/ 	.byte	0x04, 0x17
        /*003a*/ 	.short	(.L_4037 - .L_4036)
.L_4036:
        /*003c*/ 	.word	0x00000000
        /*0040*/ 	.short	0x0003
        /*0042*/ 	.short	0x0020
        /*0044*/ 	.byte	0x00, 0xf0, 0x05, 0x00


	//----- nvinfo : EIATTR_KPARAM_INFO
	.align		4
.L_4037:
        /*0048*/ 	.byte	0x04, 0x17
        /*004a*/ 	.short	(.L_4039 - .L_4038)
.L_4038:
        /*004c*/ 	.word	0x00000000
        /*0050*/ 	.short	0x0002
        /*0052*/ 	.short	0x0008
        /*0054*/ 	.byte	0x00, 0xf0, 0x61, 0x00


	//----- nvinfo : EIATTR_KPARAM_INFO
	.align		4
.L_4039:
        /*0058*/ 	.byte	0x04, 0x17
        /*005a*/ 	.short	(.L_4041 - .L_4040)
.L_4040:
        /*005c*/ 	.word	0x00000000
        /*0060*/ 	.short	0x0001
        /*0062*/ 	.short	0x0004
        /*0064*/ 	.byte	0x00, 0xf0, 0x05, 0x00


	//----- nvinfo : EIATTR_KPARAM_INFO
	.align		4
.L_4041:
        /*0068*/ 	.byte	0x04, 0x17
        /*006a*/ 	.short	(.L_4043 - .L_4042)
.L_4042:
        /*006c*/ 	.word	0x00000000
        /*0070*/ 	.short	0x0000
        /*0072*/ 	.short	0x0000
        /*0074*/ 	.byte	0x00, 0xf0, 0x11, 0x00


	//----- nvinfo : EIATTR_SPARSE_MMA_MASK
	.align		4
.L_4043:
        /*0078*/ 	.byte	0x03, 0x50
        /*007a*/ 	.short	0x0000


	//----- nvinfo : EIATTR_MAXREG_COUNT
	.align		4
        /*007c*/ 	.byte	0x03, 0x1b
        /*007e*/ 	.short	0x00ff


	//----- nvinfo : EIATTR_EXTERNS
	.align		4
        /*0080*/ 	.byte	0x04, 0x0f
        /*0082*/ 	.short	(.L_4045 - .L_4044)


	//   ....[0]....
	.align		4
.L_4044:
        /*0084*/ 	.word	index@(__assertfail)


	//----- nvinfo : EIATTR_MERCURY_ISA_VERSION
	.align		4
.L_4045:
        /*0088*/ 	.byte	0x03, 0x5f
        /*008a*/ 	.short	0x0101


	//----- nvinfo : EIATTR_VRC_CTA_INIT_COUNT
	.align		4
        /*008c*/ 	.byte	0x02, 0x4a
	.zero		1
	.zero		1


	//----- nvinfo : EIATTR_SYSCALL_OFFSETS
	.align		4
        /*0090*/ 	.byte	0x04, 0x46
        /*0092*/ 	.short	(.L_4047 - .L_4046)


	//   ....[0]....
.L_4046:
        /*0094*/ 	.word	0x00000ff0


	//   ....[1]....
        /*0098*/ 	.word	0x00002070


	//   ....[2]....
        /*009c*/ 	.word	0x00003230


	//   ....[3]....
        /*00a0*/ 	.word	0x000042b0


	//   ....[4]....
        /*00a4*/ 	.word	0x000053b0


	//   ....[5]....
        /*00a8*/ 	.word	0x00006440


	//   ....[6]....
        /*00ac*/ 	.word	0x00007540


	//   ....[7]....
        /*00b0*/ 	.word	0x000084f0


	//   ....[8]....
        /*00b4*/ 	.word	0x00009630


	//   ....[9]....
        /*00b8*/ 	.word	0x0000a4f0


	//   ....[10]....
        /*00bc*/ 	.word	0x0000b470


	//   ....[11]....
        /*00c0*/ 	.word	0x0000c3f0


	//----- nvinfo : EIATTR_EXIT_INSTR_OFFSETS
	.align		4
.L_4047:
        /*00c4*/ 	.byte	0x04, 0x1c
        /*00c6*/ 	.short	(.L_4049 - .L_4048)


	//   ....[0]....
.L_4048:
        /*00c8*/ 	.word	0x0000b740


	//   ....[1]....
        /*00cc*/ 	.word	0x0000b890


	//   ....[2]....
        /*00d0*/ 	.word	0x0000b8d0


	//   ....[3]....
        /*00d4*/ 	.word	0x0000b970


	//   ....[4]....
        /*00d8*/ 	.word	0x0000b9b0


	//   ....[5]....
        /*00dc*/ 	.word	0x0000b9f0


	//   ....[6]....
        /*00e0*/ 	.word	0x0000ba80


	//   ....[7]....
        /*00e4*/ 	.word	0x0000baa0


	//   ....[8]....
        /*00e8*/ 	.word	0x0000bb40


	//   ....[9]....
        /*00ec*/ 	.word	0x0000bb90


	//   ....[10]....
        /*00f0*/ 	.word	0x0000bbe0


	//   ....[11]....
        /*00f4*/ 	.word	0x0000bcc0


	//   ....[12]....
        /*00f8*/ 	.word	0x0000be30


	//   ....[13]....
        /*00fc*/ 	.word	0x0000bfa0


	//   ....[14]....
        /*0100*/ 	.word	0x0000c100


	//   ....[15]....
        /*0104*/ 	.word	0x0000c140


	//   ....[16]....
        /*0108*/ 	.word	0x0000c180


	//   ....[17]....
        /*010c*/ 	.word	0x0000c230


	//   ....[18]....
        /*0110*/ 	.word	0x0000c290


	//   ....[19]....
        /*0114*/ 	.word	0x0000c400


	//   ....[20]....
        /*0118*/ 	.word	0x0000c510


	//   ....[21]....
        /*011c*/ 	.word	0x0000c650


	//   ....[22]....
        /*0120*/ 	.word	0x0000c690


	//----- nvinfo : EIATTR_MAX_THREADS
	.align		4
.L_4049:
        /*0124*/ 	.byte	0x04, 0x05
        /*0126*/ 	.short	(.L_4051 - .L_4050)
.L_4050:
        /*0128*/ 	.word	0x00000080
        /*012c*/ 	.word	0x00000001
        /*0130*/ 	.word	0x00000001


	//----- nvinfo : EIATTR_CRS_STACK_SIZE
	.align		4
.L_4051:
        /*0134*/ 	.byte	0x04, 0x1e
        /*0136*/ 	.short	(.L_4053 - .L_4052)
.L_4052:
        /*0138*/ 	.word	0x00000000


	//----- nvinfo : EIATTR_CBANK_PARAM_SIZE
	.align		4
.L_4053:
        /*013c*/ 	.byte	0x03, 0x19
        /*013e*/ 	.short	0x0038


	//----- nvinfo : EIATTR_PARAM_CBANK
	.align		4
        /*0140*/ 	.byte	0x04, 0x0a
        /*0142*/ 	.short	(.L_4055 - .L_4054)
	.align		4
.L_4054:
        /*0144*/ 	.word	index@(.nv.constant0._ZN2at6native27unrolled_elementwise_kernelINS0_13BinaryFunctorIN3c104HalfES4_S4_ZZZNS0_16fmax_kernel_cudaERNS_18TensorIteratorBaseEENKUlvE_clEvENKUlvE1_clEvEUlS4_S4_E_EESt5arrayIPcLm3EELi4E23TrivialOffsetCalculatorILi2EjESE_ILi1EjENS0_6memory12LoadWithCastILi2EEENSH_13StoreWithCastILi1EEEEEviT_T0_T2_T3_T4_T5_)
        /*0148*/ 	.short	0x0380
        /*014a*/ 	.short	0x0038


	//----- nvinfo : EIATTR_SW_WAR
	.align		4
.L_4055:
        /*014c*/ 	.byte	0x04, 0x36
        /*014e*/ 	.short	(.L_4057 - .L_4056)
.L_4056:
        /*0150*/ 	.word	0x00000008
.L_4057:


//--------------------- .nv.info._ZN2at6native18elementwise_kernelILi128ELi4EZNS0_22gpu_kernel_impl_nocastINS0_13BinaryFunctorIN3c104HalfES5_S5_ZZZNS0_16fmax_kernel_cudaERNS_18TensorIteratorBaseEENKUlvE_clEvENKUlvE1_clEvEUlS5_S5_E_EEEEvS7_RKT_EUliE_EEviT1_ --------------------------
	.section	.nv.info._ZN2at6native18elementwise_kernelILi128ELi4EZNS0_22gpu_kernel_impl_nocastINS0_13BinaryFunctorIN3c104HalfES5_S5_ZZZNS0_16fmax_kernel_cudaERNS_18TensorIteratorBaseEENKUlvE_clEvENKUlvE1_clEvEUlS5_S5_E_EEEEvS7_RKT_EUliE_EEviT1_,"",@"SHT_CUDA_INFO"
	.sectionflags	@""
	.align	4


	//----- nvinfo : EIATTR_CUDA_API_VERSION
	.align		4
        /*0000*/ 	.byte	0x04, 0x37
        /*0002*/ 	.short	(.L_4059 - .L_4058)
.L_4058:
        /*0004*/ 	.word	0x00000082


	//----- nvinfo : EIATTR_KPARAM_INFO
	.align		4
.L_4059:
        /*0008*/ 	.byte	0x04, 0x17
        /*000a*/ 	.short	(.L_4061 - .L_4060)
.L_4060:
        /*000c*/ 	.word	0x00000000
        /*0010*/ 	.short	0x0001
        /*0012*/ 	.short	0x0008
        /*0014*/ 	.byte	0x00, 0xf0, 0x21, 0x0a


	//----- nvinfo : EIATTR_KPARAM_INFO
	.align		4
.L_4061:
        /*0018*/ 	.byte	0x04, 0x17
        /*001a*/ 	.short	(.L_4063 - .L_4062)
.L_4062:
        /*001c*/ 	.word	0x00000000
        /*0020*/ 	.short	0x0000
        /*0022*/ 	.short	0x0000
        /*0024*/ 	.byte	0x00, 0xf0, 0x11, 0x00


	//----- nvinfo : EIATTR_SPARSE_MMA_MASK
	.align		4
.L_4063:
        /*0028*/ 	.byte	0x03, 0x50
        /*002a*/ 	.short	0x0000


	//----- nvinfo : EIATTR_MAXREG_COUNT
	.align		4
        /*002c*/ 	.byte	0x03, 0x1b
        /*002e*/ 	.short	0x0080


	//----- nvinfo : EIATTR_MERCURY_ISA_VERSION
	.align		4
        /*0030*/ 	.byte	0x03, 0x5f
        /*0032*/ 	.short	0x0101


	//----- nvinfo : EIATTR_VRC_CTA_INIT_COUNT
	.align		4
        /*0034*/ 	.byte	0x02, 0x4a
	.zero		1
	.zero		1


	//----- nvinfo : EIATTR_EXIT_INSTR_OFFSETS
	.align		4
        /*0038*/ 	.byte	0x04, 0x1c
        /*003a*/ 	.short	(.L_4065 - .L_4064)


	//   ....[0]....
.L_4064:
        /*003c*/ 	.word	0x00000390


	//   ....[1]....
        /*0040*/ 	.word	0x00000440


	//   ....[2]....
        /*0044*/ 	.word	0x000049b0


	//   ....[3]....
        /*0048*/ 	.word	0x00006070


	//----- nvinfo : EIATTR_MAX_THREADS
	.align		4
.L_4065:
        /*004c*/ 	.byte	0x04, 0x05
        /*004e*/ 	.short	(.L_4067 - .L_4066)
.L_4066:
        /*0050*/ 	.word	0x00000080
        /*0054*/ 	.word	0x00000001
        /*0058*/ 	.word	0x00000001


	//----- nvinfo : EIATTR_CRS_STACK_SIZE
	.align		4
.L_4067:
        /*005c*/ 	.byte	0x04, 0x1e
        /*005e*/ 	.short	(.L_4069 - .L_4068)
.L_4068:
        /*0060*/ 	.word	0x00000000


	//----- nvinfo : EIATTR_CBANK_PARAM_SIZE
	.align		4
.L_4069:
        /*0064*/ 	.byte	0x03, 0x19
        /*0066*/ 	.short	0x0290


	//----- nvinfo : EIATTR_PARAM_CBANK
	.align		4
        /*0068*/ 	.byte	0x04, 0x0a
        /*006a*/ 	.short	(.L_4071 - .L_4070)
	.align		4
.L_4070:
        /*006c*/ 	.word	index@(.nv.constant0._ZN2at6native18elementwise_kernelILi128ELi4EZNS0_22gpu_kernel_impl_nocastINS0_13BinaryFunctorIN3c104HalfES5_S5_ZZZNS0_16fmax_kernel_cudaERNS_18TensorIteratorBaseEENKUlvE_clEvENKUlvE1_clEvEUlS5_S5_E_EEEEvS7_RKT_EUliE_EEviT1_)
        /*0070*/ 	.short	0x0380
        /*0072*/ 	.short	0x0290


	//----- nvinfo : EIATTR_SW_WAR
	.align		4
.L_4071:
        /*0074*/ 	.byte	0x04, 0x36
        /*0076*/ 	.short	(.L_4073 - .L_4072)
.L_4072:
        /*0078*/ 	.word	0x00000008
.L_4073:


//--------------------- .nv.info._ZN2at6native27unrolled_elementwise_kernelINS0_13BinaryFunctorIN3c104HalfES4_S4_ZZZNS0_16fmax_kernel_cudaERNS_18TensorIteratorBaseEENKUlvE_clEvENKUlvE1_clEvEUlS4_S4_E_EESt5arrayIPcLm3EELi4E23TrivialOffsetCalculatorILi2EjESE_ILi1EjENS0_6memory15LoadWithoutCastENSH_16StoreWithoutCastEEEviT_T0_T2_T3_T4_T5_ --------------------------
	.section	.nv.info._ZN2at6native27unrolled_elementwise_kernelINS0_13BinaryFunctorIN3c104HalfES4_S4_ZZZNS0_16fmax_kernel_cudaERNS_18TensorIteratorBaseEENKUlvE_clEvENKUlvE1_clEvEUlS4_S4_E_EESt5arrayIPcLm3EELi4E23TrivialOffsetCalculatorILi2EjESE_ILi1EjENS0_6memory15LoadWithoutCastENSH_16StoreWithoutCastEEEviT_T0_T2_T3_T4_T5_,"",@"SHT_CUDA_INFO"
	.sectionflags	@""
	.align	4


	//----- nvinfo : EIATTR_CUDA_API_VERSION
	.align		4
        /*0000*/ 	.byte	0x04, 0x37
        /*0002*/ 	.short	(.L_4075 - .L_4074)
.L_4074:
        /*0004*/ 	.word	0x00000082


	//----- nvinfo : EIATTR_KPARAM_INFO
	.align		4
.L_4075:
        /*0008*/ 	.byte	0x04, 0x17
        /*000a*/ 	.short	(.L_4077 - .L_4076)
.L_4076:
        /*000c*/ 	.word	0x00000000
        /*0010*/ 	.short	0x0006
        /*0012*/ 	.short	0x0023
        /*0014*/ 	.byte	0x00, 0xf0, 0x05, 0x00


	//----- nvinfo : EIATTR_KPARAM_INFO
	.align		4
.L_4077:
        /*0018*/ 	.byte	0x04, 0x17
        /*001a*/ 	.short	(.L_4079 - .L_4078)
.L_4078:
        /*001c*/ 	.word	0x00000000
        /*0020*/ 	.short	0x0005
        /*0022*/ 	.short	0x0022
        /*0024*/ 	.byte	0x00, 0xf0, 0x05, 0x00


	//----- nvinfo : EIATTR_KPARAM_INFO
	.align		4
.L_4079:
        /*0028*/ 	.byte	0x04, 0x17
        /*002a*/ 	.short	(.L_4081 - .L_4080)
.L_4080:
        /*002c*/ 	.word	0x00000000
        /*0030*/ 	.short	0x0004
        /*0032*/ 	.short	0x0021
        /*0034*/ 	.byte	0x00, 0xf0, 0x05, 0x00


	//----- nvinfo : EIATTR_KPARAM_INFO
	.align		4
.L_4081:
        /*0038*/ 	.byte	0x04, 0x17
        /*003a*/ 	.short	(.L_4083 - .L_4082)
.L_4082:
        /*003c*/ 	.word	0x00000000
        /*0040*/ 	.short	0x0003
        /*0042*/ 	.short	0x0020
        /*0044*/ 	.byte	0x00, 0xf0, 0x05, 0x00


	//----- nvinfo : EIATTR_KPARAM_INFO
	.align		4
.L_4083:
        /*0048*/ 	.byte	0x04, 0x17
        /*004a*/ 	.short	(.L_4085 - .L_4084)
.L_4084:
        /*004c*/ 	.word	0x00000000
        /*0050*/ 	.short	0x0002
        /*0052*/ 	.short	0x0008
        /*0054*/ 	.byte	0x00, 0xf0, 0x61, 0x00


	//----- nvinfo : EIATTR_KPARAM_INFO
	.align		4
.L_4085:
        /*0058*/ 	.byte	0x04, 0x17
        /*005a*/ 	.short	(.L_4087 - .L_4086)
.L_4086:
        /*005c*/ 	.word	0x00000000
        /*0060*/ 	.short	0x0001
        /*0062*/ 	.short	0x0004
        /*0064*/ 	.byte	0x00, 0xf0, 0x05, 0x00


	//----- nvinfo : EIATTR_KPARAM_INFO
	.align		4
.L_4087:
        /*0068*/ 	.byte	0x04, 0x17
        /*006a*/ 	.short	(.L_4089 - .L_4088)
.L_4088:
        /*006c*/ 	.word	0x00000000
        /*0070*/ 	.short	0x0000
        /*0072*/ 	.short	0x0000
        /*0074*/ 	.byte	0x00, 0xf0, 0x11, 0x00


	//----- nvinfo : EIATTR_SPARSE_MMA_MASK
	.align		4
.L_4089:
        /*0078*/ 	.byte	0x03, 0x50
        /*007a*/ 	.short	0x0000


	//----- nvinfo : EIATTR_MAXREG_COUNT
	.align		4
        /*007c*/ 	.byte	0x03, 0x1b
        /*007e*/ 	.short	0x00ff


	//----- nvinfo : EIATTR_MERCURY_ISA_VERSION
	.align		4
        /*0080*/ 	.byte	0x03, 0x5f
        /*0082*/ 	.short	0x0101


	//----- nvinfo : EIATTR_VRC_CTA_INIT_COUNT
	.align		4
        /*0084*/ 	.byte	0x02, 0x4a
	.zero		1
	.zero		1


	//----- nvinfo : EIATTR_EXIT_INSTR_OFFSETS
	.align		4
        /*0088*/ 	.byte	0x04, 0x1c
        /*008a*/ 	.short	(.L_4091 - .L_4090)


	//   ....[0]....
.L_4090:
        /*008c*/ 	.word	0x00000590


	//   ....[1]....
        /*0090*/ 	.word	0x00000620


	//----- nvinfo : EIATTR_MAX_THREADS
	.align		4
.L_4091:
        /*0094*/ 	.byte	0x04, 0x05
        /*0096*/ 	.short	(.L_4093 - .L_4092)
.L_4092:
        /*0098*/ 	.word	0x00000080
        /*009c*/ 	.word	0x00000001
        /*00a0*/ 	.word	0x00000001


	//----- nvinfo : EIATTR_CRS_STACK_SIZE
	.align		4
.L_4093:
        /*00a4*/ 	.byte	0x04, 0x1e
        /*00a6*/ 	.short	(.L_4095 - .L_4094)
.L_4094:
        /*00a8*/ 	.word	0x00000000


	//----- nvinfo : EIATTR_CBANK_PARAM_SIZE
	.align		4
.L_4095:
        /*00ac*/ 	.byte	0x03, 0x19
        /*00ae*/ 	.short	0x0024


	//----- nvinfo : EIATTR_PARAM_CBANK
	.align		4
        /*00b0*/ 	.byte	0x04, 0x0a
        /*00b2*/ 	.short	(.L_4097 - .L_4096)
	.align		4
.L_4096:
        /*00b4*/ 	.word	index@(.nv.constant0._ZN2at6native27unrolled_elementwise_kernelINS0_13BinaryFunctorIN3c104HalfES4_S4_ZZZNS0_16fmax_kernel_cudaERNS_18TensorIteratorBaseEENKUlvE_clEvENKUlvE1_clEvEUlS4_S4_E_EESt5arrayIPcLm3EELi4E23TrivialOffsetCalculatorILi2EjESE_ILi1EjENS0_6memory15LoadWithoutCastENSH_16StoreWithoutCastEEEviT_T0_T2_T3_T4_T5_)
        /*00b8*/ 	.short	0x0380
        /*00ba*/ 	.short	0x0024


	//----- nvinfo : EIATTR_SW_WAR
	.align		4
.L_4097:
        /*00bc*/ 	.byte	0x04, 0x36
        /*00be*/ 	.short	(.L_4099 - .L_4098)
.L_4098:
        /*00c0*/ 	.word	0x00000008
.L_4099:


//--------------------- .nv.info._ZN2at6native29vectorized_elementwise_kernelILi2ENS0_13BinaryFunctorIN3c104HalfES4_S4_ZZZNS0_16fmax_kernel_cudaERNS_18TensorIteratorBaseEENKUlvE_clEvENKUlvE1_clEvEUlS4_S4_E_EESt5arrayIPcLm3EEEEviT0_T1_ --------------------------
	.section	.nv.info._ZN2at6native29vectorized_elementwise_kernelILi2ENS0_13BinaryFunctorIN3c104HalfES4_S4_ZZZNS0_16fmax_kernel_cudaERNS_18TensorIteratorBaseEENKUlvE_clEvENKUlvE1_clEvEUlS4_S4_E_EESt5arrayIPcLm3EEEEviT0_T1_,"",@"SHT_CUDA_INFO"
	.sectionflags	@""
	.align	4


	//----- nvinfo : EIATTR_CUDA_API_VERSION
	.align		4
        /*0000*/ 	.byte	0x04, 0x37
        /*0002*/ 	.short	(.L_4101 - .L_4100)
.L_4100:
        /*0004*/ 	.word	0x00000082


	//----- nvinfo : EIATTR_KPARAM_INFO
	.align		4
.L_4101:
        /*0008*/ 	.byte	0x04, 0x17
        /*000a*/ 	.short	(.L_4103 - .L_4102)
.L_4102:
        /*000c*/ 	.word	0x00000000
        /*0010*/ 	.short	0x0002
        /*0012*/ 	.short	0x0008
        /*0014*/ 	.byte	0x00, 0xf0, 0x61, 0x00


	//----- nvinfo : EIATTR_KPARAM_INFO
	.align		4
.L_4103:
        /*0018*/ 	.byte	0x04, 0x17
        /*001a*/ 	.short	(.L_4105 - .L_4104)
.L_4104:
        /*001c*/ 	.word	0x00000000
        /*0020*/ 	.short	0x0001
        /*0022*/ 	.short	0x0004
        /*0024*/ 	.byte	0x00, 0xf0, 0x05, 0x00


	//----- nvinfo : EIATTR_KPARAM_INFO
	.align		4
.L_4105:
        /*0028*/ 	.byte	0x04, 0x17
        /*002a*/ 	.short	(.L_4107 - .L_4106)
.L_4106:
        /*002c*/ 	.word	0x00000000
        /*0030*/ 	.short	0x0000
        /*0032*/ 	.short	0x0000
        /*0034*/ 	.byte	0x00, 0xf0, 0x11, 0x00


	//----- nvinfo : EIATTR_SPARSE_MMA_MASK
	.align		4
.L_4107:
        /*0038*/ 	.byte	0x03, 0x50
        /*003a*/ 	.short	0x0000


	//----- nvinfo : EIATTR_MAXREG_COUNT
	.align		4
        /*003c*/ 	.byte	0x03, 0x1b
        /*003e*/ 	.short	0x00ff


	//----- nvinfo : EIATTR_MERCURY_ISA_VERSION
	.align		4
        /*0040*/ 	.byte	0x03, 0x5f
        /*0042*/ 	.short	0x0101


	//----- nvinfo : EIATTR_VRC_CTA_INIT_COUNT
	.align		4
        /*0044*/ 	.byte	0x02, 0x4a
	.zero		1
	.zero		1


	//----- nvinfo : EIATTR_EXIT_INSTR_OFFSETS
	.align		4
        /*0048*/ 	.byte	0x04, 0x1c
        /*004a*/ 	.short	(.L_4109 - .L_4108)


	//   ....[0]....
.L_4108:
        /*004c*/ 	.word	0x00000c50


	//   ....[1]....
        /*0050*/ 	.word	0x00000ca0


	//   ....[2]....
        /*0054*/ 	.word	0x00000fd0


	//----- nvinfo : EIATTR_MAX_THREADS
	.align		4
.L_4109:
        /*0058*/ 	.byte	0x04, 0x05
        /*005a*/ 	.short	(.L_4111 - .L_4110)
.L_4110:
        /*005c*/ 	.word	0x00000080
        /*0060*/ 	.word	0x00000001
        /*0064*/ 	.word	0x00000001


	//----- nvinfo : EIATTR_CRS_STACK_SIZE
	.align		4
.L_4111:
        /*0068*/ 	.byte	0x04, 0x1e
        /*006a*/ 	.short	(.L_4113 - .L_4112)
.L_4112:
        /*006c*/ 	.word	0x00000000


	//----- nvinfo : EIATTR_CBANK_PARAM_SIZE
	.align		4
.L_4113:
        /*0070*/ 	.byte	0x03, 0x19
        /*0072*/ 	.short	0x0020


	//----- nvinfo : EIATTR_PARAM_CBANK
	.align		4
        /*0074*/ 	.byte	0x04, 0x0a
        /*0076*/ 	.short	(.L_4115 - .L_4114)
	.align		4
.L_4114:
        /*0078*/ 	.word	index@(.nv.constant0._ZN2at6native29vectorized_elementwise_kernelILi2ENS0_13BinaryFunctorIN3c104HalfES4_S4_ZZZNS0_16fmax_kernel_cudaERNS_18TensorIteratorBaseEENKUlvE_clEvENKUlvE1_clEvEUlS4_S4_E_EESt5arrayIPcLm3EEEEviT0_T1_)
        /*007c*/ 	.short	0x0380
        /*007e*/ 	.short	0x0020


	//----- nvinfo : EIATTR_SW_WAR
	.align		4
.L_4115:
        /*0080*/ 	.byte	0x04, 0x36
        /*0082*/ 	.short	(.L_4117 - .L_4116)
.L_4116:
        /*0084*/ 	.word	0x00000008
.L_4117:


//--------------------- .nv.info._ZN2at6native29vectorized_elementwise_kernelILi4ENS0_13BinaryFunctorIN3c104HalfES4_S4_ZZZNS0_16fmax_kernel_cudaERNS_18TensorIteratorBaseEENKUlvE_clEvENKUlvE1_clEvEUlS4_S4_E_EESt5arrayIPcLm3EEEEviT0_T1_ --------------------------
	.section	.nv.info._ZN2at6native29vectorized_elementwise_kernelILi4ENS0_13BinaryFunctorIN3c104HalfES4_S4_ZZZNS0_16fmax_kernel_cudaERNS_18TensorIteratorBaseEENKUlvE_clEvENKUlvE1_clEvEUlS4_S4_E_EESt5arrayIPcLm3EEEEviT0_T1_,"",@"SHT_CUDA_INFO"
	.sectionflags	@""
	.align	4


	//----- nvinfo : EIATTR_CUDA_API_VERSION
	.align		4
        /*0000*/ 	.byte	0x04, 0x37
        /*0002*/ 	.short	(.L_4119 - .L_4118)
.L_4118:
        /*0004*/ 	.word	0x00000082


	//----- nvinfo : EIATTR_KPARAM_INFO
	.align		4
.L_4119:
        /*0008*/ 	.byte	0x04, 0x17
        /*000a*/ 	.short	(.L_4121 - .L_4120)
.L_4120:
        /*000c*/ 	.word	0x00000000
        /*0010*/ 	.short	0x0002
        /*0012*/ 	.short	0x0008
        /*0014*/ 	.byte	0x00, 0xf0, 0x61, 0x00


	//----- nvinfo : EIATTR_KPARAM_INFO
	.align		4
.L_4121:
        /*0018*/ 	.byte	0x04, 0x17
        /*001a*/ 	.short	(.L_4123 - .L_4122)
.L_4122:
        /*001c*/ 	.word	0x00000000
        /*0020*/ 	.short	0x0001
        /*0022*/ 	.short	0x0004
        /*0024*/ 	.byte	0x00, 0xf0, 0x05, 0x00


	//----- nvinfo : EIATTR_KPARAM_INFO
	.align		4
.L_4123:
        /*0028*/ 	.byte	0x04, 0x17
        /*002a*/ 	.short	(.L_4125 - .L_4124)
.L_4124:
        /*002c*/ 	.word	0x00000000
        /*0030*/ 	.short	0x0000
        /*0032*/ 	.short	0x0000
        /*0034*/ 	.byte	0x00, 0xf0, 0x11, 0x00


	//----- nvinfo : EIATTR_SPARSE_MMA_MASK
	.align		4
.L_4125:
        /*0038*/ 	.byte	0x03, 0x50
        /*003a*/ 	.short	0x0000


	//----- nvinfo : EIATTR_MAXREG_COUNT
	.align		4
        /*003c*/ 	.byte	0x03, 0x1b
        /*003e*/ 	.short	0x00ff


	//----- nvinfo : EIATTR_MERCURY_ISA_VERSION
	.align		4
        /*0040*/ 	.byte	0x03, 0x5f
        /*0042*/ 	.short	0x0101


	//----- nvinfo : EIATTR_VRC_CTA_INIT_COUNT
	.align		4
        /*0044*/ 	.byte	0x02, 0x4a
	.zero		1
	.zero		1


	//----- nvinfo : EIATTR_EXIT_INSTR_OFFSETS
	.align		4
        /*0048*/ 	.byte	0x04, 0x1c
        /*004a*/ 	.short	(.L_4127 - .L_4126)


	//   ....[0]....
.L_4126:
        /*004c*/ 	.word	0x00000c50


	//   ....[1]....
        /*0050*/ 	.word	0x00000ca0


	//   ....[2]....
        /*0054*/ 	.word	0x00000f70


	//----- nvinfo : EIATTR_MAX_THREADS
	.align		4
.L_4127:
        /*0058*/ 	.byte	0x04, 0x05
        /*005a*/ 	.short	(.L_4129 - .L_4128)
.L_4128:
        /*005c*/ 	.word	0x00000080
        /*0060*/ 	.word	0x00000001
        /*0064*/ 	.word	0x00000001


	//----- nvinfo : EIATTR_CRS_STACK_SIZE
	.align		4
.L_4129:
        /*0068*/ 	.byte	0x04, 0x1e
        /*006a*/ 	.short	(.L_4131 - .L_4130)
.L_4130:
        /*006c*/ 	.word	0x00000000


	//----- nvinfo : EIATTR_CBANK_PARAM_SIZE
	.align		4
.L_4131:
        /*0070*/ 	.byte	0x03, 0x19
        /*0072*/ 	.short	0x0020


	//----- nvinfo : EIATTR_PARAM_CBANK
	.align		4
        /*0074*/ 	.byte	0x04, 0x0a
        /*0076*/ 	.short	(.L_4133 - .L_4132)
	.align		4
.L_4132:
        /*0078*/ 	.word	index@(.nv.constant0._ZN2at6native29vectorized_elementwise_kernelILi4ENS0_13BinaryFunctorIN3c104HalfES4_S4_ZZZNS0_16fmax_kernel_cudaERNS_18TensorIteratorBaseEENKUlvE_clEvENKUlvE1_clEvEUlS4_S4_E_EESt5arrayIPcLm3EEEEviT0_T1_)
        /*007c*/ 	.short	0x0380
        /*007e*/ 	.short	0x0020


	//----- nvinfo : EIATTR_SW_WAR
	.align		4
.L_4133:
        /*0080*/ 	.byte	0x04, 0x36
        /*0082*/ 	.short	(.L_4135 - .L_4134)
.L_4134:
        /*0084*/ 	.word	0x00000008
.L_4135:


//--------------------- .nv.info._ZN2at6native29vectorized_elementwise_kernelILi8ENS0_13BinaryFunctorIN3c104HalfES4_S4_ZZZNS0_16fmax_kernel_cudaERNS_18TensorIteratorBaseEENKUlvE_clEvENKUlvE1_clEvEUlS4_S4_E_EESt5arrayIPcLm3EEEEviT0_T1_ --------------------------
	.section	.nv.info._ZN2at6native29vectorized_elementwise_kernelILi8ENS0_13BinaryFunctorIN3c104HalfES4_S4_ZZZNS0_16fmax_kernel_cudaERNS_18TensorIteratorBaseEENKUlvE_clEvENKUlvE1_clEvEUlS4_S4_E_EESt5arrayIPcLm3EEEEviT0_T1_,"",@"SHT_CUDA_INFO"
	.sectionflags	@""
	.align	4


	//----- nvinfo : EIATTR_CUDA_API_VERSION
	.align		4
        /*0000*/ 	.byte	0x04, 0x37
        /*0002*/ 	.short	(.L_4137 - .L_4136)
.L_4136:
        /*0004*/ 	.word	0x00000082


	//----- nvinfo : EIATTR_KPARAM_INFO
	.align		4
.L_4137:
        /*0008*/ 	.byte	0x04, 0x17
        /*000a*/ 	.short	(.L_4139 - .L_4138)
.L_4138:
        /*000c*/ 	.word	0x00000000
        /*0010*/ 	.short	0x0002
        /*0012*/ 	.short	0x0008
        /*0014*/ 	.byte	0x00, 0xf0, 0x61, 0x00


	//----- nvinfo : EIATTR_KPARAM_INFO
	.align		4
.L_4139:
        /*0018*/ 	.byte	0x04, 0x17
        /*001a*/ 	.short	(.L_4141 - .L_4140)
.L_4140:
        /*001c*/ 	.word	0x00000000
        /*0020*/ 	.short	0x0001
        /*0022*/ 	.short	0x0004
        /*0024*/ 	.byte	0x00, 0xf0, 0x05, 0x00


	//----- nvinfo : EIATTR_KPARAM_INFO
	.align		4
.L_4141:
        /*0028*/ 	.byte	0x04, 0x17
        /*002a*/ 	.short	(.L_4143 - .L_4142)
.L_4142:
        /*002c*/ 	.word	0x00000000
        /*0030*/ 	.short	0x0000
        /*0032*/ 	.short	0x0000
        /*0034*/ 	.byte	0x00, 0xf0, 0x11, 0x00


	//----- nvinfo : EIATTR_SPARSE_MMA_MASK
	.align		4
.L_4143:
        /*0038*/ 	.byte	0x03, 0x50
        /*003a*/ 	.short	0x0000


	//----- nvinfo : EIATTR_MAXREG_COUNT
	.align		4
        /*003c*/ 	.byte	0x03, 0x1b
        /*003e*/ 	.short	0x00ff


	//----- nvinfo : EIATTR_MERCURY_ISA_VERSION
	.align		4
        /*0040*/ 	.byte	0x03, 0x5f
        /*0042*/ 	.short	0x0101


	//----- nvinfo : EIATTR_VRC_CTA_INIT_COUNT
	.align		4
        /*0044*/ 	.byte	0x02, 0x4a
	.zero		1
	.zero		1


	//----- nvinfo : EIATTR_EXIT_INSTR_OFFSETS
	.align		4
        /*0048*/ 	.byte	0x04, 0x1c
        /*004a*/ 	.short	(.L_4145 - .L_4144)


	//   ....[0]....
.L_4144:
        /*004c*/ 	.word	0x00000c50


	//   ....[1]....
        /*0050*/ 	.word	0x00000ca0


	//   ....[2]....
        /*0054*/ 	.word	0x00000f40


	//----- nvinfo : EIATTR_MAX_THREADS
	.align		4
.L_4145:
        /*0058*/ 	.byte	0x04, 0x05
        /*005a*/ 	.short	(.L_4147 - .L_4146)
.L_4146:
        /*005c*/ 	.word	0x00000080
        /*0060*/ 	.word	0x00000001
        /*0064*/ 	.word	0x00000001


	//----- nvinfo : EIATTR_CRS_STACK_SIZE
	.align		4
.L_4147:
        /*0068*/ 	.byte	0x04, 0x1e
        /*006a*/ 	.short	(.L_4149 - .L_4148)
.L_4148:
        /*006c*/ 	.word	0x00000000


	//----- nvinfo : EIATTR_CBANK_PARAM_SIZE
	.align		4
.L_4149:
        /*0070*/ 	.byte	0x03, 0x19
        /*0072*/ 	.short	0x0020


	//----- nvinfo : EIATTR_PARAM_CBANK
	.align		4
        /*0074*/ 	.byte	0x04, 0x0a
        /*0076*/ 	.short	(.L_4151 - .L_4150)
	.align		4
.L_4150:
        /*0078*/ 	.word	index@(.nv.constant0._ZN2at6native29vectorized_elementwise_kernelILi8ENS0_13BinaryFunctorIN3c104HalfES4_S4_ZZZNS0_16fmax_kernel_cudaERNS_18TensorIteratorBaseEENKUlvE_clEvENKUlvE1_clEvEUlS4_S4_E_EESt5arrayIPcLm3EEEEviT0_T1_)
        /*007c*/ 	.short	0x0380
        /*007e*/ 	.short	0x0020


	//----- nvinfo : EIATTR_SW_WAR
	.align		4
.L_4151:
        /*0080*/ 	.byte	0x04, 0x36
        /*0082*/ 	.short	(.L_4153 - .L_4152)
.L_4152:
        /*0084*/ 	.word	0x00000008
.L_4153:


//--------------------- .nv.info._ZN2at6native18elementwise_kernelILi128ELi4EZNS0_15gpu_kernel_implINS0_13AUnaryFunctorIfffZZZNS0_16fmax_kernel_cudaERNS_18TensorIteratorBaseEENKUlvE_clEvENKUlvE0_clEvEUlffE_EEEEvS5_RKT_EUliE_EEviT1_ --------------------------
	.section	.nv.info._ZN2at6native18elementwise_kernelILi128ELi4EZNS0_15gpu_kernel_implINS0_13AUnaryFunctorIfffZZZNS0_16fmax_kernel_cudaERNS_18TensorIteratorBaseEENKUlvE_clEvENKUlvE0_clEvEUlffE_EEEEvS5_RKT_EUliE_EEviT1_,"",@"SHT_CUDA_INFO"
	.sectionflags	@""
	.align	4


	//----- nvinfo : EIATTR_CUDA_API_VERSION
	.align		4
        /*0000*/ 	.byte	0x04, 0x37
        /*0002*/ 	.short	(.L_4155 - .L_4154)
.L_4154:
        /*0004*/ 	.word	0x00000082


	//----- nvinfo : EIATTR_KPARAM_INFO
	.align		4
.L_4155:
        /*0008*/ 	.byte	0x04, 0x17
        /*000a*/ 	.short	(.L_4157 - .L_4156)
.L_4156:
        /*000c*/ 	.word	0x00000000
        /*0010*/ 	.short	0x0001
        /*0012*/ 	.short	0x0008
        /*0014*/ 	.byte	0x00, 0xf0, 0x81, 0x08


	//----- nvinfo : EIATTR_KPARAM_INFO
	.align		4
.L_4157:
        /*0018*/ 	.byte	0x04, 0x17
        /*001a*/ 	.short	(.L_4159 - .L_4158)
.L_4158:
        /*001c*/ 	.word	0x00000000
        /*0020*/ 	.short	0x0000
        /*0022*/ 	.short	0x0000
        /*0024*/ 	.byte	0x00, 0xf0, 0x11, 0x00


	//----- nvinfo : EIATTR_SPARSE_MMA_MASK
	.align		4
.L_4159:
        /*0028*/ 	.byte	0x03, 0x50
        /*002a*/ 	.short	0x0000


	//----- nvinfo : EIATTR_MAXREG_COUNT
	.align		4
        /*002c*/ 	.byte	0x03, 0x1b
        /*002e*/ 	.short	0x0080


	//----- nvinfo : EIATTR_EXTERNS
	.align		4
        /*0030*/ 	.byte	0x04, 0x0f
        /*0032*/ 	.short	(.L_4161 - .L_4160)


	//   ....[0]....
	.align		4
.L_4160:
        /*0034*/ 	.word	index@(__assertfail)


	//----- nvinfo : EIATTR_MERCURY_ISA_VERSION
	.align		4
.L_4161:
        /*0038*/ 	.byte	0x03, 0x5f
        /*003a*/ 	.short	0x0101


	//----- nvinfo : EIATTR_VRC_CTA_INIT_COUNT
	.align		4
        /*003c*/ 	.byte	0x02, 0x4a
	.zero		1
	.zero		1


	//----- nvinfo : EIATTR_SYSCALL_OFFSETS
	.align		4
        /*0040*/ 	.byte	0x04, 0x46
        /*0042*/ 	.short	(.L_4163 - .L_4162)


	//   ....[0]....
.L_4162:
        /*0044*/ 	.word	0x000020d0


	//   ....[1]....
        /*0048*/ 	.word	0x00002ea0


	//   ....[2]....
        /*004c*/ 	.word	0x000050b0


	//   ....[3]....
        /*0050*/ 	.word	0x00005ce0


	//   ....[4]....
        /*0054*/ 	.word	0x00008000


	//   ....[5]....
        /*0058*/ 	.word	0x00008c30


	//   ....[6]....
        /*005c*/ 	.word	0x0000af60


	//   ....[7]....
        /*0060*/ 	.word	0x0000bb60


	//----- nvinfo : EIATTR_EXIT_INSTR_OFFSETS
	.align		4
.L_4163:
        /*0064*/ 	.byte	0x04, 0x1c
        /*0066*/ 	.short	(.L_4165 - .L_4164)


	//   ....[0]....
.L_4164:
        /*0068*/ 	.word	0x00008ee0


	//   ....[1]....
        /*006c*/ 	.word	0x0000b0e0


	//   ....[2]....
        /*0070*/ 	.word	0x0000b120


	//   ....[3]....
        /*0074*/ 	.word	0x0000b1b0


	//   ....[4]....
        /*0078*/ 	.word	0x0000b1e0


	//   ....[5]....
        /*007c*/ 	.word	0x0000b210


	//   ....[6]....
        /*0080*/ 	.word	0x0000b290


	//   ....[7]....
        /*0084*/ 	.word	0x0000b2c0


	//   ....[8]....
        /*0088*/ 	.word	0x0000b350


	//   ....[9]....
        /*008c*/ 	.word	0x0000b390


	//   ....[10]....
        /*0090*/ 	.word	0x0000b3d0


	//   ....[11]....
        /*0094*/ 	.word	0x0000b4a0


	//   ....[12]....
        /*0098*/ 	.word	0x0000b600


	//   ....[13]....
        /*009c*/ 	.word	0x0000b760


	//   ....[14]....
        /*00a0*/ 	.word	0x0000b8b0


	//   ....[15]....
        /*00a4*/ 	.word	0x0000b8e0


	//   ....[16]....
        /*00a8*/ 	.word	0x0000b910


	//   ....[17]....
        /*00ac*/ 	.word	0x0000b9b0


	//   ....[18]....
        /*00b0*/ 	.word	0x0000ba00


	//   ....[19]....
        /*00b4*/ 	.word	0x0000bb70


	//   ....[20]....
        /*00b8*/ 	.word	0x0000bc70


	//   ....[21]....
        /*00bc*/ 	.word	0x0000bda0


	//   ....[22]....
        /*00c0*/ 	.word	0x0000bdd0


	//----- nvinfo : EIATTR_MAX_THREADS
	.align		4
.L_4165:
        /*00c4*/ 	.byte	0x04, 0x05
        /*00c6*/ 	.short	(.L_4167 - .L_4166)
.L_4166:
        /*00c8*/ 	.word	0x00000080
        /*00cc*/ 	.word	0x00000001
        /*00d0*/ 	.word	0x00000001


	//----- nvinfo : EIATTR_CRS_STACK_SIZE
	.align		4
.L_4167:
        /*00d4*/ 	.byte	0x04, 0x1e
        /*00d6*/ 	.short	(.L_4169 - .L_4168)
.L_4168:
        /*00d8*/ 	.word	0x00000000


	//----- nvinfo : EIATTR_CBANK_PARAM_SIZE
	.align		4
.L_4169:
        /*00dc*/ 	.byte	0x03, 0x19
        /*00de*/ 	.short	0x0228


	//----- nvinfo : EIATTR_PARAM_CBANK
	.align		4
        /*00e0*/ 	.byte	0x04, 0x0a
        /*00e2*/ 	.short	(.L_4171 - .L_4170)
	.align		4
.L_4170:
        /*00e4*/ 	.word	index@(.nv.constant0._ZN2at6native18elementwise_kernelILi128ELi4EZNS0_15gpu_kernel_implINS0_13AUnaryFunctorIfffZZZNS0_16fmax_kernel_cudaERNS_18TensorIteratorBaseEENKUlvE_clEvENKUlvE0_clEvEUlffE_EEEEvS5_RKT_EUliE_EEviT1_)
        /*00e8*/ 	.short	0x0380
        /*00ea*/ 	.short	0x0228


	//----- nvinfo : EIATTR_SW_WAR
	.align		4
.L_4171:
        /*00ec*/ 	.byte	0x04, 0x36
        /*00ee*/ 	.short	(.L_4173 - .L_4172)
.L_4172:
        /*00f0*/ 	.word	0x00000008
.L_4173:


//--------------------- .nv.info._ZN2at6native27unrolled_elementwise_kernelINS0_13AUnaryFunctorIfffZZZNS0_16fmax_kernel_cudaERNS_18TensorIteratorBaseEENKUlvE_clEvENKUlvE0_clEvEUlffE_EESt5arrayIPcLm2EELi4E23TrivialOffsetCalculatorILi1EjESD_NS0_6memory12LoadWithCastILi1EEENSE_13StoreWithCastILi1EEEEEviT_T0_T2_T3_T4_T5_ --------------------------
	.section	.nv.info._ZN2at6native27unrolled_elementwise_kernelINS0_13AUnaryFunctorIfffZZZNS0_16fmax_kernel_cudaERNS_18TensorIteratorBaseEENKUlvE_clEvENKUlvE0_clEvEUlffE_EESt5arrayIPcLm2EELi4E23TrivialOffsetCalculatorILi1EjESD_NS0_6memory12LoadWithCastILi1EEENSE_13StoreWithCastILi1EEEEEviT_T0_T2_T3_T4_T5_,"",@"SHT_CUDA_INFO"
	.sectionflags	@""
	.align	4


	//----- nvinfo : EIATTR_CUDA_API_VERSION
	.align		4
        /*0000*/ 	.byte	0x04, 0x37
        /*0002*/ 	.short	(.L_4175 - .L_4174)
.L_4174:
        /*0004*/ 	.word	0x00000082


	//----- nvinfo : EIATTR_KPARAM_INFO
	.align		4
.L_4175:
        /*0008*/ 	.byte	0x04, 0x17
        /*000a*/ 	.short	(.L_4177 - .L_4176)
.L_4176:
        /*000c*/ 	.word	0x00000000
        /*0010*/ 	.short	0x0006
        /*0012*/ 	.short	0x002c
        /*0014*/ 	.byte	0x00, 0xf0, 0x21, 0x00


	//----- nvinfo : EIATTR_KPARAM_INFO
	.align		4
.L_4177:
        /*0018*/ 	.byte	0x04, 0x17
        /*001a*/ 	.short	(.L_4179 - .L_4178)
.L_4178:
        /*001c*/ 	.word	0x00000000
        /*0020*/ 	.short	0x0005
        /*0022*/ 	.short	0x0024
        /*0024*/ 	.byte	0x00, 0xf0, 0x21, 0x00


	//----- nvinfo : EIATTR_KPARAM_INFO
	.align		4
.L_4179:
        /*0028*/ 	.byte	0x04, 0x17
        /*002a*/ 	.short	(.L_4181 - .L_4180)
.L_4180:
        /*002c*/ 	.word	0x00000000
        /*0030*/ 	.short	0x0004
        /*0032*/ 	.short	0x0021
        /*0034*/ 	.byte	0x00, 0xf0, 0x05, 0x00


	//----- nvinfo : EIATTR_KPARAM_INFO
	.align		4
.L_4181:
        /*0038*/ 	.byte	0x04, 0x17
        /*003a*/ 	.short	(.L_4183 - .L_4182)
.L_4182:
        /*003c*/ 	.word	0x00000000
        /*0040*/ 	.short	0x0003
        /*0042*/ 	.short	0x0020
        /*0044*/ 	.byte	0x00, 0xf0, 0x05, 0x00


	//----- nvinfo : EIATTR_KPARAM_INFO
	.align		4
.L_4183:
        /*0048*/ 	.byte	0x04, 0x17
        /*004a*/ 	.short	(.L_4185 - .L_4184)
.L_4184:
        /*004c*/ 	.word	0x00000000
        /*0050*/ 	.short	0x0002
        /*0052*/ 	.short	0x0010
        /*0054*/ 	.byte	0x00, 0xf0, 0x41, 0x00


	//----- nvinfo : EIATTR_KPARAM_INFO
	.align		4
.L_4185:
        /*0058*/ 	.byte	0x04, 0x17
        /*005a*/ 	.short	(.L_4187 - .L_4186)
.L_4186:
        /*005c*/ 	.word	0x00000000
        /*0060*/ 	.short	0x0001
        /*0062*/ 	.short	0x0004
        /*0064*/ 	.byte	0x00, 0xf0, 0x21, 0x00


	//----- nvinfo : EIATTR_KPARAM_INFO
	.align		4
.L_4187:
        /*0068*/ 	.byte	0x04, 0x17
        /*006a*/ 	.short	(.L_4189 - .L_4188)
.L_4188:
        /*006c*/ 	.word	0x00000000
        /*0070*/ 	.short	0x0000
        /*0072*/ 	.short	0x0000
        /*0074*/ 	.byte	0x00, 0xf0, 0x11, 0x00


	//----- nvinfo : EIATTR_SPARSE_MMA_MASK
	.align		4
.L_4189:
        /*0078*/ 	.byte	0x03, 0x50
        /*007a*/ 	.short	0x0000


	//----- nvinfo : EIATTR_MAXREG_COUNT
	.align		4
        /*007c*/ 	.byte	0x03, 0x1b
        /*007e*/ 	.short	0x00ff


	//----- nvinfo : EIATTR_EXTERNS
	.align		4
        /*0080*/ 	.byte	0x04, 0x0f
        /*0082*/ 	.short	(.L_4191 - .L_4190)


	//   ....[0]....
	.align		4
.L_4190:
        /*0084*/ 	.word	index@(__assertfail)


	//----- nvinfo : EIATTR_MERCURY_ISA_VERSION
	.align		4
.L_4191:
        /*0088*/ 	.byte	0x03, 0x5f
        /*008a*/ 	.short	0x0101


	//----- nvinfo : EIATTR_VRC_CTA_INIT_COUNT
	.align		4
        /*008c*/ 	.byte	0x02, 0x4a
	.zero		1
	.zero		1


	//----- nvinfo : EIATTR_SYSCALL_OFFSETS
	.align		4
        /*0090*/ 	.byte	0x04, 0x46
        /*0092*/ 	.short	(.L_4193 - .L_4192)


	//   ....[0]....
.L_4192:
        /*0094*/ 	.word	0x00000de0


	//   ....[1]....
        /*0098*/ 	.word	0x00001ce0


	//   ....[2]....
        /*009c*/ 	.word	0x00002b70


	//   ....[3]....
        /*00a0*/ 	.word	0x000039d0


	//   ....[4]....
        /*00a4*/ 	.word	0x000047e0


	//   ....[5]....
        /*00a8*/ 	.word	0x00005530


	//   ....[6]....
        /*00ac*/ 	.word	0x000063b0


	//   ....[7]....
        /*00b0*/ 	.word	0x00007210


	//----- nvinfo : EIATTR_EXIT_INSTR_OFFSETS
	.align		4
.L_4193:
        /*00b4*/ 	.byte	0x04, 0x1c
        /*00b6*/ 	.short	(.L_4195 - .L_4194)


	//   ....[0]....
.L_4194:
        /*00b8*/ 	.word	0x00006650


	//   ....[1]....
        /*00bc*/ 	.word	0x00006790


	//   ....[2]....
        /*00c0*/ 	.word	0x000067d0


	//   ....[3]....
        /*00c4*/ 	.word	0x00006860


	//   ....[4]....
        /*00c8*/ 	.word	0x00006890


	//   ....[5]....
        /*00cc*/ 	.word	0x000068c0


	//   ....[6]....
        /*00d0*/ 	.word	0x00006940


	//   ....[7]....
        /*00d4*/ 	.word	0x00006970


	//   ....[8]....
        /*00d8*/ 	.word	0x00006a00


	//   ....[9]....
        /*00dc*/ 	.word	0x00006a40


	//   ....[10]....
        /*00e0*/ 	.word	0x00006a80


	//   ....[11]....
        /*00e4*/ 	.word	0x00006b50


	//   ....[12]....
        /*00e8*/ 	.word	0x00006cb0


	//   ....[13]....
        /*00ec*/ 	.word	0x00006e10


	//   ....[14]....
        /*00f0*/ 	.word	0x00006f60


	//   ....[15]....
        /*00f4*/ 	.word	0x00006f90


	//   ....[16]....
        /*00f8*/ 	.word	0x00006fc0


	//   ....[17]....
        /*00fc*/ 	.word	0x00007060


	//   ....[18]....
        /*0100*/ 	.word	0x000070b0


	//   ....[19]....
        /*0104*/ 	.word	0x00007220


	//   ....[20]....
        /*0108*/ 	.word	0x00007320


	//   ....[21]....
        /*010c*/ 	.word	0x00007450


	//   ....[22]....
        /*0110*/ 	.word	0x00007480


	//----- nvinfo : EIATTR_MAX_THREADS
	.align		4
.L_4195:
        /*0114*/ 	.byte	0x04, 0x05
        /*0116*/ 	.short	(.L_4197 - .L_4196)
.L_4196:
        /*0118*/ 	.word	0x00000080
        /*011c*/ 	.word	0x00000001
        /*0120*/ 	.word	0x00000001


	//----- nvinfo : EIATTR_CRS_STACK_SIZE
	.align		4
.L_4197:
        /*0124*/ 	.byte	0x04, 0x1e
        /*0126*/ 	.short	(.L_4199 - .L_4198)
.L_4198:
        /*0128*/ 	.word	0x00000000


	//----- nvinfo : EIATTR_CBANK_PARAM_SIZE
	.align		4
.L_4199:
        /*012c*/ 	.byte	0x03, 0x19
        /*012e*/ 	.short	0x0034


	//----- nvinfo : EIATTR_PARAM_CBANK
	.align		4
        /*0130*/ 	.byte	0x04, 0x0a
        /*0132*/ 	.short	(.L_4201 - .L_4200)
	.align		4
.L_4200:
        /*0134*/ 	.word	index@(.nv.constant0._ZN2at6native27unrolled_elementwise_kernelINS0_13AUnaryFunctorIfffZZZNS0_16fmax_kernel_cudaERNS_18TensorIteratorBaseEENKUlvE_clEvENKUlvE0_clEvEUlffE_EESt5arrayIPcLm2EELi4E23TrivialOffsetCalculatorILi1EjESD_NS0_6memory12LoadWithCastILi1EEENSE_13StoreWithCastILi1EEEEEviT_T0_T2_T3_T4_T5_)
        /*0138*/ 	.short	0x0380
        /*013a*/ 	.short	0x0034


	//----- nvinfo : EIATTR_SW_WAR
	.align		4
.L_4201:
        /*013c*/ 	.byte	0x04, 0x36
        /*013e*/ 	.short	(.L_4203 - .L_4202)
.L_4202:
        /*0140*/ 	.word	0x00000008
.L_4203:


//--------------------- .nv.info._ZN2at6native18elementwise_kernelILi128ELi2EZNS0_22gpu_kernel_impl_nocastINS0_13AUnaryFunctorIfffZZZNS0_16fmax_kernel_cudaERNS_18TensorIteratorBaseEENKUlvE_clEvENKUlvE0_clEvEUlffE_EEEEvS5_RKT_EUliE_EEviT1_ --------------------------
	.section	.nv.info._ZN2at6native18elementwise_kernelILi128ELi2EZNS0_22gpu_kernel_impl_nocastINS0_13AUnaryFunctorIfffZZZNS0_16fmax_kernel_cudaERNS_18TensorIteratorBaseEENKUlvE_clEvENKUlvE0_clEvEUlffE_EEEEvS5_RKT_EUliE_EEviT1_,"",@"SHT_CUDA_INFO"
	.sectionflags	@""
	.align	4


	//----- nvinfo : EIATTR_CUDA_API_VERSION
	.align		4
        /*0000*/ 	.byte	0x04, 0x37
        /*0002*/ 	.short	(.L_4205 - .L_4204)
.L_4204:
        /*0004*/ 	.word	0x00000082


	//----- nvinfo : EIATTR_KPARAM_INFO
	.align		4
.L_4205:
        /*0008*/ 	.byte	0x04, 0x17
        /*000a*/ 	.short	(.L_4207 - .L_4206)
.L_4206:
        /*000c*/ 	.word	0x00000000
        /*0010*/ 	.short	0x0001
        /*0012*/ 	.short	0x0008
        /*0014*/ 	.byte	0x00, 0xf0, 0x61, 0x08


	//----- nvinfo : EIATTR_KPARAM_INFO
	.align		4
.L_4207:
        /*0018*/ 	.byte	0x04, 0x17
        /*001a*/ 	.short	(.L_4209 - .L_4208)
.L_4208:
        /*001c*/ 	.word	0x00000000
        /*0020*/ 	.short	0x0000
        /*0022*/ 	.short	0x0000
        /*0024*/ 	.byte	0x00, 0xf0, 0x11, 0x00


	//----- nvinfo : EIATTR_SPARSE_MMA_MASK
	.align		4
.L_4209:
        /*0028*/ 	.byte	0x03, 0x50
        /*002a*/ 	.short	0x0000


	//----- nvinfo : EIATTR_MAXREG_COUNT
	.align		4
        /*002c*/ 	.byte	0x03, 0x1b
        /*002e*/ 	.short	0x0080


	//----- nvinfo : EIATTR_MERCURY_ISA_VERSION
	.align		4
        /*0030*/ 	.byte	0x03, 0x5f
        /*0032*/ 	.short	0x0101


	//----- nvinfo : EIATTR_VRC_CTA_INIT_COUNT
	.align		4
        /*0034*/ 	.byte	0x02, 0x4a
	.zero		1
	.zero		1


	//----- nvinfo : EIATTR_EXIT_INSTR_OFFSETS
	.align		4
        /*0038*/ 	.byte	0x04, 0x1c
        /*003a*/ 	.short	(.L_4211 - .L_4210)


	//   ....[0]....
.L_4210:
        /*003c*/ 	.word	0x00000160


	//   ....[1]....
        /*0040*/ 	.word	0x000001d0


	//   ....[2]....
        /*0044*/ 	.word	0x000015b0


	//   ....[3]....
        /*0048*/ 	.word	0x000028f0


	//----- nvinfo : EIATTR_MAX_THREADS
	.align		4
.L_4211:
        /*004c*/ 	.byte	0x04, 0x05
        /*004e*/ 	.short	(.L_4213 - .L_4212)
.L_4212:
        /*0050*/ 	.word	0x00000080
        /*0054*/ 	.word	0x00000001
        /*0058*/ 	.word	0x00000001


	//----- nvinfo : EIATTR_CRS_STACK_SIZE
	.align		4
.L_4213:
        /*005c*/ 	.byte	0x04, 0x1e
        /*005e*/ 	.short	(.L_4215 - .L_4214)
.L_4214:
        /*0060*/ 	.word	0x00000000


	//----- nvinfo : EIATTR_CBANK_PARAM_SIZE
	.align		4
.L_4215:
        /*0064*/ 	.byte	0x03, 0x19
        /*0066*/ 	.short	0x0220


	//----- nvinfo : EIATTR_PARAM_CBANK
	.align		4
        /*0068*/ 	.byte	0x04, 0x0a
        /*006a*/ 	.short	(.L_4217 - .L_4216)
	.align		4
.L_4216:
        /*006c*/ 	.word	index@(.nv.constant0._ZN2at6native18elementwise_kernelILi128ELi2EZNS0_22gpu_kernel_impl_nocastINS0_13AUnaryFunctorIfffZZZNS0_16fmax_kernel_cudaERNS_18TensorIteratorBaseEENKUlvE_clEvENKUlvE0_clEvEUlffE_EEEEvS5_RKT_EUliE_EEviT1_)
        /*0070*/ 	.short	0x0380
        /*0072*/ 	.short	0x0220


	//----- nvinfo : EIATTR_SW_WAR
	.align		4
.L_4217:
        /*0074*/ 	.byte	0x04, 0x36
        /*0076*/ 	.short	(.L_4219 - .L_4218)
.L_4218:
        /*0078*/ 	.word	0x00000008
.L_4219:


//--------------------- .nv.info._ZN2at6native27unrolled_elementwise_kernelINS0_13AUnaryFunctorIfffZZZNS0_16fmax_kernel_cudaERNS_18TensorIteratorBaseEENKUlvE_clEvENKUlvE0_clEvEUlffE_EESt5arrayIPcLm2EELi4E23TrivialOffsetCalculatorILi1EjESD_NS0_6memory15LoadWithoutCastENSE_16StoreWithoutCastEEEviT_T0_T2_T3_T4_T5_ --------------------------
	.section	.nv.info._ZN2at6native27unrolled_elementwise_kernelINS0_13AUnaryFunctorIfffZZZNS0_16fmax_kernel_cudaERNS_18TensorIteratorBaseEENKUlvE_clEvENKUlvE0_clEvEUlffE_EESt5arrayIPcLm2EELi4E23TrivialOffsetCalculatorILi1EjESD_NS0_6memory15LoadWithoutCastENSE_16StoreWithoutCastEEEviT_T0_T2_T3_T4_T5_,"",@"SHT_CUDA_INFO"
	.sectionflags	@""
	.align	4


	//----- nvinfo : EIATTR_CUDA_API_VERSION
	.align		4
        /*0000*/ 	.byte	0x04, 0x37
        /*0002*/ 	.short	(.L_4221 - .L_4220)
.L_4220:
        /*0004*/ 	.word	0x00000082


	//----- nvinfo : EIATTR_KPARAM_INFO
	.align		4
.L_4221:
        /*0008*/ 	.byte	0x04, 0x17
        /*000a*/ 	.short	(.L_4223 - .L_4222)
.L_4222:
        /*000c*/ 	.word	0x00000000
        /*0010*/ 	.short	0x0006
        /*0012*/ 	.short	0x0023
        /*0014*/ 	.byte	0x00, 0xf0, 0x05, 0x00


	//----- nvinfo : EIATTR_KPARAM_INFO
	.align		4
.L_4223:
        /*0018*/ 	.byte	0x04, 0x17
        /*001a*/ 	.short	(.L_4225 - .L_4224)
.L_4224:
        /*001c*/ 	.word	0x00000000
        /*0020*/ 	.short	0x0005
        /*0022*/ 	.short	0x0022
        /*0024*/ 	.byte	0x00, 0xf0, 0x05, 0x00


	//----- nvinfo : EIATTR_KPARAM_INFO
	.align		4
.L_4225:
        /*0028*/ 	.byte	0x04, 0x17
        /*002a*/ 	.short	(.L_4227 - .L_4226)
.L_4226:
        /*002c*/ 	.word	0x00000000
        /*0030*/ 	.short	0x0004
        /*0032*/ 	.short	0x0021
        /*0034*/ 	.byte	0x00, 0xf0, 0x05, 0x00


	//----- nvinfo : EIATTR_KPARAM_INFO
	.align		4
.L_4227:
        /*0038*/ 	.byte	0x04, 0x17
        /*003a*/ 	.short	(.L_4229 - .L_4228)
.L_4228:
        /*003c*/ 	.word	0x00000000
        /*0040*/ 	.short	0x0003
        /*0042*/ 	.short	0x0020
        /*0044*/ 	.byte	0x00, 0xf0, 0x05, 0x00


	//----- nvinfo : EIATTR_KPARAM_INFO
	.align		4
.L_4229:
        /*0048*/ 	.byte	0x04, 0x17
        /*004a*/ 	.short	(.L_4231 - .L_4230)
.L_4230:
        /*004c*/ 	.word	0x00000000
        /*0050*/ 	.short	0x0002
        /*0052*/ 	.short	0x0010
        /*0054*/ 	.byte	0x00, 0xf0, 0x41, 0x00


	//----- nvinfo : EIATTR_KPARAM_INFO
	.align		4
.L_4231:
        /*0058*/ 	.byte	0x04, 0x17
        /*005a*/ 	.short	(.L_4233 - .L_4232)
.L_4232:
        /*005c*/ 	.word	0x00000000
        /*0060*/ 	.short	0x0001
        /*0062*/ 	.short	0x0004
        /*0064*/ 	.byte	0x00, 0xf0, 0x21, 0x00


	//----- nvinfo : EIATTR_KPARAM_INFO
	.align		4
.L_4233:
        /*0068*/ 	.byte	0x04, 0x17
        /*006a*/ 	.short	(.L_4235 - .L_4234)
.L_4234:
        /*006c*/ 	.word	0x00000000
        /*0070*/ 	.short	0x0000
        /*0072*/ 	.short	0x0000
        /*0074*/ 	.byte	0x00, 0xf0, 0x11, 0x00


	//----- nvinfo : EIATTR_SPARSE_MMA_MASK
	.align		4
.L_4235:
        /*0078*/ 	.byte	0x03, 0x50
        /*007a*/ 	.short	0x0000


	//----- nvinfo : EIATTR_MAXREG_COUNT
	.align		4
        /*007c*/ 	.byte	0x03, 0x1b
        /*007e*/ 	.short	0x00ff


	//----- nvinfo : EIATTR_MERCURY_ISA_VERSION
	.align		4
        /*0080*/ 	.byte	0x03, 0x5f
        /*0082*/ 	.short	0x0101


	//----- nvinfo : EIATTR_VRC_CTA_INIT_COUNT
	.align		4
        /*0084*/ 	.byte	0x02, 0x4a
	.zero		1
	.zero		1


	//----- nvinfo : EIATTR_EXIT_INSTR_OFFSETS
	.align		4
        /*0088*/ 	.byte	0x04, 0x1c
        /*008a*/ 	.short	(.L_4237 - .L_4236)


	//   ....[0]....
.L_4236:
        /*008c*/ 	.word	0x00000400


	//   ....[1]....
        /*0090*/ 	.word	0x00000450


	//----- nvinfo : EIATTR_MAX_THREADS
	.align		4
.L_4237:
        /*0094*/ 	.byte	0x04, 0x05
        /*0096*/ 	.short	(.L_4239 - .L_4238)
.L_4238:
        /*0098*/ 	.word	0x00000080
        /*009c*/ 	.word	0x00000001
        /*00a0*/ 	.word	0x00000001


	//----- nvinfo : EIATTR_CRS_STACK_SIZE
	.align		4
.L_4239:
        /*00a4*/ 	.byte	0x04, 0x1e
        /*00a6*/ 	.short	(.L_4241 - .L_4240)
.L_4240:
        /*00a8*/ 	.word	0x00000000


	//----- nvinfo : EIATTR_CBANK_PARAM_SIZE
	.align		4
.L_4241:
        /*00ac*/ 	.byte	0x03, 0x19
        /*00ae*/ 	.short	0x0024


	//----- nvinfo : EIATTR_PARAM_CBANK
	.align		4
        /*00b0*/ 	.byte	0x04, 0x0a
        /*00b2*/ 	.short	(.L_4243 - .L_4242)
	.align		4
.L_4242:
        /*00b4*/ 	.word	index@(.nv.constant0._ZN2at6native27unrolled_elementwise_kernelINS0_13AUnaryFunctorIfffZZZNS0_16fmax_kernel_cudaERNS_18TensorIteratorBaseEENKUlvE_clEvENKUlvE0_clEvEUlffE_EESt5arrayIPcLm2EELi4E23TrivialOffsetCalculatorILi1EjESD_NS0_6memory15LoadWithoutCastENSE_16StoreWithoutCastEEEviT_T0_T2_T3_T4_T5_)
        /*00b8*/ 	.short	0x0380
        /*00ba*/ 	.short	0x0024


	//----- nvinfo : EIATTR_SW_WAR
	.align		4
.L_4243:
        /*00bc*/ 	.byte	0x04, 0x36
        /*00be*/ 	.short	(.L_4245 - .L_4244)
.L_4244:
        /*00c0*/ 	.word	0x00000008
.L_4245:


//--------------------- .nv.info._ZN2at6native29vectorized_elementwise_kernelILi2ENS0_13AUnaryFunctorIfffZZZNS0_16fmax_kernel_cudaERNS_18TensorIteratorBaseEENKUlvE_clEvENKUlvE0_clEvEUlffE_EESt5arrayIPcLm2EEEEviT0_T1_ --------------------------
	.section	.nv.info._ZN2at6native29vectorized_elementwise_kernelILi2ENS0_13AUnaryFunctorIfffZZZNS0_16fmax_kernel_cudaERNS_18TensorIteratorBaseEENKUlvE_clEvENKUlvE0_clEvEUlffE_EESt5arrayIPcLm2EEEEviT0_T1_,"",@"SHT_CUDA_INFO"
	.sectionflags	@""
	.align	4


	//----- nvinfo : EIATTR_CUDA_API_VERSION
	.align		4
        /*0000*/ 	.byte	0x04, 0x37
        /*0002*/ 	.short	(.L_4247 - .L_4246)
.L_4246:
        /*0004*/ 	.word	0x00000082


	//----- nvinfo : EIATTR_KPARAM_INFO
	.align		4
.L_4247:
        /*0008*/ 	.byte	0x04, 0x17
        /*000a*/ 	.short	(.L_4249 - .L_4248)
.L_4248:
        /*000c*/ 	.word	0x00000000
        /*0010*/ 	.short	0x0002
        /*0012*/ 	.short	0x0010
        /*0014*/ 	.byte	0x00, 0xf0, 0x41, 0x00


	//----- nvinfo : EIATTR_KPARAM_INFO
	.align		4
.L_4249:
        /*0018*/ 	.byte	0x04, 0x17
        /*001a*/ 	.short	(.L_4251 - .L_4250)
.L_4250:
        /*001c*/ 	.word	0x00000000
        /*0020*/ 	.short	0x0001
        /*0022*/ 	.short	0x0004
        /*0024*/ 	.byte	0x00, 0xf0, 0x21, 0x00


	//----- nvinfo : EIATTR_KPARAM_INFO
	.align		4
.L_4251:
        /*0028*/ 	.byte	0x04, 0x17
        /*002a*/ 	.short	(.L_4253 - .L_4252)
.L_4252:
        /*002c*/ 	.word	0x00000000
        /*0030*/ 	.short	0x0000
        /*0032*/ 	.short	0x0000
        /*0034*/ 	.byte	0x00, 0xf0, 0x11, 0x00


	//----- nvinfo : EIATTR_SPARSE_MMA_MASK
	.align		4
.L_4253:
        /*0038*/ 	.byte	0x03, 0x50
        /*003a*/ 	.short	0x0000


	//----- nvinfo : EIATTR_MAXREG_COUNT
	.align		4
        /*003c*/ 	.byte	0x03, 0x1b
        /*003e*/ 	.short	0x00ff


	//----- nvinfo : EIATTR_MERCURY_ISA_VERSION
	.align		4
        /*0040*/ 	.byte	0x03, 0x5f
        /*0042*/ 	.short	0x0101


	//----- nvinfo : EIATTR_VRC_CTA_INIT_COUNT
	.align		4
        /*0044*/ 	.byte	0x02, 0x4a
	.zero		1
	.zero		1


	//----- nvinfo : EIATTR_EXIT_INSTR_OFFSETS
	.align		4
        /*0048*/ 	.byte	0x04, 0x1c
        /*004a*/ 	.short	(.L_4255 - .L_4254)


	//   ....[0]....
.L_4254:
        /*004c*/ 	.word	0x00000800


	//   ....[1]....
        /*0050*/ 	.word	0x00000850


	//   ....[2]....
        /*0054*/ 	.word	0x000009e0


	//----- nvinfo : EIATTR_MAX_THREADS
	.align		4
.L_4255:
        /*0058*/ 	.byte	0x04, 0x05
        /*005a*/ 	.short	(.L_4257 - .L_4256)
.L_4256:
        /*005c*/ 	.word	0x00000080
        /*0060*/ 	.word	0x00000001
        /*0064*/ 	.word	0x00000001


	//----- nvinfo : EIATTR_CRS_STACK_SIZE
	.align		4
.L_4257:
        /*0068*/ 	.byte	0x04, 0x1e
        /*006a*/ 	.short	(.L_4259 - .L_4258)
.L_4258:
        /*006c*/ 	.word	0x00000000


	//----- nvinfo : EIATTR_CBANK_PARAM_SIZE
	.align		4
.L_4259:
        /*0070*/ 	.byte	0x03, 0x19
        /*0072*/ 	.short	0x0020


	//----- nvinfo : EIATTR_PARAM_CBANK
	.align		4
        /*0074*/ 	.byte	0x04, 0x0a
        /*0076*/ 	.short	(.L_4261 - .L_4260)
	.align		4
.L_4260:
        /*0078*/ 	.word	index@(.nv.constant0._ZN2at6native29vectorized_elementwise_kernelILi2ENS0_13AUnaryFunctorIfffZZZNS0_16fmax_kernel_cudaERNS_18TensorIteratorBaseEENKUlvE_clEvENKUlvE0_clEvEUlffE_EESt5arrayIPcLm2EEEEviT0_T1_)
        /*007c*/ 	.short	0x0380
        /*007e*/ 	.short	0x0020


	//----- nvinfo : EIATTR_SW_WAR
	.align		4
.L_4261:
        /*0080*/ 	.byte	0x04, 0x36
        /*0082*/ 	.short	(.L_4263 - .L_4262)
.L_4262:
        /*0084*/ 	.word	0x00000008
.L_4263:


//--------------------- .nv.info._ZN2at6native29vectorized_elementwise_kernelILi4ENS0_13AUnaryFunctorIfffZZZNS0_16fmax_kernel_cudaERNS_18TensorIteratorBaseEENKUlvE_clEvENKUlvE0_clEvEUlffE_EESt5arrayIPcLm2EEEEviT0_T1_ --------------------------
	.section	.nv.info._ZN2at6native29vectorized_elementwise_kernelILi4ENS0_13AUnaryFunctorIfffZZZNS0_16fmax_kernel_cudaERNS_18TensorIteratorBaseEENKUlvE_clEvENKUlvE0_clEvEUlffE_EESt5arrayIPcLm2EEEEviT0_T1_,"",@"SHT_CUDA_INFO"
	.sectionflags	@""
	.align	4


	//----- nvinfo : EIATTR_CUDA_API_VERSION
	.align		4
        /*0000*/ 	.byte	0x04, 0x37
        /*0002*/ 	.short	(.L_4265 - .L_4264)
.L_4264:
        /*0004*/ 	.word	0x00000082


	//----- nvinfo : EIATTR_KPARAM_INFO
	.align		4
.L_4265:
        /*0008*/ 	.byte	0x04, 0x17
        /*000a*/ 	.short	(.L_4267 - .L_4266)
.L_4266:
        /*000c*/ 	.word	0x00000000
        /*0010*/ 	.short	0x0002
        /*0012*/ 	.short	0x0010
        /*0014*/ 	.byte	0x00, 0xf0, 0x41, 0x00


	//----- nvinfo : EIATTR_KPARAM_INFO
	.align		4
.L_4267:
        /*0018*/ 	.byte	0x04, 0x17
        /*001a*/ 	.short	(.L_4269 - .L_4268)
.L_4268:
        /*001c*/ 	.word	0x00000000
        /*0020*/ 	.short	0x0001
        /*0022*/ 	.short	0x0004
        /*0024*/ 	.byte	0x00, 0xf0, 0x21, 0x00


	//----- nvinfo : EIATTR_KPARAM_INFO
	.align		4
.L_4269:
        /*0028*/ 	.byte	0x04, 0x17
        /*002a*/ 	.short	(.L_4271 - .L_4270)
.L_4270:
        /*002c*/ 	.word	0x00000000
        /*0030*/ 	.short	0x0000
        /*0032*/ 	.short	0x0000
        /*0034*/ 	.byte	0x00, 0xf0, 0x11, 0x00


	//----- nvinfo : EIATTR_SPARSE_MMA_MASK
	.align		4
.L_4271:
        /*0038*/ 	.byte	0x03, 0x50
        /*003a*/ 	.short	0x0000


	//----- nvinfo : EIATTR_MAXREG_COUNT
	.align		4
        /*003c*/ 	.byte	0x03, 0x1b
        /*003e*/ 	.short	0x00ff


	//----- nvinfo : EIATTR_MERCURY_ISA_VERSION
	.align		4
        /*0040*/ 	.byte	0x03, 0x5f
        /*0042*/ 	.short	0x0101


	//----- nvinfo : EIATTR_VRC_CTA_INIT_COUNT
	.align		4
        /*0044*/ 	.byte	0x02, 0x4a
	.zero		1
	.zero		1


	//----- nvinfo : EIATTR_EXIT_INSTR_OFFSETS
	.align		4
        /*0048*/ 	.byte	0x04, 0x1c
        /*004a*/ 	.short	(.L_4273 - .L_4272)


	//   ....[0]....
.L_4272:
        /*004c*/ 	.word	0x00000800


	//   ....[1]....
        /*0050*/ 	.word	0x00000850


	//   ....[2]....
        /*0054*/ 	.word	0x000009a0


	//----- nvinfo : EIATTR_MAX_THREADS
	.align		4
.L_4273:
        /*0058*/ 	.byte	0x04, 0x05
        /*005a*/ 	.short	(.L_4275 - .L_4274)
.L_4274:
        /*005c*/ 	.word	0x00000080
        /*0060*/ 	.word	0x00000001
        /*0064*/ 	.word	0x00000001


	//----- nvinfo : EIATTR_CRS_STACK_SIZE
	.align		4
.L_4275:
        /*0068*/ 	.byte	0x04, 0x1e
        /*006a*/ 	.short	(.L_4277 - .L_4276)
.L_4276:
        /*006c*/ 	.word	0x00000000


	//----- nvinfo : EIATTR_CBANK_PARAM_SIZE
	.align		4
.L_4277:
        /*0070*/ 	.byte	0x03, 0x19
        /*0072*/ 	.short	0x0020


	//----- nvinfo : EIATTR_PARAM_CBANK
	.align		4
        /*0074*/ 	.byte	0x04, 0x0a
        /*0076*/ 	.short	(.L_4279 - .L_4278)
	.align		4
.L_4278:
        /*0078*/ 	.word	index@(.nv.constant0._ZN2at6native29vectorized_elementwise_kernelILi4ENS0_13AUnaryFunctorIfffZZZNS0_16fmax_kernel_cudaERNS_18TensorIteratorBaseEENKUlvE_clEvENKUlvE0_clEvEUlffE_EESt5arrayIPcLm2EEEEviT0_T1_)
        /*007c*/ 	.short	0x0380
        /*007e*/ 	.short	0x0020


	//----- nvinfo : EIATTR_SW_WAR
	.align		4
.L_4279:
        /*0080*/ 	.byte	0x04, 0x36
        /*0082*/ 	.short	(.L_4281 - .L_4280)
.L_4280:
        /*0084*/ 	.word	0x00000008
.L_4281:


//--------------------- .nv.info._ZN2at6native29vectorized_elementwise_kernelILi8ENS0_13AUnaryFunctorIfffZZZNS0_16fmax_kernel_cudaERNS_18TensorIteratorBaseEENKUlvE_clEvENKUlvE0_clEvEUlffE_EESt5arrayIPcLm2EEEEviT0_T1_ --------------------------
	.section	.nv.info._ZN2at6native29vectorized_elementwise_kernelILi8ENS0_13AUnaryFunctorIfffZZZNS0_16fmax_kernel_cudaERNS_18TensorIteratorBaseEENKUlvE_clEvENKUlvE0_clEvEUlffE_EESt5arrayIPcLm2EEEEviT0_T1_,"",@"SHT_CUDA_INFO"
	.sectionflags	@""
	.align	4


	//----- nvinfo : EIATTR_CUDA_API_VERSION
	.align		4
        /*0000*/ 	.byte	0x04, 0x37
        /*0002*/ 	.short	(.L_4283 - .L_4282)
.L_4282:
        /*0004*/ 	.word	0x00000082


	//----- nvinfo : EIATTR_KPARAM_INFO
	.align		4
.L_4283:
        /*0008*/ 	.byte	0x04, 0x17
        /*000a*/ 	.short	(.L_4285 - .L_4284)
.L_4284:
        /*000c*/ 	.word	0x00000000
        /*0010*/ 	.short	0x0002
        /*0012*/ 	.short	0x0010
        /*0014*/ 	.byte	0x00, 0xf0, 0x41, 0x00


	//----- nvinfo : EIATTR_KPARAM_INFO
	.align		4
.L_4285:
        /*0018*/ 	.byte	0x04, 0x17
        /*001a*/ 	.short	(.L_4287 - .L_4286)
.L_4286:
        /*001c*/ 	.word	0x00000000
        /*0020*/ 	.short	0x0001
        /*0022*/ 	.short	0x0004
        /*0024*/ 	.byte	0x00, 0xf0, 0x21, 0x00


	//----- nvinfo : EIATTR_KPARAM_INFO
	.align		4
.L_4287:
        /*0028*/ 	.byte	0x04, 0x17
        /*002a*/ 	.short	(.L_4289 - .L_4288)
.L_4288:
        /*002c*/ 	.word	0x00000000
        /*0030*/ 	.short	0x0000
        /*0032*/ 	.short	0x0000
        /*0034*/ 	.byte	0x00, 0xf0, 0x11, 0x00


	//----- nvinfo : EIATTR_SPARSE_MMA_MASK
	.align		4
.L_4289:
        /*0038*/ 	.byte	0x03, 0x50
        /*003a*/ 	.short	0x0000


	//----- nvinfo : EIATTR_MAXREG_COUNT
	.align		4
        /*003c*/ 	.byte	0x03, 0x1b
        /*003e*/ 	.short	0x00ff


	//----- nvinfo : EIATTR_MERCURY_ISA_VERSION
	.align		4
        /*0040*/ 	.byte	0x03, 0x5f
        /*0042*/ 	.short	0x0101


	//----- nvinfo : EIATTR_VRC_CTA_INIT_COUNT
	.align		4
        /*0044*/ 	.byte	0x02, 0x4a
	.zero		1
	.zero		1


	//----- nvinfo : EIATTR_EXIT_INSTR_OFFSETS
	.align		4
        /*0048*/ 	.byte	0x04, 0x1c
        /*004a*/ 	.short	(.L_4291 - .L_4290)


	//   ....[0]....
.L_4290:
        /*004c*/ 	.word	0x00000800


	//   ....[1]....
        /*0050*/ 	.word	0x00000850


	//   ....[2]....
        /*0054*/ 	.word	0x00000980


	//----- nvinfo : EIATTR_MAX_THREADS
	.align		4
.L_4291:
        /*0058*/ 	.byte	0x04, 0x05
        /*005a*/ 	.short	(.L_4293 - .L_4292)
.L_4292:
        /*005c*/ 	.word	0x00000080
        /*0060*/ 	.word	0x00000001
        /*0064*/ 	.word	0x00000001


	//----- nvinfo : EIATTR_CRS_STACK_SIZE
	.align		4
.L_4293:
        /*0068*/ 	.byte	0x04, 0x1e
        /*006a*/ 	.short	(.L_4295 - .L_4294)
.L_4294:
        /*006c*/ 	.word	0x00000000


	//----- nvinfo : EIATTR_CBANK_PARAM_SIZE
	.align		4
.L_4295:
        /*0070*/ 	.byte	0x03, 0x19
        /*0072*/ 	.short	0x0020


	//----- nvinfo : EIATTR_PARAM_CBANK
	.align		4
        /*0074*/ 	.byte	0x04, 0x0a
        /*0076*/ 	.short	(.L_4297 - .L_4296)
	.align		4
.L_4296:
        /*0078*/ 	.word	index@(.nv.constant0._ZN2at6native29vectorized_elementwise_kernelILi8ENS0_13AUnaryFunctorIfffZZZNS0_16fmax_kernel_cudaERNS_18TensorIteratorBaseEENKUlvE_clEvENKUlvE0_clEvEUlffE_EESt5arrayIPcLm2EEEEviT0_T1_)
        /*007c*/ 	.short	0x0380
        /*007e*/ 	.short	0x0020


	//----- nvinfo : EIATTR_SW_WAR
	.align		4
.L_4297:
        /*0080*/ 	.byte	0x04, 0x36
        /*0082*/ 	.short	(.L_4299 - .L_4298)
.L_4298:
        /*0084*/ 	.word	0x00000008
.L_4299:


//--------------------- .nv.info._ZN2at6native18elementwise_kernelILi128ELi4EZNS0_15gpu_kernel_implINS0_13BinaryFunctorIfffZZZNS0_16fmax_kernel_cudaERNS_18TensorIteratorBaseEENKUlvE_clEvENKUlvE0_clEvEUlffE_EEEEvS5_RKT_EUliE_EEviT1_ --------------------------
	.section	.nv.info._ZN2at6native18elementwise_kernelILi128ELi4EZNS0_15gpu_kernel_implINS0_13BinaryFunctorIfffZZZNS0_16fmax_kernel_cudaERNS_18TensorIteratorBaseEENKUlvE_clEvENKUlvE0_clEvEUlffE_EEEEvS5_RKT_EUliE_EEviT1_,"",@"SHT_CUDA_INFO"
	.sectionflags	@""
	.align	4


	//----- nvinfo : EIATTR_CUDA_API_VERSION
	.align		4
        /*0000*/ 	.byte	0x04, 0x37
        /*0002*/ 	.short	(.L_4301 - .L_4300)
.L_4300:
        /*0004*/ 	.word	0x00000082


	//----- nvinfo : EIATTR_KPARAM_INFO
	.align		4
.L_4301:
        /*0008*/ 	.byte	0x04, 0x17
        /*000a*/ 	.short	(.L_4303 - .L_4302)
.L_4302:
        /*000c*/ 	.word	0x00000000
        /*0010*/ 	.short	0x0001
        /*0012*/ 	.short	0x0008
        /*0014*/ 	.byte	0x00, 0xf0, 0x21, 0x0a


	//----- nvinfo : EIATTR_KPARAM_INFO
	.align		4
.L_4303:
        /*0018*/ 	.byte	0x04, 0x17
        /*001a*/ 	.short	(.L_4305 - .L_4304)
.L_4304:
        /*001c*/ 	.word	0x00000000
        /*0020*/ 	.short	0x0000
        /*0022*/ 	.short	0x0000
        /*0024*/ 	.byte	0x00, 0xf0, 0x11, 0x00


	//----- nvinfo : EIATTR_SPARSE_MMA_MASK
	.align		4
.L_4305:
        /*0028*/ 	.byte	0x03, 0x50
        /*002a*/ 	.short	0x0000


	//----- nvinfo : EIATTR_MAXREG_COUNT
	.align		4
        /*002c*/ 	.byte	0x03, 0x1b
        /*002e*/ 	.short	0x0080


	//----- nvinfo : EIATTR_EXTERNS
	.align		4
        /*0030*/ 	.byte	0x04, 0x0f
        /*0032*/ 	.short	(.L_4307 - .L_4306)


	//   ....[0]....
	.align		4
.L_4306:
        /*0034*/ 	.word	index@(__assertfail)


	//----- nvinfo : EIATTR_MERCURY_ISA_VERSION
	.align		4
.L_4307:
        /*0038*/ 	.byte	0x03, 0x5f
        /*003a*/ 	.short	0x0101


	//----- nvinfo : EIATTR_VRC_CTA_INIT_COUNT
	.align		4
        /*003c*/ 	.byte	0x02, 0x4a
	.zero		1
	.zero		1


	//----- nvinfo : EIATTR_SYSCALL_OFFSETS
	.align		4
        /*0040*/ 	.byte	0x04, 0x46
        /*0042*/ 	.short	(.L_4309 - .L_4308)


	//   ....[0]....
.L_4308:
        /*0044*/ 	.word	0x00002410


	//   ....[1]....
        /*0048*/ 	.word	0x00003200


	//   ....[2]....
        /*004c*/ 	.word	0x00003fc0


	//   ....[3]....
        /*0050*/ 	.word	0x00006500


	//   ....[4]....
        /*0054*/ 	.word	0x000072f0


	//   ....[5]....
        /*0058*/ 	.word	0x00007f10


	//   ....[6]....
        /*005c*/ 	.word	0x0000a560


	//   ....[7]....
        /*0060*/ 	.word	0x0000b350


	//   ....[8]....
        /*0064*/ 	.word	0x0000bf70


	//   ....[9]....
        /*0068*/ 	.word	0x0000e5e0


	//   ....[10]....
        /*006c*/ 	.word	0x0000f3d0


	//   ....[11]....
        /*0070*/ 	.word	0x0000ffc0


	//----- nvinfo : EIATTR_EXIT_INSTR_OFFSETS
	.align		4
.L_4309:
        /*0074*/ 	.byte	0x04, 0x1c
        /*0076*/ 	.short	(.L_4311 - .L_4310)


	//   ....[0]....
.L_4310:
        /*0078*/ 	.word	0x0000c220


	//   ....[1]....
        /*007c*/ 	.word	0x0000f540


	//   ....[2]....
        /*0080*/ 	.word	0x0000f580


	//   ....[3]....
        /*0084*/ 	.word	0x0000f610


	//   ....[4]....
        /*0088*/ 	.word	0x0000f640


	//   ....[5]....
        /*008c*/ 	.word	0x0000f670


	//   ....[6]....
        /*0090*/ 	.word	0x0000f6f0


	//   ....[7]....
        /*0094*/ 	.word	0x0000f720


	//   ....[8]....
        /*0098*/ 	.word	0x0000f7b0


	//   ....[9]....
        /*009c*/ 	.word	0x0000f7f0


	//   ....[10]....
        /*00a0*/ 	.word	0x0000f830


	//   ....[11]....
        /*00a4*/ 	.word	0x0000f900


	//   ....[12]....
        /*00a8*/ 	.word	0x0000fa60


	//   ....[13]....
        /*00ac*/ 	.word	0x0000fbc0


	//   ....[14]....
        /*00b0*/ 	.word	0x0000fd10


	//   ....[15]....
        /*00b4*/ 	.word	0x0000fd40


	//   ....[16]....
        /*00b8*/ 	.word	0x0000fd70


	//   ....[17]....
        /*00bc*/ 	.word	0x0000fe10


	//   ....[18]....
        /*00c0*/ 	.word	0x0000fe60


	//   ....[19]....
        /*00c4*/ 	.word	0x0000ffd0


	//   ....[20]....
        /*00c8*/ 	.word	0x000100d0


	//   ....[21]....
        /*00cc*/ 	.word	0x00010200


	//   ....[22]....
        /*00d0*/ 	.word	0x00010230


	//----- nvinfo : EIATTR_MAX_THREADS
	.align		4
.L_4311:
        /*00d4*/ 	.byte	0x04, 0x05
        /*00d6*/ 	.short	(.L_4313 - .L_4312)
.L_4312:
        /*00d8*/ 	.word	0x00000080
        /*00dc*/ 	.word	0x00000001
        /*00e0*/ 	.word	0x00000001


	//----- nvinfo : EIATTR_CRS_STACK_SIZE
	.align		4
.L_4313:
        /*00e4*/ 	.byte	0x04, 0x1e
        /*00e6*/ 	.short	(.L_4315 - .L_4314)
.L_4314:
        /*00e8*/ 	.word	0x00000000


	//----- nvinfo : EIATTR_CBANK_PARAM_SIZE
	.align		4
.L_4315:
        /*00ec*/ 	.byte	0x03, 0x19
        /*00ee*/ 	.short	0x0290


	//----- nvinfo : EIATTR_PARAM_CBANK
	.align		4
        /*00f0*/ 	.byte	0x04, 0x0a
        /*00f2*/ 	.short	(.L_4317 - .L_4316)
	.align		4
.L_4316:
        /*00f4*/ 	.word	index@(.nv.constant0._ZN2at6native18elementwise_kernelILi128ELi4EZNS0_15gpu_kernel_implINS0_13BinaryFunctorIfffZZZNS0_16fmax_kernel_cudaERNS_18TensorIteratorBaseEENKUlvE_clEvENKUlvE0_clEvEUlffE_EEEEvS5_RKT_EUliE_EEviT1_)
        /*00f8*/ 	.short	0x0380
        /*00fa*/ 	.short	0x0290


	//----- nvinfo : EIATTR_SW_WAR
	.align		4
.L_4317:
        /*00fc*/ 	.byte	0x04, 0x36
        /*00fe*/ 	.short	(.L_4319 - .L_4318)
.L_4318:
        /*0100*/ 	.word	0x00000008
.L_4319:


//--------------------- .nv.info._ZN2at6native27unrolled_elementwise_kernelINS0_13BinaryFunctorIfffZZZNS0_16fmax_kernel_cudaERNS_18TensorIteratorBaseEENKUlvE_clEvENKUlvE0_clEvEUlffE_EESt5arrayIPcLm3EELi4E23TrivialOffsetCalculatorILi2EjESC_ILi1EjENS0_6memory12LoadWithCastILi2EEENSF_13StoreWithCastILi1EEEEEviT_T0_T2_T3_T4_T5_ --------------------------
	.section	.nv.info._ZN2at6native27unrolled_elementwise_kernelINS0_13BinaryFunctorIfffZZZNS0_16fmax_kernel_cudaERNS_18TensorIteratorBaseEENKUlvE_clEvENKUlvE0_clEvEUlffE_EESt5arrayIPcLm3EELi4E23TrivialOffsetCalculatorILi2EjESC_ILi1EjENS0_6memory12LoadWithCastILi2EEENSF_13StoreWithCastILi1EEEEEviT_T0_T2_T3_T4_T5_,"",@"SHT_CUDA_INFO"
	.sectionflags	@""
	.align	4


	//----- nvinfo : EIATTR_CUDA_API_VERSION
	.align		4
        /*0000*/ 	.byte	0x04, 0x37
        /*0002*/ 	.short	(.L_4321 - .L_4320)
.L_4320:
        /*0004*/ 	.word	0x00000082


	//----- nvinfo : EIATTR_KPARAM_INFO
	.align		4
.L_4321:
        /*0008*/ 	.byte	0x04, 0x17
        /*000a*/ 	.short	(.L_4323 - .L_4322)
.L_4322:
        /*000c*/ 	.word	0x00000000
        /*0010*/ 	.short	0x0006
        /*0012*/ 	.short	0x0030
        /*0014*/ 	.byte	0x00, 0xf0, 0x21, 0x00


	//----- nvinfo : EIATTR_KPARAM_INFO
	.align		4
.L_4323:
        /*0018*/ 	.byte	0x04, 0x17
        /*001a*/ 	.short	(.L_4325 - .L_4324)
.L_4324:
        /*001c*/ 	.word	0x00000000
        /*0020*/ 	.short	0x0005
        /*0022*/ 	.short	0x0024
        /*0024*/ 	.byte	0x00, 0xf0, 0x31, 0x00


	//----- nvinfo : EIATTR_KPARAM_INFO
	.align		4
.L_4325:
        /*0028*/ 	.byte	0x04, 0x17
        /*002a*/ 	.short	(.L_4327 - .L_4326)
.L_4326:
        /*002c*/ 	.word	0x00000000
        /*0030*/ 	.short	0x0004
        /*0032*/ 	.short	0x0021
        /*0034*/ 	.byte	0x00, 0xf0, 0x05, 0x00


	//----- nvinfo : EIATTR_KPARAM_INFO
	.align		4
.L_4327:
        /*0038*/ 	.byte	0x04, 0x17
        /*003a*/ 	.short	(.L_4329 - .L_4328)
.L_4328:
        /*003c*/ 	.word	0x00000000
        /*0040*/ 	.short	0x0003
        /*0042*/ 	.short	0x0020
        /*0044*/ 	.byte	0x00, 0xf0, 0x05, 0x00


	//----- nvinfo : EIATTR_KPARAM_INFO
	.align		4
.L_4329:
        /*0048*/ 	.byte	0x04, 0x17
        /*004a*/ 	.short	(.L_4331 - .L_4330)
.L_4330:
        /*004c*/ 	.word	0x00000000
        /*0050*/ 	.short	0x0002
        /*0052*/ 	.short	0x0008
        /*0054*/ 	.byte	0x00, 0xf0, 0x61, 0x00


	//----- nvinfo : EIATTR_KPARAM_INFO
	.align		4
.L_4331:
        /*0058*/ 	.byte	0x04, 0x17
        /*005a*/ 	.short	(.L_4333 - .L_4332)
.L_4332:
        /*005c*/ 	.word	0x00000000
        /*0060*/ 	.short	0x0001
        /*0062*/ 	.short	0x0004
        /*0064*/ 	.byte	0x00, 0xf0, 0x05, 0x00


	//----- nvinfo : EIATTR_KPARAM_INFO
	.align		4
.L_4333:
        /*0068*/ 	.byte	0x04, 0x17
        /*006a*/ 	.short	(.L_4335 - .L_4334)
.L_4334:
        /*006c*/ 	.word	0x00000000
        /*0070*/ 	.short	0x0000
        /*0072*/ 	.short	0x0000
        /*0074*/ 	.byte	0x00, 0xf0, 0x11, 0x00


	//----- nvinfo : EIATTR_SPARSE_MMA_MASK
	.align		4
.L_4335:
        /*0078*/ 	.byte	0x03, 0x50
        /*007a*/ 	.short	0x0000


	//----- nvinfo : EIATTR_MAXREG_COUNT
	.align		4
        /*007c*/ 	.byte	0x03, 0x1b
        /*007e*/ 	.short	0x00ff


	//----- nvinfo : EIATTR_EXTERNS
	.align		4
        /*0080*/ 	.byte	0x04, 0x0f
        /*0082*/ 	.short	(.L_4337 - .L_4336)


	//   ....[0]....
	.align		4
.L_4336:
        /*0084*/ 	.word	index@(__assertfail)


	//----- nvinfo : EIATTR_MERCURY_ISA_VERSION
	.align		4
.L_4337:
        /*0088*/ 	.byte	0x03, 0x5f
        /*008a*/ 	.short	0x0101


	//----- nvinfo : EIATTR_VRC_CTA_INIT_COUNT
	.align		4
        /*008c*/ 	.byte	0x02, 0x4a
	.zero		1
	.zero		1


	//----- nvinfo : EIATTR_SYSCALL_OFFSETS
	.align		4
        /*0090*/ 	.byte	0x04, 0x46
        /*0092*/ 	.short	(.L_4339 - .L_4338)


	//   ....[0]....
.L_4338:
        /*0094*/ 	.word	0x00000df0


	//   ....[1]....
        /*0098*/ 	.word	0x00001c10


	//   ....[2]....
        /*009c*/ 	.word	0x00002b30


	//   ....[3]....
        /*00a0*/ 	.word	0x00003940


	//   ....[4]....
        /*00a4*/ 	.word	0x000047d0


	//   ....[5]....
        /*00a8*/ 	.word	0x000055e0


	//   ....[6]....
        /*00ac*/ 	.word	0x00006480


	//   ....[7]....
        /*00b0*/ 	.word	0x00007270


	//   ....[8]....
        /*00b4*/ 	.word	0x00008070


	//   ....[9]....
        /*00b8*/ 	.word	0x00008dc0


	//   ....[10]....
        /*00bc*/ 	.word	0x00009c40


	//   ....[11]....
        /*00c0*/ 	.word	0x0000aaa0


	//----- nvinfo : EIATTR_EXIT_INSTR_OFFSETS
	.align		4
.L_4339:
        /*00c4*/ 	.byte	0x04, 0x1c
        /*00c6*/ 	.short	(.L_4341 - .L_4340)


	//   ....[0]....
.L_4340:
        /*00c8*/ 	.word	0x00009ee0


	//   ....[1]....
        /*00cc*/ 	.word	0x0000a020


	//   ....[2]....
        /*00d0*/ 	.word	0x0000a060


	//   ....[3]....
        /*00d4*/ 	.word	0x0000a0f0


	//   ....[4]....
        /*00d8*/ 	.word	0x0000a120


	//   ....[5]....
        /*00dc*/ 	.word	0x0000a150


	//   ....[6]....
        /*00e0*/ 	.word	0x0000a1d0


	//   ....[7]....
        /*00e4*/ 	.word	0x0000a200


	//   ....[8]....
        /*00e8*/ 	.word	0x0000a290


	//   ....[9]....
        /*00ec*/ 	.word	0x0000a2d0


	//   ....[10]....
        /*00f0*/ 	.word	0x0000a310


	//   ....[11]....
        /*00f4*/ 	.word	0x0000a3e0


	//   ....[12]....
        /*00f8*/ 	.word	0x0000a540


	//   ....[13]....
        /*00fc*/ 	.word	0x0000a6a0


	//   ....[14]....
        /*0100*/ 	.word	0x0000a7f0


	//   ....[15]....
        /*0104*/ 	.word	0x0000a820


	//   ....[16]....
        /*0108*/ 	.word	0x0000a850


	//   ....[17]....
        /*010c*/ 	.word	0x0000a8f0


	//   ....[18]....
        /*0110*/ 	.word	0x0000a940


	//   ....[19]....
        /*0114*/ 	.word	0x0000aab0


	//   ....[20]....
        /*0118*/ 	.word	0x0000abb0


	//   ....[21]....
        /*011c*/ 	.word	0x0000ace0


	//   ....[22]....
        /*0120*/ 	.word	0x0000ad10


	//----- nvinfo : EIATTR_MAX_THREADS
	.align		4
.L_4341:
        /*0124*/ 	.byte	0x04, 0x05
        /*0126*/ 	.short	(.L_4343 - .L_4342)
.L_4342:
        /*0128*/ 	.word	0x00000080
        /*012c*/ 	.word	0x00000001
        /*0130*/ 	.word	0x00000001


	//----- nvinfo : EIATTR_CRS_STACK_SIZE
	.align		4
.L_4343:
        /*0134*/ 	.byte	0x04, 0x1e
        /*0136*/ 	.short	(.L_4345 - .L_4344)
.L_4344:
        /*0138*/ 	.word	0x00000000


	//----- nvinfo : EIATTR_CBANK_PARAM_SIZE
	.align		4
.L_4345:
        /*013c*/ 	.byte	0x03, 0x19
        /*013e*/ 	.short	0x0038


	//----- nvinfo : EIATTR_PARAM_CBANK
	.align		4
        /*0140*/ 	.byte	0x04, 0x0a
        /*0142*/ 	.short	(.L_4347 - .L_4346)
	.align		4
.L_4346:
        /*0144*/ 	.word	index@(.nv.constant0._ZN2at6native27unrolled_elementwise_kernelINS0_13BinaryFunctorIfffZZZNS0_16fmax_kernel_cudaERNS_18TensorIteratorBaseEENKUlvE_clEvENKUlvE0_clEvEUlffE_EESt5arrayIPcLm3EELi4E23TrivialOffsetCalculatorILi2EjESC_ILi1EjENS0_6memory12LoadWithCastILi2EEENSF_13StoreWithCastILi1EEEEEviT_T0_T2_T3_T4_T5_)
        /*0148*/ 	.short	0x0380
        /*014a*/ 	.short	0x0038


	//----- nvinfo : EIATTR_SW_WAR
	.align		4
.L_4347:
        /*014c*/ 	.byte	0x04, 0x36
        /*014e*/ 	.short	(.L_4349 - .L_4348)
.L_4348:
        /*0150*/ 	.word	0x00000008
.L_4349:


//--------------------- .nv.info._ZN2at6native18elementwise_kernelILi128ELi2EZNS0_22gpu_kernel_impl_nocastINS0_13BinaryFunctorIfffZZZNS0_16fmax_kernel_cudaERNS_18TensorIteratorBaseEENKUlvE_clEvENKUlvE0_clEvEUlffE_EEEEvS5_RKT_EUliE_EEviT1_ --------------------------
	.section	.nv.info._ZN2at6native18elementwise_kernelILi128ELi2EZNS0_22gpu_kernel_impl_nocastINS0_13BinaryFunctorIfffZZZNS0_16fmax_kernel_cudaERNS_18TensorIteratorBaseEENKUlvE_clEvENKUlvE0_clEvEUlffE_EEEEvS5_RKT_EUliE_EEviT1_,"",@"SHT_CUDA_INFO"
	.sectionflags	@""
	.align	4


	//----- nvinfo : EIATTR_CUDA_API_VERSION
	.align		4
        /*0000*/ 	.byte	0x04, 0x37
        /*0002*/ 	.short	(.L_4351 - .L_4350)
.L_4350:
        /*0004*/ 	.word	0x00000082


	//----- nvinfo : EIATTR_KPARAM_INFO
	.align		4
.L_4351:
        /*0008*/ 	.byte	0x04, 0x17
        /*000a*/ 	.short	(.L_4353 - .L_4352)
.L_4352:
        /*000c*/ 	.word	0x00000000
        /*0010*/ 	.short	0x0001
        /*0012*/ 	.short	0x0008
        /*0014*/ 	.byte	0x00, 0xf0, 0x21, 0x0a


	//----- nvinfo : EIATTR_KPARAM_INFO
	.align		4
.L_4353:
        /*0018*/ 	.byte	0x04, 0x17
        /*001a*/ 	.short	(.L_4355 - .L_4354)
.L_4354:
        /*001c*/ 	.word	0x00000000
        /*0020*/ 	.short	0x0000
        /*0022*/ 	.short	0x0000
        /*0024*/ 	.byte	0x00, 0xf0, 0x11, 0x00


	//----- nvinfo : EIATTR_SPARSE_MMA_MASK
	.align		4
.L_4355:
        /*0028*/ 	.byte	0x03, 0x50
        /*002a*/ 	.short	0x0000


	//----- nvinfo : EIATTR_MAXREG_COUNT
	.align		4
        /*002c*/ 	.byte	0x03, 0x1b
        /*002e*/ 	.short	0x0080


	//----- nvinfo : EIATTR_MERCURY_ISA_VERSION
	.align		4
        /*0030*/ 	.byte	0x03, 0x5f
        /*0032*/ 	.short	0x0101


	//----- nvinfo : EIATTR_VRC_CTA_INIT_COUNT
	.align		4
        /*0034*/ 	.byte	0x02, 0x4a
	.zero		1
	.zero		1


	//----- nvinfo : EIATTR_EXIT_INSTR_OFFSETS
	.align		4
        /*0038*/ 	.byte	0x04, 0x1c
        /*003a*/ 	.short	(.L_4357 - .L_4356)


	//   ....[0]....
.L_4356:
        /*003c*/ 	.word	0x00000170


	//   ....[1]....
        /*0040*/ 	.word	0x000001f0


	//   ....[2]....
        /*0044*/ 	.word	0x00001920


	//   ....[3]....
        /*0048*/ 	.word	0x00002fb0


	//----- nvinfo : EIATTR_MAX_THREADS
	.align		4
.L_4357:
        /*004c*/ 	.byte	0x04, 0x05
        /*004e*/ 	.short	(.L_4359 - .L_4358)
.L_4358:
        /*0050*/ 	.word	0x00000080
        /*0054*/ 	.word	0x00000001
        /*0058*/ 	.word	0x00000001


	//----- nvinfo : EIATTR_CRS_STACK_SIZE
	.align		4
.L_4359:
        /*005c*/ 	.byte	0x04, 0x1e
        /*005e*/ 	.short	(.L_4361 - .L_4360)
.L_4360:
        /*0060*/ 	.word	0x00000000


	//----- nvinfo : EIATTR_CBANK_PARAM_SIZE
	.align		4
.L_4361:
        /*0064*/ 	.byte	0x03, 0x19
        /*0066*/ 	.short	0x0290


	//----- nvinfo : EIATTR_PARAM_CBANK
	.align		4
        /*0068*/ 	.byte	0x04, 0x0a
        /*006a*/ 	.short	(.L_4363 - .L_4362)
	.align		4
.L_4362:
        /*006c*/ 	.word	index@(.nv.constant0._ZN2at6native18elementwise_kernelILi128ELi2EZNS0_22gpu_kernel_impl_nocastINS0_13BinaryFunctorIfffZZZNS0_16fmax_kernel_cudaERNS_18TensorIteratorBaseEENKUlvE_clEvENKUlvE0_clEvEUlffE_EEEEvS5_RKT_EUliE_EEviT1_)
        /*0070*/ 	.short	0x0380
        /*0072*/ 	.short	0x0290


	//----- nvinfo : EIATTR_SW_WAR
	.align		4
.L_4363:
        /*0074*/ 	.byte	0x04, 0x36
        /*0076*/ 	.short	(.L_4365 - .L_4364)
.L_4364:
        /*0078*/ 	.word	0x00000008
.L_4365:


//--------------------- .nv.info._ZN2at6native27unrolled_elementwise_kernelINS0_13BinaryFunctorIfffZZZNS0_16fmax_kernel_cudaERNS_18TensorIteratorBaseEENKUlvE_clEvENKUlvE0_clEvEUlffE_EESt5arrayIPcLm3EELi4E23TrivialOffsetCalculatorILi2EjESC_ILi1EjENS0_6memory15LoadWithoutCastENSF_16StoreWithoutCastEEEviT_T0_T2_T3_T4_T5_ --------------------------
	.section	.nv.info._ZN2at6native27unrolled_elementwise_kernelINS0_13BinaryFunctorIfffZZZNS0_16fmax_kernel_cudaERNS_18TensorIteratorBaseEENKUlvE_clEvENKUlvE0_clEvEUlffE_EESt5arrayIPcLm3EELi4E23TrivialOffsetCalculatorILi2EjESC_ILi1EjENS0_6memory15LoadWithoutCastENSF_16StoreWithoutCastEEEviT_T0_T2_T3_T4_T5_,"",@"SHT_CUDA_INFO"
	.sectionflags	@""
	.align	4


	//----- nvinfo : EIATTR_CUDA_API_VERSION
	.align		4
        /*0000*/ 	.byte	0x04, 0x37
        /*0002*/ 	.short	(.L_4367 - .L_4366)
.L_4366:
        /*0004*/ 	.word	0x00000082


	//----- nvinfo : EIATTR_KPARAM_INFO
	.align		4
.L_4367:
        /*0008*/ 	.byte	0x04, 0x17
        /*000a*/ 	.short	(.L_4369 - .L_4368)
.L_4368:
        /*000c*/ 	.word	0x00000000
        /*0010*/ 	.short	0x0006
        /*0012*/ 	.short	0x0023
        /*0014*/ 	.byte	0x00, 0xf0, 0x05, 0x00


	//----- nvinfo : EIATTR_KPARAM_INFO
	.align		4
.L_4369:
        /*0018*/ 	.byte	0x04, 0x17
        /*001a*/ 	.short	(.L_4371 - .L_4370)
.L_4370:
        /*001c*/ 	.word	0x00000000
        /*0020*/ 	.short	0x0005
        /*0022*/ 	.short	0x0022
        /*0024*/ 	.byte	0x00, 0xf0, 0x05, 0x00


	//----- nvinfo : EIATTR_KPARAM_INFO
	.align		4
.L_4371:
        /*0028*/ 	.byte	0x04, 0x17
        /*002a*/ 	.short	(.L_4373 - .L_4372)
.L_4372:
        /*002c*/ 	.word	0x00000000
        /*0030*/ 	.short	0x0004
        /*0032*/ 	.short	0x0021
        /*0034*/ 	.byte	0x00, 0xf0, 0x05, 0x00


	//----- nvinfo : EIATTR_KPARAM_INFO
	.align		4
.L_4373:
        /*0038*/ 	.byte	0x04, 0x17
        /*003a*/ 	.short	(.L_4375 - .L_4374)
.L_4374:
        /*003c*/ 	.word	0x00000000
        /*0040*/ 	.short	0x0003
        /*0042*/ 	.short	0x0020
        /*0044*/ 	.byte	0x00, 0xf0, 0x05, 0x00


	//----- nvinfo : EIATTR_KPARAM_INFO
	.align		4
.L_4375:
        /*0048*/ 	.byte	0x04, 0x17
        /*004a*/ 	.short	(.L_4377 - .L_4376)
.L_4376:
        /*004c*/ 	.word	0x00000000
        /*0050*/ 	.short	0x0002
        /*0052*/ 	.short	0x0008
        /*0054*/ 	.byte	0x00, 0xf0, 0x61, 0x00


	//----- nvinfo : EIATTR_KPARAM_INFO
	.align		4
.L_4377:
        /*0058*/ 	.byte	0x04, 0x17
        /*005a*/ 	.short	(.L_4379 - .L_4378)
.L_4378:
        /*005c*/ 	.word	0x00000000
        /*0060*/ 	.short	0x0001
        /*0062*/ 	.short	0x0004
        /*0064*/ 	.byte	0x00, 0xf0, 0x05, 0x00


	//----- nvinfo : EIATTR_KPARAM_INFO
	.align		4
.L_4379:
        /*0068*/ 	.byte	0x04, 0x17
        /*006a*/ 	.short	(.L_4381 - .L_4380)
.L_4380:
        /*006c*/ 	.word	0x00000000
        /*0070*/ 	.short	0x0000
        /*0072*/ 	.short	0x0000
        /*0074*/ 	.byte	0x00, 0xf0, 0x11, 0x00


	//----- nvinfo : EIATTR_SPARSE_MMA_MASK
	.align		4
.L_4381:
        /*0078*/ 	.byte	0x03, 0x50
        /*007a*/ 	.short	0x0000


	//----- nvinfo : EIATTR_MAXREG_COUNT
	.align		4
        /*007c*/ 	.byte	0x03, 0x1b
        /*007e*/ 	.short	0x00ff


	//----- nvinfo : EIATTR_MERCURY_ISA_VERSION
	.align		4
        /*0080*/ 	.byte	0x03, 0x5f
        /*0082*/ 	.short	0x0101


	//----- nvinfo : EIATTR_VRC_CTA_INIT_COUNT
	.align		4
        /*0084*/ 	.byte	0x02, 0x4a
	.zero		1
	.zero		1


	//----- nvinfo : EIATTR_EXIT_INSTR_OFFSETS
	.align		4
        /*0088*/ 	.byte	0x04, 0x1c
        /*008a*/ 	.short	(.L_4383 - .L_4382)


	//   ....[0]....
.L_4382:
        /*008c*/ 	.word	0x000004f0


	//   ....[1]....
        /*0090*/ 	.word	0x00000540


	//----- nvinfo : EIATTR_MAX_THREADS
	.align		4
.L_4383:
        /*0094*/ 	.byte	0x04, 0x05
        /*0096*/ 	.short	(.L_4385 - .L_4384)
.L_4384:
        /*0098*/ 	.word	0x00000080
        /*009c*/ 	.word	0x00000001
        /*00a0*/ 	.word	0x00000001


	//----- nvinfo : EIATTR_CRS_STACK_SIZE
	.align		4
.L_4385:
        /*00a4*/ 	.byte	0x04, 0x1e
        /*00a6*/ 	.short	(.L_4387 - .L_4386)
.L_4386:
        /*00a8*/ 	.word	0x00000000


	//----- nvinfo : EIATTR_CBANK_PARAM_SIZE
	.align		4
.L_4387:
        /*00ac*/ 	.byte	0x03, 0x19
        /*00ae*/ 	.short	0x0024


	//----- nvinfo : EIATTR_PARAM_CBANK
	.align		4
        /*00b0*/ 	.byte	0x04, 0x0a
        /*00b2*/ 	.short	(.L_4389 - .L_4388)
	.align		4
.L_4388:
        /*00b4*/ 	.word	index@(.nv.constant0._ZN2at6native27unrolled_elementwise_kernelINS0_13BinaryFunctorIfffZZZNS0_16fmax_kernel_cudaERNS_18TensorIteratorBaseEENKUlvE_clEvENKUlvE0_clEvEUlffE_EESt5arrayIPcLm3EELi4E23TrivialOffsetCalculatorILi2EjESC_ILi1EjENS0_6memory15LoadWithoutCastENSF_16StoreWithoutCastEEEviT_T0_T2_T3_T4_T5_)
        /*00b8*/ 	.short	0x0380
        /*00ba*/ 	.short	0x0024


	//----- nvinfo : EIATTR_SW_WAR
	.align		4
.L_4389:
        /*00bc*/ 	.byte	0x04, 0x36
        /*00be*/ 	.short	(.L_4391 - .L_4390)
.L_4390:
        /*00c0*/ 	.word	0x00000008
.L_4391:


//--------------------- .nv.info._ZN2at6native29vectorized_elementwise_kernelILi2ENS0_13BinaryFunctorIfffZZZNS0_16fmax_kernel_cudaERNS_18TensorIteratorBaseEENKUlvE_clEvENKUlvE0_clEvEUlffE_EESt5arrayIPcLm3EEEEviT0_T1_ --------------------------
	.section	.nv.info._ZN2at6native29vectorized_elementwise_kernelILi2ENS0_13BinaryFunctorIfffZZZNS0_16fmax_kernel_cudaERNS_18TensorIteratorBaseEENKUlvE_clEvENKUlvE0_clEvEUlffE_EESt5arrayIPcLm3EEEEviT0_T1_,"",@"SHT_CUDA_INFO"
	.sectionflags	@""
	.align	4


	//----- nvinfo : EIATTR_CUDA_API_VERSION
	.align		4
        /*0000*/ 	.byte	0x04, 0x37
        /*0002*/ 	.short	(.L_4393 - .L_4392)
.L_4392:
        /*0004*/ 	.word	0x00000082


	//----- nvinfo : EIATTR_KPARAM_INFO
	.align		4
.L_4393:
        /*0008*/ 	.byte	0x04, 0x17
        /*000a*/ 	.short	(.L_4395 - .L_4394)
.L_4394:
        /*000c*/ 	.word	0x00000000
        /*0010*/ 	.short	0x0002
        /*0012*/ 	.short	0x0008
        /*0014*/ 	.byte	0x00, 0xf0, 0x61, 0x00


	//----- nvinfo : EIATTR_KPARAM_INFO
	.align		4
.L_4395:
        /*0018*/ 	.byte	0x04, 0x17
        /*001a*/ 	.short	(.L_4397 - .L_4396)
.L_4396:
        /*001c*/ 	.word	0x00000000
        /*0020*/ 	.short	0x0001
        /*0022*/ 	.short	0x0004
        /*0024*/ 	.byte	0x00, 0xf0, 0x05, 0x00


	//----- nvinfo : EIATTR_KPARAM_INFO
	.align		4
.L_4397:
        /*0028*/ 	.byte	0x04, 0x17
        /*002a*/ 	.short	(.L_4399 - .L_4398)
.L_4398:
        /*002c*/ 	.word	0x00000000
        /*0030*/ 	.short	0x0000
        /*0032*/ 	.short	0x0000
        /*0034*/ 	.byte	0x00, 0xf0, 0x11, 0x00


	//----- nvinfo : EIATTR_SPARSE_MMA_MASK
	.align		4
.L_4399:
        /*0038*/ 	.byte	0x03, 0x50
        /*003a*/ 	.short	0x0000


	//----- nvinfo : EIATTR_MAXREG_COUNT
	.align		4
        /*003c*/ 	.byte	0x03, 0x1b
        /*003e*/ 	.short	0x00ff


	//----- nvinfo : EIATTR_MERCURY_ISA_VERSION
	.align		4
        /*0040*/ 	.byte	0x03, 0x5f
        /*0042*/ 	.short	0x0101


	//----- nvinfo : EIATTR_VRC_CTA_INIT_COUNT
	.align		4
        /*0044*/ 	.byte	0x02, 0x4a
	.zero		1
	.zero		1


	//----- nvinfo : EIATTR_EXIT_INSTR_OFFSETS
	.align		4
        /*0048*/ 	.byte	0x04, 0x1c
        /*004a*/ 	.short	(.L_4401 - .L_4400)


	//   ....[0]....
.L_4400:
        /*004c*/ 	.word	0x000009b0


	//   ....[1]....
        /*0050*/ 	.word	0x00000a00


	//   ....[2]....
        /*0054*/ 	.word	0x00000bf0


	//----- nvinfo : EIATTR_MAX_THREADS
	.align		4
.L_4401:
        /*0058*/ 	.byte	0x04, 0x05
        /*005a*/ 	.short	(.L_4403 - .L_4402)
.L_4402:
        /*005c*/ 	.word	0x00000080
        /*0060*/ 	.word	0x00000001
        /*0064*/ 	.word	0x00000001


	//----- nvinfo : EIATTR_CRS_STACK_SIZE
	.align		4
.L_4403:
        /*0068*/ 	.byte	0x04, 0x1e
        /*006a*/ 	.short	(.L_4405 - .L_4404)
.L_4404:
        /*006c*/ 	.word	0x00000000


	//----- nvinfo : EIATTR_CBANK_PARAM_SIZE
	.align		4
.L_4405:
        /*0070*/ 	.byte	0x03, 0x19
        /*0072*/ 	.short	0x0020


	//----- nvinfo : EIATTR_PARAM_CBANK
	.align		4
        /*0074*/ 	.byte	0x04, 0x0a
        /*0076*/ 	.short	(.L_4407 - .L_4406)
	.align		4
.L_4406:
        /*0078*/ 	.word	index@(.nv.constant0._ZN2at6native29vectorized_elementwise_kernelILi2ENS0_13BinaryFunctorIfffZZZNS0_16fmax_kernel_cudaERNS_18TensorIteratorBaseEENKUlvE_clEvENKUlvE0_clEvEUlffE_EESt5arrayIPcLm3EEEEviT0_T1_)
        /*007c*/ 	.short	0x0380
        /*007e*/ 	.short	0x0020


	//----- nvinfo : EIATTR_SW_WAR
	.align		4
.L_4407:
        /*0080*/ 	.byte	0x04, 0x36
        /*0082*/ 	.short	(.L_4409 - .L_4408)
.L_4408:
        /*0084*/ 	.word	0x00000008
.L_4409:


//--------------------- .nv.info._ZN2at6native29vectorized_elementwise_kernelILi4ENS0_13BinaryFunctorIfffZZZNS0_16fmax_kernel_cudaERNS_18TensorIteratorBaseEENKUlvE_clEvENKUlvE0_clEvEUlffE_EESt5arrayIPcLm3EEEEviT0_T1_ --------------------------
	.section	.nv.info._ZN2at6native29vectorized_elementwise_kernelILi4ENS0_13BinaryFunctorIfffZZZNS0_16fmax_kernel_cudaERNS_18TensorIteratorBaseEENKUlvE_clEvENKUlvE0_clEvEUlffE_EESt5arrayIPcLm3EEEEviT0_T1_,"",@"SHT_CUDA_INFO"
	.sectionflags	@""
	.align	4


	//----- nvinfo : EIATTR_CUDA_API_VERSION
	.align		4
        /*0000*/ 	.byte	0x04, 0x37
        /*0002*/ 	.short	(.L_4411 - .L_4410)
.L_4410:
        /*0004*/ 	.word	0x00000082


	//----- nvinfo : EIATTR_KPARAM_INFO
	.align		4
.L_4411:
        /*0008*/ 	.byte	0x04, 0x17
        /*000a*/ 	.short	(.L_4413 - .L_4412)
.L_4412:
        /*000c*/ 	.word	0x00000000
        /*0010*/ 	.short	0x0002
        /*0012*/ 	.short	0x0008
        /*0014*/ 	.byte	0x00, 0xf0, 0x61, 0x00


	//----- nvinfo : EIATTR_KPARAM_INFO
	.align		4
.L_4413:
        /*0018*/ 	.byte	0x04, 0x17
        /*001a*/ 	.short	(.L_4415 - .L_4414)
.L_4414:
        /*001c*/ 	.word	0x00000000
        /*0020*/ 	.short	0x0001
        /*0022*/ 	.short	0x0004
        /*0024*/ 	.byte	0x00, 0xf0, 0x05, 0x00


	//----- nvinfo : EIATTR_KPARAM_INFO
	.align		4
.L_4415:
        /*0028*/ 	.byte	0x04, 0x17
        /*002a*/ 	.short	(.L_4417 - .L_4416)
.L_4416:
        /*002c*/ 	.word	0x00000000
        /*0030*/ 	.short	0x0000
        /*0032*/ 	.short	0x0000
        /*0034*/ 	.byte	0x00, 0xf0, 0x11, 0x00


	//----- nvinfo : EIATTR_SPARSE_MMA_MASK
	.align		4
.L_4417:
        /*0038*/ 	.byte	0x03, 0x50
        /*003a*/ 	.short	0x0000


	//----- nvinfo : EIATTR_MAXREG_COUNT
	.align		4
        /*003c*/ 	.byte	0x03, 0x1b
        /*003e*/ 	.short	0x00ff


	//----- nvinfo : EIATTR_MERCURY_ISA_VERSION
	.align		4
        /*0040*/ 	.byte	0x03, 0x5f
        /*0042*/ 	.short	0x0101


	//----- nvinfo : EIATTR_VRC_CTA_INIT_COUNT
	.align		4
        /*0044*/ 	.byte	0x02, 0x4a
	.zero		1
	.zero		1


	//----- nvinfo : EIATTR_EXIT_INSTR_OFFSETS
	.align		4
        /*0048*/ 	.byte	0x04, 0x1c
        /*004a*/ 	.short	(.L_4419 - .L_4418)


	//   ....[0]....
.L_4418:
        /*004c*/ 	.word	0x000009b0


	//   ....[1]....
        /*0050*/ 	.word	0x00000a00


	//   ....[2]....
        /*0054*/ 	.word	0x00000b90


	//----- nvinfo : EIATTR_MAX_THREADS
	.align		4
.L_4419:
        /*0058*/ 	.byte	0x04, 0x05
        /*005a*/ 	.short	(.L_4421 - .L_4420)
.L_4420:
        /*005c*/ 	.word	0x00000080
        /*0060*/ 	.word	0x00000001
        /*0064*/ 	.word	0x00000001


	//----- nvinfo : EIATTR_CRS_STACK_SIZE
	.align		4
.L_4421:
        /*0068*/ 	.byte	0x04, 0x1e
        /*006a*/ 	.short	(.L_4423 - .L_4422)
.L_4422:
        /*006c*/ 	.word	0x00000000


	//----- nvinfo : EIATTR_CBANK_PARAM_SIZE
	.align		4
.L_4423:
        /*0070*/ 	.byte	0x03, 0x19
        /*0072*/ 	.short	0x0020


	//----- nvinfo : EIATTR_PARAM_CBANK
	.align		4
        /*0074*/ 	.byte	0x04, 0x0a
        /*0076*/ 	.short	(.L_4425 - .L_4424)
	.align		4
.L_4424:
        /*0078*/ 	.word	index@(.nv.constant0._ZN2at6native29vectorized_elementwise_kernelILi4ENS0_13BinaryFunctorIfffZZZNS0_16fmax_kernel_cudaERNS_18TensorIteratorBaseEENKUlvE_clEvENKUlvE0_clEvEUlffE_EESt5arrayIPcLm3EEEEviT0_T1_)
        /*007c*/ 	.short	0x0380
        /*007e*/ 	.short	0x0020


	//----- nvinfo : EIATTR_SW_WAR
	.align		4
.L_4425:
        /*0080*/ 	.byte	0x04, 0x36
        /*0082*/ 	.short	(.L_4427 - .L_4426)
.L_4426:
        /*0084*/ 	.word	0x00000008
.L_4427:


//--------------------- .nv.info._ZN2at6native29vectorized_elementwise_kernelILi8ENS0_13BinaryFunctorIfffZZZNS0_16fmax_kernel_cudaERNS_18TensorIteratorBaseEENKUlvE_clEvENKUlvE0_clEvEUlffE_EESt5arrayIPcLm3EEEEviT0_T1_ --------------------------
	.section	.nv.info._ZN2at6native29vectorized_elementwise_kernelILi8ENS0_13BinaryFunctorIfffZZZNS0_16fmax_kernel_cudaERNS_18TensorIteratorBaseEENKUlvE_clEvENKUlvE0_clEvEUlffE_EESt5arrayIPcLm3EEEEviT0_T1_,"",@"SHT_CUDA_INFO"
	.sectionflags	@""
	.align	4


	//----- nvinfo : EIATTR_CUDA_API_VERSION
	.align		4
        /*0000*/ 	.byte	0x04, 0x37
        /*0002*/ 	.short	(.L_4429 - .L_4428)
.L_4428:
        /*0004*/ 	.word	0x00000082


	//----- nvinfo : EIATTR_KPARAM_INFO
	.align		4
.L_4429:
        /*0008*/ 	.byte	0x04, 0x17
        /*000a*/ 	.short	(.L_4431 - .L_4430)
.L_4430:
        /*000c*/ 	.word	0x00000000
        /*0010*/ 	.short	0x0002
        /*0012*/ 	.short	0x0008
        /*0014*/ 	.byte	0x00, 0xf0, 0x61, 0x00


	//----- nvinfo : EIATTR_KPARAM_INFO
	.align		4
.L_4431:
        /*0018*/ 	.byte	0x04, 0x17
        /*001a*/ 	.short	(.L_4433 - .L_4432)
.L_4432:
        /*001c*/ 	.word	0x00000000
        /*0020*/ 	.short	0x0001
        /*0022*/ 	.short	0x0004
        /*0024*/ 	.byte	0x00, 0xf0, 0x05, 0x00


	//----- nvinfo : EIATTR_KPARAM_INFO
	.align		4
.L_4433:
        /*0028*/ 	.byte	0x04, 0x17
        /*002a*/ 	.short	(.L_4435 - .L_4434)
.L_4434:
        /*002c*/ 	.word	0x00000000
        /*0030*/ 	.short	0x0000
        /*0032*/ 	.short	0x0000
        /*0034*/ 	.byte	0x00, 0xf0, 0x11, 0x00


	//----- nvinfo : EIATTR_SPARSE_MMA_MASK
	.align		4
.L_4435:
        /*0038*/ 	.byte	0x03, 0x50
        /*003a*/ 	.short	0x0000


	//----- nvinfo : EIATTR_MAXREG_COUNT
	.align		4
        /*003c*/ 	.byte	0x03, 0x1b
        /*003e*/ 	.short	0x00ff


	//----- nvinfo : EIATTR_MERCURY_ISA_VERSION
	.align		4
        /*0040*/ 	.byte	0x03, 0x5f
        /*0042*/ 	.short	0x0101


	//----- nvinfo : EIATTR_VRC_CTA_INIT_COUNT
	.align		4
        /*0044*/ 	.byte	0x02, 0x4a
	.zero		1
	.zero		1


	//----- nvinfo : EIATTR_EXIT_INSTR_OFFSETS
	.align		4
        /*0048*/ 	.byte	0x04, 0x1c
        /*004a*/ 	.short	(.L_4437 - .L_4436)


	//   ....[0]....
.L_4436:
        /*004c*/ 	.word	0x000009b0


	//   ....[1]....
        /*0050*/ 	.word	0x00000a00


	//   ....[2]....
        /*0054*/ 	.word	0x00000b60


	//----- nvinfo : EIATTR_MAX_THREADS
	.align		4
.L_4437:
        /*0058*/ 	.byte	0x04, 0x05
        /*005a*/ 	.short	(.L_4439 - .L_4438)
.L_4438:
        /*005c*/ 	.word	0x00000080
        /*0060*/ 	.word	0x00000001
        /*0064*/ 	.word	0x00000001


	//----- nvinfo : EIATTR_CRS_STACK_SIZE
	.align		4
.L_4439:
        /*0068*/ 	.byte	0x04, 0x1e
        /*006a*/ 	.short	(.L_4441 - .L_4440)
.L_4440:
        /*006c*/ 	.word	0x00000000


	//----- nvinfo : EIATTR_CBANK_PARAM_SIZE
	.align		4
.L_4441:
        /*0070*/ 	.byte	0x03, 0x19
        /*0072*/ 	.short	0x0020


	//----- nvinfo : EIATTR_PARAM_CBANK
	.align		4
        /*0074*/ 	.byte	0x04, 0x0a
        /*0076*/ 	.short	(.L_4443 - .L_4442)
	.align		4
.L_4442:
        /*0078*/ 	.word	index@(.nv.constant0._ZN2at6native29vectorized_elementwise_kernelILi8ENS0_13BinaryFunctorIfffZZZNS0_16fmax_kernel_cudaERNS_18TensorIteratorBaseEENKUlvE_clEvENKUlvE0_clEvEUlffE_EESt5arrayIPcLm3EEEEviT0_T1_)
        /*007c*/ 	.short	0x0380
        /*007e*/ 	.short	0x0020


	//----- nvinfo : EIATTR_SW_WAR
	.align		4
.L_4443:
        /*0080*/ 	.byte	0x04, 0x36
        /*0082*/ 	.short	(.L_4445 - .L_4444)
.L_4444:
        /*0084*/ 	.word	0x00000008
.L_4445:


//--------------------- .nv.info._ZN2at6native18elementwise_kernelILi128ELi4EZNS0_15gpu_kernel_implINS0_13AUnaryFunctorIdddZZZNS0_16fmax_kernel_cudaERNS_18TensorIteratorBaseEENKUlvE_clEvENKUlvE_clEvEUlddE_EEEEvS5_RKT_EUliE_EEviT1_ --------------------------
	.section	.nv.info._ZN2at6native18elementwise_kernelILi128ELi4EZNS0_15gpu_kernel_implINS0_13AUnaryFunctorIdddZZZNS0_16fmax_kernel_cudaERNS_18TensorIteratorBaseEENKUlvE_clEvENKUlvE_clEvEUlddE_EEEEvS5_RKT_EUliE_EEviT1_,"",@"SHT_CUDA_INFO"
	.sectionflags	@""
	.align	4


	//----- nvinfo : EIATTR_CUDA_API_VERSION
	.align		4
        /*0000*/ 	.byte	0x04, 0x37
        /*0002*/ 	.short	(.L_4447 - .L_4446)
.L_4446:
        /*0004*/ 	.word	0x00000082


	//----- nvinfo : EIATTR_KPARAM_INFO
	.align		4
.L_4447:
        /*0008*/ 	.byte	0x04, 0x17
        /*000a*/ 	.short	(.L_4449 - .L_4448)
.L_4448:
        /*000c*/ 	.word	0x00000000
        /*0010*/ 	.short	0x0001
        /*0012*/ 	.short	0x0008
        /*0014*/ 	.byte	0x00, 0xf0, 0xa1, 0x08


	//----- nvinfo : EIATTR_KPARAM_INFO
	.align		4
.L_4449:
        /*0018*/ 	.byte	0x04, 0x17
        /*001a*/ 	.short	(.L_4451 - .L_4450)
.L_4450:
        /*001c*/ 	.word	0x00000000
        /*0020*/ 	.short	0x0000
        /*0022*/ 	.short	0x0000
        /*0024*/ 	.byte	0x00, 0xf0, 0x11, 0x00


	//----- nvinfo : EIATTR_SPARSE_MMA_MASK
	.align		4
.L_4451:
        /*0028*/ 	.byte	0x03, 0x50
        /*002a*/ 	.short	0x0000


	//----- nvinfo : EIATTR_MAXREG_COUNT
	.align		4
        /*002c*/ 	.byte	0x03, 0x1b
        /*002e*/ 	.short	0x0080


	//----- nvinfo : EIATTR_EXTERNS
	.align		4
        /*0030*/ 	.byte	0x04, 0x0f
        /*0032*/ 	.short	(.L_4453 - .L_4452)


	//   ....[0]....
	.align		4
.L_4452:
        /*0034*/ 	.word	index@(__assertfail)


	//----- nvinfo : EIATTR_MERCURY_ISA_VERSION
	.align		4
.L_4453:
        /*0038*/ 	.byte	0x03, 0x5f
        /*003a*/ 	.short	0x0101


	//----- nvinfo : EIATTR_VRC_CTA_INIT_COUNT
	.align		4
        /*003c*/ 	.byte	0x02, 0x4a
	.zero		1
	.zero		1


	//----- nvinfo : EIATTR_SYSCALL_OFFSETS
	.align		4
        /*0040*/ 	.byte	0x04, 0x46
        /*0042*/ 	.short	(.L_4455 - .L_4454)


	//   ....[0]....
.L_4454:
        /*0044*/ 	.word	0x00002180


	//   ....[1]....
        /*0048*/ 	.word	0x000032a0


	//   ....[2]....
        /*004c*/ 	.word	0x000055f0


	//   ....[3]....
        /*0050*/ 	.word	0x00006490


	//   ....[4]....
        /*0054*/ 	.word	0x00008990


	//   ....[5]....
        /*0058*/ 	.word	0x00009830


	//   ....[6]....
        /*005c*/ 	.word	0x0000bd40


	//   ....[7]....
        /*0060*/ 	.word	0x0000cb90


	//----- nvinfo : EIATTR_EXIT_INSTR_OFFSETS
	.align		4
.L_4455:
        /*0064*/ 	.byte	0x04, 0x1c
        /*0066*/ 	.short	(.L_4457 - .L_4456)


	//   ....[0]....
.L_4456:
        /*0068*/ 	.word	0x00009bd0


	//   ....[1]....
        /*006c*/ 	.word	0x0000bf20


	//   ....[2]....
        /*0070*/ 	.word	0x0000bf60


	//   ....[3]....
        /*0074*/ 	.word	0x0000bff0


	//   ....[4]....
        /*0078*/ 	.word	0x0000c020


	//   ....[5]....
        /*007c*/ 	.word	0x0000c050


	//   ....[6]....
        /*0080*/ 	.word	0x0000c120


	//   ....[7]....
        /*0084*/ 	.word	0x0000c1a0


	//   ....[8]....
        /*0088*/ 	.word	0x0000c280


	//   ....[9]....
        /*008c*/ 	.word	0x0000c310


	//   ....[10]....
        /*0090*/ 	.word	0x0000c330


	//   ....[11]....
        /*0094*/ 	.word	0x0000c400


	//   ....[12]....
        /*0098*/ 	.word	0x0000c5b0


	//   ....[13]....
        /*009c*/ 	.word	0x0000c760


	//   ....[14]....
        /*00a0*/ 	.word	0x0000c900


	//   ....[15]....
        /*00a4*/ 	.word	0x0000c930


	//   ....[16]....
        /*00a8*/ 	.word	0x0000c960


	//   ....[17]....
        /*00ac*/ 	.word	0x0000ca00


	//   ....[18]....
        /*00b0*/ 	.word	0x0000ca30


	//   ....[19]....
        /*00b4*/ 	.word	0x0000cba0


	//   ....[20]....
        /*00b8*/ 	.word	0x0000ccf0


	//   ....[21]....
        /*00bc*/ 	.word	0x0000ce70


	//   ....[22]....
        /*00c0*/ 	.word	0x0000cef0


	//----- nvinfo : EIATTR_MAX_THREADS
	.align		4
.L_4457:
        /*00c4*/ 	.byte	0x04, 0x05
        /*00c6*/ 	.short	(.L_4459 - .L_4458)
.L_4458:
        /*00c8*/ 	.word	0x00000080
        /*00cc*/ 	.word	0x00000001
        /*00d0*/ 	.word	0x00000001


	//----- nvinfo : EIATTR_CRS_STACK_SIZE
	.align		4
.L_4459:
        /*00d4*/ 	.byte	0x04, 0x1e
        /*00d6*/ 	.short	(.L_4461 - .L_4460)
.L_4460:
        /*00d8*/ 	.word	0x00000000


	//----- nvinfo : EIATTR_CBANK_PARAM_SIZE
	.align		4
.L_4461:
        /*00dc*/ 	.byte	0x03, 0x19
        /*00de*/ 	.short	0x0230


	//----- nvinfo : EIATTR_PARAM_CBANK
	.align		4
        /*00e0*/ 	.byte	0x04, 0x0a
        /*00e2*/ 	.short	(.L_4463 - .L_4462)
	.align		4
.L_4462:
        /*00e4*/ 	.word	index@(.nv.constant0._ZN2at6native18elementwise_kernelILi128ELi4EZNS0_15gpu_kernel_implINS0_13AUnaryFunctorIdddZZZNS0_16fmax_kernel_cudaERNS_18TensorIteratorBaseEENKUlvE_clEvENKUlvE_clEvEUlddE_EEEEvS5_RKT_EUliE_EEviT1_)
        /*00e8*/ 	.short	0x0380
        /*00ea*/ 	.short	0x0230


	//----- nvinfo : EIATTR_SW_WAR
	.align		4
.L_4463:
        /*00ec*/ 	.byte	0x04, 0x36
        /*00ee*/ 	.short	(.L_4465 - .L_4464)
.L_4464:
        /*00f0*/ 	.word	0x00000008
.L_4465:


//--------------------- .nv.info._ZN2at6native27unrolled_elementwise_kernelINS0_13AUnaryFunctorIdddZZZNS0_16fmax_kernel_cudaERNS_18TensorIteratorBaseEENKUlvE_clEvENKUlvE_clEvEUlddE_EESt5arrayIPcLm2EELi4E23TrivialOffsetCalculatorILi1EjESD_NS0_6memory12LoadWithCastILi1EEENSE_13StoreWithCastILi1EEEEEviT_T0_T2_T3_T4_T5_ --------------------------
	.section	.nv.info._ZN2at6native27unrolled_elementwise_kernelINS0_13AUnaryFunctorIdddZZZNS0_16fmax_kernel_cudaERNS_18TensorIteratorBaseEENKUlvE_clEvENKUlvE_clEvEUlddE_EESt5arrayIPcLm2EELi4E23TrivialOffsetCalculatorILi1EjESD_NS0_6memory12LoadWithCastILi1EEENSE_13StoreWithCastILi1EEEEEviT_T0_T2_T3_T4_T5_,"",@"SHT_CUDA_INFO"
	.sectionflags	@""
	.align	4


	//----- nvinfo : EIATTR_CUDA_API_VERSION
	.align		4
        /*0000*/ 	.byte	0x04, 0x37
        /*0002*/ 	.short	(.L_4467 - .L_4466)
.L_4466:
        /*0004*/ 	.word	0x00000082


	//----- nvinfo : EIATTR_KPARAM_INFO
	.align		4
.L_4467:
        /*0008*/ 	.byte	0x04, 0x17
        /*000a*/ 	.short	(.L_4469 - .L_4468)
.L_4468:
        /*000c*/ 	.word	0x00000000
        /*0010*/ 	.short	0x0006
        /*0012*/ 	.short	0x0034
        /*0014*/ 	.byte	0x00, 0xf0, 0x21, 0x00


	//----- nvinfo : EIATTR_KPARAM_INFO
	.align		4
.L_4469:
        /*0018*/ 	.byte	0x04, 0x17
        /*001a*/ 	.short	(.L_4471 - .L_4470)
.L_4470:
        /*001c*/ 	.word	0x00000000
        /*0020*/ 	.short	0x0005
        /*0022*/ 	.short	0x002c
        /*0024*/ 	.byte	0x00, 0xf0, 0x21, 0x00


	//----- nvinfo : EIATTR_KPARAM_INFO
	.align		4
.L_4471:
        /*0028*/ 	.byte	0x04, 0x17
        /*002a*/ 	.short	(.L_4473 - .L_4472)
.L_4472:
        /*002c*/ 	.word	0x00000000
        /*0030*/ 	.short	0x0004
        /*0032*/ 	.short	0x0029
        /*0034*/ 	.byte	0x00, 0xf0, 0x05, 0x00


	//----- nvinfo : EIATTR_KPARAM_INFO
	.align		4
.L_4473:
        /*0038*/ 	.byte	0x04, 0x17
        /*003a*/ 	.short	(.L_4475 - .L_4474)
.L_4474:
        /*003c*/ 	.word	0x00000000
        /*0040*/ 	.short	0x0003
        /*0042*/ 	.short	0x0028
        /*0044*/ 	.byte	0x00, 0xf0, 0x05, 0x00


	//----- nvinfo : EIATTR_KPARAM_INFO
	.align		4
.L_4475:
        /*0048*/ 	.byte	0x04, 0x17
        /*004a*/ 	.short	(.L_4477 - .L_4476)
.L_4476:
        /*004c*/ 	.word	0x00000000
        /*0050*/ 	.short	0x0002
        /*0052*/ 	.short	0x0018
        /*0054*/ 	.byte	0x00, 0xf0, 0x41, 0x00


	//----- nvinfo : EIATTR_KPARAM_INFO
	.align		4
.L_4477:
        /*0058*/ 	.byte	0x04, 0x17
        /*005a*/ 	.short	(.L_4479 - .L_4478)
.L_4478:
        /*005c*/ 	.word	0x00000000
        /*0060*/ 	.short	0x0001
        /*0062*/ 	.short	0x0008
        /*0064*/ 	.byte	0x00, 0xf0, 0x41, 0x00


	//----- nvinfo : EIATTR_KPARAM_INFO
	.align		4
.L_4479:
        /*0068*/ 	.byte	0x04, 0x17
        /*006a*/ 	.short	(.L_4481 - .L_4480)
.L_4480:
        /*006c*/ 	.word	0x00000000
        /*0070*/ 	.short	0x0000
        /*0072*/ 	.short	0x0000
        /*0074*/ 	.byte	0x00, 0xf0, 0x11, 0x00


	//----- nvinfo : EIATTR_SPARSE_MMA_MASK
	.align		4
.L_4481:
        /*0078*/ 	.byte	0x03, 0x50
        /*007a*/ 	.short	0x0000


	//----- nvinfo : EIATTR_MAXREG_COUNT
	.align		4
        /*007c*/ 	.byte	0x03, 0x1b
        /*007e*/ 	.short	0x00ff


	//----- nvinfo : EIATTR_EXTERNS
	.align		4
        /*0080*/ 	.byte	0x04, 0x0f
        /*0082*/ 	.short	(.L_4483 - .L_4482)


	//   ....[0]....
	.align		4
.L_4482:
        /*0084*/ 	.word	index@(__assertfail)


	//----- nvinfo : EIATTR_MERCURY_ISA_VERSION
	.align		4
.L_4483:
        /*0088*/ 	.byte	0x03, 0x5f
        /*008a*/ 	.short	0x0101


	//----- nvinfo : EIATTR_VRC_CTA_INIT_COUNT
	.align		4
        /*008c*/ 	.byte	0x02, 0x4a
	.zero		1
	.zero		1


	//----- nvinfo : EIATTR_SYSCALL_OFFSETS
	.align		4
        /*0090*/ 	.byte	0x04, 0x46
        /*0092*/ 	.short	(.L_4485 - .L_4484)


	//   ....[0]....
.L_4484:
        /*0094*/ 	.word	0x00000e80


	//   ....[1]....
        /*0098*/ 	.word	0x00001ec0


	//   ....[2]....
        /*009c*/ 	.word	0x00002e40


	//   ....[3]....
        /*00a0*/ 	.word	0x00003d80


	//   ....[4]....
        /*00a4*/ 	.word	0x00004fd0


	//   ....[5]....
        /*00a8*/ 	.word	0x00005f60


	//   ....[6]....
        /*00ac*/ 	.word	0x000070c0


	//   ....[7]....
        /*00b0*/ 	.word	0x00008200


	//----- nvinfo : EIATTR_EXIT_INSTR_OFFSETS
	.align		4
.L_4485:
        /*00b4*/ 	.byte	0x04, 0x1c
        /*00b6*/ 	.short	(.L_4487 - .L_4486)


	//   ....[0]....
.L_4486:
        /*00b8*/ 	.word	0x00007450


	//   ....[1]....
        /*00bc*/ 	.word	0x00007590


	//   ....[2]....
        /*00c0*/ 	.word	0x000075d0


	//   ....[3]....
        /*00c4*/ 	.word	0x00007660


	//   ....[4]....
        /*00c8*/ 	.word	0x00007690


	//   ....[5]....
        /*00cc*/ 	.word	0x000076c0


	//   ....[6]....
        /*00d0*/ 	.word	0x00007790


	//   ....[7]....
        /*00d4*/ 	.word	0x00007810


	//   ....[8]....
        /*00d8*/ 	.word	0x000078f0


	//   ....[9]....
        /*00dc*/ 	.word	0x00007980


	//   ....[10]....
        /*00e0*/ 	.word	0x000079a0


	//   ....[11]....
        /*00e4*/ 	.word	0x00007a70


	//   ....[12]....
        /*00e8*/ 	.word	0x00007c20


	//   ....[13]....
        /*00ec*/ 	.word	0x00007dd0


	//   ....[14]....
        /*00f0*/ 	.word	0x00007f70


	//   ....[15]....
        /*00f4*/ 	.word	0x00007fa0


	//   ....[16]....
        /*00f8*/ 	.word	0x00007fd0


	//   ....[17]....
        /*00fc*/ 	.word	0x00008070


	//   ....[18]....
        /*0100*/ 	.word	0x000080a0


	//   ....[19]....
        /*0104*/ 	.word	0x00008210


	//   ....[20]....
        /*0108*/ 	.word	0x00008360


	//   ....[21]....
        /*010c*/ 	.word	0x000084e0


	//   ....[22]....
        /*0110*/ 	.word	0x00008560


	//----- nvinfo : EIATTR_MAX_THREADS
	.align		4
.L_4487:
        /*0114*/ 	.byte	0x04, 0x05
        /*0116*/ 	.short	(.L_4489 - .L_4488)
.L_4488:
        /*0118*/ 	.word	0x00000080
        /*011c*/ 	.word	0x00000001
        /*0120*/ 	.word	0x00000001


	//----- nvinfo : EIATTR_CRS_STACK_SIZE
	.align		4
.L_4489:
        /*0124*/ 	.byte	0x04, 0x1e
        /*0126*/ 	.short	(.L_4491 - .L_4490)
.L_4490:
        /*0128*/ 	.word	0x00000000


	//----- nvinfo : EIATTR_CBANK_PARAM_SIZE
	.align		4
.L_4491:
        /*012c*/ 	.byte	0x03, 0x19
        /*012e*/ 	.short	0x003c


	//----- nvinfo : EIATTR_PARAM_CBANK
	.align		4
        /*0130*/ 	.byte	0x04, 0x0a
        /*0132*/ 	.short	(.L_4493 - .L_4492)
	.align		4
.L_4492:
        /*0134*/ 	.word	index@(.nv.constant0._ZN2at6native27unrolled_elementwise_kernelINS0_13AUnaryFunctorIdddZZZNS0_16fmax_kernel_cudaERNS_18TensorIteratorBaseEENKUlvE_clEvENKUlvE_clEvEUlddE_EESt5arrayIPcLm2EELi4E23TrivialOffsetCalculatorILi1EjESD_NS0_6memory12LoadWithCastILi1EEENSE_13StoreWithCastILi1EEEEEviT_T0_T2_T3_T4_T5_)
        /*0138*/ 	.short	0x0380
        /*013a*/ 	.short	0x003c


	//----- nvinfo : EIATTR_SW_WAR
	.align		4
.L_4493:
        /*013c*/ 	.byte	0x04, 0x36
        /*013e*/ 	.short	(.L_4495 - .L_4494)
.L_4494:
        /*0140*/ 	.word	0x00000008
.L_4495:


//--------------------- .nv.info._ZN2at6native18elementwise_kernelILi128ELi2EZNS0_22gpu_kernel_impl_nocastINS0_13AUnaryFunctorIdddZZZNS0_16fmax_kernel_cudaERNS_18TensorIteratorBaseEENKUlvE_clEvENKUlvE_clEvEUlddE_EEEEvS5_RKT_EUliE_EEviT1_ --------------------------
	.section	.nv.info._ZN2at6native18elementwise_kernelILi128ELi2EZNS0_22gpu_kernel_impl_nocastINS0_13AUnaryFunctorIdddZZZNS0_16fmax_kernel_cudaERNS_18TensorIteratorBaseEENKUlvE_clEvENKUlvE_clEvEUlddE_EEEEvS5_RKT_EUliE_EEviT1_,"",@"SHT_CUDA_INFO"
	.sectionflags	@""
	.align	4


	//----- nvinfo : EIATTR_CUDA_API_VERSION
	.align		4
        /*0000*/ 	.byte	0x04, 0x37
        /*0002*/ 	.short	(.L_4497 - .L_4496)
.L_4496:
        /*0004*/ 	.word	0x00000082


	//----- nvinfo : EIATTR_KPARAM_INFO
	.align		4
.L_4497:
        /*0008*/ 	.byte	0x04, 0x17
        /*000a*/ 	.short	(.L_4499 - .L_4498)
.L_4498:
        /*000c*/ 	.word	0x00000000
        /*0010*/ 	.short	0x0001
        /*0012*/ 	.short	0x0008
        /*0014*/ 	.byte	0x00, 0xf0, 0x81, 0x08


	//----- nvinfo : EIATTR_KPARAM_INFO
	.align		4
.L_4499:
        /*0018*/ 	.byte	0x04, 0x17
        /*001a*/ 	.short	(.L_4501 - .L_4500)
.L_4500:
        /*001c*/ 	.word	0x00000000
        /*0020*/ 	.short	0x0000
        /*0022*/ 	.short	0x0000
        /*0024*/ 	.byte	0x00, 0xf0, 0x11, 0x00


	//----- nvinfo : EIATTR_SPARSE_MMA_MASK
	.align		4
.L_4501:
        /*0028*/ 	.byte	0x03, 0x50
        /*002a*/ 	.short	0x0000


	//----- nvinfo : EIATTR_MAXREG_COUNT
	.align		4
        /*002c*/ 	.byte	0x03, 0x1b
        /*002e*/ 	.short	0x0080


	//----- nvinfo : EIATTR_MERCURY_ISA_VERSION
	.align		4
        /*0030*/ 	.byte	0x03, 0x5f
        /*0032*/ 	.short	0x0101


	//----- nvinfo : EIATTR_VRC_CTA_INIT_COUNT
	.align		4
        /*0034*/ 	.byte	0x02, 0x4a
	.zero		1
	.zero		1


	//----- nvinfo : EIATTR_EXIT_INSTR_OFFSETS
	.align		4
        /*0038*/ 	.byte	0x04, 0x1c
        /*003a*/ 	.short	(.L_4503 - .L_4502)


	//   ....[0]....
.L_4502:
        /*003c*/ 	.word	0x000001c0


	//   ....[1]....
        /*0040*/ 	.word	0x000002a0


	//   ....[2]....
        /*0044*/ 	.word	0x000016f0


	//   ....[3]....
        /*0048*/ 	.word	0x00002aa0


	//----- nvinfo : EIATTR_MAX_THREADS
	.align		4
.L_4503:
        /*004c*/ 	.byte	0x04, 0x05
        /*004e*/ 	.short	(.L_4505 - .L_4504)
.L_4504:
        /*0050*/ 	.word	0x00000080
        /*0054*/ 	.word	0x00000001
        /*0058*/ 	.word	0x00000001


	//----- nvinfo : EIATTR_CRS_STACK_SIZE
	.align		4
.L_4505:
        /*005c*/ 	.byte	0x04, 0x1e
        /*005e*/ 	.short	(.L_4507 - .L_4506)
.L_4506:
        /*0060*/ 	.word	0x00000000


	//----- nvinfo : EIATTR_CBANK_PARAM_SIZE
	.align		4
.L_4507:
        /*0064*/ 	.byte	0x03, 0x19
        /*0066*/ 	.short	0x0228


	//----- nvinfo : EIATTR_PARAM_CBANK
	.align		4
        /*0068*/ 	.byte	0x04, 0x0a
        /*006a*/ 	.short	(.L_4509 - .L_4508)
	.align		4
.L_4508:
        /*006c*/ 	.word	index@(.nv.constant0._ZN2at6native18elementwise_kernelILi128ELi2EZNS0_22gpu_kernel_impl_nocastINS0_13AUnaryFunctorIdddZZZNS0_16fmax_kernel_cudaERNS_18TensorIteratorBaseEENKUlvE_clEvENKUlvE_clEvEUlddE_EEEEvS5_RKT_EUliE_EEviT1_)
        /*0070*/ 	.short	0x0380
        /*0072*/ 	.short	0x0228


	//----- nvinfo : EIATTR_SW_WAR
	.align		4
.L_4509:
        /*0074*/ 	.byte	0x04, 0x36
        /*0076*/ 	.short	(.L_4511 - .L_4510)
.L_4510:
        /*0078*/ 	.word	0x00000008
.L_4511:


//--------------------- .nv.info._ZN2at6native27unrolled_elementwise_kernelINS0_13AUnaryFunctorIdddZZZNS0_16fmax_kernel_cudaERNS_18TensorIteratorBaseEENKUlvE_clEvENKUlvE_clEvEUlddE_EESt5arrayIPcLm2EELi4E23TrivialOffsetCalculatorILi1EjESD_NS0_6memory15LoadWithoutCastENSE_16StoreWithoutCastEEEviT_T0_T2_T3_T4_T5_ --------------------------
	.section	.nv.info._ZN2at6native27unrolled_elementwise_kernelINS0_13AUnaryFunctorIdddZZZNS0_16fmax_kernel_cudaERNS_18TensorIteratorBaseEENKUlvE_clEvENKUlvE_clEvEUlddE_EESt5arrayIPcLm2EELi4E23TrivialOffsetCalculatorILi1EjESD_NS0_6memory15LoadWithoutCastENSE_16StoreWithoutCastEEEviT_T0_T2_T3_T4_T5_,"",@"SHT_CUDA_INFO"
	.sectionflags	@""
	.align	4


	//----- nvinfo : EIATTR_CUDA_API_VERSION
	.align		4
        /*0000*/ 	.byte	0x04, 0x37
        /*0002*/ 	.short	(.L_4513 - .L_4512)
.L_4512:
        /*0004*/ 	.word	0x00000082


	//----- nvinfo : EIATTR_KPARAM_INFO
	.align		4
.L_4513:
        /*0008*/ 	.byte	0x04, 0x17
        /*000a*/ 	.short	(.L_4515 - .L_4514)
.L_4514:
        /*000c*/ 	.word	0x00000000
        /*0010*/ 	.short	0x0006
        /*0012*/ 	.short	0x002b
        /*0014*/ 	.byte	0x00, 0xf0, 0x05, 0x00


	//----- nvinfo : EIATTR_KPARAM_INFO
	.align		4
.L_4515:
        /*0018*/ 	.byte	0x04, 0x17
        /*001a*/ 	.short	(.L_4517 - .L_4516)
.L_4516:
        /*001c*/ 	.word	0x00000000
        /*0020*/ 	.short	0x0005
        /*0022*/ 	.short	0x002a
        /*0024*/ 	.byte	0x00, 0xf0, 0x05, 0x00


	//----- nvinfo : EIATTR_KPARAM_INFO
	.align		4
.L_4517:
        /*0028*/ 	.byte	0x04, 0x17
        /*002a*/ 	.short	(.L_4519 - .L_4518)
.L_4518:
        /*002c*/ 	.word	0x00000000
        /*0030*/ 	.short	0x0004
        /*0032*/ 	.short	0x0029
        /*0034*/ 	.byte	0x00, 0xf0, 0x05, 0x00


	//----- nvinfo : EIATTR_KPARAM_INFO
	.align		4
.L_4519:
        /*0038*/ 	.byte	0x04, 0x17
        /*003a*/ 	.short	(.L_4521 - .L_4520)
.L_4520:
        /*003c*/ 	.word	0x00000000
        /*0040*/ 	.short	0x0003
        /*0042*/ 	.short	0x0028
        /*0044*/ 	.byte	0x00, 0xf0, 0x05, 0x00


	//----- nvinfo : EIATTR_KPARAM_INFO
	.align		4
.L_4521:
        /*0048*/ 	.byte	0x04, 0x17
        /*004a*/ 	.short	(.L_4523 - .L_4522)
.L_4522:
        /*004c*/ 	.word	0x00000000
        /*0050*/ 	.short	0x0002
        /*0052*/ 	.short	0x0018
        /*0054*/ 	.byte	0x00, 0xf0, 0x41, 0x00


	//----- nvinfo : EIATTR_KPARAM_INFO
	.align		4
.L_4523:
        /*0058*/ 	.byte	0x04, 0x17
        /*005a*/ 	.short	(.L_4525 - .L_4524)
.L_4524:
        /*005c*/ 	.word	0x00000000
        /*0060*/ 	.short	0x0001
        /*0062*/ 	.short	0x0008
        /*0064*/ 	.byte	0x00, 0xf0, 0x41, 0x00


	//----- nvinfo : EIATTR_KPARAM_INFO
	.align		4
.L_4525:
        /*0068*/ 	.byte	0x04, 0x17
        /*006a*/ 	.short	(.L_4527 - .L_4526)
.L_4526:
        /*006c*/ 	.word	0x00000000
        /*0070*/ 	.short	0x0000
        /*0072*/ 	.short	0x0000
        /*0074*/ 	.byte	0x00, 0xf0, 0x11, 0x00


	//----- nvinfo : EIATTR_SPARSE_MMA_MASK
	.align		4
.L_4527:
        /*0078*/ 	.byte	0x03, 0x50
        /*007a*/ 	.short	0x0000


	//----- nvinfo : EIATTR_MAXREG_COUNT
	.align		4
        /*007c*/ 	.byte	0x03, 0x1b
        /*007e*/ 	.short	0x00ff


	//----- nvinfo : EIATTR_MERCURY_ISA_VERSION
	.align		4
        /*0080*/ 	.byte	0x03, 0x5f
        /*0082*/ 	.short	0x0101


	//----- nvinfo : EIATTR_VRC_CTA_INIT_COUNT
	.align		4
        /*0084*/ 	.byte	0x02, 0x4a
	.zero		1
	.zero		1


	//----- nvinfo : EIATTR_EXIT_INSTR_OFFSETS
	.align		4
        /*0088*/ 	.byte	0x04, 0x1c
        /*008a*/ 	.short	(.L_4529 - .L_4528)


	//   ....[0]....
.L_4528:
        /*008c*/ 	.word	0x00000600


	//   ....[1]....
        /*0090*/ 	.word	0x00000650


	//----- nvinfo : EIATTR_MAX_THREADS
	.align		4
.L_4529:
        /*0094*/ 	.byte	0x04, 0x05
        /*0096*/ 	.short	(.L_4531 - .L_4530)
.L_4530:
        /*0098*/ 	.word	0x00000080
        /*009c*/ 	.word	0x00000001
        /*00a0*/ 	.word	0x00000001


	//----- nvinfo : EIATTR_CRS_STACK_SIZE
	.align		4
.L_4531:
        /*00a4*/ 	.byte	0x04, 0x1e
        /*00a6*/ 	.short	(.L_4533 - .L_4532)
.L_4532:
        /*00a8*/ 	.word	0x00000000


	//----- nvinfo : EIATTR_CBANK_PARAM_SIZE
	.align		4
.L_4533:
        /*00ac*/ 	.byte	0x03, 0x19
        /*00ae*/ 	.short	0x002c


	//----- nvinfo : EIATTR_PARAM_CBANK
	.align		4
        /*00b0*/ 	.byte	0x04, 0x0a
        /*00b2*/ 	.short	(.L_4535 - .L_4534)
	.align		4
.L_4534:
        /*00b4*/ 	.word	index@(.nv.constant0._ZN2at6native27unrolled_elementwise_kernelINS0_13AUnaryFunctorIdddZZZNS0_16fmax_kernel_cudaERNS_18TensorIteratorBaseEENKUlvE_clEvENKUlvE_clEvEUlddE_EESt5arrayIPcLm2EELi4E23TrivialOffsetCalculatorILi1EjESD_NS0_6memory15LoadWithoutCastENSE_16StoreWithoutCastEEEviT_T0_T2_T3_T4_T5_)
        /*00b8*/ 	.short	0x0380
        /*00ba*/ 	.short	0x002c


	//----- nvinfo : EIATTR_SW_WAR
	.align		4
.L_4535:
        /*00bc*/ 	.byte	0x04, 0x36
        /*00be*/ 	.short	(.L_4537 - .L_4536)
.L_4536:
        /*00c0*/ 	.word	0x00000008
.L_4537:


//--------------------- .nv.info._ZN2at6native29vectorized_elementwise_kernelILi2ENS0_13AUnaryFunctorIdddZZZNS0_16fmax_kernel_cudaERNS_18TensorIteratorBaseEENKUlvE_clEvENKUlvE_clEvEUlddE_EESt5arrayIPcLm2EEEEviT0_T1_ --------------------------
	.section	.nv.info._ZN2at6native29vectorized_elementwise_kernelILi2ENS0_13AUnaryFunctorIdddZZZNS0_16fmax_kernel_cudaERNS_18TensorIteratorBaseEENKUlvE_clEvENKUlvE_clEvEUlddE_EESt5arrayIPcLm2EEEEviT0_T1_,"",@"SHT_CUDA_INFO"
	.sectionflags	@""
	.align	4


	//----- nvinfo : EIATTR_CUDA_API_VERSION
	.align		4
        /*0000*/ 	.byte	0x04, 0x37
        /*0002*/ 	.short	(.L_4539 - .L_4538)
.L_4538:
        /*0004*/ 	.word	0x00000082


	//----- nvinfo : EIATTR_KPARAM_INFO
	.align		4
.L_4539:
        /*0008*/ 	.byte	0x04, 0x17
        /*000a*/ 	.short	(.L_4541 - .L_4540)
.L_4540:
        /*000c*/ 	.word	0x00000000
        /*0010*/ 	.short	0x0002
        /*0012*/ 	.short	0x0018
        /*0014*/ 	.byte	0x00, 0xf0, 0x41, 0x00


	//----- nvinfo : EIATTR_KPARAM_INFO
	.align		4
.L_4541:
        /*0018*/ 	.byte	0x04, 0x17
        /*001a*/ 	.short	(.L_4543 - .L_4542)
.L_4542:
        /*001c*/ 	.word	0x00000000
        /*0020*/ 	.short	0x0001
        /*0022*/ 	.short	0x0008
        /*0024*/ 	.byte	0x00, 0xf0, 0x41, 0x00


	//----- nvinfo : EIATTR_KPARAM_INFO
	.align		4
.L_4543:
        /*0028*/ 	.byte	0x04, 0x17
        /*002a*/ 	.short	(.L_4545 - .L_4544)
.L_4544:
        /*002c*/ 	.word	0x00000000
        /*0030*/ 	.short	0x0000
        /*0032*/ 	.short	0x0000
        /*0034*/ 	.byte	0x00, 0xf0, 0x11, 0x00


	//----- nvinfo : EIATTR_SPARSE_MMA_MASK
	.align		4
.L_4545:
        /*0038*/ 	.byte	0x03, 0x50
        /*003a*/ 	.short	0x0000


	//----- nvinfo : EIATTR_MAXREG_COUNT
	.align		4
        /*003c*/ 	.byte	0x03, 0x1b
        /*003e*/ 	.short	0x00ff


	//----- nvinfo : EIATTR_MERCURY_ISA_VERSION
	.align		4
        /*0040*/ 	.byte	0x03, 0x5f
        /*0042*/ 	.short	0x0101


	//----- nvinfo : EIATTR_VRC_CTA_INIT_COUNT
	.align		4
        /*0044*/ 	.byte	0x02, 0x4a
	.zero		1
	.zero		1


	//----- nvinfo : EIATTR_EXIT_INSTR_OFFSETS
	.align		4
        /*0048*/ 	.byte	0x04, 0x1c
        /*004a*/ 	.short	(.L_4547 - .L_4546)


	//   ....[0]....
.L_4546:
        /*004c*/ 	.word	0x00000b50


	//   ....[1]....
        /*0050*/ 	.word	0x00000ba0


	//   ....[2]....
        /*0054*/ 	.word	0x000010e0


	//----- nvinfo : EIATTR_MAX_THREADS
	.align		4
.L_4547:
        /*0058*/ 	.byte	0x04, 0x05
        /*005a*/ 	.short	(.L_4549 - .L_4548)
.L_4548:
        /*005c*/ 	.word	0x00000080
        /*0060*/ 	.word	0x00000001
        /*0064*/ 	.word	0x00000001


	//----- nvinfo : EIATTR_CRS_STACK_SIZE
	.align		4
.L_4549:
        /*0068*/ 	.byte	0x04, 0x1e
        /*006a*/ 	.short	(.L_4551 - .L_4550)
.L_4550:
        /*006c*/ 	.word	0x00000000


	//----- nvinfo : EIATTR_CBANK_PARAM_SIZE
	.align		4
.L_4551:
        /*0070*/ 	.byte	0x03, 0x19
        /*0072*/ 	.short	0x0028


	//----- nvinfo : EIATTR_PARAM_CBANK
	.align		4
        /*0074*/ 	.byte	0x04, 0x0a
        /*0076*/ 	.short	(.L_4553 - .L_4552)
	.align		4
.L_4552:
        /*0078*/ 	.word	index@(.nv.constant0._ZN2at6native29vectorized_elementwise_kernelILi2ENS0_13AUnaryFunctorIdddZZZNS0_16fmax_kernel_cudaERNS_18TensorIteratorBaseEENKUlvE_clEvENKUlvE_clEvEUlddE_EESt5arrayIPcLm2EEEEviT0_T1_)
        /*007c*/ 	.short	0x0380
        /*007e*/ 	.short	0x0028


	//----- nvinfo : EIATTR_SW_WAR
	.align		4
.L_4553:
        /*0080*/ 	.byte	0x04, 0x36
        /*0082*/ 	.short	(.L_4555 - .L_4554)
.L_4554:
        /*0084*/ 	.word	0x00000008
.L_4555:


//--------------------- .nv.info._ZN2at6native29vectorized_elementwise_kernelILi4ENS0_13AUnaryFunctorIdddZZZNS0_16fmax_kernel_cudaERNS_18TensorIteratorBaseEENKUlvE_clEvENKUlvE_clEvEUlddE_EESt5arrayIPcLm2EEEEviT0_T1_ --------------------------
	.section	.nv.info._ZN2at6native29vectorized_elementwise_kernelILi4ENS0_13AUnaryFunctorIdddZZZNS0_16fmax_kernel_cudaERNS_18TensorIteratorBaseEENKUlvE_clEvENKUlvE_clEvEUlddE_EESt5arrayIPcLm2EEEEviT0_T1_,"",@"SHT_CUDA_INFO"
	.sectionflags	@""
	.align	4


	//----- nvinfo : EIATTR_CUDA_API_VERSION
	.align		4
        /*0000*/ 	.byte	0x04, 0x37
        /*0002*/ 	.short	(.L_4557 - .L_4556)
.L_4556:
        /*0004*/ 	.word	0x00000082


	//----- nvinfo : EIATTR_KPARAM_INFO
	.align		4
.L_4557:
        /*0008*/ 	.byte	0x04, 0x17
        /*000a*/ 	.short	(.L_4559 - .L_4558)
.L_4558:
        /*000c*/ 	.word	0x00000000
        /*0010*/ 	.short	0x0002
        /*0012*/ 	.short	0x0018
        /*0014*/ 	.byte	0x00, 0xf0, 0x41, 0x00


	//----- nvinfo : EIATTR_KPARAM_INFO
	.align		4
.L_4559:
        /*0018*/ 	.byte	0x04, 0x17
        /*001a*/ 	.short	(.L_4561 - .L_4560)
.L_4560:
        /*001c*/ 	.word	0x00000000
        /*0020*/ 	.short	0x0001
        /*0022*/ 	.short	0x0008
        /*0024*/ 	.byte	0x00, 0xf0, 0x41, 0x00


	//----- nvinfo : EIATTR_KPARAM_INFO
	.align		4
.L_4561:
        /*0028*/ 	.byte	0x04, 0x17
        /*002a*/ 	.short	(.L_4563 - .L_4562)
.L_4562:
        /*002c*/ 	.word	0x00000000
        /*0030*/ 	.short	0x0000
        /*0032*/ 	.short	0x0000
        /*0034*/ 	.byte	0x00, 0xf0, 0x11, 0x00


	//----- nvinfo : EIATTR_SPARSE_MMA_MASK
	.align		4
.L_4563:
        /*0038*/ 	.byte	0x03, 0x50
        /*003a*/ 	.short	0x0000


	//----- nvinfo : EIATTR_MAXREG_COUNT
	.align		4
        /*003c*/ 	.byte	0x03, 0x1b
        /*003e*/ 	.short	0x00ff


	//----- nvinfo : EIATTR_MERCURY_ISA_VERSION
	.align		4
        /*0040*/ 	.byte	0x03, 0x5f
        /*0042*/ 	.short	0x0101


	//----- nvinfo : EIATTR_VRC_CTA_INIT_COUNT
	.align		4
        /*0044*/ 	.byte	0x02, 0x4a
	.zero		1
	.zero		1


	//----- nvinfo : EIATTR_EXIT_INSTR_OFFSETS
	.align		4
        /*0048*/ 	.byte	0x04, 0x1c
        /*004a*/ 	.short	(.L_4565 - .L_4564)


	//   ....[0]....
.L_4564:
        /*004c*/ 	.word	0x00000b50


	//   ....[1]....
        /*0050*/ 	.word	0x00000ba0


	//   ....[2]....
        /*0054*/ 	.word	0x000010b0


	//----- nvinfo : EIATTR_MAX_THREADS
	.align		4
.L_4565:
        /*0058*/ 	.byte	0x04, 0x05
        /*005a*/ 	.short	(.L_4567 - .L_4566)
.L_4566:
        /*005c*/ 	.word	0x00000080
        /*0060*/ 	.word	0x00000001
        /*0064*/ 	.word	0x00000001


	//----- nvinfo : EIATTR_CRS_STACK_SIZE
	.align		4
.L_4567:
        /*0068*/ 	.byte	0x04, 0x1e
        /*006a*/ 	.short	(.L_4569 - .L_4568)
.L_4568:
        /*006c*/ 	.word	0x00000000


	//----- nvinfo : EIATTR_CBANK_PARAM_SIZE
	.align		4
.L_4569:
        /*0070*/ 	.byte	0x03, 0x19
        /*0072*/ 	.short	0x0028


	//----- nvinfo : EIATTR_PARAM_CBANK
	.align		4
        /*0074*/ 	.byte	0x04, 0x0a
        /*0076*/ 	.short	(.L_4571 - .L_4570)
	.align		4
.L_4570:
        /*0078*/ 	.word	index@(.nv.constant0._ZN2at6native29vectorized_elementwise_kernelILi4ENS0_13AUnaryFunctorIdddZZZNS0_16fmax_kernel_cudaERNS_18TensorIteratorBaseEENKUlvE_clEvENKUlvE_clEvEUlddE_EESt5arrayIPcLm2EEEEviT0_T1_)
        /*007c*/ 	.short	0x0380
        /*007e*/ 	.short	0x0028


	//----- nvinfo : EIATTR_SW_WAR
	.align		4
.L_4571:
        /*0080*/ 	.byte	0x04, 0x36
        /*0082*/ 	.short	(.L_4573 - .L_4572)
.L_4572:
        /*0084*/ 	.word	0x00000008
.L_4573:


//--------------------- .nv.info._ZN2at6native29vectorized_elementwise_kernelILi8ENS0_13AUnaryFunctorIdddZZZNS0_16fmax_kernel_cudaERNS_18TensorIteratorBaseEENKUlvE_clEvENKUlvE_clEvEUlddE_EESt5arrayIPcLm2EEEEviT0_T1_ --------------------------
	.section	.nv.info._ZN2at6native29vectorized_elementwise_kernelILi8ENS0_13AUnaryFunctorIdddZZZNS0_16fmax_kernel_cudaERNS_18TensorIteratorBaseEENKUlvE_clEvENKUlvE_clEvEUlddE_EESt5arrayIPcLm2EEEEviT0_T1_,"",@"SHT_CUDA_INFO"
	.sectionflags	@""
	.align	4


	//----- nvinfo : EIATTR_CUDA_API_VERSION
	.align		4
        /*0000*/ 	.byte	0x04, 0x37
        /*0002*/ 	.short	(.L_4575 - .L_4574)
.L_4574:
        /*0004*/ 	.word	0x00000082


	//----- nvinfo : EIATTR_KPARAM_INFO
	.align		4
.L_4575:
        /*0008*/ 	.byte	0x04, 0x17
        /*000a*/ 	.short	(.L_4577 - .L_4576)
.L_4576:
        /*000c*/ 	.word	0x00000000
        /*0010*/ 	.short	0x0002
        /*0012*/ 	.short	0x0018
        /*0014*/ 	.byte	0x00, 0xf0, 0x41, 0x00


	//----- nvinfo : EIATTR_KPARAM_INFO
	.align		4
.L_4577:
        /*0018*/ 	.byte	0x04, 0x17
        /*001a*/ 	.short	(.L_4579 - .L_4578)
.L_4578:
        /*001c*/ 	.word	0x00000000
        /*0020*/ 	.short	0x0001
        /*0022*/ 	.short	0x0008
        /*0024*/ 	.byte	0x00, 0xf0, 0x41, 0x00


	//----- nvinfo : EIATTR_KPARAM_INFO
	.align		4
.L_4579:
        /*0028*/ 	.byte	0x04, 0x17
        /*002a*/ 	.short	(.L_4581 - .L_4580)
.L_4580:
        /*002c*/ 	.word	0x00000000
        /*0030*/ 	.short	0x0000
        /*0032*/ 	.short	0x0000
        /*0034*/ 	.byte	0x00, 0xf0, 0x11, 0x00


	//----- nvinfo : EIATTR_SPARSE_MMA_MASK
	.align		4
.L_4581:
        /*0038*/ 	.byte	0x03, 0x50
        /*003a*/ 	.short	0x0000


	//----- nvinfo : EIATTR_MAXREG_COUNT
	.align		4
        /*003c*/ 	.byte	0x03, 0x1b
        /*003e*/ 	.short	0x00ff


	//----- nvinfo : EIATTR_MERCURY_ISA_VERSION
	.align		4
        /*0040*/ 	.byte	0x03, 0x5f
        /*0042*/ 	.short	0x0101


	//----- nvinfo : EIATTR_VRC_CTA_INIT_COUNT
	.align		4
        /*0044*/ 	.byte	0x02, 0x4a
	.zero		1
	.zero		1


	//----- nvinfo : EIATTR_EXIT_INSTR_OFFSETS
	.align		4
        /*0048*/ 	.byte	0x04, 0x1c
        /*004a*/ 	.short	(.L_4583 - .L_4582)


	//   ....[0]....
.L_4582:
        /*004c*/ 	.word	0x00000b50


	//   ....[1]....
        /*0050*/ 	.word	0x00000ba0


	//   ....[2]....
        /*0054*/ 	.word	0x000010b0


	//----- nvinfo : EIATTR_MAX_THREADS
	.align		4
.L_4583:
        /*0058*/ 	.byte	0x04, 0x05
        /*005a*/ 	.short	(.L_4585 - .L_4584)
.L_4584:
        /*005c*/ 	.word	0x00000080
        /*0060*/ 	.word	0x00000001
        /*0064*/ 	.word	0x00000001


	//----- nvinfo : EIATTR_CRS_STACK_SIZE
	.align		4
.L_4585:
        /*0068*/ 	.byte	0x04, 0x1e
        /*006a*/ 	.short	(.L_4587 - .L_4586)
.L_4586:
        /*006c*/ 	.word	0x00000000


	//----- nvinfo : EIATTR_CBANK_PARAM_SIZE
	.align		4
.L_4587:
        /*0070*/ 	.byte	0x03, 0x19
        /*0072*/ 	.short	0x0028


	//----- nvinfo : EIATTR_PARAM_CBANK
	.align		4
        /*0074*/ 	.byte	0x04, 0x0a
        /*0076*/ 	.short	(.L_4589 - .L_4588)
	.align		4
.L_4588:
        /*0078*/ 	.word	index@(.nv.constant0._ZN2at6native29vectorized_elementwise_kernelILi8ENS0_13AUnaryFunctorIdddZZZNS0_16fmax_kernel_cudaERNS_18TensorIteratorBaseEENKUlvE_clEvENKUlvE_clEvEUlddE_EESt5arrayIPcLm2EEEEviT0_T1_)
        /*007c*/ 	.short	0x0380
        /*007e*/ 	.short	0x0028


	//----- nvinfo : EIATTR_SW_WAR
	.align		4
.L_4589:
        /*0080*/ 	.byte	0x04, 0x36
        /*0082*/ 	.short	(.L_4591 - .L_4590)
.L_4590:
        /*0084*/ 	.word	0x00000008
.L_4591:


//--------------------- .nv.info._ZN2at6native18elementwise_kernelILi128ELi4EZNS0_15gpu_kernel_implINS0_13BinaryFunctorIdddZZZNS0_16fmax_kernel_cudaERNS_18TensorIteratorBaseEENKUlvE_clEvENKUlvE_clEvEUlddE_EEEEvS5_RKT_EUliE_EEviT1_ --------------------------
	.section	.nv.info._ZN2at6native18elementwise_kernelILi128ELi4EZNS0_15gpu_kernel_implINS0_13BinaryFunctorIdddZZZNS0_16fmax_kernel_cudaERNS_18TensorIteratorBaseEENKUlvE_clEvENKUlvE_clEvEUlddE_EEEEvS5_RKT_EUliE_EEviT1_,"",@"SHT_CUDA_INFO"
	.sectionflags	@""
	.align	4


	//----- nvinfo : EIATTR_CUDA_API_VERSION
	.align		4
        /*0000*/ 	.byte	0x04, 0x37
        /*0002*/ 	.short	(.L_4593 - .L_4592)
.L_4592:
        /*0004*/ 	.word	0x00000082


	//----- nvinfo : EIATTR_KPARAM_INFO
	.align		4
.L_4593:
        /*0008*/ 	.byte	0x04, 0x17
        /*000a*/ 	.short	(.L_4595 - .L_4594)
.L_4594:
        /*000c*/ 	.word	0x00000000
        /*0010*/ 	.short	0x0001
        /*0012*/ 	.short	0x0008
        /*0014*/ 	.byte	0x00, 0xf0, 0x21, 0x0a


	//----- nvinfo : EIATTR_KPARAM_INFO
	.align		4
.L_4595:
        /*0018*/ 	.byte	0x04, 0x17
        /*001a*/ 	.short	(.L_4597 - .L_4596)
.L_4596:
        /*001c*/ 	.word	0x00000000
        /*0020*/ 	.short	0x0000
        /*0022*/ 	.short	0x0000
        /*0024*/ 	.byte	0x00, 0xf0, 0x11, 0x00


	//----- nvinfo : EIATTR_SPARSE_MMA_MASK
	.align		4
.L_4597:
        /*0028*/ 	.byte	0x03, 0x50
        /*002a*/ 	.short	0x0000


	//----- nvinfo : EIATTR_MAXREG_COUNT
	.align		4
        /*002c*/ 	.byte	0x03, 0x1b
        /*002e*/ 	.short	0x0080


	//----- nvinfo : EIATTR_EXTERNS
	.align		4
        /*0030*/ 	.byte	0x04, 0x0f
        /*0032*/ 	.short	(.L_4599 - .L_4598)


	//   ....[0]....
	.align		4
.L_4598:
        /*0034*/ 	.word	index@(__assertfail)


	//----- nvinfo : EIATTR_MERCURY_ISA_VERSION
	.align		4
.L_4599:
        /*0038*/ 	.byte	0x03, 0x5f
        /*003a*/ 	.short	0x0101


	//----- nvinfo : EIATTR_VRC_CTA_INIT_COUNT
	.align		4
        /*003c*/ 	.byte	0x02, 0x4a
	.zero		1
	.zero		1


	//----- nvinfo : EIATTR_SYSCALL_OFFSETS
	.align		4
        /*0040*/ 	.byte	0x04, 0x46
        /*0042*/ 	.short	(.L_4601 - .L_4600)


	//   ....[0]....
.L_4600:
        /*0044*/ 	.word	0x000024c0


	//   ....[1]....
        /*0048*/ 	.word	0x000033a0


	//   ....[2]....
        /*004c*/ 	.word	0x00004480


	//   ....[3]....
        /*0050*/ 	.word	0x00006b00


	//   ....[4]....
        /*0054*/ 	.word	0x000079e0


	//   ....[5]....
        /*0058*/ 	.word	0x00008840


	//   ....[6]....
        /*005c*/ 	.word	0x0000b070


	//   ....[7]....
        /*0060*/ 	.word	0x0000bf50


	//   ....[8]....
        /*0064*/ 	.word	0x0000cdb0


	//   ....[9]....
        /*0068*/ 	.word	0x0000f600


	//   ....[10]....
        /*006c*/ 	.word	0x000104e0


	//   ....[11]....
        /*0070*/ 	.word	0x00011320


	//----- nvinfo : EIATTR_EXIT_INSTR_OFFSETS
	.align		4
.L_4601:
        /*0074*/ 	.byte	0x04, 0x1c
        /*0076*/ 	.short	(.L_4603 - .L_4602)


	//   ....[0]....
.L_4602:
        /*0078*/ 	.word	0x0000d150


	//   ....[1]....
        /*007c*/ 	.word	0x000106b0


	//   ....[2]....
        /*0080*/ 	.word	0x000106f0


	//   ....[3]....
        /*0084*/ 	.word	0x00010780


	//   ....[4]....
        /*0088*/ 	.word	0x000107b0


	//   ....[5]....
        /*008c*/ 	.word	0x000107e0


	//   ....[6]....
        /*0090*/ 	.word	0x000108b0


	//   ....[7]....
        /*0094*/ 	.word	0x00010930


	//   ....[8]....
        /*0098*/ 	.word	0x00010a10


	//   ....[9]....
        /*009c*/ 	.word	0x00010aa0


	//   ....[10]....
        /*00a0*/ 	.word	0x00010ac0


	//   ....[11]....
        /*00a4*/ 	.word	0x00010b90


	//   ....[12]....
        /*00a8*/ 	.word	0x00010d40


	//   ....[13]....
        /*00ac*/ 	.word	0x00010ef0


	//   ....[14]....
        /*00b0*/ 	.word	0x00011090


	//   ....[15]....
        /*00b4*/ 	.word	0x000110c0


	//   ....[16]....
        /*00b8*/ 	.word	0x000110f0


	//   ....[17]....
        /*00bc*/ 	.word	0x00011190


	//   ....[18]....
        /*00c0*/ 	.word	0x000111c0


	//   ....[19]....
        /*00c4*/ 	.word	0x00011330


	//   ....[20]....
        /*00c8*/ 	.word	0x00011480


	//   ....[21]....
        /*00cc*/ 	.word	0x00011600


	//   ....[22]....
        /*00d0*/ 	.word	0x00011680


	//----- nvinfo : EIATTR_MAX_THREADS
	.align		4
.L_4603:
        /*00d4*/ 	.byte	0x04, 0x05
        /*00d6*/ 	.short	(.L_4605 - .L_4604)
.L_4604:
        /*00d8*/ 	.word	0x00000080
        /*00dc*/ 	.word	0x00000001
        /*00e0*/ 	.word	0x00000001


	//----- nvinfo : EIATTR_CRS_STACK_SIZE
	.align		4
.L_4605:
        /*00e4*/ 	.byte	0x04, 0x1e
        /*00e6*/ 	.short	(.L_4607 - .L_4606)
.L_4606:
        /*00e8*/ 	.word	0x00000000


	//----- nvinfo : EIATTR_CBANK_PARAM_SIZE
	.align		4
.L_4607:
        /*00ec*/ 	.byte	0x03, 0x19
        /*00ee*/ 	.short	0x0290


	//----- nvinfo : EIATTR_PARAM_CBANK
	.align		4
        /*00f0*/ 	.byte	0x04, 0x0a
        /*00f2*/ 	.short	(.L_4609 - .L_4608)
	.align		4
.L_4608:
        /*00f4*/ 	.word	index@(.nv.constant0._ZN2at6native18elementwise_kernelILi128ELi4EZNS0_15gpu_kernel_implINS0_13BinaryFunctorIdddZZZNS0_16fmax_kernel_cudaERNS_18TensorIteratorBaseEENKUlvE_clEvENKUlvE_clEvEUlddE_EEEEvS5_RKT_EUliE_EEviT1_)
        /*00f8*/ 	.short	0x0380
        /*00fa*/ 	.short	0x0290


	//----- nvinfo : EIATTR_SW_WAR
	.align		4
.L_4609:
        /*00fc*/ 	.byte	0x04, 0x36
        /*00fe*/ 	.short	(.L_4611 - .L_4610)
.L_4610:
        /*0100*/ 	.word	0x00000008
.L_4611:


//--------------------- .nv.info._ZN2at6native27unrolled_elementwise_kernelINS0_13BinaryFunctorIdddZZZNS0_16fmax_kernel_cudaERNS_18TensorIteratorBaseEENKUlvE_clEvENKUlvE_clEvEUlddE_EESt5arrayIPcLm3EELi4E23TrivialOffsetCalculatorILi2EjESC_ILi1EjENS0_6memory12LoadWithCastILi2EEENSF_13StoreWithCastILi1EEEEEviT_T0_T2_T3_T4_T5_ --------------------------
	.section	.nv.info._ZN2at6native27unrolled_elementwise_kernelINS0_13BinaryFunctorIdddZZZNS0_16fmax_kernel_cudaERNS_18TensorIteratorBaseEENKUlvE_clEvENKUlvE_clEvEUlddE_EESt5arrayIPcLm3EELi4E23TrivialOffsetCalculatorILi2EjESC_ILi1EjENS0_6memory12LoadWithCastILi2EEENSF_13StoreWithCastILi1EEEEEviT_T0_T2_T3_T4_T5_,"",@"SHT_CUDA_INFO"
	.sectionflags	@""
	.align	4


	//----- nvinfo : EIATTR_CUDA_API_VERSION
	.align		4
        /*0000*/ 	.byte	0x04, 0x37
        /*0002*/ 	.short	(.L_4613 - .L_4612)
.L_4612:
        /*0004*/ 	.word	0x00000082


	//----- nvinfo : EIATTR_KPARAM_INFO
	.align		4
.L_4613:
        /*0008*/ 	.byte	0x04, 0x17
        /*000a*/ 	.short	(.L_4615 - .L_4614)
.L_4614:
        /*000c*/ 	.word	0x00000000
        /*0010*/ 	.short	0x0006
        /*0012*/ 	.short	0x0030
        /*0014*/ 	.byte	0x00, 0xf0, 0x21, 0x00


	//----- nvinfo : EIATTR_KPARAM_INFO
	.align		4
.L_4615:
        /*0018*/ 	.byte	0x04, 0x17
        /*001a*/ 	.short	(.L_4617 - .L_4616)
.L_4616:
        /*001c*/ 	.word	0x00000000
        /*0020*/ 	.short	0x0005
        /*0022*/ 	.short	0x0024
        /*0024*/ 	.byte	0x00, 0xf0, 0x31, 0x00


	//----- nvinfo : EIATTR_KPARAM_INFO
	.align		4
.L_4617:
        /*0028*/ 	.byte	0x04, 0x17
        /*002a*/ 	.short	(.L_4619 - .L_4618)
.L_4618:
        /*002c*/ 	.word	0x00000000
        /*0030*/ 	.short	0x0004
        /*0032*/ 	.short	0x0021
        /*0034*/ 	.byte	0x00, 0xf0, 0x05, 0x00


	//----- nvinfo : EIATTR_KPARAM_INFO
	.align		4
.L_4619:
        /*0038*/ 	.byte	0x04, 0x17
        /*003a*/ 	.short	(.L_4621 - .L_4620)
.L_4620:
        /*003c*/ 	.word	0x00000000
        /*0040*/ 	.short	0x0003
        /*0042*/ 	.short	0x0020
        /*0044*/ 	.byte	0x00, 0xf0, 0x05, 0x00


	//----- nvinfo : EIATTR_KPARAM_INFO
	.align		4
.L_4621:
        /*0048*/ 	.byte	0x04, 0x17
        /*004a*/ 	.short	(.L_4623 - .L_4622)
.L_4622:
        /*004c*/ 	.word	0x00000000
        /*0050*/ 	.short	0x0002
        /*0052*/ 	.short	0x0008
        /*0054*/ 	.byte	0x00, 0xf0, 0x61, 0x00


	//----- nvinfo : EIATTR_KPARAM_INFO
	.align		4
.L_4623:
        /*0058*/ 	.byte	0x04, 0x17
        /*005a*/ 	.short	(.L_4625 - .L_4624)
.L_4624:
        /*005c*/ 	.word	0x00000000
        /*0060*/ 	.short	0x0001
        /*0062*/ 	.short	0x0004
        /*0064*/ 	.byte	0x00, 0xf0, 0x05, 0x00


	//----- nvinfo : EIATTR_KPARAM_INFO
	.align		4
.L_4625:
        /*0068*/ 	.byte	0x04, 0x17
        /*006a*/ 	.short	(.L_4627 - .L_4626)
.L_4626:
        /*006c*/ 	.word	0x00000000
        /*0070*/ 	.short	0x0000
        /*0072*/ 	.short	0x0000
        /*0074*/ 	.byte	0x00, 0xf0, 0x11, 0x00


	//----- nvinfo : EIATTR_SPARSE_MMA_MASK
	.align		4
.L_4627:
        /*0078*/ 	.byte	0x03, 0x50
        /*007a*/ 	.short	0x0000


	//----- nvinfo : EIATTR_MAXREG_COUNT
	.align		4
        /*007c*/ 	.byte	0x03, 0x1b
        /*007e*/ 	.short	0x00ff


	//----- nvinfo : EIATTR_EXTERNS
	.align		4
        /*0080*/ 	.byte	0x04, 0x0f
        /*0082*/ 	.short	(.L_4629 - .L_4628)


	//   ....[0]....
	.align		4
.L_4628:
        /*0084*/ 	.word	index@(__assertfail)


	//----- nvinfo : EIATTR_MERCURY_ISA_VERSION
	.align		4
.L_4629:
        /*0088*/ 	.byte	0x03, 0x5f
        /*008a*/ 	.short	0x0101


	//----- nvinfo : EIATTR_VRC_CTA_INIT_COUNT
	.align		4
        /*008c*/ 	.byte	0x02, 0x4a
	.zero		1
	.zero		1


	//----- nvinfo : EIATTR_SYSCALL_OFFSETS
	.align		4
        /*0090*/ 	.byte	0x04, 0x46
        /*0092*/ 	.short	(.L_4631 - .L_4630)


	//   ....[0]....
.L_4630:
        /*0094*/ 	.word	0x00000eb0


	//   ....[1]....
        /*0098*/ 	.word	0x00001dc0


	//   ....[2]....
        /*009c*/ 	.word	0x00002e10


	//   ....[3]....
        /*00a0*/ 	.word	0x00003d20


	//   ....[4]....
        /*00a4*/ 	.word	0x00004cb0


	//   ....[5]....
        /*00a8*/ 	.word	0x00005bc0


	//   ....[6]....
        /*00ac*/ 	.word	0x00006b50


	//   ....[7]....
        /*00b0*/ 	.word	0x00007a30


	//   ....[8]....
        /*00b4*/ 	.word	0x00008d40


	//   ....[9]....
        /*00b8*/ 	.word	0x00009d10


	//   ....[10]....
        /*00bc*/ 	.word	0x0000ae70


	//   ....[11]....
        /*00c0*/ 	.word	0x0000bfb0


	//----- nvinfo : EIATTR_EXIT_INSTR_OFFSETS
	.align		4
.L_4631:
        /*00c4*/ 	.byte	0x04, 0x1c
        /*00c6*/ 	.short	(.L_4633 - .L_4632)


	//   ....[0]....
.L_4632:
        /*00c8*/ 	.word	0x0000b200


	//   ....[1]....
        /*00cc*/ 	.word	0x0000b340


	//   ....[2]....
        /*00d0*/ 	.word	0x0000b380


	//   ....[3]....
        /*00d4*/ 	.word	0x0000b410


	//   ....[4]....
        /*00d8*/ 	.word	0x0000b440


	//   ....[5]....
        /*00dc*/ 	.word	0x0000b470


	//   ....[6]....
        /*00e0*/ 	.word	0x0000b540


	//   ....[7]....
        /*00e4*/ 	.word	0x0000b5c0


	//   ....[8]....
        /*00e8*/ 	.word	0x0000b6a0


	//   ....[9]....
        /*00ec*/ 	.word	0x0000b730


	//   ....[10]....
        /*00f0*/ 	.word	0x0000b750


	//   ....[11]....
        /*00f4*/ 	.word	0x0000b820


	//   ....[12]....
        /*00f8*/ 	.word	0x0000b9d0


	//   ....[13]....
        /*00fc*/ 	.word	0x0000bb80


	//   ....[14]....
        /*0100*/ 	.word	0x0000bd20


	//   ....[15]....
        /*0104*/ 	.word	0x0000bd50


	//   ....[16]....
        /*0108*/ 	.word	0x0000bd80


	//   ....[17]....
        /*010c*/ 	.word	0x0000be20


	//   ....[18]....
        /*0110*/ 	.word	0x0000be50


	//   ....[19]....
        /*0114*/ 	.word	0x0000bfc0


	//   ....[20]....
        /*0118*/ 	.word	0x0000c110


	//   ....[21]....
        /*011c*/ 	.word	0x0000c290


	//   ....[22]....
        /*0120*/ 	.word	0x0000c310


	//----- nvinfo : EIATTR_MAX_THREADS
	.align		4
.L_4633:
        /*0124*/ 	.byte	0x04, 0x05
        /*0126*/ 	.short	(.L_4635 - .L_4634)
.L_4634:
        /*0128*/ 	.word	0x00000080
        /*012c*/ 	.word	0x00000001
        /*0130*/ 	.word	0x00000001


	//----- nvinfo : EIATTR_CRS_STACK_SIZE
	.align		4
.L_4635:
        /*0134*/ 	.byte	0x04, 0x1e
        /*0136*/ 	.short	(.L_4637 - .L_4636)
.L_4636:
        /*0138*/ 	.word	0x00000000


	//----- nvinfo : EIATTR_CBANK_PARAM_SIZE
	.align		4
.L_4637:
        /*013c*/ 	.byte	0x03, 0x19
        /*013e*/ 	.short	0x0038


	//----- nvinfo : EIATTR_PARAM_CBANK
	.align		4
        /*0140*/ 	.byte	0x04, 0x0a
        /*0142*/ 	.short	(.L_4639 - .L_4638)
	.align		4
.L_4638:
        /*0144*/ 	.word	index@(.nv.constant0._ZN2at6native27unrolled_elementwise_kernelINS0_13BinaryFunctorIdddZZZNS0_16fmax_kernel_cudaERNS_18TensorIteratorBaseEENKUlvE_clEvENKUlvE_clEvEUlddE_EESt5arrayIPcLm3EELi4E23TrivialOffsetCalculatorILi2EjESC_ILi1EjENS0_6memory12LoadWithCastILi2EEENSF_13StoreWithCastILi1EEEEEviT_T0_T2_T3_T4_T5_)
        /*0148*/ 	.short	0x0380
        /*014a*/ 	.short	0x0038


	//----- nvinfo : EIATTR_SW_WAR
	.align		4
.L_4639:
        /*014c*/ 	.byte	0x04, 0x36
        /*014e*/ 	.short	(.L_4641 - .L_4640)
.L_4640:
        /*0150*/ 	.word	0x00000008
.L_4641:


//--------------------- .nv.info._ZN2at6native18elementwise_kernelILi128ELi2EZNS0_22gpu_kernel_impl_nocastINS0_13BinaryFunctorIdddZZZNS0_16fmax_kernel_cudaERNS_18TensorIteratorBaseEENKUlvE_clEvENKUlvE_clEvEUlddE_EEEEvS5_RKT_EUliE_EEviT1_ --------------------------
	.section	.nv.info._ZN2at6native18elementwise_kernelILi128ELi2EZNS0_22gpu_kernel_impl_nocastINS0_13BinaryFunctorIdddZZZNS0_16fmax_kernel_cudaERNS_18TensorIteratorBaseEENKUlvE_clEvENKUlvE_clEvEUlddE_EEEEvS5_RKT_EUliE_EEviT1_,"",@"SHT_CUDA_INFO"
	.sectionflags	@""
	.align	4


	//----- nvinfo : EIATTR_CUDA_API_VERSION
	.align		4
        /*0000*/ 	.byte	0x04, 0x37
        /*0002*/ 	.short	(.L_4643 - .L_4642)
.L_4642:
        /*0004*/ 	.word	0x00000082


	//----- nvinfo : EIATTR_KPARAM_INFO
	.align		4
.L_4643:
        /*0008*/ 	.byte	0x04, 0x17
        /*000a*/ 	.short	(.L_4645 - .L_4644)
.L_4644:
        /*000c*/ 	.word	0x00000000
        /*0010*/ 	.short	0x0001
        /*0012*/ 	.short	0x0008
        /*0014*/ 	.byte	0x00, 0xf0, 0x21, 0x0a


	//----- nvinfo : EIATTR_KPARAM_INFO
	.align		4
.L_4645:
        /*0018*/ 	.byte	0x04, 0x17
        /*001a*/ 	.short	(.L_4647 - .L_4646)
.L_4646:
        /*001c*/ 	.word	0x00000000
        /*0020*/ 	.short	0x0000
        /*0022*/ 	.short	0x0000
        /*0024*/ 	.byte	0x00, 0xf0, 0x11, 0x00


	//----- nvinfo : EIATTR_SPARSE_MMA_MASK
	.align		4
.L_4647:
        /*0028*/ 	.byte	0x03, 0x50
        /*002a*/ 	.short	0x0000


	//----- nvinfo : EIATTR_MAXREG_COUNT
	.align		4
        /*002c*/ 	.byte	0x03, 0x1b
        /*002e*/ 	.short	0x0080


	//----- nvinfo : EIATTR_MERCURY_ISA_VERSION
	.align		4
        /*0030*/ 	.byte	0x03, 0x5f
        /*0032*/ 	.short	0x0101


	//----- nvinfo : EIATTR_VRC_CTA_INIT_COUNT
	.align		4
        /*0034*/ 	.byte	0x02, 0x4a
	.zero		1
	.zero		1


	//----- nvinfo : EIATTR_EXIT_INSTR_OFFSETS
	.align		4
        /*0038*/ 	.byte	0x04, 0x1c
        /*003a*/ 	.short	(.L_4649 - .L_4648)


	//   ....[0]....
.L_4648:
        /*003c*/ 	.word	0x000001e0


	//   ....[1]....
        /*0040*/ 	.word	0x000002d0


	//   ....[2]....
        /*0044*/ 	.word	0x00001a70


	//   ....[3]....
        /*0048*/ 	.word	0x00003180


	//----- nvinfo : EIATTR_MAX_THREADS
	.align		4
.L_4649:
        /*004c*/ 	.byte	0x04, 0x05
        /*004e*/ 	.short	(.L_4651 - .L_4650)
.L_4650:
        /*0050*/ 	.word	0x00000080
        /*0054*/ 	.word	0x00000001
        /*0058*/ 	.word	0x00000001


	//----- nvinfo : EIATTR_CRS_STACK_SIZE
	.align		4
.L_4651:
        /*005c*/ 	.byte	0x04, 0x1e
        /*005e*/ 	.short	(.L_4653 - .L_4652)
.L_4652:
        /*0060*/ 	.word	0x00000000


	//----- nvinfo : EIATTR_CBANK_PARAM_SIZE
	.align		4
.L_4653:
        /*0064*/ 	.byte	0x03, 0x19
        /*0066*/ 	.short	0x0290


	//----- nvinfo : EIATTR_PARAM_CBANK
	.align		4
        /*0068*/ 	.byte	0x04, 0x0a
        /*006a*/ 	.short	(.L_4655 - .L_4654)
	.align		4
.L_4654:
        /*006c*/ 	.word	index@(.nv.constant0._ZN2at6native18elementwise_kernelILi128ELi2EZNS0_22gpu_kernel_impl_nocastINS0_13BinaryFunctorIdddZZZNS0_16fmax_kernel_cudaERNS_18TensorIteratorBaseEENKUlvE_clEvENKUlvE_clEvEUlddE_EEEEvS5_RKT_EUliE_EEviT1_)
        /*0070*/ 	.short	0x0380
        /*0072*/ 	.short	0x0290


	//----- nvinfo : EIATTR_SW_WAR
	.align		4
.L_4655:
        /*0074*/ 	.byte	0x04, 0x36
        /*0076*/ 	.short	(.L_4657 - .L_4656)
.L_4656:
        /*0078*/ 	.word	0x00000008
.L_4657:


//--------------------- .nv.info._ZN2at6native27unrolled_elementwise_kernelINS0_13BinaryFunctorIdddZZZNS0_16fmax_kernel_cudaERNS_18TensorIteratorBaseEENKUlvE_clEvENKUlvE_clEvEUlddE_EESt5arrayIPcLm3EELi4E23TrivialOffsetCalculatorILi2EjESC_ILi1EjENS0_6memory15LoadWithoutCastENSF_16StoreWithoutCastEEEviT_T0_T2_T3_T4_T5_ --------------------------
	.section	.nv.info._ZN2at6native27unrolled_elementwise_kernelINS0_13BinaryFunctorIdddZZZNS0_16fmax_kernel_cudaERNS_18TensorIteratorBaseEENKUlvE_clEvENKUlvE_clEvEUlddE_EESt5arrayIPcLm3EELi4E23TrivialOffsetCalculatorILi2EjESC_ILi1EjENS0_6memory15LoadWithoutCastENSF_16StoreWithoutCastEEEviT_T0_T2_T3_T4_T5_,"",@"SHT_CUDA_INFO"
	.sectionflags	@""
	.align	4


	//----- nvinfo : EIATTR_CUDA_API_VERSION
	.align		4
        /*0000*/ 	.byte	0x04, 0x37
        /*0002*/ 	.short	(.L_4659 - .L_4658)
.L_4658:
        /*0004*/ 	.word	0x00000082


	//----- nvinfo : EIATTR_KPARAM_INFO
	.align		4
.L_4659:
        /*0008*/ 	.byte	0x04, 0x17
        /*000a*/ 	.short	(.L_4661 - .L_4660)
.L_4660:
        /*000c*/ 	.word	0x00000000
        /*0010*/ 	.short	0x0006
        /*0012*/ 	.short	0x0023
        /*0014*/ 	.byte	0x00, 0xf0, 0x05, 0x00


	//----- nvinfo : EIATTR_KPARAM_INFO
	.align		4
.L_4661:
        /*0018*/ 	.byte	0x04, 0x17
        /*001a*/ 	.short	(.L_4663 - .L_4662)
.L_4662:
        /*001c*/ 	.word	0x00000000
        /*0020*/ 	.short	0x0005
        /*0022*/ 	.short	0x0022
        /*0024*/ 	.byte	0x00, 0xf0, 0x05, 0x00


	//----- nvinfo : EIATTR_KPARAM_INFO
	.align		4
.L_4663:
        /*0028*/ 	.byte	0x04, 0x17
        /*002a*/ 	.short	(.L_4665 - .L_4664)
.L_4664:
        /*002c*/ 	.word	0x00000000
        /*0030*/ 	.short	0x0004
        /*0032*/ 	.short	0x0021
        /*0034*/ 	.byte	0x00, 0xf0, 0x05, 0x00


	//----- nvinfo : EIATTR_KPARAM_INFO
	.align		4
.L_4665:
        /*0038*/ 	.byte	0x04, 0x17
        /*003a*/ 	.short	(.L_4667 - .L_4666)
.L_4666:
        /*003c*/ 	.word	0x00000000
        /*0040*/ 	.short	0x0003
        /*0042*/ 	.short	0x0020
        /*0044*/ 	.byte	0x00, 0xf0, 0x05, 0x00


	//----- nvinfo : EIATTR_KPARAM_INFO
	.align		4
.L_4667:
        /*0048*/ 	.byte	0x04, 0x17
        /*004a*/ 	.short	(.L_4669 - .L_4668)
.L_4668:
        /*004c*/ 	.word	0x00000000
        /*0050*/ 	.short	0x0002
        /*0052*/ 	.short	0x0008
        /*0054*/ 	.byte	0x00, 0xf0, 0x61, 0x00


	//----- nvinfo : EIATTR_KPARAM_INFO
	.align		4
.L_4669:
        /*0058*/ 	.byte	0x04, 0x17
        /*005a*/ 	.short	(.L_4671 - .L_4670)
.L_4670:
        /*005c*/ 	.word	0x00000000
        /*0060*/ 	.short	0x0001
        /*0062*/ 	.short	0x0004
        /*0064*/ 	.byte	0x00, 0xf0, 0x05, 0x00


	//----- nvinfo : EIATTR_KPARAM_INFO
	.align		4
.L_4671:
        /*0068*/ 	.byte	0x04, 0x17
        /*006a*/ 	.short	(.L_4673 - .L_4672)
.L_4672:
        /*006c*/ 	.word	0x00000000
        /*0070*/ 	.short	0x0000
        /*0072*/ 	.short	0x0000
        /*0074*/ 	.byte	0x00, 0xf0, 0x11, 0x00


	//----- nvinfo : EIATTR_SPARSE_MMA_MASK
	.align		4
.L_4673:
        /*0078*/ 	.byte	0x03, 0x50
        /*007a*/ 	.short	0x0000


	//----- nvinfo : EIATTR_MAXREG_COUNT
	.align		4
        /*007c*/ 	.byte	0x03, 0x1b
        /*007e*/ 	.short	0x00ff


	//----- nvinfo : EIATTR_MERCURY_ISA_VERSION
	.align		4
        /*0080*/ 	.byte	0x03, 0x5f
        /*0082*/ 	.short	0x0101


	//----- nvinfo : EIATTR_VRC_CTA_INIT_COUNT
	.align		4
        /*0084*/ 	.byte	0x02, 0x4a
	.zero		1
	.zero		1


	//----- nvinfo : EIATTR_EXIT_INSTR_OFFSETS
	.align		4
        /*0088*/ 	.byte	0x04, 0x1c
        /*008a*/ 	.short	(.L_4675 - .L_4674)


	//   ....[0]....
.L_4674:
        /*008c*/ 	.word	0x00000680


	//   ....[1]....
        /*0090*/ 	.word	0x000006d0


	//----- nvinfo : EIATTR_MAX_THREADS
	.align		4
.L_4675:
        /*0094*/ 	.byte	0x04, 0x05
        /*0096*/ 	.short	(.L_4677 - .L_4676)
.L_4676:
        /*0098*/ 	.word	0x00000080
        /*009c*/ 	.word	0x00000001
        /*00a0*/ 	.word	0x00000001


	//----- nvinfo : EIATTR_CRS_STACK_SIZE
	.align		4
.L_4677:
        /*00a4*/ 	.byte	0x04, 0x1e
        /*00a6*/ 	.short	(.L_4679 - .L_4678)
.L_4678:
        /*00a8*/ 	.word	0x00000000


	//----- nvinfo : EIATTR_CBANK_PARAM_SIZE
	.align		4
.L_4679:
        /*00ac*/ 	.byte	0x03, 0x19
        /*00ae*/ 	.short	0x0024


	//----- nvinfo : EIATTR_PARAM_CBANK
	.align		4
        /*00b0*/ 	.byte	0x04, 0x0a
        /*00b2*/ 	.short	(.L_4681 - .L_4680)
	.align		4
.L_4680:
        /*00b4*/ 	.word	index@(.nv.constant0._ZN2at6native27unrolled_elementwise_kernelINS0_13BinaryFunctorIdddZZZNS0_16fmax_kernel_cudaERNS_18TensorIteratorBaseEENKUlvE_clEvENKUlvE_clEvEUlddE_EESt5arrayIPcLm3EELi4E23TrivialOffsetCalculatorILi2EjESC_ILi1EjENS0_6memory15LoadWithoutCastENSF_16StoreWithoutCastEEEviT_T0_T2_T3_T4_T5_)
        /*00b8*/ 	.short	0x0380
        /*00ba*/ 	.short	0x0024


	//----- nvinfo : EIATTR_SW_WAR
	.align		4
.L_4681:
        /*00bc*/ 	.byte	0x04, 0x36
        /*00be*/ 	.short	(.L_4683 - .L_4682)
.L_4682:
        /*00c0*/ 	.word	0x00000008
.L_4683:


//--------------------- .nv.info._ZN2at6native29vectorized_elementwise_kernelILi2ENS0_13BinaryFunctorIdddZZZNS0_16fmax_kernel_cudaERNS_18TensorIteratorBaseEENKUlvE_clEvENKUlvE_clEvEUlddE_EESt5arrayIPcLm3EEEEviT0_T1_ --------------------------
	.section	.nv.info._ZN2at6native29vectorized_elementwise_kernelILi2ENS0_13BinaryFunctorIdddZZZNS0_16fmax_kernel_cudaERNS_18TensorIteratorBaseEENKUlvE_clEvENKUlvE_clEvEUlddE_EESt5arrayIPcLm3EEEEviT0_T1_,"",@"SHT_CUDA_INFO"
	.sectionflags	@""
	.align	4


	//----- nvinfo : EIATTR_CUDA_API_VERSION
	.align		4
        /*0000*/ 	.byte	0x04, 0x37
        /*0002*/ 	.short	(.L_4685 - .L_4684)
.L_4684:
        /*0004*/ 	.word	0x00000082


	//----- nvinfo : EIATTR_KPARAM_INFO
	.align		4
.L_4685:
        /*0008*/ 	.byte	0x04, 0x17
        /*000a*/ 	.short	(.L_4687 - .L_4686)
.L_4686:
        /*000c*/ 	.word	0x00000000
        /*0010*/ 	.short	0x0002
        /*0012*/ 	.short	0x0008
        /*0014*/ 	.byte	0x00, 0xf0, 0x61, 0x00


	//----- nvinfo : EIATTR_KPARAM_INFO
	.align		4
.L_4687:
        /*0018*/ 	.byte	0x04, 0x17
        /*001a*/ 	.short	(.L_4689 - .L_4688)
.L_4688:
        /*001c*/ 	.word	0x00000000
        /*0020*/ 	.short	0x0001
        /*0022*/ 	.short	0x0004
        /*0024*/ 	.byte	0x00, 0xf0, 0x05, 0x00


	//----- nvinfo : EIATTR_KPARAM_INFO
	.align		4
.L_4689:
        /*0028*/ 	.byte	0x04, 0x17
        /*002a*/ 	.short	(.L_4691 - .L_4690)
.L_4690:
        /*002c*/ 	.word	0x00000000
        /*0030*/ 	.short	0x0000
        /*0032*/ 	.short	0x0000
        /*0034*/ 	.byte	0x00, 0xf0, 0x11, 0x00


	//----- nvinfo : EIATTR_SPARSE_MMA_MASK
	.align		4
.L_4691:
        /*0038*/ 	.byte	0x03, 0x50
        /*003a*/ 	.short	0x0000


	//----- nvinfo : EIATTR_MAXREG_COUNT
	.align		4
        /*003c*/ 	.byte	0x03, 0x1b
        /*003e*/ 	.short	0x00ff


	//----- nvinfo : EIATTR_MERCURY_ISA_VERSION
	.align		4
        /*0040*/ 	.byte	0x03, 0x5f
        /*0042*/ 	.short	0x0101


	//----- nvinfo : EIATTR_VRC_CTA_INIT_COUNT
	.align		4
        /*0044*/ 	.byte	0x02, 0x4a
	.zero		1
	.zero		1


	//----- nvinfo : EIATTR_EXIT_INSTR_OFFSETS
	.align		4
        /*0048*/ 	.byte	0x04, 0x1c
        /*004a*/ 	.short	(.L_4693 - .L_4692)


	//   ....[0]....
.L_4692:
        /*004c*/ 	.word	0x00000cb0


	//   ....[1]....
        /*0050*/ 	.word	0x00000d00


	//   ....[2]....
        /*0054*/ 	.word	0x00001280


	//----- nvinfo : EIATTR_MAX_THREADS
	.align		4
.L_4693:
        /*0058*/ 	.byte	0x04, 0x05
        /*005a*/ 	.short	(.L_4695 - .L_4694)
.L_4694:
        /*005c*/ 	.word	0x00000080
        /*0060*/ 	.word	0x00000001
        /*0064*/ 	.word	0x00000001


	//----- nvinfo : EIATTR_CRS_STACK_SIZE
	.align		4
.L_4695:
        /*0068*/ 	.byte	0x04, 0x1e
        /*006a*/ 	.short	(.L_4697 - .L_4696)
.L_4696:
        /*006c*/ 	.word	0x00000000


	//----- nvinfo : EIATTR_CBANK_PARAM_SIZE
	.align		4
.L_4697:
        /*0070*/ 	.byte	0x03, 0x19
        /*0072*/ 	.short	0x0020


	//----- nvinfo : EIATTR_PARAM_CBANK
	.align		4
        /*0074*/ 	.byte	0x04, 0x0a
        /*0076*/ 	.short	(.L_4699 - .L_4698)
	.align		4
.L_4698:
        /*0078*/ 	.word	index@(.nv.constant0._ZN2at6native29vectorized_elementwise_kernelILi2ENS0_13BinaryFunctorIdddZZZNS0_16fmax_kernel_cudaERNS_18TensorIteratorBaseEENKUlvE_clEvENKUlvE_clEvEUlddE_EESt5arrayIPcLm3EEEEviT0_T1_)
        /*007c*/ 	.short	0x0380
        /*007e*/ 	.short	0x0020


	//----- nvinfo : EIATTR_SW_WAR
	.align		4
.L_4699:
        /*0080*/ 	.byte	0x04, 0x36
        /*0082*/ 	.short	(.L_4701 - .L_4700)
.L_4700:
        /*0084*/ 	.word	0x00000008
.L_4701:


//--------------------- .nv.info._ZN2at6native29vectorized_elementwise_kernelILi4ENS0_13BinaryFunctorIdddZZZNS0_16fmax_kernel_cudaERNS_18TensorIteratorBaseEENKUlvE_clEvENKUlvE_clEvEUlddE_EESt5arrayIPcLm3EEEEviT0_T1_ --------------------------
	.section	.nv.info._ZN2at6native29vectorized_elementwise_kernelILi4ENS0_13BinaryFunctorIdddZZZNS0_16fmax_kernel_cudaERNS_18TensorIteratorBaseEENKUlvE_clEvENKUlvE_clEvEUlddE_EESt5arrayIPcLm3EEEEviT0_T1_,"",@"SHT_CUDA_INFO"
	.sectionflags	@""
	.align	4


	//----- nvinfo : EIATTR_CUDA_API_VERSION
	.align		4
        /*0000*/ 	.byte	0x04, 0x37
        /*0002*/ 	.short	(.L_4703 - .L_4702)
.L_4702:
        /*0004*/ 	.word	0x00000082


	//----- nvinfo : EIATTR_KPARAM_INFO
	.align		4
.L_4703:
        /*0008*/ 	.byte	0x04, 0x17
        /*000a*/ 	.short	(.L_4705 - .L_4704)
.L_4704:
        /*000c*/ 	.word	0x00000000
        /*0010*/ 	.short	0x0002
        /*0012*/ 	.short	0x0008
        /*0014*/ 	.byte	0x00, 0xf0, 0x61, 0x00


	//----- nvinfo : EIATTR_KPARAM_INFO
	.align		4
.L_4705:
        /*0018*/ 	.byte	0x04, 0x17
        /*001a*/ 	.short	(.L_4707 - .L_4706)
.L_4706:
        /*001c*/ 	.word	0x00000000
        /*0020*/ 	.short	0x0001
        /*0022*/ 	.short	0x0004
        /*0024*/ 	.byte	0x00, 0xf0, 0x05, 0x00


	//----- nvinfo : EIATTR_KPARAM_INFO
	.align		4
.L_4707:
        /*0028*/ 	.byte	0x04, 0x17
        /*002a*/ 	.short	(.L_4709 - .L_4708)
.L_4708:
        /*002c*/ 	.word	0x00000000
        /*0030*/ 	.short	0x0000
        /*0032*/ 	.short	0x0000
        /*0034*/ 	.byte	0x00, 0xf0, 0x11, 0x00


	//----- nvinfo : EIATTR_SPARSE_MMA_MASK
	.align		4
.L_4709:
        /*0038*/ 	.byte	0x03, 0x50
        /*003a*/ 	.short	0x0000


	//----- nvinfo : EIATTR_MAXREG_COUNT
	.align		4
        /*003c*/ 	.byte	0x03, 0x1b
        /*003e*/ 	.short	0x00ff


	//----- nvinfo : EIATTR_MERCURY_ISA_VERSION
	.align		4
        /*0040*/ 	.byte	0x03, 0x5f
        /*0042*/ 	.short	0x0101


	//----- nvinfo : EIATTR_VRC_CTA_INIT_COUNT
	.align		4
        /*0044*/ 	.byte	0x02, 0x4a
	.zero		1
	.zero		1


	//----- nvinfo : EIATTR_EXIT_INSTR_OFFSETS
	.align		4
        /*0048*/ 	.byte	0x04, 0x1c
        /*004a*/ 	.short	(.L_4711 - .L_4710)


	//   ....[0]....
.L_4710:
        /*004c*/ 	.word	0x00000cc0


	//   ....[1]....
        /*0050*/ 	.word	0x00000d10


	//   ....[2]....
        /*0054*/ 	.word	0x00001240


	//----- nvinfo : EIATTR_MAX_THREADS
	.align		4
.L_4711:
        /*0058*/ 	.byte	0x04, 0x05
        /*005a*/ 	.short	(.L_4713 - .L_4712)
.L_4712:
        /*005c*/ 	.word	0x00000080
        /*0060*/ 	.word	0x00000001
        /*0064*/ 	.word	0x00000001


	//----- nvinfo : EIATTR_CRS_STACK_SIZE
	.align		4
.L_4713:
        /*0068*/ 	.byte	0x04, 0x1e
        /*006a*/ 	.short	(.L_4715 - .L_4714)
.L_4714:
        /*006c*/ 	.word	0x00000000


	//----- nvinfo : EIATTR_CBANK_PARAM_SIZE
	.align		4
.L_4715:
        /*0070*/ 	.byte	0x03, 0x19
        /*0072*/ 	.short	0x0020


	//----- nvinfo : EIATTR_PARAM_CBANK
	.align		4
        /*0074*/ 	.byte	0x04, 0x0a
        /*0076*/ 	.short	(.L_4717 - .L_4716)
	.align		4
.L_4716:
        /*0078*/ 	.word	index@(.nv.constant0._ZN2at6native29vectorized_elementwise_kernelILi4ENS0_13BinaryFunctorIdddZZZNS0_16fmax_kernel_cudaERNS_18TensorIteratorBaseEENKUlvE_clEvENKUlvE_clEvEUlddE_EESt5arrayIPcLm3EEEEviT0_T1_)
        /*007c*/ 	.short	0x0380
        /*007e*/ 	.short	0x0020


	//----- nvinfo : EIATTR_SW_WAR
	.align		4
.L_4717:
        /*0080*/ 	.byte	0x04, 0x36
        /*0082*/ 	.short	(.L_4719 - .L_4718)
.L_4718:
        /*0084*/ 	.word	0x00000008
.L_4719:


//--------------------- .nv.info._ZN2at6native29vectorized_elementwise_kernelILi8ENS0_13BinaryFunctorIdddZZZNS0_16fmax_kernel_cudaERNS_18TensorIteratorBaseEENKUlvE_clEvENKUlvE_clEvEUlddE_EESt5arrayIPcLm3EEEEviT0_T1_ --------------------------
	.section	.nv.info._ZN2at6native29vectorized_elementwise_kernelILi8ENS0_13BinaryFunctorIdddZZZNS0_16fmax_kernel_cudaERNS_18TensorIteratorBaseEENKUlvE_clEvENKUlvE_clEvEUlddE_EESt5arrayIPcLm3EEEEviT0_T1_,"",@"SHT_CUDA_INFO"
	.sectionflags	@""
	.align	4


	//----- nvinfo : EIATTR_CUDA_API_VERSION
	.align		4
        /*0000*/ 	.byte	0x04, 0x37
        /*0002*/ 	.short	(.L_4721 - .L_4720)
.L_4720:
        /*0004*/ 	.word	0x00000082


	//----- nvinfo : EIATTR_KPARAM_INFO
	.align		4
.L_4721:
        /*0008*/ 	.byte	0x04, 0x17
        /*000a*/ 	.short	(.L_4723 - .L_4722)
.L_4722:
        /*000c*/ 	.word	0x00000000
        /*0010*/ 	.short	0x0002
        /*0012*/ 	.short	0x0008
        /*0014*/ 	.byte	0x00, 0xf0, 0x61, 0x00


	//----- nvinfo : EIATTR_KPARAM_INFO
	.align		4
.L_4723:
        /*0018*/ 	.byte	0x04, 0x17
        /*001a*/ 	.short	(.L_4725 - .L_4724)
.L_4724:
        /*001c*/ 	.word	0x00000000
        /*0020*/ 	.short	0x0001
        /*0022*/ 	.short	0x0004
        /*0024*/ 	.byte	0x00, 0xf0, 0x05, 0x00


	//----- nvinfo : EIATTR_KPARAM_INFO
	.align		4
.L_4725:
        /*0028*/ 	.byte	0x04, 0x17
        /*002a*/ 	.short	(.L_4727 - .L_4726)
.L_4726:
        /*002c*/ 	.word	0x00000000
        /*0030*/ 	.short	0x0000
        /*0032*/ 	.short	0x0000
        /*0034*/ 	.byte	0x00, 0xf0, 0x11, 0x00


	//----- nvinfo : EIATTR_SPARSE_MMA_MASK
	.align		4
.L_4727:
        /*0038*/ 	.byte	0x03, 0x50
        /*003a*/ 	.short	0x0000


	//----- nvinfo : EIATTR_MAXREG_COUNT
	.align		4
        /*003c*/ 	.byte	0x03, 0x1b
        /*003e*/ 	.short	0x00ff


	//----- nvinfo : EIATTR_MERCURY_ISA_VERSION
	.align		4
        /*0040*/ 	.byte	0x03, 0x5f
        /*0042*/ 	.short	0x0101


	//----- nvinfo : EIATTR_VRC_CTA_INIT_COUNT
	.align		4
        /*0044*/ 	.byte	0x02, 0x4a
	.zero		1
	.zero		1


	//----- nvinfo : EIATTR_EXIT_INSTR_OFFSETS
	.align		4
        /*0048*/ 	.byte	0x04, 0x1c
        /*004a*/ 	.short	(.L_4729 - .L_4728)


	//   ....[0]....
.L_4728:
        /*004c*/ 	.word	0x00000cc0


	//   ....[1]....
        /*0050*/ 	.word	0x00000d10


	//   ....[2]....
        /*0054*/ 	.word	0x00001240


	//----- nvinfo : EIATTR_MAX_THREADS
	.align		4
.L_4729:
        /*0058*/ 	.byte	0x04, 0x05
        /*005a*/ 	.short	(.L_4731 - .L_4730)
.L_4730:
        /*005c*/ 	.word	0x00000080
        /*0060*/ 	.word	0x00000001
        /*0064*/ 	.word	0x00000001


	//----- nvinfo : EIATTR_CRS_STACK_SIZE
	.align		4
.L_4731:
        /*0068*/ 	.byte	0x04, 0x1e
        /*006a*/ 	.short	(.L_4733 - .L_4732)
.L_4732:
        /*006c*/ 	.word	0x00000000


	//----- nvinfo : EIATTR_CBANK_PARAM_SIZE
	.align		4
.L_4733:
        /*0070*/ 	.byte	0x03, 0x19
        /*0072*/ 	.short	0x0020


	//----- nvinfo : EIATTR_PARAM_CBANK
	.align		4
        /*0074*/ 	.byte	0x04, 0x0a
        /*0076*/ 	.short	(.L_4735 - .L_4734)
	.align		4
.L_4734:
        /*0078*/ 	.word	index@(.nv.constant0._ZN2at6native29vectorized_elementwise_kernelILi8ENS0_13BinaryFunctorIdddZZZNS0_16fmax_kernel_cudaERNS_18TensorIteratorBaseEENKUlvE_clEvENKUlvE_clEvEUlddE_EESt5arrayIPcLm3EEEEviT0_T1_)
        /*007c*/ 	.short	0x0380
        /*007e*/ 	.short	0x0020


	//----- nvinfo : EIATTR_SW_WAR
	.align		4
.L_4735:
        /*0080*/ 	.byte	0x04, 0x36
        /*0082*/ 	.short	(.L_4737 - .L_4736)
.L_4736:
        /*0084*/ 	.word	0x00000008
.L_4737:


//--------------------- .nv.info._ZN2at6native18elementwise_kernelILi128ELi4EZNS0_15gpu_kernel_implINS0_13AUnaryFunctorIN3c108BFloat16ES5_S5_ZZZNS0_19minimum_kernel_cudaERNS_18TensorIteratorBaseEENKUlvE0_clEvENKUlvE2_clEvEUlS5_S5_E_EEEEvS7_RKT_EUliE_EEviT1_ --------------------------
	.section	.nv.info._ZN2at6native18elementwise_kernelILi128ELi4EZNS0_15gpu_kernel_implINS0_13AUnaryFunctorIN3c108BFloat16ES5_S5_ZZZNS0_19minimum_kernel_cudaERNS_18TensorIteratorBaseEENKUlvE0_clEvENKUlvE2_clEvEUlS5_S5_E_EEEEvS7_RKT_EUliE_EEviT1_,"",@"SHT_CUDA_INFO"
	.sectionflags	@""
	.align	4


	//----- nvinfo : EIATTR_CUDA_API_VERSION
	.align		4
        /*0000*/ 	.byte	0x04, 0x37
        /*0002*/ 	.short	(.L_4739 - .L_4738)
.L_4738:
        /*0004*/ 	.word	0x00000082


	//----- nvinfo : EIATTR_KPARAM_INFO
	.align		4
.L_4739:
        /*0008*/ 	.byte	0x04, 0x17
        /*000a*/ 	.short	(.L_4741 - .L_4740)
.L_4740:
        /*000c*/ 	.word	0x00000000
        /*0010*/ 	.short	0x0001
        /*0012*/ 	.short	0x0008
        /*0014*/ 	.byte	0x00, 0xf0, 0x61, 0x08


	//----- nvinfo : EIATTR_KPARAM_INFO
	.align		4
.L_4741:
        /*0018*/ 	.byte	0x04, 0x17
        /*001a*/ 	.short	(.L_4743 - .L_4742)
.L_4742:
        /*001c*/ 	.word	0x00000000
        /*0020*/ 	.short	0x0000
        /*0022*/ 	.short	0x0000
        /*0024*/ 	.byte	0x00, 0xf0, 0x11, 0x00


	//----- nvinfo : EIATTR_SPARSE_MMA_MASK
	.align		4
.L_4743:
        /*0028*/ 	.byte	0x03, 0x50
        /*002a*/ 	.short	0x0000


	//----- nvinfo : EIATTR_MAXREG_COUNT
	.align		4
        /*002c*/ 	.byte	0x03, 0x1b
        /*002e*/ 	.short	0x0080


	//----- nvinfo : EIATTR_EXTERNS
	.align		4
        /*0030*/ 	.byte	0x04, 0x0f
        /*0032*/ 	.short	(.L_4745 - .L_4744)


	//   ....[0]....
	.align		4
.L_4744:
        /*0034*/ 	.word	index@(__assertfail)


	//----- nvinfo : EIATTR_MERCURY_ISA_VERSION
	.align		4
.L_4745:
        /*0038*/ 	.byte	0x03, 0x5f
        /*003a*/ 	.short	0x0101


	//----- nvinfo : EIATTR_VRC_CTA_INIT_COUNT
	.align		4
        /*003c*/ 	.byte	0x02, 0x4a
	.zero		1
	.zero		1


	//----- nvinfo : EIATTR_SYSCALL_OFFSETS
	.align		4
        /*0040*/ 	.byte	0x04, 0x46
        /*0042*/ 	.short	(.L_4747 - .L_4746)


	//   ....[0]....
.L_4746:
        /*0044*/ 	.word	0x00002230


	//   ....[1]....
        /*0048*/ 	.word	0x000031c0


	//   ....[2]....
        /*004c*/ 	.word	0x00005570


	//   ....[3]....
        /*0050*/ 	.word	0x00006350


	//   ....[4]....
        /*0054*/ 	.word	0x000087f0


	//   ....[5]....
        /*0058*/ 	.word	0x000095d0


	//   ....[6]....
        /*005c*/ 	.word	0x0000ba80


	//   ....[7]....
        /*0060*/ 	.word	0x0000c810


	//----- nvinfo : EIATTR_EXIT_INSTR_OFFSETS
	.align		4
.L_4747:
        /*0064*/ 	.byte	0x04, 0x1c
        /*0066*/ 	.short	(.L_4749 - .L_4748)


	//   ....[0]....
.L_4748:
        /*0068*/ 	.word	0x00009890


	//   ....[1]....
        /*006c*/ 	.word	0x0000bc90


	//   ....[2]....
        /*0070*/ 	.word	0x0000bcd0


	//   ....[3]....
        /*0074*/ 	.word	0x0000bd70


	//   ....[4]....
        /*0078*/ 	.word	0x0000bdb0


	//   ....[5]....
        /*007c*/ 	.word	0x0000bdf0


	//   ....[6]....
        /*0080*/ 	.word	0x0000be80


	//   ....[7]....
        /*0084*/ 	.word	0x0000bec0


	//   ....[8]....
        /*0088*/ 	.word	0x0000bf60


	//   ....[9]....
        /*008c*/ 	.word	0x0000bfb0


	//   ....[10]....
        /*0090*/ 	.word	0x0000c000


	//   ....[11]....
        /*0094*/ 	.word	0x0000c0e0


	//   ....[12]....
        /*0098*/ 	.word	0x0000c250


	//   ....[13]....
        /*009c*/ 	.word	0x0000c3c0


	//   ....[14]....
        /*00a0*/ 	.word	0x0000c520


	//   ....[15]....
        /*00a4*/ 	.word	0x0000c560


	//   ....[16]....
        /*00a8*/ 	.word	0x0000c5a0


	//   ....[17]....
        /*00ac*/ 	.word	0x0000c650


	//   ....[18]....
        /*00b0*/ 	.word	0x0000c6b0


	//   ....[19]....
        /*00b4*/ 	.word	0x0000c820


	//   ....[20]....
        /*00b8*/ 	.word	0x0000c930


	//   ....[21]....
        /*00bc*/ 	.word	0x0000ca70


	//   ....[22]....
        /*00c0*/ 	.word	0x0000ca90


	//----- nvinfo : EIATTR_MAX_THREADS
	.align		4
.L_4749:
        /*00c4*/ 	.byte	0x04, 0x05
        /*00c6*/ 	.short	(.L_4751 - .L_4750)
.L_4750:
        /*00c8*/ 	.word	0x00000080
        /*00cc*/ 	.word	0x00000001
        /*00d0*/ 	.word	0x00000001


	//----- nvinfo : EIATTR_CRS_STACK_SIZE
	.align		4
.L_4751:
        /*00d4*/ 	.byte	0x04, 0x1e
        /*00d6*/ 	.short	(.L_4753 - .L_4752)
.L_4752:
        /*00d8*/ 	.word	0x00000000


	//----- nvinfo : EIATTR_CBANK_PARAM_SIZE
	.align		4
.L_4753:
        /*00dc*/ 	.byte	0x03, 0x19
        /*00de*/ 	.short	0x0220


	//----- nvinfo : EIATTR_PARAM_CBANK
	.align		4
        /*00e0*/ 	.byte	0x04, 0x0a
        /*00e2*/ 	.short	(.L_4755 - .L_4754)
	.align		4
.L_4754:
        /*00e4*/ 	.word	index@(.nv.constant0._ZN2at6native18elementwise_kernelILi128ELi4EZNS0_15gpu_kernel_implINS0_13AUnaryFunctorIN3c108BFloat16ES5_S5_ZZZNS0_19minimum_kernel_cudaERNS_18TensorIteratorBaseEENKUlvE0_clEvENKUlvE2_clEvEUlS5_S5_E_EEEEvS7_RKT_EUliE_EEviT1_)
        /*00e8*/ 	.short	0x0380
        /*00ea*/ 	.short	0x0220


	//----- nvinfo : EIATTR_SW_WAR
	.align		4
.L_4755:
        /*00ec*/ 	.byte	0x04, 0x36
        /*00ee*/ 	.short	(.L_4757 - .L_4756)
.L_4756:
        /*00f0*/ 	.word	0x00000008
.L_4757:


//--------------------- .nv.info._ZN2at6native27unrolled_elementwise_kernelINS0_13AUnaryFunctorIN3c108BFloat16ES4_S4_ZZZNS0_19minimum_kernel_cudaERNS_18TensorIteratorBaseEENKUlvE0_clEvENKUlvE2_clEvEUlS4_S4_E_EESt5arrayIPcLm2EELi4E23TrivialOffsetCalculatorILi1EjESF_NS0_6memory12LoadWithCastILi1EEENSG_13StoreWithCastILi1EEEEEviT_T0_T2_T3_T4_T5_ --------------------------
	.section	.nv.info._ZN2at6native27unrolled_elementwise_kernelINS0_13AUnaryFunctorIN3c108BFloat16ES4_S4_ZZZNS0_19minimum_kernel_cudaERNS_18TensorIteratorBaseEENKUlvE0_clEvENKUlvE2_clEvEUlS4_S4_E_EESt5arrayIPcLm2EELi4E23TrivialOffsetCalculatorILi1EjESF_NS0_6memory12LoadWithCastILi1EEENSG_13StoreWithCastILi1EEEEEviT_T0_T2_T3_T4_T5_,"",@"SHT_CUDA_INFO"
	.sectionflags	@""
	.align	4


	//----- nvinfo : EIATTR_CUDA_API_VERSION
	.align		4
        /*0000*/ 	.byte	0x04, 0x37
        /*0002*/ 	.short	(.L_4759 - .L_4758)
.L_4758:
        /*0004*/ 	.word	0x00000082


	//----- nvinfo : EIATTR_KPARAM_INFO
	.align		4
.L_4759:
        /*0008*/ 	.byte	0x04, 0x17
        /*000a*/ 	.short	(.L_4761 - .L_4760)
.L_4760:
        /*000c*/ 	.word	0x00000000
        /*0010*/ 	.short	0x0006
        /*0012*/ 	.short	0x0024
        /*0014*/ 	.byte	0x00, 0xf0, 0x21, 0x00


	//----- nvinfo : EIATTR_KPARAM_INFO
	.align		4
.L_4761:
        /*0018*/ 	.byte	0x04, 0x17
        /*001a*/ 	.short	(.L_4763 - .L_4762)
.L_4762:
        /*001c*/ 	.word	0x00000000
        /*0020*/ 	.short	0x0005
        /*0022*/ 	.short	0x001c
        /*0024*/ 	.byte	0x00, 0xf0, 0x21, 0x00


	//----- nvinfo : EIATTR_KPARAM_INFO
	.align		4
.L_4763:
        /*0028*/ 	.byte	0x04, 0x17
        /*002a*/ 	.short	(.L_4765 - .L_4764)
.L_4764:
        /*002c*/ 	.word	0x00000000
        /*0030*/ 	.short	0x0004
        /*0032*/ 	.short	0x0019
        /*0034*/ 	.byte	0x00, 0xf0, 0x05, 0x00


	//----- nvinfo : EIATTR_KPARAM_INFO
	.align		4
.L_4765:
        /*0038*/ 	.byte	0x04, 0x17
        /*003a*/ 	.short	(.L_4767 - .L_4766)
.L_4766:
        /*003c*/ 	.word	0x00000000
        /*0040*/ 	.short	0x0003
        /*0042*/ 	.short	0x0018
        /*0044*/ 	.byte	0x00, 0xf0, 0x05, 0x00


	//----- nvinfo : EIATTR_KPARAM_INFO
	.align		4
.L_4767:
        /*0048*/ 	.byte	0x04, 0x17
        /*004a*/ 	.short	(.L_4769 - .L_4768)
.L_4768:
        /*004c*/ 	.word	0x00000000
        /*0050*/ 	.short	0x0002
        /*0052*/ 	.short	0x0008
        /*0054*/ 	.byte	0x00, 0xf0, 0x41, 0x00


	//----- nvinfo : EIATTR_KPARAM_INFO
	.align		4
.L_4769:
        /*0058*/ 	.byte	0x04, 0x17
        /*005a*/ 	.short	(.L_4771 - .L_4770)
.L_4770:
        /*005c*/ 	.word	0x00000000
        /*0060*/ 	.short	0x0001
        /*0062*/ 	.short	0x0004
        /*0064*/ 	.byte	0x00, 0xf0, 0x11, 0x00


	//----- nvinfo : EIATTR_KPARAM_INFO
	.align		4
.L_4771:
        /*0068*/ 	.byte	0x04, 0x17
        /*006a*/ 	.short	(.L_4773 - .L_4772)
.L_4772:
        /*006c*/ 	.word	0x00000000
        /*0070*/ 	.short	0x0000
        /*0072*/ 	.short	0x0000
        /*0074*/ 	.byte	0x00, 0xf0, 0x11, 0x00


	//----- nvinfo : EIATTR_SPARSE_MMA_MASK
	.align		4
.L_4773:
        /*0078*/ 	.byte	0x03, 0x50
        /*007a*/ 	.short	0x0000


	//----- nvinfo : EIATTR_MAXREG_COUNT
	.align		4
        /*007c*/ 	.byte	0x03, 0x1b
        /*007e*/ 	.short	0x00ff


	//----- nvinfo : EIATTR_EXTERNS
	.align		4
        /*0080*/ 	.byte	0x04, 0x0f
        /*0082*/ 	.short	(.L_4775 - .L_4774)


	//   ....[0]....
	.align		4
.L_4774:
        /*0084*/ 	.word	index@(__assertfail)


	//----- nvinfo : EIATTR_MERCURY_ISA_VERSION
	.align		4
.L_4775:
        /*0088*/ 	.byte	0x03, 0x5f
        /*008a*/ 	.short	0x0101


	//----- nvinfo : EIATTR_VRC_CTA_INIT_COUNT
	.align		4
        /*008c*/ 	.byte	0x02, 0x4a
	.zero		1
	.zero		1


	//----- nvinfo : EIATTR_SYSCALL_OFFSETS
	.align		4
        /*0090*/ 	.byte	0x04, 0x46
        /*0092*/ 	.short	(.L_4777 - .L_4776)


	//   ....[0]....
.L_4776:
        /*0094*/ 	.word	0x00001020


	//   ....[1]....
        /*0098*/ 	.word	0x00002200


	//   ....[2]....
        /*009c*/ 	.word	0x00003320


	//   ....[3]....
        /*00a0*/ 	.word	0x00004350


	//   ....[4]....
        /*00a4*/ 	.word	0x000056f0


	//   ....[5]....
        /*00a8*/ 	.word	0x000065d0


	//   ....[6]....
        /*00ac*/ 	.word	0x00007550


	//   ....[7]....
        /*00b0*/ 	.word	0x000084d0


	//----- nvinfo : EIATTR_EXIT_INSTR_OFFSETS
	.align		4
.L_4777:
        /*00b4*/ 	.byte	0x04, 0x1c
        /*00b6*/ 	.short	(.L_4779 - .L_4778)


	//   ....[0]....
.L_4778:
        /*00b8*/ 	.word	0x00007800


	//   ....[1]....
        /*00bc*/ 	.word	0x00007950


	//   ....[2]....
        /*00c0*/ 	.word	0x00007990


	//   ....[3]....
        /*00c4*/ 	.word	0x00007a30


	//   ....[4]....
        /*00c8*/ 	.word	0x00007a70


	//   ....[5]....
        /*00cc*/ 	.word	0x00007ab0


	//   ....[6]....
        /*00d0*/ 	.word	0x00007b40


	//   ....[7]....
        /*00d4*/ 	.word	0x00007b80


	//   ....[8]....
        /*00d8*/ 	.word	0x00007c20


	//   ....[9]....
        /*00dc*/ 	.word	0x00007c70


	//   ....[10]....
        /*00e0*/ 	.word	0x00007cc0


	//   ....[11]....
        /*00e4*/ 	.word	0x00007da0


	//   ....[12]....
        /*00e8*/ 	.word	0x00007f10


	//   ....[13]....
        /*00ec*/ 	.word	0x00008080


	//   ....[14]....
        /*00f0*/ 	.word	0x000081e0


	//   ....[15]....
        /*00f4*/ 	.word	0x00008220


	//   ....[16]....
        /*00f8*/ 	.word	0x00008260


	//   ....[17]....
        /*00fc*/ 	.word	0x00008310


	//   ....[18]....
        /*0100*/ 	.word	0x00008370


	//   ....[19]....
        /*0104*/ 	.word	0x000084e0


	//   ....[20]....
        /*0108*/ 	.word	0x000085f0


	//   ....[21]....
        /*010c*/ 	.word	0x00008730


	//   ....[22]....
        /*0110*/ 	.word	0x00008750


	//----- nvinfo : EIATTR_MAX_THREADS
	.align		4
.L_4779:
        /*0114*/ 	.byte	0x04, 0x05
        /*0116*/ 	.short	(.L_4781 - .L_4780)
.L_4780:
        /*0118*/ 	.word	0x00000080
        /*011c*/ 	.word	0x00000001
        /*0120*/ 	.word	0x00000001


	//----- nvinfo : EIATTR_CRS_STACK_SIZE
	.align		4
.L_4781:
        /*0124*/ 	.byte	0x04, 0x1e
        /*0126*/ 	.short	(.L_4783 - .L_4782)
.L_4782:
        /*0128*/ 	.word	0x00000000


	//----- nvinfo : EIATTR_CBANK_PARAM_SIZE
	.align		4
.L_4783:
        /*012c*/ 	.byte	0x03, 0x19
        /*012e*/ 	.short	0x002c


	//----- nvinfo : EIATTR_PARAM_CBANK
	.align		4
        /*0130*/ 	.byte	0x04, 0x0a
        /*0132*/ 	.short	(.L_4785 - .L_4784)
	.align		4
.L_4784:
        /*0134*/ 	.word	index@(.nv.constant0._ZN2at6native27unrolled_elementwise_kernelINS0_13AUnaryFunctorIN3c108BFloat16ES4_S4_ZZZNS0_19minimum_kernel_cudaERNS_18TensorIteratorBaseEENKUlvE0_clEvENKUlvE2_clEvEUlS4_S4_E_EESt5arrayIPcLm2EELi4E23TrivialOffsetCalculatorILi1EjESF_NS0_6memory12LoadWithCastILi1EEENSG_13StoreWithCastILi1EEEEEviT_T0_T2_T3_T4_T5_)
        /*0138*/ 	.short	0x0380
        /*013a*/ 	.short	0x002c


	//----- nvinfo : EIATTR_SW_WAR
	.align		4
.L_4785:
        /*013c*/ 	.byte	0x04, 0x36
        /*013e*/ 	.short	(.L_4787 - .L_4786)
.L_4786:
        /*0140*/ 	.word	0x00000008
.L_4787:


//--------------------- .nv.info._ZN2at6native18elementwise_kernelILi128ELi4EZNS0_22gpu_kernel_impl_nocastINS0_13AUnaryFunctorIN3c108BFloat16ES5_S5_ZZZNS0_19minimum_kernel_cudaERNS_18TensorIteratorBaseEENKUlvE0_clEvENKUlvE2_clEvEUlS5_S5_E_EEEEvS7_RKT_EUliE_EEviT1_ --------------------------
	.section	.nv.info._ZN2at6native18elementwise_kernelILi128ELi4EZNS0_22gpu_kernel_impl_nocastINS0_13AUnaryFunctorIN3c108BFloat16ES5_S5_ZZZNS0_19minimum_kernel_cudaERNS_18TensorIteratorBaseEENKUlvE0_clEvENKUlvE2_clEvEUlS5_S5_E_EEEEvS7_RKT_EUliE_EEviT1_,"",@"SHT_CUDA_INFO"
	.sectionflags	@""
	.align	4


	//----- nvinfo : EIATTR_CUDA_API_VERSION
	.align		4
        /*0000*/ 	.byte	0x04, 0x37
        /*0002*/ 	.short	(.L_4789 - .L_4788)
.L_4788:
        /*0004*/ 	.word	0x00000082


	//----- nvinfo : EIATTR_KPARAM_INFO
	.align		4
.L_4789:
        /*0008*/ 	.byte	0x04, 0x17
        /*000a*/ 	.short	(.L_4791 - .L_4790)
.L_4790:
        /*000c*/ 	.word	0x00000000
        /*0010*/ 	.short	0x0001
        /*0012*/ 	.short	0x0008
        /*0014*/ 	.byte	0x00, 0xf0, 0x61, 0x08


	//----- nvinfo : EIATTR_KPARAM_INFO
	.align		4
.L_4791:
        /*0018*/ 	.byte	0x04, 0x17
        /*001a*/ 	.short	(.L_4793 - .L_4792)
.L_4792:
        /*001c*/ 	.word	0x00000000
        /*0020*/ 	.short	0x0000
        /*0022*/ 	.short	0x0000
        /*0024*/ 	.byte	0x00, 0xf0, 0x11, 0x00


	//----- nvinfo : EIATTR_SPARSE_MMA_MASK
	.align		4
.L_4793:
        /*0028*/ 	.byte	0x03, 0x50
        /*002a*/ 	.short	0x0000


	//----- nvinfo : EIATTR_MAXREG_COUNT
	.align		4
        /*002c*/ 	.byte	0x03, 0x1b
        /*002e*/ 	.short	0x0080


	//----- nvinfo : EIATTR_MERCURY_ISA_VERSION
	.align		4
        /*0030*/ 	.byte	0x03, 0x5f
        /*0032*/ 	.short	0x0101


	//----- nvinfo : EIATTR_VRC_CTA_INIT_COUNT
	.align		4
        /*0034*/ 	.byte	0x02, 0x4a
	.zero		1
	.zero		1


	//----- nvinfo : EIATTR_EXIT_INSTR_OFFSETS
	.align		4
        /*0038*/ 	.byte	0x04, 0x1c
        /*003a*/ 	.short	(.L_4795 - .L_4794)


	//   ....[0]....
.L_4794:
        /*003c*/ 	.word	0x00000460


	//   ....[1]....
        /*0040*/ 	.word	0x00000530


	//   ....[2]....
        /*0044*/ 	.word	0x000041c0


	//   ....[3]....
        /*0048*/ 	.word	0x00005560


	//----- nvinfo : EIATTR_MAX_THREADS
	.align		4
.L_4795:
        /*004c*/ 	.byte	0x04, 0x05
        /*004e*/ 	.short	(.L_4797 - .L_4796)
.L_4796:
        /*0050*/ 	.word	0x00000080
        /*0054*/ 	.word	0x00000001
        /*0058*/ 	.word	0x00000001


	//----- nvinfo : EIATTR_CRS_STACK_SIZE
	.align		4
.L_4797:
        /*005c*/ 	.byte	0x04, 0x1e
        /*005e*/ 	.short	(.L_4799 - .L_4798)
.L_4798:
        /*0060*/ 	.word	0x00000000


	//----- nvinfo : EIATTR_CBANK_PARAM_SIZE
	.align		4
.L_4799:
        /*0064*/ 	.byte	0x03, 0x19
        /*0066*/ 	.short	0x0220


	//----- nvinfo : EIATTR_PARAM_CBANK
	.align		4
        /*0068*/ 	.byte	0x04, 0x0a
        /*006a*/ 	.short	(.L_4801 - .L_4800)
	.align		4
.L_4800:
        /*006c*/ 	.word	index@(.nv.constant0._ZN2at6native18elementwise_kernelILi128ELi4EZNS0_22gpu_kernel_impl_nocastINS0_13AUnaryFunctorIN3c108BFloat16ES5_S5_ZZZNS0_19minimum_kernel_cudaERNS_18TensorIteratorBaseEENKUlvE0_clEvENKUlvE2_clEvEUlS5_S5_E_EEEEvS7_RKT_EUliE_EEviT1_)
        /*0070*/ 	.short	0x0380
        /*0072*/ 	.short	0x0220


	//----- nvinfo : EIATTR_SW_WAR
	.align		4
.L_4801:
        /*0074*/ 	.byte	0x04, 0x36
        /*0076*/ 	.short	(.L_4803 - .L_4802)
.L_4802:
        /*0078*/ 	.word	0x00000008
.L_4803:


//--------------------- .nv.info._ZN2at6native27unrolled_elementwise_kernelINS0_13AUnaryFunctorIN3c108BFloat16ES4_S4_ZZZNS0_19minimum_kernel_cudaERNS_18TensorIteratorBaseEENKUlvE0_clEvENKUlvE2_clEvEUlS4_S4_E_EESt5arrayIPcLm2EELi4E23TrivialOffsetCalculatorILi1EjESF_NS0_6memory15LoadWithoutCastENSG_16StoreWithoutCastEEEviT_T0_T2_T3_T4_T5_ --------------------------
	.section	.nv.info._ZN2at6native27unrolled_elementwise_kernelINS0_13AUnaryFunctorIN3c108BFloat16ES4_S4_ZZZNS0_19minimum_kernel_cudaERNS_18TensorIteratorBaseEENKUlvE0_clEvENKUlvE2_clEvEUlS4_S4_E_EESt5arrayIPcLm2EELi4E23TrivialOffsetCalculatorILi1EjESF_NS0_6memory15LoadWithoutCastENSG_16StoreWithoutCastEEEviT_T0_T2_T3_T4_T5_,"",@"SHT_CUDA_INFO"
	.sectionflags	@""
	.align	4


	//----- nvinfo : EIATTR_CUDA_API_VERSION
	.align		4
        /*0000*/ 	.byte	0x04, 0x37
        /*0002*/ 	.short	(.L_4805 - .L_4804)
.L_4804:
        /*0004*/ 	.word	0x00000082


	//----- nvinfo : EIATTR_KPARAM_INFO
	.align		4
.L_4805:
        /*0008*/ 	.byte	0x04, 0x17
        /*000a*/ 	.short	(.L_4807 - .L_4806)
.L_4806:
        /*000c*/ 	.word	0x00000000
        /*0010*/ 	.short	0x0006
        /*0012*/ 	.short	0x001b
        /*0014*/ 	.byte	0x00, 0xf0, 0x05, 0x00


	//----- nvinfo : EIATTR_KPARAM_INFO
	.align		4
.L_4807:
        /*0018*/ 	.byte	0x04, 0x17
        /*001a*/ 	.short	(.L_4809 - .L_4808)
.L_4808:
        /*001c*/ 	.word	0x00000000
        /*0020*/ 	.short	0x0005
        /*0022*/ 	.short	0x001a
        /*0024*/ 	.byte	0x00, 0xf0, 0x05, 0x00


	//----- nvinfo : EIATTR_KPARAM_INFO
	.align		4
.L_4809:
        /*0028*/ 	.byte	0x04, 0x17
        /*002a*/ 	.short	(.L_4811 - .L_4810)
.L_4810:
        /*002c*/ 	.word	0x00000000
        /*0030*/ 	.short	0x0004
        /*0032*/ 	.short	0x0019
        /*0034*/ 	.byte	0x00, 0xf0, 0x05, 0x00


	//----- nvinfo : EIATTR_KPARAM_INFO
	.align		4
.L_4811:
        /*0038*/ 	.byte	0x04, 0x17
        /*003a*/ 	.short	(.L_4813 - .L_4812)
.L_4812:
        /*003c*/ 	.word	0x00000000
        /*0040*/ 	.short	0x0003
        /*0042*/ 	.short	0x0018
        /*0044*/ 	.byte	0x00, 0xf0, 0x05, 0x00


	//----- nvinfo : EIATTR_KPARAM_INFO
	.align		4
.L_4813:
        /*0048*/ 	.byte	0x04, 0x17
        /*004a*/ 	.short	(.L_4815 - .L_4814)
.L_4814:
        /*004c*/ 	.word	0x00000000
        /*0050*/ 	.short	0x0002
        /*0052*/ 	.short	0x0008
        /*0054*/ 	.byte	0x00, 0xf0, 0x41, 0x00


	//----- nvinfo : EIATTR_KPARAM_INFO
	.align		4
.L_4815:
        /*0058*/ 	.byte	0x04, 0x17
        /*005a*/ 	.short	(.L_4817 - .L_4816)
.L_4816:
        /*005c*/ 	.word	0x00000000
        /*0060*/ 	.short	0x0001
        /*0062*/ 	.short	0x0004
        /*0064*/ 	.byte	0x00, 0xf0, 0x11, 0x00


	//----- nvinfo : EIATTR_KPARAM_INFO
	.align		4
.L_4817:
        /*0068*/ 	.byte	0x04, 0x17
        /*006a*/ 	.short	(.L_4819 - .L_4818)
.L_4818:
        /*006c*/ 	.word	0x00000000
        /*0070*/ 	.short	0x0000
        /*0072*/ 	.short	0x0000
        /*0074*/ 	.byte	0x00, 0xf0, 0x11, 0x00


	//----- nvinfo : EIATTR_SPARSE_MMA_MASK
	.align		4
.L_4819:
        /*0078*/ 	.byte	0x03, 0x50
        /*007a*/ 	.short	0x0000


	//----- nvinfo : EIATTR_MAXREG_COUNT
	.align		4
        /*007c*/ 	.byte	0x03, 0x1b
        /*007e*/ 	.short	0x00ff


	//----- nvinfo : EIATTR_MERCURY_ISA_VERSION
	.align		4
        /*0080*/ 	.byte	0x03, 0x5f
        /*0082*/ 	.short	0x0101


	//----- nvinfo : EIATTR_VRC_CTA_INIT_COUNT
	.align		4
        /*0084*/ 	.byte	0x02, 0x4a
	.zero		1
	.zero		1


	//----- nvinfo : EIATTR_EXIT_INSTR_OFFSETS
	.align		4
        /*0088*/ 	.byte	0x04, 0x1c
        /*008a*/ 	.short	(.L_4821 - .L_4820)


	//   ....[0]....
.L_4820:
        /*008c*/ 	.word	0x00000720


	//   ....[1]....
        /*0090*/ 	.word	0x00000770


	//----- nvinfo : EIATTR_MAX_THREADS
	.align		4
.L_4821:
        /*0094*/ 	.byte	0x04, 0x05
        /*0096*/ 	.short	(.L_4823 - .L_4822)
.L_4822:
        /*0098*/ 	.word	0x00000080
        /*009c*/ 	.word	0x00000001
        /*00a0*/ 	.word	0x00000001


	//----- nvinfo : EIATTR_CRS_STACK_SIZE
	.align		4
.L_4823:
        /*00a4*/ 	.byte	0x04, 0x1e
        /*00a6*/ 	.short	(.L_4825 - .L_4824)
.L_4824:
        /*00a8*/ 	.word	0x00000000


	//----- nvinfo : EIATTR_CBANK_PARAM_SIZE
	.align		4
.L_4825:
        /*00ac*/ 	.byte	0x03, 0x19
        /*00ae*/ 	.short	0x001c


	//----- nvinfo : EIATTR_PARAM_CBANK
	.align		4
        /*00b0*/ 	.byte	0x04, 0x0a
        /*00b2*/ 	.short	(.L_4827 - .L_4826)
	.align		4
.L_4826:
        /*00b4*/ 	.word	index@(.nv.constant0._ZN2at6native27unrolled_elementwise_kernelINS0_13AUnaryFunctorIN3c108BFloat16ES4_S4_ZZZNS0_19minimum_kernel_cudaERNS_18TensorIteratorBaseEENKUlvE0_clEvENKUlvE2_clEvEUlS4_S4_E_EESt5arrayIPcLm2EELi4E23TrivialOffsetCalculatorILi1EjESF_NS0_6memory15LoadWithoutCastENSG_16StoreWithoutCastEEEviT_T0_T2_T3_T4_T5_)
        /*00b8*/ 	.short	0x0380
        /*00ba*/ 	.short	0x001c


	//----- nvinfo : EIATTR_SW_WAR
	.align		4
.L_4827:
        /*00bc*/ 	.byte	0x04, 0x36
        /*00be*/ 	.short	(.L_4829 - .L_4828)
.L_4828:
        /*00c0*/ 	.word	0x00000008
.L_4829:


//--------------------- .nv.info._ZN2at6native29vectorized_elementwise_kernelILi2ENS0_13AUnaryFunctorIN3c108BFloat16ES4_S4_ZZZNS0_19minimum_kernel_cudaERNS_18TensorIteratorBaseEENKUlvE0_clEvENKUlvE2_clEvEUlS4_S4_E_EESt5arrayIPcLm2EEEEviT0_T1_ --------------------------
	.section	.nv.info._ZN2at6native29vectorized_elementwise_kernelILi2ENS0_13AUnaryFunctorIN3c108BFloat16ES4_S4_ZZZNS0_19minimum_kernel_cudaERNS_18TensorIteratorBaseEENKUlvE0_clEvENKUlvE2_clEvEUlS4_S4_E_EESt5arrayIPcLm2EEEEviT0_T1_,"",@"SHT_CUDA_INFO"
	.sectionflags	@""
	.align	4


	//----- nvinfo : EIATTR_CUDA_API_VERSION
	.align		4
        /*0000*/ 	.byte	0x04, 0x37
        /*0002*/ 	.short	(.L_4831 - .L_4830)
.L_4830:
        /*0004*/ 	.word	0x00000082


	//----- nvinfo : EIATTR_KPARAM_INFO
	.align		4
.L_4831:
        /*0008*/ 	.byte	0x04, 0x17
        /*000a*/ 	.short	(.L_4833 - .L_4832)
.L_4832:
        /*000c*/ 	.word	0x00000000
        /*0010*/ 	.short	0x0002
        /*0012*/ 	.short	0x0008
        /*0014*/ 	.byte	0x00, 0xf0, 0x41, 0x00


	//----- nvinfo : EIATTR_KPARAM_INFO
	.align		4
.L_4833:
        /*0018*/ 	.byte	0x04, 0x17
        /*001a*/ 	.short	(.L_4835 - .L_4834)
.L_4834:
        /*001c*/ 	.word	0x00000000
        /*0020*/ 	.short	0x0001
        /*0022*/ 	.short	0x0004
        /*0024*/ 	.byte	0x00, 0xf0, 0x11, 0x00


	//----- nvinfo : EIATTR_KPARAM_INFO
	.align		4
.L_4835:
        /*0028*/ 	.byte	0x04, 0x17
        /*002a*/ 	.short	(.L_4837 - .L_4836)
.L_4836:
        /*002c*/ 	.word	0x00000000
        /*0030*/ 	.short	0x0000
        /*0032*/ 	.short	0x0000
        /*0034*/ 	.byte	0x00, 0xf0, 0x11, 0x00


	//----- nvinfo : EIATTR_SPARSE_MMA_MASK
	.align		4
.L_4837:
        /*0038*/ 	.byte	0x03, 0x50
        /*003a*/ 	.short	0x0000


	//----- nvinfo : EIATTR_MAXREG_COUNT
	.align		4
        /*003c*/ 	.byte	0x03, 0x1b
        /*003e*/ 	.short	0x00ff


	//----- nvinfo : EIATTR_MERCURY_ISA_VERSION
	.align		4
        /*0040*/ 	.byte	0x03, 0x5f
        /*0042*/ 	.short	0x0101


	//----- nvinfo : EIATTR_VRC_CTA_INIT_COUNT
	.align		4
        /*0044*/ 	.byte	0x02, 0x4a
	.zero		1
	.zero		1


	//----- nvinfo : EIATTR_EXIT_INSTR_OFFSETS
	.align		4
        /*0048*/ 	.byte	0x04, 0x1c
        /*004a*/ 	.short	(.L_4839 - .L_4838)


	//   ....[0]....
.L_4838:
        /*004c*/ 	.word	0x00000ee0


	//   ....[1]....
        /*0050*/ 	.word	0x00000f30


	//   ....[2]....
        /*0054*/ 	.word	0x00001420


	//----- nvinfo : EIATTR_MAX_THREADS
	.align		4
.L_4839:
        /*0058*/ 	.byte	0x04, 0x05
        /*005a*/ 	.short	(.L_4841 - .L_4840)
.L_4840:
        /*005c*/ 	.word	0x00000080
        /*0060*/ 	.word	0x00000001
        /*0064*/ 	.word	0x00000001


	//----- nvinfo : EIATTR_CRS_STACK_SIZE
	.align		4
.L_4841:
        /*0068*/ 	.byte	0x04, 0x1e
        /*006a*/ 	.short	(.L_4843 - .L_4842)
.L_4842:
        /*006c*/ 	.word	0x00000000


	//----- nvinfo : EIATTR_CBANK_PARAM_SIZE
	.align		4
.L_4843:
        /*0070*/ 	.byte	0x03, 0x19
        /*0072*/ 	.short	0x0018


	//----- nvinfo : EIATTR_PARAM_CBANK
	.align		4
        /*0074*/ 	.byte	0x04, 0x0a
        /*0076*/ 	.short	(.L_4845 - .L_4844)
	.align		4
.L_4844:
        /*0078*/ 	.word	index@(.nv.constant0._ZN2at6native29vectorized_elementwise_kernelILi2ENS0_13AUnaryFunctorIN3c108BFloat16ES4_S4_ZZZNS0_19minimum_kernel_cudaERNS_18TensorIteratorBaseEENKUlvE0_clEvENKUlvE2_clEvEUlS4_S4_E_EESt5arrayIPcLm2EEEEviT0_T1_)
        /*007c*/ 	.short	0x0380
        /*007e*/ 	.short	0x0018


	//----- nvinfo : EIATTR_SW_WAR
	.align		4
.L_4845:
        /*0080*/ 	.byte	0x04, 0x36
        /*0082*/ 	.short	(.L_4847 - .L_4846)
.L_4846:
        /*0084*/ 	.word	0x00000008
.L_4847:


//--------------------- .nv.info._ZN2at6native29vectorized_elementwise_kernelILi4ENS0_13AUnaryFunctorIN3c108BFloat16ES4_S4_ZZZNS0_19minimum_kernel_cudaERNS_18TensorIteratorBaseEENKUlvE0_clEvENKUlvE2_clEvEUlS4_S4_E_EESt5arrayIPcLm2EEEEviT0_T1_ --------------------------
	.section	.nv.info._ZN2at6native29vectorized_elementwise_kernelILi4ENS0_13AUnaryFunctorIN3c108BFloat16ES4_S4_ZZZNS0_19minimum_kernel_cudaERNS_18TensorIteratorBaseEENKUlvE0_clEvENKUlvE2_clEvEUlS4_S4_E_EESt5arrayIPcLm2EEEEviT0_T1_,"",@"SHT_CUDA_INFO"
	.sectionflags	@""
	.align	4


	//----- nvinfo : EIATTR_CUDA_API_VERSION
	.align		4
        /*0000*/ 	.byte	0x04, 0x37
        /*0002*/ 	.short	(.L_4849 - .L_4848)
.L_4848:
        /*0004*/ 	.word	0x00000082


	//----- nvinfo : EIATTR_KPARAM_INFO
	.align		4
.L_4849:
        /*0008*/ 	.byte	0x04, 0x17
        /*000a*/ 	.short	(.L_4851 - .L_4850)
.L_4850:
        /*000c*/ 	.word	0x00000000
        /*0010*/ 	.short	0x0002
        /*0012*/ 	.short	0x0008
        /*0014*/ 	.byte	0x00, 0xf0, 0x41, 0x00


	//----- nvinfo : EIATTR_KPARAM_INFO
	.align		4
.L_4851:
        /*0018*/ 	.byte	0x04, 0x17
        /*001a*/ 	.short	(.L_4853 - .L_4852)
.L_4852:
        /*001c*/ 	.word	0x00000000
        /*0020*/ 	.short	0x0001
        /*0022*/ 	.short	0x0004
        /*0024*/ 	.byte	0x00, 0xf0, 0x11, 0x00


	//----- nvinfo : EIATTR_KPARAM_INFO
	.align		4
.L_4853:
        /*0028*/ 	.byte	0x04, 0x17
        /*002a*/ 	.short	(.L_4855 - .L_4854)
.L_4854:
        /*002c*/ 	.word	0x00000000
        /*0030*/ 	.short	0x0000
        /*0032*/ 	.short	0x0000
        /*0034*/ 	.byte	0x00, 0xf0, 0x11, 0x00


	//----- nvinfo : EIATTR_SPARSE_MMA_MASK
	.align		4
.L_4855:
        /*0038*/ 	.byte	0x03, 0x50
        /*003a*/ 	.short	0x0000


	//----- nvinfo : EIATTR_MAXREG_COUNT
	.align		4
        /*003c*/ 	.byte	0x03, 0x1b
        /*003e*/ 	.short	0x00ff


	//----- nvinfo : EIATTR_MERCURY_ISA_VERSION
	.align		4
        /*0040*/ 	.byte	0x03, 0x5f
        /*0042*/ 	.short	0x0101


	//----- nvinfo : EIATTR_VRC_CTA_INIT_COUNT
	.align		4
        /*0044*/ 	.byte	0x02, 0x4a
	.zero		1
	.zero		1


	//----- nvinfo : EIATTR_EXIT_INSTR_OFFSETS
	.align		4
        /*0048*/ 	.byte	0x04, 0x1c
        /*004a*/ 	.short	(.L_4857 - .L_4856)


	//   ....[0]....
.L_4856:
        /*004c*/ 	.word	0x00000ee0


	//   ....[1]....
        /*0050*/ 	.word	0x00000f30


	//   ....[2]....
        /*0054*/ 	.word	0x000013d0


	//----- nvinfo : EIATTR_MAX_THREADS
	.align		4
.L_4857:
        /*0058*/ 	.byte	0x04, 0x05
        /*005a*/ 	.short	(.L_4859 - .L_4858)
.L_4858:
        /*005c*/ 	.word	0x00000080
        /*0060*/ 	.word	0x00000001
        /*0064*/ 	.word	0x00000001


	//----- nvinfo : EIATTR_CRS_STACK_SIZE
	.align		4
.L_4859:
        /*0068*/ 	.byte	0x04, 0x1e
        /*006a*/ 	.short	(.L_4861 - .L_4860)
.L_4860:
        /*006c*/ 	.word	0x00000000


	//----- nvinfo : EIATTR_CBANK_PARAM_SIZE
	.align		4
.L_4861:
        /*0070*/ 	.byte	0x03, 0x19
        /*0072*/ 	.short	0x0018


	//----- nvinfo : EIATTR_PARAM_CBANK
	.align		4
        /*0074*/ 	.byte	0x04, 0x0a
        /*0076*/ 	.short	(.L_4863 - .L_4862)
	.align		4
.L_4862:
        /*0078*/ 	.word	index@(.nv.constant0._ZN2at6native29vectorized_elementwise_kernelILi4ENS0_13AUnaryFunctorIN3c108BFloat16ES4_S4_ZZZNS0_19minimum_kernel_cudaERNS_18TensorIteratorBaseEENKUlvE0_clEvENKUlvE2_clEvEUlS4_S4_E_EESt5arrayIPcLm2EEEEviT0_T1_)
        /*007c*/ 	.short	0x0380
        /*007e*/ 	.short	0x0018


	//----- nvinfo : EIATTR_SW_WAR
	.align		4
.L_4863:
        /*0080*/ 	.byte	0x04, 0x36
        /*0082*/ 	.short	(.L_4865 - .L_4864)
.L_4864:
        /*0084*/ 	.word	0x00000008
.L_4865:


//--------------------- .nv.info._ZN2at6native29vectorized_elementwise_kernelILi8ENS0_13AUnaryFunctorIN3c108BFloat16ES4_S4_ZZZNS0_19minimum_kernel_cudaERNS_18TensorIteratorBaseEENKUlvE0_clEvENKUlvE2_clEvEUlS4_S4_E_EESt5arrayIPcLm2EEEEviT0_T1_ --------------------------
	.section	.nv.info._ZN2at6native29vectorized_elementwise_kernelILi8ENS0_13AUnaryFunctorIN3c108BFloat16ES4_S4_ZZZNS0_19minimum_kernel_cudaERNS_18TensorIteratorBaseEENKUlvE0_clEvENKUlvE2_clEvEUlS4_S4_E_EESt5arrayIPcLm2EEEEviT0_T1_,"",@"SHT_CUDA_INFO"
	.sectionflags	@""
	.align	4


	//----- nvinfo : EIATTR_CUDA_API_VERSION
	.align		4
        /*0000*/ 	.byte	0x04, 0x37
        /*0002*/ 	.short	(.L_4867 - .L_4866)
.L_4866:
        /*0004*/ 	.word	0x00000082


	//----- nvinfo : EIATTR_KPARAM_INFO
	.align		4
.L_4867:
        /*0008*/ 	.byte	0x04, 0x17
        /*000a*/ 	.short	(.L_4869 - .L_4868)
.L_4868:
        /*000c*/ 	.word	0x00000000
        /*0010*/ 	.short	0x0002
        /*0012*/ 	.short	0x0008
        /*0014*/ 	.byte	0x00, 0xf0, 0x41, 0x00


	//----- nvinfo : EIATTR_KPARAM_INFO
	.align		4
.L_4869:
        /*0018*/ 	.byte	0x04, 0x17
        /*001a*/ 	.short	(.L_4871 - .L_4870)
.L_4870:
        /*001c*/ 	.word	0x00000000
        /*0020*/ 	.short	0x0001
        /*0022*/ 	.short	0x0004
        /*0024*/ 	.byte	0x00, 0xf0, 0x11, 0x00


	//----- nvinfo : EIATTR_KPARAM_INFO
	.align		4
.L_4871:
        /*0028*/ 	.byte	0x04, 0x17
        /*002a*/ 	.short	(.L_4873 - .L_4872)
.L_4872:
        /*002c*/ 	.word	0x00000000
        /*0030*/ 	.short	0x0000
        /*0032*/ 	.short	0x0000
        /*0034*/ 	.byte	0x00, 0xf0, 0x11, 0x00


	//----- nvinfo : EIATTR_SPARSE_MMA_MASK
	.align		4
.L_4873:
        /*0038*/ 	.byte	0x03, 0x50
        /*003a*/ 	.short	0x0000


	//----- nvinfo : EIATTR_MAXREG_COUNT
	.align		4
        /*003c*/ 	.byte	0x03, 0x1b
        /*003e*/ 	.short	0x00ff


	//----- nvinfo : EIATTR_MERCURY_ISA_VERSION
	.align		4
        /*0040*/ 	.byte	0x03, 0x5f
        /*0042*/ 	.short	0x0101


	//----- nvinfo : EIATTR_VRC_CTA_INIT_COUNT
	.align		4
        /*0044*/ 	.byte	0x02, 0x4a
	.zero		1
	.zero		1


	//----- nvinfo : EIATTR_EXIT_INSTR_OFFSETS
	.align		4
        /*0048*/ 	.byte	0x04, 0x1c
        /*004a*/ 	.short	(.L_4875 - .L_4874)


	//   ....[0]....
.L_4874:
        /*004c*/ 	.word	0x00000ee0


	//   ....[1]....
        /*0050*/ 	.word	0x00000f30


	//   ....[2]....
        /*0054*/ 	.word	0x000013b0


	//----- nvinfo : EIATTR_MAX_THREADS
	.align		4
.L_4875:
        /*0058*/ 	.byte	0x04, 0x05
        /*005a*/ 	.short	(.L_4877 - .L_4876)
.L_4876:
        /*005c*/ 	.word	0x00000080
        /*0060*/ 	.word	0x00000001
        /*0064*/ 	.word	0x00000001


	//----- nvinfo : EIATTR_CRS_STACK_SIZE
	.align		4
.L_4877:
        /*0068*/ 	.byte	0x04, 0x1e
        /*006a*/ 	.short	(.L_4879 - .L_4878)
.L_4878:
        /*006c*/ 	.word	0x00000000


	//----- nvinfo : EIATTR_CBANK_PARAM_SIZE
	.align		4
.L_4879:
        /*0070*/ 	.byte	0x03, 0x19
        /*0072*/ 	.short	0x0018


	//----- nvinfo : EIATTR_PARAM_CBANK
	.align		4
        /*0074*/ 	.byte	0x04, 0x0a
        /*0076*/ 	.short	(.L_4881 - .L_4880)
	.align		4
.L_4880:
        /*0078*/ 	.word	index@(.nv.constant0._ZN2at6native29vectorized_elementwise_kernelILi8ENS0_13AUnaryFunctorIN3c108BFloat16ES4_S4_ZZZNS0_19minimum_kernel_cudaERNS_18TensorIteratorBaseEENKUlvE0_clEvENKUlvE2_clEvEUlS4_S4_E_EESt5arrayIPcLm2EEEEviT0_T1_)
        /*007c*/ 	.short	0x0380
        /*007e*/ 	.short	0x0018


	//----- nvinfo : EIATTR_SW_WAR
	.align		4
.L_4881:
        /*0080*/ 	.byte	0x04, 0x36
        /*0082*/ 	.short	(.L_4883 - .L_4882)
.L_4882:
        /*0084*/ 	.word	0x00000008
.L_4883:


//--------------------- .nv.info._ZN2at6native18elementwise_kernelILi128ELi4EZNS0_15gpu_kernel_implINS0_13BinaryFunctorIN3c108BFloat16ES5_S5_ZZZNS0_19minimum_kernel_cudaERNS_18TensorIteratorBaseEENKUlvE0_clEvENKUlvE2_clEvEUlS5_S5_E_EEEEvS7_RKT_EUliE_EEviT1_ --------------------------
	.section	.nv.info._ZN2at6native18elementwise_kernelILi128ELi4EZNS0_15gpu_kernel_implINS0_13BinaryFunctorIN3c108BFloat16ES5_S5_ZZZNS0_19minimum_kernel_cudaERNS_18TensorIteratorBaseEENKUlvE0_clEvENKUlvE2_clEvEUlS5_S5_E_EEEEvS7_RKT_EUliE_EEviT1_,"",@"SHT_CUDA_INFO"
	.sectionflags	@""
	.align	4


	//----- nvinfo : EIATTR_CUDA_API_VERSION
	.align		4
        /*0000*/ 	.byte	0x04, 0x37
        /*0002*/ 	.short	(.L_4885 - .L_4884)
.L_4884:
        /*0004*/ 	.word	0x00000082


	//----- nvinfo : EIATTR_KPARAM_INFO
	.align		4
.L_4885:
        /*0008*/ 	.byte	0x04, 0x17
        /*000a*/ 	.short	(.L_4887 - .L_4886)
.L_4886:
        /*000c*/ 	.word	0x00000000
        /*0010*/ 	.short	0x0001
        /*0012*/ 	.short	0x0008
        /*0014*/ 	.byte	0x00, 0xf0, 0x21, 0x0a


	//----- nvinfo : EIATTR_KPARAM_INFO
	.align		4
.L_4887:
        /*0018*/ 	.byte	0x04, 0x17
        /*001a*/ 	.short	(.L_4889 - .L_4888)
.L_4888:
        /*001c*/ 	.word	0x00000000
        /*0020*/ 	.short	0x0000
        /*0022*/ 	.short	0x0000
        /*0024*/ 	.byte	0x00, 0xf0, 0x11, 0x00


	//----- nvinfo : EIATTR_SPARSE_MMA_MASK
	.align		4
.L_4889:
        /*0028*/ 	.byte	0x03, 0x50
        /*002a*/ 	.short	0x0000


	//----- nvinfo : EIATTR_MAXREG_COUNT
	.align		4
        /*002c*/ 	.byte	0x03, 0x1b
        /*002e*/ 	.short	0x0080


	//----- nvinfo : EIATTR_EXTERNS
	.align		4
        /*0030*/ 	.byte	0x04, 0x0f
        /*0032*/ 	.short	(.L_4891 - .L_4890)


	//   ....[0]....
	.align		4
.L_4890:
        /*0034*/ 	.word	index@(__assertfail)


	//----- nvinfo : EIATTR_MERCURY_ISA_VERSION
	.align		4
.L_4891:
        /*0038*/ 	.byte	0x03, 0x5f
        /*003a*/ 	.short	0x0101


	//----- nvinfo : EIATTR_VRC_CTA_INIT_COUNT
	.align		4
        /*003c*/ 	.byte	0x02, 0x4a
	.zero		1
	.zero		1


	//----- nvinfo : EIATTR_SYSCALL_OFFSETS
	.align		4
        /*0040*/ 	.byte	0x04, 0x46
        /*0042*/ 	.short	(.L_4893 - .L_4892)


	//   ....[0]....
.L_4892:
        /*0044*/ 	.word	0x00002630


	//   ....[1]....
        /*0048*/ 	.word	0x000035d0


	//   ....[2]....
        /*004c*/ 	.word	0x00004560


	//   ....[3]....
        /*0050*/ 	.word	0x00006d30


	//   ....[4]....
        /*0054*/ 	.word	0x00007cc0


	//   ....[5]....
        /*0058*/ 	.word	0x00008aa0


	//   ....[6]....
        /*005c*/ 	.word	0x0000b360


	//   ....[7]....
        /*0060*/ 	.word	0x0000c2f0


	//   ....[8]....
        /*0064*/ 	.word	0x0000d0d0


	//   ....[9]....
        /*0068*/ 	.word	0x0000f9b0


	//   ....[10]....
        /*006c*/ 	.word	0x00010940


	//   ....[11]....
        /*0070*/ 	.word	0x000116f0


	//----- nvinfo : EIATTR_EXIT_INSTR_OFFSETS
	.align		4
.L_4893:
        /*0074*/ 	.byte	0x04, 0x1c
        /*0076*/ 	.short	(.L_4895 - .L_4894)


	//   ....[0]....
.L_4894:
        /*0078*/ 	.word	0x0000d390


	//   ....[1]....
        /*007c*/ 	.word	0x00010b70


	//   ....[2]....
        /*0080*/ 	.word	0x00010bb0


	//   ....[3]....
        /*0084*/ 	.word	0x00010c50


	//   ....[4]....
        /*0088*/ 	.word	0x00010c90


	//   ....[5]....
        /*008c*/ 	.word	0x00010cd0


	//   ....[6]....
        /*0090*/ 	.word	0x00010d60


	//   ....[7]....
        /*0094*/ 	.word	0x00010da0


	//   ....[8]....
        /*0098*/ 	.word	0x00010e40


	//   ....[9]....
        /*009c*/ 	.word	0x00010e90


	//   ....[10]....
        /*00a0*/ 	.word	0x00010ee0


	//   ....[11]....
        /*00a4*/ 	.word	0x00010fc0


	//   ....[12]....
        /*00a8*/ 	.word	0x00011130


	//   ....[13]....
        /*00ac*/ 	.word	0x000112a0


	//   ....[14]....
        /*00b0*/ 	.word	0x00011400


	//   ....[15]....
        /*00b4*/ 	.word	0x00011440


	//   ....[16]....
        /*00b8*/ 	.word	0x00011480


	//   ....[17]....
        /*00bc*/ 	.word	0x00011530


	//   ....[18]....
        /*00c0*/ 	.word	0x00011590


	//   ....[19]....
        /*00c4*/ 	.word	0x00011700


	//   ....[20]....
        /*00c8*/ 	.word	0x00011810


	//   ....[21]....
        /*00cc*/ 	.word	0x00011950


	//   ....[22]....
        /*00d0*/ 	.word	0x00011970


	//----- nvinfo : EIATTR_MAX_THREADS
	.align		4
.L_4895:
        /*00d4*/ 	.byte	0x04, 0x05
        /*00d6*/ 	.short	(.L_4897 - .L_4896)
.L_4896:
        /*00d8*/ 	.word	0x00000080
        /*00dc*/ 	.word	0x00000001
        /*00e0*/ 	.word	0x00000001


	//----- nvinfo : EIATTR_CRS_STACK_SIZE
	.align		4
.L_4897:
        /*00e4*/ 	.byte	0x04, 0x1e
        /*00e6*/ 	.short	(.L_4899 - .L_4898)
.L_4898:
        /*00e8*/ 	.word	0x00000000


	//----- nvinfo : EIATTR_CBANK_PARAM_SIZE
	.align		4
.L_4899:
        /*00ec*/ 	.byte	0x03, 0x19
        /*00ee*/ 	.short	0x0290


	//----- nvinfo : EIATTR_PARAM_CBANK
	.align		4
        /*00f0*/ 	.byte	0x04, 0x0a
        /*00f2*/ 	.short	(.L_4901 - .L_4900)
	.align		4
.L_4900:
        /*00f4*/ 	.word	index@(.nv.constant0._ZN2at6native18elementwise_kernelILi128ELi4EZNS0_15gpu_kernel_implINS0_13BinaryFunctorIN3c108BFloat16ES5_S5_ZZZNS0_19minimum_kernel_cudaERNS_18TensorIteratorBaseEENKUlvE0_clEvENKUlvE2_clEvEUlS5_S5_E_EEEEvS7_RKT_EUliE_EEviT1_)
        /*00f8*/ 	.short	0x0380
        /*00fa*/ 	.short	0x0290


	//----- nvinfo : EIATTR_SW_WAR
	.align		4
.L_4901:
        /*00fc*/ 	.byte	0x04, 0x36
        /*00fe*/ 	.short	(.L_4903 - .L_4902)
.L_4902:
        /*0100*/ 	.word	0x00000008
.L_4903:


//--------------------- .nv.info._ZN2at6native27unrolled_elementwise_kernelINS0_13BinaryFunctorIN3c108BFloat16ES4_S4_ZZZNS0_19minimum_kernel_cudaERNS_18TensorIteratorBaseEENKUlvE0_clEvENKUlvE2_clEvEUlS4_S4_E_EESt5arrayIPcLm3EELi4E23TrivialOffsetCalculatorILi2EjESE_ILi1EjENS0_6memory12LoadWithCastILi2EEENSH_13StoreWithCastILi1EEEEEviT_T0_T2_T3_T4_T5_ --------------------------
	.section	.nv.info._ZN2at6native27unrolled_elementwise_kernelINS0_13BinaryFunctorIN3c108BFloat16ES4_S4_ZZZNS0_19minimum_kernel_cudaERNS_18TensorIteratorBaseEENKUlvE0_clEvENKUlvE2_clEvEUlS4_S4_E_EESt5arrayIPcLm3EELi4E23TrivialOffsetCalculatorILi2EjESE_ILi1EjENS0_6memory12LoadWithCastILi2EEENSH_13StoreWithCastILi1EEEEEviT_T0_T2_T3_T4_T5_,"",@"SHT_CUDA_INFO"
	.sectionflags	@""
	.align	4


	//----- nvinfo : EIATTR_CUDA_API_VERSION
	.align		4
        /*0000*/ 	.byte	0x04, 0x37
        /*0002*/ 	.short	(.L_4905 - .L_4904)
.L_4904:
        /*0004*/ 	.word	0x00000082


	//----- nvinfo : EIATTR_KPARAM_INFO
	.align		4
.L_4905:
        /*0008*/ 	.byte	0x04, 0x17
        /*000a*/ 	.short	(.L_4907 - .L_4906)
.L_4906:
        /*000c*/ 	.word	0x00000000
        /*0010*/ 	.short	0x0006
        /*0012*/ 	.short	0x0030
        /*0014*/ 	.byte	0x00, 0xf0, 0x21, 0x00


	//----- nvinfo : EIATTR_KPARAM_INFO
	.align		4
.L_4907:
        /*0018*/ 	.byte	0x04, 0x17
        /*001a*/ 	.short	(.L_4909 - .L_4908)
.L_4908:
        /*001c*/ 	.word	0x00000000
        /*0020*/ 	.short	0x0005
        /*0022*/ 	.short	0x0024
        /*0024*/ 	.byte	0x00, 0xf0, 0x31, 0x00


	//----- nvinfo : EIATTR_KPARAM_INFO
	.align		4
.L_4909:
        /*0028*/ 	.byte	0x04, 0x17
        /*002a*/ 	.short	(.L_4911 - .L_4910)
.L_4910:
        /*002c*/ 	.word	0x00000000
        /*0030*/ 	.short	0x0004
        /*0032*/ 	.short	0x0021
        /*0034*/ 	.byte	0x00, 0xf0, 0x05, 0x00


	//----- nvinfo : EIATTR_KPARAM_INFO
	.align		4
.L_4911:
        /*0038*/ 	.byte	0x04, 0x17
        /*003a*/ 	.short	(.L_4913 - .L_4912)
.L_4912:
        /*003c*/ 	.word	0x00000000
        /*0040*/ 	.short	0x0003
        /*0042*/ 	.short	0x0020
        /*0044*/ 	.byte	0x00, 0xf0, 0x05, 0x00


	//----- nvinfo : EIATTR_KPARAM_INFO
	.align		4
.L_4913:
        /*0048*/ 	.byte	0x04, 0x17
        /*004a*/ 	.short	(.L_4915 - .L_4914)
.L_4914:
        /*004c*/ 	.word	0x00000000
        /*0050*/ 	.short	0x0002
        /*0052*/ 	.short	0x0008
        /*0054*/ 	.byte	0x00, 0xf0, 0x61, 0x00


	//----- nvinfo : EIATTR_KPARAM_INFO
	.align		4
.L_4915:
        /*0058*/ 	.byte	0x04, 0x17
        /*005a*/ 	.short	(.L_4917 - .L_4916)
.L_4916:
        /*005c*/ 	.word	0x00000000
        /*0060*/ 	.short	0x0001
        /*0062*/ 	.short	0x0004
        /*0064*/ 	.byte	0x00, 0xf0, 0x05, 0x00


	//----- nvinfo : EIATTR_KPARAM_INFO
	.align		4
.L_4917:
        /*0068*/ 	.byte	0x04, 0x17
        /*006a*/ 	.short	(.L_4919 - .L_4918)
.L_4918:
        /*006c*/ 	.word	0x00000000
        /*0070*/ 	.short	0x0000
        /*0072*/ 	.short	0x0000
        /*0074*/ 	.byte	0x00, 0xf0, 0x11, 0x00


	//----- nvinfo : EIATTR_SPARSE_MMA_MASK
	.align		4
.L_4919:
        /*0078*/ 	.byte	0x03, 0x50
        /*007a*/ 	.short	0x0000


	//----- nvinfo : EIATTR_MAXREG_COUNT
	.align		4
        /*007c*/ 	.byte	0x03, 0x1b
        /*007e*/ 	.short	0x00ff


	//----- nvinfo : EIATTR_EXTERNS
	.align		4
        /*0080*/ 	.byte	0x04, 0x0f
        /*0082*/ 	.short	(.L_4921 - .L_4920)


	//   ....[0]....
	.align		4
.L_4920:
        /*0084*/ 	.word	index@(__assertfail)


	//----- nvinfo : EIATTR_MERCURY_ISA_VERSION
	.align		4
.L_4921:
        /*0088*/ 	.byte	0x03, 0x5f
        /*008a*/ 	.short	0x0101


	//----- nvinfo : EIATTR_VRC_CTA_INIT_COUNT
	.align		4
        /*008c*/ 	.byte	0x02, 0x4a
	.zero		1
	.zero		1


	//----- nvinfo : EIATTR_SYSCALL_OFFSETS
	.align		4
        /*0090*/ 	.byte	0x04, 0x46
        /*0092*/ 	.short	(.L_4923 - .L_4922)


	//   ....[0]....
.L_4922:
        /*0094*/ 	.word	0x00001020


	//   ....[1]....
        /*0098*/ 	.word	0x000020d0


	//   ....[2]....
        /*009c*/ 	.word	0x000032c0


	//   ....[3]....
        /*00a0*/ 	.word	0x00004370


	//   ....[4]....
        /*00a4*/ 	.word	0x000054a0


	//   ....[5]....
        /*00a8*/ 	.word	0x00006560


	//   ....[6]....
        /*00ac*/ 	.word	0x00007690


	//   ....[7]....
        /*00b0*/ 	.word	0x00008660


	//   ....[8]....
        /*00b4*/ 	.word	0x000099a0


	//   ....[9]....
        /*00b8*/ 	.word	0x0000a880


	//   ....[10]....
        /*00bc*/ 	.word	0x0000b800


	//   ....[11]....
        /*00c0*/ 	.word	0x0000c780


	//----- nvinfo : EIATTR_EXIT_INSTR_OFFSETS
	.align		4
.L_4923:
        /*00c4*/ 	.byte	0x04, 0x1c
        /*00c6*/ 	.short	(.L_4925 - .L_4924)


	//   ....[0]....
.L_4924:
        /*00c8*/ 	.word	0x0000bab0


	//   ....[1]....
        /*00cc*/ 	.word	0x0000bc00


	//   ....[2]....
        /*00d0*/ 	.word	0x0000bc40


	//   ....[3]....
        /*00d4*/ 	.word	0x0000bce0


	//   ....[4]....
        /*00d8*/ 	.word	0x0000bd20


	//   ....[5]....
        /*00dc*/ 	.word	0x0000bd60


	//   ....[6]....
        /*00e0*/ 	.word	0x0000bdf0


	//   ....[7]....
        /*00e4*/ 	.word	0x0000be30


	//   ....[8]....
        /*00e8*/ 	.word	0x0000bed0


	//   ....[9]....
        /*00ec*/ 	.word	0x0000bf20


	//   ....[10]....
        /*00f0*/ 	.word	0x0000bf70


	//   ....[11]....
        /*00f4*/ 	.word	0x0000c050


	//   ....[12]....
        /*00f8*/ 	.word	0x0000c1c0


	//   ....[13]....
        /*00fc*/ 	.word	0x0000c330


	//   ....[14]....
        /*0100*/ 	.word	0x0000c490


	//   ....[15]....
        /*0104*/ 	.word	0x0000c4d0


	//   ....[16]....
        /*0108*/ 	.word	0x0000c510


	//   ....[17]....
        /*010c*/ 	.word	0x0000c5c0


	//   ....[18]....
        /*0110*/ 	.word	0x0000c620


	//   ....[19]....
        /*0114*/ 	.word	0x0000c790


	//   ....[20]....
        /*0118*/ 	.word	0x0000c8a0


	//   ....[21]....
        /*011c*/ 	.word	0x0000c9e0


	//   ....[22]....
        /*0120*/ 	.word	0x0000ca00


	//----- nvinfo : EIATTR_MAX_THREADS
	.align		4
.L_4925:
        /*0124*/ 	.byte	0x04, 0x05
        /*0126*/ 	.short	(.L_4927 - .L_4926)
.L_4926:
        /*0128*/ 	.word	0x00000080
        /*012c*/ 	.word	0x00000001
        /*0130*/ 	.word	0x00000001


	//----- nvinfo : EIATTR_CRS_STACK_SIZE
	.align		4
.L_4927:
        /*0134*/ 	.byte	0x04, 0x1e
        /*0136*/ 	.short	(.L_4929 - .L_4928)
.L_4928:
        /*0138*/ 	.word	0x00000000


	//----- nvinfo : EIATTR_CBANK_PARAM_SIZE
	.align		4
.L_4929:
        /*013c*/ 	.byte	0x03, 0x19
        /*013e*/ 	.short	0x0038


	//----- nvinfo : EIATTR_PARAM_CBANK
	.align		4
        /*0140*/ 	.byte	0x04, 0x0a
        /*0142*/ 	.short	(.L_4931 - .L_4930)
	.align		4
.L_4930:
        /*0144*/ 	.word	index@(.nv.constant0._ZN2at6native27unrolled_elementwise_kernelINS0_13BinaryFunctorIN3c108BFloat16ES4_S4_ZZZNS0_19minimum_kernel_cudaERNS_18TensorIteratorBaseEENKUlvE0_clEvENKUlvE2_clEvEUlS4_S4_E_EESt5arrayIPcLm3EELi4E23TrivialOffsetCalculatorILi2EjESE_ILi1EjENS0_6memory12LoadWithCastILi2EEENSH_13StoreWithCastILi1EEEEEviT_T0_T2_T3_T4_T5_)
        /*0148*/ 	.short	0x0380
        /*014a*/ 	.short	0x0038


	//----- nvinfo : EIATTR_SW_WAR
	.align		4
.L_4931:
        /*014c*/ 	.byte	0x04, 0x36
        /*014e*/ 	.short	(.L_4933 - .L_4932)
.L_4932:
        /*0150*/ 	.word	0x00000008
.L_4933:


//--------------------- .nv.info._ZN2at6native18elementwise_kernelILi128ELi4EZNS0_22gpu_kernel_impl_nocastINS0_13BinaryFunctorIN3c108BFloat16ES5_S5_ZZZNS0_19minimum_kernel_cudaERNS_18TensorIteratorBaseEENKUlvE0_clEvENKUlvE2_clEvEUlS5_S5_E_EEEEvS7_RKT_EUliE_EEviT1_ --------------------------
	.section	.nv.info._ZN2at6native18elementwise_kernelILi128ELi4EZNS0_22gpu_kernel_impl_nocastINS0_13BinaryFunctorIN3c108BFloat16ES5_S5_ZZZNS0_19minimum_kernel_cudaERNS_18TensorIteratorBaseEENKUlvE0_clEvENKUlvE2_clEvEUlS5_S5_E_EEEEvS7_RKT_EUliE_EEviT1_,"",@"SHT_CUDA_INFO"
	.sectionflags	@""
	.align	4


	//----- nvinfo : EIATTR_CUDA_API_VERSION
	.align		4
        /*0000*/ 	.byte	0x04, 0x37
        /*0002*/ 	.short	(.L_4935 - .L_4934)
.L_4934:
        /*0004*/ 	.word	0x00000082


	//----- nvinfo : EIATTR_KPARAM_INFO
	.align		4
.L_4935:
        /*0008*/ 	.byte	0x04, 0x17
        /*000a*/ 	.short	(.L_4937 - .L_4936)
.L_4936:
        /*000c*/ 	.word	0x00000000
        /*0010*/ 	.short	0x0001
        /*0012*/ 	.short	0x0008
        /*0014*/ 	.byte	0x00, 0xf0, 0x21, 0x0a


	//----- nvinfo : EIATTR_KPARAM_INFO
	.align		4
.L_4937:
        /*0018*/ 	.byte	0x04, 0x17
        /*001a*/ 	.short	(.L_4939 - .L_4938)
.L_4938:
        /*001c*/ 	.word	0x00000000
        /*0020*/ 	.short	0x0000
        /*0022*/ 	.short	0x0000
        /*0024*/ 	.byte	0x00, 0xf0, 0x11, 0x00


	//----- nvinfo : EIATTR_SPARSE_MMA_MASK
	.align		4
.L_4939:
        /*0028*/ 	.byte	0x03, 0x50
        /*002a*/ 	.short	0x0000


	//----- nvinfo : EIATTR_MAXREG_COUNT
	.align		4
        /*002c*/ 	.byte	0x03, 0x1b
        /*002e*/ 	.short	0x0080


	//----- nvinfo : EIATTR_MERCURY_ISA_VERSION
	.align		4
        /*0030*/ 	.byte	0x03, 0x5f
        /*0032*/ 	.short	0x0101


	//----- nvinfo : EIATTR_VRC_CTA_INIT_COUNT
	.align		4
        /*0034*/ 	.byte	0x02, 0x4a
	.zero		1
	.zero		1


	//----- nvinfo : EIATTR_EXIT_INSTR_OFFSETS
	.align		4
        /*0038*/ 	.byte	0x04, 0x1c
        /*003a*/ 	.short	(.L_4941 - .L_4940)


	//   ....[0]....
.L_4940:
        /*003c*/ 	.word	0x00000450


	//   ....[1]....
        /*0040*/ 	.word	0x00000540


	//   ....[2]....
        /*0044*/ 	.word	0x00004bd0


	//   ....[3]....
        /*0048*/ 	.word	0x000062f0


	//----- nvinfo : EIATTR_MAX_THREADS
	.align		4
.L_4941:
        /*004c*/ 	.byte	0x04, 0x05
        /*004e*/ 	.short	(.L_4943 - .L_4942)
.L_4942:
        /*0050*/ 	.word	0x00000080
        /*0054*/ 	.word	0x00000001
        /*0058*/ 	.word	0x00000001


	//----- nvinfo : EIATTR_CRS_STACK_SIZE
	.align		4
.L_4943:
        /*005c*/ 	.byte	0x04, 0x1e
        /*005e*/ 	.short	(.L_4945 - .L_4944)
.L_4944:
        /*0060*/ 	.word	0x00000000


	//----- nvinfo : EIATTR_CBANK_PARAM_SIZE
	.align		4
.L_4945:
        /*0064*/ 	.byte	0x03, 0x19
        /*0066*/ 	.short	0x0290


	//----- nvinfo : EIATTR_PARAM_CBANK
	.align		4
        /*0068*/ 	.byte	0x04, 0x0a
        /*006a*/ 	.short	(.L_4947 - .L_4946)
	.align		4
.L_4946:
        /*006c*/ 	.word	index@(.nv.constant0._ZN2at6native18elementwise_kernelILi128ELi4EZNS0_22gpu_kernel_impl_nocastINS0_13BinaryFunctorIN3c108BFloat16ES5_S5_ZZZNS0_19minimum_kernel_cudaERNS_18TensorIteratorBaseEENKUlvE0_clEvENKUlvE2_clEvEUlS5_S5_E_EEEEvS7_RKT_EUliE_EEviT1_)
        /*0070*/ 	.short	0x0380
        /*0072*/ 	.short	0x0290


	//----- nvinfo : EIATTR_SW_WAR
	.align		4
.L_4947:
        /*0074*/ 	.byte	0x04, 0x36
        /*0076*/ 	.short	(.L_4949 - .L_4948)
.L_4948:
        /*0078*/ 	.word	0x00000008
.L_4949:


//--------------------- .nv.info._ZN2at6native27unrolled_elementwise_kernelINS0_13BinaryFunctorIN3c108BFloat16ES4_S4_ZZZNS0_19minimum_kernel_cudaERNS_18TensorIteratorBaseEENKUlvE0_clEvENKUlvE2_clEvEUlS4_S4_E_EESt5arrayIPcLm3EELi4E23TrivialOffsetCalculatorILi2EjESE_ILi1EjENS0_6memory15LoadWithoutCastENSH_16StoreWithoutCastEEEviT_T0_T2_T3_T4_T5_ --------------------------
	.section	.nv.info._ZN2at6native27unrolled_elementwise_kernelINS0_13BinaryFunctorIN3c108BFloat16ES4_S4_ZZZNS0_19minimum_kernel_cudaERNS_18TensorIteratorBaseEENKUlvE0_clEvENKUlvE2_clEvEUlS4_S4_E_EESt5arrayIPcLm3EELi4E23TrivialOffsetCalculatorILi2EjESE_ILi1EjENS0_6memory15LoadWithoutCastENSH_16StoreWithoutCastEEEviT_T0_T2_T3_T4_T5_,"",@"SHT_CUDA_INFO"
	.sectionflags	@""
	.align	4


	//----- nvinfo : EIATTR_CUDA_API_VERSION
	.align		4
        /*0000*/ 	.byte	0x04, 0x37
        /*0002*/ 	.short	(.L_4951 - .L_4950)
.L_4950:
        /*0004*/ 	.word	0x00000082


	//----- nvinfo : EIATTR_KPARAM_INFO
	.align		4
.L_4951:
        /*0008*/ 	.byte	0x04, 0x17
        /*000a*/ 	.short	(.L_4953 - .L_4952)
.L_4952:
        /*000c*/ 	.word	0x00000000
        /*0010*/ 	.short	0x0006
        /*0012*/ 	.short	0x0023
        /*0014*/ 	.byte	0x00, 0xf0, 0x05, 0x00


	//----- nvinfo : EIATTR_KPARAM_INFO
	.align		4
.L_4953:
        /*0018*/ 	.byte	0x04, 0x17
        /*001a*/ 	.short	(.L_4955 - .L_4954)
.L_4954:
        /*001c*/ 	.word	0x00000000
        /*0020*/ 	.short	0x0005
        /*0022*/ 	.short	0x0022
        /*0024*/ 	.byte	0x00, 0xf0, 0x05, 0x00


	//----- nvinfo : EIATTR_KPARAM_INFO
	.align		4
.L_4955:
        /*0028*/ 	.byte	0x04, 0x17
        /*002a*/ 	.short	(.L_4957 - .L_4956)
.L_4956:
        /*002c*/ 	.word	0x00000000
        /*0030*/ 	.short	0x0004
        /*0032*/ 	.short	0x0021
        /*0034*/ 	.byte	0x00, 0xf0, 0x05, 0x00


	//----- nvinfo : EIATTR_KPARAM_INFO
	.align		4
.L_4957:
        /*0038*/ 	.byte	0x04, 0x17
        /*003a*/ 	.short	(.L_4959 - .L_4958)
.L_4958:
        /*003c*/ 	.word	0x00000000
        /*0040*/ 	.short	0x0003
        /*0042*/ 	.short	0x0020
        /*0044*/ 	.byte	0x00, 0xf0, 0x05, 0x00


	//----- nvinfo : EIATTR_KPARAM_INFO
	.align		4
.L_4959:
        /*0048*/ 	.byte	0x04, 0x17
        /*004a*/ 	.short	(.L_4961 - .L_4960)
.L_4960:
        /*004c*/ 	.word	0x00000000
        /*0050*/ 	.short	0x0002
        /*0052*/ 	.short	0x0008
        /*0054*/ 	.byte	0x00, 0xf0, 0x61, 0x00


	//----- nvinfo : EIATTR_KPARAM_INFO
	.align		4
.L_4961:
        /*0058*/ 	.byte	0x04, 0x17
        /*005a*/ 	.short	(.L_4963 - .L_4962)
.L_4962:
        /*005c*/ 	.word	0x00000000
        /*0060*/ 	.short	0x0001
        /*0062*/ 	.short	0x0004
        /*0064*/ 	.byte	0x00, 0xf0, 0x05, 0x00


	//----- nvinfo : EIATTR_KPARAM_INFO
	.align		4
.L_4963:
        /*0068*/ 	.byte	0x04, 0x17
        /*006a*/ 	.short	(.L_4965 - .L_4964)
.L_4964:
        /*006c*/ 	.word	0x00000000
        /*0070*/ 	.short	0x0000
        /*0072*/ 	.short	0x0000
        /*0074*/ 	.byte	0x00, 0xf0, 0x11, 0x00


	//----- nvinfo : EIATTR_SPARSE_MMA_MASK
	.align		4
.L_4965:
        /*0078*/ 	.byte	0x03, 0x50
        /*007a*/ 	.short	0x0000


	//----- nvinfo : EIATTR_MAXREG_COUNT
	.align		4
        /*007c*/ 	.byte	0x03, 0x1b
        /*007e*/ 	.short	0x00ff


	//----- nvinfo : EIATTR_MERCURY_ISA_VERSION
	.align		4
        /*0080*/ 	.byte	0x03, 0x5f
        /*0082*/ 	.short	0x0101


	//----- nvinfo : EIATTR_VRC_CTA_INIT_COUNT
	.align		4
        /*0084*/ 	.byte	0x02, 0x4a
	.zero		1
	.zero		1


	//----- nvinfo : EIATTR_EXIT_INSTR_OFFSETS
	.align		4
        /*0088*/ 	.byte	0x04, 0x1c
        /*008a*/ 	.short	(.L_4967 - .L_4966)


	//   ....[0]....
.L_4966:
        /*008c*/ 	.word	0x000007d0


	//   ....[1]....
        /*0090*/ 	.word	0x00000820


	//----- nvinfo : EIATTR_MAX_THREADS
	.align		4
.L_4967:
        /*0094*/ 	.byte	0x04, 0x05
        /*0096*/ 	.short	(.L_4969 - .L_4968)
.L_4968:
        /*0098*/ 	.word	0x00000080
        /*009c*/ 	.word	0x00000001
        /*00a0*/ 	.word	0x00000001


	//----- nvinfo : EIATTR_CRS_STACK_SIZE
	.align		4
.L_4969:
        /*00a4*/ 	.byte	0x04, 0x1e
        /*00a6*/ 	.short	(.L_4971 - .L_4970)
.L_4970:
        /*00a8*/ 	.word	0x00000000


	//----- nvinfo : EIATTR_CBANK_PARAM_SIZE
	.align		4
.L_4971:
        /*00ac*/ 	.byte	0x03, 0x19
        /*00ae*/ 	.short	0x0024


	//----- nvinfo : EIATTR_PARAM_CBANK
	.align		4
        /*00b0*/ 	.byte	0x04, 0x0a
        /*00b2*/ 	.short	(.L_4973 - .L_4972)
	.align		4
.L_4972:
        /*00b4*/ 	.word	index@(.nv.constant0._ZN2at6native27unrolled_elementwise_kernelINS0_13BinaryFunctorIN3c108BFloat16ES4_S4_ZZZNS0_19minimum_kernel_cudaERNS_18TensorIteratorBaseEENKUlvE0_clEvENKUlvE2_clEvEUlS4_S4_E_EESt5arrayIPcLm3EELi4E23TrivialOffsetCalculatorILi2EjESE_ILi1EjENS0_6memory15LoadWithoutCastENSH_16StoreWithoutCastEEEviT_T0_T2_T3_T4_T5_)
        /*00b8*/ 	.short	0x0380
        /*00ba*/ 	.short	0x0024


	//----- nvinfo : EIATTR_SW_WAR
	.align		4
.L_4973:
        /*00bc*/ 	.byte	0x04, 0x36
        /*00be*/ 	.short	(.L_4975 - .L_4974)
.L_4974:
        /*00c0*/ 	.word	0x00000008
.L_4975:


//--------------------- .nv.info._ZN2at6native29vectorized_elementwise_kernelILi2ENS0_13BinaryFunctorIN3c108BFloat16ES4_S4_ZZZNS0_19minimum_kernel_cudaERNS_18TensorIteratorBaseEENKUlvE0_clEvENKUlvE2_clEvEUlS4_S4_E_EESt5arrayIPcLm3EEEEviT0_T1_ --------------------------
	.section	.nv.info._ZN2at6native29vectorized_elementwise_kernelILi2ENS0_13BinaryFunctorIN3c108BFloat16ES4_S4_ZZZNS0_19minimum_kernel_cudaERNS_18TensorIteratorBaseEENKUlvE0_clEvENKUlvE2_clEvEUlS4_S4_E_EESt5arrayIPcLm3EEEEviT0_T1_,"",@"SHT_CUDA_INFO"
	.sectionflags	@""
	.align	4


	//----- nvinfo : EIATTR_CUDA_API_VERSION
	.align		4
        /*0000*/ 	.byte	0x04, 0x37
        /*0002*/ 	.short	(.L_4977 - .L_4976)
.L_4976:
        /*0004*/ 	.word	0x00000082


	//----- nvinfo : EIATTR_KPARAM_INFO
	.align		4
.L_4977:
        /*0008*/ 	.byte	0x04, 0x17
        /*000a*/ 	.short	(.L_4979 - .L_4978)
.L_4978:
        /*000c*/ 	.word	0x00000000
        /*0010*/ 	.short	0x0002
        /*0012*/ 	.short	0x0008
        /*0014*/ 	.byte	0x00, 0xf0, 0x61, 0x00


	//----- nvinfo : EIATTR_KPARAM_INFO
	.align		4
.L_4979:
        /*0018*/ 	.byte	0x04, 0x17
        /*001a*/ 	.short	(.L_4981 - .L_4980)
.L_4980:
        /*001c*/ 	.word	0x00000000
        /*0020*/ 	.short	0x0001
        /*0022*/ 	.short	0x0004
        /*0024*/ 	.byte	0x00, 0xf0, 0x05, 0x00


	//----- nvinfo : EIATTR_KPARAM_INFO
	.align		4
.L_4981:
        /*0028*/ 	.byte	0x04, 0x17
        /*002a*/ 	.short	(.L_4983 - .L_4982)
.L_4982:
        /*002c*/ 	.word	0x00000000
        /*0030*/ 	.short	0x0000
        /*0032*/ 	.short	0x0000
        /*0034*/ 	.byte	0x00, 0xf0, 0x11, 0x00


	//----- nvinfo : EIATTR_SPARSE_MMA_MASK
	.align		4
.L_4983:
        /*0038*/ 	.byte	0x03, 0x50
        /*003a*/ 	.short	0x0000


	//----- nvinfo : EIATTR_MAXREG_COUNT
	.align		4
        /*003c*/ 	.byte	0x03, 0x1b
        /*003e*/ 	.short	0x00ff


	//----- nvinfo : EIATTR_MERCURY_ISA_VERSION
	.align		4
        /*0040*/ 	.byte	0x03, 0x5f
        /*0042*/ 	.short	0x0101


	//----- nvinfo : EIATTR_VRC_CTA_INIT_COUNT
	.align		4
        /*0044*/ 	.byte	0x02, 0x4a
	.zero		1
	.zero		1


	//----- nvinfo : EIATTR_EXIT_INSTR_OFFSETS
	.align		4
        /*0048*/ 	.byte	0x04, 0x1c
        /*004a*/ 	.short	(.L_4985 - .L_4984)


	//   ....[0]....
.L_4984:
        /*004c*/ 	.word	0x00001050


	//   ....[1]....
        /*0050*/ 	.word	0x000010a0


	//   ....[2]....
        /*0054*/ 	.word	0x00001880


	//----- nvinfo : EIATTR_MAX_THREADS
	.align		4
.L_4985:
        /*0058*/ 	.byte	0x04, 0x05
        /*005a*/ 	.short	(.L_4987 - .L_4986)
.L_4986:
        /*005c*/ 	.word	0x00000080
        /*0060*/ 	.word	0x00000001
        /*0064*/ 	.word	0x00000001


	//----- nvinfo : EIATTR_CRS_STACK_SIZE
	.align		4
.L_4987:
        /*0068*/ 	.byte	0x04, 0x1e
        /*006a*/ 	.short	(.L_4989 - .L_4988)
.L_4988:
        /*006c*/ 	.word	0x00000000


	//----- nvinfo : EIATTR_CBANK_PARAM_SIZE
	.align		4
.L_4989:
        /*0070*/ 	.byte	0x03, 0x19
        /*0072*/ 	.short	0x0020


	//----- nvinfo : EIATTR_PARAM_CBANK
	.align		4
        /*0074*/ 	.byte	0x04, 0x0a
        /*0076*/ 	.short	(.L_4991 - .L_4990)
	.align		4
.L_4990:
        /*0078*/ 	.word	index@(.nv.constant0._ZN2at6native29vectorized_elementwise_kernelILi2ENS0_13BinaryFunctorIN3c108BFloat16ES4_S4_ZZZNS0_19minimum_kernel_cudaERNS_18TensorIteratorBaseEENKUlvE0_clEvENKUlvE2_clEvEUlS4_S4_E_EESt5arrayIPcLm3EEEEviT0_T1_)
        /*007c*/ 	.short	0x0380
        /*007e*/ 	.short	0x0020


	//----- nvinfo : EIATTR_SW_WAR
	.align		4
.L_4991:
        /*0080*/ 	.byte	0x04, 0x36
        /*0082*/ 	.short	(.L_4993 - .L_4992)
.L_4992:
        /*0084*/ 	.word	0x00000008
.L_4993:


//--------------------- .nv.info._ZN2at6native29vectorized_elementwise_kernelILi4ENS0_13BinaryFunctorIN3c108BFloat16ES4_S4_ZZZNS0_19minimum_kernel_cudaERNS_18TensorIteratorBaseEENKUlvE0_clEvENKUlvE2_clEvEUlS4_S4_E_EESt5arrayIPcLm3EEEEviT0_T1_ --------------------------
	.section	.nv.info._ZN2at6native29vectorized_elementwise_kernelILi4ENS0_13BinaryFunctorIN3c108BFloat16ES4_S4_ZZZNS0_19minimum_kernel_cudaERNS_18TensorIteratorBaseEENKUlvE0_clEvENKUlvE2_clEvEUlS4_S4_E_EESt5arrayIPcLm3EEEEviT0_T1_,"",@"SHT_CUDA_INFO"
	.sectionflags	@""
	.align	4


	//----- nvinfo : EIATTR_CUDA_API_VERSION
	.align		4
        /*0000*/ 	.byte	0x04, 0x37
        /*0002*/ 	.short	(.L_4995 - .L_4994)
.L_4994:
        /*0004*/ 	.word	0x00000082


	//----- nvinfo : EIATTR_KPARAM_INFO
	.align		4
.L_4995:
        /*0008*/ 	.byte	0x04, 0x17
        /*000a*/ 	.short	(.L_4997 - .L_4996)
.L_4996:
        /*000c*/ 	.word	0x00000000
        /*0010*/ 	.short	0x0002
        /*0012*/ 	.short	0x0008
        /*0014*/ 	.byte	0x00, 0xf0, 0x61, 0x00


	//----- nvinfo : EIATTR_KPARAM_INFO
	.align		4
.L_4997:
        /*0018*/ 	.byte	0x04, 0x17
        /*001a*/ 	.short	(.L_4999 - .L_4998)
.L_4998:
        /*001c*/ 	.word	0x00000000
        /*0020*/ 	.short	0x0001
        /*0022*/ 	.short	0x0004
        /*0024*/ 	.byte	0x00, 0xf0, 0x05, 0x00


	//----- nvinfo : EIATTR_KPARAM_INFO
	.align		4
.L_4999:
        /*0028*/ 	.byte	0x04, 0x17
        /*002a*/ 	.short	(.L_5001 - .L_5000)
.L_5000:
        /*002c*/ 	.word	0x00000000
        /*0030*/ 	.short	0x0000
        /*0032*/ 	.short	0x0000
        /*0034*/ 	.byte	0x00, 0xf0, 0x11, 0x00


	//----- nvinfo : EIATTR_SPARSE_MMA_MASK
	.align		4
.L_5001:
        /*0038*/ 	.byte	0x03, 0x50
        /*003a*/ 	.short	0x0000


	//----- nvinfo : EIATTR_MAXREG_COUNT
	.align		4
        /*003c*/ 	.byte	0x03, 0x1b
        /*003e*/ 	.short	0x00ff


	//----- nvinfo : EIATTR_MERCURY_ISA_VERSION
	.align		4
        /*0040*/ 	.byte	0x03, 0x5f
        /*0042*/ 	.short	0x0101


	//----- nvinfo : EIATTR_VRC_CTA_INIT_COUNT
	.align		4
        /*0044*/ 	.byte	0x02, 0x4a
	.zero		1
	.zero		1


	//----- nvinfo : EIATTR_EXIT_INSTR_OFFSETS
	.align		4
        /*0048*/ 	.byte	0x04, 0x1c
        /*004a*/ 	.short	(.L_5003 - .L_5002)


	//   ....[0]....
.L_5002:
        /*004c*/ 	.word	0x00001050


	//   ....[1]....
        /*0050*/ 	.word	0x000010a0


	//   ....[2]....
        /*0054*/ 	.word	0x00001800


	//----- nvinfo : EIATTR_MAX_THREADS
	.align		4
.L_5003:
        /*0058*/ 	.byte	0x04, 0x05
        /*005a*/ 	.short	(.L_5005 - .L_5004)
.L_5004:
        /*005c*/ 	.word	0x00000080
        /*0060*/ 	.word	0x00000001
        /*0064*/ 	.word	0x00000001


	//----- nvinfo : EIATTR_CRS_STACK_SIZE
	.align		4
.L_5005:
        /*0068*/ 	.byte	0x04, 0x1e
        /*006a*/ 	.short	(.L_5007 - .L_5006)
.L_5006:
        /*006c*/ 	.word	0x00000000


	//----- nvinfo : EIATTR_CBANK_PARAM_SIZE
	.align		4
.L_5007:
        /*0070*/ 	.byte	0x03, 0x19
        /*0072*/ 	.short	0x0020


	//----- nvinfo : EIATTR_PARAM_CBANK
	.align		4
        /*0074*/ 	.byte	0x04, 0x0a
        /*0076*/ 	.short	(.L_5009 - .L_5008)
	.align		4
.L_5008:
        /*0078*/ 	.word	index@(.nv.constant0._ZN2at6native29vectorized_elementwise_kernelILi4ENS0_13BinaryFunctorIN3c108BFloat16ES4_S4_ZZZNS0_19minimum_kernel_cudaERNS_18TensorIteratorBaseEENKUlvE0_clEvENKUlvE2_clEvEUlS4_S4_E_EESt5arrayIPcLm3EEEEviT0_T1_)
        /*007c*/ 	.short	0x0380
        /*007e*/ 	.short	0x0020


	//----- nvinfo : EIATTR_SW_WAR
	.align		4
.L_5009:
        /*0080*/ 	.byte	0x04, 0x36
        /*0082*/ 	.short	(.L_5011 - .L_5010)
.L_5010:
        /*0084*/ 	.word	0x00000008
.L_5011:


//--------------------- .nv.info._ZN2at6native29vectorized_elementwise_kernelILi8ENS0_13BinaryFunctorIN3c108BFloat16ES4_S4_ZZZNS0_19minimum_kernel_cudaERNS_18TensorIteratorBaseEENKUlvE0_clEvENKUlvE2_clEvEUlS4_S4_E_EESt5arrayIPcLm3EEEEviT0_T1_ --------------------------
	.section	.nv.info._ZN2at6native29vectorized_elementwise_kernelILi8ENS0_13BinaryFunctorIN3c108BFloat16ES4_S4_ZZZNS0_19minimum_kernel_cudaERNS_18TensorIteratorBaseEENKUlvE0_clEvENKUlvE2_clEvEUlS4_S4_E_EESt5arrayIPcLm3EEEEviT0_T1_,"",@"SHT_CUDA_INFO"
	.sectionflags	@""
	.align	4


	//----- nvinfo : EIATTR_CUDA_API_VERSION
	.align		4
        /*0000*/ 	.byte	0x04, 0x37
        /*0002*/ 	.short	(.L_5013 - .L_5012)
.L_5012:
        /*0004*/ 	.word	0x00000082


	//----- nvinfo : EIATTR_KPARAM_INFO
	.align		4
.L_5013:
        /*0008*/ 	.byte	0x04, 0x17
        /*000a*/ 	.short	(.L_5015 - .L_5014)
.L_5014:
        /*000c*/ 	.word	0x00000000
        /*0010*/ 	.short	0x0002
        /*0012*/ 	.short	0x0008
        /*0014*/ 	.byte	0x00, 0xf0, 0x61, 0x00


	//----- nvinfo : EIATTR_KPARAM_INFO
	.align		4
.L_5015:
        /*0018*/ 	.byte	0x04, 0x17
        /*001a*/ 	.short	(.L_5017 - .L_5016)
.L_5016:
        /*001c*/ 	.word	0x00000000
        /*0020*/ 	.short	0x0001
        /*0022*/ 	.short	0x0004
        /*0024*/ 	.byte	0x00, 0xf0, 0x05, 0x00


	//----- nvinfo : EIATTR_KPARAM_INFO
	.align		4
.L_5017:
        /*0028*/ 	.byte	0x04, 0x17
        /*002a*/ 	.short	(.L_5019 - .L_5018)
.L_5018:
        /*002c*/ 	.word	0x00000000
        /*0030*/ 	.short	0x0000
        /*0032*/ 	.short	0x0000
        /*0034*/ 	.byte	0x00, 0xf0, 0x11, 0x00


	//----- nvinfo : EIATTR_SPARSE_MMA_MASK
	.align		4
.L_5019:
        /*0038*/ 	.byte	0x03, 0x50
        /*003a*/ 	.short	0x0000


	//----- nvinfo : EIATTR_MAXREG_COUNT
	.align		4
        /*003c*/ 	.byte	0x03, 0x1b
        /*003e*/ 	.short	0x00ff


	//----- nvinfo : EIATTR_MERCURY_ISA_VERSION
	.align		4
        /*0040*/ 	.byte	0x03, 0x5f
        /*0042*/ 	.short	0x0101


	//----- nvinfo : EIATTR_VRC_CTA_INIT_COUNT
	.align		4
        /*0044*/ 	.byte	0x02, 0x4a
	.zero		1
	.zero		1


	//----- nvinfo : EIATTR_EXIT_INSTR_OFFSETS
	.align		4
        /*0048*/ 	.byte	0x04, 0x1c
        /*004a*/ 	.short	(.L_5021 - .L_5020)


	//   ....[0]....
.L_5020:
        /*004c*/ 	.word	0x00001050


	//   ....[1]....
        /*0050*/ 	.word	0x000010a0


	//   ....[2]....
        /*0054*/ 	.word	0x000017f0


	//----- nvinfo : EIATTR_MAX_THREADS
	.align		4
.L_5021:
        /*0058*/ 	.byte	0x04, 0x05
        /*005a*/ 	.short	(.L_5023 - .L_5022)
.L_5022:
        /*005c*/ 	.word	0x00000080
        /*0060*/ 	.word	0x00000001
        /*0064*/ 	.word	0x00000001


	//----- nvinfo : EIATTR_CRS_STACK_SIZE
	.align		4
.L_5023:
        /*0068*/ 	.byte	0x04, 0x1e
        /*006a*/ 	.short	(.L_5025 - .L_5024)
.L_5024:
        /*006c*/ 	.word	0x00000000


	//----- nvinfo : EIATTR_CBANK_PARAM_SIZE
	.align		4
.L_5025:
        /*0070*/ 	.byte	0x03, 0x19
        /*0072*/ 	.short	0x0020


	//----- nvinfo : EIATTR_PARAM_CBANK
	.align		4
        /*0074*/ 	.byte	0x04, 0x0a
        /*0076*/ 	.short	(.L_5027 - .L_5026)
	.align		4
.L_5026:
        /*0078*/ 	.word	index@(.nv.constant0._ZN2at6native29vectorized_elementwise_kernelILi8ENS0_13BinaryFunctorIN3c108BFloat16ES4_S4_ZZZNS0_19minimum_kernel_cudaERNS_18TensorIteratorBaseEENKUlvE0_clEvENKUlvE2_clEvEUlS4_S4_E_EESt5arrayIPcLm3EEEEviT0_T1_)
        /*007c*/ 	.short	0x0380
        /*007e*/ 	.short	0x0020


	//----- nvinfo : EIATTR_SW_WAR
	.align		4
.L_5027:
        /*0080*/ 	.byte	0x04, 0x36
        /*0082*/ 	.short	(.L_5029 - .L_5028)
.L_5028:
        /*0084*/ 	.word	0x00000008
.L_5029:


//--------------------- .nv.info._ZN2at6native18elementwise_kernelILi128ELi4EZNS0_15gpu_kernel_implINS0_13AUnaryFunctorIN3c104HalfES5_S5_ZZZNS0_19minimum_kernel_cudaERNS_18TensorIteratorBaseEENKUlvE0_clEvENKUlvE1_clEvEUlS5_S5_E_EEEEvS7_RKT_EUliE_EEviT1_ --------------------------
	.section	.nv.info._ZN2at6native18elementwise_kernelILi128ELi4EZNS0_15gpu_kernel_implINS0_13AUnaryFunctorIN3c104HalfES5_S5_ZZZNS0_19minimum_kernel_cudaERNS_18TensorIteratorBaseEENKUlvE0_clEvENKUlvE1_clEvEUlS5_S5_E_EEEEvS7_RKT_EUliE_EEviT1_,"",@"SHT_CUDA_INFO"
	.sectionflags	@""
	.align	4


	//----- nvinfo : EIATTR_CUDA_API_VERSION
	.align		4
        /*0000*/ 	.byte	0x04, 0x37
        /*0002*/ 	.short	(.L_5031 - .L_5030)
.L_5030:
        /*0004*/ 	.word	0x00000082


	//----- nvinfo : EIATTR_KPARAM_INFO
	.align		4
.L_5031:
        /*0008*/ 	.byte	0x04, 0x17
        /*000a*/ 	.short	(.L_5033 - .L_5032)
.L_5032:
        /*000c*/ 	.word	0x00000000
        /*0010*/ 	.short	0x0001
        /*0012*/ 	.short	0x0008
        /*0014*/ 	.byte	0x00, 0xf0, 0x61, 0x08


	//----- nvinfo : EIATTR_KPARAM_INFO
	.align		4
.L_5033:
        /*0018*/ 	.byte	0x04, 0x17
        /*001a*/ 	.short	(.L_5035 - .L_5034)
.L_5034:
        /*001c*/ 	.word	0x00000000
        /*0020*/ 	.short	0x0000
        /*0022*/ 	.short	0x0000
        /*0024*/ 	.byte	0x00, 0xf0, 0x11, 0x00


	//----- nvinfo : EIATTR_SPARSE_MMA_MASK
	.align		4
.L_5035:
        /*0028*/ 	.byte	0x03, 0x50
        /*002a*/ 	.short	0x0000


	//----- nvinfo : EIATTR_MAXREG_COUNT
	.align		4
        /*002c*/ 	.byte	0x03, 0x1b
        /*002e*/ 	.short	0x0080


	//----- nvinfo : EIATTR_EXTERNS
	.align		4
        /*0030*/ 	.byte	0x04, 0x0f
        /*0032*/ 	.short	(.L_5037 - .L_5036)


	//   ....[0]....
	.align		4
.L_5036:
        /*0034*/ 	.word	index@(__assertfail)


	//----- nvinfo : EIATTR_MERCURY_ISA_VERSION
	.align		4
.L_5037:
        /*0038*/ 	.byte	0x03, 0x5f
        /*003a*/ 	.short	0x0101


	//----- nvinfo : EIATTR_VRC_CTA_INIT_COUNT
	.align		4
        /*003c*/ 	.byte	0x02, 0x4a
	.zero		1
	.zero		1


	//----- nvinfo : EIATTR_SYSCALL_OFFSETS
	.align		4
        /*0040*/ 	.byte	0x04, 0x46
        /*0042*/ 	.short	(.L_5039 - .L_5038)


	//   ....[0]....
.L_5038:
        /*0044*/ 	.word	0x00002210


	//   ....[1]....
        /*0048*/ 	.word	0x00003190


	//   ....[2]....
        /*004c*/ 	.word	0x00005520


	//   ....[3]....
        /*0050*/ 	.word	0x000062d0


	//   ....[4]....
        /*0054*/ 	.word	0x00008770


	//   ....[5]....
        /*0058*/ 	.word	0x00009520


	//   ....[6]....
        /*005c*/ 	.word	0x0000b9d0


	//   ....[7]....
        /*0060*/ 	.word	0x0000c750


	//----- nvinfo : EIATTR_EXIT_INSTR_OFFSETS
	.align		4
.L_5039:
        /*0064*/ 	.byte	0x04, 0x1c
        /*0066*/ 	.short	(.L_5041 - .L_5040)


	//   ....[0]....
.L_5040:
        /*0068*/ 	.word	0x00009800


	//   ....[1]....
        /*006c*/ 	.word	0x0000bbf0


	//   ....[2]....
        /*0070*/ 	.word	0x0000bc30


	//   ....[3]....
        /*0074*/ 	.word	0x0000bcd0


	//   ....[4]....
        /*0078*/ 	.word	0x0000bd10


	//   ....[5]....
        /*007c*/ 	.word	0x0000bd50


	//   ....[6]....
        /*0080*/ 	.word	0x0000bde0


	//   ....[7]....
        /*0084*/ 	.word	0x0000be00


	//   ....[8]....
        /*0088*/ 	.word	0x0000bea0


	//   ....[9]....
        /*008c*/ 	.word	0x0000bef0


	//   ....[10]....
        /*0090*/ 	.word	0x0000bf40


	//   ....[11]....
        /*0094*/ 	.word	0x0000c020


	//   ....[12]....
        /*0098*/ 	.word	0x0000c190


	//   ....[13]....
        /*009c*/ 	.word	0x0000c300


	//   ....[14]....
        /*00a0*/ 	.word	0x0000c460


	//   ....[15]....
        /*00a4*/ 	.word	0x0000c4a0


	//   ....[16]....
        /*00a8*/ 	.word	0x0000c4e0


	//   ....[17]....
        /*00ac*/ 	.word	0x0000c590


	//   ....[18]....
        /*00b0*/ 	.word	0x0000c5f0


	//   ....[19]....
        /*00b4*/ 	.word	0x0000c760


	//   ....[20]....
        /*00b8*/ 	.word	0x0000c870


	//   ....[21]....
        /*00bc*/ 	.word	0x0000c9b0


	//   ....[22]....
        /*00c0*/ 	.word	0x0000c9f0


	//----- nvinfo : EIATTR_MAX_THREADS
	.align		4
.L_5041:
        /*00c4*/ 	.byte	0x04, 0x05
        /*00c6*/ 	.short	(.L_5043 - .L_5042)
.L_5042:
        /*00c8*/ 	.word	0x00000080
        /*00cc*/ 	.word	0x00000001
        /*00d0*/ 	.word	0x00000001


	//----- nvinfo : EIATTR_CRS_STACK_SIZE
	.align		4
.L_5043:
        /*00d4*/ 	.byte	0x04, 0x1e
        /*00d6*/ 	.short	(.L_5045 - .L_5044)
.L_5044:
        /*00d8*/ 	.word	0x00000000


	//----- nvinfo : EIATTR_CBANK_PARAM_SIZE
	.align		4
.L_5045:
        /*00dc*/ 	.byte	0x03, 0x19
        /*00de*/ 	.short	0x0220


	//----- nvinfo : EIATTR_PARAM_CBANK
	.align		4
        /*00e0*/ 	.byte	0x04, 0x0a
        /*00e2*/ 	.short	(.L_5047 - .L_5046)
	.align		4
.L_5046:
        /*00e4*/ 	.word	index@(.nv.constant0._ZN2at6native18elementwise_kernelILi128ELi4EZNS0_15gpu_kernel_implINS0_13AUnaryFunctorIN3c104HalfES5_S5_ZZZNS0_19minimum_kernel_cudaERNS_18TensorIteratorBaseEENKUlvE0_clEvENKUlvE1_clEvEUlS5_S5_E_EEEEvS7_RKT_EUliE_EEviT1_)
        /*00e8*/ 	.short	0x0380
        /*00ea*/ 	.short	0x0220


	//----- nvinfo : EIATTR_SW_WAR
	.align		4
.L_5047:
        /*00ec*/ 	.byte	0x04, 0x36
        /*00ee*/ 	.short	(.L_5049 - .L_5048)
.L_5048:
        /*00f0*/ 	.word	0x00000008
.L_5049:


//--------------------- .nv.info._ZN2at6native27unrolled_elementwise_kernelINS0_13AUnaryFunctorIN3c104HalfES4_S4_ZZZNS0_19minimum_kernel_cudaERNS_18TensorIteratorBaseEENKUlvE0_clEvENKUlvE1_clEvEUlS4_S4_E_EESt5arrayIPcLm2EELi4E23TrivialOffsetCalculatorILi1EjESF_NS0_6memory12LoadWithCastILi1EEENSG_13StoreWithCastILi1EEEEEviT_T0_T2_T3_T4_T5_ --------------------------
	.section	.nv.info._ZN2at6native27unrolled_elementwise_kernelINS0_13AUnaryFunctorIN3c104HalfES4_S4_ZZZNS0_19minimum_kernel_cudaERNS_18TensorIteratorBaseEENKUlvE0_clEvENKUlvE1_clEvEUlS4_S4_E_EESt5arrayIPcLm2EELi4E23TrivialOffsetCalculatorILi1EjESF_NS0_6memory12LoadWithCastILi1EEENSG_13StoreWithCastILi1EEEEEviT_T0_T2_T3_T4_T5_,"",@"SHT_CUDA_INFO"
	.sectionflags	@""
	.align	4


	//----- nvinfo : EIATTR_CUDA_API_VERSION
	.align		4
        /*0000*/ 	.byte	0x04, 0x37
        /*0002*/ 	.short	(.L_5051 - .L_5050)
.L_5050:
        /*0004*/ 	.word	0x00000082


	//----- nvinfo : EIATTR_KPARAM_INFO
	.align		4
.L_5051:
        /*0008*/ 	.byte	0x04, 0x17
        /*000a*/ 	.short	(.L_5053 - .L_5052)
.L_5052:
        /*000c*/ 	.word	0x00000000
        /*0010*/ 	.short	0x0006
        /*0012*/ 	.short	0x0024
        /*0014*/ 	.byte	0x00, 0xf0, 0x21, 0x00


	//----- nvinfo : EIATTR_KPARAM_INFO
	.align		4
.L_5053:
        /*0018*/ 	.byte	0x04, 0x17
        /*001a*/ 	.short	(.L_5055 - .L_5054)
.L_5054:
        /*001c*/ 	.word	0x00000000
        /*0020*/ 	.short	0x0005
        /*0022*/ 	.short	0x001c
        /*0024*/ 	.byte	0x00, 0xf0, 0x21, 0x00


	//----- nvinfo : EIATTR_KPARAM_INFO
	.align		4
.L_5055:
        /*0028*/ 	.byte	0x04, 0x17
        /*002a*/ 	.short	(.L_5057 - .L_5056)
.L_5056:
        /*002c*/ 	.word	0x00000000
        /*0030*/ 	.short	0x0004
        /*0032*/ 	.short	0x0019
        /*0034*/ 	.byte	0x00, 0xf0, 0x05, 0x00


	//----- nvinfo : EIATTR_KPARAM_INFO
	.align		4
.L_5057:
        /*0038*/ 	.byte	0x04, 0x17
        /*003a*/ 	.short	(.L_5059 - .L_5058)
.L_5058:
        /*003c*/ 	.word	0x00000000
        /*0040*/ 	.short	0x0003
        /*0042*/ 	.short	0x0018
        /*0044*/ 	.byte	0x00, 0xf0, 0x05, 0x00


	//----- nvinfo : EIATTR_KPARAM_INFO
	.align		4
.L_5059:
        /*0048*/ 	.byte	0x04, 0x17
        /*004a*/ 	.short	(.L_5061 - .L_5060)
.L_5060:
        /*004c*/ 	.word	0x00000000
        /*0050*/ 	.short	0x0002
        /*0052*/ 	.short	0x0008
        /*0054*/ 	.byte	0x00, 0xf0, 0x41, 0x00


	//----- nvinfo : EIATTR_KPARAM_INFO
	.align		4
.L_5061:
        /*0058*/ 	.byte	0x04, 0x17
        /*005a*/ 	.short	(.L_5063 - .L_5062)
.L_5062:
        /*005c*/ 	.word	0x00000000
        /*0060*/ 	.short	0x0001
        /*0062*/ 	.short	0x0004
        /*0064*/ 	.byte	0x00, 0xf0, 0x11, 0x00


	//----- nvinfo : EIATTR_KPARAM_INFO
	.align		4
.L_5063:
        /*0068*/ 	.byte	0x04, 0x17
        /*006a*/ 	.short	(.L_5065 - .L_5064)
.L_5064:
        /*006c*/ 	.word	0x00000000
        /*0070*/ 	.short	0x0000
        /*0072*/ 	.short	0x0000
        /*0074*/ 	.byte	0x00, 0xf0, 0x11, 0x00


	//----- nvinfo : EIATTR_SPARSE_MMA_MASK
	.align		4
.L_5065:
        /*0078*/ 	.byte	0x03, 0x50
        /*007a*/ 	.short	0x0000


	//----- nvinfo : EIATTR_MAXREG_COUNT
	.align		4
        /*007c*/ 	.byte	0x03, 0x1b
        /*007e*/ 	.short	0x00ff


	//----- nvinfo : EIATTR_EXTERNS
	.align		4
        /*0080*/ 	.byte	0x04, 0x0f
        /*0082*/ 	.short	(.L_5067 - .L_5066)


	//   ....[0]....
	.align		4
.L_5066:
        /*0084*/ 	.word	index@(__assertfail)


	//----- nvinfo : EIATTR_MERCURY_ISA_VERSION
	.align		4
.L_5067:
        /*0088*/ 	.byte	0x03, 0x5f
        /*008a*/ 	.short	0x0101


	//----- nvinfo : EIATTR_VRC_CTA_INIT_COUNT
	.align		4
        /*008c*/ 	.byte	0x02, 0x4a
	.zero		1
	.zero		1


	//----- nvinfo : EIATTR_SYSCALL_OFFSETS
	.align		4
        /*0090*/ 	.byte	0x04, 0x46
        /*0092*/ 	.short	(.L_5069 - .L_5068)


	//   ....[0]....
.L_5068:
        /*0094*/ 	.word	0x00000ff0


	//   ....[1]....
        /*0098*/ 	.word	0x000021a0


	//   ....[2]....
        /*009c*/ 	.word	0x00003290


	//   ....[3]....
        /*00a0*/ 	.word	0x000042a0


	//   ....[4]....
        /*00a4*/ 	.word	0x00005620


	//   ....[5]....
        /*00a8*/ 	.word	0x000064e0


	//   ....[6]....
        /*00ac*/ 	.word	0x00007460


	//   ....[7]....
        /*00b0*/ 	.word	0x000083e0


	//----- nvinfo : EIATTR_EXIT_INSTR_OFFSETS
	.align		4
.L_5069:
        /*00b4*/ 	.byte	0x04, 0x1c
        /*00b6*/ 	.short	(.L_5071 - .L_5070)


	//   ....[0]....
.L_5070:
        /*00b8*/ 	.word	0x00007730


	//   ....[1]....
        /*00bc*/ 	.word	0x00007880


	//   ....[2]....
        /*00c0*/ 	.word	0x000078c0


	//   ....[3]....
        /*00c4*/ 	.word	0x00007960


	//   ....[4]....
        /*00c8*/ 	.word	0x000079a0


	//   ....[5]....
        /*00cc*/ 	.word	0x000079e0


	//   ....[6]....
        /*00d0*/ 	.word	0x00007a70


	//   ....[7]....
        /*00d4*/ 	.word	0x00007a90


	//   ....[8]....
        /*00d8*/ 	.word	0x00007b30


	//   ....[9]....
        /*00dc*/ 	.word	0x00007b80


	//   ....[10]....
        /*00e0*/ 	.word	0x00007bd0


	//   ....[11]....
        /*00e4*/ 	.word	0x00007cb0


	//   ....[12]....
        /*00e8*/ 	.word	0x00007e20


	//   ....[13]....
        /*00ec*/ 	.word	0x00007f90


	//   ....[14]....
        /*00f0*/ 	.word	0x000080f0


	//   ....[15]....
        /*00f4*/ 	.word	0x00008130


	//   ....[16]....
        /*00f8*/ 	.word	0x00008170


	//   ....[17]....
        /*00fc*/ 	.word	0x00008220


	//   ....[18]....
        /*0100*/ 	.word	0x00008280


	//   ....[19]....
        /*0104*/ 	.word	0x000083f0


	//   ....[20]....
        /*0108*/ 	.word	0x00008500


	//   ....[21]....
        /*010c*/ 	.word	0x00008640


	//   ....[22]....
        /*0110*/ 	.word	0x00008680


	//----- nvinfo : EIATTR_MAX_THREADS
	.align		4
.L_5071:
        /*0114*/ 	.byte	0x04, 0x05
        /*0116*/ 	.short	(.L_5073 - .L_5072)
.L_5072:
        /*0118*/ 	.word	0x00000080
        /*011c*/ 	.word	0x00000001
        /*0120*/ 	.word	0x00000001


	//----- nvinfo : EIATTR_CRS_STACK_SIZE
	.align		4
.L_5073:
        /*0124*/ 	.byte	0x04, 0x1e
        /*0126*/ 	.short	(.L_5075 - .L_5074)
.L_5074:
        /*0128*/ 	.word	0x00000000


	//----- nvinfo : EIATTR_CBANK_PARAM_SIZE
	.align		4
.L_5075:
        /*012c*/ 	.byte	0x03, 0x19
        /*012e*/ 	.short	0x002c


	//----- nvinfo : EIATTR_PARAM_CBANK
	.align		4
        /*0130*/ 	.byte	0x04, 0x0a
        /*0132*/ 	.short	(.L_5077 - .L_5076)
	.align		4
.L_5076:
        /*0134*/ 	.word	index@(.nv.constant0._ZN2at6native27unrolled_elementwise_kernelINS0_13AUnaryFunctorIN3c104HalfES4_S4_ZZZNS0_19minimum_kernel_cudaERNS_18TensorIteratorBaseEENKUlvE0_clEvENKUlvE1_clEvEUlS4_S4_E_EESt5arrayIPcLm2EELi4E23TrivialOffsetCalculatorILi1EjESF_NS0_6memory12LoadWithCastILi1EEENSG_13StoreWithCastILi1EEEEEviT_T0_T2_T3_T4_T5_)
        /*0138*/ 	.short	0x0380
        /*013a*/ 	.short	0x002c


	//----- nvinfo : EIATTR_SW_WAR
	.align		4
.L_5077:
        /*013c*/ 	.byte	0x04, 0x36
        /*013e*/ 	.short	(.L_5079 - .L_5078)
.L_5078:
        /*0140*/ 	.word	0x00000008
.L_5079:


//--------------------- .nv.info._ZN2at6native18elementwise_kernelILi128ELi4EZNS0_22gpu_kernel_impl_nocastINS0_13AUnaryFunctorIN3c104HalfES5_S5_ZZZNS0_19minimum_kernel_cudaERNS_18TensorIteratorBaseEENKUlvE0_clEvENKUlvE1_clEvEUlS5_S5_E_EEEEvS7_RKT_EUliE_EEviT1_ --------------------------
	.section	.nv.info._ZN2at6native18elementwise_kernelILi128ELi4EZNS0_22gpu_kernel_impl_nocastINS0_13AUnaryFunctorIN3c104HalfES5_S5_ZZZNS0_19minimum_kernel_cudaERNS_18TensorIteratorBaseEENKUlvE0_clEvENKUlvE1_clEvEUlS5_S5_E_EEEEvS7_RKT_EUliE_EEviT1_,"",@"SHT_CUDA_INFO"
	.sectionflags	@""
	.align	4


	//----- nvinfo : EIATTR_CUDA_API_VERSION
	.align		4
        /*0000*/ 	.byte	0x04, 0x37
        /*0002*/ 	.short	(.L_5081 - .L_5080)
.L_5080:
        /*0004*/ 	.word	0x00000082


	//----- nvinfo : EIATTR_KPARAM_INFO
	.align		4
.L_5081:
        /*0008*/ 	.byte	0x04, 0x17
        /*000a*/ 	.short	(.L_5083 - .L_5082)
.L_5082:
        /*000c*/ 	.word	0x00000000
        /*0010*/ 	.short	0x0001
        /*0012*/ 	.short	0x0008
        /*0014*/ 	.byte	0x00, 0xf0, 0x61, 0x08


	//----- nvinfo : EIATTR_KPARAM_INFO
	.align		4
.L_5083:
        /*0018*/ 	.byte	0x04, 0x17
        /*001a*/ 	.short	(.L_5085 - .L_5084)
.L_5084:
        /*001c*/ 	.word	0x00000000
        /*0020*/ 	.short	0x0000
        /*0022*/ 	.short	0x0000
        /*0024*/ 	.byte	0x00, 0xf0, 0x11, 0x00


	//----- nvinfo : EIATTR_SPARSE_MMA_MASK
	.align		4
.L_5085:
        /*0028*/ 	.byte	0x03, 0x50
        /*002a*/ 	.short	0x0000


	//----- nvinfo : EIATTR_MAXREG_COUNT
	.align		4
        /*002c*/ 	.byte	0x03, 0x1b
        /*002e*/ 	.short	0x0080


	//----- nvinfo : EIATTR_MERCURY_ISA_VERSION
	.align		4
        /*0030*/ 	.byte	0x03, 0x5f
        /*0032*/ 	.short	0x0101


	//----- nvinfo : EIATTR_VRC_CTA_INIT_COUNT
	.align		4
        /*0034*/ 	.byte	0x02, 0x4a
	.zero		1
	.zero		1


	//----- nvinfo : EIATTR_EXIT_INSTR_OFFSETS
	.align		4
        /*0038*/ 	.byte	0x04, 0x1c
        /*003a*/ 	.short	(.L_5087 - .L_5086)


	//   ....[0]....
.L_5086:
        /*003c*/ 	.word	0x00000430


	//   ....[1]....
        /*0040*/ 	.word	0x00000500


	//   ....[2]....
        /*0044*/ 	.word	0x00004170


	//   ....[3]....
        /*0048*/ 	.word	0x00005510


	//----- nvinfo : EIATTR_MAX_THREADS
	.align		4
.L_5087:
        /*004c*/ 	.byte	0x04, 0x05
        /*004e*/ 	.short	(.L_5089 - .L_5088)
.L_5088:
        /*0050*/ 	.word	0x00000080
        /*0054*/ 	.word	0x00000001
        /*0058*/ 	.word	0x00000001


	//----- nvinfo : EIATTR_CRS_STACK_SIZE
	.align		4
.L_5089:
        /*005c*/ 	.byte	0x04, 0x1e
        /*005e*/ 	.short	(.L_5091 - .L_5090)
.L_5090:
        /*0060*/ 	.word	0x00000000


	//----- nvinfo : EIATTR_CBANK_PARAM_SIZE
	.align		4
.L_5091:
        /*0064*/ 	.byte	0x03, 0x19
        /*0066*/ 	.short	0x0220


	//----- nvinfo : EIATTR_PARAM_CBANK
	.align		4
        /*0068*/ 	.byte	0x04, 0x0a
        /*006a*/ 	.short	(.L_5093 - .L_5092)
	.align		4
.L_5092:
        /*006c*/ 	.word	index@(.nv.constant0._ZN2at6native18elementwise_kernelILi128ELi4EZNS0_22gpu_kernel_impl_nocastINS0_13AUnaryFunctorIN3c104HalfES5_S5_ZZZNS0_19minimum_kernel_cudaERNS_18TensorIteratorBaseEENKUlvE0_clEvENKUlvE1_clEvEUlS5_S5_E_EEEEvS7_RKT_EUliE_EEviT1_)
        /*0070*/ 	.short	0x0380
        /*0072*/ 	.short	0x0220


	//----- nvinfo : EIATTR_SW_WAR
	.align		4
.L_5093:
        /*0074*/ 	.byte	0x04, 0x36
        /*0076*/ 	.short	(.L_5095 - .L_5094)
.L_5094:
        /*0078*/ 	.word	0x00000008
.L_5095:


//--------------------- .nv.info._ZN2at6native27unrolled_elementwise_kernelINS0_13AUnaryFunctorIN3c104HalfES4_S4_ZZZNS0_19minimum_kernel_cudaERNS_18TensorIteratorBaseEENKUlvE0_clEvENKUlvE1_clEvEUlS4_S4_E_EESt5arrayIPcLm2EELi4E23TrivialOffsetCalculatorILi1EjESF_NS0_6memory15LoadWithoutCastENSG_16StoreWithoutCastEEEviT_T0_T2_T3_T4_T5_ --------------------------
	.section	.nv.info._ZN2at6native27unrolled_elementwise_kernelINS0_13AUnaryFunctorIN3c104HalfES4_S4_ZZZNS0_19minimum_kernel_cudaERNS_18TensorIteratorBaseEENKUlvE0_clEvENKUlvE1_clEvEUlS4_S4_E_EESt5arrayIPcLm2EELi4E23TrivialOffsetCalculatorILi1EjESF_NS0_6memory15LoadWithoutCastENSG_16StoreWithoutCastEEEviT_T0_T2_T3_T4_T5_,"",@"SHT_CUDA_INFO"
	.sectionflags	@""
	.align	4


	//----- nvinfo : EIATTR_CUDA_API_VERSION
	.align		4
        /*0000*/ 	.byte	0x04, 0x37
        /*0002*/ 	.short	(.L_5097 - .L_5096)
.L_5096:
        /*0004*/ 	.word	0x00000082


	//----- nvinfo : EIATTR_KPARAM_INFO
	.align		4
.L_5097:
        /*0008*/ 	.byte	0x04, 0x17
        /*000a*/ 	.short	(.L_5099 - .L_5098)
.L_5098:
        /*000c*/ 	.word	0x00000000
        /*0010*/ 	.short	0x0006
        /*0012*/ 	.short	0x001b
        /*0014*/ 	.byte	0x00, 0xf0, 0x05, 0x00


	//----- nvinfo : EIATTR_KPARAM_INFO
	.align		4
.L_5099:
        /*0018*/ 	.byte	0x04, 0x17
        /*001a*/ 	.short	(.L_5101 - .L_5100)
.L_5100:
        /*001c*/ 	.word	0x00000000
        /*0020*/ 	.short	0x0005
        /*0022*/ 	.short	0x001a
        /*0024*/ 	.byte	0x00, 0xf0, 0x05, 0x00


	//----- nvinfo : EIATTR_KPARAM_INFO
	.align		4
.L_5101:
        /*0028*/ 	.byte	0x04, 0x17
        /*002a*/ 	.short	(.L_5103 - .L_5102)
.L_5102:
        /*002c*/ 	.word	0x00000000
        /*0030*/ 	.short	0x0004
        /*0032*/ 	.short	0x0019
        /*0034*/ 	.byte	0x00, 0xf0, 0x05, 0x00


	//----- nvinfo : EIATTR_KPARAM_INFO
	.align		4
.L_5103:
        /*0038*/ 	.byte	0x04, 0x17
        /*003a*/ 	.short	(.L_5105 - .L_5104)
.L_5104:
        /*003c*/ 	.word	0x00000000
        /*0040*/ 	.short	0x0003
        /*0042*/ 	.short	0x0018
        /*0044*/ 	.byte	0x00, 0xf0, 0x05, 0x00


	//----- nvinfo : EIATTR_KPARAM_INFO
	.align		4
.L_5105:
        /*0048*/ 	.byte	0x04, 0x17
        /*004a*/ 	.short	(.L_5107 - .L_5106)
.L_5106:
        /*004c*/ 	.word	0x00000000
        /*0050*/ 	.short	0x0002
        /*0052*/ 	.short	0x0008
        /*0054*/ 	.byte	0x00, 0xf0, 0x41, 0x00


	//----- nvinfo : EIATTR_KPARAM_INFO
	.align		4
.L_5107:
        /*0058*/ 	.byte	0x04, 0x17
        /*005a*/ 	.short	(.L_5109 - .L_5108)
.L_5108:
        /*005c*/ 	.word	0x00000000
        /*0060*/ 	.short	0x0001
        /*0062*/ 	.short	0x0004
        /*0064*/ 	.byte	0x00, 0xf0, 0x11, 0x00


	//----- nvinfo : EIATTR_KPARAM_INFO
	.align		4
.L_5109:
        /*0068*/ 	.byte	0x04, 0x17
        /*006a*/ 	.short	(.L_5111 - .L_5110)
.L_5110:
        /*006c*/ 	.word	0x00000000
        /*0070*/ 	.short	0x0000
        /*0072*/ 	.short	0x0000
        /*0074*/ 	.byte	0x00, 0xf0, 0x11, 0x00


	//----- nvinfo : EIATTR_SPARSE_MMA_MASK
	.align		4
.L_5111:
        /*0078*/ 	.byte	0x03, 0x50
        /*007a*/ 	.short	0x0000


	//----- nvinfo : EIATTR_MAXREG_COUNT
	.align		4
        /*007c*/ 	.byte	0x03, 0x1b
        /*007e*/ 	.short	0x00ff


	//----- nvinfo : EIATTR_MERCURY_ISA_VERSION
	.align		4
        /*0080*/ 	.byte	0x03, 0x5f
        /*0082*/ 	.short	0x0101


	//----- nvinfo : EIATTR_VRC_CTA_INIT_COUNT
	.align		4
        /*0084*/ 	.byte	0x02, 0x4a
	.zero		1
	.zero		1


	//----- nvinfo : EIATTR_EXIT_INSTR_OFFSETS
	.align		4
        /*0088*/ 	.byte	0x04, 0x1c
        /*008a*/ 	.short	(.L_5113 - .L_5112)


	//   ....[0]....
.L_5112:
        /*008c*/ 	.word	0x00000710


	//   ....[1]....
        /*0090*/ 	.word	0x00000760


	//----- nvinfo : EIATTR_MAX_THREADS
	.align		4
.L_5113:
        /*0094*/ 	.byte	0x04, 0x05
        /*0096*/ 	.short	(.L_5115 - .L_5114)
.L_5114:
        /*0098*/ 	.word	0x00000080
        /*009c*/ 	.word	0x00000001
        /*00a0*/ 	.word	0x00000001


	//----- nvinfo : EIATTR_CRS_STACK_SIZE
	.align		4
.L_5115:
        /*00a4*/ 	.byte	0x04, 0x1e
        /*00a6*/ 	.short	(.L_5117 - .L_5116)
.L_5116:
        /*00a8*/ 	.word	0x00000000


	//----- nvinfo : EIATTR_CBANK_PARAM_SIZE
	.align		4
.L_5117:
        /*00ac*/ 	.byte	0x03, 0x19
        /*00ae*/ 	.short	0x001c


	//----- nvinfo : EIATTR_PARAM_CBANK
	.align		4
        /*00b0*/ 	.byte	0x04, 0x0a
        /*00b2*/ 	.short	(.L_5119 - .L_5118)
	.align		4
.L_5118:
        /*00b4*/ 	.word	index@(.nv.constant0._ZN2at6native27unrolled_elementwise_kernelINS0_13AUnaryFunctorIN3c104HalfES4_S4_ZZZNS0_19minimum_kernel_cudaERNS_18TensorIteratorBaseEENKUlvE0_clEvENKUlvE1_clEvEUlS4_S4_E_EESt5arrayIPcLm2EELi4E23TrivialOffsetCalculatorILi1EjESF_NS0_6memory15LoadWithoutCastENSG_16StoreWithoutCastEEEviT_T0_T2_T3_T4_T5_)
        /*00b8*/ 	.short	0x0380
        /*00ba*/ 	.short	0x001c


	//----- nvinfo : EIATTR_SW_WAR
	.align		4
.L_5119:
        /*00bc*/ 	.byte	0x04, 0x36
        /*00be*/ 	.short	(.L_5121 - .L_5120)
.L_5120:
        /*00c0*/ 	.word	0x00000008
.L_5121:


//--------------------- .nv.info._ZN2at6native29vectorized_elementwise_kernelILi2ENS0_13AUnaryFunctorIN3c104HalfES4_S4_ZZZNS0_19minimum_kernel_cudaERNS_18TensorIteratorBaseEENKUlvE0_clEvENKUlvE1_clEvEUlS4_S4_E_EESt5arrayIPcLm2EEEEviT0_T1_ --------------------------
	.section	.nv.info._ZN2at6native29vectorized_elementwise_kernelILi2ENS0_13AUnaryFunctorIN3c104HalfES4_S4_ZZZNS0_19minimum_kernel_cudaERNS_18TensorIteratorBaseEENKUlvE0_clEvENKUlvE1_clEvEUlS4_S4_E_EESt5arrayIPcLm2EEEEviT0_T1_,"",@"SHT_CUDA_INFO"
	.sectionflags	@""
	.align	4


	//----- nvinfo : EIATTR_CUDA_API_VERSION
	.align		4
        /*0000*/ 	.byte	0x04, 0x37
        /*0002*/ 	.short	(.L_5123 - .L_5122)
.L_5122:
        /*0004*/ 	.word	0x00000082


	//----- nvinfo : EIATTR_KPARAM_INFO
	.align		4
.L_5123:
        /*0008*/ 	.byte	0x04, 0x17
        /*000a*/ 	.short	(.L_5125 - .L_5124)
.L_5124:
        /*000c*/ 	.word	0x00000000
        /*0010*/ 	.short	0x0002
        /*0012*/ 	.short	0x0008
        /*0014*/ 	.byte	0x00, 0xf0, 0x41, 0x00


	//----- nvinfo : EIATTR_KPARAM_INFO
	.align		4
.L_5125:
        /*0018*/ 	.byte	0x04, 0x17
        /*001a*/ 	.short	(.L_5127 - .L_5126)
.L_5126:
        /*001c*/ 	.word	0x00000000
        /*0020*/ 	.short	0x0001
        /*0022*/ 	.short	0x0004
        /*0024*/ 	.byte	0x00, 0xf0, 0x11, 0x00


	//----- nvinfo : EIATTR_KPARAM_INFO
	.align		4
.L_5127:
        /*0028*/ 	.byte	0x04, 0x17
        /*002a*/ 	.short	(.L_5129 - .L_5128)
.L_5128:
        /*002c*/ 	.word	0x00000000
        /*0030*/ 	.short	0x0000
        /*0032*/ 	.short	0x0000
        /*0034*/ 	.byte	0x00, 0xf0, 0x11, 0x00


	//----- nvinfo : EIATTR_SPARSE_MMA_MASK
	.align		4
.L_5129:
        /*0038*/ 	.byte	0x03, 0x50
        /*003a*/ 	.short	0x0000


	//----- nvinfo : EIATTR_MAXREG_COUNT
	.align		4
        /*003c*/ 	.byte	0x03, 0x1b
        /*003e*/ 	.short	0x00ff


	//----- nvinfo : EIATTR_MERCURY_ISA_VERSION
	.align		4
        /*0040*/ 	.byte	0x03, 0x5f
        /*0042*/ 	.short	0x0101


	//----- nvinfo : EIATTR_VRC_CTA_INIT_COUNT
	.align		4
        /*0044*/ 	.byte	0x02, 0x4a
	.zero		1
	.zero		1


	//----- nvinfo : EIATTR_EXIT_INSTR_OFFSETS
	.align		4
        /*0048*/ 	.byte	0x04, 0x1c
        /*004a*/ 	.short	(.L_5131 - .L_5130)


	//   ....[0]....
.L_5130:
        /*004c*/ 	.word	0x00000ed0


	//   ....[1]....
        /*0050*/ 	.word	0x00000f20


	//   ....[2]....
        /*0054*/ 	.word	0x00001400


	//----- nvinfo : EIATTR_MAX_THREADS
	.align		4
.L_5131:
        /*0058*/ 	.byte	0x04, 0x05
        /*005a*/ 	.short	(.L_5133 - .L_5132)
.L_5132:
        /*005c*/ 	.word	0x00000080
        /*0060*/ 	.word	0x00000001
        /*0064*/ 	.word	0x00000001


	//----- nvinfo : EIATTR_CRS_STACK_SIZE
	.align		4
.L_5133:
        /*0068*/ 	.byte	0x04, 0x1e
        /*006a*/ 	.short	(.L_5135 - .L_5134)
.L_5134:
        /*006c*/ 	.word	0x00000000


	//----- nvinfo : EIATTR_CBANK_PARAM_SIZE
	.align		4
.L_5135:
        /*0070*/ 	.byte	0x03, 0x19
        /*0072*/ 	.short	0x0018


	//----- nvinfo : EIATTR_PARAM_CBANK
	.align		4
        /*0074*/ 	.byte	0x04, 0x0a
        /*0076*/ 	.short	(.L_5137 - .L_5136)
	.align		4
.L_5136:
        /*0078*/ 	.word	index@(.nv.constant0._ZN2at6native29vectorized_elementwise_kernelILi2ENS0_13AUnaryFunctorIN3c104HalfES4_S4_ZZZNS0_19minimum_kernel_cudaERNS_18TensorIteratorBaseEENKUlvE0_clEvENKUlvE1_clEvEUlS4_S4_E_EESt5arrayIPcLm2EEEEviT0_T1_)
        /*007c*/ 	.short	0x0380
        /*007e*/ 	.short	0x0018


	//----- nvinfo : EIATTR_SW_WAR
	.align		4
.L_5137:
        /*0080*/ 	.byte	0x04, 0x36
        /*0082*/ 	.short	(.L_5139 - .L_5138)
.L_5138:
        /*0084*/ 	.word	0x00000008
.L_5139:


//--------------------- .nv.info._ZN2at6native29vectorized_elementwise_kernelILi4ENS0_13AUnaryFunctorIN3c104HalfES4_S4_ZZZNS0_19minimum_kernel_cudaERNS_18TensorIteratorBaseEENKUlvE0_clEvENKUlvE1_clEvEUlS4_S4_E_EESt5arrayIPcLm2EEEEviT0_T1_ --------------------------
	.section	.nv.info._ZN2at6native29vectorized_elementwise_kernelILi4ENS0_13AUnaryFunctorIN3c104HalfES4_S4_ZZZNS0_19minimum_kernel_cudaERNS_18TensorIteratorBaseEENKUlvE0_clEvENKUlvE1_clEvEUlS4_S4_E_EESt5arrayIPcLm2EEEEviT0_T1_,"",@"SHT_CUDA_INFO"
	.sectionflags	@""
	.align	4


	//----- nvinfo : EIATTR_CUDA_API_VERSION
	.align		4
        /*0000*/ 	.byte	0x04, 0x37
        /*0002*/ 	.short	(.L_5141 - .L_5140)
.L_5140:
        /*0004*/ 	.word	0x00000082


	//----- nvinfo : EIATTR_KPARAM_INFO
	.align		4
.L_5141:
        /*0008*/ 	.byte	0x04, 0x17
        /*000a*/ 	.short	(.L_5143 - .L_5142)
.L_5142:
        /*000c*/ 	.word	0x00000000
        /*0010*/ 	.short	0x0002
        /*0012*/ 	.short	0x0008
        /*0014*/ 	.byte	0x00, 0xf0, 0x41, 0x00


	//----- nvinfo : EIATTR_KPARAM_INFO
	.align		4
.L_5143:
        /*0018*/ 	.byte	0x04, 0x17
        /*001a*/ 	.short	(.L_5145 - .L_5144)
.L_5144:
        /*001c*/ 	.word	0x00000000
        /*0020*/ 	.short	0x0001
        /*0022*/ 	.short	0x0004
        /*0024*/ 	.byte	0x00, 0xf0, 0x11, 0x00


	//----- nvinfo : EIATTR_KPARAM_INFO
	.align		4
.L_5145:
        /*0028*/ 	.byte	0x04, 0x17
        /*002a*/ 	.short	(.L_5147 - .L_5146)
.L_5146:
        /*002c*/ 	.word	0x00000000
        /*0030*/ 	.short	0x0000
        /*0032*/ 	.short	0x0000
        /*0034*/ 	.byte	0x00, 0xf0, 0x11, 0x00


	//----- nvinfo : EIATTR_SPARSE_MMA_MASK
	.align		4
.L_5147:
        /*0038*/ 	.byte	0x03, 0x50
        /*003a*/ 	.short	0x0000


	//----- nvinfo : EIATTR_MAXREG_COUNT
	.align		4
        /*003c*/ 	.byte	0x03, 0x1b
        /*003e*/ 	.short	0x00ff


	//----- nvinfo : EIATTR_MERCURY_ISA_VERSION
	.align		4
        /*0040*/ 	.byte	0x03, 0x5f
        /*0042*/ 	.short	0x0101


	//----- nvinfo : EIATTR_VRC_CTA_INIT_COUNT
	.align		4
        /*0044*/ 	.byte	0x02, 0x4a
	.zero		1
	.zero		1


	//----- nvinfo : EIATTR_EXIT_INSTR_OFFSETS
	.align		4
        /*0048*/ 	.byte	0x04, 0x1c
        /*004a*/ 	.short	(.L_5149 - .L_5148)


	//   ....[0]....
.L_5148:
        /*004c*/ 	.word	0x00000ed0


	//   ....[1]....
        /*0050*/ 	.word	0x00000f20


	//   ....[2]....
        /*0054*/ 	.word	0x000013a0


	//----- nvinfo : EIATTR_MAX_THREADS
	.align		4
.L_5149:
        /*0058*/ 	.byte	0x04, 0x05
        /*005a*/ 	.short	(.L_5151 - .L_5150)
.L_5150:
        /*005c*/ 	.word	0x00000080
        /*0060*/ 	.word	0x00000001
        /*0064*/ 	.word	0x00000001


	//----- nvinfo : EIATTR_CRS_STACK_SIZE
	.align		4
.L_5151:
        /*0068*/ 	.byte	0x04, 0x1e
        /*006a*/ 	.short	(.L_5153 - .L_5152)
.L_5152:
        /*006c*/ 	.word	0x00000000


	//----- nvinfo : EIATTR_CBANK_PARAM_SIZE
	.align		4
.L_5153:
        /*0070*/ 	.byte	0x03, 0x19
        /*0072*/ 	.short	0x0018


	//----- nvinfo : EIATTR_PARAM_CBANK
	.align		4
        /*0074*/ 	.byte	0x04, 0x0a
        /*0076*/ 	.short	(.L_5155 - .L_5154)
	.align		4
.L_5154:
        /*0078*/ 	.word	index@(.nv.constant0._ZN2at6native29vectorized_elementwise_kernelILi4ENS0_13AUnaryFunctorIN3c104HalfES4_S4_ZZZNS0_19minimum_kernel_cudaERNS_18TensorIteratorBaseEENKUlvE0_clEvENKUlvE1_clEvEUlS4_S4_E_EESt5arrayIPcLm2EEEEviT0_T1_)
        /*007c*/ 	.short	0x0380
        /*007e*/ 	.short	0x0018


	//----- nvinfo : EIATTR_SW_WAR
	.align		4
.L_5155:
        /*0080*/ 	.byte	0x04, 0x36
        /*0082*/ 	.short	(.L_5157 - .L_5156)
.L_5156:
        /*0084*/ 	.word	0x00000008
.L_5157:


//--------------------- .nv.info._ZN2at6native29vectorized_elementwise_kernelILi8ENS0_13AUnaryFunctorIN3c104HalfES4_S4_ZZZNS0_19minimum_kernel_cudaERNS_18TensorIteratorBaseEENKUlvE0_clEvENKUlvE1_clEvEUlS4_S4_E_EESt5arrayIPcLm2EEEEviT0_T1_ --------------------------
	.section	.nv.info._ZN2at6native29vectorized_elementwise_kernelILi8ENS0_13AUnaryFunctorIN3c104HalfES4_S4_ZZZNS0_19minimum_kernel_cudaERNS_18TensorIteratorBaseEENKUlvE0_clEvENKUlvE1_clEvEUlS4_S4_E_EESt5arrayIPcLm2EEEEviT0_T1_,"",@"SHT_CUDA_INFO"
	.sectionflags	@""
	.align	4


	//----- nvinfo : EIATTR_CUDA_API_VERSION
	.align		4
        /*0000*/ 	.byte	0x04, 0x37
        /*0002*/ 	.short	(.L_5159 - .L_5158)
.L_5158:
        /*0004*/ 	.word	0x00000082


	//----- nvinfo : EIATTR_KPARAM_INFO
	.align		4
.L_5159:
        /*0008*/ 	.byte	0x04, 0x17
        /*000a*/ 	.short	(.L_5161 - .L_5160)
.L_5160:
        /*000c*/ 	.word	0x00000000
        /*0010*/ 	.short	0x0002
        /*0012*/ 	.short	0x0008
        /*0014*/ 	.byte	0x00, 0xf0, 0x41, 0x00


	//----- nvinfo : EIATTR_KPARAM_INFO
	.align		4
.L_5161:
        /*0018*/ 	.byte	0x04, 0x17
        /*001a*/ 	.short	(.L_5163 - .L_5162)
.L_5162:
        /*001c*/ 	.word	0x00000000
        /*0020*/ 	.short	0x0001
        /*0022*/ 	.short	0x0004
        /*0024*/ 	.byte	0x00, 0xf0, 0x11, 0x00


	//----- nvinfo : EIATTR_KPARAM_INFO
	.align		4
.L_5163:
        /*0028*/ 	.byte	0x04, 0x17
        /*002a*/ 	.short	(.L_5165 - .L_5164)
.L_5164:
        /*002c*/ 	.word	0x00000000
        /*0030*/ 	.short	0x0000
        /*0032*/ 	.short	0x0000
        /*0034*/ 	.byte	0x00, 0xf0, 0x11, 0x00


	//----- nvinfo : EIATTR_SPARSE_MMA_MASK
	.align		4
.L_5165:
        /*0038*/ 	.byte	0x03, 0x50
        /*003a*/ 	.short	0x0000


	//----- nvinfo : EIATTR_MAXREG_COUNT
	.align		4
        /*003c*/ 	.byte	0x03, 0x1b
        /*003e*/ 	.short	0x00ff


	//----- nvinfo : EIATTR_MERCURY_ISA_VERSION
	.align		4
        /*0040*/ 	.byte	0x03, 0x5f
        /*0042*/ 	.short	0x0101


	//----- nvinfo : EIATTR_VRC_CTA_INIT_COUNT
	.align		4
        /*0044*/ 	.byte	0x02, 0x4a
	.zero		1
	.zero		1


	//----- nvinfo : EIATTR_EXIT_INSTR_OFFSETS
	.align		4
        /*0048*/ 	.byte	0x04, 0x1c
        /*004a*/ 	.short	(.L_5167 - .L_5166)


	//   ....[0]....
.L_5166:
        /*004c*/ 	.word	0x00000ed0


	//   ....[1]....
        /*0050*/ 	.word	0x00000f20


	//   ....[2]....
        /*0054*/ 	.word	0x00001390


	//----- nvinfo : EIATTR_MAX_THREADS
	.align		4
.L_5167:
        /*0058*/ 	.byte	0x04, 0x05
        /*005a*/ 	.short	(.L_5169 - .L_5168)
.L_5168:
        /*005c*/ 	.word	0x00000080
        /*0060*/ 	.word	0x00000001
        /*0064*/ 	.word	0x00000001


	//----- nvinfo : EIATTR_CRS_STACK_SIZE
	.align		4
.L_5169:
        /*0068*/ 	.byte	0x04, 0x1e
        /*006a*/ 	.short	(.L_5171 - .L_5170)
.L_5170:
        /*006c*/ 	.word	0x00000000


	//----- nvinfo : EIATTR_CBANK_PARAM_SIZE
	.align		4
.L_5171:
        /*0070*/ 	.byte	0x03, 0x19
        /*0072*/ 	.short	0x0018


	//----- nvinfo : EIATTR_PARAM_CBANK
	.align		4
        /*0074*/ 	.byte	0x04, 0x0a
        /*0076*/ 	.short	(.L_5173 - .L_5172)
	.align		4
.L_5172:
        /*0078*/ 	.word	index@(.nv.constant0._ZN2at6native29vectorized_elementwise_kernelILi8ENS0_13AUnaryFunctorIN3c104HalfES4_S4_ZZZNS0_19minimum_kernel_cudaERNS_18TensorIteratorBaseEENKUlvE0_clEvENKUlvE1_clEvEUlS4_S4_E_EESt5arrayIPcLm2EEEEviT0_T1_)
        /*007c*/ 	.short	0x0380
        /*007e*/ 	.short	0x0018


	//----- nvinfo : EIATTR_SW_WAR
	.align		4
.L_5173:
        /*0080*/ 	.byte	0x04, 0x36
        /*0082*/ 	.short	(.L_5175 - .L_5174)
.L_5174:
        /*0084*/ 	.word	0x00000008
.L_5175:


//--------------------- .nv.info._ZN2at6native18elementwise_kernelILi128ELi4EZNS0_15gpu_kernel_implINS0_13BinaryFunctorIN3c104HalfES5_S5_ZZZNS0_19minimum_kernel_cudaERNS_18TensorIteratorBaseEENKUlvE0_clEvENKUlvE1_clEvEUlS5_S5_E_EEEEvS7_RKT_EUliE_EEviT1_ --------------------------
	.section	.nv.info._ZN2at6native18elementwise_kernelILi128ELi4EZNS0_15gpu_kernel_implINS0_13BinaryFunctorIN3c104HalfES5_S5_ZZZNS0_19minimum_kernel_cudaERNS_18TensorIteratorBaseEENKUlvE0_clEvENKUlvE1_clEvEUlS5_S5_E_EEEEvS7_RKT_EUliE_EEviT1_,"",@"SHT_CUDA_INFO"
	.sectionflags	@""
	.align	4


	//----- nvinfo : EIATTR_CUDA_API_VERSION
	.align		4
        /*0000*/ 	.byte	0x04, 0x37
        /*0002*/ 	.short	(.L_5177 - .L_5176)
.L_5176:
        /*0004*/ 	.word	0x00000082


	//----- nvinfo : EIATTR_KPARAM_INFO
	.align		4
.L_5177:
        /*0008*/ 	.byte	0x04, 0x17
        /*000a*/ 	.short	(.L_5179 - .L_5178)
.L_5178:
        /*000c*/ 	.word	0x00000000
        /*0010*/ 	.short	0x0001
        /*0012*/ 	.short	0x0008
        /*0014*/ 	.byte	0x00, 0xf0, 0x21, 0x0a


	//----- nvinfo : EIATTR_KPARAM_INFO
	.align		4
.L_5179:
        /*0018*/ 	.byte	0x04, 0x17
        /*001a*/ 	.short	(.L_5181 - .L_5180)
.L_5180:
        /*001c*/ 	.word	0x00000000
        /*0020*/ 	.short	0x0000
        /*0022*/ 	.short	0x0000
        /*0024*/ 	.byte	0x00, 0xf0, 0x11, 0x00


	//----- nvinfo : EIATTR_SPARSE_MMA_MASK
	.align		4
.L_5181:
        /*0028*/ 	.byte	0x03, 0x50
        /*002a*/ 	.short	0x0000


	//----- nvinfo : EIATTR_MAXREG_COUNT
	.align		4
        /*002c*/ 	.byte	0x03, 0x1b
        /*002e*/ 	.short	0x0080


	//----- nvinfo : EIATTR_EXTERNS
	.align		4
        /*0030*/ 	.byte	0x04, 0x0f
        /*0032*/ 	.short	(.L_5183 - .L_5182)


	//   ....[0]....
	.align		4
.L_5182:
        /*0034*/ 	.word	index@(__assertfail)


	//----- nvinfo : EIATTR_MERCURY_ISA_VERSION
	.align		4
.L_5183:
        /*0038*/ 	.byte	0x03, 0x5f
        /*003a*/ 	.short	0x0101


	//----- nvinfo : EIATTR_VRC_CTA_INIT_COUNT
	.align		4
        /*003c*/ 	.byte	0x02, 0x4a
	.zero		1
	.zero		1


	//----- nvinfo : EIATTR_SYSCALL_OFFSETS
	.align		4
        /*0040*/ 	.byte	0x04, 0x46
        /*0042*/ 	.short	(.L_5185 - .L_5184)


	//   ....[0]....
.L_5184:
        /*0044*/ 	.word	0x00002600


	//   ....[1]....
        /*0048*/ 	.word	0x00003580


	//   ....[2]....
        /*004c*/ 	.word	0x00004510


	//   ....[3]....
        /*0050*/ 	.word	0x00006cb0


	//   ....[4]....
        /*0054*/ 	.word	0x00007c20


	//   ....[5]....
        /*0058*/ 	.word	0x000089e0


	//   ....[6]....
        /*005c*/ 	.word	0x0000b290


	//   ....[7]....
        /*0060*/ 	.word	0x0000c200


	//   ....[8]....
        /*0064*/ 	.word	0x0000cfc0


	//   ....[9]....
        /*0068*/ 	.word	0x0000f890


	//   ....[10]....
        /*006c*/ 	.word	0x00010800


	//   ....[11]....
        /*0070*/ 	.word	0x00011590


	//----- nvinfo : EIATTR_EXIT_INSTR_OFFSETS
	.align		4
.L_5185:
        /*0074*/ 	.byte	0x04, 0x1c
        /*0076*/ 	.short	(.L_5187 - .L_5186)


	//   ....[0]....
.L_5186:
        /*0078*/ 	.word	0x0000d2a0


	//   ....[1]....
        /*007c*/ 	.word	0x00010a30


	//   ....[2]....
        /*0080*/ 	.word	0x00010a70


	//   ....[3]....
        /*0084*/ 	.word	0x00010b10


	//   ....[4]....
        /*0088*/ 	.word	0x00010b50


	//   ....[5]....
        /*008c*/ 	.word	0x00010b90


	//   ....[6]....
        /*0090*/ 	.word	0x00010c20


	//   ....[7]....
        /*0094*/ 	.word	0x00010c40


	//   ....[8]....
        /*0098*/ 	.word	0x00010ce0


	//   ....[9]....
        /*009c*/ 	.word	0x00010d30


	//   ....[10]....
        /*00a0*/ 	.word	0x00010d80


	//   ....[11]....
        /*00a4*/ 	.word	0x00010e60


	//   ....[12]....
        /*00a8*/ 	.word	0x00010fd0


	//   ....[13]....
        /*00ac*/ 	.word	0x00011140


	//   ....[14]....
        /*00b0*/ 	.word	0x000112a0


	//   ....[15]....
        /*00b4*/ 	.word	0x000112e0


	//   ....[16]....
        /*00b8*/ 	.word	0x00011320


	//   ....[17]....
        /*00bc*/ 	.word	0x000113d0


	//   ....[18]....
        /*00c0*/ 	.word	0x00011430


	//   ....[19]....
        /*00c4*/ 	.word	0x000115a0


	//   ....[20]....
        /*00c8*/ 	.word	0x000116b0


	//   ....[21]....
        /*00cc*/ 	.word	0x000117f0


	//   ....[22]....
        /*00d0*/ 	.word	0x00011830


	//----- nvinfo : EIATTR_MAX_THREADS
	.align		4
.L_5187:
        /*00d4*/ 	.byte	0x04, 0x05
        /*00d6*/ 	.short	(.L_5189 - .L_5188)
.L_5188:
        /*00d8*/ 	.word	0x00000080
        /*00dc*/ 	.word	0x00000001
        /*00e0*/ 	.word	0x00000001


	//----- nvinfo : EIATTR_CRS_STACK_SIZE
	.align		4
.L_5189:
        /*00e4*/ 	.byte	0x04, 0x1e
        /*00e6*/ 	.short	(.L_5191 - .L_5190)
.L_5190:
        /*00e8*/ 	.word	0x00000000


	//----- nvinfo : EIATTR_CBANK_PARAM_SIZE
	.align		4
.L_5191:
        /*00ec*/ 	.byte	0x03, 0x19
        /*00ee*/ 	.short	0x0290


	//----- nvinfo : EIATTR_PARAM_CBANK
	.align		4
        /*00f0*/ 	.byte	0x04, 0x0a
        /*00f2*/ 	.short	(.L_5193 - .L_5192)
	.align		4
.L_5192:
        /*00f4*/ 	.word	index@(.nv.constant0._ZN2at6native18elementwise_kernelILi128ELi4EZNS0_15gpu_kernel_implINS0_13BinaryFunctorIN3c104HalfES5_S5_ZZZNS0_19minimum_kernel_cudaERNS_18TensorIteratorBaseEENKUlvE0_clEvENKUlvE1_clEvEUlS5_S5_E_EEEEvS7_RKT_EUliE_EEviT1_)
        /*00f8*/ 	.short	0x0380
        /*00fa*/ 	.short	0x0290


	//----- nvinfo : EIATTR_SW_WAR
	.align		4
.L_5193:
        /*00fc*/ 	.byte	0x04, 0x36
        /*00fe*/ 	.short	(.L_5195 - .L_5194)
.L_5194:
        /*0100*/ 	.word	0x00000008
.L_5195:


//--------------------- .nv.info._ZN2at6native27unrolled_elementwise_kernelINS0_13BinaryFunctorIN3c104HalfES4_S4_ZZZNS0_19minimum_kernel_cudaERNS_18TensorIteratorBaseEENKUlvE0_clEvENKUlvE1_clEvEUlS4_S4_E_EESt5arrayIPcLm3EELi4E23TrivialOffsetCalculatorILi2EjESE_ILi1EjENS0_6memory12LoadWithCastILi2EEENSH_13StoreWithCastILi1EEEEEviT_T0_T2_T3_T4_T5_ --------------------------
	.section	.nv.info._ZN2at6native27unrolled_elementwise_kernelINS0_13BinaryFunctorIN3c104HalfES4_S4_ZZZNS0_19minimum_kernel_cudaERNS_18TensorIteratorBaseEENKUlvE0_clEvENKUlvE1_clEvEUlS4_S4_E_EESt5arrayIPcLm3EELi4E23TrivialOffsetCalculatorILi2EjESE_ILi1EjENS0_6memory12LoadWithCastILi2EEENSH_13StoreWithCastILi1EEEEEviT_T0_T2_T3_T4_T5_,"",@"SHT_CUDA_INFO"
	.sectionflags	@""
	.align	4


	//----- nvinfo : EIATTR_CUDA_API_VERSION
	.align		4
        /*0000*/ 	.byte	0x04, 0x37
        /*0002*/ 	.short	(.L_5197 - .L_5196)
.L_5196:
        /*0004*/ 	.word	0x00000082


	//----- nvinfo : EIATTR_KPARAM_INFO
	.align		4
.L_5197:
        /*0008*/ 	.byte	0x04, 0x17
        /*000a*/ 	.short	(.L_5199 - .L_5198)
.L_5198:
        /*000c*/ 	.word	0x00000000
        /*0010*/ 	.short	0x0006
        /*0012*/ 	.short	0x0030
        /*0014*/ 	.byte	0x00, 0xf0, 0x21, 0x00


	//----- nvinfo : EIATTR_KPARAM_INFO
	.align		4
.L_5199:
        /*0018*/ 	.byte	0x04, 0x17
        /*001a*/ 	.short	(.L_5201 - .L_5200)
.L_5200:
        /*001c*/ 	.word	0x00000000
        /*0020*/ 	.short	0x0005
        /*0022*/ 	.short	0x0024
        /*0024*/ 	.byte	0x00, 0xf0, 0x31, 0x00


	//----- nvinfo : EIATTR_KPARAM_INFO
	.align		4
.L_5201:
        /*0028*/ 	.byte	0x04, 0x17
        /*002a*/ 	.short	(.L_5203 - .L_5202)
.L_5202:
        /*002c*/ 	.word	0x00000000
        /*0030*/ 	.short	0x0004
        /*0032*/ 	.short	0x0021
        /*0034*/ 	.byte	0x00, 0xf0, 0x05, 0x00


	//----- nvinfo : EIATTR_KPARAM_INFO
	.align		4
.L_5203:
        /*0038*/ 	.byte	0x04, 0x17
        /*003a*/ 	.short	(.L_5205 - .L_5204)
.L_5204:
        /*003c*/ 	.word	0x00000000
        /*0040*/ 	.short	0x0003
        /*0042*/ 	.short	0x0020
        /*0044*/ 	.byte	0x00, 0xf0, 0x05, 0x00


	//----- nvinfo : EIATTR_KPARAM_INFO
	.align		4
.L_5205:
        /*0048*/ 	.byte	0x04, 0x17
        /*004a*/ 	.short	(.L_5207 - .L_5206)
.L_5206:
        /*004c*/ 	.word	0x00000000
        /*0050*/ 	.short	0x0002
        /*0052*/ 	.short	0x0008
        /*0054*/ 	.byte	0x00, 0xf0, 0x61, 0x00


	//----- nvinfo : EIATTR_KPARAM_INFO
	.align		4
.L_5207:
        /*0058*/ 	.byte	0x04, 0x17
        /*005a*/ 	.short	(.L_5209 - .L_5208)
.L_5208:
        /*005c*/ 	.word	0x00000000
        /*0060*/ 	.short	0x0001
        /*0062*/ 	.short	0x0004
        /*0064*/ 	.byte	0x00, 0xf0, 0x05, 0x00


	//----- nvinfo : EIATTR_KPARAM_INFO
	.align		4
.L_5209:
        /*0068*/ 	.byte	0x04, 0x17
        /*006a*/ 	.short	(.L_5211 - .L_5210)
.L_5210:
        /*006c*/ 	.word	0x00000000
        /*0070*/ 	.short	0x0000
        /*0072*/ 	.short	0x0000
        /*0074*/ 	.byte	0x00, 0xf0, 0x11, 0x00


	//----- nvinfo : EIATTR_SPARSE_MMA_MASK
	.align		4
.L_5211:
        /*0078*/ 	.byte	0x03, 0x50
        /*007a*/ 	.short	0x0000


	//----- nvinfo : EIATTR_MAXREG_COUNT
	.align		4
        /*007c*/ 	.byte	0x03, 0x1b
        /*007e*/ 	.short	0x00ff


	//----- nvinfo : EIATTR_EXTERNS
	.align		4
        /*0080*/ 	.byte	0x04, 0x0f
        /*0082*/ 	.short	(.L_5213 - .L_5212)


	//   ....[0]....
	.align		4
.L_5212:
        /*0084*/ 	.word	index@(__assertfail)


	//----- nvinfo : EIATTR_MERCURY_ISA_VERSION
	.align		4
.L_5213:
        /*0088*/ 	.byte	0x03, 0x5f
        /*008a*/ 	.short	0x0101


	//----- nvinfo : EIATTR_VRC_CTA_INIT_COUNT
	.align		4
        /*008c*/ 	.byte	0x02, 0x4a
	.zero		1
	.zero		1


	//----- nvinfo : EIATTR_SYSCALL_OFFSETS
	.align		4
        /*0090*/ 	.byte	0x04, 0x46
        /*0092*/ 	.short	(.L_5215 - .L_5214)


	//   ....[0]....
.L_5214:
        /*0094*/ 	.word	0x00000ff0


	//   ....[1]....
        /*0098*/ 	.word	0x00002070


	//   ....[2]....
        /*009c*/ 	.word	0x00003230


	//   ....[3]....
        /*00a0*/ 	.word	0x000042b0


	//   ....[4]....
        /*00a4*/ 	.word	0x000053b0


	//   ....[5]....
        /*00a8*/ 	.word	0x00006440


	//   ....[6]....
        /*00ac*/ 	.word	0x00007540


	//   ....[7]....
        /*00b0*/ 	.word	0x000084f0


	//   ....[8]....
        /*00b4*/ 	.word	0x00009830


	//   ....[9]....
        /*00b8*/ 	.word	0x0000a6f0


	//   ....[10]....
        /*00bc*/ 	.word	0x0000b670


	//   ....[11]....
        /*00c0*/ 	.word	0x0000c5f0


	//----- nvinfo : EIATTR_EXIT_INSTR_OFFSETS
	.align		4
.L_5215:
        /*00c4*/ 	.byte	0x04, 0x1c
        /*00c6*/ 	.short	(.L_5217 - .L_5216)


	//   ....[0]....
.L_5216:
        /*00c8*/ 	.word	0x0000b940


	//   ....[1]....
        /*00cc*/ 	.word	0x0000ba90


	//   ....[2]....
        /*00d0*/ 	.word	0x0000bad0


	//   ....[3]....
        /*00d4*/ 	.word	0x0000bb70


	//   ....[4]....
        /*00d8*/ 	.word	0x0000bbb0


	//   ....[5]....
        /*00dc*/ 	.word	0x0000bbf0


	//   ....[6]....
        /*00e0*/ 	.word	0x0000bc80


	//   ....[7]....
        /*00e4*/ 	.word	0x0000bca0


	//   ....[8]....
        /*00e8*/ 	.word	0x0000bd40


	//   ....[9]....
        /*00ec*/ 	.word	0x0000bd90


	//   ....[10]....
        /*00f0*/ 	.word	0x0000bde0


	//   ....[11]....
        /*00f4*/ 	.word	0x0000bec0


	//   ....[12]....
        /*00f8*/ 	.word	0x0000c030


	//   ....[13]....
        /*00fc*/ 	.word	0x0000c1a0


	//   ....[14]....
        /*0100*/ 	.word	0x0000c300


	//   ....[15]....
        /*0104*/ 	.word	0x0000c340


	//   ....[16]....
        /*0108*/ 	.word	0x0000c380


	//   ....[17]....
        /*010c*/ 	.word	0x0000c430


	//   ....[18]....
        /*0110*/ 	.word	0x0000c490


	//   ....[19]....
        /*0114*/ 	.word	0x0000c600


	//   ....[20]....
        /*0118*/ 	.word	0x0000c710


	//   ....[21]....
        /*011c*/ 	.word	0x0000c850


	//   ....[22]....
        /*0120*/ 	.word	0x0000c890


	//----- nvinfo : EIATTR_MAX_THREADS
	.align		4
.L_5217:
        /*0124*/ 	.byte	0x04, 0x05
        /*0126*/ 	.short	(.L_5219 - .L_5218)
.L_5218:
        /*0128*/ 	.word	0x00000080
        /*012c*/ 	.word	0x00000001
        /*0130*/ 	.word	0x00000001


	//----- nvinfo : EIATTR_CRS_STACK_SIZE
	.align		4
.L_5219:
        /*0134*/ 	.byte	0x04, 0x1e
        /*0136*/ 	.short	(.L_5221 - .L_5220)
.L_5220:
        /*0138*/ 	.word	0x00000000


	//----- nvinfo : EIATTR_CBANK_PARAM_SIZE
	.align		4
.L_5221:
        /*013c*/ 	.byte	0x03, 0x19
        /*013e*/ 	.short	0x0038


	//----- nvinfo : EIATTR_PARAM_CBANK
	.align		4
        /*0140*/ 	.byte	0x04, 0x0a
        /*0142*/ 	.short	(.L_5223 - .L_5222)
	.align		4
.L_5222:
        /*0144*/ 	.word	index@(.nv.constant0._ZN2at6native27unrolled_elementwise_kernelINS0_13BinaryFunctorIN3c104HalfES4_S4_ZZZNS0_19minimum_kernel_cudaERNS_18TensorIteratorBaseEENKUlvE0_clEvENKUlvE1_clEvEUlS4_S4_E_EESt5arrayIPcLm3EELi4E23TrivialOffsetCalculatorILi2EjESE_ILi1EjENS0_6memory12LoadWithCastILi2EEENSH_13StoreWithCastILi1EEEEEviT_T0_T2_T3_T4_T5_)
        /*0148*/ 	.short	0x0380
        /*014a*/ 	.short	0x0038


	//----- nvinfo : EIATTR_SW_WAR
	.align		4
.L_5223:
        /*014c*/ 	.byte	0x04, 0x36
        /*014e*/ 	.short	(.L_5225 - .L_5224)
.L_5224:
        /*0150*/ 	.word	0x00000008
.L_5225:


//--------------------- .nv.info._ZN2at6native18elementwise_kernelILi128ELi4EZNS0_22gpu_kernel_impl_nocastINS0_13BinaryFunctorIN3c104HalfES5_S5_ZZZNS0_19minimum_kernel_cudaERNS_18TensorIteratorBaseEENKUlvE0_clEvENKUlvE1_clEvEUlS5_S5_E_EEEEvS7_RKT_EUliE_EEviT1_ --------------------------
	.section	.nv.info._ZN2at6native18elementwise_kernelILi128ELi4EZNS0_22gpu_kernel_impl_nocastINS0_13BinaryFunctorIN3c104HalfES5_S5_ZZZNS0_19minimum_kernel_cudaERNS_18TensorIteratorBaseEENKUlvE0_clEvENKUlvE1_clEvEUlS5_S5_E_EEEEvS7_RKT_EUliE_EEviT1_,"",@"SHT_CUDA_INFO"
	.sectionflags	@""
	.align	4


	//----- nvinfo : EIATTR_CUDA_API_VERSION
	.align		4
        /*0000*/ 	.byte	0x04, 0x37
        /*0002*/ 	.short	(.L_5227 - .L_5226)
.L_5226:
        /*0004*/ 	.word	0x00000082


	//----- nvinfo : EIATTR_KPARAM_INFO
	.align		4
.L_5227:
        /*0008*/ 	.byte	0x04, 0x17
        /*000a*/ 	.short	(.L_5229 - .L_5228)
.L_5228:
        /*000c*/ 	.word	0x00000000
        /*0010*/ 	.short	0x0001
        /*0012*/ 	.short	0x0008
        /*0014*/ 	.byte	0x00, 0xf0, 0x21, 0x0a


	//----- nvinfo : EIATTR_KPARAM_INFO
	.align		4
.L_5229:
        /*0018*/ 	.byte	0x04, 0x17
        /*001a*/ 	.short	(.L_5231 - .L_5230)
.L_5230:
        /*001c*/ 	.word	0x00000000
        /*0020*/ 	.short	0x0000
        /*0022*/ 	.short	0x0000
        /*0024*/ 	.byte	0x00, 0xf0, 0x11, 0x00


	//----- nvinfo : EIATTR_SPARSE_MMA_MASK
	.align		4
.L_5231:
        /*0028*/ 	.byte	0x03, 0x50
        /*002a*/ 	.short	0x0000


	//----- nvinfo : EIATTR_MAXREG_COUNT
	.align		4
        /*002c*/ 	.byte	0x03, 0x1b
        /*002e*/ 	.short	0x0080


	//----- nvinfo : EIATTR_MERCURY_ISA_VERSION
	.align		4
        /*0030*/ 	.byte	0x03, 0x5f
        /*0032*/ 	.short	0x0101


	//----- nvinfo : EIATTR_VRC_CTA_INIT_COUNT
	.align		4
        /*0034*/ 	.byte	0x02, 0x4a
	.zero		1
	.zero		1


	//----- nvinfo : EIATTR_EXIT_INSTR_OFFSETS
	.align		4
        /*0038*/ 	.byte	0x04, 0x1c
        /*003a*/ 	.short	(.L_5233 - .L_5232)


	//   ....[0]....
.L_5232:
        /*003c*/ 	.word	0x00000450


	//   ....[1]....
        /*0040*/ 	.word	0x00000540


	//   ....[2]....
        /*0044*/ 	.word	0x00004bd0


	//   ....[3]....
        /*0048*/ 	.word	0x000062f0


	//----- nvinfo : EIATTR_MAX_THREADS
	.align		4
.L_5233:
        /*004c*/ 	.byte	0x04, 0x05
        /*004e*/ 	.short	(.L_5235 - .L_5234)
.L_5234:
        /*0050*/ 	.word	0x00000080
        /*0054*/ 	.word	0x00000001
        /*0058*/ 	.word	0x00000001


	//----- nvinfo : EIATTR_CRS_STACK_SIZE
	.align		4
.L_5235:
        /*005c*/ 	.byte	0x04, 0x1e
        /*005e*/ 	.short	(.L_5237 - .L_5236)
.L_5236:
        /*0060*/ 	.word	0x00000000


	//----- nvinfo : EIATTR_CBANK_PARAM_SIZE
	.align		4
.L_5237:
        /*0064*/ 	.byte	0x03, 0x19
        /*0066*/ 	.short	0x0290


	//----- nvinfo : EIATTR_PARAM_CBANK
	.align		4
        /*0068*/ 	.byte	0x04, 0x0a
        /*006a*/ 	.short	(.L_5239 - .L_5238)
	.align		4
.L_5238:
        /*006c*/ 	.word	index@(.nv.constant0._ZN2at6native18elementwise_kernelILi128ELi4EZNS0_22gpu_kernel_impl_nocastINS0_13BinaryFunctorIN3c104HalfES5_S5_ZZZNS0_19minimum_kernel_cudaERNS_18TensorIteratorBaseEENKUlvE0_clEvENKUlvE1_clEvEUlS5_S5_E_EEEEvS7_RKT_EUliE_EEviT1_)
        /*0070*/ 	.short	0x0380
        /*0072*/ 	.short	0x0290


	//----- nvinfo : EIATTR_SW_WAR
	.align		4
.L_5239:
        /*0074*/ 	.byte	0x04, 0x36
        /*0076*/ 	.short	(.L_5241 - .L_5240)
.L_5240:
        /*0078*/ 	.word	0x00000008
.L_5241:


//--------------------- .nv.info._ZN2at6native27unrolled_elementwise_kernelINS0_13BinaryFunctorIN3c104HalfES4_S4_ZZZNS0_19minimum_kernel_cudaERNS_18TensorIteratorBaseEENKUlvE0_clEvENKUlvE1_clEvEUlS4_S4_E_EESt5arrayIPcLm3EELi4E23TrivialOffsetCalculatorILi2EjESE_ILi1EjENS0_6memory15LoadWithoutCastENSH_16StoreWithoutCastEEEviT_T0_T2_T3_T4_T5_ --------------------------
	.section	.nv.info._ZN2at6native27unrolled_elementwise_kernelINS0_13BinaryFunctorIN3c104HalfES4_S4_ZZZNS0_19minimum_kernel_cudaERNS_18TensorIteratorBaseEENKUlvE0_clEvENKUlvE1_clEvEUlS4_S4_E_EESt5arrayIPcLm3EELi4E23TrivialOffsetCalculatorILi2EjESE_ILi1EjENS0_6memory15LoadWithoutCastENSH_16StoreWithoutCastEEEviT_T0_T2_T3_T4_T5_,"",@"SHT_CUDA_INFO"
	.sectionflags	@""
	.align	4


	//----- nvinfo : EIATTR_CUDA_API_VERSION
	.align		4
        /*0000*/ 	.byte	0x04, 0x37
        /*0002*/ 	.short	(.L_5243 - .L_5242)
.L_5242:
        /*0004*/ 	.word	0x00000082


	//----- nvinfo : EIATTR_KPARAM_INFO
	.align		4
.L_5243:
        /*0008*/ 	.byte	0x04, 0x17
        /*000a*/ 	.short	(.L_5245 - .L_5244)
.L_5244:
        /*000c*/ 	.word	0x00000000
        /*0010*/ 	.short	0x0006
        /*0012*/ 	.short	0x0023
        /*0014*/ 	.byte	0x00, 0xf0, 0x05, 0x00


	//----- nvinfo : EIATTR_KPARAM_INFO
	.align		4
.L_5245:
        /*0018*/ 	.byte	0x04, 0x17
        /*001a*/ 	.short	(.L_5247 - .L_5246)
.L_5246:
        /*001c*/ 	.word	0x00000000
        /*0020*/ 	.short	0x0005
        /*0022*/ 	.short	0x0022
        /*0024*/ 	.byte	0x00, 0xf0, 0x05, 0x00


	//----- nvinfo : EIATTR_KPARAM_INFO
	.align		4
.L_5247:
        /*0028*/ 	.byte	0x04, 0x17
        /*002a*/ 	.short	(.L_5249 - .L_5248)
.L_5248:
        /*002c*/ 	.word	0x00000000
        /*0030*/ 	.short	0x0004
        /*0032*/ 	.short	0x0021
        /*0034*/ 	.byte	0x00, 0xf0, 0x05, 0x00


	//----- nvinfo : EIATTR_KPARAM_INFO
	.align		4
.L_5249:
        /*0038*/ 	.byte	0x04, 0x17
        /*003a*/ 	.short	(.L_5251 - .L_5250)
.L_5250:
        /*003c*/ 	.word	0x00000000
        /*0040*/ 	.short	0x0003
        /*0042*/ 	.short	0x0020
        /*0044*/ 	.byte	0x00, 0xf0, 0x05, 0x00


	//----- nvinfo : EIATTR_KPARAM_INFO
	.align		4
.L_5251:
        /*0048*/ 	.byte	0x04, 0x17
        /*004a*/ 	.short	(.L_5253 - .L_5252)
.L_5252:
        /*004c*/ 	.word	0x00000000
        /*0050*/ 	.short	0x0002
        /*0052*/ 	.short	0x0008
        /*0054*/ 	.byte	0x00, 0xf0, 0x61, 0x00


	//----- nvinfo : EIATTR_KPARAM_INFO
	.align		4
.L_5253:
        /*0058*/ 	.byte	0x04, 0x17
        /*005a*/ 	.short	(.L_5255 - .L_5254)
.L_5254:
        /*005c*/ 	.word	0x00000000
        /*0060*/ 	.short	0x0001
        /*0062*/ 	.short	0x0004
        /*0064*/ 	.byte	0x00, 0xf0, 0x05, 0x00


	//----- nvinfo : EIATTR_KPARAM_INFO
	.align		4
.L_5255:
        /*0068*/ 	.byte	0x04, 0x17
        /*006a*/ 	.short	(.L_5257 - .L_5256)
.L_5256:
        /*006c*/ 	.word	0x00000000
        /*0070*/ 	.short	0x0000
        /*0072*/ 	.short	0x0000
        /*0074*/ 	.byte	0x00, 0xf0, 0x11, 0x00


	//----- nvinfo : EIATTR_SPARSE_MMA_MASK
	.align		4
.L_5257:
        /*0078*/ 	.byte	0x03, 0x50
        /*007a*/ 	.short	0x0000


	//----- nvinfo : EIATTR_MAXREG_COUNT
	.align		4
        /*007c*/ 	.byte	0x03, 0x1b
        /*007e*/ 	.short	0x00ff


	//----- nvinfo : EIATTR_MERCURY_ISA_VERSION
	.align		4
        /*0080*/ 	.byte	0x03, 0x5f
        /*0082*/ 	.short	0x0101


	//----- nvinfo : EIATTR_VRC_CTA_INIT_COUNT
	.align		4
        /*0084*/ 	.byte	0x02, 0x4a
	.zero		1
	.zero		1


	//----- nvinfo : EIATTR_EXIT_INSTR_OFFSETS
	.align		4
        /*0088*/ 	.byte	0x04, 0x1c
        /*008a*/ 	.short	(.L_5259 - .L_5258)


	//   ....[0]....
.L_5258:
        /*008c*/ 	.word	0x000007d0


	//   ....[1]....
        /*0090*/ 	.word	0x00000820


	//----- nvinfo : EIATTR_MAX_THREADS
	.align		4
.L_5259:
        /*0094*/ 	.byte	0x04, 0x05
        /*0096*/ 	.short	(.L_5261 - .L_5260)
.L_5260:
        /*0098*/ 	.word	0x00000080
        /*009c*/ 	.word	0x00000001
        /*00a0*/ 	.word	0x00000001


	//----- nvinfo : EIATTR_CRS_STACK_SIZE
	.align		4
.L_5261:
        /*00a4*/ 	.byte	0x04, 0x1e
        /*00a6*/ 	.short	(.L_5263 - .L_5262)
.L_5262:
        /*00a8*/ 	.word	0x00000000


	//----- nvinfo : EIATTR_CBANK_PARAM_SIZE
	.align		4
.L_5263:
        /*00ac*/ 	.byte	0x03, 0x19
        /*00ae*/ 	.short	0x0024


	//----- nvinfo : EIATTR_PARAM_CBANK
	.align		4
        /*00b0*/ 	.byte	0x04, 0x0a
        /*00b2*/ 	.short	(.L_5265 - .L_5264)
	.align		4
.L_5264:
        /*00b4*/ 	.word	index@(.nv.constant0._ZN2at6native27unrolled_elementwise_kernelINS0_13BinaryFunctorIN3c104HalfES4_S4_ZZZNS0_19minimum_kernel_cudaERNS_18TensorIteratorBaseEENKUlvE0_clEvENKUlvE1_clEvEUlS4_S4_E_EESt5arrayIPcLm3EELi4E23TrivialOffsetCalculatorILi2EjESE_ILi1EjENS0_6memory15LoadWithoutCastENSH_16StoreWithoutCastEEEviT_T0_T2_T3_T4_T5_)
        /*00b8*/ 	.short	0x0380
        /*00ba*/ 	.short	0x0024


	//----- nvinfo : EIATTR_SW_WAR
	.align		4
.L_5265:
        /*00bc*/ 	.byte	0x04, 0x36
        /*00be*/ 	.short	(.L_5267 - .L_5266)
.L_5266:
        /*00c0*/ 	.word	0x00000008
.L_5267:


//--------------------- .nv.info._ZN2at6native29vectorized_elementwise_kernelILi2ENS0_13BinaryFunctorIN3c104HalfES4_S4_ZZZNS0_19minimum_kernel_cudaERNS_18TensorIteratorBaseEENKUlvE0_clEvENKUlvE1_clEvEUlS4_S4_E_EESt5arrayIPcLm3EEEEviT0_T1_ --------------------------
	.section	.nv.info._ZN2at6native29vectorized_elementwise_kernelILi2ENS0_13BinaryFunctorIN3c104HalfES4_S4_ZZZNS0_19minimum_kernel_cudaERNS_18TensorIteratorBaseEENKUlvE0_clEvENKUlvE1_clEvEUlS4_S4_E_EESt5arrayIPcLm3EEEEviT0_T1_,"",@"SHT_CUDA_INFO"
	.sectionflags	@""
	.align	4


	//----- nvinfo : EIATTR_CUDA_API_VERSION
	.align		4
        /*0000*/ 	.byte	0x04, 0x37
        /*0002*/ 	.short	(.L_5269 - .L_5268)
.L_5268:
        /*0004*/ 	.word	0x00000082


	//----- nvinfo : EIATTR_KPARAM_INFO
	.align		4
.L_5269:
        /*0008*/ 	.byte	0x04, 0x17
        /*000a*/ 	.short	(.L_5271 - .L_5270)
.L_5270:
        /*000c*/ 	.word	0x00000000
        /*0010*/ 	.short	0x0002
        /*0012*/ 	.short	0x0008
        /*0014*/ 	.byte	0x00, 0xf0, 0x61, 0x00


	//----- nvinfo : EIATTR_KPARAM_INFO
	.align		4
.L_5271:
        /*0018*/ 	.byte	0x04, 0x17
        /*001a*/ 	.short	(.L_5273 - .L_5272)
.L_5272:
        /*001c*/ 	.word	0x00000000
        /*0020*/ 	.short	0x0001
        /*0022*/ 	.short	0x0004
        /*0024*/ 	.byte	0x00, 0xf0, 0x05, 0x00


	//----- nvinfo : EIATTR_KPARAM_INFO
	.align		4
.L_5273:
        /*0028*/ 	.byte	0x04, 0x17
        /*002a*/ 	.short	(.L_5275 - .L_5274)
.L_5274:
        /*002c*/ 	.word	0x00000000
        /*0030*/ 	.short	0x0000
        /*0032*/ 	.short	0x0000
        /*0034*/ 	.byte	0x00, 0xf0, 0x11, 0x00


	//----- nvinfo : EIATTR_SPARSE_MMA_MASK
	.align		4
.L_5275:
        /*0038*/ 	.byte	0x03, 0x50
        /*003a*/ 	.short	0x0000


	//----- nvinfo : EIATTR_MAXREG_COUNT
	.align		4
        /*003c*/ 	.byte	0x03, 0x1b
        /*003e*/ 	.short	0x00ff


	//----- nvinfo : EIATTR_MERCURY_ISA_VERSION
	.align		4
        /*0040*/ 	.byte	0x03, 0x5f
        /*0042*/ 	.short	0x0101


	//----- nvinfo : EIATTR_VRC_CTA_INIT_COUNT
	.align		4
        /*0044*/ 	.byte	0x02, 0x4a
	.zero		1
	.zero		1


	//----- nvinfo : EIATTR_EXIT_INSTR_OFFSETS
	.align		4
        /*0048*/ 	.byte	0x04, 0x1c
        /*004a*/ 	.short	(.L_5277 - .L_5276)


	//   ....[0]....
.L_5276:
        /*004c*/ 	.word	0x00001050


	//   ....[1]....
        /*0050*/ 	.word	0x000010a0


	//   ....[2]....
        /*0054*/ 	.word	0x000017d0


	//----- nvinfo : EIATTR_MAX_THREADS
	.align		4
.L_5277:
        /*0058*/ 	.byte	0x04, 0x05
        /*005a*/ 	.short	(.L_5279 - .L_5278)
.L_5278:
        /*005c*/ 	.word	0x00000080
        /*0060*/ 	.word	0x00000001
        /*0064*/ 	.word	0x00000001


	//----- nvinfo : EIATTR_CRS_STACK_SIZE
	.align		4
.L_5279:
        /*0068*/ 	.byte	0x04, 0x1e
        /*006a*/ 	.short	(.L_5281 - .L_5280)
.L_5280:
        /*006c*/ 	.word	0x00000000


	//----- nvinfo : EIATTR_CBANK_PARAM_SIZE
	.align		4
.L_5281:
        /*0070*/ 	.byte	0x03, 0x19
        /*0072*/ 	.short	0x0020


	//----- nvinfo : EIATTR_PARAM_CBANK
	.align		4
        /*0074*/ 	.byte	0x04, 0x0a
        /*0076*/ 	.short	(.L_5283 - .L_5282)
	.align		4
.L_5282:
        /*0078*/ 	.word	index@(.nv.constant0._ZN2at6native29vectorized_elementwise_kernelILi2ENS0_13BinaryFunctorIN3c104HalfES4_S4_ZZZNS0_19minimum_kernel_cudaERNS_18TensorIteratorBaseEENKUlvE0_clEvENKUlvE1_clEvEUlS4_S4_E_EESt5arrayIPcLm3EEEEviT0_T1_)
        /*007c*/ 	.short	0x0380
        /*007e*/ 	.short	0x0020


	//----- nvinfo : EIATTR_SW_WAR
	.align		4
.L_5283:
        /*0080*/ 	.byte	0x04, 0x36
        /*0082*/ 	.short	(.L_5285 - .L_5284)
.L_5284:
        /*0084*/ 	.word	0x00000008
.L_5285:


//--------------------- .nv.info._ZN2at6native29vectorized_elementwise_kernelILi4ENS0_13BinaryFunctorIN3c104HalfES4_S4_ZZZNS0_19minimum_kernel_cudaERNS_18TensorIteratorBaseEENKUlvE0_clEvENKUlvE1_clEvEUlS4_S4_E_EESt5arrayIPcLm3EEEEviT0_T1_ --------------------------
	.section	.nv.info._ZN2at6native29vectorized_elementwise_kernelILi4ENS0_13BinaryFunctorIN3c104HalfES4_S4_ZZZNS0_19minimum_kernel_cudaERNS_18TensorIteratorBaseEENKUlvE0_clEvENKUlvE1_clEvEUlS4_S4_E_EESt5arrayIPcLm3EEEEviT0_T1_,"",@"SHT_CUDA_INFO"
	.sectionflags	@""
	.align	4


	//----- nvinfo : EIATTR_CUDA_API_VERSION
	.align		4
        /*0000*/ 	.byte	0x04, 0x37
        /*0002*/ 	.short	(.L_5287 - .L_5286)
.L_5286:
        /*0004*/ 	.word	0x00000082


	//----- nvinfo : EIATTR_KPARAM_INFO
	.align		4
.L_5287:
        /*0008*/ 	.byte	0x04, 0x17
        /*000a*/ 	.short	(.L_5289 - .L_5288)
.L_5288:
        /*000c*/ 	.word	0x00000000
        /*0010*/ 	.short	0x0002
        /*0012*/ 	.short	0x0008
        /*0014*/ 	.byte	0x00, 0xf0, 0x61, 0x00


	//----- nvinfo : EIATTR_KPARAM_INFO
	.align		4
.L_5289:
        /*0018*/ 	.byte	0x04, 0x17
        /*001a*/ 	.short	(.L_5291 - .L_5290)
.L_5290:
        /*001c*/ 	.word	0x00000000
        /*0020*/ 	.short	0x0001
        /*0022*/ 	.short	0x0004
        /*0024*/ 	.byte	0x00, 0xf0, 0x05, 0x00


	//----- nvinfo : EIATTR_KPARAM_INFO
	.align		4
.L_5291:
        /*0028*/ 	.byte	0x04, 0x17
        /*002a*/ 	.short	(.L_5293 - .L_5292)
.L_5292:
        /*002c*/ 	.word	0x00000000
        /*0030*/ 	.short	0x0000
        /*0032*/ 	.short	0x0000
        /*0034*/ 	.byte	0x00, 0xf0, 0x11, 0x00


	//----- nvinfo : EIATTR_SPARSE_MMA_MASK
	.align		4
.L_5293:
        /*0038*/ 	.byte	0x03, 0x50
        /*003a*/ 	.short	0x0000


	//----- nvinfo : EIATTR_MAXREG_COUNT
	.align		4
        /*003c*/ 	.byte	0x03, 0x1b
        /*003e*/ 	.short	0x00ff


	//----- nvinfo : EIATTR_MERCURY_ISA_VERSION
	.align		4
        /*0040*/ 	.byte	0x03, 0x5f
        /*0042*/ 	.short	0x0101


	//----- nvinfo : EIATTR_VRC_CTA_INIT_COUNT
	.align		4
        /*0044*/ 	.byte	0x02, 0x4a
	.zero		1
	.zero		1


	//----- nvinfo : EIATTR_EXIT_INSTR_OFFSETS
	.align		4
        /*0048*/ 	.byte	0x04, 0x1c
        /*004a*/ 	.short	(.L_5295 - .L_5294)


	//   ....[0]....
.L_5294:
        /*004c*/ 	.word	0x00001050


	//   ....[1]....
        /*0050*/ 	.word	0x000010a0


	//   ....[2]....
        /*0054*/ 	.word	0x00001750


	//----- nvinfo : EIATTR_MAX_THREADS
	.align		4
.L_5295:
        /*0058*/ 	.byte	0x04, 0x05
        /*005a*/ 	.short	(.L_5297 - .L_5296)
.L_5296:
        /*005c*/ 	.word	0x00000080
        /*0060*/ 	.word	0x00000001
        /*0064*/ 	.word	0x00000001


	//----- nvinfo : EIATTR_CRS_STACK_SIZE
	.align		4
.L_5297:
        /*0068*/ 	.byte	0x04, 0x1e
        /*006a*/ 	.short	(.L_5299 - .L_5298)
.L_5298:
        /*006c*/ 	.word	0x00000000


	//----- nvinfo : EIATTR_CBANK_PARAM_SIZE
	.align		4
.L_5299:
        /*0070*/ 	.byte	0x03, 0x19
        /*0072*/ 	.short	0x0020


	//----- nvinfo : EIATTR_PARAM_CBANK
	.align		4
        /*0074*/ 	.byte	0x04, 0x0a
        /*0076*/ 	.short	(.L_5301 - .L_5300)
	.align		4
.L_5300:
        /*0078*/ 	.word	index@(.nv.constant0._ZN2at6native29vectorized_elementwise_kernelILi4ENS0_13BinaryFunctorIN3c104HalfES4_S4_ZZZNS0_19minimum_kernel_cudaERNS_18TensorIteratorBaseEENKUlvE0_clEvENKUlvE1_clEvEUlS4_S4_E_EESt5arrayIPcLm3EEEEviT0_T1_)
        /*007c*/ 	.short	0x0380
        /*007e*/ 	.short	0x0020


	//----- nvinfo : EIATTR_SW_WAR
	.align		4
.L_5301:
        /*0080*/ 	.byte	0x04, 0x36
        /*0082*/ 	.short	(.L_5303 - .L_5302)
.L_5302:
        /*0084*/ 	.word	0x00000008
.L_5303:


//--------------------- .nv.info._ZN2at6native29vectorized_elementwise_kernelILi8ENS0_13BinaryFunctorIN3c104HalfES4_S4_ZZZNS0_19minimum_kernel_cudaERNS_18TensorIteratorBaseEENKUlvE0_clEvENKUlvE1_clEvEUlS4_S4_E_EESt5arrayIPcLm3EEEEviT0_T1_ --------------------------
	.section	.nv.info._ZN2at6native29vectorized_elementwise_kernelILi8ENS0_13BinaryFunctorIN3c104HalfES4_S4_ZZZNS0_19minimum_kernel_cudaERNS_18TensorIteratorBaseEENKUlvE0_clEvENKUlvE1_clEvEUlS4_S4_E_EESt5arrayIPcLm3EEEEviT0_T1_,"",@"SHT_CUDA_INFO"
	.sectionflags	@""
	.align	4


	//----- nvinfo : EIATTR_CUDA_API_VERSION
	.align		4
        /*0000*/ 	.byte	0x04, 0x37
        /*0002*/ 	.short	(.L_5305 - .L_5304)
.L_5304:
        /*0004*/ 	.word	0x00000082


	//----- nvinfo : EIATTR_KPARAM_INFO
	.align		4
.L_5305:
        /*0008*/ 	.byte	0x04, 0x17
        /*000a*/ 	.short	(.L_5307 - .L_5306)
.L_5306:
        /*000c*/ 	.word	0x00000000
        /*0010*/ 	.short	0x0002
        /*0012*/ 	.short	0x0008
        /*0014*/ 	.byte	0x00, 0xf0, 0x61, 0x00


	//----- nvinfo : EIATTR_KPARAM_INFO
	.align		4
.L_5307:
        /*0018*/ 	.byte	0x04, 0x17
        /*001a*/ 	.short	(.L_5309 - .L_5308)
.L_5308:
        /*001c*/ 	.word	0x00000000
        /*0020*/ 	.short	0x0001
        /*0022*/ 	.short	0x0004
        /*0024*/ 	.byte	0x00, 0xf0, 0x05, 0x00


	//----- nvinfo : EIATTR_KPARAM_INFO
	.align		4
.L_5309:
        /*0028*/ 	.byte	0x04, 0x17
        /*002a*/ 	.short	(.L_5311 - .L_5310)
.L_5310:
        /*002c*/ 	.word	0x00000000
        /*0030*/ 	.short	0x0000
        /*0032*/ 	.short	0x0000
        /*0034*/ 	.byte	0x00, 0xf0, 0x11, 0x00


	//----- nvinfo : EIATTR_SPARSE_MMA_MASK
	.align		4
.L_5311:
        /*0038*/ 	.byte	0x03, 0x50
        /*003a*/ 	.short	0x0000


	//----- nvinfo : EIATTR_MAXREG_COUNT
	.align		4
        /*003c*/ 	.byte	0x03, 0x1b
        /*003e*/ 	.short	0x00ff


	//----- nvinfo : EIATTR_MERCURY_ISA_VERSION
	.align		4
        /*0040*/ 	.byte	0x03, 0x5f
        /*0042*/ 	.short	0x0101


	//----- nvinfo : EIATTR_VRC_CTA_INIT_COUNT
	.align		4
        /*0044*/ 	.byte	0x02, 0x4a
	.zero		1
	.zero		1


	//----- nvinfo : EIATTR_EXIT_INSTR_OFFSETS
	.align		4
        /*0048*/ 	.byte	0x04, 0x1c
        /*004a*/ 	.short	(.L_5313 - .L_5312)


	//   ....[0]....
.L_5312:
        /*004c*/ 	.word	0x00001050


	//   ....[1]....
        /*0050*/ 	.word	0x000010a0


	//   ....[2]....
        /*0054*/ 	.word	0x00001710


	//----- nvinfo : EIATTR_MAX_THREADS
	.align		4
.L_5313:
        /*0058*/ 	.byte	0x04, 0x05
        /*005a*/ 	.short	(.L_5315 - .L_5314)
.L_5314:
        /*005c*/ 	.word	0x00000080
        /*0060*/ 	.word	0x00000001
        /*0064*/ 	.word	0x00000001


	//----- nvinfo : EIATTR_CRS_STACK_SIZE
	.align		4
.L_5315:
        /*0068*/ 	.byte	0x04, 0x1e
        /*006a*/ 	.short	(.L_5317 - .L_5316)
.L_5316:
        /*006c*/ 	.word	0x00000000


	//----- nvinfo : EIATTR_CBANK_PARAM_SIZE
	.align		4
.L_5317:
        /*0070*/ 	.byte	0x03, 0x19
        /*0072*/ 	.short	0x0020


	//----- nvinfo : EIATTR_PARAM_CBANK
	.align		4
        /*0074*/ 	.byte	0x04, 0x0a
        /*0076*/ 	.short	(.L_5319 - .L_5318)
	.align		4
.L_5318:
        /*0078*/ 	.word	index@(.nv.constant0._ZN2at6native29vectorized_elementwise_kernelILi8ENS0_13BinaryFunctorIN3c104HalfES4_S4_ZZZNS0_19minimum_kernel_cudaERNS_18TensorIteratorBaseEENKUlvE0_clEvENKUlvE1_clEvEUlS4_S4_E_EESt5arrayIPcLm3EEEEviT0_T1_)
        /*007c*/ 	.short	0x0380
        /*007e*/ 	.short	0x0020


	//----- nvinfo : EIATTR_SW_WAR
	.align		4
.L_5319:
        /*0080*/ 	.byte	0x04, 0x36
        /*0082*/ 	.short	(.L_5321 - .L_5320)
.L_5320:
        /*0084*/ 	.word	0x00000008
.L_5321:


//--------------------- .nv.info._ZN2at6native18elementwise_kernelILi128ELi4EZNS0_15gpu_kernel_implINS0_13AUnaryFunctorIfffZZZNS0_19minimum_kernel_cudaERNS_18TensorIteratorBaseEENKUlvE0_clEvENKUlvE0_clEvEUlffE_EEEEvS5_RKT_EUliE_EEviT1_ --------------------------
	.section	.nv.info._ZN2at6native18elementwise_kernelILi128ELi4EZNS0_15gpu_kernel_implINS0_13AUnaryFunctorIfffZZZNS0_19minimum_kernel_cudaERNS_18TensorIteratorBaseEENKUlvE0_clEvENKUlvE0_clEvEUlffE_EEEEvS5_RKT_EUliE_EEviT1_,"",@"SHT_CUDA_INFO"
	.sectionflags	@""
	.align	4


	//----- nvinfo : EIATTR_CUDA_API_VERSION
	.align		4
        /*0000*/ 	.byte	0x04, 0x37
        /*0002*/ 	.short	(.L_5323 - .L_5322)
.L_5322:
        /*0004*/ 	.word	0x00000082


	//----- nvinfo : EIATTR_KPARAM_INFO
	.align		4
.L_5323:
        /*0008*/ 	.byte	0x04, 0x17
        /*000a*/ 	.short	(.L_5325 - .L_5324)
.L_5324:
        /*000c*/ 	.word	0x00000000
        /*0010*/ 	.short	0x0001
        /*0012*/ 	.short	0x0008
        /*0014*/ 	.byte	0x00, 0xf0, 0x81, 0x08


	//----- nvinfo : EIATTR_KPARAM_INFO
	.align		4
.L_5325:
        /*0018*/ 	.byte	0x04, 0x17
        /*001a*/ 	.short	(.L_5327 - .L_5326)
.L_5326:
        /*001c*/ 	.word	0x00000000
        /*0020*/ 	.short	0x0000
        /*0022*/ 	.short	0x0000
        /*0024*/ 	.byte	0x00, 0xf0, 0x11, 0x00


	//----- nvinfo : EIATTR_SPARSE_MMA_MASK
	.align		4
.L_5327:
        /*0028*/ 	.byte	0x03, 0x50
        /*002a*/ 	.short	0x0000


	//----- nvinfo : EIATTR_MAXREG_COUNT
	.align		4
        /*002c*/ 	.byte	0x03, 0x1b
        /*002e*/ 	.short	0x0080


	//----- nvinfo : EIATTR_EXTERNS
	.align		4
        /*0030*/ 	.byte	0x04, 0x0f
        /*0032*/ 	.short	(.L_5329 - .L_5328)


	//   ....[0]....
	.align		4
.L_5328:
        /*0034*/ 	.word	index@(__assertfail)


	//----- nvinfo : EIATTR_MERCURY_ISA_VERSION
	.align		4
.L_5329:
        /*0038*/ 	.byte	0x03, 0x5f
        /*003a*/ 	.short	0x0101


	//----- nvinfo : EIATTR_VRC_CTA_INIT_COUNT
	.align		4
        /*003c*/ 	.byte	0x02, 0x4a
	.zero		1
	.zero		1


	//----- nvinfo : EIATTR_SYSCALL_OFFSETS
	.align		4
        /*0040*/ 	.byte	0x04, 0x46
        /*0042*/ 	.short	(.L_5331 - .L_5330)


	//   ....[0]....
.L_5330:
        /*0044*/ 	.word	0x000020d0


	//   ....[1]....
        /*0048*/ 	.word	0x00002f00


	//   ....[2]....
        /*004c*/ 	.word	0x00005110


	//   ....[3]....
        /*0050*/ 	.word	0x00005da0


	//   ....[4]....
        /*0054*/ 	.word	0x000080c0


	//   ....[5]....
        /*0058*/ 	.word	0x00008d50


	//   ....[6]....
        /*005c*/ 	.word	0x0000b080


	//   ....[7]....
        /*0060*/ 	.word	0x0000bce0


	//----- nvinfo : EIATTR_EXIT_INSTR_OFFSETS
	.align		4
.L_5331:
        /*0064*/ 	.byte	0x04, 0x1c
        /*0066*/ 	.short	(.L_5333 - .L_5332)


	//   ....[0]....
.L_5332:
        /*0068*/ 	.word	0x00009000


	//   ....[1]....
        /*006c*/ 	.word	0x0000b260


	//   ....[2]....
        /*0070*/ 	.word	0x0000b2a0


	//   ....[3]....
        /*0074*/ 	.word	0x0000b330


	//   ....[4]....
        /*0078*/ 	.word	0x0000b360


	//   ....[5]....
        /*007c*/ 	.word	0x0000b390


	//   ....[6]....
        /*0080*/ 	.word	0x0000b410


	//   ....[7]....
        /*0084*/ 	.word	0x0000b440


	//   ....[8]....
        /*0088*/ 	.word	0x0000b4d0


	//   ....[9]....
        /*008c*/ 	.word	0x0000b510


	//   ....[10]....
        /*0090*/ 	.word	0x0000b550


	//   ....[11]....
        /*0094*/ 	.word	0x0000b620


	//   ....[12]....
        /*0098*/ 	.word	0x0000b780


	//   ....[13]....
        /*009c*/ 	.word	0x0000b8e0


	//   ....[14]....
        /*00a0*/ 	.word	0x0000ba30


	//   ....[15]....
        /*00a4*/ 	.word	0x0000ba60


	//   ....[16]....
        /*00a8*/ 	.word	0x0000ba90


	//   ....[17]....
        /*00ac*/ 	.word	0x0000bb30


	//   ....[18]....
        /*00b0*/ 	.word	0x0000bb80


	//   ....[19]....
        /*00b4*/ 	.word	0x0000bcf0


	//   ....[20]....
        /*00b8*/ 	.word	0x0000bdf0


	//   ....[21]....
        /*00bc*/ 	.word	0x0000bf20


	//   ....[22]....
        /*00c0*/ 	.word	0x0000bf50


	//----- nvinfo : EIATTR_MAX_THREADS
	.align		4
.L_5333:
        /*00c4*/ 	.byte	0x04, 0x05
        /*00c6*/ 	.short	(.L_5335 - .L_5334)
.L_5334:
        /*00c8*/ 	.word	0x00000080
        /*00cc*/ 	.word	0x00000001
        /*00d0*/ 	.word	0x00000001


	//----- nvinfo : EIATTR_CRS_STACK_SIZE
	.align		4
.L_5335:
        /*00d4*/ 	.byte	0x04, 0x1e
        /*00d6*/ 	.short	(.L_5337 - .L_5336)
.L_5336:
        /*00d8*/ 	.word	0x00000000


	//----- nvinfo : EIATTR_CBANK_PARAM_SIZE
	.align		4
.L_5337:
        /*00dc*/ 	.byte	0x03, 0x19
        /*00de*/ 	.short	0x0228


	//----- nvinfo : EIATTR_PARAM_CBANK
	.align		4
        /*00e0*/ 	.byte	0x04, 0x0a
        /*00e2*/ 	.short	(.L_5339 - .L_5338)
	.align		4
.L_5338:
        /*00e4*/ 	.word	index@(.nv.constant0._ZN2at6native18elementwise_kernelILi128ELi4EZNS0_15gpu_kernel_implINS0_13AUnaryFunctorIfffZZZNS0_19minimum_kernel_cudaERNS_18TensorIteratorBaseEENKUlvE0_clEvENKUlvE0_clEvEUlffE_EEEEvS5_RKT_EUliE_EEviT1_)
        /*00e8*/ 	.short	0x0380
        /*00ea*/ 	.short	0x0228


	//----- nvinfo : EIATTR_SW_WAR
	.align		4
.L_5339:
        /*00ec*/ 	.byte	0x04, 0x36
        /*00ee*/ 	.short	(.L_5341 - .L_5340)
.L_5340:
        /*00f0*/ 	.word	0x00000008
.L_5341:


//--------------------- .nv.info._ZN2at6native27unrolled_elementwise_kernelINS0_13AUnaryFunctorIfffZZZNS0_19minimum_kernel_cudaERNS_18TensorIteratorBaseEENKUlvE0_clEvENKUlvE0_clEvEUlffE_EESt5arrayIPcLm2EELi4E23TrivialOffsetCalculatorILi1EjESD_NS0_6memory12LoadWithCastILi1EEENSE_13StoreWithCastILi1EEEEEviT_T0_T2_T3_T4_T5_ --------------------------
	.section	.nv.info._ZN2at6native27unrolled_elementwise_kernelINS0_13AUnaryFunctorIfffZZZNS0_19minimum_kernel_cudaERNS_18TensorIteratorBaseEENKUlvE0_clEvENKUlvE0_clEvEUlffE_EESt5arrayIPcLm2EELi4E23TrivialOffsetCalculatorILi1EjESD_NS0_6memory12LoadWithCastILi1EEENSE_13StoreWithCastILi1EEEEEviT_T0_T2_T3_T4_T5_,"",@"SHT_CUDA_INFO"
	.sectionflags	@""
	.align	4


	//----- nvinfo : EIATTR_CUDA_API_VERSION
	.align		4
        /*0000*/ 	.byte	0x04, 0x37
        /*0002*/ 	.short	(.L_5343 - .L_5342)
.L_5342:
        /*0004*/ 	.word	0x00000082


	//----- nvinfo : EIATTR_KPARAM_INFO
	.align		4
.L_5343:
        /*0008*/ 	.byte	0x04, 0x17
        /*000a*/ 	.short	(.L_5345 - .L_5344)
.L_5344:
        /*000c*/ 	.word	0x00000000
        /*0010*/ 	.short	0x0006
        /*0012*/ 	.short	0x002c
        /*0014*/ 	.byte	0x00, 0xf0, 0x21, 0x00


	//----- nvinfo : EIATTR_KPARAM_INFO
	.align		4
.L_5345:
        /*0018*/ 	.byte	0x04, 0x17
        /*001a*/ 	.short	(.L_5347 - .L_5346)
.L_5346:
        /*001c*/ 	.word	0x00000000
        /*0020*/ 	.short	0x0005
        /*0022*/ 	.short	0x0024
        /*0024*/ 	.byte	0x00, 0xf0, 0x21, 0x00


	//----- nvinfo : EIATTR_KPARAM_INFO
	.align		4
.L_5347:
        /*0028*/ 	.byte	0x04, 0x17
        /*002a*/ 	.short	(.L_5349 - .L_5348)
.L_5348:
        /*002c*/ 	.word	0x00000000
        /*0030*/ 	.short	0x0004
        /*0032*/ 	.short	0x0021
        /*0034*/ 	.byte	0x00, 0xf0, 0x05, 0x00


	//----- nvinfo : EIATTR_KPARAM_INFO
	.align		4
.L_5349:
        /*0038*/ 	.byte	0x04, 0x17
        /*003a*/ 	.short	(.L_5351 - .L_5350)
.L_5350:
        /*003c*/ 	.word	0x00000000
        /*0040*/ 	.short	0x0003
        /*0042*/ 	.short	0x0020
        /*0044*/ 	.byte	0x00, 0xf0, 0x05, 0x00


	//----- nvinfo : EIATTR_KPARAM_INFO
	.align		4
.L_5351:
        /*0048*/ 	.byte	0x04, 0x17
        /*004a*/ 	.short	(.L_5353 - .L_5352)
.L_5352:
        /*004c*/ 	.word	0x00000000
        /*0050*/ 	.short	0x0002
        /*0052*/ 	.short	0x0010
        /*0054*/ 	.byte	0x00, 0xf0, 0x41, 0x00


	//----- nvinfo : EIATTR_KPARAM_INFO
	.align		4
.L_5353:
        /*0058*/ 	.byte	0x04, 0x17
        /*005a*/ 	.short	(.L_5355 - .L_5354)
.L_5354:
        /*005c*/ 	.word	0x00000000
        /*0060*/ 	.short	0x0001
        /*0062*/ 	.short	0x0004
        /*0064*/ 	.byte	0x00, 0xf0, 0x21, 0x00


	//----- nvinfo : EIATTR_KPARAM_INFO
	.align		4
.L_5355:
        /*0068*/ 	.byte	0x04, 0x17
        /*006a*/ 	.short	(.L_5357 - .L_5356)
.L_5356:
        /*006c*/ 	.word	0x00000000
        /*0070*/ 	.short	0x0000
        /*0072*/ 	.short	0x0000
        /*0074*/ 	.byte	0x00, 0xf0, 0x11, 0x00


	//----- nvinfo : EIATTR_SPARSE_MMA_MASK
	.align		4
.L_5357:
        /*0078*/ 	.byte	0x03, 0x50
        /*007a*/ 	.short	0x0000


	//----- nvinfo : EIATTR_MAXREG_COUNT
	.align		4
        /*007c*/ 	.byte	0x03, 0x1b
        /*007e*/ 	.short	0x00ff


	//----- nvinfo : EIATTR_EXTERNS
	.align		4
        /*0080*/ 	.byte	0x04, 0x0f
        /*0082*/ 	.short	(.L_5359 - .L_5358)


	//   ....[0]....
	.align		4
.L_5358:
        /*0084*/ 	.word	index@(__assertfail)


	//----- nvinfo : EIATTR_MERCURY_ISA_VERSION
	.align		4
.L_5359:
        /*0088*/ 	.byte	0x03, 0x5f
        /*008a*/ 	.short	0x0101


	//----- nvinfo : EIATTR_VRC_CTA_INIT_COUNT
	.align		4
        /*008c*/ 	.byte	0x02, 0x4a
	.zero		1
	.zero		1


	//----- nvinfo : EIATTR_SYSCALL_OFFSETS
	.align		4
        /*0090*/ 	.byte	0x04, 0x46
        /*0092*/ 	.short	(.L_5361 - .L_5360)


	//   ....[0]....
.L_5360:
        /*0094*/ 	.word	0x00000df0


	//   ....[1]....
        /*0098*/ 	.word	0x00001cf0


	//   ....[2]....
        /*009c*/ 	.word	0x00002b70


	//   ....[3]....
        /*00a0*/ 	.word	0x000039c0


	//   ....[4]....
        /*00a4*/ 	.word	0x000048c0


	//   ....[5]....
        /*00a8*/ 	.word	0x00005620


	//   ....[6]....
        /*00ac*/ 	.word	0x000064a0


	//   ....[7]....
        /*00b0*/ 	.word	0x00007300


	//----- nvinfo : EIATTR_EXIT_INSTR_OFFSETS
	.align		4
.L_5361:
        /*00b4*/ 	.byte	0x04, 0x1c
        /*00b6*/ 	.short	(.L_5363 - .L_5362)


	//   ....[0]....
.L_5362:
        /*00b8*/ 	.word	0x00006740


	//   ....[1]....
        /*00bc*/ 	.word	0x00006880


	//   ....[2]....
        /*00c0*/ 	.word	0x000068c0


	//   ....[3]....
        /*00c4*/ 	.word	0x00006950


	//   ....[4]....
        /*00c8*/ 	.word	0x00006980


	//   ....[5]....
        /*00cc*/ 	.word	0x000069b0


	//   ....[6]....
        /*00d0*/ 	.word	0x00006a30


	//   ....[7]....
        /*00d4*/ 	.word	0x00006a60


	//   ....[8]....
        /*00d8*/ 	.word	0x00006af0


	//   ....[9]....
        /*00dc*/ 	.word	0x00006b30


	//   ....[10]....
        /*00e0*/ 	.word	0x00006b70


	//   ....[11]....
        /*00e4*/ 	.word	0x00006c40


	//   ....[12]....
        /*00e8*/ 	.word	0x00006da0


	//   ....[13]....
        /*00ec*/ 	.word	0x00006f00


	//   ....[14]....
        /*00f0*/ 	.word	0x00007050


	//   ....[15]....
        /*00f4*/ 	.word	0x00007080


	//   ....[16]....
        /*00f8*/ 	.word	0x000070b0


	//   ....[17]....
        /*00fc*/ 	.word	0x00007150


	//   ....[18]....
        /*0100*/ 	.word	0x000071a0


	//   ....[19]....
        /*0104*/ 	.word	0x00007310


	//   ....[20]....
        /*0108*/ 	.word	0x00007410


	//   ....[21]....
        /*010c*/ 	.word	0x00007540


	//   ....[22]....
        /*0110*/ 	.word	0x00007570


	//----- nvinfo : EIATTR_MAX_THREADS
	.align		4
.L_5363:
        /*0114*/ 	.byte	0x04, 0x05
        /*0116*/ 	.short	(.L_5365 - .L_5364)
.L_5364:
        /*0118*/ 	.word	0x00000080
        /*011c*/ 	.word	0x00000001
        /*0120*/ 	.word	0x00000001


	//----- nvinfo : EIATTR_CRS_STACK_SIZE
	.align		4
.L_5365:
        /*0124*/ 	.byte	0x04, 0x1e
        /*0126*/ 	.short	(.L_5367 - .L_5366)
.L_5366:
        /*0128*/ 	.word	0x00000000


	//----- nvinfo : EIATTR_CBANK_PARAM_SIZE
	.align		4
.L_5367:
        /*012c*/ 	.byte	0x03, 0x19
        /*012e*/ 	.short	0x0034


	//----- nvinfo : EIATTR_PARAM_CBANK
	.align		4
        /*0130*/ 	.byte	0x04, 0x0a
        /*0132*/ 	.short	(.L_5369 - .L_5368)
	.align		4
.L_5368:
        /*0134*/ 	.word	index@(.nv.constant0._ZN2at6native27unrolled_elementwise_kernelINS0_13AUnaryFunctorIfffZZZNS0_19minimum_kernel_cudaERNS_18TensorIteratorBaseEENKUlvE0_clEvENKUlvE0_clEvEUlffE_EESt5arrayIPcLm2EELi4E23TrivialOffsetCalculatorILi1EjESD_NS0_6memory12LoadWithCastILi1EEENSE_13StoreWithCastILi1EEEEEviT_T0_T2_T3_T4_T5_)
        /*0138*/ 	.short	0x0380
        /*013a*/ 	.short	0x0034


	//----- nvinfo : EIATTR_SW_WAR
	.align		4
.L_5369:
        /*013c*/ 	.byte	0x04, 0x36
        /*013e*/ 	.short	(.L_5371 - .L_5370)
.L_5370:
        /*0140*/ 	.word	0x00000008
.L_5371:


//--------------------- .nv.info._ZN2at6native18elementwise_kernelILi128ELi2EZNS0_22gpu_kernel_impl_nocastINS0_13AUnaryFunctorIfffZZZNS0_19minimum_kernel_cudaERNS_18TensorIteratorBaseEENKUlvE0_clEvENKUlvE0_clEvEUlffE_EEEEvS5_RKT_EUliE_EEviT1_ --------------------------
	.section	.nv.info._ZN2at6native18elementwise_kernelILi128ELi2EZNS0_22gpu_kernel_impl_nocastINS0_13AUnaryFunctorIfffZZZNS0_19minimum_kernel_cudaERNS_18TensorIteratorBaseEENKUlvE0_clEvENKUlvE0_clEvEUlffE_EEEEvS5_RKT_EUliE_EEviT1_,"",@"SHT_CUDA_INFO"
	.sectionflags	@""
	.align	4


	//----- nvinfo : EIATTR_CUDA_API_VERSION
	.align		4
        /*0000*/ 	.byte	0x04, 0x37
        /*0002*/ 	.short	(.L_5373 - .L_5372)
.L_5372:
        /*0004*/ 	.word	0x00000082


	//----- nvinfo : EIATTR_KPARAM_INFO
	.align		4
.L_5373:
        /*0008*/ 	.byte	0x04, 0x17
        /*000a*/ 	.short	(.L_5375 - .L_5374)
.L_5374:
        /*000c*/ 	.word	0x00000000
        /*0010*/ 	.short	0x0001
        /*0012*/ 	.short	0x0008
        /*0014*/ 	.byte	0x00, 0xf0, 0x61, 0x08


	//----- nvinfo : EIATTR_KPARAM_INFO
	.align		4
.L_5375:
        /*0018*/ 	.byte	0x04, 0x17
        /*001a*/ 	.short	(.L_5377 - .L_5376)
.L_5376:
        /*001c*/ 	.word	0x00000000
        /*0020*/ 	.short	0x0000
        /*0022*/ 	.short	0x0000
        /*0024*/ 	.byte	0x00, 0xf0, 0x11, 0x00


	//----- nvinfo : EIATTR_SPARSE_MMA_MASK
	.align		4
.L_5377:
        /*0028*/ 	.byte	0x03, 0x50
        /*002a*/ 	.short	0x0000


	//----- nvinfo : EIATTR_MAXREG_COUNT
	.align		4
        /*002c*/ 	.byte	0x03, 0x1b
        /*002e*/ 	.short	0x0080


	//----- nvinfo : EIATTR_MERCURY_ISA_VERSION
	.align		4
        /*0030*/ 	.byte	0x03, 0x5f
        /*0032*/ 	.short	0x0101


	//----- nvinfo : EIATTR_VRC_CTA_INIT_COUNT
	.align		4
        /*0034*/ 	.byte	0x02, 0x4a
	.zero		1
	.zero		1


	//----- nvinfo : EIATTR_EXIT_INSTR_OFFSETS
	.align		4
        /*0038*/ 	.byte	0x04, 0x1c
        /*003a*/ 	.short	(.L_5379 - .L_5378)


	//   ....[0]....
.L_5378:
        /*003c*/ 	.word	0x000000e0


	//   ....[1]....
        /*0040*/ 	.word	0x00000110


	//   ....[2]....
        /*0044*/ 	.word	0x000001f0


	//   ....[3]....
        /*0048*/ 	.word	0x00000260


	//   ....[4]....
        /*004c*/ 	.word	0x000014a0


	//   ....[5]....
        /*0050*/ 	.word	0x00002610


	//   ....[6]....
        /*0054*/ 	.word	0x000039e0


	//   ....[7]....
        /*0058*/ 	.word	0x00004d20


	//----- nvinfo : EIATTR_MAX_THREADS
	.align		4
.L_5379:
        /*005c*/ 	.byte	0x04, 0x05
        /*005e*/ 	.short	(.L_5381 - .L_5380)
.L_5380:
        /*0060*/ 	.word	0x00000080
        /*0064*/ 	.word	0x00000001
        /*0068*/ 	.word	0x00000001


	//----- nvinfo : EIATTR_CRS_STACK_SIZE
	.align		4
.L_5381:
        /*006c*/ 	.byte	0x04, 0x1e
        /*006e*/ 	.short	(.L_5383 - .L_5382)
.L_5382:
        /*0070*/ 	.word	0x00000000


	//----- nvinfo : EIATTR_CBANK_PARAM_SIZE
	.align		4
.L_5383:
        /*0074*/ 	.byte	0x03, 0x19
        /*0076*/ 	.short	0x0220


	//----- nvinfo : EIATTR_PARAM_CBANK
	.align		4
        /*0078*/ 	.byte	0x04, 0x0a
        /*007a*/ 	.short	(.L_5385 - .L_5384)
	.align		4
.L_5384:
        /*007c*/ 	.word	index@(.nv.constant0._ZN2at6native18elementwise_kernelILi128ELi2EZNS0_22gpu_kernel_impl_nocastINS0_13AUnaryFunctorIfffZZZNS0_19minimum_kernel_cudaERNS_18TensorIteratorBaseEENKUlvE0_clEvENKUlvE0_clEvEUlffE_EEEEvS5_RKT_EUliE_EEviT1_)
        /*0080*/ 	.short	0x0380
        /*0082*/ 	.short	0x0220


	//----- nvinfo : EIATTR_SW_WAR
	.align		4
.L_5385:
        /*0084*/ 	.byte	0x04, 0x36
        /*0086*/ 	.short	(.L_5387 - .L_5386)
.L_5386:
        /*0088*/ 	.word	0x00000008
.L_5387:


//--------------------- .nv.info._ZN2at6native27unrolled_elementwise_kernelINS0_13AUnaryFunctorIfffZZZNS0_19minimum_kernel_cudaERNS_18TensorIteratorBaseEENKUlvE0_clEvENKUlvE0_clEvEUlffE_EESt5arrayIPcLm2EELi4E23TrivialOffsetCalculatorILi1EjESD_NS0_6memory15LoadWithoutCastENSE_16StoreWithoutCastEEEviT_T0_T2_T3_T4_T5_ --------------------------
	.section	.nv.info._ZN2at6native27unrolled_elementwise_kernelINS0_13AUnaryFunctorIfffZZZNS0_19minimum_kernel_cudaERNS_18TensorIteratorBaseEENKUlvE0_clEvENKUlvE0_clEvEUlffE_EESt5arrayIPcLm2EELi4E23TrivialOffsetCalculatorILi1EjESD_NS0_6memory15LoadWithoutCastENSE_16StoreWithoutCastEEEviT_T0_T2_T3_T4_T5_,"",@"SHT_CUDA_INFO"
	.sectionflags	@""
	.align	4


	//----- nvinfo : EIATTR_CUDA_API_VERSION
	.align		4
        /*0000*/ 	.byte	0x04, 0x37
        /*0002*/ 	.short	(.L_5389 - .L_5388)
.L_5388:
        /*0004*/ 	.word	0x00000082


	//----- nvinfo : EIATTR_KPARAM_INFO
	.align		4
.L_5389:
        /*0008*/ 	.byte	0x04, 0x17
        /*000a*/ 	.short	(.L_5391 - .L_5390)
.L_5390:
        /*000c*/ 	.word	0x00000000
        /*0010*/ 	.short	0x0006
        /*0012*/ 	.short	0x0023
        /*0014*/ 	.byte	0x00, 0xf0, 0x05, 0x00


	//----- nvinfo : EIATTR_KPARAM_INFO
	.align		4
.L_5391:
        /*0018*/ 	.byte	0x04, 0x17
        /*001a*/ 	.short	(.L_5393 - .L_5392)
.L_5392:
        /*001c*/ 	.word	0x00000000
        /*0020*/ 	.short	0x0005
        /*0022*/ 	.short	0x0022
        /*0024*/ 	.byte	0x00, 0xf0, 0x05, 0x00


	//----- nvinfo : EIATTR_KPARAM_INFO
	.align		4
.L_5393:
        /*0028*/ 	.byte	0x04, 0x17
        /*002a*/ 	.short	(.L_5395 - .L_5394)
.L_5394:
        /*002c*/ 	.word	0x00000000
        /*0030*/ 	.short	0x0004
        /*0032*/ 	.short	0x0021
        /*0034*/ 	.byte	0x00, 0xf0, 0x05, 0x00


	//----- nvinfo : EIATTR_KPARAM_INFO
	.align		4
.L_5395:
        /*0038*/ 	.byte	0x04, 0x17
        /*003a*/ 	.short	(.L_5397 - .L_5396)
.L_5396:
        /*003c*/ 	.word	0x00000000
        /*0040*/ 	.short	0x0003
        /*0042*/ 	.short	0x0020
        /*0044*/ 	.byte	0x00, 0xf0, 0x05, 0x00


	//----- nvinfo : EIATTR_KPARAM_INFO
	.align		4
.L_5397:
        /*0048*/ 	.byte	0x04, 0x17
        /*004a*/ 	.short	(.L_5399 - .L_5398)
.L_5398:
        /*004c*/ 	.word	0x00000000
        /*0050*/ 	.short	0x0002
        /*0052*/ 	.short	0x0010
        /*0054*/ 	.byte	0x00, 0xf0, 0x41, 0x00


	//----- nvinfo : EIATTR_KPARAM_INFO
	.align		4
.L_5399:
        /*0058*/ 	.byte	0x04, 0x17
        /*005a*/ 	.short	(.L_5401 - .L_5400)
.L_5400:
        /*005c*/ 	.word	0x00000000
        /*0060*/ 	.short	0x0001
        /*0062*/ 	.short	0x0004
        /*0064*/ 	.byte	0x00, 0xf0, 0x21, 0x00


	//----- nvinfo : EIATTR_KPARAM_INFO
	.align		4
.L_5401:
        /*0068*/ 	.byte	0x04, 0x17
        /*006a*/ 	.short	(.L_5403 - .L_5402)
.L_5402:
        /*006c*/ 	.word	0x00000000
        /*0070*/ 	.short	0x0000
        /*0072*/ 	.short	0x0000
        /*0074*/ 	.byte	0x00, 0xf0, 0x11, 0x00


	//----- nvinfo : EIATTR_SPARSE_MMA_MASK
	.align		4
.L_5403:
        /*0078*/ 	.byte	0x03, 0x50
        /*007a*/ 	.short	0x0000


	//----- nvinfo : EIATTR_MAXREG_COUNT
	.align		4
        /*007c*/ 	.byte	0x03, 0x1b
        /*007e*/ 	.short	0x00ff


	//----- nvinfo : EIATTR_MERCURY_ISA_VERSION
	.align		4
        /*0080*/ 	.byte	0x03, 0x5f
        /*0082*/ 	.short	0x0101


	//----- nvinfo : EIATTR_VRC_CTA_INIT_COUNT
	.align		4
        /*0084*/ 	.byte	0x02, 0x4a
	.zero		1
	.zero		1


	//----- nvinfo : EIATTR_EXIT_INSTR_OFFSETS
	.align		4
        /*0088*/ 	.byte	0x04, 0x1c
        /*008a*/ 	.short	(.L_5405 - .L_5404)


	//   ....[0]....
.L_5404:
        /*008c*/ 	.word	0x00000520


	//   ....[1]....
        /*0090*/ 	.word	0x00000570


	//----- nvinfo : EIATTR_MAX_THREADS
	.align		4
.L_5405:
        /*0094*/ 	.byte	0x04, 0x05
        /*0096*/ 	.short	(.L_5407 - .L_5406)
.L_5406:
        /*0098*/ 	.word	0x00000080
        /*009c*/ 	.word	0x00000001
        /*00a0*/ 	.word	0x00000001


	//----- nvinfo : EIATTR_CRS_STACK_SIZE
	.align		4
.L_5407:
        /*00a4*/ 	.byte	0x04, 0x1e
        /*00a6*/ 	.short	(.L_5409 - .L_5408)
.L_5408:
        /*00a8*/ 	.word	0x00000000


	//----- nvinfo : EIATTR_CBANK_PARAM_SIZE
	.align		4
.L_5409:
        /*00ac*/ 	.byte	0x03, 0x19
        /*00ae*/ 	.short	0x0024


	//----- nvinfo : EIATTR_PARAM_CBANK
	.align		4
        /*00b0*/ 	.byte	0x04, 0x0a
        /*00b2*/ 	.short	(.L_5411 - .L_5410)
	.align		4
.L_5410:
        /*00b4*/ 	.word	index@(.nv.constant0._ZN2at6native27unrolled_elementwise_kernelINS0_13AUnaryFunctorIfffZZZNS0_19minimum_kernel_cudaERNS_18TensorIteratorBaseEENKUlvE0_clEvENKUlvE0_clEvEUlffE_EESt5arrayIPcLm2EELi4E23TrivialOffsetCalculatorILi1EjESD_NS0_6memory15LoadWithoutCastENSE_16StoreWithoutCastEEEviT_T0_T2_T3_T4_T5_)
        /*00b8*/ 	.short	0x0380
        /*00ba*/ 	.short	0x0024


	//----- nvinfo : EIATTR_SW_WAR
	.align		4
.L_5411:
        /*00bc*/ 	.byte	0x04, 0x36
        /*00be*/ 	.short	(.L_5413 - .L_5412)
.L_5412:
        /*00c0*/ 	.word	0x00000008
.L_5413:


//--------------------- .nv.info._ZN2at6native29vectorized_elementwise_kernelILi2ENS0_13AUnaryFunctorIfffZZZNS0_19minimum_kernel_cudaERNS_18TensorIteratorBaseEENKUlvE0_clEvENKUlvE0_clEvEUlffE_EESt5arrayIPcLm2EEEEviT0_T1_ --------------------------
	.section	.nv.info._ZN2at6native29vectorized_elementwise_kernelILi2ENS0_13AUnaryFunctorIfffZZZNS0_19minimum_kernel_cudaERNS_18TensorIteratorBaseEENKUlvE0_clEvENKUlvE0_clEvEUlffE_EESt5arrayIPcLm2EEEEviT0_T1_,"",@"SHT_CUDA_INFO"
	.sectionflags	@""
	.align	4


	//----- nvinfo : EIATTR_CUDA_API_VERSION
	.align		4
        /*0000*/ 	.byte	0x04, 0x37
        /*0002*/ 	.short	(.L_5415 - .L_5414)
.L_5414:
        /*0004*/ 	.word	0x00000082


	//----- nvinfo : EIATTR_KPARAM_INFO
	.align		4
.L_5415:
        /*0008*/ 	.byte	0x04, 0x17
        /*000a*/ 	.short	(.L_5417 - .L_5416)
.L_5416:
        /*000c*/ 	.word	0x00000000
        /*0010*/ 	.short	0x0002
        /*0012*/ 	.short	0x0010
        /*0014*/ 	.byte	0x00, 0xf0, 0x41, 0x00


	//----- nvinfo : EIATTR_KPARAM_INFO
	.align		4
.L_5417:
        /*0018*/ 	.byte	0x04, 0x17
        /*001a*/ 	.short	(.L_5419 - .L_5418)
.L_5418:
        /*001c*/ 	.word	0x00000000
        /*0020*/ 	.short	0x0001
        /*0022*/ 	.short	0x0004
        /*0024*/ 	.byte	0x00, 0xf0, 0x21, 0x00


	//----- nvinfo : EIATTR_KPARAM_INFO
	.align		4
.L_5419:
        /*0028*/ 	.byte	0x04, 0x17
        /*002a*/ 	.short	(.L_5421 - .L_5420)
.L_5420:
        /*002c*/ 	.word	0x00000000
        /*0030*/ 	.short	0x0000
        /*0032*/ 	.short	0x0000
        /*0034*/ 	.byte	0x00, 0xf0, 0x11, 0x00


	//----- nvinfo : EIATTR_SPARSE_MMA_MASK
	.align		4
.L_5421:
        /*0038*/ 	.byte	0x03, 0x50
        /*003a*/ 	.short	0x0000


	//----- nvinfo : EIATTR_MAXREG_COUNT
	.align		4
        /*003c*/ 	.byte	0x03, 0x1b
        /*003e*/ 	.short	0x00ff


	//----- nvinfo : EIATTR_MERCURY_ISA_VERSION
	.align		4
        /*0040*/ 	.byte	0x03, 0x5f
        /*0042*/ 	.short	0x0101


	//----- nvinfo : EIATTR_VRC_CTA_INIT_COUNT
	.align		4
        /*0044*/ 	.byte	0x02, 0x4a
	.zero		1
	.zero		1


	//----- nvinfo : EIATTR_EXIT_INSTR_OFFSETS
	.align		4
        /*0048*/ 	.byte	0x04, 0x1c
        /*004a*/ 	.short	(.L_5423 - .L_5422)


	//   ....[0]....
.L_5422:
        /*004c*/ 	.word	0x000009d0


	//   ....[1]....
        /*0050*/ 	.word	0x00000a20


	//   ....[2]....
        /*0054*/ 	.word	0x00000cc0


	//----- nvinfo : EIATTR_MAX_THREADS
	.align		4
.L_5423:
        /*0058*/ 	.byte	0x04, 0x05
        /*005a*/ 	.short	(.L_5425 - .L_5424)
.L_5424:
        /*005c*/ 	.word	0x00000080
        /*0060*/ 	.word	0x00000001
        /*0064*/ 	.word	0x00000001


	//----- nvinfo : EIATTR_CRS_STACK_SIZE
	.align		4
.L_5425:
        /*0068*/ 	.byte	0x04, 0x1e
        /*006a*/ 	.short	(.L_5427 - .L_5426)
.L_5426:
        /*006c*/ 	.word	0x00000000


	//----- nvinfo : EIATTR_CBANK_PARAM_SIZE
	.align		4
.L_5427:
        /*0070*/ 	.byte	0x03, 0x19
        /*0072*/ 	.short	0x0020


	//----- nvinfo : EIATTR_PARAM_CBANK
	.align		4
        /*0074*/ 	.byte	0x04, 0x0a
        /*0076*/ 	.short	(.L_5429 - .L_5428)
	.align		4
.L_5428:
        /*0078*/ 	.word	index@(.nv.constant0._ZN2at6native29vectorized_elementwise_kernelILi2ENS0_13AUnaryFunctorIfffZZZNS0_19minimum_kernel_cudaERNS_18TensorIteratorBaseEENKUlvE0_clEvENKUlvE0_clEvEUlffE_EESt5arrayIPcLm2EEEEviT0_T1_)
        /*007c*/ 	.short	0x0380
        /*007e*/ 	.short	0x0020


	//----- nvinfo : EIATTR_SW_WAR
	.align		4
.L_5429:
        /*0080*/ 	.byte	0x04, 0x36
        /*0082*/ 	.short	(.L_5431 - .L_5430)
.L_5430:
        /*0084*/ 	.word	0x00000008
.L_5431:


//--------------------- .nv.info._ZN2at6native29vectorized_elementwise_kernelILi4ENS0_13AUnaryFunctorIfffZZZNS0_19minimum_kernel_cudaERNS_18TensorIteratorBaseEENKUlvE0_clEvENKUlvE0_clEvEUlffE_EESt5arrayIPcLm2EEEEviT0_T1_ --------------------------
	.section	.nv.info._ZN2at6native29vectorized_elementwise_kernelILi4ENS0_13AUnaryFunctorIfffZZZNS0_19minimum_kernel_cudaERNS_18TensorIteratorBaseEENKUlvE0_clEvENKUlvE0_clEvEUlffE_EESt5arrayIPcLm2EEEEviT0_T1_,"",@"SHT_CUDA_INFO"
	.sectionflags	@""
	.align	4


	//----- nvinfo : EIATTR_CUDA_API_VERSION
	.align		4
        /*0000*/ 	.byte	0x04, 0x37
        /*0002*/ 	.short	(.L_5433 - .L_5432)
.L_5432:
        /*0004*/ 	.word	0x00000082


	//----- nvinfo : EIATTR_KPARAM_INFO
	.align		4
.L_5433:
        /*0008*/ 	.byte	0x04, 0x17
        /*000a*/ 	.short	(.L_5435 - .L_5434)
.L_5434:
        /*000c*/ 	.word	0x00000000
        /*0010*/ 	.short	0x0002
        /*0012*/ 	.short	0x0010
        /*0014*/ 	.byte	0x00, 0xf0, 0x41, 0x00


	//----- nvinfo : EIATTR_KPARAM_INFO
	.align		4
.L_5435:
        /*0018*/ 	.byte	0x04, 0x17
        /*001a*/ 	.short	(.L_5437 - .L_5436)
.L_5436:
        /*001c*/ 	.word	0x00000000
        /*0020*/ 	.short	0x0001
        /*0022*/ 	.short	0x0004
        /*0024*/ 	.byte	0x00, 0xf0, 0x21, 0x00


	//----- nvinfo : EIATTR_KPARAM_INFO
	.align		4
.L_5437:
        /*0028*/ 	.byte	0x04, 0x17
        /*002a*/ 	.short	(.L_5439 - .L_5438)
.L_5438:
        /*002c*/ 	.word	0x00000000
        /*0030*/ 	.short	0x0000
        /*0032*/ 	.short	0x0000
        /*0034*/ 	.byte	0x00, 0xf0, 0x11, 0x00


	//----- nvinfo : EIATTR_SPARSE_MMA_MASK
	.align		4
.L_5439:
        /*0038*/ 	.byte	0x03, 0x50
        /*003a*/ 	.short	0x0000


	//----- nvinfo : EIATTR_MAXREG_COUNT
	.align		4
        /*003c*/ 	.byte	0x03, 0x1b
        /*003e*/ 	.short	0x00ff


	//----- nvinfo : EIATTR_MERCURY_ISA_VERSION
	.align		4
        /*0040*/ 	.byte	0x03, 0x5f
        /*0042*/ 	.short	0x0101


	//----- nvinfo : EIATTR_VRC_CTA_INIT_COUNT
	.align		4
        /*0044*/ 	.byte	0x02, 0x4a
	.zero		1
	.zero		1


	//----- nvinfo : EIATTR_EXIT_INSTR_OFFSETS
	.align		4
        /*0048*/ 	.byte	0x04, 0x1c
        /*004a*/ 	.short	(.L_5441 - .L_5440)


	//   ....[0]....
.L_5440:
        /*004c*/ 	.word	0x000009d0


	//   ....[1]....
        /*0050*/ 	.word	0x00000a20


	//   ....[2]....
        /*0054*/ 	.word	0x00000df0


	//----- nvinfo : EIATTR_MAX_THREADS
	.align		4
.L_5441:
        /*0058*/ 	.byte	0x04, 0x05
        /*005a*/ 	.short	(.L_5443 - .L_5442)
.L_5442:
        /*005c*/ 	.word	0x00000080
        /*0060*/ 	.word	0x00000001
        /*0064*/ 	.word	0x00000001


	//----- nvinfo : EIATTR_CRS_STACK_SIZE
	.align		4
.L_5443:
        /*0068*/ 	.byte	0x04, 0x1e
        /*006a*/ 	.short	(.L_5445 - .L_5444)
.L_5444:
        /*006c*/ 	.word	0x00000000


	//----- nvinfo : EIATTR_CBANK_PARAM_SIZE
	.align		4
.L_5445:
        /*0070*/ 	.byte	0x03, 0x19
        /*0072*/ 	.short	0x0020


	//----- nvinfo : EIATTR_PARAM_CBANK
	.align		4
        /*0074*/ 	.byte	0x04, 0x0a
        /*0076*/ 	.short	(.L_5447 - .L_5446)
	.align		4
.L_5446:
        /*0078*/ 	.word	index@(.nv.constant0._ZN2at6native29vectorized_elementwise_kernelILi4ENS0_13AUnaryFunctorIfffZZZNS0_19minimum_kernel_cudaERNS_18TensorIteratorBaseEENKUlvE0_clEvENKUlvE0_clEvEUlffE_EESt5arrayIPcLm2EEEEviT0_T1_)
        /*007c*/ 	.short	0x0380
        /*007e*/ 	.short	0x0020


	//----- nvinfo : EIATTR_SW_WAR
	.align		4
.L_5447:
        /*0080*/ 	.byte	0x04, 0x36
        /*0082*/ 	.short	(.L_5449 - .L_5448)
.L_5448:
        /*0084*/ 	.word	0x00000008
.L_5449:


//--------------------- .nv.info._ZN2at6native29vectorized_elementwise_kernelILi8ENS0_13AUnaryFunctorIfffZZZNS0_19minimum_kernel_cudaERNS_18TensorIteratorBaseEENKUlvE0_clEvENKUlvE0_clEvEUlffE_EESt5arrayIPcLm2EEEEviT0_T1_ --------------------------
	.section	.nv.info._ZN2at6native29vectorized_elementwise_kernelILi8ENS0_13AUnaryFunctorIfffZZZNS0_19minimum_kernel_cudaERNS_18TensorIteratorBaseEENKUlvE0_clEvENKUlvE0_clEvEUlffE_EESt5arrayIPcLm2EEEEviT0_T1_,"",@"SHT_CUDA_INFO"
	.sectionflags	@""
	.align	4


	//----- nvinfo : EIATTR_CUDA_API_VERSION
	.align		4
        /*0000*/ 	.byte	0x04, 0x37
        /*0002*/ 	.short	(.L_5451 - .L_5450)
.L_5450:
        /*0004*/ 	.word	0x00000082


	//----- nvinfo : EIATTR_KPARAM_INFO
	.align		4
.L_5451:
        /*0008*/ 	.byte	0x04, 0x17
        /*000a*/ 	.short	(.L_5453 - .L_5452)
.L_5452:
        /*000c*/ 	.word	0x00000000
        /*0010*/ 	.short	0x0002
        /*0012*/ 	.short	0x0010
        /*0014*/ 	.byte	0x00, 0xf0, 0x41, 0x00


	//----- nvinfo : EIATTR_KPARAM_INFO
	.align		4
.L_5453:
        /*0018*/ 	.byte	0x04, 0x17
        /*001a*/ 	.short	(.L_5455 - .L_5454)
.L_5454:
        /*001c*/ 	.word	0x00000000
        /*0020*/ 	.short	0x0001
        /*0022*/ 	.short	0x0004
        /*0024*/ 	.byte	0x00, 0xf0, 0x21, 0x00


	//----- nvinfo : EIATTR_KPARAM_INFO
	.align		4
.L_5455:
        /*0028*/ 	.byte	0x04, 0x17
        /*002a*/ 	.short	(.L_5457 - .L_5456)
.L_5456:
        /*002c*/ 	.word	0x00000000
        /*0030*/ 	.short	0x0000
        /*0032*/ 	.short	0x0000
        /*0034*/ 	.byte	0x00, 0xf0, 0x11, 0x00


	//----- nvinfo : EIATTR_SPARSE_MMA_MASK
	.align		4
.L_5457:
        /*0038*/ 	.byte	0x03, 0x50
        /*003a*/ 	.short	0x0000


	//----- nvinfo : EIATTR_MAXREG_COUNT
	.align		4
        /*003c*/ 	.byte	0x03, 0x1b
        /*003e*/ 	.short	0x00ff


	//----- nvinfo : EIATTR_MERCURY_ISA_VERSION
	.align		4
        /*0040*/ 	.byte	0x03, 0x5f
        /*0042*/ 	.short	0x0101


	//----- nvinfo : EIATTR_VRC_CTA_INIT_COUNT
	.align		4
        /*0044*/ 	.byte	0x02, 0x4a
	.zero		1
	.zero		1


	//----- nvinfo : EIATTR_EXIT_INSTR_OFFSETS
	.align		4
        /*0048*/ 	.byte	0x04, 0x1c
        /*004a*/ 	.short	(.L_5459 - .L_5458)


	//   ....[0]....
.L_5458:
        /*004c*/ 	.word	0x000009d0


	//   ....[1]....
        /*0050*/ 	.word	0x00000a20


	//   ....[2]....
        /*0054*/ 	.word	0x00000dd0


	//----- nvinfo : EIATTR_MAX_THREADS
	.align		4
.L_5459:
        /*0058*/ 	.byte	0x04, 0x05
        /*005a*/ 	.short	(.L_5461 - .L_5460)
.L_5460:
        /*005c*/ 	.word	0x00000080
        /*0060*/ 	.word	0x00000001
        /*0064*/ 	.word	0x00000001


	//----- nvinfo : EIATTR_CRS_STACK_SIZE
	.align		4
.L_5461:
        /*0068*/ 	.byte	0x04, 0x1e
        /*006a*/ 	.short	(.L_5463 - .L_5462)
.L_5462:
        /*006c*/ 	.word	0x00000000


	//----- nvinfo : EIATTR_CBANK_PARAM_SIZE
	.align		4
.L_5463:
        /*0070*/ 	.byte	0x03, 0x19
        /*0072*/ 	.short	0x0020


	//----- nvinfo : EIATTR_PARAM_CBANK
	.align		4
        /*0074*/ 	.byte	0x04, 0x0a
        /*0076*/ 	.short	(.L_5465 - .L_5464)
	.align		4
.L_5464:
        /*0078*/ 	.word	index@(.nv.constant0._ZN2at6native29vectorized_elementwise_kernelILi8ENS0_13AUnaryFunctorIfffZZZNS0_19minimum_kernel_cudaERNS_18TensorIteratorBaseEENKUlvE0_clEvENKUlvE0_clEvEUlffE_EESt5arrayIPcLm2EEEEviT0_T1_)
        /*007c*/ 	.short	0x0380
        /*007e*/ 	.short	0x0020


	//----- nvinfo : EIATTR_SW_WAR
	.align		4
.L_5465:
        /*0080*/ 	.byte	0x04, 0x36
        /*0082*/ 	.short	(.L_5467 - .L_5466)
.L_5466:
        /*0084*/ 	.word	0x00000008
.L_5467:


//--------------------- .nv.info._ZN2at6native18elementwise_kernelILi128ELi4EZNS0_15gpu_kernel_implINS0_13BinaryFunctorIfffZZZNS0_19minimum_kernel_cudaERNS_18TensorIteratorBaseEENKUlvE0_clEvENKUlvE0_clEvEUlffE_EEEEvS5_RKT_EUliE_EEviT1_ --------------------------
	.section	.nv.info._ZN2at6native18elementwise_kernelILi128ELi4EZNS0_15gpu_kernel_implINS0_13BinaryFunctorIfffZZZNS0_19minimum_kernel_cudaERNS_18TensorIteratorBaseEENKUlvE0_clEvENKUlvE0_clEvEUlffE_EEEEvS5_RKT_EUliE_EEviT1_,"",@"SHT_CUDA_INFO"
	.sectionflags	@""
	.align	4


	//----- nvinfo : EIATTR_CUDA_API_VERSION
	.align		4
        /*0000*/ 	.byte	0x04, 0x37
        /*0002*/ 	.short	(.L_5469 - .L_5468)
.L_5468:
        /*0004*/ 	.word	0x00000082


	//----- nvinfo : EIATTR_KPARAM_INFO
	.align		4
.L_5469:
        /*0008*/ 	.byte	0x04, 0x17
        /*000a*/ 	.short	(.L_5471 - .L_5470)
.L_5470:
        /*000c*/ 	.word	0x00000000
        /*0010*/ 	.short	0x0001
        /*0012*/ 	.short	0x0008
        /*0014*/ 	.byte	0x00, 0xf0, 0x21, 0x0a


	//----- nvinfo : EIATTR_KPARAM_INFO
	.align		4
.L_5471:
        /*0018*/ 	.byte	0x04, 0x17
        /*001a*/ 	.short	(.L_5473 - .L_5472)
.L_5472:
        /*001c*/ 	.word	0x00000000
        /*0020*/ 	.short	0x0000
        /*0022*/ 	.short	0x0000
        /*0024*/ 	.byte	0x00, 0xf0, 0x11, 0x00


	//----- nvinfo : EIATTR_SPARSE_MMA_MASK
	.align		4
.L_5473:
        /*0028*/ 	.byte	0x03, 0x50
        /*002a*/ 	.short	0x0000


	//----- nvinfo : EIATTR_MAXREG_COUNT
	.align		4
        /*002c*/ 	.byte	0x03, 0x1b
        /*002e*/ 	.short	0x0080


	//----- nvinfo : EIATTR_EXTERNS
	.align		4
        /*0030*/ 	.byte	0x04, 0x0f
        /*0032*/ 	.short	(.L_5475 - .L_5474)


	//   ....[0]....
	.align		4
.L_5474:
        /*0034*/ 	.word	index@(__assertfail)


	//----- nvinfo : EIATTR_MERCURY_ISA_VERSION
	.align		4
.L_5475:
        /*0038*/ 	.byte	0x03, 0x5f
        /*003a*/ 	.short	0x0101


	//----- nvinfo : EIATTR_VRC_CTA_INIT_COUNT
	.align		4
        /*003c*/ 	.byte	0x02, 0x4a
	.zero		1
	.zero		1


	//----- nvinfo : EIATTR_SYSCALL_OFFSETS
	.align		4
        /*0040*/ 	.byte	0x04, 0x46
        /*0042*/ 	.short	(.L_5477 - .L_5476)


	//   ....[0]....
.L_5476:
        /*0044*/ 	.word	0x00002410


	//   ....[1]....
        /*0048*/ 	.word	0x00003200


	//   ....[2]....
        /*004c*/ 	.word	0x00004030


	//   ....[3]....
        /*0050*/ 	.word	0x00006570


	//   ....[4]....
        /*0054*/ 	.word	0x00007360


	//   ....[5]....
        /*0058*/ 	.word	0x00007ff0


	//   ....[6]....
        /*005c*/ 	.word	0x0000a640


	//   ....[7]....
        /*0060*/ 	.word	0x0000b430


	//   ....[8]....
        /*0064*/ 	.word	0x0000c0c0


	//   ....[9]....
        /*0068*/ 	.word	0x0000e730


	//   ....[10]....
        /*006c*/ 	.word	0x0000f520


	//   ....[11]....
        /*0070*/ 	.word	0x00010180


	//----- nvinfo : EIATTR_EXIT_INSTR_OFFSETS
	.align		4
.L_5477:
        /*0074*/ 	.byte	0x04, 0x1c
        /*0076*/ 	.short	(.L_5479 - .L_5478)


	//   ....[0]....
.L_5478:
        /*0078*/ 	.word	0x0000c370


	//   ....[1]....
        /*007c*/ 	.word	0x0000f700


	//   ....[2]....
        /*0080*/ 	.word	0x0000f740


	//   ....[3]....
        /*0084*/ 	.word	0x0000f7d0


	//   ....[4]....
        /*0088*/ 	.word	0x0000f800


	//   ....[5]....
        /*008c*/ 	.word	0x0000f830


	//   ....[6]....
        /*0090*/ 	.word	0x0000f8b0


	//   ....[7]....
        /*0094*/ 	.word	0x0000f8e0


	//   ....[8]....
        /*0098*/ 	.word	0x0000f970


	//   ....[9]....
        /*009c*/ 	.word	0x0000f9b0


	//   ....[10]....
        /*00a0*/ 	.word	0x0000f9f0


	//   ....[11]....
        /*00a4*/ 	.word	0x0000fac0


	//   ....[12]....
        /*00a8*/ 	.word	0x0000fc20


	//   ....[13]....
        /*00ac*/ 	.word	0x0000fd80


	//   ....[14]....
        /*00b0*/ 	.word	0x0000fed0


	//   ....[15]....
        /*00b4*/ 	.word	0x0000ff00


	//   ....[16]....
        /*00b8*/ 	.word	0x0000ff30


	//   ....[17]....
        /*00bc*/ 	.word	0x0000ffd0


	//   ....[18]....
        /*00c0*/ 	.word	0x00010020


	//   ....[19]....
        /*00c4*/ 	.word	0x00010190


	//   ....[20]....
        /*00c8*/ 	.word	0x00010290


	//   ....[21]....
        /*00cc*/ 	.word	0x000103c0


	//   ....[22]....
        /*00d0*/ 	.word	0x000103f0


	//----- nvinfo : EIATTR_MAX_THREADS
	.align		4
.L_5479:
        /*00d4*/ 	.byte	0x04, 0x05
        /*00d6*/ 	.short	(.L_5481 - .L_5480)
.L_5480:
        /*00d8*/ 	.word	0x00000080
        /*00dc*/ 	.word	0x00000001
        /*00e0*/ 	.word	0x00000001


	//----- nvinfo : EIATTR_CRS_STACK_SIZE
	.align		4
.L_5481:
        /*00e4*/ 	.byte	0x04, 0x1e
        /*00e6*/ 	.short	(.L_5483 - .L_5482)
.L_5482:
        /*00e8*/ 	.word	0x00000000


	//----- nvinfo : EIATTR_CBANK_PARAM_SIZE
	.align		4
.L_5483:
        /*00ec*/ 	.byte	0x03, 0x19
        /*00ee*/ 	.short	0x0290


	//----- nvinfo : EIATTR_PARAM_CBANK
	.align		4
        /*00f0*/ 	.byte	0x04, 0x0a
        /*00f2*/ 	.short	(.L_5485 - .L_5484)
	.align		4
.L_5484:
        /*00f4*/ 	.word	index@(.nv.constant0._ZN2at6native18elementwise_kernelILi128ELi4EZNS0_15gpu_kernel_implINS0_13BinaryFunctorIfffZZZNS0_19minimum_kernel_cudaERNS_18TensorIteratorBaseEENKUlvE0_clEvENKUlvE0_clEvEUlffE_EEEEvS5_RKT_EUliE_EEviT1_)
        /*00f8*/ 	.short	0x0380
        /*00fa*/ 	.short	0x0290


	//----- nvinfo : EIATTR_SW_WAR
	.align		4
.L_5485:
        /*00fc*/ 	.byte	0x04, 0x36
        /*00fe*/ 	.short	(.L_5487 - .L_5486)
.L_5486:
        /*0100*/ 	.word	0x00000008
.L_5487:


//--------------------- .nv.info._ZN2at6native27unrolled_elementwise_kernelINS0_13BinaryFunctorIfffZZZNS0_19minimum_kernel_cudaERNS_18TensorIteratorBaseEENKUlvE0_clEvENKUlvE0_clEvEUlffE_EESt5arrayIPcLm3EELi4E23TrivialOffsetCalculatorILi2EjESC_ILi1EjENS0_6memory12LoadWithCastILi2EEENSF_13StoreWithCastILi1EEEEEviT_T0_T2_T3_T4_T5_ --------------------------
	.section	.nv.info._ZN2at6native27unrolled_elementwise_kernelINS0_13BinaryFunctorIfffZZZNS0_19minimum_kernel_cudaERNS_18TensorIteratorBaseEENKUlvE0_clEvENKUlvE0_clEvEUlffE_EESt5arrayIPcLm3EELi4E23TrivialOffsetCalculatorILi2EjESC_ILi1EjENS0_6memory12LoadWithCastILi2EEENSF_13StoreWithCastILi1EEEEEviT_T0_T2_T3_T4_T5_,"",@"SHT_CUDA_INFO"
	.sectionflags	@""
	.align	4


	//----- nvinfo : EIATTR_CUDA_API_VERSION
	.align		4
        /*0000*/ 	.byte	0x04, 0x37
        /*0002*/ 	.short	(.L_5489 - .L_5488)
.L_5488:
        /*0004*/ 	.word	0x00000082


	//----- nvinfo : EIATTR_KPARAM_INFO
	.align		4
.L_5489:
        /*0008*/ 	.byte	0x04, 0x17
        /*000a*/ 	.short	(.L_5491 - .L_5490)
.L_5490:
        /*000c*/ 	.word	0x00000000
        /*0010*/ 	.short	0x0006
        /*0012*/ 	.short	0x0030
        /*0014*/ 	.byte	0x00, 0xf0, 0x21, 0x00


	//----- nvinfo : EIATTR_KPARAM_INFO
	.align		4
.L_5491:
        /*0018*/ 	.byte	0x04, 0x17
        /*001a*/ 	.short	(.L_5493 - .L_5492)
.L_5492:
        /*001c*/ 	.word	0x00000000
        /*0020*/ 	.short	0x0005
        /*0022*/ 	.short	0x0024
        /*0024*/ 	.byte	0x00, 0xf0, 0x31, 0x00


	//----- nvinfo : EIATTR_KPARAM_INFO
	.align		4
.L_5493:
        /*0028*/ 	.byte	0x04, 0x17
        /*002a*/ 	.short	(.L_5495 - .L_5494)
.L_5494:
        /*002c*/ 	.word	0x00000000
        /*0030*/ 	.short	0x0004
        /*0032*/ 	.short	0x0021
        /*0034*/ 	.byte	0x00, 0xf0, 0x05, 0x00


	//----- nvinfo : EIATTR_KPARAM_INFO
	.align		4
.L_5495:
        /*0038*/ 	.byte	0x04, 0x17
        /*003a*/ 	.short	(.L_5497 - .L_5496)
.L_5496:
        /*003c*/ 	.word	0x00000000
        /*0040*/ 	.short	0x0003
        /*0042*/ 	.short	0x0020
        /*0044*/ 	.byte	0x00, 0xf0, 0x05, 0x00


	//----- nvinfo : EIATTR_KPARAM_INFO
	.align		4
.L_5497:
        /*0048*/ 	.byte	0x04, 0x17
        /*004a*/ 	.short	(.L_5499 - .L_5498)
.L_5498:
        /*004c*/ 	.word	0x00000000
        /*0050*/ 	.short	0x0002
        /*0052*/ 	.short	0x0008
        /*0054*/ 	.byte	0x00, 0xf0, 0x61, 0x00


	//----- nvinfo : EIATTR_KPARAM_INFO
	.align		4
.L_5499:
        /*0058*/ 	.byte	0x04, 0x17
        /*005a*/ 	.short	(.L_5501 - .L_5500)
.L_5500:
        /*005c*/ 	.word	0x00000000
        /*0060*/ 	.short	0x0001
        /*0062*/ 	.short	0x0004
        /*0064*/ 	.byte	0x00, 0xf0, 0x05, 0x00


	//----- nvinfo : EIATTR_KPARAM_INFO
	.align		4
.L_5501:
        /*0068*/ 	.byte	0x04, 0x17
        /*006a*/ 	.short	(.L_5503 - .L_5502)
.L_5502:
        /*006c*/ 	.word	0x00000000
        /*0070*/ 	.short	0x0000
        /*0072*/ 	.short	0x0000
        /*0074*/ 	.byte	0x00, 0xf0, 0x11, 0x00


	//----- nvinfo : EIATTR_SPARSE_MMA_MASK
	.align		4
.L_5503:
        /*0078*/ 	.byte	0x03, 0x50
        /*007a*/ 	.short	0x0000


	//----- nvinfo : EIATTR_MAXREG_COUNT
	.align		4
        /*007c*/ 	.byte	0x03, 0x1b
        /*007e*/ 	.short	0x00ff


	//----- nvinfo : EIATTR_EXTERNS
	.align		4
        /*0080*/ 	.byte	0x04, 0x0f
        /*0082*/ 	.short	(.L_5505 - .L_5504)


	//   ....[0]....
	.align		4
.L_5504:
        /*0084*/ 	.word	index@(__assertfail)


	//----- nvinfo : EIATTR_MERCURY_ISA_VERSION
	.align		4
.L_5505:
        /*0088*/ 	.byte	0x03, 0x5f
        /*008a*/ 	.short	0x0101


	//----- nvinfo : EIATTR_VRC_CTA_INIT_COUNT
	.align		4
        /*008c*/ 	.byte	0x02, 0x4a
	.zero		1
	.zero		1


	//----- nvinfo : EIATTR_SYSCALL_OFFSETS
	.align		4
        /*0090*/ 	.byte	0x04, 0x46
        /*0092*/ 	.short	(.L_5507 - .L_5506)


	//   ....[0]....
.L_5506:
        /*0094*/ 	.word	0x00000df0


	//   ....[1]....
        /*0098*/ 	.word	0x00001c10


	//   ....[2]....
        /*009c*/ 	.word	0x00002b20


	//   ....[3]....
        /*00a0*/ 	.word	0x00003940


	//   ....[4]....
        /*00a4*/ 	.word	0x000047e0


	//   ....[5]....
        /*00a8*/ 	.word	0x000055f0


	//   ....[6]....
        /*00ac*/ 	.word	0x00006490


	//   ....[7]....
        /*00b0*/ 	.word	0x00007280


	//   ....[8]....
        /*00b4*/ 	.word	0x000083e0


	//   ....[9]....
        /*00b8*/ 	.word	0x00009180


	//   ....[10]....
        /*00bc*/ 	.word	0x00009fe0


	//   ....[11]....
        /*00c0*/ 	.word	0x0000ae40


	//----- nvinfo : EIATTR_EXIT_INSTR_OFFSETS
	.align		4
.L_5507:
        /*00c4*/ 	.byte	0x04, 0x1c
        /*00c6*/ 	.short	(.L_5509 - .L_5508)


	//   ....[0]....
.L_5508:
        /*00c8*/ 	.word	0x0000a280


	//   ....[1]....
        /*00cc*/ 	.word	0x0000a3c0


	//   ....[2]....
        /*00d0*/ 	.word	0x0000a400


	//   ....[3]....
        /*00d4*/ 	.word	0x0000a490


	//   ....[4]....
        /*00d8*/ 	.word	0x0000a4c0


	//   ....[5]....
        /*00dc*/ 	.word	0x0000a4f0


	//   ....[6]....
        /*00e0*/ 	.word	0x0000a570


	//   ....[7]....
        /*00e4*/ 	.word	0x0000a5a0


	//   ....[8]....
        /*00e8*/ 	.word	0x0000a630


	//   ....[9]....
        /*00ec*/ 	.word	0x0000a670


	//   ....[10]....
        /*00f0*/ 	.word	0x0000a6b0


	//   ....[11]....
        /*00f4*/ 	.word	0x0000a780


	//   ....[12]....
        /*00f8*/ 	.word	0x0000a8e0


	//   ....[13]....
        /*00fc*/ 	.word	0x0000aa40


	//   ....[14]....
        /*0100*/ 	.word	0x0000ab90


	//   ....[15]....
        /*0104*/ 	.word	0x0000abc0


	//   ....[16]....
        /*0108*/ 	.word	0x0000abf0


	//   ....[17]....
        /*010c*/ 	.word	0x0000ac90


	//   ....[18]....
        /*0110*/ 	.word	0x0000ace0


	//   ....[19]....
        /*0114*/ 	.word	0x0000ae50


	//   ....[20]....
        /*0118*/ 	.word	0x0000af50


	//   ....[21]....
        /*011c*/ 	.word	0x0000b080


	//   ....[22]....
        /*0120*/ 	.word	0x0000b0b0


	//----- nvinfo : EIATTR_MAX_THREADS
	.align		4
.L_5509:
        /*0124*/ 	.byte	0x04, 0x05
        /*0126*/ 	.short	(.L_5511 - .L_5510)
.L_5510:
        /*0128*/ 	.word	0x00000080
        /*012c*/ 	.word	0x00000001
        /*0130*/ 	.word	0x00000001


	//----- nvinfo : EIATTR_CRS_STACK_SIZE
	.align		4
.L_5511:
        /*0134*/ 	.byte	0x04, 0x1e
        /*0136*/ 	.short	(.L_5513 - .L_5512)
.L_5512:
        /*0138*/ 	.word	0x00000000


	//----- nvinfo : EIATTR_CBANK_PARAM_SIZE
	.align		4
.L_5513:
        /*013c*/ 	.byte	0x03, 0x19
        /*013e*/ 	.short	0x0038


	//----- nvinfo : EIATTR_PARAM_CBANK
	.align		4
        /*0140*/ 	.byte	0x04, 0x0a
        /*0142*/ 	.short	(.L_5515 - .L_5514)
	.align		4
.L_5514:
        /*0144*/ 	.word	index@(.nv.constant0._ZN2at6native27unrolled_elementwise_kernelINS0_13BinaryFunctorIfffZZZNS0_19minimum_kernel_cudaERNS_18TensorIteratorBaseEENKUlvE0_clEvENKUlvE0_clEvEUlffE_EESt5arrayIPcLm3EELi4E23TrivialOffsetCalculatorILi2EjESC_ILi1EjENS0_6memory12LoadWithCastILi2EEENSF_13StoreWithCastILi1EEEEEviT_T0_T2_T3_T4_T5_)
        /*0148*/ 	.short	0x0380
        /*014a*/ 	.short	0x0038


	//----- nvinfo : EIATTR_SW_WAR
	.align		4
.L_5515:
        /*014c*/ 	.byte	0x04, 0x36
        /*014e*/ 	.short	(.L_5517 - .L_5516)
.L_5516:
        /*0150*/ 	.word	0x00000008
.L_5517:


//--------------------- .nv.info._ZN2at6native18elementwise_kernelILi128ELi2EZNS0_22gpu_kernel_impl_nocastINS0_13BinaryFunctorIfffZZZNS0_19minimum_kernel_cudaERNS_18TensorIteratorBaseEENKUlvE0_clEvENKUlvE0_clEvEUlffE_EEEEvS5_RKT_EUliE_EEviT1_ --------------------------
	.section	.nv.info._ZN2at6native18elementwise_kernelILi128ELi2EZNS0_22gpu_kernel_impl_nocastINS0_13BinaryFunctorIfffZZZNS0_19minimum_kernel_cudaERNS_18TensorIteratorBaseEENKUlvE0_clEvENKUlvE0_clEvEUlffE_EEEEvS5_RKT_EUliE_EEviT1_,"",@"SHT_CUDA_INFO"
	.sectionflags	@""
	.align	4


	//----- nvinfo : EIATTR_CUDA_API_VERSION
	.align		4
        /*0000*/ 	.byte	0x04, 0x37
        /*0002*/ 	.short	(.L_5519 - .L_5518)
.L_5518:
        /*0004*/ 	.word	0x00000082


	//----- nvinfo : EIATTR_KPARAM_INFO
	.align		4
.L_5519:
        /*0008*/ 	.byte	0x04, 0x17
        /*000a*/ 	.short	(.L_5521 - .L_5520)
.L_5520:
        /*000c*/ 	.word	0x00000000
        /*0010*/ 	.short	0x0001
        /*0012*/ 	.short	0x0008
        /*0014*/ 	.byte	0x00, 0xf0, 0x21, 0x0a


	//----- nvinfo : EIATTR_KPARAM_INFO
	.align		4
.L_5521:
        /*0018*/ 	.byte	0x04, 0x17
        /*001a*/ 	.short	(.L_5523 - .L_5522)
.L_5522:
        /*001c*/ 	.word	0x00000000
        /*0020*/ 	.short	0x0000
        /*0022*/ 	.short	0x0000
        /*0024*/ 	.byte	0x00, 0xf0, 0x11, 0x00


	//----- nvinfo : EIATTR_SPARSE_MMA_MASK
	.align		4
.L_5523:
        /*0028*/ 	.byte	0x03, 0x50
        /*002a*/ 	.short	0x0000


	//----- nvinfo : EIATTR_MAXREG_COUNT
	.align		4
        /*002c*/ 	.byte	0x03, 0x1b
        /*002e*/ 	.short	0x0080


	//----- nvinfo : EIATTR_MERCURY_ISA_VERSION
	.align		4
        /*0030*/ 	.byte	0x03, 0x5f
        /*0032*/ 	.short	0x0101


	//----- nvinfo : EIATTR_VRC_CTA_INIT_COUNT
	.align		4
        /*0034*/ 	.byte	0x02, 0x4a
	.zero		1
	.zero		1


	//----- nvinfo : EIATTR_EXIT_INSTR_OFFSETS
	.align		4
        /*0038*/ 	.byte	0x04, 0x1c
        /*003a*/ 	.short	(.L_5525 - .L_5524)


	//   ....[0]....
.L_5524:
        /*003c*/ 	.word	0x000001b0


	//   ....[1]....
        /*0040*/ 	.word	0x00000270


	//   ....[2]....
        /*0044*/ 	.word	0x00001a00


	//   ....[3]....
        /*0048*/ 	.word	0x000030f0


	//----- nvinfo : EIATTR_MAX_THREADS
	.align		4
.L_5525:
        /*004c*/ 	.byte	0x04, 0x05
        /*004e*/ 	.short	(.L_5527 - .L_5526)
.L_5526:
        /*0050*/ 	.word	0x00000080
        /*0054*/ 	.word	0x00000001
        /*0058*/ 	.word	0x00000001


	//----- nvinfo : EIATTR_CRS_STACK_SIZE
	.align		4
.L_5527:
        /*005c*/ 	.byte	0x04, 0x1e
        /*005e*/ 	.short	(.L_5529 - .L_5528)
.L_5528:
        /*0060*/ 	.word	0x00000000


	//----- nvinfo : EIATTR_CBANK_PARAM_SIZE
	.align		4
.L_5529:
        /*0064*/ 	.byte	0x03, 0x19
        /*0066*/ 	.short	0x0290


	//----- nvinfo : EIATTR_PARAM_CBANK
	.align		4
        /*0068*/ 	.byte	0x04, 0x0a
        /*006a*/ 	.short	(.L_5531 - .L_5530)
	.align		4
.L_5530:
        /*006c*/ 	.word	index@(.nv.constant0._ZN2at6native18elementwise_kernelILi128ELi2EZNS0_22gpu_kernel_impl_nocastINS0_13BinaryFunctorIfffZZZNS0_19minimum_kernel_cudaERNS_18TensorIteratorBaseEENKUlvE0_clEvENKUlvE0_clEvEUlffE_EEEEvS5_RKT_EUliE_EEviT1_)
        /*0070*/ 	.short	0x0380
        /*0072*/ 	.short	0x0290


	//----- nvinfo : EIATTR_SW_WAR
	.align		4
.L_5531:
        /*0074*/ 	.byte	0x04, 0x36
        /*0076*/ 	.short	(.L_5533 - .L_5532)
.L_5532:
        /*0078*/ 	.word	0x00000008
.L_5533:


//--------------------- .nv.info._ZN2at6native27unrolled_elementwise_kernelINS0_13BinaryFunctorIfffZZZNS0_19minimum_kernel_cudaERNS_18TensorIteratorBaseEENKUlvE0_clEvENKUlvE0_clEvEUlffE_EESt5arrayIPcLm3EELi4E23TrivialOffsetCalculatorILi2EjESC_ILi1EjENS0_6memory15LoadWithoutCastENSF_16StoreWithoutCastEEEviT_T0_T2_T3_T4_T5_ --------------------------
	.section	.nv.info._ZN2at6native27unrolled_elementwise_kernelINS0_13BinaryFunctorIfffZZZNS0_19minimum_kernel_cudaERNS_18TensorIteratorBaseEENKUlvE0_clEvENKUlvE0_clEvEUlffE_EESt5arrayIPcLm3EELi4E23TrivialOffsetCalculatorILi2EjESC_ILi1EjENS0_6memory15LoadWithoutCastENSF_16StoreWithoutCastEEEviT_T0_T2_T3_T4_T5_,"",@"SHT_CUDA_INFO"
	.sectionflags	@""
	.align	4


	//----- nvinfo : EIATTR_CUDA_API_VERSION
	.align		4
        /*0000*/ 	.byte	0x04, 0x37
        /*0002*/ 	.short	(.L_5535 - .L_5534)
.L_5534:
        /*0004*/ 	.word	0x00000082


	//----- nvinfo : EIATTR_KPARAM_INFO
	.align		4
.L_5535:
        /*0008*/ 	.byte	0x04, 0x17
        /*000a*/ 	.short	(.L_5537 - .L_5536)
.L_5536:
        /*000c*/ 	.word	0x00000000
        /*0010*/ 	.short	0x0006
        /*0012*/ 	.short	0x0023
        /*0014*/ 	.byte	0x00, 0xf0, 0x05, 0x00


	//----- nvinfo : EIATTR_KPARAM_INFO
	.align		4
.L_5537:
        /*0018*/ 	.byte	0x04, 0x17
        /*001a*/ 	.short	(.L_5539 - .L_5538)
.L_5538:
        /*001c*/ 	.word	0x00000000
        /*0020*/ 	.short	0x0005
        /*0022*/ 	.short	0x0022
        /*0024*/ 	.byte	0x00, 0xf0, 0x05, 0x00


	//----- nvinfo : EIATTR_KPARAM_INFO
	.align		4
.L_5539:
        /*0028*/ 	.byte	0x04, 0x17
        /*002a*/ 	.short	(.L_5541 - .L_5540)
.L_5540:
        /*002c*/ 	.word	0x00000000
        /*0030*/ 	.short	0x0004
        /*0032*/ 	.short	0x0021
        /*0034*/ 	.byte	0x00, 0xf0, 0x05, 0x00


	//----- nvinfo : EIATTR_KPARAM_INFO
	.align		4
.L_5541:
        /*0038*/ 	.byte	0x04, 0x17
        /*003a*/ 	.short	(.L_5543 - .L_5542)
.L_5542:
        /*003c*/ 	.word	0x00000000
        /*0040*/ 	.short	0x0003
        /*0042*/ 	.short	0x0020
        /*0044*/ 	.byte	0x00, 0xf0, 0x05, 0x00


	//----- nvinfo : EIATTR_KPARAM_INFO
	.align		4
.L_5543:
        /*0048*/ 	.byte	0x04, 0x17
        /*004a*/ 	.short	(.L_5545 - .L_5544)
.L_5544:
        /*004c*/ 	.word	0x00000000
        /*0050*/ 	.short	0x0002
        /*0052*/ 	.short	0x0008
        /*0054*/ 	.byte	0x00, 0xf0, 0x61, 0x00


	//----- nvinfo : EIATTR_KPARAM_INFO
	.align		4
.L_5545:
        /*0058*/ 	.byte	0x04, 0x17
        /*005a*/ 	.short	(.L_5547 - .L_5546)
.L_5546:
        /*005c*/ 	.word	0x00000000
        /*0060*/ 	.short	0x0001
        /*0062*/ 	.short	0x0004
        /*0064*/ 	.byte	0x00, 0xf0, 0x05, 0x00


	//----- nvinfo : EIATTR_KPARAM_INFO
	.align		4
.L_5547:
        /*0068*/ 	.byte	0x04, 0x17
        /*006a*/ 	.short	(.L_5549 - .L_5548)
.L_5548:
        /*006c*/ 	.word	0x00000000
        /*0070*/ 	.short	0x0000
        /*0072*/ 	.short	0x0000
        /*0074*/ 	.byte	0x00, 0xf0, 0x11, 0x00


	//----- nvinfo : EIATTR_SPARSE_MMA_MASK
	.align		4
.L_5549:
        /*0078*/ 	.byte	0x03, 0x50
        /*007a*/ 	.short	0x0000


	//----- nvinfo : EIATTR_MAXREG_COUNT
	.align		4
        /*007c*/ 	.byte	0x03, 0x1b
        /*007e*/ 	.short	0x00ff


	//----- nvinfo : EIATTR_MERCURY_ISA_VERSION
	.align		4
        /*0080*/ 	.byte	0x03, 0x5f
        /*0082*/ 	.short	0x0101


	//----- nvinfo : EIATTR_VRC_CTA_INIT_COUNT
	.align		4
        /*0084*/ 	.byte	0x02, 0x4a
	.zero		1
	.zero		1


	//----- nvinfo : EIATTR_EXIT_INSTR_OFFSETS
	.align		4
        /*0088*/ 	.byte	0x04, 0x1c
        /*008a*/ 	.short	(.L_5551 - .L_5550)


	//   ....[0]....
.L_5550:
        /*008c*/ 	.word	0x000006f0


	//   ....[1]....
        /*0090*/ 	.word	0x00000740


	//----- nvinfo : EIATTR_MAX_THREADS
	.align		4
.L_5551:
        /*0094*/ 	.byte	0x04, 0x05
        /*0096*/ 	.short	(.L_5553 - .L_5552)
.L_5552:
        /*0098*/ 	.word	0x00000080
        /*009c*/ 	.word	0x00000001
        /*00a0*/ 	.word	0x00000001


	//----- nvinfo : EIATTR_CRS_STACK_SIZE
	.align		4
.L_5553:
        /*00a4*/ 	.byte	0x04, 0x1e
        /*00a6*/ 	.short	(.L_5555 - .L_5554)
.L_5554:
        /*00a8*/ 	.word	0x00000000


	//----- nvinfo : EIATTR_CBANK_PARAM_SIZE
	.align		4
.L_5555:
        /*00ac*/ 	.byte	0x03, 0x19
        /*00ae*/ 	.short	0x0024


	//----- nvinfo : EIATTR_PARAM_CBANK
	.align		4
        /*00b0*/ 	.byte	0x04, 0x0a
        /*00b2*/ 	.short	(.L_5557 - .L_5556)
	.align		4
.L_5556:
        /*00b4*/ 	.word	index@(.nv.constant0._ZN2at6native27unrolled_elementwise_kernelINS0_13BinaryFunctorIfffZZZNS0_19minimum_kernel_cudaERNS_18TensorIteratorBaseEENKUlvE0_clEvENKUlvE0_clEvEUlffE_EESt5arrayIPcLm3EELi4E23TrivialOffsetCalculatorILi2EjESC_ILi1EjENS0_6memory15LoadWithoutCastENSF_16StoreWithoutCastEEEviT_T0_T2_T3_T4_T5_)
        /*00b8*/ 	.short	0x0380
        /*00ba*/ 	.short	0x0024


	//----- nvinfo : EIATTR_SW_WAR
	.align		4
.L_5557:
        /*00bc*/ 	.byte	0x04, 0x36
        /*00be*/ 	.short	(.L_5559 - .L_5558)
.L_5558:
        /*00c0*/ 	.word	0x00000008
.L_5559:


//--------------------- .nv.info._ZN2at6native29vectorized_elementwise_kernelILi2ENS0_13BinaryFunctorIfffZZZNS0_19minimum_kernel_cudaERNS_18TensorIteratorBaseEENKUlvE0_clEvENKUlvE0_clEvEUlffE_EESt5arrayIPcLm3EEEEviT0_T1_ --------------------------
	.section	.nv.info._ZN2at6native29vectorized_elementwise_kernelILi2ENS0_13BinaryFunctorIfffZZZNS0_19minimum_kernel_cudaERNS_18TensorIteratorBaseEENKUlvE0_clEvENKUlvE0_clEvEUlffE_EESt5arrayIPcLm3EEEEviT0_T1_,"",@"SHT_CUDA_INFO"
	.sectionflags	@""
	.align	4


	//----- nvinfo : EIATTR_CUDA_API_VERSION
	.align		4
        /*0000*/ 	.byte	0x04, 0x37
        /*0002*/ 	.short	(.L_5561 - .L_5560)
.L_5560:
        /*0004*/ 	.word	0x00000082


	//----- nvinfo : EIATTR_KPARAM_INFO
	.align		4
.L_5561:
        /*0008*/ 	.byte	0x04, 0x17
        /*000a*/ 	.short	(.L_5563 - .L_5562)
.L_5562:
        /*000c*/ 	.word	0x00000000
        /*0010*/ 	.short	0x0002
        /*0012*/ 	.short	0x0008
        /*0014*/ 	.byte	0x00, 0xf0, 0x61, 0x00


	//----- nvinfo : EIATTR_KPARAM_INFO
	.align		4
.L_5563:
        /*0018*/ 	.byte	0x04, 0x17
        /*001a*/ 	.short	(.L_5565 - .L_5564)
.L_5564:
        /*001c*/ 	.word	0x00000000
        /*0020*/ 	.short	0x0001
        /*0022*/ 	.short	0x0004
        /*0024*/ 	.byte	0x00, 0xf0, 0x05, 0x00


	//----- nvinfo : EIATTR_KPARAM_INFO
	.align		4
.L_5565:
        /*0028*/ 	.byte	0x04, 0x17
        /*002a*/ 	.short	(.L_5567 - .L_5566)
.L_5566:
        /*002c*/ 	.word	0x00000000
        /*0030*/ 	.short	0x0000
        /*0032*/ 	.short	0x0000
        /*0034*/ 	.byte	0x00, 0xf0, 0x11, 0x00


	//----- nvinfo : EIATTR_SPARSE_MMA_MASK
	.align		4
.L_5567:
        /*0038*/ 	.byte	0x03, 0x50
        /*003a*/ 	.short	0x0000


	//----- nvinfo : EIATTR_MAXREG_COUNT
	.align		4
        /*003c*/ 	.byte	0x03, 0x1b
        /*003e*/ 	.short	0x00ff


	//----- nvinfo : EIATTR_MERCURY_ISA_VERSION
	.align		4
        /*0040*/ 	.byte	0x03, 0x5f
        /*0042*/ 	.short	0x0101


	//----- nvinfo : EIATTR_VRC_CTA_INIT_COUNT
	.align		4
        /*0044*/ 	.byte	0x02, 0x4a
	.zero		1
	.zero		1


	//----- nvinfo : EIATTR_EXIT_INSTR_OFFSETS
	.align		4
        /*0048*/ 	.byte	0x04, 0x1c
        /*004a*/ 	.short	(.L_5569 - .L_5568)


	//   ....[0]....
.L_5568:
        /*004c*/ 	.word	0x00000e90


	//   ....[1]....
        /*0050*/ 	.word	0x00000ee0


	//   ....[2]....
        /*0054*/ 	.word	0x00001450


	//----- nvinfo : EIATTR_MAX_THREADS
	.align		4
.L_5569:
        /*0058*/ 	.byte	0x04, 0x05
        /*005a*/ 	.short	(.L_5571 - .L_5570)
.L_5570:
        /*005c*/ 	.word	0x00000080
        /*0060*/ 	.word	0x00000001
        /*0064*/ 	.word	0x00000001


	//----- nvinfo : EIATTR_CRS_STACK_SIZE
	.align		4
.L_5571:
        /*0068*/ 	.byte	0x04, 0x1e
        /*006a*/ 	.short	(.L_5573 - .L_5572)
.L_5572:
        /*006c*/ 	.word	0x00000000


	//----- nvinfo : EIATTR_CBANK_PARAM_SIZE
	.align		4
.L_5573:
        /*0070*/ 	.byte	0x03, 0x19
        /*0072*/ 	.short	0x0020


	//----- nvinfo : EIATTR_PARAM_CBANK
	.align		4
        /*0074*/ 	.byte	0x04, 0x0a
        /*0076*/ 	.short	(.L_5575 - .L_5574)
	.align		4
.L_5574:
        /*0078*/ 	.word	index@(.nv.constant0._ZN2at6native29vectorized_elementwise_kernelILi2ENS0_13BinaryFunctorIfffZZZNS0_19minimum_kernel_cudaERNS_18TensorIteratorBaseEENKUlvE0_clEvENKUlvE0_clEvEUlffE_EESt5arrayIPcLm3EEEEviT0_T1_)
        /*007c*/ 	.short	0x0380
        /*007e*/ 	.short	0x0020


	//----- nvinfo : EIATTR_SW_WAR
	.align		4
.L_5575:
        /*0080*/ 	.byte	0x04, 0x36
        /*0082*/ 	.short	(.L_5577 - .L_5576)
.L_5576:
        /*0084*/ 	.word	0x00000008
.L_5577:


//--------------------- .nv.info._ZN2at6native29vectorized_elementwise_kernelILi4ENS0_13BinaryFunctorIfffZZZNS0_19minimum_kernel_cudaERNS_18TensorIteratorBaseEENKUlvE0_clEvENKUlvE0_clEvEUlffE_EESt5arrayIPcLm3EEEEviT0_T1_ --------------------------
	.section	.nv.info._ZN2at6native29vectorized_elementwise_kernelILi4ENS0_13BinaryFunctorIfffZZZNS0_19minimum_kernel_cudaERNS_18TensorIteratorBaseEENKUlvE0_clEvENKUlvE0_clEvEUlffE_EESt5arrayIPcLm3EEEEviT0_T1_,"",@"SHT_CUDA_INFO"
	.sectionflags	@""
	.align	4


	//----- nvinfo : EIATTR_CUDA_API_VERSION
	.align		4
        /*0000*/ 	.byte	0x04, 0x37
        /*0002*/ 	.short	(.L_5579 - .L_5578)
.L_5578:
        /*0004*/ 	.word	0x00000082


	//----- nvinfo : EIATTR_KPARAM_INFO
	.align		4
.L_5579:
        /*0008*/ 	.byte	0x04, 0x17
        /*000a*/ 	.short	(.L_5581 - .L_5580)
.L_5580:
        /*000c*/ 	.word	0x00000000
        /*0010*/ 	.short	0x0002
        /*0012*/ 	.short	0x0008
        /*0014*/ 	.byte	0x00, 0xf0, 0x61, 0x00


	//----- nvinfo : EIATTR_KPARAM_INFO
	.align		4
.L_5581:
        /*0018*/ 	.byte	0x04, 0x17
        /*001a*/ 	.short	(.L_5583 - .L_5582)
.L_5582:
        /*001c*/ 	.word	0x00000000
        /*0020*/ 	.short	0x0001
        /*0022*/ 	.short	0x0004
        /*0024*/ 	.byte	0x00, 0xf0, 0x05, 0x00


	//----- nvinfo : EIATTR_KPARAM_INFO
	.align		4
.L_5583:
        /*0028*/ 	.byte	0x04, 0x17
        /*002a*/ 	.short	(.L_5585 - .L_5584)
.L_5584:
        /*002c*/ 	.word	0x00000000
        /*0030*/ 	.short	0x0000
        /*0032*/ 	.short	0x0000
        /*0034*/ 	.byte	0x00, 0xf0, 0x11, 0x00


	//----- nvinfo : EIATTR_SPARSE_MMA_MASK
	.align		4
.L_5585:
        /*0038*/ 	.byte	0x03, 0x50
        /*003a*/ 	.short	0x0000


	//----- nvinfo : EIATTR_MAXREG_COUNT
	.align		4
        /*003c*/ 	.byte	0x03, 0x1b
        /*003e*/ 	.short	0x00ff


	//----- nvinfo : EIATTR_MERCURY_ISA_VERSION
	.align		4
        /*0040*/ 	.byte	0x03, 0x5f
        /*0042*/ 	.short	0x0101


	//----- nvinfo : EIATTR_VRC_CTA_INIT_COUNT
	.align		4
        /*0044*/ 	.byte	0x02, 0x4a
	.zero		1
	.zero		1


	//----- nvinfo : EIATTR_EXIT_INSTR_OFFSETS
	.align		4
        /*0048*/ 	.byte	0x04, 0x1c
        /*004a*/ 	.short	(.L_5587 - .L_5586)


	//   ....[0]....
.L_5586:
        /*004c*/ 	.word	0x00000e90


	//   ....[1]....
        /*0050*/ 	.word	0x00000ee0


	//   ....[2]....
        /*0054*/ 	.word	0x000013f0


	//----- nvinfo : EIATTR_MAX_THREADS
	.align		4
.L_5587:
        /*0058*/ 	.byte	0x04, 0x05
        /*005a*/ 	.short	(.L_5589 - .L_5588)
.L_5588:
        /*005c*/ 	.word	0x00000080
        /*0060*/ 	.word	0x00000001
        /*0064*/ 	.word	0x00000001


	//----- nvinfo : EIATTR_CRS_STACK_SIZE
	.align		4
.L_5589:
        /*0068*/ 	.byte	0x04, 0x1e
        /*006a*/ 	.short	(.L_5591 - .L_5590)
.L_5590:
        /*006c*/ 	.word	0x00000000


	//----- nvinfo : EIATTR_CBANK_PARAM_SIZE
	.align		4
.L_5591:
        /*0070*/ 	.byte	0x03, 0x19
        /*0072*/ 	.short	0x0020


	//----- nvinfo : EIATTR_PARAM_CBANK
	.align		4
        /*0074*/ 	.byte	0x04, 0x0a
        /*0076*/ 	.short	(.L_5593 - .L_5592)
	.align		4
.L_5592:
        /*0078*/ 	.word	index@(.nv.constant0._ZN2at6native29vectorized_elementwise_kernelILi4ENS0_13BinaryFunctorIfffZZZNS0_19minimum_kernel_cudaERNS_18TensorIteratorBaseEENKUlvE0_clEvENKUlvE0_clEvEUlffE_EESt5arrayIPcLm3EEEEviT0_T1_)
        /*007c*/ 	.short	0x0380
        /*007e*/ 	.short	0x0020


	//----- nvinfo : EIATTR_SW_WAR
	.align		4
.L_5593:
        /*0080*/ 	.byte	0x04, 0x36
        /*0082*/ 	.short	(.L_5595 - .L_5594)
.L_5594:
        /*0084*/ 	.word	0x00000008
.L_5595:


//--------------------- .nv.info._ZN2at6native29vectorized_elementwise_kernelILi8ENS0_13BinaryFunctorIfffZZZNS0_19minimum_kernel_cudaERNS_18TensorIteratorBaseEENKUlvE0_clEvENKUlvE0_clEvEUlffE_EESt5arrayIPcLm3EEEEviT0_T1_ --------------------------
	.section	.nv.info._ZN2at6native29vectorized_elementwise_kernelILi8ENS0_13BinaryFunctorIfffZZZNS0_19minimum_kernel_cudaERNS_18TensorIteratorBaseEENKUlvE0_clEvENKUlvE0_clEvEUlffE_EESt5arrayIPcLm3EEEEviT0_T1_,"",@"SHT_CUDA_INFO"
	.sectionflags	@""
	.align	4


	//----- nvinfo : EIATTR_CUDA_API_VERSION
	.align		4
        /*0000*/ 	.byte	0x04, 0x37
        /*0002*/ 	.short	(.L_5597 - .L_5596)
.L_5596:
        /*0004*/ 	.word	0x00000082


	//----- nvinfo : EIATTR_KPARAM_INFO
	.align		4
.L_5597:
        /*0008*/ 	.byte	0x04, 0x17
        /*000a*/ 	.short	(.L_5599 - .L_5598)
.L_5598:
        /*000c*/ 	.word	0x00000000
        /*0010*/ 	.short	0x0002
        /*0012*/ 	.short	0x0008
        /*0014*/ 	.byte	0x00, 0xf0, 0x61, 0x00


	//----- nvinfo : EIATTR_KPARAM_INFO
	.align		4
.L_5599:
        /*0018*/ 	.byte	0x04, 0x17
        /*001a*/ 	.short	(.L_5601 - .L_5600)
.L_5600:
        /*001c*/ 	.word	0x00000000
        /*0020*/ 	.short	0x0001
        /*0022*/ 	.short	0x0004
        /*0024*/ 	.byte	0x00, 0xf0, 0x05, 0x00


	//----- nvinfo : EIATTR_KPARAM_INFO
	.align		4
.L_5601:
        /*0028*/ 	.byte	0x04, 0x17
        /*002a*/ 	.short	(.L_5603 - .L_5602)
.L_5602:
        /*002c*/ 	.word	0x00000000
        /*0030*/ 	.short	0x0000
        /*0032*/ 	.short	0x0000
        /*0034*/ 	.byte	0x00, 0xf0, 0x11, 0x00


	//----- nvinfo : EIATTR_SPARSE_MMA_MASK
	.align		4
.L_5603:
        /*0038*/ 	.byte	0x03, 0x50
        /*003a*/ 	.short	0x0000


	//----- nvinfo : EIATTR_MAXREG_COUNT
	.align		4
        /*003c*/ 	.byte	0x03, 0x1b
        /*003e*/ 	.short	0x00ff


	//----- nvinfo : EIATTR_MERCURY_ISA_VERSION
	.align		4
        /*0040*/ 	.byte	0x03, 0x5f
        /*0042*/ 	.short	0x0101


	//----- nvinfo : EIATTR_VRC_CTA_INIT_COUNT
	.align		4
        /*0044*/ 	.byte	0x02, 0x4a
	.zero		1
	.zero		1


	//----- nvinfo : EIATTR_EXIT_INSTR_OFFSETS
	.align		4
        /*0048*/ 	.byte	0x04, 0x1c
        /*004a*/ 	.short	(.L_5605 - .L_5604)


	//   ....[0]....
.L_5604:
        /*004c*/ 	.word	0x00000e90


	//   ....[1]....
        /*0050*/ 	.word	0x00000ee0


	//   ....[2]....
        /*0054*/ 	.word	0x000013c0


	//----- nvinfo : EIATTR_MAX_THREADS
	.align		4
.L_5605:
        /*0058*/ 	.byte	0x04, 0x05
        /*005a*/ 	.short	(.L_5607 - .L_5606)
.L_5606:
        /*005c*/ 	.word	0x00000080
        /*0060*/ 	.word	0x00000001
        /*0064*/ 	.word	0x00000001


	//----- nvinfo : EIATTR_CRS_STACK_SIZE
	.align		4
.L_5607:
        /*0068*/ 	.byte	0x04, 0x1e
        /*006a*/ 	.short	(.L_5609 - .L_5608)
.L_5608:
        /*006c*/ 	.word	0x00000000


	//----- nvinfo : EIATTR_CBANK_PARAM_SIZE
	.align		4
.L_5609:
        /*0070*/ 	.byte	0x03, 0x19
        /*0072*/ 	.short	0x0020


	//----- nvinfo : EIATTR_PARAM_CBANK
	.align		4
        /*0074*/ 	.byte	0x04, 0x0a
        /*0076*/ 	.short	(.L_5611 - .L_5610)
	.align		4
.L_5610:
        /*0078*/ 	.word	index@(.nv.constant0._ZN2at6native29vectorized_elementwise_kernelILi8ENS0_13BinaryFunctorIfffZZZNS0_19minimum_kernel_cudaERNS_18TensorIteratorBaseEENKUlvE0_clEvENKUlvE0_clEvEUlffE_EESt5arrayIPcLm3EEEEviT0_T1_)
        /*007c*/ 	.short	0x0380
        /*007e*/ 	.short	0x0020


	//----- nvinfo : EIATTR_SW_WAR
	.align		4
.L_5611:
        /*0080*/ 	.byte	0x04, 0x36
        /*0082*/ 	.short	(.L_5613 - .L_5612)
.L_5612:
        /*0084*/ 	.word	0x00000008
.L_5613:


//--------------------- .nv.info._ZN2at6native18elementwise_kernelILi128ELi4EZNS0_15gpu_kernel_implINS0_13AUnaryFunctorIdddZZZNS0_19minimum_kernel_cudaERNS_18TensorIteratorBaseEENKUlvE0_clEvENKUlvE_clEvEUlddE_EEEEvS5_RKT_EUliE_EEviT1_ --------------------------
	.section	.nv.info._ZN2at6native18elementwise_kernelILi128ELi4EZNS0_15gpu_kernel_implINS0_13AUnaryFunctorIdddZZZNS0_19minimum_kernel_cudaERNS_18TensorIteratorBaseEENKUlvE0_clEvENKUlvE_clEvEUlddE_EEEEvS5_RKT_EUliE_EEviT1_,"",@"SHT_CUDA_INFO"
	.sectionflags	@""
	.align	4


	//----- nvinfo : EIATTR_CUDA_API_VERSION
	.align		4
        /*0000*/ 	.byte	0x04, 0x37
        /*0002*/ 	.short	(.L_5615 - .L_5614)
.L_5614:
        /*0004*/ 	.word	0x00000082


	//----- nvinfo : EIATTR_KPARAM_INFO
	.align		4
.L_5615:
        /*0008*/ 	.byte	0x04, 0x17
        /*000a*/ 	.short	(.L_5617 - .L_5616)
.L_5616:
        /*000c*/ 	.word	0x00000000
        /*0010*/ 	.short	0x0001
        /*0012*/ 	.short	0x0008
        /*0014*/ 	.byte	0x00, 0xf0, 0xa1, 0x08


	//----- nvinfo : EIATTR_KPARAM_INFO
	.align		4
.L_5617:
        /*0018*/ 	.byte	0x04, 0x17
        /*001a*/ 	.short	(.L_5619 - .L_5618)
.L_5618:
        /*001c*/ 	.word	0x00000000
        /*0020*/ 	.short	0x0000
        /*0022*/ 	.short	0x0000
        /*0024*/ 	.byte	0x00, 0xf0, 0x11, 0x00


	//----- nvinfo : EIATTR_SPARSE_MMA_MASK
	.align		4
.L_5619:
        /*0028*/ 	.byte	0x03, 0x50
        /*002a*/ 	.short	0x0000


	//----- nvinfo : EIATTR_MAXREG_COUNT
	.align		4
        /*002c*/ 	.byte	0x03, 0x1b
        /*002e*/ 	.short	0x0080


	//----- nvinfo : EIATTR_EXTERNS
	.align		4
        /*0030*/ 	.byte	0x04, 0x0f
        /*0032*/ 	.short	(.L_5621 - .L_5620)


	//   ....[0]....
	.align		4
.L_5620:
        /*0034*/ 	.word	index@(__assertfail)


	//----- nvinfo : EIATTR_MERCURY_ISA_VERSION
	.align		4
.L_5621:
        /*0038*/ 	.byte	0x03, 0x5f
        /*003a*/ 	.short	0x0101


	//----- nvinfo : EIATTR_VRC_CTA_INIT_COUNT
	.align		4
        /*003c*/ 	.byte	0x02, 0x4a
	.zero		1
	.zero		1


	//----- nvinfo : EIATTR_SYSCALL_OFFSETS
	.align		4
        /*0040*/ 	.byte	0x04, 0x46
        /*0042*/ 	.short	(.L_5623 - .L_5622)


	//   ....[0]....
.L_5622:
        /*0044*/ 	.word	0x00002180


	//   ....[1]....
        /*0048*/ 	.word	0x00003330


	//   ....[2]....
        /*004c*/ 	.word	0x00005680


	//   ....[3]....
        /*0050*/ 	.word	0x000065b0


	//   ....[4]....
        /*0054*/ 	.word	0x00008ab0


	//   ....[5]....
        /*0058*/ 	.word	0x000099e0


	//   ....[6]....
        /*005c*/ 	.word	0x0000bef0


	//   ....[7]....
        /*0060*/ 	.word	0x0000cdf0


	//----- nvinfo : EIATTR_EXIT_INSTR_OFFSETS
	.align		4
.L_5623:
        /*0064*/ 	.byte	0x04, 0x1c
        /*0066*/ 	.short	(.L_5625 - .L_5624)


	//   ....[0]....
.L_5624:
        /*0068*/ 	.word	0x00009d80


	//   ....[1]....
        /*006c*/ 	.word	0x0000c180


	//   ....[2]....
        /*0070*/ 	.word	0x0000c1c0


	//   ....[3]....
        /*0074*/ 	.word	0x0000c250


	//   ....[4]....
        /*0078*/ 	.word	0x0000c280


	//   ....[5]....
        /*007c*/ 	.word	0x0000c2b0


	//   ....[6]....
        /*0080*/ 	.word	0x0000c380


	//   ....[7]....
        /*0084*/ 	.word	0x0000c400


	//   ....[8]....
        /*0088*/ 	.word	0x0000c4e0


	//   ....[9]....
        /*008c*/ 	.word	0x0000c570


	//   ....[10]....
        /*0090*/ 	.word	0x0000c590


	//   ....[11]....
        /*0094*/ 	.word	0x0000c660


	//   ....[12]....
        /*0098*/ 	.word	0x0000c810


	//   ....[13]....
        /*009c*/ 	.word	0x0000c9c0


	//   ....[14]....
        /*00a0*/ 	.word	0x0000cb60


	//   ....[15]....
        /*00a4*/ 	.word	0x0000cb90


	//   ....[16]....
        /*00a8*/ 	.word	0x0000cbc0


	//   ....[17]....
        /*00ac*/ 	.word	0x0000cc60


	//   ....[18]....
        /*00b0*/ 	.word	0x0000cc90


	//   ....[19]....
        /*00b4*/ 	.word	0x0000ce00


	//   ....[20]....
        /*00b8*/ 	.word	0x0000cf50


	//   ....[21]....
        /*00bc*/ 	.word	0x0000d0d0


	//   ....[22]....
        /*00c0*/ 	.word	0x0000d150


	//----- nvinfo : EIATTR_MAX_THREADS
	.align		4
.L_5625:
        /*00c4*/ 	.byte	0x04, 0x05
        /*00c6*/ 	.short	(.L_5627 - .L_5626)
.L_5626:
        /*00c8*/ 	.word	0x00000080
        /*00cc*/ 	.word	0x00000001
        /*00d0*/ 	.word	0x00000001


	//----- nvinfo : EIATTR_CRS_STACK_SIZE
	.align		4
.L_5627:
        /*00d4*/ 	.byte	0x04, 0x1e
        /*00d6*/ 	.short	(.L_5629 - .L_5628)
.L_5628:
        /*00d8*/ 	.word	0x00000000


	//----- nvinfo : EIATTR_CBANK_PARAM_SIZE
	.align		4
.L_5629:
        /*00dc*/ 	.byte	0x03, 0x19
        /*00de*/ 	.short	0x0230


	//----- nvinfo : EIATTR_PARAM_CBANK
	.align		4
        /*00e0*/ 	.byte	0x04, 0x0a
        /*00e2*/ 	.short	(.L_5631 - .L_5630)
	.align		4
.L_5630:
        /*00e4*/ 	.word	index@(.nv.constant0._ZN2at6native18elementwise_kernelILi128ELi4EZNS0_15gpu_kernel_implINS0_13AUnaryFunctorIdddZZZNS0_19minimum_kernel_cudaERNS_18TensorIteratorBaseEENKUlvE0_clEvENKUlvE_clEvEUlddE_EEEEvS5_RKT_EUliE_EEviT1_)
        /*00e8*/ 	.short	0x0380
        /*00ea*/ 	.short	0x0230


	//----- nvinfo : EIATTR_SW_WAR
	.align		4
.L_5631:
        /*00ec*/ 	.byte	0x04, 0x36
        /*00ee*/ 	.short	(.L_5633 - .L_5632)
.L_5632:
        /*00f0*/ 	.word	0x00000008
.L_5633:


//--------------------- .nv.info._ZN2at6native27unrolled_elementwise_kernelINS0_13AUnaryFunctorIdddZZZNS0_19minimum_kernel_cudaERNS_18TensorIteratorBaseEENKUlvE0_clEvENKUlvE_clEvEUlddE_EESt5arrayIPcLm2EELi4E23TrivialOffsetCalculatorILi1EjESD_NS0_6memory12LoadWithCastILi1EEENSE_13StoreWithCastILi1EEEEEviT_T0_T2_T3_T4_T5_ --------------------------
	.section	.nv.info._ZN2at6native27unrolled_elementwise_kernelINS0_13AUnaryFunctorIdddZZZNS0_19minimum_kernel_cudaERNS_18TensorIteratorBaseEENKUlvE0_clEvENKUlvE_clEvEUlddE_EESt5arrayIPcLm2EELi4E23TrivialOffsetCalculatorILi1EjESD_NS0_6memory12LoadWithCastILi1EEENSE_13StoreWithCastILi1EEEEEviT_T0_T2_T3_T4_T5_,"",@"SHT_CUDA_INFO"
	.sectionflags	@""
	.align	4


	//----- nvinfo : EIATTR_CUDA_API_VERSION
	.align		4
        /*0000*/ 	.byte	0x04, 0x37
        /*0002*/ 	.short	(.L_5635 - .L_5634)
.L_5634:
        /*0004*/ 	.word	0x00000082


	//----- nvinfo : EIATTR_KPARAM_INFO
	.align		4
.L_5635:
        /*0008*/ 	.byte	0x04, 0x17
        /*000a*/ 	.short	(.L_5637 - .L_5636)
.L_5636:
        /*000c*/ 	.word	0x00000000
        /*0010*/ 	.short	0x0006
        /*0012*/ 	.short	0x0034
        /*0014*/ 	.byte	0x00, 0xf0, 0x21, 0x00


	//----- nvinfo : EIATTR_KPARAM_INFO
	.align		4
.L_5637:
        /*0018*/ 	.byte	0x04, 0x17
        /*001a*/ 	.short	(.L_5639 - .L_5638)
.L_5638:
        /*001c*/ 	.word	0x00000000
        /*0020*/ 	.short	0x0005
        /*0022*/ 	.short	0x002c
        /*0024*/ 	.byte	0x00, 0xf0, 0x21, 0x00


	//----- nvinfo : EIATTR_KPARAM_INFO
	.align		4
.L_5639:
        /*0028*/ 	.byte	0x04, 0x17
        /*002a*/ 	.short	(.L_5641 - .L_5640)
.L_5640:
        /*002c*/ 	.word	0x00000000
        /*0030*/ 	.short	0x0004
        /*0032*/ 	.short	0x0029
        /*0034*/ 	.byte	0x00, 0xf0, 0x05, 0x00


	//----- nvinfo : EIATTR_KPARAM_INFO
	.align		4
.L_5641:
        /*0038*/ 	.byte	0x04, 0x17
        /*003a*/ 	.short	(.L_5643 - .L_5642)
.L_5642:
        /*003c*/ 	.word	0x00000000
        /*0040*/ 	.short	0x0003
        /*0042*/ 	.short	0x0028
        /*0044*/ 	.byte	0x00, 0xf0, 0x05, 0x00


	//----- nvinfo : EIATTR_KPARAM_INFO
	.align		4
.L_5643:
        /*0048*/ 	.byte	0x04, 0x17
        /*004a*/ 	.short	(.L_5645 - .L_5644)
.L_5644:
        /*004c*/ 	.word	0x00000000
        /*0050*/ 	.short	0x0002
        /*0052*/ 	.short	0x0018
        /*0054*/ 	.byte	0x00, 0xf0, 0x41, 0x00


	//----- nvinfo : EIATTR_KPARAM_INFO
	.align		4
.L_5645:
        /*0058*/ 	.byte	0x04, 0x17
        /*005a*/ 	.short	(.L_5647 - .L_5646)
.L_5646:
        /*005c*/ 	.word	0x00000000
        /*0060*/ 	.short	0x0001
        /*0062*/ 	.short	0x0008
        /*0064*/ 	.byte	0x00, 0xf0, 0x41, 0x00


	//----- nvinfo : EIATTR_KPARAM_INFO
	.align		4
.L_5647:
        /*0068*/ 	.byte	0x04, 0x17
        /*006a*/ 	.short	(.L_5649 - .L_5648)
.L_5648:
        /*006c*/ 	.word	0x00000000
        /*0070*/ 	.short	0x0000
        /*0072*/ 	.short	0x0000
        /*0074*/ 	.byte	0x00, 0xf0, 0x11, 0x00


	//----- nvinfo : EIATTR_SPARSE_MMA_MASK
	.align		4
.L_5649:
        /*0078*/ 	.byte	0x03, 0x50
        /*007a*/ 	.short	0x0000


	//----- nvinfo : EIATTR_MAXREG_COUNT
	.align		4
        /*007c*/ 	.byte	0x03, 0x1b
        /*007e*/ 	.short	0x00ff


	//----- nvinfo : EIATTR_EXTERNS
	.align		4
        /*0080*/ 	.byte	0x04, 0x0f
        /*0082*/ 	.short	(.L_5651 - .L_5650)


	//   ....[0]....
	.align		4
.L_5650:
        /*0084*/ 	.word	index@(__assertfail)


	//----- nvinfo : EIATTR_MERCURY_ISA_VERSION
	.align		4
.L_5651:
        /*0088*/ 	.byte	0x03, 0x5f
        /*008a*/ 	.short	0x0101


	//----- nvinfo : EIATTR_VRC_CTA_INIT_COUNT
	.align		4
        /*008c*/ 	.byte	0x02, 0x4a
	.zero		1
	.zero		1


	//----- nvinfo : EIATTR_SYSCALL_OFFSETS
	.align		4
        /*0090*/ 	.byte	0x04, 0x46
        /*0092*/ 	.short	(.L_5653 - .L_5652)


	//   ....[0]....
.L_5652:
        /*0094*/ 	.word	0x00000eb0


	//   ....[1]....
        /*0098*/ 	.word	0x00001ee0


	//   ....[2]....
        /*009c*/ 	.word	0x00002e50


	//   ....[3]....
        /*00a0*/ 	.word	0x00003d90


	//   ....[4]....
        /*00a4*/ 	.word	0x00005150


	//   ....[5]....
        /*00a8*/ 	.word	0x000060f0


	//   ....[6]....
        /*00ac*/ 	.word	0x00007250


	//   ....[7]....
        /*00b0*/ 	.word	0x00008390


	//----- nvinfo : EIATTR_EXIT_INSTR_OFFSETS
	.align		4
.L_5653:
        /*00b4*/ 	.byte	0x04, 0x1c
        /*00b6*/ 	.short	(.L_5655 - .L_5654)


	//   ....[0]....
.L_5654:
        /*00b8*/ 	.word	0x000075e0


	//   ....[1]....
        /*00bc*/ 	.word	0x00007720


	//   ....[2]....
        /*00c0*/ 	.word	0x00007760


	//   ....[3]....
        /*00c4*/ 	.word	0x000077f0


	//   ....[4]....
        /*00c8*/ 	.word	0x00007820


	//   ....[5]....
        /*00cc*/ 	.word	0x00007850


	//   ....[6]....
        /*00d0*/ 	.word	0x00007920


	//   ....[7]....
        /*00d4*/ 	.word	0x000079a0


	//   ....[8]....
        /*00d8*/ 	.word	0x00007a80


	//   ....[9]....
        /*00dc*/ 	.word	0x00007b10


	//   ....[10]....
        /*00e0*/ 	.word	0x00007b30


	//   ....[11]....
        /*00e4*/ 	.word	0x00007c00


	//   ....[12]....
        /*00e8*/ 	.word	0x00007db0


	//   ....[13]....
        /*00ec*/ 	.word	0x00007f60


	//   ....[14]....
        /*00f0*/ 	.word	0x00008100


	//   ....[15]....
        /*00f4*/ 	.word	0x00008130


	//   ....[16]....
        /*00f8*/ 	.word	0x00008160


	//   ....[17]....
        /*00fc*/ 	.word	0x00008200


	//   ....[18]....
        /*0100*/ 	.word	0x00008230


	//   ....[19]....
        /*0104*/ 	.word	0x000083a0


	//   ....[20]....
        /*0108*/ 	.word	0x000084f0


	//   ....[21]....
        /*010c*/ 	.word	0x00008670


	//   ....[22]....
        /*0110*/ 	.word	0x000086f0


	//----- nvinfo : EIATTR_MAX_THREADS
	.align		4
.L_5655:
        /*0114*/ 	.byte	0x04, 0x05
        /*0116*/ 	.short	(.L_5657 - .L_5656)
.L_5656:
        /*0118*/ 	.word	0x00000080
        /*011c*/ 	.word	0x00000001
        /*0120*/ 	.word	0x00000001


	//----- nvinfo : EIATTR_CRS_STACK_SIZE
	.align		4
.L_5657:
        /*0124*/ 	.byte	0x04, 0x1e
        /*0126*/ 	.short	(.L_5659 - .L_5658)
.L_5658:
        /*0128*/ 	.word	0x00000000


	//----- nvinfo : EIATTR_CBANK_PARAM_SIZE
	.align		4
.L_5659:
        /*012c*/ 	.byte	0x03, 0x19
        /*012e*/ 	.short	0x003c


	//----- nvinfo : EIATTR_PARAM_CBANK
	.align		4
        /*0130*/ 	.byte	0x04, 0x0a
        /*0132*/ 	.short	(.L_5661 - .L_5660)
	.align		4
.L_5660:
        /*0134*/ 	.word	index@(.nv.constant0._ZN2at6native27unrolled_elementwise_kernelINS0_13AUnaryFunctorIdddZZZNS0_19minimum_kernel_cudaERNS_18TensorIteratorBaseEENKUlvE0_clEvENKUlvE_clEvEUlddE_EESt5arrayIPcLm2EELi4E23TrivialOffsetCalculatorILi1EjESD_NS0_6memory12LoadWithCastILi1EEENSE_13StoreWithCastILi1EEEEEviT_T0_T2_T3_T4_T5_)
        /*0138*/ 	.short	0x0380
        /*013a*/ 	.short	0x003c


	//----- nvinfo : EIATTR_SW_WAR
	.align		4
.L_5661:
        /*013c*/ 	.byte	0x04, 0x36
        /*013e*/ 	.short	(.L_5663 - .L_5662)
.L_5662:
        /*0140*/ 	.word	0x00000008
.L_5663:


//--------------------- .nv.info._ZN2at6native18elementwise_kernelILi128ELi2EZNS0_22gpu_kernel_impl_nocastINS0_13AUnaryFunctorIdddZZZNS0_19minimum_kernel_cudaERNS_18TensorIteratorBaseEENKUlvE0_clEvENKUlvE_clEvEUlddE_EEEEvS5_RKT_EUliE_EEviT1_ --------------------------
	.section	.nv.info._ZN2at6native18elementwise_kernelILi128ELi2EZNS0_22gpu_kernel_impl_nocastINS0_13AUnaryFunctorIdddZZZNS0_19minimum_kernel_cudaERNS_18TensorIteratorBaseEENKUlvE0_clEvENKUlvE_clEvEUlddE_EEEEvS5_RKT_EUliE_EEviT1_,"",@"SHT_CUDA_INFO"
	.sectionflags	@""
	.align	4


	//----- nvinfo : EIATTR_CUDA_API_VERSION
	.align		4
        /*0000*/ 	.byte	0x04, 0x37
        /*0002*/ 	.short	(.L_5665 - .L_5664)
.L_5664:
        /*0004*/ 	.word	0x00000082


	//----- nvinfo : EIATTR_KPARAM_INFO
	.align		4
.L_5665:
        /*0008*/ 	.byte	0x04, 0x17
        /*000a*/ 	.short	(.L_5667 - .L_5666)
.L_5666:
        /*000c*/ 	.word	0x00000000
        /*0010*/ 	.short	0x0001
        /*0012*/ 	.short	0x0008
        /*0014*/ 	.byte	0x00, 0xf0, 0x81, 0x08


	//----- nvinfo : EIATTR_KPARAM_INFO
	.align		4
.L_5667:
        /*0018*/ 	.byte	0x04, 0x17
        /*001a*/ 	.short	(.L_5669 - .L_5668)
.L_5668:
        /*001c*/ 	.word	0x00000000
        /*0020*/ 	.short	0x0000
        /*0022*/ 	.short	0x0000
        /*0024*/ 	.byte	0x00, 0xf0, 0x11, 0x00


	//----- nvinfo : EIATTR_SPARSE_MMA_MASK
	.align		4
.L_5669:
        /*0028*/ 	.byte	0x03, 0x50
        /*002a*/ 	.short	0x0000


	//----- nvinfo : EIATTR_MAXREG_COUNT
	.align		4
        /*002c*/ 	.byte	0x03, 0x1b
        /*002e*/ 	.short	0x0080


	//----- nvinfo : EIATTR_MERCURY_ISA_VERSION
	.align		4
        /*0030*/ 	.byte	0x03, 0x5f
        /*0032*/ 	.short	0x0101


	//----- nvinfo : EIATTR_VRC_CTA_INIT_COUNT
	.align		4
        /*0034*/ 	.byte	0x02, 0x4a
	.zero		1
	.zero		1


	//----- nvinfo : EIATTR_EXIT_INSTR_OFFSETS
	.align		4
        /*0038*/ 	.byte	0x04, 0x1c
        /*003a*/ 	.short	(.L_5671 - .L_5670)


	//   ....[0]....
.L_5670:
        /*003c*/ 	.word	0x000000e0


	//   ....[1]....
        /*0040*/ 	.word	0x00000110


	//   ....[2]....
        /*0044*/ 	.word	0x00000290


	//   ....[3]....
        /*0048*/ 	.word	0x00000390


	//   ....[4]....
        /*004c*/ 	.word	0x000015d0


	//   ....[5]....
        /*0050*/ 	.word	0x00002740


	//   ....[6]....
        /*0054*/ 	.word	0x00003bb0


	//   ....[7]....
        /*0058*/ 	.word	0x00004f80


	//----- nvinfo : EIATTR_MAX_THREADS
	.align		4
.L_5671:
        /*005c*/ 	.byte	0x04, 0x05
        /*005e*/ 	.short	(.L_5673 - .L_5672)
.L_5672:
        /*0060*/ 	.word	0x00000080
        /*0064*/ 	.word	0x00000001
        /*0068*/ 	.word	0x00000001


	//----- nvinfo : EIATTR_CRS_STACK_SIZE
	.align		4
.L_5673:
        /*006c*/ 	.byte	0x04, 0x1e
        /*006e*/ 	.short	(.L_5675 - .L_5674)
.L_5674:
        /*0070*/ 	.word	0x00000000


	//----- nvinfo : EIATTR_CBANK_PARAM_SIZE
	.align		4
.L_5675:
        /*0074*/ 	.byte	0x03, 0x19
        /*0076*/ 	.short	0x0228


	//----- nvinfo : EIATTR_PARAM_CBANK
	.align		4
        /*0078*/ 	.byte	0x04, 0x0a
        /*007a*/ 	.short	(.L_5677 - .L_5676)
	.align		4
.L_5676:
        /*007c*/ 	.word	index@(.nv.constant0._ZN2at6native18elementwise_kernelILi128ELi2EZNS0_22gpu_kernel_impl_nocastINS0_13AUnaryFunctorIdddZZZNS0_19minimum_kernel_cudaERNS_18TensorIteratorBaseEENKUlvE0_clEvENKUlvE_clEvEUlddE_EEEEvS5_RKT_EUliE_EEviT1_)
        /*0080*/ 	.short	0x0380
        /*0082*/ 	.short	0x0228


	//----- nvinfo : EIATTR_SW_WAR
	.align		4
.L_5677:
        /*0084*/ 	.byte	0x04, 0x36
        /*0086*/ 	.short	(.L_5679 - .L_5678)
.L_5678:
        /*0088*/ 	.word	0x00000008
.L_5679:


//--------------------- .nv.info._ZN2at6native27unrolled_elementwise_kernelINS0_13AUnaryFunctorIdddZZZNS0_19minimum_kernel_cudaERNS_18TensorIteratorBaseEENKUlvE0_clEvENKUlvE_clEvEUlddE_EESt5arrayIPcLm2EELi4E23TrivialOffsetCalculatorILi1EjESD_NS0_6memory15LoadWithoutCastENSE_16StoreWithoutCastEEEviT_T0_T2_T3_T4_T5_ --------------------------
	.section	.nv.info._ZN2at6native27unrolled_elementwise_kernelINS0_13AUnaryFunctorIdddZZZNS0_19minimum_kernel_cudaERNS_18TensorIteratorBaseEENKUlvE0_clEvENKUlvE_clEvEUlddE_EESt5arrayIPcLm2EELi4E23TrivialOffsetCalculatorILi1EjESD_NS0_6memory15LoadWithoutCastENSE_16StoreWithoutCastEEEviT_T0_T2_T3_T4_T5_,"",@"SHT_CUDA_INFO"
	.sectionflags	@""
	.align	4


	//----- nvinfo : EIATTR_CUDA_API_VERSION
	.align		4
        /*0000*/ 	.byte	0x04, 0x37
        /*0002*/ 	.short	(.L_5681 - .L_5680)
.L_5680:
        /*0004*/ 	.word	0x00000082


	//----- nvinfo : EIATTR_KPARAM_INFO
	.align		4
.L_5681:
        /*0008*/ 	.byte	0x04, 0x17
        /*000a*/ 	.short	(.L_5683 - .L_5682)
.L_5682:
        /*000c*/ 	.word	0x00000000
        /*0010*/ 	.short	0x0006
        /*0012*/ 	.short	0x002b
        /*0014*/ 	.byte	0x00, 0xf0, 0x05, 0x00


	//----- nvinfo : EIATTR_KPARAM_INFO
	.align		4
.L_5683:
        /*0018*/ 	.byte	0x04, 0x17
        /*001a*/ 	.short	(.L_5685 - .L_5684)
.L_5684:
        /*001c*/ 	.word	0x00000000
        /*0020*/ 	.short	0x0005
        /*0022*/ 	.short	0x002a
        /*0024*/ 	.byte	0x00, 0xf0, 0x05, 0x00


	//----- nvinfo : EIATTR_KPARAM_INFO
	.align		4
.L_5685:
        /*0028*/ 	.byte	0x04, 0x17
        /*002a*/ 	.short	(.L_5687 - .L_5686)
.L_5686:
        /*002c*/ 	.word	0x00000000
        /*0030*/ 	.short	0x0004
        /*0032*/ 	.short	0x0029
        /*0034*/ 	.byte	0x00, 0xf0, 0x05, 0x00


	//----- nvinfo : EIATTR_KPARAM_INFO
	.align		4
.L_5687:
        /*0038*/ 	.byte	0x04, 0x17
        /*003a*/ 	.short	(.L_5689 - .L_5688)
.L_5688:
        /*003c*/ 	.word	0x00000000
        /*0040*/ 	.short	0x0003
        /*0042*/ 	.short	0x0028
        /*0044*/ 	.byte	0x00, 0xf0, 0x05, 0x00


	//----- nvinfo : EIATTR_KPARAM_INFO
	.align		4
.L_5689:
        /*0048*/ 	.byte	0x04, 0x17
        /*004a*/ 	.short	(.L_5691 - .L_5690)
.L_5690:
        /*004c*/ 	.word	0x00000000
        /*0050*/ 	.short	0x0002
        /*0052*/ 	.short	0x0018
        /*0054*/ 	.byte	0x00, 0xf0, 0x41, 0x00


	//----- nvinfo : EIATTR_KPARAM_INFO
	.align		4
.L_5691:
        /*0058*/ 	.byte	0x04, 0x17
        /*005a*/ 	.short	(.L_5693 - .L_5692)
.L_5692:
        /*005c*/ 	.word	0x00000000
        /*0060*/ 	.short	0x0001
        /*0062*/ 	.short	0x0008
        /*0064*/ 	.byte	0x00, 0xf0, 0x41, 0x00


	//----- nvinfo : EIATTR_KPARAM_INFO
	.align		4
.L_5693:
        /*0068*/ 	.byte	0x04, 0x17
        /*006a*/ 	.short	(.L_5695 - .L_5694)
.L_5694:
        /*006c*/ 	.word	0x00000000
        /*0070*/ 	.short	0x0000
        /*0072*/ 	.short	0x0000
        /*0074*/ 	.byte	0x00, 0xf0, 0x11, 0x00


	//----- nvinfo : EIATTR_SPARSE_MMA_MASK
	.align		4
.L_5695:
        /*0078*/ 	.byte	0x03, 0x50
        /*007a*/ 	.short	0x0000


	//----- nvinfo : EIATTR_MAXREG_COUNT
	.align		4
        /*007c*/ 	.byte	0x03, 0x1b
        /*007e*/ 	.short	0x00ff


	//----- nvinfo : EIATTR_MERCURY_ISA_VERSION
	.align		4
        /*0080*/ 	.byte	0x03, 0x5f
        /*0082*/ 	.short	0x0101


	//----- nvinfo : EIATTR_VRC_CTA_INIT_COUNT
	.align		4
        /*0084*/ 	.byte	0x02, 0x4a
	.zero		1
	.zero		1


	//----- nvinfo : EIATTR_EXIT_INSTR_OFFSETS
	.align		4
        /*0088*/ 	.byte	0x04, 0x1c
        /*008a*/ 	.short	(.L_5697 - .L_5696)


	//   ....[0]....
.L_5696:
        /*008c*/ 	.word	0x00000760


	//   ....[1]....
        /*0090*/ 	.word	0x000007b0


	//----- nvinfo : EIATTR_MAX_THREADS
	.align		4
.L_5697:
        /*0094*/ 	.byte	0x04, 0x05
        /*0096*/ 	.short	(.L_5699 - .L_5698)
.L_5698:
        /*0098*/ 	.word	0x00000080
        /*009c*/ 	.word	0x00000001
        /*00a0*/ 	.word	0x00000001


	//----- nvinfo : EIATTR_CRS_STACK_SIZE
	.align		4
.L_5699:
        /*00a4*/ 	.byte	0x04, 0x1e
        /*00a6*/ 	.short	(.L_5701 - .L_5700)
.L_5700:
        /*00a8*/ 	.word	0x00000000


	//----- nvinfo : EIATTR_CBANK_PARAM_SIZE
	.align		4
.L_5701:
        /*00ac*/ 	.byte	0x03, 0x19
        /*00ae*/ 	.short	0x002c


	//----- nvinfo : EIATTR_PARAM_CBANK
	.align		4
        /*00b0*/ 	.byte	0x04, 0x0a
        /*00b2*/ 	.short	(.L_5703 - .L_5702)
	.align		4
.L_5702:
        /*00b4*/ 	.word	index@(.nv.constant0._ZN2at6native27unrolled_elementwise_kernelINS0_13AUnaryFunctorIdddZZZNS0_19minimum_kernel_cudaERNS_18TensorIteratorBaseEENKUlvE0_clEvENKUlvE_clEvEUlddE_EESt5arrayIPcLm2EELi4E23TrivialOffsetCalculatorILi1EjESD_NS0_6memory15LoadWithoutCastENSE_16StoreWithoutCastEEEviT_T0_T2_T3_T4_T5_)
        /*00b8*/ 	.short	0x0380
        /*00ba*/ 	.short	0x002c


	//----- nvinfo : EIATTR_SW_WAR
	.align		4
.L_5703:
        /*00bc*/ 	.byte	0x04, 0x36
        /*00be*/ 	.short	(.L_5705 - .L_5704)
.L_5704:
        /*00c0*/ 	.word	0x00000008
.L_5705:


//--------------------- .nv.info._ZN2at6native29vectorized_elementwise_kernelILi2ENS0_13AUnaryFunctorIdddZZZNS0_19minimum_kernel_cudaERNS_18TensorIteratorBaseEENKUlvE0_clEvENKUlvE_clEvEUlddE_EESt5arrayIPcLm2EEEEviT0_T1_ --------------------------
	.section	.nv.info._ZN2at6native29vectorized_elementwise_kernelILi2ENS0_13AUnaryFunctorIdddZZZNS0_19minimum_kernel_cudaERNS_18TensorIteratorBaseEENKUlvE0_clEvENKUlvE_clEvEUlddE_EESt5arrayIPcLm2EEEEviT0_T1_,"",@"SHT_CUDA_INFO"
	.sectionflags	@""
	.align	4


	//----- nvinfo : EIATTR_CUDA_API_VERSION
	.align		4
        /*0000*/ 	.byte	0x04, 0x37
        /*0002*/ 	.short	(.L_5707 - .L_5706)
.L_5706:
        /*0004*/ 	.word	0x00000082


	//----- nvinfo : EIATTR_KPARAM_INFO
	.align		4
.L_5707:
        /*0008*/ 	.byte	0x04, 0x17
        /*000a*/ 	.short	(.L_5709 - .L_5708)
.L_5708:
        /*000c*/ 	.word	0x00000000
        /*0010*/ 	.short	0x0002
        /*0012*/ 	.short	0x0018
        /*0014*/ 	.byte	0x00, 0xf0, 0x41, 0x00


	//----- nvinfo : EIATTR_KPARAM_INFO
	.align		4
.L_5709:
        /*0018*/ 	.byte	0x04, 0x17
        /*001a*/ 	.short	(.L_5711 - .L_5710)
.L_5710:
        /*001c*/ 	.word	0x00000000
        /*0020*/ 	.short	0x0001
        /*0022*/ 	.short	0x0008
        /*0024*/ 	.byte	0x00, 0xf0, 0x41, 0x00


	//----- nvinfo : EIATTR_KPARAM_INFO
	.align		4
.L_5711:
        /*0028*/ 	.byte	0x04, 0x17
        /*002a*/ 	.short	(.L_5713 - .L_5712)
.L_5712:
        /*002c*/ 	.word	0x00000000
        /*0030*/ 	.short	0x0000
        /*0032*/ 	.short	0x0000
        /*0034*/ 	.byte	0x00, 0xf0, 0x11, 0x00


	//----- nvinfo : EIATTR_SPARSE_MMA_MASK
	.align		4
.L_5713:
        /*0038*/ 	.byte	0x03, 0x50
        /*003a*/ 	.short	0x0000


	//----- nvinfo : EIATTR_MAXREG_COUNT
	.align		4
        /*003c*/ 	.byte	0x03, 0x1b
        /*003e*/ 	.short	0x00ff


	//----- nvinfo : EIATTR_MERCURY_ISA_VERSION
	.align		4
        /*0040*/ 	.byte	0x03, 0x5f
        /*0042*/ 	.short	0x0101


	//----- nvinfo : EIATTR_VRC_CTA_INIT_COUNT
	.align		4
        /*0044*/ 	.byte	0x02, 0x4a
	.zero		1
	.zero		1


	//----- nvinfo : EIATTR_EXIT_INSTR_OFFSETS
	.align		4
        /*0048*/ 	.byte	0x04, 0x1c
        /*004a*/ 	.short	(.L_5715 - .L_5714)


	//   ....[0]....
.L_5714:
        /*004c*/ 	.word	0x00000e70


	//   ....[1]....
        /*0050*/ 	.word	0x00000ec0


	//   ....[2]....
        /*0054*/ 	.word	0x000016d0


	//----- nvinfo : EIATTR_MAX_THREADS
	.align		4
.L_5715:
        /*0058*/ 	.byte	0x04, 0x05
        /*005a*/ 	.short	(.L_5717 - .L_5716)
.L_5716:
        /*005c*/ 	.word	0x00000080
        /*0060*/ 	.word	0x00000001
        /*0064*/ 	.word	0x00000001


	//----- nvinfo : EIATTR_CRS_STACK_SIZE
	.align		4
.L_5717:
        /*0068*/ 	.byte	0x04, 0x1e
        /*006a*/ 	.short	(.L_5719 - .L_5718)
.L_5718:
        /*006c*/ 	.word	0x00000000


	//----- nvinfo : EIATTR_CBANK_PARAM_SIZE
	.align		4
.L_5719:
        /*0070*/ 	.byte	0x03, 0x19
        /*0072*/ 	.short	0x0028


	//----- nvinfo : EIATTR_PARAM_CBANK
	.align		4
        /*0074*/ 	.byte	0x04, 0x0a
        /*0076*/ 	.short	(.L_5721 - .L_5720)
	.align		4
.L_5720:
        /*0078*/ 	.word	index@(.nv.constant0._ZN2at6native29vectorized_elementwise_kernelILi2ENS0_13AUnaryFunctorIdddZZZNS0_19minimum_kernel_cudaERNS_18TensorIteratorBaseEENKUlvE0_clEvENKUlvE_clEvEUlddE_EESt5arrayIPcLm2EEEEviT0_T1_)
        /*007c*/ 	.short	0x0380
        /*007e*/ 	.short	0x0028


	//----- nvinfo : EIATTR_SW_WAR
	.align		4
.L_5721:
        /*0080*/ 	.byte	0x04, 0x36
        /*0082*/ 	.short	(.L_5723 - .L_5722)
.L_5722:
        /*0084*/ 	.word	0x00000008
.L_5723:


//--------------------- .nv.info._ZN2at6native29vectorized_elementwise_kernelILi4ENS0_13AUnaryFunctorIdddZZZNS0_19minimum_kernel_cudaERNS_18TensorIteratorBaseEENKUlvE0_clEvENKUlvE_clEvEUlddE_EESt5arrayIPcLm2EEEEviT0_T1_ --------------------------
	.section	.nv.info._ZN2at6native29vectorized_elementwise_kernelILi4ENS0_13AUnaryFunctorIdddZZZNS0_19minimum_kernel_cudaERNS_18TensorIteratorBaseEENKUlvE0_clEvENKUlvE_clEvEUlddE_EESt5arrayIPcLm2EEEEviT0_T1_,"",@"SHT_CUDA_INFO"
	.sectionflags	@""
	.align	4


	//----- nvinfo : EIATTR_CUDA_API_VERSION
	.align		4
        /*0000*/ 	.byte	0x04, 0x37
        /*0002*/ 	.short	(.L_5725 - .L_5724)
.L_5724:
        /*0004*/ 	.word	0x00000082


	//----- nvinfo : EIATTR_KPARAM_INFO
	.align		4
.L_5725:
        /*0008*/ 	.byte	0x04, 0x17
        /*000a*/ 	.short	(.L_5727 - .L_5726)
.L_5726:
        /*000c*/ 	.word	0x00000000
        /*0010*/ 	.short	0x0002
        /*0012*/ 	.short	0x0018
        /*0014*/ 	.byte	0x00, 0xf0, 0x41, 0x00


	//----- nvinfo : EIATTR_KPARAM_INFO
	.align		4
.L_5727:
        /*0018*/ 	.byte	0x04, 0x17
        /*001a*/ 	.short	(.L_5729 - .L_5728)
.L_5728:
        /*001c*/ 	.word	0x00000000
        /*0020*/ 	.short	0x0001
        /*0022*/ 	.short	0x0008
        /*0024*/ 	.byte	0x00, 0xf0, 0x41, 0x00


	//----- nvinfo : EIATTR_KPARAM_INFO
	.align		4
.L_5729:
        /*0028*/ 	.byte	0x04, 0x17
        /*002a*/ 	.short	(.L_5731 - .L_5730)
.L_5730:
        /*002c*/ 	.word	0x00000000
        /*0030*/ 	.short	0x0000
        /*0032*/ 	.short	0x0000
        /*0034*/ 	.byte	0x00, 0xf0, 0x11, 0x00


	//----- nvinfo : EIATTR_SPARSE_MMA_MASK
	.align		4
.L_5731:
        /*0038*/ 	.byte	0x03, 0x50
        /*003a*/ 	.short	0x0000


	//----- nvinfo : EIATTR_MAXREG_COUNT
	.align		4
        /*003c*/ 	.byte	0x03, 0x1b
        /*003e*/ 	.short	0x00ff


	//----- nvinfo : EIATTR_MERCURY_ISA_VERSION
	.align		4
        /*0040*/ 	.byte	0x03, 0x5f
        /*0042*/ 	.short	0x0101


	//----- nvinfo : EIATTR_VRC_CTA_INIT_COUNT
	.align		4
        /*0044*/ 	.byte	0x02, 0x4a
	.zero		1
	.zero		1


	//----- nvinfo : EIATTR_EXIT_INSTR_OFFSETS
	.align		4
        /*0048*/ 	.byte	0x04, 0x1c
        /*004a*/ 	.short	(.L_5733 - .L_5732)


	//   ....[0]....
.L_5732:
        /*004c*/ 	.word	0x00000e70


	//   ....[1]....
        /*0050*/ 	.word	0x00000ec0


	//   ....[2]....
        /*0054*/ 	.word	0x000016a0


	//----- nvinfo : EIATTR_MAX_THREADS
	.align		4
.L_5733:
        /*0058*/ 	.byte	0x04, 0x05
        /*005a*/ 	.short	(.L_5735 - .L_5734)
.L_5734:
        /*005c*/ 	.word	0x00000080
        /*0060*/ 	.word	0x00000001
        /*0064*/ 	.word	0x00000001


	//----- nvinfo : EIATTR_CRS_STACK_SIZE
	.align		4
.L_5735:
        /*0068*/ 	.byte	0x04, 0x1e
        /*006a*/ 	.short	(.L_5737 - .L_5736)
.L_5736:
        /*006c*/ 	.word	0x00000000


	//----- nvinfo : EIATTR_CBANK_PARAM_SIZE
	.align		4
.L_5737:
        /*0070*/ 	.byte	0x03, 0x19
        /*0072*/ 	.short	0x0028


	//----- nvinfo : EIATTR_PARAM_CBANK
	.align		4
        /*0074*/ 	.byte	0x04, 0x0a
        /*0076*/ 	.short	(.L_5739 - .L_5738)
	.align		4
.L_5738:
        /*0078*/ 	.word	index@(.nv.constant0._ZN2at6native29vectorized_elementwise_kernelILi4ENS0_13AUnaryFunctorIdddZZZNS0_19minimum_kernel_cudaERNS_18TensorIteratorBaseEENKUlvE0_clEvENKUlvE_clEvEUlddE_EESt5arrayIPcLm2EEEEviT0_T1_)
        /*007c*/ 	.short	0x0380
        /*007e*/ 	.short	0x0028


	//----- nvinfo : EIATTR_SW_WAR
	.align		4
.L_5739:
        /*0080*/ 	.byte	0x04, 0x36
        /*0082*/ 	.short	(.L_5741 - .L_5740)
.L_5740:
        /*0084*/ 	.word	0x00000008
.L_5741:


//--------------------- .nv.info._ZN2at6native29vectorized_elementwise_kernelILi8ENS0_13AUnaryFunctorIdddZZZNS0_19minimum_kernel_cudaERNS_18TensorIteratorBaseEENKUlvE0_clEvENKUlvE_clEvEUlddE_EESt5arrayIPcLm2EEEEviT0_T1_ --------------------------
	.section	.nv.info._ZN2at6native29vectorized_elementwise_kernelILi8ENS0_13AUnaryFunctorIdddZZZNS0_19minimum_kernel_cudaERNS_18TensorIteratorBaseEENKUlvE0_clEvENKUlvE_clEvEUlddE_EESt5arrayIPcLm2EEEEviT0_T1_,"",@"SHT_CUDA_INFO"
	.sectionflags	@""
	.align	4


	//----- nvinfo : EIATTR_CUDA_API_VERSION
	.align		4
        /*0000*/ 	.byte	0x04, 0x37
        /*0002*/ 	.short	(.L_5743 - .L_5742)
.L_5742:
        /*0004*/ 	.word	0x00000082


	//----- nvinfo : EIATTR_KPARAM_INFO
	.align		4
.L_5743:
        /*0008*/ 	.byte	0x04, 0x17
        /*000a*/ 	.short	(.L_5745 - .L_5744)
.L_5744:
        /*000c*/ 	.word	0x00000000
        /*0010*/ 	.short	0x0002
        /*0012*/ 	.short	0x0018
        /*0014*/ 	.byte	0x00, 0xf0, 0x41, 0x00


	//----- nvinfo : EIATTR_KPARAM_INFO
	.align		4
.L_5745:
        /*0018*/ 	.byte	0x04, 0x17
        /*001a*/ 	.short	(.L_5747 - .L_5746)
.L_5746:
        /*001c*/ 	.word	0x00000000
        /*0020*/ 	.short	0x0001
        /*0022*/ 	.short	0x0008
        /*0024*/ 	.byte	0x00, 0xf0, 0x41, 0x00


	//----- nvinfo : EIATTR_KPARAM_INFO
	.align		4
.L_5747:
        /*0028*/ 	.byte	0x04, 0x17
        /*002a*/ 	.short	(.L_5749 - .L_5748)
.L_5748:
        /*002c*/ 	.word	0x00000000
        /*0030*/ 	.short	0x0000
        /*0032*/ 	.short	0x0000
        /*0034*/ 	.byte	0x00, 0xf0, 0x11, 0x00


	//----- nvinfo : EIATTR_SPARSE_MMA_MASK
	.align		4
.L_5749:
        /*0038*/ 	.byte	0x03, 0x50
        /*003a*/ 	.short	0x0000


	//----- nvinfo : EIATTR_MAXREG_COUNT
	.align		4
        /*003c*/ 	.byte	0x03, 0x1b
        /*003e*/ 	.short	0x00ff


	//----- nvinfo : EIATTR_MERCURY_ISA_VERSION
	.align		4
        /*0040*/ 	.byte	0x03, 0x5f
        /*0042*/ 	.short	0x0101


	//----- nvinfo : EIATTR_VRC_CTA_INIT_COUNT
	.align		4
        /*0044*/ 	.byte	0x02, 0x4a
	.zero		1
	.zero		1


	//----- nvinfo : EIATTR_EXIT_INSTR_OFFSETS
	.align		4
        /*0048*/ 	.byte	0x04, 0x1c
        /*004a*/ 	.short	(.L_5751 - .L_5750)


	//   ....[0]....
.L_5750:
        /*004c*/ 	.word	0x00000e70


	//   ....[1]....
        /*0050*/ 	.word	0x00000ec0


	//   ....[2]....
        /*0054*/ 	.word	0x000016a0


	//----- nvinfo : EIATTR_MAX_THREADS
	.align		4
.L_5751:
        /*0058*/ 	.byte	0x04, 0x05
        /*005a*/ 	.short	(.L_5753 - .L_5752)
.L_5752:
        /*005c*/ 	.word	0x00000080
        /*0060*/ 	.word	0x00000001
        /*0064*/ 	.word	0x00000001


	//----- nvinfo : EIATTR_CRS_STACK_SIZE
	.align		4
.L_5753:
        /*0068*/ 	.byte	0x04, 0x1e
        /*006a*/ 	.short	(.L_5755 - .L_5754)
.L_5754:
        /*006c*/ 	.word	0x00000000


	//----- nvinfo : EIATTR_CBANK_PARAM_SIZE
	.align		4
.L_5755:
        /*0070*/ 	.byte	0x03, 0x19
        /*0072*/ 	.short	0x0028


	//----- nvinfo : EIATTR_PARAM_CBANK
	.align		4
        /*0074*/ 	.byte	0x04, 0x0a
        /*0076*/ 	.short	(.L_5757 - .L_5756)
	.align		4
.L_5756:
        /*0078*/ 	.word	index@(.nv.constant0._ZN2at6native29vectorized_elementwise_kernelILi8ENS0_13AUnaryFunctorIdddZZZNS0_19minimum_kernel_cudaERNS_18TensorIteratorBaseEENKUlvE0_clEvENKUlvE_clEvEUlddE_EESt5arrayIPcLm2EEEEviT0_T1_)
        /*007c*/ 	.short	0x0380
        /*007e*/ 	.short	0x0028


	//----- nvinfo : EIATTR_SW_WAR
	.align		4
.L_5757:
        /*0080*/ 	.byte	0x04, 0x36
        /*0082*/ 	.short	(.L_5759 - .L_5758)
.L_5758:
        /*0084*/ 	.word	0x00000008
.L_5759:


//--------------------- .nv.info._ZN2at6native18elementwise_kernelILi128ELi4EZNS0_15gpu_kernel_implINS0_13BinaryFunctorIdddZZZNS0_19minimum_kernel_cudaERNS_18TensorIteratorBaseEENKUlvE0_clEvENKUlvE_clEvEUlddE_EEEEvS5_RKT_EUliE_EEviT1_ --------------------------
	.section	.nv.info._ZN2at6native18elementwise_kernelILi128ELi4EZNS0_15gpu_kernel_implINS0_13BinaryFunctorIdddZZZNS0_19minimum_kernel_cudaERNS_18TensorIteratorBaseEENKUlvE0_clEvENKUlvE_clEvEUlddE_EEEEvS5_RKT_EUliE_EEviT1_,"",@"SHT_CUDA_INFO"
	.sectionflags	@""
	.align	4


	//----- nvinfo : EIATTR_CUDA_API_VERSION
	.align		4
        /*0000*/ 	.byte	0x04, 0x37
        /*0002*/ 	.short	(.L_5761 - .L_5760)
.L_5760:
        /*0004*/ 	.word	0x00000082


	//----- nvinfo : EIATTR_KPARAM_INFO
	.align		4
.L_5761:
        /*0008*/ 	.byte	0x04, 0x17
        /*000a*/ 	.short	(.L_5763 - .L_5762)
.L_5762:
        /*000c*/ 	.word	0x00000000
        /*0010*/ 	.short	0x0001
        /*0012*/ 	.short	0x0008
        /*0014*/ 	.byte	0x00, 0xf0, 0x21, 0x0a


	//----- nvinfo : EIATTR_KPARAM_INFO
	.align		4
.L_5763:
        /*0018*/ 	.byte	0x04, 0x17
        /*001a*/ 	.short	(.L_5765 - .L_5764)
.L_5764:
        /*001c*/ 	.word	0x00000000
        /*0020*/ 	.short	0x0000
        /*0022*/ 	.short	0x0000
        /*0024*/ 	.byte	0x00, 0xf0, 0x11, 0x00


	//----- nvinfo : EIATTR_SPARSE_MMA_MASK
	.align		4
.L_5765:
        /*0028*/ 	.byte	0x03, 0x50
        /*002a*/ 	.short	0x0000


	//----- nvinfo : EIATTR_MAXREG_COUNT
	.align		4
        /*002c*/ 	.byte	0x03, 0x1b
        /*002e*/ 	.short	0x0080


	//----- nvinfo : EIATTR_EXTERNS
	.align		4
        /*0030*/ 	.byte	0x04, 0x0f
        /*0032*/ 	.short	(.L_5767 - .L_5766)


	//   ....[0]....
	.align		4
.L_5766:
        /*0034*/ 	.word	index@(__assertfail)


	//----- nvinfo : EIATTR_MERCURY_ISA_VERSION
	.align		4
.L_5767:
        /*0038*/ 	.byte	0x03, 0x5f
        /*003a*/ 	.short	0x0101


	//----- nvinfo : EIATTR_VRC_CTA_INIT_COUNT
	.align		4
        /*003c*/ 	.byte	0x02, 0x4a
	.zero		1
	.zero		1


	//----- nvinfo : EIATTR_SYSCALL_OFFSETS
	.align		4
        /*0040*/ 	.byte	0x04, 0x46
        /*0042*/ 	.short	(.L_5769 - .L_5768)


	//   ....[0]....
.L_5768:
        /*0044*/ 	.word	0x000024c0


	//   ....[1]....
        /*0048*/ 	.word	0x000033a0


	//   ....[2]....
        /*004c*/ 	.word	0x00004550


	//   ....[3]....
        /*0050*/ 	.word	0x00006bd0


	//   ....[4]....
        /*0054*/ 	.word	0x00007ab0


	//   ....[5]....
        /*0058*/ 	.word	0x000089e0


	//   ....[6]....
        /*005c*/ 	.word	0x0000b210


	//   ....[7]....
        /*0060*/ 	.word	0x0000c0f0


	//   ....[8]....
        /*0064*/ 	.word	0x0000d020


	//   ....[9]....
        /*0068*/ 	.word	0x0000f870


	//   ....[10]....
        /*006c*/ 	.word	0x00010750


	//   ....[11]....
        /*0070*/ 	.word	0x00011650


	//----- nvinfo : EIATTR_EXIT_INSTR_OFFSETS
	.align		4
.L_5769:
        /*0074*/ 	.byte	0x04, 0x1c
        /*0076*/ 	.short	(.L_5771 - .L_5770)


	//   ....[0]....
.L_5770:
        /*0078*/ 	.word	0x0000d3c0


	//   ....[1]....
        /*007c*/ 	.word	0x000109e0


	//   ....[2]....
        /*0080*/ 	.word	0x00010a20


	//   ....[3]....
        /*0084*/ 	.word	0x00010ab0


	//   ....[4]....
        /*0088*/ 	.word	0x00010ae0


	//   ....[5]....
        /*008c*/ 	.word	0x00010b10


	//   ....[6]....
        /*0090*/ 	.word	0x00010be0


	//   ....[7]....
        /*0094*/ 	.word	0x00010c60


	//   ....[8]....
        /*0098*/ 	.word	0x00010d40


	//   ....[9]....
        /*009c*/ 	.word	0x00010dd0


	//   ....[10]....
        /*00a0*/ 	.word	0x00010df0


	//   ....[11]....
        /*00a4*/ 	.word	0x00010ec0


	//   ....[12]....
        /*00a8*/ 	.word	0x00011070


	//   ....[13]....
        /*00ac*/ 	.word	0x00011220


	//   ....[14]....
        /*00b0*/ 	.word	0x000113c0


	//   ....[15]....
        /*00b4*/ 	.word	0x000113f0


	//   ....[16]....
        /*00b8*/ 	.word	0x00011420


	//   ....[17]....
        /*00bc*/ 	.word	0x000114c0


	//   ....[18]....
        /*00c0*/ 	.word	0x000114f0


	//   ....[19]....
        /*00c4*/ 	.word	0x00011660


	//   ....[20]....
        /*00c8*/ 	.word	0x000117b0


	//   ....[21]....
        /*00cc*/ 	.word	0x00011930


	//   ....[22]....
        /*00d0*/ 	.word	0x000119b0


	//----- nvinfo : EIATTR_MAX_THREADS
	.align		4
.L_5771:
        /*00d4*/ 	.byte	0x04, 0x05
        /*00d6*/ 	.short	(.L_5773 - .L_5772)
.L_5772:
        /*00d8*/ 	.word	0x00000080
        /*00dc*/ 	.word	0x00000001
        /*00e0*/ 	.word	0x00000001


	//----- nvinfo : EIATTR_CRS_STACK_SIZE
	.align		4
.L_5773:
        /*00e4*/ 	.byte	0x04, 0x1e
        /*00e6*/ 	.short	(.L_5775 - .L_5774)
.L_5774:
        /*00e8*/ 	.word	0x00000000


	//----- nvinfo : EIATTR_CBANK_PARAM_SIZE
	.align		4
.L_5775:
        /*00ec*/ 	.byte	0x03, 0x19
        /*00ee*/ 	.short	0x0290


	//----- nvinfo : EIATTR_PARAM_CBANK
	.align		4
        /*00f0*/ 	.byte	0x04, 0x0a
        /*00f2*/ 	.short	(.L_5777 - .L_5776)
	.align		4
.L_5776:
        /*00f4*/ 	.word	index@(.nv.constant0._ZN2at6native18elementwise_kernelILi128ELi4EZNS0_15gpu_kernel_implINS0_13BinaryFunctorIdddZZZNS0_19minimum_kernel_cudaERNS_18TensorIteratorBaseEENKUlvE0_clEvENKUlvE_clEvEUlddE_EEEEvS5_RKT_EUliE_EEviT1_)
        /*00f8*/ 	.short	0x0380
        /*00fa*/ 	.short	0x0290


	//----- nvinfo : EIATTR_SW_WAR
	.align		4
.L_5777:
        /*00fc*/ 	.byte	0x04, 0x36
        /*00fe*/ 	.short	(.L_5779 - .L_5778)
.L_5778:
        /*0100*/ 	.word	0x00000008
.L_5779:


//--------------------- .nv.info._ZN2at6native27unrolled_elementwise_kernelINS0_13BinaryFunctorIdddZZZNS0_19minimum_kernel_cudaERNS_18TensorIteratorBaseEENKUlvE0_clEvENKUlvE_clEvEUlddE_EESt5arrayIPcLm3EELi4E23TrivialOffsetCalculatorILi2EjESC_ILi1EjENS0_6memory12LoadWithCastILi2EEENSF_13StoreWithCastILi1EEEEEviT_T0_T2_T3_T4_T5_ --------------------------
	.section	.nv.info._ZN2at6native27unrolled_elementwise_kernelINS0_13BinaryFunctorIdddZZZNS0_19minimum_kernel_cudaERNS_18TensorIteratorBaseEENKUlvE0_clEvENKUlvE_clEvEUlddE_EESt5arrayIPcLm3EELi4E23TrivialOffsetCalculatorILi2EjESC_ILi1EjENS0_6memory12LoadWithCastILi2EEENSF_13StoreWithCastILi1EEEEEviT_T0_T2_T3_T4_T5_,"",@"SHT_CUDA_INFO"
	.sectionflags	@""
	.align	4


	//----- nvinfo : EIATTR_CUDA_API_VERSION
	.align		4
        /*0000*/ 	.byte	0x04, 0x37
        /*0002*/ 	.short	(.L_5781 - .L_5780)
.L_5780:
        /*0004*/ 	.word	0x00000082


	//----- nvinfo : EIATTR_KPARAM_INFO
	.align		4
.L_5781:
        /*0008*/ 	.byte	0x04, 0x17
        /*000a*/ 	.short	(.L_5783 - .L_5782)
.L_5782:
        /*000c*/ 	.word	0x00000000
        /*0010*/ 	.short	0x0006
        /*0012*/ 	.short	0x0030
        /*0014*/ 	.byte	0x00, 0xf0, 0x21, 0x00


	//----- nvinfo : EIATTR_KPARAM_INFO
	.align		4
.L_5783:
        /*0018*/ 	.byte	0x04, 0x17
        /*001a*/ 	.short	(.L_5785 - .L_5784)
.L_5784:
        /*001c*/ 	.word	0x00000000
        /*0020*/ 	.short	0x0005
        /*0022*/ 	.short	0x0024
        /*0024*/ 	.byte	0x00, 0xf0, 0x31, 0x00


	//----- nvinfo : EIATTR_KPARAM_INFO
	.align		4
.L_5785:
        /*0028*/ 	.byte	0x04, 0x17
        /*002a*/ 	.short	(.L_5787 - .L_5786)
.L_5786:
        /*002c*/ 	.word	0x00000000
        /*0030*/ 	.short	0x0004
        /*0032*/ 	.short	0x0021
        /*0034*/ 	.byte	0x00, 0xf0, 0x05, 0x00


	//----- nvinfo : EIATTR_KPARAM_INFO
	.align		4
.L_5787:
        /*0038*/ 	.byte	0x04, 0x17
        /*003a*/ 	.short	(.L_5789 - .L_5788)
.L_5788:
        /*003c*/ 	.word	0x00000000
        /*0040*/ 	.short	0x0003
        /*0042*/ 	.short	0x0020
        /*0044*/ 	.byte	0x00, 0xf0, 0x05, 0x00


	//----- nvinfo : EIATTR_KPARAM_INFO
	.align		4
.L_5789:
        /*0048*/ 	.byte	0x04, 0x17
        /*004a*/ 	.short	(.L_5791 - .L_5790)
.L_5790:
        /*004c*/ 	.word	0x00000000
        /*0050*/ 	.short	0x0002
        /*0052*/ 	.short	0x0008
        /*0054*/ 	.byte	0x00, 0xf0, 0x61, 0x00


	//----- nvinfo : EIATTR_KPARAM_INFO
	.align		4
.L_5791:
        /*0058*/ 	.byte	0x04, 0x17
        /*005a*/ 	.short	(.L_5793 - .L_5792)
.L_5792:
        /*005c*/ 	.word	0x00000000
        /*0060*/ 	.short	0x0001
        /*0062*/ 	.short	0x0004
        /*0064*/ 	.byte	0x00, 0xf0, 0x05, 0x00


	//----- nvinfo : EIATTR_KPARAM_INFO
	.align		4
.L_5793:
        /*0068*/ 	.byte	0x04, 0x17
        /*006a*/ 	.short	(.L_5795 - .L_5794)
.L_5794:
        /*006c*/ 	.word	0x00000000
        /*0070*/ 	.short	0x0000
        /*0072*/ 	.short	0x0000
        /*0074*/ 	.byte	0x00, 0xf0, 0x11, 0x00


	//----- nvinfo : EIATTR_SPARSE_MMA_MASK
	.align		4
.L_5795:
        /*0078*/ 	.byte	0x03, 0x50
        /*007a*/ 	.short	0x0000


	//----- nvinfo : EIATTR_MAXREG_COUNT
	.align		4
        /*007c*/ 	.byte	0x03, 0x1b
        /*007e*/ 	.short	0x00ff


	//----- nvinfo : EIATTR_EXTERNS
	.align		4
        /*0080*/ 	.byte	0x04, 0x0f
        /*0082*/ 	.short	(.L_5797 - .L_5796)


	//   ....[0]....
	.align		4
.L_5796:
        /*0084*/ 	.word	index@(__assertfail)


	//----- nvinfo : EIATTR_MERCURY_ISA_VERSION
	.align		4
.L_5797:
        /*0088*/ 	.byte	0x03, 0x5f
        /*008a*/ 	.short	0x0101


	//----- nvinfo : EIATTR_VRC_CTA_INIT_COUNT
	.align		4
        /*008c*/ 	.byte	0x02, 0x4a
	.zero		1
	.zero		1


	//----- nvinfo : EIATTR_SYSCALL_OFFSETS
	.align		4
        /*0090*/ 	.byte	0x04, 0x46
        /*0092*/ 	.short	(.L_5799 - .L_5798)


	//   ....[0]....
.L_5798:
        /*0094*/ 	.word	0x00000ea0


	//   ....[1]....
        /*0098*/ 	.word	0x00001da0


	//   ....[2]....
        /*009c*/ 	.word	0x00002de0


	//   ....[3]....
        /*00a0*/ 	.word	0x00003ce0


	//   ....[4]....
        /*00a4*/ 	.word	0x00004c60


	//   ....[5]....
        /*00a8*/ 	.word	0x00005b60


	//   ....[6]....
        /*00ac*/ 	.word	0x00006af0


	//   ....[7]....
        /*00b0*/ 	.word	0x000079c0


	//   ....[8]....
        /*00b4*/ 	.word	0x00009040


	//   ....[9]....
        /*00b8*/ 	.word	0x0000a040


	//   ....[10]....
        /*00bc*/ 	.word	0x0000b180


	//   ....[11]....
        /*00c0*/ 	.word	0x0000c2e0


	//----- nvinfo : EIATTR_EXIT_INSTR_OFFSETS
	.align		4
.L_5799:
        /*00c4*/ 	.byte	0x04, 0x1c
        /*00c6*/ 	.short	(.L_5801 - .L_5800)


	//   ....[0]....
.L_5800:
        /*00c8*/ 	.word	0x0000b510


	//   ....[1]....
        /*00cc*/ 	.word	0x0000b670


	//   ....[2]....
        /*00d0*/ 	.word	0x0000b6b0


	//   ....[3]....
        /*00d4*/ 	.word	0x0000b740


	//   ....[4]....
        /*00d8*/ 	.word	0x0000b770


	//   ....[5]....
        /*00dc*/ 	.word	0x0000b7a0


	//   ....[6]....
        /*00e0*/ 	.word	0x0000b870


	//   ....[7]....
        /*00e4*/ 	.word	0x0000b8f0


	//   ....[8]....
        /*00e8*/ 	.word	0x0000b9d0


	//   ....[9]....
        /*00ec*/ 	.word	0x0000ba60


	//   ....[10]....
        /*00f0*/ 	.word	0x0000ba80


	//   ....[11]....
        /*00f4*/ 	.word	0x0000bb50


	//   ....[12]....
        /*00f8*/ 	.word	0x0000bd00


	//   ....[13]....
        /*00fc*/ 	.word	0x0000beb0


	//   ....[14]....
        /*0100*/ 	.word	0x0000c050


	//   ....[15]....
        /*0104*/ 	.word	0x0000c080


	//   ....[16]....
        /*0108*/ 	.word	0x0000c0b0


	//   ....[17]....
        /*010c*/ 	.word	0x0000c150


	//   ....[18]....
        /*0110*/ 	.word	0x0000c180


	//   ....[19]....
        /*0114*/ 	.word	0x0000c2f0


	//   ....[20]....
        /*0118*/ 	.word	0x0000c440


	//   ....[21]....
        /*011c*/ 	.word	0x0000c5c0


	//   ....[22]....
        /*0120*/ 	.word	0x0000c640


	//----- nvinfo : EIATTR_MAX_THREADS
	.align		4
.L_5801:
        /*0124*/ 	.byte	0x04, 0x05
        /*0126*/ 	.short	(.L_5803 - .L_5802)
.L_5802:
        /*0128*/ 	.word	0x00000080
        /*012c*/ 	.word	0x00000001
        /*0130*/ 	.word	0x00000001


	//----- nvinfo : EIATTR_CRS_STACK_SIZE
	.align		4
.L_5803:
        /*0134*/ 	.byte	0x04, 0x1e
        /*0136*/ 	.short	(.L_5805 - .L_5804)
.L_5804:
        /*0138*/ 	.word	0x00000000


	//----- nvinfo : EIATTR_CBANK_PARAM_SIZE
	.align		4
.L_5805:
        /*013c*/ 	.byte	0x03, 0x19
        /*013e*/ 	.short	0x0038


	//----- nvinfo : EIATTR_PARAM_CBANK
	.align		4
        /*0140*/ 	.byte	0x04, 0x0a
        /*0142*/ 	.short	(.L_5807 - .L_5806)
	.align		4
.L_5806:
        /*0144*/ 	.word	index@(.nv.constant0._ZN2at6native27unrolled_elementwise_kernelINS0_13BinaryFunctorIdddZZZNS0_19minimum_kernel_cudaERNS_18TensorIteratorBaseEENKUlvE0_clEvENKUlvE_clEvEUlddE_EESt5arrayIPcLm3EELi4E23TrivialOffsetCalculatorILi2EjESC_ILi1EjENS0_6memory12LoadWithCastILi2EEENSF_13StoreWithCastILi1EEEEEviT_T0_T2_T3_T4_T5_)
        /*0148*/ 	.short	0x0380
        /*014a*/ 	.short	0x0038


	//----- nvinfo : EIATTR_SW_WAR
	.align		4
.L_5807:
        /*014c*/ 	.byte	0x04, 0x36
        /*014e*/ 	.short	(.L_5809 - .L_5808)
.L_5808:
        /*0150*/ 	.word	0x00000008
.L_5809:


//--------------------- .nv.info._ZN2at6native18elementwise_kernelILi128ELi2EZNS0_22gpu_kernel_impl_nocastINS0_13BinaryFunctorIdddZZZNS0_19minimum_kernel_cudaERNS_18TensorIteratorBaseEENKUlvE0_clEvENKUlvE_clEvEUlddE_EEEEvS5_RKT_EUliE_EEviT1_ --------------------------
	.section	.nv.info._ZN2at6native18elementwise_kernelILi128ELi2EZNS0_22gpu_kernel_impl_nocastINS0_13BinaryFunctorIdddZZZNS0_19minimum_kernel_cudaERNS_18TensorIteratorBaseEENKUlvE0_clEvENKUlvE_clEvEUlddE_EEEEvS5_RKT_EUliE_EEviT1_,"",@"SHT_CUDA_INFO"
	.sectionflags	@""
	.align	4


	//----- nvinfo : EIATTR_CUDA_API_VERSION
	.align		4
        /*0000*/ 	.byte	0x04, 0x37
        /*0002*/ 	.short	(.L_5811 - .L_5810)
.L_5810:
        /*0004*/ 	.word	0x00000082


	//----- nvinfo : EIATTR_KPARAM_INFO
	.align		4
.L_5811:
        /*0008*/ 	.byte	0x04, 0x17
        /*000a*/ 	.short	(.L_5813 - .L_5812)
.L_5812:
        /*000c*/ 	.word	0x00000000
        /*0010*/ 	.short	0x0001
        /*0012*/ 	.short	0x0008
        /*0014*/ 	.byte	0x00, 0xf0, 0x21, 0x0a


	//----- nvinfo : EIATTR_KPARAM_INFO
	.align		4
.L_5813:
        /*0018*/ 	.byte	0x04, 0x17
        /*001a*/ 	.short	(.L_5815 - .L_5814)
.L_5814:
        /*001c*/ 	.word	0x00000000
        /*0020*/ 	.short	0x0000
        /*0022*/ 	.short	0x0000
        /*0024*/ 	.byte	0x00, 0xf0, 0x11, 0x00


	//----- nvinfo : EIATTR_SPARSE_MMA_MASK
	.align		4
.L_5815:
        /*0028*/ 	.byte	0x03, 0x50
        /*002a*/ 	.short	0x0000


	//----- nvinfo : EIATTR_MAXREG_COUNT
	.align		4
        /*002c*/ 	.byte	0x03, 0x1b
        /*002e*/ 	.short	0x0080


	//----- nvinfo : EIATTR_MERCURY_ISA_VERSION
	.align		4
        /*0030*/ 	.byte	0x03, 0x5f
        /*0032*/ 	.short	0x0101


	//----- nvinfo : EIATTR_VRC_CTA_INIT_COUNT
	.align		4
        /*0034*/ 	.byte	0x02, 0x4a
	.zero		1
	.zero		1


	//----- nvinfo : EIATTR_EXIT_INSTR_OFFSETS
	.align		4
        /*0038*/ 	.byte	0x04, 0x1c
        /*003a*/ 	.short	(.L_5817 - .L_5816)


	//   ....[0]....
.L_5816:
        /*003c*/ 	.word	0x00000240


	//   ....[1]....
        /*0040*/ 	.word	0x00000390


	//   ....[2]....
        /*0044*/ 	.word	0x00001bb0


	//   ....[3]....
        /*0048*/ 	.word	0x00003330


	//----- nvinfo : EIATTR_MAX_THREADS
	.align		4
.L_5817:
        /*004c*/ 	.byte	0x04, 0x05
        /*004e*/ 	.short	(.L_5819 - .L_5818)
.L_5818:
        /*0050*/ 	.word	0x00000080
        /*0054*/ 	.word	0x00000001
        /*0058*/ 	.word	0x00000001


	//----- nvinfo : EIATTR_CRS_STACK_SIZE
	.align		4
.L_5819:
        /*005c*/ 	.byte	0x04, 0x1e
        /*005e*/ 	.short	(.L_5821 - .L_5820)
.L_5820:
        /*0060*/ 	.word	0x00000000


	//----- nvinfo : EIATTR_CBANK_PARAM_SIZE
	.align		4
.L_5821:
        /*0064*/ 	.byte	0x03, 0x19
        /*0066*/ 	.short	0x0290


	//----- nvinfo : EIATTR_PARAM_CBANK
	.align		4
        /*0068*/ 	.byte	0x04, 0x0a
        /*006a*/ 	.short	(.L_5823 - .L_5822)
	.align		4
.L_5822:
        /*006c*/ 	.word	index@(.nv.constant0._ZN2at6native18elementwise_kernelILi128ELi2EZNS0_22gpu_kernel_impl_nocastINS0_13BinaryFunctorIdddZZZNS0_19minimum_kernel_cudaERNS_18TensorIteratorBaseEENKUlvE0_clEvENKUlvE_clEvEUlddE_EEEEvS5_RKT_EUliE_EEviT1_)
        /*0070*/ 	.short	0x0380
        /*0072*/ 	.short	0x0290


	//----- nvinfo : EIATTR_SW_WAR
	.align		4
.L_5823:
        /*0074*/ 	.byte	0x04, 0x36
        /*0076*/ 	.short	(.L_5825 - .L_5824)
.L_5824:
        /*0078*/ 	.word	0x00000008
.L_5825:


//--------------------- .nv.info._ZN2at6native27unrolled_elementwise_kernelINS0_13BinaryFunctorIdddZZZNS0_19minimum_kernel_cudaERNS_18TensorIteratorBaseEENKUlvE0_clEvENKUlvE_clEvEUlddE_EESt5arrayIPcLm3EELi4E23TrivialOffsetCalculatorILi2EjESC_ILi1EjENS0_6memory15LoadWithoutCastENSF_16StoreWithoutCastEEEviT_T0_T2_T3_T4_T5_ --------------------------
	.section	.nv.info._ZN2at6native27unrolled_elementwise_kernelINS0_13BinaryFunctorIdddZZZNS0_19minimum_kernel_cudaERNS_18TensorIteratorBaseEENKUlvE0_clEvENKUlvE_clEvEUlddE_EESt5arrayIPcLm3EELi4E23TrivialOffsetCalculatorILi2EjESC_ILi1EjENS0_6memory15LoadWithoutCastENSF_16StoreWithoutCastEEEviT_T0_T2_T3_T4_T5_,"",@"SHT_CUDA_INFO"
	.sectionflags	@""
	.align	4


	//----- nvinfo : EIATTR_CUDA_API_VERSION
	.align		4
        /*0000*/ 	.byte	0x04, 0x37
        /*0002*/ 	.short	(.L_5827 - .L_5826)
.L_5826:
        /*0004*/ 	.word	0x00000082


	//----- nvinfo : EIATTR_KPARAM_INFO
	.align		4
.L_5827:
        /*0008*/ 	.byte	0x04, 0x17
        /*000a*/ 	.short	(.L_5829 - .L_5828)
.L_5828:
        /*000c*/ 	.word	0x00000000
        /*0010*/ 	.short	0x0006
        /*0012*/ 	.short	0x0023
        /*0014*/ 	.byte	0x00, 0xf0, 0x05, 0x00


	//----- nvinfo : EIATTR_KPARAM_INFO
	.align		4
.L_5829:
        /*0018*/ 	.byte	0x04, 0x17
        /*001a*/ 	.short	(.L_5831 - .L_5830)
.L_5830:
        /*001c*/ 	.word	0x00000000
        /*0020*/ 	.short	0x0005
        /*0022*/ 	.short	0x0022
        /*0024*/ 	.byte	0x00, 0xf0, 0x05, 0x00


	//----- nvinfo : EIATTR_KPARAM_INFO
	.align		4
.L_5831:
        /*0028*/ 	.byte	0x04, 0x17
        /*002a*/ 	.short	(.L_5833 - .L_5832)
.L_5832:
        /*002c*/ 	.word	0x00000000
        /*0030*/ 	.short	0x0004
        /*0032*/ 	.short	0x0021
        /*0034*/ 	.byte	0x00, 0xf0, 0x05, 0x00


	//----- nvinfo : EIATTR_KPARAM_INFO
	.align		4
.L_5833:
        /*0038*/ 	.byte	0x04, 0x17
        /*003a*/ 	.short	(.L_5835 - .L_5834)
.L_5834:
        /*003c*/ 	.word	0x00000000
        /*0040*/ 	.short	0x0003
        /*0042*/ 	.short	0x0020
        /*0044*/ 	.byte	0x00, 0xf0, 0x05, 0x00


	//----- nvinfo : EIATTR_KPARAM_INFO
	.align		4
.L_5835:
        /*0048*/ 	.byte	0x04, 0x17
        /*004a*/ 	.short	(.L_5837 - .L_5836)
.L_5836:
        /*004c*/ 	.word	0x00000000
        /*0050*/ 	.short	0x0002
        /*0052*/ 	.short	0x0008
        /*0054*/ 	.byte	0x00, 0xf0, 0x61, 0x00


	//----- nvinfo : EIATTR_KPARAM_INFO
	.align		4
.L_5837:
        /*0058*/ 	.byte	0x04, 0x17
        /*005a*/ 	.short	(.L_5839 - .L_5838)
.L_5838:
        /*005c*/ 	.word	0x00000000
        /*0060*/ 	.short	0x0001
        /*0062*/ 	.short	0x0004
        /*0064*/ 	.byte	0x00, 0xf0, 0x05, 0x00


	//----- nvinfo : EIATTR_KPARAM_INFO
	.align		4
.L_5839:
        /*0068*/ 	.byte	0x04, 0x17
        /*006a*/ 	.short	(.L_5841 - .L_5840)
.L_5840:
        /*006c*/ 	.word	0x00000000
        /*0070*/ 	.short	0x0000
        /*0072*/ 	.short	0x0000
        /*0074*/ 	.byte	0x00, 0xf0, 0x11, 0x00


	//----- nvinfo : EIATTR_SPARSE_MMA_MASK
	.align		4
.L_5841:
        /*0078*/ 	.byte	0x03, 0x50
        /*007a*/ 	.short	0x0000


	//----- nvinfo : EIATTR_MAXREG_COUNT
	.align		4
        /*007c*/ 	.byte	0x03, 0x1b
        /*007e*/ 	.short	0x00ff


	//----- nvinfo : EIATTR_MERCURY_ISA_VERSION
	.align		4
        /*0080*/ 	.byte	0x03, 0x5f
        /*0082*/ 	.short	0x0101


	//----- nvinfo : EIATTR_VRC_CTA_INIT_COUNT
	.align		4
        /*0084*/ 	.byte	0x02, 0x4a
	.zero		1
	.zero		1


	//----- nvinfo : EIATTR_EXIT_INSTR_OFFSETS
	.align		4
        /*0088*/ 	.byte	0x04, 0x1c
        /*008a*/ 	.short	(.L_5843 - .L_5842)


	//   ....[0]....
.L_5842:
        /*008c*/ 	.word	0x00000930


	//   ....[1]....
        /*0090*/ 	.word	0x00000980


	//----- nvinfo : EIATTR_MAX_THREADS
	.align		4
.L_5843:
        /*0094*/ 	.byte	0x04, 0x05
        /*0096*/ 	.short	(.L_5845 - .L_5844)
.L_5844:
        /*0098*/ 	.word	0x00000080
        /*009c*/ 	.word	0x00000001
        /*00a0*/ 	.word	0x00000001


	//----- nvinfo : EIATTR_CRS_STACK_SIZE
	.align		4
.L_5845:
        /*00a4*/ 	.byte	0x04, 0x1e
        /*00a6*/ 	.short	(.L_5847 - .L_5846)
.L_5846:
        /*00a8*/ 	.word	0x00000000


	//----- nvinfo : EIATTR_CBANK_PARAM_SIZE
	.align		4
.L_5847:
        /*00ac*/ 	.byte	0x03, 0x19
        /*00ae*/ 	.short	0x0024


	//----- nvinfo : EIATTR_PARAM_CBANK
	.align		4
        /*00b0*/ 	.byte	0x04, 0x0a
        /*00b2*/ 	.short	(.L_5849 - .L_5848)
	.align		4
.L_5848:
        /*00b4*/ 	.word	index@(.nv.constant0._ZN2at6native27unrolled_elementwise_kernelINS0_13BinaryFunctorIdddZZZNS0_19minimum_kernel_cudaERNS_18TensorIteratorBaseEENKUlvE0_clEvENKUlvE_clEvEUlddE_EESt5arrayIPcLm3EELi4E23TrivialOffsetCalculatorILi2EjESC_ILi1EjENS0_6memory15LoadWithoutCastENSF_16StoreWithoutCastEEEviT_T0_T2_T3_T4_T5_)
        /*00b8*/ 	.short	0x0380
        /*00ba*/ 	.short	0x0024


	//----- nvinfo : EIATTR_SW_WAR
	.align		4
.L_5849:
        /*00bc*/ 	.byte	0x04, 0x36
        /*00be*/ 	.short	(.L_5851 - .L_5850)
.L_5850:
        /*00c0*/ 	.word	0x00000008
.L_5851:


//--------------------- .nv.info._ZN2at6native29vectorized_elementwise_kernelILi2ENS0_13BinaryFunctorIdddZZZNS0_19minimum_kernel_cudaERNS_18TensorIteratorBaseEENKUlvE0_clEvENKUlvE_clEvEUlddE_EESt5arrayIPcLm3EEEEviT0_T1_ --------------------------
	.section	.nv.info._ZN2at6native29vectorized_elementwise_kernelILi2ENS0_13BinaryFunctorIdddZZZNS0_19minimum_kernel_cudaERNS_18TensorIteratorBaseEENKUlvE0_clEvENKUlvE_clEvEUlddE_EESt5arrayIPcLm3EEEEviT0_T1_,"",@"SHT_CUDA_INFO"
	.sectionflags	@""
	.align	4


	//----- nvinfo : EIATTR_CUDA_API_VERSION
	.align		4
        /*0000*/ 	.byte	0x04, 0x37
        /*0002*/ 	.short	(.L_5853 - .L_5852)
.L_5852:
        /*0004*/ 	.word	0x00000082


	//----- nvinfo : EIATTR_KPARAM_INFO
	.align		4
.L_5853:
        /*0008*/ 	.byte	0x04, 0x17
        /*000a*/ 	.short	(.L_5855 - .L_5854)
.L_5854:
        /*000c*/ 	.word	0x00000000
        /*0010*/ 	.short	0x0002
        /*0012*/ 	.short	0x0008
        /*0014*/ 	.byte	0x00, 0xf0, 0x61, 0x00


	//----- nvinfo : EIATTR_KPARAM_INFO
	.align		4
.L_5855:
        /*0018*/ 	.byte	0x04, 0x17
        /*001a*/ 	.short	(.L_5857 - .L_5856)
.L_5856:
        /*001c*/ 	.word	0x00000000
        /*0020*/ 	.short	0x0001
        /*0022*/ 	.short	0x0004
        /*0024*/ 	.byte	0x00, 0xf0, 0x05, 0x00


	//----- nvinfo : EIATTR_KPARAM_INFO
	.align		4
.L_5857:
        /*0028*/ 	.byte	0x04, 0x17
        /*002a*/ 	.short	(.L_5859 - .L_5858)
.L_5858:
        /*002c*/ 	.word	0x00000000
        /*0030*/ 	.short	0x0000
        /*0032*/ 	.short	0x0000
        /*0034*/ 	.byte	0x00, 0xf0, 0x11, 0x00


	//----- nvinfo : EIATTR_SPARSE_MMA_MASK
	.align		4
.L_5859:
        /*0038*/ 	.byte	0x03, 0x50
        /*003a*/ 	.short	0x0000


	//----- nvinfo : EIATTR_MAXREG_COUNT
	.align		4
        /*003c*/ 	.byte	0x03, 0x1b
        /*003e*/ 	.short	0x00ff


	//----- nvinfo : EIATTR_MERCURY_ISA_VERSION
	.align		4
        /*0040*/ 	.byte	0x03, 0x5f
        /*0042*/ 	.short	0x0101


	//----- nvinfo : EIATTR_VRC_CTA_INIT_COUNT
	.align		4
        /*0044*/ 	.byte	0x02, 0x4a
	.zero		1
	.zero		1


	//----- nvinfo : EIATTR_EXIT_INSTR_OFFSETS
	.align		4
        /*0048*/ 	.byte	0x04, 0x1c
        /*004a*/ 	.short	(.L_5861 - .L_5860)


	//   ....[0]....
.L_5860:
        /*004c*/ 	.word	0x00001310


	//   ....[1]....
        /*0050*/ 	.word	0x00001360


	//   ....[2]....
        /*0054*/ 	.word	0x00001d70


	//----- nvinfo : EIATTR_MAX_THREADS
	.align		4
.L_5861:
        /*0058*/ 	.byte	0x04, 0x05
        /*005a*/ 	.short	(.L_5863 - .L_5862)
.L_5862:
        /*005c*/ 	.word	0x00000080
        /*0060*/ 	.word	0x00000001
        /*0064*/ 	.word	0x00000001


	//----- nvinfo : EIATTR_CRS_STACK_SIZE
	.align		4
.L_5863:
        /*0068*/ 	.byte	0x04, 0x1e
        /*006a*/ 	.short	(.L_5865 - .L_5864)
.L_5864:
        /*006c*/ 	.word	0x00000000


	//----- nvinfo : EIATTR_CBANK_PARAM_SIZE
	.align		4
.L_5865:
        /*0070*/ 	.byte	0x03, 0x19
        /*0072*/ 	.short	0x0020


	//----- nvinfo : EIATTR_PARAM_CBANK
	.align		4
        /*0074*/ 	.byte	0x04, 0x0a
        /*0076*/ 	.short	(.L_5867 - .L_5866)
	.align		4
.L_5866:
        /*0078*/ 	.word	index@(.nv.constant0._ZN2at6native29vectorized_elementwise_kernelILi2ENS0_13BinaryFunctorIdddZZZNS0_19minimum_kernel_cudaERNS_18TensorIteratorBaseEENKUlvE0_clEvENKUlvE_clEvEUlddE_EESt5arrayIPcLm3EEEEviT0_T1_)
        /*007c*/ 	.short	0x0380
        /*007e*/ 	.short	0x0020


	//----- nvinfo : EIATTR_SW_WAR
	.align		4
.L_5867:
        /*0080*/ 	.byte	0x04, 0x36
        /*0082*/ 	.short	(.L_5869 - .L_5868)
.L_5868:
        /*0084*/ 	.word	0x00000008
.L_5869:


//--------------------- .nv.info._ZN2at6native29vectorized_elementwise_kernelILi4ENS0_13BinaryFunctorIdddZZZNS0_19minimum_kernel_cudaERNS_18TensorIteratorBaseEENKUlvE0_clEvENKUlvE_clEvEUlddE_EESt5arrayIPcLm3EEEEviT0_T1_ --------------------------
	.section	.nv.info._ZN2at6native29vectorized_elementwise_kernelILi4ENS0_13BinaryFunctorIdddZZZNS0_19minimum_kernel_cudaERNS_18TensorIteratorBaseEENKUlvE0_clEvENKUlvE_clEvEUlddE_EESt5arrayIPcLm3EEEEviT0_T1_,"",@"SHT_CUDA_INFO"
	.sectionflags	@""
	.align	4


	//----- nvinfo : EIATTR_CUDA_API_VERSION
	.align		4
        /*0000*/ 	.byte	0x04, 0x37
        /*0002*/ 	.short	(.L_5871 - .L_5870)
.L_5870:
        /*0004*/ 	.word	0x00000082


	//----- nvinfo : EIATTR_KPARAM_INFO
	.align		4
.L_5871:
        /*0008*/ 	.byte	0x04, 0x17
        /*000a*/ 	.short	(.L_5873 - .L_5872)
.L_5872:
        /*000c*/ 	.word	0x00000000
        /*0010*/ 	.short	0x0002
        /*0012*/ 	.short	0x0008
        /*0014*/ 	.byte	0x00, 0xf0, 0x61, 0x00


	//----- nvinfo : EIATTR_KPARAM_INFO
	.align		4
.L_5873:
        /*0018*/ 	.byte	0x04, 0x17
        /*001a*/ 	.short	(.L_5875 - .L_5874)
.L_5874:
        /*001c*/ 	.word	0x00000000
        /*0020*/ 	.short	0x0001
        /*0022*/ 	.short	0x0004
        /*0024*/ 	.byte	0x00, 0xf0, 0x05, 0x00


	//----- nvinfo : EIATTR_KPARAM_INFO
	.align		4
.L_5875:
        /*0028*/ 	.byte	0x04, 0x17
        /*002a*/ 	.short	(.L_5877 - .L_5876)
.L_5876:
        /*002c*/ 	.word	0x00000000
        /*0030*/ 	.short	0x0000
        /*0032*/ 	.short	0x0000
        /*0034*/ 	.byte	0x00, 0xf0, 0x11, 0x00


	//----- nvinfo : EIATTR_SPARSE_MMA_MASK
	.align		4
.L_5877:
        /*0038*/ 	.byte	0x03, 0x50
        /*003a*/ 	.short	0x0000


	//----- nvinfo : EIATTR_MAXREG_COUNT
	.align		4
        /*003c*/ 	.byte	0x03, 0x1b
        /*003e*/ 	.short	0x00ff


	//----- nvinfo : EIATTR_MERCURY_ISA_VERSION
	.align		4
        /*0040*/ 	.byte	0x03, 0x5f
        /*0042*/ 	.short	0x0101


	//----- nvinfo : EIATTR_VRC_CTA_INIT_COUNT
	.align		4
        /*0044*/ 	.byte	0x02, 0x4a
	.zero		1
	.zero		1


	//----- nvinfo : EIATTR_EXIT_INSTR_OFFSETS
	.align		4
        /*0048*/ 	.byte	0x04, 0x1c
        /*004a*/ 	.short	(.L_5879 - .L_5878)


	//   ....[0]....
.L_5878:
        /*004c*/ 	.word	0x00001310


	//   ....[1]....
        /*0050*/ 	.word	0x00001360


	//   ....[2]....
        /*0054*/ 	.word	0x00001d10


	//----- nvinfo : EIATTR_MAX_THREADS
	.align		4
.L_5879:
        /*0058*/ 	.byte	0x04, 0x05
        /*005a*/ 	.short	(.L_5881 - .L_5880)
.L_5880:
        /*005c*/ 	.word	0x00000080
        /*0060*/ 	.word	0x00000001
        /*0064*/ 	.word	0x00000001


	//----- nvinfo : EIATTR_CRS_STACK_SIZE
	.align		4
.L_5881:
        /*0068*/ 	.byte	0x04, 0x1e
        /*006a*/ 	.short	(.L_5883 - .L_5882)
.L_5882:
        /*006c*/ 	.word	0x00000000


	//----- nvinfo : EIATTR_CBANK_PARAM_SIZE
	.align		4
.L_5883:
        /*0070*/ 	.byte	0x03, 0x19
        /*0072*/ 	.short	0x0020


	//----- nvinfo : EIATTR_PARAM_CBANK
	.align		4
        /*0074*/ 	.byte	0x04, 0x0a
        /*0076*/ 	.short	(.L_5885 - .L_5884)
	.align		4
.L_5884:
        /*0078*/ 	.word	index@(.nv.constant0._ZN2at6native29vectorized_elementwise_kernelILi4ENS0_13BinaryFunctorIdddZZZNS0_19minimum_kernel_cudaERNS_18TensorIteratorBaseEENKUlvE0_clEvENKUlvE_clEvEUlddE_EESt5arrayIPcLm3EEEEviT0_T1_)
        /*007c*/ 	.short	0x0380
        /*007e*/ 	.short	0x0020


	//----- nvinfo : EIATTR_SW_WAR
	.align		4
.L_5885:
        /*0080*/ 	.byte	0x04, 0x36
        /*0082*/ 	.short	(.L_5887 - .L_5886)
.L_5886:
        /*0084*/ 	.word	0x00000008
.L_5887:


//--------------------- .nv.info._ZN2at6native29vectorized_elementwise_kernelILi8ENS0_13BinaryFunctorIdddZZZNS0_19minimum_kernel_cudaERNS_18TensorIteratorBaseEENKUlvE0_clEvENKUlvE_clEvEUlddE_EESt5arrayIPcLm3EEEEviT0_T1_ --------------------------
	.section	.nv.info._ZN2at6native29vectorized_elementwise_kernelILi8ENS0_13BinaryFunctorIdddZZZNS0_19minimum_kernel_cudaERNS_18TensorIteratorBaseEENKUlvE0_clEvENKUlvE_clEvEUlddE_EESt5arrayIPcLm3EEEEviT0_T1_,"",@"SHT_CUDA_INFO"
	.sectionflags	@""
	.align	4


	//----- nvinfo : EIATTR_CUDA_API_VERSION
	.align		4
        /*0000*/ 	.byte	0x04, 0x37
        /*0002*/ 	.short	(.L_5889 - .L_5888)
.L_5888:
        /*0004*/ 	.word	0x00000082


	//----- nvinfo : EIATTR_KPARAM_INFO
	.align		4
.L_5889:
        /*0008*/ 	.byte	0x04, 0x17
        /*000a*/ 	.short	(.L_5891 - .L_5890)
.L_5890:
        /*000c*/ 	.word	0x00000000
        /*0010*/ 	.short	0x0002
        /*0012*/ 	.short	0x0008
        /*0014*/ 	.byte	0x00, 0xf0, 0x61, 0x00


	//----- nvinfo : EIATTR_KPARAM_INFO
	.align		4
.L_5891:
        /*0018*/ 	.byte	0x04, 0x17
        /*001a*/ 	.short	(.L_5893 - .L_5892)
.L_5892:
        /*001c*/ 	.word	0x00000000
        /*0020*/ 	.short	0x0001
        /*0022*/ 	.short	0x0004
        /*0024*/ 	.byte	0x00, 0xf0, 0x05, 0x00


	//----- nvinfo : EIATTR_KPARAM_INFO
	.align		4
.L_5893:
        /*0028*/ 	.byte	0x04, 0x17
        /*002a*/ 	.short	(.L_5895 - .L_5894)
.L_5894:
        /*002c*/ 	.word	0x00000000
        /*0030*/ 	.short	0x0000
        /*0032*/ 	.short	0x0000
        /*0034*/ 	.byte	0x00, 0xf0, 0x11, 0x00


	//----- nvinfo : EIATTR_SPARSE_MMA_MASK
	.align		4
.L_5895:
        /*0038*/ 	.byte	0x03, 0x50
        /*003a*/ 	.short	0x0000


	//----- nvinfo : EIATTR_MAXREG_COUNT
	.align		4
        /*003c*/ 	.byte	0x03, 0x1b
        /*003e*/ 	.short	0x00ff


	//----- nvinfo : EIATTR_MERCURY_ISA_VERSION
	.align		4
        /*0040*/ 	.byte	0x03, 0x5f
        /*0042*/ 	.short	0x0101


	//----- nvinfo : EIATTR_VRC_CTA_INIT_COUNT
	.align		4
        /*0044*/ 	.byte	0x02, 0x4a
	.zero		1
	.zero		1


	//----- nvinfo : EIATTR_EXIT_INSTR_OFFSETS
	.align		4
        /*0048*/ 	.byte	0x04, 0x1c
        /*004a*/ 	.short	(.L_5897 - .L_5896)


	//   ....[0]....
.L_5896:
        /*004c*/ 	.word	0x00001310


	//   ....[1]....
        /*0050*/ 	.word	0x00001360


	//   ....[2]....
        /*0054*/ 	.word	0x00001d10


	//----- nvinfo : EIATTR_MAX_THREADS
	.align		4
.L_5897:
        /*0058*/ 	.byte	0x04, 0x05
        /*005a*/ 	.short	(.L_5899 - .L_5898)
.L_5898:
        /*005c*/ 	.word	0x00000080
        /*0060*/ 	.word	0x00000001
        /*0064*/ 	.word	0x00000001


	//----- nvinfo : EIATTR_CRS_STACK_SIZE
	.align		4
.L_5899:
        /*0068*/ 	.byte	0x04, 0x1e
        /*006a*/ 	.short	(.L_5901 - .L_5900)
.L_5900:
        /*006c*/ 	.word	0x00000000


	//----- nvinfo : EIATTR_CBANK_PARAM_SIZE
	.align		4
.L_5901:
        /*0070*/ 	.byte	0x03, 0x19
        /*0072*/ 	.short	0x0020


	//----- nvinfo : EIATTR_PARAM_CBANK
	.align		4
        /*0074*/ 	.byte	0x04, 0x0a
        /*0076*/ 	.short	(.L_5903 - .L_5902)
	.align		4
.L_5902:
        /*0078*/ 	.word	index@(.nv.constant0._ZN2at6native29vectorized_elementwise_kernelILi8ENS0_13BinaryFunctorIdddZZZNS0_19minimum_kernel_cudaERNS_18TensorIteratorBaseEENKUlvE0_clEvENKUlvE_clEvEUlddE_EESt5arrayIPcLm3EEEEviT0_T1_)
        /*007c*/ 	.short	0x0380
        /*007e*/ 	.short	0x0020


	//----- nvinfo : EIATTR_SW_WAR
	.align		4
.L_5903:
        /*0080*/ 	.byte	0x04, 0x36
        /*0082*/ 	.short	(.L_5905 - .L_5904)
.L_5904:
        /*0084*/ 	.word	0x00000008
.L_5905:


//--------------------- .nv.info._ZN2at6native18elementwise_kernelILi128ELi4EZNS0_15gpu_kernel_implINS0_13AUnaryFunctorIsssZZZNS0_19minimum_kernel_cudaERNS_18TensorIteratorBaseEENKUlvE_clEvENKUlvE3_clEvEUlssE_EEEEvS5_RKT_EUliE_EEviT1_ --------------------------
	.section	.nv.info._ZN2at6native18elementwise_kernelILi128ELi4EZNS0_15gpu_kernel_implINS0_13AUnaryFunctorIsssZZZNS0_19minimum_kernel_cudaERNS_18TensorIteratorBaseEENKUlvE_clEvENKUlvE3_clEvEUlssE_EEEEvS5_RKT_EUliE_EEviT1_,"",@"SHT_CUDA_INFO"
	.sectionflags	@""
	.align	4


	//----- nvinfo : EIATTR_CUDA_API_VERSION
	.align		4
        /*0000*/ 	.byte	0x04, 0x37
        /*0002*/ 	.short	(.L_5907 - .L_5906)
.L_5906:
        /*0004*/ 	.word	0x00000082


	//----- nvinfo : EIATTR_KPARAM_INFO
	.align		4
.L_5907:
        /*0008*/ 	.byte	0x04, 0x17
        /*000a*/ 	.short	(.L_5909 - .L_5908)
.L_5908:
        /*000c*/ 	.word	0x00000000
        /*0010*/ 	.short	0x0001
        /*0012*/ 	.short	0x0008
        /*0014*/ 	.byte	0x00, 0xf0, 0x61, 0x08


	//----- nvinfo : EIATTR_KPARAM_INFO
	.align		4
.L_5909:
        /*0018*/ 	.byte	0x04, 0x17
        /*001a*/ 	.short	(.L_5911 - .L_5910)
.L_5910:
        /*001c*/ 	.word	0x00000000
        /*0020*/ 	.short	0x0000
        /*0022*/ 	.short	0x0000
        /*0024*/ 	.byte	0x00, 0xf0, 0x11, 0x00


	//----- nvinfo : EIATTR_SPARSE_MMA_MASK
	.align		4
.L_5911:
        /*0028*/ 	.byte	0x03, 0x50
        /*002a*/ 	.short	0x0000


	//----- nvinfo : EIATTR_MAXREG_COUNT
	.align		4
        /*002c*/ 	.byte	0x03, 0x1b
        /*002e*/ 	.short	0x0080


	//----- nvinfo : EIATTR_EXTERNS
	.align		4
        /*0030*/ 	.byte	0x04, 0x0f
        /*0032*/ 	.short	(.L_5913 - .L_5912)


	//   ....[0]....
	.align		4
.L_5912:
        /*0034*/ 	.word	index@(__assertfail)


	//----- nvinfo : EIATTR_MERCURY_ISA_VERSION
	.align		4
.L_5913:
        /*0038*/ 	.byte	0x03, 0x5f
        /*003a*/ 	.short	0x0101


	//----- nvinfo : EIATTR_VRC_CTA_INIT_COUNT
	.align		4
        /*003c*/ 	.byte	0x02, 0x4a
	.zero		1
	.zero		1


	//----- nvinfo : EIATTR_SYSCALL_OFFSETS
	.align		4
        /*0040*/ 	.byte	0x04, 0x46
        /*0042*/ 	.short	(.L_5915 - .L_5914)


	//   ....[0]....
.L_5914:
        /*0044*/ 	.word	0x00002120


	//   ....[1]....
        /*0048*/ 	.word	0x00002f50


	//   ....[2]....
        /*004c*/ 	.word	0x00005210


	//   ....[3]....
        /*0050*/ 	.word	0x00005e50


	//   ....[4]....
        /*0054*/ 	.word	0x00008230


	//   ....[5]....
        /*0058*/ 	.word	0x00008e70


	//   ....[6]....
        /*005c*/ 	.word	0x0000b260


	//   ....[7]....
        /*0060*/ 	.word	0x0000be70


	//----- nvinfo : EIATTR_EXIT_INSTR_OFFSETS
	.align		4
.L_5915:
        /*0064*/ 	.byte	0x04, 0x1c
        /*0066*/ 	.short	(.L_5917 - .L_5916)


	//   ....[0]....
.L_5916:
        /*0068*/ 	.word	0x00009150


	//   ....[1]....
        /*006c*/ 	.word	0x0000b3b0


	//   ....[2]....
        /*0070*/ 	.word	0x0000b3d0


	//   ....[3]....
        /*0074*/ 	.word	0x0000b470


	//   ....[4]....
        /*0078*/ 	.word	0x0000b4a0


	//   ....[5]....
        /*007c*/ 	.word	0x0000b4c0


	//   ....[6]....
        /*0080*/ 	.word	0x0000b550


	//   ....[7]....
        /*0084*/ 	.word	0x0000b590


	//   ....[8]....
        /*0088*/ 	.word	0x0000b630


	//   ....[9]....
        /*008c*/ 	.word	0x0000b680


	//   ....[10]....
        /*0090*/ 	.word	0x0000b6b0


	//   ....[11]....
        /*0094*/ 	.word	0x0000b770


	//   ....[12]....
        /*0098*/ 	.word	0x0000b8e0


	//   ....[13]....
        /*009c*/ 	.word	0x0000ba50


	//   ....[14]....
        /*00a0*/ 	.word	0x0000bbb0


	//   ....[15]....
        /*00a4*/ 	.word	0x0000bbf0


	//   ....[16]....
        /*00a8*/ 	.word	0x0000bc20


	//   ....[17]....
        /*00ac*/ 	.word	0x0000bcd0


	//   ....[18]....
        /*00b0*/ 	.word	0x0000bd10


	//   ....[19]....
        /*00b4*/ 	.word	0x0000be80


	//   ....[20]....
        /*00b8*/ 	.word	0x0000bf90


	//   ....[21]....
        /*00bc*/ 	.word	0x0000c0d0


	//   ....[22]....
        /*00c0*/ 	.word	0x0000c110


	//----- nvinfo : EIATTR_MAX_THREADS
	.align		4
.L_5917:
        /*00c4*/ 	.byte	0x04, 0x05
        /*00c6*/ 	.short	(.L_5919 - .L_5918)
.L_5918:
        /*00c8*/ 	.word	0x00000080
        /*00cc*/ 	.word	0x00000001
        /*00d0*/ 	.word	0x00000001


	//----- nvinfo : EIATTR_CRS_STACK_SIZE
	.align		4
.L_5919:
        /*00d4*/ 	.byte	0x04, 0x1e
        /*00d6*/ 	.short	(.L_5921 - .L_5920)
.L_5920:
        /*00d8*/ 	.word	0x00000000


	//----- nvinfo : EIATTR_CBANK_PARAM_SIZE
	.align		4
.L_5921:
        /*00dc*/ 	.byte	0x03, 0x19
        /*00de*/ 	.short	0x0220


	//----- nvinfo : EIATTR_PARAM_CBANK
	.align		4
        /*00e0*/ 	.byte	0x04, 0x0a
        /*00e2*/ 	.short	(.L_5923 - .L_5922)
	.align		4
.L_5922:
        /*00e4*/ 	.word	index@(.nv.constant0._ZN2at6native18elementwise_kernelILi128ELi4EZNS0_15gpu_kernel_implINS0_13AUnaryFunctorIsssZZZNS0_19minimum_kernel_cudaERNS_18TensorIteratorBaseEENKUlvE_clEvENKUlvE3_clEvEUlssE_EEEEvS5_RKT_EUliE_EEviT1_)
        /*00e8*/ 	.short	0x0380
        /*00ea*/ 	.short	0x0220


	//----- nvinfo : EIATTR_SW_WAR
	.align		4
.L_5923:
        /*00ec*/ 	.byte	0x04, 0x36
        /*00ee*/ 	.short	(.L_5925 - .L_5924)
.L_5924:
        /*00f0*/ 	.word	0x00000008
.L_5925:


//--------------------- .nv.info._ZN2at6native27unrolled_elementwise_kernelINS0_13AUnaryFunctorIsssZZZNS0_19minimum_kernel_cudaERNS_18TensorIteratorBaseEENKUlvE_clEvENKUlvE3_clEvEUlssE_EESt5arrayIPcLm2EELi4E23TrivialOffsetCalculatorILi1EjESD_NS0_6memory12LoadWithCastILi1EEENSE_13StoreWithCastILi1EEEEEviT_T0_T2_T3_T4_T5_ --------------------------
	.section	.nv.info._ZN2at6native27unrolled_elementwise_kernelINS0_13AUnaryFunctorIsssZZZNS0_19minimum_kernel_cudaERNS_18TensorIteratorBaseEENKUlvE_clEvENKUlvE3_clEvEUlssE_EESt5arrayIPcLm2EELi4E23TrivialOffsetCalculatorILi1EjESD_NS0_6memory12LoadWithCastILi1EEENSE_13StoreWithCastILi1EEEEEviT_T0_T2_T3_T4_T5_,"",@"SHT_CUDA_INFO"
	.sectionflags	@""
	.align	4


	//----- nvinfo : EIATTR_CUDA_API_VERSION
	.align		4
        /*0000*/ 	.byte	0x04, 0x37
        /*0002*/ 	.short	(.L_5927 - .L_5926)
.L_5926:
        /*0004*/ 	.word	0x00000082


	//----- nvinfo : EIATTR_KPARAM_INFO
	.align		4
.L_5927:
        /*0008*/ 	.byte	0x04, 0x17
        /*000a*/ 	.short	(.L_5929 - .L_5928)
.L_5928:
        /*000c*/ 	.word	0x00000000
        /*0010*/ 	.short	0x0006
        /*0012*/ 	.short	0x0024
        /*0014*/ 	.byte	0x00, 0xf0, 0x21, 0x00


	//----- nvinfo : EIATTR_KPARAM_INFO
	.align		4
.L_5929:
        /*0018*/ 	.byte	0x04, 0x17
        /*001a*/ 	.short	(.L_5931 - .L_5930)
.L_5930:
        /*001c*/ 	.word	0x00000000
        /*0020*/ 	.short	0x0005
        /*0022*/ 	.short	0x001c
        /*0024*/ 	.byte	0x00, 0xf0, 0x21, 0x00


	//----- nvinfo : EIATTR_KPARAM_INFO
	.align		4
.L_5931:
        /*0028*/ 	.byte	0x04, 0x17
        /*002a*/ 	.short	(.L_5933 - .L_5932)
.L_5932:
        /*002c*/ 	.word	0x00000000
        /*0030*/ 	.short	0x0004
        /*0032*/ 	.short	0x0019
        /*0034*/ 	.byte	0x00, 0xf0, 0x05, 0x00


	//----- nvinfo : EIATTR_KPARAM_INFO
	.align		4
.L_5933:
        /*0038*/ 	.byte	0x04, 0x17
        /*003a*/ 	.short	(.L_5935 - .L_5934)
.L_5934:
        /*003c*/ 	.word	0x00000000
        /*0040*/ 	.short	0x0003
        /*0042*/ 	.short	0x0018
        /*0044*/ 	.byte	0x00, 0xf0, 0x05, 0x00


	//----- nvinfo : EIATTR_KPARAM_INFO
	.align		4
.L_5935:
        /*0048*/ 	.byte	0x04, 0x17
        /*004a*/ 	.short	(.L_5937 - .L_5936)
.L_5936:
        /*004c*/ 	.word	0x00000000
        /*0050*/ 	.short	0x0002
        /*0052*/ 	.short	0x0008
        /*0054*/ 	.byte	0x00, 0xf0, 0x41, 0x00


	//----- nvinfo : EIATTR_KPARAM_INFO
	.align		4
.L_5937:
        /*0058*/ 	.byte	0x04, 0x17
        /*005a*/ 	.short	(.L_5939 - .L_5938)
.L_5938:
        /*005c*/ 	.word	0x00000000
        /*0060*/ 	.short	0x0001
        /*0062*/ 	.short	0x0004
        /*0064*/ 	.byte	0x00, 0xf0, 0x11, 0x00


	//----- nvinfo : EIATTR_KPARAM_INFO
	.align		4
.L_5939:
        /*0068*/ 	.byte	0x04, 0x17
        /*006a*/ 	.short	(.L_5941 - .L_5940)
.L_5940:
        /*006c*/ 	.word	0x00000000
        /*0070*/ 	.short	0x0000
        /*0072*/ 	.short	0x0000
        /*0074*/ 	.byte	0x00, 0xf0, 0x11, 0x00


	//----- nvinfo : EIATTR_SPARSE_MMA_MASK
	.align		4
.L_5941:
        /*0078*/ 	.byte	0x03, 0x50
        /*007a*/ 	.short	0x0000


	//----- nvinfo : EIATTR_MAXREG_COUNT
	.align		4
        /*007c*/ 	.byte	0x03, 0x1b
        /*007e*/ 	.short	0x00ff


	//----- nvinfo : EIATTR_EXTERNS
	.align		4
        /*0080*/ 	.byte	0x04, 0x0f
        /*0082*/ 	.short	(.L_5943 - .L_5942)


	//   ....[0]....
	.align		4
.L_5942:
        /*0084*/ 	.word	index@(__assertfail)


	//----- nvinfo : EIATTR_MERCURY_ISA_VERSION
	.align		4
.L_5943:
        /*0088*/ 	.byte	0x03, 0x5f
        /*008a*/ 	.short	0x0101


	//----- nvinfo : EIATTR_VRC_CTA_INIT_COUNT
	.align		4
        /*008c*/ 	.byte	0x02, 0x4a
	.zero		1
	.zero		1


	//----- nvinfo : EIATTR_SYSCALL_OFFSETS
	.align		4
        /*0090*/ 	.byte	0x04, 0x46
        /*0092*/ 	.short	(.L_5945 - .L_5944)


	//   ....[0]....
.L_5944:
        /*0094*/ 	.word	0x00000e20


	//   ....[1]....
        /*0098*/ 	.word	0x00001dc0


	//   ....[2]....
        /*009c*/ 	.word	0x00002ca0


	//   ....[3]....
        /*00a0*/ 	.word	0x00003b80


	//   ....[4]....
        /*00a4*/ 	.word	0x000049c0


	//   ....[5]....
        /*00a8*/ 	.word	0x00005780


	//   ....[6]....
        /*00ac*/ 	.word	0x00006660


	//   ....[7]....
        /*00b0*/ 	.word	0x00007520


	//----- nvinfo : EIATTR_EXIT_INSTR_OFFSETS
	.align		4
.L_5945:
        /*00b4*/ 	.byte	0x04, 0x1c
        /*00b6*/ 	.short	(.L_5947 - .L_5946)


	//   ....[0]....
.L_5946:
        /*00b8*/ 	.word	0x00006930


	//   ....[1]....
        /*00bc*/ 	.word	0x00006a60


	//   ....[2]....
        /*00c0*/ 	.word	0x00006a80


	//   ....[3]....
        /*00c4*/ 	.word	0x00006b20


	//   ....[4]....
        /*00c8*/ 	.word	0x00006b50


	//   ....[5]....
        /*00cc*/ 	.word	0x00006b70


	//   ....[6]....
        /*00d0*/ 	.word	0x00006c00


	//   ....[7]....
        /*00d4*/ 	.word	0x00006c40


	//   ....[8]....
        /*00d8*/ 	.word	0x00006ce0


	//   ....[9]....
        /*00dc*/ 	.word	0x00006d30


	//   ....[10]....
        /*00e0*/ 	.word	0x00006d60


	//   ....[11]....
        /*00e4*/ 	.word	0x00006e20


	//   ....[12]....
        /*00e8*/ 	.word	0x00006f90


	//   ....[13]....
        /*00ec*/ 	.word	0x00007100


	//   ....[14]....
        /*00f0*/ 	.word	0x00007260


	//   ....[15]....
        /*00f4*/ 	.word	0x000072a0


	//   ....[16]....
        /*00f8*/ 	.word	0x000072d0


	//   ....[17]....
        /*00fc*/ 	.word	0x00007380


	//   ....[18]....
        /*0100*/ 	.word	0x000073c0


	//   ....[19]....
        /*0104*/ 	.word	0x00007530


	//   ....[20]....
        /*0108*/ 	.word	0x00007640


	//   ....[21]....
        /*010c*/ 	.word	0x00007780


	//   ....[22]....
        /*0110*/ 	.word	0x000077c0


	//----- nvinfo : EIATTR_MAX_THREADS
	.align		4
.L_5947:
        /*0114*/ 	.byte	0x04, 0x05
        /*0116*/ 	.short	(.L_5949 - .L_5948)
.L_5948:
        /*0118*/ 	.word	0x00000080
        /*011c*/ 	.word	0x00000001
        /*0120*/ 	.word	0x00000001


	//----- nvinfo : EIATTR_CRS_STACK_SIZE
	.align		4
.L_5949:
        /*0124*/ 	.byte	0x04, 0x1e
        /*0126*/ 	.short	(.L_5951 - .L_5950)
.L_5950:
        /*0128*/ 	.word	0x00000000


	//----- nvinfo : EIATTR_CBANK_PARAM_SIZE
	.align		4
.L_5951:
        /*012c*/ 	.byte	0x03, 0x19
        /*012e*/ 	.short	0x002c


	//----- nvinfo : EIATTR_PARAM_CBANK
	.align		4
        /*0130*/ 	.byte	0x04, 0x0a
        /*0132*/ 	.short	(.L_5953 - .L_5952)
	.align		4
.L_5952:
        /*0134*/ 	.word	index@(.nv.constant0._ZN2at6native27unrolled_elementwise_kernelINS0_13AUnaryFunctorIsssZZZNS0_19minimum_kernel_cudaERNS_18TensorIteratorBaseEENKUlvE_clEvENKUlvE3_clEvEUlssE_EESt5arrayIPcLm2EELi4E23TrivialOffsetCalculatorILi1EjESD_NS0_6memory12LoadWithCastILi1EEENSE_13StoreWithCastILi1EEEEEviT_T0_T2_T3_T4_T5_)
        /*0138*/ 	.short	0x0380
        /*013a*/ 	.short	0x002c


	//----- nvinfo : EIATTR_SW_WAR
	.align		4
.L_5953:
        /*013c*/ 	.byte	0x04, 0x36
        /*013e*/ 	.short	(.L_5955 - .L_5954)
.L_5954:
        /*0140*/ 	.word	0x00000008
.L_5955:


//--------------------- .nv.info._ZN2at6native18elementwise_kernelILi128ELi4EZNS0_22gpu_kernel_impl_nocastINS0_13AUnaryFunctorIsssZZZNS0_19minimum_kernel_cudaERNS_18TensorIteratorBaseEENKUlvE_clEvENKUlvE3_clEvEUlssE_EEEEvS5_RKT_EUliE_EEviT1_ --------------------------
	.section	.nv.info._ZN2at6native18elementwise_kernelILi128ELi4EZNS0_22gpu_kernel_impl_nocastINS0_13AUnaryFunctorIsssZZZNS0_19minimum_kernel_cudaERNS_18TensorIteratorBaseEENKUlvE_clEvENKUlvE3_clEvEUlssE_EEEEvS5_RKT_EUliE_EEviT1_,"",@"SHT_CUDA_INFO"
	.sectionflags	@""
	.align	4


	//----- nvinfo : EIATTR_CUDA_API_VERSION
	.align		4
        /*0000*/ 	.byte	0x04, 0x37
        /*0002*/ 	.short	(.L_5957 - .L_5956)
.L_5956:
        /*0004*/ 	.word	0x00000082


	//----- nvinfo : EIATTR_KPARAM_INFO
	.align		4
.L_5957:
        /*0008*/ 	.byte	0x04, 0x17
        /*000a*/ 	.short	(.L_5959 - .L_5958)
.L_5958:
        /*000c*/ 	.word	0x00000000
        /*0010*/ 	.short	0x0001
        /*0012*/ 	.short	0x0008
        /*0014*/ 	.byte	0x00, 0xf0, 0x61, 0x08


	//----- nvinfo : EIATTR_KPARAM_INFO
	.align		4
.L_5959:
        /*0018*/ 	.byte	0x04, 0x17
        /*001a*/ 	.short	(.L_5961 - .L_5960)
.L_5960:
        /*001c*/ 	.word	0x00000000
        /*0020*/ 	.short	0x0000
        /*0022*/ 	.short	0x0000
        /*0024*/ 	.byte	0x00, 0xf0, 0x11, 0x00


	//----- nvinfo : EIATTR_SPARSE_MMA_MASK
	.align		4
.L_5961:
        /*0028*/ 	.byte	0x03, 0x50
        /*002a*/ 	.short	0x0000


	//----- nvinfo : EIATTR_MAXREG_COUNT
	.align		4
        /*002c*/ 	.byte	0x03, 0x1b
        /*002e*/ 	.short	0x0080


	//----- nvinfo : EIATTR_MERCURY_ISA_VERSION
	.align		4
        /*0030*/ 	.byte	0x03, 0x5f
        /*0032*/ 	.short	0x0101


	//----- nvinfo : EIATTR_VRC_CTA_INIT_COUNT
	.align		4
        /*0034*/ 	.byte	0x02, 0x4a
	.zero		1
	.zero		1


	//----- nvinfo : EIATTR_EXIT_INSTR_OFFSETS
	.align		4
        /*0038*/ 	.byte	0x04, 0x1c
        /*003a*/ 	.short	(.L_5963 - .L_5962)


	//   ....[0]....
.L_5962:
        /*003c*/ 	.word	0x000002d0


	//   ....[1]....
        /*0040*/ 	.word	0x00000340


	//   ....[2]....
        /*0044*/ 	.word	0x00003e30


	//   ....[3]....
        /*0048*/ 	.word	0x00005170


	//----- nvinfo : EIATTR_MAX_THREADS
	.align		4
.L_5963:
        /*004c*/ 	.byte	0x04, 0x05
        /*004e*/ 	.short	(.L_5965 - .L_5964)
.L_5964:
        /*0050*/ 	.word	0x00000080
        /*0054*/ 	.word	0x00000001
        /*0058*/ 	.word	0x00000001


	//----- nvinfo : EIATTR_CRS_STACK_SIZE
	.align		4
.L_5965:
        /*005c*/ 	.byte	0x04, 0x1e
        /*005e*/ 	.short	(.L_5967 - .L_5966)
.L_5966:
        /*0060*/ 	.word	0x00000000


	//----- nvinfo : EIATTR_CBANK_PARAM_SIZE
	.align		4
.L_5967:
        /*0064*/ 	.byte	0x03, 0x19
        /*0066*/ 	.short	0x0220


	//----- nvinfo : EIATTR_PARAM_CBANK
	.align		4
        /*0068*/ 	.byte	0x04, 0x0a
        /*006a*/ 	.short	(.L_5969 - .L_5968)
	.align		4
.L_5968:
        /*006c*/ 	.word	index@(.nv.constant0._ZN2at6native18elementwise_kernelILi128ELi4EZNS0_22gpu_kernel_impl_nocastINS0_13AUnaryFunctorIsssZZZNS0_19minimum_kernel_cudaERNS_18TensorIteratorBaseEENKUlvE_clEvENKUlvE3_clEvEUlssE_EEEEvS5_RKT_EUliE_EEviT1_)
        /*0070*/ 	.short	0x0380
        /*0072*/ 	.short	0x0220


	//----- nvinfo : EIATTR_SW_WAR
	.align		4
.L_5969:
        /*0074*/ 	.byte	0x04, 0x36
        /*0076*/ 	.short	(.L_5971 - .L_5970)
.L_5970:
        /*0078*/ 	.word	0x00000008
.L_5971:


//--------------------- .nv.info._ZN2at6native27unrolled_elementwise_kernelINS0_13AUnaryFunctorIsssZZZNS0_19minimum_kernel_cudaERNS_18TensorIteratorBaseEENKUlvE_clEvENKUlvE3_clEvEUlssE_EESt5arrayIPcLm2EELi4E23TrivialOffsetCalculatorILi1EjESD_NS0_6memory15LoadWithoutCastENSE_16StoreWithoutCastEEEviT_T0_T2_T3_T4_T5_ --------------------------
	.section	.nv.info._ZN2at6native27unrolled_elementwise_kernelINS0_13AUnaryFunctorIsssZZZNS0_19minimum_kernel_cudaERNS_18TensorIteratorBaseEENKUlvE_clEvENKUlvE3_clEvEUlssE_EESt5arrayIPcLm2EELi4E23TrivialOffsetCalculatorILi1EjESD_NS0_6memory15LoadWithoutCastENSE_16StoreWithoutCastEEEviT_T0_T2_T3_T4_T5_,"",@"SHT_CUDA_INFO"
	.sectionflags	@""
	.align	4


	//----- nvinfo : EIATTR_CUDA_API_VERSION
	.align		4
        /*0000*/ 	.byte	0x04, 0x37
        /*0002*/ 	.short	(.L_5973 - .L_5972)
.L_5972:
        /*0004*/ 	.word	0x00000082


	//----- nvinfo : EIATTR_KPARAM_INFO
	.align		4
.L_5973:
        /*0008*/ 	.byte	0x04, 0x17
        /*000a*/ 	.short	(.L_5975 - .L_5974)
.L_5974:
        /*000c*/ 	.word	0x00000000
        /*0010*/ 	.short	0x0006
        /*0012*/ 	.short	0x001b
        /*0014*/ 	.byte	0x00, 0xf0, 0x05, 0x00


	//----- nvinfo : EIATTR_KPARAM_INFO
	.align		4
.L_5975:
        /*0018*/ 	.byte	0x04, 0x17
        /*001a*/ 	.short	(.L_5977 - .L_5976)
.L_5976:
        /*001c*/ 	.word	0x00000000
        /*0020*/ 	.short	0x0005
        /*0022*/ 	.short	0x001a
        /*0024*/ 	.byte	0x00, 0xf0, 0x05, 0x00


	//----- nvinfo : EIATTR_KPARAM_INFO
	.align		4
.L_5977:
        /*0028*/ 	.byte	0x04, 0x17
        /*002a*/ 	.short	(.L_5979 - .L_5978)
.L_5978:
        /*002c*/ 	.word	0x00000000
        /*0030*/ 	.short	0x0004
        /*0032*/ 	.short	0x0019
        /*0034*/ 	.byte	0x00, 0xf0, 0x05, 0x00


	//----- nvinfo : EIATTR_KPARAM_INFO
	.align		4
.L_5979:
        /*0038*/ 	.byte	0x04, 0x17
        /*003a*/ 	.short	(.L_5981 - .L_5980)
.L_5980:
        /*003c*/ 	.word	0x00000000
        /*0040*/ 	.short	0x0003
        /*0042*/ 	.short	0x0018
        /*0044*/ 	.byte	0x00, 0xf0, 0x05, 0x00


	//----- nvinfo : EIATTR_KPARAM_INFO
	.align		4
.L_5981:
        /*0048*/ 	.byte	0x04, 0x17
        /*004a*/ 	.short	(.L_5983 - .L_5982)
.L_5982:
        /*004c*/ 	.word	0x00000000
        /*0050*/ 	.short	0x0002
        /*0052*/ 	.short	0x0008
        /*0054*/ 	.byte	0x00, 0xf0, 0x41, 0x00


	//----- nvinfo : EIATTR_KPARAM_INFO
	.align		4
.L_5983:
        /*0058*/ 	.byte	0x04, 0x17
        /*005a*/ 	.short	(.L_5985 - .L_5984)
.L_5984:
        /*005c*/ 	.word	0x00000000
        /*0060*/ 	.short	0x0001
        /*0062*/ 	.short	0x0004
        /*0064*/ 	.byte	0x00, 0xf0, 0x11, 0x00


	//----- nvinfo : EIATTR_KPARAM_INFO
	.align		4
.L_5985:
        /*0068*/ 	.byte	0x04, 0x17
        /*006a*/ 	.short	(.L_5987 - .L_5986)
.L_5986:
        /*006c*/ 	.word	0x00000000
        /*0070*/ 	.short	0x0000
        /*0072*/ 	.short	0x0000
        /*0074*/ 	.byte	0x00, 0xf0, 0x11, 0x00


	//----- nvinfo : EIATTR_SPARSE_MMA_MASK
	.align		4
.L_5987:
        /*0078*/ 	.byte	0x03, 0x50
        /*007a*/ 	.short	0x0000


	//----- nvinfo : EIATTR_MAXREG_COUNT
	.align		4
        /*007c*/ 	.byte	0x03, 0x1b
        /*007e*/ 	.short	0x00ff


	//----- nvinfo : EIATTR_MERCURY_ISA_VERSION
	.align		4
        /*0080*/ 	.byte	0x03, 0x5f
        /*0082*/ 	.short	0x0101


	//----- nvinfo : EIATTR_VRC_CTA_INIT_COUNT
	.align		4
        /*0084*/ 	.byte	0x02, 0x4a
	.zero		1
	.zero		1


	//----- nvinfo : EIATTR_EXIT_INSTR_OFFSETS
	.align		4
        /*0088*/ 	.byte	0x04, 0x1c
        /*008a*/ 	.short	(.L_5989 - .L_5988)


	//   ....[0]....
.L_5988:
        /*008c*/ 	.word	0x00000420


	//   ....[1]....
        /*0090*/ 	.word	0x00000470


	//----- nvinfo : EIATTR_MAX_THREADS
	.align		4
.L_5989:
        /*0094*/ 	.byte	0x04, 0x05
        /*0096*/ 	.short	(.L_5991 - .L_5990)
.L_5990:
        /*0098*/ 	.word	0x00000080
        /*009c*/ 	.word	0x00000001
        /*00a0*/ 	.word	0x00000001


	//----- nvinfo : EIATTR_CRS_STACK_SIZE
	.align		4
.L_5991:
        /*00a4*/ 	.byte	0x04, 0x1e
        /*00a6*/ 	.short	(.L_5993 - .L_5992)
.L_5992:
        /*00a8*/ 	.word	0x00000000


	//----- nvinfo : EIATTR_CBANK_PARAM_SIZE
	.align		4
.L_5993:
        /*00ac*/ 	.byte	0x03, 0x19
        /*00ae*/ 	.short	0x001c


	//----- nvinfo : EIATTR_PARAM_CBANK
	.align		4
        /*00b0*/ 	.byte	0x04, 0x0a
        /*00b2*/ 	.short	(.L_5995 - .L_5994)
	.align		4
.L_5994:
        /*00b4*/ 	.word	index@(.nv.constant0._ZN2at6native27unrolled_elementwise_kernelINS0_13AUnaryFunctorIsssZZZNS0_19minimum_kernel_cudaERNS_18TensorIteratorBaseEENKUlvE_clEvENKUlvE3_clEvEUlssE_EESt5arrayIPcLm2EELi4E23TrivialOffsetCalculatorILi1EjESD_NS0_6memory15LoadWithoutCastENSE_16StoreWithoutCastEEEviT_T0_T2_T3_T4_T5_)
        /*00b8*/ 	.short	0x0380
        /*00ba*/ 	.short	0x001c


	//----- nvinfo : EIATTR_SW_WAR
	.align		4
.L_5995:
        /*00bc*/ 	.byte	0x04, 0x36
        /*00be*/ 	.short	(.L_5997 - .L_5996)
.L_5996:
        /*00c0*/ 	.word	0x00000008
.L_5997:


//--------------------- .nv.info._ZN2at6native29vectorized_elementwise_kernelILi2ENS0_13AUnaryFunctorIsssZZZNS0_19minimum_kernel_cudaERNS_18TensorIteratorBaseEENKUlvE_clEvENKUlvE3_clEvEUlssE_EESt5arrayIPcLm2EEEEviT0_T1_ --------------------------
	.section	.nv.info._ZN2at6native29vectorized_elementwise_kernelILi2ENS0_13AUnaryFunctorIsssZZZNS0_19minimum_kernel_cudaERNS_18TensorIteratorBaseEENKUlvE_clEvENKUlvE3_clEvEUlssE_EESt5arrayIPcLm2EEEEviT0_T1_,"",@"SHT_CUDA_INFO"
	.sectionflags	@""
	.align	4


	//----- nvinfo : EIATTR_CUDA_API_VERSION
	.align		4
        /*0000*/ 	.byte	0x04, 0x37
        /*0002*/ 	.short	(.L_5999 - .L_5998)
.L_5998:
        /*0004*/ 	.word	0x00000082


	//----- nvinfo : EIATTR_KPARAM_INFO
	.align		4
.L_5999:
        /*0008*/ 	.byte	0x04, 0x17
        /*000a*/ 	.short	(.L_6001 - .L_6000)
.L_6000:
        /*000c*/ 	.word	0x00000000
        /*0010*/ 	.short	0x0002
        /*0012*/ 	.short	0x0008
        /*0014*/ 	.byte	0x00, 0xf0, 0x41, 0x00


	//----- nvinfo : EIATTR_KPARAM_INFO
	.align		4
.L_6001:
        /*0018*/ 	.byte	0x04, 0x17
        /*001a*/ 	.short	(.L_6003 - .L_6002)
.L_6002:
        /*001c*/ 	.word	0x00000000
        /*0020*/ 	.short	0x0001
        /*0022*/ 	.short	0x0004
        /*0024*/ 	.byte	0x00, 0xf0, 0x11, 0x00


	//----- nvinfo : EIATTR_KPARAM_INFO
	.align		4
.L_6003:
        /*0028*/ 	.byte	0x04, 0x17
        /*002a*/ 	.short	(.L_6005 - .L_6004)
.L_6004:
        /*002c*/ 	.word	0x00000000
        /*0030*/ 	.short	0x0000
        /*0032*/ 	.short	0x0000
        /*0034*/ 	.byte	0x00, 0xf0, 0x11, 0x00


	//----- nvinfo : EIATTR_SPARSE_MMA_MASK
	.align		4
.L_6005:
        /*0038*/ 	.byte	0x03, 0x50
        /*003a*/ 	.short	0x0000


	//----- nvinfo : EIATTR_MAXREG_COUNT
	.align		4
        /*003c*/ 	.byte	0x03, 0x1b
        /*003e*/ 	.short	0x00ff


	//----- nvinfo : EIATTR_MERCURY_ISA_VERSION
	.align		4
        /*0040*/ 	.byte	0x03, 0x5f
        /*0042*/ 	.short	0x0101


	//----- nvinfo : EIATTR_VRC_CTA_INIT_COUNT
	.align		4
        /*0044*/ 	.byte	0x02, 0x4a
	.zero		1
	.zero		1


	//----- nvinfo : EIATTR_EXIT_INSTR_OFFSETS
	.align		4
        /*0048*/ 	.byte	0x04, 0x1c
        /*004a*/ 	.short	(.L_6007 - .L_6006)


	//   ....[0]....
.L_6006:
        /*004c*/ 	.word	0x00000810


	//   ....[1]....
        /*0050*/ 	.word	0x00000860


	//   ....[2]....
        /*0054*/ 	.word	0x00000a70


	//----- nvinfo : EIATTR_MAX_THREADS
	.align		4
.L_6007:
        /*0058*/ 	.byte	0x04, 0x05
        /*005a*/ 	.short	(.L_6009 - .L_6008)
.L_6008:
        /*005c*/ 	.word	0x00000080
        /*0060*/ 	.word	0x00000001
        /*0064*/ 	.word	0x00000001


	//----- nvinfo : EIATTR_CRS_STACK_SIZE
	.align		4
.L_6009:
        /*0068*/ 	.byte	0x04, 0x1e
        /*006a*/ 	.short	(.L_6011 - .L_6010)
.L_6010:
        /*006c*/ 	.word	0x00000000


	//----- nvinfo : EIATTR_CBANK_PARAM_SIZE
	.align		4
.L_6011:
        /*0070*/ 	.byte	0x03, 0x19
        /*0072*/ 	.short	0x0018


	//----- nvinfo : EIATTR_PARAM_CBANK
	.align		4
        /*0074*/ 	.byte	0x04, 0x0a
        /*0076*/ 	.short	(.L_6013 - .L_6012)
	.align		4
.L_6012:
        /*0078*/ 	.word	index@(.nv.constant0._ZN2at6native29vectorized_elementwise_kernelILi2ENS0_13AUnaryFunctorIsssZZZNS0_19minimum_kernel_cudaERNS_18TensorIteratorBaseEENKUlvE_clEvENKUlvE3_clEvEUlssE_EESt5arrayIPcLm2EEEEviT0_T1_)
        /*007c*/ 	.short	0x0380
        /*007e*/ 	.short	0x0018


	//----- nvinfo : EIATTR_SW_WAR
	.align		4
.L_6013:
        /*0080*/ 	.byte	0x04, 0x36
        /*0082*/ 	.short	(.L_6015 - .L_6014)
.L_6014:
        /*0084*/ 	.word	0x00000008
.L_6015:


//--------------------- .nv.info._ZN2at6native29vectorized_elementwise_kernelILi4ENS0_13AUnaryFunctorIsssZZZNS0_19minimum_kernel_cudaERNS_18TensorIteratorBaseEENKUlvE_clEvENKUlvE3_clEvEUlssE_EESt5arrayIPcLm2EEEEviT0_T1_ --------------------------
	.section	.nv.info._ZN2at6native29vectorized_elementwise_kernelILi4ENS0_13AUnaryFunctorIsssZZZNS0_19minimum_kernel_cudaERNS_18TensorIteratorBaseEENKUlvE_clEvENKUlvE3_clEvEUlssE_EESt5arrayIPcLm2EEEEviT0_T1_,"",@"SHT_CUDA_INFO"
	.sectionflags	@""
	.align	4


	//----- nvinfo : EIATTR_CUDA_API_VERSION
	.align		4
        /*0000*/ 	.byte	0x04, 0x37
        /*0002*/ 	.short	(.L_6017 - .L_6016)
.L_6016:
        /*0004*/ 	.word	0x00000082


	//----- nvinfo : EIATTR_KPARAM_INFO
	.align		4
.L_6017:
        /*0008*/ 	.byte	0x04, 0x17
        /*000a*/ 	.short	(.L_6019 - .L_6018)
.L_6018:
        /*000c*/ 	.word	0x00000000
        /*0010*/ 	.short	0x0002
        /*0012*/ 	.short	0x0008
        /*0014*/ 	.byte	0x00, 0xf0, 0x41, 0x00


	//----- nvinfo : EIATTR_KPARAM_INFO
	.align		4
.L_6019:
        /*0018*/ 	.byte	0x04, 0x17
        /*001a*/ 	.short	(.L_6021 - .L_6020)
.L_6020:
        /*001c*/ 	.word	0x00000000
        /*0020*/ 	.short	0x0001
        /*0022*/ 	.short	0x0004
        /*0024*/ 	.byte	0x00, 0xf0, 0x11, 0x00


	//----- nvinfo : EIATTR_KPARAM_INFO
	.align		4
.L_6021:
        /*0028*/ 	.byte	0x04, 0x17
        /*002a*/ 	.short	(.L_6023 - .L_6022)
.L_6022:
        /*002c*/ 	.word	0x00000000
        /*0030*/ 	.short	0x0000
        /*0032*/ 	.short	0x0000
        /*0034*/ 	.byte	0x00, 0xf0, 0x11, 0x00


	//----- nvinfo : EIATTR_SPARSE_MMA_MASK
	.align		4
.L_6023:
        /*0038*/ 	.byte	0x03, 0x50
        /*003a*/ 	.short	0x0000


	//----- nvinfo : EIATTR_MAXREG_COUNT
	.align		4
        /*003c*/ 	.byte	0x03, 0x1b
        /*003e*/ 	.short	0x00ff


	//----- nvinfo : EIATTR_MERCURY_ISA_VERSION
	.align		4
        /*0040*/ 	.byte	0x03, 0x5f
        /*0042*/ 	.short	0x0101


	//----- nvinfo : EIATTR_VRC_CTA_INIT_COUNT
	.align		4
        /*0044*/ 	.byte	0x02, 0x4a
	.zero		1
	.zero		1


	//----- nvinfo : EIATTR_EXIT_INSTR_OFFSETS
	.align		4
        /*0048*/ 	.byte	0x04, 0x1c
        /*004a*/ 	.short	(.L_6025 - .L_6024)


	//   ....[0]....
.L_6024:
        /*004c*/ 	.word	0x00000810


	//   ....[1]....
        /*0050*/ 	.word	0x00000860


	//   ....[2]....
        /*0054*/ 	.word	0x00000a50


	//----- nvinfo : EIATTR_MAX_THREADS
	.align		4
.L_6025:
        /*0058*/ 	.byte	0x04, 0x05
        /*005a*/ 	.short	(.L_6027 - .L_6026)
.L_6026:
        /*005c*/ 	.word	0x00000080
        /*0060*/ 	.word	0x00000001
        /*0064*/ 	.word	0x00000001


	//----- nvinfo : EIATTR_CRS_STACK_SIZE
	.align		4
.L_6027:
        /*0068*/ 	.byte	0x04, 0x1e
        /*006a*/ 	.short	(.L_6029 - .L_6028)
.L_6028:
        /*006c*/ 	.word	0x00000000


	//----- nvinfo : EIATTR_CBANK_PARAM_SIZE
	.align		4
.L_6029:
        /*0070*/ 	.byte	0x03, 0x19
        /*0072*/ 	.short	0x0018


	//----- nvinfo : EIATTR_PARAM_CBANK
	.align		4
        /*0074*/ 	.byte	0x04, 0x0a
        /*0076*/ 	.short	(.L_6031 - .L_6030)
	.align		4
.L_6030:
        /*0078*/ 	.word	index@(.nv.constant0._ZN2at6native29vectorized_elementwise_kernelILi4ENS0_13AUnaryFunctorIsssZZZNS0_19minimum_kernel_cudaERNS_18TensorIteratorBaseEENKUlvE_clEvENKUlvE3_clEvEUlssE_EESt5arrayIPcLm2EEEEviT0_T1_)
        /*007c*/ 	.short	0x0380
        /*007e*/ 	.short	0x0018


	//----- nvinfo : EIATTR_SW_WAR
	.align		4
.L_6031:
        /*0080*/ 	.byte	0x04, 0x36
        /*0082*/ 	.short	(.L_6033 - .L_6032)
.L_6032:
        /*0084*/ 	.word	0x00000008
.L_6033:


//--------------------- .nv.info._ZN2at6native29vectorized_elementwise_kernelILi8ENS0_13AUnaryFunctorIsssZZZNS0_19minimum_kernel_cudaERNS_18TensorIteratorBaseEENKUlvE_clEvENKUlvE3_clEvEUlssE_EESt5arrayIPcLm2EEEEviT0_T1_ --------------------------
	.section	.nv.info._ZN2at6native29vectorized_elementwise_kernelILi8ENS0_13AUnaryFunctorIsssZZZNS0_19minimum_kernel_cudaERNS_18TensorIteratorBaseEENKUlvE_clEvENKUlvE3_clEvEUlssE_EESt5arrayIPcLm2EEEEviT0_T1_,"",@"SHT_CUDA_INFO"
	.sectionflags	@""
	.align	4


	//----- nvinfo : EIATTR_CUDA_API_VERSION
	.align		4
        /*0000*/ 	.byte	0x04, 0x37
        /*0002*/ 	.short	(.L_6035 - .L_6034)
.L_6034:
        /*0004*/ 	.word	0x00000082


	//----- nvinfo : EIATTR_KPARAM_INFO
	.align		4
.L_6035:
        /*0008*/ 	.byte	0x04, 0x17
        /*000a*/ 	.short	(.L_6037 - .L_6036)
.L_6036:
        /*000c*/ 	.word	0x00000000
        /*0010*/ 	.short	0x0002
        /*0012*/ 	.short	0x0008
        /*0014*/ 	.byte	0x00, 0xf0, 0x41, 0x00


	//----- nvinfo : EIATTR_KPARAM_INFO
	.align		4
.L_6037:
        /*0018*/ 	.byte	0x04, 0x17
        /*001a*/ 	.short	(.L_6039 - .L_6038)
.L_6038:
        /*001c*/ 	.word	0x00000000
        /*0020*/ 	.short	0x0001
        /*0022*/ 	.short	0x0004
        /*0024*/ 	.byte	0x00, 0xf0, 0x11, 0x00


	//----- nvinfo : EIATTR_KPARAM_INFO
	.align		4
.L_6039:
        /*0028*/ 	.byte	0x04, 0x17
        /*002a*/ 	.short	(.L_6041 - .L_6040)
.L_6040:
        /*002c*/ 	.word	0x00000000
        /*0030*/ 	.short	0x0000
        /*0032*/ 	.short	0x0000
        /*0034*/ 	.byte	0x00, 0xf0, 0x11, 0x00


	//----- nvinfo : EIATTR_SPARSE_MMA_MASK
	.align		4
.L_6041:
        /*0038*/ 	.byte	0x03, 0x50
        /*003a*/ 	.short	0x0000


	//----- nvinfo : EIATTR_MAXREG_COUNT
	.align		4
        /*003c*/ 	.byte	0x03, 0x1b
        /*003e*/ 	.short	0x00ff


	//----- nvinfo : EIATTR_MERCURY_ISA_VERSION
	.align		4
        /*0040*/ 	.byte	0x03, 0x5f
        /*0042*/ 	.short	0x0101


	//----- nvinfo : EIATTR_VRC_CTA_INIT_COUNT
	.align		4
        /*0044*/ 	.byte	0x02, 0x4a
	.zero		1
	.zero		1


	//----- nvinfo : EIATTR_EXIT_INSTR_OFFSETS
	.align		4
        /*0048*/ 	.byte	0x04, 0x1c
        /*004a*/ 	.short	(.L_6043 - .L_6042)


	//   ....[0]....
.L_6042:
        /*004c*/ 	.word	0x00000810


	//   ....[1]....
        /*0050*/ 	.word	0x00000860


	//   ....[2]....
        /*0054*/ 	.word	0x00000a30


	//----- nvinfo : EIATTR_MAX_THREADS
	.align		4
.L_6043:
        /*0058*/ 	.byte	0x04, 0x05
        /*005a*/ 	.short	(.L_6045 - .L_6044)
.L_6044:
        /*005c*/ 	.word	0x00000080
        /*0060*/ 	.word	0x00000001
        /*0064*/ 	.word	0x00000001


	//----- nvinfo : EIATTR_CRS_STACK_SIZE
	.align		4
.L_6045:
        /*0068*/ 	.byte	0x04, 0x1e
        /*006a*/ 	.short	(.L_6047 - .L_6046)
.L_6046:
        /*006c*/ 	.word	0x00000000


	//----- nvinfo : EIATTR_CBANK_PARAM_SIZE
	.align		4
.L_6047:
        /*0070*/ 	.byte	0x03, 0x19
        /*0072*/ 	.short	0x0018


	//----- nvinfo : EIATTR_PARAM_CBANK
	.align		4
        /*0074*/ 	.byte	0x04, 0x0a
        /*0076*/ 	.short	(.L_6049 - .L_6048)
	.align		4
.L_6048:
        /*0078*/ 	.word	index@(.nv.constant0._ZN2at6native29vectorized_elementwise_kernelILi8ENS0_13AUnaryFunctorIsssZZZNS0_19minimum_kernel_cudaERNS_18TensorIteratorBaseEENKUlvE_clEvENKUlvE3_clEvEUlssE_EESt5arrayIPcLm2EEEEviT0_T1_)
        /*007c*/ 	.short	0x0380
        /*007e*/ 	.short	0x0018


	//----- nvinfo : EIATTR_SW_WAR
	.align		4
.L_6049:
        /*0080*/ 	.byte	0x04, 0x36
        /*0082*/ 	.short	(.L_6051 - .L_6050)
.L_6050:
        /*0084*/ 	.word	0x00000008
.L_6051:


//--------------------- .nv.info._ZN2at6native18elementwise_kernelILi128ELi4EZNS0_15gpu_kernel_implINS0_13BinaryFunctorIsssZZZNS0_19minimum_kernel_cudaERNS_18TensorIteratorBaseEENKUlvE_clEvENKUlvE3_clEvEUlssE_EEEEvS5_RKT_EUliE_EEviT1_ --------------------------
	.section	.nv.info._ZN2at6native18elementwise_kernelILi128ELi4EZNS0_15gpu_kernel_implINS0_13BinaryFunctorIsssZZZNS0_19minimum_kernel_cudaERNS_18TensorIteratorBaseEENKUlvE_clEvENKUlvE3_clEvEUlssE_EEEEvS5_RKT_EUliE_EEviT1_,"",@"SHT_CUDA_INFO"
	.sectionflags	@""
	.align	4


	//----- nvinfo : EIATTR_CUDA_API_VERSION
	.align		4
        /*0000*/ 	.byte	0x04, 0x37
        /*0002*/ 	.short	(.L_6053 - .L_6052)
.L_6052:
        /*0004*/ 	.word	0x00000082


	//----- nvinfo : EIATTR_KPARAM_INFO
	.align		4
.L_6053:
        /*0008*/ 	.byte	0x04, 0x17
        /*000a*/ 	.short	(.L_6055 - .L_6054)
.L_6054:
        /*000c*/ 	.word	0x00000000
        /*0010*/ 	.short	0x0001
        /*0012*/ 	.short	0x0008
        /*0014*/ 	.byte	0x00, 0xf0, 0x21, 0x0a


	//----- nvinfo : EIATTR_KPARAM_INFO
	.align		4
.L_6055:
        /*0018*/ 	.byte	0x04, 0x17
        /*001a*/ 	.short	(.L_6057 - .L_6056)
.L_6056:
        /*001c*/ 	.word	0x00000000
        /*0020*/ 	.short	0x0000
        /*0022*/ 	.short	0x0000
        /*0024*/ 	.byte	0x00, 0xf0, 0x11, 0x00


	//----- nvinfo : EIATTR_SPARSE_MMA_MASK
	.align		4
.L_6057:
        /*0028*/ 	.byte	0x03, 0x50
        /*002a*/ 	.short	0x0000


	//----- nvinfo : EIATTR_MAXREG_COUNT
	.align		4
        /*002c*/ 	.byte	0x03, 0x1b
        /*002e*/ 	.short	0x0080


	//----- nvinfo : EIATTR_EXTERNS
	.align		4
        /*0030*/ 	.byte	0x04, 0x0f
        /*0032*/ 	.short	(.L_6059 - .L_6058)


	//   ....[0]....
	.align		4
.L_6058:
        /*0034*/ 	.word	index@(__assertfail)


	//----- nvinfo : EIATTR_MERCURY_ISA_VERSION
	.align		4
.L_6059:
        /*0038*/ 	.byte	0x03, 0x5f
        /*003a*/ 	.short	0x0101


	//----- nvinfo : EIATTR_VRC_CTA_INIT_COUNT
	.align		4
        /*003c*/ 	.byte	0x02, 0x4a
	.zero		1
	.zero		1


	//----- nvinfo : EIATTR_SYSCALL_OFFSETS
	.align		4
        /*0040*/ 	.byte	0x04, 0x46
        /*0042*/ 	.short	(.L_6061 - .L_6060)


	//   ....[0]....
.L_6060:
        /*0044*/ 	.word	0x00002460


	//   ....[1]....
        /*0048*/ 	.word	0x000032c0


	//   ....[2]....
        /*004c*/ 	.word	0x000040e0


	//   ....[3]....
        /*0050*/ 	.word	0x000066d0


	//   ....[4]....
        /*0054*/ 	.word	0x00007530


	//   ....[5]....
        /*0058*/ 	.word	0x00008160


	//   ....[6]....
        /*005c*/ 	.word	0x0000a870


	//   ....[7]....
        /*0060*/ 	.word	0x0000b6d0


	//   ....[8]....
        /*0064*/ 	.word	0x0000c300


	//   ....[9]....
        /*0068*/ 	.word	0x0000ea30


	//   ....[10]....
        /*006c*/ 	.word	0x0000f890


	//   ....[11]....
        /*0070*/ 	.word	0x00010490


	//----- nvinfo : EIATTR_EXIT_INSTR_OFFSETS
	.align		4
.L_6061:
        /*0074*/ 	.byte	0x04, 0x1c
        /*0076*/ 	.short	(.L_6063 - .L_6062)


	//   ....[0]....
.L_6062:
        /*0078*/ 	.word	0x0000c5e0


	//   ....[1]....
        /*007c*/ 	.word	0x0000f9d0


	//   ....[2]....
        /*0080*/ 	.word	0x0000f9f0


	//   ....[3]....
        /*0084*/ 	.word	0x0000fa90


	//   ....[4]....
        /*0088*/ 	.word	0x0000fac0


	//   ....[5]....
        /*008c*/ 	.word	0x0000fae0


	//   ....[6]....
        /*0090*/ 	.word	0x0000fb70


	//   ....[7]....
        /*0094*/ 	.word	0x0000fbb0


	//   ....[8]....
        /*0098*/ 	.word	0x0000fc50


	//   ....[9]....
        /*009c*/ 	.word	0x0000fca0


	//   ....[10]....
        /*00a0*/ 	.word	0x0000fcd0


	//   ....[11]....
        /*00a4*/ 	.word	0x0000fd90


	//   ....[12]....
        /*00a8*/ 	.word	0x0000ff00


	//   ....[13]....
        /*00ac*/ 	.word	0x00010070


	//   ....[14]....
        /*00b0*/ 	.word	0x000101d0


	//   ....[15]....
        /*00b4*/ 	.word	0x00010210


	//   ....[16]....
        /*00b8*/ 	.word	0x00010240


	//   ....[17]....
        /*00bc*/ 	.word	0x000102f0


	//   ....[18]....
        /*00c0*/ 	.word	0x00010330


	//   ....[19]....
        /*00c4*/ 	.word	0x000104a0


	//   ....[20]....
        /*00c8*/ 	.word	0x000105b0


	//   ....[21]....
        /*00cc*/ 	.word	0x000106f0


	//   ....[22]....
        /*00d0*/ 	.word	0x00010730


	//----- nvinfo : EIATTR_MAX_THREADS
	.align		4
.L_6063:
        /*00d4*/ 	.byte	0x04, 0x05
        /*00d6*/ 	.short	(.L_6065 - .L_6064)
.L_6064:
        /*00d8*/ 	.word	0x00000080
        /*00dc*/ 	.word	0x00000001
        /*00e0*/ 	.word	0x00000001


	//----- nvinfo : EIATTR_CRS_STACK_SIZE
	.align		4
.L_6065:
        /*00e4*/ 	.byte	0x04, 0x1e
        /*00e6*/ 	.short	(.L_6067 - .L_6066)
.L_6066:
        /*00e8*/ 	.word	0x00000000


	//----- nvinfo : EIATTR_CBANK_PARAM_SIZE
	.align		4
.L_6067:
        /*00ec*/ 	.byte	0x03, 0x19
        /*00ee*/ 	.short	0x0290


	//----- nvinfo : EIATTR_PARAM_CBANK
	.align		4
        /*00f0*/ 	.byte	0x04, 0x0a
        /*00f2*/ 	.short	(.L_6069 - .L_6068)
	.align		4
.L_6068:
        /*00f4*/ 	.word	index@(.nv.constant0._ZN2at6native18elementwise_kernelILi128ELi4EZNS0_15gpu_kernel_implINS0_13BinaryFunctorIsssZZZNS0_19minimum_kernel_cudaERNS_18TensorIteratorBaseEENKUlvE_clEvENKUlvE3_clEvEUlssE_EEEEvS5_RKT_EUliE_EEviT1_)
        /*00f8*/ 	.short	0x0380
        /*00fa*/ 	.short	0x0290


	//----- nvinfo : EIATTR_SW_WAR
	.align		4
.L_6069:
        /*00fc*/ 	.byte	0x04, 0x36
        /*00fe*/ 	.short	(.L_6071 - .L_6070)
.L_6070:
        /*0100*/ 	.word	0x00000008
.L_6071:


//--------------------- .nv.info._ZN2at6native27unrolled_elementwise_kernelINS0_13BinaryFunctorIsssZZZNS0_19minimum_kernel_cudaERNS_18TensorIteratorBaseEENKUlvE_clEvENKUlvE3_clEvEUlssE_EESt5arrayIPcLm3EELi4E23TrivialOffsetCalculatorILi2EjESC_ILi1EjENS0_6memory12LoadWithCastILi2EEENSF_13StoreWithCastILi1EEEEEviT_T0_T2_T3_T4_T5_ --------------------------
	.section	.nv.info._ZN2at6native27unrolled_elementwise_kernelINS0_13BinaryFunctorIsssZZZNS0_19minimum_kernel_cudaERNS_18TensorIteratorBaseEENKUlvE_clEvENKUlvE3_clEvEUlssE_EESt5arrayIPcLm3EELi4E23TrivialOffsetCalculatorILi2EjESC_ILi1EjENS0_6memory12LoadWithCastILi2EEENSF_13StoreWithCastILi1EEEEEviT_T0_T2_T3_T4_T5_,"",@"SHT_CUDA_INFO"
	.sectionflags	@""
	.align	4


	//----- nvinfo : EIATTR_CUDA_API_VERSION
	.align		4
        /*0000*/ 	.byte	0x04, 0x37
        /*0002*/ 	.short	(.L_6073 - .L_6072)
.L_6072:
        /*0004*/ 	.word	0x00000082


	//----- nvinfo : EIATTR_KPARAM_INFO
	.align		4
.L_6073:
        /*0008*/ 	.byte	0x04, 0x17
        /*000a*/ 	.short	(.L_6075 - .L_6074)
.L_6074:
        /*000c*/ 	.word	0x00000000
        /*0010*/ 	.short	0x0006
        /*0012*/ 	.short	0x0030
        /*0014*/ 	.byte	0x00, 0xf0, 0x21, 0x00


	//----- nvinfo : EIATTR_KPARAM_INFO
	.align		4
.L_6075:
        /*0018*/ 	.byte	0x04, 0x17
        /*001a*/ 	.short	(.L_6077 - .L_6076)
.L_6076:
        /*001c*/ 	.word	0x00000000
        /*0020*/ 	.short	0x0005
        /*0022*/ 	.short	0x0024
        /*0024*/ 	.byte	0x00, 0xf0, 0x31, 0x00


	//----- nvinfo : EIATTR_KPARAM_INFO
	.align		4
.L_6077:
        /*0028*/ 	.byte	0x04, 0x17
        /*002a*/ 	.short	(.L_6079 - .L_6078)
.L_6078:
        /*002c*/ 	.word	0x00000000
        /*0030*/ 	.short	0x0004
        /*0032*/ 	.short	0x0021
        /*0034*/ 	.byte	0x00, 0xf0, 0x05, 0x00


	//----- nvinfo : EIATTR_KPARAM_INFO
	.align		4
.L_6079:
        /*0038*/ 	.byte	0x04, 0x17
        /*003a*/ 	.short	(.L_6081 - .L_6080)
.L_6080:
        /*003c*/ 	.word	0x00000000
        /*0040*/ 	.short	0x0003
        /*0042*/ 	.short	0x0020
        /*0044*/ 	.byte	0x00, 0xf0, 0x05, 0x00


	//----- nvinfo : EIATTR_KPARAM_INFO
	.align		4
.L_6081:
        /*0048*/ 	.byte	0x04, 0x17
        /*004a*/ 	.short	(.L_6083 - .L_6082)
.L_6082:
        /*004c*/ 	.word	0x00000000
        /*0050*/ 	.short	0x0002
        /*0052*/ 	.short	0x0008
        /*0054*/ 	.byte	0x00, 0xf0, 0x61, 0x00


	//----- nvinfo : EIATTR_KPARAM_INFO
	.align		4
.L_6083:
        /*0058*/ 	.byte	0x04, 0x17
        /*005a*/ 	.short	(.L_6085 - .L_6084)
.L_6084:
        /*005c*/ 	.word	0x00000000
        /*0060*/ 	.short	0x0001
        /*0062*/ 	.short	0x0004
        /*0064*/ 	.byte	0x00, 0xf0, 0x05, 0x00


	//----- nvinfo : EIATTR_KPARAM_INFO
	.align		4
.L_6085:
        /*0068*/ 	.byte	0x04, 0x17
        /*006a*/ 	.short	(.L_6087 - .L_6086)
.L_6086:
        /*006c*/ 	.word	0x00000000
        /*0070*/ 	.short	0x0000
        /*0072*/ 	.short	0x0000
        /*0074*/ 	.byte	0x00, 0xf0, 0x11, 0x00


	//----- nvinfo : EIATTR_SPARSE_MMA_MASK
	.align		4
.L_6087:
        /*0078*/ 	.byte	0x03, 0x50
        /*007a*/ 	.short	0x0000


	//----- nvinfo : EIATTR_MAXREG_COUNT
	.align		4
        /*007c*/ 	.byte	0x03, 0x1b
        /*007e*/ 	.short	0x00ff


	//----- nvinfo : EIATTR_EXTERNS
	.align		4
        /*0080*/ 	.byte	0x04, 0x0f
        /*0082*/ 	.short	(.L_6089 - .L_6088)


	//   ....[0]....
	.align		4
.L_6088:
        /*0084*/ 	.word	index@(__assertfail)


	//----- nvinfo : EIATTR_MERCURY_ISA_VERSION
	.align		4
.L_6089:
        /*0088*/ 	.byte	0x03, 0x5f
        /*008a*/ 	.short	0x0101


	//----- nvinfo : EIATTR_VRC_CTA_INIT_COUNT
	.align		4
        /*008c*/ 	.byte	0x02, 0x4a
	.zero		1
	.zero		1


	//----- nvinfo : EIATTR_SYSCALL_OFFSETS
	.align		4
        /*0090*/ 	.byte	0x04, 0x46
        /*0092*/ 	.short	(.L_6091 - .L_6090)


	//   ....[0]....
.L_6090:
        /*0094*/ 	.word	0x00000e50


	//   ....[1]....
        /*0098*/ 	.word	0x00001cd0


	//   ....[2]....
        /*009c*/ 	.word	0x00002c90


	//   ....[3]....
        /*00a0*/ 	.word	0x00003b10


	//   ....[4]....
        /*00a4*/ 	.word	0x00004a10


	//   ....[5]....
        /*00a8*/ 	.word	0x00005890


	//   ....[6]....
        /*00ac*/ 	.word	0x00006790


	//   ....[7]....
        /*00b0*/ 	.word	0x00007620


	//   ....[8]....
        /*00b4*/ 	.word	0x00008490


	//   ....[9]....
        /*00b8*/ 	.word	0x00009250


	//   ....[10]....
        /*00bc*/ 	.word	0x0000a130


	//   ....[11]....
        /*00c0*/ 	.word	0x0000aff0


	//----- nvinfo : EIATTR_EXIT_INSTR_OFFSETS
	.align		4
.L_6091:
        /*00c4*/ 	.byte	0x04, 0x1c
        /*00c6*/ 	.short	(.L_6093 - .L_6092)


	//   ....[0]....
.L_6092:
        /*00c8*/ 	.word	0x0000a400


	//   ....[1]....
        /*00cc*/ 	.word	0x0000a530


	//   ....[2]....
        /*00d0*/ 	.word	0x0000a550


	//   ....[3]....
        /*00d4*/ 	.word	0x0000a5f0


	//   ....[4]....
        /*00d8*/ 	.word	0x0000a620


	//   ....[5]....
        /*00dc*/ 	.word	0x0000a640


	//   ....[6]....
        /*00e0*/ 	.word	0x0000a6d0


	//   ....[7]....
        /*00e4*/ 	.word	0x0000a710


	//   ....[8]....
        /*00e8*/ 	.word	0x0000a7b0


	//   ....[9]....
        /*00ec*/ 	.word	0x0000a800


	//   ....[10]....
        /*00f0*/ 	.word	0x0000a830


	//   ....[11]....
        /*00f4*/ 	.word	0x0000a8f0


	//   ....[12]....
        /*00f8*/ 	.word	0x0000aa60


	//   ....[13]....
        /*00fc*/ 	.word	0x0000abd0


	//   ....[14]....
        /*0100*/ 	.word	0x0000ad30


	//   ....[15]....
        /*0104*/ 	.word	0x0000ad70


	//   ....[16]....
        /*0108*/ 	.word	0x0000ada0


	//   ....[17]....
        /*010c*/ 	.word	0x0000ae50


	//   ....[18]....
        /*0110*/ 	.word	0x0000ae90


	//   ....[19]....
        /*0114*/ 	.word	0x0000b000


	//   ....[20]....
        /*0118*/ 	.word	0x0000b110


	//   ....[21]....
        /*011c*/ 	.word	0x0000b250


	//   ....[22]....
        /*0120*/ 	.word	0x0000b290


	//----- nvinfo : EIATTR_MAX_THREADS
	.align		4
.L_6093:
        /*0124*/ 	.byte	0x04, 0x05
        /*0126*/ 	.short	(.L_6095 - .L_6094)
.L_6094:
        /*0128*/ 	.word	0x00000080
        /*012c*/ 	.word	0x00000001
        /*0130*/ 	.word	0x00000001


	//----- nvinfo : EIATTR_CRS_STACK_SIZE
	.align		4
.L_6095:
        /*0134*/ 	.byte	0x04, 0x1e
        /*0136*/ 	.short	(.L_6097 - .L_6096)
.L_6096:
        /*0138*/ 	.word	0x00000000


	//----- nvinfo : EIATTR_CBANK_PARAM_SIZE
	.align		4
.L_6097:
        /*013c*/ 	.byte	0x03, 0x19
        /*013e*/ 	.short	0x0038


	//----- nvinfo : EIATTR_PARAM_CBANK
	.align		4
        /*0140*/ 	.byte	0x04, 0x0a
        /*0142*/ 	.short	(.L_6099 - .L_6098)
	.align		4
.L_6098:
        /*0144*/ 	.word	index@(.nv.constant0._ZN2at6native27unrolled_elementwise_kernelINS0_13BinaryFunctorIsssZZZNS0_19minimum_kernel_cudaERNS_18TensorIteratorBaseEENKUlvE_clEvENKUlvE3_clEvEUlssE_EESt5arrayIPcLm3EELi4E23TrivialOffsetCalculatorILi2EjESC_ILi1EjENS0_6memory12LoadWithCastILi2EEENSF_13StoreWithCastILi1EEEEEviT_T0_T2_T3_T4_T5_)
        /*0148*/ 	.short	0x0380
        /*014a*/ 	.short	0x0038


	//----- nvinfo : EIATTR_SW_WAR
	.align		4
.L_6099:
        /*014c*/ 	.byte	0x04, 0x36
        /*014e*/ 	.short	(.L_6101 - .L_6100)
.L_6100:
        /*0150*/ 	.word	0x00000008
.L_6101:


//--------------------- .nv.info._ZN2at6native18elementwise_kernelILi128ELi4EZNS0_22gpu_kernel_impl_nocastINS0_13BinaryFunctorIsssZZZNS0_19minimum_kernel_cudaERNS_18TensorIteratorBaseEENKUlvE_clEvENKUlvE3_clEvEUlssE_EEEEvS5_RKT_EUliE_EEviT1_ --------------------------
	.section	.nv.info._ZN2at6native18elementwise_kernelILi128ELi4EZNS0_22gpu_kernel_impl_nocastINS0_13BinaryFunctorIsssZZZNS0_19minimum_kernel_cudaERNS_18TensorIteratorBaseEENKUlvE_clEvENKUlvE3_clEvEUlssE_EEEEvS5_RKT_EUliE_EEviT1_,"",@"SHT_CUDA_INFO"
	.sectionflags	@""
	.align	4


	//----- nvinfo : EIATTR_CUDA_API_VERSION
	.align		4
        /*0000*/ 	.byte	0x04, 0x37
        /*0002*/ 	.short	(.L_6103 - .L_6102)
.L_6102:
        /*0004*/ 	.word	0x00000082


	//----- nvinfo : EIATTR_KPARAM_INFO
	.align		4
.L_6103:
        /*0008*/ 	.byte	0x04, 0x17
        /*000a*/ 	.short	(.L_6105 - .L_6104)
.L_6104:
        /*000c*/ 	.word	0x00000000
        /*0010*/ 	.short	0x0001
        /*0012*/ 	.short	0x0008
        /*0014*/ 	.byte	0x00, 0xf0, 0x21, 0x0a


	//----- nvinfo : EIATTR_KPARAM_INFO
	.align		4
.L_6105:
        /*0018*/ 	.byte	0x04, 0x17
        /*001a*/ 	.short	(.L_6107 - .L_6106)
.L_6106:
        /*001c*/ 	.word	0x00000000
        /*0020*/ 	.short	0x0000
        /*0022*/ 	.short	0x0000
        /*0024*/ 	.byte	0x00, 0xf0, 0x11, 0x00


	//----- nvinfo : EIATTR_SPARSE_MMA_MASK
	.align		4
.L_6107:
        /*0028*/ 	.byte	0x03, 0x50
        /*002a*/ 	.short	0x0000


	//----- nvinfo : EIATTR_MAXREG_COUNT
	.align		4
        /*002c*/ 	.byte	0x03, 0x1b
        /*002e*/ 	.short	0x0080


	//----- nvinfo : EIATTR_MERCURY_ISA_VERSION
	.align		4
        /*0030*/ 	.byte	0x03, 0x5f
        /*0032*/ 	.short	0x0101


	//----- nvinfo : EIATTR_VRC_CTA_INIT_COUNT
	.align		4
        /*0034*/ 	.byte	0x02, 0x4a
	.zero		1
	.zero		1


	//----- nvinfo : EIATTR_EXIT_INSTR_OFFSETS
	.align		4
        /*0038*/ 	.byte	0x04, 0x1c
        /*003a*/ 	.short	(.L_6109 - .L_6108)


	//   ....[0]....
.L_6108:
        /*003c*/ 	.word	0x00000300


	//   ....[1]....
        /*0040*/ 	.word	0x00000380


	//   ....[2]....
        /*0044*/ 	.word	0x00004860


	//   ....[3]....
        /*0048*/ 	.word	0x00005ef0


	//----- nvinfo : EIATTR_MAX_THREADS
	.align		4
.L_6109:
        /*004c*/ 	.byte	0x04, 0x05
        /*004e*/ 	.short	(.L_6111 - .L_6110)
.L_6110:
        /*0050*/ 	.word	0x00000080
        /*0054*/ 	.word	0x00000001
        /*0058*/ 	.word	0x00000001


	//----- nvinfo : EIATTR_CRS_STACK_SIZE
	.align		4
.L_6111:
        /*005c*/ 	.byte	0x04, 0x1e
        /*005e*/ 	.short	(.L_6113 - .L_6112)
.L_6112:
        /*0060*/ 	.word	0x00000000


	//----- nvinfo : EIATTR_CBANK_PARAM_SIZE
	.align		4
.L_6113:
        /*0064*/ 	.byte	0x03, 0x19
        /*0066*/ 	.short	0x0290


	//----- nvinfo : EIATTR_PARAM_CBANK
	.align		4
        /*0068*/ 	.byte	0x04, 0x0a
        /*006a*/ 	.short	(.L_6115 - .L_6114)
	.align		4
.L_6114:
        /*006c*/ 	.word	index@(.nv.constant0._ZN2at6native18elementwise_kernelILi128ELi4EZNS0_22gpu_kernel_impl_nocastINS0_13BinaryFunctorIsssZZZNS0_19minimum_kernel_cudaERNS_18TensorIteratorBaseEENKUlvE_clEvENKUlvE3_clEvEUlssE_EEEEvS5_RKT_EUliE_EEviT1_)
        /*0070*/ 	.short	0x0380
        /*0072*/ 	.short	0x0290


	//----- nvinfo : EIATTR_SW_WAR
	.align		4
.L_6115:
        /*0074*/ 	.byte	0x04, 0x36
        /*0076*/ 	.short	(.L_6117 - .L_6116)
.L_6116:
        /*0078*/ 	.word	0x00000008
.L_6117:


//--------------------- .nv.info._ZN2at6native27unrolled_elementwise_kernelINS0_13BinaryFunctorIsssZZZNS0_19minimum_kernel_cudaERNS_18TensorIteratorBaseEENKUlvE_clEvENKUlvE3_clEvEUlssE_EESt5arrayIPcLm3EELi4E23TrivialOffsetCalculatorILi2EjESC_ILi1EjENS0_6memory15LoadWithoutCastENSF_16StoreWithoutCastEEEviT_T0_T2_T3_T4_T5_ --------------------------
	.section	.nv.info._ZN2at6native27unrolled_elementwise_kernelINS0_13BinaryFunctorIsssZZZNS0_19minimum_kernel_cudaERNS_18TensorIteratorBaseEENKUlvE_clEvENKUlvE3_clEvEUlssE_EESt5arrayIPcLm3EELi4E23TrivialOffsetCalculatorILi2EjESC_ILi1EjENS0_6memory15LoadWithoutCastENSF_16StoreWithoutCastEEEviT_T0_T2_T3_T4_T5_,"",@"SHT_CUDA_INFO"
	.sectionflags	@""
	.align	4


	//----- nvinfo : EIATTR_CUDA_API_VERSION
	.align		4
        /*0000*/ 	.byte	0x04, 0x37
        /*0002*/ 	.short	(.L_6119 - .L_6118)
.L_6118:
        /*0004*/ 	.word	0x00000082


	//----- nvinfo : EIATTR_KPARAM_INFO
	.align		4
.L_6119:
        /*0008*/ 	.byte	0x04, 0x17
        /*000a*/ 	.short	(.L_6121 - .L_6120)
.L_6120:
        /*000c*/ 	.word	0x00000000
        /*0010*/ 	.short	0x0006
        /*0012*/ 	.short	0x0023
        /*0014*/ 	.byte	0x00, 0xf0, 0x05, 0x00


	//----- nvinfo : EIATTR_KPARAM_INFO
	.align		4
.L_6121:
        /*0018*/ 	.byte	0x04, 0x17
        /*001a*/ 	.short	(.L_6123 - .L_6122)
.L_6122:
        /*001c*/ 	.word	0x00000000
        /*0020*/ 	.short	0x0005
        /*0022*/ 	.short	0x0022
        /*0024*/ 	.byte	0x00, 0xf0, 0x05, 0x00


	//----- nvinfo : EIATTR_KPARAM_INFO
	.align		4
.L_6123:
        /*0028*/ 	.byte	0x04, 0x17
        /*002a*/ 	.short	(.L_6125 - .L_6124)
.L_6124:
        /*002c*/ 	.word	0x00000000
        /*0030*/ 	.short	0x0004
        /*0032*/ 	.short	0x0021
        /*0034*/ 	.byte	0x00, 0xf0, 0x05, 0x00


	//----- nvinfo : EIATTR_KPARAM_INFO
	.align		4
.L_6125:
        /*0038*/ 	.byte	0x04, 0x17
        /*003a*/ 	.short	(.L_6127 - .L_6126)
.L_6126:
        /*003c*/ 	.word	0x00000000
        /*0040*/ 	.short	0x0003
        /*0042*/ 	.short	0x0020
        /*0044*/ 	.byte	0x00, 0xf0, 0x05, 0x00


	//----- nvinfo : EIATTR_KPARAM_INFO
	.align		4
.L_6127:
        /*0048*/ 	.byte	0x04, 0x17
        /*004a*/ 	.short	(.L_6129 - .L_6128)
.L_6128:
        /*004c*/ 	.word	0x00000000
        /*0050*/ 	.short	0x0002
        /*0052*/ 	.short	0x0008
        /*0054*/ 	.byte	0x00, 0xf0, 0x61, 0x00


	//----- nvinfo : EIATTR_KPARAM_INFO
	.align		4
.L_6129:
        /*0058*/ 	.byte	0x04, 0x17
        /*005a*/ 	.short	(.L_6131 - .L_6130)
.L_6130:
        /*005c*/ 	.word	0x00000000
        /*0060*/ 	.short	0x0001
        /*0062*/ 	.short	0x0004
        /*0064*/ 	.byte	0x00, 0xf0, 0x05, 0x00


	//----- nvinfo : EIATTR_KPARAM_INFO
	.align		4
.L_6131:
        /*0068*/ 	.byte	0x04, 0x17
        /*006a*/ 	.short	(.L_6133 - .L_6132)
.L_6132:
        /*006c*/ 	.word	0x00000000
        /*0070*/ 	.short	0x0000
        /*0072*/ 	.short	0x0000
        /*0074*/ 	.byte	0x00, 0xf0, 0x11, 0x00


	//----- nvinfo : EIATTR_SPARSE_MMA_MASK
	.align		4
.L_6133:
        /*0078*/ 	.byte	0x03, 0x50
        /*007a*/ 	.short	0x0000


	//----- nvinfo : EIATTR_MAXREG_COUNT
	.align		4
        /*007c*/ 	.byte	0x03, 0x1b
        /*007e*/ 	.short	0x00ff


	//----- nvinfo : EIATTR_MERCURY_ISA_VERSION
	.align		4
        /*0080*/ 	.byte	0x03, 0x5f
        /*0082*/ 	.short	0x0101


	//----- nvinfo : EIATTR_VRC_CTA_INIT_COUNT
	.align		4
        /*0084*/ 	.byte	0x02, 0x4a
	.zero		1
	.zero		1


	//----- nvinfo : EIATTR_EXIT_INSTR_OFFSETS
	.align		4
        /*0088*/ 	.byte	0x04, 0x1c
        /*008a*/ 	.short	(.L_6135 - .L_6134)


	//   ....[0]....
.L_6134:
        /*008c*/ 	.word	0x00000510


	//   ....[1]....
        /*0090*/ 	.word	0x00000560


	//----- nvinfo : EIATTR_MAX_THREADS
	.align		4
.L_6135:
        /*0094*/ 	.byte	0x04, 0x05
        /*0096*/ 	.short	(.L_6137 - .L_6136)
.L_6136:
        /*0098*/ 	.word	0x00000080
        /*009c*/ 	.word	0x00000001
        /*00a0*/ 	.word	0x00000001


	//----- nvinfo : EIATTR_CRS_STACK_SIZE
	.align		4
.L_6137:
        /*00a4*/ 	.byte	0x04, 0x1e
        /*00a6*/ 	.short	(.L_6139 - .L_6138)
.L_6138:
        /*00a8*/ 	.word	0x00000000


	//----- nvinfo : EIATTR_CBANK_PARAM_SIZE
	.align		4
.L_6139:
        /*00ac*/ 	.byte	0x03, 0x19
        /*00ae*/ 	.short	0x0024


	//----- nvinfo : EIATTR_PARAM_CBANK
	.align		4
        /*00b0*/ 	.byte	0x04, 0x0a
        /*00b2*/ 	.short	(.L_6141 - .L_6140)
	.align		4
.L_6140:
        /*00b4*/ 	.word	index@(.nv.constant0._ZN2at6native27unrolled_elementwise_kernelINS0_13BinaryFunctorIsssZZZNS0_19minimum_kernel_cudaERNS_18TensorIteratorBaseEENKUlvE_clEvENKUlvE3_clEvEUlssE_EESt5arrayIPcLm3EELi4E23TrivialOffsetCalculatorILi2EjESC_ILi1EjENS0_6memory15LoadWithoutCastENSF_16StoreWithoutCastEEEviT_T0_T2_T3_T4_T5_)
        /*00b8*/ 	.short	0x0380
        /*00ba*/ 	.short	0x0024


	//----- nvinfo : EIATTR_SW_WAR
	.align		4
.L_6141:
        /*00bc*/ 	.byte	0x04, 0x36
        /*00be*/ 	.short	(.L_6143 - .L_6142)
.L_6142:
        /*00c0*/ 	.word	0x00000008
.L_6143:


//--------------------- .nv.info._ZN2at6native29vectorized_elementwise_kernelILi2ENS0_13BinaryFunctorIsssZZZNS0_19minimum_kernel_cudaERNS_18TensorIteratorBaseEENKUlvE_clEvENKUlvE3_clEvEUlssE_EESt5arrayIPcLm3EEEEviT0_T1_ --------------------------
	.section	.nv.info._ZN2at6native29vectorized_elementwise_kernelILi2ENS0_13BinaryFunctorIsssZZZNS0_19minimum_kernel_cudaERNS_18TensorIteratorBaseEENKUlvE_clEvENKUlvE3_clEvEUlssE_EESt5arrayIPcLm3EEEEviT0_T1_,"",@"SHT_CUDA_INFO"
	.sectionflags	@""
	.align	4


	//----- nvinfo : EIATTR_CUDA_API_VERSION
	.align		4
        /*0000*/ 	.byte	0x04, 0x37
        /*0002*/ 	.short	(.L_6145 - .L_6144)
.L_6144:
        /*0004*/ 	.word	0x00000082


	//----- nvinfo : EIATTR_KPARAM_INFO
	.align		4
.L_6145:
        /*0008*/ 	.byte	0x04, 0x17
        /*000a*/ 	.short	(.L_6147 - .L_6146)
.L_6146:
        /*000c*/ 	.word	0x00000000
        /*0010*/ 	.short	0x0002
        /*0012*/ 	.short	0x0008
        /*0014*/ 	.byte	0x00, 0xf0, 0x61, 0x00


	//----- nvinfo : EIATTR_KPARAM_INFO
	.align		4
.L_6147:
        /*0018*/ 	.byte	0x04, 0x17
        /*001a*/ 	.short	(.L_6149 - .L_6148)
.L_6148:
        /*001c*/ 	.word	0x00000000
        /*0020*/ 	.short	0x0001
        /*0022*/ 	.short	0x0004
        /*0024*/ 	.byte	0x00, 0xf0, 0x05, 0x00


	//----- nvinfo : EIATTR_KPARAM_INFO
	.align		4
.L_6149:
        /*0028*/ 	.byte	0x04, 0x17
        /*002a*/ 	.short	(.L_6151 - .L_6150)
.L_6150:
        /*002c*/ 	.word	0x00000000
        /*0030*/ 	.short	0x0000
        /*0032*/ 	.short	0x0000
        /*0034*/ 	.byte	0x00, 0xf0, 0x11, 0x00


	//----- nvinfo : EIATTR_SPARSE_MMA_MASK
	.align		4
.L_6151:
        /*0038*/ 	.byte	0x03, 0x50
        /*003a*/ 	.short	0x0000


	//----- nvinfo : EIATTR_MAXREG_COUNT
	.align		4
        /*003c*/ 	.byte	0x03, 0x1b
        /*003e*/ 	.short	0x00ff


	//----- nvinfo : EIATTR_MERCURY_ISA_VERSION
	.align		4
        /*0040*/ 	.byte	0x03, 0x5f
        /*0042*/ 	.short	0x0101


	//----- nvinfo : EIATTR_VRC_CTA_INIT_COUNT
	.align		4
        /*0044*/ 	.byte	0x02, 0x4a
	.zero		1
	.zero		1


	//----- nvinfo : EIATTR_EXIT_INSTR_OFFSETS
	.align		4
        /*0048*/ 	.byte	0x04, 0x1c
        /*004a*/ 	.short	(.L_6153 - .L_6152)


	//   ....[0]....
.L_6152:
        /*004c*/ 	.word	0x00000a00


	//   ....[1]....
        /*0050*/ 	.word	0x00000a50


	//   ....[2]....
        /*0054*/ 	.word	0x00000d00


	//----- nvinfo : EIATTR_MAX_THREADS
	.align		4
.L_6153:
        /*0058*/ 	.byte	0x04, 0x05
        /*005a*/ 	.short	(.L_6155 - .L_6154)
.L_6154:
        /*005c*/ 	.word	0x00000080
        /*0060*/ 	.word	0x00000001
        /*0064*/ 	.word	0x00000001


	//----- nvinfo : EIATTR_CRS_STACK_SIZE
	.align		4
.L_6155:
        /*0068*/ 	.byte	0x04, 0x1e
        /*006a*/ 	.short	(.L_6157 - .L_6156)
.L_6156:
        /*006c*/ 	.word	0x00000000


	//----- nvinfo : EIATTR_CBANK_PARAM_SIZE
	.align		4
.L_6157:
        /*0070*/ 	.byte	0x03, 0x19
        /*0072*/ 	.short	0x0020


	//----- nvinfo : EIATTR_PARAM_CBANK
	.align		4
        /*0074*/ 	.byte	0x04, 0x0a
        /*0076*/ 	.short	(.L_6159 - .L_6158)
	.align		4
.L_6158:
        /*0078*/ 	.word	index@(.nv.constant0._ZN2at6native29vectorized_elementwise_kernelILi2ENS0_13BinaryFunctorIsssZZZNS0_19minimum_kernel_cudaERNS_18TensorIteratorBaseEENKUlvE_clEvENKUlvE3_clEvEUlssE_EESt5arrayIPcLm3EEEEviT0_T1_)
        /*007c*/ 	.short	0x0380
        /*007e*/ 	.short	0x0020


	//----- nvinfo : EIATTR_SW_WAR
	.align		4
.L_6159:
        /*0080*/ 	.byte	0x04, 0x36
        /*0082*/ 	.short	(.L_6161 - .L_6160)
.L_6160:
        /*0084*/ 	.word	0x00000008
.L_6161:


//--------------------- .nv.info._ZN2at6native29vectorized_elementwise_kernelILi4ENS0_13BinaryFunctorIsssZZZNS0_19minimum_kernel_cudaERNS_18TensorIteratorBaseEENKUlvE_clEvENKUlvE3_clEvEUlssE_EESt5arrayIPcLm3EEEEviT0_T1_ --------------------------
	.section	.nv.info._ZN2at6native29vectorized_elementwise_kernelILi4ENS0_13BinaryFunctorIsssZZZNS0_19minimum_kernel_cudaERNS_18TensorIteratorBaseEENKUlvE_clEvENKUlvE3_clEvEUlssE_EESt5arrayIPcLm3EEEEviT0_T1_,"",@"SHT_CUDA_INFO"
	.sectionflags	@""
	.align	4


	//----- nvinfo : EIATTR_CUDA_API_VERSION
	.align		4
        /*0000*/ 	.byte	0x04, 0x37
        /*0002*/ 	.short	(.L_6163 - .L_6162)
.L_6162:
        /*0004*/ 	.word	0x00000082


	//----- nvinfo : EIATTR_KPARAM_INFO
	.align		4
.L_6163:
        /*0008*/ 	.byte	0x04, 0x17
        /*000a*/ 	.short	(.L_6165 - .L_6164)
.L_6164:
        /*000c*/ 	.word	0x00000000
        /*0010*/ 	.short	0x0002
        /*0012*/ 	.short	0x0008
        /*0014*/ 	.byte	0x00, 0xf0, 0x61, 0x00


	//----- nvinfo : EIATTR_KPARAM_INFO
	.align		4
.L_6165:
        /*0018*/ 	.byte	0x04, 0x17
        /*001a*/ 	.short	(.L_6167 - .L_6166)
.L_6166:
        /*001c*/ 	.word	0x00000000
        /*0020*/ 	.short	0x0001
        /*0022*/ 	.short	0x0004
        /*0024*/ 	.byte	0x00, 0xf0, 0x05, 0x00


	//----- nvinfo : EIATTR_KPARAM_INFO
	.align		4
.L_6167:
        /*0028*/ 	.byte	0x04, 0x17
        /*002a*/ 	.short	(.L_6169 - .L_6168)
.L_6168:
        /*002c*/ 	.word	0x00000000
        /*0030*/ 	.short	0x0000
        /*0032*/ 	.short	0x0000
        /*0034*/ 	.byte	0x00, 0xf0, 0x11, 0x00


	//----- nvinfo : EIATTR_SPARSE_MMA_MASK
	.align		4
.L_6169:
        /*0038*/ 	.byte	0x03, 0x50
        /*003a*/ 	.short	0x0000


	//----- nvinfo : EIATTR_MAXREG_COUNT
	.align		4
        /*003c*/ 	.byte	0x03, 0x1b
        /*003e*/ 	.short	0x00ff


	//----- nvinfo : EIATTR_MERCURY_ISA_VERSION
	.align		4
        /*0040*/ 	.byte	0x03, 0x5f
        /*0042*/ 	.short	0x0101


	//----- nvinfo : EIATTR_VRC_CTA_INIT_COUNT
	.align		4
        /*0044*/ 	.byte	0x02, 0x4a
	.zero		1
	.zero		1


	//----- nvinfo : EIATTR_EXIT_INSTR_OFFSETS
	.align		4
        /*0048*/ 	.byte	0x04, 0x1c
        /*004a*/ 	.short	(.L_6171 - .L_6170)


	//   ....[0]....
.L_6170:
        /*004c*/ 	.word	0x00000a00


	//   ....[1]....
        /*0050*/ 	.word	0x00000a50


	//   ....[2]....
        /*0054*/ 	.word	0x00000ce0


	//----- nvinfo : EIATTR_MAX_THREADS
	.align		4
.L_6171:
        /*0058*/ 	.byte	0x04, 0x05
        /*005a*/ 	.short	(.L_6173 - .L_6172)
.L_6172:
        /*005c*/ 	.word	0x00000080
        /*0060*/ 	.word	0x00000001
        /*0064*/ 	.word	0x00000001


	//----- nvinfo : EIATTR_CRS_STACK_SIZE
	.align		4
.L_6173:
        /*0068*/ 	.byte	0x04, 0x1e
        /*006a*/ 	.short	(.L_6175 - .L_6174)
.L_6174:
        /*006c*/ 	.word	0x00000000


	//----- nvinfo : EIATTR_CBANK_PARAM_SIZE
	.align		4
.L_6175:
        /*0070*/ 	.byte	0x03, 0x19
        /*0072*/ 	.short	0x0020


	//----- nvinfo : EIATTR_PARAM_CBANK
	.align		4
        /*0074*/ 	.byte	0x04, 0x0a
        /*0076*/ 	.short	(.L_6177 - .L_6176)
	.align		4
.L_6176:
        /*0078*/ 	.word	index@(.nv.constant0._ZN2at6native29vectorized_elementwise_kernelILi4ENS0_13BinaryFunctorIsssZZZNS0_19minimum_kernel_cudaERNS_18TensorIteratorBaseEENKUlvE_clEvENKUlvE3_clEvEUlssE_EESt5arrayIPcLm3EEEEviT0_T1_)
        /*007c*/ 	.short	0x0380
        /*007e*/ 	.short	0x0020


	//----- nvinfo : EIATTR_SW_WAR
	.align		4
.L_6177:
        /*0080*/ 	.byte	0x04, 0x36
        /*0082*/ 	.short	(.L_6179 - .L_6178)
.L_6178:
        /*0084*/ 	.word	0x00000008
.L_6179:


//--------------------- .nv.info._ZN2at6native29vectorized_elementwise_kernelILi8ENS0_13BinaryFunctorIsssZZZNS0_19minimum_kernel_cudaERNS_18TensorIteratorBaseEENKUlvE_clEvENKUlvE3_clEvEUlssE_EESt5arrayIPcLm3EEEEviT0_T1_ --------------------------
	.section	.nv.info._ZN2at6native29vectorized_elementwise_kernelILi8ENS0_13BinaryFunctorIsssZZZNS0_19minimum_kernel_cudaERNS_18TensorIteratorBaseEENKUlvE_clEvENKUlvE3_clEvEUlssE_EESt5arrayIPcLm3EEEEviT0_T1_,"",@"SHT_CUDA_INFO"
	.sectionflags	@""
	.align	4


	//----- nvinfo : EIATTR_CUDA_API_VERSION
	.align		4
        /*0000*/ 	.byte	0x04, 0x37
        /*0002*/ 	.short	(.L_6181 - .L_6180)
.L_6180:
        /*0004*/ 	.word	0x00000082


	//----- nvinfo : EIATTR_KPARAM_INFO
	.align		4
.L_6181:
        /*0008*/ 	.byte	0x04, 0x17
        /*000a*/ 	.short	(.L_6183 - .L_6182)
.L_6182:
        /*000c*/ 	.word	0x00000000
        /*0010*/ 	.short	0x0002
        /*0012*/ 	.short	0x0008
        /*0014*/ 	.byte	0x00, 0xf0, 0x61, 0x00


	//----- nvinfo : EIATTR_KPARAM_INFO
	.align		4
.L_6183:
        /*0018*/ 	.byte	0x04, 0x17
        /*001a*/ 	.short	(.L_6185 - .L_6184)
.L_6184:
        /*001c*/ 	.word	0x00000000
        /*0020*/ 	.short	0x0001
        /*0022*/ 	.short	0x0004
        /*0024*/ 	.byte	0x00, 0xf0, 0x05, 0x00


	//----- nvinfo : EIATTR_KPARAM_INFO
	.align		4
.L_6185:
        /*0028*/ 	.byte	0x04, 0x17
        /*002a*/ 	.short	(.L_6187 - .L_6186)
.L_6186:
        /*002c*/ 	.word	0x00000000
        /*0030*/ 	.short	0x0000
        /*0032*/ 	.short	0x0000
        /*0034*/ 	.byte	0x00, 0xf0, 0x11, 0x00


	//----- nvinfo : EIATTR_SPARSE_MMA_MASK
	.align		4
.L_6187:
        /*0038*/ 	.byte	0x03, 0x50
        /*003a*/ 	.short	0x0000


	//----- nvinfo : EIATTR_MAXREG_COUNT
	.align		4
        /*003c*/ 	.byte	0x03, 0x1b
        /*003e*/ 	.short	0x00ff


	//----- nvinfo : EIATTR_MERCURY_ISA_VERSION
	.align		4
        /*0040*/ 	.byte	0x03, 0x5f
        /*0042*/ 	.short	0x0101


	//----- nvinfo : EIATTR_VRC_CTA_INIT_COUNT
	.align		4
        /*0044*/ 	.byte	0x02, 0x4a
	.zero		1
	.zero		1


	//----- nvinfo : EIATTR_EXIT_INSTR_OFFSETS
	.align		4
        /*0048*/ 	.byte	0x04, 0x1c
        /*004a*/ 	.short	(.L_6189 - .L_6188)


	//   ....[0]....
.L_6188:
        /*004c*/ 	.word	0x00000a00


	//   ....[1]....
        /*0050*/ 	.word	0x00000a50


	//   ....[2]....
        /*0054*/ 	.word	0x00000cc0


	//----- nvinfo : EIATTR_MAX_THREADS
	.align		4
.L_6189:
        /*0058*/ 	.byte	0x04, 0x05
        /*005a*/ 	.short	(.L_6191 - .L_6190)
.L_6190:
        /*005c*/ 	.word	0x00000080
        /*0060*/ 	.word	0x00000001
        /*0064*/ 	.word	0x00000001


	//----- nvinfo : EIATTR_CRS_STACK_SIZE
	.align		4
.L_6191:
        /*0068*/ 	.byte	0x04, 0x1e
        /*006a*/ 	.short	(.L_6193 - .L_6192)
.L_6192:
        /*006c*/ 	.word	0x00000000


	//----- nvinfo : EIATTR_CBANK_PARAM_SIZE
	.align		4
.L_6193:
        /*0070*/ 	.byte	0x03, 0x19
        /*0072*/ 	.short	0x0020


	//----- nvinfo : EIATTR_PARAM_CBANK
	.align		4
        /*0074*/ 	.byte	0x04, 0x0a
        /*0076*/ 	.short	(.L_6195 - .L_6194)
	.align		4
.L_6194:
        /*0078*/ 	.word	index@(.nv.constant0._ZN2at6native29vectorized_elementwise_kernelILi8ENS0_13BinaryFunctorIsssZZZNS0_19minimum_kernel_cudaERNS_18TensorIteratorBaseEENKUlvE_clEvENKUlvE3_clEvEUlssE_EESt5arrayIPcLm3EEEEviT0_T1_)
        /*007c*/ 	.short	0x0380
        /*007e*/ 	.short	0x0020


	//----- nvinfo : EIATTR_SW_WAR
	.align		4
.L_6195:
        /*0080*/ 	.byte	0x04, 0x36
        /*0082*/ 	.short	(.L_6197 - .L_6196)
.L_6196:
        /*0084*/ 	.word	0x00000008
.L_6197:


//--------------------- .nv.info._ZN2at6native18elementwise_kernelILi128ELi4EZNS0_15gpu_kernel_implINS0_13AUnaryFunctorIlllZZZNS0_19minimum_kernel_cudaERNS_18TensorIteratorBaseEENKUlvE_clEvENKUlvE2_clEvEUlllE_EEEEvS5_RKT_EUliE_EEviT1_ --------------------------
	.section	.nv.info._ZN2at6native18elementwise_kernelILi128ELi4EZNS0_15gpu_kernel_implINS0_13AUnaryFunctorIlllZZZNS0_19minimum_kernel_cudaERNS_18TensorIteratorBaseEENKUlvE_clEvENKUlvE2_clEvEUlllE_EEEEvS5_RKT_EUliE_EEviT1_,"",@"SHT_CUDA_INFO"
	.sectionflags	@""
	.align	4


	//----- nvinfo : EIATTR_CUDA_API_VERSION
	.align		4
        /*0000*/ 	.byte	0x04, 0x37
        /*0002*/ 	.short	(.L_6199 - .L_6198)
.L_6198:
        /*0004*/ 	.word	0x00000082


	//----- nvinfo : EIATTR_KPARAM_INFO
	.align		4
.L_6199:
        /*0008*/ 	.byte	0x04, 0x17
        /*000a*/ 	.short	(.L_6201 - .L_6200)
.L_6200:
        /*000c*/ 	.word	0x00000000
        /*0010*/ 	.short	0x0001
        /*0012*/ 	.short	0x0008
        /*0014*/ 	.byte	0x00, 0xf0, 0xa1, 0x08


	//----- nvinfo : EIATTR_KPARAM_INFO
	.align		4
.L_6201:
        /*0018*/ 	.byte	0x04, 0x17
        /*001a*/ 	.short	(.L_6203 - .L_6202)
.L_6202:
        /*001c*/ 	.word	0x00000000
        /*0020*/ 	.short	0x0000
        /*0022*/ 	.short	0x0000
        /*0024*/ 	.byte	0x00, 0xf0, 0x11, 0x00


	//----- nvinfo : EIATTR_SPARSE_MMA_MASK
	.align		4
.L_6203:
        /*0028*/ 	.byte	0x03, 0x50
        /*002a*/ 	.short	0x0000


	//----- nvinfo : EIATTR_MAXREG_COUNT
	.align		4
        /*002c*/ 	.byte	0x03, 0x1b
        /*002e*/ 	.short	0x0080


	//----- nvinfo : EIATTR_EXTERNS
	.align		4
        /*0030*/ 	.byte	0x04, 0x0f
        /*0032*/ 	.short	(.L_6205 - .L_6204)


	//   ....[0]....
	.align		4
.L_6204:
        /*0034*/ 	.word	index@(__assertfail)


	//----- nvinfo : EIATTR_MERCURY_ISA_VERSION
	.align		4
.L_6205:
        /*0038*/ 	.byte	0x03, 0x5f
        /*003a*/ 	.short	0x0101


	//----- nvinfo : EIATTR_VRC_CTA_INIT_COUNT
	.align		4
        /*003c*/ 	.byte	0x02, 0x4a
	.zero		1
	.zero		1


	//----- nvinfo : EIATTR_SYSCALL_OFFSETS
	.align		4
        /*0040*/ 	.byte	0x04, 0x46
        /*0042*/ 	.short	(.L_6207 - .L_6206)


	//   ....[0]....
.L_6206:
        /*0044*/ 	.word	0x00002110


	//   ....[1]....
        /*0048*/ 	.word	0x00002f40


	//   ....[2]....
        /*004c*/ 	.word	0x000051c0


	//   ....[3]....
        /*0050*/ 	.word	0x00005df0


	//   ....[4]....
        /*0054*/ 	.word	0x000081b0


	//   ....[5]....
        /*0058*/ 	.word	0x00008de0


	//   ....[6]....
        /*005c*/ 	.word	0x0000b1b0


	//   ....[7]....
        /*0060*/ 	.word	0x0000bdb0


	//----- nvinfo : EIATTR_EXIT_INSTR_OFFSETS
	.align		4
.L_6207:
        /*0064*/ 	.byte	0x04, 0x1c
        /*0066*/ 	.short	(.L_6209 - .L_6208)


	//   ....[0]....
.L_6208:
        /*0068*/ 	.word	0x000090c0


	//   ....[1]....
        /*006c*/ 	.word	0x0000b340


	//   ....[2]....
        /*0070*/ 	.word	0x0000b360


	//   ....[3]....
        /*0074*/ 	.word	0x0000b3e0


	//   ....[4]....
        /*0078*/ 	.word	0x0000b400


	//   ....[5]....
        /*007c*/ 	.word	0x0000b420


	//   ....[6]....
        /*0080*/ 	.word	0x0000b4b0


	//   ....[7]....
        /*0084*/ 	.word	0x0000b4f0


	//   ....[8]....
        /*0088*/ 	.word	0x0000b590


	//   ....[9]....
        /*008c*/ 	.word	0x0000b5e0


	//   ....[10]....
        /*0090*/ 	.word	0x0000b610


	//   ....[11]....
        /*0094*/ 	.word	0x0000b6d0


	//   ....[12]....
        /*0098*/ 	.word	0x0000b840


	//   ....[13]....
        /*009c*/ 	.word	0x0000b9b0


	//   ....[14]....
        /*00a0*/ 	.word	0x0000bb20


	//   ....[15]....
        /*00a4*/ 	.word	0x0000bb40


	//   ....[16]....
        /*00a8*/ 	.word	0x0000bb60


	//   ....[17]....
        /*00ac*/ 	.word	0x0000bc10


	//   ....[18]....
        /*00b0*/ 	.word	0x0000bc50


	//   ....[19]....
        /*00b4*/ 	.word	0x0000bdc0


	//   ....[20]....
        /*00b8*/ 	.word	0x0000bed0


	//   ....[21]....
        /*00bc*/ 	.word	0x0000c010


	//   ....[22]....
        /*00c0*/ 	.word	0x0000c050


	//----- nvinfo : EIATTR_MAX_THREADS
	.align		4
.L_6209:
        /*00c4*/ 	.byte	0x04, 0x05
        /*00c6*/ 	.short	(.L_6211 - .L_6210)
.L_6210:
        /*00c8*/ 	.word	0x00000080
        /*00cc*/ 	.word	0x00000001
        /*00d0*/ 	.word	0x00000001


	//----- nvinfo : EIATTR_CRS_STACK_SIZE
	.align		4
.L_6211:
        /*00d4*/ 	.byte	0x04, 0x1e
        /*00d6*/ 	.short	(.L_6213 - .L_6212)
.L_6212:
        /*00d8*/ 	.word	0x00000000


	//----- nvinfo : EIATTR_CBANK_PARAM_SIZE
	.align		4
.L_6213:
        /*00dc*/ 	.byte	0x03, 0x19
        /*00de*/ 	.short	0x0230


	//----- nvinfo : EIATTR_PARAM_CBANK
	.align		4
        /*00e0*/ 	.byte	0x04, 0x0a
        /*00e2*/ 	.short	(.L_6215 - .L_6214)
	.align		4
.L_6214:
        /*00e4*/ 	.word	index@(.nv.constant0._ZN2at6native18elementwise_kernelILi128ELi4EZNS0_15gpu_kernel_implINS0_13AUnaryFunctorIlllZZZNS0_19minimum_kernel_cudaERNS_18TensorIteratorBaseEENKUlvE_clEvENKUlvE2_clEvEUlllE_EEEEvS5_RKT_EUliE_EEviT1_)
        /*00e8*/ 	.short	0x0380
        /*00ea*/ 	.short	0x0230


	//----- nvinfo : EIATTR_SW_WAR
	.align		4
.L_6215:
        /*00ec*/ 	.byte	0x04, 0x36
        /*00ee*/ 	.short	(.L_6217 - .L_6216)
.L_6216:
        /*00f0*/ 	.word	0x00000008
.L_6217:


//--------------------- .nv.info._ZN2at6native27unrolled_elementwise_kernelINS0_13AUnaryFunctorIlllZZZNS0_19minimum_kernel_cudaERNS_18TensorIteratorBaseEENKUlvE_clEvENKUlvE2_clEvEUlllE_EESt5arrayIPcLm2EELi4E23TrivialOffsetCalculatorILi1EjESD_NS0_6memory12LoadWithCastILi1EEENSE_13StoreWithCastILi1EEEEEviT_T0_T2_T3_T4_T5_ --------------------------
	.section	.nv.info._ZN2at6native27unrolled_elementwise_kernelINS0_13AUnaryFunctorIlllZZZNS0_19minimum_kernel_cudaERNS_18TensorIteratorBaseEENKUlvE_clEvENKUlvE2_clEvEUlllE_EESt5arrayIPcLm2EELi4E23TrivialOffsetCalculatorILi1EjESD_NS0_6memory12LoadWithCastILi1EEENSE_13StoreWithCastILi1EEEEEviT_T0_T2_T3_T4_T5_,"",@"SHT_CUDA_INFO"
	.sectionflags	@""
	.align	4


	//----- nvinfo : EIATTR_CUDA_API_VERSION
	.align		4
        /*0000*/ 	.byte	0x04, 0x37
        /*0002*/ 	.short	(.L_6219 - .L_6218)
.L_6218:
        /*0004*/ 	.word	0x00000082


	//----- nvinfo : EIATTR_KPARAM_INFO
	.align		4
.L_6219:
        /*0008*/ 	.byte	0x04, 0x17
        /*000a*/ 	.short	(.L_6221 - .L_6220)
.L_6220:
        /*000c*/ 	.word	0x00000000
        /*0010*/ 	.short	0x0006
        /*0012*/ 	.short	0x0034
        /*0014*/ 	.byte	0x00, 0xf0, 0x21, 0x00


	//----- nvinfo : EIATTR_KPARAM_INFO
	.align		4
.L_6221:
        /*0018*/ 	.byte	0x04, 0x17
        /*001a*/ 	.short	(.L_6223 - .L_6222)
.L_6222:
        /*001c*/ 	.word	0x00000000
        /*0020*/ 	.short	0x0005
        /*0022*/ 	.short	0x002c
        /*0024*/ 	.byte	0x00, 0xf0, 0x21, 0x00


	//----- nvinfo : EIATTR_KPARAM_INFO
	.align		4
.L_6223:
        /*0028*/ 	.byte	0x04, 0x17
        /*002a*/ 	.short	(.L_6225 - .L_6224)
.L_6224:
        /*002c*/ 	.word	0x00000000
        /*0030*/ 	.short	0x0004
        /*0032*/ 	.short	0x0029
        /*0034*/ 	.byte	0x00, 0xf0, 0x05, 0x00


	//----- nvinfo : EIATTR_KPARAM_INFO
	.align		4
.L_6225:
        /*0038*/ 	.byte	0x04, 0x17
        /*003a*/ 	.short	(.L_6227 - .L_6226)
.L_6226:
        /*003c*/ 	.word	0x00000000
        /*0040*/ 	.short	0x0003
        /*0042*/ 	.short	0x0028
        /*0044*/ 	.byte	0x00, 0xf0, 0x05, 0x00


	//----- nvinfo : EIATTR_KPARAM_INFO
	.align		4
.L_6227:
        /*0048*/ 	.byte	0x04, 0x17
        /*004a*/ 	.short	(.L_6229 - .L_6228)
.L_6228:
        /*004c*/ 	.word	0x00000000
        /*0050*/ 	.short	0x0002
        /*0052*/ 	.short	0x0018
        /*0054*/ 	.byte	0x00, 0xf0, 0x41, 0x00


	//----- nvinfo : EIATTR_KPARAM_INFO
	.align		4
.L_6229:
        /*0058*/ 	.byte	0x04, 0x17
        /*005a*/ 	.short	(.L_6231 - .L_6230)
.L_6230:
        /*005c*/ 	.word	0x00000000
        /*0060*/ 	.short	0x0001
        /*0062*/ 	.short	0x0008
        /*0064*/ 	.byte	0x00, 0xf0, 0x41, 0x00


	//----- nvinfo : EIATTR_KPARAM_INFO
	.align		4
.L_6231:
        /*0068*/ 	.byte	0x04, 0x17
        /*006a*/ 	.short	(.L_6233 - .L_6232)
.L_6232:
        /*006c*/ 	.word	0x00000000
        /*0070*/ 	.short	0x0000
        /*0072*/ 	.short	0x0000
        /*0074*/ 	.byte	0x00, 0xf0, 0x11, 0x00


	//----- nvinfo : EIATTR_SPARSE_MMA_MASK
	.align		4
.L_6233:
        /*0078*/ 	.byte	0x03, 0x50
        /*007a*/ 	.short	0x0000


	//----- nvinfo : EIATTR_MAXREG_COUNT
	.align		4
        /*007c*/ 	.byte	0x03, 0x1b
        /*007e*/ 	.short	0x00ff


	//----- nvinfo : EIATTR_EXTERNS
	.align		4
        /*0080*/ 	.byte	0x04, 0x0f
        /*0082*/ 	.short	(.L_6235 - .L_6234)


	//   ....[0]....
	.align		4
.L_6234:
        /*0084*/ 	.word	index@(__assertfail)


	//----- nvinfo : EIATTR_MERCURY_ISA_VERSION
	.align		4
.L_6235:
        /*0088*/ 	.byte	0x03, 0x5f
        /*008a*/ 	.short	0x0101


	//----- nvinfo : EIATTR_VRC_CTA_INIT_COUNT
	.align		4
        /*008c*/ 	.byte	0x02, 0x4a
	.zero		1
	.zero		1


	//----- nvinfo : EIATTR_SYSCALL_OFFSETS
	.align		4
        /*0090*/ 	.byte	0x04, 0x46
        /*0092*/ 	.short	(.L_6237 - .L_6236)


	//   ....[0]....
.L_6236:
        /*0094*/ 	.word	0x00000e20


	//   ....[1]....
        /*0098*/ 	.word	0x00001db0


	//   ....[2]....
        /*009c*/ 	.word	0x00002c90


	//   ....[3]....
        /*00a0*/ 	.word	0x00003b70


	//   ....[4]....
        /*00a4*/ 	.word	0x00004a50


	//   ....[5]....
        /*00a8*/ 	.word	0x00005760


	//   ....[6]....
        /*00ac*/ 	.word	0x000065e0


	//   ....[7]....
        /*00b0*/ 	.word	0x00007440


	//----- nvinfo : EIATTR_EXIT_INSTR_OFFSETS
	.align		4
.L_6237:
        /*00b4*/ 	.byte	0x04, 0x1c
        /*00b6*/ 	.short	(.L_6239 - .L_6238)


	//   ....[0]....
.L_6238:
        /*00b8*/ 	.word	0x000068b0


	//   ....[1]....
        /*00bc*/ 	.word	0x000069e0


	//   ....[2]....
        /*00c0*/ 	.word	0x00006a00


	//   ....[3]....
        /*00c4*/ 	.word	0x00006a80


	//   ....[4]....
        /*00c8*/ 	.word	0x00006aa0


	//   ....[5]....
        /*00cc*/ 	.word	0x00006ac0


	//   ....[6]....
        /*00d0*/ 	.word	0x00006b50


	//   ....[7]....
        /*00d4*/ 	.word	0x00006b90


	//   ....[8]....
        /*00d8*/ 	.word	0x00006c30


	//   ....[9]....
        /*00dc*/ 	.word	0x00006c80


	//   ....[10]....
        /*00e0*/ 	.word	0x00006cb0


	//   ....[11]....
        /*00e4*/ 	.word	0x00006d70


	//   ....[12]....
        /*00e8*/ 	.word	0x00006ee0


	//   ....[13]....
        /*00ec*/ 	.word	0x00007050


	//   ....[14]....
        /*00f0*/ 	.word	0x000071b0


	//   ....[15]....
        /*00f4*/ 	.word	0x000071d0


	//   ....[16]....
        /*00f8*/ 	.word	0x000071f0


	//   ....[17]....
        /*00fc*/ 	.word	0x000072a0


	//   ....[18]....
        /*0100*/ 	.word	0x000072e0


	//   ....[19]....
        /*0104*/ 	.word	0x00007450


	//   ....[20]....
        /*0108*/ 	.word	0x00007560


	//   ....[21]....
        /*010c*/ 	.word	0x000076a0


	//   ....[22]....
        /*0110*/ 	.word	0x000076e0


	//----- nvinfo : EIATTR_MAX_THREADS
	.align		4
.L_6239:
        /*0114*/ 	.byte	0x04, 0x05
        /*0116*/ 	.short	(.L_6241 - .L_6240)
.L_6240:
        /*0118*/ 	.word	0x00000080
        /*011c*/ 	.word	0x00000001
        /*0120*/ 	.word	0x00000001


	//----- nvinfo : EIATTR_CRS_STACK_SIZE
	.align		4
.L_6241:
        /*0124*/ 	.byte	0x04, 0x1e
        /*0126*/ 	.short	(.L_6243 - .L_6242)
.L_6242:
        /*0128*/ 	.word	0x00000000


	//----- nvinfo : EIATTR_CBANK_PARAM_SIZE
	.align		4
.L_6243:
        /*012c*/ 	.byte	0x03, 0x19
        /*012e*/ 	.short	0x003c


	//----- nvinfo : EIATTR_PARAM_CBANK
	.align		4
        /*0130*/ 	.byte	0x04, 0x0a
        /*0132*/ 	.short	(.L_6245 - .L_6244)
	.align		4
.L_6244:
        /*0134*/ 	.word	index@(.nv.constant0._ZN2at6native27unrolled_elementwise_kernelINS0_13AUnaryFunctorIlllZZZNS0_19minimum_kernel_cudaERNS_18TensorIteratorBaseEENKUlvE_clEvENKUlvE2_clEvEUlllE_EESt5arrayIPcLm2EELi4E23TrivialOffsetCalculatorILi1EjESD_NS0_6memory12LoadWithCastILi1EEENSE_13StoreWithCastILi1EEEEEviT_T0_T2_T3_T4_T5_)
        /*0138*/ 	.short	0x0380
        /*013a*/ 	.short	0x003c


	//----- nvinfo : EIATTR_SW_WAR
	.align		4
.L_6245:
        /*013c*/ 	.byte	0x04, 0x36
        /*013e*/ 	.short	(.L_6247 - .L_6246)
.L_6246:
        /*0140*/ 	.word	0x00000008
.L_6247:


//--------------------- .nv.info._ZN2at6native18elementwise_kernelILi128ELi2EZNS0_22gpu_kernel_impl_nocastINS0_13AUnaryFunctorIlllZZZNS0_19minimum_kernel_cudaERNS_18TensorIteratorBaseEENKUlvE_clEvENKUlvE2_clEvEUlllE_EEEEvS5_RKT_EUliE_EEviT1_ --------------------------
	.section	.nv.info._ZN2at6native18elementwise_kernelILi128ELi2EZNS0_22gpu_kernel_impl_nocastINS0_13AUnaryFunctorIlllZZZNS0_19minimum_kernel_cudaERNS_18TensorIteratorBaseEENKUlvE_clEvENKUlvE2_clEvEUlllE_EEEEvS5_RKT_EUliE_EEviT1_,"",@"SHT_CUDA_INFO"
	.sectionflags	@""
	.align	4


	//----- nvinfo : EIATTR_CUDA_API_VERSION
	.align		4
        /*0000*/ 	.byte	0x04, 0x37
        /*0002*/ 	.short	(.L_6249 - .L_6248)
.L_6248:
        /*0004*/ 	.word	0x00000082


	//----- nvinfo : EIATTR_KPARAM_INFO
	.align		4
.L_6249:
        /*0008*/ 	.byte	0x04, 0x17
        /*000a*/ 	.short	(.L_6251 - .L_6250)
.L_6250:
        /*000c*/ 	.word	0x00000000
        /*0010*/ 	.short	0x0001
        /*0012*/ 	.short	0x0008
        /*0014*/ 	.byte	0x00, 0xf0, 0x81, 0x08


	//----- nvinfo : EIATTR_KPARAM_INFO
	.align		4
.L_6251:
        /*0018*/ 	.byte	0x04, 0x17
        /*001a*/ 	.short	(.L_6253 - .L_6252)
.L_6252:
        /*001c*/ 	.word	0x00000000
        /*0020*/ 	.short	0x0000
        /*0022*/ 	.short	0x0000
        /*0024*/ 	.byte	0x00, 0xf0, 0x11, 0x00


	//----- nvinfo : EIATTR_SPARSE_MMA_MASK
	.align		4
.L_6253:
        /*0028*/ 	.byte	0x03, 0x50
        /*002a*/ 	.short	0x0000


	//----- nvinfo : EIATTR_MAXREG_COUNT
	.align		4
        /*002c*/ 	.byte	0x03, 0x1b
        /*002e*/ 	.short	0x0080


	//----- nvinfo : EIATTR_MERCURY_ISA_VERSION
	.align		4
        /*0030*/ 	.byte	0x03, 0x5f
        /*0032*/ 	.short	0x0101


	//----- nvinfo : EIATTR_VRC_CTA_INIT_COUNT
	.align		4
        /*0034*/ 	.byte	0x02, 0x4a
	.zero		1
	.zero		1


	//----- nvinfo : EIATTR_EXIT_INSTR_OFFSETS
	.align		4
        /*0038*/ 	.byte	0x04, 0x1c
        /*003a*/ 	.short	(.L_6255 - .L_6254)


	//   ....[0]....
.L_6254:
        /*003c*/ 	.word	0x00000190


	//   ....[1]....
        /*0040*/ 	.word	0x00000230


	//   ....[2]....
        /*0044*/ 	.word	0x00001640


	//   ....[3]....
        /*0048*/ 	.word	0x000029b0


	//----- nvinfo : EIATTR_MAX_THREADS
	.align		4
.L_6255:
        /*004c*/ 	.byte	0x04, 0x05
        /*004e*/ 	.short	(.L_6257 - .L_6256)
.L_6256:
        /*0050*/ 	.word	0x00000080
        /*0054*/ 	.word	0x00000001
        /*0058*/ 	.word	0x00000001


	//----- nvinfo : EIATTR_CRS_STACK_SIZE
	.align		4
.L_6257:
        /*005c*/ 	.byte	0x04, 0x1e
        /*005e*/ 	.short	(.L_6259 - .L_6258)
.L_6258:
        /*0060*/ 	.word	0x00000000


	//----- nvinfo : EIATTR_CBANK_PARAM_SIZE
	.align		4
.L_6259:
        /*0064*/ 	.byte	0x03, 0x19
        /*0066*/ 	.short	0x0228


	//----- nvinfo : EIATTR_PARAM_CBANK
	.align		4
        /*0068*/ 	.byte	0x04, 0x0a
        /*006a*/ 	.short	(.L_6261 - .L_6260)
	.align		4
.L_6260:
        /*006c*/ 	.word	index@(.nv.constant0._ZN2at6native18elementwise_kernelILi128ELi2EZNS0_22gpu_kernel_impl_nocastINS0_13AUnaryFunctorIlllZZZNS0_19minimum_kernel_cudaERNS_18TensorIteratorBaseEENKUlvE_clEvENKUlvE2_clEvEUlllE_EEEEvS5_RKT_EUliE_EEviT1_)
        /*0070*/ 	.short	0x0380
        /*0072*/ 	.short	0x0228


	//----- nvinfo : EIATTR_SW_WAR
	.align		4
.L_6261:
        /*0074*/ 	.byte	0x04, 0x36
        /*0076*/ 	.short	(.L_6263 - .L_6262)
.L_6262:
        /*0078*/ 	.word	0x00000008
.L_6263:


//--------------------- .nv.info._ZN2at6native27unrolled_elementwise_kernelINS0_13AUnaryFunctorIlllZZZNS0_19minimum_kernel_cudaERNS_18TensorIteratorBaseEENKUlvE_clEvENKUlvE2_clEvEUlllE_EESt5arrayIPcLm2EELi4E23TrivialOffsetCalculatorILi1EjESD_NS0_6memory15LoadWithoutCastENSE_16StoreWithoutCastEEEviT_T0_T2_T3_T4_T5_ --------------------------
	.section	.nv.info._ZN2at6native27unrolled_elementwise_kernelINS0_13AUnaryFunctorIlllZZZNS0_19minimum_kernel_cudaERNS_18TensorIteratorBaseEENKUlvE_clEvENKUlvE2_clEvEUlllE_EESt5arrayIPcLm2EELi4E23TrivialOffsetCalculatorILi1EjESD_NS0_6memory15LoadWithoutCastENSE_16StoreWithoutCastEEEviT_T0_T2_T3_T4_T5_,"",@"SHT_CUDA_INFO"
	.sectionflags	@""
	.align	4


	//----- nvinfo : EIATTR_CUDA_API_VERSION
	.align		4
        /*0000*/ 	.byte	0x04, 0x37
        /*0002*/ 	.short	(.L_6265 - .L_6264)
.L_6264:
        /*0004*/ 	.word	0x00000082


	//----- nvinfo : EIATTR_KPARAM_INFO
	.align		4
.L_6265:
        /*0008*/ 	.byte	0x04, 0x17
        /*000a*/ 	.short	(.L_6267 - .L_6266)
.L_6266:
        /*000c*/ 	.word	0x00000000
        /*0010*/ 	.short	0x0006
        /*0012*/ 	.short	0x002b
        /*0014*/ 	.byte	0x00, 0xf0, 0x05, 0x00


	//----- nvinfo : EIATTR_KPARAM_INFO
	.align		4
.L_6267:
        /*0018*/ 	.byte	0x04, 0x17
        /*001a*/ 	.short	(.L_6269 - .L_6268)
.L_6268:
        /*001c*/ 	.word	0x00000000
        /*0020*/ 	.short	0x0005
        /*0022*/ 	.short	0x002a
        /*0024*/ 	.byte	0x00, 0xf0, 0x05, 0x00


	//----- nvinfo : EIATTR_KPARAM_INFO
	.align		4
.L_6269:
        /*0028*/ 	.byte	0x04, 0x17
        /*002a*/ 	.short	(.L_6271 - .L_6270)
.L_6270:
        /*002c*/ 	.word	0x00000000
        /*0030*/ 	.short	0x0004
        /*0032*/ 	.short	0x0029
        /*0034*/ 	.byte	0x00, 0xf0, 0x05, 0x00


	//----- nvinfo : EIATTR_KPARAM_INFO
	.align		4
.L_6271:
        /*0038*/ 	.byte	0x04, 0x17
        /*003a*/ 	.short	(.L_6273 - .L_6272)
.L_6272:
        /*003c*/ 	.word	0x00000000
        /*0040*/ 	.short	0x0003
        /*0042*/ 	.short	0x0028
        /*0044*/ 	.byte	0x00, 0xf0, 0x05, 0x00


	//----- nvinfo : EIATTR_KPARAM_INFO
	.align		4
.L_6273:
        /*0048*/ 	.byte	0x04, 0x17
        /*004a*/ 	.short	(.L_6275 - .L_6274)
.L_6274:
        /*004c*/ 	.word	0x00000000
        /*0050*/ 	.short	0x0002
        /*0052*/ 	.short	0x0018
        /*0054*/ 	.byte	0x00, 0xf0, 0x41, 0x00


	//----- nvinfo : EIATTR_KPARAM_INFO
	.align		4
.L_6275:
        /*0058*/ 	.byte	0x04, 0x17
        /*005a*/ 	.short	(.L_6277 - .L_6276)
.L_6276:
        /*005c*/ 	.word	0x00000000
        /*0060*/ 	.short	0x0001
        /*0062*/ 	.short	0x0008
        /*0064*/ 	.byte	0x00, 0xf0, 0x41, 0x00


	//----- nvinfo : EIATTR_KPARAM_INFO
	.align		4
.L_6277:
        /*0068*/ 	.byte	0x04, 0x17
        /*006a*/ 	.short	(.L_6279 - .L_6278)
.L_6278:
        /*006c*/ 	.word	0x00000000
        /*0070*/ 	.short	0x0000
        /*0072*/ 	.short	0x0000
        /*0074*/ 	.byte	0x00, 0xf0, 0x11, 0x00


	//----- nvinfo : EIATTR_SPARSE_MMA_MASK
	.align		4
.L_6279:
        /*0078*/ 	.byte	0x03, 0x50
        /*007a*/ 	.short	0x0000


	//----- nvinfo : EIATTR_MAXREG_COUNT
	.align		4
        /*007c*/ 	.byte	0x03, 0x1b
        /*007e*/ 	.short	0x00ff


	//----- nvinfo : EIATTR_MERCURY_ISA_VERSION
	.align		4
        /*0080*/ 	.byte	0x03, 0x5f
        /*0082*/ 	.short	0x0101


	//----- nvinfo : EIATTR_VRC_CTA_INIT_COUNT
	.align		4
        /*0084*/ 	.byte	0x02, 0x4a
	.zero		1
	.zero		1


	//----- nvinfo : EIATTR_EXIT_INSTR_OFFSETS
	.align		4
        /*0088*/ 	.byte	0x04, 0x1c
        /*008a*/ 	.short	(.L_6281 - .L_6280)


	//   ....[0]....
.L_6280:
        /*008c*/ 	.word	0x000004e0


	//   ....[1]....
        /*0090*/ 	.word	0x00000530


	//----- nvinfo : EIATTR_MAX_THREADS
	.align		4
.L_6281:
        /*0094*/ 	.byte	0x04, 0x05
        /*0096*/ 	.short	(.L_6283 - .L_6282)
.L_6282:
        /*0098*/ 	.word	0x00000080
        /*009c*/ 	.word	0x00000001
        /*00a0*/ 	.word	0x00000001


	//----- nvinfo : EIATTR_CRS_STACK_SIZE
	.align		4
.L_6283:
        /*00a4*/ 	.byte	0x04, 0x1e
        /*00a6*/ 	.short	(.L_6285 - .L_6284)
.L_6284:
        /*00a8*/ 	.word	0x00000000


	//----- nvinfo : EIATTR_CBANK_PARAM_SIZE
	.align		4
.L_6285:
        /*00ac*/ 	.byte	0x03, 0x19
        /*00ae*/ 	.short	0x002c


	//----- nvinfo : EIATTR_PARAM_CBANK
	.align		4
        /*00b0*/ 	.byte	0x04, 0x0a
        /*00b2*/ 	.short	(.L_6287 - .L_6286)
	.align		4
.L_6286:
        /*00b4*/ 	.word	index@(.nv.constant0._ZN2at6native27unrolled_elementwise_kernelINS0_13AUnaryFunctorIlllZZZNS0_19minimum_kernel_cudaERNS_18TensorIteratorBaseEENKUlvE_clEvENKUlvE2_clEvEUlllE_EESt5arrayIPcLm2EELi4E23TrivialOffsetCalculatorILi1EjESD_NS0_6memory15LoadWithoutCastENSE_16StoreWithoutCastEEEviT_T0_T2_T3_T4_T5_)
        /*00b8*/ 	.short	0x0380
        /*00ba*/ 	.short	0x002c


	//----- nvinfo : EIATTR_SW_WAR
	.align		4
.L_6287:
        /*00bc*/ 	.byte	0x04, 0x36
        /*00be*/ 	.short	(.L_6289 - .L_6288)
.L_6288:
        /*00c0*/ 	.word	0x00000008
.L_6289:


//--------------------- .nv.info._ZN2at6native29vectorized_elementwise_kernelILi2ENS0_13AUnaryFunctorIlllZZZNS0_19minimum_kernel_cudaERNS_18TensorIteratorBaseEENKUlvE_clEvENKUlvE2_clEvEUlllE_EESt5arrayIPcLm2EEEEviT0_T1_ --------------------------
	.section	.nv.info._ZN2at6native29vectorized_elementwise_kernelILi2ENS0_13AUnaryFunctorIlllZZZNS0_19minimum_kernel_cudaERNS_18TensorIteratorBaseEENKUlvE_clEvENKUlvE2_clEvEUlllE_EESt5arrayIPcLm2EEEEviT0_T1_,"",@"SHT_CUDA_INFO"
	.sectionflags	@""
	.align	4


	//----- nvinfo : EIATTR_CUDA_API_VERSION
	.align		4
        /*0000*/ 	.byte	0x04, 0x37
        /*0002*/ 	.short	(.L_6291 - .L_6290)
.L_6290:
        /*0004*/ 	.word	0x00000082


	//----- nvinfo : EIATTR_KPARAM_INFO
	.align		4
.L_6291:
        /*0008*/ 	.byte	0x04, 0x17
        /*000a*/ 	.short	(.L_6293 - .L_6292)
.L_6292:
        /*000c*/ 	.word	0x00000000
        /*0010*/ 	.short	0x0002
        /*0012*/ 	.short	0x0018
        /*0014*/ 	.byte	0x00, 0xf0, 0x41, 0x00


	//----- nvinfo : EIATTR_KPARAM_INFO
	.align		4
.L_6293:
        /*0018*/ 	.byte	0x04, 0x17
        /*001a*/ 	.short	(.L_6295 - .L_6294)
.L_6294:
        /*001c*/ 	.word	0x00000000
        /*0020*/ 	.short	0x0001
        /*0022*/ 	.short	0x0008
        /*0024*/ 	.byte	0x00, 0xf0, 0x41, 0x00


	//----- nvinfo : EIATTR_KPARAM_INFO
	.align		4
.L_6295:
        /*0028*/ 	.byte	0x04, 0x17
        /*002a*/ 	.short	(.L_6297 - .L_6296)
.L_6296:
        /*002c*/ 	.word	0x00000000
        /*0030*/ 	.short	0x0000
        /*0032*/ 	.short	0x0000
        /*0034*/ 	.byte	0x00, 0xf0, 0x11, 0x00


	//----- nvinfo : EIATTR_SPARSE_MMA_MASK
	.align		4
.L_6297:
        /*0038*/ 	.byte	0x03, 0x50
        /*003a*/ 	.short	0x0000


	//----- nvinfo : EIATTR_MAXREG_COUNT
	.align		4
        /*003c*/ 	.byte	0x03, 0x1b
        /*003e*/ 	.short	0x00ff


	//----- nvinfo : EIATTR_MERCURY_ISA_VERSION
	.align		4
        /*0040*/ 	.byte	0x03, 0x5f
        /*0042*/ 	.short	0x0101


	//----- nvinfo : EIATTR_VRC_CTA_INIT_COUNT
	.align		4
        /*0044*/ 	.byte	0x02, 0x4a
	.zero		1
	.zero		1


	//----- nvinfo : EIATTR_EXIT_INSTR_OFFSETS
	.align		4
        /*0048*/ 	.byte	0x04, 0x1c
        /*004a*/ 	.short	(.L_6299 - .L_6298)


	//   ....[0]....
.L_6298:
        /*004c*/ 	.word	0x00000990


	//   ....[1]....
        /*0050*/ 	.word	0x000009e0


	//   ....[2]....
        /*0054*/ 	.word	0x00000d50


	//----- nvinfo : EIATTR_MAX_THREADS
	.align		4
.L_6299:
        /*0058*/ 	.byte	0x04, 0x05
        /*005a*/ 	.short	(.L_6301 - .L_6300)
.L_6300:
        /*005c*/ 	.word	0x00000080
        /*0060*/ 	.word	0x00000001
        /*0064*/ 	.word	0x00000001


	//----- nvinfo : EIATTR_CRS_STACK_SIZE
	.align		4
.L_6301:
        /*0068*/ 	.byte	0x04, 0x1e
        /*006a*/ 	.short	(.L_6303 - .L_6302)
.L_6302:
        /*006c*/ 	.word	0x00000000


	//----- nvinfo : EIATTR_CBANK_PARAM_SIZE
	.align		4
.L_6303:
        /*0070*/ 	.byte	0x03, 0x19
        /*0072*/ 	.short	0x0028


	//----- nvinfo : EIATTR_PARAM_CBANK
	.align		4
        /*0074*/ 	.byte	0x04, 0x0a
        /*0076*/ 	.short	(.L_6305 - .L_6304)
	.align		4
.L_6304:
        /*0078*/ 	.word	index@(.nv.constant0._ZN2at6native29vectorized_elementwise_kernelILi2ENS0_13AUnaryFunctorIlllZZZNS0_19minimum_kernel_cudaERNS_18TensorIteratorBaseEENKUlvE_clEvENKUlvE2_clEvEUlllE_EESt5arrayIPcLm2EEEEviT0_T1_)
        /*007c*/ 	.short	0x0380
        /*007e*/ 	.short	0x0028


	//----- nvinfo : EIATTR_SW_WAR
	.align		4
.L_6305:
        /*0080*/ 	.byte	0x04, 0x36
        /*0082*/ 	.short	(.L_6307 - .L_6306)
.L_6306:
        /*0084*/ 	.word	0x00000008
.L_6307:


//--------------------- .nv.info._ZN2at6native29vectorized_elementwise_kernelILi4ENS0_13AUnaryFunctorIlllZZZNS0_19minimum_kernel_cudaERNS_18TensorIteratorBaseEENKUlvE_clEvENKUlvE2_clEvEUlllE_EESt5arrayIPcLm2EEEEviT0_T1_ --------------------------
	.section	.nv.info._ZN2at6native29vectorized_elementwise_kernelILi4ENS0_13AUnaryFunctorIlllZZZNS0_19minimum_kernel_cudaERNS_18TensorIteratorBaseEENKUlvE_clEvENKUlvE2_clEvEUlllE_EESt5arrayIPcLm2EEEEviT0_T1_,"",@"SHT_CUDA_INFO"
	.sectionflags	@""
	.align	4


	//----- nvinfo : EIATTR_CUDA_API_VERSION
	.align		4
        /*0000*/ 	.byte	0x04, 0x37
        /*0002*/ 	.short	(.L_6309 - .L_6308)
.L_6308:
        /*0004*/ 	.word	0x00000082


	//----- nvinfo : EIATTR_KPARAM_INFO
	.align		4
.L_6309:
        /*0008*/ 	.byte	0x04, 0x17
        /*000a*/ 	.short	(.L_6311 - .L_6310)
.L_6310:
        /*000c*/ 	.word	0x00000000
        /*0010*/ 	.short	0x0002
        /*0012*/ 	.short	0x0018
        /*0014*/ 	.byte	0x00, 0xf0, 0x41, 0x00


	//----- nvinfo : EIATTR_KPARAM_INFO
	.align		4
.L_6311:
        /*0018*/ 	.byte	0x04, 0x17
        /*001a*/ 	.short	(.L_6313 - .L_6312)
.L_6312:
        /*001c*/ 	.word	0x00000000
        /*0020*/ 	.short	0x0001
        /*0022*/ 	.short	0x0008
        /*0024*/ 	.byte	0x00, 0xf0, 0x41, 0x00


	//----- nvinfo : EIATTR_KPARAM_INFO
	.align		4
.L_6313:
        /*0028*/ 	.byte	0x04, 0x17
        /*002a*/ 	.short	(.L_6315 - .L_6314)
.L_6314:
        /*002c*/ 	.word	0x00000000
        /*0030*/ 	.short	0x0000
        /*0032*/ 	.short	0x0000
        /*0034*/ 	.byte	0x00, 0xf0, 0x11, 0x00


	//----- nvinfo : EIATTR_SPARSE_MMA_MASK
	.align		4
.L_6315:
        /*0038*/ 	.byte	0x03, 0x50
        /*003a*/ 	.short	0x0000


	//----- nvinfo : EIATTR_MAXREG_COUNT
	.align		4
        /*003c*/ 	.byte	0x03, 0x1b
        /*003e*/ 	.short	0x00ff


	//----- nvinfo : EIATTR_MERCURY_ISA_VERSION
	.align		4
        /*0040*/ 	.byte	0x03, 0x5f
        /*0042*/ 	.short	0x0101


	//----- nvinfo : EIATTR_VRC_CTA_INIT_COUNT
	.align		4
        /*0044*/ 	.byte	0x02, 0x4a
	.zero		1
	.zero		1


	//----- nvinfo : EIATTR_EXIT_INSTR_OFFSETS
	.align		4
        /*0048*/ 	.byte	0x04, 0x1c
        /*004a*/ 	.short	(.L_6317 - .L_6316)


	//   ....[0]....
.L_6316:
        /*004c*/ 	.word	0x00000990


	//   ....[1]....
        /*0050*/ 	.word	0x000009e0


	//   ....[2]....
        /*0054*/ 	.word	0x00000d60


	//----- nvinfo : EIATTR_MAX_THREADS
	.align		4
.L_6317:
        /*0058*/ 	.byte	0x04, 0x05
        /*005a*/ 	.short	(.L_6319 - .L_6318)
.L_6318:
        /*005c*/ 	.word	0x00000080
        /*0060*/ 	.word	0x00000001
        /*0064*/ 	.word	0x00000001


	//----- nvinfo : EIATTR_CRS_STACK_SIZE
	.align		4
.L_6319:
        /*0068*/ 	.byte	0x04, 0x1e
        /*006a*/ 	.short	(.L_6321 - .L_6320)
.L_6320:
        /*006c*/ 	.word	0x00000000


	//----- nvinfo : EIATTR_CBANK_PARAM_SIZE
	.align		4
.L_6321:
        /*0070*/ 	.byte	0x03, 0x19
        /*0072*/ 	.short	0x0028


	//----- nvinfo : EIATTR_PARAM_CBANK
	.align		4
        /*0074*/ 	.byte	0x04, 0x0a
        /*0076*/ 	.short	(.L_6323 - .L_6322)
	.align		4
.L_6322:
        /*0078*/ 	.word	index@(.nv.constant0._ZN2at6native29vectorized_elementwise_kernelILi4ENS0_13AUnaryFunctorIlllZZZNS0_19minimum_kernel_cudaERNS_18TensorIteratorBaseEENKUlvE_clEvENKUlvE2_clEvEUlllE_EESt5arrayIPcLm2EEEEviT0_T1_)
        /*007c*/ 	.short	0x0380
        /*007e*/ 	.short	0x0028


	//----- nvinfo : EIATTR_SW_WAR
	.align		4
.L_6323:
        /*0080*/ 	.byte	0x04, 0x36
        /*0082*/ 	.short	(.L_6325 - .L_6324)
.L_6324:
        /*0084*/ 	.word	0x00000008
.L_6325:


//--------------------- .nv.info._ZN2at6native29vectorized_elementwise_kernelILi8ENS0_13AUnaryFunctorIlllZZZNS0_19minimum_kernel_cudaERNS_18TensorIteratorBaseEENKUlvE_clEvENKUlvE2_clEvEUlllE_EESt5arrayIPcLm2EEEEviT0_T1_ --------------------------
	.section	.nv.info._ZN2at6native29vectorized_elementwise_kernelILi8ENS0_13AUnaryFunctorIlllZZZNS0_19minimum_kernel_cudaERNS_18TensorIteratorBaseEENKUlvE_clEvENKUlvE2_clEvEUlllE_EESt5arrayIPcLm2EEEEviT0_T1_,"",@"SHT_CUDA_INFO"
	.sectionflags	@""
	.align	4


	//----- nvinfo : EIATTR_CUDA_API_VERSION
	.align		4
        /*0000*/ 	.byte	0x04, 0x37
        /*0002*/ 	.short	(.L_6327 - .L_6326)
.L_6326:
        /*0004*/ 	.word	0x00000082


	//----- nvinfo : EIATTR_KPARAM_INFO
	.align		4
.L_6327:
        /*0008*/ 	.byte	0x04, 0x17
        /*000a*/ 	.short	(.L_6329 - .L_6328)
.L_6328:
        /*000c*/ 	.word	0x00000000
        /*0010*/ 	.short	0x0002
        /*0012*/ 	.short	0x0018
        /*0014*/ 	.byte	0x00, 0xf0, 0x41, 0x00


	//----- nvinfo : EIATTR_KPARAM_INFO
	.align		4
.L_6329:
        /*0018*/ 	.byte	0x04, 0x17
        /*001a*/ 	.short	(.L_6331 - .L_6330)
.L_6330:
        /*001c*/ 	.word	0x00000000
        /*0020*/ 	.short	0x0001
        /*0022*/ 	.short	0x0008
        /*0024*/ 	.byte	0x00, 0xf0, 0x41, 0x00


	//----- nvinfo : EIATTR_KPARAM_INFO
	.align		4
.L_6331:
        /*0028*/ 	.byte	0x04, 0x17
        /*002a*/ 	.short	(.L_6333 - .L_6332)
.L_6332:
        /*002c*/ 	.word	0x00000000
        /*0030*/ 	.short	0x0000
        /*0032*/ 	.short	0x0000
        /*0034*/ 	.byte	0x00, 0xf0, 0x11, 0x00


	//----- nvinfo : EIATTR_SPARSE_MMA_MASK
	.align		4
.L_6333:
        /*0038*/ 	.byte	0x03, 0x50
        /*003a*/ 	.short	0x0000


	//----- nvinfo : EIATTR_MAXREG_COUNT
	.align		4
        /*003c*/ 	.byte	0x03, 0x1b
        /*003e*/ 	.short	0x00ff


	//----- nvinfo : EIATTR_MERCURY_ISA_VERSION
	.align		4
        /*0040*/ 	.byte	0x03, 0x5f
        /*0042*/ 	.short	0x0101


	//----- nvinfo : EIATTR_VRC_CTA_INIT_COUNT
	.align		4
        /*0044*/ 	.byte	0x02, 0x4a
	.zero		1
	.zero		1


	//----- nvinfo : EIATTR_EXIT_INSTR_OFFSETS
	.align		4
        /*0048*/ 	.byte	0x04, 0x1c
        /*004a*/ 	.short	(.L_6335 - .L_6334)


	//   ....[0]....
.L_6334:
        /*004c*/ 	.word	0x00000990


	//   ....[1]....
        /*0050*/ 	.word	0x000009e0


	//   ....[2]....
        /*0054*/ 	.word	0x00000d60


	//----- nvinfo : EIATTR_MAX_THREADS
	.align		4
.L_6335:
        /*0058*/ 	.byte	0x04, 0x05
        /*005a*/ 	.short	(.L_6337 - .L_6336)
.L_6336:
        /*005c*/ 	.word	0x00000080
        /*0060*/ 	.word	0x00000001
        /*0064*/ 	.word	0x00000001


	//----- nvinfo : EIATTR_CRS_STACK_SIZE
	.align		4
.L_6337:
        /*0068*/ 	.byte	0x04, 0x1e
        /*006a*/ 	.short	(.L_6339 - .L_6338)
.L_6338:
        /*006c*/ 	.word	0x00000000


	//----- nvinfo : EIATTR_CBANK_PARAM_SIZE
	.align		4
.L_6339:
        /*0070*/ 	.byte	0x03, 0x19
        /*0072*/ 	.short	0x0028


	//----- nvinfo : EIATTR_PARAM_CBANK
	.align		4
        /*0074*/ 	.byte	0x04, 0x0a
        /*0076*/ 	.short	(.L_6341 - .L_6340)
	.align		4
.L_6340:
        /*0078*/ 	.word	index@(.nv.constant0._ZN2at6native29vectorized_elementwise_kernelILi8ENS0_13AUnaryFunctorIlllZZZNS0_19minimum_kernel_cudaERNS_18TensorIteratorBaseEENKUlvE_clEvENKUlvE2_clEvEUlllE_EESt5arrayIPcLm2EEEEviT0_T1_)
        /*007c*/ 	.short	0x0380
        /*007e*/ 	.short	0x0028


	//----- nvinfo : EIATTR_SW_WAR
	.align		4
.L_6341:
        /*0080*/ 	.byte	0x04, 0x36
        /*0082*/ 	.short	(.L_6343 - .L_6342)
.L_6342:
        /*0084*/ 	.word	0x00000008
.L_6343:


//--------------------- .nv.info._ZN2at6native18elementwise_kernelILi128ELi4EZNS0_15gpu_kernel_implINS0_13BinaryFunctorIlllZZZNS0_19minimum_kernel_cudaERNS_18TensorIteratorBaseEENKUlvE_clEvENKUlvE2_clEvEUlllE_EEEEvS5_RKT_EUliE_EEviT1_ --------------------------
	.section	.nv.info._ZN2at6native18elementwise_kernelILi128ELi4EZNS0_15gpu_kernel_implINS0_13BinaryFunctorIlllZZZNS0_19minimum_kernel_cudaERNS_18TensorIteratorBaseEENKUlvE_clEvENKUlvE2_clEvEUlllE_EEEEvS5_RKT_EUliE_EEviT1_,"",@"SHT_CUDA_INFO"
	.sectionflags	@""
	.align	4


	//----- nvinfo : EIATTR_CUDA_API_VERSION
	.align		4
        /*0000*/ 	.byte	0x04, 0x37
        /*0002*/ 	.short	(.L_6345 - .L_6344)
.L_6344:
        /*0004*/ 	.word	0x00000082


	//----- nvinfo : EIATTR_KPARAM_INFO
	.align		4
.L_6345:
        /*0008*/ 	.byte	0x04, 0x17
        /*000a*/ 	.short	(.L_6347 - .L_6346)
.L_6346:
        /*000c*/ 	.word	0x00000000
        /*0010*/ 	.short	0x0001
        /*0012*/ 	.short	0x0008
        /*0014*/ 	.byte	0x00, 0xf0, 0x21, 0x0a


	//----- nvinfo : EIATTR_KPARAM_INFO
	.align		4
.L_6347:
        /*0018*/ 	.byte	0x04, 0x17
        /*001a*/ 	.short	(.L_6349 - .L_6348)
.L_6348:
        /*001c*/ 	.word	0x00000000
        /*0020*/ 	.short	0x0000
        /*0022*/ 	.short	0x0000
        /*0024*/ 	.byte	0x00, 0xf0, 0x11, 0x00


	//----- nvinfo : EIATTR_SPARSE_MMA_MASK
	.align		4
.L_6349:
        /*0028*/ 	.byte	0x03, 0x50
        /*002a*/ 	.short	0x0000


	//----- nvinfo : EIATTR_MAXREG_COUNT
	.align		4
        /*002c*/ 	.byte	0x03, 0x1b
        /*002e*/ 	.short	0x0080


	//----- nvinfo : EIATTR_EXTERNS
	.align		4
        /*0030*/ 	.byte	0x04, 0x0f
        /*0032*/ 	.short	(.L_6351 - .L_6350)


	//   ....[0]....
	.align		4
.L_6350:
        /*0034*/ 	.word	index@(__assertfail)


	//----- nvinfo : EIATTR_MERCURY_ISA_VERSION
	.align		4
.L_6351:
        /*0038*/ 	.byte	0x03, 0x5f
        /*003a*/ 	.short	0x0101


	//----- nvinfo : EIATTR_VRC_CTA_INIT_COUNT
	.align		4
        /*003c*/ 	.byte	0x02, 0x4a
	.zero		1
	.zero		1


	//----- nvinfo : EIATTR_SYSCALL_OFFSETS
	.align		4
        /*0040*/ 	.byte	0x04, 0x46
        /*0042*/ 	.short	(.L_6353 - .L_6352)


	//   ....[0]....
.L_6352:
        /*0044*/ 	.word	0x00002450


	//   ....[1]....
        /*0048*/ 	.word	0x00003290


	//   ....[2]....
        /*004c*/ 	.word	0x000040b0


	//   ....[3]....
        /*0050*/ 	.word	0x00006660


	//   ....[4]....
        /*0054*/ 	.word	0x000074a0


	//   ....[5]....
        /*0058*/ 	.word	0x000080c0


	//   ....[6]....
        /*005c*/ 	.word	0x0000a7b0


	//   ....[7]....
        /*0060*/ 	.word	0x0000b5f0


	//   ....[8]....
        /*0064*/ 	.word	0x0000c210


	//   ....[9]....
        /*0068*/ 	.word	0x0000e920


	//   ....[10]....
        /*006c*/ 	.word	0x0000f760


	//   ....[11]....
        /*0070*/ 	.word	0x00010350


	//----- nvinfo : EIATTR_EXIT_INSTR_OFFSETS
	.align		4
.L_6353:
        /*0074*/ 	.byte	0x04, 0x1c
        /*0076*/ 	.short	(.L_6355 - .L_6354)


	//   ....[0]....
.L_6354:
        /*0078*/ 	.word	0x0000c4f0


	//   ....[1]....
        /*007c*/ 	.word	0x0000f8e0


	//   ....[2]....
        /*0080*/ 	.word	0x0000f900


	//   ....[3]....
        /*0084*/ 	.word	0x0000f980


	//   ....[4]....
        /*0088*/ 	.word	0x0000f9a0


	//   ....[5]....
        /*008c*/ 	.word	0x0000f9c0


	//   ....[6]....
        /*0090*/ 	.word	0x0000fa50


	//   ....[7]....
        /*0094*/ 	.word	0x0000fa90


	//   ....[8]....
        /*0098*/ 	.word	0x0000fb30


	//   ....[9]....
        /*009c*/ 	.word	0x0000fb80


	//   ....[10]....
        /*00a0*/ 	.word	0x0000fbb0


	//   ....[11]....
        /*00a4*/ 	.word	0x0000fc70


	//   ....[12]....
        /*00a8*/ 	.word	0x0000fde0


	//   ....[13]....
        /*00ac*/ 	.word	0x0000ff50


	//   ....[14]....
        /*00b0*/ 	.word	0x000100c0


	//   ....[15]....
        /*00b4*/ 	.word	0x000100e0


	//   ....[16]....
        /*00b8*/ 	.word	0x00010100


	//   ....[17]....
        /*00bc*/ 	.word	0x000101b0


	//   ....[18]....
        /*00c0*/ 	.word	0x000101f0


	//   ....[19]....
        /*00c4*/ 	.word	0x00010360


	//   ....[20]....
        /*00c8*/ 	.word	0x00010470


	//   ....[21]....
        /*00cc*/ 	.word	0x000105b0


	//   ....[22]....
        /*00d0*/ 	.word	0x000105f0


	//----- nvinfo : EIATTR_MAX_THREADS
	.align		4
.L_6355:
        /*00d4*/ 	.byte	0x04, 0x05
        /*00d6*/ 	.short	(.L_6357 - .L_6356)
.L_6356:
        /*00d8*/ 	.word	0x00000080
        /*00dc*/ 	.word	0x00000001
        /*00e0*/ 	.word	0x00000001


	//----- nvinfo : EIATTR_CRS_STACK_SIZE
	.align		4
.L_6357:
        /*00e4*/ 	.byte	0x04, 0x1e
        /*00e6*/ 	.short	(.L_6359 - .L_6358)
.L_6358:
        /*00e8*/ 	.word	0x00000000


	//----- nvinfo : EIATTR_CBANK_PARAM_SIZE
	.align		4
.L_6359:
        /*00ec*/ 	.byte	0x03, 0x19
        /*00ee*/ 	.short	0x0290


	//----- nvinfo : EIATTR_PARAM_CBANK
	.align		4
        /*00f0*/ 	.byte	0x04, 0x0a
        /*00f2*/ 	.short	(.L_6361 - .L_6360)
	.align		4
.L_6360:
        /*00f4*/ 	.word	index@(.nv.constant0._ZN2at6native18elementwise_kernelILi128ELi4EZNS0_15gpu_kernel_implINS0_13BinaryFunctorIlllZZZNS0_19minimum_kernel_cudaERNS_18TensorIteratorBaseEENKUlvE_clEvENKUlvE2_clEvEUlllE_EEEEvS5_RKT_EUliE_EEviT1_)
        /*00f8*/ 	.short	0x0380
        /*00fa*/ 	.short	0x0290


	//----- nvinfo : EIATTR_SW_WAR
	.align		4
.L_6361:
        /*00fc*/ 	.byte	0x04, 0x36
        /*00fe*/ 	.short	(.L_6363 - .L_6362)
.L_6362:
        /*0100*/ 	.word	0x00000008
.L_6363:


//--------------------- .nv.info._ZN2at6native27unrolled_elementwise_kernelINS0_13BinaryFunctorIlllZZZNS0_19minimum_kernel_cudaERNS_18TensorIteratorBaseEENKUlvE_clEvENKUlvE2_clEvEUlllE_EESt5arrayIPcLm3EELi4E23TrivialOffsetCalculatorILi2EjESC_ILi1EjENS0_6memory12LoadWithCastILi2EEENSF_13StoreWithCastILi1EEEEEviT_T0_T2_T3_T4_T5_ --------------------------
	.section	.nv.info._ZN2at6native27unrolled_elementwise_kernelINS0_13BinaryFunctorIlllZZZNS0_19minimum_kernel_cudaERNS_18TensorIteratorBaseEENKUlvE_clEvENKUlvE2_clEvEUlllE_EESt5arrayIPcLm3EELi4E23TrivialOffsetCalculatorILi2EjESC_ILi1EjENS0_6memory12LoadWithCastILi2EEENSF_13StoreWithCastILi1EEEEEviT_T0_T2_T3_T4_T5_,"",@"SHT_CUDA_INFO"
	.sectionflags	@""
	.align	4


	//----- nvinfo : EIATTR_CUDA_API_VERSION
	.align		4
        /*0000*/ 	.byte	0x04, 0x37
        /*0002*/ 	.short	(.L_6365 - .L_6364)
.L_6364:
        /*0004*/ 	.word	0x00000082


	//----- nvinfo : EIATTR_KPARAM_INFO
	.align		4
.L_6365:
        /*0008*/ 	.byte	0x04, 0x17
        /*000a*/ 	.short	(.L_6367 - .L_6366)
.L_6366:
        /*000c*/ 	.word	0x00000000
        /*0010*/ 	.short	0x0006
        /*0012*/ 	.short	0x0030
        /*0014*/ 	.byte	0x00, 0xf0, 0x21, 0x00


	//----- nvinfo : EIATTR_KPARAM_INFO
	.align		4
.L_6367:
        /*0018*/ 	.byte	0x04, 0x17
        /*001a*/ 	.short	(.L_6369 - .L_6368)
.L_6368:
        /*001c*/ 	.word	0x00000000
        /*0020*/ 	.short	0x0005
        /*0022*/ 	.short	0x0024
        /*0024*/ 	.byte	0x00, 0xf0, 0x31, 0x00


	//----- nvinfo : EIATTR_KPARAM_INFO
	.align		4
.L_6369:
        /*0028*/ 	.byte	0x04, 0x17
        /*002a*/ 	.short	(.L_6371 - .L_6370)
.L_6370:
        /*002c*/ 	.word	0x00000000
        /*0030*/ 	.short	0x0004
        /*0032*/ 	.short	0x0021
        /*0034*/ 	.byte	0x00, 0xf0, 0x05, 0x00


	//----- nvinfo : EIATTR_KPARAM_INFO
	.align		4
.L_6371:
        /*0038*/ 	.byte	0x04, 0x17
        /*003a*/ 	.short	(.L_6373 - .L_6372)
.L_6372:
        /*003c*/ 	.word	0x00000000
        /*0040*/ 	.short	0x0003
        /*0042*/ 	.short	0x0020
        /*0044*/ 	.byte	0x00, 0xf0, 0x05, 0x00


	//----- nvinfo : EIATTR_KPARAM_INFO
	.align		4
.L_6373:
        /*0048*/ 	.byte	0x04, 0x17
        /*004a*/ 	.short	(.L_6375 - .L_6374)
.L_6374:
        /*004c*/ 	.word	0x00000000
        /*0050*/ 	.short	0x0002
        /*0052*/ 	.short	0x0008
        /*0054*/ 	.byte	0x00, 0xf0, 0x61, 0x00


	//----- nvinfo : EIATTR_KPARAM_INFO
	.align		4
.L_6375:
        /*0058*/ 	.byte	0x04, 0x17
        /*005a*/ 	.short	(.L_6377 - .L_6376)
.L_6376:
        /*005c*/ 	.word	0x00000000
        /*0060*/ 	.short	0x0001
        /*0062*/ 	.short	0x0004
        /*0064*/ 	.byte	0x00, 0xf0, 0x05, 0x00


	//----- nvinfo : EIATTR_KPARAM_INFO
	.align		4
.L_6377:
        /*0068*/ 	.byte	0x04, 0x17
        /*006a*/ 	.short	(.L_6379 - .L_6378)
.L_6378:
        /*006c*/ 	.word	0x00000000
        /*0070*/ 	.short	0x0000
        /*0072*/ 	.short	0x0000
        /*0074*/ 	.byte	0x00, 0xf0, 0x11, 0x00


	//----- nvinfo : EIATTR_SPARSE_MMA_MASK
	.align		4
.L_6379:
        /*0078*/ 	.byte	0x03, 0x50
        /*007a*/ 	.short	0x0000


	//----- nvinfo : EIATTR_MAXREG_COUNT
	.align		4
        /*007c*/ 	.byte	0x03, 0x1b
        /*007e*/ 	.short	0x00ff


	//----- nvinfo : EIATTR_EXTERNS
	.align		4
        /*0080*/ 	.byte	0x04, 0x0f
        /*0082*/ 	.short	(.L_6381 - .L_6380)


	//   ....[0]....
	.align		4
.L_6380:
        /*0084*/ 	.word	index@(__assertfail)


	//----- nvinfo : EIATTR_MERCURY_ISA_VERSION
	.align		4
.L_6381:
        /*0088*/ 	.byte	0x03, 0x5f
        /*008a*/ 	.short	0x0101


	//----- nvinfo : EIATTR_VRC_CTA_INIT_COUNT
	.align		4
        /*008c*/ 	.byte	0x02, 0x4a
	.zero		1
	.zero		1


	//----- nvinfo : EIATTR_SYSCALL_OFFSETS
	.align		4
        /*0090*/ 	.byte	0x04, 0x46
        /*0092*/ 	.short	(.L_6383 - .L_6382)


	//   ....[0]....
.L_6382:
        /*0094*/ 	.word	0x00000e40


	//   ....[1]....
        /*0098*/ 	.word	0x00001cb0


	//   ....[2]....
        /*009c*/ 	.word	0x00002c50


	//   ....[3]....
        /*00a0*/ 	.word	0x00003ac0


	//   ....[4]....
        /*00a4*/ 	.word	0x000049b0


	//   ....[5]....
        /*00a8*/ 	.word	0x00005820


	//   ....[6]....
        /*00ac*/ 	.word	0x00006710


	//   ....[7]....
        /*00b0*/ 	.word	0x00007580


	//   ....[8]....
        /*00b4*/ 	.word	0x00008440


	//   ....[9]....
        /*00b8*/ 	.word	0x00009150


	//   ....[10]....
        /*00bc*/ 	.word	0x00009fd0


	//   ....[11]....
        /*00c0*/ 	.word	0x0000ae30


	//----- nvinfo : EIATTR_EXIT_INSTR_OFFSETS
	.align		4
.L_6383:
        /*00c4*/ 	.byte	0x04, 0x1c
        /*00c6*/ 	.short	(.L_6385 - .L_6384)


	//   ....[0]....
.L_6384:
        /*00c8*/ 	.word	0x0000a2a0


	//   ....[1]....
        /*00cc*/ 	.word	0x0000a3d0


	//   ....[2]....
        /*00d0*/ 	.word	0x0000a3f0


	//   ....[3]....
        /*00d4*/ 	.word	0x0000a470


	//   ....[4]....
        /*00d8*/ 	.word	0x0000a490


	//   ....[5]....
        /*00dc*/ 	.word	0x0000a4b0


	//   ....[6]....
        /*00e0*/ 	.word	0x0000a540


	//   ....[7]....
        /*00e4*/ 	.word	0x0000a580


	//   ....[8]....
        /*00e8*/ 	.word	0x0000a620


	//   ....[9]....
        /*00ec*/ 	.word	0x0000a670


	//   ....[10]....
        /*00f0*/ 	.word	0x0000a6a0


	//   ....[11]....
        /*00f4*/ 	.word	0x0000a760


	//   ....[12]....
        /*00f8*/ 	.word	0x0000a8d0


	//   ....[13]....
        /*00fc*/ 	.word	0x0000aa40


	//   ....[14]....
        /*0100*/ 	.word	0x0000aba0


	//   ....[15]....
        /*0104*/ 	.word	0x0000abc0


	//   ....[16]....
        /*0108*/ 	.word	0x0000abe0


	//   ....[17]....
        /*010c*/ 	.word	0x0000ac90


	//   ....[18]....
        /*0110*/ 	.word	0x0000acd0


	//   ....[19]....
        /*0114*/ 	.word	0x0000ae40


	//   ....[20]....
        /*0118*/ 	.word	0x0000af50


	//   ....[21]....
        /*011c*/ 	.word	0x0000b090


	//   ....[22]....
        /*0120*/ 	.word	0x0000b0d0


	//----- nvinfo : EIATTR_MAX_THREADS
	.align		4
.L_6385:
        /*0124*/ 	.byte	0x04, 0x05
        /*0126*/ 	.short	(.L_6387 - .L_6386)
.L_6386:
        /*0128*/ 	.word	0x00000080
        /*012c*/ 	.word	0x00000001
        /*0130*/ 	.word	0x00000001


	//----- nvinfo : EIATTR_CRS_STACK_SIZE
	.align		4
.L_6387:
        /*0134*/ 	.byte	0x04, 0x1e
        /*0136*/ 	.short	(.L_6389 - .L_6388)
.L_6388:
        /*0138*/ 	.word	0x00000000


	//----- nvinfo : EIATTR_CBANK_PARAM_SIZE
	.align		4
.L_6389:
        /*013c*/ 	.byte	0x03, 0x19
        /*013e*/ 	.short	0x0038


	//----- nvinfo : EIATTR_PARAM_CBANK
	.align		4
        /*0140*/ 	.byte	0x04, 0x0a
        /*0142*/ 	.short	(.L_6391 - .L_6390)
	.align		4
.L_6390:
        /*0144*/ 	.word	index@(.nv.constant0._ZN2at6native27unrolled_elementwise_kernelINS0_13BinaryFunctorIlllZZZNS0_19minimum_kernel_cudaERNS_18TensorIteratorBaseEENKUlvE_clEvENKUlvE2_clEvEUlllE_EESt5arrayIPcLm3EELi4E23TrivialOffsetCalculatorILi2EjESC_ILi1EjENS0_6memory12LoadWithCastILi2EEENSF_13StoreWithCastILi1EEEEEviT_T0_T2_T3_T4_T5_)
        /*0148*/ 	.short	0x0380
        /*014a*/ 	.short	0x0038


	//----- nvinfo : EIATTR_SW_WAR
	.align		4
.L_6391:
        /*014c*/ 	.byte	0x04, 0x36
        /*014e*/ 	.short	(.L_6393 - .L_6392)
.L_6392:
        /*0150*/ 	.word	0x00000008
.L_6393:


//--------------------- .nv.info._ZN2at6native18elementwise_kernelILi128ELi2EZNS0_22gpu_kernel_impl_nocastINS0_13BinaryFunctorIlllZZZNS0_19minimum_kernel_cudaERNS_18TensorIteratorBaseEENKUlvE_clEvENKUlvE2_clEvEUlllE_EEEEvS5_RKT_EUliE_EEviT1_ --------------------------
	.section	.nv.info._ZN2at6native18elementwise_kernelILi128ELi2EZNS0_22gpu_kernel_impl_nocastINS0_13BinaryFunctorIlllZZZNS0_19minimum_kernel_cudaERNS_18TensorIteratorBaseEENKUlvE_clEvENKUlvE2_clEvEUlllE_EEEEvS5_RKT_EUliE_EEviT1_,"",@"SHT_CUDA_INFO"
	.sectionflags	@""
	.align	4


	//----- nvinfo : EIATTR_CUDA_API_VERSION
	.align		4
        /*0000*/ 	.byte	0x04, 0x37
        /*0002*/ 	.short	(.L_6395 - .L_6394)
.L_6394:
        /*0004*/ 	.word	0x00000082


	//----- nvinfo : EIATTR_KPARAM_INFO
	.align		4
.L_6395:
        /*0008*/ 	.byte	0x04, 0x17
        /*000a*/ 	.short	(.L_6397 - .L_6396)
.L_6396:
        /*000c*/ 	.word	0x00000000
        /*0010*/ 	.short	0x0001
        /*0012*/ 	.short	0x0008
        /*0014*/ 	.byte	0x00, 0xf0, 0x21, 0x0a


	//----- nvinfo : EIATTR_KPARAM_INFO
	.align		4
.L_6397:
        /*0018*/ 	.byte	0x04, 0x17
        /*001a*/ 	.short	(.L_6399 - .L_6398)
.L_6398:
        /*001c*/ 	.word	0x00000000
        /*0020*/ 	.short	0x0000
        /*0022*/ 	.short	0x0000
        /*0024*/ 	.byte	0x00, 0xf0, 0x11, 0x00


	//----- nvinfo : EIATTR_SPARSE_MMA_MASK
	.align		4
.L_6399:
        /*0028*/ 	.byte	0x03, 0x50
        /*002a*/ 	.short	0x0000


	//----- nvinfo : EIATTR_MAXREG_COUNT
	.align		4
        /*002c*/ 	.byte	0x03, 0x1b
        /*002e*/ 	.short	0x0080


	//----- nvinfo : EIATTR_MERCURY_ISA_VERSION
	.align		4
        /*0030*/ 	.byte	0x03, 0x5f
        /*0032*/ 	.short	0x0101


	//----- nvinfo : EIATTR_VRC_CTA_INIT_COUNT
	.align		4
        /*0034*/ 	.byte	0x02, 0x4a
	.zero		1
	.zero		1


	//----- nvinfo : EIATTR_EXIT_INSTR_OFFSETS
	.align		4
        /*0038*/ 	.byte	0x04, 0x1c
        /*003a*/ 	.short	(.L_6401 - .L_6400)


	//   ....[0]....
.L_6400:
        /*003c*/ 	.word	0x000001a0


	//   ....[1]....
        /*0040*/ 	.word	0x00000250


	//   ....[2]....
        /*0044*/ 	.word	0x000019b0


	//   ....[3]....
        /*0048*/ 	.word	0x00003070


	//----- nvinfo : EIATTR_MAX_THREADS
	.align		4
.L_6401:
        /*004c*/ 	.byte	0x04, 0x05
        /*004e*/ 	.short	(.L_6403 - .L_6402)
.L_6402:
        /*0050*/ 	.word	0x00000080
        /*0054*/ 	.word	0x00000001
        /*0058*/ 	.word	0x00000001


	//----- nvinfo : EIATTR_CRS_STACK_SIZE
	.align		4
.L_6403:
        /*005c*/ 	.byte	0x04, 0x1e
        /*005e*/ 	.short	(.L_6405 - .L_6404)
.L_6404:
        /*0060*/ 	.word	0x00000000


	//----- nvinfo : EIATTR_CBANK_PARAM_SIZE
	.align		4
.L_6405:
        /*0064*/ 	.byte	0x03, 0x19
        /*0066*/ 	.short	0x0290


	//----- nvinfo : EIATTR_PARAM_CBANK
	.align		4
        /*0068*/ 	.byte	0x04, 0x0a
        /*006a*/ 	.short	(.L_6407 - .L_6406)
	.align		4
.L_6406:
        /*006c*/ 	.word	index@(.nv.constant0._ZN2at6native18elementwise_kernelILi128ELi2EZNS0_22gpu_kernel_impl_nocastINS0_13BinaryFunctorIlllZZZNS0_19minimum_kernel_cudaERNS_18TensorIteratorBaseEENKUlvE_clEvENKUlvE2_clEvEUlllE_EEEEvS5_RKT_EUliE_EEviT1_)
        /*0070*/ 	.short	0x0380
        /*0072*/ 	.short	0x0290


	//----- nvinfo : EIATTR_SW_WAR
	.align		4
.L_6407:
        /*0074*/ 	.byte	0x04, 0x36
        /*0076*/ 	.short	(.L_6409 - .L_6408)
.L_6408:
        /*0078*/ 	.word	0x00000008
.L_6409:


//--------------------- .nv.info._ZN2at6native27unrolled_elementwise_kernelINS0_13BinaryFunctorIlllZZZNS0_19minimum_kernel_cudaERNS_18TensorIteratorBaseEENKUlvE_clEvENKUlvE2_clEvEUlllE_EESt5arrayIPcLm3EELi4E23TrivialOffsetCalculatorILi2EjESC_ILi1EjENS0_6memory15LoadWithoutCastENSF_16StoreWithoutCastEEEviT_T0_T2_T3_T4_T5_ --------------------------
	.section	.nv.info._ZN2at6native27unrolled_elementwise_kernelINS0_13BinaryFunctorIlllZZZNS0_19minimum_kernel_cudaERNS_18TensorIteratorBaseEENKUlvE_clEvENKUlvE2_clEvEUlllE_EESt5arrayIPcLm3EELi4E23TrivialOffsetCalculatorILi2EjESC_ILi1EjENS0_6memory15LoadWithoutCastENSF_16StoreWithoutCastEEEviT_T0_T2_T3_T4_T5_,"",@"SHT_CUDA_INFO"
	.sectionflags	@""
	.align	4


	//----- nvinfo : EIATTR_CUDA_API_VERSION
	.align		4
        /*0000*/ 	.byte	0x04, 0x37
        /*0002*/ 	.short	(.L_6411 - .L_6410)
.L_6410:
        /*0004*/ 	.word	0x00000082


	//----- nvinfo : EIATTR_KPARAM_INFO
	.align		4
.L_6411:
        /*0008*/ 	.byte	0x04, 0x17
        /*000a*/ 	.short	(.L_6413 - .L_6412)
.L_6412:
        /*000c*/ 	.word	0x00000000
        /*0010*/ 	.short	0x0006
        /*0012*/ 	.short	0x0023
        /*0014*/ 	.byte	0x00, 0xf0, 0x05, 0x00


	//----- nvinfo : EIATTR_KPARAM_INFO
	.align		4
.L_6413:
        /*0018*/ 	.byte	0x04, 0x17
        /*001a*/ 	.short	(.L_6415 - .L_6414)
.L_6414:
        /*001c*/ 	.word	0x00000000
        /*0020*/ 	.short	0x0005
        /*0022*/ 	.short	0x0022
        /*0024*/ 	.byte	0x00, 0xf0, 0x05, 0x00


	//----- nvinfo : EIATTR_KPARAM_INFO
	.align		4
.L_6415:
        /*0028*/ 	.byte	0x04, 0x17
        /*002a*/ 	.short	(.L_6417 - .L_6416)
.L_6416:
        /*002c*/ 	.word	0x00000000
        /*0030*/ 	.short	0x0004
        /*0032*/ 	.short	0x0021
        /*0034*/ 	.byte	0x00, 0xf0, 0x05, 0x00


	//----- nvinfo : EIATTR_KPARAM_INFO
	.align		4
.L_6417:
        /*0038*/ 	.byte	0x04, 0x17
        /*003a*/ 	.short	(.L_6419 - .L_6418)
.L_6418:
        /*003c*/ 	.word	0x00000000
        /*0040*/ 	.short	0x0003
        /*0042*/ 	.short	0x0020
        /*0044*/ 	.byte	0x00, 0xf0, 0x05, 0x00


	//----- nvinfo : EIATTR_KPARAM_INFO
	.align		4
.L_6419:
        /*0048*/ 	.byte	0x04, 0x17
        /*004a*/ 	.short	(.L_6421 - .L_6420)
.L_6420:
        /*004c*/ 	.word	0x00000000
        /*0050*/ 	.short	0x0002
        /*0052*/ 	.short	0x0008
        /*0054*/ 	.byte	0x00, 0xf0, 0x61, 0x00


	//----- nvinfo : EIATTR_KPARAM_INFO
	.align		4
.L_6421:
        /*0058*/ 	.byte	0x04, 0x17
        /*005a*/ 	.short	(.L_6423 - .L_6422)
.L_6422:
        /*005c*/ 	.word	0x00000000
        /*0060*/ 	.short	0x0001
        /*0062*/ 	.short	0x0004
        /*0064*/ 	.byte	0x00, 0xf0, 0x05, 0x00


	//----- nvinfo : EIATTR_KPARAM_INFO
	.align		4
.L_6423:
        /*0068*/ 	.byte	0x04, 0x17
        /*006a*/ 	.short	(.L_6425 - .L_6424)
.L_6424:
        /*006c*/ 	.word	0x00000000
        /*0070*/ 	.short	0x0000
        /*0072*/ 	.short	0x0000
        /*0074*/ 	.byte	0x00, 0xf0, 0x11, 0x00


	//----- nvinfo : EIATTR_SPARSE_MMA_MASK
	.align		4
.L_6425:
        /*0078*/ 	.byte	0x03, 0x50
        /*007a*/ 	.short	0x0000


	//----- nvinfo : EIATTR_MAXREG_COUNT
	.align		4
        /*007c*/ 	.byte	0x03, 0x1b
        /*007e*/ 	.short	0x00ff


	//----- nvinfo : EIATTR_MERCURY_ISA_VERSION
	.align		4
        /*0080*/ 	.byte	0x03, 0x5f
        /*0082*/ 	.short	0x0101


	//----- nvinfo : EIATTR_VRC_CTA_INIT_COUNT
	.align		4
        /*0084*/ 	.byte	0x02, 0x4a
	.zero		1
	.zero		1


	//----- nvinfo : EIATTR_EXIT_INSTR_OFFSETS
	.align		4
        /*0088*/ 	.byte	0x04, 0x1c
        /*008a*/ 	.short	(.L_6427 - .L_6426)


	//   ....[0]....
.L_6426:
        /*008c*/ 	.word	0x000005d0


	//   ....[1]....
        /*0090*/ 	.word	0x00000620


	//----- nvinfo : EIATTR_MAX_THREADS
	.align		4
.L_6427:
        /*0094*/ 	.byte	0x04, 0x05
        /*0096*/ 	.short	(.L_6429 - .L_6428)
.L_6428:
        /*0098*/ 	.word	0x00000080
        /*009c*/ 	.word	0x00000001
        /*00a0*/ 	.word	0x00000001


	//----- nvinfo : EIATTR_CRS_STACK_SIZE
	.align		4
.L_6429:
        /*00a4*/ 	.byte	0x04, 0x1e
        /*00a6*/ 	.short	(.L_6431 - .L_6430)
.L_6430:
        /*00a8*/ 	.word	0x00000000


	//----- nvinfo : EIATTR_CBANK_PARAM_SIZE
	.align		4
.L_6431:
        /*00ac*/ 	.byte	0x03, 0x19
        /*00ae*/ 	.short	0x0024


	//----- nvinfo : EIATTR_PARAM_CBANK
	.align		4
        /*00b0*/ 	.byte	0x04, 0x0a
        /*00b2*/ 	.short	(.L_6433 - .L_6432)
	.align		4
.L_6432:
        /*00b4*/ 	.word	index@(.nv.constant0._ZN2at6native27unrolled_elementwise_kernelINS0_13BinaryFunctorIlllZZZNS0_19minimum_kernel_cudaERNS_18TensorIteratorBaseEENKUlvE_clEvENKUlvE2_clEvEUlllE_EESt5arrayIPcLm3EELi4E23TrivialOffsetCalculatorILi2EjESC_ILi1EjENS0_6memory15LoadWithoutCastENSF_16StoreWithoutCastEEEviT_T0_T2_T3_T4_T5_)
        /*00b8*/ 	.short	0x0380
        /*00ba*/ 	.short	0x0024


	//----- nvinfo : EIATTR_SW_WAR
	.align		4
.L_6433:
        /*00bc*/ 	.byte	0x04, 0x36
        /*00be*/ 	.short	(.L_6435 - .L_6434)
.L_6434:
        /*00c0*/ 	.word	0x00000008
.L_6435:


//--------------------- .nv.info._ZN2at6native29vectorized_elementwise_kernelILi2ENS0_13BinaryFunctorIlllZZZNS0_19minimum_kernel_cudaERNS_18TensorIteratorBaseEENKUlvE_clEvENKUlvE2_clEvEUlllE_EESt5arrayIPcLm3EEEEviT0_T1_ --------------------------
	.section	.nv.info._ZN2at6native29vectorized_elementwise_kernelILi2ENS0_13BinaryFunctorIlllZZZNS0_19minimum_kernel_cudaERNS_18TensorIteratorBaseEENKUlvE_clEvENKUlvE2_clEvEUlllE_EESt5arrayIPcLm3EEEEviT0_T1_,"",@"SHT_CUDA_INFO"
	.sectionflags	@""
	.align	4


	//----- nvinfo : EIATTR_CUDA_API_VERSION
	.align		4
        /*0000*/ 	.byte	0x04, 0x37
        /*0002*/ 	.short	(.L_6437 - .L_6436)
.L_6436:
        /*0004*/ 	.word	0x00000082


	//----- nvinfo : EIATTR_KPARAM_INFO
	.align		4
.L_6437:
        /*0008*/ 	.byte	0x04, 0x17
        /*000a*/ 	.short	(.L_6439 - .L_6438)
.L_6438:
        /*000c*/ 	.word	0x00000000
        /*0010*/ 	.short	0x0002
        /*0012*/ 	.short	0x0008
        /*0014*/ 	.byte	0x00, 0xf0, 0x61, 0x00


	//----- nvinfo : EIATTR_KPARAM_INFO
	.align		4
.L_6439:
        /*0018*/ 	.byte	0x04, 0x17
        /*001a*/ 	.short	(.L_6441 - .L_6440)
.L_6440:
        /*001c*/ 	.word	0x00000000
        /*0020*/ 	.short	0x0001
        /*0022*/ 	.short	0x0004
        /*0024*/ 	.byte	0x00, 0xf0, 0x05, 0x00


	//----- nvinfo : EIATTR_KPARAM_INFO
	.align		4
.L_6441:
        /*0028*/ 	.byte	0x04, 0x17
        /*002a*/ 	.short	(.L_6443 - .L_6442)
.L_6442:
        /*002c*/ 	.word	0x00000000
        /*0030*/ 	.short	0x0000
        /*0032*/ 	.short	0x0000
        /*0034*/ 	.byte	0x00, 0xf0, 0x11, 0x00


	//----- nvinfo : EIATTR_SPARSE_MMA_MASK
	.align		4
.L_6443:
        /*0038*/ 	.byte	0x03, 0x50
        /*003a*/ 	.short	0x0000


	//----- nvinfo : EIATTR_MAXREG_COUNT
	.align		4
        /*003c*/ 	.byte	0x03, 0x1b
        /*003e*/ 	.short	0x00ff


	//----- nvinfo : EIATTR_MERCURY_ISA_VERSION
	.align		4
        /*0040*/ 	.byte	0x03, 0x5f
        /*0042*/ 	.short	0x0101


	//----- nvinfo : EIATTR_VRC_CTA_INIT_COUNT
	.align		4
        /*0044*/ 	.byte	0x02, 0x4a
	.zero		1
	.zero		1


	//----- nvinfo : EIATTR_EXIT_INSTR_OFFSETS
	.align		4
        /*0048*/ 	.byte	0x04, 0x1c
        /*004a*/ 	.short	(.L_6445 - .L_6444)


	//   ....[0]....
.L_6444:
        /*004c*/ 	.word	0x00000b60


	//   ....[1]....
        /*0050*/ 	.word	0x00000bb0


	//   ....[2]....
        /*0054*/ 	.word	0x00001000


	//----- nvinfo : EIATTR_MAX_THREADS
	.align		4
.L_6445:
        /*0058*/ 	.byte	0x04, 0x05
        /*005a*/ 	.short	(.L_6447 - .L_6446)
.L_6446:
        /*005c*/ 	.word	0x00000080
        /*0060*/ 	.word	0x00000001
        /*0064*/ 	.word	0x00000001


	//----- nvinfo : EIATTR_CRS_STACK_SIZE
	.align		4
.L_6447:
        /*0068*/ 	.byte	0x04, 0x1e
        /*006a*/ 	.short	(.L_6449 - .L_6448)
.L_6448:
        /*006c*/ 	.word	0x00000000


	//----- nvinfo : EIATTR_CBANK_PARAM_SIZE
	.align		4
.L_6449:
        /*0070*/ 	.byte	0x03, 0x19
        /*0072*/ 	.short	0x0020


	//----- nvinfo : EIATTR_PARAM_CBANK
	.align		4
        /*0074*/ 	.byte	0x04, 0x0a
        /*0076*/ 	.short	(.L_6451 - .L_6450)
	.align		4
.L_6450:
        /*0078*/ 	.word	index@(.nv.constant0._ZN2at6native29vectorized_elementwise_kernelILi2ENS0_13BinaryFunctorIlllZZZNS0_19minimum_kernel_cudaERNS_18TensorIteratorBaseEENKUlvE_clEvENKUlvE2_clEvEUlllE_EESt5arrayIPcLm3EEEEviT0_T1_)
        /*007c*/ 	.short	0x0380
        /*007e*/ 	.short	0x0020


	//----- nvinfo : EIATTR_SW_WAR
	.align		4
.L_6451:
        /*0080*/ 	.byte	0x04, 0x36
        /*0082*/ 	.short	(.L_6453 - .L_6452)
.L_6452:
        /*0084*/ 	.word	0x00000008
.L_6453:


//--------------------- .nv.info._ZN2at6native29vectorized_elementwise_kernelILi4ENS0_13BinaryFunctorIlllZZZNS0_19minimum_kernel_cudaERNS_18TensorIteratorBaseEENKUlvE_clEvENKUlvE2_clEvEUlllE_EESt5arrayIPcLm3EEEEviT0_T1_ --------------------------
	.section	.nv.info._ZN2at6native29vectorized_elementwise_kernelILi4ENS0_13BinaryFunctorIlllZZZNS0_19minimum_kernel_cudaERNS_18TensorIteratorBaseEENKUlvE_clEvENKUlvE2_clEvEUlllE_EESt5arrayIPcLm3EEEEviT0_T1_,"",@"SHT_CUDA_INFO"
	.sectionflags	@""
	.align	4


	//----- nvinfo : EIATTR_CUDA_API_VERSION
	.align		4
        /*0000*/ 	.byte	0x04, 0x37
        /*0002*/ 	.short	(.L_6455 - .L_6454)
.L_6454:
        /*0004*/ 	.word	0x00000082


	//----- nvinfo : EIATTR_KPARAM_INFO
	.align		4
.L_6455:
        /*0008*/ 	.byte	0x04, 0x17
        /*000a*/ 	.short	(.L_6457 - .L_6456)
.L_6456:
        /*000c*/ 	.word	0x00000000
        /*0010*/ 	.short	0x0002
        /*0012*/ 	.short	0x0008
        /*0014*/ 	.byte	0x00, 0xf0, 0x61, 0x00


	//----- nvinfo : EIATTR_KPARAM_INFO
	.align		4
.L_6457:
        /*0018*/ 	.byte	0x04, 0x17
        /*001a*/ 	.short	(.L_6459 - .L_6458)
.L_6458:
        /*001c*/ 	.word	0x00000000
        /*0020*/ 	.short	0x0001
        /*0022*/ 	.short	0x0004
        /*0024*/ 	.byte	0x00, 0xf0, 0x05, 0x00


	//----- nvinfo : EIATTR_KPARAM_INFO
	.align		4
.L_6459:
        /*0028*/ 	.byte	0x04, 0x17
        /*002a*/ 	.short	(.L_6461 - .L_6460)
.L_6460:
        /*002c*/ 	.word	0x00000000
        /*0030*/ 	.short	0x0000
        /*0032*/ 	.short	0x0000
        /*0034*/ 	.byte	0x00, 0xf0, 0x11, 0x00


	//----- nvinfo : EIATTR_SPARSE_MMA_MASK
	.align		4
.L_6461:
        /*0038*/ 	.byte	0x03, 0x50
        /*003a*/ 	.short	0x0000


	//----- nvinfo : EIATTR_MAXREG_COUNT
	.align		4
        /*003c*/ 	.byte	0x03, 0x1b
        /*003e*/ 	.short	0x00ff


	//----- nvinfo : EIATTR_MERCURY_ISA_VERSION
	.align		4
        /*0040*/ 	.byte	0x03, 0x5f
        /*0042*/ 	.short	0x0101


	//----- nvinfo : EIATTR_VRC_CTA_INIT_COUNT
	.align		4
        /*0044*/ 	.byte	0x02, 0x4a
	.zero		1
	.zero		1


	//----- nvinfo : EIATTR_EXIT_INSTR_OFFSETS
	.align		4
        /*0048*/ 	.byte	0x04, 0x1c
        /*004a*/ 	.short	(.L_6463 - .L_6462)


	//   ....[0]....
.L_6462:
        /*004c*/ 	.word	0x00000b60


	//   ....[1]....
        /*0050*/ 	.word	0x00000bb0


	//   ....[2]....
        /*0054*/ 	.word	0x00000f80


	//----- nvinfo : EIATTR_MAX_THREADS
	.align		4
.L_6463:
        /*0058*/ 	.byte	0x04, 0x05
        /*005a*/ 	.short	(.L_6465 - .L_6464)
.L_6464:
        /*005c*/ 	.word	0x00000080
        /*0060*/ 	.word	0x00000001
        /*0064*/ 	.word	0x00000001


	//----- nvinfo : EIATTR_CRS_STACK_SIZE
	.align		4
.L_6465:
        /*0068*/ 	.byte	0x04, 0x1e
        /*006a*/ 	.short	(.L_6467 - .L_6466)
.L_6466:
        /*006c*/ 	.word	0x00000000


	//----- nvinfo : EIATTR_CBANK_PARAM_SIZE
	.align		4
.L_6467:
        /*0070*/ 	.byte	0x03, 0x19
        /*0072*/ 	.short	0x0020


	//----- nvinfo : EIATTR_PARAM_CBANK
	.align		4
        /*0074*/ 	.byte	0x04, 0x0a
        /*0076*/ 	.short	(.L_6469 - .L_6468)
	.align		4
.L_6468:
        /*0078*/ 	.word	index@(.nv.constant0._ZN2at6native29vectorized_elementwise_kernelILi4ENS0_13BinaryFunctorIlllZZZNS0_19minimum_kernel_cudaERNS_18TensorIteratorBaseEENKUlvE_clEvENKUlvE2_clEvEUlllE_EESt5arrayIPcLm3EEEEviT0_T1_)
        /*007c*/ 	.short	0x0380
        /*007e*/ 	.short	0x0020


	//----- nvinfo : EIATTR_SW_WAR
	.align		4
.L_6469:
        /*0080*/ 	.byte	0x04, 0x36
        /*0082*/ 	.short	(.L_6471 - .L_6470)
.L_6470:
        /*0084*/ 	.word	0x00000008
.L_6471:


//--------------------- .nv.info._ZN2at6native29vectorized_elementwise_kernelILi8ENS0_13BinaryFunctorIlllZZZNS0_19minimum_kernel_cudaERNS_18TensorIteratorBaseEENKUlvE_clEvENKUlvE2_clEvEUlllE_EESt5arrayIPcLm3EEEEviT0_T1_ --------------------------
	.section	.nv.info._ZN2at6native29vectorized_elementwise_kernelILi8ENS0_13BinaryFunctorIlllZZZNS0_19minimum_kernel_cudaERNS_18TensorIteratorBaseEENKUlvE_clEvENKUlvE2_clEvEUlllE_EESt5arrayIPcLm3EEEEviT0_T1_,"",@"SHT_CUDA_INFO"
	.sectionflags	@""
	.align	4


	//----- nvinfo : EIATTR_CUDA_API_VERSION
	.align		4
        /*0000*/ 	.byte	0x04, 0x37
        /*0002*/ 	.short	(.L_6473 - .L_6472)
.L_6472:
        /*0004*/ 	.word	0x00000082


	//----- nvinfo : EIATTR_KPARAM_INFO
	.align		4
.L_6473:
        /*0008*/ 	.byte	0x04, 0x17
        /*000a*/ 	.short	(.L_6475 - .L_6474)
.L_6474:
        /*000c*/ 	.word	0x00000000
        /*0010*/ 	.short	0x0002
        /*0012*/ 	.short	0x0008
        /*0014*/ 	.byte	0x00, 0xf0, 0x61, 0x00


	//----- nvinfo : EIATTR_KPARAM_INFO
	.align		4
.L_6475:
        /*0018*/ 	.byte	0x04, 0x17
        /*001a*/ 	.short	(.L_6477 - .L_6476)
.L_6476:
        /*001c*/ 	.word	0x00000000
        /*0020*/ 	.short	0x0001
        /*0022*/ 	.short	0x0004
        /*0024*/ 	.byte	0x00, 0xf0, 0x05, 0x00


	//----- nvinfo : EIATTR_KPARAM_INFO
	.align		4
.L_6477:
        /*0028*/ 	.byte	0x04, 0x17
        /*002a*/ 	.short	(.L_6479 - .L_6478)
.L_6478:
        /*002c*/ 	.word	0x00000000
        /*0030*/ 	.short	0x0000
        /*0032*/ 	.short	0x0000
        /*0034*/ 	.byte	0x00, 0xf0, 0x11, 0x00


	//----- nvinfo : EIATTR_SPARSE_MMA_MASK
	.align		4
.L_6479:
        /*0038*/ 	.byte	0x03, 0x50
        /*003a*/ 	.short	0x0000


	//----- nvinfo : EIATTR_MAXREG_COUNT
	.align		4
        /*003c*/ 	.byte	0x03, 0x1b
        /*003e*/ 	.short	0x00ff


	//----- nvinfo : EIATTR_MERCURY_ISA_VERSION
	.align		4
        /*0040*/ 	.byte	0x03, 0x5f
        /*0042*/ 	.short	0x0101


	//----- nvinfo : EIATTR_VRC_CTA_INIT_COUNT
	.align		4
        /*0044*/ 	.byte	0x02, 0x4a
	.zero		1
	.zero		1


	//----- nvinfo : EIATTR_EXIT_INSTR_OFFSETS
	.align		4
        /*0048*/ 	.byte	0x04, 0x1c
        /*004a*/ 	.short	(.L_6481 - .L_6480)


	//   ....[0]....
.L_6480:
        /*004c*/ 	.word	0x00000b60


	//   ....[1]....
        /*0050*/ 	.word	0x00000bb0


	//   ....[2]....
        /*0054*/ 	.word	0x00000f80


	//----- nvinfo : EIATTR_MAX_THREADS
	.align		4
.L_6481:
        /*0058*/ 	.byte	0x04, 0x05
        /*005a*/ 	.short	(.L_6483 - .L_6482)
.L_6482:
        /*005c*/ 	.word	0x00000080
        /*0060*/ 	.word	0x00000001
        /*0064*/ 	.word	0x00000001


	//----- nvinfo : EIATTR_CRS_STACK_SIZE
	.align		4
.L_6483:
        /*0068*/ 	.byte	0x04, 0x1e
        /*006a*/ 	.short	(.L_6485 - .L_6484)
.L_6484:
        /*006c*/ 	.word	0x00000000


	//----- nvinfo : EIATTR_CBANK_PARAM_SIZE
	.align		4
.L_6485:
        /*0070*/ 	.byte	0x03, 0x19
        /*0072*/ 	.short	0x0020


	//----- nvinfo : EIATTR_PARAM_CBANK
	.align		4
        /*0074*/ 	.byte	0x04, 0x0a
        /*0076*/ 	.short	(.L_6487 - .L_6486)
	.align		4
.L_6486:
        /*0078*/ 	.word	index@(.nv.constant0._ZN2at6native29vectorized_elementwise_kernelILi8ENS0_13BinaryFunctorIlllZZZNS0_19minimum_kernel_cudaERNS_18TensorIteratorBaseEENKUlvE_clEvENKUlvE2_clEvEUlllE_EESt5arrayIPcLm3EEEEviT0_T1_)
        /*007c*/ 	.short	0x0380
        /*007e*/ 	.short	0x0020


	//----- nvinfo : EIATTR_SW_WAR
	.align		4
.L_6487:
        /*0080*/ 	.byte	0x04, 0x36
        /*0082*/ 	.short	(.L_6489 - .L_6488)
.L_6488:
        /*0084*/ 	.word	0x00000008
.L_6489:


//--------------------- .nv.info._ZN2at6native18elementwise_kernelILi128ELi4EZNS0_15gpu_kernel_implINS0_13AUnaryFunctorIiiiZZZNS0_19minimum_kernel_cudaERNS_18TensorIteratorBaseEENKUlvE_clEvENKUlvE1_clEvEUliiE_EEEEvS5_RKT_EUliE_EEviT1_ --------------------------
	.section	.nv.info._ZN2at6native18elementwise_kernelILi128ELi4EZNS0_15gpu_kernel_implINS0_13AUnaryFunctorIiiiZZZNS0_19minimum_kernel_cudaERNS_18TensorIteratorBaseEENKUlvE_clEvENKUlvE1_clEvEUliiE_EEEEvS5_RKT_EUliE_EEviT1_,"",@"SHT_CUDA_INFO"
	.sectionflags	@""
	.align	4


	//----- nvinfo : EIATTR_CUDA_API_VERSION
	.align		4
        /*0000*/ 	.byte	0x04, 0x37
        /*0002*/ 	.short	(.L_6491 - .L_6490)
.L_6490:
        /*0004*/ 	.word	0x00000082


	//----- nvinfo : EIATTR_KPARAM_INFO
	.align		4
.L_6491:
        /*0008*/ 	.byte	0x04, 0x17
        /*000a*/ 	.short	(.L_6493 - .L_6492)
.L_6492:
        /*000c*/ 	.word	0x00000000
        /*0010*/ 	.short	0x0001
        /*0012*/ 	.short	0x0008
        /*0014*/ 	.byte	0x00, 0xf0, 0x81, 0x08


	//----- nvinfo : EIATTR_KPARAM_INFO
	.align		4
.L_6493:
        /*0018*/ 	.byte	0x04, 0x17
        /*001a*/ 	.short	(.L_6495 - .L_6494)
.L_6494:
        /*001c*/ 	.word	0x00000000
        /*0020*/ 	.short	0x0000
        /*0022*/ 	.short	0x0000
        /*0024*/ 	.byte	0x00, 0xf0, 0x11, 0x00


	//----- nvinfo : EIATTR_SPARSE_MMA_MASK
	.align		4
.L_6495:
        /*0028*/ 	.byte	0x03, 0x50
        /*002a*/ 	.short	0x0000


	//----- nvinfo : EIATTR_MAXREG_COUNT
	.align		4
        /*002c*/ 	.byte	0x03, 0x1b
        /*002e*/ 	.short	0x0080


	//----- nvinfo : EIATTR_EXTERNS
	.align		4
        /*0030*/ 	.byte	0x04, 0x0f
        /*0032*/ 	.short	(.L_6497 - .L_6496)


	//   ....[0]....
	.align		4
.L_6496:
        /*0034*/ 	.word	index@(__assertfail)


	//----- nvinfo : EIATTR_MERCURY_ISA_VERSION
	.align		4
.L_6497:
        /*0038*/ 	.byte	0x03, 0x5f
        /*003a*/ 	.short	0x0101


	//----- nvinfo : EIATTR_VRC_CTA_INIT_COUNT
	.align		4
        /*003c*/ 	.byte	0x02, 0x4a
	.zero		1
	.zero		1


	//----- nvinfo : EIATTR_SYSCALL_OFFSETS
	.align		4
        /*0040*/ 	.byte	0x04, 0x46
        /*0042*/ 	.short	(.L_6499 - .L_6498)


	//   ....[0]....
.L_6498:
        /*0044*/ 	.word	0x000020b0


	//   ....[1]....
        /*0048*/ 	.word	0x00002e90


	//   ....[2]....
        /*004c*/ 	.word	0x000050b0


	//   ....[3]....
        /*0050*/ 	.word	0x00005c90


	//   ....[4]....
        /*0054*/ 	.word	0x00007ff0


	//   ....[5]....
        /*0058*/ 	.word	0x00008bd0


	//   ....[6]....
        /*005c*/ 	.word	0x0000af40


	//   ....[7]....
        /*0060*/ 	.word	0x0000baf0


	//----- nvinfo : EIATTR_EXIT_INSTR_OFFSETS
	.align		4
.L_6499:
        /*0064*/ 	.byte	0x04, 0x1c
        /*0066*/ 	.short	(.L_6501 - .L_6500)


	//   ....[0]....
.L_6500:
        /*0068*/ 	.word	0x00008eb0


	//   ....[1]....
        /*006c*/ 	.word	0x0000b080


	//   ....[2]....
        /*0070*/ 	.word	0x0000b0a0


	//   ....[3]....
        /*0074*/ 	.word	0x0000b130


	//   ....[4]....
        /*0078*/ 	.word	0x0000b150


	//   ....[5]....
        /*007c*/ 	.word	0x0000b170


	//   ....[6]....
        /*0080*/ 	.word	0x0000b200


	//   ....[7]....
        /*0084*/ 	.word	0x0000b240


	//   ....[8]....
        /*0088*/ 	.word	0x0000b2e0


	//   ....[9]....
        /*008c*/ 	.word	0x0000b330


	//   ....[10]....
        /*0090*/ 	.word	0x0000b360


	//   ....[11]....
        /*0094*/ 	.word	0x0000b420


	//   ....[12]....
        /*0098*/ 	.word	0x0000b590


	//   ....[13]....
        /*009c*/ 	.word	0x0000b700


	//   ....[14]....
        /*00a0*/ 	.word	0x0000b860


	//   ....[15]....
        /*00a4*/ 	.word	0x0000b890


	//   ....[16]....
        /*00a8*/ 	.word	0x0000b8b0


	//   ....[17]....
        /*00ac*/ 	.word	0x0000b950


	//   ....[18]....
        /*00b0*/ 	.word	0x0000b990


	//   ....[19]....
        /*00b4*/ 	.word	0x0000bb00


	//   ....[20]....
        /*00b8*/ 	.word	0x0000bc10


	//   ....[21]....
        /*00bc*/ 	.word	0x0000bd50


	//   ....[22]....
        /*00c0*/ 	.word	0x0000bd90


	//----- nvinfo : EIATTR_MAX_THREADS
	.align		4
.L_6501:
        /*00c4*/ 	.byte	0x04, 0x05
        /*00c6*/ 	.short	(.L_6503 - .L_6502)
.L_6502:
        /*00c8*/ 	.word	0x00000080
        /*00cc*/ 	.word	0x00000001
        /*00d0*/ 	.word	0x00000001


	//----- nvinfo : EIATTR_CRS_STACK_SIZE
	.align		4
.L_6503:
        /*00d4*/ 	.byte	0x04, 0x1e
        /*00d6*/ 	.short	(.L_6505 - .L_6504)
.L_6504:
        /*00d8*/ 	.word	0x00000000


	//----- nvinfo : EIATTR_CBANK_PARAM_SIZE
	.align		4
.L_6505:
        /*00dc*/ 	.byte	0x03, 0x19
        /*00de*/ 	.short	0x0228


	//----- nvinfo : EIATTR_PARAM_CBANK
	.align		4
        /*00e0*/ 	.byte	0x04, 0x0a
        /*00e2*/ 	.short	(.L_6507 - .L_6506)
	.align		4
.L_6506:
        /*00e4*/ 	.word	index@(.nv.constant0._ZN2at6native18elementwise_kernelILi128ELi4EZNS0_15gpu_kernel_implINS0_13AUnaryFunctorIiiiZZZNS0_19minimum_kernel_cudaERNS_18TensorIteratorBaseEENKUlvE_clEvENKUlvE1_clEvEUliiE_EEEEvS5_RKT_EUliE_EEviT1_)
        /*00e8*/ 	.short	0x0380
        /*00ea*/ 	.short	0x0228


	//----- nvinfo : EIATTR_SW_WAR
	.align		4
.L_6507:
        /*00ec*/ 	.byte	0x04, 0x36
        /*00ee*/ 	.short	(.L_6509 - .L_6508)
.L_6508:
        /*00f0*/ 	.word	0x00000008
.L_6509:


//--------------------- .nv.info._ZN2at6native27unrolled_elementwise_kernelINS0_13AUnaryFunctorIiiiZZZNS0_19minimum_kernel_cudaERNS_18TensorIteratorBaseEENKUlvE_clEvENKUlvE1_clEvEUliiE_EESt5arrayIPcLm2EELi4E23TrivialOffsetCalculatorILi1EjESD_NS0_6memory12LoadWithCastILi1EEENSE_13StoreWithCastILi1EEEEEviT_T0_T2_T3_T4_T5_ --------------------------
	.section	.nv.info._ZN2at6native27unrolled_elementwise_kernelINS0_13AUnaryFunctorIiiiZZZNS0_19minimum_kernel_cudaERNS_18TensorIteratorBaseEENKUlvE_clEvENKUlvE1_clEvEUliiE_EESt5arrayIPcLm2EELi4E23TrivialOffsetCalculatorILi1EjESD_NS0_6memory12LoadWithCastILi1EEENSE_13StoreWithCastILi1EEEEEviT_T0_T2_T3_T4_T5_,"",@"SHT_CUDA_INFO"
	.sectionflags	@""
	.align	4


	//----- nvinfo : EIATTR_CUDA_API_VERSION
	.align		4
        /*0000*/ 	.byte	0x04, 0x37
        /*0002*/ 	.short	(.L_6511 - .L_6510)
.L_6510:
        /*0004*/ 	.word	0x00000082


	//----- nvinfo : EIATTR_KPARAM_INFO
	.align		4
.L_6511:
        /*0008*/ 	.byte	0x04, 0x17
        /*000a*/ 	.short	(.L_6513 - .L_6512)
.L_6512:
        /*000c*/ 	.word	0x00000000
        /*0010*/ 	.short	0x0006
        /*0012*/ 	.short	0x002c
        /*0014*/ 	.byte	0x00, 0xf0, 0x21, 0x00


	//----- nvinfo : EIATTR_KPARAM_INFO
	.align		4
.L_6513:
        /*0018*/ 	.byte	0x04, 0x17
        /*001a*/ 	.short	(.L_6515 - .L_6514)
.L_6514:
        /*001c*/ 	.word	0x00000000
        /*0020*/ 	.short	0x0005
        /*0022*/ 	.short	0x0024
        /*0024*/ 	.byte	0x00, 0xf0, 0x21, 0x00


	//----- nvinfo : EIATTR_KPARAM_INFO
	.align		4
.L_6515:
        /*0028*/ 	.byte	0x04, 0x17
        /*002a*/ 	.short	(.L_6517 - .L_6516)
.L_6516:
        /*002c*/ 	.word	0x00000000
        /*0030*/ 	.short	0x0004
        /*0032*/ 	.short	0x0021
        /*0034*/ 	.byte	0x00, 0xf0, 0x05, 0x00


	//----- nvinfo : EIATTR_KPARAM_INFO
	.align		4
.L_6517:
        /*0038*/ 	.byte	0x04, 0x17
        /*003a*/ 	.short	(.L_6519 - .L_6518)
.L_6518:
        /*003c*/ 	.word	0x00000000
        /*0040*/ 	.short	0x0003
        /*0042*/ 	.short	0x0020
        /*0044*/ 	.byte	0x00, 0xf0, 0x05, 0x00


	//----- nvinfo : EIATTR_KPARAM_INFO
	.align		4
.L_6519:
        /*0048*/ 	.byte	0x04, 0x17
        /*004a*/ 	.short	(.L_6521 - .L_6520)
.L_6520:
        /*004c*/ 	.word	0x00000000
        /*0050*/ 	.short	0x0002
        /*0052*/ 	.short	0x0010
        /*0054*/ 	.byte	0x00, 0xf0, 0x41, 0x00


	//----- nvinfo : EIATTR_KPARAM_INFO
	.align		4
.L_6521:
        /*0058*/ 	.byte	0x04, 0x17
        /*005a*/ 	.short	(.L_6523 - .L_6522)
.L_6522:
        /*005c*/ 	.word	0x00000000
        /*0060*/ 	.short	0x0001
        /*0062*/ 	.short	0x0004
        /*0064*/ 	.byte	0x00, 0xf0, 0x21, 0x00


	//----- nvinfo : EIATTR_KPARAM_INFO
	.align		4
.L_6523:
        /*0068*/ 	.byte	0x04, 0x17
        /*006a*/ 	.short	(.L_6525 - .L_6524)
.L_6524:
        /*006c*/ 	.word	0x00000000
        /*0070*/ 	.short	0x0000
        /*0072*/ 	.short	0x0000
        /*0074*/ 	.byte	0x00, 0xf0, 0x11, 0x00


	//----- nvinfo : EIATTR_SPARSE_MMA_MASK
	.align		4
.L_6525:
        /*0078*/ 	.byte	0x03, 0x50
        /*007a*/ 	.short	0x0000


	//----- nvinfo : EIATTR_MAXREG_COUNT
	.align		4
        /*007c*/ 	.byte	0x03, 0x1b
        /*007e*/ 	.short	0x00ff


	//----- nvinfo : EIATTR_EXTERNS
	.align		4
        /*0080*/ 	.byte	0x04, 0x0f
        /*0082*/ 	.short	(.L_6527 - .L_6526)


	//   ....[0]....
	.align		4
.L_6526:
        /*0084*/ 	.word	index@(__assertfail)


	//----- nvinfo : EIATTR_MERCURY_ISA_VERSION
	.align		4
.L_6527:
        /*0088*/ 	.byte	0x03, 0x5f
        /*008a*/ 	.short	0x0101


	//----- nvinfo : EIATTR_VRC_CTA_INIT_COUNT
	.align		4
        /*008c*/ 	.byte	0x02, 0x4a
	.zero		1
	.zero		1


	//----- nvinfo : EIATTR_SYSCALL_OFFSETS
	.align		4
        /*0090*/ 	.byte	0x04, 0x46
        /*0092*/ 	.short	(.L_6529 - .L_6528)


	//   ....[0]....
.L_6528:
        /*0094*/ 	.word	0x00000dc0


	//   ....[1]....
        /*0098*/ 	.word	0x00001ce0


	//   ....[2]....
        /*009c*/ 	.word	0x00002b50


	//   ....[3]....
        /*00a0*/ 	.word	0x000039c0


	//   ....[4]....
        /*00a4*/ 	.word	0x000047c0


	//   ....[5]....
        /*00a8*/ 	.word	0x00005510


	//   ....[6]....
        /*00ac*/ 	.word	0x000063c0


	//   ....[7]....
        /*00b0*/ 	.word	0x00007230


	//----- nvinfo : EIATTR_EXIT_INSTR_OFFSETS
	.align		4
.L_6529:
        /*00b4*/ 	.byte	0x04, 0x1c
        /*00b6*/ 	.short	(.L_6531 - .L_6530)


	//   ....[0]....
.L_6530:
        /*00b8*/ 	.word	0x00006690


	//   ....[1]....
        /*00bc*/ 	.word	0x000067c0


	//   ....[2]....
        /*00c0*/ 	.word	0x000067e0


	//   ....[3]....
        /*00c4*/ 	.word	0x00006870


	//   ....[4]....
        /*00c8*/ 	.word	0x00006890


	//   ....[5]....
        /*00cc*/ 	.word	0x000068b0


	//   ....[6]....
        /*00d0*/ 	.word	0x00006940


	//   ....[7]....
        /*00d4*/ 	.word	0x00006980


	//   ....[8]....
        /*00d8*/ 	.word	0x00006a20


	//   ....[9]....
        /*00dc*/ 	.word	0x00006a70


	//   ....[10]....
        /*00e0*/ 	.word	0x00006aa0


	//   ....[11]....
        /*00e4*/ 	.word	0x00006b60


	//   ....[12]....
        /*00e8*/ 	.word	0x00006cd0


	//   ....[13]....
        /*00ec*/ 	.word	0x00006e40


	//   ....[14]....
        /*00f0*/ 	.word	0x00006fa0


	//   ....[15]....
        /*00f4*/ 	.word	0x00006fd0


	//   ....[16]....
        /*00f8*/ 	.word	0x00006ff0


	//   ....[17]....
        /*00fc*/ 	.word	0x00007090


	//   ....[18]....
        /*0100*/ 	.word	0x000070d0


	//   ....[19]....
        /*0104*/ 	.word	0x00007240


	//   ....[20]....
        /*0108*/ 	.word	0x00007350


	//   ....[21]....
        /*010c*/ 	.word	0x00007490


	//   ....[22]....
        /*0110*/ 	.word	0x000074d0


	//----- nvinfo : EIATTR_MAX_THREADS
	.align		4
.L_6531:
        /*0114*/ 	.byte	0x04, 0x05
        /*0116*/ 	.short	(.L_6533 - .L_6532)
.L_6532:
        /*0118*/ 	.word	0x00000080
        /*011c*/ 	.word	0x00000001
        /*0120*/ 	.word	0x00000001


	//----- nvinfo : EIATTR_CRS_STACK_SIZE
	.align		4
.L_6533:
        /*0124*/ 	.byte	0x04, 0x1e
        /*0126*/ 	.short	(.L_6535 - .L_6534)
.L_6534:
        /*0128*/ 	.word	0x00000000


	//----- nvinfo : EIATTR_CBANK_PARAM_SIZE
	.align		4
.L_6535:
        /*012c*/ 	.byte	0x03, 0x19
        /*012e*/ 	.short	0x0034


	//----- nvinfo : EIATTR_PARAM_CBANK
	.align		4
        /*0130*/ 	.byte	0x04, 0x0a
        /*0132*/ 	.short	(.L_6537 - .L_6536)
	.align		4
.L_6536:
        /*0134*/ 	.word	index@(.nv.constant0._ZN2at6native27unrolled_elementwise_kernelINS0_13AUnaryFunctorIiiiZZZNS0_19minimum_kernel_cudaERNS_18TensorIteratorBaseEENKUlvE_clEvENKUlvE1_clEvEUliiE_EESt5arrayIPcLm2EELi4E23TrivialOffsetCalculatorILi1EjESD_NS0_6memory12LoadWithCastILi1EEENSE_13StoreWithCastILi1EEEEEviT_T0_T2_T3_T4_T5_)
        /*0138*/ 	.short	0x0380
        /*013a*/ 	.short	0x0034


	//----- nvinfo : EIATTR_SW_WAR
	.align		4
.L_6537:
        /*013c*/ 	.byte	0x04, 0x36
        /*013e*/ 	.short	(.L_6539 - .L_6538)
.L_6538:
        /*0140*/ 	.word	0x00000008
.L_6539:


//--------------------- .nv.info._ZN2at6native18elementwise_kernelILi128ELi2EZNS0_22gpu_kernel_impl_nocastINS0_13AUnaryFunctorIiiiZZZNS0_19minimum_kernel_cudaERNS_18TensorIteratorBaseEENKUlvE_clEvENKUlvE1_clEvEUliiE_EEEEvS5_RKT_EUliE_EEviT1_ --------------------------
	.section	.nv.info._ZN2at6native18elementwise_kernelILi128ELi2EZNS0_22gpu_kernel_impl_nocastINS0_13AUnaryFunctorIiiiZZZNS0_19minimum_kernel_cudaERNS_18TensorIteratorBaseEENKUlvE_clEvENKUlvE1_clEvEUliiE_EEEEvS5_RKT_EUliE_EEviT1_,"",@"SHT_CUDA_INFO"
	.sectionflags	@""
	.align	4


	//----- nvinfo : EIATTR_CUDA_API_VERSION
	.align		4
        /*0000*/ 	.byte	0x04, 0x37
        /*0002*/ 	.short	(.L_6541 - .L_6540)
.L_6540:
        /*0004*/ 	.word	0x00000082


	//----- nvinfo : EIATTR_KPARAM_INFO
	.align		4
.L_6541:
        /*0008*/ 	.byte	0x04, 0x17
        /*000a*/ 	.short	(.L_6543 - .L_6542)
.L_6542:
        /*000c*/ 	.word	0x00000000
        /*0010*/ 	.short	0x0001
        /*0012*/ 	.short	0x0008
        /*0014*/ 	.byte	0x00, 0xf0, 0x61, 0x08


	//----- nvinfo : EIATTR_KPARAM_INFO
	.align		4
.L_6543:
        /*0018*/ 	.byte	0x04, 0x17
        /*001a*/ 	.short	(.L_6545 - .L_6544)
.L_6544:
        /*001c*/ 	.word	0x00000000
        /*0020*/ 	.short	0x0000
        /*0022*/ 	.short	0x0000
        /*0024*/ 	.byte	0x00, 0xf0, 0x11, 0x00


	//----- nvinfo : EIATTR_SPARSE_MMA_MASK
	.align		4
.L_6545:
        /*0028*/ 	.byte	0x03, 0x50
        /*002a*/ 	.short	0x0000


	//----- nvinfo : EIATTR_MAXREG_COUNT
	.align		4
        /*002c*/ 	.byte	0x03, 0x1b
        /*002e*/ 	.short	0x0080


	//----- nvinfo : EIATTR_MERCURY_ISA_VERSION
	.align		4
        /*0030*/ 	.byte	0x03, 0x5f
        /*0032*/ 	.short	0x0101


	//----- nvinfo : EIATTR_VRC_CTA_INIT_COUNT
	.align		4
        /*0034*/ 	.byte	0x02, 0x4a
	.zero		1
	.zero		1


	//----- nvinfo : EIATTR_EXIT_INSTR_OFFSETS
	.align		4
        /*0038*/ 	.byte	0x04, 0x1c
        /*003a*/ 	.short	(.L_6547 - .L_6546)


	//   ....[0]....
.L_6546:
        /*003c*/ 	.word	0x00000160


	//   ....[1]....
        /*0040*/ 	.word	0x000001d0


	//   ....[2]....
        /*0044*/ 	.word	0x000015b0


	//   ....[3]....
        /*0048*/ 	.word	0x000028f0


	//----- nvinfo : EIATTR_MAX_THREADS
	.align		4
.L_6547:
        /*004c*/ 	.byte	0x04, 0x05
        /*004e*/ 	.short	(.L_6549 - .L_6548)
.L_6548:
        /*0050*/ 	.word	0x00000080
        /*0054*/ 	.word	0x00000001
        /*0058*/ 	.word	0x00000001


	//----- nvinfo : EIATTR_CRS_STACK_SIZE
	.align		4
.L_6549:
        /*005c*/ 	.byte	0x04, 0x1e
        /*005e*/ 	.short	(.L_6551 - .L_6550)
.L_6550:
        /*0060*/ 	.word	0x00000000


	//----- nvinfo : EIATTR_CBANK_PARAM_SIZE
	.align		4
.L_6551:
        /*0064*/ 	.byte	0x03, 0x19
        /*0066*/ 	.short	0x0220


	//----- nvinfo : EIATTR_PARAM_CBANK
	.align		4
        /*0068*/ 	.byte	0x04, 0x0a
        /*006a*/ 	.short	(.L_6553 - .L_6552)
	.align		4
.L_6552:
        /*006c*/ 	.word	index@(.nv.constant0._ZN2at6native18elementwise_kernelILi128ELi2EZNS0_22gpu_kernel_impl_nocastINS0_13AUnaryFunctorIiiiZZZNS0_19minimum_kernel_cudaERNS_18TensorIteratorBaseEENKUlvE_clEvENKUlvE1_clEvEUliiE_EEEEvS5_RKT_EUliE_EEviT1_)
        /*0070*/ 	.short	0x0380
        /*0072*/ 	.short	0x0220


	//----- nvinfo : EIATTR_SW_WAR
	.align		4
.L_6553:
        /*0074*/ 	.byte	0x04, 0x36
        /*0076*/ 	.short	(.L_6555 - .L_6554)
.L_6554:
        /*0078*/ 	.word	0x00000008
.L_6555:


//--------------------- .nv.info._ZN2at6native27unrolled_elementwise_kernelINS0_13AUnaryFunctorIiiiZZZNS0_19minimum_kernel_cudaERNS_18TensorIteratorBaseEENKUlvE_clEvENKUlvE1_clEvEUliiE_EESt5arrayIPcLm2EELi4E23TrivialOffsetCalculatorILi1EjESD_NS0_6memory15LoadWithoutCastENSE_16StoreWithoutCastEEEviT_T0_T2_T3_T4_T5_ --------------------------
	.section	.nv.info._ZN2at6native27unrolled_elementwise_kernelINS0_13AUnaryFunctorIiiiZZZNS0_19minimum_kernel_cudaERNS_18TensorIteratorBaseEENKUlvE_clEvENKUlvE1_clEvEUliiE_EESt5arrayIPcLm2EELi4E23TrivialOffsetCalculatorILi1EjESD_NS0_6memory15LoadWithoutCastENSE_16StoreWithoutCastEEEviT_T0_T2_T3_T4_T5_,"",@"SHT_CUDA_INFO"
	.sectionflags	@""
	.align	4


	//----- nvinfo : EIATTR_CUDA_API_VERSION
	.align		4
        /*0000*/ 	.byte	0x04, 0x37
        /*0002*/ 	.short	(.L_6557 - .L_6556)
.L_6556:
        /*0004*/ 	.word	0x00000082


	//----- nvinfo : EIATTR_KPARAM_INFO
	.align		4
.L_6557:
        /*0008*/ 	.byte	0x04, 0x17
        /*000a*/ 	.short	(.L_6559 - .L_6558)
.L_6558:
        /*000c*/ 	.word	0x00000000
        /*0010*/ 	.short	0x0006
        /*0012*/ 	.short	0x0023
        /*0014*/ 	.byte	0x00, 0xf0, 0x05, 0x00


	//----- nvinfo : EIATTR_KPARAM_INFO
	.align		4
.L_6559:
        /*0018*/ 	.byte	0x04, 0x17
        /*001a*/ 	.short	(.L_6561 - .L_6560)
.L_6560:
        /*001c*/ 	.word	0x00000000
        /*0020*/ 	.short	0x0005
        /*0022*/ 	.short	0x0022
        /*0024*/ 	.byte	0x00, 0xf0, 0x05, 0x00


	//----- nvinfo : EIATTR_KPARAM_INFO
	.align		4
.L_6561:
        /*0028*/ 	.byte	0x04, 0x17
        /*002a*/ 	.short	(.L_6563 - .L_6562)
.L_6562:
        /*002c*/ 	.word	0x00000000
        /*0030*/ 	.short	0x0004
        /*0032*/ 	.short	0x0021
        /*0034*/ 	.byte	0x00, 0xf0, 0x05, 0x00


	//----- nvinfo : EIATTR_KPARAM_INFO
	.align		4
.L_6563:
        /*0038*/ 	.byte	0x04, 0x17
        /*003a*/ 	.short	(.L_6565 - .L_6564)
.L_6564:
        /*003c*/ 	.word	0x00000000
        /*0040*/ 	.short	0x0003
        /*0042*/ 	.short	0x0020
        /*0044*/ 	.byte	0x00, 0xf0, 0x05, 0x00


	//----- nvinfo : EIATTR_KPARAM_INFO
	.align		4
.L_6565:
        /*0048*/ 	.byte	0x04, 0x17
        /*004a*/ 	.short	(.L_6567 - .L_6566)
.L_6566:
        /*004c*/ 	.word	0x00000000
        /*0050*/ 	.short	0x0002
        /*0052*/ 	.short	0x0010
        /*0054*/ 	.byte	0x00, 0xf0, 0x41, 0x00


	//----- nvinfo : EIATTR_KPARAM_INFO
	.align		4
.L_6567:
        /*0058*/ 	.byte	0x04, 0x17
        /*005a*/ 	.short	(.L_6569 - .L_6568)
.L_6568:
        /*005c*/ 	.word	0x00000000
        /*0060*/ 	.short	0x0001
        /*0062*/ 	.short	0x0004
        /*0064*/ 	.byte	0x00, 0xf0, 0x21, 0x00


	//----- nvinfo : EIATTR_KPARAM_INFO
	.align		4
.L_6569:
        /*0068*/ 	.byte	0x04, 0x17
        /*006a*/ 	.short	(.L_6571 - .L_6570)
.L_6570:
        /*006c*/ 	.word	0x00000000
        /*0070*/ 	.short	0x0000
        /*0072*/ 	.short	0x0000
        /*0074*/ 	.byte	0x00, 0xf0, 0x11, 0x00


	//----- nvinfo : EIATTR_SPARSE_MMA_MASK
	.align		4
.L_6571:
        /*0078*/ 	.byte	0x03, 0x50
        /*007a*/ 	.short	0x0000


	//----- nvinfo : EIATTR_MAXREG_COUNT
	.align		4
        /*007c*/ 	.byte	0x03, 0x1b
        /*007e*/ 	.short	0x00ff


	//----- nvinfo : EIATTR_MERCURY_ISA_VERSION
	.align		4
        /*0080*/ 	.byte	0x03, 0x5f
        /*0082*/ 	.short	0x0101


	//----- nvinfo : EIATTR_VRC_CTA_INIT_COUNT
	.align		4
        /*0084*/ 	.byte	0x02, 0x4a
	.zero		1
	.zero		1


	//----- nvinfo : EIATTR_EXIT_INSTR_OFFSETS
	.align		4
        /*0088*/ 	.byte	0x04, 0x1c
        /*008a*/ 	.short	(.L_6573 - .L_6572)


	//   ....[0]....
.L_6572:
        /*008c*/ 	.word	0x00000400


	//   ....[1]....
        /*0090*/ 	.word	0x00000450


	//----- nvinfo : EIATTR_MAX_THREADS
	.align		4
.L_6573:
        /*0094*/ 	.byte	0x04, 0x05
        /*0096*/ 	.short	(.L_6575 - .L_6574)
.L_6574:
        /*0098*/ 	.word	0x00000080
        /*009c*/ 	.word	0x00000001
        /*00a0*/ 	.word	0x00000001


	//----- nvinfo : EIATTR_CRS_STACK_SIZE
	.align		4
.L_6575:
        /*00a4*/ 	.byte	0x04, 0x1e
        /*00a6*/ 	.short	(.L_6577 - .L_6576)
.L_6576:
        /*00a8*/ 	.word	0x00000000


	//----- nvinfo : EIATTR_CBANK_PARAM_SIZE
	.align		4
.L_6577:
        /*00ac*/ 	.byte	0x03, 0x19
        /*00ae*/ 	.short	0x0024


	//----- nvinfo : EIATTR_PARAM_CBANK
	.align		4
        /*00b0*/ 	.byte	0x04, 0x0a
        /*00b2*/ 	.short	(.L_6579 - .L_6578)
	.align		4
.L_6578:
        /*00b4*/ 	.word	index@(.nv.constant0._ZN2at6native27unrolled_elementwise_kernelINS0_13AUnaryFunctorIiiiZZZNS0_19minimum_kernel_cudaERNS_18TensorIteratorBaseEENKUlvE_clEvENKUlvE1_clEvEUliiE_EESt5arrayIPcLm2EELi4E23TrivialOffsetCalculatorILi1EjESD_NS0_6memory15LoadWithoutCastENSE_16StoreWithoutCastEEEviT_T0_T2_T3_T4_T5_)
        /*00b8*/ 	.short	0x0380
        /*00ba*/ 	.short	0x0024


	//----- nvinfo : EIATTR_SW_WAR
	.align		4
.L_6579:
        /*00bc*/ 	.byte	0x04, 0x36
        /*00be*/ 	.short	(.L_6581 - .L_6580)
.L_6580:
        /*00c0*/ 	.word	0x00000008
.L_6581:


//--------------------- .nv.info._ZN2at6native29vectorized_elementwise_kernelILi2ENS0_13AUnaryFunctorIiiiZZZNS0_19minimum_kernel_cudaERNS_18TensorIteratorBaseEENKUlvE_clEvENKUlvE1_clEvEUliiE_EESt5arrayIPcLm2EEEEviT0_T1_ --------------------------
	.section	.nv.info._ZN2at6native29vectorized_elementwise_kernelILi2ENS0_13AUnaryFunctorIiiiZZZNS0_19minimum_kernel_cudaERNS_18TensorIteratorBaseEENKUlvE_clEvENKUlvE1_clEvEUliiE_EESt5arrayIPcLm2EEEEviT0_T1_,"",@"SHT_CUDA_INFO"
	.sectionflags	@""
	.align	4


	//----- nvinfo : EIATTR_CUDA_API_VERSION
	.align		4
        /*0000*/ 	.byte	0x04, 0x37
        /*0002*/ 	.short	(.L_6583 - .L_6582)
.L_6582:
        /*0004*/ 	.word	0x00000082


	//----- nvinfo : EIATTR_KPARAM_INFO
	.align		4
.L_6583:
        /*0008*/ 	.byte	0x04, 0x17
        /*000a*/ 	.short	(.L_6585 - .L_6584)
.L_6584:
        /*000c*/ 	.word	0x00000000
        /*0010*/ 	.short	0x0002
        /*0012*/ 	.short	0x0010
        /*0014*/ 	.byte	0x00, 0xf0, 0x41, 0x00


	//----- nvinfo : EIATTR_KPARAM_INFO
	.align		4
.L_6585:
        /*0018*/ 	.byte	0x04, 0x17
        /*001a*/ 	.short	(.L_6587 - .L_6586)
.L_6586:
        /*001c*/ 	.word	0x00000000
        /*0020*/ 	.short	0x0001
        /*0022*/ 	.short	0x0004
        /*0024*/ 	.byte	0x00, 0xf0, 0x21, 0x00


	//----- nvinfo : EIATTR_KPARAM_INFO
	.align		4
.L_6587:
        /*0028*/ 	.byte	0x04, 0x17
        /*002a*/ 	.short	(.L_6589 - .L_6588)
.L_6588:
        /*002c*/ 	.word	0x00000000
        /*0030*/ 	.short	0x0000
        /*0032*/ 	.short	0x0000
        /*0034*/ 	.byte	0x00, 0xf0, 0x11, 0x00


	//----- nvinfo : EIATTR_SPARSE_MMA_MASK
	.align		4
.L_6589:
        /*0038*/ 	.byte	0x03, 0x50
        /*003a*/ 	.short	0x0000


	//----- nvinfo : EIATTR_MAXREG_COUNT
	.align		4
        /*003c*/ 	.byte	0x03, 0x1b
        /*003e*/ 	.short	0x00ff


	//----- nvinfo : EIATTR_MERCURY_ISA_VERSION
	.align		4
        /*0040*/ 	.byte	0x03, 0x5f
        /*0042*/ 	.short	0x0101


	//----- nvinfo : EIATTR_VRC_CTA_INIT_COUNT
	.align		4
        /*0044*/ 	.byte	0x02, 0x4a
	.zero		1
	.zero		1


	//----- nvinfo : EIATTR_EXIT_INSTR_OFFSETS
	.align		4
        /*0048*/ 	.byte	0x04, 0x1c
        /*004a*/ 	.short	(.L_6591 - .L_6590)


	//   ....[0]....
.L_6590:
        /*004c*/ 	.word	0x00000800


	//   ....[1]....
        /*0050*/ 	.word	0x00000850


	//   ....[2]....
        /*0054*/ 	.word	0x000009e0


	//----- nvinfo : EIATTR_MAX_THREADS
	.align		4
.L_6591:
        /*0058*/ 	.byte	0x04, 0x05
        /*005a*/ 	.short	(.L_6593 - .L_6592)
.L_6592:
        /*005c*/ 	.word	0x00000080
        /*0060*/ 	.word	0x00000001
        /*0064*/ 	.word	0x00000001


	//----- nvinfo : EIATTR_CRS_STACK_SIZE
	.align		4
.L_6593:
        /*0068*/ 	.byte	0x04, 0x1e
        /*006a*/ 	.short	(.L_6595 - .L_6594)
.L_6594:
        /*006c*/ 	.word	0x00000000


	//----- nvinfo : EIATTR_CBANK_PARAM_SIZE
	.align		4
.L_6595:
        /*0070*/ 	.byte	0x03, 0x19
        /*0072*/ 	.short	0x0020


	//----- nvinfo : EIATTR_PARAM_CBANK
	.align		4
        /*0074*/ 	.byte	0x04, 0x0a
        /*0076*/ 	.short	(.L_6597 - .L_6596)
	.align		4
.L_6596:
        /*0078*/ 	.word	index@(.nv.constant0._ZN2at6native29vectorized_elementwise_kernelILi2ENS0_13AUnaryFunctorIiiiZZZNS0_19minimum_kernel_cudaERNS_18TensorIteratorBaseEENKUlvE_clEvENKUlvE1_clEvEUliiE_EESt5arrayIPcLm2EEEEviT0_T1_)
        /*007c*/ 	.short	0x0380
        /*007e*/ 	.short	0x0020


	//----- nvinfo : EIATTR_SW_WAR
	.align		4
.L_6597:
        /*0080*/ 	.byte	0x04, 0x36
        /*0082*/ 	.short	(.L_6599 - .L_6598)
.L_6598:
        /*0084*/ 	.word	0x00000008
.L_6599:


//--------------------- .nv.info._ZN2at6native29vectorized_elementwise_kernelILi4ENS0_13AUnaryFunctorIiiiZZZNS0_19minimum_kernel_cudaERNS_18TensorIteratorBaseEENKUlvE_clEvENKUlvE1_clEvEUliiE_EESt5arrayIPcLm2EEEEviT0_T1_ --------------------------
	.section	.nv.info._ZN2at6native29vectorized_elementwise_kernelILi4ENS0_13AUnaryFunctorIiiiZZZNS0_19minimum_kernel_cudaERNS_18TensorIteratorBaseEENKUlvE_clEvENKUlvE1_clEvEUliiE_EESt5arrayIPcLm2EEEEviT0_T1_,"",@"SHT_CUDA_INFO"
	.sectionflags	@""
	.align	4


	//----- nvinfo : EIATTR_CUDA_API_VERSION
	.align		4
        /*0000*/ 	.byte	0x04, 0x37
        /*0002*/ 	.short	(.L_6601 - .L_6600)
.L_6600:
        /*0004*/ 	.word	0x00000082


	//----- nvinfo : EIATTR_KPARAM_INFO
	.align		4
.L_6601:
        /*0008*/ 	.byte	0x04, 0x17
        /*000a*/ 	.short	(.L_6603 - .L_6602)
.L_6602:
        /*000c*/ 	.word	0x00000000
        /*0010*/ 	.short	0x0002
        /*0012*/ 	.short	0x0010
        /*0014*/ 	.byte	0x00, 0xf0, 0x41, 0x00


	//----- nvinfo : EIATTR_KPARAM_INFO
	.align		4
.L_6603:
        /*0018*/ 	.byte	0x04, 0x17
        /*001a*/ 	.short	(.L_6605 - .L_6604)
.L_6604:
        /*001c*/ 	.word	0x00000000
        /*0020*/ 	.short	0x0001
        /*0022*/ 	.short	0x0004
        /*0024*/ 	.byte	0x00, 0xf0, 0x21, 0x00


	//----- nvinfo : EIATTR_KPARAM_INFO
	.align		4
.L_6605:
        /*0028*/ 	.byte	0x04, 0x17
        /*002a*/ 	.short	(.L_6607 - .L_6606)
.L_6606:
        /*002c*/ 	.word	0x00000000
        /*0030*/ 	.short	0x0000
        /*0032*/ 	.short	0x0000
        /*0034*/ 	.byte	0x00, 0xf0, 0x11, 0x00


	//----- nvinfo : EIATTR_SPARSE_MMA_MASK
	.align		4
.L_6607:
        /*0038*/ 	.byte	0x03, 0x50
        /*003a*/ 	.short	0x0000


	//----- nvinfo : EIATTR_MAXREG_COUNT
	.align		4
        /*003c*/ 	.byte	0x03, 0x1b
        /*003e*/ 	.short	0x00ff


	//----- nvinfo : EIATTR_MERCURY_ISA_VERSION
	.align		4
        /*0040*/ 	.byte	0x03, 0x5f
        /*0042*/ 	.short	0x0101


	//----- nvinfo : EIATTR_VRC_CTA_INIT_COUNT
	.align		4
        /*0044*/ 	.byte	0x02, 0x4a
	.zero		1
	.zero		1


	//----- nvinfo : EIATTR_EXIT_INSTR_OFFSETS
	.align		4
        /*0048*/ 	.byte	0x04, 0x1c
        /*004a*/ 	.short	(.L_6609 - .L_6608)


	//   ....[0]....
.L_6608:
        /*004c*/ 	.word	0x00000800


	//   ....[1]....
        /*0050*/ 	.word	0x00000850


	//   ....[2]....
        /*0054*/ 	.word	0x000009a0


	//----- nvinfo : EIATTR_MAX_THREADS
	.align		4
.L_6609:
        /*0058*/ 	.byte	0x04, 0x05
        /*005a*/ 	.short	(.L_6611 - .L_6610)
.L_6610:
        /*005c*/ 	.word	0x00000080
        /*0060*/ 	.word	0x00000001
        /*0064*/ 	.word	0x00000001


	//----- nvinfo : EIATTR_CRS_STACK_SIZE
	.align		4
.L_6611:
        /*0068*/ 	.byte	0x04, 0x1e
        /*006a*/ 	.short	(.L_6613 - .L_6612)
.L_6612:
        /*006c*/ 	.word	0x00000000


	//----- nvinfo : EIATTR_CBANK_PARAM_SIZE
	.align		4
.L_6613:
        /*0070*/ 	.byte	0x03, 0x19
        /*0072*/ 	.short	0x0020


	//----- nvinfo : EIATTR_PARAM_CBANK
	.align		4
        /*0074*/ 	.byte	0x04, 0x0a
        /*0076*/ 	.short	(.L_6615 - .L_6614)
	.align		4
.L_6614:
        /*0078*/ 	.word	index@(.nv.constant0._ZN2at6native29vectorized_elementwise_kernelILi4ENS0_13AUnaryFunctorIiiiZZZNS0_19minimum_kernel_cudaERNS_18TensorIteratorBaseEENKUlvE_clEvENKUlvE1_clEvEUliiE_EESt5arrayIPcLm2EEEEviT0_T1_)
        /*007c*/ 	.short	0x0380
        /*007e*/ 	.short	0x0020


	//----- nvinfo : EIATTR_SW_WAR
	.align		4
.L_6615:
        /*0080*/ 	.byte	0x04, 0x36
        /*0082*/ 	.short	(.L_6617 - .L_6616)
.L_6616:
        /*0084*/ 	.word	0x00000008
.L_6617:


//--------------------- .nv.info._ZN2at6native29vectorized_elementwise_kernelILi8ENS0_13AUnaryFunctorIiiiZZZNS0_19minimum_kernel_cudaERNS_18TensorIteratorBaseEENKUlvE_clEvENKUlvE1_clEvEUliiE_EESt5arrayIPcLm2EEEEviT0_T1_ --------------------------
	.section	.nv.info._ZN2at6native29vectorized_elementwise_kernelILi8ENS0_13AUnaryFunctorIiiiZZZNS0_19minimum_kernel_cudaERNS_18TensorIteratorBaseEENKUlvE_clEvENKUlvE1_clEvEUliiE_EESt5arrayIPcLm2EEEEviT0_T1_,"",@"SHT_CUDA_INFO"
	.sectionflags	@""
	.align	4


	//----- nvinfo : EIATTR_CUDA_API_VERSION
	.align		4
        /*0000*/ 	.byte	0x04, 0x37
        /*0002*/ 	.short	(.L_6619 - .L_6618)
.L_6618:
        /*0004*/ 	.word	0x00000082


	//----- nvinfo : EIATTR_KPARAM_INFO
	.align		4
.L_6619:
        /*0008*/ 	.byte	0x04, 0x17
        /*000a*/ 	.short	(.L_6621 - .L_6620)
.L_6620:
        /*000c*/ 	.word	0x00000000
        /*0010*/ 	.short	0x0002
        /*0012*/ 	.short	0x0010
        /*0014*/ 	.byte	0x00, 0xf0, 0x41, 0x00


	//----- nvinfo : EIATTR_KPARAM_INFO
	.align		4
.L_6621:
        /*0018*/ 	.byte	0x04, 0x17
        /*001a*/ 	.short	(.L_6623 - .L_6622)
.L_6622:
        /*001c*/ 	.word	0x00000000
        /*0020*/ 	.short	0x0001
        /*0022*/ 	.short	0x0004
        /*0024*/ 	.byte	0x00, 0xf0, 0x21, 0x00


	//----- nvinfo : EIATTR_KPARAM_INFO
	.align		4
.L_6623:
        /*0028*/ 	.byte	0x04, 0x17
        /*002a*/ 	.short	(.L_6625 - .L_6624)
.L_6624:
        /*002c*/ 	.word	0x00000000
        /*0030*/ 	.short	0x0000
        /*0032*/ 	.short	0x0000
        /*0034*/ 	.byte	0x00, 0xf0, 0x11, 0x00


	//----- nvinfo : EIATTR_SPARSE_MMA_MASK
	.align		4
.L_6625:
        /*0038*/ 	.byte	0x03, 0x50
        /*003a*/ 	.short	0x0000


	//----- nvinfo : EIATTR_MAXREG_COUNT
	.align		4
        /*003c*/ 	.byte	0x03, 0x1b
        /*003e*/ 	.short	0x00ff


	//----- nvinfo : EIATTR_MERCURY_ISA_VERSION
	.align		4
        /*0040*/ 	.byte	0x03, 0x5f
        /*0042*/ 	.short	0x0101


	//----- nvinfo : EIATTR_VRC_CTA_INIT_COUNT
	.align		4
        /*0044*/ 	.byte	0x02, 0x4a
	.zero		1
	.zero		1


	//----- nvinfo : EIATTR_EXIT_INSTR_OFFSETS
	.align		4
        /*0048*/ 	.byte	0x04, 0x1c
        /*004a*/ 	.short	(.L_6627 - .L_6626)


	//   ....[0]....
.L_6626:
        /*004c*/ 	.word	0x00000800


	//   ....[1]....
        /*0050*/ 	.word	0x00000850


	//   ....[2]....
        /*0054*/ 	.word	0x00000980


	//----- nvinfo : EIATTR_MAX_THREADS
	.align		4
.L_6627:
        /*0058*/ 	.byte	0x04, 0x05
        /*005a*/ 	.short	(.L_6629 - .L_6628)
.L_6628:
        /*005c*/ 	.word	0x00000080
        /*0060*/ 	.word	0x00000001
        /*0064*/ 	.word	0x00000001


	//----- nvinfo : EIATTR_CRS_STACK_SIZE
	.align		4
.L_6629:
        /*0068*/ 	.byte	0x04, 0x1e
        /*006a*/ 	.short	(.L_6631 - .L_6630)
.L_6630:
        /*006c*/ 	.word	0x00000000


	//----- nvinfo : EIATTR_CBANK_PARAM_SIZE
	.align		4
.L_6631:
        /*0070*/ 	.byte	0x03, 0x19
        /*0072*/ 	.short	0x0020


	//----- nvinfo : EIATTR_PARAM_CBANK
	.align		4
        /*0074*/ 	.byte	0x04, 0x0a
        /*0076*/ 	.short	(.L_6633 - .L_6632)
	.align		4
.L_6632:
        /*0078*/ 	.word	index@(.nv.constant0._ZN2at6native29vectorized_elementwise_kernelILi8ENS0_13AUnaryFunctorIiiiZZZNS0_19minimum_kernel_cudaERNS_18TensorIteratorBaseEENKUlvE_clEvENKUlvE1_clEvEUliiE_EESt5arrayIPcLm2EEEEviT0_T1_)
        /*007c*/ 	.short	0x0380
        /*007e*/ 	.short	0x0020


	//----- nvinfo : EIATTR_SW_WAR
	.align		4
.L_6633:
        /*0080*/ 	.byte	0x04, 0x36
        /*0082*/ 	.short	(.L_6635 - .L_6634)
.L_6634:
        /*0084*/ 	.word	0x00000008
.L_6635:


//--------------------- .nv.info._ZN2at6native18elementwise_kernelILi128ELi4EZNS0_15gpu_kernel_implINS0_13BinaryFunctorIiiiZZZNS0_19minimum_kernel_cudaERNS_18TensorIteratorBaseEENKUlvE_clEvENKUlvE1_clEvEUliiE_EEEEvS5_RKT_EUliE_EEviT1_ --------------------------
	.section	.nv.info._ZN2at6native18elementwise_kernelILi128ELi4EZNS0_15gpu_kernel_implINS0_13BinaryFunctorIiiiZZZNS0_19minimum_kernel_cudaERNS_18TensorIteratorBaseEENKUlvE_clEvENKUlvE1_clEvEUliiE_EEEEvS5_RKT_EUliE_EEviT1_,"",@"SHT_CUDA_INFO"
	.sectionflags	@""
	.align	4


	//----- nvinfo : EIATTR_CUDA_API_VERSION
	.align		4
        /*0000*/ 	.byte	0x04, 0x37
        /*0002*/ 	.short	(.L_6637 - .L_6636)
.L_6636:
        /*0004*/ 	.word	0x00000082


	//----- nvinfo : EIATTR_KPARAM_INFO
	.align		4
.L_6637:
        /*0008*/ 	.byte	0x04, 0x17
        /*000a*/ 	.short	(.L_6639 - .L_6638)
.L_6638:
        /*000c*/ 	.word	0x00000000
        /*0010*/ 	.short	0x0001
        /*0012*/ 	.short	0x0008
        /*0014*/ 	.byte	0x00, 0xf0, 0x21, 0x0a


	//----- nvinfo : EIATTR_KPARAM_INFO
	.align		4
.L_6639:
        /*0018*/ 	.byte	0x04, 0x17
        /*001a*/ 	.short	(.L_6641 - .L_6640)
.L_6640:
        /*001c*/ 	.word	0x00000000
        /*0020*/ 	.short	0x0000
        /*0022*/ 	.short	0x0000
        /*0024*/ 	.byte	0x00, 0xf0, 0x11, 0x00


	//----- nvinfo : EIATTR_SPARSE_MMA_MASK
	.align		4
.L_6641:
        /*0028*/ 	.byte	0x03, 0x50
        /*002a*/ 	.short	0x0000


	//----- nvinfo : EIATTR_MAXREG_COUNT
	.align		4
        /*002c*/ 	.byte	0x03, 0x1b
        /*002e*/ 	.short	0x0080


	//----- nvinfo : EIATTR_EXTERNS
	.align		4
        /*0030*/ 	.byte	0x04, 0x0f
        /*0032*/ 	.short	(.L_6643 - .L_6642)


	//   ....[0]....
	.align		4
.L_6642:
        /*0034*/ 	.word	index@(__assertfail)


	//----- nvinfo : EIATTR_MERCURY_ISA_VERSION
	.align		4
.L_6643:
        /*0038*/ 	.byte	0x03, 0x5f
        /*003a*/ 	.short	0x0101


	//----- nvinfo : EIATTR_VRC_CTA_INIT_COUNT
	.align		4
        /*003c*/ 	.byte	0x02, 0x4a
	.zero		1
	.zero		1


	//----- nvinfo : EIATTR_SYSCALL_OFFSETS
	.align		4
        /*0040*/ 	.byte	0x04, 0x46
        /*0042*/ 	.short	(.L_6645 - .L_6644)


	//   ....[0]....
.L_6644:
        /*0044*/ 	.word	0x000023f0


	//   ....[1]....
        /*0048*/ 	.word	0x000031c0


	//   ....[2]....
        /*004c*/ 	.word	0x00003f90


	//   ....[3]....
        /*0050*/ 	.word	0x000064e0


	//   ....[4]....
        /*0054*/ 	.word	0x000072b0


	//   ....[5]....
        /*0058*/ 	.word	0x00007e80


	//   ....[6]....
        /*005c*/ 	.word	0x0000a510


	//   ....[7]....
        /*0060*/ 	.word	0x0000b2e0


	//   ....[8]....
        /*0064*/ 	.word	0x0000beb0


	//   ....[9]....
        /*0068*/ 	.word	0x0000e560


	//   ....[10]....
        /*006c*/ 	.word	0x0000f330


	//   ....[11]....
        /*0070*/ 	.word	0x0000fed0


	//----- nvinfo : EIATTR_EXIT_INSTR_OFFSETS
	.align		4
.L_6645:
        /*0074*/ 	.byte	0x04, 0x1c
        /*0076*/ 	.short	(.L_6647 - .L_6646)


	//   ....[0]....
.L_6646:
        /*0078*/ 	.word	0x0000c190


	//   ....[1]....
        /*007c*/ 	.word	0x0000f460


	//   ....[2]....
        /*0080*/ 	.word	0x0000f480


	//   ....[3]....
        /*0084*/ 	.word	0x0000f510


	//   ....[4]....
        /*0088*/ 	.word	0x0000f530


	//   ....[5]....
        /*008c*/ 	.word	0x0000f550


	//   ....[6]....
        /*0090*/ 	.word	0x0000f5e0


	//   ....[7]....
        /*0094*/ 	.word	0x0000f620


	//   ....[8]....
        /*0098*/ 	.word	0x0000f6c0


	//   ....[9]....
        /*009c*/ 	.word	0x0000f710


	//   ....[10]....
        /*00a0*/ 	.word	0x0000f740


	//   ....[11]....
        /*00a4*/ 	.word	0x0000f800


	//   ....[12]....
        /*00a8*/ 	.word	0x0000f970


	//   ....[13]....
        /*00ac*/ 	.word	0x0000fae0


	//   ....[14]....
        /*00b0*/ 	.word	0x0000fc40


	//   ....[15]....
        /*00b4*/ 	.word	0x0000fc70


	//   ....[16]....
        /*00b8*/ 	.word	0x0000fc90


	//   ....[17]....
        /*00bc*/ 	.word	0x0000fd30


	//   ....[18]....
        /*00c0*/ 	.word	0x0000fd70


	//   ....[19]....
        /*00c4*/ 	.word	0x0000fee0


	//   ....[20]....
        /*00c8*/ 	.word	0x0000fff0


	//   ....[21]....
        /*00cc*/ 	.word	0x00010130


	//   ....[22]....
        /*00d0*/ 	.word	0x00010170


	//----- nvinfo : EIATTR_MAX_THREADS
	.align		4
.L_6647:
        /*00d4*/ 	.byte	0x04, 0x05
        /*00d6*/ 	.short	(.L_6649 - .L_6648)
.L_6648:
        /*00d8*/ 	.word	0x00000080
        /*00dc*/ 	.word	0x00000001
        /*00e0*/ 	.word	0x00000001


	//----- nvinfo : EIATTR_CRS_STACK_SIZE
	.align		4
.L_6649:
        /*00e4*/ 	.byte	0x04, 0x1e
        /*00e6*/ 	.short	(.L_6651 - .L_6650)
.L_6650:
        /*00e8*/ 	.word	0x00000000


	//----- nvinfo : EIATTR_CBANK_PARAM_SIZE
	.align		4
.L_6651:
        /*00ec*/ 	.byte	0x03, 0x19
        /*00ee*/ 	.short	0x0290


	//----- nvinfo : EIATTR_PARAM_CBANK
	.align		4
        /*00f0*/ 	.byte	0x04, 0x0a
        /*00f2*/ 	.short	(.L_6653 - .L_6652)
	.align		4
.L_6652:
        /*00f4*/ 	.word	index@(.nv.constant0._ZN2at6native18elementwise_kernelILi128ELi4EZNS0_15gpu_kernel_implINS0_13BinaryFunctorIiiiZZZNS0_19minimum_kernel_cudaERNS_18TensorIteratorBaseEENKUlvE_clEvENKUlvE1_clEvEUliiE_EEEEvS5_RKT_EUliE_EEviT1_)
        /*00f8*/ 	.short	0x0380
        /*00fa*/ 	.short	0x0290


	//----- nvinfo : EIATTR_SW_WAR
	.align		4
.L_6653:
        /*00fc*/ 	.byte	0x04, 0x36
        /*00fe*/ 	.short	(.L_6655 - .L_6654)
.L_6654:
        /*0100*/ 	.word	0x00000008
.L_6655:


//--------------------- .nv.info._ZN2at6native27unrolled_elementwise_kernelINS0_13BinaryFunctorIiiiZZZNS0_19minimum_kernel_cudaERNS_18TensorIteratorBaseEENKUlvE_clEvENKUlvE1_clEvEUliiE_EESt5arrayIPcLm3EELi4E23TrivialOffsetCalculatorILi2EjESC_ILi1EjENS0_6memory12LoadWithCastILi2EEENSF_13StoreWithCastILi1EEEEEviT_T0_T2_T3_T4_T5_ --------------------------
	.section	.nv.info._ZN2at6native27unrolled_elementwise_kernelINS0_13BinaryFunctorIiiiZZZNS0_19minimum_kernel_cudaERNS_18TensorIteratorBaseEENKUlvE_clEvENKUlvE1_clEvEUliiE_EESt5arrayIPcLm3EELi4E23TrivialOffsetCalculatorILi2EjESC_ILi1EjENS0_6memory12LoadWithCastILi2EEENSF_13StoreWithCastILi1EEEEEviT_T0_T2_T3_T4_T5_,"",@"SHT_CUDA_INFO"
	.sectionflags	@""
	.align	4


	//----- nvinfo : EIATTR_CUDA_API_VERSION
	.align		4
        /*0000*/ 	.byte	0x04, 0x37
        /*0002*/ 	.short	(.L_6657 - .L_6656)
.L_6656:
        /*0004*/ 	.word	0x00000082


	//----- nvinfo : EIATTR_KPARAM_INFO
	.align		4
.L_6657:
        /*0008*/ 	.byte	0x04, 0x17
        /*000a*/ 	.short	(.L_6659 - .L_6658)
.L_6658:
        /*000c*/ 	.word	0x00000000
        /*0010*/ 	.short	0x0006
        /*0012*/ 	.short	0x0030
        /*0014*/ 	.byte	0x00, 0xf0, 0x21, 0x00


	//----- nvinfo : EIATTR_KPARAM_INFO
	.align		4
.L_6659:
        /*0018*/ 	.byte	0x04, 0x17
        /*001a*/ 	.short	(.L_6661 - .L_6660)
.L_6660:
        /*001c*/ 	.word	0x00000000
        /*0020*/ 	.short	0x0005
        /*0022*/ 	.short	0x0024
        /*0024*/ 	.byte	0x00, 0xf0, 0x31, 0x00


	//----- nvinfo : EIATTR_KPARAM_INFO
	.align		4
.L_6661:
        /*0028*/ 	.byte	0x04, 0x17
        /*002a*/ 	.short	(.L_6663 - .L_6662)
.L_6662:
        /*002c*/ 	.word	0x00000000
        /*0030*/ 	.short	0x0004
        /*0032*/ 	.short	0x0021
        /*0034*/ 	.byte	0x00, 0xf0, 0x05, 0x00


	//----- nvinfo : EIATTR_KPARAM_INFO
	.align		4
.L_6663:
        /*0038*/ 	.byte	0x04, 0x17
        /*003a*/ 	.short	(.L_6665 - .L_6664)
.L_6664:
        /*003c*/ 	.word	0x00000000
        /*0040*/ 	.short	0x0003
        /*0042*/ 	.short	0x0020
        /*0044*/ 	.byte	0x00, 0xf0, 0x05, 0x00


	//----- nvinfo : EIATTR_KPARAM_INFO
	.align		4
.L_6665:
        /*0048*/ 	.byte	0x04, 0x17
        /*004a*/ 	.short	(.L_6667 - .L_6666)
.L_6666:
        /*004c*/ 	.word	0x00000000
        /*0050*/ 	.short	0x0002
        /*0052*/ 	.short	0x0008
        /*0054*/ 	.byte	0x00, 0xf0, 0x61, 0x00


	//----- nvinfo : EIATTR_KPARAM_INFO
	.align		4
.L_6667:
        /*0058*/ 	.byte	0x04, 0x17
        /*005a*/ 	.short	(.L_6669 - .L_6668)
.L_6668:
        /*005c*/ 	.word	0x00000000
        /*0060*/ 	.short	0x0001
        /*0062*/ 	.short	0x0004
        /*0064*/ 	.byte	0x00, 0xf0, 0x05, 0x00


	//----- nvinfo : EIATTR_KPARAM_INFO
	.align		4
.L_6669:
        /*0068*/ 	.byte	0x04, 0x17
        /*006a*/ 	.short	(.L_6671 - .L_6670)
.L_6670:
        /*006c*/ 	.word	0x00000000
        /*0070*/ 	.short	0x0000
        /*0072*/ 	.short	0x0000
        /*0074*/ 	.byte	0x00, 0xf0, 0x11, 0x00


	//----- nvinfo : EIATTR_SPARSE_MMA_MASK
	.align		4
.L_6671:
        /*0078*/ 	.byte	0x03, 0x50
        /*007a*/ 	.short	0x0000


	//----- nvinfo : EIATTR_MAXREG_COUNT
	.align		4
        /*007c*/ 	.byte	0x03, 0x1b
        /*007e*/ 	.short	0x00ff


	//----- nvinfo : EIATTR_EXTERNS
	.align		4
        /*0080*/ 	.byte	0x04, 0x0f
        /*0082*/ 	.short	(.L_6673 - .L_6672)


	//   ....[0]....
	.align		4
.L_6672:
        /*0084*/ 	.word	index@(__assertfail)


	//----- nvinfo : EIATTR_MERCURY_ISA_VERSION
	.align		4
.L_6673:
        /*0088*/ 	.byte	0x03, 0x5f
        /*008a*/ 	.short	0x0101


	//----- nvinfo : EIATTR_VRC_CTA_INIT_COUNT
	.align		4
        /*008c*/ 	.byte	0x02, 0x4a
	.zero		1
	.zero		1


	//----- nvinfo : EIATTR_SYSCALL_OFFSETS
	.align		4
        /*0090*/ 	.byte	0x04, 0x46
        /*0092*/ 	.short	(.L_6675 - .L_6674)


	//   ....[0]....
.L_6674:
        /*0094*/ 	.word	0x00000de0


	//   ....[1]....
        /*0098*/ 	.word	0x00001be0


	//   ....[2]....
        /*009c*/ 	.word	0x00002b00


	//   ....[3]....
        /*00a0*/ 	.word	0x00003900


	//   ....[4]....
        /*00a4*/ 	.word	0x00004780


	//   ....[5]....
        /*00a8*/ 	.word	0x00005580


	//   ....[6]....
        /*00ac*/ 	.word	0x00006400


	//   ....[7]....
        /*00b0*/ 	.word	0x00007210


	//   ....[8]....
        /*00b4*/ 	.word	0x00008000


	//   ....[9]....
        /*00b8*/ 	.word	0x00008d30


	//   ....[10]....
        /*00bc*/ 	.word	0x00009bc0


	//   ....[11]....
        /*00c0*/ 	.word	0x0000aa30


	//----- nvinfo : EIATTR_EXIT_INSTR_OFFSETS
	.align		4
.L_6675:
        /*00c4*/ 	.byte	0x04, 0x1c
        /*00c6*/ 	.short	(.L_6677 - .L_6676)


	//   ....[0]....
.L_6676:
        /*00c8*/ 	.word	0x00009e90


	//   ....[1]....
        /*00cc*/ 	.word	0x00009fc0


	//   ....[2]....
        /*00d0*/ 	.word	0x00009fe0


	//   ....[3]....
        /*00d4*/ 	.word	0x0000a070


	//   ....[4]....
        /*00d8*/ 	.word	0x0000a090


	//   ....[5]....
        /*00dc*/ 	.word	0x0000a0b0


	//   ....[6]....
        /*00e0*/ 	.word	0x0000a140


	//   ....[7]....
        /*00e4*/ 	.word	0x0000a180


	//   ....[8]....
        /*00e8*/ 	.word	0x0000a220


	//   ....[9]....
        /*00ec*/ 	.word	0x0000a270


	//   ....[10]....
        /*00f0*/ 	.word	0x0000a2a0


	//   ....[11]....
        /*00f4*/ 	.word	0x0000a360


	//   ....[12]....
        /*00f8*/ 	.word	0x0000a4d0


	//   ....[13]....
        /*00fc*/ 	.word	0x0000a640


	//   ....[14]....
        /*0100*/ 	.word	0x0000a7a0


	//   ....[15]....
        /*0104*/ 	.word	0x0000a7d0


	//   ....[16]....
        /*0108*/ 	.word	0x0000a7f0


	//   ....[17]....
        /*010c*/ 	.word	0x0000a890


	//   ....[18]....
        /*0110*/ 	.word	0x0000a8d0


	//   ....[19]....
        /*0114*/ 	.word	0x0000aa40


	//   ....[20]....
        /*0118*/ 	.word	0x0000ab50


	//   ....[21]....
        /*011c*/ 	.word	0x0000ac90


	//   ....[22]....
        /*0120*/ 	.word	0x0000acd0


	//----- nvinfo : EIATTR_MAX_THREADS
	.align		4
.L_6677:
        /*0124*/ 	.byte	0x04, 0x05
        /*0126*/ 	.short	(.L_6679 - .L_6678)
.L_6678:
        /*0128*/ 	.word	0x00000080
        /*012c*/ 	.word	0x00000001
        /*0130*/ 	.word	0x00000001


	//----- nvinfo : EIATTR_CRS_STACK_SIZE
	.align		4
.L_6679:
        /*0134*/ 	.byte	0x04, 0x1e
        /*0136*/ 	.short	(.L_6681 - .L_6680)
.L_6680:
        /*0138*/ 	.word	0x00000000


	//----- nvinfo : EIATTR_CBANK_PARAM_SIZE
	.align		4
.L_6681:
        /*013c*/ 	.byte	0x03, 0x19
        /*013e*/ 	.short	0x0038


	//----- nvinfo : EIATTR_PARAM_CBANK
	.align		4
        /*0140*/ 	.byte	0x04, 0x0a
        /*0142*/ 	.short	(.L_6683 - .L_6682)
	.align		4
.L_6682:
        /*0144*/ 	.word	index@(.nv.constant0._ZN2at6native27unrolled_elementwise_kernelINS0_13BinaryFunctorIiiiZZZNS0_19minimum_kernel_cudaERNS_18TensorIteratorBaseEENKUlvE_clEvENKUlvE1_clEvEUliiE_EESt5arrayIPcLm3EELi4E23TrivialOffsetCalculatorILi2EjESC_ILi1EjENS0_6memory12LoadWithCastILi2EEENSF_13StoreWithCastILi1EEEEEviT_T0_T2_T3_T4_T5_)
        /*0148*/ 	.short	0x0380
        /*014a*/ 	.short	0x0038


	//----- nvinfo : EIATTR_SW_WAR
	.align		4
.L_6683:
        /*014c*/ 	.byte	0x04, 0x36
        /*014e*/ 	.short	(.L_6685 - .L_6684)
.L_6684:
        /*0150*/ 	.word	0x00000008
.L_6685:


//--------------------- .nv.info._ZN2at6native18elementwise_kernelILi128ELi2EZNS0_22gpu_kernel_impl_nocastINS0_13BinaryFunctorIiiiZZZNS0_19minimum_kernel_cudaERNS_18TensorIteratorBaseEENKUlvE_clEvENKUlvE1_clEvEUliiE_EEEEvS5_RKT_EUliE_EEviT1_ --------------------------
	.section	.nv.info._ZN2at6native18elementwise_kernelILi128ELi2EZNS0_22gpu_kernel_impl_nocastINS0_13BinaryFunctorIiiiZZZNS0_19minimum_kernel_cudaERNS_18TensorIteratorBaseEENKUlvE_clEvENKUlvE1_clEvEUliiE_EEEEvS5_RKT_EUliE_EEviT1_,"",@"SHT_CUDA_INFO"
	.sectionflags	@""
	.align	4


	//----- nvinfo : EIATTR_CUDA_API_VERSION
	.align		4
        /*0000*/ 	.byte	0x04, 0x37
        /*0002*/ 	.short	(.L_6687 - .L_6686)
.L_6686:
        /*0004*/ 	.word	0x00000082


	//----- nvinfo : EIATTR_KPARAM_INFO
	.align		4
.L_6687:
        /*0008*/ 	.byte	0x04, 0x17
        /*000a*/ 	.short	(.L_6689 - .L_6688)
.L_6688:
        /*000c*/ 	.word	0x00000000
        /*0010*/ 	.short	0x0001
        /*0012*/ 	.short	0x0008
        /*0014*/ 	.byte	0x00, 0xf0, 0x21, 0x0a


	//----- nvinfo : EIATTR_KPARAM_INFO
	.align		4
.L_6689:
        /*0018*/ 	.byte	0x04, 0x17
        /*001a*/ 	.short	(.L_6691 - .L_6690)
.L_6690:
        /*001c*/ 	.word	0x00000000
        /*0020*/ 	.short	0x0000
        /*0022*/ 	.short	0x0000
        /*0024*/ 	.byte	0x00, 0xf0, 0x11, 0x00


	//----- nvinfo : EIATTR_SPARSE_MMA_MASK
	.align		4
.L_6691:
        /*0028*/ 	.byte	0x03, 0x50
        /*002a*/ 	.short	0x0000


	//----- nvinfo : EIATTR_MAXREG_COUNT
	.align		4
        /*002c*/ 	.byte	0x03, 0x1b
        /*002e*/ 	.short	0x0080


	//----- nvinfo : EIATTR_MERCURY_ISA_VERSION
	.align		4
        /*0030*/ 	.byte	0x03, 0x5f
        /*0032*/ 	.short	0x0101


	//----- nvinfo : EIATTR_VRC_CTA_INIT_COUNT
	.align		4
        /*0034*/ 	.byte	0x02, 0x4a
	.zero		1
	.zero		1


	//----- nvinfo : EIATTR_EXIT_INSTR_OFFSETS
	.align		4
        /*0038*/ 	.byte	0x04, 0x1c
        /*003a*/ 	.short	(.L_6693 - .L_6692)


	//   ....[0]....
.L_6692:
        /*003c*/ 	.word	0x00000170


	//   ....[1]....
        /*0040*/ 	.word	0x000001f0


	//   ....[2]....
        /*0044*/ 	.word	0x00001920


	//   ....[3]....
        /*0048*/ 	.word	0x00002fb0


	//----- nvinfo : EIATTR_MAX_THREADS
	.align		4
.L_6693:
        /*004c*/ 	.byte	0x04, 0x05
        /*004e*/ 	.short	(.L_6695 - .L_6694)
.L_6694:
        /*0050*/ 	.word	0x00000080
        /*0054*/ 	.word	0x00000001
        /*0058*/ 	.word	0x00000001


	//----- nvinfo : EIATTR_CRS_STACK_SIZE
	.align		4
.L_6695:
        /*005c*/ 	.byte	0x04, 0x1e
        /*005e*/ 	.short	(.L_6697 - .L_6696)
.L_6696:
        /*0060*/ 	.word	0x00000000


	//----- nvinfo : EIATTR_CBANK_PARAM_SIZE
	.align		4
.L_6697:
        /*0064*/ 	.byte	0x03, 0x19
        /*0066*/ 	.short	0x0290


	//----- nvinfo : EIATTR_PARAM_CBANK
	.align		4
        /*0068*/ 	.byte	0x04, 0x0a
        /*006a*/ 	.short	(.L_6699 - .L_6698)
	.align		4
.L_6698:
        /*006c*/ 	.word	index@(.nv.constant0._ZN2at6native18elementwise_kernelILi128ELi2EZNS0_22gpu_kernel_impl_nocastINS0_13BinaryFunctorIiiiZZZNS0_19minimum_kernel_cudaERNS_18TensorIteratorBaseEENKUlvE_clEvENKUlvE1_clEvEUliiE_EEEEvS5_RKT_EUliE_EEviT1_)
        /*0070*/ 	.short	0x0380
        /*0072*/ 	.short	0x0290


	//----- nvinfo : EIATTR_SW_WAR
	.align		4
.L_6699:
        /*0074*/ 	.byte	0x04, 0x36
        /*0076*/ 	.short	(.L_6701 - .L_6700)
.L_6700:
        /*0078*/ 	.word	0x00000008
.L_6701:


//--------------------- .nv.info._ZN2at6native27unrolled_elementwise_kernelINS0_13BinaryFunctorIiiiZZZNS0_19minimum_kernel_cudaERNS_18TensorIteratorBaseEENKUlvE_clEvENKUlvE1_clEvEUliiE_EESt5arrayIPcLm3EELi4E23TrivialOffsetCalculatorILi2EjESC_ILi1EjENS0_6memory15LoadWithoutCastENSF_16StoreWithoutCastEEEviT_T0_T2_T3_T4_T5_ --------------------------
	.section	.nv.info._ZN2at6native27unrolled_elementwise_kernelINS0_13BinaryFunctorIiiiZZZNS0_19minimum_kernel_cudaERNS_18TensorIteratorBaseEENKUlvE_clEvENKUlvE1_clEvEUliiE_EESt5arrayIPcLm3EELi4E23TrivialOffsetCalculatorILi2EjESC_ILi1EjENS0_6memory15LoadWithoutCastENSF_16StoreWithoutCastEEEviT_T0_T2_T3_T4_T5_,"",@"SHT_CUDA_INFO"
	.sectionflags	@""
	.align	4


	//----- nvinfo : EIATTR_CUDA_API_VERSION
	.align		4
        /*0000*/ 	.byte	0x04, 0x37
        /*0002*/ 	.short	(.L_6703 - .L_6702)
.L_6702:
        /*0004*/ 	.word	0x00000082


	//----- nvinfo : EIATTR_KPARAM_INFO
	.align		4
.L_6703:
        /*0008*/ 	.byte	0x04, 0x17
        /*000a*/ 	.short	(.L_6705 - .L_6704)
.L_6704:
        /*000c*/ 	.word	0x00000000
        /*0010*/ 	.short	0x0006
        /*0012*/ 	.short	0x0023
        /*0014*/ 	.byte	0x00, 0xf0, 0x05, 0x00


	//----- nvinfo : EIATTR_KPARAM_INFO
	.align		4
.L_6705:
        /*0018*/ 	.byte	0x04, 0x17
        /*001a*/ 	.short	(.L_6707 - .L_6706)
.L_6706:
        /*001c*/ 	.word	0x00000000
        /*0020*/ 	.short	0x0005
        /*0022*/ 	.short	0x0022
        /*0024*/ 	.byte	0x00, 0xf0, 0x05, 0x00


	//----- nvinfo : EIATTR_KPARAM_INFO
	.align		4
.L_6707:
        /*0028*/ 	.byte	0x04, 0x17
        /*002a*/ 	.short	(.L_6709 - .L_6708)
.L_6708:
        /*002c*/ 	.word	0x00000000
        /*0030*/ 	.short	0x0004
        /*0032*/ 	.short	0x0021
        /*0034*/ 	.byte	0x00, 0xf0, 0x05, 0x00


	//----- nvinfo : EIATTR_KPARAM_INFO
	.align		4
.L_6709:
        /*0038*/ 	.byte	0x04, 0x17
        /*003a*/ 	.short	(.L_6711 - .L_6710)
.L_6710:
        /*003c*/ 	.word	0x00000000
        /*0040*/ 	.short	0x0003
        /*0042*/ 	.short	0x0020
        /*0044*/ 	.byte	0x00, 0xf0, 0x05, 0x00


	//----- nvinfo : EIATTR_KPARAM_INFO
	.align		4
.L_6711:
        /*0048*/ 	.byte	0x04, 0x17
        /*004a*/ 	.short	(.L_6713 - .L_6712)
.L_6712:
        /*004c*/ 	.word	0x00000000
        /*0050*/ 	.short	0x0002
        /*0052*/ 	.short	0x0008
        /*0054*/ 	.byte	0x00, 0xf0, 0x61, 0x00


	//----- nvinfo : EIATTR_KPARAM_INFO
	.align		4
.L_6713:
        /*0058*/ 	.byte	0x04, 0x17
        /*005a*/ 	.short	(.L_6715 - .L_6714)
.L_6714:
        /*005c*/ 	.word	0x00000000
        /*0060*/ 	.short	0x0001
        /*0062*/ 	.short	0x0004
        /*0064*/ 	.byte	0x00, 0xf0, 0x05, 0x00


	//----- nvinfo : EIATTR_KPARAM_INFO
	.align		4
.L_6715:
        /*0068*/ 	.byte	0x04, 0x17
        /*006a*/ 	.short	(.L_6717 - .L_6716)
.L_6716:
        /*006c*/ 	.word	0x00000000
        /*0070*/ 	.short	0x0000
        /*0072*/ 	.short	0x0000
        /*0074*/ 	.byte	0x00, 0xf0, 0x11, 0x00


	//----- nvinfo : EIATTR_SPARSE_MMA_MASK
	.align		4
.L_6717:
        /*0078*/ 	.byte	0x03, 0x50
        /*007a*/ 	.short	0x0000


	//----- nvinfo : EIATTR_MAXREG_COUNT
	.align		4
        /*007c*/ 	.byte	0x03, 0x1b
        /*007e*/ 	.short	0x00ff


	//----- nvinfo : EIATTR_MERCURY_ISA_VERSION
	.align		4
        /*0080*/ 	.byte	0x03, 0x5f
        /*0082*/ 	.short	0x0101


	//----- nvinfo : EIATTR_VRC_CTA_INIT_COUNT
	.align		4
        /*0084*/ 	.byte	0x02, 0x4a
	.zero		1
	.zero		1


	//----- nvinfo : EIATTR_EXIT_INSTR_OFFSETS
	.align		4
        /*0088*/ 	.byte	0x04, 0x1c
        /*008a*/ 	.short	(.L_6719 - .L_6718)


	//   ....[0]....
.L_6718:
        /*008c*/ 	.word	0x000004f0


	//   ....[1]....
        /*0090*/ 	.word	0x00000540


	//----- nvinfo : EIATTR_MAX_THREADS
	.align		4
.L_6719:
        /*0094*/ 	.byte	0x04, 0x05
        /*0096*/ 	.short	(.L_6721 - .L_6720)
.L_6720:
        /*0098*/ 	.word	0x00000080
        /*009c*/ 	.word	0x00000001
        /*00a0*/ 	.word	0x00000001


	//----- nvinfo : EIATTR_CRS_STACK_SIZE
	.align		4
.L_6721:
        /*00a4*/ 	.byte	0x04, 0x1e
        /*00a6*/ 	.short	(.L_6723 - .L_6722)
.L_6722:
        /*00a8*/ 	.word	0x00000000


	//----- nvinfo : EIATTR_CBANK_PARAM_SIZE
	.align		4
.L_6723:
        /*00ac*/ 	.byte	0x03, 0x19
        /*00ae*/ 	.short	0x0024


	//----- nvinfo : EIATTR_PARAM_CBANK
	.align		4
        /*00b0*/ 	.byte	0x04, 0x0a
        /*00b2*/ 	.short	(.L_6725 - .L_6724)
	.align		4
.L_6724:
        /*00b4*/ 	.word	index@(.nv.constant0._ZN2at6native27unrolled_elementwise_kernelINS0_13BinaryFunctorIiiiZZZNS0_19minimum_kernel_cudaERNS_18TensorIteratorBaseEENKUlvE_clEvENKUlvE1_clEvEUliiE_EESt5arrayIPcLm3EELi4E23TrivialOffsetCalculatorILi2EjESC_ILi1EjENS0_6memory15LoadWithoutCastENSF_16StoreWithoutCastEEEviT_T0_T2_T3_T4_T5_)
        /*00b8*/ 	.short	0x0380
        /*00ba*/ 	.short	0x0024


	//----- nvinfo : EIATTR_SW_WAR
	.align		4
.L_6725:
        /*00bc*/ 	.byte	0x04, 0x36
        /*00be*/ 	.short	(.L_6727 - .L_6726)
.L_6726:
        /*00c0*/ 	.word	0x00000008
.L_6727:


//--------------------- .nv.info._ZN2at6native29vectorized_elementwise_kernelILi2ENS0_13BinaryFunctorIiiiZZZNS0_19minimum_kernel_cudaERNS_18TensorIteratorBaseEENKUlvE_clEvENKUlvE1_clEvEUliiE_EESt5arrayIPcLm3EEEEviT0_T1_ --------------------------
	.section	.nv.info._ZN2at6native29vectorized_elementwise_kernelILi2ENS0_13BinaryFunctorIiiiZZZNS0_19minimum_kernel_cudaERNS_18TensorIteratorBaseEENKUlvE_clEvENKUlvE1_clEvEUliiE_EESt5arrayIPcLm3EEEEviT0_T1_,"",@"SHT_CUDA_INFO"
	.sectionflags	@""
	.align	4


	//----- nvinfo : EIATTR_CUDA_API_VERSION
	.align		4
        /*0000*/ 	.byte	0x04, 0x37
        /*0002*/ 	.short	(.L_6729 - .L_6728)
.L_6728:
        /*0004*/ 	.word	0x00000082


	//----- nvinfo : EIATTR_KPARAM_INFO
	.align		4
.L_6729:
        /*0008*/ 	.byte	0x04, 0x17
        /*000a*/ 	.short	(.L_6731 - .L_6730)
.L_6730:
        /*000c*/ 	.word	0x00000000
        /*0010*/ 	.short	0x0002
        /*0012*/ 	.short	0x0008
        /*0014*/ 	.byte	0x00, 0xf0, 0x61, 0x00


	//----- nvinfo : EIATTR_KPARAM_INFO
	.align		4
.L_6731:
        /*0018*/ 	.byte	0x04, 0x17
        /*001a*/ 	.short	(.L_6733 - .L_6732)
.L_6732:
        /*001c*/ 	.word	0x00000000
        /*0020*/ 	.short	0x0001
        /*0022*/ 	.short	0x0004
        /*0024*/ 	.byte	0x00, 0xf0, 0x05, 0x00


	//----- nvinfo : EIATTR_KPARAM_INFO
	.align		4
.L_6733:
        /*0028*/ 	.byte	0x04, 0x17
        /*002a*/ 	.short	(.L_6735 - .L_6734)
.L_6734:
        /*002c*/ 	.word	0x00000000
        /*0030*/ 	.short	0x0000
        /*0032*/ 	.short	0x0000
        /*0034*/ 	.byte	0x00, 0xf0, 0x11, 0x00


	//----- nvinfo : EIATTR_SPARSE_MMA_MASK
	.align		4
.L_6735:
        /*0038*/ 	.byte	0x03, 0x50
        /*003a*/ 	.short	0x0000


	//----- nvinfo : EIATTR_MAXREG_COUNT
	.align		4
        /*003c*/ 	.byte	0x03, 0x1b
        /*003e*/ 	.short	0x00ff


	//----- nvinfo : EIATTR_MERCURY_ISA_VERSION
	.align		4
        /*0040*/ 	.byte	0x03, 0x5f
        /*0042*/ 	.short	0x0101


	//----- nvinfo : EIATTR_VRC_CTA_INIT_COUNT
	.align		4
        /*0044*/ 	.byte	0x02, 0x4a
	.zero		1
	.zero		1


	//----- nvinfo : EIATTR_EXIT_INSTR_OFFSETS
	.align		4
        /*0048*/ 	.byte	0x04, 0x1c
        /*004a*/ 	.short	(.L_6737 - .L_6736)


	//   ....[0]....
.L_6736:
        /*004c*/ 	.word	0x000009b0


	//   ....[1]....
        /*0050*/ 	.word	0x00000a00


	//   ....[2]....
        /*0054*/ 	.word	0x00000bf0


	//----- nvinfo : EIATTR_MAX_THREADS
	.align		4
.L_6737:
        /*0058*/ 	.byte	0x04, 0x05
        /*005a*/ 	.short	(.L_6739 - .L_6738)
.L_6738:
        /*005c*/ 	.word	0x00000080
        /*0060*/ 	.word	0x00000001
        /*0064*/ 	.word	0x00000001


	//----- nvinfo : EIATTR_CRS_STACK_SIZE
	.align		4
.L_6739:
        /*0068*/ 	.byte	0x04, 0x1e
        /*006a*/ 	.short	(.L_6741 - .L_6740)
.L_6740:
        /*006c*/ 	.word	0x00000000


	//----- nvinfo : EIATTR_CBANK_PARAM_SIZE
	.align		4
.L_6741:
        /*0070*/ 	.byte	0x03, 0x19
        /*0072*/ 	.short	0x0020


	//----- nvinfo : EIATTR_PARAM_CBANK
	.align		4
        /*0074*/ 	.byte	0x04, 0x0a
        /*0076*/ 	.short	(.L_6743 - .L_6742)
	.align		4
.L_6742:
        /*0078*/ 	.word	index@(.nv.constant0._ZN2at6native29vectorized_elementwise_kernelILi2ENS0_13BinaryFunctorIiiiZZZNS0_19minimum_kernel_cudaERNS_18TensorIteratorBaseEENKUlvE_clEvENKUlvE1_clEvEUliiE_EESt5arrayIPcLm3EEEEviT0_T1_)
        /*007c*/ 	.short	0x0380
        /*007e*/ 	.short	0x0020


	//----- nvinfo : EIATTR_SW_WAR
	.align		4
.L_6743:
        /*0080*/ 	.byte	0x04, 0x36
        /*0082*/ 	.short	(.L_6745 - .L_6744)
.L_6744:
        /*0084*/ 	.word	0x00000008
.L_6745:


//--------------------- .nv.info._ZN2at6native29vectorized_elementwise_kernelILi4ENS0_13BinaryFunctorIiiiZZZNS0_19minimum_kernel_cudaERNS_18TensorIteratorBaseEENKUlvE_clEvENKUlvE1_clEvEUliiE_EESt5arrayIPcLm3EEEEviT0_T1_ --------------------------
	.section	.nv.info._ZN2at6native29vectorized_elementwise_kernelILi4ENS0_13BinaryFunctorIiiiZZZNS0_19minimum_kernel_cudaERNS_18TensorIteratorBaseEENKUlvE_clEvENKUlvE1_clEvEUliiE_EESt5arrayIPcLm3EEEEviT0_T1_,"",@"SHT_CUDA_INFO"
	.sectionflags	@""
	.align	4


	//----- nvinfo : EIATTR_CUDA_API_VERSION
	.align		4
        /*0000*/ 	.byte	0x04, 0x37
        /*0002*/ 	.short	(.L_6747 - .L_6746)
.L_6746:
        /*0004*/ 	.word	0x00000082


	//----- nvinfo : EIATTR_KPARAM_INFO
	.align		4
.L_6747:
        /*0008*/ 	.byte	0x04, 0x17
        /*000a*/ 	.short	(.L_6749 - .L_6748)
.L_6748:
        /*000c*/ 	.word	0x00000000
        /*0010*/ 	.short	0x0002
        /*0012*/ 	.short	0x0008
        /*0014*/ 	.byte	0x00, 0xf0, 0x61, 0x00


	//----- nvinfo : EIATTR_KPARAM_INFO
	.align		4
.L_6749:
        /*0018*/ 	.byte	0x04, 0x17
        /*001a*/ 	.short	(.L_6751 - .L_6750)
.L_6750:
        /*001c*/ 	.word	0x00000000
        /*0020*/ 	.short	0x0001
        /*0022*/ 	.short	0x0004
        /*0024*/ 	.byte	0x00, 0xf0, 0x05, 0x00


	//----- nvinfo : EIATTR_KPARAM_INFO
	.align		4
.L_6751:
        /*0028*/ 	.byte	0x04, 0x17
        /*002a*/ 	.short	(.L_6753 - .L_6752)
.L_6752:
        /*002c*/ 	.word	0x00000000
        /*0030*/ 	.short	0x0000
        /*0032*/ 	.short	0x0000
        /*0034*/ 	.byte	0x00, 0xf0, 0x11, 0x00


	//----- nvinfo : EIATTR_SPARSE_MMA_MASK
	.align		4
.L_6753:
        /*0038*/ 	.byte	0x03, 0x50
        /*003a*/ 	.short	0x0000


	//----- nvinfo : EIATTR_MAXREG_COUNT
	.align		4
        /*003c*/ 	.byte	0x03, 0x1b
        /*003e*/ 	.short	0x00ff


	//----- nvinfo : EIATTR_MERCURY_ISA_VERSION
	.align		4
        /*0040*/ 	.byte	0x03, 0x5f
        /*0042*/ 	.short	0x0101


	//----- nvinfo : EIATTR_VRC_CTA_INIT_COUNT
	.align		4
        /*0044*/ 	.byte	0x02, 0x4a
	.zero		1
	.zero		1


	//----- nvinfo : EIATTR_EXIT_INSTR_OFFSETS
	.align		4
        /*0048*/ 	.byte	0x04, 0x1c
        /*004a*/ 	.short	(.L_6755 - .L_6754)


	//   ....[0]....
.L_6754:
        /*004c*/ 	.word	0x000009b0


	//   ....[1]....
        /*0050*/ 	.word	0x00000a00


	//   ....[2]....
        /*0054*/ 	.word	0x00000b90


	//----- nvinfo : EIATTR_MAX_THREADS
	.align		4
.L_6755:
        /*0058*/ 	.byte	0x04, 0x05
        /*005a*/ 	.short	(.L_6757 - .L_6756)
.L_6756:
        /*005c*/ 	.word	0x00000080
        /*0060*/ 	.word	0x00000001
        /*0064*/ 	.word	0x00000001


	//----- nvinfo : EIATTR_CRS_STACK_SIZE
	.align		4
.L_6757:
        /*0068*/ 	.byte	0x04, 0x1e
        /*006a*/ 	.short	(.L_6759 - .L_6758)
.L_6758:
        /*006c*/ 	.word	0x00000000


	//----- nvinfo : EIATTR_CBANK_PARAM_SIZE
	.align		4
.L_6759:
        /*0070*/ 	.byte	0x03, 0x19
        /*0072*/ 	.short	0x0020


	//----- nvinfo : EIATTR_PARAM_CBANK
	.align		4
        /*0074*/ 	.byte	0x04, 0x0a
        /*0076*/ 	.short	(.L_6761 - .L_6760)
	.align		4
.L_6760:
        /*0078*/ 	.word	index@(.nv.constant0._ZN2at6native29vectorized_elementwise_kernelILi4ENS0_13BinaryFunctorIiiiZZZNS0_19minimum_kernel_cudaERNS_18TensorIteratorBaseEENKUlvE_clEvENKUlvE1_clEvEUliiE_EESt5arrayIPcLm3EEEEviT0_T1_)
        /*007c*/ 	.short	0x0380
        /*007e*/ 	.short	0x0020


	//----- nvinfo : EIATTR_SW_WAR
	.align		4
.L_6761:
        /*0080*/ 	.byte	0x04, 0x36
        /*0082*/ 	.short	(.L_6763 - .L_6762)
.L_6762:
        /*0084*/ 	.word	0x00000008
.L_6763:


//--------------------- .nv.info._ZN2at6native29vectorized_elementwise_kernelILi8ENS0_13BinaryFunctorIiiiZZZNS0_19minimum_kernel_cudaERNS_18TensorIteratorBaseEENKUlvE_clEvENKUlvE1_clEvEUliiE_EESt5arrayIPcLm3EEEEviT0_T1_ --------------------------
	.section	.nv.info._ZN2at6native29vectorized_elementwise_kernelILi8ENS0_13BinaryFunctorIiiiZZZNS0_19minimum_kernel_cudaERNS_18TensorIteratorBaseEENKUlvE_clEvENKUlvE1_clEvEUliiE_EESt5arrayIPcLm3EEEEviT0_T1_,"",@"SHT_CUDA_INFO"
	.sectionflags	@""
	.align	4


	//----- nvinfo : EIATTR_CUDA_API_VERSION
	.align		4
        /*0000*/ 	.byte	0x04, 0x37
        /*0002*/ 	.short	(.L_6765 - .L_6764)
.L_6764:
        /*0004*/ 	.word	0x00000082


	//----- nvinfo : EIATTR_KPARAM_INFO
	.align		4
.L_6765:
        /*0008*/ 	.byte	0x04, 0x17
        /*000a*/ 	.short	(.L_6767 - .L_6766)
.L_6766:
        /*000c*/ 	.word	0x00000000
        /*0010*/ 	.short	0x0002
        /*0012*/ 	.short	0x0008
        /*0014*/ 	.byte	0x00, 0xf0, 0x61, 0x00


	//----- nvinfo : EIATTR_KPARAM_INFO
	.align		4
.L_6767:
        /*0018*/ 	.byte	0x04, 0x17
        /*001a*/ 	.short	(.L_6769 - .L_6768)
.L_6768:
        /*001c*/ 	.word	0x00000000
        /*0020*/ 	.short	0x0001
        /*0022*/ 	.short	0x0004
        /*0024*/ 	.byte	0x00, 0xf0, 0x05, 0x00


	//----- nvinfo : EIATTR_KPARAM_INFO
	.align		4
.L_6769:
        /*0028*/ 	.byte	0x04, 0x17
        /*002a*/ 	.short	(.L_6771 - .L_6770)
.L_6770:
        /*002c*/ 	.word	0x00000000
        /*0030*/ 	.short	0x0000
        /*0032*/ 	.short	0x0000
        /*0034*/ 	.byte	0x00, 0xf0, 0x11, 0x00


	//----- nvinfo : EIATTR_SPARSE_MMA_MASK
	.align		4
.L_6771:
        /*0038*/ 	.byte	0x03, 0x50
        /*003a*/ 	.short	0x0000


	//----- nvinfo : EIATTR_MAXREG_COUNT
	.align		4
        /*003c*/ 	.byte	0x03, 0x1b
        /*003e*/ 	.short	0x00ff


	//----- nvinfo : EIATTR_MERCURY_ISA_VERSION
	.align		4
        /*0040*/ 	.byte	0x03, 0x5f
        /*0042*/ 	.short	0x0101


	//----- nvinfo : EIATTR_VRC_CTA_INIT_COUNT
	.align		4
        /*0044*/ 	.byte	0x02, 0x4a
	.zero		1
	.zero		1


	//----- nvinfo : EIATTR_EXIT_INSTR_OFFSETS
	.align		4
        /*0048*/ 	.byte	0x04, 0x1c
        /*004a*/ 	.short	(.L_6773 - .L_6772)


	//   ....[0]....
.L_6772:
        /*004c*/ 	.word	0x000009b0


	//   ....[1]....
        /*0050*/ 	.word	0x00000a00


	//   ....[2]....
        /*0054*/ 	.word	0x00000b60


	//----- nvinfo : EIATTR_MAX_THREADS
	.align		4
.L_6773:
        /*0058*/ 	.byte	0x04, 0x05
        /*005a*/ 	.short	(.L_6775 - .L_6774)
.L_6774:
        /*005c*/ 	.word	0x00000080
        /*0060*/ 	.word	0x00000001
        /*0064*/ 	.word	0x00000001


	//----- nvinfo : EIATTR_CRS_STACK_SIZE
	.align		4
.L_6775:
        /*0068*/ 	.byte	0x04, 0x1e
        /*006a*/ 	.short	(.L_6777 - .L_6776)
.L_6776:
        /*006c*/ 	.word	0x00000000


	//----- nvinfo : EIATTR_CBANK_PARAM_SIZE
	.align		4
.L_6777:
        /*0070*/ 	.byte	0x03, 0x19
        /*0072*/ 	.short	0x0020


	//----- nvinfo : EIATTR_PARAM_CBANK
	.align		4
        /*0074*/ 	.byte	0x04, 0x0a
        /*0076*/ 	.short	(.L_6779 - .L_6778)
	.align		4
.L_6778:
        /*0078*/ 	.word	index@(.nv.constant0._ZN2at6native29vectorized_elementwise_kernelILi8ENS0_13BinaryFunctorIiiiZZZNS0_19minimum_kernel_cudaERNS_18TensorIteratorBaseEENKUlvE_clEvENKUlvE1_clEvEUliiE_EESt5arrayIPcLm3EEEEviT0_T1_)
        /*007c*/ 	.short	0x0380
        /*007e*/ 	.short	0x0020


	//----- nvinfo : EIATTR_SW_WAR
	.align		4
.L_6779:
        /*0080*/ 	.byte	0x04, 0x36
        /*0082*/ 	.short	(.L_6781 - .L_6780)
.L_6780:
        /*0084*/ 	.word	0x00000008
.L_6781:


//--------------------- .nv.info._ZN2at6native18elementwise_kernelILi128ELi4EZNS0_15gpu_kernel_implINS0_13AUnaryFunctorIaaaZZZNS0_19minimum_kernel_cudaERNS_18TensorIteratorBaseEENKUlvE_clEvENKUlvE0_clEvEUlaaE_EEEEvS5_RKT_EUliE_EEviT1_ --------------------------
	.section	.nv.info._ZN2at6native18elementwise_kernelILi128ELi4EZNS0_15gpu_kernel_implINS0_13AUnaryFunctorIaaaZZZNS0_19minimum_kernel_cudaERNS_18TensorIteratorBaseEENKUlvE_clEvENKUlvE0_clEvEUlaaE_EEEEvS5_RKT_EUliE_EEviT1_,"",@"SHT_CUDA_INFO"
	.sectionflags	@""
	.align	4


	//----- nvinfo : EIATTR_CUDA_API_VERSION
	.align		4
        /*0000*/ 	.byte	0x04, 0x37
        /*0002*/ 	.short	(.L_6783 - .L_6782)
.L_6782:
        /*0004*/ 	.word	0x00000082


	//----- nvinfo : EIATTR_KPARAM_INFO
	.align		4
.L_6783:
        /*0008*/ 	.byte	0x04, 0x17
        /*000a*/ 	.short	(.L_6785 - .L_6784)
.L_6784:
        /*000c*/ 	.word	0x00000000
        /*0010*/ 	.short	0x0001
        /*0012*/ 	.short	0x0008
        /*0014*/ 	.byte	0x00, 0xf0, 0x61, 0x08


	//----- nvinfo : EIATTR_KPARAM_INFO
	.align		4
.L_6785:
        /*0018*/ 	.byte	0x04, 0x17
        /*001a*/ 	.short	(.L_6787 - .L_6786)
.L_6786:
        /*001c*/ 	.word	0x00000000
        /*0020*/ 	.short	0x0000
        /*0022*/ 	.short	0x0000
        /*0024*/ 	.byte	0x00, 0xf0, 0x11, 0x00


	//----- nvinfo : EIATTR_SPARSE_MMA_MASK
	.align		4
.L_6787:
        /*0028*/ 	.byte	0x03, 0x50
        /*002a*/ 	.short	0x0000


	//----- nvinfo : EIATTR_MAXREG_COUNT
	.align		4
        /*002c*/ 	.byte	0x03, 0x1b
        /*002e*/ 	.short	0x0080


	//----- nvinfo : EIATTR_EXTERNS
	.align		4
        /*0030*/ 	.byte	0x04, 0x0f
        /*0032*/ 	.short	(.L_6789 - .L_6788)


	//   ....[0]....
	.align		4
.L_6788:
        /*0034*/ 	.word	index@(__assertfail)


	//----- nvinfo : EIATTR_MERCURY_ISA_VERSION
	.align		4
.L_6789:
        /*0038*/ 	.byte	0x03, 0x5f
        /*003a*/ 	.short	0x0101


	//----- nvinfo : EIATTR_VRC_CTA_INIT_COUNT
	.align		4
        /*003c*/ 	.byte	0x02, 0x4a
	.zero		1
	.zero		1


	//----- nvinfo : EIATTR_SYSCALL_OFFSETS
	.align		4
        /*0040*/ 	.byte	0x04, 0x46
        /*0042*/ 	.short	(.L_6791 - .L_6790)


	//   ....[0]....
.L_6790:
        /*0044*/ 	.word	0x00002130


	//   ....[1]....
        /*0048*/ 	.word	0x00002f90


	//   ....[2]....
        /*004c*/ 	.word	0x00005250


	//   ....[3]....
        /*0050*/ 	.word	0x00005ec0


	//   ....[4]....
        /*0054*/ 	.word	0x000082a0


	//   ....[5]....
        /*0058*/ 	.word	0x00008f10


	//   ....[6]....
        /*005c*/ 	.word	0x0000b300


	//   ....[7]....
        /*0060*/ 	.word	0x0000bf40


	//----- nvinfo : EIATTR_EXIT_INSTR_OFFSETS
	.align		4
.L_6791:
        /*0064*/ 	.byte	0x04, 0x1c
        /*0066*/ 	.short	(.L_6793 - .L_6792)


	//   ....[0]....
.L_6792:
        /*0068*/ 	.word	0x000091f0


	//   ....[1]....
        /*006c*/ 	.word	0x0000b480


	//   ....[2]....
        /*0070*/ 	.word	0x0000b4a0


	//   ....[3]....
        /*0074*/ 	.word	0x0000b540


	//   ....[4]....
        /*0078*/ 	.word	0x0000b570


	//   ....[5]....
        /*007c*/ 	.word	0x0000b590


	//   ....[6]....
        /*0080*/ 	.word	0x0000b620


	//   ....[7]....
        /*0084*/ 	.word	0x0000b660


	//   ....[8]....
        /*0088*/ 	.word	0x0000b700


	//   ....[9]....
        /*008c*/ 	.word	0x0000b750


	//   ....[10]....
        /*0090*/ 	.word	0x0000b780


	//   ....[11]....
        /*0094*/ 	.word	0x0000b840


	//   ....[12]....
        /*0098*/ 	.word	0x0000b9b0


	//   ....[13]....
        /*009c*/ 	.word	0x0000bb20


	//   ....[14]....
        /*00a0*/ 	.word	0x0000bc80


	//   ....[15]....
        /*00a4*/ 	.word	0x0000bcc0


	//   ....[16]....
        /*00a8*/ 	.word	0x0000bcf0


	//   ....[17]....
        /*00ac*/ 	.word	0x0000bda0


	//   ....[18]....
        /*00b0*/ 	.word	0x0000bde0


	//   ....[19]....
        /*00b4*/ 	.word	0x0000bf50


	//   ....[20]....
        /*00b8*/ 	.word	0x0000c060


	//   ....[21]....
        /*00bc*/ 	.word	0x0000c1a0


	//   ....[22]....
        /*00c0*/ 	.word	0x0000c1e0


	//----- nvinfo : EIATTR_MAX_THREADS
	.align		4
.L_6793:
        /*00c4*/ 	.byte	0x04, 0x05
        /*00c6*/ 	.short	(.L_6795 - .L_6794)
.L_6794:
        /*00c8*/ 	.word	0x00000080
        /*00cc*/ 	.word	0x00000001
        /*00d0*/ 	.word	0x00000001


	//----- nvinfo : EIATTR_CRS_STACK_SIZE
	.align		4
.L_6795:
        /*00d4*/ 	.byte	0x04, 0x1e
        /*00d6*/ 	.short	(.L_6797 - .L_6796)
.L_6796:
        /*00d8*/ 	.word	0x00000000


	//----- nvinfo : EIATTR_CBANK_PARAM_SIZE
	.align		4
.L_6797:
        /*00dc*/ 	.byte	0x03, 0x19
        /*00de*/ 	.short	0x0220


	//----- nvinfo : EIATTR_PARAM_CBANK
	.align		4
        /*00e0*/ 	.byte	0x04, 0x0a
        /*00e2*/ 	.short	(.L_6799 - .L_6798)
	.align		4
.L_6798:
        /*00e4*/ 	.word	index@(.nv.constant0._ZN2at6native18elementwise_kernelILi128ELi4EZNS0_15gpu_kernel_implINS0_13AUnaryFunctorIaaaZZZNS0_19minimum_kernel_cudaERNS_18TensorIteratorBaseEENKUlvE_clEvENKUlvE0_clEvEUlaaE_EEEEvS5_RKT_EUliE_EEviT1_)
        /*00e8*/ 	.short	0x0380
        /*00ea*/ 	.short	0x0220


	//----- nvinfo : EIATTR_SW_WAR
	.align		4
.L_6799:
        /*00ec*/ 	.byte	0x04, 0x36
        /*00ee*/ 	.short	(.L_6801 - .L_6800)
.L_6800:
        /*00f0*/ 	.word	0x00000008
.L_6801:


//--------------------- .nv.info._ZN2at6native27unrolled_elementwise_kernelINS0_13AUnaryFunctorIaaaZZZNS0_19minimum_kernel_cudaERNS_18TensorIteratorBaseEENKUlvE_clEvENKUlvE0_clEvEUlaaE_EESt5arrayIPcLm2EELi4E23TrivialOffsetCalculatorILi1EjESD_NS0_6memory12LoadWithCastILi1EEENSE_13StoreWithCastILi1EEEEEviT_T0_T2_T3_T4_T5_ --------------------------
	.section	.nv.info._ZN2at6native27unrolled_elementwise_kernelINS0_13AUnaryFunctorIaaaZZZNS0_19minimum_kernel_cudaERNS_18TensorIteratorBaseEENKUlvE_clEvENKUlvE0_clEvEUlaaE_EESt5arrayIPcLm2EELi4E23TrivialOffsetCalculatorILi1EjESD_NS0_6memory12LoadWithCastILi1EEENSE_13StoreWithCastILi1EEEEEviT_T0_T2_T3_T4_T5_,"",@"SHT_CUDA_INFO"
	.sectionflags	@""
	.align	4


	//----- nvinfo : EIATTR_CUDA_API_VERSION
	.align		4
        /*0000*/ 	.byte	0x04, 0x37
        /*0002*/ 	.short	(.L_6803 - .L_6802)
.L_6802:
        /*0004*/ 	.word	0x00000082


	//----- nvinfo : EIATTR_KPARAM_INFO
	.align		4
.L_6803:
        /*0008*/ 	.byte	0x04, 0x17
        /*000a*/ 	.short	(.L_6805 - .L_6804)
.L_6804:
        /*000c*/ 	.word	0x00000000
        /*0010*/ 	.short	0x0006
        /*0012*/ 	.short	0x0024
        /*0014*/ 	.byte	0x00, 0xf0, 0x21, 0x00


	//----- nvinfo : EIATTR_KPARAM_INFO
	.align		4
.L_6805:
        /*0018*/ 	.byte	0x04, 0x17
        /*001a*/ 	.short	(.L_6807 - .L_6806)
.L_6806:
        /*001c*/ 	.word	0x00000000
        /*0020*/ 	.short	0x0005
        /*0022*/ 	.short	0x001c
        /*0024*/ 	.byte	0x00, 0xf0, 0x21, 0x00


	//----- nvinfo : EIATTR_KPARAM_INFO
	.align		4
.L_6807:
        /*0028*/ 	.byte	0x04, 0x17
        /*002a*/ 	.short	(.L_6809 - .L_6808)
.L_6808:
        /*002c*/ 	.word	0x00000000
        /*0030*/ 	.short	0x0004
        /*0032*/ 	.short	0x0019
        /*0034*/ 	.byte	0x00, 0xf0, 0x05, 0x00


	//----- nvinfo : EIATTR_KPARAM_INFO
	.align		4
.L_6809:
        /*0038*/ 	.byte	0x04, 0x17
        /*003a*/ 	.short	(.L_6811 - .L_6810)
.L_6810:
        /*003c*/ 	.word	0x00000000
        /*0040*/ 	.short	0x0003
        /*0042*/ 	.short	0x0018
        /*0044*/ 	.byte	0x00, 0xf0, 0x05, 0x00


	//----- nvinfo : EIATTR_KPARAM_INFO
	.align		4
.L_6811:
        /*0048*/ 	.byte	0x04, 0x17
        /*004a*/ 	.short	(.L_6813 - .L_6812)
.L_6812:
        /*004c*/ 	.word	0x00000000
        /*0050*/ 	.short	0x0002
        /*0052*/ 	.short	0x0008
        /*0054*/ 	.byte	0x00, 0xf0, 0x41, 0x00


	//----- nvinfo : EIATTR_KPARAM_INFO
	.align		4
.L_6813:
        /*0058*/ 	.byte	0x04, 0x17
        /*005a*/ 	.short	(.L_6815 - .L_6814)
.L_6814:
        /*005c*/ 	.word	0x00000000
        /*0060*/ 	.short	0x0001
        /*0062*/ 	.short	0x0004
        /*0064*/ 	.byte	0x00, 0xf0, 0x09, 0x00


	//----- nvinfo : EIATTR_KPARAM_INFO
	.align		4
.L_6815:
        /*0068*/ 	.byte	0x04, 0x17
        /*006a*/ 	.short	(.L_6817 - .L_6816)
.L_6816:
        /*006c*/ 	.word	0x00000000
        /*0070*/ 	.short	0x0000
        /*0072*/ 	.short	0x0000
        /*0074*/ 	.byte	0x00, 0xf0, 0x11, 0x00


	//----- nvinfo : EIATTR_SPARSE_MMA_MASK
	.align		4
.L_6817:
        /*0078*/ 	.byte	0x03, 0x50
        /*007a*/ 	.short	0x0000


	//----- nvinfo : EIATTR_MAXREG_COUNT
	.align		4
        /*007c*/ 	.byte	0x03, 0x1b
        /*007e*/ 	.short	0x00ff


	//----- nvinfo : EIATTR_EXTERNS
	.align		4
        /*0080*/ 	.byte	0x04, 0x0f
        /*0082*/ 	.short	(.L_6819 - .L_6818)


	//   ....[0]....
	.align		4
.L_6818:
        /*0084*/ 	.word	index@(__assertfail)


	//----- nvinfo : EIATTR_MERCURY_ISA_VERSION
	.align		4
.L_6819:
        /*0088*/ 	.byte	0x03, 0x5f
        /*008a*/ 	.short	0x0101


	//----- nvinfo : EIATTR_VRC_CTA_INIT_COUNT
	.align		4
        /*008c*/ 	.byte	0x02, 0x4a
	.zero		1
	.zero		1


	//----- nvinfo : EIATTR_SYSCALL_OFFSETS
	.align		4
        /*0090*/ 	.byte	0x04, 0x46
        /*0092*/ 	.short	(.L_6821 - .L_6820)


	//   ....[0]....
.L_6820:
        /*0094*/ 	.word	0x00000e30


	//   ....[1]....
        /*0098*/ 	.word	0x00001de0


	//   ....[2]....
        /*009c*/ 	.word	0x00002cd0


	//   ....[3]....
        /*00a0*/ 	.word	0x00003bc0


	//   ....[4]....
        /*00a4*/ 	.word	0x00004ac0


	//   ....[5]....
        /*00a8*/ 	.word	0x00005880


	//   ....[6]....
        /*00ac*/ 	.word	0x00006760


	//   ....[7]....
        /*00b0*/ 	.word	0x00007620


	//----- nvinfo : EIATTR_EXIT_INSTR_OFFSETS
	.align		4
.L_6821:
        /*00b4*/ 	.byte	0x04, 0x1c
        /*00b6*/ 	.short	(.L_6823 - .L_6822)


	//   ....[0]....
.L_6822:
        /*00b8*/ 	.word	0x00006a30


	//   ....[1]....
        /*00bc*/ 	.word	0x00006b60


	//   ....[2]....
        /*00c0*/ 	.word	0x00006b80


	//   ....[3]....
        /*00c4*/ 	.word	0x00006c20


	//   ....[4]....
        /*00c8*/ 	.word	0x00006c50


	//   ....[5]....
        /*00cc*/ 	.word	0x00006c70


	//   ....[6]....
        /*00d0*/ 	.word	0x00006d00


	//   ....[7]....
        /*00d4*/ 	.word	0x00006d40


	//   ....[8]....
        /*00d8*/ 	.word	0x00006de0


	//   ....[9]....
        /*00dc*/ 	.word	0x00006e30


	//   ....[10]....
        /*00e0*/ 	.word	0x00006e60


	//   ....[11]....
        /*00e4*/ 	.word	0x00006f20


	//   ....[12]....
        /*00e8*/ 	.word	0x00007090


	//   ....[13]....
        /*00ec*/ 	.word	0x00007200


	//   ....[14]....
        /*00f0*/ 	.word	0x00007360


	//   ....[15]....
        /*00f4*/ 	.word	0x000073a0


	//   ....[16]....
        /*00f8*/ 	.word	0x000073d0


	//   ....[17]....
        /*00fc*/ 	.word	0x00007480


	//   ....[18]....
        /*0100*/ 	.word	0x000074c0


	//   ....[19]....
        /*0104*/ 	.word	0x00007630


	//   ....[20]....
        /*0108*/ 	.word	0x00007740


	//   ....[21]....
        /*010c*/ 	.word	0x00007880


	//   ....[22]....
        /*0110*/ 	.word	0x000078c0


	//----- nvinfo : EIATTR_MAX_THREADS
	.align		4
.L_6823:
        /*0114*/ 	.byte	0x04, 0x05
        /*0116*/ 	.short	(.L_6825 - .L_6824)
.L_6824:
        /*0118*/ 	.word	0x00000080
        /*011c*/ 	.word	0x00000001
        /*0120*/ 	.word	0x00000001


	//----- nvinfo : EIATTR_CRS_STACK_SIZE
	.align		4
.L_6825:
        /*0124*/ 	.byte	0x04, 0x1e
        /*0126*/ 	.short	(.L_6827 - .L_6826)
.L_6826:
        /*0128*/ 	.word	0x00000000


	//----- nvinfo : EIATTR_CBANK_PARAM_SIZE
	.align		4
.L_6827:
        /*012c*/ 	.byte	0x03, 0x19
        /*012e*/ 	.short	0x002c


	//----- nvinfo : EIATTR_PARAM_CBANK
	.align		4
        /*0130*/ 	.byte	0x04, 0x0a
        /*0132*/ 	.short	(.L_6829 - .L_6828)
	.align		4
.L_6828:
        /*0134*/ 	.word	index@(.nv.constant0._ZN2at6native27unrolled_elementwise_kernelINS0_13AUnaryFunctorIaaaZZZNS0_19minimum_kernel_cudaERNS_18TensorIteratorBaseEENKUlvE_clEvENKUlvE0_clEvEUlaaE_EESt5arrayIPcLm2EELi4E23TrivialOffsetCalculatorILi1EjESD_NS0_6memory12LoadWithCastILi1EEENSE_13StoreWithCastILi1EEEEEviT_T0_T2_T3_T4_T5_)
        /*0138*/ 	.short	0x0380
        /*013a*/ 	.short	0x002c


	//----- nvinfo : EIATTR_SW_WAR
	.align		4
.L_6829:
        /*013c*/ 	.byte	0x04, 0x36
        /*013e*/ 	.short	(.L_6831 - .L_6830)
.L_6830:
        /*0140*/ 	.word	0x00000008
.L_6831:


//--------------------- .nv.info._ZN2at6native18elementwise_kernelILi128ELi4EZNS0_22gpu_kernel_impl_nocastINS0_13AUnaryFunctorIaaaZZZNS0_19minimum_kernel_cudaERNS_18TensorIteratorBaseEENKUlvE_clEvENKUlvE0_clEvEUlaaE_EEEEvS5_RKT_EUliE_EEviT1_ --------------------------
	.section	.nv.info._ZN2at6native18elementwise_kernelILi128ELi4EZNS0_22gpu_kernel_impl_nocastINS0_13AUnaryFunctorIaaaZZZNS0_19minimum_kernel_cudaERNS_18TensorIteratorBaseEENKUlvE_clEvENKUlvE0_clEvEUlaaE_EEEEvS5_RKT_EUliE_EEviT1_,"",@"SHT_CUDA_INFO"
	.sectionflags	@""
	.align	4


	//----- nvinfo : EIATTR_CUDA_API_VERSION
	.align		4
        /*0000*/ 	.byte	0x04, 0x37
        /*0002*/ 	.short	(.L_6833 - .L_6832)
.L_6832:
        /*0004*/ 	.word	0x00000082


	//----- nvinfo : EIATTR_KPARAM_INFO
	.align		4
.L_6833:
        /*0008*/ 	.byte	0x04, 0x17
        /*000a*/ 	.short	(.L_6835 - .L_6834)
.L_6834:
        /*000c*/ 	.word	0x00000000
        /*0010*/ 	.short	0x0001
        /*0012*/ 	.short	0x0008
        /*0014*/ 	.byte	0x00, 0xf0, 0x61, 0x08


	//----- nvinfo : EIATTR_KPARAM_INFO
	.align		4
.L_6835:
        /*0018*/ 	.byte	0x04, 0x17
        /*001a*/ 	.short	(.L_6837 - .L_6836)
.L_6836:
        /*001c*/ 	.word	0x00000000
        /*0020*/ 	.short	0x0000
        /*0022*/ 	.short	0x0000
        /*0024*/ 	.byte	0x00, 0xf0, 0x11, 0x00


	//----- nvinfo : EIATTR_SPARSE_MMA_MASK
	.align		4
.L_6837:
        /*0028*/ 	.byte	0x03, 0x50
        /*002a*/ 	.short	0x0000


	//----- nvinfo : EIATTR_MAXREG_COUNT
	.align		4
        /*002c*/ 	.byte	0x03, 0x1b
        /*002e*/ 	.short	0x0080


	//----- nvinfo : EIATTR_MERCURY_ISA_VERSION
	.align		4
        /*0030*/ 	.byte	0x03, 0x5f
        /*0032*/ 	.short	0x0101


	//----- nvinfo : EIATTR_VRC_CTA_INIT_COUNT
	.align		4
        /*0034*/ 	.byte	0x02, 0x4a
	.zero		1
	.zero		1


	//----- nvinfo : EIATTR_EXIT_INSTR_OFFSETS
	.align		4
        /*0038*/ 	.byte	0x04, 0x1c
        /*003a*/ 	.short	(.L_6839 - .L_6838)


	//   ....[0]....
.L_6838:
        /*003c*/ 	.word	0x00000310


	//   ....[1]....
        /*0040*/ 	.word	0x00000390


	//   ....[2]....
        /*0044*/ 	.word	0x00003eb0


	//   ....[3]....
        /*0048*/ 	.word	0x00005200


	//----- nvinfo : EIATTR_MAX_THREADS
	.align		4
.L_6839:
        /*004c*/ 	.byte	0x04, 0x05
        /*004e*/ 	.short	(.L_6841 - .L_6840)
.L_6840:
        /*0050*/ 	.word	0x00000080
        /*0054*/ 	.word	0x00000001
        /*0058*/ 	.word	0x00000001


	//----- nvinfo : EIATTR_CRS_STACK_SIZE
	.align		4
.L_6841:
        /*005c*/ 	.byte	0x04, 0x1e
        /*005e*/ 	.short	(.L_6843 - .L_6842)
.L_6842:
        /*0060*/ 	.word	0x00000000


	//----- nvinfo : EIATTR_CBANK_PARAM_SIZE
	.align		4
.L_6843:
        /*0064*/ 	.byte	0x03, 0x19
        /*0066*/ 	.short	0x0220


	//----- nvinfo : EIATTR_PARAM_CBANK
	.align		4
        /*0068*/ 	.byte	0x04, 0x0a
        /*006a*/ 	.short	(.L_6845 - .L_6844)
	.align		4
.L_6844:
        /*006c*/ 	.word	index@(.nv.constant0._ZN2at6native18elementwise_kernelILi128ELi4EZNS0_22gpu_kernel_impl_nocastINS0_13AUnaryFunctorIaaaZZZNS0_19minimum_kernel_cudaERNS_18TensorIteratorBaseEENKUlvE_clEvENKUlvE0_clEvEUlaaE_EEEEvS5_RKT_EUliE_EEviT1_)
        /*0070*/ 	.short	0x0380
        /*0072*/ 	.short	0x0220


	//----- nvinfo : EIATTR_SW_WAR
	.align		4
.L_6845:
        /*0074*/ 	.byte	0x04, 0x36
        /*0076*/ 	.short	(.L_6847 - .L_6846)
.L_6846:
        /*0078*/ 	.word	0x00000008
.L_6847:


//--------------------- .nv.info._ZN2at6native27unrolled_elementwise_kernelINS0_13AUnaryFunctorIaaaZZZNS0_19minimum_kernel_cudaERNS_18TensorIteratorBaseEENKUlvE_clEvENKUlvE0_clEvEUlaaE_EESt5arrayIPcLm2EELi4E23TrivialOffsetCalculatorILi1EjESD_NS0_6memory15LoadWithoutCastENSE_16StoreWithoutCastEEEviT_T0_T2_T3_T4_T5_ --------------------------
	.section	.nv.info._ZN2at6native27unrolled_elementwise_kernelINS0_13AUnaryFunctorIaaaZZZNS0_19minimum_kernel_cudaERNS_18TensorIteratorBaseEENKUlvE_clEvENKUlvE0_clEvEUlaaE_EESt5arrayIPcLm2EELi4E23TrivialOffsetCalculatorILi1EjESD_NS0_6memory15LoadWithoutCastENSE_16StoreWithoutCastEEEviT_T0_T2_T3_T4_T5_,"",@"SHT_CUDA_INFO"
	.sectionflags	@""
	.align	4


	//----- nvinfo : EIATTR_CUDA_API_VERSION
	.align		4
        /*0000*/ 	.byte	0x04, 0x37
        /*0002*/ 	.short	(.L_6849 - .L_6848)
.L_6848:
        /*0004*/ 	.word	0x00000082


	//----- nvinfo : EIATTR_KPARAM_INFO
	.align		4
.L_6849:
        /*0008*/ 	.byte	0x04, 0x17
        /*000a*/ 	.short	(.L_6851 - .L_6850)
.L_6850:
        /*000c*/ 	.word	0x00000000
        /*0010*/ 	.short	0x0006
        /*0012*/ 	.short	0x001b
        /*0014*/ 	.byte	0x00, 0xf0, 0x05, 0x00


	//----- nvinfo : EIATTR_KPARAM_INFO
	.align		4
.L_6851:
        /*0018*/ 	.byte	0x04, 0x17
        /*001a*/ 	.short	(.L_6853 - .L_6852)
.L_6852:
        /*001c*/ 	.word	0x00000000
        /*0020*/ 	.short	0x0005
        /*0022*/ 	.short	0x001a
        /*0024*/ 	.byte	0x00, 0xf0, 0x05, 0x00


	//----- nvinfo : EIATTR_KPARAM_INFO
	.align		4
.L_6853:
        /*0028*/ 	.byte	0x04, 0x17
        /*002a*/ 	.short	(.L_6855 - .L_6854)
.L_6854:
        /*002c*/ 	.word	0x00000000
        /*0030*/ 	.short	0x0004
        /*0032*/ 	.short	0x0019
        /*0034*/ 	.byte	0x00, 0xf0, 0x05, 0x00


	//----- nvinfo : EIATTR_KPARAM_INFO
	.align		4
.L_6855:
        /*0038*/ 	.byte	0x04, 0x17
        /*003a*/ 	.short	(.L_6857 - .L_6856)
.L_6856:
        /*003c*/ 	.word	0x00000000
        /*0040*/ 	.short	0x0003
        /*0042*/ 	.short	0x0018
        /*0044*/ 	.byte	0x00, 0xf0, 0x05, 0x00


	//----- nvinfo : EIATTR_KPARAM_INFO
	.align		4
.L_6857:
        /*0048*/ 	.byte	0x04, 0x17
        /*004a*/ 	.short	(.L_6859 - .L_6858)
.L_6858:
        /*004c*/ 	.word	0x00000000
        /*0050*/ 	.short	0x0002
        /*0052*/ 	.short	0x0008
        /*0054*/ 	.byte	0x00, 0xf0, 0x41, 0x00


	//----- nvinfo : EIATTR_KPARAM_INFO
	.align		4
.L_6859:
        /*0058*/ 	.byte	0x04, 0x17
        /*005a*/ 	.short	(.L_6861 - .L_6860)
.L_6860:
        /*005c*/ 	.word	0x00000000
        /*0060*/ 	.short	0x0001
        /*0062*/ 	.short	0x0004
        /*0064*/ 	.byte	0x00, 0xf0, 0x09, 0x00


	//----- nvinfo : EIATTR_KPARAM_INFO
	.align		4
.L_6861:
        /*0068*/ 	.byte	0x04, 0x17
        /*006a*/ 	.short	(.L_6863 - .L_6862)
.L_6862:
        /*006c*/ 	.word	0x00000000
        /*0070*/ 	.short	0x0000
        /*0072*/ 	.short	0x0000
        /*0074*/ 	.byte	0x00, 0xf0, 0x11, 0x00


	//----- nvinfo : EIATTR_SPARSE_MMA_MASK
	.align		4
.L_6863:
        /*0078*/ 	.byte	0x03, 0x50
        /*007a*/ 	.short	0x0000


	//----- nvinfo : EIATTR_MAXREG_COUNT
	.align		4
        /*007c*/ 	.byte	0x03, 0x1b
        /*007e*/ 	.short	0x00ff


	//----- nvinfo : EIATTR_MERCURY_ISA_VERSION
	.align		4
        /*0080*/ 	.byte	0x03, 0x5f
        /*0082*/ 	.short	0x0101


	//----- nvinfo : EIATTR_VRC_CTA_INIT_COUNT
	.align		4
        /*0084*/ 	.byte	0x02, 0x4a
	.zero		1
	.zero		1


	//----- nvinfo : EIATTR_EXIT_INSTR_OFFSETS
	.align		4
        /*0088*/ 	.byte	0x04, 0x1c
        /*008a*/ 	.short	(.L_6865 - .L_6864)


	//   ....[0]....
.L_6864:
        /*008c*/ 	.word	0x00000520


	//   ....[1]....
        /*0090*/ 	.word	0x00000580


	//----- nvinfo : EIATTR_MAX_THREADS
	.align		4
.L_6865:
        /*0094*/ 	.byte	0x04, 0x05
        /*0096*/ 	.short	(.L_6867 - .L_6866)
.L_6866:
        /*0098*/ 	.word	0x00000080
        /*009c*/ 	.word	0x00000001
        /*00a0*/ 	.word	0x00000001


	//----- nvinfo : EIATTR_CRS_STACK_SIZE
	.align		4
.L_6867:
        /*00a4*/ 	.byte	0x04, 0x1e
        /*00a6*/ 	.short	(.L_6869 - .L_6868)
.L_6868:
        /*00a8*/ 	.word	0x00000000


	//----- nvinfo : EIATTR_CBANK_PARAM_SIZE
	.align		4
.L_6869:
        /*00ac*/ 	.byte	0x03, 0x19
        /*00ae*/ 	.short	0x001c


	//----- nvinfo : EIATTR_PARAM_CBANK
	.align		4
        /*00b0*/ 	.byte	0x04, 0x0a
        /*00b2*/ 	.short	(.L_6871 - .L_6870)
	.align		4
.L_6870:
        /*00b4*/ 	.word	index@(.nv.constant0._ZN2at6native27unrolled_elementwise_kernelINS0_13AUnaryFunctorIaaaZZZNS0_19minimum_kernel_cudaERNS_18TensorIteratorBaseEENKUlvE_clEvENKUlvE0_clEvEUlaaE_EESt5arrayIPcLm2EELi4E23TrivialOffsetCalculatorILi1EjESD_NS0_6memory15LoadWithoutCastENSE_16StoreWithoutCastEEEviT_T0_T2_T3_T4_T5_)
        /*00b8*/ 	.short	0x0380
        /*00ba*/ 	.short	0x001c


	//----- nvinfo : EIATTR_SW_WAR
	.align		4
.L_6871:
        /*00bc*/ 	.byte	0x04, 0x36
        /*00be*/ 	.short	(.L_6873 - .L_6872)
.L_6872:
        /*00c0*/ 	.word	0x00000008
.L_6873:


//--------------------- .nv.info._ZN2at6native29vectorized_elementwise_kernelILi2ENS0_13AUnaryFunctorIaaaZZZNS0_19minimum_kernel_cudaERNS_18TensorIteratorBaseEENKUlvE_clEvENKUlvE0_clEvEUlaaE_EESt5arrayIPcLm2EEEEviT0_T1_ --------------------------
	.section	.nv.info._ZN2at6native29vectorized_elementwise_kernelILi2ENS0_13AUnaryFunctorIaaaZZZNS0_19minimum_kernel_cudaERNS_18TensorIteratorBaseEENKUlvE_clEvENKUlvE0_clEvEUlaaE_EESt5arrayIPcLm2EEEEviT0_T1_,"",@"SHT_CUDA_INFO"
	.sectionflags	@""
	.align	4


	//----- nvinfo : EIATTR_CUDA_API_VERSION
	.align		4
        /*0000*/ 	.byte	0x04, 0x37
        /*0002*/ 	.short	(.L_6875 - .L_6874)
.L_6874:
        /*0004*/ 	.word	0x00000082


	//----- nvinfo : EIATTR_KPARAM_INFO
	.align		4
.L_6875:
        /*0008*/ 	.byte	0x04, 0x17
        /*000a*/ 	.short	(.L_6877 - .L_6876)
.L_6876:
        /*000c*/ 	.word	0x00000000
        /*0010*/ 	.short	0x0002
        /*0012*/ 	.short	0x0008
        /*0014*/ 	.byte	0x00, 0xf0, 0x41, 0x00


	//----- nvinfo : EIATTR_KPARAM_INFO
	.align		4
.L_6877:
        /*0018*/ 	.byte	0x04, 0x17
        /*001a*/ 	.short	(.L_6879 - .L_6878)
.L_6878:
        /*001c*/ 	.word	0x00000000
        /*0020*/ 	.short	0x0001
        /*0022*/ 	.short	0x0004
        /*0024*/ 	.byte	0x00, 0xf0, 0x09, 0x00


	//----- nvinfo : EIATTR_KPARAM_INFO
	.align		4
.L_6879:
        /*0028*/ 	.byte	0x04, 0x17
        /*002a*/ 	.short	(.L_6881 - .L_6880)
.L_6880:
        /*002c*/ 	.word	0x00000000
        /*0030*/ 	.short	0x0000
        /*0032*/ 	.short	0x0000
        /*0034*/ 	.byte	0x00, 0xf0, 0x11, 0x00


	//----- nvinfo : EIATTR_SPARSE_MMA_MASK
	.align		4
.L_6881:
        /*0038*/ 	.byte	0x03, 0x50
        /*003a*/ 	.short	0x0000


	//----- nvinfo : EIATTR_MAXREG_COUNT
	.align		4
        /*003c*/ 	.byte	0x03, 0x1b
        /*003e*/ 	.short	0x00ff


	//----- nvinfo : EIATTR_MERCURY_ISA_VERSION
	.align		4
        /*0040*/ 	.byte	0x03, 0x5f
        /*0042*/ 	.short	0x0101


	//----- nvinfo : EIATTR_VRC_CTA_INIT_COUNT
	.align		4
        /*0044*/ 	.byte	0x02, 0x4a
	.zero		1
	.zero		1


	//----- nvinfo : EIATTR_EXIT_INSTR_OFFSETS
	.align		4
        /*0048*/ 	.byte	0x04, 0x1c
        /*004a*/ 	.short	(.L_6883 - .L_6882)


	//   ....[0]....
.L_6882:
        /*004c*/ 	.word	0x00000a20


	//   ....[1]....
        /*0050*/ 	.word	0x00000a80


	//   ....[2]....
        /*0054*/ 	.word	0x00000e10


	//----- nvinfo : EIATTR_MAX_THREADS
	.align		4
.L_6883:
        /*0058*/ 	.byte	0x04, 0x05
        /*005a*/ 	.short	(.L_6885 - .L_6884)
.L_6884:
        /*005c*/ 	.word	0x00000080
        /*0060*/ 	.word	0x00000001
        /*0064*/ 	.word	0x00000001


	//----- nvinfo : EIATTR_CRS_STACK_SIZE
	.align		4
.L_6885:
        /*0068*/ 	.byte	0x04, 0x1e
        /*006a*/ 	.short	(.L_6887 - .L_6886)
.L_6886:
        /*006c*/ 	.word	0x00000000


	//----- nvinfo : EIATTR_CBANK_PARAM_SIZE
	.align		4
.L_6887:
        /*0070*/ 	.byte	0x03, 0x19
        /*0072*/ 	.short	0x0018


	//----- nvinfo : EIATTR_PARAM_CBANK
	.align		4
        /*0074*/ 	.byte	0x04, 0x0a
        /*0076*/ 	.short	(.L_6889 - .L_6888)
	.align		4
.L_6888:
        /*0078*/ 	.word	index@(.nv.constant0._ZN2at6native29vectorized_elementwise_kernelILi2ENS0_13AUnaryFunctorIaaaZZZNS0_19minimum_kernel_cudaERNS_18TensorIteratorBaseEENKUlvE_clEvENKUlvE0_clEvEUlaaE_EESt5arrayIPcLm2EEEEviT0_T1_)
        /*007c*/ 	.short	0x0380
        /*007e*/ 	.short	0x0018


	//----- nvinfo : EIATTR_SW_WAR
	.align		4
.L_6889:
        /*0080*/ 	.byte	0x04, 0x36
        /*0082*/ 	.short	(.L_6891 - .L_6890)
.L_6890:
        /*0084*/ 	.word	0x00000008
.L_6891:


//--------------------- .nv.info._ZN2at6native29vectorized_elementwise_kernelILi4ENS0_13AUnaryFunctorIaaaZZZNS0_19minimum_kernel_cudaERNS_18TensorIteratorBaseEENKUlvE_clEvENKUlvE0_clEvEUlaaE_EESt5arrayIPcLm2EEEEviT0_T1_ --------------------------
	.section	.nv.info._ZN2at6native29vectorized_elementwise_kernelILi4ENS0_13AUnaryFunctorIaaaZZZNS0_19minimum_kernel_cudaERNS_18TensorIteratorBaseEENKUlvE_clEvENKUlvE0_clEvEUlaaE_EESt5arrayIPcLm2EEEEviT0_T1_,"",@"SHT_CUDA_INFO"
	.sectionflags	@""
	.align	4


	//----- nvinfo : EIATTR_CUDA_API_VERSION
	.align		4
        /*0000*/ 	.byte	0x04, 0x37
        /*0002*/ 	.short	(.L_6893 - .L_6892)
.L_6892:
        /*0004*/ 	.word	0x00000082


	//----- nvinfo : EIATTR_KPARAM_INFO
	.align		4
.L_6893:
        /*0008*/ 	.byte	0x04, 0x17
        /*000a*/ 	.short	(.L_6895 - .L_6894)
.L_6894:
        /*000c*/ 	.word	0x00000000
        /*0010*/ 	.short	0x0002
        /*0012*/ 	.short	0x0008
        /*0014*/ 	.byte	0x00, 0xf0, 0x41, 0x00


	//----- nvinfo : EIATTR_KPARAM_INFO
	.align		4
.L_6895:
        /*0018*/ 	.byte	0x04, 0x17
        /*001a*/ 	.short	(.L_6897 - .L_6896)
.L_6896:
        /*001c*/ 	.word	0x00000000
        /*0020*/ 	.short	0x0001
        /*0022*/ 	.short	0x0004
        /*0024*/ 	.byte	0x00, 0xf0, 0x09, 0x00


	//----- nvinfo : EIATTR_KPARAM_INFO
	.align		4
.L_6897:
        /*0028*/ 	.byte	0x04, 0x17
        /*002a*/ 	.short	(.L_6899 - .L_6898)
.L_6898:
        /*002c*/ 	.word	0x00000000
        /*0030*/ 	.short	0x0000
        /*0032*/ 	.short	0x0000
        /*0034*/ 	.byte	0x00, 0xf0, 0x11, 0x00


	//----- nvinfo : EIATTR_SPARSE_MMA_MASK
	.align		4
.L_6899:
        /*0038*/ 	.byte	0x03, 0x50
        /*003a*/ 	.short	0x0000


	//----- nvinfo : EIATTR_MAXREG_COUNT
	.align		4
        /*003c*/ 	.byte	0x03, 0x1b
        /*003e*/ 	.short	0x00ff


	//----- nvinfo : EIATTR_MERCURY_ISA_VERSION
	.align		4
        /*0040*/ 	.byte	0x03, 0x5f
        /*0042*/ 	.short	0x0101


	//----- nvinfo : EIATTR_VRC_CTA_INIT_COUNT
	.align		4
        /*0044*/ 	.byte	0x02, 0x4a
	.zero		1
	.zero		1


	//----- nvinfo : EIATTR_EXIT_INSTR_OFFSETS
	.align		4
        /*0048*/ 	.byte	0x04, 0x1c
        /*004a*/ 	.short	(.L_6901 - .L_6900)


	//   ....[0]....
.L_6900:
        /*004c*/ 	.word	0x00000a20


	//   ....[1]....
        /*0050*/ 	.word	0x00000a80


	//   ....[2]....
        /*0054*/ 	.word	0x00000e70


	//----- nvinfo : EIATTR_MAX_THREADS
	.align		4
.L_6901:
        /*0058*/ 	.byte	0x04, 0x05
        /*005a*/ 	.short	(.L_6903 - .L_6902)
.L_6902:
        /*005c*/ 	.word	0x00000080
        /*0060*/ 	.word	0x00000001
        /*0064*/ 	.word	0x00000001


	//----- nvinfo : EIATTR_CRS_STACK_SIZE
	.align		4
.L_6903:
        /*0068*/ 	.byte	0x04, 0x1e
        /*006a*/ 	.short	(.L_6905 - .L_6904)
.L_6904:
        /*006c*/ 	.word	0x00000000


	//----- nvinfo : EIATTR_CBANK_PARAM_SIZE
	.align		4
.L_6905:
        /*0070*/ 	.byte	0x03, 0x19
        /*0072*/ 	.short	0x0018


	//----- nvinfo : EIATTR_PARAM_CBANK
	.align		4
        /*0074*/ 	.byte	0x04, 0x0a
        /*0076*/ 	.short	(.L_6907 - .L_6906)
	.align		4
.L_6906:
        /*0078*/ 	.word	index@(.nv.constant0._ZN2at6native29vectorized_elementwise_kernelILi4ENS0_13AUnaryFunctorIaaaZZZNS0_19minimum_kernel_cudaERNS_18TensorIteratorBaseEENKUlvE_clEvENKUlvE0_clEvEUlaaE_EESt5arrayIPcLm2EEEEviT0_T1_)
        /*007c*/ 	.short	0x0380
        /*007e*/ 	.short	0x0018


	//----- nvinfo : EIATTR_SW_WAR
	.align		4
.L_6907:
        /*0080*/ 	.byte	0x04, 0x36
        /*0082*/ 	.short	(.L_6909 - .L_6908)
.L_6908:
        /*0084*/ 	.word	0x00000008
.L_6909:


//--------------------- .nv.info._ZN2at6native29vectorized_elementwise_kernelILi8ENS0_13AUnaryFunctorIaaaZZZNS0_19minimum_kernel_cudaERNS_18TensorIteratorBaseEENKUlvE_clEvENKUlvE0_clEvEUlaaE_EESt5arrayIPcLm2EEEEviT0_T1_ --------------------------
	.section	.nv.info._ZN2at6native29vectorized_elementwise_kernelILi8ENS0_13AUnaryFunctorIaaaZZZNS0_19minimum_kernel_cudaERNS_18TensorIteratorBaseEENKUlvE_clEvENKUlvE0_clEvEUlaaE_EESt5arrayIPcLm2EEEEviT0_T1_,"",@"SHT_CUDA_INFO"
	.sectionflags	@""
	.align	4


	//----- nvinfo : EIATTR_CUDA_API_VERSION
	.align		4
        /*0000*/ 	.byte	0x04, 0x37
        /*0002*/ 	.short	(.L_6911 - .L_6910)
.L_6910:
        /*0004*/ 	.word	0x00000082


	//----- nvinfo : EIATTR_KPARAM_INFO
	.align		4
.L_6911:
        /*0008*/ 	.byte	0x04, 0x17
        /*000a*/ 	.short	(.L_6913 - .L_6912)
.L_6912:
        /*000c*/ 	.word	0x00000000
        /*0010*/ 	.short	0x0002
        /*0012*/ 	.short	0x0008
        /*0014*/ 	.byte	0x00, 0xf0, 0x41, 0x00


	//----- nvinfo : EIATTR_KPARAM_INFO
	.align		4
.L_6913:
        /*0018*/ 	.byte	0x04, 0x17
        /*001a*/ 	.short	(.L_6915 - .L_6914)
.L_6914:
        /*001c*/ 	.word	0x00000000
        /*0020*/ 	.short	0x0001
        /*0022*/ 	.short	0x0004
        /*0024*/ 	.byte	0x00, 0xf0, 0x09, 0x00


	//----- nvinfo : EIATTR_KPARAM_INFO
	.align		4
.L_6915:
        /*0028*/ 	.byte	0x04, 0x17
        /*002a*/ 	.short	(.L_6917 - .L_6916)
.L_6916:
        /*002c*/ 	.word	0x00000000
        /*0030*/ 	.short	0x0000
        /*0032*/ 	.short	0x0000
        /*0034*/ 	.byte	0x00, 0xf0, 0x11, 0x00


	//----- nvinfo : EIATTR_SPARSE_MMA_MASK
	.align		4
.L_6917:
        /*0038*/ 	.byte	0x03, 0x50
        /*003a*/ 	.short	0x0000


	//----- nvinfo : EIATTR_MAXREG_COUNT
	.align		4
        /*003c*/ 	.byte	0x03, 0x1b
        /*003e*/ 	.short	0x00ff


	//----- nvinfo : EIATTR_MERCURY_ISA_VERSION
	.align		4
        /*0040*/ 	.byte	0x03, 0x5f
        /*0042*/ 	.short	0x0101


	//----- nvinfo : EIATTR_VRC_CTA_INIT_COUNT
	.align		4
        /*0044*/ 	.byte	0x02, 0x4a
	.zero		1
	.zero		1


	//----- nvinfo : EIATTR_EXIT_INSTR_OFFSETS
	.align		4
        /*0048*/ 	.byte	0x04, 0x1c
        /*004a*/ 	.short	(.L_6919 - .L_6918)


	//   ....[0]....
.L_6918:
        /*004c*/ 	.word	0x00000a20


	//   ....[1]....
        /*0050*/ 	.word	0x00000a80


	//   ....[2]....
        /*0054*/ 	.word	0x00000e40


	//----- nvinfo : EIATTR_MAX_THREADS
	.align		4
.L_6919:
        /*0058*/ 	.byte	0x04, 0x05
        /*005a*/ 	.short	(.L_6921 - .L_6920)
.L_6920:
        /*005c*/ 	.word	0x00000080
        /*0060*/ 	.word	0x00000001
        /*0064*/ 	.word	0x00000001


	//----- nvinfo : EIATTR_CRS_STACK_SIZE
	.align		4
.L_6921:
        /*0068*/ 	.byte	0x04, 0x1e
        /*006a*/ 	.short	(.L_6923 - .L_6922)
.L_6922:
        /*006c*/ 	.word	0x00000000


	//----- nvinfo : EIATTR_CBANK_PARAM_SIZE
	.align		4
.L_6923:
        /*0070*/ 	.byte	0x03, 0x19
        /*0072*/ 	.short	0x0018


	//----- nvinfo : EIATTR_PARAM_CBANK
	.align		4
        /*0074*/ 	.byte	0x04, 0x0a
        /*0076*/ 	.short	(.L_6925 - .L_6924)
	.align		4
.L_6924:
        /*0078*/ 	.word	index@(.nv.constant0._ZN2at6native29vectorized_elementwise_kernelILi8ENS0_13AUnaryFunctorIaaaZZZNS0_19minimum_kernel_cudaERNS_18TensorIteratorBaseEENKUlvE_clEvENKUlvE0_clEvEUlaaE_EESt5arrayIPcLm2EEEEviT0_T1_)
        /*007c*/ 	.short	0x0380
        /*007e*/ 	.short	0x0018


	//----- nvinfo : EIATTR_SW_WAR
	.align		4
.L_6925:
        /*0080*/ 	.byte	0x04, 0x36
        /*0082*/ 	.short	(.L_6927 - .L_6926)
.L_6926:
        /*0084*/ 	.word	0x00000008
.L_6927:


//--------------------- .nv.info._ZN2at6native18elementwise_kernelILi128ELi4EZNS0_15gpu_kernel_implINS0_13BinaryFunctorIaaaZZZNS0_19minimum_kernel_cudaERNS_18TensorIteratorBaseEENKUlvE_clEvENKUlvE0_clEvEUlaaE_EEEEvS5_RKT_EUliE_EEviT1_ --------------------------
	.section	.nv.info._ZN2at6native18elementwise_kernelILi128ELi4EZNS0_15gpu_kernel_implINS0_13BinaryFunctorIaaaZZZNS0_19minimum_kernel_cudaERNS_18TensorIteratorBaseEENKUlvE_clEvENKUlvE0_clEvEUlaaE_EEEEvS5_RKT_EUliE_EEviT1_,"",@"SHT_CUDA_INFO"
	.sectionflags	@""
	.align	4


	//----- nvinfo : EIATTR_CUDA_API_VERSION
	.align		4
        /*0000*/ 	.byte	0x04, 0x37
        /*0002*/ 	.short	(.L_6929 - .L_6928)
.L_6928:
        /*0004*/ 	.word	0x00000082


	//----- nvinfo : EIATTR_KPARAM_INFO
	.align		4
.L_6929:
        /*0008*/ 	.byte	0x04, 0x17
        /*000a*/ 	.short	(.L_6931 - .L_6930)
.L_6930:
        /*000c*/ 	.word	0x00000000
        /*0010*/ 	.short	0x0001
        /*0012*/ 	.short	0x0008
        /*0014*/ 	.byte	0x00, 0xf0, 0x21, 0x0a


	//----- nvinfo : EIATTR_KPARAM_INFO
	.align		4
.L_6931:
        /*0018*/ 	.byte	0x04, 0x17
        /*001a*/ 	.short	(.L_6933 - .L_6932)
.L_6932:
        /*001c*/ 	.word	0x00000000
        /*0020*/ 	.short	0x0000
        /*0022*/ 	.short	0x0000
        /*0024*/ 	.byte	0x00, 0xf0, 0x11, 0x00


	//----- nvinfo : EIATTR_SPARSE_MMA_MASK
	.align		4
.L_6933:
        /*0028*/ 	.byte	0x03, 0x50
        /*002a*/ 	.short	0x0000


	//----- nvinfo : EIATTR_MAXREG_COUNT
	.align		4
        /*002c*/ 	.byte	0x03, 0x1b
        /*002e*/ 	.short	0x0080


	//----- nvinfo : EIATTR_EXTERNS
	.align		4
        /*0030*/ 	.byte	0x04, 0x0f
        /*0032*/ 	.short	(.L_6935 - .L_6934)


	//   ....[0]....
	.align		4
.L_6934:
        /*0034*/ 	.word	index@(__assertfail)


	//----- nvinfo : EIATTR_MERCURY_ISA_VERSION
	.align		4
.L_6935:
        /*0038*/ 	.byte	0x03, 0x5f
        /*003a*/ 	.short	0x0101


	//----- nvinfo : EIATTR_VRC_CTA_INIT_COUNT
	.align		4
        /*003c*/ 	.byte	0x02, 0x4a
	.zero		1
	.zero		1


	//----- nvinfo : EIATTR_SYSCALL_OFFSETS
	.align		4
        /*0040*/ 	.byte	0x04, 0x46
        /*0042*/ 	.short	(.L_6937 - .L_6936)


	//   ....[0]....
.L_6936:
        /*0044*/ 	.word	0x00002460


	//   ....[1]....
        /*0048*/ 	.word	0x000032b0


	//   ....[2]....
        /*004c*/ 	.word	0x00004110


	//   ....[3]....
        /*0050*/ 	.word	0x00006700


	//   ....[4]....
        /*0054*/ 	.word	0x00007550


	//   ....[5]....
        /*0058*/ 	.word	0x000081c0


	//   ....[6]....
        /*005c*/ 	.word	0x0000a8d0


	//   ....[7]....
        /*0060*/ 	.word	0x0000b720


	//   ....[8]....
        /*0064*/ 	.word	0x0000c390


	//   ....[9]....
        /*0068*/ 	.word	0x0000eac0


	//   ....[10]....
        /*006c*/ 	.word	0x0000f910


	//   ....[11]....
        /*0070*/ 	.word	0x00010550


	//----- nvinfo : EIATTR_EXIT_INSTR_OFFSETS
	.align		4
.L_6937:
        /*0074*/ 	.byte	0x04, 0x1c
        /*0076*/ 	.short	(.L_6939 - .L_6938)


	//   ....[0]....
.L_6938:
        /*0078*/ 	.word	0x0000c670


	//   ....[1]....
        /*007c*/ 	.word	0x0000fa90


	//   ....[2]....
        /*0080*/ 	.word	0x0000fab0


	//   ....[3]....
        /*0084*/ 	.word	0x0000fb50


	//   ....[4]....
        /*0088*/ 	.word	0x0000fb80


	//   ....[5]....
        /*008c*/ 	.word	0x0000fba0


	//   ....[6]....
        /*0090*/ 	.word	0x0000fc30


	//   ....[7]....
        /*0094*/ 	.word	0x0000fc70


	//   ....[8]....
        /*0098*/ 	.word	0x0000fd10


	//   ....[9]....
        /*009c*/ 	.word	0x0000fd60


	//   ....[10]....
        /*00a0*/ 	.word	0x0000fd90


	//   ....[11]....
        /*00a4*/ 	.word	0x0000fe50


	//   ....[12]....
        /*00a8*/ 	.word	0x0000ffc0


	//   ....[13]....
        /*00ac*/ 	.word	0x00010130


	//   ....[14]....
        /*00b0*/ 	.word	0x00010290


	//   ....[15]....
        /*00b4*/ 	.word	0x000102d0


	//   ....[16]....
        /*00b8*/ 	.word	0x00010300


	//   ....[17]....
        /*00bc*/ 	.word	0x000103b0


	//   ....[18]....
        /*00c0*/ 	.word	0x000103f0


	//   ....[19]....
        /*00c4*/ 	.word	0x00010560


	//   ....[20]....
        /*00c8*/ 	.word	0x00010670


	//   ....[21]....
        /*00cc*/ 	.word	0x000107b0


	//   ....[22]....
        /*00d0*/ 	.word	0x000107f0


	//----- nvinfo : EIATTR_MAX_THREADS
	.align		4
.L_6939:
        /*00d4*/ 	.byte	0x04, 0x05
        /*00d6*/ 	.short	(.L_6941 - .L_6940)
.L_6940:
        /*00d8*/ 	.word	0x00000080
        /*00dc*/ 	.word	0x00000001
        /*00e0*/ 	.word	0x00000001


	//----- nvinfo : EIATTR_CRS_STACK_SIZE
	.align		4
.L_6941:
        /*00e4*/ 	.byte	0x04, 0x1e
        /*00e6*/ 	.short	(.L_6943 - .L_6942)
.L_6942:
        /*00e8*/ 	.word	0x00000000


	//----- nvinfo : EIATTR_CBANK_PARAM_SIZE
	.align		4
.L_6943:
        /*00ec*/ 	.byte	0x03, 0x19
        /*00ee*/ 	.short	0x0290


	//----- nvinfo : EIATTR_PARAM_CBANK
	.align		4
        /*00f0*/ 	.byte	0x04, 0x0a
        /*00f2*/ 	.short	(.L_6945 - .L_6944)
	.align		4
.L_6944:
        /*00f4*/ 	.word	index@(.nv.constant0._ZN2at6native18elementwise_kernelILi128ELi4EZNS0_15gpu_kernel_implINS0_13BinaryFunctorIaaaZZZNS0_19minimum_kernel_cudaERNS_18TensorIteratorBaseEENKUlvE_clEvENKUlvE0_clEvEUlaaE_EEEEvS5_RKT_EUliE_EEviT1_)
        /*00f8*/ 	.short	0x0380
        /*00fa*/ 	.short	0x0290


	//----- nvinfo : EIATTR_SW_WAR
	.align		4
.L_6945:
        /*00fc*/ 	.byte	0x04, 0x36
        /*00fe*/ 	.short	(.L_6947 - .L_6946)
.L_6946:
        /*0100*/ 	.word	0x00000008
.L_6947:


//--------------------- .nv.info._ZN2at6native27unrolled_elementwise_kernelINS0_13BinaryFunctorIaaaZZZNS0_19minimum_kernel_cudaERNS_18TensorIteratorBaseEENKUlvE_clEvENKUlvE0_clEvEUlaaE_EESt5arrayIPcLm3EELi4E23TrivialOffsetCalculatorILi2EjESC_ILi1EjENS0_6memory12LoadWithCastILi2EEENSF_13StoreWithCastILi1EEEEEviT_T0_T2_T3_T4_T5_ --------------------------
	.section	.nv.info._ZN2at6native27unrolled_elementwise_kernelINS0_13BinaryFunctorIaaaZZZNS0_19minimum_kernel_cudaERNS_18TensorIteratorBaseEENKUlvE_clEvENKUlvE0_clEvEUlaaE_EESt5arrayIPcLm3EELi4E23TrivialOffsetCalculatorILi2EjESC_ILi1EjENS0_6memory12LoadWithCastILi2EEENSF_13StoreWithCastILi1EEEEEviT_T0_T2_T3_T4_T5_,"",@"SHT_CUDA_INFO"
	.sectionflags	@""
	.align	4


	//----- nvinfo : EIATTR_CUDA_API_VERSION
	.align		4
        /*0000*/ 	.byte	0x04, 0x37
        /*0002*/ 	.short	(.L_6949 - .L_6948)
.L_6948:
        /*0004*/ 	.word	0x00000082


	//----- nvinfo : EIATTR_KPARAM_INFO
	.align		4
.L_6949:
        /*0008*/ 	.byte	0x04, 0x17
        /*000a*/ 	.short	(.L_6951 - .L_6950)
.L_6950:
        /*000c*/ 	.word	0x00000000
        /*0010*/ 	.short	0x0006
        /*0012*/ 	.short	0x0030
        /*0014*/ 	.byte	0x00, 0xf0, 0x21, 0x00


	//----- nvinfo : EIATTR_KPARAM_INFO
	.align		4
.L_6951:
        /*0018*/ 	.byte	0x04, 0x17
        /*001a*/ 	.short	(.L_6953 - .L_6952)
.L_6952:
        /*001c*/ 	.word	0x00000000
        /*0020*/ 	.short	0x0005
        /*0022*/ 	.short	0x0024
        /*0024*/ 	.byte	0x00, 0xf0, 0x31, 0x00


	//----- nvinfo : EIATTR_KPARAM_INFO
	.align		4
.L_6953:
        /*0028*/ 	.byte	0x04, 0x17
        /*002a*/ 	.short	(.L_6955 - .L_6954)
.L_6954:
        /*002c*/ 	.word	0x00000000
        /*0030*/ 	.short	0x0004
        /*0032*/ 	.short	0x0021
        /*0034*/ 	.byte	0x00, 0xf0, 0x05, 0x00


	//----- nvinfo : EIATTR_KPARAM_INFO
	.align		4
.L_6955:
        /*0038*/ 	.byte	0x04, 0x17
        /*003a*/ 	.short	(.L_6957 - .L_6956)
.L_6956:
        /*003c*/ 	.word	0x00000000
        /*0040*/ 	.short	0x0003
        /*0042*/ 	.short	0x0020
        /*0044*/ 	.byte	0x00, 0xf0, 0x05, 0x00


	//----- nvinfo : EIATTR_KPARAM_INFO
	.align		4
.L_6957:
        /*0048*/ 	.byte	0x04, 0x17
        /*004a*/ 	.short	(.L_6959 - .L_6958)
.L_6958:
        /*004c*/ 	.word	0x00000000
        /*0050*/ 	.short	0x0002
        /*0052*/ 	.short	0x0008
        /*0054*/ 	.byte	0x00, 0xf0, 0x61, 0x00


	//----- nvinfo : EIATTR_KPARAM_INFO
	.align		4
.L_6959:
        /*0058*/ 	.byte	0x04, 0x17
        /*005a*/ 	.short	(.L_6961 - .L_6960)
.L_6960:
        /*005c*/ 	.word	0x00000000
        /*0060*/ 	.short	0x0001
        /*0062*/ 	.short	0x0004
        /*0064*/ 	.byte	0x00, 0xf0, 0x05, 0x00


	//----- nvinfo : EIATTR_KPARAM_INFO
	.align		4
.L_6961:
        /*0068*/ 	.byte	0x04, 0x17
        /*006a*/ 	.short	(.L_6963 - .L_6962)
.L_6962:
        /*006c*/ 	.word	0x00000000
        /*0070*/ 	.short	0x0000
        /*0072*/ 	.short	0x0000
        /*0074*/ 	.byte	0x00, 0xf0, 0x11, 0x00


	//----- nvinfo : EIATTR_SPARSE_MMA_MASK
	.align		4
.L_6963:
        /*0078*/ 	.byte	0x03, 0x50
        /*007a*/ 	.short	0x0000


	//----- nvinfo : EIATTR_MAXREG_COUNT
	.align		4
        /*007c*/ 	.byte	0x03, 0x1b
        /*007e*/ 	.short	0x00ff


	//----- nvinfo : EIATTR_EXTERNS
	.align		4
        /*0080*/ 	.byte	0x04, 0x0f
        /*0082*/ 	.short	(.L_6965 - .L_6964)


	//   ....[0]....
	.align		4
.L_6964:
        /*0084*/ 	.word	index@(__assertfail)


	//----- nvinfo : EIATTR_MERCURY_ISA_VERSION
	.align		4
.L_6965:
        /*0088*/ 	.byte	0x03, 0x5f
        /*008a*/ 	.short	0x0101


	//----- nvinfo : EIATTR_VRC_CTA_INIT_COUNT
	.align		4
        /*008c*/ 	.byte	0x02, 0x4a
	.zero		1
	.zero		1


	//----- nvinfo : EIATTR_SYSCALL_OFFSETS
	.align		4
        /*0090*/ 	.byte	0x04, 0x46
        /*0092*/ 	.short	(.L_6967 - .L_6966)


	//   ....[0]....
.L_6966:
        /*0094*/ 	.word	0x00000e50


	//   ....[1]....
        /*0098*/ 	.word	0x00001cd0


	//   ....[2]....
        /*009c*/ 	.word	0x00002c90


	//   ....[3]....
        /*00a0*/ 	.word	0x00003b10


	//   ....[4]....
        /*00a4*/ 	.word	0x00004a10


	//   ....[5]....
        /*00a8*/ 	.word	0x00005890


	//   ....[6]....
        /*00ac*/ 	.word	0x00006790


	//   ....[7]....
        /*00b0*/ 	.word	0x00007620


	//   ....[8]....
        /*00b4*/ 	.word	0x00008580


	//   ....[9]....
        /*00b8*/ 	.word	0x00009340


	//   ....[10]....
        /*00bc*/ 	.word	0x0000a220


	//   ....[11]....
        /*00c0*/ 	.word	0x0000b0e0


	//----- nvinfo : EIATTR_EXIT_INSTR_OFFSETS
	.align		4
.L_6967:
        /*00c4*/ 	.byte	0x04, 0x1c
        /*00c6*/ 	.short	(.L_6969 - .L_6968)


	//   ....[0]....
.L_6968:
        /*00c8*/ 	.word	0x0000a4f0


	//   ....[1]....
        /*00cc*/ 	.word	0x0000a620


	//   ....[2]....
        /*00d0*/ 	.word	0x0000a640


	//   ....[3]....
        /*00d4*/ 	.word	0x0000a6e0


	//   ....[4]....
        /*00d8*/ 	.word	0x0000a710


	//   ....[5]....
        /*00dc*/ 	.word	0x0000a730


	//   ....[6]....
        /*00e0*/ 	.word	0x0000a7c0


	//   ....[7]....
        /*00e4*/ 	.word	0x0000a800


	//   ....[8]....
        /*00e8*/ 	.word	0x0000a8a0


	//   ....[9]....
        /*00ec*/ 	.word	0x0000a8f0


	//   ....[10]....
        /*00f0*/ 	.word	0x0000a920


	//   ....[11]....
        /*00f4*/ 	.word	0x0000a9e0


	//   ....[12]....
        /*00f8*/ 	.word	0x0000ab50


	//   ....[13]....
        /*00fc*/ 	.word	0x0000acc0


	//   ....[14]....
        /*0100*/ 	.word	0x0000ae20


	//   ....[15]....
        /*0104*/ 	.word	0x0000ae60


	//   ....[16]....
        /*0108*/ 	.word	0x0000ae90


	//   ....[17]....
        /*010c*/ 	.word	0x0000af40


	//   ....[18]....
        /*0110*/ 	.word	0x0000af80


	//   ....[19]....
        /*0114*/ 	.word	0x0000b0f0


	//   ....[20]....
        /*0118*/ 	.word	0x0000b200


	//   ....[21]....
        /*011c*/ 	.word	0x0000b340


	//   ....[22]....
        /*0120*/ 	.word	0x0000b380


	//----- nvinfo : EIATTR_MAX_THREADS
	.align		4
.L_6969:
        /*0124*/ 	.byte	0x04, 0x05
        /*0126*/ 	.short	(.L_6971 - .L_6970)
.L_6970:
        /*0128*/ 	.word	0x00000080
        /*012c*/ 	.word	0x00000001
        /*0130*/ 	.word	0x00000001


	//----- nvinfo : EIATTR_CRS_STACK_SIZE
	.align		4
.L_6971:
        /*0134*/ 	.byte	0x04, 0x1e
        /*0136*/ 	.short	(.L_6973 - .L_6972)
.L_6972:
        /*0138*/ 	.word	0x00000000


	//----- nvinfo : EIATTR_CBANK_PARAM_SIZE
	.align		4
.L_6973:
        /*013c*/ 	.byte	0x03, 0x19
        /*013e*/ 	.short	0x0038


	//----- nvinfo : EIATTR_PARAM_CBANK
	.align		4
        /*0140*/ 	.byte	0x04, 0x0a
        /*0142*/ 	.short	(.L_6975 - .L_6974)
	.align		4
.L_6974:
        /*0144*/ 	.word	index@(.nv.constant0._ZN2at6native27unrolled_elementwise_kernelINS0_13BinaryFunctorIaaaZZZNS0_19minimum_kernel_cudaERNS_18TensorIteratorBaseEENKUlvE_clEvENKUlvE0_clEvEUlaaE_EESt5arrayIPcLm3EELi4E23TrivialOffsetCalculatorILi2EjESC_ILi1EjENS0_6memory12LoadWithCastILi2EEENSF_13StoreWithCastILi1EEEEEviT_T0_T2_T3_T4_T5_)
        /*0148*/ 	.short	0x0380
        /*014a*/ 	.short	0x0038


	//----- nvinfo : EIATTR_SW_WAR
	.align		4
.L_6975:
        /*014c*/ 	.byte	0x04, 0x36
        /*014e*/ 	.short	(.L_6977 - .L_6976)
.L_6976:
        /*0150*/ 	.word	0x00000008
.L_6977:


//--------------------- .nv.info._ZN2at6native18elementwise_kernelILi128ELi4EZNS0_22gpu_kernel_impl_nocastINS0_13BinaryFunctorIaaaZZZNS0_19minimum_kernel_cudaERNS_18TensorIteratorBaseEENKUlvE_clEvENKUlvE0_clEvEUlaaE_EEEEvS5_RKT_EUliE_EEviT1_ --------------------------
	.section	.nv.info._ZN2at6native18elementwise_kernelILi128ELi4EZNS0_22gpu_kernel_impl_nocastINS0_13BinaryFunctorIaaaZZZNS0_19minimum_kernel_cudaERNS_18TensorIteratorBaseEENKUlvE_clEvENKUlvE0_clEvEUlaaE_EEEEvS5_RKT_EUliE_EEviT1_,"",@"SHT_CUDA_INFO"
	.sectionflags	@""
	.align	4


	//----- nvinfo : EIATTR_CUDA_API_VERSION
	.align		4
        /*0000*/ 	.byte	0x04, 0x37
        /*0002*/ 	.short	(.L_6979 - .L_6978)
.L_6978:
        /*0004*/ 	.word	0x00000082


	//----- nvinfo : EIATTR_KPARAM_INFO
	.align		4
.L_6979:
        /*0008*/ 	.byte	0x04, 0x17
        /*000a*/ 	.short	(.L_6981 - .L_6980)
.L_6980:
        /*000c*/ 	.word	0x00000000
        /*0010*/ 	.short	0x0001
        /*0012*/ 	.short	0x0008
        /*0014*/ 	.byte	0x00, 0xf0, 0x21, 0x0a


	//----- nvinfo : EIATTR_KPARAM_INFO
	.align		4
.L_6981:
        /*0018*/ 	.byte	0x04, 0x17
        /*001a*/ 	.short	(.L_6983 - .L_6982)
.L_6982:
        /*001c*/ 	.word	0x00000000
        /*0020*/ 	.short	0x0000
        /*0022*/ 	.short	0x0000
        /*0024*/ 	.byte	0x00, 0xf0, 0x11, 0x00


	//----- nvinfo : EIATTR_SPARSE_MMA_MASK
	.align		4
.L_6983:
        /*0028*/ 	.byte	0x03, 0x50
        /*002a*/ 	.short	0x0000


	//----- nvinfo : EIATTR_MAXREG_COUNT
	.align		4
        /*002c*/ 	.byte	0x03, 0x1b
        /*002e*/ 	.short	0x0080


	//----- nvinfo : EIATTR_MERCURY_ISA_VERSION
	.align		4
        /*0030*/ 	.byte	0x03, 0x5f
        /*0032*/ 	.short	0x0101


	//----- nvinfo : EIATTR_VRC_CTA_INIT_COUNT
	.align		4
        /*0034*/ 	.byte	0x02, 0x4a
	.zero		1
	.zero		1


	//----- nvinfo : EIATTR_EXIT_INSTR_OFFSETS
	.align		4
        /*0038*/ 	.byte	0x04, 0x1c
        /*003a*/ 	.short	(.L_6985 - .L_6984)


	//   ....[0]....
.L_6984:
        /*003c*/ 	.word	0x00000300


	//   ....[1]....
        /*0040*/ 	.word	0x00000380


	//   ....[2]....
        /*0044*/ 	.word	0x00004860


	//   ....[3]....
        /*0048*/ 	.word	0x00005ef0


	//----- nvinfo : EIATTR_MAX_THREADS
	.align		4
.L_6985:
        /*004c*/ 	.byte	0x04, 0x05
        /*004e*/ 	.short	(.L_6987 - .L_6986)
.L_6986:
        /*0050*/ 	.word	0x00000080
        /*0054*/ 	.word	0x00000001
        /*0058*/ 	.word	0x00000001


	//----- nvinfo : EIATTR_CRS_STACK_SIZE
	.align		4
.L_6987:
        /*005c*/ 	.byte	0x04, 0x1e
        /*005e*/ 	.short	(.L_6989 - .L_6988)
.L_6988:
        /*0060*/ 	.word	0x00000000


	//----- nvinfo : EIATTR_CBANK_PARAM_SIZE
	.align		4
.L_6989:
        /*0064*/ 	.byte	0x03, 0x19
        /*0066*/ 	.short	0x0290


	//----- nvinfo : EIATTR_PARAM_CBANK
	.align		4
        /*0068*/ 	.byte	0x04, 0x0a
        /*006a*/ 	.short	(.L_6991 - .L_6990)
	.align		4
.L_6990:
        /*006c*/ 	.word	index@(.nv.constant0._ZN2at6native18elementwise_kernelILi128ELi4EZNS0_22gpu_kernel_impl_nocastINS0_13BinaryFunctorIaaaZZZNS0_19minimum_kernel_cudaERNS_18TensorIteratorBaseEENKUlvE_clEvENKUlvE0_clEvEUlaaE_EEEEvS5_RKT_EUliE_EEviT1_)
        /*0070*/ 	.short	0x0380
        /*0072*/ 	.short	0x0290


	//----- nvinfo : EIATTR_SW_WAR
	.align		4
.L_6991:
        /*0074*/ 	.byte	0x04, 0x36
        /*0076*/ 	.short	(.L_6993 - .L_6992)
.L_6992:
        /*0078*/ 	.word	0x00000008
.L_6993:


//--------------------- .nv.info._ZN2at6native27unrolled_elementwise_kernelINS0_13BinaryFunctorIaaaZZZNS0_19minimum_kernel_cudaERNS_18TensorIteratorBaseEENKUlvE_clEvENKUlvE0_clEvEUlaaE_EESt5arrayIPcLm3EELi4E23TrivialOffsetCalculatorILi2EjESC_ILi1EjENS0_6memory15LoadWithoutCastENSF_16StoreWithoutCastEEEviT_T0_T2_T3_T4_T5_ --------------------------
	.section	.nv.info._ZN2at6native27unrolled_elementwise_kernelINS0_13BinaryFunctorIaaaZZZNS0_19minimum_kernel_cudaERNS_18TensorIteratorBaseEENKUlvE_clEvENKUlvE0_clEvEUlaaE_EESt5arrayIPcLm3EELi4E23TrivialOffsetCalculatorILi2EjESC_ILi1EjENS0_6memory15LoadWithoutCastENSF_16StoreWithoutCastEEEviT_T0_T2_T3_T4_T5_,"",@"SHT_CUDA_INFO"
	.sectionflags	@""
	.align	4


	//----- nvinfo : EIATTR_CUDA_API_VERSION
	.align		4
        /*0000*/ 	.byte	0x04, 0x37
        /*0002*/ 	.short	(.L_6995 - .L_6994)
.L_6994:
        /*0004*/ 	.word	0x00000082


	//----- nvinfo : EIATTR_KPARAM_INFO
	.align		4
.L_6995:
        /*0008*/ 	.byte	0x04, 0x17
        /*000a*/ 	.short	(.L_6997 - .L_6996)
.L_6996:
        /*000c*/ 	.word	0x00000000
        /*0010*/ 	.short	0x0006
        /*0012*/ 	.short	0x0023
        /*0014*/ 	.byte	0x00, 0xf0, 0x05, 0x00


	//----- nvinfo : EIATTR_KPARAM_INFO
	.align		4
.L_6997:
        /*0018*/ 	.byte	0x04, 0x17
        /*001a*/ 	.short	(.L_6999 - .L_6998)
.L_6998:
        /*001c*/ 	.word	0x00000000
        /*0020*/ 	.short	0x0005
        /*0022*/ 	.short	0x0022
        /*0024*/ 	.byte	0x00, 0xf0, 0x05, 0x00


	//----- nvinfo : EIATTR_KPARAM_INFO
	.align		4
.L_6999:
        /*0028*/ 	.byte	0x04, 0x17
        /*002a*/ 	.short	(.L_7001 - .L_7000)
.L_7000:
        /*002c*/ 	.word	0x00000000
        /*0030*/ 	.short	0x0004
        /*0032*/ 	.short	0x0021
        /*0034*/ 	.byte	0x00, 0xf0, 0x05, 0x00


	//----- nvinfo : EIATTR_KPARAM_INFO
	.align		4
.L_7001:
        /*0038*/ 	.byte	0x04, 0x17
        /*003a*/ 	.short	(.L_7003 - .L_7002)
.L_7002:
        /*003c*/ 	.word	0x00000000
        /*0040*/ 	.short	0x0003
        /*0042*/ 	.short	0x0020
        /*0044*/ 	.byte	0x00, 0xf0, 0x05, 0x00


	//----- nvinfo : EIATTR_KPARAM_INFO
	.align		4
.L_7003:
        /*0048*/ 	.byte	0x04, 0x17
        /*004a*/ 	.short	(.L_7005 - .L_7004)
.L_7004:
        /*004c*/ 	.word	0x00000000
        /*0050*/ 	.short	0x0002
        /*0052*/ 	.short	0x0008
        /*0054*/ 	.byte	0x00, 0xf0, 0x61, 0x00


	//----- nvinfo : EIATTR_KPARAM_INFO
	.align		4
.L_7005:
        /*0058*/ 	.byte	0x04, 0x17
        /*005a*/ 	.short	(.L_7007 - .L_7006)
.L_7006:
        /*005c*/ 	.word	0x00000000
        /*0060*/ 	.short	0x0001
        /*0062*/ 	.short	0x0004
        /*0064*/ 	.byte	0x00, 0xf0, 0x05, 0x00


	//----- nvinfo : EIATTR_KPARAM_INFO
	.align		4
.L_7007:
        /*0068*/ 	.byte	0x04, 0x17
        /*006a*/ 	.short	(.L_7009 - .L_7008)
.L_7008:
        /*006c*/ 	.word	0x00000000
        /*0070*/ 	.short	0x0000
        /*0072*/ 	.short	0x0000
        /*0074*/ 	.byte	0x00, 0xf0, 0x11, 0x00


	//----- nvinfo : EIATTR_SPARSE_MMA_MASK
	.align		4
.L_7009:
        /*0078*/ 	.byte	0x03, 0x50
        /*007a*/ 	.short	0x0000


	//----- nvinfo : EIATTR_MAXREG_COUNT
	.align		4
        /*007c*/ 	.byte	0x03, 0x1b
        /*007e*/ 	.short	0x00ff


	//----- nvinfo : EIATTR_MERCURY_ISA_VERSION
	.align		4
        /*0080*/ 	.byte	0x03, 0x5f
        /*0082*/ 	.short	0x0101


	//----- nvinfo : EIATTR_VRC_CTA_INIT_COUNT
	.align		4
        /*0084*/ 	.byte	0x02, 0x4a
	.zero		1
	.zero		1


	//----- nvinfo : EIATTR_EXIT_INSTR_OFFSETS
	.align		4
        /*0088*/ 	.byte	0x04, 0x1c
        /*008a*/ 	.short	(.L_7011 - .L_7010)


	//   ....[0]....
.L_7010:
        /*008c*/ 	.word	0x000006c0


	//   ....[1]....
        /*0090*/ 	.word	0x00000720


	//----- nvinfo : EIATTR_MAX_THREADS
	.align		4
.L_7011:
        /*0094*/ 	.byte	0x04, 0x05
        /*0096*/ 	.short	(.L_7013 - .L_7012)
.L_7012:
        /*0098*/ 	.word	0x00000080
        /*009c*/ 	.word	0x00000001
        /*00a0*/ 	.word	0x00000001


	//----- nvinfo : EIATTR_CRS_STACK_SIZE
	.align		4
.L_7013:
        /*00a4*/ 	.byte	0x04, 0x1e
        /*00a6*/ 	.short	(.L_7015 - .L_7014)
.L_7014:
        /*00a8*/ 	.word	0x00000000


	//----- nvinfo : EIATTR_CBANK_PARAM_SIZE
	.align		4
.L_7015:
        /*00ac*/ 	.byte	0x03, 0x19
        /*00ae*/ 	.short	0x0024


	//----- nvinfo : EIATTR_PARAM_CBANK
	.align		4
        /*00b0*/ 	.byte	0x04, 0x0a
        /*00b2*/ 	.short	(.L_7017 - .L_7016)
	.align		4
.L_7016:
        /*00b4*/ 	.word	index@(.nv.constant0._ZN2at6native27unrolled_elementwise_kernelINS0_13BinaryFunctorIaaaZZZNS0_19minimum_kernel_cudaERNS_18TensorIteratorBaseEENKUlvE_clEvENKUlvE0_clEvEUlaaE_EESt5arrayIPcLm3EELi4E23TrivialOffsetCalculatorILi2EjESC_ILi1EjENS0_6memory15LoadWithoutCastENSF_16StoreWithoutCastEEEviT_T0_T2_T3_T4_T5_)
        /*00b8*/ 	.short	0x0380
        /*00ba*/ 	.short	0x0024


	//----- nvinfo : EIATTR_SW_WAR
	.align		4
.L_7017:
        /*00bc*/ 	.byte	0x04, 0x36
        /*00be*/ 	.short	(.L_7019 - .L_7018)
.L_7018:
        /*00c0*/ 	.word	0x00000008
.L_7019:


//--------------------- .nv.info._ZN2at6native29vectorized_elementwise_kernelILi2ENS0_13BinaryFunctorIaaaZZZNS0_19minimum_kernel_cudaERNS_18TensorIteratorBaseEENKUlvE_clEvENKUlvE0_clEvEUlaaE_EESt5arrayIPcLm3EEEEviT0_T1_ --------------------------
	.section	.nv.info._ZN2at6native29vectorized_elementwise_kernelILi2ENS0_13BinaryFunctorIaaaZZZNS0_19minimum_kernel_cudaERNS_18TensorIteratorBaseEENKUlvE_clEvENKUlvE0_clEvEUlaaE_EESt5arrayIPcLm3EEEEviT0_T1_,"",@"SHT_CUDA_INFO"
	.sectionflags	@""
	.align	4


	//----- nvinfo : EIATTR_CUDA_API_VERSION
	.align		4
        /*0000*/ 	.byte	0x04, 0x37
        /*0002*/ 	.short	(.L_7021 - .L_7020)
.L_7020:
        /*0004*/ 	.word	0x00000082


	//----- nvinfo : EIATTR_KPARAM_INFO
	.align		4
.L_7021:
        /*0008*/ 	.byte	0x04, 0x17
        /*000a*/ 	.short	(.L_7023 - .L_7022)
.L_7022:
        /*000c*/ 	.word	0x00000000
        /*0010*/ 	.short	0x0002
        /*0012*/ 	.short	0x0008
        /*0014*/ 	.byte	0x00, 0xf0, 0x61, 0x00


	//----- nvinfo : EIATTR_KPARAM_INFO
	.align		4
.L_7023:
        /*0018*/ 	.byte	0x04, 0x17
        /*001a*/ 	.short	(.L_7025 - .L_7024)
.L_7024:
        /*001c*/ 	.word	0x00000000
        /*0020*/ 	.short	0x0001
        /*0022*/ 	.short	0x0004
        /*0024*/ 	.byte	0x00, 0xf0, 0x05, 0x00


	//----- nvinfo : EIATTR_KPARAM_INFO
	.align		4
.L_7025:
        /*0028*/ 	.byte	0x04, 0x17
        /*002a*/ 	.short	(.L_7027 - .L_7026)
.L_7026:
        /*002c*/ 	.word	0x00000000
        /*0030*/ 	.short	0x0000
        /*0032*/ 	.short	0x0000
        /*0034*/ 	.byte	0x00, 0xf0, 0x11, 0x00


	//----- nvinfo : EIATTR_SPARSE_MMA_MASK
	.align		4
.L_7027:
        /*0038*/ 	.byte	0x03, 0x50
        /*003a*/ 	.short	0x0000


	//----- nvinfo : EIATTR_MAXREG_COUNT
	.align		4
        /*003c*/ 	.byte	0x03, 0x1b
        /*003e*/ 	.short	0x00ff


	//----- nvinfo : EIATTR_MERCURY_ISA_VERSION
	.align		4
        /*0040*/ 	.byte	0x03, 0x5f
        /*0042*/ 	.short	0x0101


	//----- nvinfo : EIATTR_VRC_CTA_INIT_COUNT
	.align		4
        /*0044*/ 	.byte	0x02, 0x4a
	.zero		1
	.zero		1


	//----- nvinfo : EIATTR_EXIT_INSTR_OFFSETS
	.align		4
        /*0048*/ 	.byte	0x04, 0x1c
        /*004a*/ 	.short	(.L_7029 - .L_7028)


	//   ....[0]....
.L_7028:
        /*004c*/ 	.word	0x00000d70


	//   ....[1]....
        /*0050*/ 	.word	0x00000dd0


	//   ....[2]....
        /*0054*/ 	.word	0x000012b0


	//----- nvinfo : EIATTR_MAX_THREADS
	.align		4
.L_7029:
        /*0058*/ 	.byte	0x04, 0x05
        /*005a*/ 	.short	(.L_7031 - .L_7030)
.L_7030:
        /*005c*/ 	.word	0x00000080
        /*0060*/ 	.word	0x00000001
        /*0064*/ 	.word	0x00000001


	//----- nvinfo : EIATTR_CRS_STACK_SIZE
	.align		4
.L_7031:
        /*0068*/ 	.byte	0x04, 0x1e
        /*006a*/ 	.short	(.L_7033 - .L_7032)
.L_7032:
        /*006c*/ 	.word	0x00000000


	//----- nvinfo : EIATTR_CBANK_PARAM_SIZE
	.align		4
.L_7033:
        /*0070*/ 	.byte	0x03, 0x19
        /*0072*/ 	.short	0x0020


	//----- nvinfo : EIATTR_PARAM_CBANK
	.align		4
        /*0074*/ 	.byte	0x04, 0x0a
        /*0076*/ 	.short	(.L_7035 - .L_7034)
	.align		4
.L_7034:
        /*0078*/ 	.word	index@(.nv.constant0._ZN2at6native29vectorized_elementwise_kernelILi2ENS0_13BinaryFunctorIaaaZZZNS0_19minimum_kernel_cudaERNS_18TensorIteratorBaseEENKUlvE_clEvENKUlvE0_clEvEUlaaE_EESt5arrayIPcLm3EEEEviT0_T1_)
        /*007c*/ 	.short	0x0380
        /*007e*/ 	.short	0x0020


	//----- nvinfo : EIATTR_SW_WAR
	.align		4
.L_7035:
        /*0080*/ 	.byte	0x04, 0x36
        /*0082*/ 	.short	(.L_7037 - .L_7036)
.L_7036:
        /*0084*/ 	.word	0x00000008
.L_7037:


//--------------------- .nv.info._ZN2at6native29vectorized_elementwise_kernelILi4ENS0_13BinaryFunctorIaaaZZZNS0_19minimum_kernel_cudaERNS_18TensorIteratorBaseEENKUlvE_clEvENKUlvE0_clEvEUlaaE_EESt5arrayIPcLm3EEEEviT0_T1_ --------------------------
	.section	.nv.info._ZN2at6native29vectorized_elementwise_kernelILi4ENS0_13BinaryFunctorIaaaZZZNS0_19minimum_kernel_cudaERNS_18TensorIteratorBaseEENKUlvE_clEvENKUlvE0_clEvEUlaaE_EESt5arrayIPcLm3EEEEviT0_T1_,"",@"SHT_CUDA_INFO"
	.sectionflags	@""
	.align	4


	//----- nvinfo : EIATTR_CUDA_API_VERSION
	.align		4
        /*0000*/ 	.byte	0x04, 0x37
        /*0002*/ 	.short	(.L_7039 - .L_7038)
.L_7038:
        /*0004*/ 	.word	0x00000082


	//----- nvinfo : EIATTR_KPARAM_INFO
	.align		4
.L_7039:
        /*0008*/ 	.byte	0x04, 0x17
        /*000a*/ 	.short	(.L_7041 - .L_7040)
.L_7040:
        /*000c*/ 	.word	0x00000000
        /*0010*/ 	.short	0x0002
        /*0012*/ 	.short	0x0008
        /*0014*/ 	.byte	0x00, 0xf0, 0x61, 0x00


	//----- nvinfo : EIATTR_KPARAM_INFO
	.align		4
.L_7041:
        /*0018*/ 	.byte	0x04, 0x17
        /*001a*/ 	.short	(.L_7043 - .L_7042)
.L_7042:
        /*001c*/ 	.word	0x00000000
        /*0020*/ 	.short	0x0001
        /*0022*/ 	.short	0x0004
        /*0024*/ 	.byte	0x00, 0xf0, 0x05, 0x00


	//----- nvinfo : EIATTR_KPARAM_INFO
	.align		4
.L_7043:
        /*0028*/ 	.byte	0x04, 0x17
        /*002a*/ 	.short	(.L_7045 - .L_7044)
.L_7044:
        /*002c*/ 	.word	0x00000000
        /*0030*/ 	.short	0x0000
        /*0032*/ 	.short	0x0000
        /*0034*/ 	.byte	0x00, 0xf0, 0x11, 0x00


	//----- nvinfo : EIATTR_SPARSE_MMA_MASK
	.align		4
.L_7045:
        /*0038*/ 	.byte	0x03, 0x50
        /*003a*/ 	.short	0x0000


	//----- nvinfo : EIATTR_MAXREG_COUNT
	.align		4
        /*003c*/ 	.byte	0x03, 0x1b
        /*003e*/ 	.short	0x00ff


	//----- nvinfo : EIATTR_MERCURY_ISA_VERSION
	.align		4
        /*0040*/ 	.byte	0x03, 0x5f
        /*0042*/ 	.short	0x0101


	//----- nvinfo : EIATTR_VRC_CTA_INIT_COUNT
	.align		4
        /*0044*/ 	.byte	0x02, 0x4a
	.zero		1
	.zero		1


	//----- nvinfo : EIATTR_EXIT_INSTR_OFFSETS
	.align		4
        /*0048*/ 	.byte	0x04, 0x1c
        /*004a*/ 	.short	(.L_7047 - .L_7046)


	//   ....[0]....
.L_7046:
        /*004c*/ 	.word	0x00000d70


	//   ....[1]....
        /*0050*/ 	.word	0x00000dd0


	//   ....[2]....
        /*0054*/ 	.word	0x000012a0


	//----- nvinfo : EIATTR_MAX_THREADS
	.align		4
.L_7047:
        /*0058*/ 	.byte	0x04, 0x05
        /*005a*/ 	.short	(.L_7049 - .L_7048)
.L_7048:
        /*005c*/ 	.word	0x00000080
        /*0060*/ 	.word	0x00000001
        /*0064*/ 	.word	0x00000001


	//----- nvinfo : EIATTR_CRS_STACK_SIZE
	.align		4
.L_7049:
        /*0068*/ 	.byte	0x04, 0x1e
        /*006a*/ 	.short	(.L_7051 - .L_7050)
.L_7050:
        /*006c*/ 	.word	0x00000000


	//----- nvinfo : EIATTR_CBANK_PARAM_SIZE
	.align		4
.L_7051:
        /*0070*/ 	.byte	0x03, 0x19
        /*0072*/ 	.short	0x0020


	//----- nvinfo : EIATTR_PARAM_CBANK
	.align		4
        /*0074*/ 	.byte	0x04, 0x0a
        /*0076*/ 	.short	(.L_7053 - .L_7052)
	.align		4
.L_7052:
        /*0078*/ 	.word	index@(.nv.constant0._ZN2at6native29vectorized_elementwise_kernelILi4ENS0_13BinaryFunctorIaaaZZZNS0_19minimum_kernel_cudaERNS_18TensorIteratorBaseEENKUlvE_clEvENKUlvE0_clEvEUlaaE_EESt5arrayIPcLm3EEEEviT0_T1_)
        /*007c*/ 	.short	0x0380
        /*007e*/ 	.short	0x0020


	//----- nvinfo : EIATTR_SW_WAR
	.align		4
.L_7053:
        /*0080*/ 	.byte	0x04, 0x36
        /*0082*/ 	.short	(.L_7055 - .L_7054)
.L_7054:
        /*0084*/ 	.word	0x00000008
.L_7055:


//--------------------- .nv.info._ZN2at6native29vectorized_elementwise_kernelILi8ENS0_13BinaryFunctorIaaaZZZNS0_19minimum_kernel_cudaERNS_18TensorIteratorBaseEENKUlvE_clEvENKUlvE0_clEvEUlaaE_EESt5arrayIPcLm3EEEEviT0_T1_ --------------------------
	.section	.nv.info._ZN2at6native29vectorized_elementwise_kernelILi8ENS0_13BinaryFunctorIaaaZZZNS0_19minimum_kernel_cudaERNS_18TensorIteratorBaseEENKUlvE_clEvENKUlvE0_clEvEUlaaE_EESt5arrayIPcLm3EEEEviT0_T1_,"",@"SHT_CUDA_INFO"
	.sectionflags	@""
	.align	4


	//----- nvinfo : EIATTR_CUDA_API_VERSION
	.align		4
        /*0000*/ 	.byte	0x04, 0x37
        /*0002*/ 	.short	(.L_7057 - .L_7056)
.L_7056:
        /*0004*/ 	.word	0x00000082


	//----- nvinfo : EIATTR_KPARAM_INFO
	.align		4
.L_7057:
        /*0008*/ 	.byte	0x04, 0x17
        /*000a*/ 	.short	(.L_7059 - .L_7058)
.L_7058:
        /*000c*/ 	.word	0x00000000
        /*0010*/ 	.short	0x0002
        /*0012*/ 	.short	0x0008
        /*0014*/ 	.byte	0x00, 0xf0, 0x61, 0x00


	//----- nvinfo : EIATTR_KPARAM_INFO
	.align		4
.L_7059:
        /*0018*/ 	.byte	0x04, 0x17
        /*001a*/ 	.short	(.L_7061 - .L_7060)
.L_7060:
        /*001c*/ 	.word	0x00000000
        /*0020*/ 	.short	0x0001
        /*0022*/ 	.short	0x0004
        /*0024*/ 	.byte	0x00, 0xf0, 0x05, 0x00


	//----- nvinfo : EIATTR_KPARAM_INFO
	.align		4
.L_7061:
        /*0028*/ 	.byte	0x04, 0x17
        /*002a*/ 	.short	(.L_7063 - .L_7062)
.L_7062:
        /*002c*/ 	.word	0x00000000
        /*0030*/ 	.short	0x0000
        /*0032*/ 	.short	0x0000
        /*0034*/ 	.byte	0x00, 0xf0, 0x11, 0x00


	//----- nvinfo : EIATTR_SPARSE_MMA_MASK
	.align		4
.L_7063:
        /*0038*/ 	.byte	0x03, 0x50
        /*003a*/ 	.short	0x0000


	//----- nvinfo : EIATTR_MAXREG_COUNT
	.align		4
        /*003c*/ 	.byte	0x03, 0x1b
        /*003e*/ 	.short	0x00ff


	//----- nvinfo : EIATTR_MERCURY_ISA_VERSION
	.align		4
        /*0040*/ 	.byte	0x03, 0x5f
        /*0042*/ 	.short	0x0101


	//----- nvinfo : EIATTR_VRC_CTA_INIT_COUNT
	.align		4
        /*0044*/ 	.byte	0x02, 0x4a
	.zero		1
	.zero		1


	//----- nvinfo : EIATTR_EXIT_INSTR_OFFSETS
	.align		4
        /*0048*/ 	.byte	0x04, 0x1c
        /*004a*/ 	.short	(.L_7065 - .L_7064)


	//   ....[0]....
.L_7064:
        /*004c*/ 	.word	0x00000d70


	//   ....[1]....
        /*0050*/ 	.word	0x00000dd0


	//   ....[2]....
        /*0054*/ 	.word	0x00001270


	//----- nvinfo : EIATTR_MAX_THREADS
	.align		4
.L_7065:
        /*0058*/ 	.byte	0x04, 0x05
        /*005a*/ 	.short	(.L_7067 - .L_7066)
.L_7066:
        /*005c*/ 	.word	0x00000080
        /*0060*/ 	.word	0x00000001
        /*0064*/ 	.word	0x00000001


	//----- nvinfo : EIATTR_CRS_STACK_SIZE
	.align		4
.L_7067:
        /*0068*/ 	.byte	0x04, 0x1e
        /*006a*/ 	.short	(.L_7069 - .L_7068)
.L_7068:
        /*006c*/ 	.word	0x00000000


	//----- nvinfo : EIATTR_CBANK_PARAM_SIZE
	.align		4
.L_7069:
        /*0070*/ 	.byte	0x03, 0x19
        /*0072*/ 	.short	0x0020


	//----- nvinfo : EIATTR_PARAM_CBANK
	.align		4
        /*0074*/ 	.byte	0x04, 0x0a
        /*0076*/ 	.short	(.L_7071 - .L_7070)
	.align		4
.L_7070:
        /*0078*/ 	.word	index@(.nv.constant0._ZN2at6native29vectorized_elementwise_kernelILi8ENS0_13BinaryFunctorIaaaZZZNS0_19minimum_kernel_cudaERNS_18TensorIteratorBaseEENKUlvE_clEvENKUlvE0_clEvEUlaaE_EESt5arrayIPcLm3EEEEviT0_T1_)
        /*007c*/ 	.short	0x0380
        /*007e*/ 	.short	0x0020


	//----- nvinfo : EIATTR_SW_WAR
	.align		4
.L_7071:
        /*0080*/ 	.byte	0x04, 0x36
        /*0082*/ 	.short	(.L_7073 - .L_7072)
.L_7072:
        /*0084*/ 	.word	0x00000008
.L_7073:


//--------------------- .nv.info._ZN2at6native18elementwise_kernelILi128ELi4EZNS0_15gpu_kernel_implINS0_13AUnaryFunctorIhhhZZZNS0_19minimum_kernel_cudaERNS_18TensorIteratorBaseEENKUlvE_clEvENKUlvE_clEvEUlhhE_EEEEvS5_RKT_EUliE_EEviT1_ --------------------------
	.section	.nv.info._ZN2at6native18elementwise_kernelILi128ELi4EZNS0_15gpu_kernel_implINS0_13AUnaryFunctorIhhhZZZNS0_19minimum_kernel_cudaERNS_18TensorIteratorBaseEENKUlvE_clEvENKUlvE_clEvEUlhhE_EEEEvS5_RKT_EUliE_EEviT1_,"",@"SHT_CUDA_INFO"
	.sectionflags	@""
	.align	4


	//----- nvinfo : EIATTR_CUDA_API_VERSION
	.align		4
        /*0000*/ 	.byte	0x04, 0x37
        /*0002*/ 	.short	(.L_7075 - .L_7074)
.L_7074:
        /*0004*/ 	.word	0x00000082


	//----- nvinfo : EIATTR_KPARAM_INFO
	.align		4
.L_7075:
        /*0008*/ 	.byte	0x04, 0x17
        /*000a*/ 	.short	(.L_7077 - .L_7076)
.L_7076:
        /*000c*/ 	.word	0x00000000
        /*0010*/ 	.short	0x0001
        /*0012*/ 	.short	0x0008
        /*0014*/ 	.byte	0x00, 0xf0, 0x61, 0x08


	//----- nvinfo : EIATTR_KPARAM_INFO
	.align		4
.L_7077:
        /*0018*/ 	.byte	0x04, 0x17
        /*001a*/ 	.short	(.L_7079 - .L_7078)
.L_7078:
        /*001c*/ 	.word	0x00000000
        /*0020*/ 	.short	0x0000
        /*0022*/ 	.short	0x0000
        /*0024*/ 	.byte	0x00, 0xf0, 0x11, 0x00


	//----- nvinfo : EIATTR_SPARSE_MMA_MASK
	.align		4
.L_7079:
        /*0028*/ 	.byte	0x03, 0x50
        /*002a*/ 	.short	0x0000


	//----- nvinfo : EIATTR_MAXREG_COUNT
	.align		4
        /*002c*/ 	.byte	0x03, 0x1b
        /*002e*/ 	.short	0x0080


	//----- nvinfo : EIATTR_EXTERNS
	.align		4
        /*0030*/ 	.byte	0x04, 0x0f
        /*0032*/ 	.short	(.L_7081 - .L_7080)


	//   ....[0]....
	.align		4
.L_7080:
        /*0034*/ 	.word	index@(__assertfail)


	//----- nvinfo : EIATTR_MERCURY_ISA_VERSION
	.align		4
.L_7081:
        /*0038*/ 	.byte	0x03, 0x5f
        /*003a*/ 	.short	0x0101


	//----- nvinfo : EIATTR_VRC_CTA_INIT_COUNT
	.align		4
        /*003c*/ 	.byte	0x02, 0x4a
	.zero		1
	.zero		1


	//----- nvinfo : EIATTR_SYSCALL_OFFSETS
	.align		4
        /*0040*/ 	.byte	0x04, 0x46
        /*0042*/ 	.short	(.L_7083 - .L_7082)


	//   ....[0]....
.L_7082:
        /*0044*/ 	.word	0x00002170


	//   ....[1]....
        /*0048*/ 	.word	0x00002ef0


	//   ....[2]....
        /*004c*/ 	.word	0x000051f0


	//   ....[3]....
        /*0050*/ 	.word	0x00005dd0


	//   ....[4]....
        /*0054*/ 	.word	0x000081a0


	//   ....[5]....
        /*0058*/ 	.word	0x00008d80


	//   ....[6]....
        /*005c*/ 	.word	0x0000b160


	//   ....[7]....
        /*0060*/ 	.word	0x0000bd00


	//----- nvinfo : EIATTR_EXIT_INSTR_OFFSETS
	.align		4
.L_7083:
        /*0064*/ 	.byte	0x04, 0x1c
        /*0066*/ 	.short	(.L_7085 - .L_7084)


	//   ....[0]....
.L_7084:
        /*0068*/ 	.word	0x00009010


	//   ....[1]....
        /*006c*/ 	.word	0x0000b2b0


	//   ....[2]....
        /*0070*/ 	.word	0x0000b2d0


	//   ....[3]....
        /*0074*/ 	.word	0x0000b370


	//   ....[4]....
        /*0078*/ 	.word	0x0000b3a0


	//   ....[5]....
        /*007c*/ 	.word	0x0000b3c0


	//   ....[6]....
        /*0080*/ 	.word	0x0000b450


	//   ....[7]....
        /*0084*/ 	.word	0x0000b490


	//   ....[8]....
        /*0088*/ 	.word	0x0000b530


	//   ....[9]....
        /*008c*/ 	.word	0x0000b580


	//   ....[10]....
        /*0090*/ 	.word	0x0000b5b0


	//   ....[11]....
        /*0094*/ 	.word	0x0000b670


	//   ....[12]....
        /*0098*/ 	.word	0x0000b7b0


	//   ....[13]....
        /*009c*/ 	.word	0x0000b8f0


	//   ....[14]....
        /*00a0*/ 	.word	0x0000ba40


	//   ....[15]....
        /*00a4*/ 	.word	0x0000ba80


	//   ....[16]....
        /*00a8*/ 	.word	0x0000bab0


	//   ....[17]....
        /*00ac*/ 	.word	0x0000bb60


	//   ....[18]....
        /*00b0*/ 	.word	0x0000bba0


	//   ....[19]....
        /*00b4*/ 	.word	0x0000bd10


	//   ....[20]....
        /*00b8*/ 	.word	0x0000bdf0


	//   ....[21]....
        /*00bc*/ 	.word	0x0000be90


	//   ....[22]....
        /*00c0*/ 	.word	0x0000bec0


	//   ....[23]....
        /*00c4*/ 	.word	0x0000bf10


	//   ....[24]....
        /*00c8*/ 	.word	0x0000bf50


	//----- nvinfo : EIATTR_MAX_THREADS
	.align		4
.L_7085:
        /*00cc*/ 	.byte	0x04, 0x05
        /*00ce*/ 	.short	(.L_7087 - .L_7086)
.L_7086:
        /*00d0*/ 	.word	0x00000080
        /*00d4*/ 	.word	0x00000001
        /*00d8*/ 	.word	0x00000001


	//----- nvinfo : EIATTR_CRS_STACK_SIZE
	.align		4
.L_7087:
        /*00dc*/ 	.byte	0x04, 0x1e
        /*00de*/ 	.short	(.L_7089 - .L_7088)
.L_7088:
        /*00e0*/ 	.word	0x00000000


	//----- nvinfo : EIATTR_CBANK_PARAM_SIZE
	.align		4
.L_7089:
        /*00e4*/ 	.byte	0x03, 0x19
        /*00e6*/ 	.short	0x0220


	//----- nvinfo : EIATTR_PARAM_CBANK
	.align		4
        /*00e8*/ 	.byte	0x04, 0x0a
        /*00ea*/ 	.short	(.L_7091 - .L_7090)
	.align		4
.L_7090:
        /*00ec*/ 	.word	index@(.nv.constant0._ZN2at6native18elementwise_kernelILi128ELi4EZNS0_15gpu_kernel_implINS0_13AUnaryFunctorIhhhZZZNS0_19minimum_kernel_cudaERNS_18TensorIteratorBaseEENKUlvE_clEvENKUlvE_clEvEUlhhE_EEEEvS5_RKT_EUliE_EEviT1_)
        /*00f0*/ 	.short	0x0380
        /*00f2*/ 	.short	0x0220


	//----- nvinfo : EIATTR_SW_WAR
	.align		4
.L_7091:
        /*00f4*/ 	.byte	0x04, 0x36
        /*00f6*/ 	.short	(.L_7093 - .L_7092)
.L_7092:
        /*00f8*/ 	.word	0x00000008
.L_7093:


//--------------------- .nv.info._ZN2at6native27unrolled_elementwise_kernelINS0_13AUnaryFunctorIhhhZZZNS0_19minimum_kernel_cudaERNS_18TensorIteratorBaseEENKUlvE_clEvENKUlvE_clEvEUlhhE_EESt5arrayIPcLm2EELi4E23TrivialOffsetCalculatorILi1EjESD_NS0_6memory12LoadWithCastILi1EEENSE_13StoreWithCastILi1EEEEEviT_T0_T2_T3_T4_T5_ --------------------------
	.section	.nv.info._ZN2at6native27unrolled_elementwise_kernelINS0_13AUnaryFunctorIhhhZZZNS0_19minimum_kernel_cudaERNS_18TensorIteratorBaseEENKUlvE_clEvENKUlvE_clEvEUlhhE_EESt5arrayIPcLm2EELi4E23TrivialOffsetCalculatorILi1EjESD_NS0_6memory12LoadWithCastILi1EEENSE_13StoreWithCastILi1EEEEEviT_T0_T2_T3_T4_T5_,"",@"SHT_CUDA_INFO"
	.sectionflags	@""
	.align	4


	//----- nvinfo : EIATTR_CUDA_API_VERSION
	.align		4
        /*0000*/ 	.byte	0x04, 0x37
        /*0002*/ 	.short	(.L_7095 - .L_7094)
.L_7094:
        /*0004*/ 	.word	0x00000082


	//----- nvinfo : EIATTR_KPARAM_INFO
	.align		4
.L_7095:
        /*0008*/ 	.byte	0x04, 0x17
        /*000a*/ 	.short	(.L_7097 - .L_7096)
.L_7096:
        /*000c*/ 	.word	0x00000000
        /*0010*/ 	.short	0x0006
        /*0012*/ 	.short	0x0024
        /*0014*/ 	.byte	0x00, 0xf0, 0x21, 0x00


	//----- nvinfo : EIATTR_KPARAM_INFO
	.align		4
.L_7097:
        /*0018*/ 	.byte	0x04, 0x17
        /*001a*/ 	.short	(.L_7099 - .L_7098)
.L_7098:
        /*001c*/ 	.word	0x00000000
        /*0020*/ 	.short	0x0005
        /*0022*/ 	.short	0x001c
        /*0024*/ 	.byte	0x00, 0xf0, 0x21, 0x00


	//----- nvinfo : EIATTR_KPARAM_INFO
	.align		4
.L_7099:
        /*0028*/ 	.byte	0x04, 0x17
        /*002a*/ 	.short	(.L_7101 - .L_7100)
.L_7100:
        /*002c*/ 	.word	0x00000000
        /*0030*/ 	.short	0x0004
        /*0032*/ 	.short	0x0019
        /*0034*/ 	.byte	0x00, 0xf0, 0x05, 0x00


	//----- nvinfo : EIATTR_KPARAM_INFO
	.align		4
.L_7101:
        /*0038*/ 	.byte	0x04, 0x17
        /*003a*/ 	.short	(.L_7103 - .L_7102)
.L_7102:
        /*003c*/ 	.word	0x00000000
        /*0040*/ 	.short	0x0003
        /*0042*/ 	.short	0x0018
        /*0044*/ 	.byte	0x00, 0xf0, 0x05, 0x00


	//----- nvinfo : EIATTR_KPARAM_INFO
	.align		4
.L_7103:
        /*0048*/ 	.byte	0x04, 0x17
        /*004a*/ 	.short	(.L_7105 - .L_7104)
.L_7104:
        /*004c*/ 	.word	0x00000000
        /*0050*/ 	.short	0x0002
        /*0052*/ 	.short	0x0008
        /*0054*/ 	.byte	0x00, 0xf0, 0x41, 0x00


	//----- nvinfo : EIATTR_KPARAM_INFO
	.align		4
.L_7105:
        /*0058*/ 	.byte	0x04, 0x17
        /*005a*/ 	.short	(.L_7107 - .L_7106)
.L_7106:
        /*005c*/ 	.word	0x00000000
        /*0060*/ 	.short	0x0001
        /*0062*/ 	.short	0x0004
        /*0064*/ 	.byte	0x00, 0xf0, 0x09, 0x00


	//----- nvinfo : EIATTR_KPARAM_INFO
	.align		4
.L_7107:
        /*0068*/ 	.byte	0x04, 0x17
        /*006a*/ 	.short	(.L_7109 - .L_7108)
.L_7108:
        /*006c*/ 	.word	0x00000000
        /*0070*/ 	.short	0x0000
        /*0072*/ 	.short	0x0000
        /*0074*/ 	.byte	0x00, 0xf0, 0x11, 0x00


	//----- nvinfo : EIATTR_SPARSE_MMA_MASK
	.align		4
.L_7109:
        /*0078*/ 	.byte	0x03, 0x50
        /*007a*/ 	.short	0x0000


	//----- nvinfo : EIATTR_MAXREG_COUNT
	.align		4
        /*007c*/ 	.byte	0x03, 0x1b
        /*007e*/ 	.short	0x00ff


	//----- nvinfo : EIATTR_EXTERNS
	.align		4
        /*0080*/ 	.byte	0x04, 0x0f
        /*0082*/ 	.short	(.L_7111 - .L_7110)


	//   ....[0]....
	.align		4
.L_7110:
        /*0084*/ 	.word	index@(__assertfail)


	//----- nvinfo : EIATTR_MERCURY_ISA_VERSION
	.align		4
.L_7111:
        /*0088*/ 	.byte	0x03, 0x5f
        /*008a*/ 	.short	0x0101


	//----- nvinfo : EIATTR_VRC_CTA_INIT_COUNT
	.align		4
        /*008c*/ 	.byte	0x02, 0x4a
	.zero		1
	.zero		1


	//----- nvinfo : EIATTR_SYSCALL_OFFSETS
	.align		4
        /*0090*/ 	.byte	0x04, 0x46
        /*0092*/ 	.short	(.L_7113 - .L_7112)


	//   ....[0]....
.L_7112:
        /*0094*/ 	.word	0x00000e70


	//   ....[1]....
        /*0098*/ 	.word	0x00001e60


	//   ....[2]....
        /*009c*/ 	.word	0x00002d90


	//   ....[3]....
        /*00a0*/ 	.word	0x00003cc0


	//   ....[4]....
        /*00a4*/ 	.word	0x00004a90


	//   ....[5]....
        /*00a8*/ 	.word	0x000057d0


	//   ....[6]....
        /*00ac*/ 	.word	0x00006600


	//   ....[7]....
        /*00b0*/ 	.word	0x00007400


	//----- nvinfo : EIATTR_EXIT_INSTR_OFFSETS
	.align		4
.L_7113:
        /*00b4*/ 	.byte	0x04, 0x1c
        /*00b6*/ 	.short	(.L_7115 - .L_7114)


	//   ....[0]....
.L_7114:
        /*00b8*/ 	.word	0x00006880


	//   ....[1]....
        /*00bc*/ 	.word	0x000069b0


	//   ....[2]....
        /*00c0*/ 	.word	0x000069d0


	//   ....[3]....
        /*00c4*/ 	.word	0x00006a70


	//   ....[4]....
        /*00c8*/ 	.word	0x00006aa0


	//   ....[5]....
        /*00cc*/ 	.word	0x00006ac0


	//   ....[6]....
        /*00d0*/ 	.word	0x00006b50


	//   ....[7]....
        /*00d4*/ 	.word	0x00006b90


	//   ....[8]....
        /*00d8*/ 	.word	0x00006c30


	//   ....[9]....
        /*00dc*/ 	.word	0x00006c80


	//   ....[10]....
        /*00e0*/ 	.word	0x00006cb0


	//   ....[11]....
        /*00e4*/ 	.word	0x00006d70


	//   ....[12]....
        /*00e8*/ 	.word	0x00006eb0


	//   ....[13]....
        /*00ec*/ 	.word	0x00006ff0


	//   ....[14]....
        /*00f0*/ 	.word	0x00007140


	//   ....[15]....
        /*00f4*/ 	.word	0x00007180


	//   ....[16]....
        /*00f8*/ 	.word	0x000071b0


	//   ....[17]....
        /*00fc*/ 	.word	0x00007260


	//   ....[18]....
        /*0100*/ 	.word	0x000072a0


	//   ....[19]....
        /*0104*/ 	.word	0x00007410


	//   ....[20]....
        /*0108*/ 	.word	0x000074f0


	//   ....[21]....
        /*010c*/ 	.word	0x00007590


	//   ....[22]....
        /*0110*/ 	.word	0x000075c0


	//   ....[23]....
        /*0114*/ 	.word	0x00007610


	//   ....[24]....
        /*0118*/ 	.word	0x00007650


	//----- nvinfo : EIATTR_MAX_THREADS
	.align		4
.L_7115:
        /*011c*/ 	.byte	0x04, 0x05
        /*011e*/ 	.short	(.L_7117 - .L_7116)
.L_7116:
        /*0120*/ 	.word	0x00000080
        /*0124*/ 	.word	0x00000001
        /*0128*/ 	.word	0x00000001


	//----- nvinfo : EIATTR_CRS_STACK_SIZE
	.align		4
.L_7117:
        /*012c*/ 	.byte	0x04, 0x1e
        /*012e*/ 	.short	(.L_7119 - .L_7118)
.L_7118:
        /*0130*/ 	.word	0x00000000


	//----- nvinfo : EIATTR_CBANK_PARAM_SIZE
	.align		4
.L_7119:
        /*0134*/ 	.byte	0x03, 0x19
        /*0136*/ 	.short	0x002c


	//----- nvinfo : EIATTR_PARAM_CBANK
	.align		4
        /*0138*/ 	.byte	0x04, 0x0a
        /*013a*/ 	.short	(.L_7121 - .L_7120)
	.align		4
.L_7120:
        /*013c*/ 	.word	index@(.nv.constant0._ZN2at6native27unrolled_elementwise_kernelINS0_13AUnaryFunctorIhhhZZZNS0_19minimum_kernel_cudaERNS_18TensorIteratorBaseEENKUlvE_clEvENKUlvE_clEvEUlhhE_EESt5arrayIPcLm2EELi4E23TrivialOffsetCalculatorILi1EjESD_NS0_6memory12LoadWithCastILi1EEENSE_13StoreWithCastILi1EEEEEviT_T0_T2_T3_T4_T5_)
        /*0140*/ 	.short	0x0380
        /*0142*/ 	.short	0x002c


	//----- nvinfo : EIATTR_SW_WAR
	.align		4
.L_7121:
        /*0144*/ 	.byte	0x04, 0x36
        /*0146*/ 	.short	(.L_7123 - .L_7122)
.L_7122:
        /*0148*/ 	.word	0x00000008
.L_7123:


//--------------------- .nv.info._ZN2at6native18elementwise_kernelILi128ELi4EZNS0_22gpu_kernel_impl_nocastINS0_13AUnaryFunctorIhhhZZZNS0_19minimum_kernel_cudaERNS_18TensorIteratorBaseEENKUlvE_clEvENKUlvE_clEvEUlhhE_EEEEvS5_RKT_EUliE_EEviT1_ --------------------------
	.section	.nv.info._ZN2at6native18elementwise_kernelILi128ELi4EZNS0_22gpu_kernel_impl_nocastINS0_13AUnaryFunctorIhhhZZZNS0_19minimum_kernel_cudaERNS_18TensorIteratorBaseEENKUlvE_clEvENKUlvE_clEvEUlhhE_EEEEvS5_RKT_EUliE_EEviT1_,"",@"SHT_CUDA_INFO"
	.sectionflags	@""
	.align	4


	//----- nvinfo : EIATTR_CUDA_API_VERSION
	.align		4
        /*0000*/ 	.byte	0x04, 0x37
        /*0002*/ 	.short	(.L_7125 - .L_7124)
.L_7124:
        /*0004*/ 	.word	0x00000082


	//----- nvinfo : EIATTR_KPARAM_INFO
	.align		4
.L_7125:
        /*0008*/ 	.byte	0x04, 0x17
        /*000a*/ 	.short	(.L_7127 - .L_7126)
.L_7126:
        /*000c*/ 	.word	0x00000000
        /*0010*/ 	.short	0x0001
        /*0012*/ 	.short	0x0008
        /*0014*/ 	.byte	0x00, 0xf0, 0x61, 0x08


	//----- nvinfo : EIATTR_KPARAM_INFO
	.align		4
.L_7127:
        /*0018*/ 	.byte	0x04, 0x17
        /*001a*/ 	.short	(.L_7129 - .L_7128)
.L_7128:
        /*001c*/ 	.word	0x00000000
        /*0020*/ 	.short	0x0000
        /*0022*/ 	.short	0x0000
        /*0024*/ 	.byte	0x00, 0xf0, 0x11, 0x00


	//----- nvinfo : EIATTR_SPARSE_MMA_MASK
	.align		4
.L_7129:
        /*0028*/ 	.byte	0x03, 0x50
        /*002a*/ 	.short	0x0000


	//----- nvinfo : EIATTR_MAXREG_COUNT
	.align		4
        /*002c*/ 	.byte	0x03, 0x1b
        /*002e*/ 	.short	0x0080


	//----- nvinfo : EIATTR_MERCURY_ISA_VERSION
	.align		4
        /*0030*/ 	.byte	0x03, 0x5f
        /*0032*/ 	.short	0x0101


	//----- nvinfo : EIATTR_VRC_CTA_INIT_COUNT
	.align		4
        /*0034*/ 	.byte	0x02, 0x4a
	.zero		1
	.zero		1


	//----- nvinfo : EIATTR_EXIT_INSTR_OFFSETS
	.align		4
        /*0038*/ 	.byte	0x04, 0x1c
        /*003a*/ 	.short	(.L_7131 - .L_7130)


	//   ....[0]....
.L_7130:
        /*003c*/ 	.word	0x000002b0


	//   ....[1]....
        /*0040*/ 	.word	0x00000310


	//   ....[2]....
        /*0044*/ 	.word	0x00003dd0


	//   ....[3]....
        /*0048*/ 	.word	0x00005100


	//----- nvinfo : EIATTR_MAX_THREADS
	.align		4
.L_7131:
        /*004c*/ 	.byte	0x04, 0x05
        /*004e*/ 	.short	(.L_7133 - .L_7132)
.L_7132:
        /*0050*/ 	.word	0x00000080
        /*0054*/ 	.word	0x00000001
        /*0058*/ 	.word	0x00000001


	//----- nvinfo : EIATTR_CRS_STACK_SIZE
	.align		4
.L_7133:
        /*005c*/ 	.byte	0x04, 0x1e
        /*005e*/ 	.short	(.L_7135 - .L_7134)
.L_7134:
        /*0060*/ 	.word	0x00000000


	//----- nvinfo : EIATTR_CBANK_PARAM_SIZE
	.align		4
.L_7135:
        /*0064*/ 	.byte	0x03, 0x19
        /*0066*/ 	.short	0x0220


	//----- nvinfo : EIATTR_PARAM_CBANK
	.align		4
        /*0068*/ 	.byte	0x04, 0x0a
        /*006a*/ 	.short	(.L_7137 - .L_7136)
	.align		4
.L_7136:
        /*006c*/ 	.word	index@(.nv.constant0._ZN2at6native18elementwise_kernelILi128ELi4EZNS0_22gpu_kernel_impl_nocastINS0_13AUnaryFunctorIhhhZZZNS0_19minimum_kernel_cudaERNS_18TensorIteratorBaseEENKUlvE_clEvENKUlvE_clEvEUlhhE_EEEEvS5_RKT_EUliE_EEviT1_)
        /*0070*/ 	.short	0x0380
        /*0072*/ 	.short	0x0220


	//----- nvinfo : EIATTR_SW_WAR
	.align		4
.L_7137:
        /*0074*/ 	.byte	0x04, 0x36
        /*0076*/ 	.short	(.L_7139 - .L_7138)
.L_7138:
        /*0078*/ 	.word	0x00000008
.L_7139:


//--------------------- .nv.info._ZN2at6native27unrolled_elementwise_kernelINS0_13AUnaryFunctorIhhhZZZNS0_19minimum_kernel_cudaERNS_18TensorIteratorBaseEENKUlvE_clEvENKUlvE_clEvEUlhhE_EESt5arrayIPcLm2EELi4E23TrivialOffsetCalculatorILi1EjESD_NS0_6memory15LoadWithoutCastENSE_16StoreWithoutCastEEEviT_T0_T2_T3_T4_T5_ --------------------------
	.section	.nv.info._ZN2at6native27unrolled_elementwise_kernelINS0_13AUnaryFunctorIhhhZZZNS0_19minimum_kernel_cudaERNS_18TensorIteratorBaseEENKUlvE_clEvENKUlvE_clEvEUlhhE_EESt5arrayIPcLm2EELi4E23TrivialOffsetCalculatorILi1EjESD_NS0_6memory15LoadWithoutCastENSE_16StoreWithoutCastEEEviT_T0_T2_T3_T4_T5_,"",@"SHT_CUDA_INFO"
	.sectionflags	@""
	.align	4


	//----- nvinfo : EIATTR_CUDA_API_VERSION
	.align		4
        /*0000*/ 	.byte	0x04, 0x37
        /*0002*/ 	.short	(.L_7141 - .L_7140)
.L_7140:
        /*0004*/ 	.word	0x00000082


	//----- nvinfo : EIATTR_KPARAM_INFO
	.align		4
.L_7141:
        /*0008*/ 	.byte	0x04, 0x17
        /*000a*/ 	.short	(.L_7143 - .L_7142)
.L_7142:
        /*000c*/ 	.word	0x00000000
        /*0010*/ 	.short	0x0006
        /*0012*/ 	.short	0x001b
        /*0014*/ 	.byte	0x00, 0xf0, 0x05, 0x00


	//----- nvinfo : EIATTR_KPARAM_INFO
	.align		4
.L_7143:
        /*0018*/ 	.byte	0x04, 0x17
        /*001a*/ 	.short	(.L_7145 - .L_7144)
.L_7144:
        /*001c*/ 	.word	0x00000000
        /*0020*/ 	.short	0x0005
        /*0022*/ 	.short	0x001a
        /*0024*/ 	.byte	0x00, 0xf0, 0x05, 0x00


	//----- nvinfo : EIATTR_KPARAM_INFO
	.align		4
.L_7145:
        /*0028*/ 	.byte	0x04, 0x17
        /*002a*/ 	.short	(.L_7147 - .L_7146)
.L_7146:
        /*002c*/ 	.word	0x00000000
        /*0030*/ 	.short	0x0004
        /*0032*/ 	.short	0x0019
        /*0034*/ 	.byte	0x00, 0xf0, 0x05, 0x00


	//----- nvinfo : EIATTR_KPARAM_INFO
	.align		4
.L_7147:
        /*0038*/ 	.byte	0x04, 0x17
        /*003a*/ 	.short	(.L_7149 - .L_7148)
.L_7148:
        /*003c*/ 	.word	0x00000000
        /*0040*/ 	.short	0x0003
        /*0042*/ 	.short	0x0018
        /*0044*/ 	.byte	0x00, 0xf0, 0x05, 0x00


	//----- nvinfo : EIATTR_KPARAM_INFO
	.align		4
.L_7149:
        /*0048*/ 	.byte	0x04, 0x17
        /*004a*/ 	.short	(.L_7151 - .L_7150)
.L_7150:
        /*004c*/ 	.word	0x00000000
        /*0050*/ 	.short	0x0002
        /*0052*/ 	.short	0x0008
        /*0054*/ 	.byte	0x00, 0xf0, 0x41, 0x00


	//----- nvinfo : EIATTR_KPARAM_INFO
	.align		4
.L_7151:
        /*0058*/ 	.byte	0x04, 0x17
        /*005a*/ 	.short	(.L_7153 - .L_7152)
.L_7152:
        /*005c*/ 	.word	0x00000000
        /*0060*/ 	.short	0x0001
        /*0062*/ 	.short	0x0004
        /*0064*/ 	.byte	0x00, 0xf0, 0x09, 0x00


	//----- nvinfo : EIATTR_KPARAM_INFO
	.align		4
.L_7153:
        /*0068*/ 	.byte	0x04, 0x17
        /*006a*/ 	.short	(.L_7155 - .L_7154)
.L_7154:
        /*006c*/ 	.word	0x00000000
        /*0070*/ 	.short	0x0000
        /*0072*/ 	.short	0x0000
        /*0074*/ 	.byte	0x00, 0xf0, 0x11, 0x00


	//----- nvinfo : EIATTR_SPARSE_MMA_MASK
	.align		4
.L_7155:
        /*0078*/ 	.byte	0x03, 0x50
        /*007a*/ 	.short	0x0000


	//----- nvinfo : EIATTR_MAXREG_COUNT
	.align		4
        /*007c*/ 	.byte	0x03, 0x1b
        /*007e*/ 	.short	0x00ff


	//----- nvinfo : EIATTR_MERCURY_ISA_VERSION
	.align		4
        /*0080*/ 	.byte	0x03, 0x5f
        /*0082*/ 	.short	0x0101


	//----- nvinfo : EIATTR_VRC_CTA_INIT_COUNT
	.align		4
        /*0084*/ 	.byte	0x02, 0x4a
	.zero		1
	.zero		1


	//----- nvinfo : EIATTR_EXIT_INSTR_OFFSETS
	.align		4
        /*0088*/ 	.byte	0x04, 0x1c
        /*008a*/ 	.short	(.L_7157 - .L_7156)


	//   ....[0]....
.L_7156:
        /*008c*/ 	.word	0x000004d0


	//   ....[1]....
        /*0090*/ 	.word	0x00000530


	//----- nvinfo : EIATTR_MAX_THREADS
	.align		4
.L_7157:
        /*0094*/ 	.byte	0x04, 0x05
        /*0096*/ 	.short	(.L_7159 - .L_7158)
.L_7158:
        /*0098*/ 	.word	0x00000080
        /*009c*/ 	.word	0x00000001
        /*00a0*/ 	.word	0x00000001


	//----- nvinfo : EIATTR_CRS_STACK_SIZE
	.align		4
.L_7159:
        /*00a4*/ 	.byte	0x04, 0x1e
        /*00a6*/ 	.short	(.L_7161 - .L_7160)
.L_7160:
        /*00a8*/ 	.word	0x00000000


	//----- nvinfo : EIATTR_CBANK_PARAM_SIZE
	.align		4
.L_7161:
        /*00ac*/ 	.byte	0x03, 0x19
        /*00ae*/ 	.short	0x001c


	//----- nvinfo : EIATTR_PARAM_CBANK
	.align		4
        /*00b0*/ 	.byte	0x04, 0x0a
        /*00b2*/ 	.short	(.L_7163 - .L_7162)
	.align		4
.L_7162:
        /*00b4*/ 	.word	index@(.nv.constant0._ZN2at6native27unrolled_elementwise_kernelINS0_13AUnaryFunctorIhhhZZZNS0_19minimum_kernel_cudaERNS_18TensorIteratorBaseEENKUlvE_clEvENKUlvE_clEvEUlhhE_EESt5arrayIPcLm2EELi4E23TrivialOffsetCalculatorILi1EjESD_NS0_6memory15LoadWithoutCastENSE_16StoreWithoutCastEEEviT_T0_T2_T3_T4_T5_)
        /*00b8*/ 	.short	0x0380
        /*00ba*/ 	.short	0x001c


	//----- nvinfo : EIATTR_SW_WAR
	.align		4
.L_7163:
        /*00bc*/ 	.byte	0x04, 0x36
        /*00be*/ 	.short	(.L_7165 - .L_7164)
.L_7164:
        /*00c0*/ 	.word	0x00000008
.L_7165:


//--------------------- .nv.info._ZN2at6native29vectorized_elementwise_kernelILi2ENS0_13AUnaryFunctorIhhhZZZNS0_19minimum_kernel_cudaERNS_18TensorIteratorBaseEENKUlvE_clEvENKUlvE_clEvEUlhhE_EESt5arrayIPcLm2EEEEviT0_T1_ --------------------------
	.section	.nv.info._ZN2at6native29vectorized_elementwise_kernelILi2ENS0_13AUnaryFunctorIhhhZZZNS0_19minimum_kernel_cudaERNS_18TensorIteratorBaseEENKUlvE_clEvENKUlvE_clEvEUlhhE_EESt5arrayIPcLm2EEEEviT0_T1_,"",@"SHT_CUDA_INFO"
	.sectionflags	@""
	.align	4


	//----- nvinfo : EIATTR_CUDA_API_VERSION
	.align		4
        /*0000*/ 	.byte	0x04, 0x37
        /*0002*/ 	.short	(.L_7167 - .L_7166)
.L_7166:
        /*0004*/ 	.word	0x00000082


	//----- nvinfo : EIATTR_KPARAM_INFO
	.align		4
.L_7167:
        /*0008*/ 	.byte	0x04, 0x17
        /*000a*/ 	.short	(.L_7169 - .L_7168)
.L_7168:
        /*000c*/ 	.word	0x00000000
        /*0010*/ 	.short	0x0002
        /*0012*/ 	.short	0x0008
        /*0014*/ 	.byte	0x00, 0xf0, 0x41, 0x00


	//----- nvinfo : EIATTR_KPARAM_INFO
	.align		4
.L_7169:
        /*0018*/ 	.byte	0x04, 0x17
        /*001a*/ 	.short	(.L_7171 - .L_7170)
.L_7170:
        /*001c*/ 	.word	0x00000000
        /*0020*/ 	.short	0x0001
        /*0022*/ 	.short	0x0004
        /*0024*/ 	.byte	0x00, 0xf0, 0x09, 0x00


	//----- nvinfo : EIATTR_KPARAM_INFO
	.align		4
.L_7171:
        /*0028*/ 	.byte	0x04, 0x17
        /*002a*/ 	.short	(.L_7173 - .L_7172)
.L_7172:
        /*002c*/ 	.word	0x00000000
        /*0030*/ 	.short	0x0000
        /*0032*/ 	.short	0x0000
        /*0034*/ 	.byte	0x00, 0xf0, 0x11, 0x00


	//----- nvinfo : EIATTR_SPARSE_MMA_MASK
	.align		4
.L_7173:
        /*0038*/ 	.byte	0x03, 0x50
        /*003a*/ 	.short	0x0000


	//----- nvinfo : EIATTR_MAXREG_COUNT
	.align		4
        /*003c*/ 	.byte	0x03, 0x1b
        /*003e*/ 	.short	0x00ff


	//----- nvinfo : EIATTR_MERCURY_ISA_VERSION
	.align		4
        /*0040*/ 	.byte	0x03, 0x5f
        /*0042*/ 	.short	0x0101


	//----- nvinfo : EIATTR_VRC_CTA_INIT_COUNT
	.align		4
        /*0044*/ 	.byte	0x02, 0x4a
	.zero		1
	.zero		1


	//----- nvinfo : EIATTR_EXIT_INSTR_OFFSETS
	.align		4
        /*0048*/ 	.byte	0x04, 0x1c
        /*004a*/ 	.short	(.L_7175 - .L_7174)


	//   ....[0]....
.L_7174:
        /*004c*/ 	.word	0x00000980


	//   ....[1]....
        /*0050*/ 	.word	0x000009e0


	//   ....[2]....
        /*0054*/ 	.word	0x00000d00


	//----- nvinfo : EIATTR_MAX_THREADS
	.align		4
.L_7175:
        /*0058*/ 	.byte	0x04, 0x05
        /*005a*/ 	.short	(.L_7177 - .L_7176)
.L_7176:
        /*005c*/ 	.word	0x00000080
        /*0060*/ 	.word	0x00000001
        /*0064*/ 	.word	0x00000001


	//----- nvinfo : EIATTR_CRS_STACK_SIZE
	.align		4
.L_7177:
        /*0068*/ 	.byte	0x04, 0x1e
        /*006a*/ 	.short	(.L_7179 - .L_7178)
.L_7178:
        /*006c*/ 	.word	0x00000000


	//----- nvinfo : EIATTR_CBANK_PARAM_SIZE
	.align		4
.L_7179:
        /*0070*/ 	.byte	0x03, 0x19
        /*0072*/ 	.short	0x0018


	//----- nvinfo : EIATTR_PARAM_CBANK
	.align		4
        /*0074*/ 	.byte	0x04, 0x0a
        /*0076*/ 	.short	(.L_7181 - .L_7180)
	.align		4
.L_7180:
        /*0078*/ 	.word	index@(.nv.constant0._ZN2at6native29vectorized_elementwise_kernelILi2ENS0_13AUnaryFunctorIhhhZZZNS0_19minimum_kernel_cudaERNS_18TensorIteratorBaseEENKUlvE_clEvENKUlvE_clEvEUlhhE_EESt5arrayIPcLm2EEEEviT0_T1_)
        /*007c*/ 	.short	0x0380
        /*007e*/ 	.short	0x0018


	//----- nvinfo : EIATTR_SW_WAR
	.align		4
.L_7181:
        /*0080*/ 	.byte	0x04, 0x36
        /*0082*/ 	.short	(.L_7183 - .L_7182)
.L_7182:
        /*0084*/ 	.word	0x00000008
.L_7183:


//--------------------- .nv.info._ZN2at6native29vectorized_elementwise_kernelILi4ENS0_13AUnaryFunctorIhhhZZZNS0_19minimum_kernel_cudaERNS_18TensorIteratorBaseEENKUlvE_clEvENKUlvE_clEvEUlhhE_EESt5arrayIPcLm2EEEEviT0_T1_ --------------------------
	.section	.nv.info._ZN2at6native29vectorized_elementwise_kernelILi4ENS0_13AUnaryFunctorIhhhZZZNS0_19minimum_kernel_cudaERNS_18TensorIteratorBaseEENKUlvE_clEvENKUlvE_clEvEUlhhE_EESt5arrayIPcLm2EEEEviT0_T1_,"",@"SHT_CUDA_INFO"
	.sectionflags	@""
	.align	4


	//----- nvinfo : EIATTR_CUDA_API_VERSION
	.align		4
        /*0000*/ 	.byte	0x04, 0x37
        /*0002*/ 	.short	(.L_7185 - .L_7184)
.L_7184:
        /*0004*/ 	.word	0x00000082


	//----- nvinfo : EIATTR_KPARAM_INFO
	.align		4
.L_7185:
        /*0008*/ 	.byte	0x04, 0x17
        /*000a*/ 	.short	(.L_7187 - .L_7186)
.L_7186:
        /*000c*/ 	.word	0x00000000
        /*0010*/ 	.short	0x0002
        /*0012*/ 	.short	0x0008
        /*0014*/ 	.byte	0x00, 0xf0, 0x41, 0x00


	//----- nvinfo : EIATTR_KPARAM_INFO
	.align		4
.L_7187:
        /*0018*/ 	.byte	0x04, 0x17
        /*001a*/ 	.short	(.L_7189 - .L_7188)
.L_7188:
        /*001c*/ 	.word	0x00000000
        /*0020*/ 	.short	0x0001
        /*0022*/ 	.short	0x0004
        /*0024*/ 	.byte	0x00, 0xf0, 0x09, 0x00


	//----- nvinfo : EIATTR_KPARAM_INFO
	.align		4
.L_7189:
        /*0028*/ 	.byte	0x04, 0x17
        /*002a*/ 	.short	(.L_7191 - .L_7190)
.L_7190:
        /*002c*/ 	.word	0x00000000
        /*0030*/ 	.short	0x0000
        /*0032*/ 	.short	0x0000
        /*0034*/ 	.byte	0x00, 0xf0, 0x11, 0x00


	//----- nvinfo : EIATTR_SPARSE_MMA_MASK
	.align		4
.L_7191:
        /*0038*/ 	.byte	0x03, 0x50
        /*003a*/ 	.short	0x0000


	//----- nvinfo : EIATTR_MAXREG_COUNT
	.align		4
        /*003c*/ 	.byte	0x03, 0x1b
        /*003e*/ 	.short	0x00ff


	//----- nvinfo : EIATTR_MERCURY_ISA_VERSION
	.align		4
        /*0040*/ 	.byte	0x03, 0x5f
        /*0042*/ 	.short	0x0101


	//----- nvinfo : EIATTR_VRC_CTA_INIT_COUNT
	.align		4
        /*0044*/ 	.byte	0x02, 0x4a
	.zero		1
	.zero		1


	//----- nvinfo : EIATTR_EXIT_INSTR_OFFSETS
	.align		4
        /*0048*/ 	.byte	0x04, 0x1c
        /*004a*/ 	.short	(.L_7193 - .L_7192)


	//   ....[0]....
.L_7192:
        /*004c*/ 	.word	0x00000980


	//   ....[1]....
        /*0050*/ 	.word	0x000009e0


	//   ....[2]....
        /*0054*/ 	.word	0x00000d40


	//----- nvinfo : EIATTR_MAX_THREADS
	.align		4
.L_7193:
        /*0058*/ 	.byte	0x04, 0x05
        /*005a*/ 	.short	(.L_7195 - .L_7194)
.L_7194:
        /*005c*/ 	.word	0x00000080
        /*0060*/ 	.word	0x00000001
        /*0064*/ 	.word	0x00000001


	//----- nvinfo : EIATTR_CRS_STACK_SIZE
	.align		4
.L_7195:
        /*0068*/ 	.byte	0x04, 0x1e
        /*006a*/ 	.short	(.L_7197 - .L_7196)
.L_7196:
        /*006c*/ 	.word	0x00000000


	//----- nvinfo : EIATTR_CBANK_PARAM_SIZE
	.align		4
.L_7197:
        /*0070*/ 	.byte	0x03, 0x19
        /*0072*/ 	.short	0x0018


	//----- nvinfo : EIATTR_PARAM_CBANK
	.align		4
        /*0074*/ 	.byte	0x04, 0x0a
        /*0076*/ 	.short	(.L_7199 - .L_7198)
	.align		4
.L_7198:
        /*0078*/ 	.word	index@(.nv.constant0._ZN2at6native29vectorized_elementwise_kernelILi4ENS0_13AUnaryFunctorIhhhZZZNS0_19minimum_kernel_cudaERNS_18TensorIteratorBaseEENKUlvE_clEvENKUlvE_clEvEUlhhE_EESt5arrayIPcLm2EEEEviT0_T1_)
        /*007c*/ 	.short	0x0380
        /*007e*/ 	.short	0x0018


	//----- nvinfo : EIATTR_SW_WAR
	.align		4
.L_7199:
        /*0080*/ 	.byte	0x04, 0x36
        /*0082*/ 	.short	(.L_7201 - .L_7200)
.L_7200:
        /*0084*/ 	.word	0x00000008
.L_7201:


//--------------------- .nv.info._ZN2at6native29vectorized_elementwise_kernelILi8ENS0_13AUnaryFunctorIhhhZZZNS0_19minimum_kernel_cudaERNS_18TensorIteratorBaseEENKUlvE_clEvENKUlvE_clEvEUlhhE_EESt5arrayIPcLm2EEEEviT0_T1_ --------------------------
	.section	.nv.info._ZN2at6native29vectorized_elementwise_kernelILi8ENS0_13AUnaryFunctorIhhhZZZNS0_19minimum_kernel_cudaERNS_18TensorIteratorBaseEENKUlvE_clEvENKUlvE_clEvEUlhhE_EESt5arrayIPcLm2EEEEviT0_T1_,"",@"SHT_CUDA_INFO"
	.sectionflags	@""
	.align	4


	//----- nvinfo : EIATTR_CUDA_API_VERSION
	.align		4
        /*0000*/ 	.byte	0x04, 0x37
        /*0002*/ 	.short	(.L_7203 - .L_7202)
.L_7202:
        /*0004*/ 	.word	0x00000082


	//----- nvinfo : EIATTR_KPARAM_INFO
	.align		4
.L_7203:
        /*0008*/ 	.byte	0x04, 0x17
        /*000a*/ 	.short	(.L_7205 - .L_7204)
.L_7204:
        /*000c*/ 	.word	0x00000000
        /*0010*/ 	.short	0x0002
        /*0012*/ 	.short	0x0008
        /*0014*/ 	.byte	0x00, 0xf0, 0x41, 0x00


	//----- nvinfo : EIATTR_KPARAM_INFO
	.align		4
.L_7205:
        /*0018*/ 	.byte	0x04, 0x17
        /*001a*/ 	.short	(.L_7207 - .L_7206)
.L_7206:
        /*001c*/ 	.word	0x00000000
        /*0020*/ 	.short	0x0001
        /*0022*/ 	.short	0x0004
        /*0024*/ 	.byte	0x00, 0xf0, 0x09, 0x00


	//----- nvinfo : EIATTR_KPARAM_INFO
	.align		4
.L_7207:
        /*0028*/ 	.byte	0x04, 0x17
        /*002a*/ 	.short	(.L_7209 - .L_7208)
.L_7208:
        /*002c*/ 	.word	0x00000000
        /*0030*/ 	.short	0x0000
        /*0032*/ 	.short	0x0000
        /*0034*/ 	.byte	0x00, 0xf0, 0x11, 0x00


	//----- nvinfo : EIATTR_SPARSE_MMA_MASK
	.align		4
.L_7209:
        /*0038*/ 	.byte	0x03, 0x50
        /*003a*/ 	.short	0x0000


	//----- nvinfo : EIATTR_MAXREG_COUNT
	.align		4
        /*003c*/ 	.byte	0x03, 0x1b
        /*003e*/ 	.short	0x00ff


	//----- nvinfo : EIATTR_MERCURY_ISA_VERSION
	.align		4
        /*0040*/ 	.byte	0x03, 0x5f
        /*0042*/ 	.short	0x0101


	//----- nvinfo : EIATTR_VRC_CTA_INIT_COUNT
	.align		4
        /*0044*/ 	.byte	0x02, 0x4a
	.zero		1
	.zero		1


	//----- nvinfo : EIATTR_EXIT_INSTR_OFFSETS
	.align		4
        /*0048*/ 	.byte	0x04, 0x1c
        /*004a*/ 	.short	(.L_7211 - .L_7210)


	//   ....[0]....
.L_7210:
        /*004c*/ 	.word	0x00000980


	//   ....[1]....
        /*0050*/ 	.word	0x000009e0


	//   ....[2]....
        /*0054*/ 	.word	0x00000d30


	//----- nvinfo : EIATTR_MAX_THREADS
	.align		4
.L_7211:
        /*0058*/ 	.byte	0x04, 0x05
        /*005a*/ 	.short	(.L_7213 - .L_7212)
.L_7212:
        /*005c*/ 	.word	0x00000080
        /*0060*/ 	.word	0x00000001
        /*0064*/ 	.word	0x00000001


	//----- nvinfo : EIATTR_CRS_STACK_SIZE
	.align		4
.L_7213:
        /*0068*/ 	.byte	0x04, 0x1e
        /*006a*/ 	.short	(.L_7215 - .L_7214)
.L_7214:
        /*006c*/ 	.word	0x00000000


	//----- nvinfo : EIATTR_CBANK_PARAM_SIZE
	.align		4
.L_7215:
        /*0070*/ 	.byte	0x03, 0x19
        /*0072*/ 	.short	0x0018


	//----- nvinfo : EIATTR_PARAM_CBANK
	.align		4
        /*0074*/ 	.byte	0x04, 0x0a
        /*0076*/ 	.short	(.L_7217 - .L_7216)
	.align		4
.L_7216:
        /*0078*/ 	.word	index@(.nv.constant0._ZN2at6native29vectorized_elementwise_kernelILi8ENS0_13AUnaryFunctorIhhhZZZNS0_19minimum_kernel_cudaERNS_18TensorIteratorBaseEENKUlvE_clEvENKUlvE_clEvEUlhhE_EESt5arrayIPcLm2EEEEviT0_T1_)
        /*007c*/ 	.short	0x0380
        /*007e*/ 	.short	0x0018


	//----- nvinfo : EIATTR_SW_WAR
	.align		4
.L_7217:
        /*0080*/ 	.byte	0x04, 0x36
        /*0082*/ 	.short	(.L_7219 - .L_7218)
.L_7218:
        /*0084*/ 	.word	0x00000008
.L_7219:


//--------------------- .nv.info._ZN2at6native18elementwise_kernelILi128ELi4EZNS0_15gpu_kernel_implINS0_13BinaryFunctorIhhhZZZNS0_19minimum_kernel_cudaERNS_18TensorIteratorBaseEENKUlvE_clEvENKUlvE_clEvEUlhhE_EEEEvS5_RKT_EUliE_EEviT1_ --------------------------
	.section	.nv.info._ZN2at6native18elementwise_kernelILi128ELi4EZNS0_15gpu_kernel_implINS0_13BinaryFunctorIhhhZZZNS0_19minimum_kernel_cudaERNS_18TensorIteratorBaseEENKUlvE_clEvENKUlvE_clEvEUlhhE_EEEEvS5_RKT_EUliE_EEviT1_,"",@"SHT_CUDA_INFO"
	.sectionflags	@""
	.align	4


	//----- nvinfo : EIATTR_CUDA_API_VERSION
	.align		4
        /*0000*/ 	.byte	0x04, 0x37
        /*0002*/ 	.short	(.L_7221 - .L_7220)
.L_7220:
        /*0004*/ 	.word	0x00000082


	//----- nvinfo : EIATTR_KPARAM_INFO
	.align		4
.L_7221:
        /*0008*/ 	.byte	0x04, 0x17
        /*000a*/ 	.short	(.L_7223 - .L_7222)
.L_7222:
        /*000c*/ 	.word	0x00000000
        /*0010*/ 	.short	0x0001
        /*0012*/ 	.short	0x0008
        /*0014*/ 	.byte	0x00, 0xf0, 0x21, 0x0a


	//----- nvinfo : EIATTR_KPARAM_INFO
	.align		4
.L_7223:
        /*0018*/ 	.byte	0x04, 0x17
        /*001a*/ 	.short	(.L_7225 - .L_7224)
.L_7224:
        /*001c*/ 	.word	0x00000000
        /*0020*/ 	.short	0x0000
        /*0022*/ 	.short	0x0000
        /*0024*/ 	.byte	0x00, 0xf0, 0x11, 0x00


	//----- nvinfo : EIATTR_SPARSE_MMA_MASK
	.align		4
.L_7225:
        /*0028*/ 	.byte	0x03, 0x50
        /*002a*/ 	.short	0x0000


	//----- nvinfo : EIATTR_MAXREG_COUNT
	.align		4
        /*002c*/ 	.byte	0x03, 0x1b
        /*002e*/ 	.short	0x0080


	//----- nvinfo : EIATTR_EXTERNS
	.align		4
        /*0030*/ 	.byte	0x04, 0x0f
        /*0032*/ 	.short	(.L_7227 - .L_7226)


	//   ....[0]....
	.align		4
.L_7226:
        /*0034*/ 	.word	index@(__assertfail)


	//----- nvinfo : EIATTR_MERCURY_ISA_VERSION
	.align		4
.L_7227:
        /*0038*/ 	.byte	0x03, 0x5f
        /*003a*/ 	.short	0x0101


	//----- nvinfo : EIATTR_VRC_CTA_INIT_COUNT
	.align		4
        /*003c*/ 	.byte	0x02, 0x4a
	.zero		1
	.zero		1


	//----- nvinfo : EIATTR_SYSCALL_OFFSETS
	.align		4
        /*0040*/ 	.byte	0x04, 0x46
        /*0042*/ 	.short	(.L_7229 - .L_7228)


	//   ....[0]....
.L_7228:
        /*0044*/ 	.word	0x000024a0


	//   ....[1]....
        /*0048*/ 	.word	0x00003330


	//   ....[2]....
        /*004c*/ 	.word	0x000040c0


	//   ....[3]....
        /*0050*/ 	.word	0x000066f0


	//   ....[4]....
        /*0054*/ 	.word	0x00007580


	//   ....[5]....
        /*0058*/ 	.word	0x00008170


	//   ....[6]....
        /*005c*/ 	.word	0x0000a870


	//   ....[7]....
        /*0060*/ 	.word	0x0000b700


	//   ....[8]....
        /*0064*/ 	.word	0x0000c2f0


	//   ....[9]....
        /*0068*/ 	.word	0x0000ea10


	//   ....[10]....
        /*006c*/ 	.word	0x0000f8a0


	//   ....[11]....
        /*0070*/ 	.word	0x00010450


	//----- nvinfo : EIATTR_EXIT_INSTR_OFFSETS
	.align		4
.L_7229:
        /*0074*/ 	.byte	0x04, 0x1c
        /*0076*/ 	.short	(.L_7231 - .L_7230)


	//   ....[0]....
.L_7230:
        /*0078*/ 	.word	0x0000c580


	//   ....[1]....
        /*007c*/ 	.word	0x0000fa00


	//   ....[2]....
        /*0080*/ 	.word	0x0000fa20


	//   ....[3]....
        /*0084*/ 	.word	0x0000fac0


	//   ....[4]....
        /*0088*/ 	.word	0x0000faf0


	//   ....[5]....
        /*008c*/ 	.word	0x0000fb10


	//   ....[6]....
        /*0090*/ 	.word	0x0000fba0


	//   ....[7]....
        /*0094*/ 	.word	0x0000fbe0


	//   ....[8]....
        /*0098*/ 	.word	0x0000fc80


	//   ....[9]....
        /*009c*/ 	.word	0x0000fcd0


	//   ....[10]....
        /*00a0*/ 	.word	0x0000fd00


	//   ....[11]....
        /*00a4*/ 	.word	0x0000fdc0


	//   ....[12]....
        /*00a8*/ 	.word	0x0000ff00


	//   ....[13]....
        /*00ac*/ 	.word	0x00010040


	//   ....[14]....
        /*00b0*/ 	.word	0x00010190


	//   ....[15]....
        /*00b4*/ 	.word	0x000101d0


	//   ....[16]....
        /*00b8*/ 	.word	0x00010200


	//   ....[17]....
        /*00bc*/ 	.word	0x000102b0


	//   ....[18]....
        /*00c0*/ 	.word	0x000102f0


	//   ....[19]....
        /*00c4*/ 	.word	0x00010460


	//   ....[20]....
        /*00c8*/ 	.word	0x00010540


	//   ....[21]....
        /*00cc*/ 	.word	0x000105e0


	//   ....[22]....
        /*00d0*/ 	.word	0x00010610


	//   ....[23]....
        /*00d4*/ 	.word	0x00010660


	//   ....[24]....
        /*00d8*/ 	.word	0x000106a0


	//----- nvinfo : EIATTR_MAX_THREADS
	.align		4
.L_7231:
        /*00dc*/ 	.byte	0x04, 0x05
        /*00de*/ 	.short	(.L_7233 - .L_7232)
.L_7232:
        /*00e0*/ 	.word	0x00000080
        /*00e4*/ 	.word	0x00000001
        /*00e8*/ 	.word	0x00000001


	//----- nvinfo : EIATTR_CRS_STACK_SIZE
	.align		4
.L_7233:
        /*00ec*/ 	.byte	0x04, 0x1e
        /*00ee*/ 	.short	(.L_7235 - .L_7234)
.L_7234:
        /*00f0*/ 	.word	0x00000000


	//----- nvinfo : EIATTR_CBANK_PARAM_SIZE
	.align		4
.L_7235:
        /*00f4*/ 	.byte	0x03, 0x19
        /*00f6*/ 	.short	0x0290


	//----- nvinfo : EIATTR_PARAM_CBANK
	.align		4
        /*00f8*/ 	.byte	0x04, 0x0a
        /*00fa*/ 	.short	(.L_7237 - .L_7236)
	.align		4
.L_7236:
        /*00fc*/ 	.word	index@(.nv.constant0._ZN2at6native18elementwise_kernelILi128ELi4EZNS0_15gpu_kernel_implINS0_13BinaryFunctorIhhhZZZNS0_19minimum_kernel_cudaERNS_18TensorIteratorBaseEENKUlvE_clEvENKUlvE_clEvEUlhhE_EEEEvS5_RKT_EUliE_EEviT1_)
        /*0100*/ 	.short	0x0380
        /*0102*/ 	.short	0x0290


	//----- nvinfo : EIATTR_SW_WAR
	.align		4
.L_7237:
        /*0104*/ 	.byte	0x04, 0x36
        /*0106*/ 	.short	(.L_7239 - .L_7238)
.L_7238:
        /*0108*/ 	.word	0x00000008
.L_7239:


//--------------------- .nv.info._ZN2at6native27unrolled_elementwise_kernelINS0_13BinaryFunctorIhhhZZZNS0_19minimum_kernel_cudaERNS_18TensorIteratorBaseEENKUlvE_clEvENKUlvE_clEvEUlhhE_EESt5arrayIPcLm3EELi4E23TrivialOffsetCalculatorILi2EjESC_ILi1EjENS0_6memory12LoadWithCastILi2EEENSF_13StoreWithCastILi1EEEEEviT_T0_T2_T3_T4_T5_ --------------------------
	.section	.nv.info._ZN2at6native27unrolled_elementwise_kernelINS0_13BinaryFunctorIhhhZZZNS0_19minimum_kernel_cudaERNS_18TensorIteratorBaseEENKUlvE_clEvENKUlvE_clEvEUlhhE_EESt5arrayIPcLm3EELi4E23TrivialOffsetCalculatorILi2EjESC_ILi1EjENS0_6memory12LoadWithCastILi2EEENSF_13StoreWithCastILi1EEEEEviT_T0_T2_T3_T4_T5_,"",@"SHT_CUDA_INFO"
	.sectionflags	@""
	.align	4


	//----- nvinfo : EIATTR_CUDA_API_VERSION
	.align		4
        /*0000*/ 	.byte	0x04, 0x37
        /*0002*/ 	.short	(.L_7241 - .L_7240)
.L_7240:
        /*0004*/ 	.word	0x00000082


	//----- nvinfo : EIATTR_KPARAM_INFO
	.align		4
.L_7241:
        /*0008*/ 	.byte	0x04, 0x17
        /*000a*/ 	.short	(.L_7243 - .L_7242)
.L_7242:
        /*000c*/ 	.word	0x00000000
        /*0010*/ 	.short	0x0006
        /*0012*/ 	.short	0x0030
        /*0014*/ 	.byte	0x00, 0xf0, 0x21, 0x00


	//----- nvinfo : EIATTR_KPARAM_INFO
	.align		4
.L_7243:
        /*0018*/ 	.byte	0x04, 0x17
        /*001a*/ 	.short	(.L_7245 - .L_7244)
.L_7244:
        /*001c*/ 	.word	0x00000000
        /*0020*/ 	.short	0x0005
        /*0022*/ 	.short	0x0024
        /*0024*/ 	.byte	0x00, 0xf0, 0x31, 0x00


	//----- nvinfo : EIATTR_KPARAM_INFO
	.align		4
.L_7245:
        /*0028*/ 	.byte	0x04, 0x17
        /*002a*/ 	.short	(.L_7247 - .L_7246)
.L_7246:
        /*002c*/ 	.word	0x00000000
        /*0030*/ 	.short	0x0004
        /*0032*/ 	.short	0x0021
        /*0034*/ 	.byte	0x00, 0xf0, 0x05, 0x00


	//----- nvinfo : EIATTR_KPARAM_INFO
	.align		4
.L_7247:
        /*0038*/ 	.byte	0x04, 0x17
        /*003a*/ 	.short	(.L_7249 - .L_7248)
.L_7248:
        /*003c*/ 	.word	0x00000000
        /*0040*/ 	.short	0x0003
        /*0042*/ 	.short	0x0020
        /*0044*/ 	.byte	0x00, 0xf0, 0x05, 0x00


	//----- nvinfo : EIATTR_KPARAM_INFO
	.align		4
.L_7249:
        /*0048*/ 	.byte	0x04, 0x17
        /*004a*/ 	.short	(.L_7251 - .L_7250)
.L_7250:
        /*004c*/ 	.word	0x00000000
        /*0050*/ 	.short	0x0002
        /*0052*/ 	.short	0x0008
        /*0054*/ 	.byte	0x00, 0xf0, 0x61, 0x00


	//----- nvinfo : EIATTR_KPARAM_INFO
	.align		4
.L_7251:
        /*0058*/ 	.byte	0x04, 0x17
        /*005a*/ 	.short	(.L_7253 - .L_7252)
.L_7252:
        /*005c*/ 	.word	0x00000000
        /*0060*/ 	.short	0x0001
        /*0062*/ 	.short	0x0004
        /*0064*/ 	.byte	0x00, 0xf0, 0x05, 0x00


	//----- nvinfo : EIATTR_KPARAM_INFO
	.align		4
.L_7253:
        /*0068*/ 	.byte	0x04, 0x17
        /*006a*/ 	.short	(.L_7255 - .L_7254)
.L_7254:
        /*006c*/ 	.word	0x00000000
        /*0070*/ 	.short	0x0000
        /*0072*/ 	.short	0x0000
        /*0074*/ 	.byte	0x00, 0xf0, 0x11, 0x00


	//----- nvinfo : EIATTR_SPARSE_MMA_MASK
	.align		4
.L_7255:
        /*0078*/ 	.byte	0x03, 0x50
        /*007a*/ 	.short	0x0000


	//----- nvinfo : EIATTR_MAXREG_COUNT
	.align		4
        /*007c*/ 	.byte	0x03, 0x1b
        /*007e*/ 	.short	0x00ff


	//----- nvinfo : EIATTR_EXTERNS
	.align		4
        /*0080*/ 	.byte	0x04, 0x0f
        /*0082*/ 	.short	(.L_7257 - .L_7256)


	//   ....[0]....
	.align		4
.L_7256:
        /*0084*/ 	.word	index@(__assertfail)


	//----- nvinfo : EIATTR_MERCURY_ISA_VERSION
	.align		4
.L_7257:
        /*0088*/ 	.byte	0x03, 0x5f
        /*008a*/ 	.short	0x0101


	//----- nvinfo : EIATTR_VRC_CTA_INIT_COUNT
	.align		4
        /*008c*/ 	.byte	0x02, 0x4a
	.zero		1
	.zero		1


	//----- nvinfo : EIATTR_SYSCALL_OFFSETS
	.align		4
        /*0090*/ 	.byte	0x04, 0x46
        /*0092*/ 	.short	(.L_7259 - .L_7258)


	//   ....[0]....
.L_7258:
        /*0094*/ 	.word	0x00000e90


	//   ....[1]....
        /*0098*/ 	.word	0x00001d50


	//   ....[2]....
        /*009c*/ 	.word	0x00002d50


	//   ....[3]....
        /*00a0*/ 	.word	0x00003c10


	//   ....[4]....
        /*00a4*/ 	.word	0x00004b50


	//   ....[5]....
        /*00a8*/ 	.word	0x00005a10


	//   ....[6]....
        /*00ac*/ 	.word	0x00006950


	//   ....[7]....
        /*00b0*/ 	.word	0x00007820


	//   ....[8]....
        /*00b4*/ 	.word	0x00008630


	//   ....[9]....
        /*00b8*/ 	.word	0x00009370


	//   ....[10]....
        /*00bc*/ 	.word	0x0000a1a0


	//   ....[11]....
        /*00c0*/ 	.word	0x0000afa0


	//----- nvinfo : EIATTR_EXIT_INSTR_OFFSETS
	.align		4
.L_7259:
        /*00c4*/ 	.byte	0x04, 0x1c
        /*00c6*/ 	.short	(.L_7261 - .L_7260)


	//   ....[0]....
.L_7260:
        /*00c8*/ 	.word	0x0000a420


	//   ....[1]....
        /*00cc*/ 	.word	0x0000a550


	//   ....[2]....
        /*00d0*/ 	.word	0x0000a570


	//   ....[3]....
        /*00d4*/ 	.word	0x0000a610


	//   ....[4]....
        /*00d8*/ 	.word	0x0000a640


	//   ....[5]....
        /*00dc*/ 	.word	0x0000a660


	//   ....[6]....
        /*00e0*/ 	.word	0x0000a6f0


	//   ....[7]....
        /*00e4*/ 	.word	0x0000a730


	//   ....[8]....
        /*00e8*/ 	.word	0x0000a7d0


	//   ....[9]....
        /*00ec*/ 	.word	0x0000a820


	//   ....[10]....
        /*00f0*/ 	.word	0x0000a850


	//   ....[11]....
        /*00f4*/ 	.word	0x0000a910


	//   ....[12]....
        /*00f8*/ 	.word	0x0000aa50


	//   ....[13]....
        /*00fc*/ 	.word	0x0000ab90


	//   ....[14]....
        /*0100*/ 	.word	0x0000ace0


	//   ....[15]....
        /*0104*/ 	.word	0x0000ad20


	//   ....[16]....
        /*0108*/ 	.word	0x0000ad50


	//   ....[17]....
        /*010c*/ 	.word	0x0000ae00


	//   ....[18]....
        /*0110*/ 	.word	0x0000ae40


	//   ....[19]....
        /*0114*/ 	.word	0x0000afb0


	//   ....[20]....
        /*0118*/ 	.word	0x0000b090


	//   ....[21]....
        /*011c*/ 	.word	0x0000b130


	//   ....[22]....
        /*0120*/ 	.word	0x0000b160


	//   ....[23]....
        /*0124*/ 	.word	0x0000b1b0


	//   ....[24]....
        /*0128*/ 	.word	0x0000b1f0


	//----- nvinfo : EIATTR_MAX_THREADS
	.align		4
.L_7261:
        /*012c*/ 	.byte	0x04, 0x05
        /*012e*/ 	.short	(.L_7263 - .L_7262)
.L_7262:
        /*0130*/ 	.word	0x00000080
        /*0134*/ 	.word	0x00000001
        /*0138*/ 	.word	0x00000001


	//----- nvinfo : EIATTR_CRS_STACK_SIZE
	.align		4
.L_7263:
        /*013c*/ 	.byte	0x04, 0x1e
        /*013e*/ 	.short	(.L_7265 - .L_7264)
.L_7264:
        /*0140*/ 	.word	0x00000000


	//----- nvinfo : EIATTR_CBANK_PARAM_SIZE
	.align		4
.L_7265:
        /*0144*/ 	.byte	0x03, 0x19
        /*0146*/ 	.short	0x0038


	//----- nvinfo : EIATTR_PARAM_CBANK
	.align		4
        /*0148*/ 	.byte	0x04, 0x0a
        /*014a*/ 	.short	(.L_7267 - .L_7266)
	.align		4
.L_7266:
        /*014c*/ 	.word	index@(.nv.constant0._ZN2at6native27unrolled_elementwise_kernelINS0_13BinaryFunctorIhhhZZZNS0_19minimum_kernel_cudaERNS_18TensorIteratorBaseEENKUlvE_clEvENKUlvE_clEvEUlhhE_EESt5arrayIPcLm3EELi4E23TrivialOffsetCalculatorILi2EjESC_ILi1EjENS0_6memory12LoadWithCastILi2EEENSF_13StoreWithCastILi1EEEEEviT_T0_T2_T3_T4_T5_)
        /*0150*/ 	.short	0x0380
        /*0152*/ 	.short	0x0038


	//----- nvinfo : EIATTR_SW_WAR
	.align		4
.L_7267:
        /*0154*/ 	.byte	0x04, 0x36
        /*0156*/ 	.short	(.L_7269 - .L_7268)
.L_7268:
        /*0158*/ 	.word	0x00000008
.L_7269:


//--------------------- .nv.info._ZN2at6native18elementwise_kernelILi128ELi4EZNS0_22gpu_kernel_impl_nocastINS0_13BinaryFunctorIhhhZZZNS0_19minimum_kernel_cudaERNS_18TensorIteratorBaseEENKUlvE_clEvENKUlvE_clEvEUlhhE_EEEEvS5_RKT_EUliE_EEviT1_ --------------------------
	.section	.nv.info._ZN2at6native18elementwise_kernelILi128ELi4EZNS0_22gpu_kernel_impl_nocastINS0_13BinaryFunctorIhhhZZZNS0_19minimum_kernel_cudaERNS_18TensorIteratorBaseEENKUlvE_clEvENKUlvE_clEvEUlhhE_EEEEvS5_RKT_EUliE_EEviT1_,"",@"SHT_CUDA_INFO"
	.sectionflags	@""
	.align	4


	//----- nvinfo : EIATTR_CUDA_API_VERSION
	.align		4
        /*0000*/ 	.byte	0x04, 0x37
        /*0002*/ 	.short	(.L_7271 - .L_7270)
.L_7270:
        /*0004*/ 	.word	0x00000082


	//----- nvinfo : EIATTR_KPARAM_INFO
	.align		4
.L_7271:
        /*0008*/ 	.byte	0x04, 0x17
        /*000a*/ 	.short	(.L_7273 - .L_7272)
.L_7272:
        /*000c*/ 	.word	0x00000000
        /*0010*/ 	.short	0x0001
        /*0012*/ 	.short	0x0008
        /*0014*/ 	.byte	0x00, 0xf0, 0x21, 0x0a


	//----- nvinfo : EIATTR_KPARAM_INFO
	.align		4
.L_7273:
        /*0018*/ 	.byte	0x04, 0x17
        /*001a*/ 	.short	(.L_7275 - .L_7274)
.L_7274:
        /*001c*/ 	.word	0x00000000
        /*0020*/ 	.short	0x0000
        /*0022*/ 	.short	0x0000
        /*0024*/ 	.byte	0x00, 0xf0, 0x11, 0x00


	//----- nvinfo : EIATTR_SPARSE_MMA_MASK
	.align		4
.L_7275:
        /*0028*/ 	.byte	0x03, 0x50
        /*002a*/ 	.short	0x0000


	//----- nvinfo : EIATTR_MAXREG_COUNT
	.align		4
        /*002c*/ 	.byte	0x03, 0x1b
        /*002e*/ 	.short	0x0080


	//----- nvinfo : EIATTR_MERCURY_ISA_VERSION
	.align		4
        /*0030*/ 	.byte	0x03, 0x5f
        /*0032*/ 	.short	0x0101


	//----- nvinfo : EIATTR_VRC_CTA_INIT_COUNT
	.align		4
        /*0034*/ 	.byte	0x02, 0x4a
	.zero		1
	.zero		1


	//----- nvinfo : EIATTR_EXIT_INSTR_OFFSETS
	.align		4
        /*0038*/ 	.byte	0x04, 0x1c
        /*003a*/ 	.short	(.L_7277 - .L_7276)


	//   ....[0]....
.L_7276:
        /*003c*/ 	.word	0x00000300


	//   ....[1]....
        /*0040*/ 	.word	0x00000380


	//   ....[2]....
        /*0044*/ 	.word	0x00004860


	//   ....[3]....
        /*0048*/ 	.word	0x00005ef0


	//----- nvinfo : EIATTR_MAX_THREADS
	.align		4
.L_7277:
        /*004c*/ 	.byte	0x04, 0x05
        /*004e*/ 	.short	(.L_7279 - .L_7278)
.L_7278:
        /*0050*/ 	.word	0x00000080
        /*0054*/ 	.word	0x00000001
        /*0058*/ 	.word	0x00000001


	//----- nvinfo : EIATTR_CRS_STACK_SIZE
	.align		4
.L_7279:
        /*005c*/ 	.byte	0x04, 0x1e
        /*005e*/ 	.short	(.L_7281 - .L_7280)
.L_7280:
        /*0060*/ 	.word	0x00000000


	//----- nvinfo : EIATTR_CBANK_PARAM_SIZE
	.align		4
.L_7281:
        /*0064*/ 	.byte	0x03, 0x19
        /*0066*/ 	.short	0x0290


	//----- nvinfo : EIATTR_PARAM_CBANK
	.align		4
        /*0068*/ 	.byte	0x04, 0x0a
        /*006a*/ 	.short	(.L_7283 - .L_7282)
	.align		4
.L_7282:
        /*006c*/ 	.word	index@(.nv.constant0._ZN2at6native18elementwise_kernelILi128ELi4EZNS0_22gpu_kernel_impl_nocastINS0_13BinaryFunctorIhhhZZZNS0_19minimum_kernel_cudaERNS_18TensorIteratorBaseEENKUlvE_clEvENKUlvE_clEvEUlhhE_EEEEvS5_RKT_EUliE_EEviT1_)
        /*0070*/ 	.short	0x0380
        /*0072*/ 	.short	0x0290


	//----- nvinfo : EIATTR_SW_WAR
	.align		4
.L_7283:
        /*0074*/ 	.byte	0x04, 0x36
        /*0076*/ 	.short	(.L_7285 - .L_7284)
.L_7284:
        /*0078*/ 	.word	0x00000008
.L_7285:


//--------------------- .nv.info._ZN2at6native27unrolled_elementwise_kernelINS0_13BinaryFunctorIhhhZZZNS0_19minimum_kernel_cudaERNS_18TensorIteratorBaseEENKUlvE_clEvENKUlvE_clEvEUlhhE_EESt5arrayIPcLm3EELi4E23TrivialOffsetCalculatorILi2EjESC_ILi1EjENS0_6memory15LoadWithoutCastENSF_16StoreWithoutCastEEEviT_T0_T2_T3_T4_T5_ --------------------------
	.section	.nv.info._ZN2at6native27unrolled_elementwise_kernelINS0_13BinaryFunctorIhhhZZZNS0_19minimum_kernel_cudaERNS_18TensorIteratorBaseEENKUlvE_clEvENKUlvE_clEvEUlhhE_EESt5arrayIPcLm3EELi4E23TrivialOffsetCalculatorILi2EjESC_ILi1EjENS0_6memory15LoadWithoutCastENSF_16StoreWithoutCastEEEviT_T0_T2_T3_T4_T5_,"",@"SHT_CUDA_INFO"
	.sectionflags	@""
	.align	4


	//----- nvinfo : EIATTR_CUDA_API_VERSION
	.align		4
        /*0000*/ 	.byte	0x04, 0x37
        /*0002*/ 	.short	(.L_7287 - .L_7286)
.L_7286:
        /*0004*/ 	.word	0x00000082


	//----- nvinfo : EIATTR_KPARAM_INFO
	.align		4
.L_7287:
        /*0008*/ 	.byte	0x04, 0x17
        /*000a*/ 	.short	(.L_7289 - .L_7288)
.L_7288:
        /*000c*/ 	.word	0x00000000
        /*0010*/ 	.short	0x0006
        /*0012*/ 	.short	0x0023
        /*0014*/ 	.byte	0x00, 0xf0, 0x05, 0x00


	//----- nvinfo : EIATTR_KPARAM_INFO
	.align		4
.L_7289:
        /*0018*/ 	.byte	0x04, 0x17
        /*001a*/ 	.short	(.L_7291 - .L_7290)
.L_7290:
        /*001c*/ 	.word	0x00000000
        /*0020*/ 	.short	0x0005
        /*0022*/ 	.short	0x0022
        /*0024*/ 	.byte	0x00, 0xf0, 0x05, 0x00


	//----- nvinfo : EIATTR_KPARAM_INFO
	.align		4
.L_7291:
        /*0028*/ 	.byte	0x04, 0x17
        /*002a*/ 	.short	(.L_7293 - .L_7292)
.L_7292:
        /*002c*/ 	.word	0x00000000
        /*0030*/ 	.short	0x0004
        /*0032*/ 	.short	0x0021
        /*0034*/ 	.byte	0x00, 0xf0, 0x05, 0x00


	//----- nvinfo : EIATTR_KPARAM_INFO
	.align		4
.L_7293:
        /*0038*/ 	.byte	0x04, 0x17
        /*003a*/ 	.short	(.L_7295 - .L_7294)
.L_7294:
        /*003c*/ 	.word	0x00000000
        /*0040*/ 	.short	0x0003
        /*0042*/ 	.short	0x0020
        /*0044*/ 	.byte	0x00, 0xf0, 0x05, 0x00


	//----- nvinfo : EIATTR_KPARAM_INFO
	.align		4
.L_7295:
        /*0048*/ 	.byte	0x04, 0x17
        /*004a*/ 	.short	(.L_7297 - .L_7296)
.L_7296:
        /*004c*/ 	.word	0x00000000
        /*0050*/ 	.short	0x0002
        /*0052*/ 	.short	0x0008
        /*0054*/ 	.byte	0x00, 0xf0, 0x61, 0x00


	//----- nvinfo : EIATTR_KPARAM_INFO
	.align		4
.L_7297:
        /*0058*/ 	.byte	0x04, 0x17
        /*005a*/ 	.short	(.L_7299 - .L_7298)
.L_7298:
        /*005c*/ 	.word	0x00000000
        /*0060*/ 	.short	0x0001
        /*0062*/ 	.short	0x0004
        /*0064*/ 	.byte	0x00, 0xf0, 0x05, 0x00


	//----- nvinfo : EIATTR_KPARAM_INFO
	.align		4
.L_7299:
        /*0068*/ 	.byte	0x04, 0x17
        /*006a*/ 	.short	(.L_7301 - .L_7300)
.L_7300:
        /*006c*/ 	.word	0x00000000
        /*0070*/ 	.short	0x0000
        /*0072*/ 	.short	0x0000
        /*0074*/ 	.byte	0x00, 0xf0, 0x11, 0x00


	//----- nvinfo : EIATTR_SPARSE_MMA_MASK
	.align		4
.L_7301:
        /*0078*/ 	.byte	0x03, 0x50
        /*007a*/ 	.short	0x0000


	//----- nvinfo : EIATTR_MAXREG_COUNT
	.align		4
        /*007c*/ 	.byte	0x03, 0x1b
        /*007e*/ 	.short	0x00ff


	//----- nvinfo : EIATTR_MERCURY_ISA_VERSION
	.align		4
        /*0080*/ 	.byte	0x03, 0x5f
        /*0082*/ 	.short	0x0101


	//----- nvinfo : EIATTR_VRC_CTA_INIT_COUNT
	.align		4
        /*0084*/ 	.byte	0x02, 0x4a
	.zero		1
	.zero		1


	//----- nvinfo : EIATTR_EXIT_INSTR_OFFSETS
	.align		4
        /*0088*/ 	.byte	0x04, 0x1c
        /*008a*/ 	.short	(.L_7303 - .L_7302)


	//   ....[0]....
.L_7302:
        /*008c*/ 	.word	0x00000640


	//   ....[1]....
        /*0090*/ 	.word	0x000006a0


	//----- nvinfo : EIATTR_MAX_THREADS
	.align		4
.L_7303:
        /*0094*/ 	.byte	0x04, 0x05
        /*0096*/ 	.short	(.L_7305 - .L_7304)
.L_7304:
        /*0098*/ 	.word	0x00000080
        /*009c*/ 	.word	0x00000001
        /*00a0*/ 	.word	0x00000001


	//----- nvinfo : EIATTR_CRS_STACK_SIZE
	.align		4
.L_7305:
        /*00a4*/ 	.byte	0x04, 0x1e
        /*00a6*/ 	.short	(.L_7307 - .L_7306)
.L_7306:
        /*00a8*/ 	.word	0x00000000


	//----- nvinfo : EIATTR_CBANK_PARAM_SIZE
	.align		4
.L_7307:
        /*00ac*/ 	.byte	0x03, 0x19
        /*00ae*/ 	.short	0x0024


	//----- nvinfo : EIATTR_PARAM_CBANK
	.align		4
        /*00b0*/ 	.byte	0x04, 0x0a
        /*00b2*/ 	.short	(.L_7309 - .L_7308)
	.align		4
.L_7308:
        /*00b4*/ 	.word	index@(.nv.constant0._ZN2at6native27unrolled_elementwise_kernelINS0_13BinaryFunctorIhhhZZZNS0_19minimum_kernel_cudaERNS_18TensorIteratorBaseEENKUlvE_clEvENKUlvE_clEvEUlhhE_EESt5arrayIPcLm3EELi4E23TrivialOffsetCalculatorILi2EjESC_ILi1EjENS0_6memory15LoadWithoutCastENSF_16StoreWithoutCastEEEviT_T0_T2_T3_T4_T5_)
        /*00b8*/ 	.short	0x0380
        /*00ba*/ 	.short	0x0024


	//----- nvinfo : EIATTR_SW_WAR
	.align		4
.L_7309:
        /*00bc*/ 	.byte	0x04, 0x36
        /*00be*/ 	.short	(.L_7311 - .L_7310)
.L_7310:
        /*00c0*/ 	.word	0x00000008
.L_7311:


//--------------------- .nv.info._ZN2at6native29vectorized_elementwise_kernelILi2ENS0_13BinaryFunctorIhhhZZZNS0_19minimum_kernel_cudaERNS_18TensorIteratorBaseEENKUlvE_clEvENKUlvE_clEvEUlhhE_EESt5arrayIPcLm3EEEEviT0_T1_ --------------------------
	.section	.nv.info._ZN2at6native29vectorized_elementwise_kernelILi2ENS0_13BinaryFunctorIhhhZZZNS0_19minimum_kernel_cudaERNS_18TensorIteratorBaseEENKUlvE_clEvENKUlvE_clEvEUlhhE_EESt5arrayIPcLm3EEEEviT0_T1_,"",@"SHT_CUDA_INFO"
	.sectionflags	@""
	.align	4


	//----- nvinfo : EIATTR_CUDA_API_VERSION
	.align		4
        /*0000*/ 	.byte	0x04, 0x37
        /*0002*/ 	.short	(.L_7313 - .L_7312)
.L_7312:
        /*0004*/ 	.word	0x00000082


	//----- nvinfo : EIATTR_KPARAM_INFO
	.align		4
.L_7313:
        /*0008*/ 	.byte	0x04, 0x17
        /*000a*/ 	.short	(.L_7315 - .L_7314)
.L_7314:
        /*000c*/ 	.word	0x00000000
        /*0010*/ 	.short	0x0002
        /*0012*/ 	.short	0x0008
        /*0014*/ 	.byte	0x00, 0xf0, 0x61, 0x00


	//----- nvinfo : EIATTR_KPARAM_INFO
	.align		4
.L_7315:
        /*0018*/ 	.byte	0x04, 0x17
        /*001a*/ 	.short	(.L_7317 - .L_7316)
.L_7316:
        /*001c*/ 	.word	0x00000000
        /*0020*/ 	.short	0x0001
        /*0022*/ 	.short	0x0004
        /*0024*/ 	.byte	0x00, 0xf0, 0x05, 0x00


	//----- nvinfo : EIATTR_KPARAM_INFO
	.align		4
.L_7317:
        /*0028*/ 	.byte	0x04, 0x17
        /*002a*/ 	.short	(.L_7319 - .L_7318)
.L_7318:
        /*002c*/ 	.word	0x00000000
        /*0030*/ 	.short	0x0000
        /*0032*/ 	.short	0x0000
        /*0034*/ 	.byte	0x00, 0xf0, 0x11, 0x00


	//----- nvinfo : EIATTR_SPARSE_MMA_MASK
	.align		4
.L_7319:
        /*0038*/ 	.byte	0x03, 0x50
        /*003a*/ 	.short	0x0000


	//----- nvinfo : EIATTR_MAXREG_COUNT
	.align		4
        /*003c*/ 	.byte	0x03, 0x1b
        /*003e*/ 	.short	0x00ff


	//----- nvinfo : EIATTR_MERCURY_ISA_VERSION
	.align		4
        /*0040*/ 	.byte	0x03, 0x5f
        /*0042*/ 	.short	0x0101


	//----- nvinfo : EIATTR_VRC_CTA_INIT_COUNT
	.align		4
        /*0044*/ 	.byte	0x02, 0x4a
	.zero		1
	.zero		1


	//----- nvinfo : EIATTR_EXIT_INSTR_OFFSETS
	.align		4
        /*0048*/ 	.byte	0x04, 0x1c
        /*004a*/ 	.short	(.L_7321 - .L_7320)


	//   ....[0]....
.L_7320:
        /*004c*/ 	.word	0x00000c70


	//   ....[1]....
        /*0050*/ 	.word	0x00000cd0


	//   ....[2]....
        /*0054*/ 	.word	0x000010b0


	//----- nvinfo : EIATTR_MAX_THREADS
	.align		4
.L_7321:
        /*0058*/ 	.byte	0x04, 0x05
        /*005a*/ 	.short	(.L_7323 - .L_7322)
.L_7322:
        /*005c*/ 	.word	0x00000080
        /*0060*/ 	.word	0x00000001
        /*0064*/ 	.word	0x00000001


	//----- nvinfo : EIATTR_CRS_STACK_SIZE
	.align		4
.L_7323:
        /*0068*/ 	.byte	0x04, 0x1e
        /*006a*/ 	.short	(.L_7325 - .L_7324)
.L_7324:
        /*006c*/ 	.word	0x00000000


	//----- nvinfo : EIATTR_CBANK_PARAM_SIZE
	.align		4
.L_7325:
        /*0070*/ 	.byte	0x03, 0x19
        /*0072*/ 	.short	0x0020


	//----- nvinfo : EIATTR_PARAM_CBANK
	.align		4
        /*0074*/ 	.byte	0x04, 0x0a
        /*0076*/ 	.short	(.L_7327 - .L_7326)
	.align		4
.L_7326:
        /*0078*/ 	.word	index@(.nv.constant0._ZN2at6native29vectorized_elementwise_kernelILi2ENS0_13BinaryFunctorIhhhZZZNS0_19minimum_kernel_cudaERNS_18TensorIteratorBaseEENKUlvE_clEvENKUlvE_clEvEUlhhE_EESt5arrayIPcLm3EEEEviT0_T1_)
        /*007c*/ 	.short	0x0380
        /*007e*/ 	.short	0x0020


	//----- nvinfo : EIATTR_SW_WAR
	.align		4
.L_7327:
        /*0080*/ 	.byte	0x04, 0x36
        /*0082*/ 	.short	(.L_7329 - .L_7328)
.L_7328:
        /*0084*/ 	.word	0x00000008
.L_7329:


//--------------------- .nv.info._ZN2at6native29vectorized_elementwise_kernelILi4ENS0_13BinaryFunctorIhhhZZZNS0_19minimum_kernel_cudaERNS_18TensorIteratorBaseEENKUlvE_clEvENKUlvE_clEvEUlhhE_EESt5arrayIPcLm3EEEEviT0_T1_ --------------------------
	.section	.nv.info._ZN2at6native29vectorized_elementwise_kernelILi4ENS0_13BinaryFunctorIhhhZZZNS0_19minimum_kernel_cudaERNS_18TensorIteratorBaseEENKUlvE_clEvENKUlvE_clEvEUlhhE_EESt5arrayIPcLm3EEEEviT0_T1_,"",@"SHT_CUDA_INFO"
	.sectionflags	@""
	.align	4


	//----- nvinfo : EIATTR_CUDA_API_VERSION
	.align		4
        /*0000*/ 	.byte	0x04, 0x37
        /*0002*/ 	.short	(.L_7331 - .L_7330)
.L_7330:
        /*0004*/ 	.word	0x00000082


	//----- nvinfo : EIATTR_KPARAM_INFO
	.align		4
.L_7331:
        /*0008*/ 	.byte	0x04, 0x17
        /*000a*/ 	.short	(.L_7333 - .L_7332)
.L_7332:
        /*000c*/ 	.word	0x00000000
        /*0010*/ 	.short	0x0002
        /*0012*/ 	.short	0x0008
        /*0014*/ 	.byte	0x00, 0xf0, 0x61, 0x00


	//----- nvinfo : EIATTR_KPARAM_INFO
	.align		4
.L_7333:
        /*0018*/ 	.byte	0x04, 0x17
        /*001a*/ 	.short	(.L_7335 - .L_7334)
.L_7334:
        /*001c*/ 	.word	0x00000000
        /*0020*/ 	.short	0x0001
        /*0022*/ 	.short	0x0004
        /*0024*/ 	.byte	0x00, 0xf0, 0x05, 0x00


	//----- nvinfo : EIATTR_KPARAM_INFO
	.align		4
.L_7335:
        /*0028*/ 	.byte	0x04, 0x17
        /*002a*/ 	.short	(.L_7337 - .L_7336)
.L_7336:
        /*002c*/ 	.word	0x00000000
        /*0030*/ 	.short	0x0000
        /*0032*/ 	.short	0x0000
        /*0034*/ 	.byte	0x00, 0xf0, 0x11, 0x00


	//----- nvinfo : EIATTR_SPARSE_MMA_MASK
	.align		4
.L_7337:
        /*0038*/ 	.byte	0x03, 0x50
        /*003a*/ 	.short	0x0000


	//----- nvinfo : EIATTR_MAXREG_COUNT
	.align		4
        /*003c*/ 	.byte	0x03, 0x1b
        /*003e*/ 	.short	0x00ff


	//----- nvinfo : EIATTR_MERCURY_ISA_VERSION
	.align		4
        /*0040*/ 	.byte	0x03, 0x5f
        /*0042*/ 	.short	0x0101


	//----- nvinfo : EIATTR_VRC_CTA_INIT_COUNT
	.align		4
        /*0044*/ 	.byte	0x02, 0x4a
	.zero		1
	.zero		1


	//----- nvinfo : EIATTR_EXIT_INSTR_OFFSETS
	.align		4
        /*0048*/ 	.byte	0x04, 0x1c
        /*004a*/ 	.short	(.L_7339 - .L_7338)


	//   ....[0]....
.L_7338:
        /*004c*/ 	.word	0x00000c70


	//   ....[1]....
        /*0050*/ 	.word	0x00000cd0


	//   ....[2]....
        /*0054*/ 	.word	0x00001130


	//----- nvinfo : EIATTR_MAX_THREADS
	.align		4
.L_7339:
        /*0058*/ 	.byte	0x04, 0x05
        /*005a*/ 	.short	(.L_7341 - .L_7340)
.L_7340:
        /*005c*/ 	.word	0x00000080
        /*0060*/ 	.word	0x00000001
        /*0064*/ 	.word	0x00000001


	//----- nvinfo : EIATTR_CRS_STACK_SIZE
	.align		4
.L_7341:
        /*0068*/ 	.byte	0x04, 0x1e
        /*006a*/ 	.short	(.L_7343 - .L_7342)
.L_7342:
        /*006c*/ 	.word	0x00000000


	//----- nvinfo : EIATTR_CBANK_PARAM_SIZE
	.align		4
.L_7343:
        /*0070*/ 	.byte	0x03, 0x19
        /*0072*/ 	.short	0x0020


	//----- nvinfo : EIATTR_PARAM_CBANK
	.align		4
        /*0074*/ 	.byte	0x04, 0x0a
        /*0076*/ 	.short	(.L_7345 - .L_7344)
	.align		4
.L_7344:
        /*0078*/ 	.word	index@(.nv.constant0._ZN2at6native29vectorized_elementwise_kernelILi4ENS0_13BinaryFunctorIhhhZZZNS0_19minimum_kernel_cudaERNS_18TensorIteratorBaseEENKUlvE_clEvENKUlvE_clEvEUlhhE_EESt5arrayIPcLm3EEEEviT0_T1_)
        /*007c*/ 	.short	0x0380
        /*007e*/ 	.short	0x0020


	//----- nvinfo : EIATTR_SW_WAR
	.align		4
.L_7345:
        /*0080*/ 	.byte	0x04, 0x36
        /*0082*/ 	.short	(.L_7347 - .L_7346)
.L_7346:
        /*0084*/ 	.word	0x00000008
.L_7347:


//--------------------- .nv.info._ZN2at6native29vectorized_elementwise_kernelILi8ENS0_13BinaryFunctorIhhhZZZNS0_19minimum_kernel_cudaERNS_18TensorIteratorBaseEENKUlvE_clEvENKUlvE_clEvEUlhhE_EESt5arrayIPcLm3EEEEviT0_T1_ --------------------------
	.section	.nv.info._ZN2at6native29vectorized_elementwise_kernelILi8ENS0_13BinaryFunctorIhhhZZZNS0_19minimum_kernel_cudaERNS_18TensorIteratorBaseEENKUlvE_clEvENKUlvE_clEvEUlhhE_EESt5arrayIPcLm3EEEEviT0_T1_,"",@"SHT_CUDA_INFO"
	.sectionflags	@""
	.align	4


	//----- nvinfo : EIATTR_CUDA_API_VERSION
	.align		4
        /*0000*/ 	.byte	0x04, 0x37
        /*0002*/ 	.short	(.L_7349 - .L_7348)
.L_7348:
        /*0004*/ 	.word	0x00000082


	//----- nvinfo : EIATTR_KPARAM_INFO
	.align		4
.L_7349:
        /*0008*/ 	.byte	0x04, 0x17
        /*000a*/ 	.short	(.L_7351 - .L_7350)
.L_7350:
        /*000c*/ 	.word	0x00000000
        /*0010*/ 	.short	0x0002
        /*0012*/ 	.short	0x0008
        /*0014*/ 	.byte	0x00, 0xf0, 0x61, 0x00


	//----- nvinfo : EIATTR_KPARAM_INFO
	.align		4
.L_7351:
        /*0018*/ 	.byte	0x04, 0x17
        /*001a*/ 	.short	(.L_7353 - .L_7352)
.L_7352:
        /*001c*/ 	.word	0x00000000
        /*0020*/ 	.short	0x0001
        /*0022*/ 	.short	0x0004
        /*0024*/ 	.byte	0x00, 0xf0, 0x05, 0x00


	//----- nvinfo : EIATTR_KPARAM_INFO
	.align		4
.L_7353:
        /*0028*/ 	.byte	0x04, 0x17
        /*002a*/ 	.short	(.L_7355 - .L_7354)
.L_7354:
        /*002c*/ 	.word	0x00000000
        /*0030*/ 	.short	0x0000
        /*0032*/ 	.short	0x0000
        /*0034*/ 	.byte	0x00, 0xf0, 0x11, 0x00


	//----- nvinfo : EIATTR_SPARSE_MMA_MASK
	.align		4
.L_7355:
        /*0038*/ 	.byte	0x03, 0x50
        /*003a*/ 	.short	0x0000


	//----- nvinfo : EIATTR_MAXREG_COUNT
	.align		4
        /*003c*/ 	.byte	0x03, 0x1b
        /*003e*/ 	.short	0x00ff


	//----- nvinfo : EIATTR_MERCURY_ISA_VERSION
	.align		4
        /*0040*/ 	.byte	0x03, 0x5f
        /*0042*/ 	.short	0x0101


	//----- nvinfo : EIATTR_VRC_CTA_INIT_COUNT
	.align		4
        /*0044*/ 	.byte	0x02, 0x4a
	.zero		1
	.zero		1


	//----- nvinfo : EIATTR_EXIT_INSTR_OFFSETS
	.align		4
        /*0048*/ 	.byte	0x04, 0x1c
        /*004a*/ 	.short	(.L_7357 - .L_7356)


	//   ....[0]....
.L_7356:
        /*004c*/ 	.word	0x00000c70


	//   ....[1]....
        /*0050*/ 	.word	0x00000cd0


	//   ....[2]....
        /*0054*/ 	.word	0x000010f0


	//----- nvinfo : EIATTR_MAX_THREADS
	.align		4
.L_7357:
        /*0058*/ 	.byte	0x04, 0x05
        /*005a*/ 	.short	(.L_7359 - .L_7358)
.L_7358:
        /*005c*/ 	.word	0x00000080
        /*0060*/ 	.word	0x00000001
        /*0064*/ 	.word	0x00000001


	//----- nvinfo : EIATTR_CRS_STACK_SIZE
	.align		4
.L_7359:
        /*0068*/ 	.byte	0x04, 0x1e
        /*006a*/ 	.short	(.L_7361 - .L_7360)
.L_7360:
        /*006c*/ 	.word	0x00000000


	//----- nvinfo : EIATTR_CBANK_PARAM_SIZE
	.align		4
.L_7361:
        /*0070*/ 	.byte	0x03, 0x19
        /*0072*/ 	.short	0x0020


	//----- nvinfo : EIATTR_PARAM_CBANK
	.align		4
        /*0074*/ 	.byte	0x04, 0x0a
        /*0076*/ 	.short	(.L_7363 - .L_7362)
	.align		4
.L_7362:
        /*0078*/ 	.word	index@(.nv.constant0._ZN2at6native29vectorized_elementwise_kernelILi8ENS0_13BinaryFunctorIhhhZZZNS0_19minimum_kernel_cudaERNS_18TensorIteratorBaseEENKUlvE_clEvENKUlvE_clEvEUlhhE_EESt5arrayIPcLm3EEEEviT0_T1_)
        /*007c*/ 	.short	0x0380
        /*007e*/ 	.short	0x0020


	//----- nvinfo : EIATTR_SW_WAR
	.align		4
.L_7363:
        /*0080*/ 	.byte	0x04, 0x36
        /*0082*/ 	.short	(.L_7365 - .L_7364)
.L_7364:
        /*0084*/ 	.word	0x00000008
.L_7365:


//--------------------- .nv.info._ZN2at6native18elementwise_kernelILi128ELi4EZNS0_15gpu_kernel_implINS0_13AUnaryFunctorIbbbZNS0_19minimum_kernel_cudaERNS_18TensorIteratorBaseEEUlbbE_EEEEvS5_RKT_EUliE_EEviT1_ --------------------------
	.section	.nv.info._ZN2at6native18elementwise_kernelILi128ELi4EZNS0_15gpu_kernel_implINS0_13AUnaryFunctorIbbbZNS0_19minimum_kernel_cudaERNS_18TensorIteratorBaseEEUlbbE_EEEEvS5_RKT_EUliE_EEviT1_,"",@"SHT_CUDA_INFO"
	.sectionflags	@""
	.align	4


	//----- nvinfo : EIATTR_CUDA_API_VERSION
	.align		4
        /*0000*/ 	.byte	0x04, 0x37
        /*0002*/ 	.short	(.L_7367 - .L_7366)
.L_7366:
        /*0004*/ 	.word	0x00000082


	//----- nvinfo : EIATTR_KPARAM_INFO
	.align		4
.L_7367:
        /*0008*/ 	.byte	0x04, 0x17
        /*000a*/ 	.short	(.L_7369 - .L_7368)
.L_7368:
        /*000c*/ 	.word	0x00000000
        /*0010*/ 	.short	0x0001
        /*0012*/ 	.short	0x0008
        /*0014*/ 	.byte	0x00, 0xf0, 0x61, 0x08


	//----- nvinfo : EIATTR_KPARAM_INFO
	.align		4
.L_7369:
        /*0018*/ 	.byte	0x04, 0x17
        /*001a*/ 	.short	(.L_7371 - .L_7370)
.L_7370:
        /*001c*/ 	.word	0x00000000
        /*0020*/ 	.short	0x0000
        /*0022*/ 	.short	0x0000
        /*0024*/ 	.byte	0x00, 0xf0, 0x11, 0x00


	//----- nvinfo : EIATTR_SPARSE_MMA_MASK
	.align		4
.L_7371:
        /*0028*/ 	.byte	0x03, 0x50
        /*002a*/ 	.short	0x0000


	//----- nvinfo : EIATTR_MAXREG_COUNT
	.align		4
        /*002c*/ 	.byte	0x03, 0x1b
        /*002e*/ 	.short	0x0080


	//----- nvinfo : EIATTR_EXTERNS
	.align		4
        /*0030*/ 	.byte	0x04, 0x0f
        /*0032*/ 	.short	(.L_7373 - .L_7372)


	//   ....[0]....
	.align		4
.L_7372:
        /*0034*/ 	.word	index@(__assertfail)


	//----- nvinfo : EIATTR_MERCURY_ISA_VERSION
	.align		4
.L_7373:
        /*0038*/ 	.byte	0x03, 0x5f
        /*003a*/ 	.short	0x0101


	//----- nvinfo : EIATTR_VRC_CTA_INIT_COUNT
	.align		4
        /*003c*/ 	.byte	0x02, 0x4a
	.zero		1
	.zero		1


	//----- nvinfo : EIATTR_SYSCALL_OFFSETS
	.align		4
        /*0040*/ 	.byte	0x04, 0x46
        /*0042*/ 	.short	(.L_7375 - .L_7374)


	//   ....[0]....
.L_7374:
        /*0044*/ 	.word	0x00001d50


	//   ....[1]....
        /*0048*/ 	.word	0x00002a20


	//   ....[2]....
        /*004c*/ 	.word	0x00004850


	//   ....[3]....
        /*0050*/ 	.word	0x000053f0


	//   ....[4]....
        /*0054*/ 	.word	0x00007310


	//   ....[5]....
        /*0058*/ 	.word	0x00007eb0


	//   ....[6]....
        /*005c*/ 	.word	0x00009de0


	//   ....[7]....
        /*0060*/ 	.word	0x0000a940


	//----- nvinfo : EIATTR_EXIT_INSTR_OFFSETS
	.align		4
.L_7375:
        /*0064*/ 	.byte	0x04, 0x1c
        /*0066*/ 	.short	(.L_7377 - .L_7376)


	//   ....[0]....
.L_7376:
        /*0068*/ 	.word	0x00008140


	//   ....[1]....
        /*006c*/ 	.word	0x00009f60


	//   ....[2]....
        /*0070*/ 	.word	0x00009f80


	//   ....[3]....
        /*0074*/ 	.word	0x0000a010


	//   ....[4]....
        /*0078*/ 	.word	0x0000a030


	//   ....[5]....
        /*007c*/ 	.word	0x0000a050


	//   ....[6]....
        /*0080*/ 	.word	0x0000a0e0


	//   ....[7]....
        /*0084*/ 	.word	0x0000a120


	//   ....[8]....
        /*0088*/ 	.word	0x0000a1c0


	//   ....[9]....
        /*008c*/ 	.word	0x0000a210


	//   ....[10]....
        /*0090*/ 	.word	0x0000a240


	//   ....[11]....
        /*0094*/ 	.word	0x0000a300


	//   ....[12]....
        /*0098*/ 	.word	0x0000a440


	//   ....[13]....
        /*009c*/ 	.word	0x0000a580


	//   ....[14]....
        /*00a0*/ 	.word	0x0000a6d0


	//   ....[15]....
        /*00a4*/ 	.word	0x0000a700


	//   ....[16]....
        /*00a8*/ 	.word	0x0000a720


	//   ....[17]....
        /*00ac*/ 	.word	0x0000a7a0


	//   ....[18]....
        /*00b0*/ 	.word	0x0000a7e0


	//   ....[19]....
        /*00b4*/ 	.word	0x0000a950


	//   ....[20]....
        /*00b8*/ 	.word	0x0000aa30


	//   ....[21]....
        /*00bc*/ 	.word	0x0000aad0


	//   ....[22]....
        /*00c0*/ 	.word	0x0000ab00


	//   ....[23]....
        /*00c4*/ 	.word	0x0000ab50


	//   ....[24]....
        /*00c8*/ 	.word	0x0000ab90


	//----- nvinfo : EIATTR_MAX_THREADS
	.align		4
.L_7377:
        /*00cc*/ 	.byte	0x04, 0x05
        /*00ce*/ 	.short	(.L_7379 - .L_7378)
.L_7378:
        /*00d0*/ 	.word	0x00000080
        /*00d4*/ 	.word	0x00000001
        /*00d8*/ 	.word	0x00000001


	//----- nvinfo : EIATTR_CRS_STACK_SIZE
	.align		4
.L_7379:
        /*00dc*/ 	.byte	0x04, 0x1e
        /*00de*/ 	.short	(.L_7381 - .L_7380)
.L_7380:
        /*00e0*/ 	.word	0x00000000


	//----- nvinfo : EIATTR_CBANK_PARAM_SIZE
	.align		4
.L_7381:
        /*00e4*/ 	.byte	0x03, 0x19
        /*00e6*/ 	.short	0x0220


	//----- nvinfo : EIATTR_PARAM_CBANK
	.align		4
        /*00e8*/ 	.byte	0x04, 0x0a
        /*00ea*/ 	.short	(.L_7383 - .L_7382)
	.align		4
.L_7382:
        /*00ec*/ 	.word	index@(.nv.constant0._ZN2at6native18elementwise_kernelILi128ELi4EZNS0_15gpu_kernel_implINS0_13AUnaryFunctorIbbbZNS0_19minimum_kernel_cudaERNS_18TensorIteratorBaseEEUlbbE_EEEEvS5_RKT_EUliE_EEviT1_)
        /*00f0*/ 	.short	0x0380
        /*00f2*/ 	.short	0x0220


	//----- nvinfo : EIATTR_SW_WAR
	.align		4
.L_7383:
        /*00f4*/ 	.byte	0x04, 0x36
        /*00f6*/ 	.short	(.L_7385 - .L_7384)
.L_7384:
        /*00f8*/ 	.word	0x00000008
.L_7385:


//--------------------- .nv.info._ZN2at6native27unrolled_elementwise_kernelINS0_13AUnaryFunctorIbbbZNS0_19minimum_kernel_cudaERNS_18TensorIteratorBaseEEUlbbE_EESt5arrayIPcLm2EELi4E23TrivialOffsetCalculatorILi1EjESB_NS0_6memory12LoadWithCastILi1EEENSC_13StoreWithCastILi1EEEEEviT_T0_T2_T3_T4_T5_ --------------------------
	.section	.nv.info._ZN2at6native27unrolled_elementwise_kernelINS0_13AUnaryFunctorIbbbZNS0_19minimum_kernel_cudaERNS_18TensorIteratorBaseEEUlbbE_EESt5arrayIPcLm2EELi4E23TrivialOffsetCalculatorILi1EjESB_NS0_6memory12LoadWithCastILi1EEENSC_13StoreWithCastILi1EEEEEviT_T0_T2_T3_T4_T5_,"",@"SHT_CUDA_INFO"
	.sectionflags	@""
	.align	4


	//----- nvinfo : EIATTR_CUDA_API_VERSION
	.align		4
        /*0000*/ 	.byte	0x04, 0x37
        /*0002*/ 	.short	(.L_7387 - .L_7386)
.L_7386:
        /*0004*/ 	.word	0x00000082


	//----- nvinfo : EIATTR_KPARAM_INFO
	.align		4
.L_7387:
        /*0008*/ 	.byte	0x04, 0x17
        /*000a*/ 	.short	(.L_7389 - .L_7388)
.L_7388:
        /*000c*/ 	.word	0x00000000
        /*0010*/ 	.short	0x0006
        /*0012*/ 	.short	0x0024
        /*0014*/ 	.byte	0x00, 0xf0, 0x21, 0x00


	//----- nvinfo : EIATTR_KPARAM_INFO
	.align		4
.L_7389:
        /*0018*/ 	.byte	0x04, 0x17
        /*001a*/ 	.short	(.L_7391 - .L_7390)
.L_7390:
        /*001c*/ 	.word	0x00000000
        /*0020*/ 	.short	0x0005
        /*0022*/ 	.short	0x001c
        /*0024*/ 	.byte	0x00, 0xf0, 0x21, 0x00


	//----- nvinfo : EIATTR_KPARAM_INFO
	.align		4
.L_7391:
        /*0028*/ 	.byte	0x04, 0x17
        /*002a*/ 	.short	(.L_7393 - .L_7392)
.L_7392:
        /*002c*/ 	.word	0x00000000
        /*0030*/ 	.short	0x0004
        /*0032*/ 	.short	0x0019
        /*0034*/ 	.byte	0x00, 0xf0, 0x05, 0x00


	//----- nvinfo : EIATTR_KPARAM_INFO
	.align		4
.L_7393:
        /*0038*/ 	.byte	0x04, 0x17
        /*003a*/ 	.short	(.L_7395 - .L_7394)
.L_7394:
        /*003c*/ 	.word	0x00000000
        /*0040*/ 	.short	0x0003
        /*0042*/ 	.short	0x0018
        /*0044*/ 	.byte	0x00, 0xf0, 0x05, 0x00


	//----- nvinfo : EIATTR_KPARAM_INFO
	.align		4
.L_7395:
        /*0048*/ 	.byte	0x04, 0x17
        /*004a*/ 	.short	(.L_7397 - .L_7396)
.L_7396:
        /*004c*/ 	.word	0x00000000
        /*0050*/ 	.short	0x0002
        /*0052*/ 	.short	0x0008
        /*0054*/ 	.byte	0x00, 0xf0, 0x41, 0x00


	//----- nvinfo : EIATTR_KPARAM_INFO
	.align		4
.L_7397:
        /*0058*/ 	.byte	0x04, 0x17
        /*005a*/ 	.short	(.L_7399 - .L_7398)
.L_7398:
        /*005c*/ 	.word	0x00000000
        /*0060*/ 	.short	0x0001
        /*0062*/ 	.short	0x0004
        /*0064*/ 	.byte	0x00, 0xf0, 0x09, 0x00


	//----- nvinfo : EIATTR_KPARAM_INFO
	.align		4
.L_7399:
        /*0068*/ 	.byte	0x04, 0x17
        /*006a*/ 	.short	(.L_7401 - .L_7400)
.L_7400:
        /*006c*/ 	.word	0x00000000
        /*0070*/ 	.short	0x0000
        /*0072*/ 	.short	0x0000
        /*0074*/ 	.byte	0x00, 0xf0, 0x11, 0x00


	//----- nvinfo : EIATTR_SPARSE_MMA_MASK
	.align		4
.L_7401:
        /*0078*/ 	.byte	0x03, 0x50
        /*007a*/ 	.short	0x0000


	//----- nvinfo : EIATTR_MAXREG_COUNT
	.align		4
        /*007c*/ 	.byte	0x03, 0x1b
        /*007e*/ 	.short	0x00ff


	//----- nvinfo : EIATTR_EXTERNS
	.align		4
        /*0080*/ 	.byte	0x04, 0x0f
        /*0082*/ 	.short	(.L_7403 - .L_7402)


	//   ....[0]....
	.align		4
.L_7402:
        /*0084*/ 	.word	index@(__assertfail)


	//----- nvinfo : EIATTR_MERCURY_ISA_VERSION
	.align		4
.L_7403:
        /*0088*/ 	.byte	0x03, 0x5f
        /*008a*/ 	.short	0x0101


	//----- nvinfo : EIATTR_VRC_CTA_INIT_COUNT
	.align		4
        /*008c*/ 	.byte	0x02, 0x4a
	.zero		1
	.zero		1


	//----- nvinfo : EIATTR_SYSCALL_OFFSETS
	.align		4
        /*0090*/ 	.byte	0x04, 0x46
        /*0092*/ 	.short	(.L_7405 - .L_7404)


	//   ....[0]....
.L_7404:
        /*0094*/ 	.word	0x00000b80


	//   ....[1]....
        /*0098*/ 	.word	0x000017f0


	//   ....[2]....
        /*009c*/ 	.word	0x00002420


	//   ....[3]....
        /*00a0*/ 	.word	0x00003040


	//   ....[4]....
        /*00a4*/ 	.word	0x00003e50


	//   ....[5]....
        /*00a8*/ 	.word	0x00004b30


	//   ....[6]....
        /*00ac*/ 	.word	0x00005910


	//   ....[7]....
        /*00b0*/ 	.word	0x000066a0


	//----- nvinfo : EIATTR_EXIT_INSTR_OFFSETS
	.align		4
.L_7405:
        /*00b4*/ 	.byte	0x04, 0x1c
        /*00b6*/ 	.short	(.L_7407 - .L_7406)


	//   ....[0]....
.L_7406:
        /*00b8*/ 	.word	0x00005b90


	//   ....[1]....
        /*00bc*/ 	.word	0x00005cc0


	//   ....[2]....
        /*00c0*/ 	.word	0x00005ce0


	//   ....[3]....
        /*00c4*/ 	.word	0x00005d70


	//   ....[4]....
        /*00c8*/ 	.word	0x00005d90


	//   ....[5]....
        /*00cc*/ 	.word	0x00005db0


	//   ....[6]....
        /*00d0*/ 	.word	0x00005e40


	//   ....[7]....
        /*00d4*/ 	.word	0x00005e80


	//   ....[8]....
        /*00d8*/ 	.word	0x00005f20


	//   ....[9]....
        /*00dc*/ 	.word	0x00005f70


	//   ....[10]....
        /*00e0*/ 	.word	0x00005fa0


	//   ....[11]....
        /*00e4*/ 	.word	0x00006060


	//   ....[12]....
        /*00e8*/ 	.word	0x000061a0


	//   ....[13]....
        /*00ec*/ 	.word	0x000062e0


	//   ....[14]....
        /*00f0*/ 	.word	0x00006430


	//   ....[15]....
        /*00f4*/ 	.word	0x00006460


	//   ....[16]....
        /*00f8*/ 	.word	0x00006480


	//   ....[17]....
        /*00fc*/ 	.word	0x00006500


	//   ....[18]....
        /*0100*/ 	.word	0x00006540


	//   ....[19]....
        /*0104*/ 	.word	0x000066b0


	//   ....[20]....
        /*0108*/ 	.word	0x00006790


	//   ....[21]....
        /*010c*/ 	.word	0x00006830


	//   ....[22]....
        /*0110*/ 	.word	0x00006860


	//   ....[23]....
        /*0114*/ 	.word	0x000068b0


	//   ....[24]....
        /*0118*/ 	.word	0x000068f0


	//----- nvinfo : EIATTR_MAX_THREADS
	.align		4
.L_7407:
        /*011c*/ 	.byte	0x04, 0x05
        /*011e*/ 	.short	(.L_7409 - .L_7408)
.L_7408:
        /*0120*/ 	.word	0x00000080
        /*0124*/ 	.word	0x00000001
        /*0128*/ 	.word	0x00000001


	//----- nvinfo : EIATTR_CRS_STACK_SIZE
	.align		4
.L_7409:
        /*012c*/ 	.byte	0x04, 0x1e
        /*012e*/ 	.short	(.L_7411 - .L_7410)
.L_7410:
        /*0130*/ 	.word	0x00000000


	//----- nvinfo : EIATTR_CBANK_PARAM_SIZE
	.align		4
.L_7411:
        /*0134*/ 	.byte	0x03, 0x19
        /*0136*/ 	.short	0x002c


	//----- nvinfo : EIATTR_PARAM_CBANK
	.align		4
        /*0138*/ 	.byte	0x04, 0x0a
        /*013a*/ 	.short	(.L_7413 - .L_7412)
	.align		4
.L_7412:
        /*013c*/ 	.word	index@(.nv.constant0._ZN2at6native27unrolled_elementwise_kernelINS0_13AUnaryFunctorIbbbZNS0_19minimum_kernel_cudaERNS_18TensorIteratorBaseEEUlbbE_EESt5arrayIPcLm2EELi4E23TrivialOffsetCalculatorILi1EjESB_NS0_6memory12LoadWithCastILi1EEENSC_13StoreWithCastILi1EEEEEviT_T0_T2_T3_T4_T5_)
        /*0140*/ 	.short	0x0380
        /*0142*/ 	.short	0x002c


	//----- nvinfo : EIATTR_SW_WAR
	.align		4
.L_7413:
        /*0144*/ 	.byte	0x04, 0x36
        /*0146*/ 	.short	(.L_7415 - .L_7414)
.L_7414:
        /*0148*/ 	.word	0x00000008
.L_7415:


//--------------------- .nv.info._ZN2at6native18elementwise_kernelILi128ELi4EZNS0_22gpu_kernel_impl_nocastINS0_13AUnaryFunctorIbbbZNS0_19minimum_kernel_cudaERNS_18TensorIteratorBaseEEUlbbE_EEEEvS5_RKT_EUliE_EEviT1_ --------------------------
	.section	.nv.info._ZN2at6native18elementwise_kernelILi128ELi4EZNS0_22gpu_kernel_impl_nocastINS0_13AUnaryFunctorIbbbZNS0_19minimum_kernel_cudaERNS_18TensorIteratorBaseEEUlbbE_EEEEvS5_RKT_EUliE_EEviT1_,"",@"SHT_CUDA_INFO"
	.sectionflags	@""
	.align	4


	//----- nvinfo : EIATTR_CUDA_API_VERSION
	.align		4
        /*0000*/ 	.byte	0x04, 0x37
        /*0002*/ 	.short	(.L_7417 - .L_7416)
.L_7416:
        /*0004*/ 	.word	0x00000082


	//----- nvinfo : EIATTR_KPARAM_INFO
	.align		4
.L_7417:
        /*0008*/ 	.byte	0x04, 0x17
        /*000a*/ 	.short	(.L_7419 - .L_7418)
.L_7418:
        /*000c*/ 	.word	0x00000000
        /*0010*/ 	.short	0x0001
        /*0012*/ 	.short	0x0008
        /*0014*/ 	.byte	0x00, 0xf0, 0x61, 0x08


	//----- nvinfo : EIATTR_KPARAM_INFO
	.align		4
.L_7419:
        /*0018*/ 	.byte	0x04, 0x17
        /*001a*/ 	.short	(.L_7421 - .L_7420)
.L_7420:
        /*001c*/ 	.word	0x00000000
        /*0020*/ 	.short	0x0000
        /*0022*/ 	.short	0x0000
        /*0024*/ 	.byte	0x00, 0xf0, 0x11, 0x00


	//----- nvinfo : EIATTR_SPARSE_MMA_MASK
	.align		4
.L_7421:
        /*0028*/ 	.byte	0x03, 0x50
        /*002a*/ 	.short	0x0000


	//----- nvinfo : EIATTR_MAXREG_COUNT
	.align		4
        /*002c*/ 	.byte	0x03, 0x1b
        /*002e*/ 	.short	0x0080


	//----- nvinfo : EIATTR_MERCURY_ISA_VERSION
	.align		4
        /*0030*/ 	.byte	0x03, 0x5f
        /*0032*/ 	.short	0x0101


	//----- nvinfo : EIATTR_VRC_CTA_INIT_COUNT
	.align		4
        /*0034*/ 	.byte	0x02, 0x4a
	.zero		1
	.zero		1


	//----- nvinfo : EIATTR_EXIT_INSTR_OFFSETS
	.align		4
        /*0038*/ 	.byte	0x04, 0x1c
        /*003a*/ 	.short	(.L_7423 - .L_7422)


	//   ....[0]....
.L_7422:
        /*003c*/ 	.word	0x00000310


	//   ....[1]....
        /*0040*/ 	.word	0x00000390


	//   ....[2]....
        /*0044*/ 	.word	0x00003eb0


	//   ....[3]....
        /*0048*/ 	.word	0x00005200


	//----- nvinfo : EIATTR_MAX_THREADS
	.align		4
.L_7423:
        /*004c*/ 	.byte	0x04, 0x05
        /*004e*/ 	.short	(.L_7425 - .L_7424)
.L_7424:
        /*0050*/ 	.word	0x00000080
        /*0054*/ 	.word	0x00000001
        /*0058*/ 	.word	0x00000001


	//----- nvinfo : EIATTR_CRS_STACK_SIZE
	.align		4
.L_7425:
        /*005c*/ 	.byte	0x04, 0x1e
        /*005e*/ 	.short	(.L_7427 - .L_7426)
.L_7426:
        /*0060*/ 	.word	0x00000000


	//----- nvinfo : EIATTR_CBANK_PARAM_SIZE
	.align		4
.L_7427:
        /*0064*/ 	.byte	0x03, 0x19
        /*0066*/ 	.short	0x0220


	//----- nvinfo : EIATTR_PARAM_CBANK
	.align		4
        /*0068*/ 	.byte	0x04, 0x0a
        /*006a*/ 	.short	(.L_7429 - .L_7428)
	.align		4
.L_7428:
        /*006c*/ 	.word	index@(.nv.constant0._ZN2at6native18elementwise_kernelILi128ELi4EZNS0_22gpu_kernel_impl_nocastINS0_13AUnaryFunctorIbbbZNS0_19minimum_kernel_cudaERNS_18TensorIteratorBaseEEUlbbE_EEEEvS5_RKT_EUliE_EEviT1_)
        /*0070*/ 	.short	0x0380
        /*0072*/ 	.short	0x0220


	//----- nvinfo : EIATTR_SW_WAR
	.align		4
.L_7429:
        /*0074*/ 	.byte	0x04, 0x36
        /*0076*/ 	.short	(.L_7431 - .L_7430)
.L_7430:
        /*0078*/ 	.word	0x00000008
.L_7431:


//--------------------- .nv.info._ZN2at6native27unrolled_elementwise_kernelINS0_13AUnaryFunctorIbbbZNS0_19minimum_kernel_cudaERNS_18TensorIteratorBaseEEUlbbE_EESt5arrayIPcLm2EELi4E23TrivialOffsetCalculatorILi1EjESB_NS0_6memory15LoadWithoutCastENSC_16StoreWithoutCastEEEviT_T0_T2_T3_T4_T5_ --------------------------
	.section	.nv.info._ZN2at6native27unrolled_elementwise_kernelINS0_13AUnaryFunctorIbbbZNS0_19minimum_kernel_cudaERNS_18TensorIteratorBaseEEUlbbE_EESt5arrayIPcLm2EELi4E23TrivialOffsetCalculatorILi1EjESB_NS0_6memory15LoadWithoutCastENSC_16StoreWithoutCastEEEviT_T0_T2_T3_T4_T5_,"",@"SHT_CUDA_INFO"
	.sectionflags	@""
	.align	4


	//----- nvinfo : EIATTR_CUDA_API_VERSION
	.align		4
        /*0000*/ 	.byte	0x04, 0x37
        /*0002*/ 	.short	(.L_7433 - .L_7432)
.L_7432:
        /*0004*/ 	.word	0x00000082


	//----- nvinfo : EIATTR_KPARAM_INFO
	.align		4
.L_7433:
        /*0008*/ 	.byte	0x04, 0x17
        /*000a*/ 	.short	(.L_7435 - .L_7434)
.L_7434:
        /*000c*/ 	.word	0x00000000
        /*0010*/ 	.short	0x0006
        /*0012*/ 	.short	0x001b
        /*0014*/ 	.byte	0x00, 0xf0, 0x05, 0x00


	//----- nvinfo : EIATTR_KPARAM_INFO
	.align		4
.L_7435:
        /*0018*/ 	.byte	0x04, 0x17
        /*001a*/ 	.short	(.L_7437 - .L_7436)
.L_7436:
        /*001c*/ 	.word	0x00000000
        /*0020*/ 	.short	0x0005
        /*0022*/ 	.short	0x001a
        /*0024*/ 	.byte	0x00, 0xf0, 0x05, 0x00


	//----- nvinfo : EIATTR_KPARAM_INFO
	.align		4
.L_7437:
        /*0028*/ 	.byte	0x04, 0x17
        /*002a*/ 	.short	(.L_7439 - .L_7438)
.L_7438:
        /*002c*/ 	.word	0x00000000
        /*0030*/ 	.short	0x0004
        /*0032*/ 	.short	0x0019
        /*0034*/ 	.byte	0x00, 0xf0, 0x05, 0x00


	//----- nvinfo : EIATTR_KPARAM_INFO
	.align		4
.L_7439:
        /*0038*/ 	.byte	0x04, 0x17
        /*003a*/ 	.short	(.L_7441 - .L_7440)
.L_7440:
        /*003c*/ 	.word	0x00000000
        /*0040*/ 	.short	0x0003
        /*0042*/ 	.short	0x0018
        /*0044*/ 	.byte	0x00, 0xf0, 0x05, 0x00


	//----- nvinfo : EIATTR_KPARAM_INFO
	.align		4
.L_7441:
        /*0048*/ 	.byte	0x04, 0x17
        /*004a*/ 	.short	(.L_7443 - .L_7442)
.L_7442:
        /*004c*/ 	.word	0x00000000
        /*0050*/ 	.short	0x0002
        /*0052*/ 	.short	0x0008
        /*0054*/ 	.byte	0x00, 0xf0, 0x41, 0x00


	//----- nvinfo : EIATTR_KPARAM_INFO
	.align		4
.L_7443:
        /*0058*/ 	.byte	0x04, 0x17
        /*005a*/ 	.short	(.L_7445 - .L_7444)
.L_7444:
        /*005c*/ 	.word	0x00000000
        /*0060*/ 	.short	0x0001
        /*0062*/ 	.short	0x0004
        /*0064*/ 	.byte	0x00, 0xf0, 0x09, 0x00


	//----- nvinfo : EIATTR_KPARAM_INFO
	.align		4
.L_7445:
        /*0068*/ 	.byte	0x04, 0x17
        /*006a*/ 	.short	(.L_7447 - .L_7446)
.L_7446:
        /*006c*/ 	.word	0x00000000
        /*0070*/ 	.short	0x0000
        /*0072*/ 	.short	0x0000
        /*0074*/ 	.byte	0x00, 0xf0, 0x11, 0x00


	//----- nvinfo : EIATTR_SPARSE_MMA_MASK
	.align		4
.L_7447:
        /*0078*/ 	.byte	0x03, 0x50
        /*007a*/ 	.short	0x0000


	//----- nvinfo : EIATTR_MAXREG_COUNT
	.align		4
        /*007c*/ 	.byte	0x03, 0x1b
        /*007e*/ 	.short	0x00ff


	//----- nvinfo : EIATTR_MERCURY_ISA_VERSION
	.align		4
        /*0080*/ 	.byte	0x03, 0x5f
        /*0082*/ 	.short	0x0101


	//----- nvinfo : EIATTR_VRC_CTA_INIT_COUNT
	.align		4
        /*0084*/ 	.byte	0x02, 0x4a
	.zero		1
	.zero		1


	//----- nvinfo : EIATTR_EXIT_INSTR_OFFSETS
	.align		4
        /*0088*/ 	.byte	0x04, 0x1c
        /*008a*/ 	.short	(.L_7449 - .L_7448)


	//   ....[0]....
.L_7448:
        /*008c*/ 	.word	0x000004d0


	//   ....[1]....
        /*0090*/ 	.word	0x00000530


	//----- nvinfo : EIATTR_MAX_THREADS
	.align		4
.L_7449:
        /*0094*/ 	.byte	0x04, 0x05
        /*0096*/ 	.short	(.L_7451 - .L_7450)
.L_7450:
        /*0098*/ 	.word	0x00000080
        /*009c*/ 	.word	0x00000001
        /*00a0*/ 	.word	0x00000001


	//----- nvinfo : EIATTR_CRS_STACK_SIZE
	.align		4
.L_7451:
        /*00a4*/ 	.byte	0x04, 0x1e
        /*00a6*/ 	.short	(.L_7453 - .L_7452)
.L_7452:
        /*00a8*/ 	.word	0x00000000


	//----- nvinfo : EIATTR_CBANK_PARAM_SIZE
	.align		4
.L_7453:
        /*00ac*/ 	.byte	0x03, 0x19
        /*00ae*/ 	.short	0x001c


	//----- nvinfo : EIATTR_PARAM_CBANK
	.align		4
        /*00b0*/ 	.byte	0x04, 0x0a
        /*00b2*/ 	.short	(.L_7455 - .L_7454)
	.align		4
.L_7454:
        /*00b4*/ 	.word	index@(.nv.constant0._ZN2at6native27unrolled_elementwise_kernelINS0_13AUnaryFunctorIbbbZNS0_19minimum_kernel_cudaERNS_18TensorIteratorBaseEEUlbbE_EESt5arrayIPcLm2EELi4E23TrivialOffsetCalculatorILi1EjESB_NS0_6memory15LoadWithoutCastENSC_16StoreWithoutCastEEEviT_T0_T2_T3_T4_T5_)
        /*00b8*/ 	.short	0x0380
        /*00ba*/ 	.short	0x001c


	//----- nvinfo : EIATTR_SW_WAR
	.align		4
.L_7455:
        /*00bc*/ 	.byte	0x04, 0x36
        /*00be*/ 	.short	(.L_7457 - .L_7456)
.L_7456:
        /*00c0*/ 	.word	0x00000008
.L_7457:


//--------------------- .nv.info._ZN2at6native29vectorized_elementwise_kernelILi2ENS0_13AUnaryFunctorIbbbZNS0_19minimum_kernel_cudaERNS_18TensorIteratorBaseEEUlbbE_EESt5arrayIPcLm2EEEEviT0_T1_ --------------------------
	.section	.nv.info._ZN2at6native29vectorized_elementwise_kernelILi2ENS0_13AUnaryFunctorIbbbZNS0_19minimum_kernel_cudaERNS_18TensorIteratorBaseEEUlbbE_EESt5arrayIPcLm2EEEEviT0_T1_,"",@"SHT_CUDA_INFO"
	.sectionflags	@""
	.align	4


	//----- nvinfo : EIATTR_CUDA_API_VERSION
	.align		4
        /*0000*/ 	.byte	0x04, 0x37
        /*0002*/ 	.short	(.L_7459 - .L_7458)
.L_7458:
        /*0004*/ 	.word	0x00000082


	//----- nvinfo : EIATTR_KPARAM_INFO
	.align		4
.L_7459:
        /*0008*/ 	.byte	0x04, 0x17
        /*000a*/ 	.short	(.L_7461 - .L_7460)
.L_7460:
        /*000c*/ 	.word	0x00000000
        /*0010*/ 	.short	0x0002
        /*0012*/ 	.short	0x0008
        /*0014*/ 	.byte	0x00, 0xf0, 0x41, 0x00


	//----- nvinfo : EIATTR_KPARAM_INFO
	.align		4
.L_7461:
        /*0018*/ 	.byte	0x04, 0x17
        /*001a*/ 	.short	(.L_7463 - .L_7462)
.L_7462:
        /*001c*/ 	.word	0x00000000
        /*0020*/ 	.short	0x0001
        /*0022*/ 	.short	0x0004
        /*0024*/ 	.byte	0x00, 0xf0, 0x09, 0x00


	//----- nvinfo : EIATTR_KPARAM_INFO
	.align		4
.L_7463:
        /*0028*/ 	.byte	0x04, 0x17
        /*002a*/ 	.short	(.L_7465 - .L_7464)
.L_7464:
        /*002c*/ 	.word	0x00000000
        /*0030*/ 	.short	0x0000
        /*0032*/ 	.short	0x0000
        /*0034*/ 	.byte	0x00, 0xf0, 0x11, 0x00


	//----- nvinfo : EIATTR_SPARSE_MMA_MASK
	.align		4
.L_7465:
        /*0038*/ 	.byte	0x03, 0x50
        /*003a*/ 	.short	0x0000


	//----- nvinfo : EIATTR_MAXREG_COUNT
	.align		4
        /*003c*/ 	.byte	0x03, 0x1b
        /*003e*/ 	.short	0x00ff


	//----- nvinfo : EIATTR_MERCURY_ISA_VERSION
	.align		4
        /*0040*/ 	.byte	0x03, 0x5f
        /*0042*/ 	.short	0x0101


	//----- nvinfo : EIATTR_VRC_CTA_INIT_COUNT
	.align		4
        /*0044*/ 	.byte	0x02, 0x4a
	.zero		1
	.zero		1


	//----- nvinfo : EIATTR_EXIT_INSTR_OFFSETS
	.align		4
        /*0048*/ 	.byte	0x04, 0x1c
        /*004a*/ 	.short	(.L_7467 - .L_7466)


	//   ....[0]....
.L_7466:
        /*004c*/ 	.word	0x000009e0


	//   ....[1]....
        /*0050*/ 	.word	0x00000a40


	//   ....[2]....
        /*0054*/ 	.word	0x00000d70


	//----- nvinfo : EIATTR_MAX_THREADS
	.align		4
.L_7467:
        /*0058*/ 	.byte	0x04, 0x05
        /*005a*/ 	.short	(.L_7469 - .L_7468)
.L_7468:
        /*005c*/ 	.word	0x00000080
        /*0060*/ 	.word	0x00000001
        /*0064*/ 	.word	0x00000001


	//----- nvinfo : EIATTR_CRS_STACK_SIZE
	.align		4
.L_7469:
        /*0068*/ 	.byte	0x04, 0x1e
        /*006a*/ 	.short	(.L_7471 - .L_7470)
.L_7470:
        /*006c*/ 	.word	0x00000000


	//----- nvinfo : EIATTR_CBANK_PARAM_SIZE
	.align		4
.L_7471:
        /*0070*/ 	.byte	0x03, 0x19
        /*0072*/ 	.short	0x0018


	//----- nvinfo : EIATTR_PARAM_CBANK
	.align		4
        /*0074*/ 	.byte	0x04, 0x0a
        /*0076*/ 	.short	(.L_7473 - .L_7472)
	.align		4
.L_7472:
        /*0078*/ 	.word	index@(.nv.constant0._ZN2at6native29vectorized_elementwise_kernelILi2ENS0_13AUnaryFunctorIbbbZNS0_19minimum_kernel_cudaERNS_18TensorIteratorBaseEEUlbbE_EESt5arrayIPcLm2EEEEviT0_T1_)
        /*007c*/ 	.short	0x0380
        /*007e*/ 	.short	0x0018


	//----- nvinfo : EIATTR_SW_WAR
	.align		4
.L_7473:
        /*0080*/ 	.byte	0x04, 0x36
        /*0082*/ 	.short	(.L_7475 - .L_7474)
.L_7474:
        /*0084*/ 	.word	0x00000008
.L_7475:


//--------------------- .nv.info._ZN2at6native29vectorized_elementwise_kernelILi4ENS0_13AUnaryFunctorIbbbZNS0_19minimum_kernel_cudaERNS_18TensorIteratorBaseEEUlbbE_EESt5arrayIPcLm2EEEEviT0_T1_ --------------------------
	.section	.nv.info._ZN2at6native29vectorized_elementwise_kernelILi4ENS0_13AUnaryFunctorIbbbZNS0_19minimum_kernel_cudaERNS_18TensorIteratorBaseEEUlbbE_EESt5arrayIPcLm2EEEEviT0_T1_,"",@"SHT_CUDA_INFO"
	.sectionflags	@""
	.align	4


	//----- nvinfo : EIATTR_CUDA_API_VERSION
	.align		4
        /*0000*/ 	.byte	0x04, 0x37
        /*0002*/ 	.short	(.L_7477 - .L_7476)
.L_7476:
        /*0004*/ 	.word	0x00000082


	//----- nvinfo : EIATTR_KPARAM_INFO
	.align		4
.L_7477:
        /*0008*/ 	.byte	0x04, 0x17
        /*000a*/ 	.short	(.L_7479 - .L_7478)
.L_7478:
        /*000c*/ 	.word	0x00000000
        /*0010*/ 	.short	0x0002
        /*0012*/ 	.short	0x0008
        /*0014*/ 	.byte	0x00, 0xf0, 0x41, 0x00


	//----- nvinfo : EIATTR_KPARAM_INFO
	.align		4
.L_7479:
        /*0018*/ 	.byte	0x04, 0x17
        /*001a*/ 	.short	(.L_7481 - .L_7480)
.L_7480:
        /*001c*/ 	.word	0x00000000
        /*0020*/ 	.short	0x0001
        /*0022*/ 	.short	0x0004
        /*0024*/ 	.byte	0x00, 0xf0, 0x09, 0x00


	//----- nvinfo : EIATTR_KPARAM_INFO
	.align		4
.L_7481:
        /*0028*/ 	.byte	0x04, 0x17
        /*002a*/ 	.short	(.L_7483 - .L_7482)
.L_7482:
        /*002c*/ 	.word	0x00000000
        /*0030*/ 	.short	0x0000
        /*0032*/ 	.short	0x0000
        /*0034*/ 	.byte	0x00, 0xf0, 0x11, 0x00


	//----- nvinfo : EIATTR_SPARSE_MMA_MASK
	.align		4
.L_7483:
        /*0038*/ 	.byte	0x03, 0x50
        /*003a*/ 	.short	0x0000


	//----- nvinfo : EIATTR_MAXREG_COUNT
	.align		4
        /*003c*/ 	.byte	0x03, 0x1b
        /*003e*/ 	.short	0x00ff


	//----- nvinfo : EIATTR_MERCURY_ISA_VERSION
	.align		4
        /*0040*/ 	.byte	0x03, 0x5f
        /*0042*/ 	.short	0x0101


	//----- nvinfo : EIATTR_VRC_CTA_INIT_COUNT
	.align		4
        /*0044*/ 	.byte	0x02, 0x4a
	.zero		1
	.zero		1


	//----- nvinfo : EIATTR_EXIT_INSTR_OFFSETS
	.align		4
        /*0048*/ 	.byte	0x04, 0x1c
        /*004a*/ 	.short	(.L_7485 - .L_7484)


	//   ....[0]....
.L_7484:
        /*004c*/ 	.word	0x000009e0


	//   ....[1]....
        /*0050*/ 	.word	0x00000a40


	//   ....[2]....
        /*0054*/ 	.word	0x00000d50


	//----- nvinfo : EIATTR_MAX_THREADS
	.align		4
.L_7485:
        /*0058*/ 	.byte	0x04, 0x05
        /*005a*/ 	.short	(.L_7487 - .L_7486)
.L_7486:
        /*005c*/ 	.word	0x00000080
        /*0060*/ 	.word	0x00000001
        /*0064*/ 	.word	0x00000001


	//----- nvinfo : EIATTR_CRS_STACK_SIZE
	.align		4
.L_7487:
        /*0068*/ 	.byte	0x04, 0x1e
        /*006a*/ 	.short	(.L_7489 - .L_7488)
.L_7488:
        /*006c*/ 	.word	0x00000000


	//----- nvinfo : EIATTR_CBANK_PARAM_SIZE
	.align		4
.L_7489:
        /*0070*/ 	.byte	0x03, 0x19
        /*0072*/ 	.short	0x0018


	//----- nvinfo : EIATTR_PARAM_CBANK
	.align		4
        /*0074*/ 	.byte	0x04, 0x0a
        /*0076*/ 	.short	(.L_7491 - .L_7490)
	.align		4
.L_7490:
        /*0078*/ 	.word	index@(.nv.constant0._ZN2at6native29vectorized_elementwise_kernelILi4ENS0_13AUnaryFunctorIbbbZNS0_19minimum_kernel_cudaERNS_18TensorIteratorBaseEEUlbbE_EESt5arrayIPcLm2EEEEviT0_T1_)
        /*007c*/ 	.short	0x0380
        /*007e*/ 	.short	0x0018


	//----- nvinfo : EIATTR_SW_WAR
	.align		4
.L_7491:
        /*0080*/ 	.byte	0x04, 0x36
        /*0082*/ 	.short	(.L_7493 - .L_7492)
.L_7492:
        /*0084*/ 	.word	0x00000008
.L_7493:


//--------------------- .nv.info._ZN2at6native29vectorized_elementwise_kernelILi8ENS0_13AUnaryFunctorIbbbZNS0_19minimum_kernel_cudaERNS_18TensorIteratorBaseEEUlbbE_EESt5arrayIPcLm2EEEEviT0_T1_ --------------------------
	.section	.nv.info._ZN2at6native29vectorized_elementwise_kernelILi8ENS0_13AUnaryFunctorIbbbZNS0_19minimum_kernel_cudaERNS_18TensorIteratorBaseEEUlbbE_EESt5arrayIPcLm2EEEEviT0_T1_,"",@"SHT_CUDA_INFO"
	.sectionflags	@""
	.align	4


	//----- nvinfo : EIATTR_CUDA_API_VERSION
	.align		4
        /*0000*/ 	.byte	0x04, 0x37
        /*0002*/ 	.short	(.L_7495 - .L_7494)
.L_7494:
        /*0004*/ 	.word	0x00000082


	//----- nvinfo : EIATTR_KPARAM_INFO
	.align		4
.L_7495:
        /*0008*/ 	.byte	0x04, 0x17
        /*000a*/ 	.short	(.L_7497 - .L_7496)
.L_7496:
        /*000c*/ 	.word	0x00000000
        /*0010*/ 	.short	0x0002
        /*0012*/ 	.short	0x0008
        /*0014*/ 	.byte	0x00, 0xf0, 0x41, 0x00


	//----- nvinfo : EIATTR_KPARAM_INFO
	.align		4
.L_7497:
        /*0018*/ 	.byte	0x04, 0x17
        /*001a*/ 	.short	(.L_7499 - .L_7498)
.L_7498:
        /*001c*/ 	.word	0x00000000
        /*0020*/ 	.short	0x0001
        /*0022*/ 	.short	0x0004
        /*0024*/ 	.byte	0x00, 0xf0, 0x09, 0x00


	//----- nvinfo : EIATTR_KPARAM_INFO
	.align		4
.L_7499:
        /*0028*/ 	.byte	0x04, 0x17
        /*002a*/ 	.short	(.L_7501 - .L_7500)
.L_7500:
        /*002c*/ 	.word	0x00000000
        /*0030*/ 	.short	0x0000
        /*0032*/ 	.short	0x0000
        /*0034*/ 	.byte	0x00, 0xf0, 0x11, 0x00


	//----- nvinfo : EIATTR_SPARSE_MMA_MASK
	.align		4
.L_7501:
        /*0038*/ 	.byte	0x03, 0x50
        /*003a*/ 	.short	0x0000


	//----- nvinfo : EIATTR_MAXREG_COUNT
	.align		4
        /*003c*/ 	.byte	0x03, 0x1b
        /*003e*/ 	.short	0x00ff


	//----- nvinfo : EIATTR_MERCURY_ISA_VERSION
	.align		4
        /*0040*/ 	.byte	0x03, 0x5f
        /*0042*/ 	.short	0x0101


	//----- nvinfo : EIATTR_VRC_CTA_INIT_COUNT
	.align		4
        /*0044*/ 	.byte	0x02, 0x4a
	.zero		1
	.zero		1


	//----- nvinfo : EIATTR_EXIT_INSTR_OFFSETS
	.align		4
        /*0048*/ 	.byte	0x04, 0x1c
        /*004a*/ 	.short	(.L_7503 - .L_7502)


	//   ....[0]....
.L_7502:
        /*004c*/ 	.word	0x000009e0


	//   ....[1]....
        /*0050*/ 	.word	0x00000a40


	//   ....[2]....
        /*0054*/ 	.word	0x00000d30


	//----- nvinfo : EIATTR_MAX_THREADS
	.align		4
.L_7503:
        /*0058*/ 	.byte	0x04, 0x05
        /*005a*/ 	.short	(.L_7505 - .L_7504)
.L_7504:
        /*005c*/ 	.word	0x00000080
        /*0060*/ 	.word	0x00000001
        /*0064*/ 	.word	0x00000001


	//----- nvinfo : EIATTR_CRS_STACK_SIZE
	.align		4
.L_7505:
        /*0068*/ 	.byte	0x04, 0x1e
        /*006a*/ 	.short	(.L_7507 - .L_7506)
.L_7506:
        /*006c*/ 	.word	0x00000000


	//----- nvinfo : EIATTR_CBANK_PARAM_SIZE
	.align		4
.L_7507:
        /*0070*/ 	.byte	0x03, 0x19
        /*0072*/ 	.short	0x0018


	//----- nvinfo : EIATTR_PARAM_CBANK
	.align		4
        /*0074*/ 	.byte	0x04, 0x0a
        /*0076*/ 	.short	(.L_7509 - .L_7508)
	.align		4
.L_7508:
        /*0078*/ 	.word	index@(.nv.constant0._ZN2at6native29vectorized_elementwise_kernelILi8ENS0_13AUnaryFunctorIbbbZNS0_19minimum_kernel_cudaERNS_18TensorIteratorBaseEEUlbbE_EESt5arrayIPcLm2EEEEviT0_T1_)
        /*007c*/ 	.short	0x0380
        /*007e*/ 	.short	0x0018


	//----- nvinfo : EIATTR_SW_WAR
	.align		4
.L_7509:
        /*0080*/ 	.byte	0x04, 0x36
        /*0082*/ 	.short	(.L_7511 - .L_7510)
.L_7510:
        /*0084*/ 	.word	0x00000008
.L_7511:


//--------------------- .nv.info._ZN2at6native18elementwise_kernelILi128ELi4EZNS0_15gpu_kernel_implINS0_13BinaryFunctorIbbbZNS0_19minimum_kernel_cudaERNS_18TensorIteratorBaseEEUlbbE_EEEEvS5_RKT_EUliE_EEviT1_ --------------------------
	.section	.nv.info._ZN2at6native18elementwise_kernelILi128ELi4EZNS0_15gpu_kernel_implINS0_13BinaryFunctorIbbbZNS0_19minimum_kernel_cudaERNS_18TensorIteratorBaseEEUlbbE_EEEEvS5_RKT_EUliE_EEviT1_,"",@"SHT_CUDA_INFO"
	.sectionflags	@""
	.align	4


	//----- nvinfo : EIATTR_CUDA_API_VERSION
	.align		4
        /*0000*/ 	.byte	0x04, 0x37
        /*0002*/ 	.short	(.L_7513 - .L_7512)
.L_7512:
        /*0004*/ 	.word	0x00000082


	//----- nvinfo : EIATTR_KPARAM_INFO
	.align		4
.L_7513:
        /*0008*/ 	.byte	0x04, 0x17
        /*000a*/ 	.short	(.L_7515 - .L_7514)
.L_7514:
        /*000c*/ 	.word	0x00000000
        /*0010*/ 	.short	0x0001
        /*0012*/ 	.short	0x0008
        /*0014*/ 	.byte	0x00, 0xf0, 0x21, 0x0a


	//----- nvinfo : EIATTR_KPARAM_INFO
	.align		4
.L_7515:
        /*0018*/ 	.byte	0x04, 0x17
        /*001a*/ 	.short	(.L_7517 - .L_7516)
.L_7516:
        /*001c*/ 	.word	0x00000000
        /*0020*/ 	.short	0x0000
        /*0022*/ 	.short	0x0000
        /*0024*/ 	.byte	0x00, 0xf0, 0x11, 0x00


	//----- nvinfo : EIATTR_SPARSE_MMA_MASK
	.align		4
.L_7517:
        /*0028*/ 	.byte	0x03, 0x50
        /*002a*/ 	.short	0x0000


	//----- nvinfo : EIATTR_MAXREG_COUNT
	.align		4
        /*002c*/ 	.byte	0x03, 0x1b
        /*002e*/ 	.short	0x0080


	//----- nvinfo : EIATTR_EXTERNS
	.align		4
        /*0030*/ 	.byte	0x04, 0x0f
        /*0032*/ 	.short	(.L_7519 - .L_7518)


	//   ....[0]....
	.align		4
.L_7518:
        /*0034*/ 	.word	index@(__assertfail)


	//----- nvinfo : EIATTR_MERCURY_ISA_VERSION
	.align		4
.L_7519:
        /*0038*/ 	.byte	0x03, 0x5f
        /*003a*/ 	.short	0x0101


	//----- nvinfo : EIATTR_VRC_CTA_INIT_COUNT
	.align		4
        /*003c*/ 	.byte	0x02, 0x4a
	.zero		1
	.zero		1


	//----- nvinfo : EIATTR_SYSCALL_OFFSETS
	.align		4
        /*0040*/ 	.byte	0x04, 0x46
        /*0042*/ 	.short	(.L_7521 - .L_7520)


	//   ....[0]....
.L_7520:
        /*0044*/ 	.word	0x000021b0


	//   ....[1]....
        /*0048*/ 	.word	0x00002c10


	//   ....[2]....
        /*004c*/ 	.word	0x000038f0


	//   ....[3]....
        /*0050*/ 	.word	0x00005b90


	//   ....[4]....
        /*0054*/ 	.word	0x000065e0


	//   ....[5]....
        /*0058*/ 	.word	0x00007190


	//   ....[6]....
        /*005c*/ 	.word	0x00009520


	//   ....[7]....
        /*0060*/ 	.word	0x00009f70


	//   ....[8]....
        /*0064*/ 	.word	0x0000ab20


	//   ....[9]....
        /*0068*/ 	.word	0x0000ced0


	//   ....[10]....
        /*006c*/ 	.word	0x0000d920


	//   ....[11]....
        /*0070*/ 	.word	0x0000e490


	//----- nvinfo : EIATTR_EXIT_INSTR_OFFSETS
	.align		4
.L_7521:
        /*0074*/ 	.byte	0x04, 0x1c
        /*0076*/ 	.short	(.L_7523 - .L_7522)


	//   ....[0]....
.L_7522:
        /*0078*/ 	.word	0x0000adb0


	//   ....[1]....
        /*007c*/ 	.word	0x0000dab0


	//   ....[2]....
        /*0080*/ 	.word	0x0000dad0


	//   ....[3]....
        /*0084*/ 	.word	0x0000db60


	//   ....[4]....
        /*0088*/ 	.word	0x0000db80


	//   ....[5]....
        /*008c*/ 	.word	0x0000dba0


	//   ....[6]....
        /*0090*/ 	.word	0x0000dc30


	//   ....[7]....
        /*0094*/ 	.word	0x0000dc70


	//   ....[8]....
        /*0098*/ 	.word	0x0000dd10


	//   ....[9]....
        /*009c*/ 	.word	0x0000dd60


	//   ....[10]....
        /*00a0*/ 	.word	0x0000dd90


	//   ....[11]....
        /*00a4*/ 	.word	0x0000de50


	//   ....[12]....
        /*00a8*/ 	.word	0x0000df90


	//   ....[13]....
        /*00ac*/ 	.word	0x0000e0d0


	//   ....[14]....
        /*00b0*/ 	.word	0x0000e220


	//   ....[15]....
        /*00b4*/ 	.word	0x0000e250


	//   ....[16]....
        /*00b8*/ 	.word	0x0000e270


	//   ....[17]....
        /*00bc*/ 	.word	0x0000e2f0


	//   ....[18]....
        /*00c0*/ 	.word	0x0000e330


	//   ....[19]....
        /*00c4*/ 	.word	0x0000e4a0


	//   ....[20]....
        /*00c8*/ 	.word	0x0000e580


	//   ....[21]....
        /*00cc*/ 	.word	0x0000e620


	//   ....[22]....
        /*00d0*/ 	.word	0x0000e650


	//   ....[23]....
        /*00d4*/ 	.word	0x0000e6a0


	//   ....[24]....
        /*00d8*/ 	.word	0x0000e6e0


	//----- nvinfo : EIATTR_MAX_THREADS
	.align		4
.L_7523:
        /*00dc*/ 	.byte	0x04, 0x05
        /*00de*/ 	.short	(.L_7525 - .L_7524)
.L_7524:
        /*00e0*/ 	.word	0x00000080
        /*00e4*/ 	.word	0x00000001
        /*00e8*/ 	.word	0x00000001


	//----- nvinfo : EIATTR_CRS_STACK_SIZE
	.align		4
.L_7525:
        /*00ec*/ 	.byte	0x04, 0x1e
        /*00ee*/ 	.short	(.L_7527 - .L_7526)
.L_7526:
        /*00f0*/ 	.word	0x00000000


	//----- nvinfo : EIATTR_CBANK_PARAM_SIZE
	.align		4
.L_7527:
        /*00f4*/ 	.byte	0x03, 0x19
        /*00f6*/ 	.short	0x0290


	//----- nvinfo : EIATTR_PARAM_CBANK
	.align		4
        /*00f8*/ 	.byte	0x04, 0x0a
        /*00fa*/ 	.short	(.L_7529 - .L_7528)
	.align		4
.L_7528:
        /*00fc*/ 	.word	index@(.nv.constant0._ZN2at6native18elementwise_kernelILi128ELi4EZNS0_15gpu_kernel_implINS0_13BinaryFunctorIbbbZNS0_19minimum_kernel_cudaERNS_18TensorIteratorBaseEEUlbbE_EEEEvS5_RKT_EUliE_EEviT1_)
        /*0100*/ 	.short	0x0380
        /*0102*/ 	.short	0x0290


	//----- nvinfo : EIATTR_SW_WAR
	.align		4
.L_7529:
        /*0104*/ 	.byte	0x04, 0x36
        /*0106*/ 	.short	(.L_7531 - .L_7530)
.L_7530:
        /*0108*/ 	.word	0x00000008
.L_7531:


//--------------------- .nv.info._ZN2at6native27unrolled_elementwise_kernelINS0_13BinaryFunctorIbbbZNS0_19minimum_kernel_cudaERNS_18TensorIteratorBaseEEUlbbE_EESt5arrayIPcLm3EELi4E23TrivialOffsetCalculatorILi2EjESA_ILi1EjENS0_6memory12LoadWithCastILi2EEENSD_13StoreWithCastILi1EEEEEviT_T0_T2_T3_T4_T5_ --------------------------
	.section	.nv.info._ZN2at6native27unrolled_elementwise_kernelINS0_13BinaryFunctorIbbbZNS0_19minimum_kernel_cudaERNS_18TensorIteratorBaseEEUlbbE_EESt5arrayIPcLm3EELi4E23TrivialOffsetCalculatorILi2EjESA_ILi1EjENS0_6memory12LoadWithCastILi2EEENSD_13StoreWithCastILi1EEEEEviT_T0_T2_T3_T4_T5_,"",@"SHT_CUDA_INFO"
	.sectionflags	@""
	.align	4


	//----- nvinfo : EIATTR_CUDA_API_VERSION
	.align		4
        /*0000*/ 	.byte	0x04, 0x37
        /*0002*/ 	.short	(.L_7533 - .L_7532)
.L_7532:
        /*0004*/ 	.word	0x00000082


	//----- nvinfo : EIATTR_KPARAM_INFO
	.align		4
.L_7533:
        /*0008*/ 	.byte	0x04, 0x17
        /*000a*/ 	.short	(.L_7535 - .L_7534)
.L_7534:
        /*000c*/ 	.word	0x00000000
        /*0010*/ 	.short	0x0006
        /*0012*/ 	.short	0x0030
        /*0014*/ 	.byte	0x00, 0xf0, 0x21, 0x00


	//----- nvinfo : EIATTR_KPARAM_INFO
	.align		4
.L_7535:
        /*0018*/ 	.byte	0x04, 0x17
        /*001a*/ 	.short	(.L_7537 - .L_7536)
.L_7536:
        /*001c*/ 	.word	0x00000000
        /*0020*/ 	.short	0x0005
        /*0022*/ 	.short	0x0024
        /*0024*/ 	.byte	0x00, 0xf0, 0x31, 0x00


	//----- nvinfo : EIATTR_KPARAM_INFO
	.align		4
.L_7537:
        /*0028*/ 	.byte	0x04, 0x17
        /*002a*/ 	.short	(.L_7539 - .L_7538)
.L_7538:
        /*002c*/ 	.word	0x00000000
        /*0030*/ 	.short	0x0004
        /*0032*/ 	.short	0x0021
        /*0034*/ 	.byte	0x00, 0xf0, 0x05, 0x00


	//----- nvinfo : EIATTR_KPARAM_INFO
	.align		4
.L_7539:
        /*0038*/ 	.byte	0x04, 0x17
        /*003a*/ 	.short	(.L_7541 - .L_7540)
.L_7540:
        /*003c*/ 	.word	0x00000000
        /*0040*/ 	.short	0x0003
        /*0042*/ 	.short	0x0020
        /*0044*/ 	.byte	0x00, 0xf0, 0x05, 0x00


	//----- nvinfo : EIATTR_KPARAM_INFO
	.align		4
.L_7541:
        /*0048*/ 	.byte	0x04, 0x17
        /*004a*/ 	.short	(.L_7543 - .L_7542)
.L_7542:
        /*004c*/ 	.word	0x00000000
        /*0050*/ 	.short	0x0002
        /*0052*/ 	.short	0x0008
        /*0054*/ 	.byte	0x00, 0xf0, 0x61, 0x00


	//----- nvinfo : EIATTR_KPARAM_INFO
	.align		4
.L_7543:
        /*0058*/ 	.byte	0x04, 0x17
        /*005a*/ 	.short	(.L_7545 - .L_7544)
.L_7544:
        /*005c*/ 	.word	0x00000000
        /*0060*/ 	.short	0x0001
        /*0062*/ 	.short	0x0004
        /*0064*/ 	.byte	0x00, 0xf0, 0x05, 0x00


	//----- nvinfo : EIATTR_KPARAM_INFO
	.align		4
.L_7545:
        /*0068*/ 	.byte	0x04, 0x17
        /*006a*/ 	.short	(.L_7547 - .L_7546)
.L_7546:
        /*006c*/ 	.word	0x00000000
        /*0070*/ 	.short	0x0000
        /*0072*/ 	.short	0x0000
        /*0074*/ 	.byte	0x00, 0xf0, 0x11, 0x00


	//----- nvinfo : EIATTR_SPARSE_MMA_MASK
	.align		4
.L_7547:
        /*0078*/ 	.byte	0x03, 0x50
        /*007a*/ 	.short	0x0000


	//----- nvinfo : EIATTR_MAXREG_COUNT
	.align		4
        /*007c*/ 	.byte	0x03, 0x1b
        /*007e*/ 	.short	0x00ff


	//----- nvinfo : EIATTR_EXTERNS
	.align		4
        /*0080*/ 	.byte	0x04, 0x0f
        /*0082*/ 	.short	(.L_7549 - .L_7548)


	//   ....[0]....
	.align		4
.L_7548:
        /*0084*/ 	.word	index@(__assertfail)


	//----- nvinfo : EIATTR_MERCURY_ISA_VERSION
	.align		4
.L_7549:
        /*0088*/ 	.byte	0x03, 0x5f
        /*008a*/ 	.short	0x0101


	//----- nvinfo : EIATTR_VRC_CTA_INIT_COUNT
	.align		4
        /*008c*/ 	.byte	0x02, 0x4a
	.zero		1
	.zero		1


	//----- nvinfo : EIATTR_SYSCALL_OFFSETS
	.align		4
        /*0090*/ 	.byte	0x04, 0x46
        /*0092*/ 	.short	(.L_7551 - .L_7550)


	//   ....[0]....
.L_7550:
        /*0094*/ 	.word	0x00000b90


	//   ....[1]....
        /*0098*/ 	.word	0x00001610


	//   ....[2]....
        /*009c*/ 	.word	0x00002270


	//   ....[3]....
        /*00a0*/ 	.word	0x00002ce0


	//   ....[4]....
        /*00a4*/ 	.word	0x00003910


	//   ....[5]....
        /*00a8*/ 	.word	0x00004390


	//   ....[6]....
        /*00ac*/ 	.word	0x00004fb0


	//   ....[7]....
        /*00b0*/ 	.word	0x00005a30


	//   ....[8]....
        /*00b4*/ 	.word	0x00006800


	//   ....[9]....
        /*00b8*/ 	.word	0x000074c0


	//   ....[10]....
        /*00bc*/ 	.word	0x00008280


	//   ....[11]....
        /*00c0*/ 	.word	0x00009010


	//----- nvinfo : EIATTR_EXIT_INSTR_OFFSETS
	.align		4
.L_7551:
        /*00c4*/ 	.byte	0x04, 0x1c
        /*00c6*/ 	.short	(.L_7553 - .L_7552)


	//   ....[0]....
.L_7552:
        /*00c8*/ 	.word	0x00008500


	//   ....[1]....
        /*00cc*/ 	.word	0x00008630


	//   ....[2]....
        /*00d0*/ 	.word	0x00008650


	//   ....[3]....
        /*00d4*/ 	.word	0x000086e0


	//   ....[4]....
        /*00d8*/ 	.word	0x00008700


	//   ....[5]....
        /*00dc*/ 	.word	0x00008720


	//   ....[6]....
        /*00e0*/ 	.word	0x000087b0


	//   ....[7]....
        /*00e4*/ 	.word	0x000087f0


	//   ....[8]....
        /*00e8*/ 	.word	0x00008890


	//   ....[9]....
        /*00ec*/ 	.word	0x000088e0


	//   ....[10]....
        /*00f0*/ 	.word	0x00008910


	//   ....[11]....
        /*00f4*/ 	.word	0x000089d0


	//   ....[12]....
        /*00f8*/ 	.word	0x00008b10


	//   ....[13]....
        /*00fc*/ 	.word	0x00008c50


	//   ....[14]....
        /*0100*/ 	.word	0x00008da0


	//   ....[15]....
        /*0104*/ 	.word	0x00008dd0


	//   ....[16]....
        /*0108*/ 	.word	0x00008df0


	//   ....[17]....
        /*010c*/ 	.word	0x00008e70


	//   ....[18]....
        /*0110*/ 	.word	0x00008eb0


	//   ....[19]....
        /*0114*/ 	.word	0x00009020


	//   ....[20]....
        /*0118*/ 	.word	0x00009100


	//   ....[21]....
        /*011c*/ 	.word	0x000091a0


	//   ....[22]....
        /*0120*/ 	.word	0x000091d0


	//   ....[23]....
        /*0124*/ 	.word	0x00009220


	//   ....[24]....
        /*0128*/ 	.word	0x00009260


	//----- nvinfo : EIATTR_MAX_THREADS
	.align		4
.L_7553:
        /*012c*/ 	.byte	0x04, 0x05
        /*012e*/ 	.short	(.L_7555 - .L_7554)
.L_7554:
        /*0130*/ 	.word	0x00000080
        /*0134*/ 	.word	0x00000001
        /*0138*/ 	.word	0x00000001


	//----- nvinfo : EIATTR_CRS_STACK_SIZE
	.align		4
.L_7555:
        /*013c*/ 	.byte	0x04, 0x1e
        /*013e*/ 	.short	(.L_7557 - .L_7556)
.L_7556:
        /*0140*/ 	.word	0x00000000


	//----- nvinfo : EIATTR_CBANK_PARAM_SIZE
	.align		4
.L_7557:
        /*0144*/ 	.byte	0x03, 0x19
        /*0146*/ 	.short	0x0038


	//----- nvinfo : EIATTR_PARAM_CBANK
	.align		4
        /*0148*/ 	.byte	0x04, 0x0a
        /*014a*/ 	.short	(.L_7559 - .L_7558)
	.align		4
.L_7558:
        /*014c*/ 	.word	index@(.nv.constant0._ZN2at6native27unrolled_elementwise_kernelINS0_13BinaryFunctorIbbbZNS0_19minimum_kernel_cudaERNS_18TensorIteratorBaseEEUlbbE_EESt5arrayIPcLm3EELi4E23TrivialOffsetCalculatorILi2EjESA_ILi1EjENS0_6memory12LoadWithCastILi2EEENSD_13StoreWithCastILi1EEEEEviT_T0_T2_T3_T4_T5_)
        /*0150*/ 	.short	0x0380
        /*0152*/ 	.short	0x0038


	//----- nvinfo : EIATTR_SW_WAR
	.align		4
.L_7559:
        /*0154*/ 	.byte	0x04, 0x36
        /*0156*/ 	.short	(.L_7561 - .L_7560)
.L_7560:
        /*0158*/ 	.word	0x00000008
.L_7561:


//--------------------- .nv.info._ZN2at6native18elementwise_kernelILi128ELi4EZNS0_22gpu_kernel_impl_nocastINS0_13BinaryFunctorIbbbZNS0_19minimum_kernel_cudaERNS_18TensorIteratorBaseEEUlbbE_EEEEvS5_RKT_EUliE_EEviT1_ --------------------------
	.section	.nv.info._ZN2at6native18elementwise_kernelILi128ELi4EZNS0_22gpu_kernel_impl_nocastINS0_13BinaryFunctorIbbbZNS0_19minimum_kernel_cudaERNS_18TensorIteratorBaseEEUlbbE_EEEEvS5_RKT_EUliE_EEviT1_,"",@"SHT_CUDA_INFO"
	.sectionflags	@""
	.align	4


	//----- nvinfo : EIATTR_CUDA_API_VERSION
	.align		4
        /*0000*/ 	.byte	0x04, 0x37
        /*0002*/ 	.short	(.L_7563 - .L_7562)
.L_7562:
        /*0004*/ 	.word	0x00000082


	//----- nvinfo : EIATTR_KPARAM_INFO
	.align		4
.L_7563:
        /*0008*/ 	.byte	0x04, 0x17
        /*000a*/ 	.short	(.L_7565 - .L_7564)
.L_7564:
        /*000c*/ 	.word	0x00000000
        /*0010*/ 	.short	0x0001
        /*0012*/ 	.short	0x0008
        /*0014*/ 	.byte	0x00, 0xf0, 0x21, 0x0a


	//----- nvinfo : EIATTR_KPARAM_INFO
	.align		4
.L_7565:
        /*0018*/ 	.byte	0x04, 0x17
        /*001a*/ 	.short	(.L_7567 - .L_7566)
.L_7566:
        /*001c*/ 	.word	0x00000000
        /*0020*/ 	.short	0x0000
        /*0022*/ 	.short	0x0000
        /*0024*/ 	.byte	0x00, 0xf0, 0x11, 0x00


	//----- nvinfo : EIATTR_SPARSE_MMA_MASK
	.align		4
.L_7567:
        /*0028*/ 	.byte	0x03, 0x50
        /*002a*/ 	.short	0x0000


	//----- nvinfo : EIATTR_MAXREG_COUNT
	.align		4
        /*002c*/ 	.byte	0x03, 0x1b
        /*002e*/ 	.short	0x0080


	//----- nvinfo : EIATTR_MERCURY_ISA_VERSION
	.align		4
        /*0030*/ 	.byte	0x03, 0x5f
        /*0032*/ 	.short	0x0101


	//----- nvinfo : EIATTR_VRC_CTA_INIT_COUNT
	.align		4
        /*0034*/ 	.byte	0x02, 0x4a
	.zero		1
	.zero		1


	//----- nvinfo : EIATTR_EXIT_INSTR_OFFSETS
	.align		4
        /*0038*/ 	.byte	0x04, 0x1c
        /*003a*/ 	.short	(.L_7569 - .L_7568)


	//   ....[0]....
.L_7568:
        /*003c*/ 	.word	0x00000360


	//   ....[1]....
        /*0040*/ 	.word	0x00000400


	//   ....[2]....
        /*0044*/ 	.word	0x00004940


	//   ....[3]....
        /*0048*/ 	.word	0x00005ff0


	//----- nvinfo : EIATTR_MAX_THREADS
	.align		4
.L_7569:
        /*004c*/ 	.byte	0x04, 0x05
        /*004e*/ 	.short	(.L_7571 - .L_7570)
.L_7570:
        /*0050*/ 	.word	0x00000080
        /*0054*/ 	.word	0x00000001
        /*0058*/ 	.word	0x00000001


	//----- nvinfo : EIATTR_CRS_STACK_SIZE
	.align		4
.L_7571:
        /*005c*/ 	.byte	0x04, 0x1e
        /*005e*/ 	.short	(.L_7573 - .L_7572)
.L_7572:
        /*0060*/ 	.word	0x00000000


	//----- nvinfo : EIATTR_CBANK_PARAM_SIZE
	.align		4
.L_7573:
        /*0064*/ 	.byte	0x03, 0x19
        /*0066*/ 	.short	0x0290


	//----- nvinfo : EIATTR_PARAM_CBANK
	.align		4
        /*0068*/ 	.byte	0x04, 0x0a
        /*006a*/ 	.short	(.L_7575 - .L_7574)
	.align		4
.L_7574:
        /*006c*/ 	.word	index@(.nv.constant0._ZN2at6native18elementwise_kernelILi128ELi4EZNS0_22gpu_kernel_impl_nocastINS0_13BinaryFunctorIbbbZNS0_19minimum_kernel_cudaERNS_18TensorIteratorBaseEEUlbbE_EEEEvS5_RKT_EUliE_EEviT1_)
        /*0070*/ 	.short	0x0380
        /*0072*/ 	.short	0x0290


	//----- nvinfo : EIATTR_SW_WAR
	.align		4
.L_7575:
        /*0074*/ 	.byte	0x04, 0x36
        /*0076*/ 	.short	(.L_7577 - .L_7576)
.L_7576:
        /*0078*/ 	.word	0x00000008
.L_7577:


//--------------------- .nv.info._ZN2at6native27unrolled_elementwise_kernelINS0_13BinaryFunctorIbbbZNS0_19minimum_kernel_cudaERNS_18TensorIteratorBaseEEUlbbE_EESt5arrayIPcLm3EELi4E23TrivialOffsetCalculatorILi2EjESA_ILi1EjENS0_6memory15LoadWithoutCastENSD_16StoreWithoutCastEEEviT_T0_T2_T3_T4_T5_ --------------------------
	.section	.nv.info._ZN2at6native27unrolled_elementwise_kernelINS0_13BinaryFunctorIbbbZNS0_19minimum_kernel_cudaERNS_18TensorIteratorBaseEEUlbbE_EESt5arrayIPcLm3EELi4E23TrivialOffsetCalculatorILi2EjESA_ILi1EjENS0_6memory15LoadWithoutCastENSD_16StoreWithoutCastEEEviT_T0_T2_T3_T4_T5_,"",@"SHT_CUDA_INFO"
	.sectionflags	@""
	.align	4


	//----- nvinfo : EIATTR_CUDA_API_VERSION
	.align		4
        /*0000*/ 	.byte	0x04, 0x37
        /*0002*/ 	.short	(.L_7579 - .L_7578)
.L_7578:
        /*0004*/ 	.word	0x00000082


	//----- nvinfo : EIATTR_KPARAM_INFO
	.align		4
.L_7579:
        /*0008*/ 	.byte	0x04, 0x17
        /*000a*/ 	.short	(.L_7581 - .L_7580)
.L_7580:
        /*000c*/ 	.word	0x00000000
        /*0010*/ 	.short	0x0006
        /*0012*/ 	.short	0x0023
        /*0014*/ 	.byte	0x00, 0xf0, 0x05, 0x00


	//----- nvinfo : EIATTR_KPARAM_INFO
	.align		4
.L_7581:
        /*0018*/ 	.byte	0x04, 0x17
        /*001a*/ 	.short	(.L_7583 - .L_7582)
.L_7582:
        /*001c*/ 	.word	0x00000000
        /*0020*/ 	.short	0x0005
        /*0022*/ 	.short	0x0022
        /*0024*/ 	.byte	0x00, 0xf0, 0x05, 0x00


	//----- nvinfo : EIATTR_KPARAM_INFO
	.align		4
.L_7583:
        /*0028*/ 	.byte	0x04, 0x17
        /*002a*/ 	.short	(.L_7585 - .L_7584)
.L_7584:
        /*002c*/ 	.word	0x00000000
        /*0030*/ 	.short	0x0004
        /*0032*/ 	.short	0x0021
        /*0034*/ 	.byte	0x00, 0xf0, 0x05, 0x00


	//----- nvinfo : EIATTR_KPARAM_INFO
	.align		4
.L_7585:
        /*0038*/ 	.byte	0x04, 0x17
        /*003a*/ 	.short	(.L_7587 - .L_7586)
.L_7586:
        /*003c*/ 	.word	0x00000000
        /*0040*/ 	.short	0x0003
        /*0042*/ 	.short	0x0020
        /*0044*/ 	.byte	0x00, 0xf0, 0x05, 0x00


	//----- nvinfo : EIATTR_KPARAM_INFO
	.align		4
.L_7587:
        /*0048*/ 	.byte	0x04, 0x17
        /*004a*/ 	.short	(.L_7589 - .L_7588)
.L_7588:
        /*004c*/ 	.word	0x00000000
        /*0050*/ 	.short	0x0002
        /*0052*/ 	.short	0x0008
        /*0054*/ 	.byte	0x00, 0xf0, 0x61, 0x00


	//----- nvinfo : EIATTR_KPARAM_INFO
	.align		4
.L_7589:
        /*0058*/ 	.byte	0x04, 0x17
        /*005a*/ 	.short	(.L_7591 - .L_7590)
.L_7590:
        /*005c*/ 	.word	0x00000000
        /*0060*/ 	.short	0x0001
        /*0062*/ 	.short	0x0004
        /*0064*/ 	.byte	0x00, 0xf0, 0x05, 0x00


	//----- nvinfo : EIATTR_KPARAM_INFO
	.align		4
.L_7591:
        /*0068*/ 	.byte	0x04, 0x17
        /*006a*/ 	.short	(.L_7593 - .L_7592)
.L_7592:
        /*006c*/ 	.word	0x00000000
        /*0070*/ 	.short	0x0000
        /*0072*/ 	.short	0x0000
        /*0074*/ 	.byte	0x00, 0xf0, 0x11, 0x00


	//----- nvinfo : EIATTR_SPARSE_MMA_MASK
	.align		4
.L_7593:
        /*0078*/ 	.byte	0x03, 0x50
        /*007a*/ 	.short	0x0000


	//----- nvinfo : EIATTR_MAXREG_COUNT
	.align		4
        /*007c*/ 	.byte	0x03, 0x1b
        /*007e*/ 	.short	0x00ff


	//----- nvinfo : EIATTR_MERCURY_ISA_VERSION
	.align		4
        /*0080*/ 	.byte	0x03, 0x5f
        /*0082*/ 	.short	0x0101


	//----- nvinfo : EIATTR_VRC_CTA_INIT_COUNT
	.align		4
        /*0084*/ 	.byte	0x02, 0x4a
	.zero		1
	.zero		1


	//----- nvinfo : EIATTR_EXIT_INSTR_OFFSETS
	.align		4
        /*0088*/ 	.byte	0x04, 0x1c
        /*008a*/ 	.short	(.L_7595 - .L_7594)


	//   ....[0]....
.L_7594:
        /*008c*/ 	.word	0x00000600


	//   ....[1]....
        /*0090*/ 	.word	0x00000660


	//----- nvinfo : EIATTR_MAX_THREADS
	.align		4
.L_7595:
        /*0094*/ 	.byte	0x04, 0x05
        /*0096*/ 	.short	(.L_7597 - .L_7596)
.L_7596:
        /*0098*/ 	.word	0x00000080
        /*009c*/ 	.word	0x00000001
        /*00a0*/ 	.word	0x00000001


	//----- nvinfo : EIATTR_CRS_STACK_SIZE
	.align		4
.L_7597:
        /*00a4*/ 	.byte	0x04, 0x1e
        /*00a6*/ 	.short	(.L_7599 - .L_7598)
.L_7598:
        /*00a8*/ 	.word	0x00000000


	//----- nvinfo : EIATTR_CBANK_PARAM_SIZE
	.align		4
.L_7599:
        /*00ac*/ 	.byte	0x03, 0x19
        /*00ae*/ 	.short	0x0024


	//----- nvinfo : EIATTR_PARAM_CBANK
	.align		4
        /*00b0*/ 	.byte	0x04, 0x0a
        /*00b2*/ 	.short	(.L_7601 - .L_7600)
	.align		4
.L_7600:
        /*00b4*/ 	.word	index@(.nv.constant0._ZN2at6native27unrolled_elementwise_kernelINS0_13BinaryFunctorIbbbZNS0_19minimum_kernel_cudaERNS_18TensorIteratorBaseEEUlbbE_EESt5arrayIPcLm3EELi4E23TrivialOffsetCalculatorILi2EjESA_ILi1EjENS0_6memory15LoadWithoutCastENSD_16StoreWithoutCastEEEviT_T0_T2_T3_T4_T5_)
        /*00b8*/ 	.short	0x0380
        /*00ba*/ 	.short	0x0024


	//----- nvinfo : EIATTR_SW_WAR
	.align		4
.L_7601:
        /*00bc*/ 	.byte	0x04, 0x36
        /*00be*/ 	.short	(.L_7603 - .L_7602)
.L_7602:
        /*00c0*/ 	.word	0x00000008
.L_7603:


//--------------------- .nv.info._ZN2at6native29vectorized_elementwise_kernelILi2ENS0_13BinaryFunctorIbbbZNS0_19minimum_kernel_cudaERNS_18TensorIteratorBaseEEUlbbE_EESt5arrayIPcLm3EEEEviT0_T1_ --------------------------
	.section	.nv.info._ZN2at6native29vectorized_elementwise_kernelILi2ENS0_13BinaryFunctorIbbbZNS0_19minimum_kernel_cudaERNS_18TensorIteratorBaseEEUlbbE_EESt5arrayIPcLm3EEEEviT0_T1_,"",@"SHT_CUDA_INFO"
	.sectionflags	@""
	.align	4


	//----- nvinfo : EIATTR_CUDA_API_VERSION
	.align		4
        /*0000*/ 	.byte	0x04, 0x37
        /*0002*/ 	.short	(.L_7605 - .L_7604)
.L_7604:
        /*0004*/ 	.word	0x00000082


	//----- nvinfo : EIATTR_KPARAM_INFO
	.align		4
.L_7605:
        /*0008*/ 	.byte	0x04, 0x17
        /*000a*/ 	.short	(.L_7607 - .L_7606)
.L_7606:
        /*000c*/ 	.word	0x00000000
        /*0010*/ 	.short	0x0002
        /*0012*/ 	.short	0x0008
        /*0014*/ 	.byte	0x00, 0xf0, 0x61, 0x00


	//----- nvinfo : EIATTR_KPARAM_INFO
	.align		4
.L_7607:
        /*0018*/ 	.byte	0x04, 0x17
        /*001a*/ 	.short	(.L_7609 - .L_7608)
.L_7608:
        /*001c*/ 	.word	0x00000000
        /*0020*/ 	.short	0x0001
        /*0022*/ 	.short	0x0004
        /*0024*/ 	.byte	0x00, 0xf0, 0x05, 0x00


	//----- nvinfo : EIATTR_KPARAM_INFO
	.align		4
.L_7609:
        /*0028*/ 	.byte	0x04, 0x17
        /*002a*/ 	.short	(.L_7611 - .L_7610)
.L_7610:
        /*002c*/ 	.word	0x00000000
        /*0030*/ 	.short	0x0000
        /*0032*/ 	.short	0x0000
        /*0034*/ 	.byte	0x00, 0xf0, 0x11, 0x00


	//----- nvinfo : EIATTR_SPARSE_MMA_MASK
	.align		4
.L_7611:
        /*0038*/ 	.byte	0x03, 0x50
        /*003a*/ 	.short	0x0000


	//----- nvinfo : EIATTR_MAXREG_COUNT
	.align		4
        /*003c*/ 	.byte	0x03, 0x1b
        /*003e*/ 	.short	0x00ff


	//----- nvinfo : EIATTR_MERCURY_ISA_VERSION
	.align		4
        /*0040*/ 	.byte	0x03, 0x5f
        /*0042*/ 	.short	0x0101


	//----- nvinfo : EIATTR_VRC_CTA_INIT_COUNT
	.align		4
        /*0044*/ 	.byte	0x02, 0x4a
	.zero		1
	.zero		1


	//----- nvinfo : EIATTR_EXIT_INSTR_OFFSETS
	.align		4
        /*0048*/ 	.byte	0x04, 0x1c
        /*004a*/ 	.short	(.L_7613 - .L_7612)


	//   ....[0]....
.L_7612:
        /*004c*/ 	.word	0x00000c70


	//   ....[1]....
        /*0050*/ 	.word	0x00000cd0


	//   ....[2]....
        /*0054*/ 	.word	0x00001180


	//----- nvinfo : EIATTR_MAX_THREADS
	.align		4
.L_7613:
        /*0058*/ 	.byte	0x04, 0x05
        /*005a*/ 	.short	(.L_7615 - .L_7614)
.L_7614:
        /*005c*/ 	.word	0x00000080
        /*0060*/ 	.word	0x00000001
        /*0064*/ 	.word	0x00000001


	//----- nvinfo : EIATTR_CRS_STACK_SIZE
	.align		4
.L_7615:
        /*0068*/ 	.byte	0x04, 0x1e
        /*006a*/ 	.short	(.L_7617 - .L_7616)
.L_7616:
        /*006c*/ 	.word	0x00000000


	//----- nvinfo : EIATTR_CBANK_PARAM_SIZE
	.align		4
.L_7617:
        /*0070*/ 	.byte	0x03, 0x19
        /*0072*/ 	.short	0x0020


	//----- nvinfo : EIATTR_PARAM_CBANK
	.align		4
        /*0074*/ 	.byte	0x04, 0x0a
        /*0076*/ 	.short	(.L_7619 - .L_7618)
	.align		4
.L_7618:
        /*0078*/ 	.word	index@(.nv.constant0._ZN2at6native29vectorized_elementwise_kernelILi2ENS0_13BinaryFunctorIbbbZNS0_19minimum_kernel_cudaERNS_18TensorIteratorBaseEEUlbbE_EESt5arrayIPcLm3EEEEviT0_T1_)
        /*007c*/ 	.short	0x0380
        /*007e*/ 	.short	0x0020


	//----- nvinfo : EIATTR_SW_WAR
	.align		4
.L_7619:
        /*0080*/ 	.byte	0x04, 0x36
        /*0082*/ 	.short	(.L_7621 - .L_7620)
.L_7620:
        /*0084*/ 	.word	0x00000008
.L_7621:


//--------------------- .nv.info._ZN2at6native29vectorized_elementwise_kernelILi4ENS0_13BinaryFunctorIbbbZNS0_19minimum_kernel_cudaERNS_18TensorIteratorBaseEEUlbbE_EESt5arrayIPcLm3EEEEviT0_T1_ --------------------------
	.section	.nv.info._ZN2at6native29vectorized_elementwise_kernelILi4ENS0_13BinaryFunctorIbbbZNS0_19minimum_kernel_cudaERNS_18TensorIteratorBaseEEUlbbE_EESt5arrayIPcLm3EEEEviT0_T1_,"",@"SHT_CUDA_INFO"
	.sectionflags	@""
	.align	4


	//----- nvinfo : EIATTR_CUDA_API_VERSION
	.align		4
        /*0000*/ 	.byte	0x04, 0x37
        /*0002*/ 	.short	(.L_7623 - .L_7622)
.L_7622:
        /*0004*/ 	.word	0x00000082


	//----- nvinfo : EIATTR_KPARAM_INFO
	.align		4
.L_7623:
        /*0008*/ 	.byte	0x04, 0x17
        /*000a*/ 	.short	(.L_7625 - .L_7624)
.L_7624:
        /*000c*/ 	.word	0x00000000
        /*0010*/ 	.short	0x0002
        /*0012*/ 	.short	0x0008
        /*0014*/ 	.byte	0x00, 0xf0, 0x61, 0x00


	//----- nvinfo : EIATTR_KPARAM_INFO
	.align		4
.L_7625:
        /*0018*/ 	.byte	0x04, 0x17
        /*001a*/ 	.short	(.L_7627 - .L_7626)
.L_7626:
        /*001c*/ 	.word	0x00000000
        /*0020*/ 	.short	0x0001
        /*0022*/ 	.short	0x0004
        /*0024*/ 	.byte	0x00, 0xf0, 0x05, 0x00


	//----- nvinfo : EIATTR_KPARAM_INFO
	.align		4
.L_7627:
        /*0028*/ 	.byte	0x04, 0x17
        /*002a*/ 	.short	(.L_7629 - .L_7628)
.L_7628:
        /*002c*/ 	.word	0x00000000
        /*0030*/ 	.short	0x0000
        /*0032*/ 	.short	0x0000
        /*0034*/ 	.byte	0x00, 0xf0, 0x11, 0x00


	//----- nvinfo : EIATTR_SPARSE_MMA_MASK
	.align		4
.L_7629:
        /*0038*/ 	.byte	0x03, 0x50
        /*003a*/ 	.short	0x0000


	//----- nvinfo : EIATTR_MAXREG_COUNT
	.align		4
        /*003c*/ 	.byte	0x03, 0x1b
        /*003e*/ 	.short	0x00ff


	//----- nvinfo : EIATTR_MERCURY_ISA_VERSION
	.align		4
        /*0040*/ 	.byte	0x03, 0x5f
        /*0042*/ 	.short	0x0101


	//----- nvinfo : EIATTR_VRC_CTA_INIT_COUNT
	.align		4
        /*0044*/ 	.byte	0x02, 0x4a
	.zero		1
	.zero		1


	//----- nvinfo : EIATTR_EXIT_INSTR_OFFSETS
	.align		4
        /*0048*/ 	.byte	0x04, 0x1c
        /*004a*/ 	.short	(.L_7631 - .L_7630)


	//   ....[0]....
.L_7630:
        /*004c*/ 	.word	0x00000c70


	//   ....[1]....
        /*0050*/ 	.word	0x00000cd0


	//   ....[2]....
        /*0054*/ 	.word	0x00001140


	//----- nvinfo : EIATTR_MAX_THREADS
	.align		4
.L_7631:
        /*0058*/ 	.byte	0x04, 0x05
        /*005a*/ 	.short	(.L_7633 - .L_7632)
.L_7632:
        /*005c*/ 	.word	0x00000080
        /*0060*/ 	.word	0x00000001
        /*0064*/ 	.word	0x00000001


	//----- nvinfo : EIATTR_CRS_STACK_SIZE
	.align		4
.L_7633:
        /*0068*/ 	.byte	0x04, 0x1e
        /*006a*/ 	.short	(.L_7635 - .L_7634)
.L_7634:
        /*006c*/ 	.word	0x00000000


	//----- nvinfo : EIATTR_CBANK_PARAM_SIZE
	.align		4
.L_7635:
        /*0070*/ 	.byte	0x03, 0x19
        /*0072*/ 	.short	0x0020


	//----- nvinfo : EIATTR_PARAM_CBANK
	.align		4
        /*0074*/ 	.byte	0x04, 0x0a
        /*0076*/ 	.short	(.L_7637 - .L_7636)
	.align		4
.L_7636:
        /*0078*/ 	.word	index@(.nv.constant0._ZN2at6native29vectorized_elementwise_kernelILi4ENS0_13BinaryFunctorIbbbZNS0_19minimum_kernel_cudaERNS_18TensorIteratorBaseEEUlbbE_EESt5arrayIPcLm3EEEEviT0_T1_)
        /*007c*/ 	.short	0x0380
        /*007e*/ 	.short	0x0020


	//----- nvinfo : EIATTR_SW_WAR
	.align		4
.L_7637:
        /*0080*/ 	.byte	0x04, 0x36
        /*0082*/ 	.short	(.L_7639 - .L_7638)
.L_7638:
        /*0084*/ 	.word	0x00000008
.L_7639:


//--------------------- .nv.info._ZN2at6native29vectorized_elementwise_kernelILi8ENS0_13BinaryFunctorIbbbZNS0_19minimum_kernel_cudaERNS_18TensorIteratorBaseEEUlbbE_EESt5arrayIPcLm3EEEEviT0_T1_ --------------------------
	.section	.nv.info._ZN2at6native29vectorized_elementwise_kernelILi8ENS0_13BinaryFunctorIbbbZNS0_19minimum_kernel_cudaERNS_18TensorIteratorBaseEEUlbbE_EESt5arrayIPcLm3EEEEviT0_T1_,"",@"SHT_CUDA_INFO"
	.sectionflags	@""
	.align	4


	//----- nvinfo : EIATTR_CUDA_API_VERSION
	.align		4
        /*0000*/ 	.byte	0x04, 0x37
        /*0002*/ 	.short	(.L_7641 - .L_7640)
.L_7640:
        /*0004*/ 	.word	0x00000082


	//----- nvinfo : EIATTR_KPARAM_INFO
	.align		4
.L_7641:
        /*0008*/ 	.byte	0x04, 0x17
        /*000a*/ 	.short	(.L_7643 - .L_7642)
.L_7642:
        /*000c*/ 	.word	0x00000000
        /*0010*/ 	.short	0x0002
        /*0012*/ 	.short	0x0008
        /*0014*/ 	.byte	0x00, 0xf0, 0x61, 0x00


	//----- nvinfo : EIATTR_KPARAM_INFO
	.align		4
.L_7643:
        /*0018*/ 	.byte	0x04, 0x17
        /*001a*/ 	.short	(.L_7645 - .L_7644)
.L_7644:
        /*001c*/ 	.word	0x00000000
        /*0020*/ 	.short	0x0001
        /*0022*/ 	.short	0x0004
        /*0024*/ 	.byte	0x00, 0xf0, 0x05, 0x00


	//----- nvinfo : EIATTR_KPARAM_INFO
	.align		4
.L_7645:
        /*0028*/ 	.byte	0x04, 0x17
        /*002a*/ 	.short	(.L_7647 - .L_7646)
.L_7646:
        /*002c*/ 	.word	0x00000000
        /*0030*/ 	.short	0x0000
        /*0032*/ 	.short	0x0000
        /*0034*/ 	.byte	0x00, 0xf0, 0x11, 0x00


	//----- nvinfo : EIATTR_SPARSE_MMA_MASK
	.align		4
.L_7647:
        /*0038*/ 	.byte	0x03, 0x50
        /*003a*/ 	.short	0x0000


	//----- nvinfo : EIATTR_MAXREG_COUNT
	.align		4
        /*003c*/ 	.byte	0x03, 0x1b
        /*003e*/ 	.short	0x00ff


	//----- nvinfo : EIATTR_MERCURY_ISA_VERSION
	.align		4
        /*0040*/ 	.byte	0x03, 0x5f
        /*0042*/ 	.short	0x0101


	//----- nvinfo : EIATTR_VRC_CTA_INIT_COUNT
	.align		4
        /*0044*/ 	.byte	0x02, 0x4a
	.zero		1
	.zero		1


	//----- nvinfo : EIATTR_EXIT_INSTR_OFFSETS
	.align		4
        /*0048*/ 	.byte	0x04, 0x1c
        /*004a*/ 	.short	(.L_7649 - .L_7648)


	//   ....[0]....
.L_7648:
        /*004c*/ 	.word	0x00000c70


	//   ....[1]....
        /*0050*/ 	.word	0x00000cd0


	//   ....[2]....
        /*0054*/ 	.word	0x00001110


	//----- nvinfo : EIATTR_MAX_THREADS
	.align		4
.L_7649:
        /*0058*/ 	.byte	0x04, 0x05
        /*005a*/ 	.short	(.L_7651 - .L_7650)
.L_7650:
        /*005c*/ 	.word	0x00000080
        /*0060*/ 	.word	0x00000001
        /*0064*/ 	.word	0x00000001


	//----- nvinfo : EIATTR_CRS_STACK_SIZE
	.align		4
.L_7651:
        /*0068*/ 	.byte	0x04, 0x1e
        /*006a*/ 	.short	(.L_7653 - .L_7652)
.L_7652:
        /*006c*/ 	.word	0x00000000


	//----- nvinfo : EIATTR_CBANK_PARAM_SIZE
	.align		4
.L_7653:
        /*0070*/ 	.byte	0x03, 0x19
        /*0072*/ 	.short	0x0020


	//----- nvinfo : EIATTR_PARAM_CBANK
	.align		4
        /*0074*/ 	.byte	0x04, 0x0a
        /*0076*/ 	.short	(.L_7655 - .L_7654)
	.align		4
.L_7654:
        /*0078*/ 	.word	index@(.nv.constant0._ZN2at6native29vectorized_elementwise_kernelILi8ENS0_13BinaryFunctorIbbbZNS0_19minimum_kernel_cudaERNS_18TensorIteratorBaseEEUlbbE_EESt5arrayIPcLm3EEEEviT0_T1_)
        /*007c*/ 	.short	0x0380
        /*007e*/ 	.short	0x0020


	//----- nvinfo : EIATTR_SW_WAR
	.align		4
.L_7655:
        /*0080*/ 	.byte	0x04, 0x36
        /*0082*/ 	.short	(.L_7657 - .L_7656)
.L_7656:
        /*0084*/ 	.word	0x00000008
.L_7657:


//--------------------- .nv.info._ZN2at6native18elementwise_kernelILi128ELi4EZNS0_15gpu_kernel_implINS0_13AUnaryFunctorIN3c108BFloat16ES5_S5_ZZZNS0_19maximum_kernel_cudaERNS_18TensorIteratorBaseEENKUlvE0_clEvENKUlvE2_clEvEUlS5_S5_E_EEEEvS7_RKT_EUliE_EEviT1_ --------------------------
	.section	.nv.info._ZN2at6native18elementwise_kernelILi128ELi4EZNS0_15gpu_kernel_implINS0_13AUnaryFunctorIN3c108BFloat16ES5_S5_ZZZNS0_19maximum_kernel_cudaERNS_18TensorIteratorBaseEENKUlvE0_clEvENKUlvE2_clEvEUlS5_S5_E_EEEEvS7_RKT_EUliE_EEviT1_,"",@"SHT_CUDA_INFO"
	.sectionflags	@""
	.align	4


	//----- nvinfo : EIATTR_CUDA_API_VERSION
	.align		4
        /*0000*/ 	.byte	0x04, 0x37
        /*0002*/ 	.short	(.L_7659 - .L_7658)
.L_7658:
        /*0004*/ 	.word	0x00000082


	//----- nvinfo : EIATTR_KPARAM_INFO
	.align		4
.L_7659:
        /*0008*/ 	.byte	0x04, 0x17
        /*000a*/ 	.short	(.L_7661 - .L_7660)
.L_7660:
        /*000c*/ 	.word	0x00000000
        /*0010*/ 	.short	0x0001
        /*0012*/ 	.short	0x0008
        /*0014*/ 	.byte	0x00, 0xf0, 0x61, 0x08


	//----- nvinfo : EIATTR_KPARAM_INFO
	.align		4
.L_7661:
        /*0018*/ 	.byte	0x04, 0x17
        /*001a*/ 	.short	(.L_7663 - .L_7662)
.L_7662:
        /*001c*/ 	.word	0x00000000
        /*0020*/ 	.short	0x0000
        /*0022*/ 	.short	0x0000
        /*0024*/ 	.byte	0x00, 0xf0, 0x11, 0x00


	//----- nvinfo : EIATTR_SPARSE_MMA_MASK
	.align		4
.L_7663:
        /*0028*/ 	.byte	0x03, 0x50
        /*002a*/ 	.short	0x0000


	//----- nvinfo : EIATTR_MAXREG_COUNT
	.align		4
        /*002c*/ 	.byte	0x03, 0x1b
        /*002e*/ 	.short	0x0080


	//----- nvinfo : EIATTR_EXTERNS
	.align		4
        /*0030*/ 	.byte	0x04, 0x0f
        /*0032*/ 	.short	(.L_7665 - .L_7664)


	//   ....[0]....
	.align		4
.L_7664:
        /*0034*/ 	.word	index@(__assertfail)


	//----- nvinfo : EIATTR_MERCURY_ISA_VERSION
	.align		4
.L_7665:
        /*0038*/ 	.byte	0x03, 0x5f
        /*003a*/ 	.short	0x0101


	//----- nvinfo : EIATTR_VRC_CTA_INIT_COUNT
	.align		4
        /*003c*/ 	.byte	0x02, 0x4a
	.zero		1
	.zero		1


	//----- nvinfo : EIATTR_SYSCALL_OFFSETS
	.align		4
        /*0040*/ 	.byte	0x04, 0x46
        /*0042*/ 	.short	(.L_7667 - .L_7666)


	//   ....[0]....
.L_7666:
        /*0044*/ 	.word	0x00002230


	//   ....[1]....
        /*0048*/ 	.word	0x000031c0


	//   ....[2]....
        /*004c*/ 	.word	0x00005570


	//   ....[3]....
        /*0050*/ 	.word	0x00006350


	//   ....[4]....
        /*0054*/ 	.word	0x000087f0


	//   ....[5]....
        /*0058*/ 	.word	0x000095d0


	//   ....[6]....
        /*005c*/ 	.word	0x0000ba80


	//   ....[7]....
        /*0060*/ 	.word	0x0000c810


	//----- nvinfo : EIATTR_EXIT_INSTR_OFFSETS
	.align		4
.L_7667:
        /*0064*/ 	.byte	0x04, 0x1c
        /*0066*/ 	.short	(.L_7669 - .L_7668)


	//   ....[0]....
.L_7668:
        /*0068*/ 	.word	0x00009890


	//   ....[1]....
        /*006c*/ 	.word	0x0000bc90


	//   ....[2]....
        /*0070*/ 	.word	0x0000bcd0


	//   ....[3]....
        /*0074*/ 	.word	0x0000bd70


	//   ....[4]....
        /*0078*/ 	.word	0x0000bdb0


	//   ....[5]....
        /*007c*/ 	.word	0x0000bdf0


	//   ....[6]....
        /*0080*/ 	.word	0x0000be80


	//   ....[7]....
        /*0084*/ 	.word	0x0000bec0


	//   ....[8]....
        /*0088*/ 	.word	0x0000bf60


	//   ....[9]....
        /*008c*/ 	.word	0x0000bfb0


	//   ....[10]....
        /*0090*/ 	.word	0x0000c000


	//   ....[11]....
        /*0094*/ 	.word	0x0000c0e0


	//   ....[12]....
        /*0098*/ 	.word	0x0000c250


	//   ....[13]....
        /*009c*/ 	.word	0x0000c3c0


	//   ....[14]....
        /*00a0*/ 	.word	0x0000c520


	//   ....[15]....
        /*00a4*/ 	.word	0x0000c560


	//   ....[16]....
        /*00a8*/ 	.word	0x0000c5a0


	//   ....[17]....
        /*00ac*/ 	.word	0x0000c650


	//   ....[18]....
        /*00b0*/ 	.word	0x0000c6b0


	//   ....[19]....
        /*00b4*/ 	.word	0x0000c820


	//   ....[20]....
        /*00b8*/ 	.word	0x0000c930


	//   ....[21]....
        /*00bc*/ 	.word	0x0000ca70


	//   ....[22]....
        /*00c0*/ 	.word	0x0000ca90


	//----- nvinfo : EIATTR_MAX_THREADS
	.align		4
.L_7669:
        /*00c4*/ 	.byte	0x04, 0x05
        /*00c6*/ 	.short	(.L_7671 - .L_7670)
.L_7670:
        /*00c8*/ 	.word	0x00000080
        /*00cc*/ 	.word	0x00000001
        /*00d0*/ 	.word	0x00000001


	//----- nvinfo : EIATTR_CRS_STACK_SIZE
	.align		4
.L_7671:
        /*00d4*/ 	.byte	0x04, 0x1e
        /*00d6*/ 	.short	(.L_7673 - .L_7672)
.L_7672:
        /*00d8*/ 	.word	0x00000000


	//----- nvinfo : EIATTR_CBANK_PARAM_SIZE
	.align		4
.L_7673:
        /*00dc*/ 	.byte	0x03, 0x19
        /*00de*/ 	.short	0x0220


	//----- nvinfo : EIATTR_PARAM_CBANK
	.align		4
        /*00e0*/ 	.byte	0x04, 0x0a
        /*00e2*/ 	.short	(.L_7675 - .L_7674)
	.align		4
.L_7674:
        /*00e4*/ 	.word	index@(.nv.constant0._ZN2at6native18elementwise_kernelILi128ELi4EZNS0_15gpu_kernel_implINS0_13AUnaryFunctorIN3c108BFloat16ES5_S5_ZZZNS0_19maximum_kernel_cudaERNS_18TensorIteratorBaseEENKUlvE0_clEvENKUlvE2_clEvEUlS5_S5_E_EEEEvS7_RKT_EUliE_EEviT1_)
        /*00e8*/ 	.short	0x0380
        /*00ea*/ 	.short	0x0220


	//----- nvinfo : EIATTR_SW_WAR
	.align		4
.L_7675:
        /*00ec*/ 	.byte	0x04, 0x36
        /*00ee*/ 	.short	(.L_7677 - .L_7676)
.L_7676:
        /*00f0*/ 	.word	0x00000008
.L_7677:


//--------------------- .nv.info._ZN2at6native27unrolled_elementwise_kernelINS0_13AUnaryFunctorIN3c108BFloat16ES4_S4_ZZZNS0_19maximum_kernel_cudaERNS_18TensorIteratorBaseEENKUlvE0_clEvENKUlvE2_clEvEUlS4_S4_E_EESt5arrayIPcLm2EELi4E23TrivialOffsetCalculatorILi1EjESF_NS0_6memory12LoadWithCastILi1EEENSG_13StoreWithCastILi1EEEEEviT_T0_T2_T3_T4_T5_ --------------------------
	.section	.nv.info._ZN2at6native27unrolled_elementwise_kernelINS0_13AUnaryFunctorIN3c108BFloat16ES4_S4_ZZZNS0_19maximum_kernel_cudaERNS_18TensorIteratorBaseEENKUlvE0_clEvENKUlvE2_clEvEUlS4_S4_E_EESt5arrayIPcLm2EELi4E23TrivialOffsetCalculatorILi1EjESF_NS0_6memory12LoadWithCastILi1EEENSG_13StoreWithCastILi1EEEEEviT_T0_T2_T3_T4_T5_,"",@"SHT_CUDA_INFO"
	.sectionflags	@""
	.align	4


	//----- nvinfo : EIATTR_CUDA_API_VERSION
	.align		4
        /*0000*/ 	.byte	0x04, 0x37
        /*0002*/ 	.short	(.L_7679 - .L_7678)
.L_7678:
        /*0004*/ 	.word	0x00000082


	//----- nvinfo : EIATTR_KPARAM_INFO
	.align		4
.L_7679:
        /*0008*/ 	.byte	0x04, 0x17
        /*000a*/ 	.short	(.L_7681 - .L_7680)
.L_7680:
        /*000c*/ 	.word	0x00000000
        /*0010*/ 	.short	0x0006
        /*0012*/ 	.short	0x0024
        /*0014*/ 	.byte	0x00, 0xf0, 0x21, 0x00


	//----- nvinfo : EIATTR_KPARAM_INFO
	.align		4
.L_7681:
        /*0018*/ 	.byte	0x04, 0x17
        /*001a*/ 	.short	(.L_7683 - .L_7682)
.L_7682:
        /*001c*/ 	.word	0x00000000
        /*0020*/ 	.short	0x0005
        /*0022*/ 	.short	0x001c
        /*0024*/ 	.byte	0x00, 0xf0, 0x21, 0x00


	//----- nvinfo : EIATTR_KPARAM_INFO
	.align		4
.L_7683:
        /*0028*/ 	.byte	0x04, 0x17
        /*002a*/ 	.short	(.L_7685 - .L_7684)
.L_7684:
        /*002c*/ 	.word	0x00000000
        /*0030*/ 	.short	0x0004
        /*0032*/ 	.short	0x0019
        /*0034*/ 	.byte	0x00, 0xf0, 0x05, 0x00


	//----- nvinfo : EIATTR_KPARAM_INFO
	.align		4
.L_7685:
        /*0038*/ 	.byte	0x04, 0x17
        /*003a*/ 	.short	(.L_7687 - .L_7686)
.L_7686:
        /*003c*/ 	.word	0x00000000
        /*0040*/ 	.short	0x0003
        /*0042*/ 	.short	0x0018
        /*0044*/ 	.byte	0x00, 0xf0, 0x05, 0x00


	//----- nvinfo : EIATTR_KPARAM_INFO
	.align		4
.L_7687:
        /*0048*/ 	.byte	0x04, 0x17
        /*004a*/ 	.short	(.L_7689 - .L_7688)
.L_7688:
        /*004c*/ 	.word	0x00000000
        /*0050*/ 	.short	0x0002
        /*0052*/ 	.short	0x0008
        /*0054*/ 	.byte	0x00, 0xf0, 0x41, 0x00


	//----- nvinfo : EIATTR_KPARAM_INFO
	.align		4
.L_7689:
        /*0058*/ 	.byte	0x04, 0x17
        /*005a*/ 	.short	(.L_7691 - .L_7690)
.L_7690:
        /*005c*/ 	.word	0x00000000
        /*0060*/ 	.short	0x0001
        /*0062*/ 	.short	0x0004
        /*0064*/ 	.byte	0x00, 0xf0, 0x11, 0x00


	//----- nvinfo : EIATTR_KPARAM_INFO
	.align		4
.L_7691:
        /*0068*/ 	.byte	0x04, 0x17
        /*006a*/ 	.short	(.L_7693 - .L_7692)
.L_7692:
        /*006c*/ 	.word	0x00000000
        /*0070*/ 	.short	0x0000
        /*0072*/ 	.short	0x0000
        /*0074*/ 	.byte	0x00, 0xf0, 0x11, 0x00


	//----- nvinfo : EIATTR_SPARSE_MMA_MASK
	.align		4
.L_7693:
        /*0078*/ 	.byte	0x03, 0x50
        /*007a*/ 	.short	0x0000


	//----- nvinfo : EIATTR_MAXREG_COUNT
	.align		4
        /*007c*/ 	.byte	0x03, 0x1b
        /*007e*/ 	.short	0x00ff


	//----- nvinfo : EIATTR_EXTERNS
	.align		4
        /*0080*/ 	.byte	0x04, 0x0f
        /*0082*/ 	.short	(.L_7695 - .L_7694)


	//   ....[0]....
	.align		4
.L_7694:
        /*0084*/ 	.word	index@(__assertfail)


	//----- nvinfo : EIATTR_MERCURY_ISA_VERSION
	.align		4
.L_7695:
        /*0088*/ 	.byte	0x03, 0x5f
        /*008a*/ 	.short	0x0101


	//----- nvinfo : EIATTR_VRC_CTA_INIT_COUNT
	.align		4
        /*008c*/ 	.byte	0x02, 0x4a
	.zero		1
	.zero		1


	//----- nvinfo : EIATTR_SYSCALL_OFFSETS
	.align		4
        /*0090*/ 	.byte	0x04, 0x46
        /*0092*/ 	.short	(.L_7697 - .L_7696)


	//   ....[0]....
.L_7696:
        /*0094*/ 	.word	0x00001020


	//   ....[1]....
        /*0098*/ 	.word	0x00002200


	//   ....[2]....
        /*009c*/ 	.word	0x00003320


	//   ....[3]....
        /*00a0*/ 	.word	0x00004350


	//   ....[4]....
        /*00a4*/ 	.word	0x000056f0


	//   ....[5]....
        /*00a8*/ 	.word	0x000065d0


	//   ....[6]....
        /*00ac*/ 	.word	0x00007550


	//   ....[7]....
        /*00b0*/ 	.word	0x000084d0


	//----- nvinfo : EIATTR_EXIT_INSTR_OFFSETS
	.align		4
.L_7697:
        /*00b4*/ 	.byte	0x04, 0x1c
        /*00b6*/ 	.short	(.L_7699 - .L_7698)


	//   ....[0]....
.L_7698:
        /*00b8*/ 	.word	0x00007800


	//   ....[1]....
        /*00bc*/ 	.word	0x00007950


	//   ....[2]....
        /*00c0*/ 	.word	0x00007990


	//   ....[3]....
        /*00c4*/ 	.word	0x00007a30


	//   ....[4]....
        /*00c8*/ 	.word	0x00007a70


	//   ....[5]....
        /*00cc*/ 	.word	0x00007ab0


	//   ....[6]....
        /*00d0*/ 	.word	0x00007b40


	//   ....[7]....
        /*00d4*/ 	.word	0x00007b80


	//   ....[8]....
        /*00d8*/ 	.word	0x00007c20


	//   ....[9]....
        /*00dc*/ 	.word	0x00007c70


	//   ....[10]....
        /*00e0*/ 	.word	0x00007cc0


	//   ....[11]....
        /*00e4*/ 	.word	0x00007da0


	//   ....[12]....
        /*00e8*/ 	.word	0x00007f10


	//   ....[13]....
        /*00ec*/ 	.word	0x00008080


	//   ....[14]....
        /*00f0*/ 	.word	0x000081e0


	//   ....[15]....
        /*00f4*/ 	.word	0x00008220


	//   ....[16]....
        /*00f8*/ 	.word	0x00008260


	//   ....[17]....
        /*00fc*/ 	.word	0x00008310


	//   ....[18]....
        /*0100*/ 	.word	0x00008370


	//   ....[19]....
        /*0104*/ 	.word	0x000084e0


	//   ....[20]....
        /*0108*/ 	.word	0x000085f0


	//   ....[21]....
        /*010c*/ 	.word	0x00008730


	//   ....[22]....
        /*0110*/ 	.word	0x00008750


	//----- nvinfo : EIATTR_MAX_THREADS
	.align		4
.L_7699:
        /*0114*/ 	.byte	0x04, 0x05
        /*0116*/ 	.short	(.L_7701 - .L_7700)
.L_7700:
        /*0118*/ 	.word	0x00000080
        /*011c*/ 	.word	0x00000001
        /*0120*/ 	.word	0x00000001


	//----- nvinfo : EIATTR_CRS_STACK_SIZE
	.align		4
.L_7701:
        /*0124*/ 	.byte	0x04, 0x1e
        /*0126*/ 	.short	(.L_7703 - .L_7702)
.L_7702:
        /*0128*/ 	.word	0x00000000


	//----- nvinfo : EIATTR_CBANK_PARAM_SIZE
	.align		4
.L_7703:
        /*012c*/ 	.byte	0x03, 0x19
        /*012e*/ 	.short	0x002c


	//----- nvinfo : EIATTR_PARAM_CBANK
	.align		4
        /*0130*/ 	.byte	0x04, 0x0a
        /*0132*/ 	.short	(.L_7705 - .L_7704)
	.align		4
.L_7704:
        /*0134*/ 	.word	index@(.nv.constant0._ZN2at6native27unrolled_elementwise_kernelINS0_13AUnaryFunctorIN3c108BFloat16ES4_S4_ZZZNS0_19maximum_kernel_cudaERNS_18TensorIteratorBaseEENKUlvE0_clEvENKUlvE2_clEvEUlS4_S4_E_EESt5arrayIPcLm2EELi4E23TrivialOffsetCalculatorILi1EjESF_NS0_6memory12LoadWithCastILi1EEENSG_13StoreWithCastILi1EEEEEviT_T0_T2_T3_T4_T5_)
        /*0138*/ 	.short	0x0380
        /*013a*/ 	.short	0x002c


	//----- nvinfo : EIATTR_SW_WAR
	.align		4
.L_7705:
        /*013c*/ 	.byte	0x04, 0x36
        /*013e*/ 	.short	(.L_7707 - .L_7706)
.L_7706:
        /*0140*/ 	.word	0x00000008
.L_7707:


//--------------------- .nv.info._ZN2at6native18elementwise_kernelILi128ELi4EZNS0_22gpu_kernel_impl_nocastINS0_13AUnaryFunctorIN3c108BFloat16ES5_S5_ZZZNS0_19maximum_kernel_cudaERNS_18TensorIteratorBaseEENKUlvE0_clEvENKUlvE2_clEvEUlS5_S5_E_EEEEvS7_RKT_EUliE_EEviT1_ --------------------------
	.section	.nv.info._ZN2at6native18elementwise_kernelILi128ELi4EZNS0_22gpu_kernel_impl_nocastINS0_13AUnaryFunctorIN3c108BFloat16ES5_S5_ZZZNS0_19maximum_kernel_cudaERNS_18TensorIteratorBaseEENKUlvE0_clEvENKUlvE2_clEvEUlS5_S5_E_EEEEvS7_RKT_EUliE_EEviT1_,"",@"SHT_CUDA_INFO"
	.sectionflags	@""
	.align	4


	//----- nvinfo : EIATTR_CUDA_API_VERSION
	.align		4
        /*0000*/ 	.byte	0x04, 0x37
        /*0002*/ 	.short	(.L_7709 - .L_7708)
.L_7708:
        /*0004*/ 	.word	0x00000082


	//----- nvinfo : EIATTR_KPARAM_INFO
	.align		4
.L_7709:
        /*0008*/ 	.byte	0x04, 0x17
        /*000a*/ 	.short	(.L_7711 - .L_7710)
.L_7710:
        /*000c*/ 	.word	0x00000000
        /*0010*/ 	.short	0x0001
        /*0012*/ 	.short	0x0008
        /*0014*/ 	.byte	0x00, 0xf0, 0x61, 0x08


	//----- nvinfo : EIATTR_KPARAM_INFO
	.align		4
.L_7711:
        /*0018*/ 	.byte	0x04, 0x17
        /*001a*/ 	.short	(.L_7713 - .L_7712)
.L_7712:
        /*001c*/ 	.word	0x00000000
        /*0020*/ 	.short	0x0000
        /*0022*/ 	.short	0x0000
        /*0024*/ 	.byte	0x00, 0xf0, 0x11, 0x00


	//----- nvinfo : EIATTR_SPARSE_MMA_MASK
	.align		4
.L_7713:
        /*0028*/ 	.byte	0x03, 0x50
        /*002a*/ 	.short	0x0000


	//----- nvinfo : EIATTR_MAXREG_COUNT
	.align		4
        /*002c*/ 	.byte	0x03, 0x1b
        /*002e*/ 	.short	0x0080


	//----- nvinfo : EIATTR_MERCURY_ISA_VERSION
	.align		4
        /*0030*/ 	.byte	0x03, 0x5f
        /*0032*/ 	.short	0x0101


	//----- nvinfo : EIATTR_VRC_CTA_INIT_COUNT
	.align		4
        /*0034*/ 	.byte	0x02, 0x4a
	.zero		1
	.zero		1


	//----- nvinfo : EIATTR_EXIT_INSTR_OFFSETS
	.align		4
        /*0038*/ 	.byte	0x04, 0x1c
        /*003a*/ 	.short	(.L_7715 - .L_7714)


	//   ....[0]....
.L_7714:
        /*003c*/ 	.word	0x00000460


	//   ....[1]....
        /*0040*/ 	.word	0x00000530


	//   ....[2]....
        /*0044*/ 	.word	0x000041c0


	//   ....[3]....
        /*0048*/ 	.word	0x00005560


	//----- nvinfo : EIATTR_MAX_THREADS
	.align		4
.L_7715:
        /*004c*/ 	.byte	0x04, 0x05
        /*004e*/ 	.short	(.L_7717 - .L_7716)
.L_7716:
        /*0050*/ 	.word	0x00000080
        /*0054*/ 	.word	0x00000001
        /*0058*/ 	.word	0x00000001


	//----- nvinfo : EIATTR_CRS_STACK_SIZE
	.align		4
.L_7717:
        /*005c*/ 	.byte	0x04, 0x1e
        /*005e*/ 	.short	(.L_7719 - .L_7718)
.L_7718:
        /*0060*/ 	.word	0x00000000


	//----- nvinfo : EIATTR_CBANK_PARAM_SIZE
	.align		4
.L_7719:
        /*0064*/ 	.byte	0x03, 0x19
        /*0066*/ 	.short	0x0220


	//----- nvinfo : EIATTR_PARAM_CBANK
	.align		4
        /*0068*/ 	.byte	0x04, 0x0a
        /*006a*/ 	.short	(.L_7721 - .L_7720)
	.align		4
.L_7720:
        /*006c*/ 	.word	index@(.nv.constant0._ZN2at6native18elementwise_kernelILi128ELi4EZNS0_22gpu_kernel_impl_nocastINS0_13AUnaryFunctorIN3c108BFloat16ES5_S5_ZZZNS0_19maximum_kernel_cudaERNS_18TensorIteratorBaseEENKUlvE0_clEvENKUlvE2_clEvEUlS5_S5_E_EEEEvS7_RKT_EUliE_EEviT1_)
        /*0070*/ 	.short	0x0380
        /*0072*/ 	.short	0x0220


	//----- nvinfo : EIATTR_SW_WAR
	.align		4
.L_7721:
        /*0074*/ 	.byte	0x04, 0x36
        /*0076*/ 	.short	(.L_7723 - .L_7722)
.L_7722:
        /*0078*/ 	.word	0x00000008
.L_7723:


//--------------------- .nv.info._ZN2at6native27unrolled_elementwise_kernelINS0_13AUnaryFunctorIN3c108BFloat16ES4_S4_ZZZNS0_19maximum_kernel_cudaERNS_18TensorIteratorBaseEENKUlvE0_clEvENKUlvE2_clEvEUlS4_S4_E_EESt5arrayIPcLm2EELi4E23TrivialOffsetCalculatorILi1EjESF_NS0_6memory15LoadWithoutCastENSG_16StoreWithoutCastEEEviT_T0_T2_T3_T4_T5_ --------------------------
	.section	.nv.info._ZN2at6native27unrolled_elementwise_kernelINS0_13AUnaryFunctorIN3c108BFloat16ES4_S4_ZZZNS0_19maximum_kernel_cudaERNS_18TensorIteratorBaseEENKUlvE0_clEvENKUlvE2_clEvEUlS4_S4_E_EESt5arrayIPcLm2EELi4E23TrivialOffsetCalculatorILi1EjESF_NS0_6memory15LoadWithoutCastENSG_16StoreWithoutCastEEEviT_T0_T2_T3_T4_T5_,"",@"SHT_CUDA_INFO"
	.sectionflags	@""
	.align	4


	//----- nvinfo : EIATTR_CUDA_API_VERSION
	.align		4
        /*0000*/ 	.byte	0x04, 0x37
        /*0002*/ 	.short	(.L_7725 - .L_7724)
.L_7724:
        /*0004*/ 	.word	0x00000082


	//----- nvinfo : EIATTR_KPARAM_INFO
	.align		4
.L_7725:
        /*0008*/ 	.byte	0x04, 0x17
        /*000a*/ 	.short	(.L_7727 - .L_7726)
.L_7726:
        /*000c*/ 	.word	0x00000000
        /*0010*/ 	.short	0x0006
        /*0012*/ 	.short	0x001b
        /*0014*/ 	.byte	0x00, 0xf0, 0x05, 0x00


	//----- nvinfo : EIATTR_KPARAM_INFO
	.align		4
.L_7727:
        /*0018*/ 	.byte	0x04, 0x17
        /*001a*/ 	.short	(.L_7729 - .L_7728)
.L_7728:
        /*001c*/ 	.word	0x00000000
        /*0020*/ 	.short	0x0005
        /*0022*/ 	.short	0x001a
        /*0024*/ 	.byte	0x00, 0xf0, 0x05, 0x00


	//----- nvinfo : EIATTR_KPARAM_INFO
	.align		4
.L_7729:
        /*0028*/ 	.byte	0x04, 0x17
        /*002a*/ 	.short	(.L_7731 - .L_7730)
.L_7730:
        /*002c*/ 	.word	0x00000000
        /*0030*/ 	.short	0x0004
        /*0032*/ 	.short	0x0019
        /*0034*/ 	.byte	0x00, 0xf0, 0x05, 0x00


	//----- nvinfo : EIATTR_KPARAM_INFO
	.align		4
.L_7731:
        /*0038*/ 	.byte	0x04, 0x17
        /*003a*/ 	.short	(.L_7733 - .L_7732)
.L_7732:
        /*003c*/ 	.word	0x00000000
        /*0040*/ 	.short	0x0003
        /*0042*/ 	.short	0x0018
        /*0044*/ 	.byte	0x00, 0xf0, 0x05, 0x00


	//----- nvinfo : EIATTR_KPARAM_INFO
	.align		4
.L_7733:
        /*0048*/ 	.byte	0x04, 0x17
        /*004a*/ 	.short	(.L_7735 - .L_7734)
.L_7734:
        /*004c*/ 	.word	0x00000000
        /*0050*/ 	.short	0x0002
        /*0052*/ 	.short	0x0008
        /*0054*/ 	.byte	0x00, 0xf0, 0x41, 0x00


	//----- nvinfo : EIATTR_KPARAM_INFO
	.align		4
.L_7735:
        /*0058*/ 	.byte	0x04, 0x17
        /*005a*/ 	.short	(.L_7737 - .L_7736)
.L_7736:
        /*005c*/ 	.word	0x00000000
        /*0060*/ 	.short	0x0001
        /*0062*/ 	.short	0x0004
        /*0064*/ 	.byte	0x00, 0xf0, 0x11, 0x00


	//----- nvinfo : EIATTR_KPARAM_INFO
	.align		4
.L_7737:
        /*0068*/ 	.byte	0x04, 0x17
        /*006a*/ 	.short	(.L_7739 - .L_7738)
.L_7738:
        /*006c*/ 	.word	0x00000000
        /*0070*/ 	.short	0x0000
        /*0072*/ 	.short	0x0000
        /*0074*/ 	.byte	0x00, 0xf0, 0x11, 0x00


	//----- nvinfo : EIATTR_SPARSE_MMA_MASK
	.align		4
.L_7739:
        /*0078*/ 	.byte	0x03, 0x50
        /*007a*/ 	.short	0x0000


	//----- nvinfo : EIATTR_MAXREG_COUNT
	.align		4
        /*007c*/ 	.byte	0x03, 0x1b
        /*007e*/ 	.short	0x00ff


	//----- nvinfo : EIATTR_MERCURY_ISA_VERSION
	.align		4
        /*0080*/ 	.byte	0x03, 0x5f
        /*0082*/ 	.short	0x0101


	//----- nvinfo : EIATTR_VRC_CTA_INIT_COUNT
	.align		4
        /*0084*/ 	.byte	0x02, 0x4a
	.zero		1
	.zero		1


	//----- nvinfo : EIATTR_EXIT_INSTR_OFFSETS
	.align		4
        /*0088*/ 	.byte	0x04, 0x1c
        /*008a*/ 	.short	(.L_7741 - .L_7740)


	//   ....[0]....
.L_7740:
        /*008c*/ 	.word	0x00000720


	//   ....[1]....
        /*0090*/ 	.word	0x00000770


	//----- nvinfo : EIATTR_MAX_THREADS
	.align		4
.L_7741:
        /*0094*/ 	.byte	0x04, 0x05
        /*0096*/ 	.short	(.L_7743 - .L_7742)
.L_7742:
        /*0098*/ 	.word	0x00000080
        /*009c*/ 	.word	0x00000001
        /*00a0*/ 	.word	0x00000001


	//----- nvinfo : EIATTR_CRS_STACK_SIZE
	.align		4
.L_7743:
        /*00a4*/ 	.byte	0x04, 0x1e
        /*00a6*/ 	.short	(.L_7745 - .L_7744)
.L_7744:
        /*00a8*/ 	.word	0x00000000


	//----- nvinfo : EIATTR_CBANK_PARAM_SIZE
	.align		4
.L_7745:
        /*00ac*/ 	.byte	0x03, 0x19
        /*00ae*/ 	.short	0x001c


	//----- nvinfo : EIATTR_PARAM_CBANK
	.align		4
        /*00b0*/ 	.byte	0x04, 0x0a
        /*00b2*/ 	.short	(.L_7747 - .L_7746)
	.align		4
.L_7746:
        /*00b4*/ 	.word	index@(.nv.constant0._ZN2at6native27unrolled_elementwise_kernelINS0_13AUnaryFunctorIN3c108BFloat16ES4_S4_ZZZNS0_19maximum_kernel_cudaERNS_18TensorIteratorBaseEENKUlvE0_clEvENKUlvE2_clEvEUlS4_S4_E_EESt5arrayIPcLm2EELi4E23TrivialOffsetCalculatorILi1EjESF_NS0_6memory15LoadWithoutCastENSG_16StoreWithoutCastEEEviT_T0_T2_T3_T4_T5_)
        /*00b8*/ 	.short	0x0380
        /*00ba*/ 	.short	0x001c


	//----- nvinfo : EIATTR_SW_WAR
	.align		4
.L_7747:
        /*00bc*/ 	.byte	0x04, 0x36
        /*00be*/ 	.short	(.L_7749 - .L_7748)
.L_7748:
        /*00c0*/ 	.word	0x00000008
.L_7749:


//--------------------- .nv.info._ZN2at6native29vectorized_elementwise_kernelILi2ENS0_13AUnaryFunctorIN3c108BFloat16ES4_S4_ZZZNS0_19maximum_kernel_cudaERNS_18TensorIteratorBaseEENKUlvE0_clEvENKUlvE2_clEvEUlS4_S4_E_EESt5arrayIPcLm2EEEEviT0_T1_ --------------------------
	.section	.nv.info._ZN2at6native29vectorized_elementwise_kernelILi2ENS0_13AUnaryFunctorIN3c108BFloat16ES4_S4_ZZZNS0_19maximum_kernel_cudaERNS_18TensorIteratorBaseEENKUlvE0_clEvENKUlvE2_clEvEUlS4_S4_E_EESt5arrayIPcLm2EEEEviT0_T1_,"",@"SHT_CUDA_INFO"
	.sectionflags	@""
	.align	4


	//----- nvinfo : EIATTR_CUDA_API_VERSION
	.align		4
        /*0000*/ 	.byte	0x04, 0x37
        /*0002*/ 	.short	(.L_7751 - .L_7750)
.L_7750:
        /*0004*/ 	.word	0x00000082


	//----- nvinfo : EIATTR_KPARAM_INFO
	.align		4
.L_7751:
        /*0008*/ 	.byte	0x04, 0x17
        /*000a*/ 	.short	(.L_7753 - .L_7752)
.L_7752:
        /*000c*/ 	.word	0x00000000
        /*0010*/ 	.short	0x0002
        /*0012*/ 	.short	0x0008
        /*0014*/ 	.byte	0x00, 0xf0, 0x41, 0x00


	//----- nvinfo : EIATTR_KPARAM_INFO
	.align		4
.L_7753:
        /*0018*/ 	.byte	0x04, 0x17
        /*001a*/ 	.short	(.L_7755 - .L_7754)
.L_7754:
        /*001c*/ 	.word	0x00000000
        /*0020*/ 	.short	0x0001
        /*0022*/ 	.short	0x0004
        /*0024*/ 	.byte	0x00, 0xf0, 0x11, 0x00


	//----- nvinfo : EIATTR_KPARAM_INFO
	.align		4
.L_7755:
        /*0028*/ 	.byte	0x04, 0x17
        /*002a*/ 	.short	(.L_7757 - .L_7756)
.L_7756:
        /*002c*/ 	.word	0x00000000
        /*0030*/ 	.short	0x0000
        /*0032*/ 	.short	0x0000
        /*0034*/ 	.byte	0x00, 0xf0, 0x11, 0x00


	//----- nvinfo : EIATTR_SPARSE_MMA_MASK
	.align		4
.L_7757:
        /*0038*/ 	.byte	0x03, 0x50
        /*003a*/ 	.short	0x0000


	//----- nvinfo : EIATTR_MAXREG_COUNT
	.align		4
        /*003c*/ 	.byte	0x03, 0x1b
        /*003e*/ 	.short	0x00ff


	//----- nvinfo : EIATTR_MERCURY_ISA_VERSION
	.align		4
        /*0040*/ 	.byte	0x03, 0x5f
        /*0042*/ 	.short	0x0101


	//----- nvinfo : EIATTR_VRC_CTA_INIT_COUNT
	.align		4
        /*0044*/ 	.byte	0x02, 0x4a
	.zero		1
	.zero		1


	//----- nvinfo : EIATTR_EXIT_INSTR_OFFSETS
	.align		4
        /*0048*/ 	.byte	0x04, 0x1c
        /*004a*/ 	.short	(.L_7759 - .L_7758)


	//   ....[0]....
.L_7758:
        /*004c*/ 	.word	0x00000ee0


	//   ....[1]....
        /*0050*/ 	.word	0x00000f30


	//   ....[2]....
        /*0054*/ 	.word	0x00001420


	//----- nvinfo : EIATTR_MAX_THREADS
	.align		4
.L_7759:
        /*0058*/ 	.byte	0x04, 0x05
        /*005a*/ 	.short	(.L_7761 - .L_7760)
.L_7760:
        /*005c*/ 	.word	0x00000080
        /*0060*/ 	.word	0x00000001
        /*0064*/ 	.word	0x00000001


	//----- nvinfo : EIATTR_CRS_STACK_SIZE
	.align		4
.L_7761:
        /*0068*/ 	.byte	0x04, 0x1e
        /*006a*/ 	.short	(.L_7763 - .L_7762)
.L_7762:
        /*006c*/ 	.word	0x00000000


	//----- nvinfo : EIATTR_CBANK_PARAM_SIZE
	.align		4
.L_7763:
        /*0070*/ 	.byte	0x03, 0x19
        /*0072*/ 	.short	0x0018


	//----- nvinfo : EIATTR_PARAM_CBANK
	.align		4
        /*0074*/ 	.byte	0x04, 0x0a
        /*0076*/ 	.short	(.L_7765 - .L_7764)
	.align		4
.L_7764:
        /*0078*/ 	.word	index@(.nv.constant0._ZN2at6native29vectorized_elementwise_kernelILi2ENS0_13AUnaryFunctorIN3c108BFloat16ES4_S4_ZZZNS0_19maximum_kernel_cudaERNS_18TensorIteratorBaseEENKUlvE0_clEvENKUlvE2_clEvEUlS4_S4_E_EESt5arrayIPcLm2EEEEviT0_T1_)
        /*007c*/ 	.short	0x0380
        /*007e*/ 	.short	0x0018


	//----- nvinfo : EIATTR_SW_WAR
	.align		4
.L_7765:
        /*0080*/ 	.byte	0x04, 0x36
        /*0082*/ 	.short	(.L_7767 - .L_7766)
.L_7766:
        /*0084*/ 	.word	0x00000008
.L_7767:


//--------------------- .nv.info._ZN2at6native29vectorized_elementwise_kernelILi4ENS0_13AUnaryFunctorIN3c108BFloat16ES4_S4_ZZZNS0_19maximum_kernel_cudaERNS_18TensorIteratorBaseEENKUlvE0_clEvENKUlvE2_clEvEUlS4_S4_E_EESt5arrayIPcLm2EEEEviT0_T1_ --------------------------
	.section	.nv.info._ZN2at6native29vectorized_elementwise_kernelILi4ENS0_13AUnaryFunctorIN3c108BFloat16ES4_S4_ZZZNS0_19maximum_kernel_cudaERNS_18TensorIteratorBaseEENKUlvE0_clEvENKUlvE2_clEvEUlS4_S4_E_EESt5arrayIPcLm2EEEEviT0_T1_,"",@"SHT_CUDA_INFO"
	.sectionflags	@""
	.align	4


	//----- nvinfo : EIATTR_CUDA_API_VERSION
	.align		4
        /*0000*/ 	.byte	0x04, 0x37
        /*0002*/ 	.short	(.L_7769 - .L_7768)
.L_7768:
        /*0004*/ 	.word	0x00000082


	//----- nvinfo : EIATTR_KPARAM_INFO
	.align		4
.L_7769:
        /*0008*/ 	.byte	0x04, 0x17
        /*000a*/ 	.short	(.L_7771 - .L_7770)
.L_7770:
        /*000c*/ 	.word	0x00000000
        /*0010*/ 	.short	0x0002
        /*0012*/ 	.short	0x0008
        /*0014*/ 	.byte	0x00, 0xf0, 0x41, 0x00


	//----- nvinfo : EIATTR_KPARAM_INFO
	.align		4
.L_7771:
        /*0018*/ 	.byte	0x04, 0x17
        /*001a*/ 	.short	(.L_7773 - .L_7772)
.L_7772:
        /*001c*/ 	.word	0x00000000
        /*0020*/ 	.short	0x0001
        /*0022*/ 	.short	0x0004
        /*0024*/ 	.byte	0x00, 0xf0, 0x11, 0x00


	//----- nvinfo : EIATTR_KPARAM_INFO
	.align		4
.L_7773:
        /*0028*/ 	.byte	0x04, 0x17
        /*002a*/ 	.short	(.L_7775 - .L_7774)
.L_7774:
        /*002c*/ 	.word	0x00000000
        /*0030*/ 	.short	0x0000
        /*0032*/ 	.short	0x0000
        /*0034*/ 	.byte	0x00, 0xf0, 0x11, 0x00


	//----- nvinfo : EIATTR_SPARSE_MMA_MASK
	.align		4
.L_7775:
        /*0038*/ 	.byte	0x03, 0x50
        /*003a*/ 	.short	0x0000


	//----- nvinfo : EIATTR_MAXREG_COUNT
	.align		4
        /*003c*/ 	.byte	0x03, 0x1b
        /*003e*/ 	.short	0x00ff


	//----- nvinfo : EIATTR_MERCURY_ISA_VERSION
	.align		4
        /*0040*/ 	.byte	0x03, 0x5f
        /*0042*/ 	.short	0x0101


	//----- nvinfo : EIATTR_VRC_CTA_INIT_COUNT
	.align		4
        /*0044*/ 	.byte	0x02, 0x4a
	.zero		1
	.zero		1


	//----- nvinfo : EIATTR_EXIT_INSTR_OFFSETS
	.align		4
        /*0048*/ 	.byte	0x04, 0x1c
        /*004a*/ 	.short	(.L_7777 - .L_7776)


	//   ....[0]....
.L_7776:
        /*004c*/ 	.word	0x00000ee0


	//   ....[1]....
        /*0050*/ 	.word	0x00000f30


	//   ....[2]....
        /*0054*/ 	.word	0x000013d0


	//----- nvinfo : EIATTR_MAX_THREADS
	.align		4
.L_7777:
        /*0058*/ 	.byte	0x04, 0x05
        /*005a*/ 	.short	(.L_7779 - .L_7778)
.L_7778:
        /*005c*/ 	.word	0x00000080
        /*0060*/ 	.word	0x00000001
        /*0064*/ 	.word	0x00000001


	//----- nvinfo : EIATTR_CRS_STACK_SIZE
	.align		4
.L_7779:
        /*0068*/ 	.byte	0x04, 0x1e
        /*006a*/ 	.short	(.L_7781 - .L_7780)
.L_7780:
        /*006c*/ 	.word	0x00000000


	//----- nvinfo : EIATTR_CBANK_PARAM_SIZE
	.align		4
.L_7781:
        /*0070*/ 	.byte	0x03, 0x19
        /*0072*/ 	.short	0x0018


	//----- nvinfo : EIATTR_PARAM_CBANK
	.align		4
        /*0074*/ 	.byte	0x04, 0x0a
        /*0076*/ 	.short	(.L_7783 - .L_7782)
	.align		4
.L_7782:
        /*0078*/ 	.word	index@(.nv.constant0._ZN2at6native29vectorized_elementwise_kernelILi4ENS0_13AUnaryFunctorIN3c108BFloat16ES4_S4_ZZZNS0_19maximum_kernel_cudaERNS_18TensorIteratorBaseEENKUlvE0_clEvENKUlvE2_clEvEUlS4_S4_E_EESt5arrayIPcLm2EEEEviT0_T1_)
        /*007c*/ 	.short	0x0380
        /*007e*/ 	.short	0x0018


	//----- nvinfo : EIATTR_SW_WAR
	.align		4
.L_7783:
        /*0080*/ 	.byte	0x04, 0x36
        /*0082*/ 	.short	(.L_7785 - .L_7784)
.L_7784:
        /*0084*/ 	.word	0x00000008
.L_7785:


//--------------------- .nv.info._ZN2at6native29vectorized_elementwise_kernelILi8ENS0_13AUnaryFunctorIN3c108BFloat16ES4_S4_ZZZNS0_19maximum_kernel_cudaERNS_18TensorIteratorBaseEENKUlvE0_clEvENKUlvE2_clEvEUlS4_S4_E_EESt5arrayIPcLm2EEEEviT0_T1_ --------------------------
	.section	.nv.info._ZN2at6native29vectorized_elementwise_kernelILi8ENS0_13AUnaryFunctorIN3c108BFloat16ES4_S4_ZZZNS0_19maximum_kernel_cudaERNS_18TensorIteratorBaseEENKUlvE0_clEvENKUlvE2_clEvEUlS4_S4_E_EESt5arrayIPcLm2EEEEviT0_T1_,"",@"SHT_CUDA_INFO"
	.sectionflags	@""
	.align	4


	//----- nvinfo : EIATTR_CUDA_API_VERSION
	.align		4
        /*0000*/ 	.byte	0x04, 0x37
        /*0002*/ 	.short	(.L_7787 - .L_7786)
.L_7786:
        /*0004*/ 	.word	0x00000082


	//----- nvinfo : EIATTR_KPARAM_INFO
	.align		4
.L_7787:
        /*0008*/ 	.byte	0x04, 0x17
        /*000a*/ 	.short	(.L_7789 - .L_7788)
.L_7788:
        /*000c*/ 	.word	0x00000000
        /*0010*/ 	.short	0x0002
        /*0012*/ 	.short	0x0008
        /*0014*/ 	.byte	0x00, 0xf0, 0x41, 0x00


	//----- nvinfo : EIATTR_KPARAM_INFO
	.align		4
.L_7789:
        /*0018*/ 	.byte	0x04, 0x17
        /*001a*/ 	.short	(.L_7791 - .L_7790)
.L_7790:
        /*001c*/ 	.word	0x00000000
        /*0020*/ 	.short	0x0001
        /*0022*/ 	.short	0x0004
        /*0024*/ 	.byte	0x00, 0xf0, 0x11, 0x00


	//----- nvinfo : EIATTR_KPARAM_INFO
	.align		4
.L_7791:
        /*0028*/ 	.byte	0x04, 0x17
        /*002a*/ 	.short	(.L_7793 - .L_7792)
.L_7792:
        /*002c*/ 	.word	0x00000000
        /*0030*/ 	.short	0x0000
        /*0032*/ 	.short	0x0000
        /*0034*/ 	.byte	0x00, 0xf0, 0x11, 0x00


	//----- nvinfo : EIATTR_SPARSE_MMA_MASK
	.align		4
.L_7793:
        /*0038*/ 	.byte	0x03, 0x50
        /*003a*/ 	.short	0x0000


	//----- nvinfo : EIATTR_MAXREG_COUNT
	.align		4
        /*003c*/ 	.byte	0x03, 0x1b
        /*003e*/ 	.short	0x00ff


	//----- nvinfo : EIATTR_MERCURY_ISA_VERSION
	.align		4
        /*0040*/ 	.byte	0x03, 0x5f
        /*0042*/ 	.short	0x0101


	//----- nvinfo : EIATTR_VRC_CTA_INIT_COUNT
	.align		4
        /*0044*/ 	.byte	0x02, 0x4a
	.zero		1
	.zero		1


	//----- nvinfo : EIATTR_EXIT_INSTR_OFFSETS
	.align		4
        /*0048*/ 	.byte	0x04, 0x1c
        /*004a*/ 	.short	(.L_7795 - .L_7794)


	//   ....[0]....
.L_7794:
        /*004c*/ 	.word	0x00000ee0


	//   ....[1]....
        /*0050*/ 	.word	0x00000f30


	//   ....[2]....
        /*0054*/ 	.word	0x000013b0


	//----- nvinfo : EIATTR_MAX_THREADS
	.align		4
.L_7795:
        /*0058*/ 	.byte	0x04, 0x05
        /*005a*/ 	.short	(.L_7797 - .L_7796)
.L_7796:
        /*005c*/ 	.word	0x00000080
        /*0060*/ 	.word	0x00000001
        /*0064*/ 	.word	0x00000001


	//----- nvinfo : EIATTR_CRS_STACK_SIZE
	.align		4
.L_7797:
        /*0068*/ 	.byte	0x04, 0x1e
        /*006a*/ 	.short	(.L_7799 - .L_7798)
.L_7798:
        /*006c*/ 	.word	0x00000000


	//----- nvinfo : EIATTR_CBANK_PARAM_SIZE
	.align		4
.L_7799:
        /*0070*/ 	.byte	0x03, 0x19
        /*0072*/ 	.short	0x0018


	//----- nvinfo : EIATTR_PARAM_CBANK
	.align		4
        /*0074*/ 	.byte	0x04, 0x0a
        /*0076*/ 	.short	(.L_7801 - .L_7800)
	.align		4
.L_7800:
        /*0078*/ 	.word	index@(.nv.constant0._ZN2at6native29vectorized_elementwise_kernelILi8ENS0_13AUnaryFunctorIN3c108BFloat16ES4_S4_ZZZNS0_19maximum_kernel_cudaERNS_18TensorIteratorBaseEENKUlvE0_clEvENKUlvE2_clEvEUlS4_S4_E_EESt5arrayIPcLm2EEEEviT0_T1_)
        /*007c*/ 	.short	0x0380
        /*007e*/ 	.short	0x0018


	//----- nvinfo : EIATTR_SW_WAR
	.align		4
.L_7801:
        /*0080*/ 	.byte	0x04, 0x36
        /*0082*/ 	.short	(.L_7803 - .L_7802)
.L_7802:
        /*0084*/ 	.word	0x00000008
.L_7803:


//--------------------- .nv.info._ZN2at6native18elementwise_kernelILi128ELi4EZNS0_15gpu_kernel_implINS0_13BinaryFunctorIN3c108BFloat16ES5_S5_ZZZNS0_19maximum_kernel_cudaERNS_18TensorIteratorBaseEENKUlvE0_clEvENKUlvE2_clEvEUlS5_S5_E_EEEEvS7_RKT_EUliE_EEviT1_ --------------------------
	.section	.nv.info._ZN2at6native18elementwise_kernelILi128ELi4EZNS0_15gpu_kernel_implINS0_13BinaryFunctorIN3c108BFloat16ES5_S5_ZZZNS0_19maximum_kernel_cudaERNS_18TensorIteratorBaseEENKUlvE0_clEvENKUlvE2_clEvEUlS5_S5_E_EEEEvS7_RKT_EUliE_EEviT1_,"",@"SHT_CUDA_INFO"
	.sectionflags	@""
	.align	4


	//----- nvinfo : EIATTR_CUDA_API_VERSION
	.align		4
        /*0000*/ 	.byte	0x04, 0x37
        /*0002*/ 	.short	(.L_7805 - .L_7804)
.L_7804:
        /*0004*/ 	.word	0x00000082


	//----- nvinfo : EIATTR_KPARAM_INFO
	.align		4
.L_7805:
        /*0008*/ 	.byte	0x04, 0x17
        /*000a*/ 	.short	(.L_7807 - .L_7806)
.L_7806:
        /*000c*/ 	.word	0x00000000
        /*0010*/ 	.short	0x0001
        /*0012*/ 	.short	0x0008
        /*0014*/ 	.byte	0x00, 0xf0, 0x21, 0x0a


	//----- nvinfo : EIATTR_KPARAM_INFO
	.align		4
.L_7807:
        /*0018*/ 	.byte	0x04, 0x17
        /*001a*/ 	.short	(.L_7809 - .L_7808)
.L_7808:
        /*001c*/ 	.word	0x00000000
        /*0020*/ 	.short	0x0000
        /*0022*/ 	.short	0x0000
        /*0024*/ 	.byte	0x00, 0xf0, 0x11, 0x00


	//----- nvinfo : EIATTR_SPARSE_MMA_MASK
	.align		4
.L_7809:
        /*0028*/ 	.byte	0x03, 0x50
        /*002a*/ 	.short	0x0000


	//----- nvinfo : EIATTR_MAXREG_COUNT
	.align		4
        /*002c*/ 	.byte	0x03, 0x1b
        /*002e*/ 	.short	0x0080


	//----- nvinfo : EIATTR_EXTERNS
	.align		4
        /*0030*/ 	.byte	0x04, 0x0f
        /*0032*/ 	.short	(.L_7811 - .L_7810)


	//   ....[0]....
	.align		4
.L_7810:
        /*0034*/ 	.word	index@(__assertfail)


	//----- nvinfo : EIATTR_MERCURY_ISA_VERSION
	.align		4
.L_7811:
        /*0038*/ 	.byte	0x03, 0x5f
        /*003a*/ 	.short	0x0101


	//----- nvinfo : EIATTR_VRC_CTA_INIT_COUNT
	.align		4
        /*003c*/ 	.byte	0x02, 0x4a
	.zero		1
	.zero		1


	//----- nvinfo : EIATTR_SYSCALL_OFFSETS
	.align		4
        /*0040*/ 	.byte	0x04, 0x46
        /*0042*/ 	.short	(.L_7813 - .L_7812)


	//   ....[0]....
.L_7812:
        /*0044*/ 	.word	0x00002630


	//   ....[1]....
        /*0048*/ 	.word	0x000035d0


	//   ....[2]....
        /*004c*/ 	.word	0x00004560


	//   ....[3]....
        /*0050*/ 	.word	0x00006d30


	//   ....[4]....
        /*0054*/ 	.word	0x00007cc0


	//   ....[5]....
        /*0058*/ 	.word	0x00008aa0


	//   ....[6]....
        /*005c*/ 	.word	0x0000b360


	//   ....[7]....
        /*0060*/ 	.word	0x0000c2f0


	//   ....[8]....
        /*0064*/ 	.word	0x0000d0d0


	//   ....[9]....
        /*0068*/ 	.word	0x0000f9b0


	//   ....[10]....
        /*006c*/ 	.word	0x00010940


	//   ....[11]....
        /*0070*/ 	.word	0x000116f0


	//----- nvinfo : EIATTR_EXIT_INSTR_OFFSETS
	.align		4
.L_7813:
        /*0074*/ 	.byte	0x04, 0x1c
        /*0076*/ 	.short	(.L_7815 - .L_7814)


	//   ....[0]....
.L_7814:
        /*0078*/ 	.word	0x0000d390


	//   ....[1]....
        /*007c*/ 	.word	0x00010b70


	//   ....[2]....
        /*0080*/ 	.word	0x00010bb0


	//   ....[3]....
        /*0084*/ 	.word	0x00010c50


	//   ....[4]....
        /*0088*/ 	.word	0x00010c90


	//   ....[5]....
        /*008c*/ 	.word	0x00010cd0


	//   ....[6]....
        /*0090*/ 	.word	0x00010d60


	//   ....[7]....
        /*0094*/ 	.word	0x00010da0


	//   ....[8]....
        /*0098*/ 	.word	0x00010e40


	//   ....[9]....
        /*009c*/ 	.word	0x00010e90


	//   ....[10]....
        /*00a0*/ 	.word	0x00010ee0


	//   ....[11]....
        /*00a4*/ 	.word	0x00010fc0


	//   ....[12]....
        /*00a8*/ 	.word	0x00011130


	//   ....[13]....
        /*00ac*/ 	.word	0x000112a0


	//   ....[14]....
        /*00b0*/ 	.word	0x00011400


	//   ....[15]....
        /*00b4*/ 	.word	0x00011440


	//   ....[16]....
        /*00b8*/ 	.word	0x00011480


	//   ....[17]....
        /*00bc*/ 	.word	0x00011530


	//   ....[18]....
        /*00c0*/ 	.word	0x00011590


	//   ....[19]....
        /*00c4*/ 	.word	0x00011700


	//   ....[20]....
        /*00c8*/ 	.word	0x00011810


	//   ....[21]....
        /*00cc*/ 	.word	0x00011950


	//   ....[22]....
        /*00d0*/ 	.word	0x00011970


	//----- nvinfo : EIATTR_MAX_THREADS
	.align		4
.L_7815:
        /*00d4*/ 	.byte	0x04, 0x05
        /*00d6*/ 	.short	(.L_7817 - .L_7816)
.L_7816:
        /*00d8*/ 	.word	0x00000080
        /*00dc*/ 	.word	0x00000001
        /*00e0*/ 	.word	0x00000001


	//----- nvinfo : EIATTR_CRS_STACK_SIZE
	.align		4
.L_7817:
        /*00e4*/ 	.byte	0x04, 0x1e
        /*00e6*/ 	.short	(.L_7819 - .L_7818)
.L_7818:
        /*00e8*/ 	.word	0x00000000


	//----- nvinfo : EIATTR_CBANK_PARAM_SIZE
	.align		4
.L_7819:
        /*00ec*/ 	.byte	0x03, 0x19
        /*00ee*/ 	.short	0x0290


	//----- nvinfo : EIATTR_PARAM_CBANK
	.align		4
        /*00f0*/ 	.byte	0x04, 0x0a
        /*00f2*/ 	.short	(.L_7821 - .L_7820)
	.align		4
.L_7820:
        /*00f4*/ 	.word	index@(.nv.constant0._ZN2at6native18elementwise_kernelILi128ELi4EZNS0_15gpu_kernel_implINS0_13BinaryFunctorIN3c108BFloat16ES5_S5_ZZZNS0_19maximum_kernel_cudaERNS_18TensorIteratorBaseEENKUlvE0_clEvENKUlvE2_clEvEUlS5_S5_E_EEEEvS7_RKT_EUliE_EEviT1_)
        /*00f8*/ 	.short	0x0380
        /*00fa*/ 	.short	0x0290


	//----- nvinfo : EIATTR_SW_WAR
	.align		4
.L_7821:
        /*00fc*/ 	.byte	0x04, 0x36
        /*00fe*/ 	.short	(.L_7823 - .L_7822)
.L_7822:
        /*0100*/ 	.word	0x00000008
.L_7823:


//--------------------- .nv.info._ZN2at6native27unrolled_elementwise_kernelINS0_13BinaryFunctorIN3c108BFloat16ES4_S4_ZZZNS0_19maximum_kernel_cudaERNS_18TensorIteratorBaseEENKUlvE0_clEvENKUlvE2_clEvEUlS4_S4_E_EESt5arrayIPcLm3EELi4E23TrivialOffsetCalculatorILi2EjESE_ILi1EjENS0_6memory12LoadWithCastILi2EEENSH_13StoreWithCastILi1EEEEEviT_T0_T2_T3_T4_T5_ --------------------------
	.section	.nv.info._ZN2at6native27unrolled_elementwise_kernelINS0_13BinaryFunctorIN3c108BFloat16ES4_S4_ZZZNS0_19maximum_kernel_cudaERNS_18TensorIteratorBaseEENKUlvE0_clEvENKUlvE2_clEvEUlS4_S4_E_EESt5arrayIPcLm3EELi4E23TrivialOffsetCalculatorILi2EjESE_ILi1EjENS0_6memory12LoadWithCastILi2EEENSH_13StoreWithCastILi1EEEEEviT_T0_T2_T3_T4_T5_,"",@"SHT_CUDA_INFO"
	.sectionflags	@""
	.align	4


	//----- nvinfo : EIATTR_CUDA_API_VERSION
	.align		4
        /*0000*/ 	.byte	0x04, 0x37
        /*0002*/ 	.short	(.L_7825 - .L_7824)
.L_7824:
        /*0004*/ 	.word	0x00000082


	//----- nvinfo : EIATTR_KPARAM_INFO
	.align		4
.L_7825:
        /*0008*/ 	.byte	0x04, 0x17
        /*000a*/ 	.short	(.L_7827 - .L_7826)
.L_7826:
        /*000c*/ 	.word	0x00000000
        /*0010*/ 	.short	0x0006
        /*0012*/ 	.short	0x0030
        /*0014*/ 	.byte	0x00, 0xf0, 0x21, 0x00


	//----- nvinfo : EIATTR_KPARAM_INFO
	.align		4
.L_7827:
        /*0018*/ 	.byte	0x04, 0x17
        /*001a*/ 	.short	(.L_7829 - .L_7828)
.L_7828:
        /*001c*/ 	.word	0x00000000
        /*0020*/ 	.short	0x0005
        /*0022*/ 	.short	0x0024
        /*0024*/ 	.byte	0x00, 0xf0, 0x31, 0x00


	//----- nvinfo : EIATTR_KPARAM_INFO
	.align		4
.L_7829:
        /*0028*/ 	.byte	0x04, 0x17
        /*002a*/ 	.short	(.L_7831 - .L_7830)
.L_7830:
        /*002c*/ 	.word	0x00000000
        /*0030*/ 	.short	0x0004
        /*0032*/ 	.short	0x0021
        /*0034*/ 	.byte	0x00, 0xf0, 0x05, 0x00


	//----- nvinfo : EIATTR_KPARAM_INFO
	.align		4
.L_7831:
        /*0038*/ 	.byte	0x04, 0x17
        /*003a*/ 	.short	(.L_7833 - .L_7832)
.L_7832:
        /*003c*/ 	.word	0x00000000
        /*0040*/ 	.short	0x0003
        /*0042*/ 	.short	0x0020
        /*0044*/ 	.byte	0x00, 0xf0, 0x05, 0x00


	//----- nvinfo : EIATTR_KPARAM_INFO
	.align		4
.L_7833:
        /*0048*/ 	.byte	0x04, 0x17
        /*004a*/ 	.short	(.L_7835 - .L_7834)
.L_7834:
        /*004c*/ 	.word	0x00000000
        /*0050*/ 	.short	0x0002
        /*0052*/ 	.short	0x0008
        /*0054*/ 	.byte	0x00, 0xf0, 0x61, 0x00


	//----- nvinfo : EIATTR_KPARAM_INFO
	.align		4
.L_7835:
        /*0058*/ 	.byte	0x04, 0x17
        /*005a*/ 	.short	(.L_7837 - .L_7836)
.L_7836:
        /*005c*/ 	.word	0x00000000
        /*0060*/ 	.short	0x0001
        /*0062*/ 	.short	0x0004
        /*0064*/ 	.byte	0x00, 0xf0, 0x05, 0x00


	//----- nvinfo : EIATTR_KPARAM_INFO
	.align		4
.L_7837:
        /*0068*/ 	.byte	0x04, 0x17
        /*006a*/ 	.short	(.L_7839 - .L_7838)
.L_7838:
        /*006c*/ 	.word	0x00000000
        /*0070*/ 	.short	0x0000
        /*0072*/ 	.short	0x0000
        /*0074*/ 	.byte	0x00, 0xf0, 0x11, 0x00


	//----- nvinfo : EIATTR_SPARSE_MMA_MASK
	.align		4
.L_7839:
        /*0078*/ 	.byte	0x03, 0x50
        /*007a*/ 	.short	0x0000


	//----- nvinfo : EIATTR_MAXREG_COUNT
	.align		4
        /*007c*/ 	.byte	0x03, 0x1b
        /*007e*/ 	.short	0x00ff


	//----- nvinfo : EIATTR_EXTERNS
	.align		4
        /*0080*/ 	.byte	0x04, 0x0f
        /*0082*/ 	.short	(.L_7841 - .L_7840)


	//   ....[0]....
	.align		4
.L_7840:
        /*0084*/ 	.word	index@(__assertfail)


	//----- nvinfo : EIATTR_MERCURY_ISA_VERSION
	.align		4
.L_7841:
        /*0088*/ 	.byte	0x03, 0x5f
        /*008a*/ 	.short	0x0101


	//----- nvinfo : EIATTR_VRC_CTA_INIT_COUNT
	.align		4
        /*008c*/ 	.byte	0x02, 0x4a
	.zero		1
	.zero		1


	//----- nvinfo : EIATTR_SYSCALL_OFFSETS
	.align		4
        /*0090*/ 	.byte	0x04, 0x46
        /*0092*/ 	.short	(.L_7843 - .L_7842)


	//   ....[0]....
.L_7842:
        /*0094*/ 	.word	0x00001020


	//   ....[1]....
        /*0098*/ 	.word	0x000020d0


	//   ....[2]....
        /*009c*/ 	.word	0x000032c0


	//   ....[3]....
        /*00a0*/ 	.word	0x00004370


	//   ....[4]....
        /*00a4*/ 	.word	0x000054a0


	//   ....[5]....
        /*00a8*/ 	.word	0x00006560


	//   ....[6]....
        /*00ac*/ 	.word	0x00007690


	//   ....[7]....
        /*00b0*/ 	.word	0x00008660


	//   ....[8]....
        /*00b4*/ 	.word	0x000099a0


	//   ....[9]....
        /*00b8*/ 	.word	0x0000a880


	//   ....[10]....
        /*00bc*/ 	.word	0x0000b800


	//   ....[11]....
        /*00c0*/ 	.word	0x0000c780


	//----- nvinfo : EIATTR_EXIT_INSTR_OFFSETS
	.align		4
.L_7843:
        /*00c4*/ 	.byte	0x04, 0x1c
        /*00c6*/ 	.short	(.L_7845 - .L_7844)


	//   ....[0]....
.L_7844:
        /*00c8*/ 	.word	0x0000bab0


	//   ....[1]....
        /*00cc*/ 	.word	0x0000bc00


	//   ....[2]....
        /*00d0*/ 	.word	0x0000bc40


	//   ....[3]....
        /*00d4*/ 	.word	0x0000bce0


	//   ....[4]....
        /*00d8*/ 	.word	0x0000bd20


	//   ....[5]....
        /*00dc*/ 	.word	0x0000bd60


	//   ....[6]....
        /*00e0*/ 	.word	0x0000bdf0


	//   ....[7]....
        /*00e4*/ 	.word	0x0000be30


	//   ....[8]....
        /*00e8*/ 	.word	0x0000bed0


	//   ....[9]....
        /*00ec*/ 	.word	0x0000bf20


	//   ....[10]....
        /*00f0*/ 	.word	0x0000bf70


	//   ....[11]....
        /*00f4*/ 	.word	0x0000c050


	//   ....[12]....
        /*00f8*/ 	.word	0x0000c1c0


	//   ....[13]....
        /*00fc*/ 	.word	0x0000c330


	//   ....[14]....
        /*0100*/ 	.word	0x0000c490


	//   ....[15]....
        /*0104*/ 	.word	0x0000c4d0


	//   ....[16]....
        /*0108*/ 	.word	0x0000c510


	//   ....[17]....
        /*010c*/ 	.word	0x0000c5c0


	//   ....[18]....
        /*0110*/ 	.word	0x0000c620


	//   ....[19]....
        /*0114*/ 	.word	0x0000c790


	//   ....[20]....
        /*0118*/ 	.word	0x0000c8a0


	//   ....[21]....
        /*011c*/ 	.word	0x0000c9e0


	//   ....[22]....
        /*0120*/ 	.word	0x0000ca00


	//----- nvinfo : EIATTR_MAX_THREADS
	.align		4
.L_7845:
        /*0124*/ 	.byte	0x04, 0x05
        /*0126*/ 	.short	(.L_7847 - .L_7846)
.L_7846:
        /*0128*/ 	.word	0x00000080
        /*012c*/ 	.word	0x00000001
        /*0130*/ 	.word	0x00000001


	//----- nvinfo : EIATTR_CRS_STACK_SIZE
	.align		4
.L_7847:
        /*0134*/ 	.byte	0x04, 0x1e
        /*0136*/ 	.short	(.L_7849 - .L_7848)
.L_7848:
        /*0138*/ 	.word	0x00000000


	//----- nvinfo : EIATTR_CBANK_PARAM_SIZE
	.align		4
.L_7849:
        /*013c*/ 	.byte	0x03, 0x19
        /*013e*/ 	.short	0x0038


	//----- nvinfo : EIATTR_PARAM_CBANK
	.align		4
        /*0140*/ 	.byte	0x04, 0x0a
        /*0142*/ 	.short	(.L_7851 - .L_7850)
	.align		4
.L_7850:
        /*0144*/ 	.word	index@(.nv.constant0._ZN2at6native27unrolled_elementwise_kernelINS0_13BinaryFunctorIN3c108BFloat16ES4_S4_ZZZNS0_19maximum_kernel_cudaERNS_18TensorIteratorBaseEENKUlvE0_clEvENKUlvE2_clEvEUlS4_S4_E_EESt5arrayIPcLm3EELi4E23TrivialOffsetCalculatorILi2EjESE_ILi1EjENS0_6memory12LoadWithCastILi2EEENSH_13StoreWithCastILi1EEEEEviT_T0_T2_T3_T4_T5_)
        /*0148*/ 	.short	0x0380
        /*014a*/ 	.short	0x0038


	//----- nvinfo : EIATTR_SW_WAR
	.align		4
.L_7851:
        /*014c*/ 	.byte	0x04, 0x36
        /*014e*/ 	.short	(.L_7853 - .L_7852)
.L_7852:
        /*0150*/ 	.word	0x00000008
.L_7853:


//--------------------- .nv.info._ZN2at6native18elementwise_kernelILi128ELi4EZNS0_22gpu_kernel_impl_nocastINS0_13BinaryFunctorIN3c108BFloat16ES5_S5_ZZZNS0_19maximum_kernel_cudaERNS_18TensorIteratorBaseEENKUlvE0_clEvENKUlvE2_clEvEUlS5_S5_E_EEEEvS7_RKT_EUliE_EEviT1_ --------------------------
	.section	.nv.info._ZN2at6native18elementwise_kernelILi128ELi4EZNS0_22gpu_kernel_impl_nocastINS0_13BinaryFunctorIN3c108BFloat16ES5_S5_ZZZNS0_19maximum_kernel_cudaERNS_18TensorIteratorBaseEENKUlvE0_clEvENKUlvE2_clEvEUlS5_S5_E_EEEEvS7_RKT_EUliE_EEviT1_,"",@"SHT_CUDA_INFO"
	.sectionflags	@""
	.align	4


	//----- nvinfo : EIATTR_CUDA_API_VERSION
	.align		4
        /*0000*/ 	.byte	0x04, 0x37
        /*0002*/ 	.short	(.L_7855 - .L_7854)
.L_7854:
        /*0004*/ 	.word	0x00000082


	//----- nvinfo : EIATTR_KPARAM_INFO
	.align		4
.L_7855:
        /*0008*/ 	.byte	0x04, 0x17
        /*000a*/ 	.short	(.L_7857 - .L_7856)
.L_7856:
        /*000c*/ 	.word	0x00000000
        /*0010*/ 	.short	0x0001
        /*0012*/ 	.short	0x0008
        /*0014*/ 	.byte	0x00, 0xf0, 0x21, 0x0a


	//----- nvinfo : EIATTR_KPARAM_INFO
	.align		4
.L_7857:
        /*0018*/ 	.byte	0x04, 0x17
        /*001a*/ 	.short	(.L_7859 - .L_7858)
.L_7858:
        /*001c*/ 	.word	0x00000000
        /*0020*/ 	.short	0x0000
        /*0022*/ 	.short	0x0000
        /*0024*/ 	.byte	0x00, 0xf0, 0x11, 0x00


	//----- nvinfo : EIATTR_SPARSE_MMA_MASK
	.align		4
.L_7859:
        /*0028*/ 	.byte	0x03, 0x50
        /*002a*/ 	.short	0x0000


	//----- nvinfo : EIATTR_MAXREG_COUNT
	.align		4
        /*002c*/ 	.byte	0x03, 0x1b
        /*002e*/ 	.short	0x0080


	//----- nvinfo : EIATTR_MERCURY_ISA_VERSION
	.align		4
        /*0030*/ 	.byte	0x03, 0x5f
        /*0032*/ 	.short	0x0101


	//----- nvinfo : EIATTR_VRC_CTA_INIT_COUNT
	.align		4
        /*0034*/ 	.byte	0x02, 0x4a
	.zero		1
	.zero		1


	//----- nvinfo : EIATTR_EXIT_INSTR_OFFSETS
	.align		4
        /*0038*/ 	.byte	0x04, 0x1c
        /*003a*/ 	.short	(.L_7861 - .L_7860)


	//   ....[0]....
.L_7860:
        /*003c*/ 	.word	0x00000450


	//   ....[1]....
        /*0040*/ 	.word	0x00000540


	//   ....[2]....
        /*0044*/ 	.word	0x00004bd0


	//   ....[3]....
        /*0048*/ 	.word	0x000062f0


	//----- nvinfo : EIATTR_MAX_THREADS
	.align		4
.L_7861:
        /*004c*/ 	.byte	0x04, 0x05
        /*004e*/ 	.short	(.L_7863 - .L_7862)
.L_7862:
        /*0050*/ 	.word	0x00000080
        /*0054*/ 	.word	0x00000001
        /*0058*/ 	.word	0x00000001


	//----- nvinfo : EIATTR_CRS_STACK_SIZE
	.align		4
.L_7863:
        /*005c*/ 	.byte	0x04, 0x1e
        /*005e*/ 	.short	(.L_7865 - .L_7864)
.L_7864:
        /*0060*/ 	.word	0x00000000


	//----- nvinfo : EIATTR_CBANK_PARAM_SIZE
	.align		4
.L_7865:
        /*0064*/ 	.byte	0x03, 0x19
        /*0066*/ 	.short	0x0290


	//----- nvinfo : EIATTR_PARAM_CBANK
	.align		4
        /*0068*/ 	.byte	0x04, 0x0a
        /*006a*/ 	.short	(.L_7867 - .L_7866)
	.align		4
.L_7866:
        /*006c*/ 	.word	index@(.nv.constant0._ZN2at6native18elementwise_kernelILi128ELi4EZNS0_22gpu_kernel_impl_nocastINS0_13BinaryFunctorIN3c108BFloat16ES5_S5_ZZZNS0_19maximum_kernel_cudaERNS_18TensorIteratorBaseEENKUlvE0_clEvENKUlvE2_clEvEUlS5_S5_E_EEEEvS7_RKT_EUliE_EEviT1_)
        /*0070*/ 	.short	0x0380
        /*0072*/ 	.short	0x0290


	//----- nvinfo : EIATTR_SW_WAR
	.align		4
.L_7867:
        /*0074*/ 	.byte	0x04, 0x36
        /*0076*/ 	.short	(.L_7869 - .L_7868)
.L_7868:
        /*0078*/ 	.word	0x00000008
.L_7869:


//--------------------- .nv.info._ZN2at6native27unrolled_elementwise_kernelINS0_13BinaryFunctorIN3c108BFloat16ES4_S4_ZZZNS0_19maximum_kernel_cudaERNS_18TensorIteratorBaseEENKUlvE0_clEvENKUlvE2_clEvEUlS4_S4_E_EESt5arrayIPcLm3EELi4E23TrivialOffsetCalculatorILi2EjESE_ILi1EjENS0_6memory15LoadWithoutCastENSH_16StoreWithoutCastEEEviT_T0_T2_T3_T4_T5_ --------------------------
	.section	.nv.info._ZN2at6native27unrolled_elementwise_kernelINS0_13BinaryFunctorIN3c108BFloat16ES4_S4_ZZZNS0_19maximum_kernel_cudaERNS_18TensorIteratorBaseEENKUlvE0_clEvENKUlvE2_clEvEUlS4_S4_E_EESt5arrayIPcLm3EELi4E23TrivialOffsetCalculatorILi2EjESE_ILi1EjENS0_6memory15LoadWithoutCastENSH_16StoreWithoutCastEEEviT_T0_T2_T3_T4_T5_,"",@"SHT_CUDA_INFO"
	.sectionflags	@""
	.align	4


	//----- nvinfo : EIATTR_CUDA_API_VERSION
	.align		4
        /*0000*/ 	.byte	0x04, 0x37
        /*0002*/ 	.short	(.L_7871 - .L_7870)
.L_7870:
        /*0004*/ 	.word	0x00000082


	//----- nvinfo : EIATTR_KPARAM_INFO
	.align		4
.L_7871:
        /*0008*/ 	.byte	0x04, 0x17
        /*000a*/ 	.short	(.L_7873 - .L_7872)
.L_7872:
        /*000c*/ 	.word	0x00000000
        /*0010*/ 	.short	0x0006
        /*0012*/ 	.short	0x0023
        /*0014*/ 	.byte	0x00, 0xf0, 0x05, 0x00


	//----- nvinfo : EIATTR_KPARAM_INFO
	.align		4
.L_7873:
        /*0018*/ 	.byte	0x04, 0x17
        /*001a*/ 	.short	(.L_7875 - .L_7874)
.L_7874:
        /*001c*/ 	.word	0x00000000
        /*0020*/ 	.short	0x0005
        /*0022*/ 	.short	0x0022
        /*0024*/ 	.byte	0x00, 0xf0, 0x05, 0x00


	//----- nvinfo : EIATTR_KPARAM_INFO
	.align		4
.L_7875:
        /*0028*/ 	.byte	0x04, 0x17
        /*002a*/ 	.short	(.L_7877 - .L_7876)
.L_7876:
        /*002c*/ 	.word	0x00000000
        /*0030*/ 	.short	0x0004
        /*0032*/ 	.short	0x0021
        /*0034*/ 	.byte	0x00, 0xf0, 0x05, 0x00


	//----- nvinfo : EIATTR_KPARAM_INFO
	.align		4
.L_7877:
        /*0038*/ 	.byte	0x04, 0x17
        /*003a*/ 	.short	(.L_7879 - .L_7878)
.L_7878:
        /*003c*/ 	.word	0x00000000
        /*0040*/ 	.short	0x0003
        /*0042*/ 	.short	0x0020
        /*0044*/ 	.byte	0x00, 0xf0, 0x05, 0x00


	//----- nvinfo : EIATTR_KPARAM_INFO
	.align		4
.L_7879:
        /*0048*/ 	.byte	0x04, 0x17
        /*004a*/ 	.short	(.L_7881 - .L_7880)
.L_7880:
        /*004c*/ 	.word	0x00000000
        /*0050*/ 	.short	0x0002
        /*0052*/ 	.short	0x0008
        /*0054*/ 	.byte	0x00, 0xf0, 0x61, 0x00


	//----- nvinfo : EIATTR_KPARAM_INFO
	.align		4
.L_7881:
        /*0058*/ 	.byte	0x04, 0x17
        /*005a*/ 	.short	(.L_7883 - .L_7882)
.L_7882:
        /*005c*/ 	.word	0x00000000
        /*0060*/ 	.short	0x0001
        /*0062*/ 	.short	0x0004
        /*0064*/ 	.byte	0x00, 0xf0, 0x05, 0x00


	//----- nvinfo : EIATTR_KPARAM_INFO
	.align		4
.L_7883:
        /*0068*/ 	.byte	0x04, 0x17
        /*006a*/ 	.short	(.L_7885 - .L_7884)
.L_7884:
        /*006c*/ 	.word	0x00000000
        /*0070*/ 	.short	0x0000
        /*0072*/ 	.short	0x0000
        /*0074*/ 	.byte	0x00, 0xf0, 0x11, 0x00


	//----- nvinfo : EIATTR_SPARSE_MMA_MASK
	.align		4
.L_7885:
        /*0078*/ 	.byte	0x03, 0x50
        /*007a*/ 	.short	0x0000


	//----- nvinfo : EIATTR_MAXREG_COUNT
	.align		4
        /*007c*/ 	.byte	0x03, 0x1b
        /*007e*/ 	.short	0x00ff


	//----- nvinfo : EIATTR_MERCURY_ISA_VERSION
	.align		4
        /*0080*/ 	.byte	0x03, 0x5f
        /*0082*/ 	.short	0x0101


	//----- nvinfo : EIATTR_VRC_CTA_INIT_COUNT
	.align		4
        /*0084*/ 	.byte	0x02, 0x4a
	.zero		1
	.zero		1


	//----- nvinfo : EIATTR_EXIT_INSTR_OFFSETS
	.align		4
        /*0088*/ 	.byte	0x04, 0x1c
        /*008a*/ 	.short	(.L_7887 - .L_7886)


	//   ....[0]....
.L_7886:
        /*008c*/ 	.word	0x000007d0


	//   ....[1]....
        /*0090*/ 	.word	0x00000820


	//----- nvinfo : EIATTR_MAX_THREADS
	.align		4
.L_7887:
        /*0094*/ 	.byte	0x04, 0x05
        /*0096*/ 	.short	(.L_7889 - .L_7888)
.L_7888:
        /*0098*/ 	.word	0x00000080
        /*009c*/ 	.word	0x00000001
        /*00a0*/ 	.word	0x00000001


	//----- nvinfo : EIATTR_CRS_STACK_SIZE
	.align		4
.L_7889:
        /*00a4*/ 	.byte	0x04, 0x1e
        /*00a6*/ 	.short	(.L_7891 - .L_7890)
.L_7890:
        /*00a8*/ 	.word	0x00000000


	//----- nvinfo : EIATTR_CBANK_PARAM_SIZE
	.align		4
.L_7891:
        /*00ac*/ 	.byte	0x03, 0x19
        /*00ae*/ 	.short	0x0024


	//----- nvinfo : EIATTR_PARAM_CBANK
	.align		4
        /*00b0*/ 	.byte	0x04, 0x0a
        /*00b2*/ 	.short	(.L_7893 - .L_7892)
	.align		4
.L_7892:
        /*00b4*/ 	.word	index@(.nv.constant0._ZN2at6native27unrolled_elementwise_kernelINS0_13BinaryFunctorIN3c108BFloat16ES4_S4_ZZZNS0_19maximum_kernel_cudaERNS_18TensorIteratorBaseEENKUlvE0_clEvENKUlvE2_clEvEUlS4_S4_E_EESt5arrayIPcLm3EELi4E23TrivialOffsetCalculatorILi2EjESE_ILi1EjENS0_6memory15LoadWithoutCastENSH_16StoreWithoutCastEEEviT_T0_T2_T3_T4_T5_)
        /*00b8*/ 	.short	0x0380
        /*00ba*/ 	.short	0x0024


	//----- nvinfo : EIATTR_SW_WAR
	.align		4
.L_7893:
        /*00bc*/ 	.byte	0x04, 0x36
        /*00be*/ 	.short	(.L_7895 - .L_7894)
.L_7894:
        /*00c0*/ 	.word	0x00000008
.L_7895:


//--------------------- .nv.info._ZN2at6native29vectorized_elementwise_kernelILi2ENS0_13BinaryFunctorIN3c108BFloat16ES4_S4_ZZZNS0_19maximum_kernel_cudaERNS_18TensorIteratorBaseEENKUlvE0_clEvENKUlvE2_clEvEUlS4_S4_E_EESt5arrayIPcLm3EEEEviT0_T1_ --------------------------
	.section	.nv.info._ZN2at6native29vectorized_elementwise_kernelILi2ENS0_13BinaryFunctorIN3c108BFloat16ES4_S4_ZZZNS0_19maximum_kernel_cudaERNS_18TensorIteratorBaseEENKUlvE0_clEvENKUlvE2_clEvEUlS4_S4_E_EESt5arrayIPcLm3EEEEviT0_T1_,"",@"SHT_CUDA_INFO"
	.sectionflags	@""
	.align	4


	//----- nvinfo : EIATTR_CUDA_API_VERSION
	.align		4
        /*0000*/ 	.byte	0x04, 0x37
        /*0002*/ 	.short	(.L_7897 - .L_7896)
.L_7896:
        /*0004*/ 	.word	0x00000082


	//----- nvinfo : EIATTR_KPARAM_INFO
	.align		4
.L_7897:
        /*0008*/ 	.byte	0x04, 0x17
        /*000a*/ 	.short	(.L_7899 - .L_7898)
.L_7898:
        /*000c*/ 	.word	0x00000000
        /*0010*/ 	.short	0x0002
        /*0012*/ 	.short	0x0008
        /*0014*/ 	.byte	0x00, 0xf0, 0x61, 0x00


	//----- nvinfo : EIATTR_KPARAM_INFO
	.align		4
.L_7899:
        /*0018*/ 	.byte	0x04, 0x17
        /*001a*/ 	.short	(.L_7901 - .L_7900)
.L_7900:
        /*001c*/ 	.word	0x00000000
        /*0020*/ 	.short	0x0001
        /*0022*/ 	.short	0x0004
        /*0024*/ 	.byte	0x00, 0xf0, 0x05, 0x00


	//----- nvinfo : EIATTR_KPARAM_INFO
	.align		4
.L_7901:
        /*0028*/ 	.byte	0x04, 0x17
        /*002a*/ 	.short	(.L_7903 - .L_7902)
.L_7902:
        /*002c*/ 	.word	0x00000000
        /*0030*/ 	.short	0x0000
        /*0032*/ 	.short	0x0000
        /*0034*/ 	.byte	0x00, 0xf0, 0x11, 0x00


	//----- nvinfo : EIATTR_SPARSE_MMA_MASK
	.align		4
.L_7903:
        /*0038*/ 	.byte	0x03, 0x50
        /*003a*/ 	.short	0x0000


	//----- nvinfo : EIATTR_MAXREG_COUNT
	.align		4
        /*003c*/ 	.byte	0x03, 0x1b
        /*003e*/ 	.short	0x00ff


	//----- nvinfo : EIATTR_MERCURY_ISA_VERSION
	.align		4
        /*0040*/ 	.byte	0x03, 0x5f
        /*0042*/ 	.short	0x0101


	//----- nvinfo : EIATTR_VRC_CTA_INIT_COUNT
	.align		4
        /*0044*/ 	.byte	0x02, 0x4a
	.zero		1
	.zero		1


	//----- nvinfo : EIATTR_EXIT_INSTR_OFFSETS
	.align		4
        /*0048*/ 	.byte	0x04, 0x1c
        /*004a*/ 	.short	(.L_7905 - .L_7904)


	//   ....[0]....
.L_7904:
        /*004c*/ 	.word	0x00001050


	//   ....[1]....
        /*0050*/ 	.word	0x000010a0


	//   ....[2]....
        /*0054*/ 	.word	0x00001880


	//----- nvinfo : EIATTR_MAX_THREADS
	.align		4
.L_7905:
        /*0058*/ 	.byte	0x04, 0x05
        /*005a*/ 	.short	(.L_7907 - .L_7906)
.L_7906:
        /*005c*/ 	.word	0x00000080
        /*0060*/ 	.word	0x00000001
        /*0064*/ 	.word	0x00000001


	//----- nvinfo : EIATTR_CRS_STACK_SIZE
	.align		4
.L_7907:
        /*0068*/ 	.byte	0x04, 0x1e
        /*006a*/ 	.short	(.L_7909 - .L_7908)
.L_7908:
        /*006c*/ 	.word	0x00000000


	//----- nvinfo : EIATTR_CBANK_PARAM_SIZE
	.align		4
.L_7909:
        /*0070*/ 	.byte	0x03, 0x19
        /*0072*/ 	.short	0x0020


	//----- nvinfo : EIATTR_PARAM_CBANK
	.align		4
        /*0074*/ 	.byte	0x04, 0x0a
        /*0076*/ 	.short	(.L_7911 - .L_7910)
	.align		4
.L_7910:
        /*0078*/ 	.word	index@(.nv.constant0._ZN2at6native29vectorized_elementwise_kernelILi2ENS0_13BinaryFunctorIN3c108BFloat16ES4_S4_ZZZNS0_19maximum_kernel_cudaERNS_18TensorIteratorBaseEENKUlvE0_clEvENKUlvE2_clEvEUlS4_S4_E_EESt5arrayIPcLm3EEEEviT0_T1_)
        /*007c*/ 	.short	0x0380
        /*007e*/ 	.short	0x0020


	//----- nvinfo : EIATTR_SW_WAR
	.align		4
.L_7911:
        /*0080*/ 	.byte	0x04, 0x36
        /*0082*/ 	.short	(.L_7913 - .L_7912)
.L_7912:
        /*0084*/ 	.word	0x00000008
.L_7913:


//--------------------- .nv.info._ZN2at6native29vectorized_elementwise_kernelILi4ENS0_13BinaryFunctorIN3c108BFloat16ES4_S4_ZZZNS0_19maximum_kernel_cudaERNS_18TensorIteratorBaseEENKUlvE0_clEvENKUlvE2_clEvEUlS4_S4_E_EESt5arrayIPcLm3EEEEviT0_T1_ --------------------------
	.section	.nv.info._ZN2at6native29vectorized_elementwise_kernelILi4ENS0_13BinaryFunctorIN3c108BFloat16ES4_S4_ZZZNS0_19maximum_kernel_cudaERNS_18TensorIteratorBaseEENKUlvE0_clEvENKUlvE2_clEvEUlS4_S4_E_EESt5arrayIPcLm3EEEEviT0_T1_,"",@"SHT_CUDA_INFO"
	.sectionflags	@""
	.align	4


	//----- nvinfo : EIATTR_CUDA_API_VERSION
	.align		4
        /*0000*/ 	.byte	0x04, 0x37
        /*0002*/ 	.short	(.L_7915 - .L_7914)
.L_7914:
        /*0004*/ 	.word	0x00000082


	//----- nvinfo : EIATTR_KPARAM_INFO
	.align		4
.L_7915:
        /*0008*/ 	.byte	0x04, 0x17
        /*000a*/ 	.short	(.L_7917 - .L_7916)
.L_7916:
        /*000c*/ 	.word	0x00000000
        /*0010*/ 	.short	0x0002
        /*0012*/ 	.short	0x0008
        /*0014*/ 	.byte	0x00, 0xf0, 0x61, 0x00


	//----- nvinfo : EIATTR_KPARAM_INFO
	.align		4
.L_7917:
        /*0018*/ 	.byte	0x04, 0x17
        /*001a*/ 	.short	(.L_7919 - .L_7918)
.L_7918:
        /*001c*/ 	.word	0x00000000
        /*0020*/ 	.short	0x0001
        /*0022*/ 	.short	0x0004
        /*0024*/ 	.byte	0x00, 0xf0, 0x05, 0x00


	//----- nvinfo : EIATTR_KPARAM_INFO
	.align		4
.L_7919:
        /*0028*/ 	.byte	0x04, 0x17
        /*002a*/ 	.short	(.L_7921 - .L_7920)
.L_7920:
        /*002c*/ 	.word	0x00000000
        /*0030*/ 	.short	0x0000
        /*0032*/ 	.short	0x0000
        /*0034*/ 	.byte	0x00, 0xf0, 0x11, 0x00


	//----- nvinfo : EIATTR_SPARSE_MMA_MASK
	.align		4
.L_7921:
        /*0038*/ 	.byte	0x03, 0x50
        /*003a*/ 	.short	0x0000


	//----- nvinfo : EIATTR_MAXREG_COUNT
	.align		4
        /*003c*/ 	.byte	0x03, 0x1b
        /*003e*/ 	.short	0x00ff


	//----- nvinfo : EIATTR_MERCURY_ISA_VERSION
	.align		4
        /*0040*/ 	.byte	0x03, 0x5f
        /*0042*/ 	.short	0x0101


	//----- nvinfo : EIATTR_VRC_CTA_INIT_COUNT
	.align		4
        /*0044*/ 	.byte	0x02, 0x4a
	.zero		1
	.zero		1


	//----- nvinfo : EIATTR_EXIT_INSTR_OFFSETS
	.align		4
        /*0048*/ 	.byte	0x04, 0x1c
        /*004a*/ 	.short	(.L_7923 - .L_7922)


	//   ....[0]....
.L_7922:
        /*004c*/ 	.word	0x00001050


	//   ....[1]....
        /*0050*/ 	.word	0x000010a0


	//   ....[2]....
        /*0054*/ 	.word	0x00001800


	//----- nvinfo : EIATTR_MAX_THREADS
	.align		4
.L_7923:
        /*0058*/ 	.byte	0x04, 0x05
        /*005a*/ 	.short	(.L_7925 - .L_7924)
.L_7924:
        /*005c*/ 	.word	0x00000080
        /*0060*/ 	.word	0x00000001
        /*0064*/ 	.word	0x00000001


	//----- nvinfo : EIATTR_CRS_STACK_SIZE
	.align		4
.L_7925:
        /*0068*/ 	.byte	0x04, 0x1e
        /*006a*/ 	.short	(.L_7927 - .L_7926)
.L_7926:
        /*006c*/ 	.word	0x00000000


	//----- nvinfo : EIATTR_CBANK_PARAM_SIZE
	.align		4
.L_7927:
        /*0070*/ 	.byte	0x03, 0x19
        /*0072*/ 	.short	0x0020


	//----- nvinfo : EIATTR_PARAM_CBANK
	.align		4
        /*0074*/ 	.byte	0x04, 0x0a
        /*0076*/ 	.short	(.L_7929 - .L_7928)
	.align		4
.L_7928:
        /*0078*/ 	.word	index@(.nv.constant0._ZN2at6native29vectorized_elementwise_kernelILi4ENS0_13BinaryFunctorIN3c108BFloat16ES4_S4_ZZZNS0_19maximum_kernel_cudaERNS_18TensorIteratorBaseEENKUlvE0_clEvENKUlvE2_clEvEUlS4_S4_E_EESt5arrayIPcLm3EEEEviT0_T1_)
        /*007c*/ 	.short	0x0380
        /*007e*/ 	.short	0x0020


	//----- nvinfo : EIATTR_SW_WAR
	.align		4
.L_7929:
        /*0080*/ 	.byte	0x04, 0x36
        /*0082*/ 	.short	(.L_7931 - .L_7930)
.L_7930:
        /*0084*/ 	.word	0x00000008
.L_7931:


//--------------------- .nv.info._ZN2at6native29vectorized_elementwise_kernelILi8ENS0_13BinaryFunctorIN3c108BFloat16ES4_S4_ZZZNS0_19maximum_kernel_cudaERNS_18TensorIteratorBaseEENKUlvE0_clEvENKUlvE2_clEvEUlS4_S4_E_EESt5arrayIPcLm3EEEEviT0_T1_ --------------------------
	.section	.nv.info._ZN2at6native29vectorized_elementwise_kernelILi8ENS0_13BinaryFunctorIN3c108BFloat16ES4_S4_ZZZNS0_19maximum_kernel_cudaERNS_18TensorIteratorBaseEENKUlvE0_clEvENKUlvE2_clEvEUlS4_S4_E_EESt5arrayIPcLm3EEEEviT0_T1_,"",@"SHT_CUDA_INFO"
	.sectionflags	@""
	.align	4


	//----- nvinfo : EIATTR_CUDA_API_VERSION
	.align		4
        /*0000*/ 	.byte	0x04, 0x37
        /*0002*/ 	.short	(.L_7933 - .L_7932)
.L_7932:
        /*0004*/ 	.word	0x00000082


	//----- nvinfo : EIATTR_KPARAM_INFO
	.align		4
.L_7933:
        /*0008*/ 	.byte	0x04, 0x17
        /*000a*/ 	.short	(.L_7935 - .L_7934)
.L_7934:
        /*000c*/ 	.word	0x00000000
        /*0010*/ 	.short	0x0002
        /*0012*/ 	.short	0x0008
        /*0014*/ 	.byte	0x00, 0xf0, 0x61, 0x00


	//----- nvinfo : EIATTR_KPARAM_INFO
	.align		4
.L_7935:
        /*0018*/ 	.byte	0x04, 0x17
        /*001a*/ 	.short	(.L_7937 - .L_7936)
.L_7936:
        /*001c*/ 	.word	0x00000000
        /*0020*/ 	.short	0x0001
        /*0022*/ 	.short	0x0004
        /*0024*/ 	.byte	0x00, 0xf0, 0x05, 0x00


	//----- nvinfo : EIATTR_KPARAM_INFO
	.align		4
.L_7937:
        /*0028*/ 	.byte	0x04, 0x17
        /*002a*/ 	.short	(.L_7939 - .L_7938)
.L_7938:
        /*002c*/ 	.word	0x00000000
        /*0030*/ 	.short	0x0000
        /*0032*/ 	.short	0x0000
        /*0034*/ 	.byte	0x00, 0xf0, 0x11, 0x00


	//----- nvinfo : EIATTR_SPARSE_MMA_MASK
	.align		4
.L_7939:
        /*0038*/ 	.byte	0x03, 0x50
        /*003a*/ 	.short	0x0000


	//----- nvinfo : EIATTR_MAXREG_COUNT
	.align		4
        /*003c*/ 	.byte	0x03, 0x1b
        /*003e*/ 	.short	0x00ff


	//----- nvinfo : EIATTR_MERCURY_ISA_VERSION
	.align		4
        /*0040*/ 	.byte	0x03, 0x5f
        /*0042*/ 	.short	0x0101


	//----- nvinfo : EIATTR_VRC_CTA_INIT_COUNT
	.align		4
        /*0044*/ 	.byte	0x02, 0x4a
	.zero		1
	.zero		1


	//----- nvinfo : EIATTR_EXIT_INSTR_OFFSETS
	.align		4
        /*0048*/ 	.byte	0x04, 0x1c
        /*004a*/ 	.short	(.L_7941 - .L_7940)


	//   ....[0]....
.L_7940:
        /*004c*/ 	.word	0x00001050


	//   ....[1]....
        /*0050*/ 	.word	0x000010a0


	//   ....[2]....
        /*0054*/ 	.word	0x000017f0


	//----- nvinfo : EIATTR_MAX_THREADS
	.align		4
.L_7941:
        /*0058*/ 	.byte	0x04, 0x05
        /*005a*/ 	.short	(.L_7943 - .L_7942)
.L_7942:
        /*005c*/ 	.word	0x00000080
        /*0060*/ 	.word	0x00000001
        /*0064*/ 	.word	0x00000001


	//----- nvinfo : EIATTR_CRS_STACK_SIZE
	.align		4
.L_7943:
        /*0068*/ 	.byte	0x04, 0x1e
        /*006a*/ 	.short	(.L_7945 - .L_7944)
.L_7944:
        /*006c*/ 	.word	0x00000000


	//----- nvinfo : EIATTR_CBANK_PARAM_SIZE
	.align		4
.L_7945:
        /*0070*/ 	.byte	0x03, 0x19
        /*0072*/ 	.short	0x0020


	//----- nvinfo : EIATTR_PARAM_CBANK
	.align		4
        /*0074*/ 	.byte	0x04, 0x0a
        /*0076*/ 	.short	(.L_7947 - .L_7946)
	.align		4
.L_7946:
        /*0078*/ 	.word	index@(.nv.constant0._ZN2at6native29vectorized_elementwise_kernelILi8ENS0_13BinaryFunctorIN3c108BFloat16ES4_S4_ZZZNS0_19maximum_kernel_cudaERNS_18TensorIteratorBaseEENKUlvE0_clEvENKUlvE2_clEvEUlS4_S4_E_EESt5arrayIPcLm3EEEEviT0_T1_)
        /*007c*/ 	.short	0x0380
        /*007e*/ 	.short	0x0020


	//----- nvinfo : EIATTR_SW_WAR
	.align		4
.L_7947:
        /*0080*/ 	.byte	0x04, 0x36
        /*0082*/ 	.short	(.L_7949 - .L_7948)
.L_7948:
        /*0084*/ 	.word	0x00000008
.L_7949:


//--------------------- .nv.info._ZN2at6native18elementwise_kernelILi128ELi4EZNS0_15gpu_kernel_implINS0_13AUnaryFunctorIN3c104HalfES5_S5_ZZZNS0_19maximum_kernel_cudaERNS_18TensorIteratorBaseEENKUlvE0_clEvENKUlvE1_clEvEUlS5_S5_E_EEEEvS7_RKT_EUliE_EEviT1_ --------------------------
	.section	.nv.info._ZN2at6native18elementwise_kernelILi128ELi4EZNS0_15gpu_kernel_implINS0_13AUnaryFunctorIN3c104HalfES5_S5_ZZZNS0_19maximum_kernel_cudaERNS_18TensorIteratorBaseEENKUlvE0_clEvENKUlvE1_clEvEUlS5_S5_E_EEEEvS7_RKT_EUliE_EEviT1_,"",@"SHT_CUDA_INFO"
	.sectionflags	@""
	.align	4


	//----- nvinfo : EIATTR_CUDA_API_VERSION
	.align		4
        /*0000*/ 	.byte	0x04, 0x37
        /*0002*/ 	.short	(.L_7951 - .L_7950)
.L_7950:
        /*0004*/ 	.word	0x00000082


	//----- nvinfo : EIATTR_KPARAM_INFO
	.align		4
.L_7951:
        /*0008*/ 	.byte	0x04, 0x17
        /*000a*/ 	.short	(.L_7953 - .L_7952)
.L_7952:
        /*000c*/ 	.word	0x00000000
        /*0010*/ 	.short	0x0001
        /*0012*/ 	.short	0x0008
        /*0014*/ 	.byte	0x00, 0xf0, 0x61, 0x08


	//----- nvinfo : EIATTR_KPARAM_INFO
	.align		4
.L_7953:
        /*0018*/ 	.byte	0x04, 0x17
        /*001a*/ 	.short	(.L_7955 - .L_7954)
.L_7954:
        /*001c*/ 	.word	0x00000000
        /*0020*/ 	.short	0x0000
        /*0022*/ 	.short	0x0000
        /*0024*/ 	.byte	0x00, 0xf0, 0x11, 0x00


	//----- nvinfo : EIATTR_SPARSE_MMA_MASK
	.align		4
.L_7955:
        /*0028*/ 	.byte	0x03, 0x50
        /*002a*/ 	.short	0x0000


	//----- nvinfo : EIATTR_MAXREG_COUNT
	.align		4
        /*002c*/ 	.byte	0x03, 0x1b
        /*002e*/ 	.short	0x0080


	//----- nvinfo : EIATTR_EXTERNS
	.align		4
        /*0030*/ 	.byte	0x04, 0x0f
        /*0032*/ 	.short	(.L_7957 - .L_7956)


	//   ....[0]....
	.align		4
.L_7956:
        /*0034*/ 	.word	index@(__assertfail)


	//----- nvinfo : EIATTR_MERCURY_ISA_VERSION
	.align		4
.L_7957:
        /*0038*/ 	.byte	0x03, 0x5f
        /*003a*/ 	.short	0x0101


	//----- nvinfo : EIATTR_VRC_CTA_INIT_COUNT
	.align		4
        /*003c*/ 	.byte	0x02, 0x4a
	.zero		1
	.zero		1


	//----- nvinfo : EIATTR_SYSCALL_OFFSETS
	.align		4
        /*0040*/ 	.byte	0x04, 0x46
        /*0042*/ 	.short	(.L_7959 - .L_7958)


	//   ....[0]....
.L_7958:
        /*0044*/ 	.word	0x00002210


	//   ....[1]....
        /*0048*/ 	.word	0x00003190


	//   ....[2]....
        /*004c*/ 	.word	0x00005520


	//   ....[3]....
        /*0050*/ 	.word	0x000062d0


	//   ....[4]....
        /*0054*/ 	.word	0x00008770


	//   ....[5]....
        /*0058*/ 	.word	0x00009520


	//   ....[6]....
        /*005c*/ 	.word	0x0000b9d0


	//   ....[7]....
        /*0060*/ 	.word	0x0000c750


	//----- nvinfo : EIATTR_EXIT_INSTR_OFFSETS
	.align		4
.L_7959:
        /*0064*/ 	.byte	0x04, 0x1c
        /*0066*/ 	.short	(.L_7961 - .L_7960)


	//   ....[0]....
.L_7960:
        /*0068*/ 	.word	0x00009800


	//   ....[1]....
        /*006c*/ 	.word	0x0000bbf0


	//   ....[2]....
        /*0070*/ 	.word	0x0000bc30


	//   ....[3]....
        /*0074*/ 	.word	0x0000bcd0


	//   ....[4]....
        /*0078*/ 	.word	0x0000bd10


	//   ....[5]....
        /*007c*/ 	.word	0x0000bd50


	//   ....[6]....
        /*0080*/ 	.word	0x0000bde0


	//   ....[7]....
        /*0084*/ 	.word	0x0000be00


	//   ....[8]....
        /*0088*/ 	.word	0x0000bea0


	//   ....[9]....
        /*008c*/ 	.word	0x0000bef0


	//   ....[10]....
        /*0090*/ 	.word	0x0000bf40


	//   ....[11]....
        /*0094*/ 	.word	0x0000c020


	//   ....[12]....
        /*0098*/ 	.word	0x0000c190


	//   ....[13]....
        /*009c*/ 	.word	0x0000c300


	//   ....[14]....
        /*00a0*/ 	.word	0x0000c460


	//   ....[15]....
        /*00a4*/ 	.word	0x0000c4a0


	//   ....[16]....
        /*00a8*/ 	.word	0x0000c4e0


	//   ....[17]....
        /*00ac*/ 	.word	0x0000c590


	//   ....[18]....
        /*00b0*/ 	.word	0x0000c5f0


	//   ....[19]....
        /*00b4*/ 	.word	0x0000c760


	//   ....[20]....
        /*00b8*/ 	.word	0x0000c870


	//   ....[21]....
        /*00bc*/ 	.word	0x0000c9b0


	//   ....[22]....
        /*00c0*/ 	.word	0x0000c9f0


	//----- nvinfo : EIATTR_MAX_THREADS
	.align		4
.L_7961:
        /*00c4*/ 	.byte	0x04, 0x05
        /*00c6*/ 	.short	(.L_7963 - .L_7962)
.L_7962:
        /*00c8*/ 	.word	0x00000080
        /*00cc*/ 	.word	0x00000001
        /*00d0*/ 	.word	0x00000001


	//----- nvinfo : EIATTR_CRS_STACK_SIZE
	.align		4
.L_7963:
        /*00d4*/ 	.byte	0x04, 0x1e
        /*00d6*/ 	.short	(.L_7965 - .L_7964)
.L_7964:
        /*00d8*/ 	.word	0x00000000


	//----- nvinfo : EIATTR_CBANK_PARAM_SIZE
	.align		4
.L_7965:
        /*00dc*/ 	.byte	0x03, 0x19
        /*00de*/ 	.short	0x0220


	//----- nvinfo : EIATTR_PARAM_CBANK
	.align		4
        /*00e0*/ 	.byte	0x04, 0x0a
        /*00e2*/ 	.short	(.L_7967 - .L_7966)
	.align		4
.L_7966:
        /*00e4*/ 	.word	index@(.nv.constant0._ZN2at6native18elementwise_kernelILi128ELi4EZNS0_15gpu_kernel_implINS0_13AUnaryFunctorIN3c104HalfES5_S5_ZZZNS0_19maximum_kernel_cudaERNS_18TensorIteratorBaseEENKUlvE0_clEvENKUlvE1_clEvEUlS5_S5_E_EEEEvS7_RKT_EUliE_EEviT1_)
        /*00e8*/ 	.short	0x0380
        /*00ea*/ 	.short	0x0220


	//----- nvinfo : EIATTR_SW_WAR
	.align		4
.L_7967:
        /*00ec*/ 	.byte	0x04, 0x36
        /*00ee*/ 	.short	(.L_7969 - .L_7968)
.L_7968:
        /*00f0*/ 	.word	0x00000008
.L_7969:


//--------------------- .nv.info._ZN2at6native27unrolled_elementwise_kernelINS0_13AUnaryFunctorIN3c104HalfES4_S4_ZZZNS0_19maximum_kernel_cudaERNS_18TensorIteratorBaseEENKUlvE0_clEvENKUlvE1_clEvEUlS4_S4_E_EESt5arrayIPcLm2EELi4E23TrivialOffsetCalculatorILi1EjESF_NS0_6memory12LoadWithCastILi1EEENSG_13StoreWithCastILi1EEEEEviT_T0_T2_T3_T4_T5_ --------------------------
	.section	.nv.info._ZN2at6native27unrolled_elementwise_kernelINS0_13AUnaryFunctorIN3c104HalfES4_S4_ZZZNS0_19maximum_kernel_cudaERNS_18TensorIteratorBaseEENKUlvE0_clEvENKUlvE1_clEvEUlS4_S4_E_EESt5arrayIPcLm2EELi4E23TrivialOffsetCalculatorILi1EjESF_NS0_6memory12LoadWithCastILi1EEENSG_13StoreWithCastILi1EEEEEviT_T0_T2_T3_T4_T5_,"",@"SHT_CUDA_INFO"
	.sectionflags	@""
	.align	4


	//----- nvinfo : EIATTR_CUDA_API_VERSION
	.align		4
        /*0000*/ 	.byte	0x04, 0x37
        /*0002*/ 	.short	(.L_7971 - .L_7970)
.L_7970:
        /*0004*/ 	.word	0x00000082


	//----- nvinfo : EIATTR_KPARAM_INFO
	.align		4
.L_7971:
        /*0008*/ 	.byte	0x04, 0x17
        /*000a*/ 	.short	(.L_7973 - .L_7972)
.L_7972:
        /*000c*/ 	.word	0x00000000
        /*0010*/ 	.short	0x0006
        /*0012*/ 	.short	0x0024
        /*0014*/ 	.byte	0x00, 0xf0, 0x21, 0x00


	//----- nvinfo : EIATTR_KPARAM_INFO
	.align		4
.L_7973:
        /*0018*/ 	.byte	0x04, 0x17
        /*001a*/ 	.short	(.L_7975 - .L_7974)
.L_7974:
        /*001c*/ 	.word	0x00000000
        /*0020*/ 	.short	0x0005
        /*0022*/ 	.short	0x001c
        /*0024*/ 	.byte	0x00, 0xf0, 0x21, 0x00


	//----- nvinfo : EIATTR_KPARAM_INFO
	.align		4
.L_7975:
        /*0028*/ 	.byte	0x04, 0x17
        /*002a*/ 	.short	(.L_7977 - .L_7976)
.L_7976:
        /*002c*/ 	.word	0x00000000
        /*0030*/ 	.short	0x0004
        /*0032*/ 	.short	0x0019
        /*0034*/ 	.byte	0x00, 0xf0, 0x05, 0x00


	//----- nvinfo : EIATTR_KPARAM_INFO
	.align		4
.L_7977:
        /*0038*/ 	.byte	0x04, 0x17
        /*003a*/ 	.short	(.L_7979 - .L_7978)
.L_7978:
        /*003c*/ 	.word	0x00000000
        /*0040*/ 	.short	0x0003
        /*0042*/ 	.short	0x0018
        /*0044*/ 	.byte	0x00, 0xf0, 0x05, 0x00


	//----- nvinfo : EIATTR_KPARAM_INFO
	.align		4
.L_7979:
        /*0048*/ 	.byte	0x04, 0x17
        /*004a*/ 	.short	(.L_7981 - .L_7980)
.L_7980:
        /*004c*/ 	.word	0x00000000
        /*0050*/ 	.short	0x0002
        /*0052*/ 	.short	0x0008
        /*0054*/ 	.byte	0x00, 0xf0, 0x41, 0x00


	//----- nvinfo : EIATTR_KPARAM_INFO
	.align		4
.L_7981:
        /*0058*/ 	.byte	0x04, 0x17
        /*005a*/ 	.short	(.L_7983 - .L_7982)
.L_7982:
        /*005c*/ 	.word	0x00000000
        /*0060*/ 	.short	0x0001
        /*0062*/ 	.short	0x0004
        /*0064*/ 	.byte	0x00, 0xf0, 0x11, 0x00


	//----- nvinfo : EIATTR_KPARAM_INFO
	.align		4
.L_7983:
        /*0068*/ 	.byte	0x04, 0x17
        /*006a*/ 	.short	(.L_7985 - .L_7984)
.L_7984:
        /*006c*/ 	.word	0x00000000
        /*0070*/ 	.short	0x0000
        /*0072*/ 	.short	0x0000
        /*0074*/ 	.byte	0x00, 0xf0, 0x11, 0x00


	//----- nvinfo : EIATTR_SPARSE_MMA_MASK
	.align		4
.L_7985:
        /*0078*/ 	.byte	0x03, 0x50
        /*007a*/ 	.short	0x0000


	//----- nvinfo : EIATTR_MAXREG_COUNT
	.align		4
        /*007c*/ 	.byte	0x03, 0x1b
        /*007e*/ 	.short	0x00ff


	//----- nvinfo : EIATTR_EXTERNS
	.align		4
        /*0080*/ 	.byte	0x04, 0x0f
        /*0082*/ 	.short	(.L_7987 - .L_7986)


	//   ....[0]....
	.align		4
.L_7986:
        /*0084*/ 	.word	index@(__assertfail)


	//----- nvinfo : EIATTR_MERCURY_ISA_VERSION
	.align		4
.L_7987:
        /*0088*/ 	.byte	0x03, 0x5f
        /*008a*/ 	.short	0x0101


	//----- nvinfo : EIATTR_VRC_CTA_INIT_COUNT
	.align		4
        /*008c*/ 	.byte	0x02, 0x4a
	.zero		1
	.zero		1


	//----- nvinfo : EIATTR_SYSCALL_OFFSETS
	.align		4
        /*0090*/ 	.byte	0x04, 0x46
        /*0092*/ 	.short	(.L_7989 - .L_7988)


	//   ....[0]....
.L_7988:
        /*0094*/ 	.word	0x00000ff0


	//   ....[1]....
        /*0098*/ 	.word	0x000021a0


	//   ....[2]....
        /*009c*/ 	.word	0x00003290


	//   ....[3]....
        /*00a0*/ 	.word	0x000042a0


	//   ....[4]....
        /*00a4*/ 	.word	0x00005620


	//   ....[5]....
        /*00a8*/ 	.word	0x000064e0


	//   ....[6]....
        /*00ac*/ 	.word	0x00007460


	//   ....[7]....
        /*00b0*/ 	.word	0x000083e0


	//----- nvinfo : EIATTR_EXIT_INSTR_OFFSETS
	.align		4
.L_7989:
        /*00b4*/ 	.byte	0x04, 0x1c
        /*00b6*/ 	.short	(.L_7991 - .L_7990)


	//   ....[0]....
.L_7990:
        /*00b8*/ 	.word	0x00007730


	//   ....[1]....
        /*00bc*/ 	.word	0x00007880


	//   ....[2]....
        /*00c0*/ 	.word	0x000078c0


	//   ....[3]....
        /*00c4*/ 	.word	0x00007960


	//   ....[4]....
        /*00c8*/ 	.word	0x000079a0


	//   ....[5]....
        /*00cc*/ 	.word	0x000079e0


	//   ....[6]....
        /*00d0*/ 	.word	0x00007a70


	//   ....[7]....
        /*00d4*/ 	.word	0x00007a90


	//   ....[8]....
        /*00d8*/ 	.word	0x00007b30


	//   ....[9]....
        /*00dc*/ 	.word	0x00007b80


	//   ....[10]....
        /*00e0*/ 	.word	0x00007bd0


	//   ....[11]....
        /*00e4*/ 	.word	0x00007cb0


	//   ....[12]....
        /*00e8*/ 	.word	0x00007e20


	//   ....[13]....
        /*00ec*/ 	.word	0x00007f90


	//   ....[14]....
        /*00f0*/ 	.word	0x000080f0


	//   ....[15]....
        /*00f4*/ 	.word	0x00008130


	//   ....[16]....
        /*00f8*/ 	.word	0x00008170


	//   ....[17]....
        /*00fc*/ 	.word	0x00008220


	//   ....[18]....
        /*0100*/ 	.word	0x00008280


	//   ....[19]....
        /*0104*/ 	.word	0x000083f0


	//   ....[20]....
        /*0108*/ 	.word	0x00008500


	//   ....[21]....
        /*010c*/ 	.word	0x00008640


	//   ....[22]....
        /*0110*/ 	.word	0x00008680


	//----- nvinfo : EIATTR_MAX_THREADS
	.align		4
.L_7991:
        /*0114*/ 	.byte	0x04, 0x05
        /*0116*/ 	.short	(.L_7993 - .L_7992)
.L_7992:
        /*0118*/ 	.word	0x00000080
        /*011c*/ 	.word	0x00000001
        /*0120*/ 	.word	0x00000001


	//----- nvinfo : EIATTR_CRS_STACK_SIZE
	.align		4
.L_7993:
        /*0124*/ 	.byte	0x04, 0x1e
        /*0126*/ 	.short	(.L_7995 - .L_7994)
.L_7994:
        /*0128*/ 	.word	0x00000000


	//----- nvinfo : EIATTR_CBANK_PARAM_SIZE
	.align		4
.L_7995:
        /*012c*/ 	.byte	0x03, 0x19
        /*012e*/ 	.short	0x002c


	//----- nvinfo : EIATTR_PARAM_CBANK
	.align		4
        /*0130*/ 	.byte	0x04, 0x0a
        /*0132*/ 	.short	(.L_7997 - .L_7996)
	.align		4
.L_7996:
        /*0134*/ 	.word	index@(.nv.constant0._ZN2at6native27unrolled_elementwise_kernelINS0_13AUnaryFunctorIN3c104HalfES4_S4_ZZZNS0_19maximum_kernel_cudaERNS_18TensorIteratorBaseEENKUlvE0_clEvENKUlvE1_clEvEUlS4_S4_E_EESt5arrayIPcLm2EELi4E23TrivialOffsetCalculatorILi1EjESF_NS0_6memory12LoadWithCastILi1EEENSG_13StoreWithCastILi1EEEEEviT_T0_T2_T3_T4_T5_)
        /*0138*/ 	.short	0x0380
        /*013a*/ 	.short	0x002c


	//----- nvinfo : EIATTR_SW_WAR
	.align		4
.L_7997:
        /*013c*/ 	.byte	0x04, 0x36
        /*013e*/ 	.short	(.L_7999 - .L_7998)
.L_7998:
        /*0140*/ 	.word	0x00000008
.L_7999:


//--------------------- .nv.info._ZN2at6native18elementwise_kernelILi128ELi4EZNS0_22gpu_kernel_impl_nocastINS0_13AUnaryFunctorIN3c104HalfES5_S5_ZZZNS0_19maximum_kernel_cudaERNS_18TensorIteratorBaseEENKUlvE0_clEvENKUlvE1_clEvEUlS5_S5_E_EEEEvS7_RKT_EUliE_EEviT1_ --------------------------
	.section	.nv.info._ZN2at6native18elementwise_kernelILi128ELi4EZNS0_22gpu_kernel_impl_nocastINS0_13AUnaryFunctorIN3c104HalfES5_S5_ZZZNS0_19maximum_kernel_cudaERNS_18TensorIteratorBaseEENKUlvE0_clEvENKUlvE1_clEvEUlS5_S5_E_EEEEvS7_RKT_EUliE_EEviT1_,"",@"SHT_CUDA_INFO"
	.sectionflags	@""
	.align	4


	//----- nvinfo : EIATTR_CUDA_API_VERSION
	.align		4
        /*0000*/ 	.byte	0x04, 0x37
        /*0002*/ 	.short	(.L_8001 - .L_8000)
.L_8000:
        /*0004*/ 	.word	0x00000082


	//----- nvinfo : EIATTR_KPARAM_INFO
	.align		4
.L_8001:
        /*0008*/ 	.byte	0x04, 0x17
        /*000a*/ 	.short	(.L_8003 - .L_8002)
.L_8002:
        /*000c*/ 	.word	0x00000000
        /*0010*/ 	.short	0x0001
        /*0012*/ 	.short	0x0008
        /*0014*/ 	.byte	0x00, 0xf0, 0x61, 0x08


	//----- nvinfo : EIATTR_KPARAM_INFO
	.align		4
.L_8003:
        /*0018*/ 	.byte	0x04, 0x17
        /*001a*/ 	.short	(.L_8005 - .L_8004)
.L_8004:
        /*001c*/ 	.word	0x00000000
        /*0020*/ 	.short	0x0000
        /*0022*/ 	.short	0x0000
        /*0024*/ 	.byte	0x00, 0xf0, 0x11, 0x00


	//----- nvinfo : EIATTR_SPARSE_MMA_MASK
	.align		4
.L_8005:
        /*0028*/ 	.byte	0x03, 0x50
        /*002a*/ 	.short	0x0000


	//----- nvinfo : EIATTR_MAXREG_COUNT
	.align		4
        /*002c*/ 	.byte	0x03, 0x1b
        /*002e*/ 	.short	0x0080


	//----- nvinfo : EIATTR_MERCURY_ISA_VERSION
	.align		4
        /*0030*/ 	.byte	0x03, 0x5f
        /*0032*/ 	.short	0x0101


	//----- nvinfo : EIATTR_VRC_CTA_INIT_COUNT
	.align		4
        /*0034*/ 	.byte	0x02, 0x4a
	.zero		1
	.zero		1


	//----- nvinfo : EIATTR_EXIT_INSTR_OFFSETS
	.align		4
        /*0038*/ 	.byte	0x04, 0x1c
        /*003a*/ 	.short	(.L_8007 - .L_8006)


	//   ....[0]....
.L_8006:
        /*003c*/ 	.word	0x00000430


	//   ....[1]....
        /*0040*/ 	.word	0x00000500


	//   ....[2]....
        /*0044*/ 	.word	0x00004170


	//   ....[3]....
        /*0048*/ 	.word	0x00005510


	//----- nvinfo : EIATTR_MAX_THREADS
	.align		4
.L_8007:
        /*004c*/ 	.byte	0x04, 0x05
        /*004e*/ 	.short	(.L_8009 - .L_8008)
.L_8008:
        /*0050*/ 	.word	0x00000080
        /*0054*/ 	.word	0x00000001
        /*0058*/ 	.word	0x00000001


	//----- nvinfo : EIATTR_CRS_STACK_SIZE
	.align		4
.L_8009:
        /*005c*/ 	.byte	0x04, 0x1e
        /*005e*/ 	.short	(.L_8011 - .L_8010)
.L_8010:
        /*0060*/ 	.word	0x00000000


	//----- nvinfo : EIATTR_CBANK_PARAM_SIZE
	.align		4
.L_8011:
        /*0064*/ 	.byte	0x03, 0x19
        /*0066*/ 	.short	0x0220


	//----- nvinfo : EIATTR_PARAM_CBANK
	.align		4
        /*0068*/ 	.byte	0x04, 0x0a
        /*006a*/ 	.short	(.L_8013 - .L_8012)
	.align		4
.L_8012:
        /*006c*/ 	.word	index@(.nv.constant0._ZN2at6native18elementwise_kernelILi128ELi4EZNS0_22gpu_kernel_impl_nocastINS0_13AUnaryFunctorIN3c104HalfES5_S5_ZZZNS0_19maximum_kernel_cudaERNS_18TensorIteratorBaseEENKUlvE0_clEvENKUlvE1_clEvEUlS5_S5_E_EEEEvS7_RKT_EUliE_EEviT1_)
        /*0070*/ 	.short	0x0380
        /*0072*/ 	.short	0x0220


	//----- nvinfo : EIATTR_SW_WAR
	.align		4
.L_8013:
        /*0074*/ 	.byte	0x04, 0x36
        /*0076*/ 	.short	(.L_8015 - .L_8014)
.L_8014:
        /*0078*/ 	.word	0x00000008
.L_8015:


//--------------------- .nv.info._ZN2at6native27unrolled_elementwise_kernelINS0_13AUnaryFunctorIN3c104HalfES4_S4_ZZZNS0_19maximum_kernel_cudaERNS_18TensorIteratorBaseEENKUlvE0_clEvENKUlvE1_clEvEUlS4_S4_E_EESt5arrayIPcLm2EELi4E23TrivialOffsetCalculatorILi1EjESF_NS0_6memory15LoadWithoutCastENSG_16StoreWithoutCastEEEviT_T0_T2_T3_T4_T5_ --------------------------
	.section	.nv.info._ZN2at6native27unrolled_elementwise_kernelINS0_13AUnaryFunctorIN3c104HalfES4_S4_ZZZNS0_19maximum_kernel_cudaERNS_18TensorIteratorBaseEENKUlvE0_clEvENKUlvE1_clEvEUlS4_S4_E_EESt5arrayIPcLm2EELi4E23TrivialOffsetCalculatorILi1EjESF_NS0_6memory15LoadWithoutCastENSG_16StoreWithoutCastEEEviT_T0_T2_T3_T4_T5_,"",@"SHT_CUDA_INFO"
	.sectionflags	@""
	.align	4


	//----- nvinfo : EIATTR_CUDA_API_VERSION
	.align		4
        /*0000*/ 	.byte	0x04, 0x37
        /*0002*/ 	.short	(.L_8017 - .L_8016)
.L_8016:
        /*0004*/ 	.word	0x00000082


	//----- nvinfo : EIATTR_KPARAM_INFO
	.align		4
.L_8017:
        /*0008*/ 	.byte	0x04, 0x17
        /*000a*/ 	.short	(.L_8019 - .L_8018)
.L_8018:
        /*000c*/ 	.word	0x00000000
        /*0010*/ 	.short	0x0006
        /*0012*/ 	.short	0x001b
        /*0014*/ 	.byte	0x00, 0xf0, 0x05, 0x00


	//----- nvinfo : EIATTR_KPARAM_INFO
	.align		4
.L_8019:
        /*0018*/ 	.byte	0x04, 0x17
        /*001a*/ 	.short	(.L_8021 - .L_8020)
.L_8020:
        /*001c*/ 	.word	0x00000000
        /*0020*/ 	.short	0x0005
        /*0022*/ 	.short	0x001a
        /*0024*/ 	.byte	0x00, 0xf0, 0x05, 0x00


	//----- nvinfo : EIATTR_KPARAM_INFO
	.align		4
.L_8021:
        /*0028*/ 	.byte	0x04, 0x17
        /*002a*/ 	.short	(.L_8023 - .L_8022)
.L_8022:
        /*002c*/ 	.word	0x00000000
        /*0030*/ 	.short	0x0004
        /*0032*/ 	.short	0x0019
        /*0034*/ 	.byte	0x00, 0xf0, 0x05, 0x00


	//----- nvinfo : EIATTR_KPARAM_INFO
	.align		4
.L_8023:
        /*0038*/ 	.byte	0x04, 0x17
        /*003a*/ 	.short	(.L_8025 - .L_8024)
.L_8024:
        /*003c*/ 	.word	0x00000000
        /*0040*/ 	.short	0x0003
        /*0042*/ 	.short	0x0018
        /*0044*/ 	.byte	0x00, 0xf0, 0x05, 0x00


	//----- nvinfo : EIATTR_KPARAM_INFO
	.align		4
.L_8025:
        /*0048*/ 	.byte	0x04, 0x17
        /*004a*/ 	.short	(.L_8027 - .L_8026)
.L_8026:
        /*004c*/ 	.word	0x00000000
        /*0050*/ 	.short	0x0002
        /*0052*/ 	.short	0x0008
        /*0054*/ 	.byte	0x00, 0xf0, 0x41, 0x00


	//----- nvinfo : EIATTR_KPARAM_INFO
	.align		4
.L_8027:
        /*0058*/ 	.byte	0x04, 0x17
        /*005a*/ 	.short	(.L_8029 - .L_8028)
.L_8028:
        /*005c*/ 	.word	0x00000000
        /*0060*/ 	.short	0x0001
        /*0062*/ 	.short	0x0004
        /*0064*/ 	.byte	0x00, 0xf0, 0x11, 0x00


	//----- nvinfo : EIATTR_KPARAM_INFO
	.align		4
.L_8029:
        /*0068*/ 	.byte	0x04, 0x17
        /*006a*/ 	.short	(.L_8031 - .L_8030)
.L_8030:
        /*006c*/ 	.word	0x00000000
        /*0070*/ 	.short	0x0000
        /*0072*/ 	.short	0x0000
        /*0074*/ 	.byte	0x00, 0xf0, 0x11, 0x00


	//----- nvinfo : EIATTR_SPARSE_MMA_MASK
	.align		4
.L_8031:
        /*0078*/ 	.byte	0x03, 0x50
        /*007a*/ 	.short	0x0000


	//----- nvinfo : EIATTR_MAXREG_COUNT
	.align		4
        /*007c*/ 	.byte	0x03, 0x1b
        /*007e*/ 	.short	0x00ff


	//----- nvinfo : EIATTR_MERCURY_ISA_VERSION
	.align		4
        /*0080*/ 	.byte	0x03, 0x5f
        /*0082*/ 	.short	0x0101


	//----- nvinfo : EIATTR_VRC_CTA_INIT_COUNT
	.align		4
        /*0084*/ 	.byte	0x02, 0x4a
	.zero		1
	.zero		1


	//----- nvinfo : EIATTR_EXIT_INSTR_OFFSETS
	.align		4
        /*0088*/ 	.byte	0x04, 0x1c
        /*008a*/ 	.short	(.L_8033 - .L_8032)


	//   ....[0]....
.L_8032:
        /*008c*/ 	.word	0x00000710


	//   ....[1]....
        /*0090*/ 	.word	0x00000760


	//----- nvinfo : EIATTR_MAX_THREADS
	.align		4
.L_8033:
        /*0094*/ 	.byte	0x04, 0x05
        /*0096*/ 	.short	(.L_8035 - .L_8034)
.L_8034:
        /*0098*/ 	.word	0x00000080
        /*009c*/ 	.word	0x00000001
        /*00a0*/ 	.word	0x00000001


	//----- nvinfo : EIATTR_CRS_STACK_SIZE
	.align		4
.L_8035:
        /*00a4*/ 	.byte	0x04, 0x1e
        /*00a6*/ 	.short	(.L_8037 - .L_8036)
.L_8036:
        /*00a8*/ 	.word	0x00000000


	//----- nvinfo : EIATTR_CBANK_PARAM_SIZE
	.align		4
.L_8037:
        /*00ac*/ 	.byte	0x03, 0x19
        /*00ae*/ 	.short	0x001c


	//----- nvinfo : EIATTR_PARAM_CBANK
	.align		4
        /*00b0*/ 	.byte	0x04, 0x0a
        /*00b2*/ 	.short	(.L_8039 - .L_8038)
	.align		4
.L_8038:
        /*00b4*/ 	.word	index@(.nv.constant0._ZN2at6native27unrolled_elementwise_kernelINS0_13AUnaryFunctorIN3c104HalfES4_S4_ZZZNS0_19maximum_kernel_cudaERNS_18TensorIteratorBaseEENKUlvE0_clEvENKUlvE1_clEvEUlS4_S4_E_EESt5arrayIPcLm2EELi4E23TrivialOffsetCalculatorILi1EjESF_NS0_6memory15LoadWithoutCastENSG_16StoreWithoutCastEEEviT_T0_T2_T3_T4_T5_)
        /*00b8*/ 	.short	0x0380
        /*00ba*/ 	.short	0x001c


	//----- nvinfo : EIATTR_SW_WAR
	.align		4
.L_8039:
        /*00bc*/ 	.byte	0x04, 0x36
        /*00be*/ 	.short	(.L_8041 - .L_8040)
.L_8040:
        /*00c0*/ 	.word	0x00000008
.L_8041:


//--------------------- .nv.info._ZN2at6native29vectorized_elementwise_kernelILi2ENS0_13AUnaryFunctorIN3c104HalfES4_S4_ZZZNS0_19maximum_kernel_cudaERNS_18TensorIteratorBaseEENKUlvE0_clEvENKUlvE1_clEvEUlS4_S4_E_EESt5arrayIPcLm2EEEEviT0_T1_ --------------------------
	.section	.nv.info._ZN2at6native29vectorized_elementwise_kernelILi2ENS0_13AUnaryFunctorIN3c104HalfES4_S4_ZZZNS0_19maximum_kernel_cudaERNS_18TensorIteratorBaseEENKUlvE0_clEvENKUlvE1_clEvEUlS4_S4_E_EESt5arrayIPcLm2EEEEviT0_T1_,"",@"SHT_CUDA_INFO"
	.sectionflags	@""
	.align	4


	//----- nvinfo : EIATTR_CUDA_API_VERSION
	.align		4
        /*0000*/ 	.byte	0x04, 0x37
        /*0002*/ 	.short	(.L_8043 - .L_8042)
.L_8042:
        /*0004*/ 	.word	0x00000082


	//----- nvinfo : EIATTR_KPARAM_INFO
	.align		4
.L_8043:
        /*0008*/ 	.byte	0x04, 0x17
        /*000a*/ 	.short	(.L_8045 - .L_8044)
.L_8044:
        /*000c*/ 	.word	0x00000000
        /*0010*/ 	.short	0x0002
        /*0012*/ 	.short	0x0008
        /*0014*/ 	.byte	0x00, 0xf0, 0x41, 0x00


	//----- nvinfo : EIATTR_KPARAM_INFO
	.align		4
.L_8045:
        /*0018*/ 	.byte	0x04, 0x17
        /*001a*/ 	.short	(.L_8047 - .L_8046)
.L_8046:
        /*001c*/ 	.word	0x00000000
        /*0020*/ 	.short	0x0001
        /*0022*/ 	.short	0x0004
        /*0024*/ 	.byte	0x00, 0xf0, 0x11, 0x00


	//----- nvinfo : EIATTR_KPARAM_INFO
	.align		4
.L_8047:
        /*0028*/ 	.byte	0x04, 0x17
        /*002a*/ 	.short	(.L_8049 - .L_8048)
.L_8048:
        /*002c*/ 	.word	0x00000000
        /*0030*/ 	.short	0x0000
        /*0032*/ 	.short	0x0000
        /*0034*/ 	.byte	0x00, 0xf0, 0x11, 0x00


	//----- nvinfo : EIATTR_SPARSE_MMA_MASK
	.align		4
.L_8049:
        /*0038*/ 	.byte	0x03, 0x50
        /*003a*/ 	.short	0x0000


	//----- nvinfo : EIATTR_MAXREG_COUNT
	.align		4
        /*003c*/ 	.byte	0x03, 0x1b
        /*003e*/ 	.short	0x00ff


	//----- nvinfo : EIATTR_MERCURY_ISA_VERSION
	.align		4
        /*0040*/ 	.byte	0x03, 0x5f
        /*0042*/ 	.short	0x0101


	//----- nvinfo : EIATTR_VRC_CTA_INIT_COUNT
	.align		4
        /*0044*/ 	.byte	0x02, 0x4a
	.zero		1
	.zero		1


	//----- nvinfo : EIATTR_EXIT_INSTR_OFFSETS
	.align		4
        /*0048*/ 	.byte	0x04, 0x1c
        /*004a*/ 	.short	(.L_8051 - .L_8050)


	//   ....[0]....
.L_8050:
        /*004c*/ 	.word	0x00000ed0


	//   ....[1]....
        /*0050*/ 	.word	0x00000f20


	//   ....[2]....
        /*0054*/ 	.word	0x00001400


	//----- nvinfo : EIATTR_MAX_THREADS
	.align		4
.L_8051:
        /*0058*/ 	.byte	0x04, 0x05
        /*005a*/ 	.short	(.L_8053 - .L_8052)
.L_8052:
        /*005c*/ 	.word	0x00000080
        /*0060*/ 	.word	0x00000001
        /*0064*/ 	.word	0x00000001


	//----- nvinfo : EIATTR_CRS_STACK_SIZE
	.align		4
.L_8053:
        /*0068*/ 	.byte	0x04, 0x1e
        /*006a*/ 	.short	(.L_8055 - .L_8054)
.L_8054:
        /*006c*/ 	.word	0x00000000


	//----- nvinfo : EIATTR_CBANK_PARAM_SIZE
	.align		4
.L_8055:
        /*0070*/ 	.byte	0x03, 0x19
        /*0072*/ 	.short	0x0018


	//----- nvinfo : EIATTR_PARAM_CBANK
	.align		4
        /*0074*/ 	.byte	0x04, 0x0a
        /*0076*/ 	.short	(.L_8057 - .L_8056)
	.align		4
.L_8056:
        /*0078*/ 	.word	index@(.nv.constant0._ZN2at6native29vectorized_elementwise_kernelILi2ENS0_13AUnaryFunctorIN3c104HalfES4_S4_ZZZNS0_19maximum_kernel_cudaERNS_18TensorIteratorBaseEENKUlvE0_clEvENKUlvE1_clEvEUlS4_S4_E_EESt5arrayIPcLm2EEEEviT0_T1_)
        /*007c*/ 	.short	0x0380
        /*007e*/ 	.short	0x0018


	//----- nvinfo : EIATTR_SW_WAR
	.align		4
.L_8057:
        /*0080*/ 	.byte	0x04, 0x36
        /*0082*/ 	.short	(.L_8059 - .L_8058)
.L_8058:
        /*0084*/ 	.word	0x00000008
.L_8059:


//--------------------- .nv.info._ZN2at6native29vectorized_elementwise_kernelILi4ENS0_13AUnaryFunctorIN3c104HalfES4_S4_ZZZNS0_19maximum_kernel_cudaERNS_18TensorIteratorBaseEENKUlvE0_clEvENKUlvE1_clEvEUlS4_S4_E_EESt5arrayIPcLm2EEEEviT0_T1_ --------------------------
	.section	.nv.info._ZN2at6native29vectorized_elementwise_kernelILi4ENS0_13AUnaryFunctorIN3c104HalfES4_S4_ZZZNS0_19maximum_kernel_cudaERNS_18TensorIteratorBaseEENKUlvE0_clEvENKUlvE1_clEvEUlS4_S4_E_EESt5arrayIPcLm2EEEEviT0_T1_,"",@"SHT_CUDA_INFO"
	.sectionflags	@""
	.align	4


	//----- nvinfo : EIATTR_CUDA_API_VERSION
	.align		4
        /*0000*/ 	.byte	0x04, 0x37
        /*0002*/ 	.short	(.L_8061 - .L_8060)
.L_8060:
        /*0004*/ 	.word	0x00000082


	//----- nvinfo : EIATTR_KPARAM_INFO
	.align		4
.L_8061:
        /*0008*/ 	.byte	0x04, 0x17
        /*000a*/ 	.short	(.L_8063 - .L_8062)
.L_8062:
        /*000c*/ 	.word	0x00000000
        /*0010*/ 	.short	0x0002
        /*0012*/ 	.short	0x0008
        /*0014*/ 	.byte	0x00, 0xf0, 0x41, 0x00


	//----- nvinfo : EIATTR_KPARAM_INFO
	.align		4
.L_8063:
        /*0018*/ 	.byte	0x04, 0x17
        /*001a*/ 	.short	(.L_8065 - .L_8064)
.L_8064:
        /*001c*/ 	.word	0x00000000
        /*0020*/ 	.short	0x0001
        /*0022*/ 	.short	0x0004
        /*0024*/ 	.byte	0x00, 0xf0, 0x11, 0x00


	//----- nvinfo : EIATTR_KPARAM_INFO
	.align		4
.L_8065:
        /*0028*/ 	.byte	0x04, 0x17
        /*002a*/ 	.short	(.L_8067 - .L_8066)
.L_8066:
        /*002c*/ 	.word	0x00000000
        /*0030*/ 	.short	0x0000
        /*0032*/ 	.short	0x0000
        /*0034*/ 	.byte	0x00, 0xf0, 0x11, 0x00


	//----- nvinfo : EIATTR_SPARSE_MMA_MASK
	.align		4
.L_8067:
        /*0038*/ 	.byte	0x03, 0x50
        /*003a*/ 	.short	0x0000


	//----- nvinfo : EIATTR_MAXREG_COUNT
	.align		4
        /*003c*/ 	.byte	0x03, 0x1b
        /*003e*/ 	.short	0x00ff


	//----- nvinfo : EIATTR_MERCURY_ISA_VERSION
	.align		4
        /*0040*/ 	.byte	0x03, 0x5f
        /*0042*/ 	.short	0x0101


	//----- nvinfo : EIATTR_VRC_CTA_INIT_COUNT
	.align		4
        /*0044*/ 	.byte	0x02, 0x4a
	.zero		1
	.zero		1


	//----- nvinfo : EIATTR_EXIT_INSTR_OFFSETS
	.align		4
        /*0048*/ 	.byte	0x04, 0x1c
        /*004a*/ 	.short	(.L_8069 - .L_8068)


	//   ....[0]....
.L_8068:
        /*004c*/ 	.word	0x00000ed0


	//   ....[1]....
        /*0050*/ 	.word	0x00000f20


	//   ....[2]....
        /*0054*/ 	.word	0x000013a0


	//----- nvinfo : EIATTR_MAX_THREADS
	.align		4
.L_8069:
        /*0058*/ 	.byte	0x04, 0x05
        /*005a*/ 	.short	(.L_8071 - .L_8070)
.L_8070:
        /*005c*/ 	.word	0x00000080
        /*0060*/ 	.word	0x00000001
        /*0064*/ 	.word	0x00000001


	//----- nvinfo : EIATTR_CRS_STACK_SIZE
	.align		4
.L_8071:
        /*0068*/ 	.byte	0x04, 0x1e
        /*006a*/ 	.short	(.L_8073 - .L_8072)
.L_8072:
        /*006c*/ 	.word	0x00000000


	//----- nvinfo : EIATTR_CBANK_PARAM_SIZE
	.align		4
.L_8073:
        /*0070*/ 	.byte	0x03, 0x19
        /*0072*/ 	.short	0x0018


	//----- nvinfo : EIATTR_PARAM_CBANK
	.align		4
        /*0074*/ 	.byte	0x04, 0x0a
        /*0076*/ 	.short	(.L_8075 - .L_8074)
	.align		4
.L_8074:
        /*0078*/ 	.word	index@(.nv.constant0._ZN2at6native29vectorized_elementwise_kernelILi4ENS0_13AUnaryFunctorIN3c104HalfES4_S4_ZZZNS0_19maximum_kernel_cudaERNS_18TensorIteratorBaseEENKUlvE0_clEvENKUlvE1_clEvEUlS4_S4_E_EESt5arrayIPcLm2EEEEviT0_T1_)
        /*007c*/ 	.short	0x0380
        /*007e*/ 	.short	0x0018


	//----- nvinfo : EIATTR_SW_WAR
	.align		4
.L_8075:
        /*0080*/ 	.byte	0x04, 0x36
        /*0082*/ 	.short	(.L_8077 - .L_8076)
.L_8076:
        /*0084*/ 	.word	0x00000008
.L_8077:


//--------------------- .nv.info._ZN2at6native29vectorized_elementwise_kernelILi8ENS0_13AUnaryFunctorIN3c104HalfES4_S4_ZZZNS0_19maximum_kernel_cudaERNS_18TensorIteratorBaseEENKUlvE0_clEvENKUlvE1_clEvEUlS4_S4_E_EESt5arrayIPcLm2EEEEviT0_T1_ --------------------------
	.section	.nv.info._ZN2at6native29vectorized_elementwise_kernelILi8ENS0_13AUnaryFunctorIN3c104HalfES4_S4_ZZZNS0_19maximum_kernel_cudaERNS_18TensorIteratorBaseEENKUlvE0_clEvENKUlvE1_clEvEUlS4_S4_E_EESt5arrayIPcLm2EEEEviT0_T1_,"",@"SHT_CUDA_INFO"
	.sectionflags	@""
	.align	4


	//----- nvinfo : EIATTR_CUDA_API_VERSION
	.align		4
        /*0000*/ 	.byte	0x04, 0x37
        /*0002*/ 	.short	(.L_8079 - .L_8078)
.L_8078:
        /*0004*/ 	.word	0x00000082


	//----- nvinfo : EIATTR_KPARAM_INFO
	.align		4
.L_8079:
        /*0008*/ 	.byte	0x04, 0x17
        /*000a*/ 	.short	(.L_8081 - .L_8080)
.L_8080:
        /*000c*/ 	.word	0x00000000
        /*0010*/ 	.short	0x0002
        /*0012*/ 	.short	0x0008
        /*0014*/ 	.byte	0x00, 0xf0, 0x41, 0x00


	//----- nvinfo : EIATTR_KPARAM_INFO
	.align		4
.L_8081:
        /*0018*/ 	.byte	0x04, 0x17
        /*001a*/ 	.short	(.L_8083 - .L_8082)
.L_8082:
        /*001c*/ 	.word	0x00000000
        /*0020*/ 	.short	0x0001
        /*0022*/ 	.short	0x0004
        /*0024*/ 	.byte	0x00, 0xf0, 0x11, 0x00


	//----- nvinfo : EIATTR_KPARAM_INFO
	.align		4
.L_8083:
        /*0028*/ 	.byte	0x04, 0x17
        /*002a*/ 	.short	(.L_8085 - .L_8084)
.L_8084:
        /*002c*/ 	.word	0x00000000
        /*0030*/ 	.short	0x0000
        /*0032*/ 	.short	0x0000
        /*0034*/ 	.byte	0x00, 0xf0, 0x11, 0x00


	//----- nvinfo : EIATTR_SPARSE_MMA_MASK
	.align		4
.L_8085:
        /*0038*/ 	.byte	0x03, 0x50
        /*003a*/ 	.short	0x0000


	//----- nvinfo : EIATTR_MAXREG_COUNT
	.align		4
        /*003c*/ 	.byte	0x03, 0x1b
        /*003e*/ 	.short	0x00ff


	//----- nvinfo : EIATTR_MERCURY_ISA_VERSION
	.align		4
        /*0040*/ 	.byte	0x03, 0x5f
        /*0042*/ 	.short	0x0101


	//----- nvinfo : EIATTR_VRC_CTA_INIT_COUNT
	.align		4
        /*0044*/ 	.byte	0x02, 0x4a
	.zero		1
	.zero		1


	//----- nvinfo : EIATTR_EXIT_INSTR_OFFSETS
	.align		4
        /*0048*/ 	.byte	0x04, 0x1c
        /*004a*/ 	.short	(.L_8087 - .L_8086)


	//   ....[0]....
.L_8086:
        /*004c*/ 	.word	0x00000ed0


	//   ....[1]....
        /*0050*/ 	.word	0x00000f20


	//   ....[2]....
        /*0054*/ 	.word	0x00001390


	//----- nvinfo : EIATTR_MAX_THREADS
	.align		4
.L_8087:
        /*0058*/ 	.byte	0x04, 0x05
        /*005a*/ 	.short	(.L_8089 - .L_8088)
.L_8088:
        /*005c*/ 	.word	0x00000080
        /*0060*/ 	.word	0x00000001
        /*0064*/ 	.word	0x00000001


	//----- nvinfo : EIATTR_CRS_STACK_SIZE
	.align		4
.L_8089:
        /*0068*/ 	.byte	0x04, 0x1e
        /*006a*/ 	.short	(.L_8091 - .L_8090)
.L_8090:
        /*006c*/ 	.word	0x00000000


	//----- nvinfo : EIATTR_CBANK_PARAM_SIZE
	.align		4
.L_8091:
        /*0070*/ 	.byte	0x03, 0x19
        /*0072*/ 	.short	0x0018


	//----- nvinfo : EIATTR_PARAM_CBANK
	.align		4
        /*0074*/ 	.byte	0x04, 0x0a
        /*0076*/ 	.short	(.L_8093 - .L_8092)
	.align		4
.L_8092:
        /*0078*/ 	.word	index@(.nv.constant0._ZN2at6native29vectorized_elementwise_kernelILi8ENS0_13AUnaryFunctorIN3c104HalfES4_S4_ZZZNS0_19maximum_kernel_cudaERNS_18TensorIteratorBaseEENKUlvE0_clEvENKUlvE1_clEvEUlS4_S4_E_EESt5arrayIPcLm2EEEEviT0_T1_)
        /*007c*/ 	.short	0x0380
        /*007e*/ 	.short	0x0018


	//----- nvinfo : EIATTR_SW_WAR
	.align		4
.L_8093:
        /*0080*/ 	.byte	0x04, 0x36
        /*0082*/ 	.short	(.L_8095 - .L_8094)
.L_8094:
        /*0084*/ 	.word	0x00000008
.L_8095:


//--------------------- .nv.info._ZN2at6native18elementwise_kernelILi128ELi4EZNS0_15gpu_kernel_implINS0_13BinaryFunctorIN3c104HalfES5_S5_ZZZNS0_19maximum_kernel_cudaERNS_18TensorIteratorBaseEENKUlvE0_clEvENKUlvE1_clEvEUlS5_S5_E_EEEEvS7_RKT_EUliE_EEviT1_ --------------------------
	.section	.nv.info._ZN2at6native18elementwise_kernelILi128ELi4EZNS0_15gpu_kernel_implINS0_13BinaryFunctorIN3c104HalfES5_S5_ZZZNS0_19maximum_kernel_cudaERNS_18TensorIteratorBaseEENKUlvE0_clEvENKUlvE1_clEvEUlS5_S5_E_EEEEvS7_RKT_EUliE_EEviT1_,"",@"SHT_CUDA_INFO"
	.sectionflags	@""
	.align	4


	//----- nvinfo : EIATTR_CUDA_API_VERSION
	.align		4
        /*0000*/ 	.byte	0x04, 0x37
        /*0002*/ 	.short	(.L_8097 - .L_8096)
.L_8096:
        /*0004*/ 	.word	0x00000082


	//----- nvinfo : EIATTR_KPARAM_INFO
	.align		4
.L_8097:
        /*0008*/ 	.byte	0x04, 0x17
        /*000a*/ 	.short	(.L_8099 - .L_8098)
.L_8098:
        /*000c*/ 	.word	0x00000000
        /*0010*/ 	.short	0x0001
        /*0012*/ 	.short	0x0008
        /*0014*/ 	.byte	0x00, 0xf0, 0x21, 0x0a


	//----- nvinfo : EIATTR_KPARAM_INFO
	.align		4
.L_8099:
        /*0018*/ 	.byte	0x04, 0x17
        /*001a*/ 	.short	(.L_8101 - .L_8100)
.L_8100:
        /*001c*/ 	.word	0x00000000
        /*0020*/ 	.short	0x0000
        /*0022*/ 	.short	0x0000
        /*0024*/ 	.byte	0x00, 0xf0, 0x11, 0x00


	//----- nvinfo : EIATTR_SPARSE_MMA_MASK
	.align		4
.L_8101:
        /*0028*/ 	.byte	0x03, 0x50
        /*002a*/ 	.short	0x0000


	//----- nvinfo : EIATTR_MAXREG_COUNT
	.align		4
        /*002c*/ 	.byte	0x03, 0x1b
        /*002e*/ 	.short	0x0080


	//----- nvinfo : EIATTR_EXTERNS
	.align		4
        /*0030*/ 	.byte	0x04, 0x0f
        /*0032*/ 	.short	(.L_8103 - .L_8102)


	//   ....[0]....
	.align		4
.L_8102:
        /*0034*/ 	.word	index@(__assertfail)


	//----- nvinfo : EIATTR_MERCURY_ISA_VERSION
	.align		4
.L_8103:
        /*0038*/ 	.byte	0x03, 0x5f
        /*003a*/ 	.short	0x0101


	//----- nvinfo : EIATTR_VRC_CTA_INIT_COUNT
	.align		4
        /*003c*/ 	.byte	0x02, 0x4a
	.zero		1
	.zero		1


	//----- nvinfo : EIATTR_SYSCALL_OFFSETS
	.align		4
        /*0040*/ 	.byte	0x04, 0x46
        /*0042*/ 	.short	(.L_8105 - .L_8104)


	//   ....[0]....
.L_8104:
        /*0044*/ 	.word	0x00002600


	//   ....[1]....
        /*0048*/ 	.word	0x00003580


	//   ....[2]....
        /*004c*/ 	.word	0x00004510


	//   ....[3]....
        /*0050*/ 	.word	0x00006cb0


	//   ....[4]....
        /*0054*/ 	.word	0x00007c20


	//   ....[5]....
        /*0058*/ 	.word	0x000089e0


	//   ....[6]....
        /*005c*/ 	.word	0x0000b290


	//   ....[7]....
        /*0060*/ 	.word	0x0000c200


	//   ....[8]....
        /*0064*/ 	.word	0x0000cfc0


	//   ....[9]....
        /*0068*/ 	.word	0x0000f890


	//   ....[10]....
        /*006c*/ 	.word	0x00010800


	//   ....[11]....
        /*0070*/ 	.word	0x00011590


	//----- nvinfo : EIATTR_EXIT_INSTR_OFFSETS
	.align		4
.L_8105:
        /*0074*/ 	.byte	0x04, 0x1c
        /*0076*/ 	.short	(.L_8107 - .L_8106)


	//   ....[0]....
.L_8106:
        /*0078*/ 	.word	0x0000d2a0


	//   ....[1]....
        /*007c*/ 	.word	0x00010a30


	//   ....[2]....
        /*0080*/ 	.word	0x00010a70


	//   ....[3]....
        /*0084*/ 	.word	0x00010b10


	//   ....[4]....
        /*0088*/ 	.word	0x00010b50


	//   ....[5]....
        /*008c*/ 	.word	0x00010b90


	//   ....[6]....
        /*0090*/ 	.word	0x00010c20


	//   ....[7]....
        /*0094*/ 	.word	0x00010c40


	//   ....[8]....
        /*0098*/ 	.word	0x00010ce0


	//   ....[9]....
        /*009c*/ 	.word	0x00010d30


	//   ....[10]....
        /*00a0*/ 	.word	0x00010d80


	//   ....[11]....
        /*00a4*/ 	.word	0x00010e60


	//   ....[12]....
        /*00a8*/ 	.word	0x00010fd0


	//   ....[13]....
        /*00ac*/ 	.word	0x00011140


	//   ....[14]....
        /*00b0*/ 	.word	0x000112a0


	//   ....[15]....
        /*00b4*/ 	.word	0x000112e0


	//   ....[16]....
        /*00b8*/ 	.word	0x00011320


	//   ....[17]....
        /*00bc*/ 	.word	0x000113d0


	//   ....[18]....
        /*00c0*/ 	.word	0x00011430


	//   ....[19]....
        /*00c4*/ 	.word	0x000115a0


	//   ....[20]....
        /*00c8*/ 	.word	0x000116b0


	//   ....[21]....
        /*00cc*/ 	.word	0x000117f0


	//   ....[22]....
        /*00d0*/ 	.word	0x00011830


	//----- nvinfo : EIATTR_MAX_THREADS
	.align		4
.L_8107:
        /*00d4*/ 	.byte	0x04, 0x05
        /*00d6*/ 	.short	(.L_8109 - .L_8108)
.L_8108:
        /*00d8*/ 	.word	0x00000080
        /*00dc*/ 	.word	0x00000001
        /*00e0*/ 	.word	0x00000001


	//----- nvinfo : EIATTR_CRS_STACK_SIZE
	.align		4
.L_8109:
        /*00e4*/ 	.byte	0x04, 0x1e
        /*00e6*/ 	.short	(.L_8111 - .L_8110)
.L_8110:
        /*00e8*/ 	.word	0x00000000


	//----- nvinfo : EIATTR_CBANK_PARAM_SIZE
	.align		4
.L_8111:
        /*00ec*/ 	.byte	0x03, 0x19
        /*00ee*/ 	.short	0x0290


	//----- nvinfo : EIATTR_PARAM_CBANK
	.align		4
        /*00f0*/ 	.byte	0x04, 0x0a
        /*00f2*/ 	.short	(.L_8113 - .L_8112)
	.align		4
.L_8112:
        /*00f4*/ 	.word	index@(.nv.constant0._ZN2at6native18elementwise_kernelILi128ELi4EZNS0_15gpu_kernel_implINS0_13BinaryFunctorIN3c104HalfES5_S5_ZZZNS0_19maximum_kernel_cudaERNS_18TensorIteratorBaseEENKUlvE0_clEvENKUlvE1_clEvEUlS5_S5_E_EEEEvS7_RKT_EUliE_EEviT1_)
        /*00f8*/ 	.short	0x0380
        /*00fa*/ 	.short	0x0290


	//----- nvinfo : EIATTR_SW_WAR
	.align		4
.L_8113:
        /*00fc*/ 	.byte	0x04, 0x36
        /*00fe*/ 	.short	(.L_8115 - .L_8114)
.L_8114:
        /*0100*/ 	.word	0x00000008
.L_8115:


//--------------------- .nv.info._ZN2at6native27unrolled_elementwise_kernelINS0_13BinaryFunctorIN3c104HalfES4_S4_ZZZNS0_19maximum_kernel_cudaERNS_18TensorIteratorBaseEENKUlvE0_clEvENKUlvE1_clEvEUlS4_S4_E_EESt5arrayIPcLm3EELi4E23TrivialOffsetCalculatorILi2EjESE_ILi1EjENS0_6memory12LoadWithCastILi2EEENSH_13StoreWithCastILi1EEEEEviT_T0_T2_T3_T4_T5_ --------------------------
	.section	.nv.info._ZN2at6native27unrolled_elementwise_kernelINS0_13BinaryFunctorIN3c104HalfES4_S4_ZZZNS0_19maximum_kernel_cudaERNS_18TensorIteratorBaseEENKUlvE0_clEvENKUlvE1_clEvEUlS4_S4_E_EESt5arrayIPcLm3EELi4E23TrivialOffsetCalculatorILi2EjESE_ILi1EjENS0_6memory12LoadWithCastILi2EEENSH_13StoreWithCastILi1EEEEEviT_T0_T2_T3_T4_T5_,"",@"SHT_CUDA_INFO"
	.sectionflags	@""
	.align	4


	//----- nvinfo : EIATTR_CUDA_API_VERSION
	.align		4
        /*0000*/ 	.byte	0x04, 0x37
        /*0002*/ 	.short	(.L_8117 - .L_8116)
.L_8116:
        /*0004*/ 	.word	0x00000082


	//----- nvinfo : EIATTR_KPARAM_INFO
	.align		4
.L_8117:
        /*0008*/ 	.byte	0x04, 0x17
        /*000a*/ 	.short	(.L_8119 - .L_8118)
.L_8118:
        /*000c*/ 	.word	0x00000000
        /*0010*/ 	.short	0x0006
        /*0012*/ 	.short	0x0030
        /*0014*/ 	.byte	0x00, 0xf0, 0x21, 0x00


	//----- nvinfo : EIATTR_KPARAM_INFO
	.align		4
.L_8119:
        /*0018*/ 	.byte	0x04, 0x17
        /*001a*/ 	.short	(.L_8121 - .L_8120)
.L_8120:
        /*001c*/ 	.word	0x00000000
        /*0020*/ 	.short	0x0005
        /*0022*/ 	.short	0x0024
        /*0024*/ 	.byte	0x00, 0xf0, 0x31, 0x00


	//----- nvinfo : EIATTR_KPARAM_INFO
	.align		4
.L_8121:
        /*0028*/ 	.byte	0x04, 0x17
        /*002a*/ 	.short	(.L_8123 - .L_8122)
.L_8122:
        /*002c*/ 	.word	0x00000000
        /*0030*/ 	.short	0x0004
        /*0032*/ 	.short	0x0021
        /*0034*/ 	.byte	0x00, 0xf0, 0x05, 0x00


	//----- nvinfo : EIATTR_KPARAM_INFO
	.align		4
.L_8123:
        /*0038*/ 	.byte	0x04, 0x17
        /*003a*/ 	.short	(.L_8125 - .L_8124)
.L_8124:
        /*003c*/ 	.word	0x00000000
        /*0040*/ 	.short	0x0003
        /*0042*/ 	.short	0x0020
        /*0044*/ 	.byte	0x00, 0xf0, 0x05, 0x00


	//----- nvinfo : EIATTR_KPARAM_INFO
	.align		4
.L_8125:
        /*0048*/ 	.byte	0x04, 0x17
        /*004a*/ 	.short	(.L_8127 - .L_8126)
.L_8126:
        /*004c*/ 	.word	0x00000000
        /*0050*/ 	.short	0x0002
        /*0052*/ 	.short	0x0008
        /*0054*/ 	.byte	0x00, 0xf0, 0x61, 0x00


	//----- nvinfo : EIATTR_KPARAM_INFO
	.align		4
.L_8127:
        /*0058*/ 	.byte	0x04, 0x17
        /*005a*/ 	.short	(.L_8129 - .L_8128)
.L_8128:
        /*005c*/ 	.word	0x00000000
        /*0060*/ 	.short	0x0001
        /*0062*/ 	.short	0x0004
        /*0064*/ 	.byte	0x00, 0xf0, 0x05, 0x00


	//----- nvinfo : EIATTR_KPARAM_INFO
	.align		4
.L_8129:
        /*0068*/ 	.byte	0x04, 0x17
        /*006a*/ 	.short	(.L_8131 - .L_8130)
.L_8130:
        /*006c*/ 	.word	0x00000000
        /*0070*/ 	.short	0x0000
        /*0072*/ 	.short	0x0000
        /*0074*/ 	.byte	0x00, 0xf0, 0x11, 0x00


	//----- nvinfo : EIATTR_SPARSE_MMA_MASK
	.align		4
.L_8131:
        /*0078*/ 	.byte	0x03, 0x50
        /*007a*/ 	.short	0x0000


	//----- nvinfo : EIATTR_MAXREG_COUNT
	.align		4
        /*007c*/ 	.byte	0x03, 0x1b
        /*007e*/ 	.short	0x00ff


	//----- nvinfo : EIATTR_EXTERNS
	.align		4
        /*0080*/ 	.byte	0x04, 0x0f
        /*0082*/ 	.short	(.L_8133 - .L_8132)


	//   ....[0]....
	.align		4
.L_8132:
        /*0084*/ 	.word	index@(__assertfail)


	//----- nvinfo : EIATTR_MERCURY_ISA_VERSION
	.align		4
.L_8133:
        /*0088*/ 	.byte	0x03, 0x5f
        /*008a*/ 	.short	0x0101


	//----- nvinfo : EIATTR_VRC_CTA_INIT_COUNT
	.align		4
        /*008c*/ 	.byte	0x02, 0x4a
	.zero		1
	.zero		1


	//----- nvinfo : EIATTR_SYSCALL_OFFSETS
	.align		4
        /*0090*/ 	.byte	0x04, 0x46
        /*0092*/ 	.short	(.L_8135 - .L_8134)


	//   ....[0]....
.L_8134:
        /*0094*/ 	.word	0x00000ff0


	//   ....[1]....
        /*0098*/ 	.word	0x00002070


	//   ....[2]....
        /*009c*/ 	.word	0x00003230


	//   ....[3]....
        /*00a0*/ 	.word	0x000042b0


	//   ....[4]....
        /*00a4*/ 	.word	0x000053b0


	//   ....[5]....
        /*00a8*/ 	.word	0x00006440


	//   ....[6]....
        /*00ac*/ 	.word	0x00007540


	//   ....[7]....
        /*00b0*/ 	.word	0x000084f0


	//   ....[8]....
        /*00b4*/ 	.word	0x00009830


	//   ....[9]....
        /*00b8*/ 	.word	0x0000a6f0


	//   ....[10]....
        /*00bc*/ 	.word	0x0000b670


	//   ....[11]....
        /*00c0*/ 	.word	0x0000c5f0


	//----- nvinfo : EIATTR_EXIT_INSTR_OFFSETS
	.align		4
.L_8135:
        /*00c4*/ 	.byte	0x04, 0x1c
        /*00c6*/ 	.short	(.L_8137 - .L_8136)


	//   ....[0]....
.L_8136:
        /*00c8*/ 	.word	0x0000b940


	//   ....[1]....
        /*00cc*/ 	.word	0x0000ba90


	//   ....[2]....
        /*00d0*/ 	.word	0x0000bad0


	//   ....[3]....
        /*00d4*/ 	.word	0x0000bb70


	//   ....[4]....
        /*00d8*/ 	.word	0x0000bbb0


	//   ....[5]....
        /*00dc*/ 	.word	0x0000bbf0


	//   ....[6]....
        /*00e0*/ 	.word	0x0000bc80


	//   ....[7]....
        /*00e4*/ 	.word	0x0000bca0


	//   ....[8]....
        /*00e8*/ 	.word	0x0000bd40


	//   ....[9]....
        /*00ec*/ 	.word	0x0000bd90


	//   ....[10]....
        /*00f0*/ 	.word	0x0000bde0


	//   ....[11]....
        /*00f4*/ 	.word	0x0000bec0


	//   ....[12]....
        /*00f8*/ 	.word	0x0000c030


	//   ....[13]....
        /*00fc*/ 	.word	0x0000c1a0


	//   ....[14]....
        /*0100*/ 	.word	0x0000c300


	//   ....[15]....
        /*0104*/ 	.word	0x0000c340


	//   ....[16]....
        /*0108*/ 	.word	0x0000c380


	//   ....[17]....
        /*010c*/ 	.word	0x0000c430


	//   ....[18]....
        /*0110*/ 	.word	0x0000c490


	//   ....[19]....
        /*0114*/ 	.word	0x0000c600


	//   ....[20]....
        /*0118*/ 	.word	0x0000c710


	//   ....[21]....
        /*011c*/ 	.word	0x0000c850


	//   ....[22]....
        /*0120*/ 	.word	0x0000c890


	//----- nvinfo : EIATTR_MAX_THREADS
	.align		4
.L_8137:
        /*0124*/ 	.byte	0x04, 0x05
        /*0126*/ 	.short	(.L_8139 - .L_8138)
.L_8138:
        /*0128*/ 	.word	0x00000080
        /*012c*/ 	.word	0x00000001
        /*0130*/ 	.word	0x00000001


	//----- nvinfo : EIATTR_CRS_STACK_SIZE
	.align		4
.L_8139:
        /*0134*/ 	.byte	0x04, 0x1e
        /*0136*/ 	.short	(.L_8141 - .L_8140)
.L_8140:
        /*0138*/ 	.word	0x00000000


	//----- nvinfo : EIATTR_CBANK_PARAM_SIZE
	.align		4
.L_8141:
        /*013c*/ 	.byte	0x03, 0x19
        /*013e*/ 	.short	0x0038


	//----- nvinfo : EIATTR_PARAM_CBANK
	.align		4
        /*0140*/ 	.byte	0x04, 0x0a
        /*0142*/ 	.short	(.L_8143 - .L_8142)
	.align		4
.L_8142:
        /*0144*/ 	.word	index@(.nv.constant0._ZN2at6native27unrolled_elementwise_kernelINS0_13BinaryFunctorIN3c104HalfES4_S4_ZZZNS0_19maximum_kernel_cudaERNS_18TensorIteratorBaseEENKUlvE0_clEvENKUlvE1_clEvEUlS4_S4_E_EESt5arrayIPcLm3EELi4E23TrivialOffsetCalculatorILi2EjESE_ILi1EjENS0_6memory12LoadWithCastILi2EEENSH_13StoreWithCastILi1EEEEEviT_T0_T2_T3_T4_T5_)
        /*0148*/ 	.short	0x0380
        /*014a*/ 	.short	0x0038


	//----- nvinfo : EIATTR_SW_WAR
	.align		4
.L_8143:
        /*014c*/ 	.byte	0x04, 0x36
        /*014e*/ 	.short	(.L_8145 - .L_8144)
.L_8144:
        /*0150*/ 	.word	0x00000008
.L_8145:


//--------------------- .nv.info._ZN2at6native18elementwise_kernelILi128ELi4EZNS0_22gpu_kernel_impl_nocastINS0_13BinaryFunctorIN3c104HalfES5_S5_ZZZNS0_19maximum_kernel_cudaERNS_18TensorIteratorBaseEENKUlvE0_clEvENKUlvE1_clEvEUlS5_S5_E_EEEEvS7_RKT_EUliE_EEviT1_ --------------------------
	.section	.nv.info._ZN2at6native18elementwise_kernelILi128ELi4EZNS0_22gpu_kernel_impl_nocastINS0_13BinaryFunctorIN3c104HalfES5_S5_ZZZNS0_19maximum_kernel_cudaERNS_18TensorIteratorBaseEENKUlvE0_clEvENKUlvE1_clEvEUlS5_S5_E_EEEEvS7_RKT_EUliE_EEviT1_,"",@"SHT_CUDA_INFO"
	.sectionflags	@""
	.align	4


	//----- nvinfo : EIATTR_CUDA_API_VERSION
	.align		4
        /*0000*/ 	.byte	0x04, 0x37
        /*0002*/ 	.short	(.L_8147 - .L_8146)
.L_8146:
        /*0004*/ 	.word	0x00000082


	//----- nvinfo : EIATTR_KPARAM_INFO
	.align		4
.L_8147:
        /*0008*/ 	.byte	0x04, 0x17
        /*000a*/ 	.short	(.L_8149 - .L_8148)
.L_8148:
        /*000c*/ 	.word	0x00000000
        /*0010*/ 	.short	0x0001
        /*0012*/ 	.short	0x0008
        /*0014*/ 	.byte	0x00, 0xf0, 0x21, 0x0a


	//----- nvinfo : EIATTR_KPARAM_INFO
	.align		4
.L_8149:
        /*0018*/ 	.byte	0x04, 0x17
        /*001a*/ 	.short	(.L_8151 - .L_8150)
.L_8150:
        /*001c*/ 	.word	0x00000000
        /*0020*/ 	.short	0x0000
        /*0022*/ 	.short	0x0000
        /*0024*/ 	.byte	0x00, 0xf0, 0x11, 0x00


	//----- nvinfo : EIATTR_SPARSE_MMA_MASK
	.align		4
.L_8151:
        /*0028*/ 	.byte	0x03, 0x50
        /*002a*/ 	.short	0x0000


	//----- nvinfo : EIATTR_MAXREG_COUNT
	.align		4
        /*002c*/ 	.byte	0x03, 0x1b
        /*002e*/ 	.short	0x0080


	//----- nvinfo : EIATTR_MERCURY_ISA_VERSION
	.align		4
        /*0030*/ 	.byte	0x03, 0x5f
        /*0032*/ 	.short	0x0101


	//----- nvinfo : EIATTR_VRC_CTA_INIT_COUNT
	.align		4
        /*0034*/ 	.byte	0x02, 0x4a
	.zero		1
	.zero		1


	//----- nvinfo : EIATTR_EXIT_INSTR_OFFSETS
	.align		4
        /*0038*/ 	.byte	0x04, 0x1c
        /*003a*/ 	.short	(.L_8153 - .L_8152)


	//   ....[0]....
.L_8152:
        /*003c*/ 	.word	0x00000450


	//   ....[1]....
        /*0040*/ 	.word	0x00000540


	//   ....[2]....
        /*0044*/ 	.word	0x00004bd0


	//   ....[3]....
        /*0048*/ 	.word	0x000062f0


	//----- nvinfo : EIATTR_MAX_THREADS
	.align		4
.L_8153:
        /*004c*/ 	.byte	0x04, 0x05
        /*004e*/ 	.short	(.L_8155 - .L_8154)
.L_8154:
        /*0050*/ 	.word	0x00000080
        /*0054*/ 	.word	0x00000001
        /*0058*/ 	.word	0x00000001


	//----- nvinfo : EIATTR_CRS_STACK_SIZE
	.align		4
.L_8155:
        /*005c*/ 	.byte	0x04, 0x1e
        /*005e*/ 	.short	(.L_8157 - .L_8156)
.L_8156:
        /*0060*/ 	.word	0x00000000


	//----- nvinfo : EIATTR_CBANK_PARAM_SIZE
	.align		4
.L_8157:
        /*0064*/ 	.byte	0x03, 0x19
        /*0066*/ 	.short	0x0290


	//----- nvinfo : EIATTR_PARAM_CBANK
	.align		4
        /*0068*/ 	.byte	0x04, 0x0a
        /*006a*/ 	.short	(.L_8159 - .L_8158)
	.align		4
.L_8158:
        /*006c*/ 	.word	index@(.nv.constant0._ZN2at6native18elementwise_kernelILi128ELi4EZNS0_22gpu_kernel_impl_nocastINS0_13BinaryFunctorIN3c104HalfES5_S5_ZZZNS0_19maximum_kernel_cudaERNS_18TensorIteratorBaseEENKUlvE0_clEvENKUlvE1_clEvEUlS5_S5_E_EEEEvS7_RKT_EUliE_EEviT1_)
        /*0070*/ 	.short	0x0380
        /*0072*/ 	.short	0x0290


	//----- nvinfo : EIATTR_SW_WAR
	.align		4
.L_8159:
        /*0074*/ 	.byte	0x04, 0x36
        /*0076*/ 	.short	(.L_8161 - .L_8160)
.L_8160:
        /*0078*/ 	.word	0x00000008
.L_8161:


//--------------------- .nv.info._ZN2at6native27unrolled_elementwise_kernelINS0_13BinaryFunctorIN3c104HalfES4_S4_ZZZNS0_19maximum_kernel_cudaERNS_18TensorIteratorBaseEENKUlvE0_clEvENKUlvE1_clEvEUlS4_S4_E_EESt5arrayIPcLm3EELi4E23TrivialOffsetCalculatorILi2EjESE_ILi1EjENS0_6memory15LoadWithoutCastENSH_16StoreWithoutCastEEEviT_T0_T2_T3_T4_T5_ --------------------------
	.section	.nv.info._ZN2at6native27unrolled_elementwise_kernelINS0_13BinaryFunctorIN3c104HalfES4_S4_ZZZNS0_19maximum_kernel_cudaERNS_18TensorIteratorBaseEENKUlvE0_clEvENKUlvE1_clEvEUlS4_S4_E_EESt5arrayIPcLm3EELi4E23TrivialOffsetCalculatorILi2EjESE_ILi1EjENS0_6memory15LoadWithoutCastENSH_16StoreWithoutCastEEEviT_T0_T2_T3_T4_T5_,"",@"SHT_CUDA_INFO"
	.sectionflags	@""
	.align	4


	//----- nvinfo : EIATTR_CUDA_API_VERSION
	.align		4
        /*0000*/ 	.byte	0x04, 0x37
        /*0002*/ 	.short	(.L_8163 - .L_8162)
.L_8162:
        /*0004*/ 	.word	0x00000082


	//----- nvinfo : EIATTR_KPARAM_INFO
	.align		4
.L_8163:
        /*0008*/ 	.byte	0x04, 0x17
        /*000a*/ 	.short	(.L_8165 - .L_8164)
.L_8164:
        /*000c*/ 	.word	0x00000000
        /*0010*/ 	.short	0x0006
        /*0012*/ 	.short	0x0023
        /*0014*/ 	.byte	0x00, 0xf0, 0x05, 0x00


	//----- nvinfo : EIATTR_KPARAM_INFO
	.align		4
.L_8165:
        /*0018*/ 	.byte	0x04, 0x17
        /*001a*/ 	.short	(.L_8167 - .L_8166)
.L_8166:
        /*001c*/ 	.word	0x00000000
        /*0020*/ 	.short	0x0005
        /*0022*/ 	.short	0x0022
        /*0024*/ 	.byte	0x00, 0xf0, 0x05, 0x00


	//----- nvinfo : EIATTR_KPARAM_INFO
	.align		4
.L_8167:
        /*0028*/ 	.byte	0x04, 0x17
        /*002a*/ 	.short	(.L_8169 - .L_8168)
.L_8168:
        /*002c*/ 	.word	0x00000000
        /*0030*/ 	.short	0x0004
        /*0032*/ 	.short	0x0021
        /*0034*/ 	.byte	0x00, 0xf0, 0x05, 0x00


	//----- nvinfo : EIATTR_KPARAM_INFO
	.align		4
.L_8169:
        /*0038*/ 	.byte	0x04, 0x17
        /*003a*/ 	.short	(.L_8171 - .L_8170)
.L_8170:
        /*003c*/ 	.word	0x00000000
        /*0040*/ 	.short	0x0003
        /*0042*/ 	.short	0x0020
        /*0044*/ 	.byte	0x00, 0xf0, 0x05, 0x00


	//----- nvinfo : EIATTR_KPARAM_INFO
	.align		4
.L_8171:
        /*0048*/ 	.byte	0x04, 0x17
        /*004a*/ 	.short	(.L_8173 - .L_8172)
.L_8172:
        /*004c*/ 	.word	0x00000000
        /*0050*/ 	.short	0x0002
        /*0052*/ 	.short	0x0008
        /*0054*/ 	.byte	0x00, 0xf0, 0x61, 0x00


	//----- nvinfo : EIATTR_KPARAM_INFO
	.align		4
.L_8173:
        /*0058*/ 	.byte	0x04, 0x17
        /*005a*/ 	.short	(.L_8175 - .L_8174)
.L_8174:
        /*005c*/ 	.word	0x00000000
        /*0060*/ 	.short	0x0001
        /*0062*/ 	.short	0x0004
        /*0064*/ 	.byte	0x00, 0xf0, 0x05, 0x00


	//----- nvinfo : EIATTR_KPARAM_INFO
	.align		4
.L_8175:
        /*0068*/ 	.byte	0x04, 0x17
        /*006a*/ 	.short	(.L_8177 - .L_8176)
.L_8176:
        /*006c*/ 	.word	0x00000000
        /*0070*/ 	.short	0x0000
        /*0072*/ 	.short	0x0000
        /*0074*/ 	.byte	0x00, 0xf0, 0x11, 0x00


	//----- nvinfo : EIATTR_SPARSE_MMA_MASK
	.align		4
.L_8177:
        /*0078*/ 	.byte	0x03, 0x50
        /*007a*/ 	.short	0x0000


	//----- nvinfo : EIATTR_MAXREG_COUNT
	.align		4
        /*007c*/ 	.byte	0x03, 0x1b
        /*007e*/ 	.short	0x00ff


	//----- nvinfo : EIATTR_MERCURY_ISA_VERSION
	.align		4
        /*0080*/ 	.byte	0x03, 0x5f
        /*0082*/ 	.short	0x0101


	//----- nvinfo : EIATTR_VRC_CTA_INIT_COUNT
	.align		4
        /*0084*/ 	.byte	0x02, 0x4a
	.zero		1
	.zero		1


	//----- nvinfo : EIATTR_EXIT_INSTR_OFFSETS
	.align		4
        /*0088*/ 	.byte	0x04, 0x1c
        /*008a*/ 	.short	(.L_8179 - .L_8178)


	//   ....[0]....
.L_8178:
        /*008c*/ 	.word	0x000007d0


	//   ....[1]....
        /*0090*/ 	.word	0x00000820


	//----- nvinfo : EIATTR_MAX_THREADS
	.align		4
.L_8179:
        /*0094*/ 	.byte	0x04, 0x05
        /*0096*/ 	.short	(.L_8181 - .L_8180)
.L_8180:
        /*0098*/ 	.word	0x00000080
        /*009c*/ 	.word	0x00000001
        /*00a0*/ 	.word	0x00000001


	//----- nvinfo : EIATTR_CRS_STACK_SIZE
	.align		4
.L_8181:
        /*00a4*/ 	.byte	0x04, 0x1e
        /*00a6*/ 	.short	(.L_8183 - .L_8182)
.L_8182:
        /*00a8*/ 	.word	0x00000000


	//----- nvinfo : EIATTR_CBANK_PARAM_SIZE
	.align		4
.L_8183:
        /*00ac*/ 	.byte	0x03, 0x19
        /*00ae*/ 	.short	0x0024


	//----- nvinfo : EIATTR_PARAM_CBANK
	.align		4
        /*00b0*/ 	.byte	0x04, 0x0a
        /*00b2*/ 	.short	(.L_8185 - .L_8184)
	.align		4
.L_8184:
        /*00b4*/ 	.word	index@(.nv.constant0._ZN2at6native27unrolled_elementwise_kernelINS0_13BinaryFunctorIN3c104HalfES4_S4_ZZZNS0_19maximum_kernel_cudaERNS_18TensorIteratorBaseEENKUlvE0_clEvENKUlvE1_clEvEUlS4_S4_E_EESt5arrayIPcLm3EELi4E23TrivialOffsetCalculatorILi2EjESE_ILi1EjENS0_6memory15LoadWithoutCastENSH_16StoreWithoutCastEEEviT_T0_T2_T3_T4_T5_)
        /*00b8*/ 	.short	0x0380
        /*00ba*/ 	.short	0x0024


	//----- nvinfo : EIATTR_SW_WAR
	.align		4
.L_8185:
        /*00bc*/ 	.byte	0x04, 0x36
        /*00be*/ 	.short	(.L_8187 - .L_8186)
.L_8186:
        /*00c0*/ 	.word	0x00000008
.L_8187:


//--------------------- .nv.info._ZN2at6native29vectorized_elementwise_kernelILi2ENS0_13BinaryFunctorIN3c104HalfES4_S4_ZZZNS0_19maximum_kernel_cudaERNS_18TensorIteratorBaseEENKUlvE0_clEvENKUlvE1_clEvEUlS4_S4_E_EESt5arrayIPcLm3EEEEviT0_T1_ --------------------------
	.section	.nv.info._ZN2at6native29vectorized_elementwise_kernelILi2ENS0_13BinaryFunctorIN3c104HalfES4_S4_ZZZNS0_19maximum_kernel_cudaERNS_18TensorIteratorBaseEENKUlvE0_clEvENKUlvE1_clEvEUlS4_S4_E_EESt5arrayIPcLm3EEEEviT0_T1_,"",@"SHT_CUDA_INFO"
	.sectionflags	@""
	.align	4


	//----- nvinfo : EIATTR_CUDA_API_VERSION
	.align		4
        /*0000*/ 	.byte	0x04, 0x37
        /*0002*/ 	.short	(.L_8189 - .L_8188)
.L_8188:
        /*0004*/ 	.word	0x00000082


	//----- nvinfo : EIATTR_KPARAM_INFO
	.align		4
.L_8189:
        /*0008*/ 	.byte	0x04, 0x17
        /*000a*/ 	.short	(.L_8191 - .L_8190)
.L_8190:
        /*000c*/ 	.word	0x00000000
        /*0010*/ 	.short	0x0002
        /*0012*/ 	.short	0x0008
        /*0014*/ 	.byte	0x00, 0xf0, 0x61, 0x00


	//----- nvinfo : EIATTR_KPARAM_INFO
	.align		4
.L_8191:
        /*0018*/ 	.byte	0x04, 0x17
        /*001a*/ 	.short	(.L_8193 - .L_8192)
.L_8192:
        /*001c*/ 	.word	0x00000000
        /*0020*/ 	.short	0x0001
        /*0022*/ 	.short	0x0004
        /*0024*/ 	.byte	0x00, 0xf0, 0x05, 0x00


	//----- nvinfo : EIATTR_KPARAM_INFO
	.align		4
.L_8193:
        /*0028*/ 	.byte	0x04, 0x17
        /*002a*/ 	.short	(.L_8195 - .L_8194)
.L_8194:
        /*002c*/ 	.word	0x00000000
        /*0030*/ 	.short	0x0000
        /*0032*/ 	.short	0x0000
        /*0034*/ 	.byte	0x00, 0xf0, 0x11, 0x00


	//----- nvinfo : EIATTR_SPARSE_MMA_MASK
	.align		4
.L_8195:
        /*0038*/ 	.byte	0x03, 0x50
        /*003a*/ 	.short	0x0000


	//----- nvinfo : EIATTR_MAXREG_COUNT
	.align		4
        /*003c*/ 	.byte	0x03, 0x1b
        /*003e*/ 	.short	0x00ff


	//----- nvinfo : EIATTR_MERCURY_ISA_VERSION
	.align		4
        /*0040*/ 	.byte	0x03, 0x5f
        /*0042*/ 	.short	0x0101


	//----- nvinfo : EIATTR_VRC_CTA_INIT_COUNT
	.align		4
        /*0044*/ 	.byte	0x02, 0x4a
	.zero		1
	.zero		1


	//----- nvinfo : EIATTR_EXIT_INSTR_OFFSETS
	.align		4
        /*0048*/ 	.byte	0x04, 0x1c
        /*004a*/ 	.short	(.L_8197 - .L_8196)


	//   ....[0]....
.L_8196:
        /*004c*/ 	.word	0x00001050


	//   ....[1]....
        /*0050*/ 	.word	0x000010a0


	//   ....[2]....
        /*0054*/ 	.word	0x000017d0


	//----- nvinfo : EIATTR_MAX_THREADS
	.align		4
.L_8197:
        /*0058*/ 	.byte	0x04, 0x05
        /*005a*/ 	.short	(.L_8199 - .L_8198)
.L_8198:
        /*005c*/ 	.word	0x00000080
        /*0060*/ 	.word	0x00000001
        /*0064*/ 	.word	0x00000001


	//----- nvinfo : EIATTR_CRS_STACK_SIZE
	.align		4
.L_8199:
        /*0068*/ 	.byte	0x04, 0x1e
        /*006a*/ 	.short	(.L_8201 - .L_8200)
.L_8200:
        /*006c*/ 	.word	0x00000000


	//----- nvinfo : EIATTR_CBANK_PARAM_SIZE
	.align		4
.L_8201:
        /*0070*/ 	.byte	0x03, 0x19
        /*0072*/ 	.short	0x0020


	//----- nvinfo : EIATTR_PARAM_CBANK
	.align		4
        /*0074*/ 	.byte	0x04, 0x0a
        /*0076*/ 	.short	(.L_8203 - .L_8202)
	.align		4
.L_8202:
        /*0078*/ 	.word	index@(.nv.constant0._ZN2at6native29vectorized_elementwise_kernelILi2ENS0_13BinaryFunctorIN3c104HalfES4_S4_ZZZNS0_19maximum_kernel_cudaERNS_18TensorIteratorBaseEENKUlvE0_clEvENKUlvE1_clEvEUlS4_S4_E_EESt5arrayIPcLm3EEEEviT0_T1_)
        /*007c*/ 	.short	0x0380
        /*007e*/ 	.short	0x0020


	//----- nvinfo : EIATTR_SW_WAR
	.align		4
.L_8203:
        /*0080*/ 	.byte	0x04, 0x36
        /*0082*/ 	.short	(.L_8205 - .L_8204)
.L_8204:
        /*0084*/ 	.word	0x00000008
.L_8205:


//--------------------- .nv.info._ZN2at6native29vectorized_elementwise_kernelILi4ENS0_13BinaryFunctorIN3c104HalfES4_S4_ZZZNS0_19maximum_kernel_cudaERNS_18TensorIteratorBaseEENKUlvE0_clEvENKUlvE1_clEvEUlS4_S4_E_EESt5arrayIPcLm3EEEEviT0_T1_ --------------------------
	.section	.nv.info._ZN2at6native29vectorized_elementwise_kernelILi4ENS0_13BinaryFunctorIN3c104HalfES4_S4_ZZZNS0_19maximum_kernel_cudaERNS_18TensorIteratorBaseEENKUlvE0_clEvENKUlvE1_clEvEUlS4_S4_E_EESt5arrayIPcLm3EEEEviT0_T1_,"",@"SHT_CUDA_INFO"
	.sectionflags	@""
	.align	4


	//----- nvinfo : EIATTR_CUDA_API_VERSION
	.align		4
        /*0000*/ 	.byte	0x04, 0x37
        /*0002*/ 	.short	(.L_8207 - .L_8206)
.L_8206:
        /*0004*/ 	.word	0x00000082


	//----- nvinfo : EIATTR_KPARAM_INFO
	.align		4
.L_8207:
        /*0008*/ 	.byte	0x04, 0x17
        /*000a*/ 	.short	(.L_8209 - .L_8208)
.L_8208:
        /*000c*/ 	.word	0x00000000
        /*0010*/ 	.short	0x0002
        /*0012*/ 	.short	0x0008
        /*0014*/ 	.byte	0x00, 0xf0, 0x61, 0x00


	//----- nvinfo : EIATTR_KPARAM_INFO
	.align		4
.L_8209:
        /*0018*/ 	.byte	0x04, 0x17
        /*001a*/ 	.short	(.L_8211 - .L_8210)
.L_8210:
        /*001c*/ 	.word	0x00000000
        /*0020*/ 	.short	0x0001
        /*0022*/ 	.short	0x0004
        /*0024*/ 	.byte	0x00, 0xf0, 0x05, 0x00


	//----- nvinfo : EIATTR_KPARAM_INFO
	.align		4
.L_8211:
        /*0028*/ 	.byte	0x04, 0x17
        /*002a*/ 	.short	(.L_8213 - .L_8212)
.L_8212:
        /*002c*/ 	.word	0x00000000
        /*0030*/ 	.short	0x0000
        /*0032*/ 	.short	0x0000
        /*0034*/ 	.byte	0x00, 0xf0, 0x11, 0x00


	//----- nvinfo : EIATTR_SPARSE_MMA_MASK
	.align		4
.L_8213:
        /*0038*/ 	.byte	0x03, 0x50
        /*003a*/ 	.short	0x0000


	//----- nvinfo : EIATTR_MAXREG_COUNT
	.align		4
        /*003c*/ 	.byte	0x03, 0x1b
        /*003e*/ 	.short	0x00ff


	//----- nvinfo : EIATTR_MERCURY_ISA_VERSION
	.align		4
        /*0040*/ 	.byte	0x03, 0x5f
        /*0042*/ 	.short	0x0101


	//----- nvinfo : EIATTR_VRC_CTA_INIT_COUNT
	.align		4
        /*0044*/ 	.byte	0x02, 0x4a
	.zero		1
	.zero		1


	//----- nvinfo : EIATTR_EXIT_INSTR_OFFSETS
	.align		4
        /*0048*/ 	.byte	0x04, 0x1c
        /*004a*/ 	.short	(.L_8215 - .L_8214)


	//   ....[0]....
.L_8214:
        /*004c*/ 	.word	0x00001050


	//   ....[1]....
        /*0050*/ 	.word	0x000010a0


	//   ....[2]....
        /*0054*/ 	.word	0x00001750


	//----- nvinfo : EIATTR_MAX_THREADS
	.align		4
.L_8215:
        /*0058*/ 	.byte	0x04, 0x05
        /*005a*/ 	.short	(.L_8217 - .L_8216)
.L_8216:
        /*005c*/ 	.word	0x00000080
        /*0060*/ 	.word	0x00000001
        /*0064*/ 	.word	0x00000001


	//----- nvinfo : EIATTR_CRS_STACK_SIZE
	.align		4
.L_8217:
        /*0068*/ 	.byte	0x04, 0x1e
        /*006a*/ 	.short	(.L_8219 - .L_8218)
.L_8218:
        /*006c*/ 	.word	0x00000000


	//----- nvinfo : EIATTR_CBANK_PARAM_SIZE
	.align		4
.L_8219:
        /*0070*/ 	.byte	0x03, 0x19
        /*0072*/ 	.short	0x0020


	//----- nvinfo : EIATTR_PARAM_CBANK
	.align		4
        /*0074*/ 	.byte	0x04, 0x0a
        /*0076*/ 	.short	(.L_8221 - .L_8220)
	.align		4
.L_8220:
        /*0078*/ 	.word	index@(.nv.constant0._ZN2at6native29vectorized_elementwise_kernelILi4ENS0_13BinaryFunctorIN3c104HalfES4_S4_ZZZNS0_19maximum_kernel_cudaERNS_18TensorIteratorBaseEENKUlvE0_clEvENKUlvE1_clEvEUlS4_S4_E_EESt5arrayIPcLm3EEEEviT0_T1_)
        /*007c*/ 	.short	0x0380
        /*007e*/ 	.short	0x0020


	//----- nvinfo : EIATTR_SW_WAR
	.align		4
.L_8221:
        /*0080*/ 	.byte	0x04, 0x36
        /*0082*/ 	.short	(.L_8223 - .L_8222)
.L_8222:
        /*0084*/ 	.word	0x00000008
.L_8223:


//--------------------- .nv.info._ZN2at6native29vectorized_elementwise_kernelILi8ENS0_13BinaryFunctorIN3c104HalfES4_S4_ZZZNS0_19maximum_kernel_cudaERNS_18TensorIteratorBaseEENKUlvE0_clEvENKUlvE1_clEvEUlS4_S4_E_EESt5arrayIPcLm3EEEEviT0_T1_ --------------------------
	.section	.nv.info._ZN2at6native29vectorized_elementwise_kernelILi8ENS0_13BinaryFunctorIN3c104HalfES4_S4_ZZZNS0_19maximum_kernel_cudaERNS_18TensorIteratorBaseEENKUlvE0_clEvENKUlvE1_clEvEUlS4_S4_E_EESt5arrayIPcLm3EEEEviT0_T1_,"",@"SHT_CUDA_INFO"
	.sectionflags	@""
	.align	4


	//----- nvinfo : EIATTR_CUDA_API_VERSION
	.align		4
        /*0000*/ 	.byte	0x04, 0x37
        /*0002*/ 	.short	(.L_8225 - .L_8224)
.L_8224:
        /*0004*/ 	.word	0x00000082


	//----- nvinfo : EIATTR_KPARAM_INFO
	.align		4
.L_8225:
        /*0008*/ 	.byte	0x04, 0x17
        /*000a*/ 	.short	(.L_8227 - .L_8226)
.L_8226:
        /*000c*/ 	.word	0x00000000
        /*0010*/ 	.short	0x0002
        /*0012*/ 	.short	0x0008
        /*0014*/ 	.byte	0x00, 0xf0, 0x61, 0x00


	//----- nvinfo : EIATTR_KPARAM_INFO
	.align		4
.L_8227:
        /*0018*/ 	.byte	0x04, 0x17
        /*001a*/ 	.short	(.L_8229 - .L_8228)
.L_8228:
        /*001c*/ 	.word	0x00000000
        /*0020*/ 	.short	0x0001
        /*0022*/ 	.short	0x0004
        /*0024*/ 	.byte	0x00, 0xf0, 0x05, 0x00


	//----- nvinfo : EIATTR_KPARAM_INFO
	.align		4
.L_8229:
        /*0028*/ 	.byte	0x04, 0x17
        /*002a*/ 	.short	(.L_8231 - .L_8230)
.L_8230:
        /*002c*/ 	.word	0x00000000
        /*0030*/ 	.short	0x0000
        /*0032*/ 	.short	0x0000
        /*0034*/ 	.byte	0x00, 0xf0, 0x11, 0x00


	//----- nvinfo : EIATTR_SPARSE_MMA_MASK
	.align		4
.L_8231:
        /*0038*/ 	.byte	0x03, 0x50
        /*003a*/ 	.short	0x0000


	//----- nvinfo : EIATTR_MAXREG_COUNT
	.align		4
        /*003c*/ 	.byte	0x03, 0x1b
        /*003e*/ 	.short	0x00ff


	//----- nvinfo : EIATTR_MERCURY_ISA_VERSION
	.align		4
        /*0040*/ 	.byte	0x03, 0x5f
        /*0042*/ 	.short	0x0101


	//----- nvinfo : EIATTR_VRC_CTA_INIT_COUNT
	.align		4
        /*0044*/ 	.byte	0x02, 0x4a
	.zero		1
	.zero		1


	//----- nvinfo : EIATTR_EXIT_INSTR_OFFSETS
	.align		4
        /*0048*/ 	.byte	0x04, 0x1c
        /*004a*/ 	.short	(.L_8233 - .L_8232)


	//   ....[0]....
.L_8232:
        /*004c*/ 	.word	0x00001050


	//   ....[1]....
        /*0050*/ 	.word	0x000010a0


	//   ....[2]....
        /*0054*/ 	.word	0x00001710


	//----- nvinfo : EIATTR_MAX_THREADS
	.align		4
.L_8233:
        /*0058*/ 	.byte	0x04, 0x05
        /*005a*/ 	.short	(.L_8235 - .L_8234)
.L_8234:
        /*005c*/ 	.word	0x00000080
        /*0060*/ 	.word	0x00000001
        /*0064*/ 	.word	0x00000001


	//----- nvinfo : EIATTR_CRS_STACK_SIZE
	.align		4
.L_8235:
        /*0068*/ 	.byte	0x04, 0x1e
        /*006a*/ 	.short	(.L_8237 - .L_8236)
.L_8236:
        /*006c*/ 	.word	0x00000000


	//----- nvinfo : EIATTR_CBANK_PARAM_SIZE
	.align		4
.L_8237:
        /*0070*/ 	.byte	0x03, 0x19
        /*0072*/ 	.short	0x0020


	//----- nvinfo : EIATTR_PARAM_CBANK
	.align		4
        /*0074*/ 	.byte	0x04, 0x0a
        /*0076*/ 	.short	(.L_8239 - .L_8238)
	.align		4
.L_8238:
        /*0078*/ 	.word	index@(.nv.constant0._ZN2at6native29vectorized_elementwise_kernelILi8ENS0_13BinaryFunctorIN3c104HalfES4_S4_ZZZNS0_19maximum_kernel_cudaERNS_18TensorIteratorBaseEENKUlvE0_clEvENKUlvE1_clEvEUlS4_S4_E_EESt5arrayIPcLm3EEEEviT0_T1_)
        /*007c*/ 	.short	0x0380
        /*007e*/ 	.short	0x0020


	//----- nvinfo : EIATTR_SW_WAR
	.align		4
.L_8239:
        /*0080*/ 	.byte	0x04, 0x36
        /*0082*/ 	.short	(.L_8241 - .L_8240)
.L_8240:
        /*0084*/ 	.word	0x00000008
.L_8241:


//--------------------- .nv.info._ZN2at6native18elementwise_kernelILi128ELi4EZNS0_15gpu_kernel_implINS0_13AUnaryFunctorIfffZZZNS0_19maximum_kernel_cudaERNS_18TensorIteratorBaseEENKUlvE0_clEvENKUlvE0_clEvEUlffE_EEEEvS5_RKT_EUliE_EEviT1_ --------------------------
	.section	.nv.info._ZN2at6native18elementwise_kernelILi128ELi4EZNS0_15gpu_kernel_implINS0_13AUnaryFunctorIfffZZZNS0_19maximum_kernel_cudaERNS_18TensorIteratorBaseEENKUlvE0_clEvENKUlvE0_clEvEUlffE_EEEEvS5_RKT_EUliE_EEviT1_,"",@"SHT_CUDA_INFO"
	.sectionflags	@""
	.align	4


	//----- nvinfo : EIATTR_CUDA_API_VERSION
	.align		4
        /*0000*/ 	.byte	0x04, 0x37
        /*0002*/ 	.short	(.L_8243 - .L_8242)
.L_8242:
        /*0004*/ 	.word	0x00000082


	//----- nvinfo : EIATTR_KPARAM_INFO
	.align		4
.L_8243:
        /*0008*/ 	.byte	0x04, 0x17
        /*000a*/ 	.short	(.L_8245 - .L_8244)
.L_8244:
        /*000c*/ 	.word	0x00000000
        /*0010*/ 	.short	0x0001
        /*0012*/ 	.short	0x0008
        /*0014*/ 	.byte	0x00, 0xf0, 0x81, 0x08


	//----- nvinfo : EIATTR_KPARAM_INFO
	.align		4
.L_8245:
        /*0018*/ 	.byte	0x04, 0x17
        /*001a*/ 	.short	(.L_8247 - .L_8246)
.L_8246:
        /*001c*/ 	.word	0x00000000
        /*0020*/ 	.short	0x0000
        /*0022*/ 	.short	0x0000
        /*0024*/ 	.byte	0x00, 0xf0, 0x11, 0x00


	//----- nvinfo : EIATTR_SPARSE_MMA_MASK
	.align		4
.L_8247:
        /*0028*/ 	.byte	0x03, 0x50
        /*002a*/ 	.short	0x0000


	//----- nvinfo : EIATTR_MAXREG_COUNT
	.align		4
        /*002c*/ 	.byte	0x03, 0x1b
        /*002e*/ 	.short	0x0080


	//----- nvinfo : EIATTR_EXTERNS
	.align		4
        /*0030*/ 	.byte	0x04, 0x0f
        /*0032*/ 	.short	(.L_8249 - .L_8248)


	//   ....[0]....
	.align		4
.L_8248:
        /*0034*/ 	.word	index@(__assertfail)


	//----- nvinfo : EIATTR_MERCURY_ISA_VERSION
	.align		4
.L_8249:
        /*0038*/ 	.byte	0x03, 0x5f
        /*003a*/ 	.short	0x0101


	//----- nvinfo : EIATTR_VRC_CTA_INIT_COUNT
	.align		4
        /*003c*/ 	.byte	0x02, 0x4a
	.zero		1
	.zero		1


	//----- nvinfo : EIATTR_SYSCALL_OFFSETS
	.align		4
        /*0040*/ 	.byte	0x04, 0x46
        /*0042*/ 	.short	(.L_8251 - .L_8250)


	//   ....[0]....
.L_8250:
        /*0044*/ 	.word	0x000020d0


	//   ....[1]....
        /*0048*/ 	.word	0x00002f00


	//   ....[2]....
        /*004c*/ 	.word	0x00005110


	//   ....[3]....
        /*0050*/ 	.word	0x00005da0


	//   ....[4]....
        /*0054*/ 	.word	0x000080c0


	//   ....[5]....
        /*0058*/ 	.word	0x00008d50


	//   ....[6]....
        /*005c*/ 	.word	0x0000b080


	//   ....[7]....
        /*0060*/ 	.word	0x0000bce0


	//----- nvinfo : EIATTR_EXIT_INSTR_OFFSETS
	.align		4
.L_8251:
        /*0064*/ 	.byte	0x04, 0x1c
        /*0066*/ 	.short	(.L_8253 - .L_8252)


	//   ....[0]....
.L_8252:
        /*0068*/ 	.word	0x00009000


	//   ....[1]....
        /*006c*/ 	.word	0x0000b260


	//   ....[2]....
        /*0070*/ 	.word	0x0000b2a0


	//   ....[3]....
        /*0074*/ 	.word	0x0000b330


	//   ....[4]....
        /*0078*/ 	.word	0x0000b360


	//   ....[5]....
        /*007c*/ 	.word	0x0000b390


	//   ....[6]....
        /*0080*/ 	.word	0x0000b410


	//   ....[7]....
        /*0084*/ 	.word	0x0000b440


	//   ....[8]....
        /*0088*/ 	.word	0x0000b4d0


	//   ....[9]....
        /*008c*/ 	.word	0x0000b510


	//   ....[10]....
        /*0090*/ 	.word	0x0000b550


	//   ....[11]....
        /*0094*/ 	.word	0x0000b620


	//   ....[12]....
        /*0098*/ 	.word	0x0000b780


	//   ....[13]....
        /*009c*/ 	.word	0x0000b8e0


	//   ....[14]....
        /*00a0*/ 	.word	0x0000ba30


	//   ....[15]....
        /*00a4*/ 	.word	0x0000ba60


	//   ....[16]....
        /*00a8*/ 	.word	0x0000ba90


	//   ....[17]....
        /*00ac*/ 	.word	0x0000bb30


	//   ....[18]....
        /*00b0*/ 	.word	0x0000bb80


	//   ....[19]....
        /*00b4*/ 	.word	0x0000bcf0


	//   ....[20]....
        /*00b8*/ 	.word	0x0000bdf0


	//   ....[21]....
        /*00bc*/ 	.word	0x0000bf20


	//   ....[22]....
        /*00c0*/ 	.word	0x0000bf50


	//----- nvinfo : EIATTR_MAX_THREADS
	.align		4
.L_8253:
        /*00c4*/ 	.byte	0x04, 0x05
        /*00c6*/ 	.short	(.L_8255 - .L_8254)
.L_8254:
        /*00c8*/ 	.word	0x00000080
        /*00cc*/ 	.word	0x00000001
        /*00d0*/ 	.word	0x00000001


	//----- nvinfo : EIATTR_CRS_STACK_SIZE
	.align		4
.L_8255:
        /*00d4*/ 	.byte	0x04, 0x1e
        /*00d6*/ 	.short	(.L_8257 - .L_8256)
.L_8256:
        /*00d8*/ 	.word	0x00000000


	//----- nvinfo : EIATTR_CBANK_PARAM_SIZE
	.align		4
.L_8257:
        /*00dc*/ 	.byte	0x03, 0x19
        /*00de*/ 	.short	0x0228


	//----- nvinfo : EIATTR_PARAM_CBANK
	.align		4
        /*00e0*/ 	.byte	0x04, 0x0a
        /*00e2*/ 	.short	(.L_8259 - .L_8258)
	.align		4
.L_8258:
        /*00e4*/ 	.word	index@(.nv.constant0._ZN2at6native18elementwise_kernelILi128ELi4EZNS0_15gpu_kernel_implINS0_13AUnaryFunctorIfffZZZNS0_19maximum_kernel_cudaERNS_18TensorIteratorBaseEENKUlvE0_clEvENKUlvE0_clEvEUlffE_EEEEvS5_RKT_EUliE_EEviT1_)
        /*00e8*/ 	.short	0x0380
        /*00ea*/ 	.short	0x0228


	//----- nvinfo : EIATTR_SW_WAR
	.align		4
.L_8259:
        /*00ec*/ 	.byte	0x04, 0x36
        /*00ee*/ 	.short	(.L_8261 - .L_8260)
.L_8260:
        /*00f0*/ 	.word	0x00000008
.L_8261:


//--------------------- .nv.info._ZN2at6native27unrolled_elementwise_kernelINS0_13AUnaryFunctorIfffZZZNS0_19maximum_kernel_cudaERNS_18TensorIteratorBaseEENKUlvE0_clEvENKUlvE0_clEvEUlffE_EESt5arrayIPcLm2EELi4E23TrivialOffsetCalculatorILi1EjESD_NS0_6memory12LoadWithCastILi1EEENSE_13StoreWithCastILi1EEEEEviT_T0_T2_T3_T4_T5_ --------------------------
	.section	.nv.info._ZN2at6native27unrolled_elementwise_kernelINS0_13AUnaryFunctorIfffZZZNS0_19maximum_kernel_cudaERNS_18TensorIteratorBaseEENKUlvE0_clEvENKUlvE0_clEvEUlffE_EESt5arrayIPcLm2EELi4E23TrivialOffsetCalculatorILi1EjESD_NS0_6memory12LoadWithCastILi1EEENSE_13StoreWithCastILi1EEEEEviT_T0_T2_T3_T4_T5_,"",@"SHT_CUDA_INFO"
	.sectionflags	@""
	.align	4


	//----- nvinfo : EIATTR_CUDA_API_VERSION
	.align		4
        /*0000*/ 	.byte	0x04, 0x37
        /*0002*/ 	.short	(.L_8263 - .L_8262)
.L_8262:
        /*0004*/ 	.word	0x00000082


	//----- nvinfo : EIATTR_KPARAM_INFO
	.align		4
.L_8263:
        /*0008*/ 	.byte	0x04, 0x17
        /*000a*/ 	.short	(.L_8265 - .L_8264)
.L_8264:
        /*000c*/ 	.word	0x00000000
        /*0010*/ 	.short	0x0006
        /*0012*/ 	.short	0x002c
        /*0014*/ 	.byte	0x00, 0xf0, 0x21, 0x00


	//----- nvinfo : EIATTR_KPARAM_INFO
	.align		4
.L_8265:
        /*0018*/ 	.byte	0x04, 0x17
        /*001a*/ 	.short	(.L_8267 - .L_8266)
.L_8266:
        /*001c*/ 	.word	0x00000000
        /*0020*/ 	.short	0x0005
        /*0022*/ 	.short	0x0024
        /*0024*/ 	.byte	0x00, 0xf0, 0x21, 0x00


	//----- nvinfo : EIATTR_KPARAM_INFO
	.align		4
.L_8267:
        /*0028*/ 	.byte	0x04, 0x17
        /*002a*/ 	.short	(.L_8269 - .L_8268)
.L_8268:
        /*002c*/ 	.word	0x00000000
        /*0030*/ 	.short	0x0004
        /*0032*/ 	.short	0x0021
        /*0034*/ 	.byte	0x00, 0xf0, 0x05, 0x00


	//----- nvinfo : EIATTR_KPARAM_INFO
	.align		4
.L_8269:
        /*0038*/ 	.byte	0x04, 0x17
        /*003a*/ 	.short	(.L_8271 - .L_8270)
.L_8270:
        /*003c*/ 	.word	0x00000000
        /*0040*/ 	.short	0x0003
        /*0042*/ 	.short	0x0020
        /*0044*/ 	.byte	0x00, 0xf0, 0x05, 0x00


	//----- nvinfo : EIATTR_KPARAM_INFO
	.align		4
.L_8271:
        /*0048*/ 	.byte	0x04, 0x17
        /*004a*/ 	.short	(.L_8273 - .L_8272)
.L_8272:
        /*004c*/ 	.word	0x00000000
        /*0050*/ 	.short	0x0002
        /*0052*/ 	.short	0x0010
        /*0054*/ 	.byte	0x00, 0xf0, 0x41, 0x00


	//----- nvinfo : EIATTR_KPARAM_INFO
	.align		4
.L_8273:
        /*0058*/ 	.byte	0x04, 0x17
        /*005a*/ 	.short	(.L_8275 - .L_8274)
.L_8274:
        /*005c*/ 	.word	0x00000000
        /*0060*/ 	.short	0x0001
        /*0062*/ 	.short	0x0004
        /*0064*/ 	.byte	0x00, 0xf0, 0x21, 0x00


	//----- nvinfo : EIATTR_KPARAM_INFO
	.align		4
.L_8275:
        /*0068*/ 	.byte	0x04, 0x17
        /*006a*/ 	.short	(.L_8277 - .L_8276)
.L_8276:
        /*006c*/ 	.word	0x00000000
        /*0070*/ 	.short	0x0000
        /*0072*/ 	.short	0x0000
        /*0074*/ 	.byte	0x00, 0xf0, 0x11, 0x00


	//----- nvinfo : EIATTR_SPARSE_MMA_MASK
	.align		4
.L_8277:
        /*0078*/ 	.byte	0x03, 0x50
        /*007a*/ 	.short	0x0000


	//----- nvinfo : EIATTR_MAXREG_COUNT
	.align		4
        /*007c*/ 	.byte	0x03, 0x1b
        /*007e*/ 	.short	0x00ff


	//----- nvinfo : EIATTR_EXTERNS
	.align		4
        /*0080*/ 	.byte	0x04, 0x0f
        /*0082*/ 	.short	(.L_8279 - .L_8278)


	//   ....[0]....
	.align		4
.L_8278:
        /*0084*/ 	.word	index@(__assertfail)


	//----- nvinfo : EIATTR_MERCURY_ISA_VERSION
	.align		4
.L_8279:
        /*0088*/ 	.byte	0x03, 0x5f
        /*008a*/ 	.short	0x0101


	//----- nvinfo : EIATTR_VRC_CTA_INIT_COUNT
	.align		4
        /*008c*/ 	.byte	0x02, 0x4a
	.zero		1
	.zero		1


	//----- nvinfo : EIATTR_SYSCALL_OFFSETS
	.align		4
        /*0090*/ 	.byte	0x04, 0x46
        /*0092*/ 	.short	(.L_8281 - .L_8280)


	//   ....[0]....
.L_8280:
        /*0094*/ 	.word	0x00000df0


	//   ....[1]....
        /*0098*/ 	.word	0x00001cf0


	//   ....[2]....
        /*009c*/ 	.word	0x00002b70


	//   ....[3]....
        /*00a0*/ 	.word	0x000039c0


	//   ....[4]....
        /*00a4*/ 	.word	0x000048c0


	//   ....[5]....
        /*00a8*/ 	.word	0x00005620


	//   ....[6]....
        /*00ac*/ 	.word	0x000064a0


	//   ....[7]....
        /*00b0*/ 	.word	0x00007300


	//----- nvinfo : EIATTR_EXIT_INSTR_OFFSETS
	.align		4
.L_8281:
        /*00b4*/ 	.byte	0x04, 0x1c
        /*00b6*/ 	.short	(.L_8283 - .L_8282)


	//   ....[0]....
.L_8282:
        /*00b8*/ 	.word	0x00006740


	//   ....[1]....
        /*00bc*/ 	.word	0x00006880


	//   ....[2]....
        /*00c0*/ 	.word	0x000068c0


	//   ....[3]....
        /*00c4*/ 	.word	0x00006950


	//   ....[4]....
        /*00c8*/ 	.word	0x00006980


	//   ....[5]....
        /*00cc*/ 	.word	0x000069b0


	//   ....[6]....
        /*00d0*/ 	.word	0x00006a30


	//   ....[7]....
        /*00d4*/ 	.word	0x00006a60


	//   ....[8]....
        /*00d8*/ 	.word	0x00006af0


	//   ....[9]....
        /*00dc*/ 	.word	0x00006b30


	//   ....[10]....
        /*00e0*/ 	.word	0x00006b70


	//   ....[11]....
        /*00e4*/ 	.word	0x00006c40


	//   ....[12]....
        /*00e8*/ 	.word	0x00006da0


	//   ....[13]....
        /*00ec*/ 	.word	0x00006f00


	//   ....[14]....
        /*00f0*/ 	.word	0x00007050


	//   ....[15]....
        /*00f4*/ 	.word	0x00007080


	//   ....[16]....
        /*00f8*/ 	.word	0x000070b0


	//   ....[17]....
        /*00fc*/ 	.word	0x00007150


	//   ....[18]....
        /*0100*/ 	.word	0x000071a0


	//   ....[19]....
        /*0104*/ 	.word	0x00007310


	//   ....[20]....
        /*0108*/ 	.word	0x00007410


	//   ....[21]....
        /*010c*/ 	.word	0x00007540


	//   ....[22]....
        /*0110*/ 	.word	0x00007570


	//----- nvinfo : EIATTR_MAX_THREADS
	.align		4
.L_8283:
        /*0114*/ 	.byte	0x04, 0x05
        /*0116*/ 	.short	(.L_8285 - .L_8284)
.L_8284:
        /*0118*/ 	.word	0x00000080
        /*011c*/ 	.word	0x00000001
        /*0120*/ 	.word	0x00000001


	//----- nvinfo : EIATTR_CRS_STACK_SIZE
	.align		4
.L_8285:
        /*0124*/ 	.byte	0x04, 0x1e
        /*0126*/ 	.short	(.L_8287 - .L_8286)
.L_8286:
        /*0128*/ 	.word	0x00000000


	//----- nvinfo : EIATTR_CBANK_PARAM_SIZE
	.align		4
.L_8287:
        /*012c*/ 	.byte	0x03, 0x19
        /*012e*/ 	.short	0x0034


	//----- nvinfo : EIATTR_PARAM_CBANK
	.align		4
        /*0130*/ 	.byte	0x04, 0x0a
        /*0132*/ 	.short	(.L_8289 - .L_8288)
	.align		4
.L_8288:
        /*0134*/ 	.word	index@(.nv.constant0._ZN2at6native27unrolled_elementwise_kernelINS0_13AUnaryFunctorIfffZZZNS0_19maximum_kernel_cudaERNS_18TensorIteratorBaseEENKUlvE0_clEvENKUlvE0_clEvEUlffE_EESt5arrayIPcLm2EELi4E23TrivialOffsetCalculatorILi1EjESD_NS0_6memory12LoadWithCastILi1EEENSE_13StoreWithCastILi1EEEEEviT_T0_T2_T3_T4_T5_)
        /*0138*/ 	.short	0x0380
        /*013a*/ 	.short	0x0034


	//----- nvinfo : EIATTR_SW_WAR
	.align		4
.L_8289:
        /*013c*/ 	.byte	0x04, 0x36
        /*013e*/ 	.short	(.L_8291 - .L_8290)
.L_8290:
        /*0140*/ 	.word	0x00000008
.L_8291:


//--------------------- .nv.info._ZN2at6native18elementwise_kernelILi128ELi2EZNS0_22gpu_kernel_impl_nocastINS0_13AUnaryFunctorIfffZZZNS0_19maximum_kernel_cudaERNS_18TensorIteratorBaseEENKUlvE0_clEvENKUlvE0_clEvEUlffE_EEEEvS5_RKT_EUliE_EEviT1_ --------------------------
	.section	.nv.info._ZN2at6native18elementwise_kernelILi128ELi2EZNS0_22gpu_kernel_impl_nocastINS0_13AUnaryFunctorIfffZZZNS0_19maximum_kernel_cudaERNS_18TensorIteratorBaseEENKUlvE0_clEvENKUlvE0_clEvEUlffE_EEEEvS5_RKT_EUliE_EEviT1_,"",@"SHT_CUDA_INFO"
	.sectionflags	@""
	.align	4


	//----- nvinfo : EIATTR_CUDA_API_VERSION
	.align		4
        /*0000*/ 	.byte	0x04, 0x37
        /*0002*/ 	.short	(.L_8293 - .L_8292)
.L_8292:
        /*0004*/ 	.word	0x00000082


	//----- nvinfo : EIATTR_KPARAM_INFO
	.align		4
.L_8293:
        /*0008*/ 	.byte	0x04, 0x17
        /*000a*/ 	.short	(.L_8295 - .L_8294)
.L_8294:
        /*000c*/ 	.word	0x00000000
        /*0010*/ 	.short	0x0001
        /*0012*/ 	.short	0x0008
        /*0014*/ 	.byte	0x00, 0xf0, 0x61, 0x08


	//----- nvinfo : EIATTR_KPARAM_INFO
	.align		4
.L_8295:
        /*0018*/ 	.byte	0x04, 0x17
        /*001a*/ 	.short	(.L_8297 - .L_8296)
.L_8296:
        /*001c*/ 	.word	0x00000000
        /*0020*/ 	.short	0x0000
        /*0022*/ 	.short	0x0000
        /*0024*/ 	.byte	0x00, 0xf0, 0x11, 0x00


	//----- nvinfo : EIATTR_SPARSE_MMA_MASK
	.align		4
.L_8297:
        /*0028*/ 	.byte	0x03, 0x50
        /*002a*/ 	.short	0x0000


	//----- nvinfo : EIATTR_MAXREG_COUNT
	.align		4
        /*002c*/ 	.byte	0x03, 0x1b
        /*002e*/ 	.short	0x0080


	//----- nvinfo : EIATTR_MERCURY_ISA_VERSION
	.align		4
        /*0030*/ 	.byte	0x03, 0x5f
        /*0032*/ 	.short	0x0101


	//----- nvinfo : EIATTR_VRC_CTA_INIT_COUNT
	.align		4
        /*0034*/ 	.byte	0x02, 0x4a
	.zero		1
	.zero		1


	//----- nvinfo : EIATTR_EXIT_INSTR_OFFSETS
	.align		4
        /*0038*/ 	.byte	0x04, 0x1c
        /*003a*/ 	.short	(.L_8299 - .L_8298)


	//   ....[0]....
.L_8298:
        /*003c*/ 	.word	0x000000e0


	//   ....[1]....
        /*0040*/ 	.word	0x00000110


	//   ....[2]....
        /*0044*/ 	.word	0x000001f0


	//   ....[3]....
        /*0048*/ 	.word	0x00000260


	//   ....[4]....
        /*004c*/ 	.word	0x000014a0


	//   ....[5]....
        /*0050*/ 	.word	0x00002610


	//   ....[6]....
        /*0054*/ 	.word	0x000039e0


	//   ....[7]....
        /*0058*/ 	.word	0x00004d20


	//----- nvinfo : EIATTR_MAX_THREADS
	.align		4
.L_8299:
        /*005c*/ 	.byte	0x04, 0x05
        /*005e*/ 	.short	(.L_8301 - .L_8300)
.L_8300:
        /*0060*/ 	.word	0x00000080
        /*0064*/ 	.word	0x00000001
        /*0068*/ 	.word	0x00000001


	//----- nvinfo : EIATTR_CRS_STACK_SIZE
	.align		4
.L_8301:
        /*006c*/ 	.byte	0x04, 0x1e
        /*006e*/ 	.short	(.L_8303 - .L_8302)
.L_8302:
        /*0070*/ 	.word	0x00000000


	//----- nvinfo : EIATTR_CBANK_PARAM_SIZE
	.align		4
.L_8303:
        /*0074*/ 	.byte	0x03, 0x19
        /*0076*/ 	.short	0x0220


	//----- nvinfo : EIATTR_PARAM_CBANK
	.align		4
        /*0078*/ 	.byte	0x04, 0x0a
        /*007a*/ 	.short	(.L_8305 - .L_8304)
	.align		4
.L_8304:
        /*007c*/ 	.word	index@(.nv.constant0._ZN2at6native18elementwise_kernelILi128ELi2EZNS0_22gpu_kernel_impl_nocastINS0_13AUnaryFunctorIfffZZZNS0_19maximum_kernel_cudaERNS_18TensorIteratorBaseEENKUlvE0_clEvENKUlvE0_clEvEUlffE_EEEEvS5_RKT_EUliE_EEviT1_)
        /*0080*/ 	.short	0x0380
        /*0082*/ 	.short	0x0220


	//----- nvinfo : EIATTR_SW_WAR
	.align		4
.L_8305:
        /*0084*/ 	.byte	0x04, 0x36
        /*0086*/ 	.short	(.L_8307 - .L_8306)
.L_8306:
        /*0088*/ 	.word	0x00000008
.L_8307:


//--------------------- .nv.info._ZN2at6native27unrolled_elementwise_kernelINS0_13AUnaryFunctorIfffZZZNS0_19maximum_kernel_cudaERNS_18TensorIteratorBaseEENKUlvE0_clEvENKUlvE0_clEvEUlffE_EESt5arrayIPcLm2EELi4E23TrivialOffsetCalculatorILi1EjESD_NS0_6memory15LoadWithoutCastENSE_16StoreWithoutCastEEEviT_T0_T2_T3_T4_T5_ --------------------------
	.section	.nv.info._ZN2at6native27unrolled_elementwise_kernelINS0_13AUnaryFunctorIfffZZZNS0_19maximum_kernel_cudaERNS_18TensorIteratorBaseEENKUlvE0_clEvENKUlvE0_clEvEUlffE_EESt5arrayIPcLm2EELi4E23TrivialOffsetCalculatorILi1EjESD_NS0_6memory15LoadWithoutCastENSE_16StoreWithoutCastEEEviT_T0_T2_T3_T4_T5_,"",@"SHT_CUDA_INFO"
	.sectionflags	@""
	.align	4


	//----- nvinfo : EIATTR_CUDA_API_VERSION
	.align		4
        /*0000*/ 	.byte	0x04, 0x37
        /*0002*/ 	.short	(.L_8309 - .L_8308)
.L_8308:
        /*0004*/ 	.word	0x00000082


	//----- nvinfo : EIATTR_KPARAM_INFO
	.align		4
.L_8309:
        /*0008*/ 	.byte	0x04, 0x17
        /*000a*/ 	.short	(.L_8311 - .L_8310)
.L_8310:
        /*000c*/ 	.word	0x00000000
        /*0010*/ 	.short	0x0006
        /*0012*/ 	.short	0x0023
        /*0014*/ 	.byte	0x00, 0xf0, 0x05, 0x00


	//----- nvinfo : EIATTR_KPARAM_INFO
	.align		4
.L_8311:
        /*0018*/ 	.byte	0x04, 0x17
        /*001a*/ 	.short	(.L_8313 - .L_8312)
.L_8312:
        /*001c*/ 	.word	0x00000000
        /*0020*/ 	.short	0x0005
        /*0022*/ 	.short	0x0022
        /*0024*/ 	.byte	0x00, 0xf0, 0x05, 0x00


	//----- nvinfo : EIATTR_KPARAM_INFO
	.align		4
.L_8313:
        /*0028*/ 	.byte	0x04, 0x17
        /*002a*/ 	.short	(.L_8315 - .L_8314)
.L_8314:
        /*002c*/ 	.word	0x00000000
        /*0030*/ 	.short	0x0004
        /*0032*/ 	.short	0x0021
        /*0034*/ 	.byte	0x00, 0xf0, 0x05, 0x00


	//----- nvinfo : EIATTR_KPARAM_INFO
	.align		4
.L_8315:
        /*0038*/ 	.byte	0x04, 0x17
        /*003a*/ 	.short	(.L_8317 - .L_8316)
.L_8316:
        /*003c*/ 	.word	0x00000000
        /*0040*/ 	.short	0x0003
        /*0042*/ 	.short	0x0020
        /*0044*/ 	.byte	0x00, 0xf0, 0x05, 0x00


	//----- nvinfo : EIATTR_KPARAM_INFO
	.align		4
.L_8317:
        /*0048*/ 	.byte	0x04, 0x17
        /*004a*/ 	.short	(.L_8319 - .L_8318)
.L_8318:
        /*004c*/ 	.word	0x00000000
        /*0050*/ 	.short	0x0002
        /*0052*/ 	.short	0x0010
        /*0054*/ 	.byte	0x00, 0xf0, 0x41, 0x00


	//----- nvinfo : EIATTR_KPARAM_INFO
	.align		4
.L_8319:
        /*0058*/ 	.byte	0x04, 0x17
        /*005a*/ 	.short	(.L_8321 - .L_8320)
.L_8320:
        /*005c*/ 	.word	0x00000000
        /*0060*/ 	.short	0x0001
        /*0062*/ 	.short	0x0004
        /*0064*/ 	.byte	0x00, 0xf0, 0x21, 0x00


	//----- nvinfo : EIATTR_KPARAM_INFO
	.align		4
.L_8321:
        /*0068*/ 	.byte	0x04, 0x17
        /*006a*/ 	.short	(.L_8323 - .L_8322)
.L_8322:
        /*006c*/ 	.word	0x00000000
        /*0070*/ 	.short	0x0000
        /*0072*/ 	.short	0x0000
        /*0074*/ 	.byte	0x00, 0xf0, 0x11, 0x00


	//----- nvinfo : EIATTR_SPARSE_MMA_MASK
	.align		4
.L_8323:
        /*0078*/ 	.byte	0x03, 0x50
        /*007a*/ 	.short	0x0000


	//----- nvinfo : EIATTR_MAXREG_COUNT
	.align		4
        /*007c*/ 	.byte	0x03, 0x1b
        /*007e*/ 	.short	0x00ff


	//----- nvinfo : EIATTR_MERCURY_ISA_VERSION
	.align		4
        /*0080*/ 	.byte	0x03, 0x5f
        /*0082*/ 	.short	0x0101


	//----- nvinfo : EIATTR_VRC_CTA_INIT_COUNT
	.align		4
        /*0084*/ 	.byte	0x02, 0x4a
	.zero		1
	.zero		1


	//----- nvinfo : EIATTR_EXIT_INSTR_OFFSETS
	.align		4
        /*0088*/ 	.byte	0x04, 0x1c
        /*008a*/ 	.short	(.L_8325 - .L_8324)


	//   ....[0]....
.L_8324:
        /*008c*/ 	.word	0x00000520


	//   ....[1]....
        /*0090*/ 	.word	0x00000570


	//----- nvinfo : EIATTR_MAX_THREADS
	.align		4
.L_8325:
        /*0094*/ 	.byte	0x04, 0x05
        /*0096*/ 	.short	(.L_8327 - .L_8326)
.L_8326:
        /*0098*/ 	.word	0x00000080
        /*009c*/ 	.word	0x00000001
        /*00a0*/ 	.word	0x00000001


	//----- nvinfo : EIATTR_CRS_STACK_SIZE
	.align		4
.L_8327:
        /*00a4*/ 	.byte	0x04, 0x1e
        /*00a6*/ 	.short	(.L_8329 - .L_8328)
.L_8328:
        /*00a8*/ 	.word	0x00000000


	//----- nvinfo : EIATTR_CBANK_PARAM_SIZE
	.align		4
.L_8329:
        /*00ac*/ 	.byte	0x03, 0x19
        /*00ae*/ 	.short	0x0024


	//----- nvinfo : EIATTR_PARAM_CBANK
	.align		4
        /*00b0*/ 	.byte	0x04, 0x0a
        /*00b2*/ 	.short	(.L_8331 - .L_8330)
	.align		4
.L_8330:
        /*00b4*/ 	.word	index@(.nv.constant0._ZN2at6native27unrolled_elementwise_kernelINS0_13AUnaryFunctorIfffZZZNS0_19maximum_kernel_cudaERNS_18TensorIteratorBaseEENKUlvE0_clEvENKUlvE0_clEvEUlffE_EESt5arrayIPcLm2EELi4E23TrivialOffsetCalculatorILi1EjESD_NS0_6memory15LoadWithoutCastENSE_16StoreWithoutCastEEEviT_T0_T2_T3_T4_T5_)
        /*00b8*/ 	.short	0x0380
        /*00ba*/ 	.short	0x0024


	//----- nvinfo : EIATTR_SW_WAR
	.align		4
.L_8331:
        /*00bc*/ 	.byte	0x04, 0x36
        /*00be*/ 	.short	(.L_8333 - .L_8332)
.L_8332:
        /*00c0*/ 	.word	0x00000008
.L_8333:


//--------------------- .nv.info._ZN2at6native29vectorized_elementwise_kernelILi2ENS0_13AUnaryFunctorIfffZZZNS0_19maximum_kernel_cudaERNS_18TensorIteratorBaseEENKUlvE0_clEvENKUlvE0_clEvEUlffE_EESt5arrayIPcLm2EEEEviT0_T1_ --------------------------
	.section	.nv.info._ZN2at6native29vectorized_elementwise_kernelILi2ENS0_13AUnaryFunctorIfffZZZNS0_19maximum_kernel_cudaERNS_18TensorIteratorBaseEENKUlvE0_clEvENKUlvE0_clEvEUlffE_EESt5arrayIPcLm2EEEEviT0_T1_,"",@"SHT_CUDA_INFO"
	.sectionflags	@""
	.align	4


	//----- nvinfo : EIATTR_CUDA_API_VERSION
	.align		4
        /*0000*/ 	.byte	0x04, 0x37
        /*0002*/ 	.short	(.L_8335 - .L_8334)
.L_8334:
        /*0004*/ 	.word	0x00000082


	//----- nvinfo : EIATTR_KPARAM_INFO
	.align		4
.L_8335:
        /*0008*/ 	.byte	0x04, 0x17
        /*000a*/ 	.short	(.L_8337 - .L_8336)
.L_8336:
        /*000c*/ 	.word	0x00000000
        /*0010*/ 	.short	0x0002
        /*0012*/ 	.short	0x0010
        /*0014*/ 	.byte	0x00, 0xf0, 0x41, 0x00


	//----- nvinfo : EIATTR_KPARAM_INFO
	.align		4
.L_8337:
        /*0018*/ 	.byte	0x04, 0x17
        /*001a*/ 	.short	(.L_8339 - .L_8338)
.L_8338:
        /*001c*/ 	.word	0x00000000
        /*0020*/ 	.short	0x0001
        /*0022*/ 	.short	0x0004
        /*0024*/ 	.byte	0x00, 0xf0, 0x21, 0x00


	//----- nvinfo : EIATTR_KPARAM_INFO
	.align		4
.L_8339:
        /*0028*/ 	.byte	0x04, 0x17
        /*002a*/ 	.short	(.L_8341 - .L_8340)
.L_8340:
        /*002c*/ 	.word	0x00000000
        /*0030*/ 	.short	0x0000
        /*0032*/ 	.short	0x0000
        /*0034*/ 	.byte	0x00, 0xf0, 0x11, 0x00


	//----- nvinfo : EIATTR_SPARSE_MMA_MASK
	.align		4
.L_8341:
        /*0038*/ 	.byte	0x03, 0x50
        /*003a*/ 	.short	0x0000


	//----- nvinfo : EIATTR_MAXREG_COUNT
	.align		4
        /*003c*/ 	.byte	0x03, 0x1b
        /*003e*/ 	.short	0x00ff


	//----- nvinfo : EIATTR_MERCURY_ISA_VERSION
	.align		4
        /*0040*/ 	.byte	0x03, 0x5f
        /*0042*/ 	.short	0x0101


	//----- nvinfo : EIATTR_VRC_CTA_INIT_COUNT
	.align		4
        /*0044*/ 	.byte	0x02, 0x4a
	.zero		1
	.zero		1


	//----- nvinfo : EIATTR_EXIT_INSTR_OFFSETS
	.align		4
        /*0048*/ 	.byte	0x04, 0x1c
        /*004a*/ 	.short	(.L_8343 - .L_8342)


	//   ....[0]....
.L_8342:
        /*004c*/ 	.word	0x000009d0


	//   ....[1]....
        /*0050*/ 	.word	0x00000a20


	//   ....[2]....
        /*0054*/ 	.word	0x00000cc0


	//----- nvinfo : EIATTR_MAX_THREADS
	.align		4
.L_8343:
        /*0058*/ 	.byte	0x04, 0x05
        /*005a*/ 	.short	(.L_8345 - .L_8344)
.L_8344:
        /*005c*/ 	.word	0x00000080
        /*0060*/ 	.word	0x00000001
        /*0064*/ 	.word	0x00000001


	//----- nvinfo : EIATTR_CRS_STACK_SIZE
	.align		4
.L_8345:
        /*0068*/ 	.byte	0x04, 0x1e
        /*006a*/ 	.short	(.L_8347 - .L_8346)
.L_8346:
        /*006c*/ 	.word	0x00000000


	//----- nvinfo : EIATTR_CBANK_PARAM_SIZE
	.align		4
.L_8347:
        /*0070*/ 	.byte	0x03, 0x19
        /*0072*/ 	.short	0x0020


	//----- nvinfo : EIATTR_PARAM_CBANK
	.align		4
        /*0074*/ 	.byte	0x04, 0x0a
        /*0076*/ 	.short	(.L_8349 - .L_8348)
	.align		4
.L_8348:
        /*0078*/ 	.word	index@(.nv.constant0._ZN2at6native29vectorized_elementwise_kernelILi2ENS0_13AUnaryFunctorIfffZZZNS0_19maximum_kernel_cudaERNS_18TensorIteratorBaseEENKUlvE0_clEvENKUlvE0_clEvEUlffE_EESt5arrayIPcLm2EEEEviT0_T1_)
        /*007c*/ 	.short	0x0380
        /*007e*/ 	.short	0x0020


	//----- nvinfo : EIATTR_SW_WAR
	.align		4
.L_8349:
        /*0080*/ 	.byte	0x04, 0x36
        /*0082*/ 	.short	(.L_8351 - .L_8350)
.L_8350:
        /*0084*/ 	.word	0x00000008
.L_8351:


//--------------------- .nv.info._ZN2at6native29vectorized_elementwise_kernelILi4ENS0_13AUnaryFunctorIfffZZZNS0_19maximum_kernel_cudaERNS_18TensorIteratorBaseEENKUlvE0_clEvENKUlvE0_clEvEUlffE_EESt5arrayIPcLm2EEEEviT0_T1_ --------------------------
	.section	.nv.info._ZN2at6native29vectorized_elementwise_kernelILi4ENS0_13AUnaryFunctorIfffZZZNS0_19maximum_kernel_cudaERNS_18TensorIteratorBaseEENKUlvE0_clEvENKUlvE0_clEvEUlffE_EESt5arrayIPcLm2EEEEviT0_T1_,"",@"SHT_CUDA_INFO"
	.sectionflags	@""
	.align	4


	//----- nvinfo : EIATTR_CUDA_API_VERSION
	.align		4
        /*0000*/ 	.byte	0x04, 0x37
        /*0002*/ 	.short	(.L_8353 - .L_8352)
.L_8352:
        /*0004*/ 	.word	0x00000082


	//----- nvinfo : EIATTR_KPARAM_INFO
	.align		4
.L_8353:
        /*0008*/ 	.byte	0x04, 0x17
        /*000a*/ 	.short	(.L_8355 - .L_8354)
.L_8354:
        /*000c*/ 	.word	0x00000000
        /*0010*/ 	.short	0x0002
        /*0012*/ 	.short	0x0010
        /*0014*/ 	.byte	0x00, 0xf0, 0x41, 0x00


	//----- nvinfo : EIATTR_KPARAM_INFO
	.align		4
.L_8355:
        /*0018*/ 	.byte	0x04, 0x17
        /*001a*/ 	.short	(.L_8357 - .L_8356)
.L_8356:
        /*001c*/ 	.word	0x00000000
        /*0020*/ 	.short	0x0001
        /*0022*/ 	.short	0x0004
        /*0024*/ 	.byte	0x00, 0xf0, 0x21, 0x00


	//----- nvinfo : EIATTR_KPARAM_INFO
	.align		4
.L_8357:
        /*0028*/ 	.byte	0x04, 0x17
        /*002a*/ 	.short	(.L_8359 - .L_8358)
.L_8358:
        /*002c*/ 	.word	0x00000000
        /*0030*/ 	.short	0x0000
        /*0032*/ 	.short	0x0000
        /*0034*/ 	.byte	0x00, 0xf0, 0x11, 0x00


	//----- nvinfo : EIATTR_SPARSE_MMA_MASK
	.align		4
.L_8359:
        /*0038*/ 	.byte	0x03, 0x50
        /*003a*/ 	.short	0x0000


	//----- nvinfo : EIATTR_MAXREG_COUNT
	.align		4
        /*003c*/ 	.byte	0x03, 0x1b
        /*003e*/ 	.short	0x00ff


	//----- nvinfo : EIATTR_MERCURY_ISA_VERSION
	.align		4
        /*0040*/ 	.byte	0x03, 0x5f
        /*0042*/ 	.short	0x0101


	//----- nvinfo : EIATTR_VRC_CTA_INIT_COUNT
	.align		4
        /*0044*/ 	.byte	0x02, 0x4a
	.zero		1
	.zero		1


	//----- nvinfo : EIATTR_EXIT_INSTR_OFFSETS
	.align		4
        /*0048*/ 	.byte	0x04, 0x1c
        /*004a*/ 	.short	(.L_8361 - .L_8360)


	//   ....[0]....
.L_8360:
        /*004c*/ 	.word	0x000009d0


	//   ....[1]....
        /*0050*/ 	.word	0x00000a20


	//   ....[2]....
        /*0054*/ 	.word	0x00000df0


	//----- nvinfo : EIATTR_MAX_THREADS
	.align		4
.L_8361:
        /*0058*/ 	.byte	0x04, 0x05
        /*005a*/ 	.short	(.L_8363 - .L_8362)
.L_8362:
        /*005c*/ 	.word	0x00000080
        /*0060*/ 	.word	0x00000001
        /*0064*/ 	.word	0x00000001


	//----- nvinfo : EIATTR_CRS_STACK_SIZE
	.align		4
.L_8363:
        /*0068*/ 	.byte	0x04, 0x1e
        /*006a*/ 	.short	(.L_8365 - .L_8364)
.L_8364:
        /*006c*/ 	.word	0x00000000


	//----- nvinfo : EIATTR_CBANK_PARAM_SIZE
	.align		4
.L_8365:
        /*0070*/ 	.byte	0x03, 0x19
        /*0072*/ 	.short	0x0020


	//----- nvinfo : EIATTR_PARAM_CBANK
	.align		4
        /*0074*/ 	.byte	0x04, 0x0a
        /*0076*/ 	.short	(.L_8367 - .L_8366)
	.align		4
.L_8366:
        /*0078*/ 	.word	index@(.nv.constant0._ZN2at6native29vectorized_elementwise_kernelILi4ENS0_13AUnaryFunctorIfffZZZNS0_19maximum_kernel_cudaERNS_18TensorIteratorBaseEENKUlvE0_clEvENKUlvE0_clEvEUlffE_EESt5arrayIPcLm2EEEEviT0_T1_)
        /*007c*/ 	.short	0x0380
        /*007e*/ 	.short	0x0020


	//----- nvinfo : EIATTR_SW_WAR
	.align		4
.L_8367:
        /*0080*/ 	.byte	0x04, 0x36
        /*0082*/ 	.short	(.L_8369 - .L_8368)
.L_8368:
        /*0084*/ 	.word	0x00000008
.L_8369:


//--------------------- .nv.info._ZN2at6native29vectorized_elementwise_kernelILi8ENS0_13AUnaryFunctorIfffZZZNS0_19maximum_kernel_cudaERNS_18TensorIteratorBaseEENKUlvE0_clEvENKUlvE0_clEvEUlffE_EESt5arrayIPcLm2EEEEviT0_T1_ --------------------------
	.section	.nv.info._ZN2at6native29vectorized_elementwise_kernelILi8ENS0_13AUnaryFunctorIfffZZZNS0_19maximum_kernel_cudaERNS_18TensorIteratorBaseEENKUlvE0_clEvENKUlvE0_clEvEUlffE_EESt5arrayIPcLm2EEEEviT0_T1_,"",@"SHT_CUDA_INFO"
	.sectionflags	@""
	.align	4


	//----- nvinfo : EIATTR_CUDA_API_VERSION
	.align		4
        /*0000*/ 	.byte	0x04, 0x37
        /*0002*/ 	.short	(.L_8371 - .L_8370)
.L_8370:
        /*0004*/ 	.word	0x00000082


	//----- nvinfo : EIATTR_KPARAM_INFO
	.align		4
.L_8371:
        /*0008*/ 	.byte	0x04, 0x17
        /*000a*/ 	.short	(.L_8373 - .L_8372)
.L_8372:
        /*000c*/ 	.word	0x00000000
        /*0010*/ 	.short	0x0002
        /*0012*/ 	.short	0x0010
        /*0014*/ 	.byte	0x00, 0xf0, 0x41, 0x00


	//----- nvinfo : EIATTR_KPARAM_INFO
	.align		4
.L_8373:
        /*0018*/ 	.byte	0x04, 0x17
        /*001a*/ 	.short	(.L_8375 - .L_8374)
.L_8374:
        /*001c*/ 	.word	0x00000000
        /*0020*/ 	.short	0x0001
        /*0022*/ 	.short	0x0004
        /*0024*/ 	.byte	0x00, 0xf0, 0x21, 0x00


	//----- nvinfo : EIATTR_KPARAM_INFO
	.align		4
.L_8375:
        /*0028*/ 	.byte	0x04, 0x17
        /*002a*/ 	.short	(.L_8377 - .L_8376)
.L_8376:
        /*002c*/ 	.word	0x00000000
        /*0030*/ 	.short	0x0000
        /*0032*/ 	.short	0x0000
        /*0034*/ 	.byte	0x00, 0xf0, 0x11, 0x00


	//----- nvinfo : EIATTR_SPARSE_MMA_MASK
	.align		4
.L_8377:
        /*0038*/ 	.byte	0x03, 0x50
        /*003a*/ 	.short	0x0000


	//----- nvinfo : EIATTR_MAXREG_COUNT
	.align		4
        /*003c*/ 	.byte	0x03, 0x1b
        /*003e*/ 	.short	0x00ff


	//----- nvinfo : EIATTR_MERCURY_ISA_VERSION
	.align		4
        /*0040*/ 	.byte	0x03, 0x5f
        /*0042*/ 	.short	0x0101


	//----- nvinfo : EIATTR_VRC_CTA_INIT_COUNT
	.align		4
        /*0044*/ 	.byte	0x02, 0x4a
	.zero		1
	.zero		1


	//----- nvinfo : EIATTR_EXIT_INSTR_OFFSETS
	.align		4
        /*0048*/ 	.byte	0x04, 0x1c
        /*004a*/ 	.short	(.L_8379 - .L_8378)


	//   ....[0]....
.L_8378:
        /*004c*/ 	.word	0x000009d0


	//   ....[1]....
        /*0050*/ 	.word	0x00000a20


	//   ....[2]....
        /*0054*/ 	.word	0x00000dd0


	//----- nvinfo : EIATTR_MAX_THREADS
	.align		4
.L_8379:
        /*0058*/ 	.byte	0x04, 0x05
        /*005a*/ 	.short	(.L_8381 - .L_8380)
.L_8380:
        /*005c*/ 	.word	0x00000080
        /*0060*/ 	.word	0x00000001
        /*0064*/ 	.word	0x00000001


	//----- nvinfo : EIATTR_CRS_STACK_SIZE
	.align		4
.L_8381:
        /*0068*/ 	.byte	0x04, 0x1e
        /*006a*/ 	.short	(.L_8383 - .L_8382)
.L_8382:
        /*006c*/ 	.word	0x00000000


	//----- nvinfo : EIATTR_CBANK_PARAM_SIZE
	.align		4
.L_8383:
        /*0070*/ 	.byte	0x03, 0x19
        /*0072*/ 	.short	0x0020


	//----- nvinfo : EIATTR_PARAM_CBANK
	.align		4
        /*0074*/ 	.byte	0x04, 0x0a
        /*0076*/ 	.short	(.L_8385 - .L_8384)
	.align		4
.L_8384:
        /*0078*/ 	.word	index@(.nv.constant0._ZN2at6native29vectorized_elementwise_kernelILi8ENS0_13AUnaryFunctorIfffZZZNS0_19maximum_kernel_cudaERNS_18TensorIteratorBaseEENKUlvE0_clEvENKUlvE0_clEvEUlffE_EESt5arrayIPcLm2EEEEviT0_T1_)
        /*007c*/ 	.short	0x0380
        /*007e*/ 	.short	0x0020


	//----- nvinfo : EIATTR_SW_WAR
	.align		4
.L_8385:
        /*0080*/ 	.byte	0x04, 0x36
        /*0082*/ 	.short	(.L_8387 - .L_8386)
.L_8386:
        /*0084*/ 	.word	0x00000008
.L_8387:


//--------------------- .nv.info._ZN2at6native18elementwise_kernelILi128ELi4EZNS0_15gpu_kernel_implINS0_13BinaryFunctorIfffZZZNS0_19maximum_kernel_cudaERNS_18TensorIteratorBaseEENKUlvE0_clEvENKUlvE0_clEvEUlffE_EEEEvS5_RKT_EUliE_EEviT1_ --------------------------
	.section	.nv.info._ZN2at6native18elementwise_kernelILi128ELi4EZNS0_15gpu_kernel_implINS0_13BinaryFunctorIfffZZZNS0_19maximum_kernel_cudaERNS_18TensorIteratorBaseEENKUlvE0_clEvENKUlvE0_clEvEUlffE_EEEEvS5_RKT_EUliE_EEviT1_,"",@"SHT_CUDA_INFO"
	.sectionflags	@""
	.align	4


	//----- nvinfo : EIATTR_CUDA_API_VERSION
	.align		4
        /*0000*/ 	.byte	0x04, 0x37
        /*0002*/ 	.short	(.L_8389 - .L_8388)
.L_8388:
        /*0004*/ 	.word	0x00000082


	//----- nvinfo : EIATTR_KPARAM_INFO
	.align		4
.L_8389:
        /*0008*/ 	.byte	0x04, 0x17
        /*000a*/ 	.short	(.L_8391 - .L_8390)
.L_8390:
        /*000c*/ 	.word	0x00000000
        /*0010*/ 	.short	0x0001
        /*0012*/ 	.short	0x0008
        /*0014*/ 	.byte	0x00, 0xf0, 0x21, 0x0a


	//----- nvinfo : EIATTR_KPARAM_INFO
	.align		4
.L_8391:
        /*0018*/ 	.byte	0x04, 0x17
        /*001a*/ 	.short	(.L_8393 - .L_8392)
.L_8392:
        /*001c*/ 	.word	0x00000000
        /*0020*/ 	.short	0x0000
        /*0022*/ 	.short	0x0000
        /*0024*/ 	.byte	0x00, 0xf0, 0x11, 0x00


	//----- nvinfo : EIATTR_SPARSE_MMA_MASK
	.align		4
.L_8393:
        /*0028*/ 	.byte	0x03, 0x50
        /*002a*/ 	.short	0x0000


	//----- nvinfo : EIATTR_MAXREG_COUNT
	.align		4
        /*002c*/ 	.byte	0x03, 0x1b
        /*002e*/ 	.short	0x0080


	//----- nvinfo : EIATTR_EXTERNS
	.align		4
        /*0030*/ 	.byte	0x04, 0x0f
        /*0032*/ 	.short	(.L_8395 - .L_8394)


	//   ....[0]....
	.align		4
.L_8394:
        /*0034*/ 	.word	index@(__assertfail)


	//----- nvinfo : EIATTR_MERCURY_ISA_VERSION
	.align		4
.L_8395:
        /*0038*/ 	.byte	0x03, 0x5f
        /*003a*/ 	.short	0x0101


	//----- nvinfo : EIATTR_VRC_CTA_INIT_COUNT
	.align		4
        /*003c*/ 	.byte	0x02, 0x4a
	.zero		1
	.zero		1


	//----- nvinfo : EIATTR_SYSCALL_OFFSETS
	.align		4
        /*0040*/ 	.byte	0x04, 0x46
        /*0042*/ 	.short	(.L_8397 - .L_8396)


	//   ....[0]....
.L_8396:
        /*0044*/ 	.word	0x00002410


	//   ....[1]....
        /*0048*/ 	.word	0x00003200


	//   ....[2]....
        /*004c*/ 	.word	0x00004030


	//   ....[3]....
        /*0050*/ 	.word	0x00006570


	//   ....[4]....
        /*0054*/ 	.word	0x00007360


	//   ....[5]....
        /*0058*/ 	.word	0x00007ff0


	//   ....[6]....
        /*005c*/ 	.word	0x0000a640


	//   ....[7]....
        /*0060*/ 	.word	0x0000b430


	//   ....[8]....
        /*0064*/ 	.word	0x0000c0c0


	//   ....[9]....
        /*0068*/ 	.word	0x0000e730


	//   ....[10]....
        /*006c*/ 	.word	0x0000f520


	//   ....[11]....
        /*0070*/ 	.word	0x00010180


	//----- nvinfo : EIATTR_EXIT_INSTR_OFFSETS
	.align		4
.L_8397:
        /*0074*/ 	.byte	0x04, 0x1c
        /*0076*/ 	.short	(.L_8399 - .L_8398)


	//   ....[0]....
.L_8398:
        /*0078*/ 	.word	0x0000c370


	//   ....[1]....
        /*007c*/ 	.word	0x0000f700


	//   ....[2]....
        /*0080*/ 	.word	0x0000f740


	//   ....[3]....
        /*0084*/ 	.word	0x0000f7d0


	//   ....[4]....
        /*0088*/ 	.word	0x0000f800


	//   ....[5]....
        /*008c*/ 	.word	0x0000f830


	//   ....[6]....
        /*0090*/ 	.word	0x0000f8b0


	//   ....[7]....
        /*0094*/ 	.word	0x0000f8e0


	//   ....[8]....
        /*0098*/ 	.word	0x0000f970


	//   ....[9]....
        /*009c*/ 	.word	0x0000f9b0


	//   ....[10]....
        /*00a0*/ 	.word	0x0000f9f0


	//   ....[11]....
        /*00a4*/ 	.word	0x0000fac0


	//   ....[12]....
        /*00a8*/ 	.word	0x0000fc20


	//   ....[13]....
        /*00ac*/ 	.word	0x0000fd80


	//   ....[14]....
        /*00b0*/ 	.word	0x0000fed0


	//   ....[15]....
        /*00b4*/ 	.word	0x0000ff00


	//   ....[16]....
        /*00b8*/ 	.word	0x0000ff30


	//   ....[17]....
        /*00bc*/ 	.word	0x0000ffd0


	//   ....[18]....
        /*00c0*/ 	.word	0x00010020


	//   ....[19]....
        /*00c4*/ 	.word	0x00010190


	//   ....[20]....
        /*00c8*/ 	.word	0x00010290


	//   ....[21]....
        /*00cc*/ 	.word	0x000103c0


	//   ....[22]....
        /*00d0*/ 	.word	0x000103f0


	//----- nvinfo : EIATTR_MAX_THREADS
	.align		4
.L_8399:
        /*00d4*/ 	.byte	0x04, 0x05
        /*00d6*/ 	.short	(.L_8401 - .L_8400)
.L_8400:
        /*00d8*/ 	.word	0x00000080
        /*00dc*/ 	.word	0x00000001
        /*00e0*/ 	.word	0x00000001


	//----- nvinfo : EIATTR_CRS_STACK_SIZE
	.align		4
.L_8401:
        /*00e4*/ 	.byte	0x04, 0x1e
        /*00e6*/ 	.short	(.L_8403 - .L_8402)
.L_8402:
        /*00e8*/ 	.word	0x00000000


	//----- nvinfo : EIATTR_CBANK_PARAM_SIZE
	.align		4
.L_8403:
        /*00ec*/ 	.byte	0x03, 0x19
        /*00ee*/ 	.short	0x0290


	//----- nvinfo : EIATTR_PARAM_CBANK
	.align		4
        /*00f0*/ 	.byte	0x04, 0x0a
        /*00f2*/ 	.short	(.L_8405 - .L_8404)
	.align		4
.L_8404:
        /*00f4*/ 	.word	index@(.nv.constant0._ZN2at6native18elementwise_kernelILi128ELi4EZNS0_15gpu_kernel_implINS0_13BinaryFunctorIfffZZZNS0_19maximum_kernel_cudaERNS_18TensorIteratorBaseEENKUlvE0_clEvENKUlvE0_clEvEUlffE_EEEEvS5_RKT_EUliE_EEviT1_)
        /*00f8*/ 	.short	0x0380
        /*00fa*/ 	.short	0x0290


	//----- nvinfo : EIATTR_SW_WAR
	.align		4
.L_8405:
        /*00fc*/ 	.byte	0x04, 0x36
        /*00fe*/ 	.short	(.L_8407 - .L_8406)
.L_8406:
        /*0100*/ 	.word	0x00000008
.L_8407:


//--------------------- .nv.info._ZN2at6native27unrolled_elementwise_kernelINS0_13BinaryFunctorIfffZZZNS0_19maximum_kernel_cudaERNS_18TensorIteratorBaseEENKUlvE0_clEvENKUlvE0_clEvEUlffE_EESt5arrayIPcLm3EELi4E23TrivialOffsetCalculatorILi2EjESC_ILi1EjENS0_6memory12LoadWithCastILi2EEENSF_13StoreWithCastILi1EEEEEviT_T0_T2_T3_T4_T5_ --------------------------
	.section	.nv.info._ZN2at6native27unrolled_elementwise_kernelINS0_13BinaryFunctorIfffZZZNS0_19maximum_kernel_cudaERNS_18TensorIteratorBaseEENKUlvE0_clEvENKUlvE0_clEvEUlffE_EESt5arrayIPcLm3EELi4E23TrivialOffsetCalculatorILi2EjESC_ILi1EjENS0_6memory12LoadWithCastILi2EEENSF_13StoreWithCastILi1EEEEEviT_T0_T2_T3_T4_T5_,"",@"SHT_CUDA_INFO"
	.sectionflags	@""
	.align	4


	//----- nvinfo : EIATTR_CUDA_API_VERSION
	.align		4
        /*0000*/ 	.byte	0x04, 0x37
        /*0002*/ 	.short	(.L_8409 - .L_8408)
.L_8408:
        /*0004*/ 	.word	0x00000082


	//----- nvinfo : EIATTR_KPARAM_INFO
	.align		4
.L_8409:
        /*0008*/ 	.byte	0x04, 0x17
        /*000a*/ 	.short	(.L_8411 - .L_8410)
.L_8410:
        /*000c*/ 	.word	0x00000000
        /*0010*/ 	.short	0x0006
        /*0012*/ 	.short	0x0030
        /*0014*/ 	.byte	0x00, 0xf0, 0x21, 0x00


	//----- nvinfo : EIATTR_KPARAM_INFO
	.align		4
.L_8411:
        /*0018*/ 	.byte	0x04, 0x17
        /*001a*/ 	.short	(.L_8413 - .L_8412)
.L_8412:
        /*001c*/ 	.word	0x00000000
        /*0020*/ 	.short	0x0005
        /*0022*/ 	.short	0x0024
        /*0024*/ 	.byte	0x00, 0xf0, 0x31, 0x00


	//----- nvinfo : EIATTR_KPARAM_INFO
	.align		4
.L_8413:
        /*0028*/ 	.byte	0x04, 0x17
        /*002a*/ 	.short	(.L_8415 - .L_8414)
.L_8414:
        /*002c*/ 	.word	0x00000000
        /*0030*/ 	.short	0x0004
        /*0032*/ 	.short	0x0021
        /*0034*/ 	.byte	0x00, 0xf0, 0x05, 0x00


	//----- nvinfo : EIATTR_KPARAM_INFO
	.align		4
.L_8415:
        /*0038*/ 	.byte	0x04, 0x17
        /*003a*/ 	.short	(.L_8417 - .L_8416)
.L_8416:
        /*003c*/ 	.word	0x00000000
        /*0040*/ 	.short	0x0003
        /*0042*/ 	.short	0x0020
        /*0044*/ 	.byte	0x00, 0xf0, 0x05, 0x00


	//----- nvinfo : EIATTR_KPARAM_INFO
	.align		4
.L_8417:
        /*0048*/ 	.byte	0x04, 0x17
        /*004a*/ 	.short	(.L_8419 - .L_8418)
.L_8418:
        /*004c*/ 	.word	0x00000000
        /*0050*/ 	.short	0x0002
        /*0052*/ 	.short	0x0008
        /*0054*/ 	.byte	0x00, 0xf0, 0x61, 0x00


	//----- nvinfo : EIATTR_KPARAM_INFO
	.align		4
.L_8419:
        /*0058*/ 	.byte	0x04, 0x17
        /*005a*/ 	.short	(.L_8421 - .L_8420)
.L_8420:
        /*005c*/ 	.word	0x00000000
        /*0060*/ 	.short	0x0001
        /*0062*/ 	.short	0x0004
        /*0064*/ 	.byte	0x00, 0xf0, 0x05, 0x00


	//----- nvinfo : EIATTR_KPARAM_INFO
	.align		4
.L_8421:
        /*0068*/ 	.byte	0x04, 0x17
        /*006a*/ 	.short	(.L_8423 - .L_8422)
.L_8422:
        /*006c*/ 	.word	0x00000000
        /*0070*/ 	.short	0x0000
        /*0072*/ 	.short	0x0000
        /*0074*/ 	.byte	0x00, 0xf0, 0x11, 0x00


	//----- nvinfo : EIATTR_SPARSE_MMA_MASK
	.align		4
.L_8423:
        /*0078*/ 	.byte	0x03, 0x50
        /*007a*/ 	.short	0x0000


	//----- nvinfo : EIATTR_MAXREG_COUNT
	.align		4
        /*007c*/ 	.byte	0x03, 0x1b
        /*007e*/ 	.short	0x00ff


	//----- nvinfo : EIATTR_EXTERNS
	.align		4
        /*0080*/ 	.byte	0x04, 0x0f
        /*0082*/ 	.short	(.L_8425 - .L_8424)


	//   ....[0]....
	.align		4
.L_8424:
        /*0084*/ 	.word	index@(__assertfail)


	//----- nvinfo : EIATTR_MERCURY_ISA_VERSION
	.align		4
.L_8425:
        /*0088*/ 	.byte	0x03, 0x5f
        /*008a*/ 	.short	0x0101


	//----- nvinfo : EIATTR_VRC_CTA_INIT_COUNT
	.align		4
        /*008c*/ 	.byte	0x02, 0x4a
	.zero		1
	.zero		1


	//----- nvinfo : EIATTR_SYSCALL_OFFSETS
	.align		4
        /*0090*/ 	.byte	0x04, 0x46
        /*0092*/ 	.short	(.L_8427 - .L_8426)


	//   ....[0]....
.L_8426:
        /*0094*/ 	.word	0x00000df0


	//   ....[1]....
        /*0098*/ 	.word	0x00001c10


	//   ....[2]....
        /*009c*/ 	.word	0x00002b20


	//   ....[3]....
        /*00a0*/ 	.word	0x00003940


	//   ....[4]....
        /*00a4*/ 	.word	0x000047e0


	//   ....[5]....
        /*00a8*/ 	.word	0x000055f0


	//   ....[6]....
        /*00ac*/ 	.word	0x00006490


	//   ....[7]....
        /*00b0*/ 	.word	0x00007280


	//   ....[8]....
        /*00b4*/ 	.word	0x000083e0


	//   ....[9]....
        /*00b8*/ 	.word	0x00009180


	//   ....[10]....
        /*00bc*/ 	.word	0x00009fe0


	//   ....[11]....
        /*00c0*/ 	.word	0x0000ae40


	//----- nvinfo : EIATTR_EXIT_INSTR_OFFSETS
	.align		4
.L_8427:
        /*00c4*/ 	.byte	0x04, 0x1c
        /*00c6*/ 	.short	(.L_8429 - .L_8428)


	//   ....[0]....
.L_8428:
        /*00c8*/ 	.word	0x0000a280


	//   ....[1]....
        /*00cc*/ 	.word	0x0000a3c0


	//   ....[2]....
        /*00d0*/ 	.word	0x0000a400


	//   ....[3]....
        /*00d4*/ 	.word	0x0000a490


	//   ....[4]....
        /*00d8*/ 	.word	0x0000a4c0


	//   ....[5]....
        /*00dc*/ 	.word	0x0000a4f0


	//   ....[6]....
        /*00e0*/ 	.word	0x0000a570


	//   ....[7]....
        /*00e4*/ 	.word	0x0000a5a0


	//   ....[8]....
        /*00e8*/ 	.word	0x0000a630


	//   ....[9]....
        /*00ec*/ 	.word	0x0000a670


	//   ....[10]....
        /*00f0*/ 	.word	0x0000a6b0


	//   ....[11]....
        /*00f4*/ 	.word	0x0000a780


	//   ....[12]....
        /*00f8*/ 	.word	0x0000a8e0


	//   ....[13]....
        /*00fc*/ 	.word	0x0000aa40


	//   ....[14]....
        /*0100*/ 	.word	0x0000ab90


	//   ....[15]....
        /*0104*/ 	.word	0x0000abc0


	//   ....[16]....
        /*0108*/ 	.word	0x0000abf0


	//   ....[17]....
        /*010c*/ 	.word	0x0000ac90


	//   ....[18]....
        /*0110*/ 	.word	0x0000ace0


	//   ....[19]....
        /*0114*/ 	.word	0x0000ae50


	//   ....[20]....
        /*0118*/ 	.word	0x0000af50


	//   ....[21]....
        /*011c*/ 	.word	0x0000b080


	//   ....[22]....
        /*0120*/ 	.word	0x0000b0b0


	//----- nvinfo : EIATTR_MAX_THREADS
	.align		4
.L_8429:
        /*0124*/ 	.byte	0x04, 0x05
        /*0126*/ 	.short	(.L_8431 - .L_8430)
.L_8430:
        /*0128*/ 	.word	0x00000080
        /*012c*/ 	.word	0x00000001
        /*0130*/ 	.word	0x00000001


	//----- nvinfo : EIATTR_CRS_STACK_SIZE
	.align		4
.L_8431:
        /*0134*/ 	.byte	0x04, 0x1e
        /*0136*/ 	.short	(.L_8433 - .L_8432)
.L_8432:
        /*0138*/ 	.word	0x00000000


	//----- nvinfo : EIATTR_CBANK_PARAM_SIZE
	.align		4
.L_8433:
        /*013c*/ 	.byte	0x03, 0x19
        /*013e*/ 	.short	0x0038


	//----- nvinfo : EIATTR_PARAM_CBANK
	.align		4
        /*0140*/ 	.byte	0x04, 0x0a
        /*0142*/ 	.short	(.L_8435 - .L_8434)
	.align		4
.L_8434:
        /*0144*/ 	.word	index@(.nv.constant0._ZN2at6native27unrolled_elementwise_kernelINS0_13BinaryFunctorIfffZZZNS0_19maximum_kernel_cudaERNS_18TensorIteratorBaseEENKUlvE0_clEvENKUlvE0_clEvEUlffE_EESt5arrayIPcLm3EELi4E23TrivialOffsetCalculatorILi2EjESC_ILi1EjENS0_6memory12LoadWithCastILi2EEENSF_13StoreWithCastILi1EEEEEviT_T0_T2_T3_T4_T5_)
        /*0148*/ 	.short	0x0380
        /*014a*/ 	.short	0x0038


	//----- nvinfo : EIATTR_SW_WAR
	.align		4
.L_8435:
        /*014c*/ 	.byte	0x04, 0x36
        /*014e*/ 	.short	(.L_8437 - .L_8436)
.L_8436:
        /*0150*/ 	.word	0x00000008
.L_8437:


//--------------------- .nv.info._ZN2at6native18elementwise_kernelILi128ELi2EZNS0_22gpu_kernel_impl_nocastINS0_13BinaryFunctorIfffZZZNS0_19maximum_kernel_cudaERNS_18TensorIteratorBaseEENKUlvE0_clEvENKUlvE0_clEvEUlffE_EEEEvS5_RKT_EUliE_EEviT1_ --------------------------
	.section	.nv.info._ZN2at6native18elementwise_kernelILi128ELi2EZNS0_22gpu_kernel_impl_nocastINS0_13BinaryFunctorIfffZZZNS0_19maximum_kernel_cudaERNS_18TensorIteratorBaseEENKUlvE0_clEvENKUlvE0_clEvEUlffE_EEEEvS5_RKT_EUliE_EEviT1_,"",@"SHT_CUDA_INFO"
	.sectionflags	@""
	.align	4


	//----- nvinfo : EIATTR_CUDA_API_VERSION
	.align		4
        /*0000*/ 	.byte	0x04, 0x37
        /*0002*/ 	.short	(.L_8439 - .L_8438)
.L_8438:
        /*0004*/ 	.word	0x00000082


	//----- nvinfo : EIATTR_KPARAM_INFO
	.align		4
.L_8439:
        /*0008*/ 	.byte	0x04, 0x17
        /*000a*/ 	.short	(.L_8441 - .L_8440)
.L_8440:
        /*000c*/ 	.word	0x00000000
        /*0010*/ 	.short	0x0001
        /*0012*/ 	.short	0x0008
        /*0014*/ 	.byte	0x00, 0xf0, 0x21, 0x0a


	//----- nvinfo : EIATTR_KPARAM_INFO
	.align		4
.L_8441:
        /*0018*/ 	.byte	0x04, 0x17
        /*001a*/ 	.short	(.L_8443 - .L_8442)
.L_8442:
        /*001c*/ 	.word	0x00000000
        /*0020*/ 	.short	0x0000
        /*0022*/ 	.short	0x0000
        /*0024*/ 	.byte	0x00, 0xf0, 0x11, 0x00


	//----- nvinfo : EIATTR_SPARSE_MMA_MASK
	.align		4
.L_8443:
        /*0028*/ 	.byte	0x03, 0x50
        /*002a*/ 	.short	0x0000


	//----- nvinfo : EIATTR_MAXREG_COUNT
	.align		4
        /*002c*/ 	.byte	0x03, 0x1b
        /*002e*/ 	.short	0x0080


	//----- nvinfo : EIATTR_MERCURY_ISA_VERSION
	.align		4
        /*0030*/ 	.byte	0x03, 0x5f
        /*0032*/ 	.short	0x0101


	//----- nvinfo : EIATTR_VRC_CTA_INIT_COUNT
	.align		4
        /*0034*/ 	.byte	0x02, 0x4a
	.zero		1
	.zero		1


	//----- nvinfo : EIATTR_EXIT_INSTR_OFFSETS
	.align		4
        /*0038*/ 	.byte	0x04, 0x1c
        /*003a*/ 	.short	(.L_8445 - .L_8444)


	//   ....[0]....
.L_8444:
        /*003c*/ 	.word	0x000001b0


	//   ....[1]....
        /*0040*/ 	.word	0x00000270


	//   ....[2]....
        /*0044*/ 	.word	0x00001a00


	//   ....[3]....
        /*0048*/ 	.word	0x000030f0


	//----- nvinfo : EIATTR_MAX_THREADS
	.align		4
.L_8445:
        /*004c*/ 	.byte	0x04, 0x05
        /*004e*/ 	.short	(.L_8447 - .L_8446)
.L_8446:
        /*0050*/ 	.word	0x00000080
        /*0054*/ 	.word	0x00000001
        /*0058*/ 	.word	0x00000001


	//----- nvinfo : EIATTR_CRS_STACK_SIZE
	.align		4
.L_8447:
        /*005c*/ 	.byte	0x04, 0x1e
        /*005e*/ 	.short	(.L_8449 - .L_8448)
.L_8448:
        /*0060*/ 	.word	0x00000000


	//----- nvinfo : EIATTR_CBANK_PARAM_SIZE
	.align		4
.L_8449:
        /*0064*/ 	.byte	0x03, 0x19
        /*0066*/ 	.short	0x0290


	//----- nvinfo : EIATTR_PARAM_CBANK
	.align		4
        /*0068*/ 	.byte	0x04, 0x0a
        /*006a*/ 	.short	(.L_8451 - .L_8450)
	.align		4
.L_8450:
        /*006c*/ 	.word	index@(.nv.constant0._ZN2at6native18elementwise_kernelILi128ELi2EZNS0_22gpu_kernel_impl_nocastINS0_13BinaryFunctorIfffZZZNS0_19maximum_kernel_cudaERNS_18TensorIteratorBaseEENKUlvE0_clEvENKUlvE0_clEvEUlffE_EEEEvS5_RKT_EUliE_EEviT1_)
        /*0070*/ 	.short	0x0380
        /*0072*/ 	.short	0x0290


	//----- nvinfo : EIATTR_SW_WAR
	.align		4
.L_8451:
        /*0074*/ 	.byte	0x04, 0x36
        /*0076*/ 	.short	(.L_8453 - .L_8452)
.L_8452:
        /*0078*/ 	.word	0x00000008
.L_8453:


//--------------------- .nv.info._ZN2at6native27unrolled_elementwise_kernelINS0_13BinaryFunctorIfffZZZNS0_19maximum_kernel_cudaERNS_18TensorIteratorBaseEENKUlvE0_clEvENKUlvE0_clEvEUlffE_EESt5arrayIPcLm3EELi4E23TrivialOffsetCalculatorILi2EjESC_ILi1EjENS0_6memory15LoadWithoutCastENSF_16StoreWithoutCastEEEviT_T0_T2_T3_T4_T5_ --------------------------
	.section	.nv.info._ZN2at6native27unrolled_elementwise_kernelINS0_13BinaryFunctorIfffZZZNS0_19maximum_kernel_cudaERNS_18TensorIteratorBaseEENKUlvE0_clEvENKUlvE0_clEvEUlffE_EESt5arrayIPcLm3EELi4E23TrivialOffsetCalculatorILi2EjESC_ILi1EjENS0_6memory15LoadWithoutCastENSF_16StoreWithoutCastEEEviT_T0_T2_T3_T4_T5_,"",@"SHT_CUDA_INFO"
	.sectionflags	@""
	.align	4


	//----- nvinfo : EIATTR_CUDA_API_VERSION
	.align		4
        /*0000*/ 	.byte	0x04, 0x37
        /*0002*/ 	.short	(.L_8455 - .L_8454)
.L_8454:
        /*0004*/ 	.word	0x00000082


	//----- nvinfo : EIATTR_KPARAM_INFO
	.align		4
.L_8455:
        /*0008*/ 	.byte	0x04, 0x17
        /*000a*/ 	.short	(.L_8457 - .L_8456)
.L_8456:
        /*000c*/ 	.word	0x00000000
        /*0010*/ 	.short	0x0006
        /*0012*/ 	.short	0x0023
        /*0014*/ 	.byte	0x00, 0xf0, 0x05, 0x00


	//----- nvinfo : EIATTR_KPARAM_INFO
	.align		4
.L_8457:
        /*0018*/ 	.byte	0x04, 0x17
        /*001a*/ 	.short	(.L_8459 - .L_8458)
.L_8458:
        /*001c*/ 	.word	0x00000000
        /*0020*/ 	.short	0x0005
        /*0022*/ 	.short	0x0022
        /*0024*/ 	.byte	0x00, 0xf0, 0x05, 0x00


	//----- nvinfo : EIATTR_KPARAM_INFO
	.align		4
.L_8459:
        /*0028*/ 	.byte	0x04, 0x17
        /*002a*/ 	.short	(.L_8461 - .L_8460)
.L_8460:
        /*002c*/ 	.word	0x00000000
        /*0030*/ 	.short	0x0004
        /*0032*/ 	.short	0x0021
        /*0034*/ 	.byte	0x00, 0xf0, 0x05, 0x00


	//----- nvinfo : EIATTR_KPARAM_INFO
	.align		4
.L_8461:
        /*0038*/ 	.byte	0x04, 0x17
        /*003a*/ 	.short	(.L_8463 - .L_8462)
.L_8462:
        /*003c*/ 	.word	0x00000000
        /*0040*/ 	.short	0x0003
        /*0042*/ 	.short	0x0020
        /*0044*/ 	.byte	0x00, 0xf0, 0x05, 0x00


	//----- nvinfo : EIATTR_KPARAM_INFO
	.align		4
.L_8463:
        /*0048*/ 	.byte	0x04, 0x17
        /*004a*/ 	.short	(.L_8465 - .L_8464)
.L_8464:
        /*004c*/ 	.word	0x00000000
        /*0050*/ 	.short	0x0002
        /*0052*/ 	.short	0x0008
        /*0054*/ 	.byte	0x00, 0xf0, 0x61, 0x00


	//----- nvinfo : EIATTR_KPARAM_INFO
	.align		4
.L_8465:
        /*0058*/ 	.byte	0x04, 0x17
        /*005a*/ 	.short	(.L_8467 - .L_8466)
.L_8466:
        /*005c*/ 	.word	0x00000000
        /*0060*/ 	.short	0x0001
        /*0062*/ 	.short	0x0004
        /*0064*/ 	.byte	0x00, 0xf0, 0x05, 0x00


	//----- nvinfo : EIATTR_KPARAM_INFO
	.align		4
.L_8467:
        /*0068*/ 	.byte	0x04, 0x17
        /*006a*/ 	.short	(.L_8469 - .L_8468)
.L_8468:
        /*006c*/ 	.word	0x00000000
        /*0070*/ 	.short	0x0000
        /*0072*/ 	.short	0x0000
        /*0074*/ 	.byte	0x00, 0xf0, 0x11, 0x00


	//----- nvinfo : EIATTR_SPARSE_MMA_MASK
	.align		4
.L_8469:
        /*0078*/ 	.byte	0x03, 0x50
        /*007a*/ 	.short	0x0000


	//----- nvinfo : EIATTR_MAXREG_COUNT
	.align		4
        /*007c*/ 	.byte	0x03, 0x1b
        /*007e*/ 	.short	0x00ff


	//----- nvinfo : EIATTR_MERCURY_ISA_VERSION
	.align		4
        /*0080*/ 	.byte	0x03, 0x5f
        /*0082*/ 	.short	0x0101


	//----- nvinfo : EIATTR_VRC_CTA_INIT_COUNT
	.align		4
        /*0084*/ 	.byte	0x02, 0x4a
	.zero		1
	.zero		1


	//----- nvinfo : EIATTR_EXIT_INSTR_OFFSETS
	.align		4
        /*0088*/ 	.byte	0x04, 0x1c
        /*008a*/ 	.short	(.L_8471 - .L_8470)


	//   ....[0]....
.L_8470:
        /*008c*/ 	.word	0x000006f0


	//   ....[1]....
        /*0090*/ 	.word	0x00000740


	//----- nvinfo : EIATTR_MAX_THREADS
	.align		4
.L_8471:
        /*0094*/ 	.byte	0x04, 0x05
        /*0096*/ 	.short	(.L_8473 - .L_8472)
.L_8472:
        /*0098*/ 	.word	0x00000080
        /*009c*/ 	.word	0x00000001
        /*00a0*/ 	.word	0x00000001


	//----- nvinfo : EIATTR_CRS_STACK_SIZE
	.align		4
.L_8473:
        /*00a4*/ 	.byte	0x04, 0x1e
        /*00a6*/ 	.short	(.L_8475 - .L_8474)
.L_8474:
        /*00a8*/ 	.word	0x00000000


	//----- nvinfo : EIATTR_CBANK_PARAM_SIZE
	.align		4
.L_8475:
        /*00ac*/ 	.byte	0x03, 0x19
        /*00ae*/ 	.short	0x0024


	//----- nvinfo : EIATTR_PARAM_CBANK
	.align		4
        /*00b0*/ 	.byte	0x04, 0x0a
        /*00b2*/ 	.short	(.L_8477 - .L_8476)
	.align		4
.L_8476:
        /*00b4*/ 	.word	index@(.nv.constant0._ZN2at6native27unrolled_elementwise_kernelINS0_13BinaryFunctorIfffZZZNS0_19maximum_kernel_cudaERNS_18TensorIteratorBaseEENKUlvE0_clEvENKUlvE0_clEvEUlffE_EESt5arrayIPcLm3EELi4E23TrivialOffsetCalculatorILi2EjESC_ILi1EjENS0_6memory15LoadWithoutCastENSF_16StoreWithoutCastEEEviT_T0_T2_T3_T4_T5_)
        /*00b8*/ 	.short	0x0380
        /*00ba*/ 	.short	0x0024


	//----- nvinfo : EIATTR_SW_WAR
	.align		4
.L_8477:
        /*00bc*/ 	.byte	0x04, 0x36
        /*00be*/ 	.short	(.L_8479 - .L_8478)
.L_8478:
        /*00c0*/ 	.word	0x00000008
.L_8479:


//--------------------- .nv.info._ZN2at6native29vectorized_elementwise_kernelILi2ENS0_13BinaryFunctorIfffZZZNS0_19maximum_kernel_cudaERNS_18TensorIteratorBaseEENKUlvE0_clEvENKUlvE0_clEvEUlffE_EESt5arrayIPcLm3EEEEviT0_T1_ --------------------------
	.section	.nv.info._ZN2at6native29vectorized_elementwise_kernelILi2ENS0_13BinaryFunctorIfffZZZNS0_19maximum_kernel_cudaERNS_18TensorIteratorBaseEENKUlvE0_clEvENKUlvE0_clEvEUlffE_EESt5arrayIPcLm3EEEEviT0_T1_,"",@"SHT_CUDA_INFO"
	.sectionflags	@""
	.align	4


	//----- nvinfo : EIATTR_CUDA_API_VERSION
	.align		4
        /*0000*/ 	.byte	0x04, 0x37
        /*0002*/ 	.short	(.L_8481 - .L_8480)
.L_8480:
        /*0004*/ 	.word	0x00000082


	//----- nvinfo : EIATTR_KPARAM_INFO
	.align		4
.L_8481:
        /*0008*/ 	.byte	0x04, 0x17
        /*000a*/ 	.short	(.L_8483 - .L_8482)
.L_8482:
        /*000c*/ 	.word	0x00000000
        /*0010*/ 	.short	0x0002
        /*0012*/ 	.short	0x0008
        /*0014*/ 	.byte	0x00, 0xf0, 0x61, 0x00


	//----- nvinfo : EIATTR_KPARAM_INFO
	.align		4
.L_8483:
        /*0018*/ 	.byte	0x04, 0x17
        /*001a*/ 	.short	(.L_8485 - .L_8484)
.L_8484:
        /*001c*/ 	.word	0x00000000
        /*0020*/ 	.short	0x0001
        /*0022*/ 	.short	0x0004
        /*0024*/ 	.byte	0x00, 0xf0, 0x05, 0x00


	//----- nvinfo : EIATTR_KPARAM_INFO
	.align		4
.L_8485:
        /*0028*/ 	.byte	0x04, 0x17
        /*002a*/ 	.short	(.L_8487 - .L_8486)
.L_8486:
        /*002c*/ 	.word	0x00000000
        /*0030*/ 	.short	0x0000
        /*0032*/ 	.short	0x0000
        /*0034*/ 	.byte	0x00, 0xf0, 0x11, 0x00


	//----- nvinfo : EIATTR_SPARSE_MMA_MASK
	.align		4
.L_8487:
        /*0038*/ 	.byte	0x03, 0x50
        /*003a*/ 	.short	0x0000


	//----- nvinfo : EIATTR_MAXREG_COUNT
	.align		4
        /*003c*/ 	.byte	0x03, 0x1b
        /*003e*/ 	.short	0x00ff


	//----- nvinfo : EIATTR_MERCURY_ISA_VERSION
	.align		4
        /*0040*/ 	.byte	0x03, 0x5f
        /*0042*/ 	.short	0x0101


	//----- nvinfo : EIATTR_VRC_CTA_INIT_COUNT
	.align		4
        /*0044*/ 	.byte	0x02, 0x4a
	.zero		1
	.zero		1


	//----- nvinfo : EIATTR_EXIT_INSTR_OFFSETS
	.align		4
        /*0048*/ 	.byte	0x04, 0x1c
        /*004a*/ 	.short	(.L_8489 - .L_8488)


	//   ....[0]....
.L_8488:
        /*004c*/ 	.word	0x00000e90


	//   ....[1]....
        /*0050*/ 	.word	0x00000ee0


	//   ....[2]....
        /*0054*/ 	.word	0x00001450


	//----- nvinfo : EIATTR_MAX_THREADS
	.align		4
.L_8489:
        /*0058*/ 	.byte	0x04, 0x05
        /*005a*/ 	.short	(.L_8491 - .L_8490)
.L_8490:
        /*005c*/ 	.word	0x00000080
        /*0060*/ 	.word	0x00000001
        /*0064*/ 	.word	0x00000001


	//----- nvinfo : EIATTR_CRS_STACK_SIZE
	.align		4
.L_8491:
        /*0068*/ 	.byte	0x04, 0x1e
        /*006a*/ 	.short	(.L_8493 - .L_8492)
.L_8492:
        /*006c*/ 	.word	0x00000000


	//----- nvinfo : EIATTR_CBANK_PARAM_SIZE
	.align		4
.L_8493:
        /*0070*/ 	.byte	0x03, 0x19
        /*0072*/ 	.short	0x0020


	//----- nvinfo : EIATTR_PARAM_CBANK
	.align		4
        /*0074*/ 	.byte	0x04, 0x0a
        /*0076*/ 	.short	(.L_8495 - .L_8494)
	.align		4
.L_8494:
        /*0078*/ 	.word	index@(.nv.constant0._ZN2at6native29vectorized_elementwise_kernelILi2ENS0_13BinaryFunctorIfffZZZNS0_19maximum_kernel_cudaERNS_18TensorIteratorBaseEENKUlvE0_clEvENKUlvE0_clEvEUlffE_EESt5arrayIPcLm3EEEEviT0_T1_)
        /*007c*/ 	.short	0x0380
        /*007e*/ 	.short	0x0020


	//----- nvinfo : EIATTR_SW_WAR
	.align		4
.L_8495:
        /*0080*/ 	.byte	0x04, 0x36
        /*0082*/ 	.short	(.L_8497 - .L_8496)
.L_8496:
        /*0084*/ 	.word	0x00000008
.L_8497:


//--------------------- .nv.info._ZN2at6native29vectorized_elementwise_kernelILi4ENS0_13BinaryFunctorIfffZZZNS0_19maximum_kernel_cudaERNS_18TensorIteratorBaseEENKUlvE0_clEvENKUlvE0_clEvEUlffE_EESt5arrayIPcLm3EEEEviT0_T1_ --------------------------
	.section	.nv.info._ZN2at6native29vectorized_elementwise_kernelILi4ENS0_13BinaryFunctorIfffZZZNS0_19maximum_kernel_cudaERNS_18TensorIteratorBaseEENKUlvE0_clEvENKUlvE0_clEvEUlffE_EESt5arrayIPcLm3EEEEviT0_T1_,"",@"SHT_CUDA_INFO"
	.sectionflags	@""
	.align	4


	//----- nvinfo : EIATTR_CUDA_API_VERSION
	.align		4
        /*0000*/ 	.byte	0x04, 0x37
        /*0002*/ 	.short	(.L_8499 - .L_8498)
.L_8498:
        /*0004*/ 	.word	0x00000082


	//----- nvinfo : EIATTR_KPARAM_INFO
	.align		4
.L_8499:
        /*0008*/ 	.byte	0x04, 0x17
        /*000a*/ 	.short	(.L_8501 - .L_8500)
.L_8500:
        /*000c*/ 	.word	0x00000000
        /*0010*/ 	.short	0x0002
        /*0012*/ 	.short	0x0008
        /*0014*/ 	.byte	0x00, 0xf0, 0x61, 0x00


	//----- nvinfo : EIATTR_KPARAM_INFO
	.align		4
.L_8501:
        /*0018*/ 	.byte	0x04, 0x17
        /*001a*/ 	.short	(.L_8503 - .L_8502)
.L_8502:
        /*001c*/ 	.word	0x00000000
        /*0020*/ 	.short	0x0001
        /*0022*/ 	.short	0x0004
        /*0024*/ 	.byte	0x00, 0xf0, 0x05, 0x00


	//----- nvinfo : EIATTR_KPARAM_INFO
	.align		4
.L_8503:
        /*0028*/ 	.byte	0x04, 0x17
        /*002a*/ 	.short	(.L_8505 - .L_8504)
.L_8504:
        /*002c*/ 	.word	0x00000000
        /*0030*/ 	.short	0x0000
        /*0032*/ 	.short	0x0000
        /*0034*/ 	.byte	0x00, 0xf0, 0x11, 0x00


	//----- nvinfo : EIATTR_SPARSE_MMA_MASK
	.align		4
.L_8505:
        /*0038*/ 	.byte	0x03, 0x50
        /*003a*/ 	.short	0x0000


	//----- nvinfo : EIATTR_MAXREG_COUNT
	.align		4
        /*003c*/ 	.byte	0x03, 0x1b
        /*003e*/ 	.short	0x00ff


	//----- nvinfo : EIATTR_MERCURY_ISA_VERSION
	.align		4
        /*0040*/ 	.byte	0x03, 0x5f
        /*0042*/ 	.short	0x0101


	//----- nvinfo : EIATTR_VRC_CTA_INIT_COUNT
	.align		4
        /*0044*/ 	.byte	0x02, 0x4a
	.zero		1
	.zero		1


	//----- nvinfo : EIATTR_EXIT_INSTR_OFFSETS
	.align		4
        /*0048*/ 	.byte	0x04, 0x1c
        /*004a*/ 	.short	(.L_8507 - .L_8506)


	//   ....[0]....
.L_8506:
        /*004c*/ 	.word	0x00000e90


	//   ....[1]....
        /*0050*/ 	.word	0x00000ee0


	//   ....[2]....
        /*0054*/ 	.word	0x000013f0


	//----- nvinfo : EIATTR_MAX_THREADS
	.align		4
.L_8507:
        /*0058*/ 	.byte	0x04, 0x05
        /*005a*/ 	.short	(.L_8509 - .L_8508)
.L_8508:
        /*005c*/ 	.word	0x00000080
        /*0060*/ 	.word	0x00000001
        /*0064*/ 	.word	0x00000001


	//----- nvinfo : EIATTR_CRS_STACK_SIZE
	.align		4
.L_8509:
        /*0068*/ 	.byte	0x04, 0x1e
        /*006a*/ 	.short	(.L_8511 - .L_8510)
.L_8510:
        /*006c*/ 	.word	0x00000000


	//----- nvinfo : EIATTR_CBANK_PARAM_SIZE
	.align		4
.L_8511:
        /*0070*/ 	.byte	0x03, 0x19
        /*0072*/ 	.short	0x0020


	//----- nvinfo : EIATTR_PARAM_CBANK
	.align		4
        /*0074*/ 	.byte	0x04, 0x0a
        /*0076*/ 	.short	(.L_8513 - .L_8512)
	.align		4
.L_8512:
        /*0078*/ 	.word	index@(.nv.constant0._ZN2at6native29vectorized_elementwise_kernelILi4ENS0_13BinaryFunctorIfffZZZNS0_19maximum_kernel_cudaERNS_18TensorIteratorBaseEENKUlvE0_clEvENKUlvE0_clEvEUlffE_EESt5arrayIPcLm3EEEEviT0_T1_)
        /*007c*/ 	.short	0x0380
        /*007e*/ 	.short	0x0020


	//----- nvinfo : EIATTR_SW_WAR
	.align		4
.L_8513:
        /*0080*/ 	.byte	0x04, 0x36
        /*0082*/ 	.short	(.L_8515 - .L_8514)
.L_8514:
        /*0084*/ 	.word	0x00000008
.L_8515:


//--------------------- .nv.info._ZN2at6native29vectorized_elementwise_kernelILi8ENS0_13BinaryFunctorIfffZZZNS0_19maximum_kernel_cudaERNS_18TensorIteratorBaseEENKUlvE0_clEvENKUlvE0_clEvEUlffE_EESt5arrayIPcLm3EEEEviT0_T1_ --------------------------
	.section	.nv.info._ZN2at6native29vectorized_elementwise_kernelILi8ENS0_13BinaryFunctorIfffZZZNS0_19maximum_kernel_cudaERNS_18TensorIteratorBaseEENKUlvE0_clEvENKUlvE0_clEvEUlffE_EESt5arrayIPcLm3EEEEviT0_T1_,"",@"SHT_CUDA_INFO"
	.sectionflags	@""
	.align	4


	//----- nvinfo : EIATTR_CUDA_API_VERSION
	.align		4
        /*0000*/ 	.byte	0x04, 0x37
        /*0002*/ 	.short	(.L_8517 - .L_8516)
.L_8516:
        /*0004*/ 	.word	0x00000082


	//----- nvinfo : EIATTR_KPARAM_INFO
	.align		4
.L_8517:
        /*0008*/ 	.byte	0x04, 0x17
        /*000a*/ 	.short	(.L_8519 - .L_8518)
.L_8518:
        /*000c*/ 	.word	0x00000000
        /*0010*/ 	.short	0x0002
        /*0012*/ 	.short	0x0008
        /*0014*/ 	.byte	0x00, 0xf0, 0x61, 0x00


	//----- nvinfo : EIATTR_KPARAM_INFO
	.align		4
.L_8519:
        /*0018*/ 	.byte	0x04, 0x17
        /*001a*/ 	.short	(.L_8521 - .L_8520)
.L_8520:
        /*001c*/ 	.word	0x00000000
        /*0020*/ 	.short	0x0001
        /*0022*/ 	.short	0x0004
        /*0024*/ 	.byte	0x00, 0xf0, 0x05, 0x00


	//----- nvinfo : EIATTR_KPARAM_INFO
	.align		4
.L_8521:
        /*0028*/ 	.byte	0x04, 0x17
        /*002a*/ 	.short	(.L_8523 - .L_8522)
.L_8522:
        /*002c*/ 	.word	0x00000000
        /*0030*/ 	.short	0x0000
        /*0032*/ 	.short	0x0000
        /*0034*/ 	.byte	0x00, 0xf0, 0x11, 0x00


	//----- nvinfo : EIATTR_SPARSE_MMA_MASK
	.align		4
.L_8523:
        /*0038*/ 	.byte	0x03, 0x50
        /*003a*/ 	.short	0x0000


	//----- nvinfo : EIATTR_MAXREG_COUNT
	.align		4
        /*003c*/ 	.byte	0x03, 0x1b
        /*003e*/ 	.short	0x00ff


	//----- nvinfo : EIATTR_MERCURY_ISA_VERSION
	.align		4
        /*0040*/ 	.byte	0x03, 0x5f
        /*0042*/ 	.short	0x0101


	//----- nvinfo : EIATTR_VRC_CTA_INIT_COUNT
	.align		4
        /*0044*/ 	.byte	0x02, 0x4a
	.zero		1
	.zero		1


	//----- nvinfo : EIATTR_EXIT_INSTR_OFFSETS
	.align		4
        /*0048*/ 	.byte	0x04, 0x1c
        /*004a*/ 	.short	(.L_8525 - .L_8524)


	//   ....[0]....
.L_8524:
        /*004c*/ 	.word	0x00000e90


	//   ....[1]....
        /*0050*/ 	.word	0x00000ee0


	//   ....[2]....
        /*0054*/ 	.word	0x000013c0


	//----- nvinfo : EIATTR_MAX_THREADS
	.align		4
.L_8525:
        /*0058*/ 	.byte	0x04, 0x05
        /*005a*/ 	.short	(.L_8527 - .L_8526)
.L_8526:
        /*005c*/ 	.word	0x00000080
        /*0060*/ 	.word	0x00000001
        /*0064*/ 	.word	0x00000001


	//----- nvinfo : EIATTR_CRS_STACK_SIZE
	.align		4
.L_8527:
        /*0068*/ 	.byte	0x04, 0x1e
        /*006a*/ 	.short	(.L_8529 - .L_8528)
.L_8528:
        /*006c*/ 	.word	0x00000000


	//----- nvinfo : EIATTR_CBANK_PARAM_SIZE
	.align		4
.L_8529:
        /*0070*/ 	.byte	0x03, 0x19
        /*0072*/ 	.short	0x0020


	//----- nvinfo : EIATTR_PARAM_CBANK
	.align		4
        /*0074*/ 	.byte	0x04, 0x0a
        /*0076*/ 	.short	(.L_8531 - .L_8530)
	.align		4
.L_8530:
        /*0078*/ 	.word	index@(.nv.constant0._ZN2at6native29vectorized_elementwise_kernelILi8ENS0_13BinaryFunctorIfffZZZNS0_19maximum_kernel_cudaERNS_18TensorIteratorBaseEENKUlvE0_clEvENKUlvE0_clEvEUlffE_EESt5arrayIPcLm3EEEEviT0_T1_)
        /*007c*/ 	.short	0x0380
        /*007e*/ 	.short	0x0020


	//----- nvinfo : EIATTR_SW_WAR
	.align		4
.L_8531:
        /*0080*/ 	.byte	0x04, 0x36
        /*0082*/ 	.short	(.L_8533 - .L_8532)
.L_8532:
        /*0084*/ 	.word	0x00000008
.L_8533:


//--------------------- .nv.info._ZN2at6native18elementwise_kernelILi128ELi4EZNS0_15gpu_kernel_implINS0_13AUnaryFunctorIdddZZZNS0_19maximum_kernel_cudaERNS_18TensorIteratorBaseEENKUlvE0_clEvENKUlvE_clEvEUlddE_EEEEvS5_RKT_EUliE_EEviT1_ --------------------------
	.section	.nv.info._ZN2at6native18elementwise_kernelILi128ELi4EZNS0_15gpu_kernel_implINS0_13AUnaryFunctorIdddZZZNS0_19maximum_kernel_cudaERNS_18TensorIteratorBaseEENKUlvE0_clEvENKUlvE_clEvEUlddE_EEEEvS5_RKT_EUliE_EEviT1_,"",@"SHT_CUDA_INFO"
	.sectionflags	@""
	.align	4


	//----- nvinfo : EIATTR_CUDA_API_VERSION
	.align		4
        /*0000*/ 	.byte	0x04, 0x37
        /*0002*/ 	.short	(.L_8535 - .L_8534)
.L_8534:
        /*0004*/ 	.word	0x00000082


	//----- nvinfo : EIATTR_KPARAM_INFO
	.align		4
.L_8535:
        /*0008*/ 	.byte	0x04, 0x17
        /*000a*/ 	.short	(.L_8537 - .L_8536)
.L_8536:
        /*000c*/ 	.word	0x00000000
        /*0010*/ 	.short	0x0001
        /*0012*/ 	.short	0x0008
        /*0014*/ 	.byte	0x00, 0xf0, 0xa1, 0x08


	//----- nvinfo : EIATTR_KPARAM_INFO
	.align		4
.L_8537:
        /*0018*/ 	.byte	0x04, 0x17
        /*001a*/ 	.short	(.L_8539 - .L_8538)
.L_8538:
        /*001c*/ 	.word	0x00000000
        /*0020*/ 	.short	0x0000
        /*0022*/ 	.short	0x0000
        /*0024*/ 	.byte	0x00, 0xf0, 0x11, 0x00


	//----- nvinfo : EIATTR_SPARSE_MMA_MASK
	.align		4
.L_8539:
        /*0028*/ 	.byte	0x03, 0x50
        /*002a*/ 	.short	0x0000


	//----- nvinfo : EIATTR_MAXREG_COUNT
	.align		4
        /*002c*/ 	.byte	0x03, 0x1b
        /*002e*/ 	.short	0x0080


	//----- nvinfo : EIATTR_EXTERNS
	.align		4
        /*0030*/ 	.byte	0x04, 0x0f
        /*0032*/ 	.short	(.L_8541 - .L_8540)


	//   ....[0]....
	.align		4
.L_8540:
        /*0034*/ 	.word	index@(__assertfail)


	//----- nvinfo : EIATTR_MERCURY_ISA_VERSION
	.align		4
.L_8541:
        /*0038*/ 	.byte	0x03, 0x5f
        /*003a*/ 	.short	0x0101


	//----- nvinfo : EIATTR_VRC_CTA_INIT_COUNT
	.align		4
        /*003c*/ 	.byte	0x02, 0x4a
	.zero		1
	.zero		1


	//----- nvinfo : EIATTR_SYSCALL_OFFSETS
	.align		4
        /*0040*/ 	.byte	0x04, 0x46
        /*0042*/ 	.short	(.L_8543 - .L_8542)


	//   ....[0]....
.L_8542:
        /*0044*/ 	.word	0x00002180


	//   ....[1]....
        /*0048*/ 	.word	0x00003330


	//   ....[2]....
        /*004c*/ 	.word	0x00005680


	//   ....[3]....
        /*0050*/ 	.word	0x000065b0


	//   ....[4]....
        /*0054*/ 	.word	0x00008ab0


	//   ....[5]....
        /*0058*/ 	.word	0x000099e0


	//   ....[6]....
        /*005c*/ 	.word	0x0000bef0


	//   ....[7]....
        /*0060*/ 	.word	0x0000cdf0


	//----- nvinfo : EIATTR_EXIT_INSTR_OFFSETS
	.align		4
.L_8543:
        /*0064*/ 	.byte	0x04, 0x1c
        /*0066*/ 	.short	(.L_8545 - .L_8544)


	//   ....[0]....
.L_8544:
        /*0068*/ 	.word	0x00009d80


	//   ....[1]....
        /*006c*/ 	.word	0x0000c180


	//   ....[2]....
        /*0070*/ 	.word	0x0000c1c0


	//   ....[3]....
        /*0074*/ 	.word	0x0000c250


	//   ....[4]....
        /*0078*/ 	.word	0x0000c280


	//   ....[5]....
        /*007c*/ 	.word	0x0000c2b0


	//   ....[6]....
        /*0080*/ 	.word	0x0000c380


	//   ....[7]....
        /*0084*/ 	.word	0x0000c400


	//   ....[8]....
        /*0088*/ 	.word	0x0000c4e0


	//   ....[9]....
        /*008c*/ 	.word	0x0000c570


	//   ....[10]....
        /*0090*/ 	.word	0x0000c590


	//   ....[11]....
        /*0094*/ 	.word	0x0000c660


	//   ....[12]....
        /*0098*/ 	.word	0x0000c810


	//   ....[13]....
        /*009c*/ 	.word	0x0000c9c0


	//   ....[14]....
        /*00a0*/ 	.word	0x0000cb60


	//   ....[15]....
        /*00a4*/ 	.word	0x0000cb90


	//   ....[16]....
        /*00a8*/ 	.word	0x0000cbc0


	//   ....[17]....
        /*00ac*/ 	.word	0x0000cc60


	//   ....[18]....
        /*00b0*/ 	.word	0x0000cc90


	//   ....[19]....
        /*00b4*/ 	.word	0x0000ce00


	//   ....[20]....
        /*00b8*/ 	.word	0x0000cf50


	//   ....[21]....
        /*00bc*/ 	.word	0x0000d0d0


	//   ....[22]....
        /*00c0*/ 	.word	0x0000d150


	//----- nvinfo : EIATTR_MAX_THREADS
	.align		4
.L_8545:
        /*00c4*/ 	.byte	0x04, 0x05
        /*00c6*/ 	.short	(.L_8547 - .L_8546)
.L_8546:
        /*00c8*/ 	.word	0x00000080
        /*00cc*/ 	.word	0x00000001
        /*00d0*/ 	.word	0x00000001


	//----- nvinfo : EIATTR_CRS_STACK_SIZE
	.align		4
.L_8547:
        /*00d4*/ 	.byte	0x04, 0x1e
        /*00d6*/ 	.short	(.L_8549 - .L_8548)
.L_8548:
        /*00d8*/ 	.word	0x00000000


	//----- nvinfo : EIATTR_CBANK_PARAM_SIZE
	.align		4
.L_8549:
        /*00dc*/ 	.byte	0x03, 0x19
        /*00de*/ 	.short	0x0230


	//----- nvinfo : EIATTR_PARAM_CBANK
	.align		4
        /*00e0*/ 	.byte	0x04, 0x0a
        /*00e2*/ 	.short	(.L_8551 - .L_8550)
	.align		4
.L_8550:
        /*00e4*/ 	.word	index@(.nv.constant0._ZN2at6native18elementwise_kernelILi128ELi4EZNS0_15gpu_kernel_implINS0_13AUnaryFunctorIdddZZZNS0_19maximum_kernel_cudaERNS_18TensorIteratorBaseEENKUlvE0_clEvENKUlvE_clEvEUlddE_EEEEvS5_RKT_EUliE_EEviT1_)
        /*00e8*/ 	.short	0x0380
        /*00ea*/ 	.short	0x0230


	//----- nvinfo : EIATTR_SW_WAR
	.align		4
.L_8551:
        /*00ec*/ 	.byte	0x04, 0x36
        /*00ee*/ 	.short	(.L_8553 - .L_8552)
.L_8552:
        /*00f0*/ 	.word	0x00000008
.L_8553:


//--------------------- .nv.info._ZN2at6native27unrolled_elementwise_kernelINS0_13AUnaryFunctorIdddZZZNS0_19maximum_kernel_cudaERNS_18TensorIteratorBaseEENKUlvE0_clEvENKUlvE_clEvEUlddE_EESt5arrayIPcLm2EELi4E23TrivialOffsetCalculatorILi1EjESD_NS0_6memory12LoadWithCastILi1EEENSE_13StoreWithCastILi1EEEEEviT_T0_T2_T3_T4_T5_ --------------------------
	.section	.nv.info._ZN2at6native27unrolled_elementwise_kernelINS0_13AUnaryFunctorIdddZZZNS0_19maximum_kernel_cudaERNS_18TensorIteratorBaseEENKUlvE0_clEvENKUlvE_clEvEUlddE_EESt5arrayIPcLm2EELi4E23TrivialOffsetCalculatorILi1EjESD_NS0_6memory12LoadWithCastILi1EEENSE_13StoreWithCastILi1EEEEEviT_T0_T2_T3_T4_T5_,"",@"SHT_CUDA_INFO"
	.sectionflags	@""
	.align	4


	//----- nvinfo : EIATTR_CUDA_API_VERSION
	.align		4
        /*0000*/ 	.byte	0x04, 0x37
        /*0002*/ 	.short	(.L_8555 - .L_8554)
.L_8554:
        /*0004*/ 	.word	0x00000082


	//----- nvinfo : EIATTR_KPARAM_INFO
	.align		4
.L_8555:
        /*0008*/ 	.byte	0x04, 0x17
        /*000a*/ 	.short	(.L_8557 - .L_8556)
.L_8556:
        /*000c*/ 	.word	0x00000000
        /*0010*/ 	.short	0x0006
        /*0012*/ 	.short	0x0034
        /*0014*/ 	.byte	0x00, 0xf0, 0x21, 0x00


	//----- nvinfo : EIATTR_KPARAM_INFO
	.align		4
.L_8557:
        /*0018*/ 	.byte	0x04, 0x17
        /*001a*/ 	.short	(.L_8559 - .L_8558)
.L_8558:
        /*001c*/ 	.word	0x00000000
        /*0020*/ 	.short	0x0005
        /*0022*/ 	.short	0x002c
        /*0024*/ 	.byte	0x00, 0xf0, 0x21, 0x00


	//----- nvinfo : EIATTR_KPARAM_INFO
	.align		4
.L_8559:
        /*0028*/ 	.byte	0x04, 0x17
        /*002a*/ 	.short	(.L_8561 - .L_8560)
.L_8560:
        /*002c*/ 	.word	0x00000000
        /*0030*/ 	.short	0x0004
        /*0032*/ 	.short	0x0029
        /*0034*/ 	.byte	0x00, 0xf0, 0x05, 0x00


	//----- nvinfo : EIATTR_KPARAM_INFO
	.align		4
.L_8561:
        /*0038*/ 	.byte	0x04, 0x17
        /*003a*/ 	.short	(.L_8563 - .L_8562)
.L_8562:
        /*003c*/ 	.word	0x00000000
        /*0040*/ 	.short	0x0003
        /*0042*/ 	.short	0x0028
        /*0044*/ 	.byte	0x00, 0xf0, 0x05, 0x00


	//----- nvinfo : EIATTR_KPARAM_INFO
	.align		4
.L_8563:
        /*0048*/ 	.byte	0x04, 0x17
        /*004a*/ 	.short	(.L_8565 - .L_8564)
.L_8564:
        /*004c*/ 	.word	0x00000000
        /*0050*/ 	.short	0x0002
        /*0052*/ 	.short	0x0018
        /*0054*/ 	.byte	0x00, 0xf0, 0x41, 0x00


	//----- nvinfo : EIATTR_KPARAM_INFO
	.align		4
.L_8565:
        /*0058*/ 	.byte	0x04, 0x17
        /*005a*/ 	.short	(.L_8567 - .L_8566)
.L_8566:
        /*005c*/ 	.word	0x00000000
        /*0060*/ 	.short	0x0001
        /*0062*/ 	.short	0x0008
        /*0064*/ 	.byte	0x00, 0xf0, 0x41, 0x00


	//----- nvinfo : EIATTR_KPARAM_INFO
	.align		4
.L_8567:
        /*0068*/ 	.byte	0x04, 0x17
        /*006a*/ 	.short	(.L_8569 - .L_8568)
.L_8568:
        /*006c*/ 	.word	0x00000000
        /*0070*/ 	.short	0x0000
        /*0072*/ 	.short	0x0000
        /*0074*/ 	.byte	0x00, 0xf0, 0x11, 0x00


	//----- nvinfo : EIATTR_SPARSE_MMA_MASK
	.align		4
.L_8569:
        /*0078*/ 	.byte	0x03, 0x50
        /*007a*/ 	.short	0x0000


	//----- nvinfo : EIATTR_MAXREG_COUNT
	.align		4
        /*007c*/ 	.byte	0x03, 0x1b
        /*007e*/ 	.short	0x00ff


	//----- nvinfo : EIATTR_EXTERNS
	.align		4
        /*0080*/ 	.byte	0x04, 0x0f
        /*0082*/ 	.short	(.L_8571 - .L_8570)


	//   ....[0]....
	.align		4
.L_8570:
        /*0084*/ 	.word	index@(__assertfail)


	//----- nvinfo : EIATTR_MERCURY_ISA_VERSION
	.align		4
.L_8571:
        /*0088*/ 	.byte	0x03, 0x5f
        /*008a*/ 	.short	0x0101


	//----- nvinfo : EIATTR_VRC_CTA_INIT_COUNT
	.align		4
        /*008c*/ 	.byte	0x02, 0x4a
	.zero		1
	.zero		1


	//----- nvinfo : EIATTR_SYSCALL_OFFSETS
	.align		4
        /*0090*/ 	.byte	0x04, 0x46
        /*0092*/ 	.short	(.L_8573 - .L_8572)


	//   ....[0]....
.L_8572:
        /*0094*/ 	.word	0x00000eb0


	//   ....[1]....
        /*0098*/ 	.word	0x00001ee0


	//   ....[2]....
        /*009c*/ 	.word	0x00002e50


	//   ....[3]....
        /*00a0*/ 	.word	0x00003d90


	//   ....[4]....
        /*00a4*/ 	.word	0x00005150


	//   ....[5]....
        /*00a8*/ 	.word	0x000060f0


	//   ....[6]....
        /*00ac*/ 	.word	0x00007250


	//   ....[7]....
        /*00b0*/ 	.word	0x00008390


	//----- nvinfo : EIATTR_EXIT_INSTR_OFFSETS
	.align		4
.L_8573:
        /*00b4*/ 	.byte	0x04, 0x1c
        /*00b6*/ 	.short	(.L_8575 - .L_8574)


	//   ....[0]....
.L_8574:
        /*00b8*/ 	.word	0x000075e0


	//   ....[1]....
        /*00bc*/ 	.word	0x00007720


	//   ....[2]....
        /*00c0*/ 	.word	0x00007760


	//   ....[3]....
        /*00c4*/ 	.word	0x000077f0


	//   ....[4]....
        /*00c8*/ 	.word	0x00007820


	//   ....[5]....
        /*00cc*/ 	.word	0x00007850


	//   ....[6]....
        /*00d0*/ 	.word	0x00007920


	//   ....[7]....
        /*00d4*/ 	.word	0x000079a0


	//   ....[8]....
        /*00d8*/ 	.word	0x00007a80


	//   ....[9]....
        /*00dc*/ 	.word	0x00007b10


	//   ....[10]....
        /*00e0*/ 	.word	0x00007b30


	//   ....[11]....
        /*00e4*/ 	.word	0x00007c00


	//   ....[12]....
        /*00e8*/ 	.word	0x00007db0


	//   ....[13]....
        /*00ec*/ 	.word	0x00007f60


	//   ....[14]....
        /*00f0*/ 	.word	0x00008100


	//   ....[15]....
        /*00f4*/ 	.word	0x00008130


	//   ....[16]....
        /*00f8*/ 	.word	0x00008160


	//   ....[17]....
        /*00fc*/ 	.word	0x00008200


	//   ....[18]....
        /*0100*/ 	.word	0x00008230


	//   ....[19]....
        /*0104*/ 	.word	0x000083a0


	//   ....[20]....
        /*0108*/ 	.word	0x000084f0


	//   ....[21]....
        /*010c*/ 	.word	0x00008670


	//   ....[22]....
        /*0110*/ 	.word	0x000086f0


	//----- nvinfo : EIATTR_MAX_THREADS
	.align		4
.L_8575:
        /*0114*/ 	.byte	0x04, 0x05
        /*0116*/ 	.short	(.L_8577 - .L_8576)
.L_8576:
        /*0118*/ 	.word	0x00000080
        /*011c*/ 	.word	0x00000001
        /*0120*/ 	.word	0x00000001


	//----- nvinfo : EIATTR_CRS_STACK_SIZE
	.align		4
.L_8577:
        /*0124*/ 	.byte	0x04, 0x1e
        /*0126*/ 	.short	(.L_8579 - .L_8578)
.L_8578:
        /*0128*/ 	.word	0x00000000


	//----- nvinfo : EIATTR_CBANK_PARAM_SIZE
	.align		4
.L_8579:
        /*012c*/ 	.byte	0x03, 0x19
        /*012e*/ 	.short	0x003c


	//----- nvinfo : EIATTR_PARAM_CBANK
	.align		4
        /*0130*/ 	.byte	0x04, 0x0a
        /*0132*/ 	.short	(.L_8581 - .L_8580)
	.align		4
.L_8580:
        /*0134*/ 	.word	index@(.nv.constant0._ZN2at6native27unrolled_elementwise_kernelINS0_13AUnaryFunctorIdddZZZNS0_19maximum_kernel_cudaERNS_18TensorIteratorBaseEENKUlvE0_clEvENKUlvE_clEvEUlddE_EESt5arrayIPcLm2EELi4E23TrivialOffsetCalculatorILi1EjESD_NS0_6memory12LoadWithCastILi1EEENSE_13StoreWithCastILi1EEEEEviT_T0_T2_T3_T4_T5_)
        /*0138*/ 	.short	0x0380
        /*013a*/ 	.short	0x003c


	//----- nvinfo : EIATTR_SW_WAR
	.align		4
.L_8581:
        /*013c*/ 	.byte	0x04, 0x36
        /*013e*/ 	.short	(.L_8583 - .L_8582)
.L_8582:
        /*0140*/ 	.word	0x00000008
.L_8583:


//--------------------- .nv.info._ZN2at6native18elementwise_kernelILi128ELi2EZNS0_22gpu_kernel_impl_nocastINS0_13AUnaryFunctorIdddZZZNS0_19maximum_kernel_cudaERNS_18TensorIteratorBaseEENKUlvE0_clEvENKUlvE_clEvEUlddE_EEEEvS5_RKT_EUliE_EEviT1_ --------------------------
	.section	.nv.info._ZN2at6native18elementwise_kernelILi128ELi2EZNS0_22gpu_kernel_impl_nocastINS0_13AUnaryFunctorIdddZZZNS0_19maximum_kernel_cudaERNS_18TensorIteratorBaseEENKUlvE0_clEvENKUlvE_clEvEUlddE_EEEEvS5_RKT_EUliE_EEviT1_,"",@"SHT_CUDA_INFO"
	.sectionflags	@""
	.align	4


	//----- nvinfo : EIATTR_CUDA_API_VERSION
	.align		4
        /*0000*/ 	.byte	0x04, 0x37
        /*0002*/ 	.short	(.L_8585 - .L_8584)
.L_8584:
        /*0004*/ 	.word	0x00000082


	//----- nvinfo : EIATTR_KPARAM_INFO
	.align		4
.L_8585:
        /*0008*/ 	.byte	0x04, 0x17
        /*000a*/ 	.short	(.L_8587 - .L_8586)
.L_8586:
        /*000c*/ 	.word	0x00000000
        /*0010*/ 	.short	0x0001
        /*0012*/ 	.short	0x0008
        /*0014*/ 	.byte	0x00, 0xf0, 0x81, 0x08


	//----- nvinfo : EIATTR_KPARAM_INFO
	.align		4
.L_8587:
        /*0018*/ 	.byte	0x04, 0x17
        /*001a*/ 	.short	(.L_8589 - .L_8588)
.L_8588:
        /*001c*/ 	.word	0x00000000
        /*0020*/ 	.short	0x0000
        /*0022*/ 	.short	0x0000
        /*0024*/ 	.byte	0x00, 0xf0, 0x11, 0x00


	//----- nvinfo : EIATTR_SPARSE_MMA_MASK
	.align		4
.L_8589:
        /*0028*/ 	.byte	0x03, 0x50
        /*002a*/ 	.short	0x0000


	//----- nvinfo : EIATTR_MAXREG_COUNT
	.align		4
        /*002c*/ 	.byte	0x03, 0x1b
        /*002e*/ 	.short	0x0080


	//----- nvinfo : EIATTR_MERCURY_ISA_VERSION
	.align		4
        /*0030*/ 	.byte	0x03, 0x5f
        /*0032*/ 	.short	0x0101


	//----- nvinfo : EIATTR_VRC_CTA_INIT_COUNT
	.align		4
        /*0034*/ 	.byte	0x02, 0x4a
	.zero		1
	.zero		1


	//----- nvinfo : EIATTR_EXIT_INSTR_OFFSETS
	.align		4
        /*0038*/ 	.byte	0x04, 0x1c
        /*003a*/ 	.short	(.L_8591 - .L_8590)


	//   ....[0]....
.L_8590:
        /*003c*/ 	.word	0x000000e0


	//   ....[1]....
        /*0040*/ 	.word	0x00000110


	//   ....[2]....
        /*0044*/ 	.word	0x00000290


	//   ....[3]....
        /*0048*/ 	.word	0x00000390


	//   ....[4]....
        /*004c*/ 	.word	0x000015d0


	//   ....[5]....
        /*0050*/ 	.word	0x00002740


	//   ....[6]....
        /*0054*/ 	.word	0x00003bb0


	//   ....[7]....
        /*0058*/ 	.word	0x00004f80


	//----- nvinfo : EIATTR_MAX_THREADS
	.align		4
.L_8591:
        /*005c*/ 	.byte	0x04, 0x05
        /*005e*/ 	.short	(.L_8593 - .L_8592)
.L_8592:
        /*0060*/ 	.word	0x00000080
        /*0064*/ 	.word	0x00000001
        /*0068*/ 	.word	0x00000001


	//----- nvinfo : EIATTR_CRS_STACK_SIZE
	.align		4
.L_8593:
        /*006c*/ 	.byte	0x04, 0x1e
        /*006e*/ 	.short	(.L_8595 - .L_8594)
.L_8594:
        /*0070*/ 	.word	0x00000000


	//----- nvinfo : EIATTR_CBANK_PARAM_SIZE
	.align		4
.L_8595:
        /*0074*/ 	.byte	0x03, 0x19
        /*0076*/ 	.short	0x0228


	//----- nvinfo : EIATTR_PARAM_CBANK
	.align		4
        /*0078*/ 	.byte	0x04, 0x0a
        /*007a*/ 	.short	(.L_8597 - .L_8596)
	.align		4
.L_8596:
        /*007c*/ 	.word	index@(.nv.constant0._ZN2at6native18elementwise_kernelILi128ELi2EZNS0_22gpu_kernel_impl_nocastINS0_13AUnaryFunctorIdddZZZNS0_19maximum_kernel_cudaERNS_18TensorIteratorBaseEENKUlvE0_clEvENKUlvE_clEvEUlddE_EEEEvS5_RKT_EUliE_EEviT1_)
        /*0080*/ 	.short	0x0380
        /*0082*/ 	.short	0x0228


	//----- nvinfo : EIATTR_SW_WAR
	.align		4
.L_8597:
        /*0084*/ 	.byte	0x04, 0x36
        /*0086*/ 	.short	(.L_8599 - .L_8598)
.L_8598:
        /*0088*/ 	.word	0x00000008
.L_8599:


//--------------------- .nv.info._ZN2at6native27unrolled_elementwise_kernelINS0_13AUnaryFunctorIdddZZZNS0_19maximum_kernel_cudaERNS_18TensorIteratorBaseEENKUlvE0_clEvENKUlvE_clEvEUlddE_EESt5arrayIPcLm2EELi4E23TrivialOffsetCalculatorILi1EjESD_NS0_6memory15LoadWithoutCastENSE_16StoreWithoutCastEEEviT_T0_T2_T3_T4_T5_ --------------------------
	.section	.nv.info._ZN2at6native27unrolled_elementwise_kernelINS0_13AUnaryFunctorIdddZZZNS0_19maximum_kernel_cudaERNS_18TensorIteratorBaseEENKUlvE0_clEvENKUlvE_clEvEUlddE_EESt5arrayIPcLm2EELi4E23TrivialOffsetCalculatorILi1EjESD_NS0_6memory15LoadWithoutCastENSE_16StoreWithoutCastEEEviT_T0_T2_T3_T4_T5_,"",@"SHT_CUDA_INFO"
	.sectionflags	@""
	.align	4


	//----- nvinfo : EIATTR_CUDA_API_VERSION
	.align		4
        /*0000*/ 	.byte	0x04, 0x37
        /*0002*/ 	.short	(.L_8601 - .L_8600)
.L_8600:
        /*0004*/ 	.word	0x00000082


	//----- nvinfo : EIATTR_KPARAM_INFO
	.align		4
.L_8601:
        /*0008*/ 	.byte	0x04, 0x17
        /*000a*/ 	.short	(.L_8603 - .L_8602)
.L_8602:
        /*000c*/ 	.word	0x00000000
        /*0010*/ 	.short	0x0006
        /*0012*/ 	.short	0x002b
        /*0014*/ 	.byte	0x00, 0xf0, 0x05, 0x00


	//----- nvinfo : EIATTR_KPARAM_INFO
	.align		4
.L_8603:
        /*0018*/ 	.byte	0x04, 0x17
        /*001a*/ 	.short	(.L_8605 - .L_8604)
.L_8604:
        /*001c*/ 	.word	0x00000000
        /*0020*/ 	.short	0x0005
        /*0022*/ 	.short	0x002a
        /*0024*/ 	.byte	0x00, 0xf0, 0x05, 0x00


	//----- nvinfo : EIATTR_KPARAM_INFO
	.align		4
.L_8605:
        /*0028*/ 	.byte	0x04, 0x17
        /*002a*/ 	.short	(.L_8607 - .L_8606)
.L_8606:
        /*002c*/ 	.word	0x00000000
        /*0030*/ 	.short	0x0004
        /*0032*/ 	.short	0x0029
        /*0034*/ 	.byte	0x00, 0xf0, 0x05, 0x00


	//----- nvinfo : EIATTR_KPARAM_INFO
	.align		4
.L_8607:
        /*0038*/ 	.byte	0x04, 0x17
        /*003a*/ 	.short	(.L_8609 - .L_8608)
.L_8608:
        /*003c*/ 	.word	0x00000000
        /*0040*/ 	.short	0x0003
        /*0042*/ 	.short	0x0028
        /*0044*/ 	.byte	0x00, 0xf0, 0x05, 0x00


	//----- nvinfo : EIATTR_KPARAM_INFO
	.align		4
.L_8609:
        /*0048*/ 	.byte	0x04, 0x17
        /*004a*/ 	.short	(.L_8611 - .L_8610)
.L_8610:
        /*004c*/ 	.word	0x00000000
        /*0050*/ 	.short	0x0002
        /*0052*/ 	.short	0x0018
        /*0054*/ 	.byte	0x00, 0xf0, 0x41, 0x00


	//----- nvinfo : EIATTR_KPARAM_INFO
	.align		4
.L_8611:
        /*0058*/ 	.byte	0x04, 0x17
        /*005a*/ 	.short	(.L_8613 - .L_8612)
.L_8612:
        /*005c*/ 	.word	0x00000000
        /*0060*/ 	.short	0x0001
        /*0062*/ 	.short	0x0008
        /*0064*/ 	.byte	0x00, 0xf0, 0x41, 0x00


	//----- nvinfo : EIATTR_KPARAM_INFO
	.align		4
.L_8613:
        /*0068*/ 	.byte	0x04, 0x17
        /*006a*/ 	.short	(.L_8615 - .L_8614)
.L_8614:
        /*006c*/ 	.word	0x00000000
        /*0070*/ 	.short	0x0000
        /*0072*/ 	.short	0x0000
        /*0074*/ 	.byte	0x00, 0xf0, 0x11, 0x00


	//----- nvinfo : EIATTR_SPARSE_MMA_MASK
	.align		4
.L_8615:
        /*0078*/ 	.byte	0x03, 0x50
        /*007a*/ 	.short	0x0000


	//----- nvinfo : EIATTR_MAXREG_COUNT
	.align		4
        /*007c*/ 	.byte	0x03, 0x1b
        /*007e*/ 	.short	0x00ff


	//----- nvinfo : EIATTR_MERCURY_ISA_VERSION
	.align		4
        /*0080*/ 	.byte	0x03, 0x5f
        /*0082*/ 	.short	0x0101


	//----- nvinfo : EIATTR_VRC_CTA_INIT_COUNT
	.align		4
        /*0084*/ 	.byte	0x02, 0x4a
	.zero		1
	.zero		1


	//----- nvinfo : EIATTR_EXIT_INSTR_OFFSETS
	.align		4
        /*0088*/ 	.byte	0x04, 0x1c
        /*008a*/ 	.short	(.L_8617 - .L_8616)


	//   ....[0]....
.L_8616:
        /*008c*/ 	.word	0x00000760


	//   ....[1]....
        /*0090*/ 	.word	0x000007b0


	//----- nvinfo : EIATTR_MAX_THREADS
	.align		4
.L_8617:
        /*0094*/ 	.byte	0x04, 0x05
        /*0096*/ 	.short	(.L_8619 - .L_8618)
.L_8618:
        /*0098*/ 	.word	0x00000080
        /*009c*/ 	.word	0x00000001
        /*00a0*/ 	.word	0x00000001


	//----- nvinfo : EIATTR_CRS_STACK_SIZE
	.align		4
.L_8619:
        /*00a4*/ 	.byte	0x04, 0x1e
        /*00a6*/ 	.short	(.L_8621 - .L_8620)
.L_8620:
        /*00a8*/ 	.word	0x00000000


	//----- nvinfo : EIATTR_CBANK_PARAM_SIZE
	.align		4
.L_8621:
        /*00ac*/ 	.byte	0x03, 0x19
        /*00ae*/ 	.short	0x002c


	//----- nvinfo : EIATTR_PARAM_CBANK
	.align		4
        /*00b0*/ 	.byte	0x04, 0x0a
        /*00b2*/ 	.short	(.L_8623 - .L_8622)
	.align		4
.L_8622:
        /*00b4*/ 	.word	index@(.nv.constant0._ZN2at6native27unrolled_elementwise_kernelINS0_13AUnaryFunctorIdddZZZNS0_19maximum_kernel_cudaERNS_18TensorIteratorBaseEENKUlvE0_clEvENKUlvE_clEvEUlddE_EESt5arrayIPcLm2EELi4E23TrivialOffsetCalculatorILi1EjESD_NS0_6memory15LoadWithoutCastENSE_16StoreWithoutCastEEEviT_T0_T2_T3_T4_T5_)
        /*00b8*/ 	.short	0x0380
        /*00ba*/ 	.short	0x002c


	//----- nvinfo : EIATTR_SW_WAR
	.align		4
.L_8623:
        /*00bc*/ 	.byte	0x04, 0x36
        /*00be*/ 	.short	(.L_8625 - .L_8624)
.L_8624:
        /*00c0*/ 	.word	0x00000008
.L_8625:


//--------------------- .nv.info._ZN2at6native29vectorized_elementwise_kernelILi2ENS0_13AUnaryFunctorIdddZZZNS0_19maximum_kernel_cudaERNS_18TensorIteratorBaseEENKUlvE0_clEvENKUlvE_clEvEUlddE_EESt5arrayIPcLm2EEEEviT0_T1_ --------------------------
	.section	.nv.info._ZN2at6native29vectorized_elementwise_kernelILi2ENS0_13AUnaryFunctorIdddZZZNS0_19maximum_kernel_cudaERNS_18TensorIteratorBaseEENKUlvE0_clEvENKUlvE_clEvEUlddE_EESt5arrayIPcLm2EEEEviT0_T1_,"",@"SHT_CUDA_INFO"
	.sectionflags	@""
	.align	4


	//----- nvinfo : EIATTR_CUDA_API_VERSION
	.align		4
        /*0000*/ 	.byte	0x04, 0x37
        /*0002*/ 	.short	(.L_8627 - .L_8626)
.L_8626:
        /*0004*/ 	.word	0x00000082


	//----- nvinfo : EIATTR_KPARAM_INFO
	.align		4
.L_8627:
        /*0008*/ 	.byte	0x04, 0x17
        /*000a*/ 	.short	(.L_8629 - .L_8628)
.L_8628:
        /*000c*/ 	.word	0x00000000
        /*0010*/ 	.short	0x0002
        /*0012*/ 	.short	0x0018
        /*0014*/ 	.byte	0x00, 0xf0, 0x41, 0x00


	//----- nvinfo : EIATTR_KPARAM_INFO
	.align		4
.L_8629:
        /*0018*/ 	.byte	0x04, 0x17
        /*001a*/ 	.short	(.L_8631 - .L_8630)
.L_8630:
        /*001c*/ 	.word	0x00000000
        /*0020*/ 	.short	0x0001
        /*0022*/ 	.short	0x0008
        /*0024*/ 	.byte	0x00, 0xf0, 0x41, 0x00


	//----- nvinfo : EIATTR_KPARAM_INFO
	.align		4
.L_8631:
        /*0028*/ 	.byte	0x04, 0x17
        /*002a*/ 	.short	(.L_8633 - .L_8632)
.L_8632:
        /*002c*/ 	.word	0x00000000
        /*0030*/ 	.short	0x0000
        /*0032*/ 	.short	0x0000
        /*0034*/ 	.byte	0x00, 0xf0, 0x11, 0x00


	//----- nvinfo : EIATTR_SPARSE_MMA_MASK
	.align		4
.L_8633:
        /*0038*/ 	.byte	0x03, 0x50
        /*003a*/ 	.short	0x0000


	//----- nvinfo : EIATTR_MAXREG_COUNT
	.align		4
        /*003c*/ 	.byte	0x03, 0x1b
        /*003e*/ 	.short	0x00ff


	//----- nvinfo : EIATTR_MERCURY_ISA_VERSION
	.align		4
        /*0040*/ 	.byte	0x03, 0x5f
        /*0042*/ 	.short	0x0101


	//----- nvinfo : EIATTR_VRC_CTA_INIT_COUNT
	.align		4
        /*0044*/ 	.byte	0x02, 0x4a
	.zero		1
	.zero		1


	//----- nvinfo : EIATTR_EXIT_INSTR_OFFSETS
	.align		4
        /*0048*/ 	.byte	0x04, 0x1c
        /*004a*/ 	.short	(.L_8635 - .L_8634)


	//   ....[0]....
.L_8634:
        /*004c*/ 	.word	0x00000e70


	//   ....[1]....
        /*0050*/ 	.word	0x00000ec0


	//   ....[2]....
        /*0054*/ 	.word	0x000016d0


	//----- nvinfo : EIATTR_MAX_THREADS
	.align		4
.L_8635:
        /*0058*/ 	.byte	0x04, 0x05
        /*005a*/ 	.short	(.L_8637 - .L_8636)
.L_8636:
        /*005c*/ 	.word	0x00000080
        /*0060*/ 	.word	0x00000001
        /*0064*/ 	.word	0x00000001


	//----- nvinfo : EIATTR_CRS_STACK_SIZE
	.align		4
.L_8637:
        /*0068*/ 	.byte	0x04, 0x1e
        /*006a*/ 	.short	(.L_8639 - .L_8638)
.L_8638:
        /*006c*/ 	.word	0x00000000


	//----- nvinfo : EIATTR_CBANK_PARAM_SIZE
	.align		4
.L_8639:
        /*0070*/ 	.byte	0x03, 0x19
        /*0072*/ 	.short	0x0028


	//----- nvinfo : EIATTR_PARAM_CBANK
	.align		4
        /*0074*/ 	.byte	0x04, 0x0a
        /*0076*/ 	.short	(.L_8641 - .L_8640)
	.align		4
.L_8640:
        /*0078*/ 	.word	index@(.nv.constant0._ZN2at6native29vectorized_elementwise_kernelILi2ENS0_13AUnaryFunctorIdddZZZNS0_19maximum_kernel_cudaERNS_18TensorIteratorBaseEENKUlvE0_clEvENKUlvE_clEvEUlddE_EESt5arrayIPcLm2EEEEviT0_T1_)
        /*007c*/ 	.short	0x0380
        /*007e*/ 	.short	0x0028


	//----- nvinfo : EIATTR_SW_WAR
	.align		4
.L_8641:
        /*0080*/ 	.byte	0x04, 0x36
        /*0082*/ 	.short	(.L_8643 - .L_8642)
.L_8642:
        /*0084*/ 	.word	0x00000008
.L_8643:


//--------------------- .nv.info._ZN2at6native29vectorized_elementwise_kernelILi4ENS0_13AUnaryFunctorIdddZZZNS0_19maximum_kernel_cudaERNS_18TensorIteratorBaseEENKUlvE0_clEvENKUlvE_clEvEUlddE_EESt5arrayIPcLm2EEEEviT0_T1_ --------------------------
	.section	.nv.info._ZN2at6native29vectorized_elementwise_kernelILi4ENS0_13AUnaryFunctorIdddZZZNS0_19maximum_kernel_cudaERNS_18TensorIteratorBaseEENKUlvE0_clEvENKUlvE_clEvEUlddE_EESt5arrayIPcLm2EEEEviT0_T1_,"",@"SHT_CUDA_INFO"
	.sectionflags	@""
	.align	4


	//----- nvinfo : EIATTR_CUDA_API_VERSION
	.align		4
        /*0000*/ 	.byte	0x04, 0x37
        /*0002*/ 	.short	(.L_8645 - .L_8644)
.L_8644:
        /*0004*/ 	.word	0x00000082


	//----- nvinfo : EIATTR_KPARAM_INFO
	.align		4
.L_8645:
        /*0008*/ 	.byte	0x04, 0x17
        /*000a*/ 	.short	(.L_8647 - .L_8646)
.L_8646:
        /*000c*/ 	.word	0x00000000
        /*0010*/ 	.short	0x0002
        /*0012*/ 	.short	0x0018
        /*0014*/ 	.byte	0x00, 0xf0, 0x41, 0x00


	//----- nvinfo : EIATTR_KPARAM_INFO
	.align		4
.L_8647:
        /*0018*/ 	.byte	0x04, 0x17
        /*001a*/ 	.short	(.L_8649 - .L_8648)
.L_8648:
        /*001c*/ 	.word	0x00000000
        /*0020*/ 	.short	0x0001
        /*0022*/ 	.short	0x0008
        /*0024*/ 	.byte	0x00, 0xf0, 0x41, 0x00


	//----- nvinfo : EIATTR_KPARAM_INFO
	.align		4
.L_8649:
        /*0028*/ 	.byte	0x04, 0x17
        /*002a*/ 	.short	(.L_8651 - .L_8650)
.L_8650:
        /*002c*/ 	.word	0x00000000
        /*0030*/ 	.short	0x0000
        /*0032*/ 	.short	0x0000
        /*0034*/ 	.byte	0x00, 0xf0, 0x11, 0x00


	//----- nvinfo : EIATTR_SPARSE_MMA_MASK
	.align		4
.L_8651:
        /*0038*/ 	.byte	0x03, 0x50
        /*003a*/ 	.short	0x0000


	//----- nvinfo : EIATTR_MAXREG_COUNT
	.align		4
        /*003c*/ 	.byte	0x03, 0x1b
        /*003e*/ 	.short	0x00ff


	//----- nvinfo : EIATTR_MERCURY_ISA_VERSION
	.align		4
        /*0040*/ 	.byte	0x03, 0x5f
        /*0042*/ 	.short	0x0101


	//----- nvinfo : EIATTR_VRC_CTA_INIT_COUNT
	.align		4
        /*0044*/ 	.byte	0x02, 0x4a
	.zero		1
	.zero		1


	//----- nvinfo : EIATTR_EXIT_INSTR_OFFSETS
	.align		4
        /*0048*/ 	.byte	0x04, 0x1c
        /*004a*/ 	.short	(.L_8653 - .L_8652)


	//   ....[0]....
.L_8652:
        /*004c*/ 	.word	0x00000e70


	//   ....[1]....
        /*0050*/ 	.word	0x00000ec0


	//   ....[2]....
        /*0054*/ 	.word	0x000016a0


	//----- nvinfo : EIATTR_MAX_THREADS
	.align		4
.L_8653:
        /*0058*/ 	.byte	0x04, 0x05
        /*005a*/ 	.short	(.L_8655 - .L_8654)
.L_8654:
        /*005c*/ 	.word	0x00000080
        /*0060*/ 	.word	0x00000001
        /*0064*/ 	.word	0x00000001


	//----- nvinfo : EIATTR_CRS_STACK_SIZE
	.align		4
.L_8655:
        /*0068*/ 	.byte	0x04, 0x1e
        /*006a*/ 	.short	(.L_8657 - .L_8656)
.L_8656:
        /*006c*/ 	.word	0x00000000


	//----- nvinfo : EIATTR_CBANK_PARAM_SIZE
	.align		4
.L_8657:
        /*0070*/ 	.byte	0x03, 0x19
        /*0072*/ 	.short	0x0028


	//----- nvinfo : EIATTR_PARAM_CBANK
	.align		4
        /*0074*/ 	.byte	0x04, 0x0a
        /*0076*/ 	.short	(.L_8659 - .L_8658)
	.align		4
.L_8658:
        /*0078*/ 	.word	index@(.nv.constant0._ZN2at6native29vectorized_elementwise_kernelILi4ENS0_13AUnaryFunctorIdddZZZNS0_19maximum_kernel_cudaERNS_18TensorIteratorBaseEENKUlvE0_clEvENKUlvE_clEvEUlddE_EESt5arrayIPcLm2EEEEviT0_T1_)
        /*007c*/ 	.short	0x0380
        /*007e*/ 	.short	0x0028


	//----- nvinfo : EIATTR_SW_WAR
	.align		4
.L_8659:
        /*0080*/ 	.byte	0x04, 0x36
        /*0082*/ 	.short	(.L_8661 - .L_8660)
.L_8660:
        /*0084*/ 	.word	0x00000008
.L_8661:


//--------------------- .nv.info._ZN2at6native29vectorized_elementwise_kernelILi8ENS0_13AUnaryFunctorIdddZZZNS0_19maximum_kernel_cudaERNS_18TensorIteratorBaseEENKUlvE0_clEvENKUlvE_clEvEUlddE_EESt5arrayIPcLm2EEEEviT0_T1_ --------------------------
	.section	.nv.info._ZN2at6native29vectorized_elementwise_kernelILi8ENS0_13AUnaryFunctorIdddZZZNS0_19maximum_kernel_cudaERNS_18TensorIteratorBaseEENKUlvE0_clEvENKUlvE_clEvEUlddE_EESt5arrayIPcLm2EEEEviT0_T1_,"",@"SHT_CUDA_INFO"
	.sectionflags	@""
	.align	4


	//----- nvinfo : EIATTR_CUDA_API_VERSION
	.align		4
        /*0000*/ 	.byte	0x04, 0x37
        /*0002*/ 	.short	(.L_8663 - .L_8662)
.L_8662:
        /*0004*/ 	.word	0x00000082


	//----- nvinfo : EIATTR_KPARAM_INFO
	.align		4
.L_8663:
        /*0008*/ 	.byte	0x04, 0x17
        /*000a*/ 	.short	(.L_8665 - .L_8664)
.L_8664:
        /*000c*/ 	.word	0x00000000
        /*0010*/ 	.short	0x0002
        /*0012*/ 	.short	0x0018
        /*0014*/ 	.byte	0x00, 0xf0, 0x41, 0x00


	//----- nvinfo : EIATTR_KPARAM_INFO
	.align		4
.L_8665:
        /*0018*/ 	.byte	0x04, 0x17
        /*001a*/ 	.short	(.L_8667 - .L_8666)
.L_8666:
        /*001c*/ 	.word	0x00000000
        /*0020*/ 	.short	0x0001
        /*0022*/ 	.short	0x0008
        /*0024*/ 	.byte	0x00, 0xf0, 0x41, 0x00


	//----- nvinfo : EIATTR_KPARAM_INFO
	.align		4
.L_8667:
        /*0028*/ 	.byte	0x04, 0x17
        /*002a*/ 	.short	(.L_8669 - .L_8668)
.L_8668:
        /*002c*/ 	.word	0x00000000
        /*0030*/ 	.short	0x0000
        /*0032*/ 	.short	0x0000
        /*0034*/ 	.byte	0x00, 0xf0, 0x11, 0x00


	//----- nvinfo : EIATTR_SPARSE_MMA_MASK
	.align		4
.L_8669:
        /*0038*/ 	.byte	0x03, 0x50
        /*003a*/ 	.short	0x0000


	//----- nvinfo : EIATTR_MAXREG_COUNT
	.align		4
        /*003c*/ 	.byte	0x03, 0x1b
        /*003e*/ 	.short	0x00ff


	//----- nvinfo : EIATTR_MERCURY_ISA_VERSION
	.align		4
        /*0040*/ 	.byte	0x03, 0x5f
        /*0042*/ 	.short	0x0101


	//----- nvinfo : EIATTR_VRC_CTA_INIT_COUNT
	.align		4
        /*0044*/ 	.byte	0x02, 0x4a
	.zero		1
	.zero		1


	//----- nvinfo : EIATTR_EXIT_INSTR_OFFSETS
	.align		4
        /*0048*/ 	.byte	0x04, 0x1c
        /*004a*/ 	.short	(.L_8671 - .L_8670)


	//   ....[0]....
.L_8670:
        /*004c*/ 	.word	0x00000e70


	//   ....[1]....
        /*0050*/ 	.word	0x00000ec0


	//   ....[2]....
        /*0054*/ 	.word	0x000016a0


	//----- nvinfo : EIATTR_MAX_THREADS
	.align		4
.L_8671:
        /*0058*/ 	.byte	0x04, 0x05
        /*005a*/ 	.short	(.L_8673 - .L_8672)
.L_8672:
        /*005c*/ 	.word	0x00000080
        /*0060*/ 	.word	0x00000001
        /*0064*/ 	.word	0x00000001


	//----- nvinfo : EIATTR_CRS_STACK_SIZE
	.align		4
.L_8673:
        /*0068*/ 	.byte	0x04, 0x1e
        /*006a*/ 	.short	(.L_8675 - .L_8674)
.L_8674:
        /*006c*/ 	.word	0x00000000


	//----- nvinfo : EIATTR_CBANK_PARAM_SIZE
	.align		4
.L_8675:
        /*0070*/ 	.byte	0x03, 0x19
        /*0072*/ 	.short	0x0028


	//----- nvinfo : EIATTR_PARAM_CBANK
	.align		4
        /*0074*/ 	.byte	0x04, 0x0a
        /*0076*/ 	.short	(.L_8677 - .L_8676)
	.align		4
.L_8676:
        /*0078*/ 	.word	index@(.nv.constant0._ZN2at6native29vectorized_elementwise_kernelILi8ENS0_13AUnaryFunctorIdddZZZNS0_19maximum_kernel_cudaERNS_18TensorIteratorBaseEENKUlvE0_clEvENKUlvE_clEvEUlddE_EESt5arrayIPcLm2EEEEviT0_T1_)
        /*007c*/ 	.short	0x0380
        /*007e*/ 	.short	0x0028


	//----- nvinfo : EIATTR_SW_WAR
	.align		4
.L_8677:
        /*0080*/ 	.byte	0x04, 0x36
        /*0082*/ 	.short	(.L_8679 - .L_8678)
.L_8678:
        /*0084*/ 	.word	0x00000008
.L_8679:


//--------------------- .nv.info._ZN2at6native18elementwise_kernelILi128ELi4EZNS0_15gpu_kernel_implINS0_13BinaryFunctorIdddZZZNS0_19maximum_kernel_cudaERNS_18TensorIteratorBaseEENKUlvE0_clEvENKUlvE_clEvEUlddE_EEEEvS5_RKT_EUliE_EEviT1_ --------------------------
	.section	.nv.info._ZN2at6native18elementwise_kernelILi128ELi4EZNS0_15gpu_kernel_implINS0_13BinaryFunctorIdddZZZNS0_19maximum_kernel_cudaERNS_18TensorIteratorBaseEENKUlvE0_clEvENKUlvE_clEvEUlddE_EEEEvS5_RKT_EUliE_EEviT1_,"",@"SHT_CUDA_INFO"
	.sectionflags	@""
	.align	4


	//----- nvinfo : EIATTR_CUDA_API_VERSION
	.align		4
        /*0000*/ 	.byte	0x04, 0x37
        /*0002*/ 	.short	(.L_8681 - .L_8680)
.L_8680:
        /*0004*/ 	.word	0x00000082


	//----- nvinfo : EIATTR_KPARAM_INFO
	.align		4
.L_8681:
        /*0008*/ 	.byte	0x04, 0x17
        /*000a*/ 	.short	(.L_8683 - .L_8682)
.L_8682:
        /*000c*/ 	.word	0x00000000
        /*0010*/ 	.short	0x0001
        /*0012*/ 	.short	0x0008
        /*0014*/ 	.byte	0x00, 0xf0, 0x21, 0x0a


	//----- nvinfo : EIATTR_KPARAM_INFO
	.align		4
.L_8683:
        /*0018*/ 	.byte	0x04, 0x17
        /*001a*/ 	.short	(.L_8685 - .L_8684)
.L_8684:
        /*001c*/ 	.word	0x00000000
        /*0020*/ 	.short	0x0000
        /*0022*/ 	.short	0x0000
        /*0024*/ 	.byte	0x00, 0xf0, 0x11, 0x00


	//----- nvinfo : EIATTR_SPARSE_MMA_MASK
	.align		4
.L_8685:
        /*0028*/ 	.byte	0x03, 0x50
        /*002a*/ 	.short	0x0000


	//----- nvinfo : EIATTR_MAXREG_COUNT
	.align		4
        /*002c*/ 	.byte	0x03, 0x1b
        /*002e*/ 	.short	0x0080


	//----- nvinfo : EIATTR_EXTERNS
	.align		4
        /*0030*/ 	.byte	0x04, 0x0f
        /*0032*/ 	.short	(.L_8687 - .L_8686)


	//   ....[0]....
	.align		4
.L_8686:
        /*0034*/ 	.word	index@(__assertfail)


	//----- nvinfo : EIATTR_MERCURY_ISA_VERSION
	.align		4
.L_8687:
        /*0038*/ 	.byte	0x03, 0x5f
        /*003a*/ 	.short	0x0101


	//----- nvinfo : EIATTR_VRC_CTA_INIT_COUNT
	.align		4
        /*003c*/ 	.byte	0x02, 0x4a
	.zero		1
	.zero		1


	//----- nvinfo : EIATTR_SYSCALL_OFFSETS
	.align		4
        /*0040*/ 	.byte	0x04, 0x46
        /*0042*/ 	.short	(.L_8689 - .L_8688)


	//   ....[0]....
.L_8688:
        /*0044*/ 	.word	0x000024c0


	//   ....[1]....
        /*0048*/ 	.word	0x000033a0


	//   ....[2]....
        /*004c*/ 	.word	0x00004550


	//   ....[3]....
        /*0050*/ 	.word	0x00006bd0


	//   ....[4]....
        /*0054*/ 	.word	0x00007ab0


	//   ....[5]....
        /*0058*/ 	.word	0x000089e0


	//   ....[6]....
        /*005c*/ 	.word	0x0000b210


	//   ....[7]....
        /*0060*/ 	.word	0x0000c0f0


	//   ....[8]....
        /*0064*/ 	.word	0x0000d020


	//   ....[9]....
        /*0068*/ 	.word	0x0000f870


	//   ....[10]....
        /*006c*/ 	.word	0x00010750


	//   ....[11]....
        /*0070*/ 	.word	0x00011650


	//----- nvinfo : EIATTR_EXIT_INSTR_OFFSETS
	.align		4
.L_8689:
        /*0074*/ 	.byte	0x04, 0x1c
        /*0076*/ 	.short	(.L_8691 - .L_8690)


	//   ....[0]....
.L_8690:
        /*0078*/ 	.word	0x0000d3c0


	//   ....[1]....
        /*007c*/ 	.word	0x000109e0


	//   ....[2]....
        /*0080*/ 	.word	0x00010a20


	//   ....[3]....
        /*0084*/ 	.word	0x00010ab0


	//   ....[4]....
        /*0088*/ 	.word	0x00010ae0


	//   ....[5]....
        /*008c*/ 	.word	0x00010b10


	//   ....[6]....
        /*0090*/ 	.word	0x00010be0


	//   ....[7]....
        /*0094*/ 	.word	0x00010c60


	//   ....[8]....
        /*0098*/ 	.word	0x00010d40


	//   ....[9]....
        /*009c*/ 	.word	0x00010dd0


	//   ....[10]....
        /*00a0*/ 	.word	0x00010df0


	//   ....[11]....
        /*00a4*/ 	.word	0x00010ec0


	//   ....[12]....
        /*00a8*/ 	.word	0x00011070


	//   ....[13]....
        /*00ac*/ 	.word	0x00011220


	//   ....[14]....
        /*00b0*/ 	.word	0x000113c0


	//   ....[15]....
        /*00b4*/ 	.word	0x000113f0


	//   ....[16]....
        /*00b8*/ 	.word	0x00011420


	//   ....[17]....
        /*00bc*/ 	.word	0x000114c0


	//   ....[18]....
        /*00c0*/ 	.word	0x000114f0


	//   ....[19]....
        /*00c4*/ 	.word	0x00011660


	//   ....[20]....
        /*00c8*/ 	.word	0x000117b0


	//   ....[21]....
        /*00cc*/ 	.word	0x00011930


	//   ....[22]....
        /*00d0*/ 	.word	0x000119b0


	//----- nvinfo : EIATTR_MAX_THREADS
	.align		4
.L_8691:
        /*00d4*/ 	.byte	0x04, 0x05
        /*00d6*/ 	.short	(.L_8693 - .L_8692)
.L_8692:
        /*00d8*/ 	.word	0x00000080
        /*00dc*/ 	.word	0x00000001
        /*00e0*/ 	.word	0x00000001


	//----- nvinfo : EIATTR_CRS_STACK_SIZE
	.align		4
.L_8693:
        /*00e4*/ 	.byte	0x04, 0x1e
        /*00e6*/ 	.short	(.L_8695 - .L_8694)
.L_8694:
        /*00e8*/ 	.word	0x00000000


	//----- nvinfo : EIATTR_CBANK_PARAM_SIZE
	.align		4
.L_8695:
        /*00ec*/ 	.byte	0x03, 0x19
        /*00ee*/ 	.short	0x0290


	//----- nvinfo : EIATTR_PARAM_CBANK
	.align		4
        /*00f0*/ 	.byte	0x04, 0x0a
        /*00f2*/ 	.short	(.L_8697 - .L_8696)
	.align		4
.L_8696:
        /*00f4*/ 	.word	index@(.nv.constant0._ZN2at6native18elementwise_kernelILi128ELi4EZNS0_15gpu_kernel_implINS0_13BinaryFunctorIdddZZZNS0_19maximum_kernel_cudaERNS_18TensorIteratorBaseEENKUlvE0_clEvENKUlvE_clEvEUlddE_EEEEvS5_RKT_EUliE_EEviT1_)
        /*00f8*/ 	.short	0x0380
        /*00fa*/ 	.short	0x0290


	//----- nvinfo : EIATTR_SW_WAR
	.align		4
.L_8697:
        /*00fc*/ 	.byte	0x04, 0x36
        /*00fe*/ 	.short	(.L_8699 - .L_8698)
.L_8698:
        /*0100*/ 	.word	0x00000008
.L_8699:


//--------------------- .nv.info._ZN2at6native27unrolled_elementwise_kernelINS0_13BinaryFunctorIdddZZZNS0_19maximum_kernel_cudaERNS_18TensorIteratorBaseEENKUlvE0_clEvENKUlvE_clEvEUlddE_EESt5arrayIPcLm3EELi4E23TrivialOffsetCalculatorILi2EjESC_ILi1EjENS0_6memory12LoadWithCastILi2EEENSF_13StoreWithCastILi1EEEEEviT_T0_T2_T3_T4_T5_ --------------------------
	.section	.nv.info._ZN2at6native27unrolled_elementwise_kernelINS0_13BinaryFunctorIdddZZZNS0_19maximum_kernel_cudaERNS_18TensorIteratorBaseEENKUlvE0_clEvENKUlvE_clEvEUlddE_EESt5arrayIPcLm3EELi4E23TrivialOffsetCalculatorILi2EjESC_ILi1EjENS0_6memory12LoadWithCastILi2EEENSF_13StoreWithCastILi1EEEEEviT_T0_T2_T3_T4_T5_,"",@"SHT_CUDA_INFO"
	.sectionflags	@""
	.align	4


	//----- nvinfo : EIATTR_CUDA_API_VERSION
	.align		4
        /*0000*/ 	.byte	0x04, 0x37
        /*0002*/ 	.short	(.L_8701 - .L_8700)
.L_8700:
        /*0004*/ 	.word	0x00000082


	//----- nvinfo : EIATTR_KPARAM_INFO
	.align		4
.L_8701:
        /*0008*/ 	.byte	0x04, 0x17
        /*000a*/ 	.short	(.L_8703 - .L_8702)
.L_8702:
        /*000c*/ 	.word	0x00000000
        /*0010*/ 	.short	0x0006
        /*0012*/ 	.short	0x0030
        /*0014*/ 	.byte	0x00, 0xf0, 0x21, 0x00


	//----- nvinfo : EIATTR_KPARAM_INFO
	.align		4
.L_8703:
        /*0018*/ 	.byte	0x04, 0x17
        /*001a*/ 	.short	(.L_8705 - .L_8704)
.L_8704:
        /*001c*/ 	.word	0x00000000
        /*0020*/ 	.short	0x0005
        /*0022*/ 	.short	0x0024
        /*0024*/ 	.byte	0x00, 0xf0, 0x31, 0x00


	//----- nvinfo : EIATTR_KPARAM_INFO
	.align		4
.L_8705:
        /*0028*/ 	.byte	0x04, 0x17
        /*002a*/ 	.short	(.L_8707 - .L_8706)
.L_8706:
        /*002c*/ 	.word	0x00000000
        /*0030*/ 	.short	0x0004
        /*0032*/ 	.short	0x0021
        /*0034*/ 	.byte	0x00, 0xf0, 0x05, 0x00


	//----- nvinfo : EIATTR_KPARAM_INFO
	.align		4
.L_8707:
        /*0038*/ 	.byte	0x04, 0x17
        /*003a*/ 	.short	(.L_8709 - .L_8708)
.L_8708:
        /*003c*/ 	.word	0x00000000
        /*0040*/ 	.short	0x0003
        /*0042*/ 	.short	0x0020
        /*0044*/ 	.byte	0x00, 0xf0, 0x05, 0x00


	//----- nvinfo : EIATTR_KPARAM_INFO
	.align		4
.L_8709:
        /*0048*/ 	.byte	0x04, 0x17
        /*004a*/ 	.short	(.L_8711 - .L_8710)
.L_8710:
        /*004c*/ 	.word	0x00000000
        /*0050*/ 	.short	0x0002
        /*0052*/ 	.short	0x0008
        /*0054*/ 	.byte	0x00, 0xf0, 0x61, 0x00


	//----- nvinfo : EIATTR_KPARAM_INFO
	.align		4
.L_8711:
        /*0058*/ 	.byte	0x04, 0x17
        /*005a*/ 	.short	(.L_8713 - .L_8712)
.L_8712:
        /*005c*/ 	.word	0x00000000
        /*0060*/ 	.short	0x0001
        /*0062*/ 	.short	0x0004
        /*0064*/ 	.byte	0x00, 0xf0, 0x05, 0x00


	//----- nvinfo : EIATTR_KPARAM_INFO
	.align		4
.L_8713:
        /*0068*/ 	.byte	0x04, 0x17
        /*006a*/ 	.short	(.L_8715 - .L_8714)
.L_8714:
        /*006c*/ 	.word	0x00000000
        /*0070*/ 	.short	0x0000
        /*0072*/ 	.short	0x0000
        /*0074*/ 	.byte	0x00, 0xf0, 0x11, 0x00


	//----- nvinfo : EIATTR_SPARSE_MMA_MASK
	.align		4
.L_8715:
        /*0078*/ 	.byte	0x03, 0x50
        /*007a*/ 	.short	0x0000


	//----- nvinfo : EIATTR_MAXREG_COUNT
	.align		4
        /*007c*/ 	.byte	0x03, 0x1b
        /*007e*/ 	.short	0x00ff


	//----- nvinfo : EIATTR_EXTERNS
	.align		4
        /*0080*/ 	.byte	0x04, 0x0f
        /*0082*/ 	.short	(.L_8717 - .L_8716)


	//   ....[0]....
	.align		4
.L_8716:
        /*0084*/ 	.word	index@(__assertfail)


	//----- nvinfo : EIATTR_MERCURY_ISA_VERSION
	.align		4
.L_8717:
        /*0088*/ 	.byte	0x03, 0x5f
        /*008a*/ 	.short	0x0101


	//----- nvinfo : EIATTR_VRC_CTA_INIT_COUNT
	.align		4
        /*008c*/ 	.byte	0x02, 0x4a
	.zero		1
	.zero		1


	//----- nvinfo : EIATTR_SYSCALL_OFFSETS
	.align		4
        /*0090*/ 	.byte	0x04, 0x46
        /*0092*/ 	.short	(.L_8719 - .L_8718)


	//   ....[0]....
.L_8718:
        /*0094*/ 	.word	0x00000ea0


	//   ....[1]....
        /*0098*/ 	.word	0x00001da0


	//   ....[2]....
        /*009c*/ 	.word	0x00002de0


	//   ....[3]....
        /*00a0*/ 	.word	0x00003ce0


	//   ....[4]....
        /*00a4*/ 	.word	0x00004c60


	//   ....[5]....
        /*00a8*/ 	.word	0x00005b60


	//   ....[6]....
        /*00ac*/ 	.word	0x00006af0


	//   ....[7]....
        /*00b0*/ 	.word	0x000079c0


	//   ....[8]....
        /*00b4*/ 	.word	0x00009040


	//   ....[9]....
        /*00b8*/ 	.word	0x0000a040


	//   ....[10]....
        /*00bc*/ 	.word	0x0000b180


	//   ....[11]....
        /*00c0*/ 	.word	0x0000c2e0


	//----- nvinfo : EIATTR_EXIT_INSTR_OFFSETS
	.align		4
.L_8719:
        /*00c4*/ 	.byte	0x04, 0x1c
        /*00c6*/ 	.short	(.L_8721 - .L_8720)


	//   ....[0]....
.L_8720:
        /*00c8*/ 	.word	0x0000b510


	//   ....[1]....
        /*00cc*/ 	.word	0x0000b670


	//   ....[2]....
        /*00d0*/ 	.word	0x0000b6b0


	//   ....[3]....
        /*00d4*/ 	.word	0x0000b740


	//   ....[4]....
        /*00d8*/ 	.word	0x0000b770


	//   ....[5]....
        /*00dc*/ 	.word	0x0000b7a0


	//   ....[6]....
        /*00e0*/ 	.word	0x0000b870


	//   ....[7]....
        /*00e4*/ 	.word	0x0000b8f0


	//   ....[8]....
        /*00e8*/ 	.word	0x0000b9d0


	//   ....[9]....
        /*00ec*/ 	.word	0x0000ba60


	//   ....[10]....
        /*00f0*/ 	.word	0x0000ba80


	//   ....[11]....
        /*00f4*/ 	.word	0x0000bb50


	//   ....[12]....
        /*00f8*/ 	.word	0x0000bd00


	//   ....[13]....
        /*00fc*/ 	.word	0x0000beb0


	//   ....[14]....
        /*0100*/ 	.word	0x0000c050


	//   ....[15]....
        /*0104*/ 	.word	0x0000c080


	//   ....[16]....
        /*0108*/ 	.word	0x0000c0b0


	//   ....[17]....
        /*010c*/ 	.word	0x0000c150


	//   ....[18]....
        /*0110*/ 	.word	0x0000c180


	//   ....[19]....
        /*0114*/ 	.word	0x0000c2f0


	//   ....[20]....
        /*0118*/ 	.word	0x0000c440


	//   ....[21]....
        /*011c*/ 	.word	0x0000c5c0


	//   ....[22]....
        /*0120*/ 	.word	0x0000c640


	//----- nvinfo : EIATTR_MAX_THREADS
	.align		4
.L_8721:
        /*0124*/ 	.byte	0x04, 0x05
        /*0126*/ 	.short	(.L_8723 - .L_8722)
.L_8722:
        /*0128*/ 	.word	0x00000080
        /*012c*/ 	.word	0x00000001
        /*0130*/ 	.word	0x00000001


	//----- nvinfo : EIATTR_CRS_STACK_SIZE
	.align		4
.L_8723:
        /*0134*/ 	.byte	0x04, 0x1e
        /*0136*/ 	.short	(.L_8725 - .L_8724)
.L_8724:
        /*0138*/ 	.word	0x00000000


	//----- nvinfo : EIATTR_CBANK_PARAM_SIZE
	.align		4
.L_8725:
        /*013c*/ 	.byte	0x03, 0x19
        /*013e*/ 	.short	0x0038


	//----- nvinfo : EIATTR_PARAM_CBANK
	.align		4
        /*0140*/ 	.byte	0x04, 0x0a
        /*0142*/ 	.short	(.L_8727 - .L_8726)
	.align		4
.L_8726:
        /*0144*/ 	.word	index@(.nv.constant0._ZN2at6native27unrolled_elementwise_kernelINS0_13BinaryFunctorIdddZZZNS0_19maximum_kernel_cudaERNS_18TensorIteratorBaseEENKUlvE0_clEvENKUlvE_clEvEUlddE_EESt5arrayIPcLm3EELi4E23TrivialOffsetCalculatorILi2EjESC_ILi1EjENS0_6memory12LoadWithCastILi2EEENSF_13StoreWithCastILi1EEEEEviT_T0_T2_T3_T4_T5_)
        /*0148*/ 	.short	0x0380
        /*014a*/ 	.short	0x0038


	//----- nvinfo : EIATTR_SW_WAR
	.align		4
.L_8727:
        /*014c*/ 	.byte	0x04, 0x36
        /*014e*/ 	.short	(.L_8729 - .L_8728)
.L_8728:
        /*0150*/ 	.word	0x00000008
.L_8729:


//--------------------- .nv.info._ZN2at6native18elementwise_kernelILi128ELi2EZNS0_22gpu_kernel_impl_nocastINS0_13BinaryFunctorIdddZZZNS0_19maximum_kernel_cudaERNS_18TensorIteratorBaseEENKUlvE0_clEvENKUlvE_clEvEUlddE_EEEEvS5_RKT_EUliE_EEviT1_ --------------------------
	.section	.nv.info._ZN2at6native18elementwise_kernelILi128ELi2EZNS0_22gpu_kernel_impl_nocastINS0_13BinaryFunctorIdddZZZNS0_19maximum_kernel_cudaERNS_18TensorIteratorBaseEENKUlvE0_clEvENKUlvE_clEvEUlddE_EEEEvS5_RKT_EUliE_EEviT1_,"",@"SHT_CUDA_INFO"
	.sectionflags	@""
	.align	4


	//----- nvinfo : EIATTR_CUDA_API_VERSION
	.align		4
        /*0000*/ 	.byte	0x04, 0x37
        /*0002*/ 	.short	(.L_8731 - .L_8730)
.L_8730:
        /*0004*/ 	.word	0x00000082


	//----- nvinfo : EIATTR_KPARAM_INFO
	.align		4
.L_8731:
        /*0008*/ 	.byte	0x04, 0x17
        /*000a*/ 	.short	(.L_8733 - .L_8732)
.L_8732:
        /*000c*/ 	.word	0x00000000
        /*0010*/ 	.short	0x0001
        /*0012*/ 	.short	0x0008
        /*0014*/ 	.byte	0x00, 0xf0, 0x21, 0x0a


	//----- nvinfo : EIATTR_KPARAM_INFO
	.align		4
.L_8733:
        /*0018*/ 	.byte	0x04, 0x17
        /*001a*/ 	.short	(.L_8735 - .L_8734)
.L_8734:
        /*001c*/ 	.word	0x00000000
        /*0020*/ 	.short	0x0000
        /*0022*/ 	.short	0x0000
        /*0024*/ 	.byte	0x00, 0xf0, 0x11, 0x00


	//----- nvinfo : EIATTR_SPARSE_MMA_MASK
	.align		4
.L_8735:
        /*0028*/ 	.byte	0x03, 0x50
        /*002a*/ 	.short	0x0000


	//----- nvinfo : EIATTR_MAXREG_COUNT
	.align		4
        /*002c*/ 	.byte	0x03, 0x1b
        /*002e*/ 	.short	0x0080


	//----- nvinfo : EIATTR_MERCURY_ISA_VERSION
	.align		4
        /*0030*/ 	.byte	0x03, 0x5f
        /*0032*/ 	.short	0x0101


	//----- nvinfo : EIATTR_VRC_CTA_INIT_COUNT
	.align		4
        /*0034*/ 	.byte	0x02, 0x4a
	.zero		1
	.zero		1


	//----- nvinfo : EIATTR_EXIT_INSTR_OFFSETS
	.align		4
        /*0038*/ 	.byte	0x04, 0x1c
        /*003a*/ 	.short	(.L_8737 - .L_8736)


	//   ....[0]....
.L_8736:
        /*003c*/ 	.word	0x00000240


	//   ....[1]....
        /*0040*/ 	.word	0x00000390


	//   ....[2]....
        /*0044*/ 	.word	0x00001bb0


	//   ....[3]....
        /*0048*/ 	.word	0x00003330


	//----- nvinfo : EIATTR_MAX_THREADS
	.align		4
.L_8737:
        /*004c*/ 	.byte	0x04, 0x05
        /*004e*/ 	.short	(.L_8739 - .L_8738)
.L_8738:
        /*0050*/ 	.word	0x00000080
        /*0054*/ 	.word	0x00000001
        /*0058*/ 	.word	0x00000001


	//----- nvinfo : EIATTR_CRS_STACK_SIZE
	.align		4
.L_8739:
        /*005c*/ 	.byte	0x04, 0x1e
        /*005e*/ 	.short	(.L_8741 - .L_8740)
.L_8740:
        /*0060*/ 	.word	0x00000000


	//----- nvinfo : EIATTR_CBANK_PARAM_SIZE
	.align		4
.L_8741:
        /*0064*/ 	.byte	0x03, 0x19
        /*0066*/ 	.short	0x0290


	//----- nvinfo : EIATTR_PARAM_CBANK
	.align		4
        /*0068*/ 	.byte	0x04, 0x0a
        /*006a*/ 	.short	(.L_8743 - .L_8742)
	.align		4
.L_8742:
        /*006c*/ 	.word	index@(.nv.constant0._ZN2at6native18elementwise_kernelILi128ELi2EZNS0_22gpu_kernel_impl_nocastINS0_13BinaryFunctorIdddZZZNS0_19maximum_kernel_cudaERNS_18TensorIteratorBaseEENKUlvE0_clEvENKUlvE_clEvEUlddE_EEEEvS5_RKT_EUliE_EEviT1_)
        /*0070*/ 	.short	0x0380
        /*0072*/ 	.short	0x0290


	//----- nvinfo : EIATTR_SW_WAR
	.align		4
.L_8743:
        /*0074*/ 	.byte	0x04, 0x36
        /*0076*/ 	.short	(.L_8745 - .L_8744)
.L_8744:
        /*0078*/ 	.word	0x00000008
.L_8745:


//--------------------- .nv.info._ZN2at6native27unrolled_elementwise_kernelINS0_13BinaryFunctorIdddZZZNS0_19maximum_kernel_cudaERNS_18TensorIteratorBaseEENKUlvE0_clEvENKUlvE_clEvEUlddE_EESt5arrayIPcLm3EELi4E23TrivialOffsetCalculatorILi2EjESC_ILi1EjENS0_6memory15LoadWithoutCastENSF_16StoreWithoutCastEEEviT_T0_T2_T3_T4_T5_ --------------------------
	.section	.nv.info._ZN2at6native27unrolled_elementwise_kernelINS0_13BinaryFunctorIdddZZZNS0_19maximum_kernel_cudaERNS_18TensorIteratorBaseEENKUlvE0_clEvENKUlvE_clEvEUlddE_EESt5arrayIPcLm3EELi4E23TrivialOffsetCalculatorILi2EjESC_ILi1EjENS0_6memory15LoadWithoutCastENSF_16StoreWithoutCastEEEviT_T0_T2_T3_T4_T5_,"",@"SHT_CUDA_INFO"
	.sectionflags	@""
	.align	4


	//----- nvinfo : EIATTR_CUDA_API_VERSION
	.align		4
        /*0000*/ 	.byte	0x04, 0x37
        /*0002*/ 	.short	(.L_8747 - .L_8746)
.L_8746:
        /*0004*/ 	.word	0x00000082


	//----- nvinfo : EIATTR_KPARAM_INFO
	.align		4
.L_8747:
        /*0008*/ 	.byte	0x04, 0x17
        /*000a*/ 	.short	(.L_8749 - .L_8748)
.L_8748:
        /*000c*/ 	.word	0x00000000
        /*0010*/ 	.short	0x0006
        /*0012*/ 	.short	0x0023
        /*0014*/ 	.byte	0x00, 0xf0, 0x05, 0x00


	//----- nvinfo : EIATTR_KPARAM_INFO
	.align		4
.L_8749:
        /*0018*/ 	.byte	0x04, 0x17
        /*001a*/ 	.short	(.L_8751 - .L_8750)
.L_8750:
        /*001c*/ 	.word	0x00000000
        /*0020*/ 	.short	0x0005
        /*0022*/ 	.short	0x0022
        /*0024*/ 	.byte	0x00, 0xf0, 0x05, 0x00


	//----- nvinfo : EIATTR_KPARAM_INFO
	.align		4
.L_8751:
        /*0028*/ 	.byte	0x04, 0x17
        /*002a*/ 	.short	(.L_8753 - .L_8752)
.L_8752:
        /*002c*/ 	.word	0x00000000
        /*0030*/ 	.short	0x0004
        /*0032*/ 	.short	0x0021
        /*0034*/ 	.byte	0x00, 0xf0, 0x05, 0x00


	//----- nvinfo : EIATTR_KPARAM_INFO
	.align		4
.L_8753:
        /*0038*/ 	.byte	0x04, 0x17
        /*003a*/ 	.short	(.L_8755 - .L_8754)
.L_8754:
        /*003c*/ 	.word	0x00000000
        /*0040*/ 	.short	0x0003
        /*0042*/ 	.short	0x0020
        /*0044*/ 	.byte	0x00, 0xf0, 0x05, 0x00


	//----- nvinfo : EIATTR_KPARAM_INFO
	.align		4
.L_8755:
        /*0048*/ 	.byte	0x04, 0x17
        /*004a*/ 	.short	(.L_8757 - .L_8756)
.L_8756:
        /*004c*/ 	.word	0x00000000
        /*0050*/ 	.short	0x0002
        /*0052*/ 	.short	0x0008
        /*0054*/ 	.byte	0x00, 0xf0, 0x61, 0x00


	//----- nvinfo : EIATTR_KPARAM_INFO
	.align		4
.L_8757:
        /*0058*/ 	.byte	0x04, 0x17
        /*005a*/ 	.short	(.L_8759 - .L_8758)
.L_8758:
        /*005c*/ 	.word	0x00000000
        /*0060*/ 	.short	0x0001
        /*0062*/ 	.short	0x0004
        /*0064*/ 	.byte	0x00, 0xf0, 0x05, 0x00


	//----- nvinfo : EIATTR_KPARAM_INFO
	.align		4
.L_8759:
        /*0068*/ 	.byte	0x04, 0x17
        /*006a*/ 	.short	(.L_8761 - .L_8760)
.L_8760:
        /*006c*/ 	.word	0x00000000
        /*0070*/ 	.short	0x0000
        /*0072*/ 	.short	0x0000
        /*0074*/ 	.byte	0x00, 0xf0, 0x11, 0x00


	//----- nvinfo : EIATTR_SPARSE_MMA_MASK
	.align		4
.L_8761:
        /*0078*/ 	.byte	0x03, 0x50
        /*007a*/ 	.short	0x0000


	//----- nvinfo : EIATTR_MAXREG_COUNT
	.align		4
        /*007c*/ 	.byte	0x03, 0x1b
        /*007e*/ 	.short	0x00ff


	//----- nvinfo : EIATTR_MERCURY_ISA_VERSION
	.align		4
        /*0080*/ 	.byte	0x03, 0x5f
        /*0082*/ 	.short	0x0101


	//----- nvinfo : EIATTR_VRC_CTA_INIT_COUNT
	.align		4
        /*0084*/ 	.byte	0x02, 0x4a
	.zero		1
	.zero		1


	//----- nvinfo : EIATTR_EXIT_INSTR_OFFSETS
	.align		4
        /*0088*/ 	.byte	0x04, 0x1c
        /*008a*/ 	.short	(.L_8763 - .L_8762)


	//   ....[0]....
.L_8762:
        /*008c*/ 	.word	0x00000930


	//   ....[1]....
        /*0090*/ 	.word	0x00000980


	//----- nvinfo : EIATTR_MAX_THREADS
	.align		4
.L_8763:
        /*0094*/ 	.byte	0x04, 0x05
        /*0096*/ 	.short	(.L_8765 - .L_8764)
.L_8764:
        /*0098*/ 	.word	0x00000080
        /*009c*/ 	.word	0x00000001
        /*00a0*/ 	.word	0x00000001


	//----- nvinfo : EIATTR_CRS_STACK_SIZE
	.align		4
.L_8765:
        /*00a4*/ 	.byte	0x04, 0x1e
        /*00a6*/ 	.short	(.L_8767 - .L_8766)
.L_8766:
        /*00a8*/ 	.word	0x00000000


	//----- nvinfo : EIATTR_CBANK_PARAM_SIZE
	.align		4
.L_8767:
        /*00ac*/ 	.byte	0x03, 0x19
        /*00ae*/ 	.short	0x0024


	//----- nvinfo : EIATTR_PARAM_CBANK
	.align		4
        /*00b0*/ 	.byte	0x04, 0x0a
        /*00b2*/ 	.short	(.L_8769 - .L_8768)
	.align		4
.L_8768:
        /*00b4*/ 	.word	index@(.nv.constant0._ZN2at6native27unrolled_elementwise_kernelINS0_13BinaryFunctorIdddZZZNS0_19maximum_kernel_cudaERNS_18TensorIteratorBaseEENKUlvE0_clEvENKUlvE_clEvEUlddE_EESt5arrayIPcLm3EELi4E23TrivialOffsetCalculatorILi2EjESC_ILi1EjENS0_6memory15LoadWithoutCastENSF_16StoreWithoutCastEEEviT_T0_T2_T3_T4_T5_)
        /*00b8*/ 	.short	0x0380
        /*00ba*/ 	.short	0x0024


	//----- nvinfo : EIATTR_SW_WAR
	.align		4
.L_8769:
        /*00bc*/ 	.byte	0x04, 0x36
        /*00be*/ 	.short	(.L_8771 - .L_8770)
.L_8770:
        /*00c0*/ 	.word	0x00000008
.L_8771:


//--------------------- .nv.info._ZN2at6native29vectorized_elementwise_kernelILi2ENS0_13BinaryFunctorIdddZZZNS0_19maximum_kernel_cudaERNS_18TensorIteratorBaseEENKUlvE0_clEvENKUlvE_clEvEUlddE_EESt5arrayIPcLm3EEEEviT0_T1_ --------------------------
	.section	.nv.info._ZN2at6native29vectorized_elementwise_kernelILi2ENS0_13BinaryFunctorIdddZZZNS0_19maximum_kernel_cudaERNS_18TensorIteratorBaseEENKUlvE0_clEvENKUlvE_clEvEUlddE_EESt5arrayIPcLm3EEEEviT0_T1_,"",@"SHT_CUDA_INFO"
	.sectionflags	@""
	.align	4


	//----- nvinfo : EIATTR_CUDA_API_VERSION
	.align		4
        /*0000*/ 	.byte	0x04, 0x37
        /*0002*/ 	.short	(.L_8773 - .L_8772)
.L_8772:
        /*0004*/ 	.word	0x00000082


	//----- nvinfo : EIATTR_KPARAM_INFO
	.align		4
.L_8773:
        /*0008*/ 	.byte	0x04, 0x17
        /*000a*/ 	.short	(.L_8775 - .L_8774)
.L_8774:
        /*000c*/ 	.word	0x00000000
        /*0010*/ 	.short	0x0002
        /*0012*/ 	.short	0x0008
        /*0014*/ 	.byte	0x00, 0xf0, 0x61, 0x00


	//----- nvinfo : EIATTR_KPARAM_INFO
	.align		4
.L_8775:
        /*0018*/ 	.byte	0x04, 0x17
        /*001a*/ 	.short	(.L_8777 - .L_8776)
.L_8776:
        /*001c*/ 	.word	0x00000000
        /*0020*/ 	.short	0x0001
        /*0022*/ 	.short	0x0004
        /*0024*/ 	.byte	0x00, 0xf0, 0x05, 0x00


	//----- nvinfo : EIATTR_KPARAM_INFO
	.align		4
.L_8777:
        /*0028*/ 	.byte	0x04, 0x17
        /*002a*/ 	.short	(.L_8779 - .L_8778)
.L_8778:
        /*002c*/ 	.word	0x00000000
        /*0030*/ 	.short	0x0000
        /*0032*/ 	.short	0x0000
        /*0034*/ 	.byte	0x00, 0xf0, 0x11, 0x00


	//----- nvinfo : EIATTR_SPARSE_MMA_MASK
	.align		4
.L_8779:
        /*0038*/ 	.byte	0x03, 0x50
        /*003a*/ 	.short	0x0000


	//----- nvinfo : EIATTR_MAXREG_COUNT
	.align		4
        /*003c*/ 	.byte	0x03, 0x1b
        /*003e*/ 	.short	0x00ff


	//----- nvinfo : EIATTR_MERCURY_ISA_VERSION
	.align		4
        /*0040*/ 	.byte	0x03, 0x5f
        /*0042*/ 	.short	0x0101


	//----- nvinfo : EIATTR_VRC_CTA_INIT_COUNT
	.align		4
        /*0044*/ 	.byte	0x02, 0x4a
	.zero		1
	.zero		1


	//----- nvinfo : EIATTR_EXIT_INSTR_OFFSETS
	.align		4
        /*0048*/ 	.byte	0x04, 0x1c
        /*004a*/ 	.short	(.L_8781 - .L_8780)


	//   ....[0]....
.L_8780:
        /*004c*/ 	.word	0x00001310


	//   ....[1]....
        /*0050*/ 	.word	0x00001360


	//   ....[2]....
        /*0054*/ 	.word	0x00001d70


	//----- nvinfo : EIATTR_MAX_THREADS
	.align		4
.L_8781:
        /*0058*/ 	.byte	0x04, 0x05
        /*005a*/ 	.short	(.L_8783 - .L_8782)
.L_8782:
        /*005c*/ 	.word	0x00000080
        /*0060*/ 	.word	0x00000001
        /*0064*/ 	.word	0x00000001


	//----- nvinfo : EIATTR_CRS_STACK_SIZE
	.align		4
.L_8783:
        /*0068*/ 	.byte	0x04, 0x1e
        /*006a*/ 	.short	(.L_8785 - .L_8784)
.L_8784:
        /*006c*/ 	.word	0x00000000


	//----- nvinfo : EIATTR_CBANK_PARAM_SIZE
	.align		4
.L_8785:
        /*0070*/ 	.byte	0x03, 0x19
        /*0072*/ 	.short	0x0020


	//----- nvinfo : EIATTR_PARAM_CBANK
	.align		4
        /*0074*/ 	.byte	0x04, 0x0a
        /*0076*/ 	.short	(.L_8787 - .L_8786)
	.align		4
.L_8786:
        /*0078*/ 	.word	index@(.nv.constant0._ZN2at6native29vectorized_elementwise_kernelILi2ENS0_13BinaryFunctorIdddZZZNS0_19maximum_kernel_cudaERNS_18TensorIteratorBaseEENKUlvE0_clEvENKUlvE_clEvEUlddE_EESt5arrayIPcLm3EEEEviT0_T1_)
        /*007c*/ 	.short	0x0380
        /*007e*/ 	.short	0x0020


	//----- nvinfo : EIATTR_SW_WAR
	.align		4
.L_8787:
        /*0080*/ 	.byte	0x04, 0x36
        /*0082*/ 	.short	(.L_8789 - .L_8788)
.L_8788:
        /*0084*/ 	.word	0x00000008
.L_8789:


//--------------------- .nv.info._ZN2at6native29vectorized_elementwise_kernelILi4ENS0_13BinaryFunctorIdddZZZNS0_19maximum_kernel_cudaERNS_18TensorIteratorBaseEENKUlvE0_clEvENKUlvE_clEvEUlddE_EESt5arrayIPcLm3EEEEviT0_T1_ --------------------------
	.section	.nv.info._ZN2at6native29vectorized_elementwise_kernelILi4ENS0_13BinaryFunctorIdddZZZNS0_19maximum_kernel_cudaERNS_18TensorIteratorBaseEENKUlvE0_clEvENKUlvE_clEvEUlddE_EESt5arrayIPcLm3EEEEviT0_T1_,"",@"SHT_CUDA_INFO"
	.sectionflags	@""
	.align	4


	//----- nvinfo : EIATTR_CUDA_API_VERSION
	.align		4
        /*0000*/ 	.byte	0x04, 0x37
        /*0002*/ 	.short	(.L_8791 - .L_8790)
.L_8790:
        /*0004*/ 	.word	0x00000082


	//----- nvinfo : EIATTR_KPARAM_INFO
	.align		4
.L_8791:
        /*0008*/ 	.byte	0x04, 0x17
        /*000a*/ 	.short	(.L_8793 - .L_8792)
.L_8792:
        /*000c*/ 	.word	0x00000000
        /*0010*/ 	.short	0x0002
        /*0012*/ 	.short	0x0008
        /*0014*/ 	.byte	0x00, 0xf0, 0x61, 0x00


	//----- nvinfo : EIATTR_KPARAM_INFO
	.align		4
.L_8793:
        /*0018*/ 	.byte	0x04, 0x17
        /*001a*/ 	.short	(.L_8795 - .L_8794)
.L_8794:
        /*001c*/ 	.word	0x00000000
        /*0020*/ 	.short	0x0001
        /*0022*/ 	.short	0x0004
        /*0024*/ 	.byte	0x00, 0xf0, 0x05, 0x00


	//----- nvinfo : EIATTR_KPARAM_INFO
	.align		4
.L_8795:
        /*0028*/ 	.byte	0x04, 0x17
        /*002a*/ 	.short	(.L_8797 - .L_8796)
.L_8796:
        /*002c*/ 	.word	0x00000000
        /*0030*/ 	.short	0x0000
        /*0032*/ 	.short	0x0000
        /*0034*/ 	.byte	0x00, 0xf0, 0x11, 0x00


	//----- nvinfo : EIATTR_SPARSE_MMA_MASK
	.align		4
.L_8797:
        /*0038*/ 	.byte	0x03, 0x50
        /*003a*/ 	.short	0x0000


	//----- nvinfo : EIATTR_MAXREG_COUNT
	.align		4
        /*003c*/ 	.byte	0x03, 0x1b
        /*003e*/ 	.short	0x00ff


	//----- nvinfo : EIATTR_MERCURY_ISA_VERSION
	.align		4
        /*0040*/ 	.byte	0x03, 0x5f
        /*0042*/ 	.short	0x0101


	//----- nvinfo : EIATTR_VRC_CTA_INIT_COUNT
	.align		4
        /*0044*/ 	.byte	0x02, 0x4a
	.zero		1
	.zero		1


	//----- nvinfo : EIATTR_EXIT_INSTR_OFFSETS
	.align		4
        /*0048*/ 	.byte	0x04, 0x1c
        /*004a*/ 	.short	(.L_8799 - .L_8798)


	//   ....[0]....
.L_8798:
        /*004c*/ 	.word	0x00001310


	//   ....[1]....
        /*0050*/ 	.word	0x00001360


	//   ....[2]....
        /*0054*/ 	.word	0x00001d10


	//----- nvinfo : EIATTR_MAX_THREADS
	.align		4
.L_8799:
        /*0058*/ 	.byte	0x04, 0x05
        /*005a*/ 	.short	(.L_8801 - .L_8800)
.L_8800:
        /*005c*/ 	.word	0x00000080
        /*0060*/ 	.word	0x00000001
        /*0064*/ 	.word	0x00000001


	//----- nvinfo : EIATTR_CRS_STACK_SIZE
	.align		4
.L_8801:
        /*0068*/ 	.byte	0x04, 0x1e
        /*006a*/ 	.short	(.L_8803 - .L_8802)
.L_8802:
        /*006c*/ 	.word	0x00000000


	//----- nvinfo : EIATTR_CBANK_PARAM_SIZE
	.align		4
.L_8803:
        /*0070*/ 	.byte	0x03, 0x19
        /*0072*/ 	.short	0x0020


	//----- nvinfo : EIATTR_PARAM_CBANK
	.align		4
        /*0074*/ 	.byte	0x04, 0x0a
        /*0076*/ 	.short	(.L_8805 - .L_8804)
	.align		4
.L_8804:
        /*0078*/ 	.word	index@(.nv.constant0._ZN2at6native29vectorized_elementwise_kernelILi4ENS0_13BinaryFunctorIdddZZZNS0_19maximum_kernel_cudaERNS_18TensorIteratorBaseEENKUlvE0_clEvENKUlvE_clEvEUlddE_EESt5arrayIPcLm3EEEEviT0_T1_)
        /*007c*/ 	.short	0x0380
        /*007e*/ 	.short	0x0020


	//----- nvinfo : EIATTR_SW_WAR
	.align		4
.L_8805:
        /*0080*/ 	.byte	0x04, 0x36
        /*0082*/ 	.short	(.L_8807 - .L_8806)
.L_8806:
        /*0084*/ 	.word	0x00000008
.L_8807:


//--------------------- .nv.info._ZN2at6native29vectorized_elementwise_kernelILi8ENS0_13BinaryFunctorIdddZZZNS0_19maximum_kernel_cudaERNS_18TensorIteratorBaseEENKUlvE0_clEvENKUlvE_clEvEUlddE_EESt5arrayIPcLm3EEEEviT0_T1_ --------------------------
	.section	.nv.info._ZN2at6native29vectorized_elementwise_kernelILi8ENS0_13BinaryFunctorIdddZZZNS0_19maximum_kernel_cudaERNS_18TensorIteratorBaseEENKUlvE0_clEvENKUlvE_clEvEUlddE_EESt5arrayIPcLm3EEEEviT0_T1_,"",@"SHT_CUDA_INFO"
	.sectionflags	@""
	.align	4


	//----- nvinfo : EIATTR_CUDA_API_VERSION
	.align		4
        /*0000*/ 	.byte	0x04, 0x37
        /*0002*/ 	.short	(.L_8809 - .L_8808)
.L_8808:
        /*0004*/ 	.word	0x00000082


	//----- nvinfo : EIATTR_KPARAM_INFO
	.align		4
.L_8809:
        /*0008*/ 	.byte	0x04, 0x17
        /*000a*/ 	.short	(.L_8811 - .L_8810)
.L_8810:
        /*000c*/ 	.word	0x00000000
        /*0010*/ 	.short	0x0002
        /*0012*/ 	.short	0x0008
        /*0014*/ 	.byte	0x00, 0xf0, 0x61, 0x00


	//----- nvinfo : EIATTR_KPARAM_INFO
	.align		4
.L_8811:
        /*0018*/ 	.byte	0x04, 0x17
        /*001a*/ 	.short	(.L_8813 - .L_8812)
.L_8812:
        /*001c*/ 	.word	0x00000000
        /*0020*/ 	.short	0x0001
        /*0022*/ 	.short	0x0004
        /*0024*/ 	.byte	0x00, 0xf0, 0x05, 0x00


	//----- nvinfo : EIATTR_KPARAM_INFO
	.align		4
.L_8813:
        /*0028*/ 	.byte	0x04, 0x17
        /*002a*/ 	.short	(.L_8815 - .L_8814)
.L_8814:
        /*002c*/ 	.word	0x00000000
        /*0030*/ 	.short	0x0000
        /*0032*/ 	.short	0x0000
        /*0034*/ 	.byte	0x00, 0xf0, 0x11, 0x00


	//----- nvinfo : EIATTR_SPARSE_MMA_MASK
	.align		4
.L_8815:
        /*0038*/ 	.byte	0x03, 0x50
        /*003a*/ 	.short	0x0000


	//----- nvinfo : EIATTR_MAXREG_COUNT
	.align		4
        /*003c*/ 	.byte	0x03, 0x1b
        /*003e*/ 	.short	0x00ff


	//----- nvinfo : EIATTR_MERCURY_ISA_VERSION
	.align		4
        /*0040*/ 	.byte	0x03, 0x5f
        /*0042*/ 	.short	0x0101


	//----- nvinfo : EIATTR_VRC_CTA_INIT_COUNT
	.align		4
        /*0044*/ 	.byte	0x02, 0x4a
	.zero		1
	.zero		1


	//----- nvinfo : EIATTR_EXIT_INSTR_OFFSETS
	.align		4
        /*0048*/ 	.byte	0x04, 0x1c
        /*004a*/ 	.short	(.L_8817 - .L_8816)


	//   ....[0]....
.L_8816:
        /*004c*/ 	.word	0x00001310


	//   ....[1]....
        /*0050*/ 	.word	0x00001360


	//   ....[2]....
        /*0054*/ 	.word	0x00001d10


	//----- nvinfo : EIATTR_MAX_THREADS
	.align		4
.L_8817:
        /*0058*/ 	.byte	0x04, 0x05
        /*005a*/ 	.short	(.L_8819 - .L_8818)
.L_8818:
        /*005c*/ 	.word	0x00000080
        /*0060*/ 	.word	0x00000001
        /*0064*/ 	.word	0x00000001


	//----- nvinfo : EIATTR_CRS_STACK_SIZE
	.align		4
.L_8819:
        /*0068*/ 	.byte	0x04, 0x1e
        /*006a*/ 	.short	(.L_8821 - .L_8820)
.L_8820:
        /*006c*/ 	.word	0x00000000


	//----- nvinfo : EIATTR_CBANK_PARAM_SIZE
	.align		4
.L_8821:
        /*0070*/ 	.byte	0x03, 0x19
        /*0072*/ 	.short	0x0020


	//----- nvinfo : EIATTR_PARAM_CBANK
	.align		4
        /*0074*/ 	.byte	0x04, 0x0a
        /*0076*/ 	.short	(.L_8823 - .L_8822)
	.align		4
.L_8822:
        /*0078*/ 	.word	index@(.nv.constant0._ZN2at6native29vectorized_elementwise_kernelILi8ENS0_13BinaryFunctorIdddZZZNS0_19maximum_kernel_cudaERNS_18TensorIteratorBaseEENKUlvE0_clEvENKUlvE_clEvEUlddE_EESt5arrayIPcLm3EEEEviT0_T1_)
        /*007c*/ 	.short	0x0380
        /*007e*/ 	.short	0x0020


	//----- nvinfo : EIATTR_SW_WAR
	.align		4
.L_8823:
        /*0080*/ 	.byte	0x04, 0x36
        /*0082*/ 	.short	(.L_8825 - .L_8824)
.L_8824:
        /*0084*/ 	.word	0x00000008
.L_8825:


//--------------------- .nv.info._ZN2at6native18elementwise_kernelILi128ELi4EZNS0_15gpu_kernel_implINS0_13AUnaryFunctorIsssZZZNS0_19maximum_kernel_cudaERNS_18TensorIteratorBaseEENKUlvE_clEvENKUlvE3_clEvEUlssE_EEEEvS5_RKT_EUliE_EEviT1_ --------------------------
	.section	.nv.info._ZN2at6native18elementwise_kernelILi128ELi4EZNS0_15gpu_kernel_implINS0_13AUnaryFunctorIsssZZZNS0_19maximum_kernel_cudaERNS_18TensorIteratorBaseEENKUlvE_clEvENKUlvE3_clEvEUlssE_EEEEvS5_RKT_EUliE_EEviT1_,"",@"SHT_CUDA_INFO"
	.sectionflags	@""
	.align	4


	//----- nvinfo : EIATTR_CUDA_API_VERSION
	.align		4
        /*0000*/ 	.byte	0x04, 0x37
        /*0002*/ 	.short	(.L_8827 - .L_8826)
.L_8826:
        /*0004*/ 	.word	0x00000082


	//----- nvinfo : EIATTR_KPARAM_INFO
	.align		4
.L_8827:
        /*0008*/ 	.byte	0x04, 0x17
        /*000a*/ 	.short	(.L_8829 - .L_8828)
.L_8828:
        /*000c*/ 	.word	0x00000000
        /*0010*/ 	.short	0x0001
        /*0012*/ 	.short	0x0008
        /*0014*/ 	.byte	0x00, 0xf0, 0x61, 0x08


	//----- nvinfo : EIATTR_KPARAM_INFO
	.align		4
.L_8829:
        /*0018*/ 	.byte	0x04, 0x17
        /*001a*/ 	.short	(.L_8831 - .L_8830)
.L_8830:
        /*001c*/ 	.word	0x00000000
        /*0020*/ 	.short	0x0000
        /*0022*/ 	.short	0x0000
        /*0024*/ 	.byte	0x00, 0xf0, 0x11, 0x00


	//----- nvinfo : EIATTR_SPARSE_MMA_MASK
	.align		4
.L_8831:
        /*0028*/ 	.byte	0x03, 0x50
        /*002a*/ 	.short	0x0000


	//----- nvinfo : EIATTR_MAXREG_COUNT
	.align		4
        /*002c*/ 	.byte	0x03, 0x1b
        /*002e*/ 	.short	0x0080


	//----- nvinfo : EIATTR_EXTERNS
	.align		4
        /*0030*/ 	.byte	0x04, 0x0f
        /*0032*/ 	.short	(.L_8833 - .L_8832)


	//   ....[0]....
	.align		4
.L_8832:
        /*0034*/ 	.word	index@(__assertfail)


	//----- nvinfo : EIATTR_MERCURY_ISA_VERSION
	.align		4
.L_8833:
        /*0038*/ 	.byte	0x03, 0x5f
        /*003a*/ 	.short	0x0101


	//----- nvinfo : EIATTR_VRC_CTA_INIT_COUNT
	.align		4
        /*003c*/ 	.byte	0x02, 0x4a
	.zero		1
	.zero		1


	//----- nvinfo : EIATTR_SYSCALL_OFFSETS
	.align		4
        /*0040*/ 	.byte	0x04, 0x46
        /*0042*/ 	.short	(.L_8835 - .L_8834)


	//   ....[0]....
.L_8834:
        /*0044*/ 	.word	0x00002120


	//   ....[1]....
        /*0048*/ 	.word	0x00002f50


	//   ....[2]....
        /*004c*/ 	.word	0x00005210


	//   ....[3]....
        /*0050*/ 	.word	0x00005e50


	//   ....[4]....
        /*0054*/ 	.word	0x00008230


	//   ....[5]....
        /*0058*/ 	.word	0x00008e70


	//   ....[6]....
        /*005c*/ 	.word	0x0000b260


	//   ....[7]....
        /*0060*/ 	.word	0x0000be70


	//----- nvinfo : EIATTR_EXIT_INSTR_OFFSETS
	.align		4
.L_8835:
        /*0064*/ 	.byte	0x04, 0x1c
        /*0066*/ 	.short	(.L_8837 - .L_8836)


	//   ....[0]....
.L_8836:
        /*0068*/ 	.word	0x00009150


	//   ....[1]....
        /*006c*/ 	.word	0x0000b3b0


	//   ....[2]....
        /*0070*/ 	.word	0x0000b3d0


	//   ....[3]....
        /*0074*/ 	.word	0x0000b470


	//   ....[4]....
        /*0078*/ 	.word	0x0000b4a0


	//   ....[5]....
        /*007c*/ 	.word	0x0000b4c0


	//   ....[6]....
        /*0080*/ 	.word	0x0000b550


	//   ....[7]....
        /*0084*/ 	.word	0x0000b590


	//   ....[8]....
        /*0088*/ 	.word	0x0000b630


	//   ....[9]....
        /*008c*/ 	.word	0x0000b680


	//   ....[10]....
        /*0090*/ 	.word	0x0000b6b0


	//   ....[11]....
        /*0094*/ 	.word	0x0000b770


	//   ....[12]....
        /*0098*/ 	.word	0x0000b8e0


	//   ....[13]....
        /*009c*/ 	.word	0x0000ba50


	//   ....[14]....
        /*00a0*/ 	.word	0x0000bbb0


	//   ....[15]....
        /*00a4*/ 	.word	0x0000bbf0


	//   ....[16]....
        /*00a8*/ 	.word	0x0000bc20


	//   ....[17]....
        /*00ac*/ 	.word	0x0000bcd0


	//   ....[18]....
        /*00b0*/ 	.word	0x0000bd10


	//   ....[19]....
        /*00b4*/ 	.word	0x0000be80


	//   ....[20]....
        /*00b8*/ 	.word	0x0000bf90


	//   ....[21]....
        /*00bc*/ 	.word	0x0000c0d0


	//   ....[22]....
        /*00c0*/ 	.word	0x0000c110


	//----- nvinfo : EIATTR_MAX_THREADS
	.align		4
.L_8837:
        /*00c4*/ 	.byte	0x04, 0x05
        /*00c6*/ 	.short	(.L_8839 - .L_8838)
.L_8838:
        /*00c8*/ 	.word	0x00000080
        /*00cc*/ 	.word	0x00000001
        /*00d0*/ 	.word	0x00000001


	//----- nvinfo : EIATTR_CRS_STACK_SIZE
	.align		4
.L_8839:
        /*00d4*/ 	.byte	0x04, 0x1e
        /*00d6*/ 	.short	(.L_8841 - .L_8840)
.L_8840:
        /*00d8*/ 	.word	0x00000000


	//----- nvinfo : EIATTR_CBANK_PARAM_SIZE
	.align		4
.L_8841:
        /*00dc*/ 	.byte	0x03, 0x19
        /*00de*/ 	.short	0x0220


	//----- nvinfo : EIATTR_PARAM_CBANK
	.align		4
        /*00e0*/ 	.byte	0x04, 0x0a
        /*00e2*/ 	.short	(.L_8843 - .L_8842)
	.align		4
.L_8842:
        /*00e4*/ 	.word	index@(.nv.constant0._ZN2at6native18elementwise_kernelILi128ELi4EZNS0_15gpu_kernel_implINS0_13AUnaryFunctorIsssZZZNS0_19maximum_kernel_cudaERNS_18TensorIteratorBaseEENKUlvE_clEvENKUlvE3_clEvEUlssE_EEEEvS5_RKT_EUliE_EEviT1_)
        /*00e8*/ 	.short	0x0380
        /*00ea*/ 	.short	0x0220


	//----- nvinfo : EIATTR_SW_WAR
	.align		4
.L_8843:
        /*00ec*/ 	.byte	0x04, 0x36
        /*00ee*/ 	.short	(.L_8845 - .L_8844)
.L_8844:
        /*00f0*/ 	.word	0x00000008
.L_8845:


//--------------------- .nv.info._ZN2at6native27unrolled_elementwise_kernelINS0_13AUnaryFunctorIsssZZZNS0_19maximum_kernel_cudaERNS_18TensorIteratorBaseEENKUlvE_clEvENKUlvE3_clEvEUlssE_EESt5arrayIPcLm2EELi4E23TrivialOffsetCalculatorILi1EjESD_NS0_6memory12LoadWithCastILi1EEENSE_13StoreWithCastILi1EEEEEviT_T0_T2_T3_T4_T5_ --------------------------
	.section	.nv.info._ZN2at6native27unrolled_elementwise_kernelINS0_13AUnaryFunctorIsssZZZNS0_19maximum_kernel_cudaERNS_18TensorIteratorBaseEENKUlvE_clEvENKUlvE3_clEvEUlssE_EESt5arrayIPcLm2EELi4E23TrivialOffsetCalculatorILi1EjESD_NS0_6memory12LoadWithCastILi1EEENSE_13StoreWithCastILi1EEEEEviT_T0_T2_T3_T4_T5_,"",@"SHT_CUDA_INFO"
	.sectionflags	@""
	.align	4


	//----- nvinfo : EIATTR_CUDA_API_VERSION
	.align		4
        /*0000*/ 	.byte	0x04, 0x37
        /*0002*/ 	.short	(.L_8847 - .L_8846)
.L_8846:
        /*0004*/ 	.word	0x00000082


	//----- nvinfo : EIATTR_KPARAM_INFO
	.align		4
.L_8847:
        /*0008*/ 	.byte	0x04, 0x17
        /*000a*/ 	.short	(.L_8849 - .L_8848)
.L_8848:
        /*000c*/ 	.word	0x00000000
        /*0010*/ 	.short	0x0006
        /*0012*/ 	.short	0x0024
        /*0014*/ 	.byte	0x00, 0xf0, 0x21, 0x00


	//----- nvinfo : EIATTR_KPARAM_INFO
	.align		4
.L_8849:
        /*0018*/ 	.byte	0x04, 0x17
        /*001a*/ 	.short	(.L_8851 - .L_8850)
.L_8850:
        /*001c*/ 	.word	0x00000000
        /*0020*/ 	.short	0x0005
        /*0022*/ 	.short	0x001c
        /*0024*/ 	.byte	0x00, 0xf0, 0x21, 0x00


	//----- nvinfo : EIATTR_KPARAM_INFO
	.align		4
.L_8851:
        /*0028*/ 	.byte	0x04, 0x17
        /*002a*/ 	.short	(.L_8853 - .L_8852)
.L_8852:
        /*002c*/ 	.word	0x00000000
        /*0030*/ 	.short	0x0004
        /*0032*/ 	.short	0x0019
        /*0034*/ 	.byte	0x00, 0xf0, 0x05, 0x00


	//----- nvinfo : EIATTR_KPARAM_INFO
	.align		4
.L_8853:
        /*0038*/ 	.byte	0x04, 0x17
        /*003a*/ 	.short	(.L_8855 - .L_8854)
.L_8854:
        /*003c*/ 	.word	0x00000000
        /*0040*/ 	.short	0x0003
        /*0042*/ 	.short	0x0018
        /*0044*/ 	.byte	0x00, 0xf0, 0x05, 0x00


	//----- nvinfo : EIATTR_KPARAM_INFO
	.align		4
.L_8855:
        /*0048*/ 	.byte	0x04, 0x17
        /*004a*/ 	.short	(.L_8857 - .L_8856)
.L_8856:
        /*004c*/ 	.word	0x00000000
        /*0050*/ 	.short	0x0002
        /*0052*/ 	.short	0x0008
        /*0054*/ 	.byte	0x00, 0xf0, 0x41, 0x00


	//----- nvinfo : EIATTR_KPARAM_INFO
	.align		4
.L_8857:
        /*0058*/ 	.byte	0x04, 0x17
        /*005a*/ 	.short	(.L_8859 - .L_8858)
.L_8858:
        /*005c*/ 	.word	0x00000000
        /*0060*/ 	.short	0x0001
        /*0062*/ 	.short	0x0004
        /*0064*/ 	.byte	0x00, 0xf0, 0x11, 0x00


	//----- nvinfo : EIATTR_KPARAM_INFO
	.align		4
.L_8859:
        /*0068*/ 	.byte	0x04, 0x17
        /*006a*/ 	.short	(.L_8861 - .L_8860)
.L_8860:
        /*006c*/ 	.word	0x00000000
        /*0070*/ 	.short	0x0000
        /*0072*/ 	.short	0x0000
        /*0074*/ 	.byte	0x00, 0xf0, 0x11, 0x00


	//----- nvinfo : EIATTR_SPARSE_MMA_MASK
	.align		4
.L_8861:
        /*0078*/ 	.byte	0x03, 0x50
        /*007a*/ 	.short	0x0000


	//----- nvinfo : EIATTR_MAXREG_COUNT
	.align		4
        /*007c*/ 	.byte	0x03, 0x1b
        /*007e*/ 	.short	0x00ff


	//----- nvinfo : EIATTR_EXTERNS
	.align		4
        /*0080*/ 	.byte	0x04, 0x0f
        /*0082*/ 	.short	(.L_8863 - .L_8862)


	//   ....[0]....
	.align		4
.L_8862:
        /*0084*/ 	.word	index@(__assertfail)


	//----- nvinfo : EIATTR_MERCURY_ISA_VERSION
	.align		4
.L_8863:
        /*0088*/ 	.byte	0x03, 0x5f
        /*008a*/ 	.short	0x0101


	//----- nvinfo : EIATTR_VRC_CTA_INIT_COUNT
	.align		4
        /*008c*/ 	.byte	0x02, 0x4a
	.zero		1
	.zero		1


	//----- nvinfo : EIATTR_SYSCALL_OFFSETS
	.align		4
        /*0090*/ 	.byte	0x04, 0x46
        /*0092*/ 	.short	(.L_8865 - .L_8864)


	//   ....[0]....
.L_8864:
        /*0094*/ 	.word	0x00000e20


	//   ....[1]....
        /*0098*/ 	.word	0x00001dc0


	//   ....[2]....
        /*009c*/ 	.word	0x00002ca0


	//   ....[3]....
        /*00a0*/ 	.word	0x00003b80


	//   ....[4]....
        /*00a4*/ 	.word	0x000049c0


	//   ....[5]....
        /*00a8*/ 	.word	0x00005780


	//   ....[6]....
        /*00ac*/ 	.word	0x00006660


	//   ....[7]....
        /*00b0*/ 	.word	0x00007520


	//----- nvinfo : EIATTR_EXIT_INSTR_OFFSETS
	.align		4
.L_8865:
        /*00b4*/ 	.byte	0x04, 0x1c
        /*00b6*/ 	.short	(.L_8867 - .L_8866)


	//   ....[0]....
.L_8866:
        /*00b8*/ 	.word	0x00006930


	//   ....[1]....
        /*00bc*/ 	.word	0x00006a60


	//   ....[2]....
        /*00c0*/ 	.word	0x00006a80


	//   ....[3]....
        /*00c4*/ 	.word	0x00006b20


	//   ....[4]....
        /*00c8*/ 	.word	0x00006b50


	//   ....[5]....
        /*00cc*/ 	.word	0x00006b70


	//   ....[6]....
        /*00d0*/ 	.word	0x00006c00


	//   ....[7]....
        /*00d4*/ 	.word	0x00006c40


	//   ....[8]....
        /*00d8*/ 	.word	0x00006ce0


	//   ....[9]....
        /*00dc*/ 	.word	0x00006d30


	//   ....[10]....
        /*00e0*/ 	.word	0x00006d60


	//   ....[11]....
        /*00e4*/ 	.word	0x00006e20


	//   ....[12]....
        /*00e8*/ 	.word	0x00006f90


	//   ....[13]....
        /*00ec*/ 	.word	0x00007100


	//   ....[14]....
        /*00f0*/ 	.word	0x00007260


	//   ....[15]....
        /*00f4*/ 	.word	0x000072a0


	//   ....[16]....
        /*00f8*/ 	.word	0x000072d0


	//   ....[17]....
        /*00fc*/ 	.word	0x00007380


	//   ....[18]....
        /*0100*/ 	.word	0x000073c0


	//   ....[19]....
        /*0104*/ 	.word	0x00007530


	//   ....[20]....
        /*0108*/ 	.word	0x00007640


	//   ....[21]....
        /*010c*/ 	.word	0x00007780


	//   ....[22]....
        /*0110*/ 	.word	0x000077c0


	//----- nvinfo : EIATTR_MAX_THREADS
	.align		4
.L_8867:
        /*0114*/ 	.byte	0x04, 0x05
        /*0116*/ 	.short	(.L_8869 - .L_8868)
.L_8868:
        /*0118*/ 	.word	0x00000080
        /*011c*/ 	.word	0x00000001
        /*0120*/ 	.word	0x00000001


	//----- nvinfo : EIATTR_CRS_STACK_SIZE
	.align		4
.L_8869:
        /*0124*/ 	.byte	0x04, 0x1e
        /*0126*/ 	.short	(.L_8871 - .L_8870)
.L_8870:
        /*0128*/ 	.word	0x00000000


	//----- nvinfo : EIATTR_CBANK_PARAM_SIZE
	.align		4
.L_8871:
        /*012c*/ 	.byte	0x03, 0x19
        /*012e*/ 	.short	0x002c


	//----- nvinfo : EIATTR_PARAM_CBANK
	.align		4
        /*0130*/ 	.byte	0x04, 0x0a
        /*0132*/ 	.short	(.L_8873 - .L_8872)
	.align		4
.L_8872:
        /*0134*/ 	.word	index@(.nv.constant0._ZN2at6native27unrolled_elementwise_kernelINS0_13AUnaryFunctorIsssZZZNS0_19maximum_kernel_cudaERNS_18TensorIteratorBaseEENKUlvE_clEvENKUlvE3_clEvEUlssE_EESt5arrayIPcLm2EELi4E23TrivialOffsetCalculatorILi1EjESD_NS0_6memory12LoadWithCastILi1EEENSE_13StoreWithCastILi1EEEEEviT_T0_T2_T3_T4_T5_)
        /*0138*/ 	.short	0x0380
        /*013a*/ 	.short	0x002c


	//----- nvinfo : EIATTR_SW_WAR
	.align		4
.L_8873:
        /*013c*/ 	.byte	0x04, 0x36
        /*013e*/ 	.short	(.L_8875 - .L_8874)
.L_8874:
        /*0140*/ 	.word	0x00000008
.L_8875:


//--------------------- .nv.info._ZN2at6native18elementwise_kernelILi128ELi4EZNS0_22gpu_kernel_impl_nocastINS0_13AUnaryFunctorIsssZZZNS0_19maximum_kernel_cudaERNS_18TensorIteratorBaseEENKUlvE_clEvENKUlvE3_clEvEUlssE_EEEEvS5_RKT_EUliE_EEviT1_ --------------------------
	.section	.nv.info._ZN2at6native18elementwise_kernelILi128ELi4EZNS0_22gpu_kernel_impl_nocastINS0_13AUnaryFunctorIsssZZZNS0_19maximum_kernel_cudaERNS_18TensorIteratorBaseEENKUlvE_clEvENKUlvE3_clEvEUlssE_EEEEvS5_RKT_EUliE_EEviT1_,"",@"SHT_CUDA_INFO"
	.sectionflags	@""
	.align	4


	//----- nvinfo : EIATTR_CUDA_API_VERSION
	.align		4
        /*0000*/ 	.byte	0x04, 0x37
        /*0002*/ 	.short	(.L_8877 - .L_8876)
.L_8876:
        /*0004*/ 	.word	0x00000082


	//----- nvinfo : EIATTR_KPARAM_INFO
	.align		4
.L_8877:
        /*0008*/ 	.byte	0x04, 0x17
        /*000a*/ 	.short	(.L_8879 - .L_8878)
.L_8878:
        /*000c*/ 	.word	0x00000000
        /*0010*/ 	.short	0x0001
        /*0012*/ 	.short	0x0008
        /*0014*/ 	.byte	0x00, 0xf0, 0x61, 0x08


	//----- nvinfo : EIATTR_KPARAM_INFO
	.align		4
.L_8879:
        /*0018*/ 	.byte	0x04, 0x17
        /*001a*/ 	.short	(.L_8881 - .L_8880)
.L_8880:
        /*001c*/ 	.word	0x00000000
        /*0020*/ 	.short	0x0000
        /*0022*/ 	.short	0x0000
        /*0024*/ 	.byte	0x00, 0xf0, 0x11, 0x00


	//----- nvinfo : EIATTR_SPARSE_MMA_MASK
	.align		4
.L_8881:
        /*0028*/ 	.byte	0x03, 0x50
        /*002a*/ 	.short	0x0000


	//----- nvinfo : EIATTR_MAXREG_COUNT
	.align		4
        /*002c*/ 	.byte	0x03, 0x1b
        /*002e*/ 	.short	0x0080


	//----- nvinfo : EIATTR_MERCURY_ISA_VERSION
	.align		4
        /*0030*/ 	.byte	0x03, 0x5f
        /*0032*/ 	.short	0x0101


	//----- nvinfo : EIATTR_VRC_CTA_INIT_COUNT
	.align		4
        /*0034*/ 	.byte	0x02, 0x4a
	.zero		1
	.zero		1


	//----- nvinfo : EIATTR_EXIT_INSTR_OFFSETS
	.align		4
        /*0038*/ 	.byte	0x04, 0x1c
        /*003a*/ 	.short	(.L_8883 - .L_8882)


	//   ....[0]....
.L_8882:
        /*003c*/ 	.word	0x000002d0


	//   ....[1]....
        /*0040*/ 	.word	0x00000340


	//   ....[2]....
        /*0044*/ 	.word	0x00003e30


	//   ....[3]....
        /*0048*/ 	.word	0x00005170


	//----- nvinfo : EIATTR_MAX_THREADS
	.align		4
.L_8883:
        /*004c*/ 	.byte	0x04, 0x05
        /*004e*/ 	.short	(.L_8885 - .L_8884)
.L_8884:
        /*0050*/ 	.word	0x00000080
        /*0054*/ 	.word	0x00000001
        /*0058*/ 	.word	0x00000001


	//----- nvinfo : EIATTR_CRS_STACK_SIZE
	.align		4
.L_8885:
        /*005c*/ 	.byte	0x04, 0x1e
        /*005e*/ 	.short	(.L_8887 - .L_8886)
.L_8886:
        /*0060*/ 	.word	0x00000000


	//----- nvinfo : EIATTR_CBANK_PARAM_SIZE
	.align		4
.L_8887:
        /*0064*/ 	.byte	0x03, 0x19
        /*0066*/ 	.short	0x0220


	//----- nvinfo : EIATTR_PARAM_CBANK
	.align		4
        /*0068*/ 	.byte	0x04, 0x0a
        /*006a*/ 	.short	(.L_8889 - .L_8888)
	.align		4
.L_8888:
        /*006c*/ 	.word	index@(.nv.constant0._ZN2at6native18elementwise_kernelILi128ELi4EZNS0_22gpu_kernel_impl_nocastINS0_13AUnaryFunctorIsssZZZNS0_19maximum_kernel_cudaERNS_18TensorIteratorBaseEENKUlvE_clEvENKUlvE3_clEvEUlssE_EEEEvS5_RKT_EUliE_EEviT1_)
        /*0070*/ 	.short	0x0380
        /*0072*/ 	.short	0x0220


	//----- nvinfo : EIATTR_SW_WAR
	.align		4
.L_8889:
        /*0074*/ 	.byte	0x04, 0x36
        /*0076*/ 	.short	(.L_8891 - .L_8890)
.L_8890:
        /*0078*/ 	.word	0x00000008
.L_8891:


//--------------------- .nv.info._ZN2at6native27unrolled_elementwise_kernelINS0_13AUnaryFunctorIsssZZZNS0_19maximum_kernel_cudaERNS_18TensorIteratorBaseEENKUlvE_clEvENKUlvE3_clEvEUlssE_EESt5arrayIPcLm2EELi4E23TrivialOffsetCalculatorILi1EjESD_NS0_6memory15LoadWithoutCastENSE_16StoreWithoutCastEEEviT_T0_T2_T3_T4_T5_ --------------------------
	.section	.nv.info._ZN2at6native27unrolled_elementwise_kernelINS0_13AUnaryFunctorIsssZZZNS0_19maximum_kernel_cudaERNS_18TensorIteratorBaseEENKUlvE_clEvENKUlvE3_clEvEUlssE_EESt5arrayIPcLm2EELi4E23TrivialOffsetCalculatorILi1EjESD_NS0_6memory15LoadWithoutCastENSE_16StoreWithoutCastEEEviT_T0_T2_T3_T4_T5_,"",@"SHT_CUDA_INFO"
	.sectionflags	@""
	.align	4


	//----- nvinfo : EIATTR_CUDA_API_VERSION
	.align		4
        /*0000*/ 	.byte	0x04, 0x37
        /*0002*/ 	.short	(.L_8893 - .L_8892)
.L_8892:
        /*0004*/ 	.word	0x00000082


	//----- nvinfo : EIATTR_KPARAM_INFO
	.align		4
.L_8893:
        /*0008*/ 	.byte	0x04, 0x17
        /*000a*/ 	.short	(.L_8895 - .L_8894)
.L_8894:
        /*000c*/ 	.word	0x00000000
        /*0010*/ 	.short	0x0006
        /*0012*/ 	.short	0x001b
        /*0014*/ 	.byte	0x00, 0xf0, 0x05, 0x00


	//----- nvinfo : EIATTR_KPARAM_INFO
	.align		4
.L_8895:
        /*0018*/ 	.byte	0x04, 0x17
        /*001a*/ 	.short	(.L_8897 - .L_8896)
.L_8896:
        /*001c*/ 	.word	0x00000000
        /*0020*/ 	.short	0x0005
        /*0022*/ 	.short	0x001a
        /*0024*/ 	.byte	0x00, 0xf0, 0x05, 0x00


	//----- nvinfo : EIATTR_KPARAM_INFO
	.align		4
.L_8897:
        /*0028*/ 	.byte	0x04, 0x17
        /*002a*/ 	.short	(.L_8899 - .L_8898)
.L_8898:
        /*002c*/ 	.word	0x00000000
        /*0030*/ 	.short	0x0004
        /*0032*/ 	.short	0x0019
        /*0034*/ 	.byte	0x00, 0xf0, 0x05, 0x00


	//----- nvinfo : EIATTR_KPARAM_INFO
	.align		4
.L_8899:
        /*0038*/ 	.byte	0x04, 0x17
        /*003a*/ 	.short	(.L_8901 - .L_8900)
.L_8900:
        /*003c*/ 	.word	0x00000000
        /*0040*/ 	.short	0x0003
        /*0042*/ 	.short	0x0018
        /*0044*/ 	.byte	0x00, 0xf0, 0x05, 0x00


	//----- nvinfo : EIATTR_KPARAM_INFO
	.align		4
.L_8901:
        /*0048*/ 	.byte	0x04, 0x17
        /*004a*/ 	.short	(.L_8903 - .L_8902)
.L_8902:
        /*004c*/ 	.word	0x00000000
        /*0050*/ 	.short	0x0002
        /*0052*/ 	.short	0x0008
        /*0054*/ 	.byte	0x00, 0xf0, 0x41, 0x00


	//----- nvinfo : EIATTR_KPARAM_INFO
	.align		4
.L_8903:
        /*0058*/ 	.byte	0x04, 0x17
        /*005a*/ 	.short	(.L_8905 - .L_8904)
.L_8904:
        /*005c*/ 	.word	0x00000000
        /*0060*/ 	.short	0x0001
        /*0062*/ 	.short	0x0004
        /*0064*/ 	.byte	0x00, 0xf0, 0x11, 0x00


	//----- nvinfo : EIATTR_KPARAM_INFO
	.align		4
.L_8905:
        /*0068*/ 	.byte	0x04, 0x17
        /*006a*/ 	.short	(.L_8907 - .L_8906)
.L_8906:
        /*006c*/ 	.word	0x00000000
        /*0070*/ 	.short	0x0000
        /*0072*/ 	.short	0x0000
        /*0074*/ 	.byte	0x00, 0xf0, 0x11, 0x00


	//----- nvinfo : EIATTR_SPARSE_MMA_MASK
	.align		4
.L_8907:
        /*0078*/ 	.byte	0x03, 0x50
        /*007a*/ 	.short	0x0000


	//----- nvinfo : EIATTR_MAXREG_COUNT
	.align		4
        /*007c*/ 	.byte	0x03, 0x1b
        /*007e*/ 	.short	0x00ff


	//----- nvinfo : EIATTR_MERCURY_ISA_VERSION
	.align		4
        /*0080*/ 	.byte	0x03, 0x5f
        /*0082*/ 	.short	0x0101


	//----- nvinfo : EIATTR_VRC_CTA_INIT_COUNT
	.align		4
        /*0084*/ 	.byte	0x02, 0x4a
	.zero		1
	.zero		1


	//----- nvinfo : EIATTR_EXIT_INSTR_OFFSETS
	.align		4
        /*0088*/ 	.byte	0x04, 0x1c
        /*008a*/ 	.short	(.L_8909 - .L_8908)


	//   ....[0]....
.L_8908:
        /*008c*/ 	.word	0x00000420


	//   ....[1]....
        /*0090*/ 	.word	0x00000470


	//----- nvinfo : EIATTR_MAX_THREADS
	.align		4
.L_8909:
        /*0094*/ 	.byte	0x04, 0x05
        /*0096*/ 	.short	(.L_8911 - .L_8910)
.L_8910:
        /*0098*/ 	.word	0x00000080
        /*009c*/ 	.word	0x00000001
        /*00a0*/ 	.word	0x00000001


	//----- nvinfo : EIATTR_CRS_STACK_SIZE
	.align		4
.L_8911:
        /*00a4*/ 	.byte	0x04, 0x1e
        /*00a6*/ 	.short	(.L_8913 - .L_8912)
.L_8912:
        /*00a8*/ 	.word	0x00000000


	//----- nvinfo : EIATTR_CBANK_PARAM_SIZE
	.align		4
.L_8913:
        /*00ac*/ 	.byte	0x03, 0x19
        /*00ae*/ 	.short	0x001c


	//----- nvinfo : EIATTR_PARAM_CBANK
	.align		4
        /*00b0*/ 	.byte	0x04, 0x0a
        /*00b2*/ 	.short	(.L_8915 - .L_8914)
	.align		4
.L_8914:
        /*00b4*/ 	.word	index@(.nv.constant0._ZN2at6native27unrolled_elementwise_kernelINS0_13AUnaryFunctorIsssZZZNS0_19maximum_kernel_cudaERNS_18TensorIteratorBaseEENKUlvE_clEvENKUlvE3_clEvEUlssE_EESt5arrayIPcLm2EELi4E23TrivialOffsetCalculatorILi1EjESD_NS0_6memory15LoadWithoutCastENSE_16StoreWithoutCastEEEviT_T0_T2_T3_T4_T5_)
        /*00b8*/ 	.short	0x0380
        /*00ba*/ 	.short	0x001c


	//----- nvinfo : EIATTR_SW_WAR
	.align		4
.L_8915:
        /*00bc*/ 	.byte	0x04, 0x36
        /*00be*/ 	.short	(.L_8917 - .L_8916)
.L_8916:
        /*00c0*/ 	.word	0x00000008
.L_8917:


//--------------------- .nv.info._ZN2at6native29vectorized_elementwise_kernelILi2ENS0_13AUnaryFunctorIsssZZZNS0_19maximum_kernel_cudaERNS_18TensorIteratorBaseEENKUlvE_clEvENKUlvE3_clEvEUlssE_EESt5arrayIPcLm2EEEEviT0_T1_ --------------------------
	.section	.nv.info._ZN2at6native29vectorized_elementwise_kernelILi2ENS0_13AUnaryFunctorIsssZZZNS0_19maximum_kernel_cudaERNS_18TensorIteratorBaseEENKUlvE_clEvENKUlvE3_clEvEUlssE_EESt5arrayIPcLm2EEEEviT0_T1_,"",@"SHT_CUDA_INFO"
	.sectionflags	@""
	.align	4


	//----- nvinfo : EIATTR_CUDA_API_VERSION
	.align		4
        /*0000*/ 	.byte	0x04, 0x37
        /*0002*/ 	.short	(.L_8919 - .L_8918)
.L_8918:
        /*0004*/ 	.word	0x00000082


	//----- nvinfo : EIATTR_KPARAM_INFO
	.align		4
.L_8919:
        /*0008*/ 	.byte	0x04, 0x17
        /*000a*/ 	.short	(.L_8921 - .L_8920)
.L_8920:
        /*000c*/ 	.word	0x00000000
        /*0010*/ 	.short	0x0002
        /*0012*/ 	.short	0x0008
        /*0014*/ 	.byte	0x00, 0xf0, 0x41, 0x00


	//----- nvinfo : EIATTR_KPARAM_INFO
	.align		4
.L_8921:
        /*0018*/ 	.byte	0x04, 0x17
        /*001a*/ 	.short	(.L_8923 - .L_8922)
.L_8922:
        /*001c*/ 	.word	0x00000000
        /*0020*/ 	.short	0x0001
        /*0022*/ 	.short	0x0004
        /*0024*/ 	.byte	0x00, 0xf0, 0x11, 0x00


	//----- nvinfo : EIATTR_KPARAM_INFO
	.align		4
.L_8923:
        /*0028*/ 	.byte	0x04, 0x17
        /*002a*/ 	.short	(.L_8925 - .L_8924)
.L_8924:
        /*002c*/ 	.word	0x00000000
        /*0030*/ 	.short	0x0000
        /*0032*/ 	.short	0x0000
        /*0034*/ 	.byte	0x00, 0xf0, 0x11, 0x00


	//----- nvinfo : EIATTR_SPARSE_MMA_MASK
	.align		4
.L_8925:
        /*0038*/ 	.byte	0x03, 0x50
        /*003a*/ 	.short	0x0000


	//----- nvinfo : EIATTR_MAXREG_COUNT
	.align		4
        /*003c*/ 	.byte	0x03, 0x1b
        /*003e*/ 	.short	0x00ff


	//----- nvinfo : EIATTR_MERCURY_ISA_VERSION
	.align		4
        /*0040*/ 	.byte	0x03, 0x5f
        /*0042*/ 	.short	0x0101


	//----- nvinfo : EIATTR_VRC_CTA_INIT_COUNT
	.align		4
        /*0044*/ 	.byte	0x02, 0x4a
	.zero		1
	.zero		1


	//----- nvinfo : EIATTR_EXIT_INSTR_OFFSETS
	.align		4
        /*0048*/ 	.byte	0x04, 0x1c
        /*004a*/ 	.short	(.L_8927 - .L_8926)


	//   ....[0]....
.L_8926:
        /*004c*/ 	.word	0x00000810


	//   ....[1]....
        /*0050*/ 	.word	0x00000860


	//   ....[2]....
        /*0054*/ 	.word	0x00000a70


	//----- nvinfo : EIATTR_MAX_THREADS
	.align		4
.L_8927:
        /*0058*/ 	.byte	0x04, 0x05
        /*005a*/ 	.short	(.L_8929 - .L_8928)
.L_8928:
        /*005c*/ 	.word	0x00000080
        /*0060*/ 	.word	0x00000001
        /*0064*/ 	.word	0x00000001


	//----- nvinfo : EIATTR_CRS_STACK_SIZE
	.align		4
.L_8929:
        /*0068*/ 	.byte	0x04, 0x1e
        /*006a*/ 	.short	(.L_8931 - .L_8930)
.L_8930:
        /*006c*/ 	.word	0x00000000


	//----- nvinfo : EIATTR_CBANK_PARAM_SIZE
	.align		4
.L_8931:
        /*0070*/ 	.byte	0x03, 0x19
        /*0072*/ 	.short	0x0018


	//----- nvinfo : EIATTR_PARAM_CBANK
	.align		4
        /*0074*/ 	.byte	0x04, 0x0a
        /*0076*/ 	.short	(.L_8933 - .L_8932)
	.align		4
.L_8932:
        /*0078*/ 	.word	index@(.nv.constant0._ZN2at6native29vectorized_elementwise_kernelILi2ENS0_13AUnaryFunctorIsssZZZNS0_19maximum_kernel_cudaERNS_18TensorIteratorBaseEENKUlvE_clEvENKUlvE3_clEvEUlssE_EESt5arrayIPcLm2EEEEviT0_T1_)
        /*007c*/ 	.short	0x0380
        /*007e*/ 	.short	0x0018


	//----- nvinfo : EIATTR_SW_WAR
	.align		4
.L_8933:
        /*0080*/ 	.byte	0x04, 0x36
        /*0082*/ 	.short	(.L_8935 - .L_8934)
.L_8934:
        /*0084*/ 	.word	0x00000008
.L_8935:


//--------------------- .nv.info._ZN2at6native29vectorized_elementwise_kernelILi4ENS0_13AUnaryFunctorIsssZZZNS0_19maximum_kernel_cudaERNS_18TensorIteratorBaseEENKUlvE_clEvENKUlvE3_clEvEUlssE_EESt5arrayIPcLm2EEEEviT0_T1_ --------------------------
	.section	.nv.info._ZN2at6native29vectorized_elementwise_kernelILi4ENS0_13AUnaryFunctorIsssZZZNS0_19maximum_kernel_cudaERNS_18TensorIteratorBaseEENKUlvE_clEvENKUlvE3_clEvEUlssE_EESt5arrayIPcLm2EEEEviT0_T1_,"",@"SHT_CUDA_INFO"
	.sectionflags	@""
	.align	4


	//----- nvinfo : EIATTR_CUDA_API_VERSION
	.align		4
        /*0000*/ 	.byte	0x04, 0x37
        /*0002*/ 	.short	(.L_8937 - .L_8936)
.L_8936:
        /*0004*/ 	.word	0x00000082


	//----- nvinfo : EIATTR_KPARAM_INFO
	.align		4
.L_8937:
        /*0008*/ 	.byte	0x04, 0x17
        /*000a*/ 	.short	(.L_8939 - .L_8938)
.L_8938:
        /*000c*/ 	.word	0x00000000
        /*0010*/ 	.short	0x0002
        /*0012*/ 	.short	0x0008
        /*0014*/ 	.byte	0x00, 0xf0, 0x41, 0x00


	//----- nvinfo : EIATTR_KPARAM_INFO
	.align		4
.L_8939:
        /*0018*/ 	.byte	0x04, 0x17
        /*001a*/ 	.short	(.L_8941 - .L_8940)
.L_8940:
        /*001c*/ 	.word	0x00000000
        /*0020*/ 	.short	0x0001
        /*0022*/ 	.short	0x0004
        /*0024*/ 	.byte	0x00, 0xf0, 0x11, 0x00


	//----- nvinfo : EIATTR_KPARAM_INFO
	.align		4
.L_8941:
        /*0028*/ 	.byte	0x04, 0x17
        /*002a*/ 	.short	(.L_8943 - .L_8942)
.L_8942:
        /*002c*/ 	.word	0x00000000
        /*0030*/ 	.short	0x0000
        /*0032*/ 	.short	0x0000
        /*0034*/ 	.byte	0x00, 0xf0, 0x11, 0x00


	//----- nvinfo : EIATTR_SPARSE_MMA_MASK
	.align		4
.L_8943:
        /*0038*/ 	.byte	0x03, 0x50
        /*003a*/ 	.short	0x0000


	//----- nvinfo : EIATTR_MAXREG_COUNT
	.align		4
        /*003c*/ 	.byte	0x03, 0x1b
        /*003e*/ 	.short	0x00ff


	//----- nvinfo : EIATTR_MERCURY_ISA_VERSION
	.align		4
        /*0040*/ 	.byte	0x03, 0x5f
        /*0042*/ 	.short	0x0101


	//----- nvinfo : EIATTR_VRC_CTA_INIT_COUNT
	.align		4
        /*0044*/ 	.byte	0x02, 0x4a
	.zero		1
	.zero		1


	//----- nvinfo : EIATTR_EXIT_INSTR_OFFSETS
	.align		4
        /*0048*/ 	.byte	0x04, 0x1c
        /*004a*/ 	.short	(.L_8945 - .L_8944)


	//   ....[0]....
.L_8944:
        /*004c*/ 	.word	0x00000810


	//   ....[1]....
        /*0050*/ 	.word	0x00000860


	//   ....[2]....
        /*0054*/ 	.word	0x00000a50


	//----- nvinfo : EIATTR_MAX_THREADS
	.align		4
.L_8945:
        /*0058*/ 	.byte	0x04, 0x05
        /*005a*/ 	.short	(.L_8947 - .L_8946)
.L_8946:
        /*005c*/ 	.word	0x00000080
        /*0060*/ 	.word	0x00000001
        /*0064*/ 	.word	0x00000001


	//----- nvinfo : EIATTR_CRS_STACK_SIZE
	.align		4
.L_8947:
        /*0068*/ 	.byte	0x04, 0x1e
        /*006a*/ 	.short	(.L_8949 - .L_8948)
.L_8948:
        /*006c*/ 	.word	0x00000000


	//----- nvinfo : EIATTR_CBANK_PARAM_SIZE
	.align		4
.L_8949:
        /*0070*/ 	.byte	0x03, 0x19
        /*0072*/ 	.short	0x0018


	//----- nvinfo : EIATTR_PARAM_CBANK
	.align		4
        /*0074*/ 	.byte	0x04, 0x0a
        /*0076*/ 	.short	(.L_8951 - .L_8950)
	.align		4
.L_8950:
        /*0078*/ 	.word	index@(.nv.constant0._ZN2at6native29vectorized_elementwise_kernelILi4ENS0_13AUnaryFunctorIsssZZZNS0_19maximum_kernel_cudaERNS_18TensorIteratorBaseEENKUlvE_clEvENKUlvE3_clEvEUlssE_EESt5arrayIPcLm2EEEEviT0_T1_)
        /*007c*/ 	.short	0x0380
        /*007e*/ 	.short	0x0018


	//----- nvinfo : EIATTR_SW_WAR
	.align		4
.L_8951:
        /*0080*/ 	.byte	0x04, 0x36
        /*0082*/ 	.short	(.L_8953 - .L_8952)
.L_8952:
        /*0084*/ 	.word	0x00000008
.L_8953:


//--------------------- .nv.info._ZN2at6native29vectorized_elementwise_kernelILi8ENS0_13AUnaryFunctorIsssZZZNS0_19maximum_kernel_cudaERNS_18TensorIteratorBaseEENKUlvE_clEvENKUlvE3_clEvEUlssE_EESt5arrayIPcLm2EEEEviT0_T1_ --------------------------
	.section	.nv.info._ZN2at6native29vectorized_elementwise_kernelILi8ENS0_13AUnaryFunctorIsssZZZNS0_19maximum_kernel_cudaERNS_18TensorIteratorBaseEENKUlvE_clEvENKUlvE3_clEvEUlssE_EESt5arrayIPcLm2EEEEviT0_T1_,"",@"SHT_CUDA_INFO"
	.sectionflags	@""
	.align	4


	//----- nvinfo : EIATTR_CUDA_API_VERSION
	.align		4
        /*0000*/ 	.byte	0x04, 0x37
        /*0002*/ 	.short	(.L_8955 - .L_8954)
.L_8954:
        /*0004*/ 	.word	0x00000082


	//----- nvinfo : EIATTR_KPARAM_INFO
	.align		4
.L_8955:
        /*0008*/ 	.byte	0x04, 0x17
        /*000a*/ 	.short	(.L_8957 - .L_8956)
.L_8956:
        /*000c*/ 	.word	0x00000000
        /*0010*/ 	.short	0x0002
        /*0012*/ 	.short	0x0008
        /*0014*/ 	.byte	0x00, 0xf0, 0x41, 0x00


	//----- nvinfo : EIATTR_KPARAM_INFO
	.align		4
.L_8957:
        /*0018*/ 	.byte	0x04, 0x17
        /*001a*/ 	.short	(.L_8959 - .L_8958)
.L_8958:
        /*001c*/ 	.word	0x00000000
        /*0020*/ 	.short	0x0001
        /*0022*/ 	.short	0x0004
        /*0024*/ 	.byte	0x00, 0xf0, 0x11, 0x00


	//----- nvinfo : EIATTR_KPARAM_INFO
	.align		4
.L_8959:
        /*0028*/ 	.byte	0x04, 0x17
        /*002a*/ 	.short	(.L_8961 - .L_8960)
.L_8960:
        /*002c*/ 	.word	0x00000000
        /*0030*/ 	.short	0x0000
        /*0032*/ 	.short	0x0000
        /*0034*/ 	.byte	0x00, 0xf0, 0x11, 0x00


	//----- nvinfo : EIATTR_SPARSE_MMA_MASK
	.align		4
.L_8961:
        /*0038*/ 	.byte	0x03, 0x50
        /*003a*/ 	.short	0x0000


	//----- nvinfo : EIATTR_MAXREG_COUNT
	.align		4
        /*003c*/ 	.byte	0x03, 0x1b
        /*003e*/ 	.short	0x00ff


	//----- nvinfo : EIATTR_MERCURY_ISA_VERSION
	.align		4
        /*0040*/ 	.byte	0x03, 0x5f
        /*0042*/ 	.short	0x0101


	//----- nvinfo : EIATTR_VRC_CTA_INIT_COUNT
	.align		4
        /*0044*/ 	.byte	0x02, 0x4a
	.zero		1
	.zero		1


	//----- nvinfo : EIATTR_EXIT_INSTR_OFFSETS
	.align		4
        /*0048*/ 	.byte	0x04, 0x1c
        /*004a*/ 	.short	(.L_8963 - .L_8962)


	//   ....[0]....
.L_8962:
        /*004c*/ 	.word	0x00000810


	//   ....[1]....
        /*0050*/ 	.word	0x00000860


	//   ....[2]....
        /*0054*/ 	.word	0x00000a30


	//----- nvinfo : EIATTR_MAX_THREADS
	.align		4
.L_8963:
        /*0058*/ 	.byte	0x04, 0x05
        /*005a*/ 	.short	(.L_8965 - .L_8964)
.L_8964:
        /*005c*/ 	.word	0x00000080
        /*0060*/ 	.word	0x00000001
        /*0064*/ 	.word	0x00000001


	//----- nvinfo : EIATTR_CRS_STACK_SIZE
	.align		4
.L_8965:
        /*0068*/ 	.byte	0x04, 0x1e
        /*006a*/ 	.short	(.L_8967 - .L_8966)
.L_8966:
        /*006c*/ 	.word	0x00000000


	//----- nvinfo : EIATTR_CBANK_PARAM_SIZE
	.align		4
.L_8967:
        /*0070*/ 	.byte	0x03, 0x19
        /*0072*/ 	.short	0x0018


	//----- nvinfo : EIATTR_PARAM_CBANK
	.align		4
        /*0074*/ 	.byte	0x04, 0x0a
        /*0076*/ 	.short	(.L_8969 - .L_8968)
	.align		4
.L_8968:
        /*0078*/ 	.word	index@(.nv.constant0._ZN2at6native29vectorized_elementwise_kernelILi8ENS0_13AUnaryFunctorIsssZZZNS0_19maximum_kernel_cudaERNS_18TensorIteratorBaseEENKUlvE_clEvENKUlvE3_clEvEUlssE_EESt5arrayIPcLm2EEEEviT0_T1_)
        /*007c*/ 	.short	0x0380
        /*007e*/ 	.short	0x0018


	//----- nvinfo : EIATTR_SW_WAR
	.align		4
.L_8969:
        /*0080*/ 	.byte	0x04, 0x36
        /*0082*/ 	.short	(.L_8971 - .L_8970)
.L_8970:
        /*0084*/ 	.word	0x00000008
.L_8971:


//--------------------- .nv.info._ZN2at6native18elementwise_kernelILi128ELi4EZNS0_15gpu_kernel_implINS0_13BinaryFunctorIsssZZZNS0_19maximum_kernel_cudaERNS_18TensorIteratorBaseEENKUlvE_clEvENKUlvE3_clEvEUlssE_EEEEvS5_RKT_EUliE_EEviT1_ --------------------------
	.section	.nv.info._ZN2at6native18elementwise_kernelILi128ELi4EZNS0_15gpu_kernel_implINS0_13BinaryFunctorIsssZZZNS0_19maximum_kernel_cudaERNS_18TensorIteratorBaseEENKUlvE_clEvENKUlvE3_clEvEUlssE_EEEEvS5_RKT_EUliE_EEviT1_,"",@"SHT_CUDA_INFO"
	.sectionflags	@""
	.align	4


	//----- nvinfo : EIATTR_CUDA_API_VERSION
	.align		4
        /*0000*/ 	.byte	0x04, 0x37
        /*0002*/ 	.short	(.L_8973 - .L_8972)
.L_8972:
        /*0004*/ 	.word	0x00000082


	//----- nvinfo : EIATTR_KPARAM_INFO
	.align		4
.L_8973:
        /*0008*/ 	.byte	0x04, 0x17
        /*000a*/ 	.short	(.L_8975 - .L_8974)
.L_8974:
        /*000c*/ 	.word	0x00000000
        /*0010*/ 	.short	0x0001
        /*0012*/ 	.short	0x0008
        /*0014*/ 	.byte	0x00, 0xf0, 0x21, 0x0a


	//----- nvinfo : EIATTR_KPARAM_INFO
	.align		4
.L_8975:
        /*0018*/ 	.byte	0x04, 0x17
        /*001a*/ 	.short	(.L_8977 - .L_8976)
.L_8976:
        /*001c*/ 	.word	0x00000000
        /*0020*/ 	.short	0x0000
        /*0022*/ 	.short	0x0000
        /*0024*/ 	.byte	0x00, 0xf0, 0x11, 0x00


	//----- nvinfo : EIATTR_SPARSE_MMA_MASK
	.align		4
.L_8977:
        /*0028*/ 	.byte	0x03, 0x50
        /*002a*/ 	.short	0x0000


	//----- nvinfo : EIATTR_MAXREG_COUNT
	.align		4
        /*002c*/ 	.byte	0x03, 0x1b
        /*002e*/ 	.short	0x0080


	//----- nvinfo : EIATTR_EXTERNS
	.align		4
        /*0030*/ 	.byte	0x04, 0x0f
        /*0032*/ 	.short	(.L_8979 - .L_8978)


	//   ....[0]....
	.align		4
.L_8978:
        /*0034*/ 	.word	index@(__assertfail)


	//----- nvinfo : EIATTR_MERCURY_ISA_VERSION
	.align		4
.L_8979:
        /*0038*/ 	.byte	0x03, 0x5f
        /*003a*/ 	.short	0x0101


	//----- nvinfo : EIATTR_VRC_CTA_INIT_COUNT
	.align		4
        /*003c*/ 	.byte	0x02, 0x4a
	.zero		1
	.zero		1


	//----- nvinfo : EIATTR_SYSCALL_OFFSETS
	.align		4
        /*0040*/ 	.byte	0x04, 0x46
        /*0042*/ 	.short	(.L_8981 - .L_8980)


	//   ....[0]....
.L_8980:
        /*0044*/ 	.word	0x00002460


	//   ....[1]....
        /*0048*/ 	.word	0x000032c0


	//   ....[2]....
        /*004c*/ 	.word	0x000040e0


	//   ....[3]....
        /*0050*/ 	.word	0x000066d0


	//   ....[4]....
        /*0054*/ 	.word	0x00007530


	//   ....[5]....
        /*0058*/ 	.word	0x00008160


	//   ....[6]....
        /*005c*/ 	.word	0x0000a870


	//   ....[7]....
        /*0060*/ 	.word	0x0000b6d0


	//   ....[8]....
        /*0064*/ 	.word	0x0000c300


	//   ....[9]....
        /*0068*/ 	.word	0x0000ea30


	//   ....[10]....
        /*006c*/ 	.word	0x0000f890


	//   ....[11]....
        /*0070*/ 	.word	0x00010490


	//----- nvinfo : EIATTR_EXIT_INSTR_OFFSETS
	.align		4
.L_8981:
        /*0074*/ 	.byte	0x04, 0x1c
        /*0076*/ 	.short	(.L_8983 - .L_8982)


	//   ....[0]....
.L_8982:
        /*0078*/ 	.word	0x0000c5e0


	//   ....[1]....
        /*007c*/ 	.word	0x0000f9d0


	//   ....[2]....
        /*0080*/ 	.word	0x0000f9f0


	//   ....[3]....
        /*0084*/ 	.word	0x0000fa90


	//   ....[4]....
        /*0088*/ 	.word	0x0000fac0


	//   ....[5]....
        /*008c*/ 	.word	0x0000fae0


	//   ....[6]....
        /*0090*/ 	.word	0x0000fb70


	//   ....[7]....
        /*0094*/ 	.word	0x0000fbb0


	//   ....[8]....
        /*0098*/ 	.word	0x0000fc50


	//   ....[9]....
        /*009c*/ 	.word	0x0000fca0


	//   ....[10]....
        /*00a0*/ 	.word	0x0000fcd0


	//   ....[11]....
        /*00a4*/ 	.word	0x0000fd90


	//   ....[12]....
        /*00a8*/ 	.word	0x0000ff00


	//   ....[13]....
        /*00ac*/ 	.word	0x00010070


	//   ....[14]....
        /*00b0*/ 	.word	0x000101d0


	//   ....[15]....
        /*00b4*/ 	.word	0x00010210


	//   ....[16]....
        /*00b8*/ 	.word	0x00010240


	//   ....[17]....
        /*00bc*/ 	.word	0x000102f0


	//   ....[18]....
        /*00c0*/ 	.word	0x00010330


	//   ....[19]....
        /*00c4*/ 	.word	0x000104a0


	//   ....[20]....
        /*00c8*/ 	.word	0x000105b0


	//   ....[21]....
        /*00cc*/ 	.word	0x000106f0


	//   ....[22]....
        /*00d0*/ 	.word	0x00010730


	//----- nvinfo : EIATTR_MAX_THREADS
	.align		4
.L_8983:
        /*00d4*/ 	.byte	0x04, 0x05
        /*00d6*/ 	.short	(.L_8985 - .L_8984)
.L_8984:
        /*00d8*/ 	.word	0x00000080
        /*00dc*/ 	.word	0x00000001
        /*00e0*/ 	.word	0x00000001


	//----- nvinfo : EIATTR_CRS_STACK_SIZE
	.align		4
.L_8985:
        /*00e4*/ 	.byte	0x04, 0x1e
        /*00e6*/ 	.short	(.L_8987 - .L_8986)
.L_8986:
        /*00e8*/ 	.word	0x00000000


	//----- nvinfo : EIATTR_CBANK_PARAM_SIZE
	.align		4
.L_8987:
        /*00ec*/ 	.byte	0x03, 0x19
        /*00ee*/ 	.short	0x0290


	//----- nvinfo : EIATTR_PARAM_CBANK
	.align		4
        /*00f0*/ 	.byte	0x04, 0x0a
        /*00f2*/ 	.short	(.L_8989 - .L_8988)
	.align		4
.L_8988:
        /*00f4*/ 	.word	index@(.nv.constant0._ZN2at6native18elementwise_kernelILi128ELi4EZNS0_15gpu_kernel_implINS0_13BinaryFunctorIsssZZZNS0_19maximum_kernel_cudaERNS_18TensorIteratorBaseEENKUlvE_clEvENKUlvE3_clEvEUlssE_EEEEvS5_RKT_EUliE_EEviT1_)
        /*00f8*/ 	.short	0x0380
        /*00fa*/ 	.short	0x0290


	//----- nvinfo : EIATTR_SW_WAR
	.align		4
.L_8989:
        /*00fc*/ 	.byte	0x04, 0x36
        /*00fe*/ 	.short	(.L_8991 - .L_8990)
.L_8990:
        /*0100*/ 	.word	0x00000008
.L_8991:


//--------------------- .nv.info._ZN2at6native27unrolled_elementwise_kernelINS0_13BinaryFunctorIsssZZZNS0_19maximum_kernel_cudaERNS_18TensorIteratorBaseEENKUlvE_clEvENKUlvE3_clEvEUlssE_EESt5arrayIPcLm3EELi4E23TrivialOffsetCalculatorILi2EjESC_ILi1EjENS0_6memory12LoadWithCastILi2EEENSF_13StoreWithCastILi1EEEEEviT_T0_T2_T3_T4_T5_ --------------------------
	.section	.nv.info._ZN2at6native27unrolled_elementwise_kernelINS0_13BinaryFunctorIsssZZZNS0_19maximum_kernel_cudaERNS_18TensorIteratorBaseEENKUlvE_clEvENKUlvE3_clEvEUlssE_EESt5arrayIPcLm3EELi4E23TrivialOffsetCalculatorILi2EjESC_ILi1EjENS0_6memory12LoadWithCastILi2EEENSF_13StoreWithCastILi1EEEEEviT_T0_T2_T3_T4_T5_,"",@"SHT_CUDA_INFO"
	.sectionflags	@""
	.align	4


	//----- nvinfo : EIATTR_CUDA_API_VERSION
	.align		4
        /*0000*/ 	.byte	0x04, 0x37
        /*0002*/ 	.short	(.L_8993 - .L_8992)
.L_8992:
        /*0004*/ 	.word	0x00000082


	//----- nvinfo : EIATTR_KPARAM_INFO
	.align		4
.L_8993:
        /*0008*/ 	.byte	0x04, 0x17
        /*000a*/ 	.short	(.L_8995 - .L_8994)
.L_8994:
        /*000c*/ 	.word	0x00000000
        /*0010*/ 	.short	0x0006
        /*0012*/ 	.short	0x0030
        /*0014*/ 	.byte	0x00, 0xf0, 0x21, 0x00


	//----- nvinfo : EIATTR_KPARAM_INFO
	.align		4
.L_8995:
        /*0018*/ 	.byte	0x04, 0x17
        /*001a*/ 	.short	(.L_8997 - .L_8996)
.L_8996:
        /*001c*/ 	.word	0x00000000
        /*0020*/ 	.short	0x0005
        /*0022*/ 	.short	0x0024
        /*0024*/ 	.byte	0x00, 0xf0, 0x31, 0x00


	//----- nvinfo : EIATTR_KPARAM_INFO
	.align		4
.L_8997:
        /*0028*/ 	.byte	0x04, 0x17
        /*002a*/ 	.short	(.L_8999 - .L_8998)
.L_8998:
        /*002c*/ 	.word	0x00000000
        /*0030*/ 	.short	0x0004
        /*0032*/ 	.short	0x0021
        /*0034*/ 	.byte	0x00, 0xf0, 0x05, 0x00


	//----- nvinfo : EIATTR_KPARAM_INFO
	.align		4
.L_8999:
        /*0038*/ 	.byte	0x04, 0x17
        /*003a*/ 	.short	(.L_9001 - .L_9000)
.L_9000:
        /*003c*/ 	.word	0x00000000
        /*0040*/ 	.short	0x0003
        /*0042*/ 	.short	0x0020
        /*0044*/ 	.byte	0x00, 0xf0, 0x05, 0x00


	//----- nvinfo : EIATTR_KPARAM_INFO
	.align		4
.L_9001:
        /*0048*/ 	.byte	0x04, 0x17
        /*004a*/ 	.short	(.L_9003 - .L_9002)
.L_9002:
        /*004c*/ 	.word	0x00000000
        /*0050*/ 	.short	0x0002
        /*0052*/ 	.short	0x0008
        /*0054*/ 	.byte	0x00, 0xf0, 0x61, 0x00


	//----- nvinfo : EIATTR_KPARAM_INFO
	.align		4
.L_9003:
        /*0058*/ 	.byte	0x04, 0x17
        /*005a*/ 	.short	(.L_9005 - .L_9004)
.L_9004:
        /*005c*/ 	.word	0x00000000
        /*0060*/ 	.short	0x0001
        /*0062*/ 	.short	0x0004
        /*0064*/ 	.byte	0x00, 0xf0, 0x05, 0x00


	//----- nvinfo : EIATTR_KPARAM_INFO
	.align		4
.L_9005:
        /*0068*/ 	.byte	0x04, 0x17
        /*006a*/ 	.short	(.L_9007 - .L_9006)
.L_9006:
        /*006c*/ 	.word	0x00000000
        /*0070*/ 	.short	0x0000
        /*0072*/ 	.short	0x0000
        /*0074*/ 	.byte	0x00, 0xf0, 0x11, 0x00


	//----- nvinfo : EIATTR_SPARSE_MMA_MASK
	.align		4
.L_9007:
        /*0078*/ 	.byte	0x03, 0x50
        /*007a*/ 	.short	0x0000


	//----- nvinfo : EIATTR_MAXREG_COUNT
	.align		4
        /*007c*/ 	.byte	0x03, 0x1b
        /*007e*/ 	.short	0x00ff


	//----- nvinfo : EIATTR_EXTERNS
	.align		4
        /*0080*/ 	.byte	0x04, 0x0f
        /*0082*/ 	.short	(.L_9009 - .L_9008)


	//   ....[0]....
	.align		4
.L_9008:
        /*0084*/ 	.word	index@(__assertfail)


	//----- nvinfo : EIATTR_MERCURY_ISA_VERSION
	.align		4
.L_9009:
        /*0088*/ 	.byte	0x03, 0x5f
        /*008a*/ 	.short	0x0101


	//----- nvinfo : EIATTR_VRC_CTA_INIT_COUNT
	.align		4
        /*008c*/ 	.byte	0x02, 0x4a
	.zero		1
	.zero		1


	//----- nvinfo : EIATTR_SYSCALL_OFFSETS
	.align		4
        /*0090*/ 	.byte	0x04, 0x46
        /*0092*/ 	.short	(.L_9011 - .L_9010)


	//   ....[0]....
.L_9010:
        /*0094*/ 	.word	0x00000e50


	//   ....[1]....
        /*0098*/ 	.word	0x00001cd0


	//   ....[2]....
        /*009c*/ 	.word	0x00002c90


	//   ....[3]....
        /*00a0*/ 	.word	0x00003b10


	//   ....[4]....
        /*00a4*/ 	.word	0x00004a10


	//   ....[5]....
        /*00a8*/ 	.word	0x00005890


	//   ....[6]....
        /*00ac*/ 	.word	0x00006790


	//   ....[7]....
        /*00b0*/ 	.word	0x00007620


	//   ....[8]....
        /*00b4*/ 	.word	0x00008490


	//   ....[9]....
        /*00b8*/ 	.word	0x00009250


	//   ....[10]....
        /*00bc*/ 	.word	0x0000a130


	//   ....[11]....
        /*00c0*/ 	.word	0x0000aff0


	//----- nvinfo : EIATTR_EXIT_INSTR_OFFSETS
	.align		4
.L_9011:
        /*00c4*/ 	.byte	0x04, 0x1c
        /*00c6*/ 	.short	(.L_9013 - .L_9012)


	//   ....[0]....
.L_9012:
        /*00c8*/ 	.word	0x0000a400


	//   ....[1]....
        /*00cc*/ 	.word	0x0000a530


	//   ....[2]....
        /*00d0*/ 	.word	0x0000a550


	//   ....[3]....
        /*00d4*/ 	.word	0x0000a5f0


	//   ....[4]....
        /*00d8*/ 	.word	0x0000a620


	//   ....[5]....
        /*00dc*/ 	.word	0x0000a640


	//   ....[6]....
        /*00e0*/ 	.word	0x0000a6d0


	//   ....[7]....
        /*00e4*/ 	.word	0x0000a710


	//   ....[8]....
        /*00e8*/ 	.word	0x0000a7b0


	//   ....[9]....
        /*00ec*/ 	.word	0x0000a800


	//   ....[10]....
        /*00f0*/ 	.word	0x0000a830


	//   ....[11]....
        /*00f4*/ 	.word	0x0000a8f0


	//   ....[12]....
        /*00f8*/ 	.word	0x0000aa60


	//   ....[13]....
        /*00fc*/ 	.word	0x0000abd0


	//   ....[14]....
        /*0100*/ 	.word	0x0000ad30


	//   ....[15]....
        /*0104*/ 	.word	0x0000ad70


	//   ....[16]....
        /*0108*/ 	.word	0x0000ada0


	//   ....[17]....
        /*010c*/ 	.word	0x0000ae50


	//   ....[18]....
        /*0110*/ 	.word	0x0000ae90


	//   ....[19]....
        /*0114*/ 	.word	0x0000b000


	//   ....[20]....
        /*0118*/ 	.word	0x0000b110


	//   ....[21]....
        /*011c*/ 	.word	0x0000b250


	//   ....[22]....
        /*0120*/ 	.word	0x0000b290


	//----- nvinfo : EIATTR_MAX_THREADS
	.align		4
.L_9013:
        /*0124*/ 	.byte	0x04, 0x05
        /*0126*/ 	.short	(.L_9015 - .L_9014)
.L_9014:
        /*0128*/ 	.word	0x00000080
        /*012c*/ 	.word	0x00000001
        /*0130*/ 	.word	0x00000001


	//----- nvinfo : EIATTR_CRS_STACK_SIZE
	.align		4
.L_9015:
        /*0134*/ 	.byte	0x04, 0x1e
        /*0136*/ 	.short	(.L_9017 - .L_9016)
.L_9016:
        /*0138*/ 	.word	0x00000000


	//----- nvinfo : EIATTR_CBANK_PARAM_SIZE
	.align		4
.L_9017:
        /*013c*/ 	.byte	0x03, 0x19
        /*013e*/ 	.short	0x0038


	//----- nvinfo : EIATTR_PARAM_CBANK
	.align		4
        /*0140*/ 	.byte	0x04, 0x0a
        /*0142*/ 	.short	(.L_9019 - .L_9018)
	.align		4
.L_9018:
        /*0144*/ 	.word	index@(.nv.constant0._ZN2at6native27unrolled_elementwise_kernelINS0_13BinaryFunctorIsssZZZNS0_19maximum_kernel_cudaERNS_18TensorIteratorBaseEENKUlvE_clEvENKUlvE3_clEvEUlssE_EESt5arrayIPcLm3EELi4E23TrivialOffsetCalculatorILi2EjESC_ILi1EjENS0_6memory12LoadWithCastILi2EEENSF_13StoreWithCastILi1EEEEEviT_T0_T2_T3_T4_T5_)
        /*0148*/ 	.short	0x0380
        /*014a*/ 	.short	0x0038


	//----- nvinfo : EIATTR_SW_WAR
	.align		4
.L_9019:
        /*014c*/ 	.byte	0x04, 0x36
        /*014e*/ 	.short	(.L_9021 - .L_9020)
.L_9020:
        /*0150*/ 	.word	0x00000008
.L_9021:


//--------------------- .nv.info._ZN2at6native18elementwise_kernelILi128ELi4EZNS0_22gpu_kernel_impl_nocastINS0_13BinaryFunctorIsssZZZNS0_19maximum_kernel_cudaERNS_18TensorIteratorBaseEENKUlvE_clEvENKUlvE3_clEvEUlssE_EEEEvS5_RKT_EUliE_EEviT1_ --------------------------
	.section	.nv.info._ZN2at6native18elementwise_kernelILi128ELi4EZNS0_22gpu_kernel_impl_nocastINS0_13BinaryFunctorIsssZZZNS0_19maximum_kernel_cudaERNS_18TensorIteratorBaseEENKUlvE_clEvENKUlvE3_clEvEUlssE_EEEEvS5_RKT_EUliE_EEviT1_,"",@"SHT_CUDA_INFO"
	.sectionflags	@""
	.align	4


	//----- nvinfo : EIATTR_CUDA_API_VERSION
	.align		4
        /*0000*/ 	.byte	0x04, 0x37
        /*0002*/ 	.short	(.L_9023 - .L_9022)
.L_9022:
        /*0004*/ 	.word	0x00000082


	//----- nvinfo : EIATTR_KPARAM_INFO
	.align		4
.L_9023:
        /*0008*/ 	.byte	0x04, 0x17
        /*000a*/ 	.short	(.L_9025 - .L_9024)
.L_9024:
        /*000c*/ 	.word	0x00000000
        /*0010*/ 	.short	0x0001
        /*0012*/ 	.short	0x0008
        /*0014*/ 	.byte	0x00, 0xf0, 0x21, 0x0a


	//----- nvinfo : EIATTR_KPARAM_INFO
	.align		4
.L_9025:
        /*0018*/ 	.byte	0x04, 0x17
        /*001a*/ 	.short	(.L_9027 - .L_9026)
.L_9026:
        /*001c*/ 	.word	0x00000000
        /*0020*/ 	.short	0x0000
        /*0022*/ 	.short	0x0000
        /*0024*/ 	.byte	0x00, 0xf0, 0x11, 0x00


	//----- nvinfo : EIATTR_SPARSE_MMA_MASK
	.align		4
.L_9027:
        /*0028*/ 	.byte	0x03, 0x50
        /*002a*/ 	.short	0x0000


	//----- nvinfo : EIATTR_MAXREG_COUNT
	.align		4
        /*002c*/ 	.byte	0x03, 0x1b
        /*002e*/ 	.short	0x0080


	//----- nvinfo : EIATTR_MERCURY_ISA_VERSION
	.align		4
        /*0030*/ 	.byte	0x03, 0x5f
        /*0032*/ 	.short	0x0101


	//----- nvinfo : EIATTR_VRC_CTA_INIT_COUNT
	.align		4
        /*0034*/ 	.byte	0x02, 0x4a
	.zero		1
	.zero		1


	//----- nvinfo : EIATTR_EXIT_INSTR_OFFSETS
	.align		4
        /*0038*/ 	.byte	0x04, 0x1c
        /*003a*/ 	.short	(.L_9029 - .L_9028)


	//   ....[0]....
.L_9028:
        /*003c*/ 	.word	0x00000300


	//   ....[1]....
        /*0040*/ 	.word	0x00000380


	//   ....[2]....
        /*0044*/ 	.word	0x00004860


	//   ....[3]....
        /*0048*/ 	.word	0x00005ef0


	//----- nvinfo : EIATTR_MAX_THREADS
	.align		4
.L_9029:
        /*004c*/ 	.byte	0x04, 0x05
        /*004e*/ 	.short	(.L_9031 - .L_9030)
.L_9030:
        /*0050*/ 	.word	0x00000080
        /*0054*/ 	.word	0x00000001
        /*0058*/ 	.word	0x00000001


	//----- nvinfo : EIATTR_CRS_STACK_SIZE
	.align		4
.L_9031:
        /*005c*/ 	.byte	0x04, 0x1e
        /*005e*/ 	.short	(.L_9033 - .L_9032)
.L_9032:
        /*0060*/ 	.word	0x00000000


	//----- nvinfo : EIATTR_CBANK_PARAM_SIZE
	.align		4
.L_9033:
        /*0064*/ 	.byte	0x03, 0x19
        /*0066*/ 	.short	0x0290


	//----- nvinfo : EIATTR_PARAM_CBANK
	.align		4
        /*0068*/ 	.byte	0x04, 0x0a
        /*006a*/ 	.short	(.L_9035 - .L_9034)
	.align		4
.L_9034:
        /*006c*/ 	.word	index@(.nv.constant0._ZN2at6native18elementwise_kernelILi128ELi4EZNS0_22gpu_kernel_impl_nocastINS0_13BinaryFunctorIsssZZZNS0_19maximum_kernel_cudaERNS_18TensorIteratorBaseEENKUlvE_clEvENKUlvE3_clEvEUlssE_EEEEvS5_RKT_EUliE_EEviT1_)
        /*0070*/ 	.short	0x0380
        /*0072*/ 	.short	0x0290


	//----- nvinfo : EIATTR_SW_WAR
	.align		4
.L_9035:
        /*0074*/ 	.byte	0x04, 0x36
        /*0076*/ 	.short	(.L_9037 - .L_9036)
.L_9036:
        /*0078*/ 	.word	0x00000008
.L_9037:


//--------------------- .nv.info._ZN2at6native27unrolled_elementwise_kernelINS0_13BinaryFunctorIsssZZZNS0_19maximum_kernel_cudaERNS_18TensorIteratorBaseEENKUlvE_clEvENKUlvE3_clEvEUlssE_EESt5arrayIPcLm3EELi4E23TrivialOffsetCalculatorILi2EjESC_ILi1EjENS0_6memory15LoadWithoutCastENSF_16StoreWithoutCastEEEviT_T0_T2_T3_T4_T5_ --------------------------
	.section	.nv.info._ZN2at6native27unrolled_elementwise_kernelINS0_13BinaryFunctorIsssZZZNS0_19maximum_kernel_cudaERNS_18TensorIteratorBaseEENKUlvE_clEvENKUlvE3_clEvEUlssE_EESt5arrayIPcLm3EELi4E23TrivialOffsetCalculatorILi2EjESC_ILi1EjENS0_6memory15LoadWithoutCastENSF_16StoreWithoutCastEEEviT_T0_T2_T3_T4_T5_,"",@"SHT_CUDA_INFO"
	.sectionflags	@""
	.align	4


	//----- nvinfo : EIATTR_CUDA_API_VERSION
	.align		4
        /*0000*/ 	.byte	0x04, 0x37
        /*0002*/ 	.short	(.L_9039 - .L_9038)
.L_9038:
        /*0004*/ 	.word	0x00000082


	//----- nvinfo : EIATTR_KPARAM_INFO
	.align		4
.L_9039:
        /*0008*/ 	.byte	0x04, 0x17
        /*000a*/ 	.short	(.L_9041 - .L_9040)
.L_9040:
        /*000c*/ 	.word	0x00000000
        /*0010*/ 	.short	0x0006
        /*0012*/ 	.short	0x0023
        /*0014*/ 	.byte	0x00, 0xf0, 0x05, 0x00


	//----- nvinfo : EIATTR_KPARAM_INFO
	.align		4
.L_9041:
        /*0018*/ 	.byte	0x04, 0x17
        /*001a*/ 	.short	(.L_9043 - .L_9042)
.L_9042:
        /*001c*/ 	.word	0x00000000
        /*0020*/ 	.short	0x0005
        /*0022*/ 	.short	0x0022
        /*0024*/ 	.byte	0x00, 0xf0, 0x05, 0x00


	//----- nvinfo : EIATTR_KPARAM_INFO
	.align		4
.L_9043:
        /*0028*/ 	.byte	0x04, 0x17
        /*002a*/ 	.short	(.L_9045 - .L_9044)
.L_9044:
        /*002c*/ 	.word	0x00000000
        /*0030*/ 	.short	0x0004
        /*0032*/ 	.short	0x0021
        /*0034*/ 	.byte	0x00, 0xf0, 0x05, 0x00


	//----- nvinfo : EIATTR_KPARAM_INFO
	.align		4
.L_9045:
        /*0038*/ 	.byte	0x04, 0x17
        /*003a*/ 	.short	(.L_9047 - .L_9046)
.L_9046:
        /*003c*/ 	.word	0x00000000
        /*0040*/ 	.short	0x0003
        /*0042*/ 	.short	0x0020
        /*0044*/ 	.byte	0x00, 0xf0, 0x05, 0x00


	//----- nvinfo : EIATTR_KPARAM_INFO
	.align		4
.L_9047:
        /*0048*/ 	.byte	0x04, 0x17
        /*004a*/ 	.short	(.L_9049 - .L_9048)
.L_9048:
        /*004c*/ 	.word	0x00000000
        /*0050*/ 	.short	0x0002
        /*0052*/ 	.short	0x0008
        /*0054*/ 	.byte	0x00, 0xf0, 0x61, 0x00


	//----- nvinfo : EIATTR_KPARAM_INFO
	.align		4
.L_9049:
        /*0058*/ 	.byte	0x04, 0x17
        /*005a*/ 	.short	(.L_9051 - .L_9050)
.L_9050:
        /*005c*/ 	.word	0x00000000
        /*0060*/ 	.short	0x0001
        /*0062*/ 	.short	0x0004
        /*0064*/ 	.byte	0x00, 0xf0, 0x05, 0x00


	//----- nvinfo : EIATTR_KPARAM_INFO
	.align		4
.L_9051:
        /*0068*/ 	.byte	0x04, 0x17
        /*006a*/ 	.short	(.L_9053 - .L_9052)
.L_9052:
        /*006c*/ 	.word	0x00000000
        /*0070*/ 	.short	0x0000
        /*0072*/ 	.short	0x0000
        /*0074*/ 	.byte	0x00, 0xf0, 0x11, 0x00


	//----- nvinfo : EIATTR_SPARSE_MMA_MASK
	.align		4
.L_9053:
        /*0078*/ 	.byte	0x03, 0x50
        /*007a*/ 	.short	0x0000


	//----- nvinfo : EIATTR_MAXREG_COUNT
	.align		4
        /*007c*/ 	.byte	0x03, 0x1b
        /*007e*/ 	.short	0x00ff


	//----- nvinfo : EIATTR_MERCURY_ISA_VERSION
	.align		4
        /*0080*/ 	.byte	0x03, 0x5f
        /*0082*/ 	.short	0x0101


	//----- nvinfo : EIATTR_VRC_CTA_INIT_COUNT
	.align		4
        /*0084*/ 	.byte	0x02, 0x4a
	.zero		1
	.zero		1


	//----- nvinfo : EIATTR_EXIT_INSTR_OFFSETS
	.align		4
        /*0088*/ 	.byte	0x04, 0x1c
        /*008a*/ 	.short	(.L_9055 - .L_9054)


	//   ....[0]....
.L_9054:
        /*008c*/ 	.word	0x00000510


	//   ....[1]....
        /*0090*/ 	.word	0x00000560


	//----- nvinfo : EIATTR_MAX_THREADS
	.align		4
.L_9055:
        /*0094*/ 	.byte	0x04, 0x05
        /*0096*/ 	.short	(.L_9057 - .L_9056)
.L_9056:
        /*0098*/ 	.word	0x00000080
        /*009c*/ 	.word	0x00000001
        /*00a0*/ 	.word	0x00000001


	//----- nvinfo : EIATTR_CRS_STACK_SIZE
	.align		4
.L_9057:
        /*00a4*/ 	.byte	0x04, 0x1e
        /*00a6*/ 	.short	(.L_9059 - .L_9058)
.L_9058:
        /*00a8*/ 	.word	0x00000000


	//----- nvinfo : EIATTR_CBANK_PARAM_SIZE
	.align		4
.L_9059:
        /*00ac*/ 	.byte	0x03, 0x19
        /*00ae*/ 	.short	0x0024


	//----- nvinfo : EIATTR_PARAM_CBANK
	.align		4
        /*00b0*/ 	.byte	0x04, 0x0a
        /*00b2*/ 	.short	(.L_9061 - .L_9060)
	.align		4
.L_9060:
        /*00b4*/ 	.word	index@(.nv.constant0._ZN2at6native27unrolled_elementwise_kernelINS0_13BinaryFunctorIsssZZZNS0_19maximum_kernel_cudaERNS_18TensorIteratorBaseEENKUlvE_clEvENKUlvE3_clEvEUlssE_EESt5arrayIPcLm3EELi4E23TrivialOffsetCalculatorILi2EjESC_ILi1EjENS0_6memory15LoadWithoutCastENSF_16StoreWithoutCastEEEviT_T0_T2_T3_T4_T5_)
        /*00b8*/ 	.short	0x0380
        /*00ba*/ 	.short	0x0024


	//----- nvinfo : EIATTR_SW_WAR
	.align		4
.L_9061:
        /*00bc*/ 	.byte	0x04, 0x36
        /*00be*/ 	.short	(.L_9063 - .L_9062)
.L_9062:
        /*00c0*/ 	.word	0x00000008
.L_9063:


//--------------------- .nv.info._ZN2at6native29vectorized_elementwise_kernelILi2ENS0_13BinaryFunctorIsssZZZNS0_19maximum_kernel_cudaERNS_18TensorIteratorBaseEENKUlvE_clEvENKUlvE3_clEvEUlssE_EESt5arrayIPcLm3EEEEviT0_T1_ --------------------------
	.section	.nv.info._ZN2at6native29vectorized_elementwise_kernelILi2ENS0_13BinaryFunctorIsssZZZNS0_19maximum_kernel_cudaERNS_18TensorIteratorBaseEENKUlvE_clEvENKUlvE3_clEvEUlssE_EESt5arrayIPcLm3EEEEviT0_T1_,"",@"SHT_CUDA_INFO"
	.sectionflags	@""
	.align	4


	//----- nvinfo : EIATTR_CUDA_API_VERSION
	.align		4
        /*0000*/ 	.byte	0x04, 0x37
        /*0002*/ 	.short	(.L_9065 - .L_9064)
.L_9064:
        /*0004*/ 	.word	0x00000082


	//----- nvinfo : EIATTR_KPARAM_INFO
	.align		4
.L_9065:
        /*0008*/ 	.byte	0x04, 0x17
        /*000a*/ 	.short	(.L_9067 - .L_9066)
.L_9066:
        /*000c*/ 	.word	0x00000000
        /*0010*/ 	.short	0x0002
        /*0012*/ 	.short	0x0008
        /*0014*/ 	.byte	0x00, 0xf0, 0x61, 0x00


	//----- nvinfo : EIATTR_KPARAM_INFO
	.align		4
.L_9067:
        /*0018*/ 	.byte	0x04, 0x17
        /*001a*/ 	.short	(.L_9069 - .L_9068)
.L_9068:
        /*001c*/ 	.word	0x00000000
        /*0020*/ 	.short	0x0001
        /*0022*/ 	.short	0x0004
        /*0024*/ 	.byte	0x00, 0xf0, 0x05, 0x00


	//----- nvinfo : EIATTR_KPARAM_INFO
	.align		4
.L_9069:
        /*0028*/ 	.byte	0x04, 0x17
        /*002a*/ 	.short	(.L_9071 - .L_9070)
.L_9070:
        /*002c*/ 	.word	0x00000000
        /*0030*/ 	.short	0x0000
        /*0032*/ 	.short	0x0000
        /*0034*/ 	.byte	0x00, 0xf0, 0x11, 0x00


	//----- nvinfo : EIATTR_SPARSE_MMA_MASK
	.align		4
.L_9071:
        /*0038*/ 	.byte	0x03, 0x50
        /*003a*/ 	.short	0x0000


	//----- nvinfo : EIATTR_MAXREG_COUNT
	.align		4
        /*003c*/ 	.byte	0x03, 0x1b
        /*003e*/ 	.short	0x00ff


	//----- nvinfo : EIATTR_MERCURY_ISA_VERSION
	.align		4
        /*0040*/ 	.byte	0x03, 0x5f
        /*0042*/ 	.short	0x0101


	//----- nvinfo : EIATTR_VRC_CTA_INIT_COUNT
	.align		4
        /*0044*/ 	.byte	0x02, 0x4a
	.zero		1
	.zero		1


	//----- nvinfo : EIATTR_EXIT_INSTR_OFFSETS
	.align		4
        /*0048*/ 	.byte	0x04, 0x1c
        /*004a*/ 	.short	(.L_9073 - .L_9072)


	//   ....[0]....
.L_9072:
        /*004c*/ 	.word	0x00000a00


	//   ....[1]....
        /*0050*/ 	.word	0x00000a50


	//   ....[2]....
        /*0054*/ 	.word	0x00000d00


	//----- nvinfo : EIATTR_MAX_THREADS
	.align		4
.L_9073:
        /*0058*/ 	.byte	0x04, 0x05
        /*005a*/ 	.short	(.L_9075 - .L_9074)
.L_9074:
        /*005c*/ 	.word	0x00000080
        /*0060*/ 	.word	0x00000001
        /*0064*/ 	.word	0x00000001


	//----- nvinfo : EIATTR_CRS_STACK_SIZE
	.align		4
.L_9075:
        /*0068*/ 	.byte	0x04, 0x1e
        /*006a*/ 	.short	(.L_9077 - .L_9076)
.L_9076:
        /*006c*/ 	.word	0x00000000


	//----- nvinfo : EIATTR_CBANK_PARAM_SIZE
	.align		4
.L_9077:
        /*0070*/ 	.byte	0x03, 0x19
        /*0072*/ 	.short	0x0020


	//----- nvinfo : EIATTR_PARAM_CBANK
	.align		4
        /*0074*/ 	.byte	0x04, 0x0a
        /*0076*/ 	.short	(.L_9079 - .L_9078)
	.align		4
.L_9078:
        /*0078*/ 	.word	index@(.nv.constant0._ZN2at6native29vectorized_elementwise_kernelILi2ENS0_13BinaryFunctorIsssZZZNS0_19maximum_kernel_cudaERNS_18TensorIteratorBaseEENKUlvE_clEvENKUlvE3_clEvEUlssE_EESt5arrayIPcLm3EEEEviT0_T1_)
        /*007c*/ 	.short	0x0380
        /*007e*/ 	.short	0x0020


	//----- nvinfo : EIATTR_SW_WAR
	.align		4
.L_9079:
        /*0080*/ 	.byte	0x04, 0x36
        /*0082*/ 	.short	(.L_9081 - .L_9080)
.L_9080:
        /*0084*/ 	.word	0x00000008
.L_9081:


//--------------------- .nv.info._ZN2at6native29vectorized_elementwise_kernelILi4ENS0_13BinaryFunctorIsssZZZNS0_19maximum_kernel_cudaERNS_18TensorIteratorBaseEENKUlvE_clEvENKUlvE3_clEvEUlssE_EESt5arrayIPcLm3EEEEviT0_T1_ --------------------------
	.section	.nv.info._ZN2at6native29vectorized_elementwise_kernelILi4ENS0_13BinaryFunctorIsssZZZNS0_19maximum_kernel_cudaERNS_18TensorIteratorBaseEENKUlvE_clEvENKUlvE3_clEvEUlssE_EESt5arrayIPcLm3EEEEviT0_T1_,"",@"SHT_CUDA_INFO"
	.sectionflags	@""
	.align	4


	//----- nvinfo : EIATTR_CUDA_API_VERSION
	.align		4
        /*0000*/ 	.byte	0x04, 0x37
        /*0002*/ 	.short	(.L_9083 - .L_9082)
.L_9082:
        /*0004*/ 	.word	0x00000082


	//----- nvinfo : EIATTR_KPARAM_INFO
	.align		4
.L_9083:
        /*0008*/ 	.byte	0x04, 0x17
        /*000a*/ 	.short	(.L_9085 - .L_9084)
.L_9084:
        /*000c*/ 	.word	0x00000000
        /*0010*/ 	.short	0x0002
        /*0012*/ 	.short	0x0008
        /*0014*/ 	.byte	0x00, 0xf0, 0x61, 0x00


	//----- nvinfo : EIATTR_KPARAM_INFO
	.align		4
.L_9085:
        /*0018*/ 	.byte	0x04, 0x17
        /*001a*/ 	.short	(.L_9087 - .L_9086)
.L_9086:
        /*001c*/ 	.word	0x00000000
        /*0020*/ 	.short	0x0001
        /*0022*/ 	.short	0x0004
        /*0024*/ 	.byte	0x00, 0xf0, 0x05, 0x00


	//----- nvinfo : EIATTR_KPARAM_INFO
	.align		4
.L_9087:
        /*0028*/ 	.byte	0x04, 0x17
        /*002a*/ 	.short	(.L_9089 - .L_9088)
.L_9088:
        /*002c*/ 	.word	0x00000000
        /*0030*/ 	.short	0x0000
        /*0032*/ 	.short	0x0000
        /*0034*/ 	.byte	0x00, 0xf0, 0x11, 0x00


	//----- nvinfo : EIATTR_SPARSE_MMA_MASK
	.align		4
.L_9089:
        /*0038*/ 	.byte	0x03, 0x50
        /*003a*/ 	.short	0x0000


	//----- nvinfo : EIATTR_MAXREG_COUNT
	.align		4
        /*003c*/ 	.byte	0x03, 0x1b
        /*003e*/ 	.short	0x00ff


	//----- nvinfo : EIATTR_MERCURY_ISA_VERSION
	.align		4
        /*0040*/ 	.byte	0x03, 0x5f
        /*0042*/ 	.short	0x0101


	//----- nvinfo : EIATTR_VRC_CTA_INIT_COUNT
	.align		4
        /*0044*/ 	.byte	0x02, 0x4a
	.zero		1
	.zero		1


	//----- nvinfo : EIATTR_EXIT_INSTR_OFFSETS
	.align		4
        /*0048*/ 	.byte	0x04, 0x1c
        /*004a*/ 	.short	(.L_9091 - .L_9090)


	//   ....[0]....
.L_9090:
        /*004c*/ 	.word	0x00000a00


	//   ....[1]....
        /*0050*/ 	.word	0x00000a50


	//   ....[2]....
        /*0054*/ 	.word	0x00000ce0


	//----- nvinfo : EIATTR_MAX_THREADS
	.align		4
.L_9091:
        /*0058*/ 	.byte	0x04, 0x05
        /*005a*/ 	.short	(.L_9093 - .L_9092)
.L_9092:
        /*005c*/ 	.word	0x00000080
        /*0060*/ 	.word	0x00000001
        /*0064*/ 	.word	0x00000001


	//----- nvinfo : EIATTR_CRS_STACK_SIZE
	.align		4
.L_9093:
        /*0068*/ 	.byte	0x04, 0x1e
        /*006a*/ 	.short	(.L_9095 - .L_9094)
.L_9094:
        /*006c*/ 	.word	0x00000000


	//----- nvinfo : EIATTR_CBANK_PARAM_SIZE
	.align		4
.L_9095:
        /*0070*/ 	.byte	0x03, 0x19
        /*0072*/ 	.short	0x0020


	//----- nvinfo : EIATTR_PARAM_CBANK
	.align		4
        /*0074*/ 	.byte	0x04, 0x0a
        /*0076*/ 	.short	(.L_9097 - .L_9096)
	.align		4
.L_9096:
        /*0078*/ 	.word	index@(.nv.constant0._ZN2at6native29vectorized_elementwise_kernelILi4ENS0_13BinaryFunctorIsssZZZNS0_19maximum_kernel_cudaERNS_18TensorIteratorBaseEENKUlvE_clEvENKUlvE3_clEvEUlssE_EESt5arrayIPcLm3EEEEviT0_T1_)
        /*007c*/ 	.short	0x0380
        /*007e*/ 	.short	0x0020


	//----- nvinfo : EIATTR_SW_WAR
	.align		4
.L_9097:
        /*0080*/ 	.byte	0x04, 0x36
        /*0082*/ 	.short	(.L_9099 - .L_9098)
.L_9098:
        /*0084*/ 	.word	0x00000008
.L_9099:


//--------------------- .nv.info._ZN2at6native29vectorized_elementwise_kernelILi8ENS0_13BinaryFunctorIsssZZZNS0_19maximum_kernel_cudaERNS_18TensorIteratorBaseEENKUlvE_clEvENKUlvE3_clEvEUlssE_EESt5arrayIPcLm3EEEEviT0_T1_ --------------------------
	.section	.nv.info._ZN2at6native29vectorized_elementwise_kernelILi8ENS0_13BinaryFunctorIsssZZZNS0_19maximum_kernel_cudaERNS_18TensorIteratorBaseEENKUlvE_clEvENKUlvE3_clEvEUlssE_EESt5arrayIPcLm3EEEEviT0_T1_,"",@"SHT_CUDA_INFO"
	.sectionflags	@""
	.align	4


	//----- nvinfo : EIATTR_CUDA_API_VERSION
	.align		4
        /*0000*/ 	.byte	0x04, 0x37
        /*0002*/ 	.short	(.L_9101 - .L_9100)
.L_9100:
        /*0004*/ 	.word	0x00000082


	//----- nvinfo : EIATTR_KPARAM_INFO
	.align		4
.L_9101:
        /*0008*/ 	.byte	0x04, 0x17
        /*000a*/ 	.short	(.L_9103 - .L_9102)
.L_9102:
        /*000c*/ 	.word	0x00000000
        /*0010*/ 	.short	0x0002
        /*0012*/ 	.short	0x0008
        /*0014*/ 	.byte	0x00, 0xf0, 0x61, 0x00


	//----- nvinfo : EIATTR_KPARAM_INFO
	.align		4
.L_9103:
        /*0018*/ 	.byte	0x04, 0x17
        /*001a*/ 	.short	(.L_9105 - .L_9104)
.L_9104:
        /*001c*/ 	.word	0x00000000
        /*0020*/ 	.short	0x0001
        /*0022*/ 	.short	0x0004
        /*0024*/ 	.byte	0x00, 0xf0, 0x05, 0x00


	//----- nvinfo : EIATTR_KPARAM_INFO
	.align		4
.L_9105:
        /*0028*/ 	.byte	0x04, 0x17
        /*002a*/ 	.short	(.L_9107 - .L_9106)
.L_9106:
        /*002c*/ 	.word	0x00000000
        /*0030*/ 	.short	0x0000
        /*0032*/ 	.short	0x0000
        /*0034*/ 	.byte	0x00, 0xf0, 0x11, 0x00


	//----- nvinfo : EIATTR_SPARSE_MMA_MASK
	.align		4
.L_9107:
        /*0038*/ 	.byte	0x03, 0x50
        /*003a*/ 	.short	0x0000


	//----- nvinfo : EIATTR_MAXREG_COUNT
	.align		4
        /*003c*/ 	.byte	0x03, 0x1b
        /*003e*/ 	.short	0x00ff


	//----- nvinfo : EIATTR_MERCURY_ISA_VERSION
	.align		4
        /*0040*/ 	.byte	0x03, 0x5f
        /*0042*/ 	.short	0x0101


	//----- nvinfo : EIATTR_VRC_CTA_INIT_COUNT
	.align		4
        /*0044*/ 	.byte	0x02, 0x4a
	.zero		1
	.zero		1


	//----- nvinfo : EIATTR_EXIT_INSTR_OFFSETS
	.align		4
        /*0048*/ 	.byte	0x04, 0x1c
        /*004a*/ 	.short	(.L_9109 - .L_9108)


	//   ....[0]....
.L_9108:
        /*004c*/ 	.word	0x00000a00


	//   ....[1]....
        /*0050*/ 	.word	0x00000a50


	//   ....[2]....
        /*0054*/ 	.word	0x00000cc0


	//----- nvinfo : EIATTR_MAX_THREADS
	.align		4
.L_9109:
        /*0058*/ 	.byte	0x04, 0x05
        /*005a*/ 	.short	(.L_9111 - .L_9110)
.L_9110:
        /*005c*/ 	.word	0x00000080
        /*0060*/ 	.word	0x00000001
        /*0064*/ 	.word	0x00000001


	//----- nvinfo : EIATTR_CRS_STACK_SIZE
	.align		4
.L_9111:
        /*0068*/ 	.byte	0x04, 0x1e
        /*006a*/ 	.short	(.L_9113 - .L_9112)
.L_9112:
        /*006c*/ 	.word	0x00000000


	//----- nvinfo : EIATTR_CBANK_PARAM_SIZE
	.align		4
.L_9113:
        /*0070*/ 	.byte	0x03, 0x19
        /*0072*/ 	.short	0x0020


	//----- nvinfo : EIATTR_PARAM_CBANK
	.align		4
        /*0074*/ 	.byte	0x04, 0x0a
        /*0076*/ 	.short	(.L_9115 - .L_9114)
	.align		4
.L_9114:
        /*0078*/ 	.word	index@(.nv.constant0._ZN2at6native29vectorized_elementwise_kernelILi8ENS0_13BinaryFunctorIsssZZZNS0_19maximum_kernel_cudaERNS_18TensorIteratorBaseEENKUlvE_clEvENKUlvE3_clEvEUlssE_EESt5arrayIPcLm3EEEEviT0_T1_)
        /*007c*/ 	.short	0x0380
        /*007e*/ 	.short	0x0020


	//----- nvinfo : EIATTR_SW_WAR
	.align		4
.L_9115:
        /*0080*/ 	.byte	0x04, 0x36
        /*0082*/ 	.short	(.L_9117 - .L_9116)
.L_9116:
        /*0084*/ 	.word	0x00000008
.L_9117:


//--------------------- .nv.info._ZN2at6native18elementwise_kernelILi128ELi4EZNS0_15gpu_kernel_implINS0_13AUnaryFunctorIlllZZZNS0_19maximum_kernel_cudaERNS_18TensorIteratorBaseEENKUlvE_clEvENKUlvE2_clEvEUlllE_EEEEvS5_RKT_EUliE_EEviT1_ --------------------------
	.section	.nv.info._ZN2at6native18elementwise_kernelILi128ELi4EZNS0_15gpu_kernel_implINS0_13AUnaryFunctorIlllZZZNS0_19maximum_kernel_cudaERNS_18TensorIteratorBaseEENKUlvE_clEvENKUlvE2_clEvEUlllE_EEEEvS5_RKT_EUliE_EEviT1_,"",@"SHT_CUDA_INFO"
	.sectionflags	@""
	.align	4


	//----- nvinfo : EIATTR_CUDA_API_VERSION
	.align		4
        /*0000*/ 	.byte	0x04, 0x37
        /*0002*/ 	.short	(.L_9119 - .L_9118)
.L_9118:
        /*0004*/ 	.word	0x00000082


	//----- nvinfo : EIATTR_KPARAM_INFO
	.align		4
.L_9119:
        /*0008*/ 	.byte	0x04, 0x17
        /*000a*/ 	.short	(.L_9121 - .L_9120)
.L_9120:
        /*000c*/ 	.word	0x00000000
        /*0010*/ 	.short	0x0001
        /*0012*/ 	.short	0x0008
        /*0014*/ 	.byte	0x00, 0xf0, 0xa1, 0x08


	//----- nvinfo : EIATTR_KPARAM_INFO
	.align		4
.L_9121:
        /*0018*/ 	.byte	0x04, 0x17
        /*001a*/ 	.short	(.L_9123 - .L_9122)
.L_9122:
        /*001c*/ 	.word	0x00000000
        /*0020*/ 	.short	0x0000
        /*0022*/ 	.short	0x0000
        /*0024*/ 	.byte	0x00, 0xf0, 0x11, 0x00


	//----- nvinfo : EIATTR_SPARSE_MMA_MASK
	.align		4
.L_9123:
        /*0028*/ 	.byte	0x03, 0x50
        /*002a*/ 	.short	0x0000


	//----- nvinfo : EIATTR_MAXREG_COUNT
	.align		4
        /*002c*/ 	.byte	0x03, 0x1b
        /*002e*/ 	.short	0x0080


	//----- nvinfo : EIATTR_EXTERNS
	.align		4
        /*0030*/ 	.byte	0x04, 0x0f
        /*0032*/ 	.short	(.L_9125 - .L_9124)


	//   ....[0]....
	.align		4
.L_9124:
        /*0034*/ 	.word	index@(__assertfail)


	//----- nvinfo : EIATTR_MERCURY_ISA_VERSION
	.align		4
.L_9125:
        /*0038*/ 	.byte	0x03, 0x5f
        /*003a*/ 	.short	0x0101


	//----- nvinfo : EIATTR_VRC_CTA_INIT_COUNT
	.align		4
        /*003c*/ 	.byte	0x02, 0x4a
	.zero		1
	.zero		1


	//----- nvinfo : EIATTR_SYSCALL_OFFSETS
	.align		4
        /*0040*/ 	.byte	0x04, 0x46
        /*0042*/ 	.short	(.L_9127 - .L_9126)


	//   ....[0]....
.L_9126:
        /*0044*/ 	.word	0x00002110


	//   ....[1]....
        /*0048*/ 	.word	0x00002f40


	//   ....[2]....
        /*004c*/ 	.word	0x000051c0


	//   ....[3]....
        /*0050*/ 	.word	0x00005df0


	//   ....[4]....
        /*0054*/ 	.word	0x000081b0


	//   ....[5]....
        /*0058*/ 	.word	0x00008de0


	//   ....[6]....
        /*005c*/ 	.word	0x0000b1b0


	//   ....[7]....
        /*0060*/ 	.word	0x0000bdb0


	//----- nvinfo : EIATTR_EXIT_INSTR_OFFSETS
	.align		4
.L_9127:
        /*0064*/ 	.byte	0x04, 0x1c
        /*0066*/ 	.short	(.L_9129 - .L_9128)


	//   ....[0]....
.L_9128:
        /*0068*/ 	.word	0x000090c0


	//   ....[1]....
        /*006c*/ 	.word	0x0000b340


	//   ....[2]....
        /*0070*/ 	.word	0x0000b360


	//   ....[3]....
        /*0074*/ 	.word	0x0000b3e0


	//   ....[4]....
        /*0078*/ 	.word	0x0000b400


	//   ....[5]....
        /*007c*/ 	.word	0x0000b420


	//   ....[6]....
        /*0080*/ 	.word	0x0000b4b0


	//   ....[7]....
        /*0084*/ 	.word	0x0000b4f0


	//   ....[8]....
        /*0088*/ 	.word	0x0000b590


	//   ....[9]....
        /*008c*/ 	.word	0x0000b5e0


	//   ....[10]....
        /*0090*/ 	.word	0x0000b610


	//   ....[11]....
        /*0094*/ 	.word	0x0000b6d0


	//   ....[12]....
        /*0098*/ 	.word	0x0000b840


	//   ....[13]....
        /*009c*/ 	.word	0x0000b9b0


	//   ....[14]....
        /*00a0*/ 	.word	0x0000bb20


	//   ....[15]....
        /*00a4*/ 	.word	0x0000bb40


	//   ....[16]....
        /*00a8*/ 	.word	0x0000bb60


	//   ....[17]....
        /*00ac*/ 	.word	0x0000bc10


	//   ....[18]....
        /*00b0*/ 	.word	0x0000bc50


	//   ....[19]....
        /*00b4*/ 	.word	0x0000bdc0


	//   ....[20]....
        /*00b8*/ 	.word	0x0000bed0


	//   ....[21]....
        /*00bc*/ 	.word	0x0000c010


	//   ....[22]....
        /*00c0*/ 	.word	0x0000c050


	//----- nvinfo : EIATTR_MAX_THREADS
	.align		4
.L_9129:
        /*00c4*/ 	.byte	0x04, 0x05
        /*00c6*/ 	.short	(.L_9131 - .L_9130)
.L_9130:
        /*00c8*/ 	.word	0x00000080
        /*00cc*/ 	.word	0x00000001
        /*00d0*/ 	.word	0x00000001


	//----- nvinfo : EIATTR_CRS_STACK_SIZE
	.align		4
.L_9131:
        /*00d4*/ 	.byte	0x04, 0x1e
        /*00d6*/ 	.short	(.L_9133 - .L_9132)
.L_9132:
        /*00d8*/ 	.word	0x00000000


	//----- nvinfo : EIATTR_CBANK_PARAM_SIZE
	.align		4
.L_9133:
        /*00dc*/ 	.byte	0x03, 0x19
        /*00de*/ 	.short	0x0230


	//----- nvinfo : EIATTR_PARAM_CBANK
	.align		4
        /*00e0*/ 	.byte	0x04, 0x0a
        /*00e2*/ 	.short	(.L_9135 - .L_9134)
	.align		4
.L_9134:
        /*00e4*/ 	.word	index@(.nv.constant0._ZN2at6native18elementwise_kernelILi128ELi4EZNS0_15gpu_kernel_implINS0_13AUnaryFunctorIlllZZZNS0_19maximum_kernel_cudaERNS_18TensorIteratorBaseEENKUlvE_clEvENKUlvE2_clEvEUlllE_EEEEvS5_RKT_EUliE_EEviT1_)
        /*00e8*/ 	.short	0x0380
        /*00ea*/ 	.short	0x0230


	//----- nvinfo : EIATTR_SW_WAR
	.align		4
.L_9135:
        /*00ec*/ 	.byte	0x04, 0x36
        /*00ee*/ 	.short	(.L_9137 - .L_9136)
.L_9136:
        /*00f0*/ 	.word	0x00000008
.L_9137:


//--------------------- .nv.info._ZN2at6native27unrolled_elementwise_kernelINS0_13AUnaryFunctorIlllZZZNS0_19maximum_kernel_cudaERNS_18TensorIteratorBaseEENKUlvE_clEvENKUlvE2_clEvEUlllE_EESt5arrayIPcLm2EELi4E23TrivialOffsetCalculatorILi1EjESD_NS0_6memory12LoadWithCastILi1EEENSE_13StoreWithCastILi1EEEEEviT_T0_T2_T3_T4_T5_ --------------------------
	.section	.nv.info._ZN2at6native27unrolled_elementwise_kernelINS0_13AUnaryFunctorIlllZZZNS0_19maximum_kernel_cudaERNS_18TensorIteratorBaseEENKUlvE_clEvENKUlvE2_clEvEUlllE_EESt5arrayIPcLm2EELi4E23TrivialOffsetCalculatorILi1EjESD_NS0_6memory12LoadWithCastILi1EEENSE_13StoreWithCastILi1EEEEEviT_T0_T2_T3_T4_T5_,"",@"SHT_CUDA_INFO"
	.sectionflags	@""
	.align	4


	//----- nvinfo : EIATTR_CUDA_API_VERSION
	.align		4
        /*0000*/ 	.byte	0x04, 0x37
        /*0002*/ 	.short	(.L_9139 - .L_9138)
.L_9138:
        /*0004*/ 	.word	0x00000082


	//----- nvinfo : EIATTR_KPARAM_INFO
	.align		4
.L_9139:
        /*0008*/ 	.byte	0x04, 0x17
        /*000a*/ 	.short	(.L_9141 - .L_9140)
.L_9140:
        /*000c*/ 	.word	0x00000000
        /*0010*/ 	.short	0x0006
        /*0012*/ 	.short	0x0034
        /*0014*/ 	.byte	0x00, 0xf0, 0x21, 0x00


	//----- nvinfo : EIATTR_KPARAM_INFO
	.align		4
.L_9141:
        /*0018*/ 	.byte	0x04, 0x17
        /*001a*/ 	.short	(.L_9143 - .L_9142)
.L_9142:
        /*001c*/ 	.word	0x00000000
        /*0020*/ 	.short	0x0005
        /*0022*/ 	.short	0x002c
        /*0024*/ 	.byte	0x00, 0xf0, 0x21, 0x00


	//----- nvinfo : EIATTR_KPARAM_INFO
	.align		4
.L_9143:
        /*0028*/ 	.byte	0x04, 0x17
        /*002a*/ 	.short	(.L_9145 - .L_9144)
.L_9144:
        /*002c*/ 	.word	0x00000000
        /*0030*/ 	.short	0x0004
        /*0032*/ 	.short	0x0029
        /*0034*/ 	.byte	0x00, 0xf0, 0x05, 0x00


	//----- nvinfo : EIATTR_KPARAM_INFO
	.align		4
.L_9145:
        /*0038*/ 	.byte	0x04, 0x17
        /*003a*/ 	.short	(.L_9147 - .L_9146)
.L_9146:
        /*003c*/ 	.word	0x00000000
        /*0040*/ 	.short	0x0003
        /*0042*/ 	.short	0x0028
        /*0044*/ 	.byte	0x00, 0xf0, 0x05, 0x00


	//----- nvinfo : EIATTR_KPARAM_INFO
	.align		4
.L_9147:
        /*0048*/ 	.byte	0x04, 0x17
        /*004a*/ 	.short	(.L_9149 - .L_9148)
.L_9148:
        /*004c*/ 	.word	0x00000000
        /*0050*/ 	.short	0x0002
        /*0052*/ 	.short	0x0018
        /*0054*/ 	.byte	0x00, 0xf0, 0x41, 0x00


	//----- nvinfo : EIATTR_KPARAM_INFO
	.align		4
.L_9149:
        /*0058*/ 	.byte	0x04, 0x17
        /*005a*/ 	.short	(.L_9151 - .L_9150)
.L_9150:
        /*005c*/ 	.word	0x00000000
        /*0060*/ 	.short	0x0001
        /*0062*/ 	.short	0x0008
        /*0064*/ 	.byte	0x00, 0xf0, 0x41, 0x00


	//----- nvinfo : EIATTR_KPARAM_INFO
	.align		4
.L_9151:
        /*0068*/ 	.byte	0x04, 0x17
        /*006a*/ 	.short	(.L_9153 - .L_9152)
.L_9152:
        /*006c*/ 	.word	0x00000000
        /*0070*/ 	.short	0x0000
        /*0072*/ 	.short	0x0000
        /*0074*/ 	.byte	0x00, 0xf0, 0x11, 0x00


	//----- nvinfo : EIATTR_SPARSE_MMA_MASK
	.align		4
.L_9153:
        /*0078*/ 	.byte	0x03, 0x50
        /*007a*/ 	.short	0x0000


	//----- nvinfo : EIATTR_MAXREG_COUNT
	.align		4
        /*007c*/ 	.byte	0x03, 0x1b
        /*007e*/ 	.short	0x00ff


	//----- nvinfo : EIATTR_EXTERNS
	.align		4
        /*0080*/ 	.byte	0x04, 0x0f
        /*0082*/ 	.short	(.L_9155 - .L_9154)


	//   ....[0]....
	.align		4
.L_9154:
        /*0084*/ 	.word	index@(__assertfail)


	//----- nvinfo : EIATTR_MERCURY_ISA_VERSION
	.align		4
.L_9155:
        /*0088*/ 	.byte	0x03, 0x5f
        /*008a*/ 	.short	0x0101


	//----- nvinfo : EIATTR_VRC_CTA_INIT_COUNT
	.align		4
        /*008c*/ 	.byte	0x02, 0x4a
	.zero		1
	.zero		1


	//----- nvinfo : EIATTR_SYSCALL_OFFSETS
	.align		4
        /*0090*/ 	.byte	0x04, 0x46
        /*0092*/ 	.short	(.L_9157 - .L_9156)


	//   ....[0]....
.L_9156:
        /*0094*/ 	.word	0x00000e20


	//   ....[1]....
        /*0098*/ 	.word	0x00001db0


	//   ....[2]....
        /*009c*/ 	.word	0x00002c90


	//   ....[3]....
        /*00a0*/ 	.word	0x00003b70


	//   ....[4]....
        /*00a4*/ 	.word	0x00004a50


	//   ....[5]....
        /*00a8*/ 	.word	0x00005760


	//   ....[6]....
        /*00ac*/ 	.word	0x000065e0


	//   ....[7]....
        /*00b0*/ 	.word	0x00007440


	//----- nvinfo : EIATTR_EXIT_INSTR_OFFSETS
	.align		4
.L_9157:
        /*00b4*/ 	.byte	0x04, 0x1c
        /*00b6*/ 	.short	(.L_9159 - .L_9158)


	//   ....[0]....
.L_9158:
        /*00b8*/ 	.word	0x000068b0


	//   ....[1]....
        /*00bc*/ 	.word	0x000069e0


	//   ....[2]....
        /*00c0*/ 	.word	0x00006a00


	//   ....[3]....
        /*00c4*/ 	.word	0x00006a80


	//   ....[4]....
        /*00c8*/ 	.word	0x00006aa0


	//   ....[5]....
        /*00cc*/ 	.word	0x00006ac0


	//   ....[6]....
        /*00d0*/ 	.word	0x00006b50


	//   ....[7]....
        /*00d4*/ 	.word	0x00006b90


	//   ....[8]....
        /*00d8*/ 	.word	0x00006c30


	//   ....[9]....
        /*00dc*/ 	.word	0x00006c80


	//   ....[10]....
        /*00e0*/ 	.word	0x00006cb0


	//   ....[11]....
        /*00e4*/ 	.word	0x00006d70


	//   ....[12]....
        /*00e8*/ 	.word	0x00006ee0


	//   ....[13]....
        /*00ec*/ 	.word	0x00007050


	//   ....[14]....
        /*00f0*/ 	.word	0x000071b0


	//   ....[15]....
        /*00f4*/ 	.word	0x000071d0


	//   ....[16]....
        /*00f8*/ 	.word	0x000071f0


	//   ....[17]....
        /*00fc*/ 	.word	0x000072a0


	//   ....[18]....
        /*0100*/ 	.word	0x000072e0


	//   ....[19]....
        /*0104*/ 	.word	0x00007450


	//   ....[20]....
        /*0108*/ 	.word	0x00007560


	//   ....[21]....
        /*010c*/ 	.word	0x000076a0


	//   ....[22]....
        /*0110*/ 	.word	0x000076e0


	//----- nvinfo : EIATTR_MAX_THREADS
	.align		4
.L_9159:
        /*0114*/ 	.byte	0x04, 0x05
        /*0116*/ 	.short	(.L_9161 - .L_9160)
.L_9160:
        /*0118*/ 	.word	0x00000080
        /*011c*/ 	.word	0x00000001
        /*0120*/ 	.word	0x00000001


	//----- nvinfo : EIATTR_CRS_STACK_SIZE
	.align		4
.L_9161:
        /*0124*/ 	.byte	0x04, 0x1e
        /*0126*/ 	.short	(.L_9163 - .L_9162)
.L_9162:
        /*0128*/ 	.word	0x00000000


	//----- nvinfo : EIATTR_CBANK_PARAM_SIZE
	.align		4
.L_9163:
        /*012c*/ 	.byte	0x03, 0x19
        /*012e*/ 	.short	0x003c


	//----- nvinfo : EIATTR_PARAM_CBANK
	.align		4
        /*0130*/ 	.byte	0x04, 0x0a
        /*0132*/ 	.short	(.L_9165 - .L_9164)
	.align		4
.L_9164:
        /*0134*/ 	.word	index@(.nv.constant0._ZN2at6native27unrolled_elementwise_kernelINS0_13AUnaryFunctorIlllZZZNS0_19maximum_kernel_cudaERNS_18TensorIteratorBaseEENKUlvE_clEvENKUlvE2_clEvEUlllE_EESt5arrayIPcLm2EELi4E23TrivialOffsetCalculatorILi1EjESD_NS0_6memory12LoadWithCastILi1EEENSE_13StoreWithCastILi1EEEEEviT_T0_T2_T3_T4_T5_)
        /*0138*/ 	.short	0x0380
        /*013a*/ 	.short	0x003c


	//----- nvinfo : EIATTR_SW_WAR
	.align		4
.L_9165:
        /*013c*/ 	.byte	0x04, 0x36
        /*013e*/ 	.short	(.L_9167 - .L_9166)
.L_9166:
        /*0140*/ 	.word	0x00000008
.L_9167:


//--------------------- .nv.info._ZN2at6native18elementwise_kernelILi128ELi2EZNS0_22gpu_kernel_impl_nocastINS0_13AUnaryFunctorIlllZZZNS0_19maximum_kernel_cudaERNS_18TensorIteratorBaseEENKUlvE_clEvENKUlvE2_clEvEUlllE_EEEEvS5_RKT_EUliE_EEviT1_ --------------------------
	.section	.nv.info._ZN2at6native18elementwise_kernelILi128ELi2EZNS0_22gpu_kernel_impl_nocastINS0_13AUnaryFunctorIlllZZZNS0_19maximum_kernel_cudaERNS_18TensorIteratorBaseEENKUlvE_clEvENKUlvE2_clEvEUlllE_EEEEvS5_RKT_EUliE_EEviT1_,"",@"SHT_CUDA_INFO"
	.sectionflags	@""
	.align	4


	//----- nvinfo : EIATTR_CUDA_API_VERSION
	.align		4
        /*0000*/ 	.byte	0x04, 0x37
        /*0002*/ 	.short	(.L_9169 - .L_9168)
.L_9168:
        /*0004*/ 	.word	0x00000082


	//----- nvinfo : EIATTR_KPARAM_INFO
	.align		4
.L_9169:
        /*0008*/ 	.byte	0x04, 0x17
        /*000a*/ 	.short	(.L_9171 - .L_9170)
.L_9170:
        /*000c*/ 	.word	0x00000000
        /*0010*/ 	.short	0x0001
        /*0012*/ 	.short	0x0008
        /*0014*/ 	.byte	0x00, 0xf0, 0x81, 0x08


	//----- nvinfo : EIATTR_KPARAM_INFO
	.align		4
.L_9171:
        /*0018*/ 	.byte	0x04, 0x17
        /*001a*/ 	.short	(.L_9173 - .L_9172)
.L_9172:
        /*001c*/ 	.word	0x00000000
        /*0020*/ 	.short	0x0000
        /*0022*/ 	.short	0x0000
        /*0024*/ 	.byte	0x00, 0xf0, 0x11, 0x00


	//----- nvinfo : EIATTR_SPARSE_MMA_MASK
	.align		4
.L_9173:
        /*0028*/ 	.byte	0x03, 0x50
        /*002a*/ 	.short	0x0000


	//----- nvinfo : EIATTR_MAXREG_COUNT
	.align		4
        /*002c*/ 	.byte	0x03, 0x1b
        /*002e*/ 	.short	0x0080


	//----- nvinfo : EIATTR_MERCURY_ISA_VERSION
	.align		4
        /*0030*/ 	.byte	0x03, 0x5f
        /*0032*/ 	.short	0x0101


	//----- nvinfo : EIATTR_VRC_CTA_INIT_COUNT
	.align		4
        /*0034*/ 	.byte	0x02, 0x4a
	.zero		1
	.zero		1


	//----- nvinfo : EIATTR_EXIT_INSTR_OFFSETS
	.align		4
        /*0038*/ 	.byte	0x04, 0x1c
        /*003a*/ 	.short	(.L_9175 - .L_9174)


	//   ....[0]....
.L_9174:
        /*003c*/ 	.word	0x00000190


	//   ....[1]....
        /*0040*/ 	.word	0x00000230


	//   ....[2]....
        /*0044*/ 	.word	0x00001640


	//   ....[3]....
        /*0048*/ 	.word	0x000029b0


	//----- nvinfo : EIATTR_MAX_THREADS
	.align		4
.L_9175:
        /*004c*/ 	.byte	0x04, 0x05
        /*004e*/ 	.short	(.L_9177 - .L_9176)
.L_9176:
        /*0050*/ 	.word	0x00000080
        /*0054*/ 	.word	0x00000001
        /*0058*/ 	.word	0x00000001


	//----- nvinfo : EIATTR_CRS_STACK_SIZE
	.align		4
.L_9177:
        /*005c*/ 	.byte	0x04, 0x1e
        /*005e*/ 	.short	(.L_9179 - .L_9178)
.L_9178:
        /*0060*/ 	.word	0x00000000


	//----- nvinfo : EIATTR_CBANK_PARAM_SIZE
	.align		4
.L_9179:
        /*0064*/ 	.byte	0x03, 0x19
        /*0066*/ 	.short	0x0228


	//----- nvinfo : EIATTR_PARAM_CBANK
	.align		4
        /*0068*/ 	.byte	0x04, 0x0a
        /*006a*/ 	.short	(.L_9181 - .L_9180)
	.align		4
.L_9180:
        /*006c*/ 	.word	index@(.nv.constant0._ZN2at6native18elementwise_kernelILi128ELi2EZNS0_22gpu_kernel_impl_nocastINS0_13AUnaryFunctorIlllZZZNS0_19maximum_kernel_cudaERNS_18TensorIteratorBaseEENKUlvE_clEvENKUlvE2_clEvEUlllE_EEEEvS5_RKT_EUliE_EEviT1_)
        /*0070*/ 	.short	0x0380
        /*0072*/ 	.short	0x0228


	//----- nvinfo : EIATTR_SW_WAR
	.align		4
.L_9181:
        /*0074*/ 	.byte	0x04, 0x36
        /*0076*/ 	.short	(.L_9183 - .L_9182)
.L_9182:
        /*0078*/ 	.word	0x00000008
.L_9183:


//--------------------- .nv.info._ZN2at6native27unrolled_elementwise_kernelINS0_13AUnaryFunctorIlllZZZNS0_19maximum_kernel_cudaERNS_18TensorIteratorBaseEENKUlvE_clEvENKUlvE2_clEvEUlllE_EESt5arrayIPcLm2EELi4E23TrivialOffsetCalculatorILi1EjESD_NS0_6memory15LoadWithoutCastENSE_16StoreWithoutCastEEEviT_T0_T2_T3_T4_T5_ --------------------------
	.section	.nv.info._ZN2at6native27unrolled_elementwise_kernelINS0_13AUnaryFunctorIlllZZZNS0_19maximum_kernel_cudaERNS_18TensorIteratorBaseEENKUlvE_clEvENKUlvE2_clEvEUlllE_EESt5arrayIPcLm2EELi4E23TrivialOffsetCalculatorILi1EjESD_NS0_6memory15LoadWithoutCastENSE_16StoreWithoutCastEEEviT_T0_T2_T3_T4_T5_,"",@"SHT_CUDA_INFO"
	.sectionflags	@""
	.align	4


	//----- nvinfo : EIATTR_CUDA_API_VERSION
	.align		4
        /*0000*/ 	.byte	0x04, 0x37
        /*0002*/ 	.short	(.L_9185 - .L_9184)
.L_9184:
        /*0004*/ 	.word	0x00000082


	//----- nvinfo : EIATTR_KPARAM_INFO
	.align		4
.L_9185:
        /*0008*/ 	.byte	0x04, 0x17
        /*000a*/ 	.short	(.L_9187 - .L_9186)
.L_9186:
        /*000c*/ 	.word	0x00000000
        /*0010*/ 	.short	0x0006
        /*0012*/ 	.short	0x002b
        /*0014*/ 	.byte	0x00, 0xf0, 0x05, 0x00


	//----- nvinfo : EIATTR_KPARAM_INFO
	.align		4
.L_9187:
        /*0018*/ 	.byte	0x04, 0x17
        /*001a*/ 	.short	(.L_9189 - .L_9188)
.L_9188:
        /*001c*/ 	.word	0x00000000
        /*0020*/ 	.short	0x0005
        /*0022*/ 	.short	0x002a
        /*0024*/ 	.byte	0x00, 0xf0, 0x05, 0x00


	//----- nvinfo : EIATTR_KPARAM_INFO
	.align		4
.L_9189:
        /*0028*/ 	.byte	0x04, 0x17
        /*002a*/ 	.short	(.L_9191 - .L_9190)
.L_9190:
        /*002c*/ 	.word	0x00000000
        /*0030*/ 	.short	0x0004
        /*0032*/ 	.short	0x0029
        /*0034*/ 	.byte	0x00, 0xf0, 0x05, 0x00


	//----- nvinfo : EIATTR_KPARAM_INFO
	.align		4
.L_9191:
        /*0038*/ 	.byte	0x04, 0x17
        /*003a*/ 	.short	(.L_9193 - .L_9192)
.L_9192:
        /*003c*/ 	.word	0x00000000
        /*0040*/ 	.short	0x0003
        /*0042*/ 	.short	0x0028
        /*0044*/ 	.byte	0x00, 0xf0, 0x05, 0x00


	//----- nvinfo : EIATTR_KPARAM_INFO
	.align		4
.L_9193:
        /*0048*/ 	.byte	0x04, 0x17
        /*004a*/ 	.short	(.L_9195 - .L_9194)
.L_9194:
        /*004c*/ 	.word	0x00000000
        /*0050*/ 	.short	0x0002
        /*0052*/ 	.short	0x0018
        /*0054*/ 	.byte	0x00, 0xf0, 0x41, 0x00


	//----- nvinfo : EIATTR_KPARAM_INFO
	.align		4
.L_9195:
        /*0058*/ 	.byte	0x04, 0x17
        /*005a*/ 	.short	(.L_9197 - .L_9196)
.L_9196:
        /*005c*/ 	.word	0x00000000
        /*0060*/ 	.short	0x0001
        /*0062*/ 	.short	0x0008
        /*0064*/ 	.byte	0x00, 0xf0, 0x41, 0x00


	//----- nvinfo : EIATTR_KPARAM_INFO
	.align		4
.L_9197:
        /*0068*/ 	.byte	0x04, 0x17
        /*006a*/ 	.short	(.L_9199 - .L_9198)
.L_9198:
        /*006c*/ 	.word	0x00000000
        /*0070*/ 	.short	0x0000
        /*0072*/ 	.short	0x0000
        /*0074*/ 	.byte	0x00, 0xf0, 0x11, 0x00


	//----- nvinfo : EIATTR_SPARSE_MMA_MASK
	.align		4
.L_9199:
        /*0078*/ 	.byte	0x03, 0x50
        /*007a*/ 	.short	0x0000


	//----- nvinfo : EIATTR_MAXREG_COUNT
	.align		4
        /*007c*/ 	.byte	0x03, 0x1b
        /*007e*/ 	.short	0x00ff


	//----- nvinfo : EIATTR_MERCURY_ISA_VERSION
	.align		4
        /*0080*/ 	.byte	0x03, 0x5f
        /*0082*/ 	.short	0x0101


	//----- nvinfo : EIATTR_VRC_CTA_INIT_COUNT
	.align		4
        /*0084*/ 	.byte	0x02, 0x4a
	.zero		1
	.zero		1


	//----- nvinfo : EIATTR_EXIT_INSTR_OFFSETS
	.align		4
        /*0088*/ 	.byte	0x04, 0x1c
        /*008a*/ 	.short	(.L_9201 - .L_9200)


	//   ....[0]....
.L_9200:
        /*008c*/ 	.word	0x000004e0


	//   ....[1]....
        /*0090*/ 	.word	0x00000530


	//----- nvinfo : EIATTR_MAX_THREADS
	.align		4
.L_9201:
        /*0094*/ 	.byte	0x04, 0x05
        /*0096*/ 	.short	(.L_9203 - .L_9202)
.L_9202:
        /*0098*/ 	.word	0x00000080
        /*009c*/ 	.word	0x00000001
        /*00a0*/ 	.word	0x00000001


	//----- nvinfo : EIATTR_CRS_STACK_SIZE
	.align		4
.L_9203:
        /*00a4*/ 	.byte	0x04, 0x1e
        /*00a6*/ 	.short	(.L_9205 - .L_9204)
.L_9204:
        /*00a8*/ 	.word	0x00000000


	//----- nvinfo : EIATTR_CBANK_PARAM_SIZE
	.align		4
.L_9205:
        /*00ac*/ 	.byte	0x03, 0x19
        /*00ae*/ 	.short	0x002c


	//----- nvinfo : EIATTR_PARAM_CBANK
	.align		4
        /*00b0*/ 	.byte	0x04, 0x0a
        /*00b2*/ 	.short	(.L_9207 - .L_9206)
	.align		4
.L_9206:
        /*00b4*/ 	.word	index@(.nv.constant0._ZN2at6native27unrolled_elementwise_kernelINS0_13AUnaryFunctorIlllZZZNS0_19maximum_kernel_cudaERNS_18TensorIteratorBaseEENKUlvE_clEvENKUlvE2_clEvEUlllE_EESt5arrayIPcLm2EELi4E23TrivialOffsetCalculatorILi1EjESD_NS0_6memory15LoadWithoutCastENSE_16StoreWithoutCastEEEviT_T0_T2_T3_T4_T5_)
        /*00b8*/ 	.short	0x0380
        /*00ba*/ 	.short	0x002c


	//----- nvinfo : EIATTR_SW_WAR
	.align		4
.L_9207:
        /*00bc*/ 	.byte	0x04, 0x36
        /*00be*/ 	.short	(.L_9209 - .L_9208)
.L_9208:
        /*00c0*/ 	.word	0x00000008
.L_9209:


//--------------------- .nv.info._ZN2at6native29vectorized_elementwise_kernelILi2ENS0_13AUnaryFunctorIlllZZZNS0_19maximum_kernel_cudaERNS_18TensorIteratorBaseEENKUlvE_clEvENKUlvE2_clEvEUlllE_EESt5arrayIPcLm2EEEEviT0_T1_ --------------------------
	.section	.nv.info._ZN2at6native29vectorized_elementwise_kernelILi2ENS0_13AUnaryFunctorIlllZZZNS0_19maximum_kernel_cudaERNS_18TensorIteratorBaseEENKUlvE_clEvENKUlvE2_clEvEUlllE_EESt5arrayIPcLm2EEEEviT0_T1_,"",@"SHT_CUDA_INFO"
	.sectionflags	@""
	.align	4


	//----- nvinfo : EIATTR_CUDA_API_VERSION
	.align		4
        /*0000*/ 	.byte	0x04, 0x37
        /*0002*/ 	.short	(.L_9211 - .L_9210)
.L_9210:
        /*0004*/ 	.word	0x00000082


	//----- nvinfo : EIATTR_KPARAM_INFO
	.align		4
.L_9211:
        /*0008*/ 	.byte	0x04, 0x17
        /*000a*/ 	.short	(.L_9213 - .L_9212)
.L_9212:
        /*000c*/ 	.word	0x00000000
        /*0010*/ 	.short	0x0002
        /*0012*/ 	.short	0x0018
        /*0014*/ 	.byte	0x00, 0xf0, 0x41, 0x00


	//----- nvinfo : EIATTR_KPARAM_INFO
	.align		4
.L_9213:
        /*0018*/ 	.byte	0x04, 0x17
        /*001a*/ 	.short	(.L_9215 - .L_9214)
.L_9214:
        /*001c*/ 	.word	0x00000000
        /*0020*/ 	.short	0x0001
        /*0022*/ 	.short	0x0008
        /*0024*/ 	.byte	0x00, 0xf0, 0x41, 0x00


	//----- nvinfo : EIATTR_KPARAM_INFO
	.align		4
.L_9215:
        /*0028*/ 	.byte	0x04, 0x17
        /*002a*/ 	.short	(.L_9217 - .L_9216)
.L_9216:
        /*002c*/ 	.word	0x00000000
        /*0030*/ 	.short	0x0000
        /*0032*/ 	.short	0x0000
        /*0034*/ 	.byte	0x00, 0xf0, 0x11, 0x00


	//----- nvinfo : EIATTR_SPARSE_MMA_MASK
	.align		4
.L_9217:
        /*0038*/ 	.byte	0x03, 0x50
        /*003a*/ 	.short	0x0000


	//----- nvinfo : EIATTR_MAXREG_COUNT
	.align		4
        /*003c*/ 	.byte	0x03, 0x1b
        /*003e*/ 	.short	0x00ff


	//----- nvinfo : EIATTR_MERCURY_ISA_VERSION
	.align		4
        /*0040*/ 	.byte	0x03, 0x5f
        /*0042*/ 	.short	0x0101


	//----- nvinfo : EIATTR_VRC_CTA_INIT_COUNT
	.align		4
        /*0044*/ 	.byte	0x02, 0x4a
	.zero		1
	.zero		1


	//----- nvinfo : EIATTR_EXIT_INSTR_OFFSETS
	.align		4
        /*0048*/ 	.byte	0x04, 0x1c
        /*004a*/ 	.short	(.L_9219 - .L_9218)


	//   ....[0]....
.L_9218:
        /*004c*/ 	.word	0x00000990


	//   ....[1]....
        /*0050*/ 	.word	0x000009e0


	//   ....[2]....
        /*0054*/ 	.word	0x00000d50


	//----- nvinfo : EIATTR_MAX_THREADS
	.align		4
.L_9219:
        /*0058*/ 	.byte	0x04, 0x05
        /*005a*/ 	.short	(.L_9221 - .L_9220)
.L_9220:
        /*005c*/ 	.word	0x00000080
        /*0060*/ 	.word	0x00000001
        /*0064*/ 	.word	0x00000001


	//----- nvinfo : EIATTR_CRS_STACK_SIZE
	.align		4
.L_9221:
        /*0068*/ 	.byte	0x04, 0x1e
        /*006a*/ 	.short	(.L_9223 - .L_9222)
.L_9222:
        /*006c*/ 	.word	0x00000000


	//----- nvinfo : EIATTR_CBANK_PARAM_SIZE
	.align		4
.L_9223:
        /*0070*/ 	.byte	0x03, 0x19
        /*0072*/ 	.short	0x0028


	//----- nvinfo : EIATTR_PARAM_CBANK
	.align		4
        /*0074*/ 	.byte	0x04, 0x0a
        /*0076*/ 	.short	(.L_9225 - .L_9224)
	.align		4
.L_9224:
        /*0078*/ 	.word	index@(.nv.constant0._ZN2at6native29vectorized_elementwise_kernelILi2ENS0_13AUnaryFunctorIlllZZZNS0_19maximum_kernel_cudaERNS_18TensorIteratorBaseEENKUlvE_clEvENKUlvE2_clEvEUlllE_EESt5arrayIPcLm2EEEEviT0_T1_)
        /*007c*/ 	.short	0x0380
        /*007e*/ 	.short	0x0028


	//----- nvinfo : EIATTR_SW_WAR
	.align		4
.L_9225:
        /*0080*/ 	.byte	0x04, 0x36
        /*0082*/ 	.short	(.L_9227 - .L_9226)
.L_9226:
        /*0084*/ 	.word	0x00000008
.L_9227:


//--------------------- .nv.info._ZN2at6native29vectorized_elementwise_kernelILi4ENS0_13AUnaryFunctorIlllZZZNS0_19maximum_kernel_cudaERNS_18TensorIteratorBaseEENKUlvE_clEvENKUlvE2_clEvEUlllE_EESt5arrayIPcLm2EEEEviT0_T1_ --------------------------
	.section	.nv.info._ZN2at6native29vectorized_elementwise_kernelILi4ENS0_13AUnaryFunctorIlllZZZNS0_19maximum_kernel_cudaERNS_18TensorIteratorBaseEENKUlvE_clEvENKUlvE2_clEvEUlllE_EESt5arrayIPcLm2EEEEviT0_T1_,"",@"SHT_CUDA_INFO"
	.sectionflags	@""
	.align	4


	//----- nvinfo : EIATTR_CUDA_API_VERSION
	.align		4
        /*0000*/ 	.byte	0x04, 0x37
        /*0002*/ 	.short	(.L_9229 - .L_9228)
.L_9228:
        /*0004*/ 	.word	0x00000082


	//----- nvinfo : EIATTR_KPARAM_INFO
	.align		4
.L_9229:
        /*0008*/ 	.byte	0x04, 0x17
        /*000a*/ 	.short	(.L_9231 - .L_9230)
.L_9230:
        /*000c*/ 	.word	0x00000000
        /*0010*/ 	.short	0x0002
        /*0012*/ 	.short	0x0018
        /*0014*/ 	.byte	0x00, 0xf0, 0x41, 0x00


	//----- nvinfo : EIATTR_KPARAM_INFO
	.align		4
.L_9231:
        /*0018*/ 	.byte	0x04, 0x17
        /*001a*/ 	.short	(.L_9233 - .L_9232)
.L_9232:
        /*001c*/ 	.word	0x00000000
        /*0020*/ 	.short	0x0001
        /*0022*/ 	.short	0x0008
        /*0024*/ 	.byte	0x00, 0xf0, 0x41, 0x00


	//----- nvinfo : EIATTR_KPARAM_INFO
	.align		4
.L_9233:
        /*0028*/ 	.byte	0x04, 0x17
        /*002a*/ 	.short	(.L_9235 - .L_9234)
.L_9234:
        /*002c*/ 	.word	0x00000000
        /*0030*/ 	.short	0x0000
        /*0032*/ 	.short	0x0000
        /*0034*/ 	.byte	0x00, 0xf0, 0x11, 0x00


	//----- nvinfo : EIATTR_SPARSE_MMA_MASK
	.align		4
.L_9235:
        /*0038*/ 	.byte	0x03, 0x50
        /*003a*/ 	.short	0x0000


	//----- nvinfo : EIATTR_MAXREG_COUNT
	.align		4
        /*003c*/ 	.byte	0x03, 0x1b
        /*003e*/ 	.short	0x00ff


	//----- nvinfo : EIATTR_MERCURY_ISA_VERSION
	.align		4
        /*0040*/ 	.byte	0x03, 0x5f
        /*0042*/ 	.short	0x0101


	//----- nvinfo : EIATTR_VRC_CTA_INIT_COUNT
	.align		4
        /*0044*/ 	.byte	0x02, 0x4a
	.zero		1
	.zero		1


	//----- nvinfo : EIATTR_EXIT_INSTR_OFFSETS
	.align		4
        /*0048*/ 	.byte	0x04, 0x1c
        /*004a*/ 	.short	(.L_9237 - .L_9236)


	//   ....[0]....
.L_9236:
        /*004c*/ 	.word	0x00000990


	//   ....[1]....
        /*0050*/ 	.word	0x000009e0


	//   ....[2]....
        /*0054*/ 	.word	0x00000d60


	//----- nvinfo : EIATTR_MAX_THREADS
	.align		4
.L_9237:
        /*0058*/ 	.byte	0x04, 0x05
        /*005a*/ 	.short	(.L_9239 - .L_9238)
.L_9238:
        /*005c*/ 	.word	0x00000080
        /*0060*/ 	.word	0x00000001
        /*0064*/ 	.word	0x00000001


	//----- nvinfo : EIATTR_CRS_STACK_SIZE
	.align		4
.L_9239:
        /*0068*/ 	.byte	0x04, 0x1e
        /*006a*/ 	.short	(.L_9241 - .L_9240)
.L_9240:
        /*006c*/ 	.word	0x00000000


	//----- nvinfo : EIATTR_CBANK_PARAM_SIZE
	.align		4
.L_9241:
        /*0070*/ 	.byte	0x03, 0x19
        /*0072*/ 	.short	0x0028


	//----- nvinfo : EIATTR_PARAM_CBANK
	.align		4
        /*0074*/ 	.byte	0x04, 0x0a
        /*0076*/ 	.short	(.L_9243 - .L_9242)
	.align		4
.L_9242:
        /*0078*/ 	.word	index@(.nv.constant0._ZN2at6native29vectorized_elementwise_kernelILi4ENS0_13AUnaryFunctorIlllZZZNS0_19maximum_kernel_cudaERNS_18TensorIteratorBaseEENKUlvE_clEvENKUlvE2_clEvEUlllE_EESt5arrayIPcLm2EEEEviT0_T1_)
        /*007c*/ 	.short	0x0380
        /*007e*/ 	.short	0x0028


	//----- nvinfo : EIATTR_SW_WAR
	.align		4
.L_9243:
        /*0080*/ 	.byte	0x04, 0x36
        /*0082*/ 	.short	(.L_9245 - .L_9244)
.L_9244:
        /*0084*/ 	.word	0x00000008
.L_9245:


//--------------------- .nv.info._ZN2at6native29vectorized_elementwise_kernelILi8ENS0_13AUnaryFunctorIlllZZZNS0_19maximum_kernel_cudaERNS_18TensorIteratorBaseEENKUlvE_clEvENKUlvE2_clEvEUlllE_EESt5arrayIPcLm2EEEEviT0_T1_ --------------------------
	.section	.nv.info._ZN2at6native29vectorized_elementwise_kernelILi8ENS0_13AUnaryFunctorIlllZZZNS0_19maximum_kernel_cudaERNS_18TensorIteratorBaseEENKUlvE_clEvENKUlvE2_clEvEUlllE_EESt5arrayIPcLm2EEEEviT0_T1_,"",@"SHT_CUDA_INFO"
	.sectionflags	@""
	.align	4


	//----- nvinfo : EIATTR_CUDA_API_VERSION
	.align		4
        /*0000*/ 	.byte	0x04, 0x37
        /*0002*/ 	.short	(.L_9247 - .L_9246)
.L_9246:
        /*0004*/ 	.word	0x00000082


	//----- nvinfo : EIATTR_KPARAM_INFO
	.align		4
.L_9247:
        /*0008*/ 	.byte	0x04, 0x17
        /*000a*/ 	.short	(.L_9249 - .L_9248)
.L_9248:
        /*000c*/ 	.word	0x00000000
        /*0010*/ 	.short	0x0002
        /*0012*/ 	.short	0x0018
        /*0014*/ 	.byte	0x00, 0xf0, 0x41, 0x00


	//----- nvinfo : EIATTR_KPARAM_INFO
	.align		4
.L_9249:
        /*0018*/ 	.byte	0x04, 0x17
        /*001a*/ 	.short	(.L_9251 - .L_9250)
.L_9250:
        /*001c*/ 	.word	0x00000000
        /*0020*/ 	.short	0x0001
        /*0022*/ 	.short	0x0008
        /*0024*/ 	.byte	0x00, 0xf0, 0x41, 0x00


	//----- nvinfo : EIATTR_KPARAM_INFO
	.align		4
.L_9251:
        /*0028*/ 	.byte	0x04, 0x17
        /*002a*/ 	.short	(.L_9253 - .L_9252)
.L_9252:
        /*002c*/ 	.word	0x00000000
        /*0030*/ 	.short	0x0000
        /*0032*/ 	.short	0x0000
        /*0034*/ 	.byte	0x00, 0xf0, 0x11, 0x00


	//----- nvinfo : EIATTR_SPARSE_MMA_MASK
	.align		4
.L_9253:
        /*0038*/ 	.byte	0x03, 0x50
        /*003a*/ 	.short	0x0000


	//----- nvinfo : EIATTR_MAXREG_COUNT
	.align		4
        /*003c*/ 	.byte	0x03, 0x1b
        /*003e*/ 	.short	0x00ff


	//----- nvinfo : EIATTR_MERCURY_ISA_VERSION
	.align		4
        /*0040*/ 	.byte	0x03, 0x5f
        /*0042*/ 	.short	0x0101


	//----- nvinfo : EIATTR_VRC_CTA_INIT_COUNT
	.align		4
        /*0044*/ 	.byte	0x02, 0x4a
	.zero		1
	.zero		1


	//----- nvinfo : EIATTR_EXIT_INSTR_OFFSETS
	.align		4
        /*0048*/ 	.byte	0x04, 0x1c
        /*004a*/ 	.short	(.L_9255 - .L_9254)


	//   ....[0]....
.L_9254:
        /*004c*/ 	.word	0x00000990


	//   ....[1]....
        /*0050*/ 	.word	0x000009e0


	//   ....[2]....
        /*0054*/ 	.word	0x00000d60


	//----- nvinfo : EIATTR_MAX_THREADS
	.align		4
.L_9255:
        /*0058*/ 	.byte	0x04, 0x05
        /*005a*/ 	.short	(.L_9257 - .L_9256)
.L_9256:
        /*005c*/ 	.word	0x00000080
        /*0060*/ 	.word	0x00000001
        /*0064*/ 	.word	0x00000001


	//----- nvinfo : EIATTR_CRS_STACK_SIZE
	.align		4
.L_9257:
        /*0068*/ 	.byte	0x04, 0x1e
        /*006a*/ 	.short	(.L_9259 - .L_9258)
.L_9258:
        /*006c*/ 	.word	0x00000000


	//----- nvinfo : EIATTR_CBANK_PARAM_SIZE
	.align		4
.L_9259:
        /*0070*/ 	.byte	0x03, 0x19
        /*0072*/ 	.short	0x0028


	//----- nvinfo : EIATTR_PARAM_CBANK
	.align		4
        /*0074*/ 	.byte	0x04, 0x0a
        /*0076*/ 	.short	(.L_9261 - .L_9260)
	.align		4
.L_9260:
        /*0078*/ 	.word	index@(.nv.constant0._ZN2at6native29vectorized_elementwise_kernelILi8ENS0_13AUnaryFunctorIlllZZZNS0_19maximum_kernel_cudaERNS_18TensorIteratorBaseEENKUlvE_clEvENKUlvE2_clEvEUlllE_EESt5arrayIPcLm2EEEEviT0_T1_)
        /*007c*/ 	.short	0x0380
        /*007e*/ 	.short	0x0028


	//----- nvinfo : EIATTR_SW_WAR
	.align		4
.L_9261:
        /*0080*/ 	.byte	0x04, 0x36
        /*0082*/ 	.short	(.L_9263 - .L_9262)
.L_9262:
        /*0084*/ 	.word	0x00000008
.L_9263:


//--------------------- .nv.info._ZN2at6native18elementwise_kernelILi128ELi4EZNS0_15gpu_kernel_implINS0_13BinaryFunctorIlllZZZNS0_19maximum_kernel_cudaERNS_18TensorIteratorBaseEENKUlvE_clEvENKUlvE2_clEvEUlllE_EEEEvS5_RKT_EUliE_EEviT1_ --------------------------
	.section	.nv.info._ZN2at6native18elementwise_kernelILi128ELi4EZNS0_15gpu_kernel_implINS0_13BinaryFunctorIlllZZZNS0_19maximum_kernel_cudaERNS_18TensorIteratorBaseEENKUlvE_clEvENKUlvE2_clEvEUlllE_EEEEvS5_RKT_EUliE_EEviT1_,"",@"SHT_CUDA_INFO"
	.sectionflags	@""
	.align	4


	//----- nvinfo : EIATTR_CUDA_API_VERSION
	.align		4
        /*0000*/ 	.byte	0x04, 0x37
        /*0002*/ 	.short	(.L_9265 - .L_9264)
.L_9264:
        /*0004*/ 	.word	0x00000082


	//----- nvinfo : EIATTR_KPARAM_INFO
	.align		4
.L_9265:
        /*0008*/ 	.byte	0x04, 0x17
        /*000a*/ 	.short	(.L_9267 - .L_9266)
.L_9266:
        /*000c*/ 	.word	0x00000000
        /*0010*/ 	.short	0x0001
        /*0012*/ 	.short	0x0008
        /*0014*/ 	.byte	0x00, 0xf0, 0x21, 0x0a


	//----- nvinfo : EIATTR_KPARAM_INFO
	.align		4
.L_9267:
        /*0018*/ 	.byte	0x04, 0x17
        /*001a*/ 	.short	(.L_9269 - .L_9268)
.L_9268:
        /*001c*/ 	.word	0x00000000
        /*0020*/ 	.short	0x0000
        /*0022*/ 	.short	0x0000
        /*0024*/ 	.byte	0x00, 0xf0, 0x11, 0x00


	//----- nvinfo : EIATTR_SPARSE_MMA_MASK
	.align		4
.L_9269:
        /*0028*/ 	.byte	0x03, 0x50
        /*002a*/ 	.short	0x0000


	//----- nvinfo : EIATTR_MAXREG_COUNT
	.align		4
        /*002c*/ 	.byte	0x03, 0x1b
        /*002e*/ 	.short	0x0080


	//----- nvinfo : EIATTR_EXTERNS
	.align		4
        /*0030*/ 	.byte	0x04, 0x0f
        /*0032*/ 	.short	(.L_9271 - .L_9270)


	//   ....[0]....
	.align		4
.L_9270:
        /*0034*/ 	.word	index@(__assertfail)


	//----- nvinfo : EIATTR_MERCURY_ISA_VERSION
	.align		4
.L_9271:
        /*0038*/ 	.byte	0x03, 0x5f
        /*003a*/ 	.short	0x0101


	//----- nvinfo : EIATTR_VRC_CTA_INIT_COUNT
	.align		4
        /*003c*/ 	.byte	0x02, 0x4a
	.zero		1
	.zero		1


	//----- nvinfo : EIATTR_SYSCALL_OFFSETS
	.align		4
        /*0040*/ 	.byte	0x04, 0x46
        /*0042*/ 	.short	(.L_9273 - .L_9272)


	//   ....[0]....
.L_9272:
        /*0044*/ 	.word	0x00002450


	//   ....[1]....
        /*0048*/ 	.word	0x00003290


	//   ....[2]....
        /*004c*/ 	.word	0x000040b0


	//   ....[3]....
        /*0050*/ 	.word	0x00006660


	//   ....[4]....
        /*0054*/ 	.word	0x000074a0


	//   ....[5]....
        /*0058*/ 	.word	0x000080c0


	//   ....[6]....
        /*005c*/ 	.word	0x0000a7b0


	//   ....[7]....
        /*0060*/ 	.word	0x0000b5f0


	//   ....[8]....
        /*0064*/ 	.word	0x0000c210


	//   ....[9]....
        /*0068*/ 	.word	0x0000e920


	//   ....[10]....
        /*006c*/ 	.word	0x0000f760


	//   ....[11]....
        /*0070*/ 	.word	0x00010350


	//----- nvinfo : EIATTR_EXIT_INSTR_OFFSETS
	.align		4
.L_9273:
        /*0074*/ 	.byte	0x04, 0x1c
        /*0076*/ 	.short	(.L_9275 - .L_9274)


	//   ....[0]....
.L_9274:
        /*0078*/ 	.word	0x0000c4f0


	//   ....[1]....
        /*007c*/ 	.word	0x0000f8e0


	//   ....[2]....
        /*0080*/ 	.word	0x0000f900


	//   ....[3]....
        /*0084*/ 	.word	0x0000f980


	//   ....[4]....
        /*0088*/ 	.word	0x0000f9a0


	//   ....[5]....
        /*008c*/ 	.word	0x0000f9c0


	//   ....[6]....
        /*0090*/ 	.word	0x0000fa50


	//   ....[7]....
        /*0094*/ 	.word	0x0000fa90


	//   ....[8]....
        /*0098*/ 	.word	0x0000fb30


	//   ....[9]....
        /*009c*/ 	.word	0x0000fb80


	//   ....[10]....
        /*00a0*/ 	.word	0x0000fbb0


	//   ....[11]....
        /*00a4*/ 	.word	0x0000fc70


	//   ....[12]....
        /*00a8*/ 	.word	0x0000fde0


	//   ....[13]....
        /*00ac*/ 	.word	0x0000ff50


	//   ....[14]....
        /*00b0*/ 	.word	0x000100c0


	//   ....[15]....
        /*00b4*/ 	.word	0x000100e0


	//   ....[16]....
        /*00b8*/ 	.word	0x00010100


	//   ....[17]....
        /*00bc*/ 	.word	0x000101b0


	//   ....[18]....
        /*00c0*/ 	.word	0x000101f0


	//   ....[19]....
        /*00c4*/ 	.word	0x00010360


	//   ....[20]....
        /*00c8*/ 	.word	0x00010470


	//   ....[21]....
        /*00cc*/ 	.word	0x000105b0


	//   ....[22]....
        /*00d0*/ 	.word	0x000105f0


	//----- nvinfo : EIATTR_MAX_THREADS
	.align		4
.L_9275:
        /*00d4*/ 	.byte	0x04, 0x05
        /*00d6*/ 	.short	(.L_9277 - .L_9276)
.L_9276:
        /*00d8*/ 	.word	0x00000080
        /*00dc*/ 	.word	0x00000001
        /*00e0*/ 	.word	0x00000001


	//----- nvinfo : EIATTR_CRS_STACK_SIZE
	.align		4
.L_9277:
        /*00e4*/ 	.byte	0x04, 0x1e
        /*00e6*/ 	.short	(.L_9279 - .L_9278)
.L_9278:
        /*00e8*/ 	.word	0x00000000


	//----- nvinfo : EIATTR_CBANK_PARAM_SIZE
	.align		4
.L_9279:
        /*00ec*/ 	.byte	0x03, 0x19
        /*00ee*/ 	.short	0x0290


	//----- nvinfo : EIATTR_PARAM_CBANK
	.align		4
        /*00f0*/ 	.byte	0x04, 0x0a
        /*00f2*/ 	.short	(.L_9281 - .L_9280)
	.align		4
.L_9280:
        /*00f4*/ 	.word	index@(.nv.constant0._ZN2at6native18elementwise_kernelILi128ELi4EZNS0_15gpu_kernel_implINS0_13BinaryFunctorIlllZZZNS0_19maximum_kernel_cudaERNS_18TensorIteratorBaseEENKUlvE_clEvENKUlvE2_clEvEUlllE_EEEEvS5_RKT_EUliE_EEviT1_)
        /*00f8*/ 	.short	0x0380
        /*00fa*/ 	.short	0x0290


	//----- nvinfo : EIATTR_SW_WAR
	.align		4
.L_9281:
        /*00fc*/ 	.byte	0x04, 0x36
        /*00fe*/ 	.short	(.L_9283 - .L_9282)
.L_9282:
        /*0100*/ 	.word	0x00000008
.L_9283:


//--------------------- .nv.info._ZN2at6native27unrolled_elementwise_kernelINS0_13BinaryFunctorIlllZZZNS0_19maximum_kernel_cudaERNS_18TensorIteratorBaseEENKUlvE_clEvENKUlvE2_clEvEUlllE_EESt5arrayIPcLm3EELi4E23TrivialOffsetCalculatorILi2EjESC_ILi1EjENS0_6memory12LoadWithCastILi2EEENSF_13StoreWithCastILi1EEEEEviT_T0_T2_T3_T4_T5_ --------------------------
	.section	.nv.info._ZN2at6native27unrolled_elementwise_kernelINS0_13BinaryFunctorIlllZZZNS0_19maximum_kernel_cudaERNS_18TensorIteratorBaseEENKUlvE_clEvENKUlvE2_clEvEUlllE_EESt5arrayIPcLm3EELi4E23TrivialOffsetCalculatorILi2EjESC_ILi1EjENS0_6memory12LoadWithCastILi2EEENSF_13StoreWithCastILi1EEEEEviT_T0_T2_T3_T4_T5_,"",@"SHT_CUDA_INFO"
	.sectionflags	@""
	.align	4


	//----- nvinfo : EIATTR_CUDA_API_VERSION
	.align		4
        /*0000*/ 	.byte	0x04, 0x37
        /*0002*/ 	.short	(.L_9285 - .L_9284)
.L_9284:
        /*0004*/ 	.word	0x00000082


	//----- nvinfo : EIATTR_KPARAM_INFO
	.align		4
.L_9285:
        /*0008*/ 	.byte	0x04, 0x17
        /*000a*/ 	.short	(.L_9287 - .L_9286)
.L_9286:
        /*000c*/ 	.word	0x00000000
        /*0010*/ 	.short	0x0006
        /*0012*/ 	.short	0x0030
        /*0014*/ 	.byte	0x00, 0xf0, 0x21, 0x00


	//----- nvinfo : EIATTR_KPARAM_INFO
	.align		4
.L_9287:
        /*0018*/ 	.byte	0x04, 0x17
        /*001a*/ 	.short	(.L_9289 - .L_9288)
.L_9288:
        /*001c*/ 	.word	0x00000000
        /*0020*/ 	.short	0x0005
        /*0022*/ 	.short	0x0024
        /*0024*/ 	.byte	0x00, 0xf0, 0x31, 0x00


	//----- nvinfo : EIATTR_KPARAM_INFO
	.align		4
.L_9289:
        /*0028*/ 	.byte	0x04, 0x17
        /*002a*/ 	.short	(.L_9291 - .L_9290)
.L_9290:
        /*002c*/ 	.word	0x00000000
        /*0030*/ 	.short	0x0004
        /*0032*/ 	.short	0x0021
        /*0034*/ 	.byte	0x00, 0xf0, 0x05, 0x00


	//----- nvinfo : EIATTR_KPARAM_INFO
	.align		4
.L_9291:
        /*0038*/ 	.byte	0x04, 0x17
        /*003a*/ 	.short	(.L_9293 - .L_9292)
.L_9292:
        /*003c*/ 	.word	0x00000000
        /*0040*/ 	.short	0x0003
        /*0042*/ 	.short	0x0020
        /*0044*/ 	.byte	0x00, 0xf0, 0x05, 0x00


	//----- nvinfo : EIATTR_KPARAM_INFO
	.align		4
.L_9293:
        /*0048*/ 	.byte	0x04, 0x17
        /*004a*/ 	.short	(.L_9295 - .L_9294)
.L_9294:
        /*004c*/ 	.word	0x00000000
        /*0050*/ 	.short	0x0002
        /*0052*/ 	.short	0x0008
        /*0054*/ 	.byte	0x00, 0xf0, 0x61, 0x00


	//----- nvinfo : EIATTR_KPARAM_INFO
	.align		4
.L_9295:
        /*0058*/ 	.byte	0x04, 0x17
        /*005a*/ 	.short	(.L_9297 - .L_9296)
.L_9296:
        /*005c*/ 	.word	0x00000000
        /*0060*/ 	.short	0x0001
        /*0062*/ 	.short	0x0004
        /*0064*/ 	.byte	0x00, 0xf0, 0x05, 0x00


	//----- nvinfo : EIATTR_KPARAM_INFO
	.align		4
.L_9297:
        /*0068*/ 	.byte	0x04, 0x17
        /*006a*/ 	.short	(.L_9299 - .L_9298)
.L_9298:
        /*006c*/ 	.word	0x00000000
        /*0070*/ 	.short	0x0000
        /*0072*/ 	.short	0x0000
        /*0074*/ 	.byte	0x00, 0xf0, 0x11, 0x00


	//----- nvinfo : EIATTR_SPARSE_MMA_MASK
	.align		4
.L_9299:
        /*0078*/ 	.byte	0x03, 0x50
        /*007a*/ 	.short	0x0000


	//----- nvinfo : EIATTR_MAXREG_COUNT
	.align		4
        /*007c*/ 	.byte	0x03, 0x1b
        /*007e*/ 	.short	0x00ff


	//----- nvinfo : EIATTR_EXTERNS
	.align		4
        /*0080*/ 	.byte	0x04, 0x0f
        /*0082*/ 	.short	(.L_9301 - .L_9300)


	//   ....[0]....
	.align		4
.L_9300:
        /*0084*/ 	.word	index@(__assertfail)


	//----- nvinfo : EIATTR_MERCURY_ISA_VERSION
	.align		4
.L_9301:
        /*0088*/ 	.byte	0x03, 0x5f
        /*008a*/ 	.short	0x0101


	//----- nvinfo : EIATTR_VRC_CTA_INIT_COUNT
	.align		4
        /*008c*/ 	.byte	0x02, 0x4a
	.zero		1
	.zero		1


	//----- nvinfo : EIATTR_SYSCALL_OFFSETS
	.align		4
        /*0090*/ 	.byte	0x04, 0x46
        /*0092*/ 	.short	(.L_9303 - .L_9302)


	//   ....[0]....
.L_9302:
        /*0094*/ 	.word	0x00000e40


	//   ....[1]....
        /*0098*/ 	.word	0x00001cb0


	//   ....[2]....
        /*009c*/ 	.word	0x00002c50


	//   ....[3]....
        /*00a0*/ 	.word	0x00003ac0


	//   ....[4]....
        /*00a4*/ 	.word	0x000049b0


	//   ....[5]....
        /*00a8*/ 	.word	0x00005820


	//   ....[6]....
        /*00ac*/ 	.word	0x00006710


	//   ....[7]....
        /*00b0*/ 	.word	0x00007580


	//   ....[8]....
        /*00b4*/ 	.word	0x00008440


	//   ....[9]....
        /*00b8*/ 	.word	0x00009150


	//   ....[10]....
        /*00bc*/ 	.word	0x00009fd0


	//   ....[11]....
        /*00c0*/ 	.word	0x0000ae30


	//----- nvinfo : EIATTR_EXIT_INSTR_OFFSETS
	.align		4
.L_9303:
        /*00c4*/ 	.byte	0x04, 0x1c
        /*00c6*/ 	.short	(.L_9305 - .L_9304)


	//   ....[0]....
.L_9304:
        /*00c8*/ 	.word	0x0000a2a0


	//   ....[1]....
        /*00cc*/ 	.word	0x0000a3d0


	//   ....[2]....
        /*00d0*/ 	.word	0x0000a3f0


	//   ....[3]....
        /*00d4*/ 	.word	0x0000a470


	//   ....[4]....
        /*00d8*/ 	.word	0x0000a490


	//   ....[5]....
        /*00dc*/ 	.word	0x0000a4b0


	//   ....[6]....
        /*00e0*/ 	.word	0x0000a540


	//   ....[7]....
        /*00e4*/ 	.word	0x0000a580


	//   ....[8]....
        /*00e8*/ 	.word	0x0000a620


	//   ....[9]....
        /*00ec*/ 	.word	0x0000a670


	//   ....[10]....
        /*00f0*/ 	.word	0x0000a6a0


	//   ....[11]....
        /*00f4*/ 	.word	0x0000a760


	//   ....[12]....
        /*00f8*/ 	.word	0x0000a8d0


	//   ....[13]....
        /*00fc*/ 	.word	0x0000aa40


	//   ....[14]....
        /*0100*/ 	.word	0x0000aba0


	//   ....[15]....
        /*0104*/ 	.word	0x0000abc0


	//   ....[16]....
        /*0108*/ 	.word	0x0000abe0


	//   ....[17]....
        /*010c*/ 	.word	0x0000ac90


	//   ....[18]....
        /*0110*/ 	.word	0x0000acd0


	//   ....[19]....
        /*0114*/ 	.word	0x0000ae40


	//   ....[20]....
        /*0118*/ 	.word	0x0000af50


	//   ....[21]....
        /*011c*/ 	.word	0x0000b090


	//   ....[22]....
        /*0120*/ 	.word	0x0000b0d0


	//----- nvinfo : EIATTR_MAX_THREADS
	.align		4
.L_9305:
        /*0124*/ 	.byte	0x04, 0x05
        /*0126*/ 	.short	(.L_9307 - .L_9306)
.L_9306:
        /*0128*/ 	.word	0x00000080
        /*012c*/ 	.word	0x00000001
        /*0130*/ 	.word	0x00000001


	//----- nvinfo : EIATTR_CRS_STACK_SIZE
	.align		4
.L_9307:
        /*0134*/ 	.byte	0x04, 0x1e
        /*0136*/ 	.short	(.L_9309 - .L_9308)
.L_9308:
        /*0138*/ 	.word	0x00000000


	//----- nvinfo : EIATTR_CBANK_PARAM_SIZE
	.align		4
.L_9309:
        /*013c*/ 	.byte	0x03, 0x19
        /*013e*/ 	.short	0x0038


	//----- nvinfo : EIATTR_PARAM_CBANK
	.align		4
        /*0140*/ 	.byte	0x04, 0x0a
        /*0142*/ 	.short	(.L_9311 - .L_9310)
	.align		4
.L_9310:
        /*0144*/ 	.word	index@(.nv.constant0._ZN2at6native27unrolled_elementwise_kernelINS0_13BinaryFunctorIlllZZZNS0_19maximum_kernel_cudaERNS_18TensorIteratorBaseEENKUlvE_clEvENKUlvE2_clEvEUlllE_EESt5arrayIPcLm3EELi4E23TrivialOffsetCalculatorILi2EjESC_ILi1EjENS0_6memory12LoadWithCastILi2EEENSF_13StoreWithCastILi1EEEEEviT_T0_T2_T3_T4_T5_)
        /*0148*/ 	.short	0x0380
        /*014a*/ 	.short	0x0038


	//----- nvinfo : EIATTR_SW_WAR
	.align		4
.L_9311:
        /*014c*/ 	.byte	0x04, 0x36
        /*014e*/ 	.short	(.L_9313 - .L_9312)
.L_9312:
        /*0150*/ 	.word	0x00000008
.L_9313:


//--------------------- .nv.info._ZN2at6native18elementwise_kernelILi128ELi2EZNS0_22gpu_kernel_impl_nocastINS0_13BinaryFunctorIlllZZZNS0_19maximum_kernel_cudaERNS_18TensorIteratorBaseEENKUlvE_clEvENKUlvE2_clEvEUlllE_EEEEvS5_RKT_EUliE_EEviT1_ --------------------------
	.section	.nv.info._ZN2at6native18elementwise_kernelILi128ELi2EZNS0_22gpu_kernel_impl_nocastINS0_13BinaryFunctorIlllZZZNS0_19maximum_kernel_cudaERNS_18TensorIteratorBaseEENKUlvE_clEvENKUlvE2_clEvEUlllE_EEEEvS5_RKT_EUliE_EEviT1_,"",@"SHT_CUDA_INFO"
	.sectionflags	@""
	.align	4


	//----- nvinfo : EIATTR_CUDA_API_VERSION
	.align		4
        /*0000*/ 	.byte	0x04, 0x37
        /*0002*/ 	.short	(.L_9315 - .L_9314)
.L_9314:
        /*0004*/ 	.word	0x00000082


	//----- nvinfo : EIATTR_KPARAM_INFO
	.align		4
.L_9315:
        /*0008*/ 	.byte	0x04, 0x17
        /*000a*/ 	.short	(.L_9317 - .L_9316)
.L_9316:
        /*000c*/ 	.word	0x00000000
        /*0010*/ 	.short	0x0001
        /*0012*/ 	.short	0x0008
        /*0014*/ 	.byte	0x00, 0xf0, 0x21, 0x0a


	//----- nvinfo : EIATTR_KPARAM_INFO
	.align		4
.L_9317:
        /*0018*/ 	.byte	0x04, 0x17
        /*001a*/ 	.short	(.L_9319 - .L_9318)
.L_9318:
        /*001c*/ 	.word	0x00000000
        /*0020*/ 	.short	0x0000
        /*0022*/ 	.short	0x0000
        /*0024*/ 	.byte	0x00, 0xf0, 0x11, 0x00


	//----- nvinfo : EIATTR_SPARSE_MMA_MASK
	.align		4
.L_9319:
        /*0028*/ 	.byte	0x03, 0x50
        /*002a*/ 	.short	0x0000


	//----- nvinfo : EIATTR_MAXREG_COUNT
	.align		4
        /*002c*/ 	.byte	0x03, 0x1b
        /*002e*/ 	.short	0x0080


	//----- nvinfo : EIATTR_MERCURY_ISA_VERSION
	.align		4
        /*0030*/ 	.byte	0x03, 0x5f
        /*0032*/ 	.short	0x0101


	//----- nvinfo : EIATTR_VRC_CTA_INIT_COUNT
	.align		4
        /*0034*/ 	.byte	0x02, 0x4a
	.zero		1
	.zero		1


	//----- nvinfo : EIATTR_EXIT_INSTR_OFFSETS
	.align		4
        /*0038*/ 	.byte	0x04, 0x1c
        /*003a*/ 	.short	(.L_9321 - .L_9320)


	//   ....[0]....
.L_9320:
        /*003c*/ 	.word	0x000001a0


	//   ....[1]....
        /*0040*/ 	.word	0x00000250


	//   ....[2]....
        /*0044*/ 	.word	0x000019b0


	//   ....[3]....
        /*0048*/ 	.word	0x00003070


	//----- nvinfo : EIATTR_MAX_THREADS
	.align		4
.L_9321:
        /*004c*/ 	.byte	0x04, 0x05
        /*004e*/ 	.short	(.L_9323 - .L_9322)
.L_9322:
        /*0050*/ 	.word	0x00000080
        /*0054*/ 	.word	0x00000001
        /*0058*/ 	.word	0x00000001


	//----- nvinfo : EIATTR_CRS_STACK_SIZE
	.align		4
.L_9323:
        /*005c*/ 	.byte	0x04, 0x1e
        /*005e*/ 	.short	(.L_9325 - .L_9324)
.L_9324:
        /*0060*/ 	.word	0x00000000


	//----- nvinfo : EIATTR_CBANK_PARAM_SIZE
	.align		4
.L_9325:
        /*0064*/ 	.byte	0x03, 0x19
        /*0066*/ 	.short	0x0290


	//----- nvinfo : EIATTR_PARAM_CBANK
	.align		4
        /*0068*/ 	.byte	0x04, 0x0a
        /*006a*/ 	.short	(.L_9327 - .L_9326)
	.align		4
.L_9326:
        /*006c*/ 	.word	index@(.nv.constant0._ZN2at6native18elementwise_kernelILi128ELi2EZNS0_22gpu_kernel_impl_nocastINS0_13BinaryFunctorIlllZZZNS0_19maximum_kernel_cudaERNS_18TensorIteratorBaseEENKUlvE_clEvENKUlvE2_clEvEUlllE_EEEEvS5_RKT_EUliE_EEviT1_)
        /*0070*/ 	.short	0x0380
        /*0072*/ 	.short	0x0290


	//----- nvinfo : EIATTR_SW_WAR
	.align		4
.L_9327:
        /*0074*/ 	.byte	0x04, 0x36
        /*0076*/ 	.short	(.L_9329 - .L_9328)
.L_9328:
        /*0078*/ 	.word	0x00000008
.L_9329:


//--------------------- .nv.info._ZN2at6native27unrolled_elementwise_kernelINS0_13BinaryFunctorIlllZZZNS0_19maximum_kernel_cudaERNS_18TensorIteratorBaseEENKUlvE_clEvENKUlvE2_clEvEUlllE_EESt5arrayIPcLm3EELi4E23TrivialOffsetCalculatorILi2EjESC_ILi1EjENS0_6memory15LoadWithoutCastENSF_16StoreWithoutCastEEEviT_T0_T2_T3_T4_T5_ --------------------------
	.section	.nv.info._ZN2at6native27unrolled_elementwise_kernelINS0_13BinaryFunctorIlllZZZNS0_19maximum_kernel_cudaERNS_18TensorIteratorBaseEENKUlvE_clEvENKUlvE2_clEvEUlllE_EESt5arrayIPcLm3EELi4E23TrivialOffsetCalculatorILi2EjESC_ILi1EjENS0_6memory15LoadWithoutCastENSF_16StoreWithoutCastEEEviT_T0_T2_T3_T4_T5_,"",@"SHT_CUDA_INFO"
	.sectionflags	@""
	.align	4


	//----- nvinfo : EIATTR_CUDA_API_VERSION
	.align		4
        /*0000*/ 	.byte	0x04, 0x37
        /*0002*/ 	.short	(.L_9331 - .L_9330)
.L_9330:
        /*0004*/ 	.word	0x00000082


	//----- nvinfo : EIATTR_KPARAM_INFO
	.align		4
.L_9331:
        /*0008*/ 	.byte	0x04, 0x17
        /*000a*/ 	.short	(.L_9333 - .L_9332)
.L_9332:
        /*000c*/ 	.word	0x00000000
        /*0010*/ 	.short	0x0006
        /*0012*/ 	.short	0x0023
        /*0014*/ 	.byte	0x00, 0xf0, 0x05, 0x00


	//----- nvinfo : EIATTR_KPARAM_INFO
	.align		4
.L_9333:
        /*0018*/ 	.byte	0x04, 0x17
        /*001a*/ 	.short	(.L_9335 - .L_9334)
.L_9334:
        /*001c*/ 	.word	0x00000000
        /*0020*/ 	.short	0x0005
        /*0022*/ 	.short	0x0022
        /*0024*/ 	.byte	0x00, 0xf0, 0x05, 0x00


	//----- nvinfo : EIATTR_KPARAM_INFO
	.align		4
.L_9335:
        /*0028*/ 	.byte	0x04, 0x17
        /*002a*/ 	.short	(.L_9337 - .L_9336)
.L_9336:
        /*002c*/ 	.word	0x00000000
        /*0030*/ 	.short	0x0004
        /*0032*/ 	.short	0x0021
        /*0034*/ 	.byte	0x00, 0xf0, 0x05, 0x00


	//----- nvinfo : EIATTR_KPARAM_INFO
	.align		4
.L_9337:
        /*0038*/ 	.byte	0x04, 0x17
        /*003a*/ 	.short	(.L_9339 - .L_9338)
.L_9338:
        /*003c*/ 	.word	0x00000000
        /*0040*/ 	.short	0x0003
        /*0042*/ 	.short	0x0020
        /*0044*/ 	.byte	0x00, 0xf0, 0x05, 0x00


	//----- nvinfo : EIATTR_KPARAM_INFO
	.align		4
.L_9339:
        /*0048*/ 	.byte	0x04, 0x17
        /*004a*/ 	.short	(.L_9341 - .L_9340)
.L_9340:
        /*004c*/ 	.word	0x00000000
        /*0050*/ 	.short	0x0002
        /*0052*/ 	.short	0x0008
        /*0054*/ 	.byte	0x00, 0xf0, 0x61, 0x00


	//----- nvinfo : EIATTR_KPARAM_INFO
	.align		4
.L_9341:
        /*0058*/ 	.byte	0x04, 0x17
        /*005a*/ 	.short	(.L_9343 - .L_9342)
.L_9342:
        /*005c*/ 	.word	0x00000000
        /*0060*/ 	.short	0x0001
        /*0062*/ 	.short	0x0004
        /*0064*/ 	.byte	0x00, 0xf0, 0x05, 0x00


	//----- nvinfo : EIATTR_KPARAM_INFO
	.align		4
.L_9343:
        /*0068*/ 	.byte	0x04, 0x17
        /*006a*/ 	.short	(.L_9345 - .L_9344)
.L_9344:
        /*006c*/ 	.word	0x00000000
        /*0070*/ 	.short	0x0000
        /*0072*/ 	.short	0x0000
        /*0074*/ 	.byte	0x00, 0xf0, 0x11, 0x00


	//----- nvinfo : EIATTR_SPARSE_MMA_MASK
	.align		4
.L_9345:
        /*0078*/ 	.byte	0x03, 0x50
        /*007a*/ 	.short	0x0000


	//----- nvinfo : EIATTR_MAXREG_COUNT
	.align		4
        /*007c*/ 	.byte	0x03, 0x1b
        /*007e*/ 	.short	0x00ff


	//----- nvinfo : EIATTR_MERCURY_ISA_VERSION
	.align		4
        /*0080*/ 	.byte	0x03, 0x5f
        /*0082*/ 	.short	0x0101


	//----- nvinfo : EIATTR_VRC_CTA_INIT_COUNT
	.align		4
        /*0084*/ 	.byte	0x02, 0x4a
	.zero		1
	.zero		1


	//----- nvinfo : EIATTR_EXIT_INSTR_OFFSETS
	.align		4
        /*0088*/ 	.byte	0x04, 0x1c
        /*008a*/ 	.short	(.L_9347 - .L_9346)


	//   ....[0]....
.L_9346:
        /*008c*/ 	.word	0x000005d0


	//   ....[1]....
        /*0090*/ 	.word	0x00000620


	//----- nvinfo : EIATTR_MAX_THREADS
	.align		4
.L_9347:
        /*0094*/ 	.byte	0x04, 0x05
        /*0096*/ 	.short	(.L_9349 - .L_9348)
.L_9348:
        /*0098*/ 	.word	0x00000080
        /*009c*/ 	.word	0x00000001
        /*00a0*/ 	.word	0x00000001


	//----- nvinfo : EIATTR_CRS_STACK_SIZE
	.align		4
.L_9349:
        /*00a4*/ 	.byte	0x04, 0x1e
        /*00a6*/ 	.short	(.L_9351 - .L_9350)
.L_9350:
        /*00a8*/ 	.word	0x00000000


	//----- nvinfo : EIATTR_CBANK_PARAM_SIZE
	.align		4
.L_9351:
        /*00ac*/ 	.byte	0x03, 0x19
        /*00ae*/ 	.short	0x0024


	//----- nvinfo : EIATTR_PARAM_CBANK
	.align		4
        /*00b0*/ 	.byte	0x04, 0x0a
        /*00b2*/ 	.short	(.L_9353 - .L_9352)
	.align		4
.L_9352:
        /*00b4*/ 	.word	index@(.nv.constant0._ZN2at6native27unrolled_elementwise_kernelINS0_13BinaryFunctorIlllZZZNS0_19maximum_kernel_cudaERNS_18TensorIteratorBaseEENKUlvE_clEvENKUlvE2_clEvEUlllE_EESt5arrayIPcLm3EELi4E23TrivialOffsetCalculatorILi2EjESC_ILi1EjENS0_6memory15LoadWithoutCastENSF_16StoreWithoutCastEEEviT_T0_T2_T3_T4_T5_)
        /*00b8*/ 	.short	0x0380
        /*00ba*/ 	.short	0x0024


	//----- nvinfo : EIATTR_SW_WAR
	.align		4
.L_9353:
        /*00bc*/ 	.byte	0x04, 0x36
        /*00be*/ 	.short	(.L_9355 - .L_9354)
.L_9354:
        /*00c0*/ 	.word	0x00000008
.L_9355:


//--------------------- .nv.info._ZN2at6native29vectorized_elementwise_kernelILi2ENS0_13BinaryFunctorIlllZZZNS0_19maximum_kernel_cudaERNS_18TensorIteratorBaseEENKUlvE_clEvENKUlvE2_clEvEUlllE_EESt5arrayIPcLm3EEEEviT0_T1_ --------------------------
	.section	.nv.info._ZN2at6native29vectorized_elementwise_kernelILi2ENS0_13BinaryFunctorIlllZZZNS0_19maximum_kernel_cudaERNS_18TensorIteratorBaseEENKUlvE_clEvENKUlvE2_clEvEUlllE_EESt5arrayIPcLm3EEEEviT0_T1_,"",@"SHT_CUDA_INFO"
	.sectionflags	@""
	.align	4


	//----- nvinfo : EIATTR_CUDA_API_VERSION
	.align		4
        /*0000*/ 	.byte	0x04, 0x37
        /*0002*/ 	.short	(.L_9357 - .L_9356)
.L_9356:
        /*0004*/ 	.word	0x00000082


	//----- nvinfo : EIATTR_KPARAM_INFO
	.align		4
.L_9357:
        /*0008*/ 	.byte	0x04, 0x17
        /*000a*/ 	.short	(.L_9359 - .L_9358)
.L_9358:
        /*000c*/ 	.word	0x00000000
        /*0010*/ 	.short	0x0002
        /*0012*/ 	.short	0x0008
        /*0014*/ 	.byte	0x00, 0xf0, 0x61, 0x00


	//----- nvinfo : EIATTR_KPARAM_INFO
	.align		4
.L_9359:
        /*0018*/ 	.byte	0x04, 0x17
        /*001a*/ 	.short	(.L_9361 - .L_9360)
.L_9360:
        /*001c*/ 	.word	0x00000000
        /*0020*/ 	.short	0x0001
        /*0022*/ 	.short	0x0004
        /*0024*/ 	.byte	0x00, 0xf0, 0x05, 0x00


	//----- nvinfo : EIATTR_KPARAM_INFO
	.align		4
.L_9361:
        /*0028*/ 	.byte	0x04, 0x17
        /*002a*/ 	.short	(.L_9363 - .L_9362)
.L_9362:
        /*002c*/ 	.word	0x00000000
        /*0030*/ 	.short	0x0000
        /*0032*/ 	.short	0x0000
        /*0034*/ 	.byte	0x00, 0xf0, 0x11, 0x00


	//----- nvinfo : EIATTR_SPARSE_MMA_MASK
	.align		4
.L_9363:
        /*0038*/ 	.byte	0x03, 0x50
        /*003a*/ 	.short	0x0000


	//----- nvinfo : EIATTR_MAXREG_COUNT
	.align		4
        /*003c*/ 	.byte	0x03, 0x1b
        /*003e*/ 	.short	0x00ff


	//----- nvinfo : EIATTR_MERCURY_ISA_VERSION
	.align		4
        /*0040*/ 	.byte	0x03, 0x5f
        /*0042*/ 	.short	0x0101


	//----- nvinfo : EIATTR_VRC_CTA_INIT_COUNT
	.align		4
        /*0044*/ 	.byte	0x02, 0x4a
	.zero		1
	.zero		1


	//----- nvinfo : EIATTR_EXIT_INSTR_OFFSETS
	.align		4
        /*0048*/ 	.byte	0x04, 0x1c
        /*004a*/ 	.short	(.L_9365 - .L_9364)


	//   ....[0]....
.L_9364:
        /*004c*/ 	.word	0x00000b60


	//   ....[1]....
        /*0050*/ 	.word	0x00000bb0


	//   ....[2]....
        /*0054*/ 	.word	0x00001000


	//----- nvinfo : EIATTR_MAX_THREADS
	.align		4
.L_9365:
        /*0058*/ 	.byte	0x04, 0x05
        /*005a*/ 	.short	(.L_9367 - .L_9366)
.L_9366:
        /*005c*/ 	.word	0x00000080
        /*0060*/ 	.word	0x00000001
        /*0064*/ 	.word	0x00000001


	//----- nvinfo : EIATTR_CRS_STACK_SIZE
	.align		4
.L_9367:
        /*0068*/ 	.byte	0x04, 0x1e
        /*006a*/ 	.short	(.L_9369 - .L_9368)
.L_9368:
        /*006c*/ 	.word	0x00000000


	//----- nvinfo : EIATTR_CBANK_PARAM_SIZE
	.align		4
.L_9369:
        /*0070*/ 	.byte	0x03, 0x19
        /*0072*/ 	.short	0x0020


	//----- nvinfo : EIATTR_PARAM_CBANK
	.align		4
        /*0074*/ 	.byte	0x04, 0x0a
        /*0076*/ 	.short	(.L_9371 - .L_9370)
	.align		4
.L_9370:
        /*0078*/ 	.word	index@(.nv.constant0._ZN2at6native29vectorized_elementwise_kernelILi2ENS0_13BinaryFunctorIlllZZZNS0_19maximum_kernel_cudaERNS_18TensorIteratorBaseEENKUlvE_clEvENKUlvE2_clEvEUlllE_EESt5arrayIPcLm3EEEEviT0_T1_)
        /*007c*/ 	.short	0x0380
        /*007e*/ 	.short	0x0020


	//----- nvinfo : EIATTR_SW_WAR
	.align		4
.L_9371:
        /*0080*/ 	.byte	0x04, 0x36
        /*0082*/ 	.short	(.L_9373 - .L_9372)
.L_9372:
        /*0084*/ 	.word	0x00000008
.L_9373:


//--------------------- .nv.info._ZN2at6native29vectorized_elementwise_kernelILi4ENS0_13BinaryFunctorIlllZZZNS0_19maximum_kernel_cudaERNS_18TensorIteratorBaseEENKUlvE_clEvENKUlvE2_clEvEUlllE_EESt5arrayIPcLm3EEEEviT0_T1_ --------------------------
	.section	.nv.info._ZN2at6native29vectorized_elementwise_kernelILi4ENS0_13BinaryFunctorIlllZZZNS0_19maximum_kernel_cudaERNS_18TensorIteratorBaseEENKUlvE_clEvENKUlvE2_clEvEUlllE_EESt5arrayIPcLm3EEEEviT0_T1_,"",@"SHT_CUDA_INFO"
	.sectionflags	@""
	.align	4


	//----- nvinfo : EIATTR_CUDA_API_VERSION
	.align		4
        /*0000*/ 	.byte	0x04, 0x37
        /*0002*/ 	.short	(.L_9375 - .L_9374)
.L_9374:
        /*0004*/ 	.word	0x00000082


	//----- nvinfo : EIATTR_KPARAM_INFO
	.align		4
.L_9375:
        /*0008*/ 	.byte	0x04, 0x17
        /*000a*/ 	.short	(.L_9377 - .L_9376)
.L_9376:
        /*000c*/ 	.word	0x00000000
        /*0010*/ 	.short	0x0002
        /*0012*/ 	.short	0x0008
        /*0014*/ 	.byte	0x00, 0xf0, 0x61, 0x00


	//----- nvinfo : EIATTR_KPARAM_INFO
	.align		4
.L_9377:
        /*0018*/ 	.byte	0x04, 0x17
        /*001a*/ 	.short	(.L_9379 - .L_9378)
.L_9378:
        /*001c*/ 	.word	0x00000000
        /*0020*/ 	.short	0x0001
        /*0022*/ 	.short	0x0004
        /*0024*/ 	.byte	0x00, 0xf0, 0x05, 0x00


	//----- nvinfo : EIATTR_KPARAM_INFO
	.align		4
.L_9379:
        /*0028*/ 	.byte	0x04, 0x17
        /*002a*/ 	.short	(.L_9381 - .L_9380)
.L_9380:
        /*002c*/ 	.word	0x00000000
        /*0030*/ 	.short	0x0000
        /*0032*/ 	.short	0x0000
        /*0034*/ 	.byte	0x00, 0xf0, 0x11, 0x00


	//----- nvinfo : EIATTR_SPARSE_MMA_MASK
	.align		4
.L_9381:
        /*0038*/ 	.byte	0x03, 0x50
        /*003a*/ 	.short	0x0000


	//----- nvinfo : EIATTR_MAXREG_COUNT
	.align		4
        /*003c*/ 	.byte	0x03, 0x1b
        /*003e*/ 	.short	0x00ff


	//----- nvinfo : EIATTR_MERCURY_ISA_VERSION
	.align		4
        /*0040*/ 	.byte	0x03, 0x5f
        /*0042*/ 	.short	0x0101


	//----- nvinfo : EIATTR_VRC_CTA_INIT_COUNT
	.align		4
        /*0044*/ 	.byte	0x02, 0x4a
	.zero		1
	.zero		1


	//----- nvinfo : EIATTR_EXIT_INSTR_OFFSETS
	.align		4
        /*0048*/ 	.byte	0x04, 0x1c
        /*004a*/ 	.short	(.L_9383 - .L_9382)


	//   ....[0]....
.L_9382:
        /*004c*/ 	.word	0x00000b60


	//   ....[1]....
        /*0050*/ 	.word	0x00000bb0


	//   ....[2]....
        /*0054*/ 	.word	0x00000f80


	//----- nvinfo : EIATTR_MAX_THREADS
	.align		4
.L_9383:
        /*0058*/ 	.byte	0x04, 0x05
        /*005a*/ 	.short	(.L_9385 - .L_9384)
.L_9384:
        /*005c*/ 	.word	0x00000080
        /*0060*/ 	.word	0x00000001
        /*0064*/ 	.word	0x00000001


	//----- nvinfo : EIATTR_CRS_STACK_SIZE
	.align		4
.L_9385:
        /*0068*/ 	.byte	0x04, 0x1e
        /*006a*/ 	.short	(.L_9387 - .L_9386)
.L_9386:
        /*006c*/ 	.word	0x00000000


	//----- nvinfo : EIATTR_CBANK_PARAM_SIZE
	.align		4
.L_9387:
        /*0070*/ 	.byte	0x03, 0x19
        /*0072*/ 	.short	0x0020


	//----- nvinfo : EIATTR_PARAM_CBANK
	.align		4
        /*0074*/ 	.byte	0x04, 0x0a
        /*0076*/ 	.short	(.L_9389 - .L_9388)
	.align		4
.L_9388:
        /*0078*/ 	.word	index@(.nv.constant0._ZN2at6native29vectorized_elementwise_kernelILi4ENS0_13BinaryFunctorIlllZZZNS0_19maximum_kernel_cudaERNS_18TensorIteratorBaseEENKUlvE_clEvENKUlvE2_clEvEUlllE_EESt5arrayIPcLm3EEEEviT0_T1_)
        /*007c*/ 	.short	0x0380
        /*007e*/ 	.short	0x0020


	//----- nvinfo : EIATTR_SW_WAR
	.align		4
.L_9389:
        /*0080*/ 	.byte	0x04, 0x36
        /*0082*/ 	.short	(.L_9391 - .L_9390)
.L_9390:
        /*0084*/ 	.word	0x00000008
.L_9391:


//--------------------- .nv.info._ZN2at6native29vectorized_elementwise_kernelILi8ENS0_13BinaryFunctorIlllZZZNS0_19maximum_kernel_cudaERNS_18TensorIteratorBaseEENKUlvE_clEvENKUlvE2_clEvEUlllE_EESt5arrayIPcLm3EEEEviT0_T1_ --------------------------
	.section	.nv.info._ZN2at6native29vectorized_elementwise_kernelILi8ENS0_13BinaryFunctorIlllZZZNS0_19maximum_kernel_cudaERNS_18TensorIteratorBaseEENKUlvE_clEvENKUlvE2_clEvEUlllE_EESt5arrayIPcLm3EEEEviT0_T1_,"",@"SHT_CUDA_INFO"
	.sectionflags	@""
	.align	4


	//----- nvinfo : EIATTR_CUDA_API_VERSION
	.align		4
        /*0000*/ 	.byte	0x04, 0x37
        /*0002*/ 	.short	(.L_9393 - .L_9392)
.L_9392:
        /*0004*/ 	.word	0x00000082


	//----- nvinfo : EIATTR_KPARAM_INFO
	.align		4
.L_9393:
        /*0008*/ 	.byte	0x04, 0x17
        /*000a*/ 	.short	(.L_9395 - .L_9394)
.L_9394:
        /*000c*/ 	.word	0x00000000
        /*0010*/ 	.short	0x0002
        /*0012*/ 	.short	0x0008
        /*0014*/ 	.byte	0x00, 0xf0, 0x61, 0x00


	//----- nvinfo : EIATTR_KPARAM_INFO
	.align		4
.L_9395:
        /*0018*/ 	.byte	0x04, 0x17
        /*001a*/ 	.short	(.L_9397 - .L_9396)
.L_9396:
        /*001c*/ 	.word	0x00000000
        /*0020*/ 	.short	0x0001
        /*0022*/ 	.short	0x0004
        /*0024*/ 	.byte	0x00, 0xf0, 0x05, 0x00


	//----- nvinfo : EIATTR_KPARAM_INFO
	.align		4
.L_9397:
        /*0028*/ 	.byte	0x04, 0x17
        /*002a*/ 	.short	(.L_9399 - .L_9398)
.L_9398:
        /*002c*/ 	.word	0x00000000
        /*0030*/ 	.short	0x0000
        /*0032*/ 	.short	0x0000
        /*0034*/ 	.byte	0x00, 0xf0, 0x11, 0x00


	//----- nvinfo : EIATTR_SPARSE_MMA_MASK
	.align		4
.L_9399:
        /*0038*/ 	.byte	0x03, 0x50
        /*003a*/ 	.short	0x0000


	//----- nvinfo : EIATTR_MAXREG_COUNT
	.align		4
        /*003c*/ 	.byte	0x03, 0x1b
        /*003e*/ 	.short	0x00ff


	//----- nvinfo : EIATTR_MERCURY_ISA_VERSION
	.align		4
        /*0040*/ 	.byte	0x03, 0x5f
        /*0042*/ 	.short	0x0101


	//----- nvinfo : EIATTR_VRC_CTA_INIT_COUNT
	.align		4
        /*0044*/ 	.byte	0x02, 0x4a
	.zero		1
	.zero		1


	//----- nvinfo : EIATTR_EXIT_INSTR_OFFSETS
	.align		4
        /*0048*/ 	.byte	0x04, 0x1c
        /*004a*/ 	.short	(.L_9401 - .L_9400)


	//   ....[0]....
.L_9400:
        /*004c*/ 	.word	0x00000b60


	//   ....[1]....
        /*0050*/ 	.word	0x00000bb0


	//   ....[2]....
        /*0054*/ 	.word	0x00000f80


	//----- nvinfo : EIATTR_MAX_THREADS
	.align		4
.L_9401:
        /*0058*/ 	.byte	0x04, 0x05
        /*005a*/ 	.short	(.L_9403 - .L_9402)
.L_9402:
        /*005c*/ 	.word	0x00000080
        /*0060*/ 	.word	0x00000001
        /*0064*/ 	.word	0x00000001


	//----- nvinfo : EIATTR_CRS_STACK_SIZE
	.align		4
.L_9403:
        /*0068*/ 	.byte	0x04, 0x1e
        /*006a*/ 	.short	(.L_9405 - .L_9404)
.L_9404:
        /*006c*/ 	.word	0x00000000


	//----- nvinfo : EIATTR_CBANK_PARAM_SIZE
	.align		4
.L_9405:
        /*0070*/ 	.byte	0x03, 0x19
        /*0072*/ 	.short	0x0020


	//----- nvinfo : EIATTR_PARAM_CBANK
	.align		4
        /*0074*/ 	.byte	0x04, 0x0a
        /*0076*/ 	.short	(.L_9407 - .L_9406)
	.align		4
.L_9406:
        /*0078*/ 	.word	index@(.nv.constant0._ZN2at6native29vectorized_elementwise_kernelILi8ENS0_13BinaryFunctorIlllZZZNS0_19maximum_kernel_cudaERNS_18TensorIteratorBaseEENKUlvE_clEvENKUlvE2_clEvEUlllE_EESt5arrayIPcLm3EEEEviT0_T1_)
        /*007c*/ 	.short	0x0380
        /*007e*/ 	.short	0x0020


	//----- nvinfo : EIATTR_SW_WAR
	.align		4
.L_9407:
        /*0080*/ 	.byte	0x04, 0x36
        /*0082*/ 	.short	(.L_9409 - .L_9408)
.L_9408:
        /*0084*/ 	.word	0x00000008
.L_9409:


//--------------------- .nv.info._ZN2at6native18elementwise_kernelILi128ELi4EZNS0_15gpu_kernel_implINS0_13AUnaryFunctorIiiiZZZNS0_19maximum_kernel_cudaERNS_18TensorIteratorBaseEENKUlvE_clEvENKUlvE1_clEvEUliiE_EEEEvS5_RKT_EUliE_EEviT1_ --------------------------
	.section	.nv.info._ZN2at6native18elementwise_kernelILi128ELi4EZNS0_15gpu_kernel_implINS0_13AUnaryFunctorIiiiZZZNS0_19maximum_kernel_cudaERNS_18TensorIteratorBaseEENKUlvE_clEvENKUlvE1_clEvEUliiE_EEEEvS5_RKT_EUliE_EEviT1_,"",@"SHT_CUDA_INFO"
	.sectionflags	@""
	.align	4


	//----- nvinfo : EIATTR_CUDA_API_VERSION
	.align		4
        /*0000*/ 	.byte	0x04, 0x37
        /*0002*/ 	.short	(.L_9411 - .L_9410)
.L_9410:
        /*0004*/ 	.word	0x00000082


	//----- nvinfo : EIATTR_KPARAM_INFO
	.align		4
.L_9411:
        /*0008*/ 	.byte	0x04, 0x17
        /*000a*/ 	.short	(.L_9413 - .L_9412)
.L_9412:
        /*000c*/ 	.word	0x00000000
        /*0010*/ 	.short	0x0001
        /*0012*/ 	.short	0x0008
        /*0014*/ 	.byte	0x00, 0xf0, 0x81, 0x08


	//----- nvinfo : EIATTR_KPARAM_INFO
	.align		4
.L_9413:
        /*0018*/ 	.byte	0x04, 0x17
        /*001a*/ 	.short	(.L_9415 - .L_9414)
.L_9414:
        /*001c*/ 	.word	0x00000000
        /*0020*/ 	.short	0x0000
        /*0022*/ 	.short	0x0000
        /*0024*/ 	.byte	0x00, 0xf0, 0x11, 0x00


	//----- nvinfo : EIATTR_SPARSE_MMA_MASK
	.align		4
.L_9415:
        /*0028*/ 	.byte	0x03, 0x50
        /*002a*/ 	.short	0x0000


	//----- nvinfo : EIATTR_MAXREG_COUNT
	.align		4
        /*002c*/ 	.byte	0x03, 0x1b
        /*002e*/ 	.short	0x0080


	//----- nvinfo : EIATTR_EXTERNS
	.align		4
        /*0030*/ 	.byte	0x04, 0x0f
        /*0032*/ 	.short	(.L_9417 - .L_9416)


	//   ....[0]....
	.align		4
.L_9416:
        /*0034*/ 	.word	index@(__assertfail)


	//----- nvinfo : EIATTR_MERCURY_ISA_VERSION
	.align		4
.L_9417:
        /*0038*/ 	.byte	0x03, 0x5f
        /*003a*/ 	.short	0x0101


	//----- nvinfo : EIATTR_VRC_CTA_INIT_COUNT
	.align		4
        /*003c*/ 	.byte	0x02, 0x4a
	.zero		1
	.zero		1


	//----- nvinfo : EIATTR_SYSCALL_OFFSETS
	.align		4
        /*0040*/ 	.byte	0x04, 0x46
        /*0042*/ 	.short	(.L_9419 - .L_9418)


	//   ....[0]....
.L_9418:
        /*0044*/ 	.word	0x000020b0


	//   ....[1]....
        /*0048*/ 	.word	0x00002e90


	//   ....[2]....
        /*004c*/ 	.word	0x000050b0


	//   ....[3]....
        /*0050*/ 	.word	0x00005c90


	//   ....[4]....
        /*0054*/ 	.word	0x00007ff0


	//   ....[5]....
        /*0058*/ 	.word	0x00008bd0


	//   ....[6]....
        /*005c*/ 	.word	0x0000af40


	//   ....[7]....
        /*0060*/ 	.word	0x0000baf0


	//----- nvinfo : EIATTR_EXIT_INSTR_OFFSETS
	.align		4
.L_9419:
        /*0064*/ 	.byte	0x04, 0x1c
        /*0066*/ 	.short	(.L_9421 - .L_9420)


	//   ....[0]....
.L_9420:
        /*0068*/ 	.word	0x00008eb0


	//   ....[1]....
        /*006c*/ 	.word	0x0000b080


	//   ....[2]....
        /*0070*/ 	.word	0x0000b0a0


	//   ....[3]....
        /*0074*/ 	.word	0x0000b130


	//   ....[4]....
        /*0078*/ 	.word	0x0000b150


	//   ....[5]....
        /*007c*/ 	.word	0x0000b170


	//   ....[6]....
        /*0080*/ 	.word	0x0000b200


	//   ....[7]....
        /*0084*/ 	.word	0x0000b240


	//   ....[8]....
        /*0088*/ 	.word	0x0000b2e0


	//   ....[9]....
        /*008c*/ 	.word	0x0000b330


	//   ....[10]....
        /*0090*/ 	.word	0x0000b360


	//   ....[11]....
        /*0094*/ 	.word	0x0000b420


	//   ....[12]....
        /*0098*/ 	.word	0x0000b590


	//   ....[13]....
        /*009c*/ 	.word	0x0000b700


	//   ....[14]....
        /*00a0*/ 	.word	0x0000b860


	//   ....[15]....
        /*00a4*/ 	.word	0x0000b890


	//   ....[16]....
        /*00a8*/ 	.word	0x0000b8b0


	//   ....[17]....
        /*00ac*/ 	.word	0x0000b950


	//   ....[18]....
        /*00b0*/ 	.word	0x0000b990


	//   ....[19]....
        /*00b4*/ 	.word	0x0000bb00


	//   ....[20]....
        /*00b8*/ 	.word	0x0000bc10


	//   ....[21]....
        /*00bc*/ 	.word	0x0000bd50


	//   ....[22]....
        /*00c0*/ 	.word	0x0000bd90


	//----- nvinfo : EIATTR_MAX_THREADS
	.align		4
.L_9421:
        /*00c4*/ 	.byte	0x04, 0x05
        /*00c6*/ 	.short	(.L_9423 - .L_9422)
.L_9422:
        /*00c8*/ 	.word	0x00000080
        /*00cc*/ 	.word	0x00000001
        /*00d0*/ 	.word	0x00000001


	//----- nvinfo : EIATTR_CRS_STACK_SIZE
	.align		4
.L_9423:
        /*00d4*/ 	.byte	0x04, 0x1e
        /*00d6*/ 	.short	(.L_9425 - .L_9424)
.L_9424:
        /*00d8*/ 	.word	0x00000000


	//----- nvinfo : EIATTR_CBANK_PARAM_SIZE
	.align		4
.L_9425:
        /*00dc*/ 	.byte	0x03, 0x19
        /*00de*/ 	.short	0x0228


	//----- nvinfo : EIATTR_PARAM_CBANK
	.align		4
        /*00e0*/ 	.byte	0x04, 0x0a
        /*00e2*/ 	.short	(.L_9427 - .L_9426)
	.align		4
.L_9426:
        /*00e4*/ 	.word	index@(.nv.constant0._ZN2at6native18elementwise_kernelILi128ELi4EZNS0_15gpu_kernel_implINS0_13AUnaryFunctorIiiiZZZNS0_19maximum_kernel_cudaERNS_18TensorIteratorBaseEENKUlvE_clEvENKUlvE1_clEvEUliiE_EEEEvS5_RKT_EUliE_EEviT1_)
        /*00e8*/ 	.short	0x0380
        /*00ea*/ 	.short	0x0228


	//----- nvinfo : EIATTR_SW_WAR
	.align		4
.L_9427:
        /*00ec*/ 	.byte	0x04, 0x36
        /*00ee*/ 	.short	(.L_9429 - .L_9428)
.L_9428:
        /*00f0*/ 	.word	0x00000008
.L_9429:


//--------------------- .nv.info._ZN2at6native27unrolled_elementwise_kernelINS0_13AUnaryFunctorIiiiZZZNS0_19maximum_kernel_cudaERNS_18TensorIteratorBaseEENKUlvE_clEvENKUlvE1_clEvEUliiE_EESt5arrayIPcLm2EELi4E23TrivialOffsetCalculatorILi1EjESD_NS0_6memory12LoadWithCastILi1EEENSE_13StoreWithCastILi1EEEEEviT_T0_T2_T3_T4_T5_ --------------------------
	.section	.nv.info._ZN2at6native27unrolled_elementwise_kernelINS0_13AUnaryFunctorIiiiZZZNS0_19maximum_kernel_cudaERNS_18TensorIteratorBaseEENKUlvE_clEvENKUlvE1_clEvEUliiE_EESt5arrayIPcLm2EELi4E23TrivialOffsetCalculatorILi1EjESD_NS0_6memory12LoadWithCastILi1EEENSE_13StoreWithCastILi1EEEEEviT_T0_T2_T3_T4_T5_,"",@"SHT_CUDA_INFO"
	.sectionflags	@""
	.align	4


	//----- nvinfo : EIATTR_CUDA_API_VERSION
	.align		4
        /*0000*/ 	.byte	0x04, 0x37
        /*0002*/ 	.short	(.L_9431 - .L_9430)
.L_9430:
        /*0004*/ 	.word	0x00000082


	//----- nvinfo : EIATTR_KPARAM_INFO
	.align		4
.L_9431:
        /*0008*/ 	.byte	0x04, 0x17
        /*000a*/ 	.short	(.L_9433 - .L_9432)
.L_9432:
        /*000c*/ 	.word	0x00000000
        /*0010*/ 	.short	0x0006
        /*0012*/ 	.short	0x002c
        /*0014*/ 	.byte	0x00, 0xf0, 0x21, 0x00


	//----- nvinfo : EIATTR_KPARAM_INFO
	.align		4
.L_9433:
        /*0018*/ 	.byte	0x04, 0x17
        /*001a*/ 	.short	(.L_9435 - .L_9434)
.L_9434:
        /*001c*/ 	.word	0x00000000
        /*0020*/ 	.short	0x0005
        /*0022*/ 	.short	0x0024
        /*0024*/ 	.byte	0x00, 0xf0, 0x21, 0x00


	//----- nvinfo : EIATTR_KPARAM_INFO
	.align		4
.L_9435:
        /*0028*/ 	.byte	0x04, 0x17
        /*002a*/ 	.short	(.L_9437 - .L_9436)
.L_9436:
        /*002c*/ 	.word	0x00000000
        /*0030*/ 	.short	0x0004
        /*0032*/ 	.short	0x0021
        /*0034*/ 	.byte	0x00, 0xf0, 0x05, 0x00


	//----- nvinfo : EIATTR_KPARAM_INFO
	.align		4
.L_9437:
        /*0038*/ 	.byte	0x04, 0x17
        /*003a*/ 	.short	(.L_9439 - .L_9438)
.L_9438:
        /*003c*/ 	.word	0x00000000
        /*0040*/ 	.short	0x0003
        /*0042*/ 	.short	0x0020
        /*0044*/ 	.byte	0x00, 0xf0, 0x05, 0x00


	//----- nvinfo : EIATTR_KPARAM_INFO
	.align		4
.L_9439:
        /*0048*/ 	.byte	0x04, 0x17
        /*004a*/ 	.short	(.L_9441 - .L_9440)
.L_9440:
        /*004c*/ 	.word	0x00000000
        /*0050*/ 	.short	0x0002
        /*0052*/ 	.short	0x0010
        /*0054*/ 	.byte	0x00, 0xf0, 0x41, 0x00


	//----- nvinfo : EIATTR_KPARAM_INFO
	.align		4
.L_9441:
        /*0058*/ 	.byte	0x04, 0x17
        /*005a*/ 	.short	(.L_9443 - .L_9442)
.L_9442:
        /*005c*/ 	.word	0x00000000
        /*0060*/ 	.short	0x0001
        /*0062*/ 	.short	0x0004
        /*0064*/ 	.byte	0x00, 0xf0, 0x21, 0x00


	//----- nvinfo : EIATTR_KPARAM_INFO
	.align		4
.L_9443:
        /*0068*/ 	.byte	0x04, 0x17
        /*006a*/ 	.short	(.L_9445 - .L_9444)
.L_9444:
        /*006c*/ 	.word	0x00000000
        /*0070*/ 	.short	0x0000
        /*0072*/ 	.short	0x0000
        /*0074*/ 	.byte	0x00, 0xf0, 0x11, 0x00


	//----- nvinfo : EIATTR_SPARSE_MMA_MASK
	.align		4
.L_9445:
        /*0078*/ 	.byte	0x03, 0x50
        /*007a*/ 	.short	0x0000


	//----- nvinfo : EIATTR_MAXREG_COUNT
	.align		4
        /*007c*/ 	.byte	0x03, 0x1b
        /*007e*/ 	.short	0x00ff


	//----- nvinfo : EIATTR_EXTERNS
	.align		4
        /*0080*/ 	.byte	0x04, 0x0f
        /*0082*/ 	.short	(.L_9447 - .L_9446)


	//   ....[0]....
	.align		4
.L_9446:
        /*0084*/ 	.word	index@(__assertfail)


	//----- nvinfo : EIATTR_MERCURY_ISA_VERSION
	.align		4
.L_9447:
        /*0088*/ 	.byte	0x03, 0x5f
        /*008a*/ 	.short	0x0101


	//----- nvinfo : EIATTR_VRC_CTA_INIT_COUNT
	.align		4
        /*008c*/ 	.byte	0x02, 0x4a
	.zero		1
	.zero		1


	//----- nvinfo : EIATTR_SYSCALL_OFFSETS
	.align		4
        /*0090*/ 	.byte	0x04, 0x46
        /*0092*/ 	.short	(.L_9449 - .L_9448)


	//   ....[0]....
.L_9448:
        /*0094*/ 	.word	0x00000dc0


	//   ....[1]....
        /*0098*/ 	.word	0x00001ce0


	//   ....[2]....
        /*009c*/ 	.word	0x00002b50


	//   ....[3]....
        /*00a0*/ 	.word	0x000039c0


	//   ....[4]....
        /*00a4*/ 	.word	0x000047c0


	//   ....[5]....
        /*00a8*/ 	.word	0x00005510


	//   ....[6]....
        /*00ac*/ 	.word	0x000063c0


	//   ....[7]....
        /*00b0*/ 	.word	0x00007230


	//----- nvinfo : EIATTR_EXIT_INSTR_OFFSETS
	.align		4
.L_9449:
        /*00b4*/ 	.byte	0x04, 0x1c
        /*00b6*/ 	.short	(.L_9451 - .L_9450)


	//   ....[0]....
.L_9450:
        /*00b8*/ 	.word	0x00006690


	//   ....[1]....
        /*00bc*/ 	.word	0x000067c0


	//   ....[2]....
        /*00c0*/ 	.word	0x000067e0


	//   ....[3]....
        /*00c4*/ 	.word	0x00006870


	//   ....[4]....
        /*00c8*/ 	.word	0x00006890


	//   ....[5]....
        /*00cc*/ 	.word	0x000068b0


	//   ....[6]....
        /*00d0*/ 	.word	0x00006940


	//   ....[7]....
        /*00d4*/ 	.word	0x00006980


	//   ....[8]....
        /*00d8*/ 	.word	0x00006a20


	//   ....[9]....
        /*00dc*/ 	.word	0x00006a70


	//   ....[10]....
        /*00e0*/ 	.word	0x00006aa0


	//   ....[11]....
        /*00e4*/ 	.word	0x00006b60


	//   ....[12]....
        /*00e8*/ 	.word	0x00006cd0


	//   ....[13]....
        /*00ec*/ 	.word	0x00006e40


	//   ....[14]....
        /*00f0*/ 	.word	0x00006fa0


	//   ....[15]....
        /*00f4*/ 	.word	0x00006fd0


	//   ....[16]....
        /*00f8*/ 	.word	0x00006ff0


	//   ....[17]....
        /*00fc*/ 	.word	0x00007090


	//   ....[18]....
        /*0100*/ 	.word	0x000070d0


	//   ....[19]....
        /*0104*/ 	.word	0x00007240


	//   ....[20]....
        /*0108*/ 	.word	0x00007350


	//   ....[21]....
        /*010c*/ 	.word	0x00007490


	//   ....[22]....
        /*0110*/ 	.word	0x000074d0


	//----- nvinfo : EIATTR_MAX_THREADS
	.align		4
.L_9451:
        /*0114*/ 	.byte	0x04, 0x05
        /*0116*/ 	.short	(.L_9453 - .L_9452)
.L_9452:
        /*0118*/ 	.word	0x00000080
        /*011c*/ 	.word	0x00000001
        /*0120*/ 	.word	0x00000001


	//----- nvinfo : EIATTR_CRS_STACK_SIZE
	.align		4
.L_9453:
        /*0124*/ 	.byte	0x04, 0x1e
        /*0126*/ 	.short	(.L_9455 - .L_9454)
.L_9454:
        /*0128*/ 	.word	0x00000000


	//----- nvinfo : EIATTR_CBANK_PARAM_SIZE
	.align		4
.L_9455:
        /*012c*/ 	.byte	0x03, 0x19
        /*012e*/ 	.short	0x0034


	//----- nvinfo : EIATTR_PARAM_CBANK
	.align		4
        /*0130*/ 	.byte	0x04, 0x0a
        /*0132*/ 	.short	(.L_9457 - .L_9456)
	.align		4
.L_9456:
        /*0134*/ 	.word	index@(.nv.constant0._ZN2at6native27unrolled_elementwise_kernelINS0_13AUnaryFunctorIiiiZZZNS0_19maximum_kernel_cudaERNS_18TensorIteratorBaseEENKUlvE_clEvENKUlvE1_clEvEUliiE_EESt5arrayIPcLm2EELi4E23TrivialOffsetCalculatorILi1EjESD_NS0_6memory12LoadWithCastILi1EEENSE_13StoreWithCastILi1EEEEEviT_T0_T2_T3_T4_T5_)
        /*0138*/ 	.short	0x0380
        /*013a*/ 	.short	0x0034


	//----- nvinfo : EIATTR_SW_WAR
	.align		4
.L_9457:
        /*013c*/ 	.byte	0x04, 0x36
        /*013e*/ 	.short	(.L_9459 - .L_9458)
.L_9458:
        /*0140*/ 	.word	0x00000008
.L_9459:


//--------------------- .nv.info._ZN2at6native18elementwise_kernelILi128ELi2EZNS0_22gpu_kernel_impl_nocastINS0_13AUnaryFunctorIiiiZZZNS0_19maximum_kernel_cudaERNS_18TensorIteratorBaseEENKUlvE_clEvENKUlvE1_clEvEUliiE_EEEEvS5_RKT_EUliE_EEviT1_ --------------------------
	.section	.nv.info._ZN2at6native18elementwise_kernelILi128ELi2EZNS0_22gpu_kernel_impl_nocastINS0_13AUnaryFunctorIiiiZZZNS0_19maximum_kernel_cudaERNS_18TensorIteratorBaseEENKUlvE_clEvENKUlvE1_clEvEUliiE_EEEEvS5_RKT_EUliE_EEviT1_,"",@"SHT_CUDA_INFO"
	.sectionflags	@""
	.align	4


	//----- nvinfo : EIATTR_CUDA_API_VERSION
	.align		4
        /*0000*/ 	.byte	0x04, 0x37
        /*0002*/ 	.short	(.L_9461 - .L_9460)
.L_9460:
        /*0004*/ 	.word	0x00000082


	//----- nvinfo : EIATTR_KPARAM_INFO
	.align		4
.L_9461:
        /*0008*/ 	.byte	0x04, 0x17
        /*000a*/ 	.short	(.L_9463 - .L_9462)
.L_9462:
        /*000c*/ 	.word	0x00000000
        /*0010*/ 	.short	0x0001
        /*0012*/ 	.short	0x0008
        /*0014*/ 	.byte	0x00, 0xf0, 0x61, 0x08


	//----- nvinfo : EIATTR_KPARAM_INFO
	.align		4
.L_9463:
        /*0018*/ 	.byte	0x04, 0x17
        /*001a*/ 	.short	(.L_9465 - .L_9464)
.L_9464:
        /*001c*/ 	.word	0x00000000
        /*0020*/ 	.short	0x0000
        /*0022*/ 	.short	0x0000
        /*0024*/ 	.byte	0x00, 0xf0, 0x11, 0x00


	//----- nvinfo : EIATTR_SPARSE_MMA_MASK
	.align		4
.L_9465:
        /*0028*/ 	.byte	0x03, 0x50
        /*002a*/ 	.short	0x0000


	//----- nvinfo : EIATTR_MAXREG_COUNT
	.align		4
        /*002c*/ 	.byte	0x03, 0x1b
        /*002e*/ 	.short	0x0080


	//----- nvinfo : EIATTR_MERCURY_ISA_VERSION
	.align		4
        /*0030*/ 	.byte	0x03, 0x5f
        /*0032*/ 	.short	0x0101


	//----- nvinfo : EIATTR_VRC_CTA_INIT_COUNT
	.align		4
        /*0034*/ 	.byte	0x02, 0x4a
	.zero		1
	.zero		1


	//----- nvinfo : EIATTR_EXIT_INSTR_OFFSETS
	.align		4
        /*0038*/ 	.byte	0x04, 0x1c
        /*003a*/ 	.short	(.L_9467 - .L_9466)


	//   ....[0]....
.L_9466:
        /*003c*/ 	.word	0x00000160


	//   ....[1]....
        /*0040*/ 	.word	0x000001d0


	//   ....[2]....
        /*0044*/ 	.word	0x000015b0


	//   ....[3]....
        /*0048*/ 	.word	0x000028f0


	//----- nvinfo : EIATTR_MAX_THREADS
	.align		4
.L_9467:
        /*004c*/ 	.byte	0x04, 0x05
        /*004e*/ 	.short	(.L_9469 - .L_9468)
.L_9468:
        /*0050*/ 	.word	0x00000080
        /*0054*/ 	.word	0x00000001
        /*0058*/ 	.word	0x00000001


	//----- nvinfo : EIATTR_CRS_STACK_SIZE
	.align		4
.L_9469:
        /*005c*/ 	.byte	0x04, 0x1e
        /*005e*/ 	.short	(.L_9471 - .L_9470)
.L_9470:
        /*0060*/ 	.word	0x00000000


	//----- nvinfo : EIATTR_CBANK_PARAM_SIZE
	.align		4
.L_9471:
        /*0064*/ 	.byte	0x03, 0x19
        /*0066*/ 	.short	0x0220


	//----- nvinfo : EIATTR_PARAM_CBANK
	.align		4
        /*0068*/ 	.byte	0x04, 0x0a
        /*006a*/ 	.short	(.L_9473 - .L_9472)
	.align		4
.L_9472:
        /*006c*/ 	.word	index@(.nv.constant0._ZN2at6native18elementwise_kernelILi128ELi2EZNS0_22gpu_kernel_impl_nocastINS0_13AUnaryFunctorIiiiZZZNS0_19maximum_kernel_cudaERNS_18TensorIteratorBaseEENKUlvE_clEvENKUlvE1_clEvEUliiE_EEEEvS5_RKT_EUliE_EEviT1_)
        /*0070*/ 	.short	0x0380
        /*0072*/ 	.short	0x0220


	//----- nvinfo : EIATTR_SW_WAR
	.align		4
.L_9473:
        /*0074*/ 	.byte	0x04, 0x36
        /*0076*/ 	.short	(.L_9475 - .L_9474)
.L_9474:
        /*0078*/ 	.word	0x00000008
.L_9475:


//--------------------- .nv.info._ZN2at6native27unrolled_elementwise_kernelINS0_13AUnaryFunctorIiiiZZZNS0_19maximum_kernel_cudaERNS_18TensorIteratorBaseEENKUlvE_clEvENKUlvE1_clEvEUliiE_EESt5arrayIPcLm2EELi4E23TrivialOffsetCalculatorILi1EjESD_NS0_6memory15LoadWithoutCastENSE_16StoreWithoutCastEEEviT_T0_T2_T3_T4_T5_ --------------------------
	.section	.nv.info._ZN2at6native27unrolled_elementwise_kernelINS0_13AUnaryFunctorIiiiZZZNS0_19maximum_kernel_cudaERNS_18TensorIteratorBaseEENKUlvE_clEvENKUlvE1_clEvEUliiE_EESt5arrayIPcLm2EELi4E23TrivialOffsetCalculatorILi1EjESD_NS0_6memory15LoadWithoutCastENSE_16StoreWithoutCastEEEviT_T0_T2_T3_T4_T5_,"",@"SHT_CUDA_INFO"
	.sectionflags	@""
	.align	4


	//----- nvinfo : EIATTR_CUDA_API_VERSION
	.align		4
        /*0000*/ 	.byte	0x04, 0x37
        /*0002*/ 	.short	(.L_9477 - .L_9476)
.L_9476:
        /*0004*/ 	.word	0x00000082


	//----- nvinfo : EIATTR_KPARAM_INFO
	.align		4
.L_9477:
        /*0008*/ 	.byte	0x04, 0x17
        /*000a*/ 	.short	(.L_9479 - .L_9478)
.L_9478:
        /*000c*/ 	.word	0x00000000
        /*0010*/ 	.short	0x0006
        /*0012*/ 	.short	0x0023
        /*0014*/ 	.byte	0x00, 0xf0, 0x05, 0x00


	//----- nvinfo : EIATTR_KPARAM_INFO
	.align		4
.L_9479:
        /*0018*/ 	.byte	0x04, 0x17
        /*001a*/ 	.short	(.L_9481 - .L_9480)
.L_9480:
        /*001c*/ 	.word	0x00000000
        /*0020*/ 	.short	0x0005
        /*0022*/ 	.short	0x0022
        /*0024*/ 	.byte	0x00, 0xf0, 0x05, 0x00


	//----- nvinfo : EIATTR_KPARAM_INFO
	.align		4
.L_9481:
        /*0028*/ 	.byte	0x04, 0x17
        /*002a*/ 	.short	(.L_9483 - .L_9482)
.L_9482:
        /*002c*/ 	.word	0x00000000
        /*0030*/ 	.short	0x0004
        /*0032*/ 	.short	0x0021
        /*0034*/ 	.byte	0x00, 0xf0, 0x05, 0x00


	//----- nvinfo : EIATTR_KPARAM_INFO
	.align		4
.L_9483:
        /*0038*/ 	.byte	0x04, 0x17
        /*003a*/ 	.short	(.L_9485 - .L_9484)
.L_9484:
        /*003c*/ 	.word	0x00000000
        /*0040*/ 	.short	0x0003
        /*0042*/ 	.short	0x0020
        /*0044*/ 	.byte	0x00, 0xf0, 0x05, 0x00


	//----- nvinfo : EIATTR_KPARAM_INFO
	.align		4
.L_9485:
        /*0048*/ 	.byte	0x04, 0x17
        /*004a*/ 	.short	(.L_9487 - .L_9486)
.L_9486:
        /*004c*/ 	.word	0x00000000
        /*0050*/ 	.short	0x0002
        /*0052*/ 	.short	0x0010
        /*0054*/ 	.byte	0x00, 0xf0, 0x41, 0x00


	//----- nvinfo : EIATTR_KPARAM_INFO
	.align		4
.L_9487:
        /*0058*/ 	.byte	0x04, 0x17
        /*005a*/ 	.short	(.L_9489 - .L_9488)
.L_9488:
        /*005c*/ 	.word	0x00000000
        /*0060*/ 	.short	0x0001
        /*0062*/ 	.short	0x0004
        /*0064*/ 	.byte	0x00, 0xf0, 0x21, 0x00


	//----- nvinfo : EIATTR_KPARAM_INFO
	.align		4
.L_9489:
        /*0068*/ 	.byte	0x04, 0x17
        /*006a*/ 	.short	(.L_9491 - .L_9490)
.L_9490:
        /*006c*/ 	.word	0x00000000
        /*0070*/ 	.short	0x0000
        /*0072*/ 	.short	0x0000
        /*0074*/ 	.byte	0x00, 0xf0, 0x11, 0x00


	//----- nvinfo : EIATTR_SPARSE_MMA_MASK
	.align		4
.L_9491:
        /*0078*/ 	.byte	0x03, 0x50
        /*007a*/ 	.short	0x0000


	//----- nvinfo : EIATTR_MAXREG_COUNT
	.align		4
        /*007c*/ 	.byte	0x03, 0x1b
        /*007e*/ 	.short	0x00ff


	//----- nvinfo : EIATTR_MERCURY_ISA_VERSION
	.align		4
        /*0080*/ 	.byte	0x03, 0x5f
        /*0082*/ 	.short	0x0101


	//----- nvinfo : EIATTR_VRC_CTA_INIT_COUNT
	.align		4
        /*0084*/ 	.byte	0x02, 0x4a
	.zero		1
	.zero		1


	//----- nvinfo : EIATTR_EXIT_INSTR_OFFSETS
	.align		4
        /*0088*/ 	.byte	0x04, 0x1c
        /*008a*/ 	.short	(.L_9493 - .L_9492)


	//   ....[0]....
.L_9492:
        /*008c*/ 	.word	0x00000400


	//   ....[1]....
        /*0090*/ 	.word	0x00000450


	//----- nvinfo : EIATTR_MAX_THREADS
	.align		4
.L_9493:
        /*0094*/ 	.byte	0x04, 0x05
        /*0096*/ 	.short	(.L_9495 - .L_9494)
.L_9494:
        /*0098*/ 	.word	0x00000080
        /*009c*/ 	.word	0x00000001
        /*00a0*/ 	.word	0x00000001


	//----- nvinfo : EIATTR_CRS_STACK_SIZE
	.align		4
.L_9495:
        /*00a4*/ 	.byte	0x04, 0x1e
        /*00a6*/ 	.short	(.L_9497 - .L_9496)
.L_9496:
        /*00a8*/ 	.word	0x00000000


	//----- nvinfo : EIATTR_CBANK_PARAM_SIZE
	.align		4
.L_9497:
        /*00ac*/ 	.byte	0x03, 0x19
        /*00ae*/ 	.short	0x0024


	//----- nvinfo : EIATTR_PARAM_CBANK
	.align		4
        /*00b0*/ 	.byte	0x04, 0x0a
        /*00b2*/ 	.short	(.L_9499 - .L_9498)
	.align		4
.L_9498:
        /*00b4*/ 	.word	index@(.nv.constant0._ZN2at6native27unrolled_elementwise_kernelINS0_13AUnaryFunctorIiiiZZZNS0_19maximum_kernel_cudaERNS_18TensorIteratorBaseEENKUlvE_clEvENKUlvE1_clEvEUliiE_EESt5arrayIPcLm2EELi4E23TrivialOffsetCalculatorILi1EjESD_NS0_6memory15LoadWithoutCastENSE_16StoreWithoutCastEEEviT_T0_T2_T3_T4_T5_)
        /*00b8*/ 	.short	0x0380
        /*00ba*/ 	.short	0x0024


	//----- nvinfo : EIATTR_SW_WAR
	.align		4
.L_9499:
        /*00bc*/ 	.byte	0x04, 0x36
        /*00be*/ 	.short	(.L_9501 - .L_9500)
.L_9500:
        /*00c0*/ 	.word	0x00000008
.L_9501:


//--------------------- .nv.info._ZN2at6native29vectorized_elementwise_kernelILi2ENS0_13AUnaryFunctorIiiiZZZNS0_19maximum_kernel_cudaERNS_18TensorIteratorBaseEENKUlvE_clEvENKUlvE1_clEvEUliiE_EESt5arrayIPcLm2EEEEviT0_T1_ --------------------------
	.section	.nv.info._ZN2at6native29vectorized_elementwise_kernelILi2ENS0_13AUnaryFunctorIiiiZZZNS0_19maximum_kernel_cudaERNS_18TensorIteratorBaseEENKUlvE_clEvENKUlvE1_clEvEUliiE_EESt5arrayIPcLm2EEEEviT0_T1_,"",@"SHT_CUDA_INFO"
	.sectionflags	@""
	.align	4


	//----- nvinfo : EIATTR_CUDA_API_VERSION
	.align		4
        /*0000*/ 	.byte	0x04, 0x37
        /*0002*/ 	.short	(.L_9503 - .L_9502)
.L_9502:
        /*0004*/ 	.word	0x00000082


	//----- nvinfo : EIATTR_KPARAM_INFO
	.align		4
.L_9503:
        /*0008*/ 	.byte	0x04, 0x17
        /*000a*/ 	.short	(.L_9505 - .L_9504)
.L_9504:
        /*000c*/ 	.word	0x00000000
        /*0010*/ 	.short	0x0002
        /*0012*/ 	.short	0x0010
        /*0014*/ 	.byte	0x00, 0xf0, 0x41, 0x00


	//----- nvinfo : EIATTR_KPARAM_INFO
	.align		4
.L_9505:
        /*0018*/ 	.byte	0x04, 0x17
        /*001a*/ 	.short	(.L_9507 - .L_9506)
.L_9506:
        /*001c*/ 	.word	0x00000000
        /*0020*/ 	.short	0x0001
        /*0022*/ 	.short	0x0004
        /*0024*/ 	.byte	0x00, 0xf0, 0x21, 0x00


	//----- nvinfo : EIATTR_KPARAM_INFO
	.align		4
.L_9507:
        /*0028*/ 	.byte	0x04, 0x17
        /*002a*/ 	.short	(.L_9509 - .L_9508)
.L_9508:
        /*002c*/ 	.word	0x00000000
        /*0030*/ 	.short	0x0000
        /*0032*/ 	.short	0x0000
        /*0034*/ 	.byte	0x00, 0xf0, 0x11, 0x00


	//----- nvinfo : EIATTR_SPARSE_MMA_MASK
	.align		4
.L_9509:
        /*0038*/ 	.byte	0x03, 0x50
        /*003a*/ 	.short	0x0000


	//----- nvinfo : EIATTR_MAXREG_COUNT
	.align		4
        /*003c*/ 	.byte	0x03, 0x1b
        /*003e*/ 	.short	0x00ff


	//----- nvinfo : EIATTR_MERCURY_ISA_VERSION
	.align		4
        /*0040*/ 	.byte	0x03, 0x5f
        /*0042*/ 	.short	0x0101


	//----- nvinfo : EIATTR_VRC_CTA_INIT_COUNT
	.align		4
        /*0044*/ 	.byte	0x02, 0x4a
	.zero		1
	.zero		1


	//----- nvinfo : EIATTR_EXIT_INSTR_OFFSETS
	.align		4
        /*0048*/ 	.byte	0x04, 0x1c
        /*004a*/ 	.short	(.L_9511 - .L_9510)


	//   ....[0]....
.L_9510:
        /*004c*/ 	.word	0x00000800


	//   ....[1]....
        /*0050*/ 	.word	0x00000850


	//   ....[2]....
        /*0054*/ 	.word	0x000009e0


	//----- nvinfo : EIATTR_MAX_THREADS
	.align		4
.L_9511:
        /*0058*/ 	.byte	0x04, 0x05
        /*005a*/ 	.short	(.L_9513 - .L_9512)
.L_9512:
        /*005c*/ 	.word	0x00000080
        /*0060*/ 	.word	0x00000001
        /*0064*/ 	.word	0x00000001


	//----- nvinfo : EIATTR_CRS_STACK_SIZE
	.align		4
.L_9513:
        /*0068*/ 	.byte	0x04, 0x1e
        /*006a*/ 	.short	(.L_9515 - .L_9514)
.L_9514:
        /*006c*/ 	.word	0x00000000


	//----- nvinfo : EIATTR_CBANK_PARAM_SIZE
	.align		4
.L_9515:
        /*0070*/ 	.byte	0x03, 0x19
        /*0072*/ 	.short	0x0020


	//----- nvinfo : EIATTR_PARAM_CBANK
	.align		4
        /*0074*/ 	.byte	0x04, 0x0a
        /*0076*/ 	.short	(.L_9517 - .L_9516)
	.align		4
.L_9516:
        /*0078*/ 	.word	index@(.nv.constant0._ZN2at6native29vectorized_elementwise_kernelILi2ENS0_13AUnaryFunctorIiiiZZZNS0_19maximum_kernel_cudaERNS_18TensorIteratorBaseEENKUlvE_clEvENKUlvE1_clEvEUliiE_EESt5arrayIPcLm2EEEEviT0_T1_)
        /*007c*/ 	.short	0x0380
        /*007e*/ 	.short	0x0020


	//----- nvinfo : EIATTR_SW_WAR
	.align		4
.L_9517:
        /*0080*/ 	.byte	0x04, 0x36
        /*0082*/ 	.short	(.L_9519 - .L_9518)
.L_9518:
        /*0084*/ 	.word	0x00000008
.L_9519:


//--------------------- .nv.info._ZN2at6native29vectorized_elementwise_kernelILi4ENS0_13AUnaryFunctorIiiiZZZNS0_19maximum_kernel_cudaERNS_18TensorIteratorBaseEENKUlvE_clEvENKUlvE1_clEvEUliiE_EESt5arrayIPcLm2EEEEviT0_T1_ --------------------------
	.section	.nv.info._ZN2at6native29vectorized_elementwise_kernelILi4ENS0_13AUnaryFunctorIiiiZZZNS0_19maximum_kernel_cudaERNS_18TensorIteratorBaseEENKUlvE_clEvENKUlvE1_clEvEUliiE_EESt5arrayIPcLm2EEEEviT0_T1_,"",@"SHT_CUDA_INFO"
	.sectionflags	@""
	.align	4


	//----- nvinfo : EIATTR_CUDA_API_VERSION
	.align		4
        /*0000*/ 	.byte	0x04, 0x37
        /*0002*/ 	.short	(.L_9521 - .L_9520)
.L_9520:
        /*0004*/ 	.word	0x00000082


	//----- nvinfo : EIATTR_KPARAM_INFO
	.align		4
.L_9521:
        /*0008*/ 	.byte	0x04, 0x17
        /*000a*/ 	.short	(.L_9523 - .L_9522)
.L_9522:
        /*000c*/ 	.word	0x00000000
        /*0010*/ 	.short	0x0002
        /*0012*/ 	.short	0x0010
        /*0014*/ 	.byte	0x00, 0xf0, 0x41, 0x00


	//----- nvinfo : EIATTR_KPARAM_INFO
	.align		4
.L_9523:
        /*0018*/ 	.byte	0x04, 0x17
        /*001a*/ 	.short	(.L_9525 - .L_9524)
.L_9524:
        /*001c*/ 	.word	0x00000000
        /*0020*/ 	.short	0x0001
        /*0022*/ 	.short	0x0004
        /*0024*/ 	.byte	0x00, 0xf0, 0x21, 0x00


	//----- nvinfo : EIATTR_KPARAM_INFO
	.align		4
.L_9525:
        /*0028*/ 	.byte	0x04, 0x17
        /*002a*/ 	.short	(.L_9527 - .L_9526)
.L_9526:
        /*002c*/ 	.word	0x00000000
        /*0030*/ 	.short	0x0000
        /*0032*/ 	.short	0x0000
        /*0034*/ 	.byte	0x00, 0xf0, 0x11, 0x00


	//----- nvinfo : EIATTR_SPARSE_MMA_MASK
	.align		4
.L_9527:
        /*0038*/ 	.byte	0x03, 0x50
        /*003a*/ 	.short	0x0000


	//----- nvinfo : EIATTR_MAXREG_COUNT
	.align		4
        /*003c*/ 	.byte	0x03, 0x1b
        /*003e*/ 	.short	0x00ff


	//----- nvinfo : EIATTR_MERCURY_ISA_VERSION
	.align		4
        /*0040*/ 	.byte	0x03, 0x5f
        /*0042*/ 	.short	0x0101


	//----- nvinfo : EIATTR_VRC_CTA_INIT_COUNT
	.align		4
        /*0044*/ 	.byte	0x02, 0x4a
	.zero		1
	.zero		1


	//----- nvinfo : EIATTR_EXIT_INSTR_OFFSETS
	.align		4
        /*0048*/ 	.byte	0x04, 0x1c
        /*004a*/ 	.short	(.L_9529 - .L_9528)


	//   ....[0]....
.L_9528:
        /*004c*/ 	.word	0x00000800


	//   ....[1]....
        /*0050*/ 	.word	0x00000850


	//   ....[2]....
        /*0054*/ 	.word	0x000009a0


	//----- nvinfo : EIATTR_MAX_THREADS
	.align		4
.L_9529:
        /*0058*/ 	.byte	0x04, 0x05
        /*005a*/ 	.short	(.L_9531 - .L_9530)
.L_9530:
        /*005c*/ 	.word	0x00000080
        /*0060*/ 	.word	0x00000001
        /*0064*/ 	.word	0x00000001


	//----- nvinfo : EIATTR_CRS_STACK_SIZE
	.align		4
.L_9531:
        /*0068*/ 	.byte	0x04, 0x1e
        /*006a*/ 	.short	(.L_9533 - .L_9532)
.L_9532:
        /*006c*/ 	.word	0x00000000


	//----- nvinfo : EIATTR_CBANK_PARAM_SIZE
	.align		4
.L_9533:
        /*0070*/ 	.byte	0x03, 0x19
        /*0072*/ 	.short	0x0020


	//----- nvinfo : EIATTR_PARAM_CBANK
	.align		4
        /*0074*/ 	.byte	0x04, 0x0a
        /*0076*/ 	.short	(.L_9535 - .L_9534)
	.align		4
.L_9534:
        /*0078*/ 	.word	index@(.nv.constant0._ZN2at6native29vectorized_elementwise_kernelILi4ENS0_13AUnaryFunctorIiiiZZZNS0_19maximum_kernel_cudaERNS_18TensorIteratorBaseEENKUlvE_clEvENKUlvE1_clEvEUliiE_EESt5arrayIPcLm2EEEEviT0_T1_)
        /*007c*/ 	.short	0x0380
        /*007e*/ 	.short	0x0020


	//----- nvinfo : EIATTR_SW_WAR
	.align		4
.L_9535:
        /*0080*/ 	.byte	0x04, 0x36
        /*0082*/ 	.short	(.L_9537 - .L_9536)
.L_9536:
        /*0084*/ 	.word	0x00000008
.L_9537:


//--------------------- .nv.info._ZN2at6native29vectorized_elementwise_kernelILi8ENS0_13AUnaryFunctorIiiiZZZNS0_19maximum_kernel_cudaERNS_18TensorIteratorBaseEENKUlvE_clEvENKUlvE1_clEvEUliiE_EESt5arrayIPcLm2EEEEviT0_T1_ --------------------------
	.section	.nv.info._ZN2at6native29vectorized_elementwise_kernelILi8ENS0_13AUnaryFunctorIiiiZZZNS0_19maximum_kernel_cudaERNS_18TensorIteratorBaseEENKUlvE_clEvENKUlvE1_clEvEUliiE_EESt5arrayIPcLm2EEEEviT0_T1_,"",@"SHT_CUDA_INFO"
	.sectionflags	@""
	.align	4


	//----- nvinfo : EIATTR_CUDA_API_VERSION
	.align		4
        /*0000*/ 	.byte	0x04, 0x37
        /*0002*/ 	.short	(.L_9539 - .L_9538)
.L_9538:
        /*0004*/ 	.word	0x00000082


	//----- nvinfo : EIATTR_KPARAM_INFO
	.align		4
.L_9539:
        /*0008*/ 	.byte	0x04, 0x17
        /*000a*/ 	.short	(.L_9541 - .L_9540)
.L_9540:
        /*000c*/ 	.word	0x00000000
        /*0010*/ 	.short	0x0002
        /*0012*/ 	.short	0x0010
        /*0014*/ 	.byte	0x00, 0xf0, 0x41, 0x00


	//----- nvinfo : EIATTR_KPARAM_INFO
	.align		4
.L_9541:
        /*0018*/ 	.byte	0x04, 0x17
        /*001a*/ 	.short	(.L_9543 - .L_9542)
.L_9542:
        /*001c*/ 	.word	0x00000000
        /*0020*/ 	.short	0x0001
        /*0022*/ 	.short	0x0004
        /*0024*/ 	.byte	0x00, 0xf0, 0x21, 0x00


	//----- nvinfo : EIATTR_KPARAM_INFO
	.align		4
.L_9543:
        /*0028*/ 	.byte	0x04, 0x17
        /*002a*/ 	.short	(.L_9545 - .L_9544)
.L_9544:
        /*002c*/ 	.word	0x00000000
        /*0030*/ 	.short	0x0000
        /*0032*/ 	.short	0x0000
        /*0034*/ 	.byte	0x00, 0xf0, 0x11, 0x00


	//----- nvinfo : EIATTR_SPARSE_MMA_MASK
	.align		4
.L_9545:
        /*0038*/ 	.byte	0x03, 0x50
        /*003a*/ 	.short	0x0000


	//----- nvinfo : EIATTR_MAXREG_COUNT
	.align		4
        /*003c*/ 	.byte	0x03, 0x1b
        /*003e*/ 	.short	0x00ff


	//----- nvinfo : EIATTR_MERCURY_ISA_VERSION
	.align		4
        /*0040*/ 	.byte	0x03, 0x5f
        /*0042*/ 	.short	0x0101


	//----- nvinfo : EIATTR_VRC_CTA_INIT_COUNT
	.align		4
        /*0044*/ 	.byte	0x02, 0x4a
	.zero		1
	.zero		1


	//----- nvinfo : EIATTR_EXIT_INSTR_OFFSETS
	.align		4
        /*0048*/ 	.byte	0x04, 0x1c
        /*004a*/ 	.short	(.L_9547 - .L_9546)


	//   ....[0]....
.L_9546:
        /*004c*/ 	.word	0x00000800


	//   ....[1]....
        /*0050*/ 	.word	0x00000850


	//   ....[2]....
        /*0054*/ 	.word	0x00000980


	//----- nvinfo : EIATTR_MAX_THREADS
	.align		4
.L_9547:
        /*0058*/ 	.byte	0x04, 0x05
        /*005a*/ 	.short	(.L_9549 - .L_9548)
.L_9548:
        /*005c*/ 	.word	0x00000080
        /*0060*/ 	.word	0x00000001
        /*0064*/ 	.word	0x00000001


	//----- nvinfo : EIATTR_CRS_STACK_SIZE
	.align		4
.L_9549:
        /*0068*/ 	.byte	0x04, 0x1e
        /*006a*/ 	.short	(.L_9551 - .L_9550)
.L_9550:
        /*006c*/ 	.word	0x00000000


	//----- nvinfo : EIATTR_CBANK_PARAM_SIZE
	.align		4
.L_9551:
        /*0070*/ 	.byte	0x03, 0x19
        /*0072*/ 	.short	0x0020


	//----- nvinfo : EIATTR_PARAM_CBANK
	.align		4
        /*0074*/ 	.byte	0x04, 0x0a
        /*0076*/ 	.short	(.L_9553 - .L_9552)
	.align		4
.L_9552:
        /*0078*/ 	.word	index@(.nv.constant0._ZN2at6native29vectorized_elementwise_kernelILi8ENS0_13AUnaryFunctorIiiiZZZNS0_19maximum_kernel_cudaERNS_18TensorIteratorBaseEENKUlvE_clEvENKUlvE1_clEvEUliiE_EESt5arrayIPcLm2EEEEviT0_T1_)
        /*007c*/ 	.short	0x0380
        /*007e*/ 	.short	0x0020


	//----- nvinfo : EIATTR_SW_WAR
	.align		4
.L_9553:
        /*0080*/ 	.byte	0x04, 0x36
        /*0082*/ 	.short	(.L_9555 - .L_9554)
.L_9554:
        /*0084*/ 	.word	0x00000008
.L_9555:


//--------------------- .nv.info._ZN2at6native18elementwise_kernelILi128ELi4EZNS0_15gpu_kernel_implINS0_13BinaryFunctorIiiiZZZNS0_19maximum_kernel_cudaERNS_18TensorIteratorBaseEENKUlvE_clEvENKUlvE1_clEvEUliiE_EEEEvS5_RKT_EUliE_EEviT1_ --------------------------
	.section	.nv.info._ZN2at6native18elementwise_kernelILi128ELi4EZNS0_15gpu_kernel_implINS0_13BinaryFunctorIiiiZZZNS0_19maximum_kernel_cudaERNS_18TensorIteratorBaseEENKUlvE_clEvENKUlvE1_clEvEUliiE_EEEEvS5_RKT_EUliE_EEviT1_,"",@"SHT_CUDA_INFO"
	.sectionflags	@""
	.align	4


	//----- nvinfo : EIATTR_CUDA_API_VERSION
	.align		4
        /*0000*/ 	.byte	0x04, 0x37
        /*0002*/ 	.short	(.L_9557 - .L_9556)
.L_9556:
        /*0004*/ 	.word	0x00000082


	//----- nvinfo : EIATTR_KPARAM_INFO
	.align		4
.L_9557:
        /*0008*/ 	.byte	0x04, 0x17
        /*000a*/ 	.short	(.L_9559 - .L_9558)
.L_9558:
        /*000c*/ 	.word	0x00000000
        /*0010*/ 	.short	0x0001
        /*0012*/ 	.short	0x0008
        /*0014*/ 	.byte	0x00, 0xf0, 0x21, 0x0a


	//----- nvinfo : EIATTR_KPARAM_INFO
	.align		4
.L_9559:
        /*0018*/ 	.byte	0x04, 0x17
        /*001a*/ 	.short	(.L_9561 - .L_9560)
.L_9560:
        /*001c*/ 	.word	0x00000000
        /*0020*/ 	.short	0x0000
        /*0022*/ 	.short	0x0000
        /*0024*/ 	.byte	0x00, 0xf0, 0x11, 0x00


	//----- nvinfo : EIATTR_SPARSE_MMA_MASK
	.align		4
.L_9561:
        /*0028*/ 	.byte	0x03, 0x50
        /*002a*/ 	.short	0x0000


	//----- nvinfo : EIATTR_MAXREG_COUNT
	.align		4
        /*002c*/ 	.byte	0x03, 0x1b
        /*002e*/ 	.short	0x0080


	//----- nvinfo : EIATTR_EXTERNS
	.align		4
        /*0030*/ 	.byte	0x04, 0x0f
        /*0032*/ 	.short	(.L_9563 - .L_9562)


	//   ....[0]....
	.align		4
.L_9562:
        /*0034*/ 	.word	index@(__assertfail)


	//----- nvinfo : EIATTR_MERCURY_ISA_VERSION
	.align		4
.L_9563:
        /*0038*/ 	.byte	0x03, 0x5f
        /*003a*/ 	.short	0x0101


	//----- nvinfo : EIATTR_VRC_CTA_INIT_COUNT
	.align		4
        /*003c*/ 	.byte	0x02, 0x4a
	.zero		1
	.zero		1


	//----- nvinfo : EIATTR_SYSCALL_OFFSETS
	.align		4
        /*0040*/ 	.byte	0x04, 0x46
        /*0042*/ 	.short	(.L_9565 - .L_9564)


	//   ....[0]....
.L_9564:
        /*0044*/ 	.word	0x000023f0


	//   ....[1]....
        /*0048*/ 	.word	0x000031c0


	//   ....[2]....
        /*004c*/ 	.word	0x00003f90


	//   ....[3]....
        /*0050*/ 	.word	0x000064e0


	//   ....[4]....
        /*0054*/ 	.word	0x000072b0


	//   ....[5]....
        /*0058*/ 	.word	0x00007e80


	//   ....[6]....
        /*005c*/ 	.word	0x0000a510


	//   ....[7]....
        /*0060*/ 	.word	0x0000b2e0


	//   ....[8]....
        /*0064*/ 	.word	0x0000beb0


	//   ....[9]....
        /*0068*/ 	.word	0x0000e560


	//   ....[10]....
        /*006c*/ 	.word	0x0000f330


	//   ....[11]....
        /*0070*/ 	.word	0x0000fed0


	//----- nvinfo : EIATTR_EXIT_INSTR_OFFSETS
	.align		4
.L_9565:
        /*0074*/ 	.byte	0x04, 0x1c
        /*0076*/ 	.short	(.L_9567 - .L_9566)


	//   ....[0]....
.L_9566:
        /*0078*/ 	.word	0x0000c190


	//   ....[1]....
        /*007c*/ 	.word	0x0000f460


	//   ....[2]....
        /*0080*/ 	.word	0x0000f480


	//   ....[3]....
        /*0084*/ 	.word	0x0000f510


	//   ....[4]....
        /*0088*/ 	.word	0x0000f530


	//   ....[5]....
        /*008c*/ 	.word	0x0000f550


	//   ....[6]....
        /*0090*/ 	.word	0x0000f5e0


	//   ....[7]....
        /*0094*/ 	.word	0x0000f620


	//   ....[8]....
        /*0098*/ 	.word	0x0000f6c0


	//   ....[9]....
        /*009c*/ 	.word	0x0000f710


	//   ....[10]....
        /*00a0*/ 	.word	0x0000f740


	//   ....[11]....
        /*00a4*/ 	.word	0x0000f800


	//   ....[12]....
        /*00a8*/ 	.word	0x0000f970


	//   ....[13]....
        /*00ac*/ 	.word	0x0000fae0


	//   ....[14]....
        /*00b0*/ 	.word	0x0000fc40


	//   ....[15]....
        /*00b4*/ 	.word	0x0000fc70


	//   ....[16]....
        /*00b8*/ 	.word	0x0000fc90


	//   ....[17]....
        /*00bc*/ 	.word	0x0000fd30


	//   ....[18]....
        /*00c0*/ 	.word	0x0000fd70


	//   ....[19]....
        /*00c4*/ 	.word	0x0000fee0


	//   ....[20]....
        /*00c8*/ 	.word	0x0000fff0


	//   ....[21]....
        /*00cc*/ 	.word	0x00010130


	//   ....[22]....
        /*00d0*/ 	.word	0x00010170


	//----- nvinfo : EIATTR_MAX_THREADS
	.align		4
.L_9567:
        /*00d4*/ 	.byte	0x04, 0x05
        /*00d6*/ 	.short	(.L_9569 - .L_9568)
.L_9568:
        /*00d8*/ 	.word	0x00000080
        /*00dc*/ 	.word	0x00000001
        /*00e0*/ 	.word	0x00000001


	//----- nvinfo : EIATTR_CRS_STACK_SIZE
	.align		4
.L_9569:
        /*00e4*/ 	.byte	0x04, 0x1e
        /*00e6*/ 	.short	(.L_9571 - .L_9570)
.L_9570:
        /*00e8*/ 	.word	0x00000000


	//----- nvinfo : EIATTR_CBANK_PARAM_SIZE
	.align		4
.L_9571:
        /*00ec*/ 	.byte	0x03, 0x19
        /*00ee*/ 	.short	0x0290


	//----- nvinfo : EIATTR_PARAM_CBANK
	.align		4
        /*00f0*/ 	.byte	0x04, 0x0a
        /*00f2*/ 	.short	(.L_9573 - .L_9572)
	.align		4
.L_9572:
        /*00f4*/ 	.word	index@(.nv.constant0._ZN2at6native18elementwise_kernelILi128ELi4EZNS0_15gpu_kernel_implINS0_13BinaryFunctorIiiiZZZNS0_19maximum_kernel_cudaERNS_18TensorIteratorBaseEENKUlvE_clEvENKUlvE1_clEvEUliiE_EEEEvS5_RKT_EUliE_EEviT1_)
        /*00f8*/ 	.short	0x0380
        /*00fa*/ 	.short	0x0290


	//----- nvinfo : EIATTR_SW_WAR
	.align		4
.L_9573:
        /*00fc*/ 	.byte	0x04, 0x36
        /*00fe*/ 	.short	(.L_9575 - .L_9574)
.L_9574:
        /*0100*/ 	.word	0x00000008
.L_9575:


//--------------------- .nv.info._ZN2at6native27unrolled_elementwise_kernelINS0_13BinaryFunctorIiiiZZZNS0_19maximum_kernel_cudaERNS_18TensorIteratorBaseEENKUlvE_clEvENKUlvE1_clEvEUliiE_EESt5arrayIPcLm3EELi4E23TrivialOffsetCalculatorILi2EjESC_ILi1EjENS0_6memory12LoadWithCastILi2EEENSF_13StoreWithCastILi1EEEEEviT_T0_T2_T3_T4_T5_ --------------------------
	.section	.nv.info._ZN2at6native27unrolled_elementwise_kernelINS0_13BinaryFunctorIiiiZZZNS0_19maximum_kernel_cudaERNS_18TensorIteratorBaseEENKUlvE_clEvENKUlvE1_clEvEUliiE_EESt5arrayIPcLm3EELi4E23TrivialOffsetCalculatorILi2EjESC_ILi1EjENS0_6memory12LoadWithCastILi2EEENSF_13StoreWithCastILi1EEEEEviT_T0_T2_T3_T4_T5_,"",@"SHT_CUDA_INFO"
	.sectionflags	@""
	.align	4


	//----- nvinfo : EIATTR_CUDA_API_VERSION
	.align		4
        /*0000*/ 	.byte	0x04, 0x37
        /*0002*/ 	.short	(.L_9577 - .L_9576)
.L_9576:
        /*0004*/ 	.word	0x00000082


	//----- nvinfo : EIATTR_KPARAM_INFO
	.align		4
.L_9577:
        /*0008*/ 	.byte	0x04, 0x17
        /*000a*/ 	.short	(.L_9579 - .L_9578)
.L_9578:
        /*000c*/ 	.word	0x00000000
        /*0010*/ 	.short	0x0006
        /*0012*/ 	.short	0x0030
        /*0014*/ 	.byte	0x00, 0xf0, 0x21, 0x00


	//----- nvinfo : EIATTR_KPARAM_INFO
	.align		4
.L_9579:
        /*0018*/ 	.byte	0x04, 0x17
        /*001a*/ 	.short	(.L_9581 - .L_9580)
.L_9580:
        /*001c*/ 	.word	0x00000000
        /*0020*/ 	.short	0x0005
        /*0022*/ 	.short	0x0024
        /*0024*/ 	.byte	0x00, 0xf0, 0x31, 0x00


	//----- nvinfo : EIATTR_KPARAM_INFO
	.align		4
.L_9581:
        /*0028*/ 	.byte	0x04, 0x17
        /*002a*/ 	.short	(.L_9583 - .L_9582)
.L_9582:
        /*002c*/ 	.word	0x00000000
        /*0030*/ 	.short	0x0004
        /*0032*/ 	.short	0x0021
        /*0034*/ 	.byte	0x00, 0xf0, 0x05, 0x00


	//----- nvinfo : EIATTR_KPARAM_INFO
	.align		4
.L_9583:
        /*0038*/ 	.byte	0x04, 0x17
        /*003a*/ 	.short	(.L_9585 - .L_9584)
.L_9584:
        /*003c*/ 	.word	0x00000000
        /*0040*/ 	.short	0x0003
        /*0042*/ 	.short	0x0020
        /*0044*/ 	.byte	0x00, 0xf0, 0x05, 0x00


	//----- nvinfo : EIATTR_KPARAM_INFO
	.align		4
.L_9585:
        /*0048*/ 	.byte	0x04, 0x17
        /*004a*/ 	.short	(.L_9587 - .L_9586)
.L_9586:
        /*004c*/ 	.word	0x00000000
        /*0050*/ 	.short	0x0002
        /*0052*/ 	.short	0x0008
        /*0054*/ 	.byte	0x00, 0xf0, 0x61, 0x00


	//----- nvinfo : EIATTR_KPARAM_INFO
	.align		4
.L_9587:
        /*0058*/ 	.byte	0x04, 0x17
        /*005a*/ 	.short	(.L_9589 - .L_9588)
.L_9588:
        /*005c*/ 	.word	0x00000000
        /*0060*/ 	.short	0x0001
        /*0062*/ 	.short	0x0004
        /*0064*/ 	.byte	0x00, 0xf0, 0x05, 0x00


	//----- nvinfo : EIATTR_KPARAM_INFO
	.align		4
.L_9589:
        /*0068*/ 	.byte	0x04, 0x17
        /*006a*/ 	.short	(.L_9591 - .L_9590)
.L_9590:
        /*006c*/ 	.word	0x00000000
        /*0070*/ 	.short	0x0000
        /*0072*/ 	.short	0x0000
        /*0074*/ 	.byte	0x00, 0xf0, 0x11, 0x00


	//----- nvinfo : EIATTR_SPARSE_MMA_MASK
	.align		4
.L_9591:
        /*0078*/ 	.byte	0x03, 0x50
        /*007a*/ 	.short	0x0000


	//----- nvinfo : EIATTR_MAXREG_COUNT
	.align		4
        /*007c*/ 	.byte	0x03, 0x1b
        /*007e*/ 	.short	0x00ff


	//----- nvinfo : EIATTR_EXTERNS
	.align		4
        /*0080*/ 	.byte	0x04, 0x0f
        /*0082*/ 	.short	(.L_9593 - .L_9592)


	//   ....[0]....
	.align		4
.L_9592:
        /*0084*/ 	.word	index@(__assertfail)


	//----- nvinfo : EIATTR_MERCURY_ISA_VERSION
	.align		4
.L_9593:
        /*0088*/ 	.byte	0x03, 0x5f
        /*008a*/ 	.short	0x0101


	//----- nvinfo : EIATTR_VRC_CTA_INIT_COUNT
	.align		4
        /*008c*/ 	.byte	0x02, 0x4a
	.zero		1
	.zero		1


	//----- nvinfo : EIATTR_SYSCALL_OFFSETS
	.align		4
        /*0090*/ 	.byte	0x04, 0x46
        /*0092*/ 	.short	(.L_9595 - .L_9594)


	//   ....[0]....
.L_9594:
        /*0094*/ 	.word	0x00000de0


	//   ....[1]....
        /*0098*/ 	.word	0x00001be0


	//   ....[2]....
        /*009c*/ 	.word	0x00002b00


	//   ....[3]....
        /*00a0*/ 	.word	0x00003900


	//   ....[4]....
        /*00a4*/ 	.word	0x00004780


	//   ....[5]....
        /*00a8*/ 	.word	0x00005580


	//   ....[6]....
        /*00ac*/ 	.word	0x00006400


	//   ....[7]....
        /*00b0*/ 	.word	0x00007210


	//   ....[8]....
        /*00b4*/ 	.word	0x00008000


	//   ....[9]....
        /*00b8*/ 	.word	0x00008d30


	//   ....[10]....
        /*00bc*/ 	.word	0x00009bc0


	//   ....[11]....
        /*00c0*/ 	.word	0x0000aa30


	//----- nvinfo : EIATTR_EXIT_INSTR_OFFSETS
	.align		4
.L_9595:
        /*00c4*/ 	.byte	0x04, 0x1c
        /*00c6*/ 	.short	(.L_9597 - .L_9596)


	//   ....[0]....
.L_9596:
        /*00c8*/ 	.word	0x00009e90


	//   ....[1]....
        /*00cc*/ 	.word	0x00009fc0


	//   ....[2]....
        /*00d0*/ 	.word	0x00009fe0


	//   ....[3]....
        /*00d4*/ 	.word	0x0000a070


	//   ....[4]....
        /*00d8*/ 	.word	0x0000a090


	//   ....[5]....
        /*00dc*/ 	.word	0x0000a0b0


	//   ....[6]....
        /*00e0*/ 	.word	0x0000a140


	//   ....[7]....
        /*00e4*/ 	.word	0x0000a180


	//   ....[8]....
        /*00e8*/ 	.word	0x0000a220


	//   ....[9]....
        /*00ec*/ 	.word	0x0000a270


	//   ....[10]....
        /*00f0*/ 	.word	0x0000a2a0


	//   ....[11]....
        /*00f4*/ 	.word	0x0000a360


	//   ....[12]....
        /*00f8*/ 	.word	0x0000a4d0


	//   ....[13]....
        /*00fc*/ 	.word	0x0000a640


	//   ....[14]....
        /*0100*/ 	.word	0x0000a7a0


	//   ....[15]....
        /*0104*/ 	.word	0x0000a7d0


	//   ....[16]....
        /*0108*/ 	.word	0x0000a7f0


	//   ....[17]....
        /*010c*/ 	.word	0x0000a890


	//   ....[18]....
        /*0110*/ 	.word	0x0000a8d0


	//   ....[19]....
        /*0114*/ 	.word	0x0000aa40


	//   ....[20]....
        /*0118*/ 	.word	0x0000ab50


	//   ....[21]....
        /*011c*/ 	.word	0x0000ac90


	//   ....[22]....
        /*0120*/ 	.word	0x0000acd0


	//----- nvinfo : EIATTR_MAX_THREADS
	.align		4
.L_9597:
        /*0124*/ 	.byte	0x04, 0x05
        /*0126*/ 	.short	(.L_9599 - .L_9598)
.L_9598:
        /*0128*/ 	.word	0x00000080
        /*012c*/ 	.word	0x00000001
        /*0130*/ 	.word	0x00000001


	//----- nvinfo : EIATTR_CRS_STACK_SIZE
	.align		4
.L_9599:
        /*0134*/ 	.byte	0x04, 0x1e
        /*0136*/ 	.short	(.L_9601 - .L_9600)
.L_9600:
        /*0138*/ 	.word	0x00000000


	//----- nvinfo : EIATTR_CBANK_PARAM_SIZE
	.align		4
.L_9601:
        /*013c*/ 	.byte	0x03, 0x19
        /*013e*/ 	.short	0x0038


	//----- nvinfo : EIATTR_PARAM_CBANK
	.align		4
        /*0140*/ 	.byte	0x04, 0x0a
        /*0142*/ 	.short	(.L_9603 - .L_9602)
	.align		4
.L_9602:
        /*0144*/ 	.word	index@(.nv.constant0._ZN2at6native27unrolled_elementwise_kernelINS0_13BinaryFunctorIiiiZZZNS0_19maximum_kernel_cudaERNS_18TensorIteratorBaseEENKUlvE_clEvENKUlvE1_clEvEUliiE_EESt5arrayIPcLm3EELi4E23TrivialOffsetCalculatorILi2EjESC_ILi1EjENS0_6memory12LoadWithCastILi2EEENSF_13StoreWithCastILi1EEEEEviT_T0_T2_T3_T4_T5_)
        /*0148*/ 	.short	0x0380
        /*014a*/ 	.short	0x0038


	//----- nvinfo : EIATTR_SW_WAR
	.align		4
.L_9603:
        /*014c*/ 	.byte	0x04, 0x36
        /*014e*/ 	.short	(.L_9605 - .L_9604)
.L_9604:
        /*0150*/ 	.word	0x00000008
.L_9605:


//--------------------- .nv.info._ZN2at6native18elementwise_kernelILi128ELi2EZNS0_22gpu_kernel_impl_nocastINS0_13BinaryFunctorIiiiZZZNS0_19maximum_kernel_cudaERNS_18TensorIteratorBaseEENKUlvE_clEvENKUlvE1_clEvEUliiE_EEEEvS5_RKT_EUliE_EEviT1_ --------------------------
	.section	.nv.info._ZN2at6native18elementwise_kernelILi128ELi2EZNS0_22gpu_kernel_impl_nocastINS0_13BinaryFunctorIiiiZZZNS0_19maximum_kernel_cudaERNS_18TensorIteratorBaseEENKUlvE_clEvENKUlvE1_clEvEUliiE_EEEEvS5_RKT_EUliE_EEviT1_,"",@"SHT_CUDA_INFO"
	.sectionflags	@""
	.align	4


	//----- nvinfo : EIATTR_CUDA_API_VERSION
	.align		4
        /*0000*/ 	.byte	0x04, 0x37
        /*0002*/ 	.short	(.L_9607 - .L_9606)
.L_9606:
        /*0004*/ 	.word	0x00000082


	//----- nvinfo : EIATTR_KPARAM_INFO
	.align		4
.L_9607:
        /*0008*/ 	.byte	0x04, 0x17
        /*000a*/ 	.short	(.L_9609 - .L_9608)
.L_9608:
        /*000c*/ 	.word	0x00000000
        /*0010*/ 	.short	0x0001
        /*0012*/ 	.short	0x0008
        /*0014*/ 	.byte	0x00, 0xf0, 0x21, 0x0a


	//----- nvinfo : EIATTR_KPARAM_INFO
	.align		4
.L_9609:
        /*0018*/ 	.byte	0x04, 0x17
        /*001a*/ 	.short	(.L_9611 - .L_9610)
.L_9610:
        /*001c*/ 	.word	0x00000000
        /*0020*/ 	.short	0x0000
        /*0022*/ 	.short	0x0000
        /*0024*/ 	.byte	0x00, 0xf0, 0x11, 0x00


	//----- nvinfo : EIATTR_SPARSE_MMA_MASK
	.align		4
.L_9611:
        /*0028*/ 	.byte	0x03, 0x50
        /*002a*/ 	.short	0x0000


	//----- nvinfo : EIATTR_MAXREG_COUNT
	.align		4
        /*002c*/ 	.byte	0x03, 0x1b
        /*002e*/ 	.short	0x0080


	//----- nvinfo : EIATTR_MERCURY_ISA_VERSION
	.align		4
        /*0030*/ 	.byte	0x03, 0x5f
        /*0032*/ 	.short	0x0101


	//----- nvinfo : EIATTR_VRC_CTA_INIT_COUNT
	.align		4
        /*0034*/ 	.byte	0x02, 0x4a
	.zero		1
	.zero		1


	//----- nvinfo : EIATTR_EXIT_INSTR_OFFSETS
	.align		4
        /*0038*/ 	.byte	0x04, 0x1c
        /*003a*/ 	.short	(.L_9613 - .L_9612)


	//   ....[0]....
.L_9612:
        /*003c*/ 	.word	0x00000170


	//   ....[1]....
        /*0040*/ 	.word	0x000001f0


	//   ....[2]....
        /*0044*/ 	.word	0x00001920


	//   ....[3]....
        /*0048*/ 	.word	0x00002fb0


	//----- nvinfo : EIATTR_MAX_THREADS
	.align		4
.L_9613:
        /*004c*/ 	.byte	0x04, 0x05
        /*004e*/ 	.short	(.L_9615 - .L_9614)
.L_9614:
        /*0050*/ 	.word	0x00000080
        /*0054*/ 	.word	0x00000001
        /*0058*/ 	.word	0x00000001


	//----- nvinfo : EIATTR_CRS_STACK_SIZE
	.align		4
.L_9615:
        /*005c*/ 	.byte	0x04, 0x1e
        /*005e*/ 	.short	(.L_9617 - .L_9616)
.L_9616:
        /*0060*/ 	.word	0x00000000


	//----- nvinfo : EIATTR_CBANK_PARAM_SIZE
	.align		4
.L_9617:
        /*0064*/ 	.byte	0x03, 0x19
        /*0066*/ 	.short	0x0290


	//----- nvinfo : EIATTR_PARAM_CBANK
	.align		4
        /*0068*/ 	.byte	0x04, 0x0a
        /*006a*/ 	.short	(.L_9619 - .L_9618)
	.align		4
.L_9618:
        /*006c*/ 	.word	index@(.nv.constant0._ZN2at6native18elementwise_kernelILi128ELi2EZNS0_22gpu_kernel_impl_nocastINS0_13BinaryFunctorIiiiZZZNS0_19maximum_kernel_cudaERNS_18TensorIteratorBaseEENKUlvE_clEvENKUlvE1_clEvEUliiE_EEEEvS5_RKT_EUliE_EEviT1_)
        /*0070*/ 	.short	0x0380
        /*0072*/ 	.short	0x0290


	//----- nvinfo : EIATTR_SW_WAR
	.align		4
.L_9619:
        /*0074*/ 	.byte	0x04, 0x36
        /*0076*/ 	.short	(.L_9621 - .L_9620)
.L_9620:
        /*0078*/ 	.word	0x00000008
.L_9621:


//--------------------- .nv.info._ZN2at6native27unrolled_elementwise_kernelINS0_13BinaryFunctorIiiiZZZNS0_19maximum_kernel_cudaERNS_18TensorIteratorBaseEENKUlvE_clEvENKUlvE1_clEvEUliiE_EESt5arrayIPcLm3EELi4E23TrivialOffsetCalculatorILi2EjESC_ILi1EjENS0_6memory15LoadWithoutCastENSF_16StoreWithoutCastEEEviT_T0_T2_T3_T4_T5_ --------------------------
	.section	.nv.info._ZN2at6native27unrolled_elementwise_kernelINS0_13BinaryFunctorIiiiZZZNS0_19maximum_kernel_cudaERNS_18TensorIteratorBaseEENKUlvE_clEvENKUlvE1_clEvEUliiE_EESt5arrayIPcLm3EELi4E23TrivialOffsetCalculatorILi2EjESC_ILi1EjENS0_6memory15LoadWithoutCastENSF_16StoreWithoutCastEEEviT_T0_T2_T3_T4_T5_,"",@"SHT_CUDA_INFO"
	.sectionflags	@""
	.align	4


	//----- nvinfo : EIATTR_CUDA_API_VERSION
	.align		4
        /*0000*/ 	.byte	0x04, 0x37
        /*0002*/ 	.short	(.L_9623 - .L_9622)
.L_9622:
        /*0004*/ 	.word	0x00000082


	//----- nvinfo : EIATTR_KPARAM_INFO
	.align		4
.L_9623:
        /*0008*/ 	.byte	0x04, 0x17
        /*000a*/ 	.short	(.L_9625 - .L_9624)
.L_9624:
        /*000c*/ 	.word	0x00000000
        /*0010*/ 	.short	0x0006
        /*0012*/ 	.short	0x0023
        /*0014*/ 	.byte	0x00, 0xf0, 0x05, 0x00


	//----- nvinfo : EIATTR_KPARAM_INFO
	.align		4
.L_9625:
        /*0018*/ 	.byte	0x04, 0x17
        /*001a*/ 	.short	(.L_9627 - .L_9626)
.L_9626:
        /*001c*/ 	.word	0x00000000
        /*0020*/ 	.short	0x0005
        /*0022*/ 	.short	0x0022
        /*0024*/ 	.byte	0x00, 0xf0, 0x05, 0x00


	//----- nvinfo : EIATTR_KPARAM_INFO
	.align		4
.L_9627:
        /*0028*/ 	.byte	0x04, 0x17
        /*002a*/ 	.short	(.L_9629 - .L_9628)
.L_9628:
        /*002c*/ 	.word	0x00000000
        /*0030*/ 	.short	0x0004
        /*0032*/ 	.short	0x0021
        /*0034*/ 	.byte	0x00, 0xf0, 0x05, 0x00


	//----- nvinfo : EIATTR_KPARAM_INFO
	.align		4
.L_9629:
        /*0038*/ 	.byte	0x04, 0x17
        /*003a*/ 	.short	(.L_9631 - .L_9630)
.L_9630:
        /*003c*/ 	.word	0x00000000
        /*0040*/ 	.short	0x0003
        /*0042*/ 	.short	0x0020
        /*0044*/ 	.byte	0x00, 0xf0, 0x05, 0x00


	//----- nvinfo : EIATTR_KPARAM_INFO
	.align		4
.L_9631:
        /*0048*/ 	.byte	0x04, 0x17
        /*004a*/ 	.short	(.L_9633 - .L_9632)
.L_9632:
        /*004c*/ 	.word	0x00000000
        /*0050*/ 	.short	0x0002
        /*0052*/ 	.short	0x0008
        /*0054*/ 	.byte	0x00, 0xf0, 0x61, 0x00


	//----- nvinfo : EIATTR_KPARAM_INFO
	.align		4
.L_9633:
        /*0058*/ 	.byte	0x04, 0x17
        /*005a*/ 	.short	(.L_9635 - .L_9634)
.L_9634:
        /*005c*/ 	.word	0x00000000
        /*0060*/ 	.short	0x0001
        /*0062*/ 	.short	0x0004
        /*0064*/ 	.byte	0x00, 0xf0, 0x05, 0x00


	//----- nvinfo : EIATTR_KPARAM_INFO
	.align		4
.L_9635:
        /*0068*/ 	.byte	0x04, 0x17
        /*006a*/ 	.short	(.L_9637 - .L_9636)
.L_9636:
        /*006c*/ 	.word	0x00000000
        /*0070*/ 	.short	0x0000
        /*0072*/ 	.short	0x0000
        /*0074*/ 	.byte	0x00, 0xf0, 0x11, 0x00


	//----- nvinfo : EIATTR_SPARSE_MMA_MASK
	.align		4
.L_9637:
        /*0078*/ 	.byte	0x03, 0x50
        /*007a*/ 	.short	0x0000


	//----- nvinfo : EIATTR_MAXREG_COUNT
	.align		4
        /*007c*/ 	.byte	0x03, 0x1b
        /*007e*/ 	.short	0x00ff


	//----- nvinfo : EIATTR_MERCURY_ISA_VERSION
	.align		4
        /*0080*/ 	.byte	0x03, 0x5f
        /*0082*/ 	.short	0x0101


	//----- nvinfo : EIATTR_VRC_CTA_INIT_COUNT
	.align		4
        /*0084*/ 	.byte	0x02, 0x4a
	.zero		1
	.zero		1


	//----- nvinfo : EIATTR_EXIT_INSTR_OFFSETS
	.align		4
        /*0088*/ 	.byte	0x04, 0x1c
        /*008a*/ 	.short	(.L_9639 - .L_9638)


	//   ....[0]....
.L_9638:
        /*008c*/ 	.word	0x000004f0


	//   ....[1]....
        /*0090*/ 	.word	0x00000540


	//----- nvinfo : EIATTR_MAX_THREADS
	.align		4
.L_9639:
        /*0094*/ 	.byte	0x04, 0x05
        /*0096*/ 	.short	(.L_9641 - .L_9640)
.L_9640:
        /*0098*/ 	.word	0x00000080
        /*009c*/ 	.word	0x00000001
        /*00a0*/ 	.word	0x00000001


	//----- nvinfo : EIATTR_CRS_STACK_SIZE
	.align		4
.L_9641:
        /*00a4*/ 	.byte	0x04, 0x1e
        /*00a6*/ 	.short	(.L_9643 - .L_9642)
.L_9642:
        /*00a8*/ 	.word	0x00000000


	//----- nvinfo : EIATTR_CBANK_PARAM_SIZE
	.align		4
.L_9643:
        /*00ac*/ 	.byte	0x03, 0x19
        /*00ae*/ 	.short	0x0024


	//----- nvinfo : EIATTR_PARAM_CBANK
	.align		4
        /*00b0*/ 	.byte	0x04, 0x0a
        /*00b2*/ 	.short	(.L_9645 - .L_9644)
	.align		4
.L_9644:
        /*00b4*/ 	.word	index@(.nv.constant0._ZN2at6native27unrolled_elementwise_kernelINS0_13BinaryFunctorIiiiZZZNS0_19maximum_kernel_cudaERNS_18TensorIteratorBaseEENKUlvE_clEvENKUlvE1_clEvEUliiE_EESt5arrayIPcLm3EELi4E23TrivialOffsetCalculatorILi2EjESC_ILi1EjENS0_6memory15LoadWithoutCastENSF_16StoreWithoutCastEEEviT_T0_T2_T3_T4_T5_)
        /*00b8*/ 	.short	0x0380
        /*00ba*/ 	.short	0x0024


	//----- nvinfo : EIATTR_SW_WAR
	.align		4
.L_9645:
        /*00bc*/ 	.byte	0x04, 0x36
        /*00be*/ 	.short	(.L_9647 - .L_9646)
.L_9646:
        /*00c0*/ 	.word	0x00000008
.L_9647:


//--------------------- .nv.info._ZN2at6native29vectorized_elementwise_kernelILi2ENS0_13BinaryFunctorIiiiZZZNS0_19maximum_kernel_cudaERNS_18TensorIteratorBaseEENKUlvE_clEvENKUlvE1_clEvEUliiE_EESt5arrayIPcLm3EEEEviT0_T1_ --------------------------
	.section	.nv.info._ZN2at6native29vectorized_elementwise_kernelILi2ENS0_13BinaryFunctorIiiiZZZNS0_19maximum_kernel_cudaERNS_18TensorIteratorBaseEENKUlvE_clEvENKUlvE1_clEvEUliiE_EESt5arrayIPcLm3EEEEviT0_T1_,"",@"SHT_CUDA_INFO"
	.sectionflags	@""
	.align	4


	//----- nvinfo : EIATTR_CUDA_API_VERSION
	.align		4
        /*0000*/ 	.byte	0x04, 0x37
        /*0002*/ 	.short	(.L_9649 - .L_9648)
.L_9648:
        /*0004*/ 	.word	0x00000082


	//----- nvinfo : EIATTR_KPARAM_INFO
	.align		4
.L_9649:
        /*0008*/ 	.byte	0x04, 0x17
        /*000a*/ 	.short	(.L_9651 - .L_9650)
.L_9650:
        /*000c*/ 	.word	0x00000000
        /*0010*/ 	.short	0x0002
        /*0012*/ 	.short	0x0008
        /*0014*/ 	.byte	0x00, 0xf0, 0x61, 0x00


	//----- nvinfo : EIATTR_KPARAM_INFO
	.align		4
.L_9651:
        /*0018*/ 	.byte	0x04, 0x17
        /*001a*/ 	.short	(.L_9653 - .L_9652)
.L_9652:
        /*001c*/ 	.word	0x00000000
        /*0020*/ 	.short	0x0001
        /*0022*/ 	.short	0x0004
        /*0024*/ 	.byte	0x00, 0xf0, 0x05, 0x00


	//----- nvinfo : EIATTR_KPARAM_INFO
	.align		4
.L_9653:
        /*0028*/ 	.byte	0x04, 0x17
        /*002a*/ 	.short	(.L_9655 - .L_9654)
.L_9654:
        /*002c*/ 	.word	0x00000000
        /*0030*/ 	.short	0x0000
        /*0032*/ 	.short	0x0000
        /*0034*/ 	.byte	0x00, 0xf0, 0x11, 0x00


	//----- nvinfo : EIATTR_SPARSE_MMA_MASK
	.align		4
.L_9655:
        /*0038*/ 	.byte	0x03, 0x50
        /*003a*/ 	.short	0x0000


	//----- nvinfo : EIATTR_MAXREG_COUNT
	.align		4
        /*003c*/ 	.byte	0x03, 0x1b
        /*003e*/ 	.short	0x00ff


	//----- nvinfo : EIATTR_MERCURY_ISA_VERSION
	.align		4
        /*0040*/ 	.byte	0x03, 0x5f
        /*0042*/ 	.short	0x0101


	//----- nvinfo : EIATTR_VRC_CTA_INIT_COUNT
	.align		4
        /*0044*/ 	.byte	0x02, 0x4a
	.zero		1
	.zero		1


	//----- nvinfo : EIATTR_EXIT_INSTR_OFFSETS
	.align		4
        /*0048*/ 	.byte	0x04, 0x1c
        /*004a*/ 	.short	(.L_9657 - .L_9656)


	//   ....[0]....
.L_9656:
        /*004c*/ 	.word	0x000009b0


	//   ....[1]....
        /*0050*/ 	.word	0x00000a00


	//   ....[2]....
        /*0054*/ 	.word	0x00000bf0


	//----- nvinfo : EIATTR_MAX_THREADS
	.align		4
.L_9657:
        /*0058*/ 	.byte	0x04, 0x05
        /*005a*/ 	.short	(.L_9659 - .L_9658)
.L_9658:
        /*005c*/ 	.word	0x00000080
        /*0060*/ 	.word	0x00000001
        /*0064*/ 	.word	0x00000001


	//----- nvinfo : EIATTR_CRS_STACK_SIZE
	.align		4
.L_9659:
        /*0068*/ 	.byte	0x04, 0x1e
        /*006a*/ 	.short	(.L_9661 - .L_9660)
.L_9660:
        /*006c*/ 	.word	0x00000000


	//----- nvinfo : EIATTR_CBANK_PARAM_SIZE
	.align		4
.L_9661:
        /*0070*/ 	.byte	0x03, 0x19
        /*0072*/ 	.short	0x0020


	//----- nvinfo : EIATTR_PARAM_CBANK
	.align		4
        /*0074*/ 	.byte	0x04, 0x0a
        /*0076*/ 	.short	(.L_9663 - .L_9662)
	.align		4
.L_9662:
        /*0078*/ 	.word	index@(.nv.constant0._ZN2at6native29vectorized_elementwise_kernelILi2ENS0_13BinaryFunctorIiiiZZZNS0_19maximum_kernel_cudaERNS_18TensorIteratorBaseEENKUlvE_clEvENKUlvE1_clEvEUliiE_EESt5arrayIPcLm3EEEEviT0_T1_)
        /*007c*/ 	.short	0x0380
        /*007e*/ 	.short	0x0020


	//----- nvinfo : EIATTR_SW_WAR
	.align		4
.L_9663:
        /*0080*/ 	.byte	0x04, 0x36
        /*0082*/ 	.short	(.L_9665 - .L_9664)
.L_9664:
        /*0084*/ 	.word	0x00000008
.L_9665:


//--------------------- .nv.info._ZN2at6native29vectorized_elementwise_kernelILi4ENS0_13BinaryFunctorIiiiZZZNS0_19maximum_kernel_cudaERNS_18TensorIteratorBaseEENKUlvE_clEvENKUlvE1_clEvEUliiE_EESt5arrayIPcLm3EEEEviT0_T1_ --------------------------
	.section	.nv.info._ZN2at6native29vectorized_elementwise_kernelILi4ENS0_13BinaryFunctorIiiiZZZNS0_19maximum_kernel_cudaERNS_18TensorIteratorBaseEENKUlvE_clEvENKUlvE1_clEvEUliiE_EESt5arrayIPcLm3EEEEviT0_T1_,"",@"SHT_CUDA_INFO"
	.sectionflags	@""
	.align	4


	//----- nvinfo : EIATTR_CUDA_API_VERSION
	.align		4
        /*0000*/ 	.byte	0x04, 0x37
        /*0002*/ 	.short	(.L_9667 - .L_9666)
.L_9666:
        /*0004*/ 	.word	0x00000082


	//----- nvinfo : EIATTR_KPARAM_INFO
	.align		4
.L_9667:
        /*0008*/ 	.byte	0x04, 0x17
        /*000a*/ 	.short	(.L_9669 - .L_9668)
.L_9668:
        /*000c*/ 	.word	0x00000000
        /*0010*/ 	.short	0x0002
        /*0012*/ 	.short	0x0008
        /*0014*/ 	.byte	0x00, 0xf0, 0x61, 0x00


	//----- nvinfo : EIATTR_KPARAM_INFO
	.align		4
.L_9669:
        /*0018*/ 	.byte	0x04, 0x17
        /*001a*/ 	.short	(.L_9671 - .L_9670)
.L_9670:
        /*001c*/ 	.word	0x00000000
        /*0020*/ 	.short	0x0001
        /*0022*/ 	.short	0x0004
        /*0024*/ 	.byte	0x00, 0xf0, 0x05, 0x00


	//----- nvinfo : EIATTR_KPARAM_INFO
	.align		4
.L_9671:
        /*0028*/ 	.byte	0x04, 0x17
        /*002a*/ 	.short	(.L_9673 - .L_9672)
.L_9672:
        /*002c*/ 	.word	0x00000000
        /*0030*/ 	.short	0x0000
        /*0032*/ 	.short	0x0000
        /*0034*/ 	.byte	0x00, 0xf0, 0x11, 0x00


	//----- nvinfo : EIATTR_SPARSE_MMA_MASK
	.align		4
.L_9673:
        /*0038*/ 	.byte	0x03, 0x50
        /*003a*/ 	.short	0x0000


	//----- nvinfo : EIATTR_MAXREG_COUNT
	.align		4
        /*003c*/ 	.byte	0x03, 0x1b
        /*003e*/ 	.short	0x00ff


	//----- nvinfo : EIATTR_MERCURY_ISA_VERSION
	.align		4
        /*0040*/ 	.byte	0x03, 0x5f
        /*0042*/ 	.short	0x0101


	//----- nvinfo : EIATTR_VRC_CTA_INIT_COUNT
	.align		4
        /*0044*/ 	.byte	0x02, 0x4a
	.zero		1
	.zero		1


	//----- nvinfo : EIATTR_EXIT_INSTR_OFFSETS
	.align		4
        /*0048*/ 	.byte	0x04, 0x1c
        /*004a*/ 	.short	(.L_9675 - .L_9674)


	//   ....[0]....
.L_9674:
        /*004c*/ 	.word	0x000009b0


	//   ....[1]....
        /*0050*/ 	.word	0x00000a00


	//   ....[2]....
        /*0054*/ 	.word	0x00000b90


	//----- nvinfo : EIATTR_MAX_THREADS
	.align		4
.L_9675:
        /*0058*/ 	.byte	0x04, 0x05
        /*005a*/ 	.short	(.L_9677 - .L_9676)
.L_9676:
        /*005c*/ 	.word	0x00000080
        /*0060*/ 	.word	0x00000001
        /*0064*/ 	.word	0x00000001


	//----- nvinfo : EIATTR_CRS_STACK_SIZE
	.align		4
.L_9677:
        /*0068*/ 	.byte	0x04, 0x1e
        /*006a*/ 	.short	(.L_9679 - .L_9678)
.L_9678:
        /*006c*/ 	.word	0x00000000


	//----- nvinfo : EIATTR_CBANK_PARAM_SIZE
	.align		4
.L_9679:
        /*0070*/ 	.byte	0x03, 0x19
        /*0072*/ 	.short	0x0020


	//----- nvinfo : EIATTR_PARAM_CBANK
	.align		4
        /*0074*/ 	.byte	0x04, 0x0a
        /*0076*/ 	.short	(.L_9681 - .L_9680)
	.align		4
.L_9680:
        /*0078*/ 	.word	index@(.nv.constant0._ZN2at6native29vectorized_elementwise_kernelILi4ENS0_13BinaryFunctorIiiiZZZNS0_19maximum_kernel_cudaERNS_18TensorIteratorBaseEENKUlvE_clEvENKUlvE1_clEvEUliiE_EESt5arrayIPcLm3EEEEviT0_T1_)
        /*007c*/ 	.short	0x0380
        /*007e*/ 	.short	0x0020


	//----- nvinfo : EIATTR_SW_WAR
	.align		4
.L_9681:
        /*0080*/ 	.byte	0x04, 0x36
        /*0082*/ 	.short	(.L_9683 - .L_9682)
.L_9682:
        /*0084*/ 	.word	0x00000008
.L_9683:


//--------------------- .nv.info._ZN2at6native29vectorized_elementwise_kernelILi8ENS0_13BinaryFunctorIiiiZZZNS0_19maximum_kernel_cudaERNS_18TensorIteratorBaseEENKUlvE_clEvENKUlvE1_clEvEUliiE_EESt5arrayIPcLm3EEEEviT0_T1_ --------------------------
	.section	.nv.info._ZN2at6native29vectorized_elementwise_kernelILi8ENS0_13BinaryFunctorIiiiZZZNS0_19maximum_kernel_cudaERNS_18TensorIteratorBaseEENKUlvE_clEvENKUlvE1_clEvEUliiE_EESt5arrayIPcLm3EEEEviT0_T1_,"",@"SHT_CUDA_INFO"
	.sectionflags	@""
	.align	4


	//----- nvinfo : EIATTR_CUDA_API_VERSION
	.align		4
        /*0000*/ 	.byte	0x04, 0x37
        /*0002*/ 	.short	(.L_9685 - .L_9684)
.L_9684:
        /*0004*/ 	.word	0x00000082


	//----- nvinfo : EIATTR_KPARAM_INFO
	.align		4
.L_9685:
        /*0008*/ 	.byte	0x04, 0x17
        /*000a*/ 	.short	(.L_9687 - .L_9686)
.L_9686:
        /*000c*/ 	.word	0x00000000
        /*0010*/ 	.short	0x0002
        /*0012*/ 	.short	0x0008
        /*0014*/ 	.byte	0x00, 0xf0, 0x61, 0x00


	//----- nvinfo : EIATTR_KPARAM_INFO
	.align		4
.L_9687:
        /*0018*/ 	.byte	0x04, 0x17
        /*001a*/ 	.short	(.L_9689 - .L_9688)
.L_9688:
        /*001c*/ 	.word	0x00000000
        /*0020*/ 	.short	0x0001
        /*0022*/ 	.short	0x0004
        /*0024*/ 	.byte	0x00, 0xf0, 0x05, 0x00


	//----- nvinfo : EIATTR_KPARAM_INFO
	.align		4
.L_9689:
        /*0028*/ 	.byte	0x04, 0x17
        /*002a*/ 	.short	(.L_9691 - .L_9690)
.L_9690:
        /*002c*/ 	.word	0x00000000
        /*0030*/ 	.short	0x0000
        /*0032*/ 	.short	0x0000
        /*0034*/ 	.byte	0x00, 0xf0, 0x11, 0x00


	//----- nvinfo : EIATTR_SPARSE_MMA_MASK
	.align		4
.L_9691:
        /*0038*/ 	.byte	0x03, 0x50
        /*003a*/ 	.short	0x0000


	//----- nvinfo : EIATTR_MAXREG_COUNT
	.align		4
        /*003c*/ 	.byte	0x03, 0x1b
        /*003e*/ 	.short	0x00ff


	//----- nvinfo : EIATTR_MERCURY_ISA_VERSION
	.align		4
        /*0040*/ 	.byte	0x03, 0x5f
        /*0042*/ 	.short	0x0101


	//----- nvinfo : EIATTR_VRC_CTA_INIT_COUNT
	.align		4
        /*0044*/ 	.byte	0x02, 0x4a
	.zero		1
	.zero		1


	//----- nvinfo : EIATTR_EXIT_INSTR_OFFSETS
	.align		4
        /*0048*/ 	.byte	0x04, 0x1c
        /*004a*/ 	.short	(.L_9693 - .L_9692)


	//   ....[0]....
.L_9692:
        /*004c*/ 	.word	0x000009b0


	//   ....[1]....
        /*0050*/ 	.word	0x00000a00


	//   ....[2]....
        /*0054*/ 	.word	0x00000b60


	//----- nvinfo : EIATTR_MAX_THREADS
	.align		4
.L_9693:
        /*0058*/ 	.byte	0x04, 0x05
        /*005a*/ 	.short	(.L_9695 - .L_9694)
.L_9694:
        /*005c*/ 	.word	0x00000080
        /*0060*/ 	.word	0x00000001
        /*0064*/ 	.word	0x00000001


	//----- nvinfo : EIATTR_CRS_STACK_SIZE
	.align		4
.L_9695:
        /*0068*/ 	.byte	0x04, 0x1e
        /*006a*/ 	.short	(.L_9697 - .L_9696)
.L_9696:
        /*006c*/ 	.word	0x00000000


	//----- nvinfo : EIATTR_CBANK_PARAM_SIZE
	.align		4
.L_9697:
        /*0070*/ 	.byte	0x03, 0x19
        /*0072*/ 	.short	0x0020


	//----- nvinfo : EIATTR_PARAM_CBANK
	.align		4
        /*0074*/ 	.byte	0x04, 0x0a
        /*0076*/ 	.short	(.L_9699 - .L_9698)
	.align		4
.L_9698:
        /*0078*/ 	.word	index@(.nv.constant0._ZN2at6native29vectorized_elementwise_kernelILi8ENS0_13BinaryFunctorIiiiZZZNS0_19maximum_kernel_cudaERNS_18TensorIteratorBaseEENKUlvE_clEvENKUlvE1_clEvEUliiE_EESt5arrayIPcLm3EEEEviT0_T1_)
        /*007c*/ 	.short	0x0380
        /*007e*/ 	.short	0x0020


	//----- nvinfo : EIATTR_SW_WAR
	.align		4
.L_9699:
        /*0080*/ 	.byte	0x04, 0x36
        /*0082*/ 	.short	(.L_9701 - .L_9700)
.L_9700:
        /*0084*/ 	.word	0x00000008
.L_9701:


//--------------------- .nv.info._ZN2at6native18elementwise_kernelILi128ELi4EZNS0_15gpu_kernel_implINS0_13AUnaryFunctorIaaaZZZNS0_19maximum_kernel_cudaERNS_18TensorIteratorBaseEENKUlvE_clEvENKUlvE0_clEvEUlaaE_EEEEvS5_RKT_EUliE_EEviT1_ --------------------------
	.section	.nv.info._ZN2at6native18elementwise_kernelILi128ELi4EZNS0_15gpu_kernel_implINS0_13AUnaryFunctorIaaaZZZNS0_19maximum_kernel_cudaERNS_18TensorIteratorBaseEENKUlvE_clEvENKUlvE0_clEvEUlaaE_EEEEvS5_RKT_EUliE_EEviT1_,"",@"SHT_CUDA_INFO"
	.sectionflags	@""
	.align	4


	//----- nvinfo : EIATTR_CUDA_API_VERSION
	.align		4
        /*0000*/ 	.byte	0x04, 0x37
        /*0002*/ 	.short	(.L_9703 - .L_9702)
.L_9702:
        /*0004*/ 	.word	0x00000082


	//----- nvinfo : EIATTR_KPARAM_INFO
	.align		4
.L_9703:
        /*0008*/ 	.byte	0x04, 0x17
        /*000a*/ 	.short	(.L_9705 - .L_9704)
.L_9704:
        /*000c*/ 	.word	0x00000000
        /*0010*/ 	.short	0x0001
        /*0012*/ 	.short	0x0008
        /*0014*/ 	.byte	0x00, 0xf0, 0x61, 0x08


	//----- nvinfo : EIATTR_KPARAM_INFO
	.align		4
.L_9705:
        /*0018*/ 	.byte	0x04, 0x17
        /*001a*/ 	.short	(.L_9707 - .L_9706)
.L_9706:
        /*001c*/ 	.word	0x00000000
        /*0020*/ 	.short	0x0000
        /*0022*/ 	.short	0x0000
        /*0024*/ 	.byte	0x00, 0xf0, 0x11, 0x00


	//----- nvinfo : EIATTR_SPARSE_MMA_MASK
	.align		4
.L_9707:
        /*0028*/ 	.byte	0x03, 0x50
        /*002a*/ 	.short	0x0000


	//----- nvinfo : EIATTR_MAXREG_COUNT
	.align		4
        /*002c*/ 	.byte	0x03, 0x1b
        /*002e*/ 	.short	0x0080


	//----- nvinfo : EIATTR_EXTERNS
	.align		4
        /*0030*/ 	.byte	0x04, 0x0f
        /*0032*/ 	.short	(.L_9709 - .L_9708)


	//   ....[0]....
	.align		4
.L_9708:
        /*0034*/ 	.word	index@(__assertfail)


	//----- nvinfo : EIATTR_MERCURY_ISA_VERSION
	.align		4
.L_9709:
        /*0038*/ 	.byte	0x03, 0x5f
        /*003a*/ 	.short	0x0101


	//----- nvinfo : EIATTR_VRC_CTA_INIT_COUNT
	.align		4
        /*003c*/ 	.byte	0x02, 0x4a
	.zero		1
	.zero		1


	//----- nvinfo : EIATTR_SYSCALL_OFFSETS
	.align		4
        /*0040*/ 	.byte	0x04, 0x46
        /*0042*/ 	.short	(.L_9711 - .L_9710)


	//   ....[0]....
.L_9710:
        /*0044*/ 	.word	0x00002130


	//   ....[1]....
        /*0048*/ 	.word	0x00002f90


	//   ....[2]....
        /*004c*/ 	.word	0x00005250


	//   ....[3]....
        /*0050*/ 	.word	0x00005ec0


	//   ....[4]....
        /*0054*/ 	.word	0x000082a0


	//   ....[5]....
        /*0058*/ 	.word	0x00008f10


	//   ....[6]....
        /*005c*/ 	.word	0x0000b300


	//   ....[7]....
        /*0060*/ 	.word	0x0000bf40


	//----- nvinfo : EIATTR_EXIT_INSTR_OFFSETS
	.align		4
.L_9711:
        /*0064*/ 	.byte	0x04, 0x1c
        /*0066*/ 	.short	(.L_9713 - .L_9712)


	//   ....[0]....
.L_9712:
        /*0068*/ 	.word	0x000091f0


	//   ....[1]....
        /*006c*/ 	.word	0x0000b480


	//   ....[2]....
        /*0070*/ 	.word	0x0000b4a0


	//   ....[3]....
        /*0074*/ 	.word	0x0000b540


	//   ....[4]....
        /*0078*/ 	.word	0x0000b570


	//   ....[5]....
        /*007c*/ 	.word	0x0000b590


	//   ....[6]....
        /*0080*/ 	.word	0x0000b620


	//   ....[7]....
        /*0084*/ 	.word	0x0000b660


	//   ....[8]....
        /*0088*/ 	.word	0x0000b700


	//   ....[9]....
        /*008c*/ 	.word	0x0000b750


	//   ....[10]....
        /*0090*/ 	.word	0x0000b780


	//   ....[11]....
        /*0094*/ 	.word	0x0000b840


	//   ....[12]....
        /*0098*/ 	.word	0x0000b9b0


	//   ....[13]....
        /*009c*/ 	.word	0x0000bb20


	//   ....[14]....
        /*00a0*/ 	.word	0x0000bc80


	//   ....[15]....
        /*00a4*/ 	.word	0x0000bcc0


	//   ....[16]....
        /*00a8*/ 	.word	0x0000bcf0


	//   ....[17]....
        /*00ac*/ 	.word	0x0000bda0


	//   ....[18]....
        /*00b0*/ 	.word	0x0000bde0


	//   ....[19]....
        /*00b4*/ 	.word	0x0000bf50


	//   ....[20]....
        /*00b8*/ 	.word	0x0000c060


	//   ....[21]....
        /*00bc*/ 	.word	0x0000c1a0


	//   ....[22]....
        /*00c0*/ 	.word	0x0000c1e0


	//----- nvinfo : EIATTR_MAX_THREADS
	.align		4
.L_9713:
        /*00c4*/ 	.byte	0x04, 0x05
        /*00c6*/ 	.short	(.L_9715 - .L_9714)
.L_9714:
        /*00c8*/ 	.word	0x00000080
        /*00cc*/ 	.word	0x00000001
        /*00d0*/ 	.word	0x00000001


	//----- nvinfo : EIATTR_CRS_STACK_SIZE
	.align		4
.L_9715:
        /*00d4*/ 	.byte	0x04, 0x1e
        /*00d6*/ 	.short	(.L_9717 - .L_9716)
.L_9716:
        /*00d8*/ 	.word	0x00000000


	//----- nvinfo : EIATTR_CBANK_PARAM_SIZE
	.align		4
.L_9717:
        /*00dc*/ 	.byte	0x03, 0x19
        /*00de*/ 	.short	0x0220


	//----- nvinfo : EIATTR_PARAM_CBANK
	.align		4
        /*00e0*/ 	.byte	0x04, 0x0a
        /*00e2*/ 	.short	(.L_9719 - .L_9718)
	.align		4
.L_9718:
        /*00e4*/ 	.word	index@(.nv.constant0._ZN2at6native18elementwise_kernelILi128ELi4EZNS0_15gpu_kernel_implINS0_13AUnaryFunctorIaaaZZZNS0_19maximum_kernel_cudaERNS_18TensorIteratorBaseEENKUlvE_clEvENKUlvE0_clEvEUlaaE_EEEEvS5_RKT_EUliE_EEviT1_)
        /*00e8*/ 	.short	0x0380
        /*00ea*/ 	.short	0x0220


	//----- nvinfo : EIATTR_SW_WAR
	.align		4
.L_9719:
        /*00ec*/ 	.byte	0x04, 0x36
        /*00ee*/ 	.short	(.L_9721 - .L_9720)
.L_9720:
        /*00f0*/ 	.word	0x00000008
.L_9721:


//--------------------- .nv.info._ZN2at6native27unrolled_elementwise_kernelINS0_13AUnaryFunctorIaaaZZZNS0_19maximum_kernel_cudaERNS_18TensorIteratorBaseEENKUlvE_clEvENKUlvE0_clEvEUlaaE_EESt5arrayIPcLm2EELi4E23TrivialOffsetCalculatorILi1EjESD_NS0_6memory12LoadWithCastILi1EEENSE_13StoreWithCastILi1EEEEEviT_T0_T2_T3_T4_T5_ --------------------------
	.section	.nv.info._ZN2at6native27unrolled_elementwise_kernelINS0_13AUnaryFunctorIaaaZZZNS0_19maximum_kernel_cudaERNS_18TensorIteratorBaseEENKUlvE_clEvENKUlvE0_clEvEUlaaE_EESt5arrayIPcLm2EELi4E23TrivialOffsetCalculatorILi1EjESD_NS0_6memory12LoadWithCastILi1EEENSE_13StoreWithCastILi1EEEEEviT_T0_T2_T3_T4_T5_,"",@"SHT_CUDA_INFO"
	.sectionflags	@""
	.align	4


	//----- nvinfo : EIATTR_CUDA_API_VERSION
	.align		4
        /*0000*/ 	.byte	0x04, 0x37
        /*0002*/ 	.short	(.L_9723 - .L_9722)
.L_9722:
        /*0004*/ 	.word	0x00000082


	//----- nvinfo : EIATTR_KPARAM_INFO
	.align		4
.L_9723:
        /*0008*/ 	.byte	0x04, 0x17
        /*000a*/ 	.short	(.L_9725 - .L_9724)
.L_9724:
        /*000c*/ 	.word	0x00000000
        /*0010*/ 	.short	0x0006
        /*0012*/ 	.short	0x0024
        /*0014*/ 	.byte	0x00, 0xf0, 0x21, 0x00


	//----- nvinfo : EIATTR_KPARAM_INFO
	.align		4
.L_9725:
        /*0018*/ 	.byte	0x04, 0x17
        /*001a*/ 	.short	(.L_9727 - .L_9726)
.L_9726:
        /*001c*/ 	.word	0x00000000
        /*0020*/ 	.short	0x0005
        /*0022*/ 	.short	0x001c
        /*0024*/ 	.byte	0x00, 0xf0, 0x21, 0x00


	//----- nvinfo : EIATTR_KPARAM_INFO
	.align		4
.L_9727:
        /*0028*/ 	.byte	0x04, 0x17
        /*002a*/ 	.short	(.L_9729 - .L_9728)
.L_9728:
        /*002c*/ 	.word	0x00000000
        /*0030*/ 	.short	0x0004
        /*0032*/ 	.short	0x0019
        /*0034*/ 	.byte	0x00, 0xf0, 0x05, 0x00


	//----- nvinfo : EIATTR_KPARAM_INFO
	.align		4
.L_9729:
        /*0038*/ 	.byte	0x04, 0x17
        /*003a*/ 	.short	(.L_9731 - .L_9730)
.L_9730:
        /*003c*/ 	.word	0x00000000
        /*0040*/ 	.short	0x0003
        /*0042*/ 	.short	0x0018
        /*0044*/ 	.byte	0x00, 0xf0, 0x05, 0x00


	//----- nvinfo : EIATTR_KPARAM_INFO
	.align		4
.L_9731:
        /*0048*/ 	.byte	0x04, 0x17
        /*004a*/ 	.short	(.L_9733 - .L_9732)
.L_9732:
        /*004c*/ 	.word	0x00000000
        /*0050*/ 	.short	0x0002
        /*0052*/ 	.short	0x0008
        /*0054*/ 	.byte	0x00, 0xf0, 0x41, 0x00


	//----- nvinfo : EIATTR_KPARAM_INFO
	.align		4
.L_9733:
        /*0058*/ 	.byte	0x04, 0x17
        /*005a*/ 	.short	(.L_9735 - .L_9734)
.L_9734:
        /*005c*/ 	.word	0x00000000
        /*0060*/ 	.short	0x0001
        /*0062*/ 	.short	0x0004
        /*0064*/ 	.byte	0x00, 0xf0, 0x09, 0x00


	//----- nvinfo : EIATTR_KPARAM_INFO
	.align		4
.L_9735:
        /*0068*/ 	.byte	0x04, 0x17
        /*006a*/ 	.short	(.L_9737 - .L_9736)
.L_9736:
        /*006c*/ 	.word	0x00000000
        /*0070*/ 	.short	0x0000
        /*0072*/ 	.short	0x0000
        /*0074*/ 	.byte	0x00, 0xf0, 0x11, 0x00


	//----- nvinfo : EIATTR_SPARSE_MMA_MASK
	.align		4
.L_9737:
        /*0078*/ 	.byte	0x03, 0x50
        /*007a*/ 	.short	0x0000


	//----- nvinfo : EIATTR_MAXREG_COUNT
	.align		4
        /*007c*/ 	.byte	0x03, 0x1b
        /*007e*/ 	.short	0x00ff


	//----- nvinfo : EIATTR_EXTERNS
	.align		4
        /*0080*/ 	.byte	0x04, 0x0f
        /*0082*/ 	.short	(.L_9739 - .L_9738)


	//   ....[0]....
	.align		4
.L_9738:
        /*0084*/ 	.word	index@(__assertfail)


	//----- nvinfo : EIATTR_MERCURY_ISA_VERSION
	.align		4
.L_9739:
        /*0088*/ 	.byte	0x03, 0x5f
        /*008a*/ 	.short	0x0101


	//----- nvinfo : EIATTR_VRC_CTA_INIT_COUNT
	.align		4
        /*008c*/ 	.byte	0x02, 0x4a
	.zero		1
	.zero		1


	//----- nvinfo : EIATTR_SYSCALL_OFFSETS
	.align		4
        /*0090*/ 	.byte	0x04, 0x46
        /*0092*/ 	.short	(.L_9741 - .L_9740)


	//   ....[0]....
.L_9740:
        /*0094*/ 	.word	0x00000e30


	//   ....[1]....
        /*0098*/ 	.word	0x00001de0


	//   ....[2]....
        /*009c*/ 	.word	0x00002cd0


	//   ....[3]....
        /*00a0*/ 	.word	0x00003bc0


	//   ....[4]....
        /*00a4*/ 	.word	0x00004ac0


	//   ....[5]....
        /*00a8*/ 	.word	0x00005880


	//   ....[6]....
        /*00ac*/ 	.word	0x00006760


	//   ....[7]....
        /*00b0*/ 	.word	0x00007620


	//----- nvinfo : EIATTR_EXIT_INSTR_OFFSETS
	.align		4
.L_9741:
        /*00b4*/ 	.byte	0x04, 0x1c
        /*00b6*/ 	.short	(.L_9743 - .L_9742)


	//   ....[0]....
.L_9742:
        /*00b8*/ 	.word	0x00006a30


	//   ....[1]....
        /*00bc*/ 	.word	0x00006b60


	//   ....[2]....
        /*00c0*/ 	.word	0x00006b80


	//   ....[3]....
        /*00c4*/ 	.word	0x00006c20


	//   ....[4]....
        /*00c8*/ 	.word	0x00006c50


	//   ....[5]....
        /*00cc*/ 	.word	0x00006c70


	//   ....[6]....
        /*00d0*/ 	.word	0x00006d00


	//   ....[7]....
        /*00d4*/ 	.word	0x00006d40


	//   ....[8]....
        /*00d8*/ 	.word	0x00006de0


	//   ....[9]....
        /*00dc*/ 	.word	0x00006e30


	//   ....[10]....
        /*00e0*/ 	.word	0x00006e60


	//   ....[11]....
        /*00e4*/ 	.word	0x00006f20


	//   ....[12]....
        /*00e8*/ 	.word	0x00007090


	//   ....[13]....
        /*00ec*/ 	.word	0x00007200


	//   ....[14]....
        /*00f0*/ 	.word	0x00007360


	//   ....[15]....
        /*00f4*/ 	.word	0x000073a0


	//   ....[16]....
        /*00f8*/ 	.word	0x000073d0


	//   ....[17]....
        /*00fc*/ 	.word	0x00007480


	//   ....[18]....
        /*0100*/ 	.word	0x000074c0


	//   ....[19]....
        /*0104*/ 	.word	0x00007630


	//   ....[20]....
        /*0108*/ 	.word	0x00007740


	//   ....[21]....
        /*010c*/ 	.word	0x00007880


	//   ....[22]....
        /*0110*/ 	.word	0x000078c0


	//----- nvinfo : EIATTR_MAX_THREADS
	.align		4
.L_9743:
        /*0114*/ 	.byte	0x04, 0x05
        /*0116*/ 	.short	(.L_9745 - .L_9744)
.L_9744:
        /*0118*/ 	.word	0x00000080
        /*011c*/ 	.word	0x00000001
        /*0120*/ 	.word	0x00000001


	//----- nvinfo : EIATTR_CRS_STACK_SIZE
	.align		4
.L_9745:
        /*0124*/ 	.byte	0x04, 0x1e
        /*0126*/ 	.short	(.L_9747 - .L_9746)
.L_9746:
        /*0128*/ 	.word	0x00000000


	//----- nvinfo : EIATTR_CBANK_PARAM_SIZE
	.align		4
.L_9747:
        /*012c*/ 	.byte	0x03, 0x19
        /*012e*/ 	.short	0x002c


	//----- nvinfo : EIATTR_PARAM_CBANK
	.align		4
        /*0130*/ 	.byte	0x04, 0x0a
        /*0132*/ 	.short	(.L_9749 - .L_9748)
	.align		4
.L_9748:
        /*0134*/ 	.word	index@(.nv.constant0._ZN2at6native27unrolled_elementwise_kernelINS0_13AUnaryFunctorIaaaZZZNS0_19maximum_kernel_cudaERNS_18TensorIteratorBaseEENKUlvE_clEvENKUlvE0_clEvEUlaaE_EESt5arrayIPcLm2EELi4E23TrivialOffsetCalculatorILi1EjESD_NS0_6memory12LoadWithCastILi1EEENSE_13StoreWithCastILi1EEEEEviT_T0_T2_T3_T4_T5_)
        /*0138*/ 	.short	0x0380
        /*013a*/ 	.short	0x002c


	//----- nvinfo : EIATTR_SW_WAR
	.align		4
.L_9749:
        /*013c*/ 	.byte	0x04, 0x36
        /*013e*/ 	.short	(.L_9751 - .L_9750)
.L_9750:
        /*0140*/ 	.word	0x00000008
.L_9751:


//--------------------- .nv.info._ZN2at6native18elementwise_kernelILi128ELi4EZNS0_22gpu_kernel_impl_nocastINS0_13AUnaryFunctorIaaaZZZNS0_19maximum_kernel_cudaERNS_18TensorIteratorBaseEENKUlvE_clEvENKUlvE0_clEvEUlaaE_EEEEvS5_RKT_EUliE_EEviT1_ --------------------------
	.section	.nv.info._ZN2at6native18elementwise_kernelILi128ELi4EZNS0_22gpu_kernel_impl_nocastINS0_13AUnaryFunctorIaaaZZZNS0_19maximum_kernel_cudaERNS_18TensorIteratorBaseEENKUlvE_clEvENKUlvE0_clEvEUlaaE_EEEEvS5_RKT_EUliE_EEviT1_,"",@"SHT_CUDA_INFO"
	.sectionflags	@""
	.align	4


	//----- nvinfo : EIATTR_CUDA_API_VERSION
	.align		4
        /*0000*/ 	.byte	0x04, 0x37
        /*0002*/ 	.short	(.L_9753 - .L_9752)
.L_9752:
        /*0004*/ 	.word	0x00000082


	//----- nvinfo : EIATTR_KPARAM_INFO
	.align		4
.L_9753:
        /*0008*/ 	.byte	0x04, 0x17
        /*000a*/ 	.short	(.L_9755 - .L_9754)
.L_9754:
        /*000c*/ 	.word	0x00000000
        /*0010*/ 	.short	0x0001
        /*0012*/ 	.short	0x0008
        /*0014*/ 	.byte	0x00, 0xf0, 0x61, 0x08


	//----- nvinfo : EIATTR_KPARAM_INFO
	.align		4
.L_9755:
        /*0018*/ 	.byte	0x04, 0x17
        /*001a*/ 	.short	(.L_9757 - .L_9756)
.L_9756:
        /*001c*/ 	.word	0x00000000
        /*0020*/ 	.short	0x0000
        /*0022*/ 	.short	0x0000
        /*0024*/ 	.byte	0x00, 0xf0, 0x11, 0x00


	//----- nvinfo : EIATTR_SPARSE_MMA_MASK
	.align		4
.L_9757:
        /*0028*/ 	.byte	0x03, 0x50
        /*002a*/ 	.short	0x0000


	//----- nvinfo : EIATTR_MAXREG_COUNT
	.align		4
        /*002c*/ 	.byte	0x03, 0x1b
        /*002e*/ 	.short	0x0080


	//----- nvinfo : EIATTR_MERCURY_ISA_VERSION
	.align		4
        /*0030*/ 	.byte	0x03, 0x5f
        /*0032*/ 	.short	0x0101


	//----- nvinfo : EIATTR_VRC_CTA_INIT_COUNT
	.align		4
        /*0034*/ 	.byte	0x02, 0x4a
	.zero		1
	.zero		1


	//----- nvinfo : EIATTR_EXIT_INSTR_OFFSETS
	.align		4
        /*0038*/ 	.byte	0x04, 0x1c
        /*003a*/ 	.short	(.L_9759 - .L_9758)


	//   ....[0]....
.L_9758:
        /*003c*/ 	.word	0x00000310


	//   ....[1]....
        /*0040*/ 	.word	0x00000390


	//   ....[2]....
        /*0044*/ 	.word	0x00003eb0


	//   ....[3]....
        /*0048*/ 	.word	0x00005200


	//----- nvinfo : EIATTR_MAX_THREADS
	.align		4
.L_9759:
        /*004c*/ 	.byte	0x04, 0x05
        /*004e*/ 	.short	(.L_9761 - .L_9760)
.L_9760:
        /*0050*/ 	.word	0x00000080
        /*0054*/ 	.word	0x00000001
        /*0058*/ 	.word	0x00000001


	//----- nvinfo : EIATTR_CRS_STACK_SIZE
	.align		4
.L_9761:
        /*005c*/ 	.byte	0x04, 0x1e
        /*005e*/ 	.short	(.L_9763 - .L_9762)
.L_9762:
        /*0060*/ 	.word	0x00000000


	//----- nvinfo : EIATTR_CBANK_PARAM_SIZE
	.align		4
.L_9763:
        /*0064*/ 	.byte	0x03, 0x19
        /*0066*/ 	.short	0x0220


	//----- nvinfo : EIATTR_PARAM_CBANK
	.align		4
        /*0068*/ 	.byte	0x04, 0x0a
        /*006a*/ 	.short	(.L_9765 - .L_9764)
	.align		4
.L_9764:
        /*006c*/ 	.word	index@(.nv.constant0._ZN2at6native18elementwise_kernelILi128ELi4EZNS0_22gpu_kernel_impl_nocastINS0_13AUnaryFunctorIaaaZZZNS0_19maximum_kernel_cudaERNS_18TensorIteratorBaseEENKUlvE_clEvENKUlvE0_clEvEUlaaE_EEEEvS5_RKT_EUliE_EEviT1_)
        /*0070*/ 	.short	0x0380
        /*0072*/ 	.short	0x0220


	//----- nvinfo : EIATTR_SW_WAR
	.align		4
.L_9765:
        /*0074*/ 	.byte	0x04, 0x36
        /*0076*/ 	.short	(.L_9767 - .L_9766)
.L_9766:
        /*0078*/ 	.word	0x00000008
.L_9767:


//--------------------- .nv.info._ZN2at6native27unrolled_elementwise_kernelINS0_13AUnaryFunctorIaaaZZZNS0_19maximum_kernel_cudaERNS_18TensorIteratorBaseEENKUlvE_clEvENKUlvE0_clEvEUlaaE_EESt5arrayIPcLm2EELi4E23TrivialOffsetCalculatorILi1EjESD_NS0_6memory15LoadWithoutCastENSE_16StoreWithoutCastEEEviT_T0_T2_T3_T4_T5_ --------------------------
	.section	.nv.info._ZN2at6native27unrolled_elementwise_kernelINS0_13AUnaryFunctorIaaaZZZNS0_19maximum_kernel_cudaERNS_18TensorIteratorBaseEENKUlvE_clEvENKUlvE0_clEvEUlaaE_EESt5arrayIPcLm2EELi4E23TrivialOffsetCalculatorILi1EjESD_NS0_6memory15LoadWithoutCastENSE_16StoreWithoutCastEEEviT_T0_T2_T3_T4_T5_,"",@"SHT_CUDA_INFO"
	.sectionflags	@""
	.align	4


	//----- nvinfo : EIATTR_CUDA_API_VERSION
	.align		4
        /*0000*/ 	.byte	0x04, 0x37
        /*0002*/ 	.short	(.L_9769 - .L_9768)
.L_9768:
        /*0004*/ 	.word	0x00000082


	//----- nvinfo : EIATTR_KPARAM_INFO
	.align		4
.L_9769:
        /*0008*/ 	.byte	0x04, 0x17
        /*000a*/ 	.short	(.L_9771 - .L_9770)
.L_9770:
        /*000c*/ 	.word	0x00000000
        /*0010*/ 	.short	0x0006
        /*0012*/ 	.short	0x001b
        /*0014*/ 	.byte	0x00, 0xf0, 0x05, 0x00


	//----- nvinfo : EIATTR_KPARAM_INFO
	.align		4
.L_9771:
        /*0018*/ 	.byte	0x04, 0x17
        /*001a*/ 	.short	(.L_9773 - .L_9772)
.L_9772:
        /*001c*/ 	.word	0x00000000
        /*0020*/ 	.short	0x0005
        /*0022*/ 	.short	0x001a
        /*0024*/ 	.byte	0x00, 0xf0, 0x05, 0x00


	//----- nvinfo : EIATTR_KPARAM_INFO
	.align		4
.L_9773:
        /*0028*/ 	.byte	0x04, 0x17
        /*002a*/ 	.short	(.L_9775 - .L_9774)
.L_9774:
        /*002c*/ 	.word	0x00000000
        /*0030*/ 	.short	0x0004
        /*0032*/ 	.short	0x0019
        /*0034*/ 	.byte	0x00, 0xf0, 0x05, 0x00


	//----- nvinfo : EIATTR_KPARAM_INFO
	.align		4
.L_9775:
        /*0038*/ 	.byte	0x04, 0x17
        /*003a*/ 	.short	(.L_9777 - .L_9776)
.L_9776:
        /*003c*/ 	.word	0x00000000
        /*0040*/ 	.short	0x0003
        /*0042*/ 	.short	0x0018
        /*0044*/ 	.byte	0x00, 0xf0, 0x05, 0x00


	//----- nvinfo : EIATTR_KPARAM_INFO
	.align		4
.L_9777:
        /*0048*/ 	.byte	0x04, 0x17
        /*004a*/ 	.short	(.L_9779 - .L_9778)
.L_9778:
        /*004c*/ 	.word	0x00000000
        /*0050*/ 	.short	0x0002
        /*0052*/ 	.short	0x0008
        /*0054*/ 	.byte	0x00, 0xf0, 0x41, 0x00


	//----- nvinfo : EIATTR_KPARAM_INFO
	.align		4
.L_9779:
        /*0058*/ 	.byte	0x04, 0x17
        /*005a*/ 	.short	(.L_9781 - .L_9780)
.L_9780:
        /*005c*/ 	.word	0x00000000
        /*0060*/ 	.short	0x0001
        /*0062*/ 	.short	0x0004
        /*0064*/ 	.byte	0x00, 0xf0, 0x09, 0x00


	//----- nvinfo : EIATTR_KPARAM_INFO
	.align		4
.L_9781:
        /*0068*/ 	.byte	0x04, 0x17
        /*006a*/ 	.short	(.L_9783 - .L_9782)
.L_9782:
        /*006c*/ 	.word	0x00000000
        /*0070*/ 	.short	0x0000
        /*0072*/ 	.short	0x0000
        /*0074*/ 	.byte	0x00, 0xf0, 0x11, 0x00


	//----- nvinfo : EIATTR_SPARSE_MMA_MASK
	.align		4
.L_9783:
        /*0078*/ 	.byte	0x03, 0x50
        /*007a*/ 	.short	0x0000


	//----- nvinfo : EIATTR_MAXREG_COUNT
	.align		4
        /*007c*/ 	.byte	0x03, 0x1b
        /*007e*/ 	.short	0x00ff


	//----- nvinfo : EIATTR_MERCURY_ISA_VERSION
	.align		4
        /*0080*/ 	.byte	0x03, 0x5f
        /*0082*/ 	.short	0x0101


	//----- nvinfo : EIATTR_VRC_CTA_INIT_COUNT
	.align		4
        /*0084*/ 	.byte	0x02, 0x4a
	.zero		1
	.zero		1


	//----- nvinfo : EIATTR_EXIT_INSTR_OFFSETS
	.align		4
        /*0088*/ 	.byte	0x04, 0x1c
        /*008a*/ 	.short	(.L_9785 - .L_9784)


	//   ....[0]....
.L_9784:
        /*008c*/ 	.word	0x00000520


	//   ....[1]....
        /*0090*/ 	.word	0x00000580


	//----- nvinfo : EIATTR_MAX_THREADS
	.align		4
.L_9785:
        /*0094*/ 	.byte	0x04, 0x05
        /*0096*/ 	.short	(.L_9787 - .L_9786)
.L_9786:
        /*0098*/ 	.word	0x00000080
        /*009c*/ 	.word	0x00000001
        /*00a0*/ 	.word	0x00000001


	//----- nvinfo : EIATTR_CRS_STACK_SIZE
	.align		4
.L_9787:
        /*00a4*/ 	.byte	0x04, 0x1e
        /*00a6*/ 	.short	(.L_9789 - .L_9788)
.L_9788:
        /*00a8*/ 	.word	0x00000000


	//----- nvinfo : EIATTR_CBANK_PARAM_SIZE
	.align		4
.L_9789:
        /*00ac*/ 	.byte	0x03, 0x19
        /*00ae*/ 	.short	0x001c


	//----- nvinfo : EIATTR_PARAM_CBANK
	.align		4
        /*00b0*/ 	.byte	0x04, 0x0a
        /*00b2*/ 	.short	(.L_9791 - .L_9790)
	.align		4
.L_9790:
        /*00b4*/ 	.word	index@(.nv.constant0._ZN2at6native27unrolled_elementwise_kernelINS0_13AUnaryFunctorIaaaZZZNS0_19maximum_kernel_cudaERNS_18TensorIteratorBaseEENKUlvE_clEvENKUlvE0_clEvEUlaaE_EESt5arrayIPcLm2EELi4E23TrivialOffsetCalculatorILi1EjESD_NS0_6memory15LoadWithoutCastENSE_16StoreWithoutCastEEEviT_T0_T2_T3_T4_T5_)
        /*00b8*/ 	.short	0x0380
        /*00ba*/ 	.short	0x001c


	//----- nvinfo : EIATTR_SW_WAR
	.align		4
.L_9791:
        /*00bc*/ 	.byte	0x04, 0x36
        /*00be*/ 	.short	(.L_9793 - .L_9792)
.L_9792:
        /*00c0*/ 	.word	0x00000008
.L_9793:


//--------------------- .nv.info._ZN2at6native29vectorized_elementwise_kernelILi2ENS0_13AUnaryFunctorIaaaZZZNS0_19maximum_kernel_cudaERNS_18TensorIteratorBaseEENKUlvE_clEvENKUlvE0_clEvEUlaaE_EESt5arrayIPcLm2EEEEviT0_T1_ --------------------------
	.section	.nv.info._ZN2at6native29vectorized_elementwise_kernelILi2ENS0_13AUnaryFunctorIaaaZZZNS0_19maximum_kernel_cudaERNS_18TensorIteratorBaseEENKUlvE_clEvENKUlvE0_clEvEUlaaE_EESt5arrayIPcLm2EEEEviT0_T1_,"",@"SHT_CUDA_INFO"
	.sectionflags	@""
	.align	4


	//----- nvinfo : EIATTR_CUDA_API_VERSION
	.align		4
        /*0000*/ 	.byte	0x04, 0x37
        /*0002*/ 	.short	(.L_9795 - .L_9794)
.L_9794:
        /*0004*/ 	.word	0x00000082


	//----- nvinfo : EIATTR_KPARAM_INFO
	.align		4
.L_9795:
        /*0008*/ 	.byte	0x04, 0x17
        /*000a*/ 	.short	(.L_9797 - .L_9796)
.L_9796:
        /*000c*/ 	.word	0x00000000
        /*0010*/ 	.short	0x0002
        /*0012*/ 	.short	0x0008
        /*0014*/ 	.byte	0x00, 0xf0, 0x41, 0x00


	//----- nvinfo : EIATTR_KPARAM_INFO
	.align		4
.L_9797:
        /*0018*/ 	.byte	0x04, 0x17
        /*001a*/ 	.short	(.L_9799 - .L_9798)
.L_9798:
        /*001c*/ 	.word	0x00000000
        /*0020*/ 	.short	0x0001
        /*0022*/ 	.short	0x0004
        /*0024*/ 	.byte	0x00, 0xf0, 0x09, 0x00


	//----- nvinfo : EIATTR_KPARAM_INFO
	.align		4
.L_9799:
        /*0028*/ 	.byte	0x04, 0x17
        /*002a*/ 	.short	(.L_9801 - .L_9800)
.L_9800:
        /*002c*/ 	.word	0x00000000
        /*0030*/ 	.short	0x0000
        /*0032*/ 	.short	0x0000
        /*0034*/ 	.byte	0x00, 0xf0, 0x11, 0x00


	//----- nvinfo : EIATTR_SPARSE_MMA_MASK
	.align		4
.L_9801:
        /*0038*/ 	.byte	0x03, 0x50
        /*003a*/ 	.short	0x0000


	//----- nvinfo : EIATTR_MAXREG_COUNT
	.align		4
        /*003c*/ 	.byte	0x03, 0x1b
        /*003e*/ 	.short	0x00ff


	//----- nvinfo : EIATTR_MERCURY_ISA_VERSION
	.align		4
        /*0040*/ 	.byte	0x03, 0x5f
        /*0042*/ 	.short	0x0101


	//----- nvinfo : EIATTR_VRC_CTA_INIT_COUNT
	.align		4
        /*0044*/ 	.byte	0x02, 0x4a
	.zero		1
	.zero		1


	//----- nvinfo : EIATTR_EXIT_INSTR_OFFSETS
	.align		4
        /*0048*/ 	.byte	0x04, 0x1c
        /*004a*/ 	.short	(.L_9803 - .L_9802)


	//   ....[0]....
.L_9802:
        /*004c*/ 	.word	0x00000a20


	//   ....[1]....
        /*0050*/ 	.word	0x00000a80


	//   ....[2]....
        /*0054*/ 	.word	0x00000e10


	//----- nvinfo : EIATTR_MAX_THREADS
	.align		4
.L_9803:
        /*0058*/ 	.byte	0x04, 0x05
        /*005a*/ 	.short	(.L_9805 - .L_9804)
.L_9804:
        /*005c*/ 	.word	0x00000080
        /*0060*/ 	.word	0x00000001
        /*0064*/ 	.word	0x00000001


	//----- nvinfo : EIATTR_CRS_STACK_SIZE
	.align		4
.L_9805:
        /*0068*/ 	.byte	0x04, 0x1e
        /*006a*/ 	.short	(.L_9807 - .L_9806)
.L_9806:
        /*006c*/ 	.word	0x00000000


	//----- nvinfo : EIATTR_CBANK_PARAM_SIZE
	.align		4
.L_9807:
        /*0070*/ 	.byte	0x03, 0x19
        /*0072*/ 	.short	0x0018


	//----- nvinfo : EIATTR_PARAM_CBANK
	.align		4
        /*0074*/ 	.byte	0x04, 0x0a
        /*0076*/ 	.short	(.L_9809 - .L_9808)
	.align		4
.L_9808:
        /*0078*/ 	.word	index@(.nv.constant0._ZN2at6native29vectorized_elementwise_kernelILi2ENS0_13AUnaryFunctorIaaaZZZNS0_19maximum_kernel_cudaERNS_18TensorIteratorBaseEENKUlvE_clEvENKUlvE0_clEvEUlaaE_EESt5arrayIPcLm2EEEEviT0_T1_)
        /*007c*/ 	.short	0x0380
        /*007e*/ 	.short	0x0018


	//----- nvinfo : EIATTR_SW_WAR
	.align		4
.L_9809:
        /*0080*/ 	.byte	0x04, 0x36
        /*0082*/ 	.short	(.L_9811 - .L_9810)
.L_9810:
        /*0084*/ 	.word	0x00000008
.L_9811:


//--------------------- .nv.info._ZN2at6native29vectorized_elementwise_kernelILi4ENS0_13AUnaryFunctorIaaaZZZNS0_19maximum_kernel_cudaERNS_18TensorIteratorBaseEENKUlvE_clEvENKUlvE0_clEvEUlaaE_EESt5arrayIPcLm2EEEEviT0_T1_ --------------------------
	.section	.nv.info._ZN2at6native29vectorized_elementwise_kernelILi4ENS0_13AUnaryFunctorIaaaZZZNS0_19maximum_kernel_cudaERNS_18TensorIteratorBaseEENKUlvE_clEvENKUlvE0_clEvEUlaaE_EESt5arrayIPcLm2EEEEviT0_T1_,"",@"SHT_CUDA_INFO"
	.sectionflags	@""
	.align	4


	//----- nvinfo : EIATTR_CUDA_API_VERSION
	.align		4
        /*0000*/ 	.byte	0x04, 0x37
        /*0002*/ 	.short	(.L_9813 - .L_9812)
.L_9812:
        /*0004*/ 	.word	0x00000082


	//----- nvinfo : EIATTR_KPARAM_INFO
	.align		4
.L_9813:
        /*0008*/ 	.byte	0x04, 0x17
        /*000a*/ 	.short	(.L_9815 - .L_9814)
.L_9814:
        /*000c*/ 	.word	0x00000000
        /*0010*/ 	.short	0x0002
        /*0012*/ 	.short	0x0008
        /*0014*/ 	.byte	0x00, 0xf0, 0x41, 0x00


	//----- nvinfo : EIATTR_KPARAM_INFO
	.align		4
.L_9815:
        /*0018*/ 	.byte	0x04, 0x17
        /*001a*/ 	.short	(.L_9817 - .L_9816)
.L_9816:
        /*001c*/ 	.word	0x00000000
        /*0020*/ 	.short	0x0001
        /*0022*/ 	.short	0x0004
        /*0024*/ 	.byte	0x00, 0xf0, 0x09, 0x00


	//----- nvinfo : EIATTR_KPARAM_INFO
	.align		4
.L_9817:
        /*0028*/ 	.byte	0x04, 0x17
        /*002a*/ 	.short	(.L_9819 - .L_9818)
.L_9818:
        /*002c*/ 	.word	0x00000000
        /*0030*/ 	.short	0x0000
        /*0032*/ 	.short	0x0000
        /*0034*/ 	.byte	0x00, 0xf0, 0x11, 0x00


	//----- nvinfo : EIATTR_SPARSE_MMA_MASK
	.align		4
.L_9819:
        /*0038*/ 	.byte	0x03, 0x50
        /*003a*/ 	.short	0x0000


	//----- nvinfo : EIATTR_MAXREG_COUNT
	.align		4
        /*003c*/ 	.byte	0x03, 0x1b
        /*003e*/ 	.short	0x00ff


	//----- nvinfo : EIATTR_MERCURY_ISA_VERSION
	.align		4
        /*0040*/ 	.byte	0x03, 0x5f
        /*0042*/ 	.short	0x0101


	//----- nvinfo : EIATTR_VRC_CTA_INIT_COUNT
	.align		4
        /*0044*/ 	.byte	0x02, 0x4a
	.zero		1
	.zero		1


	//----- nvinfo : EIATTR_EXIT_INSTR_OFFSETS
	.align		4
        /*0048*/ 	.byte	0x04, 0x1c
        /*004a*/ 	.short	(.L_9821 - .L_9820)


	//   ....[0]....
.L_9820:
        /*004c*/ 	.word	0x00000a20


	//   ....[1]....
        /*0050*/ 	.word	0x00000a80


	//   ....[2]....
        /*0054*/ 	.word	0x00000e70


	//----- nvinfo : EIATTR_MAX_THREADS
	.align		4
.L_9821:
        /*0058*/ 	.byte	0x04, 0x05
        /*005a*/ 	.short	(.L_9823 - .L_9822)
.L_9822:
        /*005c*/ 	.word	0x00000080
        /*0060*/ 	.word	0x00000001
        /*0064*/ 	.word	0x00000001


	//----- nvinfo : EIATTR_CRS_STACK_SIZE
	.align		4
.L_9823:
        /*0068*/ 	.byte	0x04, 0x1e
        /*006a*/ 	.short	(.L_9825 - .L_9824)
.L_9824:
        /*006c*/ 	.word	0x00000000


	//----- nvinfo : EIATTR_CBANK_PARAM_SIZE
	.align		4
.L_9825:
        /*0070*/ 	.byte	0x03, 0x19
        /*0072*/ 	.short	0x0018


	//----- nvinfo : EIATTR_PARAM_CBANK
	.align		4
        /*0074*/ 	.byte	0x04, 0x0a
        /*0076*/ 	.short	(.L_9827 - .L_9826)
	.align		4
.L_9826:
        /*0078*/ 	.word	index@(.nv.constant0._ZN2at6native29vectorized_elementwise_kernelILi4ENS0_13AUnaryFunctorIaaaZZZNS0_19maximum_kernel_cudaERNS_18TensorIteratorBaseEENKUlvE_clEvENKUlvE0_clEvEUlaaE_EESt5arrayIPcLm2EEEEviT0_T1_)
        /*007c*/ 	.short	0x0380
        /*007e*/ 	.short	0x0018


	//----- nvinfo : EIATTR_SW_WAR
	.align		4
.L_9827:
        /*0080*/ 	.byte	0x04, 0x36
        /*0082*/ 	.short	(.L_9829 - .L_9828)
.L_9828:
        /*0084*/ 	.word	0x00000008
.L_9829:


//--------------------- .nv.info._ZN2at6native29vectorized_elementwise_kernelILi8ENS0_13AUnaryFunctorIaaaZZZNS0_19maximum_kernel_cudaERNS_18TensorIteratorBaseEENKUlvE_clEvENKUlvE0_clEvEUlaaE_EESt5arrayIPcLm2EEEEviT0_T1_ --------------------------
	.section	.nv.info._ZN2at6native29vectorized_elementwise_kernelILi8ENS0_13AUnaryFunctorIaaaZZZNS0_19maximum_kernel_cudaERNS_18TensorIteratorBaseEENKUlvE_clEvENKUlvE0_clEvEUlaaE_EESt5arrayIPcLm2EEEEviT0_T1_,"",@"SHT_CUDA_INFO"
	.sectionflags	@""
	.align	4


	//----- nvinfo : EIATTR_CUDA_API_VERSION
	.align		4
        /*0000*/ 	.byte	0x04, 0x37
        /*0002*/ 	.short	(.L_9831 - .L_9830)
.L_9830:
        /*0004*/ 	.word	0x00000082


	//----- nvinfo : EIATTR_KPARAM_INFO
	.align		4
.L_9831:
        /*0008*/ 	.byte	0x04, 0x17
        /*000a*/ 	.short	(.L_9833 - .L_9832)
.L_9832:
        /*000c*/ 	.word	0x00000000
        /*0010*/ 	.short	0x0002
        /*0012*/ 	.short	0x0008
        /*0014*/ 	.byte	0x00, 0xf0, 0x41, 0x00


	//----- nvinfo : EIATTR_KPARAM_INFO
	.align		4
.L_9833:
        /*0018*/ 	.byte	0x04, 0x17
        /*001a*/ 	.short	(.L_9835 - .L_9834)
.L_9834:
        /*001c*/ 	.word	0x00000000
        /*0020*/ 	.short	0x0001
        /*0022*/ 	.short	0x0004
        /*0024*/ 	.byte	0x00, 0xf0, 0x09, 0x00


	//----- nvinfo : EIATTR_KPARAM_INFO
	.align		4
.L_9835:
        /*0028*/ 	.byte	0x04, 0x17
        /*002a*/ 	.short	(.L_9837 - .L_9836)
.L_9836:
        /*002c*/ 	.word	0x00000000
        /*0030*/ 	.short	0x0000
        /*0032*/ 	.short	0x0000
        /*0034*/ 	.byte	0x00, 0xf0, 0x11, 0x00


	//----- nvinfo : EIATTR_SPARSE_MMA_MASK
	.align		4
.L_9837:
        /*0038*/ 	.byte	0x03, 0x50
        /*003a*/ 	.short	0x0000


	//----- nvinfo : EIATTR_MAXREG_COUNT
	.align		4
        /*003c*/ 	.byte	0x03, 0x1b
        /*003e*/ 	.short	0x00ff


	//----- nvinfo : EIATTR_MERCURY_ISA_VERSION
	.align		4
        /*0040*/ 	.byte	0x03, 0x5f
        /*0042*/ 	.short	0x0101


	//----- nvinfo : EIATTR_VRC_CTA_INIT_COUNT
	.align		4
        /*0044*/ 	.byte	0x02, 0x4a
	.zero		1
	.zero		1


	//----- nvinfo : EIATTR_EXIT_INSTR_OFFSETS
	.align		4
        /*0048*/ 	.byte	0x04, 0x1c
        /*004a*/ 	.short	(.L_9839 - .L_9838)


	//   ....[0]....
.L_9838:
        /*004c*/ 	.word	0x00000a20


	//   ....[1]....
        /*0050*/ 	.word	0x00000a80


	//   ....[2]....
        /*0054*/ 	.word	0x00000e40


	//----- nvinfo : EIATTR_MAX_THREADS
	.align		4
.L_9839:
        /*0058*/ 	.byte	0x04, 0x05
        /*005a*/ 	.short	(.L_9841 - .L_9840)
.L_9840:
        /*005c*/ 	.word	0x00000080
        /*0060*/ 	.word	0x00000001
        /*0064*/ 	.word	0x00000001


	//----- nvinfo : EIATTR_CRS_STACK_SIZE
	.align		4
.L_9841:
        /*0068*/ 	.byte	0x04, 0x1e
        /*006a*/ 	.short	(.L_9843 - .L_9842)
.L_9842:
        /*006c*/ 	.word	0x00000000


	//----- nvinfo : EIATTR_CBANK_PARAM_SIZE
	.align		4
.L_9843:
        /*0070*/ 	.byte	0x03, 0x19
        /*0072*/ 	.short	0x0018


	//----- nvinfo : EIATTR_PARAM_CBANK
	.align		4
        /*0074*/ 	.byte	0x04, 0x0a
        /*0076*/ 	.short	(.L_9845 - .L_9844)
	.align		4
.L_9844:
        /*0078*/ 	.word	index@(.nv.constant0._ZN2at6native29vectorized_elementwise_kernelILi8ENS0_13AUnaryFunctorIaaaZZZNS0_19maximum_kernel_cudaERNS_18TensorIteratorBaseEENKUlvE_clEvENKUlvE0_clEvEUlaaE_EESt5arrayIPcLm2EEEEviT0_T1_)
        /*007c*/ 	.short	0x0380
        /*007e*/ 	.short	0x0018


	//----- nvinfo : EIATTR_SW_WAR
	.align		4
.L_9845:
        /*0080*/ 	.byte	0x04, 0x36
        /*0082*/ 	.short	(.L_9847 - .L_9846)
.L_9846:
        /*0084*/ 	.word	0x00000008
.L_9847:


//--------------------- .nv.info._ZN2at6native18elementwise_kernelILi128ELi4EZNS0_15gpu_kernel_implINS0_13BinaryFunctorIaaaZZZNS0_19maximum_kernel_cudaERNS_18TensorIteratorBaseEENKUlvE_clEvENKUlvE0_clEvEUlaaE_EEEEvS5_RKT_EUliE_EEviT1_ --------------------------
	.section	.nv.info._ZN2at6native18elementwise_kernelILi128ELi4EZNS0_15gpu_kernel_implINS0_13BinaryFunctorIaaaZZZNS0_19maximum_kernel_cudaERNS_18TensorIteratorBaseEENKUlvE_clEvENKUlvE0_clEvEUlaaE_EEEEvS5_RKT_EUliE_EEviT1_,"",@"SHT_CUDA_INFO"
	.sectionflags	@""
	.align	4


	//----- nvinfo : EIATTR_CUDA_API_VERSION
	.align		4
        /*0000*/ 	.byte	0x04, 0x37
        /*0002*/ 	.short	(.L_9849 - .L_9848)
.L_9848:
        /*0004*/ 	.word	0x00000082


	//----- nvinfo : EIATTR_KPARAM_INFO
	.align		4
.L_9849:
        /*0008*/ 	.byte	0x04, 0x17
        /*000a*/ 	.short	(.L_9851 - .L_9850)
.L_9850:
        /*000c*/ 	.word	0x00000000
        /*0010*/ 	.short	0x0001
        /*0012*/ 	.short	0x0008
        /*0014*/ 	.byte	0x00, 0xf0, 0x21, 0x0a


	//----- nvinfo : EIATTR_KPARAM_INFO
	.align		4
.L_9851:
        /*0018*/ 	.byte	0x04, 0x17
        /*001a*/ 	.short	(.L_9853 - .L_9852)
.L_9852:
        /*001c*/ 	.word	0x00000000
        /*0020*/ 	.short	0x0000
        /*0022*/ 	.short	0x0000
        /*0024*/ 	.byte	0x00, 0xf0, 0x11, 0x00


	//----- nvinfo : EIATTR_SPARSE_MMA_MASK
	.align		4
.L_9853:
        /*0028*/ 	.byte	0x03, 0x50
        /*002a*/ 	.short	0x0000


	//----- nvinfo : EIATTR_MAXREG_COUNT
	.align		4
        /*002c*/ 	.byte	0x03, 0x1b
        /*002e*/ 	.short	0x0080


	//----- nvinfo : EIATTR_EXTERNS
	.align		4
        /*0030*/ 	.byte	0x04, 0x0f
        /*0032*/ 	.short	(.L_9855 - .L_9854)


	//   ....[0]....
	.align		4
.L_9854:
        /*0034*/ 	.word	index@(__assertfail)


	//----- nvinfo : EIATTR_MERCURY_ISA_VERSION
	.align		4
.L_9855:
        /*0038*/ 	.byte	0x03, 0x5f
        /*003a*/ 	.short	0x0101


	//----- nvinfo : EIATTR_VRC_CTA_INIT_COUNT
	.align		4
        /*003c*/ 	.byte	0x02, 0x4a
	.zero		1
	.zero		1


	//----- nvinfo : EIATTR_SYSCALL_OFFSETS
	.align		4
        /*0040*/ 	.byte	0x04, 0x46
        /*0042*/ 	.short	(.L_9857 - .L_9856)


	//   ....[0]....
.L_9856:
        /*0044*/ 	.word	0x00002460


	//   ....[1]....
        /*0048*/ 	.word	0x000032b0


	//   ....[2]....
        /*004c*/ 	.word	0x00004110


	//   ....[3]....
        /*0050*/ 	.word	0x00006700


	//   ....[4]....
        /*0054*/ 	.word	0x00007550


	//   ....[5]....
        /*0058*/ 	.word	0x000081c0


	//   ....[6]....
        /*005c*/ 	.word	0x0000a8d0


	//   ....[7]....
        /*0060*/ 	.word	0x0000b720


	//   ....[8]....
        /*0064*/ 	.word	0x0000c390


	//   ....[9]....
        /*0068*/ 	.word	0x0000eac0


	//   ....[10]....
        /*006c*/ 	.word	0x0000f910


	//   ....[11]....
        /*0070*/ 	.word	0x00010550


	//----- nvinfo : EIATTR_EXIT_INSTR_OFFSETS
	.align		4
.L_9857:
        /*0074*/ 	.byte	0x04, 0x1c
        /*0076*/ 	.short	(.L_9859 - .L_9858)


	//   ....[0]....
.L_9858:
        /*0078*/ 	.word	0x0000c670


	//   ....[1]....
        /*007c*/ 	.word	0x0000fa90


	//   ....[2]....
        /*0080*/ 	.word	0x0000fab0


	//   ....[3]....
        /*0084*/ 	.word	0x0000fb50


	//   ....[4]....
        /*0088*/ 	.word	0x0000fb80


	//   ....[5]....
        /*008c*/ 	.word	0x0000fba0


	//   ....[6]....
        /*0090*/ 	.word	0x0000fc30


	//   ....[7]....
        /*0094*/ 	.word	0x0000fc70


	//   ....[8]....
        /*0098*/ 	.word	0x0000fd10


	//   ....[9]....
        /*009c*/ 	.word	0x0000fd60


	//   ....[10]....
        /*00a0*/ 	.word	0x0000fd90


	//   ....[11]....
        /*00a4*/ 	.word	0x0000fe50


	//   ....[12]....
        /*00a8*/ 	.word	0x0000ffc0


	//   ....[13]....
        /*00ac*/ 	.word	0x00010130


	//   ....[14]....
        /*00b0*/ 	.word	0x00010290


	//   ....[15]....
        /*00b4*/ 	.word	0x000102d0


	//   ....[16]....
        /*00b8*/ 	.word	0x00010300


	//   ....[17]....
        /*00bc*/ 	.word	0x000103b0


	//   ....[18]....
        /*00c0*/ 	.word	0x000103f0


	//   ....[19]....
        /*00c4*/ 	.word	0x00010560


	//   ....[20]....
        /*00c8*/ 	.word	0x00010670


	//   ....[21]....
        /*00cc*/ 	.word	0x000107b0


	//   ....[22]....
        /*00d0*/ 	.word	0x000107f0


	//----- nvinfo : EIATTR_MAX_THREADS
	.align		4
.L_9859:
        /*00d4*/ 	.byte	0x04, 0x05
        /*00d6*/ 	.short	(.L_9861 - .L_9860)
.L_9860:
        /*00d8*/ 	.word	0x00000080
        /*00dc*/ 	.word	0x00000001
        /*00e0*/ 	.word	0x00000001


	//----- nvinfo : EIATTR_CRS_STACK_SIZE
	.align		4
.L_9861:
        /*00e4*/ 	.byte	0x04, 0x1e
        /*00e6*/ 	.short	(.L_9863 - .L_9862)
.L_9862:
        /*00e8*/ 	.word	0x00000000


	//----- nvinfo : EIATTR_CBANK_PARAM_SIZE
	.align		4
.L_9863:
        /*00ec*/ 	.byte	0x03, 0x19
        /*00ee*/ 	.short	0x0290


	//----- nvinfo : EIATTR_PARAM_CBANK
	.align		4
        /*00f0*/ 	.byte	0x04, 0x0a
        /*00f2*/ 	.short	(.L_9865 - .L_9864)
	.align		4
.L_9864:
        /*00f4*/ 	.word	index@(.nv.constant0._ZN2at6native18elementwise_kernelILi128ELi4EZNS0_15gpu_kernel_implINS0_13BinaryFunctorIaaaZZZNS0_19maximum_kernel_cudaERNS_18TensorIteratorBaseEENKUlvE_clEvENKUlvE0_clEvEUlaaE_EEEEvS5_RKT_EUliE_EEviT1_)
        /*00f8*/ 	.short	0x0380
        /*00fa*/ 	.short	0x0290


	//----- nvinfo : EIATTR_SW_WAR
	.align		4
.L_9865:
        /*00fc*/ 	.byte	0x04, 0x36
        /*00fe*/ 	.short	(.L_9867 - .L_9866)
.L_9866:
        /*0100*/ 	.word	0x00000008
.L_9867:


//--------------------- .nv.info._ZN2at6native27unrolled_elementwise_kernelINS0_13BinaryFunctorIaaaZZZNS0_19maximum_kernel_cudaERNS_18TensorIteratorBaseEENKUlvE_clEvENKUlvE0_clEvEUlaaE_EESt5arrayIPcLm3EELi4E23TrivialOffsetCalculatorILi2EjESC_ILi1EjENS0_6memory12LoadWithCastILi2EEENSF_13StoreWithCastILi1EEEEEviT_T0_T2_T3_T4_T5_ --------------------------
	.section	.nv.info._ZN2at6native27unrolled_elementwise_kernelINS0_13BinaryFunctorIaaaZZZNS0_19maximum_kernel_cudaERNS_18TensorIteratorBaseEENKUlvE_clEvENKUlvE0_clEvEUlaaE_EESt5arrayIPcLm3EELi4E23TrivialOffsetCalculatorILi2EjESC_ILi1EjENS0_6memory12LoadWithCastILi2EEENSF_13StoreWithCastILi1EEEEEviT_T0_T2_T3_T4_T5_,"",@"SHT_CUDA_INFO"
	.sectionflags	@""
	.align	4


	//----- nvinfo : EIATTR_CUDA_API_VERSION
	.align		4
        /*0000*/ 	.byte	0x04, 0x37
        /*0002*/ 	.short	(.L_9869 - .L_9868)
.L_9868:
        /*0004*/ 	.word	0x00000082


	//----- nvinfo : EIATTR_KPARAM_INFO
	.align		4
.L_9869:
        /*0008*/ 	.byte	0x04, 0x17
        /*000a*/ 	.short	(.L_9871 - .L_9870)
.L_9870:
        /*000c*/ 	.word	0x00000000
        /*0010*/ 	.short	0x0006
        /*0012*/ 	.short	0x0030
        /*0014*/ 	.byte	0x00, 0xf0, 0x21, 0x00


	//----- nvinfo : EIATTR_KPARAM_INFO
	.align		4
.L_9871:
        /*0018*/ 	.byte	0x04, 0x17
        /*001a*/ 	.short	(.L_9873 - .L_9872)
.L_9872:
        /*001c*/ 	.word	0x00000000
        /*0020*/ 	.short	0x0005
        /*0022*/ 	.short	0x0024
        /*0024*/ 	.byte	0x00, 0xf0, 0x31, 0x00


	//----- nvinfo : EIATTR_KPARAM_INFO
	.align		4
.L_9873:
        /*0028*/ 	.byte	0x04, 0x17
        /*002a*/ 	.short	(.L_9875 - .L_9874)
.L_9874:
        /*002c*/ 	.word	0x00000000
        /*0030*/ 	.short	0x0004
        /*0032*/ 	.short	0x0021
        /*0034*/ 	.byte	0x00, 0xf0, 0x05, 0x00


	//----- nvinfo : EIATTR_KPARAM_INFO
	.align		4
.L_9875:
        /*0038*/ 	.byte	0x04, 0x17
        /*003a*/ 	.short	(.L_9877 - .L_9876)
.L_9876:
        /*003c*/ 	.word	0x00000000
        /*0040*/ 	.short	0x0003
        /*0042*/ 	.short	0x0020
        /*0044*/ 	.byte	0x00, 0xf0, 0x05, 0x00


	//----- nvinfo : EIATTR_KPARAM_INFO
	.align		4
.L_9877:
        /*0048*/ 	.byte	0x04, 0x17
        /*004a*/ 	.short	(.L_9879 - .L_9878)
.L_9878:
        /*004c*/ 	.word	0x00000000
        /*0050*/ 	.short	0x0002
        /*0052*/ 	.short	0x0008
        /*0054*/ 	.byte	0x00, 0xf0, 0x61, 0x00


	//----- nvinfo : EIATTR_KPARAM_INFO
	.align		4
.L_9879:
        /*0058*/ 	.byte	0x04, 0x17
        /*005a*/ 	.short	(.L_9881 - .L_9880)
.L_9880:
        /*005c*/ 	.word	0x00000000
        /*0060*/ 	.short	0x0001
        /*0062*/ 	.short	0x0004
        /*0064*/ 	.byte	0x00, 0xf0, 0x05, 0x00


	//----- nvinfo : EIATTR_KPARAM_INFO
	.align		4
.L_9881:
        /*0068*/ 	.byte	0x04, 0x17
        /*006a*/ 	.short	(.L_9883 - .L_9882)
.L_9882:
        /*006c*/ 	.word	0x00000000
        /*0070*/ 	.short	0x0000
        /*0072*/ 	.short	0x0000
        /*0074*/ 	.byte	0x00, 0xf0, 0x11, 0x00


	//----- nvinfo : EIATTR_SPARSE_MMA_MASK
	.align		4
.L_9883:
        /*0078*/ 	.byte	0x03, 0x50
        /*007a*/ 	.short	0x0000


	//----- nvinfo : EIATTR_MAXREG_COUNT
	.align		4
        /*007c*/ 	.byte	0x03, 0x1b
        /*007e*/ 	.short	0x00ff


	//----- nvinfo : EIATTR_EXTERNS
	.align		4
        /*0080*/ 	.byte	0x04, 0x0f
        /*0082*/ 	.short	(.L_9885 - .L_9884)


	//   ....[0]....
	.align		4
.L_9884:
        /*0084*/ 	.word	index@(__assertfail)


	//----- nvinfo : EIATTR_MERCURY_ISA_VERSION
	.align		4
.L_9885:
        /*0088*/ 	.byte	0x03, 0x5f
        /*008a*/ 	.short	0x0101


	//----- nvinfo : EIATTR_VRC_CTA_INIT_COUNT
	.align		4
        /*008c*/ 	.byte	0x02, 0x4a
	.zero		1
	.zero		1


	//----- nvinfo : EIATTR_SYSCALL_OFFSETS
	.align		4
        /*0090*/ 	.byte	0x04, 0x46
        /*0092*/ 	.short	(.L_9887 - .L_9886)


	//   ....[0]....
.L_9886:
        /*0094*/ 	.word	0x00000e50


	//   ....[1]....
        /*0098*/ 	.word	0x00001cd0


	//   ....[2]....
        /*009c*/ 	.word	0x00002c90


	//   ....[3]....
        /*00a0*/ 	.word	0x00003b10


	//   ....[4]....
        /*00a4*/ 	.word	0x00004a10


	//   ....[5]....
        /*00a8*/ 	.word	0x00005890


	//   ....[6]....
        /*00ac*/ 	.word	0x00006790


	//   ....[7]....
        /*00b0*/ 	.word	0x00007620


	//   ....[8]....
        /*00b4*/ 	.word	0x00008580


	//   ....[9]....
        /*00b8*/ 	.word	0x00009340


	//   ....[10]....
        /*00bc*/ 	.word	0x0000a220


	//   ....[11]....
        /*00c0*/ 	.word	0x0000b0e0


	//----- nvinfo : EIATTR_EXIT_INSTR_OFFSETS
	.align		4
.L_9887:
        /*00c4*/ 	.byte	0x04, 0x1c
        /*00c6*/ 	.short	(.L_9889 - .L_9888)


	//   ....[0]....
.L_9888:
        /*00c8*/ 	.word	0x0000a4f0


	//   ....[1]....
        /*00cc*/ 	.word	0x0000a620


	//   ....[2]....
        /*00d0*/ 	.word	0x0000a640


	//   ....[3]....
        /*00d4*/ 	.word	0x0000a6e0


	//   ....[4]....
        /*00d8*/ 	.word	0x0000a710


	//   ....[5]....
        /*00dc*/ 	.word	0x0000a730


	//   ....[6]....
        /*00e0*/ 	.word	0x0000a7c0


	//   ....[7]....
        /*00e4*/ 	.word	0x0000a800


	//   ....[8]....
        /*00e8*/ 	.word	0x0000a8a0


	//   ....[9]....
        /*00ec*/ 	.word	0x0000a8f0


	//   ....[10]....
        /*00f0*/ 	.word	0x0000a920


	//   ....[11]....
        /*00f4*/ 	.word	0x0000a9e0


	//   ....[12]....
        /*00f8*/ 	.word	0x0000ab50


	//   ....[13]....
        /*00fc*/ 	.word	0x0000acc0


	//   ....[14]....
        /*0100*/ 	.word	0x0000ae20


	//   ....[15]....
        /*0104*/ 	.word	0x0000ae60


	//   ....[16]....
        /*0108*/ 	.word	0x0000ae90


	//   ....[17]....
        /*010c*/ 	.word	0x0000af40


	//   ....[18]....
        /*0110*/ 	.word	0x0000af80


	//   ....[19]....
        /*0114*/ 	.word	0x0000b0f0


	//   ....[20]....
        /*0118*/ 	.word	0x0000b200


	//   ....[21]....
        /*011c*/ 	.word	0x0000b340


	//   ....[22]....
        /*0120*/ 	.word	0x0000b380


	//----- nvinfo : EIATTR_MAX_THREADS
	.align		4
.L_9889:
        /*0124*/ 	.byte	0x04, 0x05
        /*0126*/ 	.short	(.L_9891 - .L_9890)
.L_9890:
        /*0128*/ 	.word	0x00000080
        /*012c*/ 	.word	0x00000001
        /*0130*/ 	.word	0x00000001


	//----- nvinfo : EIATTR_CRS_STACK_SIZE
	.align		4
.L_9891:
        /*0134*/ 	.byte	0x04, 0x1e
        /*0136*/ 	.short	(.L_9893 - .L_9892)
.L_9892:
        /*0138*/ 	.word	0x00000000


	//----- nvinfo : EIATTR_CBANK_PARAM_SIZE
	.align		4
.L_9893:
        /*013c*/ 	.byte	0x03, 0x19
        /*013e*/ 	.short	0x0038


	//----- nvinfo : EIATTR_PARAM_CBANK
	.align		4
        /*0140*/ 	.byte	0x04, 0x0a
        /*0142*/ 	.short	(.L_9895 - .L_9894)
	.align		4
.L_9894:
        /*0144*/ 	.word	index@(.nv.constant0._ZN2at6native27unrolled_elementwise_kernelINS0_13BinaryFunctorIaaaZZZNS0_19maximum_kernel_cudaERNS_18TensorIteratorBaseEENKUlvE_clEvENKUlvE0_clEvEUlaaE_EESt5arrayIPcLm3EELi4E23TrivialOffsetCalculatorILi2EjESC_ILi1EjENS0_6memory12LoadWithCastILi2EEENSF_13StoreWithCastILi1EEEEEviT_T0_T2_T3_T4_T5_)
        /*0148*/ 	.short	0x0380
        /*014a*/ 	.short	0x0038


	//----- nvinfo : EIATTR_SW_WAR
	.align		4
.L_9895:
        /*014c*/ 	.byte	0x04, 0x36
        /*014e*/ 	.short	(.L_9897 - .L_9896)
.L_9896:
        /*0150*/ 	.word	0x00000008
.L_9897:


//--------------------- .nv.info._ZN2at6native18elementwise_kernelILi128ELi4EZNS0_22gpu_kernel_impl_nocastINS0_13BinaryFunctorIaaaZZZNS0_19maximum_kernel_cudaERNS_18TensorIteratorBaseEENKUlvE_clEvENKUlvE0_clEvEUlaaE_EEEEvS5_RKT_EUliE_EEviT1_ --------------------------
	.section	.nv.info._ZN2at6native18elementwise_kernelILi128ELi4EZNS0_22gpu_kernel_impl_nocastINS0_13BinaryFunctorIaaaZZZNS0_19maximum_kernel_cudaERNS_18TensorIteratorBaseEENKUlvE_clEvENKUlvE0_clEvEUlaaE_EEEEvS5_RKT_EUliE_EEviT1_,"",@"SHT_CUDA_INFO"
	.sectionflags	@""
	.align	4


	//----- nvinfo : EIATTR_CUDA_API_VERSION
	.align		4
        /*0000*/ 	.byte	0x04, 0x37
        /*0002*/ 	.short	(.L_9899 - .L_9898)
.L_9898:
        /*0004*/ 	.word	0x00000082


	//----- nvinfo : EIATTR_KPARAM_INFO
	.align		4
.L_9899:
        /*0008*/ 	.byte	0x04, 0x17
        /*000a*/ 	.short	(.L_9901 - .L_9900)
.L_9900:
        /*000c*/ 	.word	0x00000000
        /*0010*/ 	.short	0x0001
        /*0012*/ 	.short	0x0008
        /*0014*/ 	.byte	0x00, 0xf0, 0x21, 0x0a


	//----- nvinfo : EIATTR_KPARAM_INFO
	.align		4
.L_9901:
        /*0018*/ 	.byte	0x04, 0x17
        /*001a*/ 	.short	(.L_9903 - .L_9902)
.L_9902:
        /*001c*/ 	.word	0x00000000
        /*0020*/ 	.short	0x0000
        /*0022*/ 	.short	0x0000
        /*0024*/ 	.byte	0x00, 0xf0, 0x11, 0x00


	//----- nvinfo : EIATTR_SPARSE_MMA_MASK
	.align		4
.L_9903:
        /*0028*/ 	.byte	0x03, 0x50
        /*002a*/ 	.short	0x0000


	//----- nvinfo : EIATTR_MAXREG_COUNT
	.align		4
        /*002c*/ 	.byte	0x03, 0x1b
        /*002e*/ 	.short	0x0080


	//----- nvinfo : EIATTR_MERCURY_ISA_VERSION
	.align		4
        /*0030*/ 	.byte	0x03, 0x5f
        /*0032*/ 	.short	0x0101


	//----- nvinfo : EIATTR_VRC_CTA_INIT_COUNT
	.align		4
        /*0034*/ 	.byte	0x02, 0x4a
	.zero		1
	.zero		1


	//----- nvinfo : EIATTR_EXIT_INSTR_OFFSETS
	.align		4
        /*0038*/ 	.byte	0x04, 0x1c
        /*003a*/ 	.short	(.L_9905 - .L_9904)


	//   ....[0]....
.L_9904:
        /*003c*/ 	.word	0x00000300


	//   ....[1]....
        /*0040*/ 	.word	0x00000380


	//   ....[2]....
        /*0044*/ 	.word	0x00004860


	//   ....[3]....
        /*0048*/ 	.word	0x00005ef0


	//----- nvinfo : EIATTR_MAX_THREADS
	.align		4
.L_9905:
        /*004c*/ 	.byte	0x04, 0x05
        /*004e*/ 	.short	(.L_9907 - .L_9906)
.L_9906:
        /*0050*/ 	.word	0x00000080
        /*0054*/ 	.word	0x00000001
        /*0058*/ 	.word	0x00000001


	//----- nvinfo : EIATTR_CRS_STACK_SIZE
	.align		4
.L_9907:
        /*005c*/ 	.byte	0x04, 0x1e
        /*005e*/ 	.short	(.L_9909 - .L_9908)
.L_9908:
        /*0060*/ 	.word	0x00000000


	//----- nvinfo : EIATTR_CBANK_PARAM_SIZE
	.align		4
.L_9909:
        /*0064*/ 	.byte	0x03, 0x19
        /*0066*/ 	.short	0x0290


	//----- nvinfo : EIATTR_PARAM_CBANK
	.align		4
        /*0068*/ 	.byte	0x04, 0x0a
        /*006a*/ 	.short	(.L_9911 - .L_9910)
	.align		4
.L_9910:
        /*006c*/ 	.word	index@(.nv.constant0._ZN2at6native18elementwise_kernelILi128ELi4EZNS0_22gpu_kernel_impl_nocastINS0_13BinaryFunctorIaaaZZZNS0_19maximum_kernel_cudaERNS_18TensorIteratorBaseEENKUlvE_clEvENKUlvE0_clEvEUlaaE_EEEEvS5_RKT_EUliE_EEviT1_)
        /*0070*/ 	.short	0x0380
        /*0072*/ 	.short	0x0290


	//----- nvinfo : EIATTR_SW_WAR
	.align		4
.L_9911:
        /*0074*/ 	.byte	0x04, 0x36
        /*0076*/ 	.short	(.L_9913 - .L_9912)
.L_9912:
        /*0078*/ 	.word	0x00000008
.L_9913:


//--------------------- .nv.info._ZN2at6native27unrolled_elementwise_kernelINS0_13BinaryFunctorIaaaZZZNS0_19maximum_kernel_cudaERNS_18TensorIteratorBaseEENKUlvE_clEvENKUlvE0_clEvEUlaaE_EESt5arrayIPcLm3EELi4E23TrivialOffsetCalculatorILi2EjESC_ILi1EjENS0_6memory15LoadWithoutCastENSF_16StoreWithoutCastEEEviT_T0_T2_T3_T4_T5_ --------------------------
	.section	.nv.info._ZN2at6native27unrolled_elementwise_kernelINS0_13BinaryFunctorIaaaZZZNS0_19maximum_kernel_cudaERNS_18TensorIteratorBaseEENKUlvE_clEvENKUlvE0_clEvEUlaaE_EESt5arrayIPcLm3EELi4E23TrivialOffsetCalculatorILi2EjESC_ILi1EjENS0_6memory15LoadWithoutCastENSF_16StoreWithoutCastEEEviT_T0_T2_T3_T4_T5_,"",@"SHT_CUDA_INFO"
	.sectionflags	@""
	.align	4


	//----- nvinfo : EIATTR_CUDA_API_VERSION
	.align		4
        /*0000*/ 	.byte	0x04, 0x37
        /*0002*/ 	.short	(.L_9915 - .L_9914)
.L_9914:
        /*0004*/ 	.word	0x00000082


	//----- nvinfo : EIATTR_KPARAM_INFO
	.align		4
.L_9915:
        /*0008*/ 	.byte	0x04, 0x17
        /*000a*/ 	.short	(.L_9917 - .L_9916)
.L_9916:
        /*000c*/ 	.word	0x00000000
        /*0010*/ 	.short	0x0006
        /*0012*/ 	.short	0x0023
        /*0014*/ 	.byte	0x00, 0xf0, 0x05, 0x00


	//----- nvinfo : EIATTR_KPARAM_INFO
	.align		4
.L_9917:
        /*0018*/ 	.byte	0x04, 0x17
        /*001a*/ 	.short	(.L_9919 - .L_9918)
.L_9918:
        /*001c*/ 	.word	0x00000000
        /*0020*/ 	.short	0x0005
        /*0022*/ 	.short	0x0022
        /*0024*/ 	.byte	0x00, 0xf0, 0x05, 0x00


	//----- nvinfo : EIATTR_KPARAM_INFO
	.align		4
.L_9919:
        /*0028*/ 	.byte	0x04, 0x17
        /*002a*/ 	.short	(.L_9921 - .L_9920)
.L_9920:
        /*002c*/ 	.word	0x00000000
        /*0030*/ 	.short	0x0004
        /*0032*/ 	.short	0x0021
        /*0034*/ 	.byte	0x00, 0xf0, 0x05, 0x00


	//----- nvinfo : EIATTR_KPARAM_INFO
	.align		4
.L_9921:
        /*0038*/ 	.byte	0x04, 0x17
        /*003a*/ 	.short	(.L_9923 - .L_9922)
.L_9922:
        /*003c*/ 	.word	0x00000000
        /*0040*/ 	.short	0x0003
        /*0042*/ 	.short	0x0020
        /*0044*/ 	.byte	0x00, 0xf0, 0x05, 0x00


	//----- nvinfo : EIATTR_KPARAM_INFO
	.align		4
.L_9923:
        /*0048*/ 	.byte	0x04, 0x17
        /*004a*/ 	.short	(.L_9925 - .L_9924)
.L_9924:
        /*004c*/ 	.word	0x00000000
        /*0050*/ 	.short	0x0002
        /*0052*/ 	.short	0x0008
        /*0054*/ 	.byte	0x00, 0xf0, 0x61, 0x00


	//----- nvinfo : EIATTR_KPARAM_INFO
	.align		4
.L_9925:
        /*0058*/ 	.byte	0x04, 0x17
        /*005a*/ 	.short	(.L_9927 - .L_9926)
.L_9926:
        /*005c*/ 	.word	0x00000000
        /*0060*/ 	.short	0x0001
        /*0062*/ 	.short	0x0004
        /*0064*/ 	.byte	0x00, 0xf0, 0x05, 0x00


	//----- nvinfo : EIATTR_KPARAM_INFO
	.align		4
.L_9927:
        /*0068*/ 	.byte	0x04, 0x17
        /*006a*/ 	.short	(.L_9929 - .L_9928)
.L_9928:
        /*006c*/ 	.word	0x00000000
        /*0070*/ 	.short	0x0000
        /*0072*/ 	.short	0x0000
        /*0074*/ 	.byte	0x00, 0xf0, 0x11, 0x00


	//----- nvinfo : EIATTR_SPARSE_MMA_MASK
	.align		4
.L_9929:
        /*0078*/ 	.byte	0x03, 0x50
        /*007a*/ 	.short	0x0000


	//----- nvinfo : EIATTR_MAXREG_COUNT
	.align		4
        /*007c*/ 	.byte	0x03, 0x1b
        /*007e*/ 	.short	0x00ff


	//----- nvinfo : EIATTR_MERCURY_ISA_VERSION
	.align		4
        /*0080*/ 	.byte	0x03, 0x5f
        /*0082*/ 	.short	0x0101


	//----- nvinfo : EIATTR_VRC_CTA_INIT_COUNT
	.align		4
        /*0084*/ 	.byte	0x02, 0x4a
	.zero		1
	.zero		1


	//----- nvinfo : EIATTR_EXIT_INSTR_OFFSETS
	.align		4
        /*0088*/ 	.byte	0x04, 0x1c
        /*008a*/ 	.short	(.L_9931 - .L_9930)


	//   ....[0]....
.L_9930:
        /*008c*/ 	.word	0x000006c0


	//   ....[1]....
        /*0090*/ 	.word	0x00000720


	//----- nvinfo : EIATTR_MAX_THREADS
	.align		4
.L_9931:
        /*0094*/ 	.byte	0x04, 0x05
        /*0096*/ 	.short	(.L_9933 - .L_9932)
.L_9932:
        /*0098*/ 	.word	0x00000080
        /*009c*/ 	.word	0x00000001
        /*00a0*/ 	.word	0x00000001


	//----- nvinfo : EIATTR_CRS_STACK_SIZE
	.align		4
.L_9933:
        /*00a4*/ 	.byte	0x04, 0x1e
        /*00a6*/ 	.short	(.L_9935 - .L_9934)
.L_9934:
        /*00a8*/ 	.word	0x00000000


	//----- nvinfo : EIATTR_CBANK_PARAM_SIZE
	.align		4
.L_9935:
        /*00ac*/ 	.byte	0x03, 0x19
        /*00ae*/ 	.short	0x0024


	//----- nvinfo : EIATTR_PARAM_CBANK
	.align		4
        /*00b0*/ 	.byte	0x04, 0x0a
        /*00b2*/ 	.short	(.L_9937 - .L_9936)
	.align		4
.L_9936:
        /*00b4*/ 	.word	index@(.nv.constant0._ZN2at6native27unrolled_elementwise_kernelINS0_13BinaryFunctorIaaaZZZNS0_19maximum_kernel_cudaERNS_18TensorIteratorBaseEENKUlvE_clEvENKUlvE0_clEvEUlaaE_EESt5arrayIPcLm3EELi4E23TrivialOffsetCalculatorILi2EjESC_ILi1EjENS0_6memory15LoadWithoutCastENSF_16StoreWithoutCastEEEviT_T0_T2_T3_T4_T5_)
        /*00b8*/ 	.short	0x0380
        /*00ba*/ 	.short	0x0024


	//----- nvinfo : EIATTR_SW_WAR
	.align		4
.L_9937:
        /*00bc*/ 	.byte	0x04, 0x36
        /*00be*/ 	.short	(.L_9939 - .L_9938)
.L_9938:
        /*00c0*/ 	.word	0x00000008
.L_9939:


//--------------------- .nv.info._ZN2at6native29vectorized_elementwise_kernelILi2ENS0_13BinaryFunctorIaaaZZZNS0_19maximum_kernel_cudaERNS_18TensorIteratorBaseEENKUlvE_clEvENKUlvE0_clEvEUlaaE_EESt5arrayIPcLm3EEEEviT0_T1_ --------------------------
	.section	.nv.info._ZN2at6native29vectorized_elementwise_kernelILi2ENS0_13BinaryFunctorIaaaZZZNS0_19maximum_kernel_cudaERNS_18TensorIteratorBaseEENKUlvE_clEvENKUlvE0_clEvEUlaaE_EESt5arrayIPcLm3EEEEviT0_T1_,"",@"SHT_CUDA_INFO"
	.sectionflags	@""
	.align	4


	//----- nvinfo : EIATTR_CUDA_API_VERSION
	.align		4
        /*0000*/ 	.byte	0x04, 0x37
        /*0002*/ 	.short	(.L_9941 - .L_9940)
.L_9940:
        /*0004*/ 	.word	0x00000082


	//----- nvinfo : EIATTR_KPARAM_INFO
	.align		4
.L_9941:
        /*0008*/ 	.byte	0x04, 0x17
        /*000a*/ 	.short	(.L_9943 - .L_9942)
.L_9942:
        /*000c*/ 	.word	0x00000000
        /*0010*/ 	.short	0x0002
        /*0012*/ 	.short	0x0008
        /*0014*/ 	.byte	0x00, 0xf0, 0x61, 0x00


	//----- nvinfo : EIATTR_KPARAM_INFO
	.align		4
.L_9943:
        /*0018*/ 	.byte	0x04, 0x17
        /*001a*/ 	.short	(.L_9945 - .L_9944)
.L_9944:
        /*001c*/ 	.word	0x00000000
        /*0020*/ 	.short	0x0001
        /*0022*/ 	.short	0x0004
        /*0024*/ 	.byte	0x00, 0xf0, 0x05, 0x00


	//----- nvinfo : EIATTR_KPARAM_INFO
	.align		4
.L_9945:
        /*0028*/ 	.byte	0x04, 0x17
        /*002a*/ 	.short	(.L_9947 - .L_9946)
.L_9946:
        /*002c*/ 	.word	0x00000000
        /*0030*/ 	.short	0x0000
        /*0032*/ 	.short	0x0000
        /*0034*/ 	.byte	0x00, 0xf0, 0x11, 0x00


	//----- nvinfo : EIATTR_SPARSE_MMA_MASK
	.align		4
.L_9947:
        /*0038*/ 	.byte	0x03, 0x50
        /*003a*/ 	.short	0x0000


	//----- nvinfo : EIATTR_MAXREG_COUNT
	.align		4
        /*003c*/ 	.byte	0x03, 0x1b
        /*003e*/ 	.short	0x00ff


	//----- nvinfo : EIATTR_MERCURY_ISA_VERSION
	.align		4
        /*0040*/ 	.byte	0x03, 0x5f
        /*0042*/ 	.short	0x0101


	//----- nvinfo : EIATTR_VRC_CTA_INIT_COUNT
	.align		4
        /*0044*/ 	.byte	0x02, 0x4a
	.zero		1
	.zero		1


	//----- nvinfo : EIATTR_EXIT_INSTR_OFFSETS
	.align		4
        /*0048*/ 	.byte	0x04, 0x1c
        /*004a*/ 	.short	(.L_9949 - .L_9948)


	//   ....[0]....
.L_9948:
        /*004c*/ 	.word	0x00000d70


	//   ....[1]....
        /*0050*/ 	.word	0x00000dd0


	//   ....[2]....
        /*0054*/ 	.word	0x000012b0


	//----- nvinfo : EIATTR_MAX_THREADS
	.align		4
.L_9949:
        /*0058*/ 	.byte	0x04, 0x05
        /*005a*/ 	.short	(.L_9951 - .L_9950)
.L_9950:
        /*005c*/ 	.word	0x00000080
        /*0060*/ 	.word	0x00000001
        /*0064*/ 	.word	0x00000001


	//----- nvinfo : EIATTR_CRS_STACK_SIZE
	.align		4
.L_9951:
        /*0068*/ 	.byte	0x04, 0x1e
        /*006a*/ 	.short	(.L_9953 - .L_9952)
.L_9952:
        /*006c*/ 	.word	0x00000000


	//----- nvinfo : EIATTR_CBANK_PARAM_SIZE
	.align		4
.L_9953:
        /*0070*/ 	.byte	0x03, 0x19
        /*0072*/ 	.short	0x0020


	//----- nvinfo : EIATTR_PARAM_CBANK
	.align		4
        /*0074*/ 	.byte	0x04, 0x0a
        /*0076*/ 	.short	(.L_9955 - .L_9954)
	.align		4
.L_9954:
        /*0078*/ 	.word	index@(.nv.constant0._ZN2at6native29vectorized_elementwise_kernelILi2ENS0_13BinaryFunctorIaaaZZZNS0_19maximum_kernel_cudaERNS_18TensorIteratorBaseEENKUlvE_clEvENKUlvE0_clEvEUlaaE_EESt5arrayIPcLm3EEEEviT0_T1_)
        /*007c*/ 	.short	0x0380
        /*007e*/ 	.short	0x0020


	//----- nvinfo : EIATTR_SW_WAR
	.align		4
.L_9955:
        /*0080*/ 	.byte	0x04, 0x36
        /*0082*/ 	.short	(.L_9957 - .L_9956)
.L_9956:
        /*0084*/ 	.word	0x00000008
.L_9957:


//--------------------- .nv.info._ZN2at6native29vectorized_elementwise_kernelILi4ENS0_13BinaryFunctorIaaaZZZNS0_19maximum_kernel_cudaERNS_18TensorIteratorBaseEENKUlvE_clEvENKUlvE0_clEvEUlaaE_EESt5arrayIPcLm3EEEEviT0_T1_ --------------------------
	.section	.nv.info._ZN2at6native29vectorized_elementwise_kernelILi4ENS0_13BinaryFunctorIaaaZZZNS0_19maximum_kernel_cudaERNS_18TensorIteratorBaseEENKUlvE_clEvENKUlvE0_clEvEUlaaE_EESt5arrayIPcLm3EEEEviT0_T1_,"",@"SHT_CUDA_INFO"
	.sectionflags	@""
	.align	4


	//----- nvinfo : EIATTR_CUDA_API_VERSION
	.align		4
        /*0000*/ 	.byte	0x04, 0x37
        /*0002*/ 	.short	(.L_9959 - .L_9958)
.L_9958:
        /*0004*/ 	.word	0x00000082


	//----- nvinfo : EIATTR_KPARAM_INFO
	.align		4
.L_9959:
        /*0008*/ 	.byte	0x04, 0x17
        /*000a*/ 	.short	(.L_9961 - .L_9960)
.L_9960:
        /*000c*/ 	.word	0x00000000
        /*0010*/ 	.short	0x0002
        /*0012*/ 	.short	0x0008
        /*0014*/ 	.byte	0x00, 0xf0, 0x61, 0x00


	//----- nvinfo : EIATTR_KPARAM_INFO
	.align		4
.L_9961:
        /*0018*/ 	.byte	0x04, 0x17
        /*001a*/ 	.short	(.L_9963 - .L_9962)
.L_9962:
        /*001c*/ 	.word	0x00000000
        /*0020*/ 	.short	0x0001
        /*0022*/ 	.short	0x0004
        /*0024*/ 	.byte	0x00, 0xf0, 0x05, 0x00


	//----- nvinfo : EIATTR_KPARAM_INFO
	.align		4
.L_9963:
        /*0028*/ 	.byte	0x04, 0x17
        /*002a*/ 	.short	(.L_9965 - .L_9964)
.L_9964:
        /*002c*/ 	.word	0x00000000
        /*0030*/ 	.short	0x0000
        /*0032*/ 	.short	0x0000
        /*0034*/ 	.byte	0x00, 0xf0, 0x11, 0x00


	//----- nvinfo : EIATTR_SPARSE_MMA_MASK
	.align		4
.L_9965:
        /*0038*/ 	.byte	0x03, 0x50
        /*003a*/ 	.short	0x0000


	//----- nvinfo : EIATTR_MAXREG_COUNT
	.align		4
        /*003c*/ 	.byte	0x03, 0x1b
        /*003e*/ 	.short	0x00ff


	//----- nvinfo : EIATTR_MERCURY_ISA_VERSION
	.align		4
        /*0040*/ 	.byte	0x03, 0x5f
        /*0042*/ 	.short	0x0101


	//----- nvinfo : EIATTR_VRC_CTA_INIT_COUNT
	.align		4
        /*0044*/ 	.byte	0x02, 0x4a
	.zero		1
	.zero		1


	//----- nvinfo : EIATTR_EXIT_INSTR_OFFSETS
	.align		4
        /*0048*/ 	.byte	0x04, 0x1c
        /*004a*/ 	.short	(.L_9967 - .L_9966)


	//   ....[0]....
.L_9966:
        /*004c*/ 	.word	0x00000d70


	//   ....[1]....
        /*0050*/ 	.word	0x00000dd0


	//   ....[2]....
        /*0054*/ 	.word	0x000012a0


	//----- nvinfo : EIATTR_MAX_THREADS
	.align		4
.L_9967:
        /*0058*/ 	.byte	0x04, 0x05
        /*005a*/ 	.short	(.L_9969 - .L_9968)
.L_9968:
        /*005c*/ 	.word	0x00000080
        /*0060*/ 	.word	0x00000001
        /*0064*/ 	.word	0x00000001


	//----- nvinfo : EIATTR_CRS_STACK_SIZE
	.align		4
.L_9969:
        /*0068*/ 	.byte	0x04, 0x1e
        /*006a*/ 	.short	(.L_9971 - .L_9970)
.L_9970:
        /*006c*/ 	.word	0x00000000


	//----- nvinfo : EIATTR_CBANK_PARAM_SIZE
	.align		4
.L_9971:
        /*0070*/ 	.byte	0x03, 0x19
        /*0072*/ 	.short	0x0020


	//----- nvinfo : EIATTR_PARAM_CBANK
	.align		4
        /*0074*/ 	.byte	0x04, 0x0a
        /*0076*/ 	.short	(.L_9973 - .L_9972)
	.align		4
.L_9972:
        /*0078*/ 	.word	index@(.nv.constant0._ZN2at6native29vectorized_elementwise_kernelILi4ENS0_13BinaryFunctorIaaaZZZNS0_19maximum_kernel_cudaERNS_18TensorIteratorBaseEENKUlvE_clEvENKUlvE0_clEvEUlaaE_EESt5arrayIPcLm3EEEEviT0_T1_)
        /*007c*/ 	.short	0x0380
        /*007e*/ 	.short	0x0020


	//----- nvinfo : EIATTR_SW_WAR
	.align		4
.L_9973:
        /*0080*/ 	.byte	0x04, 0x36
        /*0082*/ 	.short	(.L_9975 - .L_9974)
.L_9974:
        /*0084*/ 	.word	0x00000008
.L_9975:


//--------------------- .nv.info._ZN2at6native29vectorized_elementwise_kernelILi8ENS0_13BinaryFunctorIaaaZZZNS0_19maximum_kernel_cudaERNS_18TensorIteratorBaseEENKUlvE_clEvENKUlvE0_clEvEUlaaE_EESt5arrayIPcLm3EEEEviT0_T1_ --------------------------
	.section	.nv.info._ZN2at6native29vectorized_elementwise_kernelILi8ENS0_13BinaryFunctorIaaaZZZNS0_19maximum_kernel_cudaERNS_18TensorIteratorBaseEENKUlvE_clEvENKUlvE0_clEvEUlaaE_EESt5arrayIPcLm3EEEEviT0_T1_,"",@"SHT_CUDA_INFO"
	.sectionflags	@""
	.align	4


	//----- nvinfo : EIATTR_CUDA_API_VERSION
	.align		4
        /*0000*/ 	.byte	0x04, 0x37
        /*0002*/ 	.short	(.L_9977 - .L_9976)
.L_9976:
        /*0004*/ 	.word	0x00000082


	//----- nvinfo : EIATTR_KPARAM_INFO
	.align		4
.L_9977:
        /*0008*/ 	.byte	0x04, 0x17
        /*000a*/ 	.short	(.L_9979 - .L_9978)
.L_9978:
        /*000c*/ 	.word	0x00000000
        /*0010*/ 	.short	0x0002
        /*0012*/ 	.short	0x0008
        /*0014*/ 	.byte	0x00, 0xf0, 0x61, 0x00


	//----- nvinfo : EIATTR_KPARAM_INFO
	.align		4
.L_9979:
        /*0018*/ 	.byte	0x04, 0x17
        /*001a*/ 	.short	(.L_9981 - .L_9980)
.L_9980:
        /*001c*/ 	.word	0x00000000
        /*0020*/ 	.short	0x0001
        /*0022*/ 	.short	0x0004
        /*0024*/ 	.byte	0x00, 0xf0, 0x05, 0x00


	//----- nvinfo : EIATTR_KPARAM_INFO
	.align		4
.L_9981:
        /*0028*/ 	.byte	0x04, 0x17
        /*002a*/ 	.short	(.L_9983 - .L_9982)
.L_9982:
        /*002c*/ 	.word	0x00000000
        /*0030*/ 	.short	0x0000
        /*0032*/ 	.short	0x0000
        /*0034*/ 	.byte	0x00, 0xf0, 0x11, 0x00


	//----- nvinfo : EIATTR_SPARSE_MMA_MASK
	.align		4
.L_9983:
        /*0038*/ 	.byte	0x03, 0x50
        /*003a*/ 	.short	0x0000


	//----- nvinfo : EIATTR_MAXREG_COUNT
	.align		4
        /*003c*/ 	.byte	0x03, 0x1b
        /*003e*/ 	.short	0x00ff


	//----- nvinfo : EIATTR_MERCURY_ISA_VERSION
	.align		4
        /*0040*/ 	.byte	0x03, 0x5f
        /*0042*/ 	.short	0x0101


	//----- nvinfo : EIATTR_VRC_CTA_INIT_COUNT
	.align		4
        /*0044*/ 	.byte	0x02, 0x4a
	.zero		1
	.zero		1


	//----- nvinfo : EIATTR_EXIT_INSTR_OFFSETS
	.align		4
        /*0048*/ 	.byte	0x04, 0x1c
        /*004a*/ 	.short	(.L_9985 - .L_9984)


	//   ....[0]....
.L_9984:
        /*004c*/ 	.word	0x00000d70


	//   ....[1]....
        /*0050*/ 	.word	0x00000dd0


	//   ....[2]....
        /*0054*/ 	.word	0x00001270


	//----- nvinfo : EIATTR_MAX_THREADS
	.align		4
.L_9985:
        /*0058*/ 	.byte	0x04, 0x05
        /*005a*/ 	.short	(.L_9987 - .L_9986)
.L_9986:
        /*005c*/ 	.word	0x00000080
        /*0060*/ 	.word	0x00000001
        /*0064*/ 	.word	0x00000001


	//----- nvinfo : EIATTR_CRS_STACK_SIZE
	.align		4
.L_9987:
        /*0068*/ 	.byte	0x04, 0x1e
        /*006a*/ 	.short	(.L_9989 - .L_9988)
.L_9988:
        /*006c*/ 	.word	0x00000000


	//----- nvinfo : EIATTR_CBANK_PARAM_SIZE
	.align		4
.L_9989:
        /*0070*/ 	.byte	0x03, 0x19
        /*0072*/ 	.short	0x0020


	//----- nvinfo : EIATTR_PARAM_CBANK
	.align		4
        /*0074*/ 	.byte	0x04, 0x0a
        /*0076*/ 	.short	(.L_9991 - .L_9990)
	.align		4
.L_9990:
        /*0078*/ 	.word	index@(.nv.constant0._ZN2at6native29vectorized_elementwise_kernelILi8ENS0_13BinaryFunctorIaaaZZZNS0_19maximum_kernel_cudaERNS_18TensorIteratorBaseEENKUlvE_clEvENKUlvE0_clEvEUlaaE_EESt5arrayIPcLm3EEEEviT0_T1_)
        /*007c*/ 	.short	0x0380
        /*007e*/ 	.short	0x0020


	//----- nvinfo : EIATTR_SW_WAR
	.align		4
.L_9991:
        /*0080*/ 	.byte	0x04, 0x36
        /*0082*/ 	.short	(.L_9993 - .L_9992)
.L_9992:
        /*0084*/ 	.word	0x00000008
.L_9993:


//--------------------- .nv.info._ZN2at6native18elementwise_kernelILi128ELi4EZNS0_15gpu_kernel_implINS0_13AUnaryFunctorIhhhZZZNS0_19maximum_kernel_cudaERNS_18TensorIteratorBaseEENKUlvE_clEvENKUlvE_clEvEUlhhE_EEEEvS5_RKT_EUliE_EEviT1_ --------------------------
	.section	.nv.info._ZN2at6native18elementwise_kernelILi128ELi4EZNS0_15gpu_kernel_implINS0_13AUnaryFunctorIhhhZZZNS0_19maximum_kernel_cudaERNS_18TensorIteratorBaseEENKUlvE_clEvENKUlvE_clEvEUlhhE_EEEEvS5_RKT_EUliE_EEviT1_,"",@"SHT_CUDA_INFO"
	.sectionflags	@""
	.align	4


	//----- nvinfo : EIATTR_CUDA_API_VERSION
	.align		4
        /*0000*/ 	.byte	0x04, 0x37
        /*0002*/ 	.short	(.L_9995 - .L_9994)
.L_9994:
        /*0004*/ 	.word	0x00000082


	//----- nvinfo : EIATTR_KPARAM_INFO
	.align		4
.L_9995:
        /*0008*/ 	.byte	0x04, 0x17
        /*000a*/ 	.short	(.L_9997 - .L_9996)
.L_9996:
        /*000c*/ 	.word	0x00000000
        /*0010*/ 	.short	0x0001
        /*0012*/ 	.short	0x0008
        /*0014*/ 	.byte	0x00, 0xf0, 0x61, 0x08


	//----- nvinfo : EIATTR_KPARAM_INFO
	.align		4
.L_9997:
        /*0018*/ 	.byte	0x04, 0x17
        /*001a*/ 	.short	(.L_9999 - .L_9998)
.L_9998:
        /*001c*/ 	.word	0x00000000
        /*0020*/ 	.short	0x0000
        /*0022*/ 	.short	0x0000
        /*0024*/ 	.byte	0x00, 0xf0, 0x11, 0x00


	//----- nvinfo : EIATTR_SPARSE_MMA_MASK
	.align		4
.L_9999:
        /*0028*/ 	.byte	0x03, 0x50
        /*002a*/ 	.short	0x0000


	//----- nvinfo : EIATTR_MAXREG_COUNT
	.align		4
        /*002c*/ 	.byte	0x03, 0x1b
        /*002e*/ 	.short	0x0080


	//----- nvinfo : EIATTR_EXTERNS
	.align		4
        /*0030*/ 	.byte	0x04, 0x0f
        /*0032*/ 	.short	(.L_10001 - .L_10000)


	//   ....[0]....
	.align		4
.L_10000:
        /*0034*/ 	.word	index@(__assertfail)


	//----- nvinfo : EIATTR_MERCURY_ISA_VERSION
	.align		4
.L_10001:
        /*0038*/ 	.byte	0x03, 0x5f
        /*003a*/ 	.short	0x0101


	//----- nvinfo : EIATTR_VRC_CTA_INIT_COUNT
	.align		4
        /*003c*/ 	.byte	0x02, 0x4a
	.zero		1
	.zero		1


	//----- nvinfo : EIATTR_SYSCALL_OFFSETS
	.align		4
        /*0040*/ 	.byte	0x04, 0x46
        /*0042*/ 	.short	(.L_10003 - .L_10002)


	//   ....[0]....
.L_10002:
        /*0044*/ 	.word	0x00002170


	//   ....[1]....
        /*0048*/ 	.word	0x00002ef0


	//   ....[2]....
        /*004c*/ 	.word	0x000051f0


	//   ....[3]....
        /*0050*/ 	.word	0x00005dd0


	//   ....[4]....
        /*0054*/ 	.word	0x000081a0


	//   ....[5]....
        /*0058*/ 	.word	0x00008d80


	//   ....[6]....
        /*005c*/ 	.word	0x0000b160


	//   ....[7]....
        /*0060*/ 	.word	0x0000bd00


	//----- nvinfo : EIATTR_EXIT_INSTR_OFFSETS
	.align		4
.L_10003:
        /*0064*/ 	.byte	0x04, 0x1c
        /*0066*/ 	.short	(.L_10005 - .L_10004)


	//   ....[0]....
.L_10004:
        /*0068*/ 	.word	0x00009010


	//   ....[1]....
        /*006c*/ 	.word	0x0000b2b0


	//   ....[2]....
        /*0070*/ 	.word	0x0000b2d0


	//   ....[3]....
        /*0074*/ 	.word	0x0000b370


	//   ....[4]....
        /*0078*/ 	.word	0x0000b3a0


	//   ....[5]....
        /*007c*/ 	.word	0x0000b3c0


	//   ....[6]....
        /*0080*/ 	.word	0x0000b450


	//   ....[7]....
        /*0084*/ 	.word	0x0000b490


	//   ....[8]....
        /*0088*/ 	.word	0x0000b530


	//   ....[9]....
        /*008c*/ 	.word	0x0000b580


	//   ....[10]....
        /*0090*/ 	.word	0x0000b5b0


	//   ....[11]....
        /*0094*/ 	.word	0x0000b670


	//   ....[12]....
        /*0098*/ 	.word	0x0000b7b0


	//   ....[13]....
        /*009c*/ 	.word	0x0000b8f0


	//   ....[14]....
        /*00a0*/ 	.word	0x0000ba40


	//   ....[15]....
        /*00a4*/ 	.word	0x0000ba80


	//   ....[16]....
        /*00a8*/ 	.word	0x0000bab0


	//   ....[17]....
        /*00ac*/ 	.word	0x0000bb60


	//   ....[18]....
        /*00b0*/ 	.word	0x0000bba0


	//   ....[19]....
        /*00b4*/ 	.word	0x0000bd10


	//   ....[20]....
        /*00b8*/ 	.word	0x0000bdf0


	//   ....[21]....
        /*00bc*/ 	.word	0x0000be90


	//   ....[22]....
        /*00c0*/ 	.word	0x0000bec0


	//   ....[23]....
        /*00c4*/ 	.word	0x0000bf10


	//   ....[24]....
        /*00c8*/ 	.word	0x0000bf50


	//----- nvinfo : EIATTR_MAX_THREADS
	.align		4
.L_10005:
        /*00cc*/ 	.byte	0x04, 0x05
        /*00ce*/ 	.short	(.L_10007 - .L_10006)
.L_10006:
        /*00d0*/ 	.word	0x00000080
        /*00d4*/ 	.word	0x00000001
        /*00d8*/ 	.word	0x00000001


	//----- nvinfo : EIATTR_CRS_STACK_SIZE
	.align		4
.L_10007:
        /*00dc*/ 	.byte	0x04, 0x1e
        /*00de*/ 	.short	(.L_10009 - .L_10008)
.L_10008:
        /*00e0*/ 	.word	0x00000000


	//----- nvinfo : EIATTR_CBANK_PARAM_SIZE
	.align		4
.L_10009:
        /*00e4*/ 	.byte	0x03, 0x19
        /*00e6*/ 	.short	0x0220


	//----- nvinfo : EIATTR_PARAM_CBANK
	.align		4
        /*00e8*/ 	.byte	0x04, 0x0a
        /*00ea*/ 	.short	(.L_10011 - .L_10010)
	.align		4
.L_10010:
        /*00ec*/ 	.word	index@(.nv.constant0._ZN2at6native18elementwise_kernelILi128ELi4EZNS0_15gpu_kernel_implINS0_13AUnaryFunctorIhhhZZZNS0_19maximum_kernel_cudaERNS_18TensorIteratorBaseEENKUlvE_clEvENKUlvE_clEvEUlhhE_EEEEvS5_RKT_EUliE_EEviT1_)
        /*00f0*/ 	.short	0x0380
        /*00f2*/ 	.short	0x0220


	//----- nvinfo : EIATTR_SW_WAR
	.align		4
.L_10011:
        /*00f4*/ 	.byte	0x04, 0x36
        /*00f6*/ 	.short	(.L_10013 - .L_10012)
.L_10012:
        /*00f8*/ 	.word	0x00000008
.L_10013:


//--------------------- .nv.info._ZN2at6native27unrolled_elementwise_kernelINS0_13AUnaryFunctorIhhhZZZNS0_19maximum_kernel_cudaERNS_18TensorIteratorBaseEENKUlvE_clEvENKUlvE_clEvEUlhhE_EESt5arrayIPcLm2EELi4E23TrivialOffsetCalculatorILi1EjESD_NS0_6memory12LoadWithCastILi1EEENSE_13StoreWithCastILi1EEEEEviT_T0_T2_T3_T4_T5_ --------------------------
	.section	.nv.info._ZN2at6native27unrolled_elementwise_kernelINS0_13AUnaryFunctorIhhhZZZNS0_19maximum_kernel_cudaERNS_18TensorIteratorBaseEENKUlvE_clEvENKUlvE_clEvEUlhhE_EESt5arrayIPcLm2EELi4E23TrivialOffsetCalculatorILi1EjESD_NS0_6memory12LoadWithCastILi1EEENSE_13StoreWithCastILi1EEEEEviT_T0_T2_T3_T4_T5_,"",@"SHT_CUDA_INFO"
	.sectionflags	@""
	.align	4


	//----- nvinfo : EIATTR_CUDA_API_VERSION
	.align		4
        /*0000*/ 	.byte	0x04, 0x37
        /*0002*/ 	.short	(.L_10015 - .L_10014)
.L_10014:
        /*0004*/ 	.word	0x00000082


	//----- nvinfo : EIATTR_KPARAM_INFO
	.align		4
.L_10015:
        /*0008*/ 	.byte	0x04, 0x17
        /*000a*/ 	.short	(.L_10017 - .L_10016)
.L_10016:
        /*000c*/ 	.word	0x00000000
        /*0010*/ 	.short	0x0006
        /*0012*/ 	.short	0x0024
        /*0014*/ 	.byte	0x00, 0xf0, 0x21, 0x00


	//----- nvinfo : EIATTR_KPARAM_INFO
	.align		4
.L_10017:
        /*0018*/ 	.byte	0x04, 0x17
        /*001a*/ 	.short	(.L_10019 - .L_10018)
.L_10018:
        /*001c*/ 	.word	0x00000000
        /*0020*/ 	.short	0x0005
        /*0022*/ 	.short	0x001c
        /*0024*/ 	.byte	0x00, 0xf0, 0x21, 0x00


	//----- nvinfo : EIATTR_KPARAM_INFO
	.align		4
.L_10019:
        /*0028*/ 	.byte	0x04, 0x17
        /*002a*/ 	.short	(.L_10021 - .L_10020)
.L_10020:
        /*002c*/ 	.word	0x00000000
        /*0030*/ 	.short	0x0004
        /*0032*/ 	.short	0x0019
        /*0034*/ 	.byte	0x00, 0xf0, 0x05, 0x00


	//----- nvinfo : EIATTR_KPARAM_INFO
	.align		4
.L_10021:
        /*0038*/ 	.byte	0x04, 0x17
        /*003a*/ 	.short	(.L_10023 - .L_10022)
.L_10022:
        /*003c*/ 	.word	0x00000000
        /*0040*/ 	.short	0x0003
        /*0042*/ 	.short	0x0018
        /*0044*/ 	.byte	0x00, 0xf0, 0x05, 0x00


	//----- nvinfo : EIATTR_KPARAM_INFO
	.align		4
.L_10023:
        /*0048*/ 	.byte	0x04, 0x17
        /*004a*/ 	.short	(.L_10025 - .L_10024)
.L_10024:
        /*004c*/ 	.word	0x00000000
        /*0050*/ 	.short	0x0002
        /*0052*/ 	.short	0x0008
        /*0054*/ 	.byte	0x00, 0xf0, 0x41, 0x00


	//----- nvinfo : EIATTR_KPARAM_INFO
	.align		4
.L_10025:
        /*0058*/ 	.byte	0x04, 0x17
        /*005a*/ 	.short	(.L_10027 - .L_10026)
.L_10026:
        /*005c*/ 	.word	0x00000000
        /*0060*/ 	.short	0x0001
        /*0062*/ 	.short	0x0004
        /*0064*/ 	.byte	0x00, 0xf0, 0x09, 0x00


	//----- nvinfo : EIATTR_KPARAM_INFO
	.align		4
.L_10027:
        /*0068*/ 	.byte	0x04, 0x17
        /*006a*/ 	.short	(.L_10029 - .L_10028)
.L_10028:
        /*006c*/ 	.word	0x00000000
        /*0070*/ 	.short	0x0000
        /*0072*/ 	.short	0x0000
        /*0074*/ 	.byte	0x00, 0xf0, 0x11, 0x00


	//----- nvinfo : EIATTR_SPARSE_MMA_MASK
	.align		4
.L_10029:
        /*0078*/ 	.byte	0x03, 0x50
        /*007a*/ 	.short	0x0000


	//----- nvinfo : EIATTR_MAXREG_COUNT
	.align		4
        /*007c*/ 	.byte	0x03, 0x1b
        /*007e*/ 	.short	0x00ff


	//----- nvinfo : EIATTR_EXTERNS
	.align		4
        /*0080*/ 	.byte	0x04, 0x0f
        /*0082*/ 	.short	(.L_10031 - .L_10030)


	//   ....[0]....
	.align		4
.L_10030:
        /*0084*/ 	.word	index@(__assertfail)


	//----- nvinfo : EIATTR_MERCURY_ISA_VERSION
	.align		4
.L_10031:
        /*0088*/ 	.byte	0x03, 0x5f
        /*008a*/ 	.short	0x0101


	//----- nvinfo : EIATTR_VRC_CTA_INIT_COUNT
	.align		4
        /*008c*/ 	.byte	0x02, 0x4a
	.zero		1
	.zero		1


	//----- nvinfo : EIATTR_SYSCALL_OFFSETS
	.align		4
        /*0090*/ 	.byte	0x04, 0x46
        /*0092*/ 	.short	(.L_10033 - .L_10032)


	//   ....[0]....
.L_10032:
        /*0094*/ 	.word	0x00000e70


	//   ....[1]....
        /*0098*/ 	.word	0x00001e60


	//   ....[2]....
        /*009c*/ 	.word	0x00002d90


	//   ....[3]....
        /*00a0*/ 	.word	0x00003cc0


	//   ....[4]....
        /*00a4*/ 	.word	0x00004a90


	//   ....[5]....
        /*00a8*/ 	.word	0x000057d0


	//   ....[6]....
        /*00ac*/ 	.word	0x00006600


	//   ....[7]....
        /*00b0*/ 	.word	0x00007400


	//----- nvinfo : EIATTR_EXIT_INSTR_OFFSETS
	.align		4
.L_10033:
        /*00b4*/ 	.byte	0x04, 0x1c
        /*00b6*/ 	.short	(.L_10035 - .L_10034)


	//   ....[0]....
.L_10034:
        /*00b8*/ 	.word	0x00006880


	//   ....[1]....
        /*00bc*/ 	.word	0x000069b0


	//   ....[2]....
        /*00c0*/ 	.word	0x000069d0


	//   ....[3]....
        /*00c4*/ 	.word	0x00006a70


	//   ....[4]....
        /*00c8*/ 	.word	0x00006aa0


	//   ....[5]....
        /*00cc*/ 	.word	0x00006ac0


	//   ....[6]....
        /*00d0*/ 	.word	0x00006b50


	//   ....[7]....
        /*00d4*/ 	.word	0x00006b90


	//   ....[8]....
        /*00d8*/ 	.word	0x00006c30


	//   ....[9]....
        /*00dc*/ 	.word	0x00006c80


	//   ....[10]....
        /*00e0*/ 	.word	0x00006cb0


	//   ....[11]....
        /*00e4*/ 	.word	0x00006d70


	//   ....[12]....
        /*00e8*/ 	.word	0x00006eb0


	//   ....[13]....
        /*00ec*/ 	.word	0x00006ff0


	//   ....[14]....
        /*00f0*/ 	.word	0x00007140


	//   ....[15]....
        /*00f4*/ 	.word	0x00007180


	//   ....[16]....
        /*00f8*/ 	.word	0x000071b0


	//   ....[17]....
        /*00fc*/ 	.word	0x00007260


	//   ....[18]....
        /*0100*/ 	.word	0x000072a0


	//   ....[19]....
        /*0104*/ 	.word	0x00007410


	//   ....[20]....
        /*0108*/ 	.word	0x000074f0


	//   ....[21]....
        /*010c*/ 	.word	0x00007590


	//   ....[22]....
        /*0110*/ 	.word	0x000075c0


	//   ....[23]....
        /*0114*/ 	.word	0x00007610


	//   ....[24]....
        /*0118*/ 	.word	0x00007650


	//----- nvinfo : EIATTR_MAX_THREADS
	.align		4
.L_10035:
        /*011c*/ 	.byte	0x04, 0x05
        /*011e*/ 	.short	(.L_10037 - .L_10036)
.L_10036:
        /*0120*/ 	.word	0x00000080
        /*0124*/ 	.word	0x00000001
        /*0128*/ 	.word	0x00000001


	//----- nvinfo : EIATTR_CRS_STACK_SIZE
	.align		4
.L_10037:
        /*012c*/ 	.byte	0x04, 0x1e
        /*012e*/ 	.short	(.L_10039 - .L_10038)
.L_10038:
        /*0130*/ 	.word	0x00000000


	//----- nvinfo : EIATTR_CBANK_PARAM_SIZE
	.align		4
.L_10039:
        /*0134*/ 	.byte	0x03, 0x19
        /*0136*/ 	.short	0x002c


	//----- nvinfo : EIATTR_PARAM_CBANK
	.align		4
        /*0138*/ 	.byte	0x04, 0x0a
        /*013a*/ 	.short	(.L_10041 - .L_10040)
	.align		4
.L_10040:
        /*013c*/ 	.word	index@(.nv.constant0._ZN2at6native27unrolled_elementwise_kernelINS0_13AUnaryFunctorIhhhZZZNS0_19maximum_kernel_cudaERNS_18TensorIteratorBaseEENKUlvE_clEvENKUlvE_clEvEUlhhE_EESt5arrayIPcLm2EELi4E23TrivialOffsetCalculatorILi1EjESD_NS0_6memory12LoadWithCastILi1EEENSE_13StoreWithCastILi1EEEEEviT_T0_T2_T3_T4_T5_)
        /*0140*/ 	.short	0x0380
        /*0142*/ 	.short	0x002c


	//----- nvinfo : EIATTR_SW_WAR
	.align		4
.L_10041:
        /*0144*/ 	.byte	0x04, 0x36
        /*0146*/ 	.short	(.L_10043 - .L_10042)
.L_10042:
        /*0148*/ 	.word	0x00000008
.L_10043:


//--------------------- .nv.info._ZN2at6native18elementwise_kernelILi128ELi4EZNS0_22gpu_kernel_impl_nocastINS0_13AUnaryFunctorIhhhZZZNS0_19maximum_kernel_cudaERNS_18TensorIteratorBaseEENKUlvE_clEvENKUlvE_clEvEUlhhE_EEEEvS5_RKT_EUliE_EEviT1_ --------------------------
	.section	.nv.info._ZN2at6native18elementwise_kernelILi128ELi4EZNS0_22gpu_kernel_impl_nocastINS0_13AUnaryFunctorIhhhZZZNS0_19maximum_kernel_cudaERNS_18TensorIteratorBaseEENKUlvE_clEvENKUlvE_clEvEUlhhE_EEEEvS5_RKT_EUliE_EEviT1_,"",@"SHT_CUDA_INFO"
	.sectionflags	@""
	.align	4


	//----- nvinfo : EIATTR_CUDA_API_VERSION
	.align		4
        /*0000*/ 	.byte	0x04, 0x37
        /*0002*/ 	.short	(.L_10045 - .L_10044)
.L_10044:
        /*0004*/ 	.word	0x00000082


	//----- nvinfo : EIATTR_KPARAM_INFO
	.align		4
.L_10045:
        /*0008*/ 	.byte	0x04, 0x17
        /*000a*/ 	.short	(.L_10047 - .L_10046)
.L_10046:
        /*000c*/ 	.word	0x00000000
        /*0010*/ 	.short	0x0001
        /*0012*/ 	.short	0x0008
        /*0014*/ 	.byte	0x00, 0xf0, 0x61, 0x08


	//----- nvinfo : EIATTR_KPARAM_INFO
	.align		4
.L_10047:
        /*0018*/ 	.byte	0x04, 0x17
        /*001a*/ 	.short	(.L_10049 - .L_10048)
.L_10048:
        /*001c*/ 	.word	0x00000000
        /*0020*/ 	.short	0x0000
        /*0022*/ 	.short	0x0000
        /*0024*/ 	.byte	0x00, 0xf0, 0x11, 0x00


	//----- nvinfo : EIATTR_SPARSE_MMA_MASK
	.align		4
.L_10049:
        /*0028*/ 	.byte	0x03, 0x50
        /*002a*/ 	.short	0x0000


	//----- nvinfo : EIATTR_MAXREG_COUNT
	.align		4
        /*002c*/ 	.byte	0x03, 0x1b
        /*002e*/ 	.short	0x0080


	//----- nvinfo : EIATTR_MERCURY_ISA_VERSION
	.align		4
        /*0030*/ 	.byte	0x03, 0x5f
        /*0032*/ 	.short	0x0101


	//----- nvinfo : EIATTR_VRC_CTA_INIT_COUNT
	.align		4
        /*0034*/ 	.byte	0x02, 0x4a
	.zero		1
	.zero		1


	//----- nvinfo : EIATTR_EXIT_INSTR_OFFSETS
	.align		4
        /*0038*/ 	.byte	0x04, 0x1c
        /*003a*/ 	.short	(.L_10051 - .L_10050)


	//   ....[0]....
.L_10050:
        /*003c*/ 	.word	0x000002b0


	//   ....[1]....
        /*0040*/ 	.word	0x00000310


	//   ....[2]....
        /*0044*/ 	.word	0x00003dd0


	//   ....[3]....
        /*0048*/ 	.word	0x00005100


	//----- nvinfo : EIATTR_MAX_THREADS
	.align		4
.L_10051:
        /*004c*/ 	.byte	0x04, 0x05
        /*004e*/ 	.short	(.L_10053 - .L_10052)
.L_10052:
        /*0050*/ 	.word	0x00000080
        /*0054*/ 	.word	0x00000001
        /*0058*/ 	.word	0x00000001


	//----- nvinfo : EIATTR_CRS_STACK_SIZE
	.align		4
.L_10053:
        /*005c*/ 	.byte	0x04, 0x1e
        /*005e*/ 	.short	(.L_10055 - .L_10054)
.L_10054:
        /*0060*/ 	.word	0x00000000


	//----- nvinfo : EIATTR_CBANK_PARAM_SIZE
	.align		4
.L_10055:
        /*0064*/ 	.byte	0x03, 0x19
        /*0066*/ 	.short	0x0220


	//----- nvinfo : EIATTR_PARAM_CBANK
	.align		4
        /*0068*/ 	.byte	0x04, 0x0a
        /*006a*/ 	.short	(.L_10057 - .L_10056)
	.align		4
.L_10056:
        /*006c*/ 	.word	index@(.nv.constant0._ZN2at6native18elementwise_kernelILi128ELi4EZNS0_22gpu_kernel_impl_nocastINS0_13AUnaryFunctorIhhhZZZNS0_19maximum_kernel_cudaERNS_18TensorIteratorBaseEENKUlvE_clEvENKUlvE_clEvEUlhhE_EEEEvS5_RKT_EUliE_EEviT1_)
        /*0070*/ 	.short	0x0380
        /*0072*/ 	.short	0x0220


	//----- nvinfo : EIATTR_SW_WAR
	.align		4
.L_10057:
        /*0074*/ 	.byte	0x04, 0x36
        /*0076*/ 	.short	(.L_10059 - .L_10058)
.L_10058:
        /*0078*/ 	.word	0x00000008
.L_10059:


//--------------------- .nv.info._ZN2at6native27unrolled_elementwise_kernelINS0_13AUnaryFunctorIhhhZZZNS0_19maximum_kernel_cudaERNS_18TensorIteratorBaseEENKUlvE_clEvENKUlvE_clEvEUlhhE_EESt5arrayIPcLm2EELi4E23TrivialOffsetCalculatorILi1EjESD_NS0_6memory15LoadWithoutCastENSE_16StoreWithoutCastEEEviT_T0_T2_T3_T4_T5_ --------------------------
	.section	.nv.info._ZN2at6native27unrolled_elementwise_kernelINS0_13AUnaryFunctorIhhhZZZNS0_19maximum_kernel_cudaERNS_18TensorIteratorBaseEENKUlvE_clEvENKUlvE_clEvEUlhhE_EESt5arrayIPcLm2EELi4E23TrivialOffsetCalculatorILi1EjESD_NS0_6memory15LoadWithoutCastENSE_16StoreWithoutCastEEEviT_T0_T2_T3_T4_T5_,"",@"SHT_CUDA_INFO"
	.sectionflags	@""
	.align	4


	//----- nvinfo : EIATTR_CUDA_API_VERSION
	.align		4
        /*0000*/ 	.byte	0x04, 0x37
        /*0002*/ 	.short	(.L_10061 - .L_10060)
.L_10060:
        /*0004*/ 	.word	0x00000082


	//----- nvinfo : EIATTR_KPARAM_INFO
	.align		4
.L_10061:
        /*0008*/ 	.byte	0x04, 0x17
        /*000a*/ 	.short	(.L_10063 - .L_10062)
.L_10062:
        /*000c*/ 	.word	0x00000000
        /*0010*/ 	.short	0x0006
        /*0012*/ 	.short	0x001b
        /*0014*/ 	.byte	0x00, 0xf0, 0x05, 0x00


	//----- nvinfo : EIATTR_KPARAM_INFO
	.align		4
.L_10063:
        /*0018*/ 	.byte	0x04, 0x17
        /*001a*/ 	.short	(.L_10065 - .L_10064)
.L_10064:
        /*001c*/ 	.word	0x00000000
        /*0020*/ 	.short	0x0005
        /*0022*/ 	.short	0x001a
        /*0024*/ 	.byte	0x00, 0xf0, 0x05, 0x00


	//----- nvinfo : EIATTR_KPARAM_INFO
	.align		4
.L_10065:
        /*0028*/ 	.byte	0x04, 0x17
        /*002a*/ 	.short	(.L_10067 - .L_10066)
.L_10066:
        /*002c*/ 	.word	0x00000000
        /*0030*/ 	.short	0x0004
        /*0032*/ 	.short	0x0019
        /*0034*/ 	.byte	0x00, 0xf0, 0x05, 0x00


	//----- nvinfo : EIATTR_KPARAM_INFO
	.align		4
.L_10067:
        /*0038*/ 	.byte	0x04, 0x17
        /*003a*/ 	.short	(.L_10069 - .L_10068)
.L_10068:
        /*003c*/ 	.word	0x00000000
        /*0040*/ 	.short	0x0003
        /*0042*/ 	.short	0x0018
        /*0044*/ 	.byte	0x00, 0xf0, 0x05, 0x00


	//----- nvinfo : EIATTR_KPARAM_INFO
	.align		4
.L_10069:
        /*0048*/ 	.byte	0x04, 0x17
        /*004a*/ 	.short	(.L_10071 - .L_10070)
.L_10070:
        /*004c*/ 	.word	0x00000000
        /*0050*/ 	.short	0x0002
        /*0052*/ 	.short	0x0008
        /*0054*/ 	.byte	0x00, 0xf0, 0x41, 0x00


	//----- nvinfo : EIATTR_KPARAM_INFO
	.align		4
.L_10071:
        /*0058*/ 	.byte	0x04, 0x17
        /*005a*/ 	.short	(.L_10073 - .L_10072)
.L_10072:
        /*005c*/ 	.word	0x00000000
        /*0060*/ 	.short	0x0001
        /*0062*/ 	.short	0x0004
        /*0064*/ 	.byte	0x00, 0xf0, 0x09, 0x00


	//----- nvinfo : EIATTR_KPARAM_INFO
	.align		4
.L_10073:
        /*0068*/ 	.byte	0x04, 0x17
        /*006a*/ 	.short	(.L_10075 - .L_10074)
.L_10074:
        /*006c*/ 	.word	0x00000000
        /*0070*/ 	.short	0x0000
        /*0072*/ 	.short	0x0000
        /*0074*/ 	.byte	0x00, 0xf0, 0x11, 0x00


	//----- nvinfo : EIATTR_SPARSE_MMA_MASK
	.align		4
.L_10075:
        /*0078*/ 	.byte	0x03, 0x50
        /*007a*/ 	.short	0x0000


	//----- nvinfo : EIATTR_MAXREG_COUNT
	.align		4
        /*007c*/ 	.byte	0x03, 0x1b
        /*007e*/ 	.short	0x00ff


	//----- nvinfo : EIATTR_MERCURY_ISA_VERSION
	.align		4
        /*0080*/ 	.byte	0x03, 0x5f
        /*0082*/ 	.short	0x0101


	//----- nvinfo : EIATTR_VRC_CTA_INIT_COUNT
	.align		4
        /*0084*/ 	.byte	0x02, 0x4a
	.zero		1
	.zero		1


	//----- nvinfo : EIATTR_EXIT_INSTR_OFFSETS
	.align		4
        /*0088*/ 	.byte	0x04, 0x1c
        /*008a*/ 	.short	(.L_10077 - .L_10076)


	//   ....[0]....
.L_10076:
        /*008c*/ 	.word	0x000004d0


	//   ....[1]....
        /*0090*/ 	.word	0x00000530


	//----- nvinfo : EIATTR_MAX_THREADS
	.align		4
.L_10077:
        /*0094*/ 	.byte	0x04, 0x05
        /*0096*/ 	.short	(.L_10079 - .L_10078)
.L_10078:
        /*0098*/ 	.word	0x00000080
        /*009c*/ 	.word	0x00000001
        /*00a0*/ 	.word	0x00000001


	//----- nvinfo : EIATTR_CRS_STACK_SIZE
	.align		4
.L_10079:
        /*00a4*/ 	.byte	0x04, 0x1e
        /*00a6*/ 	.short	(.L_10081 - .L_10080)
.L_10080:
        /*00a8*/ 	.word	0x00000000


	//----- nvinfo : EIATTR_CBANK_PARAM_SIZE
	.align		4
.L_10081:
        /*00ac*/ 	.byte	0x03, 0x19
        /*00ae*/ 	.short	0x001c


	//----- nvinfo : EIATTR_PARAM_CBANK
	.align		4
        /*00b0*/ 	.byte	0x04, 0x0a
        /*00b2*/ 	.short	(.L_10083 - .L_10082)
	.align		4
.L_10082:
        /*00b4*/ 	.word	index@(.nv.constant0._ZN2at6native27unrolled_elementwise_kernelINS0_13AUnaryFunctorIhhhZZZNS0_19maximum_kernel_cudaERNS_18TensorIteratorBaseEENKUlvE_clEvENKUlvE_clEvEUlhhE_EESt5arrayIPcLm2EELi4E23TrivialOffsetCalculatorILi1EjESD_NS0_6memory15LoadWithoutCastENSE_16StoreWithoutCastEEEviT_T0_T2_T3_T4_T5_)
        /*00b8*/ 	.short	0x0380
        /*00ba*/ 	.short	0x001c


	//----- nvinfo : EIATTR_SW_WAR
	.align		4
.L_10083:
        /*00bc*/ 	.byte	0x04, 0x36
        /*00be*/ 	.short	(.L_10085 - .L_10084)
.L_10084:
        /*00c0*/ 	.word	0x00000008
.L_10085:


//--------------------- .nv.info._ZN2at6native29vectorized_elementwise_kernelILi2ENS0_13AUnaryFunctorIhhhZZZNS0_19maximum_kernel_cudaERNS_18TensorIteratorBaseEENKUlvE_clEvENKUlvE_clEvEUlhhE_EESt5arrayIPcLm2EEEEviT0_T1_ --------------------------
	.section	.nv.info._ZN2at6native29vectorized_elementwise_kernelILi2ENS0_13AUnaryFunctorIhhhZZZNS0_19maximum_kernel_cudaERNS_18TensorIteratorBaseEENKUlvE_clEvENKUlvE_clEvEUlhhE_EESt5arrayIPcLm2EEEEviT0_T1_,"",@"SHT_CUDA_INFO"
	.sectionflags	@""
	.align	4


	//----- nvinfo : EIATTR_CUDA_API_VERSION
	.align		4
        /*0000*/ 	.byte	0x04, 0x37
        /*0002*/ 	.short	(.L_10087 - .L_10086)
.L_10086:
        /*0004*/ 	.word	0x00000082


	//----- nvinfo : EIATTR_KPARAM_INFO
	.align		4
.L_10087:
        /*0008*/ 	.byte	0x04, 0x17
        /*000a*/ 	.short	(.L_10089 - .L_10088)
.L_10088:
        /*000c*/ 	.word	0x00000000
        /*0010*/ 	.short	0x0002
        /*0012*/ 	.short	0x0008
        /*0014*/ 	.byte	0x00, 0xf0, 0x41, 0x00


	//----- nvinfo : EIATTR_KPARAM_INFO
	.align		4
.L_10089:
        /*0018*/ 	.byte	0x04, 0x17
        /*001a*/ 	.short	(.L_10091 - .L_10090)
.L_10090:
        /*001c*/ 	.word	0x00000000
        /*0020*/ 	.short	0x0001
        /*0022*/ 	.short	0x0004
        /*0024*/ 	.byte	0x00, 0xf0, 0x09, 0x00


	//----- nvinfo : EIATTR_KPARAM_INFO
	.align		4
.L_10091:
        /*0028*/ 	.byte	0x04, 0x17
        /*002a*/ 	.short	(.L_10093 - .L_10092)
.L_10092:
        /*002c*/ 	.word	0x00000000
        /*0030*/ 	.short	0x0000
        /*0032*/ 	.short	0x0000
        /*0034*/ 	.byte	0x00, 0xf0, 0x11, 0x00


	//----- nvinfo : EIATTR_SPARSE_MMA_MASK
	.align		4
.L_10093:
        /*0038*/ 	.byte	0x03, 0x50
        /*003a*/ 	.short	0x0000


	//----- nvinfo : EIATTR_MAXREG_COUNT
	.align		4
        /*003c*/ 	.byte	0x03, 0x1b
        /*003e*/ 	.short	0x00ff


	//----- nvinfo : EIATTR_MERCURY_ISA_VERSION
	.align		4
        /*0040*/ 	.byte	0x03, 0x5f
        /*0042*/ 	.short	0x0101


	//----- nvinfo : EIATTR_VRC_CTA_INIT_COUNT
	.align		4
        /*0044*/ 	.byte	0x02, 0x4a
	.zero		1
	.zero		1


	//----- nvinfo : EIATTR_EXIT_INSTR_OFFSETS
	.align		4
        /*0048*/ 	.byte	0x04, 0x1c
        /*004a*/ 	.short	(.L_10095 - .L_10094)


	//   ....[0]....
.L_10094:
        /*004c*/ 	.word	0x00000980


	//   ....[1]....
        /*0050*/ 	.word	0x000009e0


	//   ....[2]....
        /*0054*/ 	.word	0x00000d00


	//----- nvinfo : EIATTR_MAX_THREADS
	.align		4
.L_10095:
        /*0058*/ 	.byte	0x04, 0x05
        /*005a*/ 	.short	(.L_10097 - .L_10096)
.L_10096:
        /*005c*/ 	.word	0x00000080
        /*0060*/ 	.word	0x00000001
        /*0064*/ 	.word	0x00000001


	//----- nvinfo : EIATTR_CRS_STACK_SIZE
	.align		4
.L_10097:
        /*0068*/ 	.byte	0x04, 0x1e
        /*006a*/ 	.short	(.L_10099 - .L_10098)
.L_10098:
        /*006c*/ 	.word	0x00000000


	//----- nvinfo : EIATTR_CBANK_PARAM_SIZE
	.align		4
.L_10099:
        /*0070*/ 	.byte	0x03, 0x19
        /*0072*/ 	.short	0x0018


	//----- nvinfo : EIATTR_PARAM_CBANK
	.align		4
        /*0074*/ 	.byte	0x04, 0x0a
        /*0076*/ 	.short	(.L_10101 - .L_10100)
	.align		4
.L_10100:
        /*0078*/ 	.word	index@(.nv.constant0._ZN2at6native29vectorized_elementwise_kernelILi2ENS0_13AUnaryFunctorIhhhZZZNS0_19maximum_kernel_cudaERNS_18TensorIteratorBaseEENKUlvE_clEvENKUlvE_clEvEUlhhE_EESt5arrayIPcLm2EEEEviT0_T1_)
        /*007c*/ 	.short	0x0380
        /*007e*/ 	.short	0x0018


	//----- nvinfo : EIATTR_SW_WAR
	.align		4
.L_10101:
        /*0080*/ 	.byte	0x04, 0x36
        /*0082*/ 	.short	(.L_10103 - .L_10102)
.L_10102:
        /*0084*/ 	.word	0x00000008
.L_10103:


//--------------------- .nv.info._ZN2at6native29vectorized_elementwise_kernelILi4ENS0_13AUnaryFunctorIhhhZZZNS0_19maximum_kernel_cudaERNS_18TensorIteratorBaseEENKUlvE_clEvENKUlvE_clEvEUlhhE_EESt5arrayIPcLm2EEEEviT0_T1_ --------------------------
	.section	.nv.info._ZN2at6native29vectorized_elementwise_kernelILi4ENS0_13AUnaryFunctorIhhhZZZNS0_19maximum_kernel_cudaERNS_18TensorIteratorBaseEENKUlvE_clEvENKUlvE_clEvEUlhhE_EESt5arrayIPcLm2EEEEviT0_T1_,"",@"SHT_CUDA_INFO"
	.sectionflags	@""
	.align	4


	//----- nvinfo : EIATTR_CUDA_API_VERSION
	.align		4
        /*0000*/ 	.byte	0x04, 0x37
        /*0002*/ 	.short	(.L_10105 - .L_10104)
.L_10104:
        /*0004*/ 	.word	0x00000082


	//----- nvinfo : EIATTR_KPARAM_INFO
	.align		4
.L_10105:
        /*0008*/ 	.byte	0x04, 0x17
        /*000a*/ 	.short	(.L_10107 - .L_10106)
.L_10106:
        /*000c*/ 	.word	0x00000000
        /*0010*/ 	.short	0x0002
        /*0012*/ 	.short	0x0008
        /*0014*/ 	.byte	0x00, 0xf0, 0x41, 0x00


	//----- nvinfo : EIATTR_KPARAM_INFO
	.align		4
.L_10107:
        /*0018*/ 	.byte	0x04, 0x17
        /*001a*/ 	.short	(.L_10109 - .L_10108)
.L_10108:
        /*001c*/ 	.word	0x00000000
        /*0020*/ 	.short	0x0001
        /*0022*/ 	.short	0x0004
        /*0024*/ 	.byte	0x00, 0xf0, 0x09, 0x00


	//----- nvinfo : EIATTR_KPARAM_INFO
	.align		4
.L_10109:
        /*0028*/ 	.byte	0x04, 0x17
        /*002a*/ 	.short	(.L_10111 - .L_10110)
.L_10110:
        /*002c*/ 	.word	0x00000000
        /*0030*/ 	.short	0x0000
        /*0032*/ 	.short	0x0000
        /*0034*/ 	.byte	0x00, 0xf0, 0x11, 0x00


	//----- nvinfo : EIATTR_SPARSE_MMA_MASK
	.align		4
.L_10111:
        /*0038*/ 	.byte	0x03, 0x50
        /*003a*/ 	.short	0x0000


	//----- nvinfo : EIATTR_MAXREG_COUNT
	.align		4
        /*003c*/ 	.byte	0x03, 0x1b
        /*003e*/ 	.short	0x00ff


	//----- nvinfo : EIATTR_MERCURY_ISA_VERSION
	.align		4
        /*0040*/ 	.byte	0x03, 0x5f
        /*0042*/ 	.short	0x0101


	//----- nvinfo : EIATTR_VRC_CTA_INIT_COUNT
	.align		4
        /*0044*/ 	.byte	0x02, 0x4a
	.zero		1
	.zero		1


	//----- nvinfo : EIATTR_EXIT_INSTR_OFFSETS
	.align		4
        /*0048*/ 	.byte	0x04, 0x1c
        /*004a*/ 	.short	(.L_10113 - .L_10112)


	//   ....[0]....
.L_10112:
        /*004c*/ 	.word	0x00000980


	//   ....[1]....
        /*0050*/ 	.word	0x000009e0


	//   ....[2]....
        /*0054*/ 	.word	0x00000d40


	//----- nvinfo : EIATTR_MAX_THREADS
	.align		4
.L_10113:
        /*0058*/ 	.byte	0x04, 0x05
        /*005a*/ 	.short	(.L_10115 - .L_10114)
.L_10114:
        /*005c*/ 	.word	0x00000080
        /*0060*/ 	.word	0x00000001
        /*0064*/ 	.word	0x00000001


	//----- nvinfo : EIATTR_CRS_STACK_SIZE
	.align		4
.L_10115:
        /*0068*/ 	.byte	0x04, 0x1e
        /*006a*/ 	.short	(.L_10117 - .L_10116)
.L_10116:
        /*006c*/ 	.word	0x00000000


	//----- nvinfo : EIATTR_CBANK_PARAM_SIZE
	.align		4
.L_10117:
        /*0070*/ 	.byte	0x03, 0x19
        /*0072*/ 	.short	0x0018


	//----- nvinfo : EIATTR_PARAM_CBANK
	.align		4
        /*0074*/ 	.byte	0x04, 0x0a
        /*0076*/ 	.short	(.L_10119 - .L_10118)
	.align		4
.L_10118:
        /*0078*/ 	.word	index@(.nv.constant0._ZN2at6native29vectorized_elementwise_kernelILi4ENS0_13AUnaryFunctorIhhhZZZNS0_19maximum_kernel_cudaERNS_18TensorIteratorBaseEENKUlvE_clEvENKUlvE_clEvEUlhhE_EESt5arrayIPcLm2EEEEviT0_T1_)
        /*007c*/ 	.short	0x0380
        /*007e*/ 	.short	0x0018


	//----- nvinfo : EIATTR_SW_WAR
	.align		4
.L_10119:
        /*0080*/ 	.byte	0x04, 0x36
        /*0082*/ 	.short	(.L_10121 - .L_10120)
.L_10120:
        /*0084*/ 	.word	0x00000008
.L_10121:


//--------------------- .nv.info._ZN2at6native29vectorized_elementwise_kernelILi8ENS0_13AUnaryFunctorIhhhZZZNS0_19maximum_kernel_cudaERNS_18TensorIteratorBaseEENKUlvE_clEvENKUlvE_clEvEUlhhE_EESt5arrayIPcLm2EEEEviT0_T1_ --------------------------
	.section	.nv.info._ZN2at6native29vectorized_elementwise_kernelILi8ENS0_13AUnaryFunctorIhhhZZZNS0_19maximum_kernel_cudaERNS_18TensorIteratorBaseEENKUlvE_clEvENKUlvE_clEvEUlhhE_EESt5arrayIPcLm2EEEEviT0_T1_,"",@"SHT_CUDA_INFO"
	.sectionflags	@""
	.align	4


	//----- nvinfo : EIATTR_CUDA_API_VERSION
	.align		4
        /*0000*/ 	.byte	0x04, 0x37
        /*0002*/ 	.short	(.L_10123 - .L_10122)
.L_10122:
        /*0004*/ 	.word	0x00000082


	//----- nvinfo : EIATTR_KPARAM_INFO
	.align		4
.L_10123:
        /*0008*/ 	.byte	0x04, 0x17
        /*000a*/ 	.short	(.L_10125 - .L_10124)
.L_10124:
        /*000c*/ 	.word	0x00000000
        /*0010*/ 	.short	0x0002
        /*0012*/ 	.short	0x0008
        /*0014*/ 	.byte	0x00, 0xf0, 0x41, 0x00


	//----- nvinfo : EIATTR_KPARAM_INFO
	.align		4
.L_10125:
        /*0018*/ 	.byte	0x04, 0x17
        /*001a*/ 	.short	(.L_10127 - .L_10126)
.L_10126:
        /*001c*/ 	.word	0x00000000
        /*0020*/ 	.short	0x0001
        /*0022*/ 	.short	0x0004
        /*0024*/ 	.byte	0x00, 0xf0, 0x09, 0x00


	//----- nvinfo : EIATTR_KPARAM_INFO
	.align		4
.L_10127:
        /*0028*/ 	.byte	0x04, 0x17
        /*002a*/ 	.short	(.L_10129 - .L_10128)
.L_10128:
        /*002c*/ 	.word	0x00000000
        /*0030*/ 	.short	0x0000
        /*0032*/ 	.short	0x0000
        /*0034*/ 	.byte	0x00, 0xf0, 0x11, 0x00


	//----- nvinfo : EIATTR_SPARSE_MMA_MASK
	.align		4
.L_10129:
        /*0038*/ 	.byte	0x03, 0x50
        /*003a*/ 	.short	0x0000


	//----- nvinfo : EIATTR_MAXREG_COUNT
	.align		4
        /*003c*/ 	.byte	0x03, 0x1b
        /*003e*/ 	.short	0x00ff


	//----- nvinfo : EIATTR_MERCURY_ISA_VERSION
	.align		4
        /*0040*/ 	.byte	0x03, 0x5f
        /*0042*/ 	.short	0x0101


	//----- nvinfo : EIATTR_VRC_CTA_INIT_COUNT
	.align		4
        /*0044*/ 	.byte	0x02, 0x4a
	.zero		1
	.zero		1


	//----- nvinfo : EIATTR_EXIT_INSTR_OFFSETS
	.align		4
        /*0048*/ 	.byte	0x04, 0x1c
        /*004a*/ 	.short	(.L_10131 - .L_10130)


	//   ....[0]....
.L_10130:
        /*004c*/ 	.word	0x00000980


	//   ....[1]....
        /*0050*/ 	.word	0x000009e0


	//   ....[2]....
        /*0054*/ 	.word	0x00000d30


	//----- nvinfo : EIATTR_MAX_THREADS
	.align		4
.L_10131:
        /*0058*/ 	.byte	0x04, 0x05
        /*005a*/ 	.short	(.L_10133 - .L_10132)
.L_10132:
        /*005c*/ 	.word	0x00000080
        /*0060*/ 	.word	0x00000001
        /*0064*/ 	.word	0x00000001


	//----- nvinfo : EIATTR_CRS_STACK_SIZE
	.align		4
.L_10133:
        /*0068*/ 	.byte	0x04, 0x1e
        /*006a*/ 	.short	(.L_10135 - .L_10134)
.L_10134:
        /*006c*/ 	.word	0x00000000


	//----- nvinfo : EIATTR_CBANK_PARAM_SIZE
	.align		4
.L_10135:
        /*0070*/ 	.byte	0x03, 0x19
        /*0072*/ 	.short	0x0018


	//----- nvinfo : EIATTR_PARAM_CBANK
	.align		4
        /*0074*/ 	.byte	0x04, 0x0a
        /*0076*/ 	.short	(.L_10137 - .L_10136)
	.align		4
.L_10136:
        /*0078*/ 	.word	index@(.nv.constant0._ZN2at6native29vectorized_elementwise_kernelILi8ENS0_13AUnaryFunctorIhhhZZZNS0_19maximum_kernel_cudaERNS_18TensorIteratorBaseEENKUlvE_clEvENKUlvE_clEvEUlhhE_EESt5arrayIPcLm2EEEEviT0_T1_)
        /*007c*/ 	.short	0x0380
        /*007e*/ 	.short	0x0018


	//----- nvinfo : EIATTR_SW_WAR
	.align		4
.L_10137:
        /*0080*/ 	.byte	0x04, 0x36
        /*0082*/ 	.short	(.L_10139 - .L_10138)
.L_10138:
        /*0084*/ 	.word	0x00000008
.L_10139:


//--------------------- .nv.info._ZN2at6native18elementwise_kernelILi128ELi4EZNS0_15gpu_kernel_implINS0_13BinaryFunctorIhhhZZZNS0_19maximum_kernel_cudaERNS_18TensorIteratorBaseEENKUlvE_clEvENKUlvE_clEvEUlhhE_EEEEvS5_RKT_EUliE_EEviT1_ --------------------------
	.section	.nv.info._ZN2at6native18elementwise_kernelILi128ELi4EZNS0_15gpu_kernel_implINS0_13BinaryFunctorIhhhZZZNS0_19maximum_kernel_cudaERNS_18TensorIteratorBaseEENKUlvE_clEvENKUlvE_clEvEUlhhE_EEEEvS5_RKT_EUliE_EEviT1_,"",@"SHT_CUDA_INFO"
	.sectionflags	@""
	.align	4


	//----- nvinfo : EIATTR_CUDA_API_VERSION
	.align		4
        /*0000*/ 	.byte	0x04, 0x37
        /*0002*/ 	.short	(.L_10141 - .L_10140)
.L_10140:
        /*0004*/ 	.word	0x00000082


	//----- nvinfo : EIATTR_KPARAM_INFO
	.align		4
.L_10141:
        /*0008*/ 	.byte	0x04, 0x17
        /*000a*/ 	.short	(.L_10143 - .L_10142)
.L_10142:
        /*000c*/ 	.word	0x00000000
        /*0010*/ 	.short	0x0001
        /*0012*/ 	.short	0x0008
        /*0014*/ 	.byte	0x00, 0xf0, 0x21, 0x0a


	//----- nvinfo : EIATTR_KPARAM_INFO
	.align		4
.L_10143:
        /*0018*/ 	.byte	0x04, 0x17
        /*001a*/ 	.short	(.L_10145 - .L_10144)
.L_10144:
        /*001c*/ 	.word	0x00000000
        /*0020*/ 	.short	0x0000
        /*0022*/ 	.short	0x0000
        /*0024*/ 	.byte	0x00, 0xf0, 0x11, 0x00


	//----- nvinfo : EIATTR_SPARSE_MMA_MASK
	.align		4
.L_10145:
        /*0028*/ 	.byte	0x03, 0x50
        /*002a*/ 	.short	0x0000


	//----- nvinfo : EIATTR_MAXREG_COUNT
	.align		4
        /*002c*/ 	.byte	0x03, 0x1b
        /*002e*/ 	.short	0x0080


	//----- nvinfo : EIATTR_EXTERNS
	.align		4
        /*0030*/ 	.byte	0x04, 0x0f
        /*0032*/ 	.short	(.L_10147 - .L_10146)


	//   ....[0]....
	.align		4
.L_10146:
        /*0034*/ 	.word	index@(__assertfail)


	//----- nvinfo : EIATTR_MERCURY_ISA_VERSION
	.align		4
.L_10147:
        /*0038*/ 	.byte	0x03, 0x5f
        /*003a*/ 	.short	0x0101


	//----- nvinfo : EIATTR_VRC_CTA_INIT_COUNT
	.align		4
        /*003c*/ 	.byte	0x02, 0x4a
	.zero		1
	.zero		1


	//----- nvinfo : EIATTR_SYSCALL_OFFSETS
	.align		4
        /*0040*/ 	.byte	0x04, 0x46
        /*0042*/ 	.short	(.L_10149 - .L_10148)


	//   ....[0]....
.L_10148:
        /*0044*/ 	.word	0x000024a0


	//   ....[1]....
        /*0048*/ 	.word	0x00003330


	//   ....[2]....
        /*004c*/ 	.word	0x000040c0


	//   ....[3]....
        /*0050*/ 	.word	0x000066f0


	//   ....[4]....
        /*0054*/ 	.word	0x00007580


	//   ....[5]....
        /*0058*/ 	.word	0x00008170


	//   ....[6]....
        /*005c*/ 	.word	0x0000a870


	//   ....[7]....
        /*0060*/ 	.word	0x0000b700


	//   ....[8]....
        /*0064*/ 	.word	0x0000c2f0


	//   ....[9]....
        /*0068*/ 	.word	0x0000ea10


	//   ....[10]....
        /*006c*/ 	.word	0x0000f8a0


	//   ....[11]....
        /*0070*/ 	.word	0x00010450


	//----- nvinfo : EIATTR_EXIT_INSTR_OFFSETS
	.align		4
.L_10149:
        /*0074*/ 	.byte	0x04, 0x1c
        /*0076*/ 	.short	(.L_10151 - .L_10150)


	//   ....[0]....
.L_10150:
        /*0078*/ 	.word	0x0000c580


	//   ....[1]....
        /*007c*/ 	.word	0x0000fa00


	//   ....[2]....
        /*0080*/ 	.word	0x0000fa20


	//   ....[3]....
        /*0084*/ 	.word	0x0000fac0


	//   ....[4]....
        /*0088*/ 	.word	0x0000faf0


	//   ....[5]....
        /*008c*/ 	.word	0x0000fb10


	//   ....[6]....
        /*0090*/ 	.word	0x0000fba0


	//   ....[7]....
        /*0094*/ 	.word	0x0000fbe0


	//   ....[8]....
        /*0098*/ 	.word	0x0000fc80


	//   ....[9]....
        /*009c*/ 	.word	0x0000fcd0


	//   ....[10]....
        /*00a0*/ 	.word	0x0000fd00


	//   ....[11]....
        /*00a4*/ 	.word	0x0000fdc0


	//   ....[12]....
        /*00a8*/ 	.word	0x0000ff00


	//   ....[13]....
        /*00ac*/ 	.word	0x00010040


	//   ....[14]....
        /*00b0*/ 	.word	0x00010190


	//   ....[15]....
        /*00b4*/ 	.word	0x000101d0


	//   ....[16]....
        /*00b8*/ 	.word	0x00010200


	//   ....[17]....
        /*00bc*/ 	.word	0x000102b0


	//   ....[18]....
        /*00c0*/ 	.word	0x000102f0


	//   ....[19]....
        /*00c4*/ 	.word	0x00010460


	//   ....[20]....
        /*00c8*/ 	.word	0x00010540


	//   ....[21]....
        /*00cc*/ 	.word	0x000105e0


	//   ....[22]....
        /*00d0*/ 	.word	0x00010610


	//   ....[23]....
        /*00d4*/ 	.word	0x00010660


	//   ....[24]....
        /*00d8*/ 	.word	0x000106a0


	//----- nvinfo : EIATTR_MAX_THREADS
	.align		4
.L_10151:
        /*00dc*/ 	.byte	0x04, 0x05
        /*00de*/ 	.short	(.L_10153 - .L_10152)
.L_10152:
        /*00e0*/ 	.word	0x00000080
        /*00e4*/ 	.word	0x00000001
        /*00e8*/ 	.word	0x00000001


	//----- nvinfo : EIATTR_CRS_STACK_SIZE
	.align		4
.L_10153:
        /*00ec*/ 	.byte	0x04, 0x1e
        /*00ee*/ 	.short	(.L_10155 - .L_10154)
.L_10154:
        /*00f0*/ 	.word	0x00000000


	//----- nvinfo : EIATTR_CBANK_PARAM_SIZE
	.align		4
.L_10155:
        /*00f4*/ 	.byte	0x03, 0x19
        /*00f6*/ 	.short	0x0290


	//----- nvinfo : EIATTR_PARAM_CBANK
	.align		4
        /*00f8*/ 	.byte	0x04, 0x0a
        /*00fa*/ 	.short	(.L_10157 - .L_10156)
	.align		4
.L_10156:
        /*00fc*/ 	.word	index@(.nv.constant0._ZN2at6native18elementwise_kernelILi128ELi4EZNS0_15gpu_kernel_implINS0_13BinaryFunctorIhhhZZZNS0_19maximum_kernel_cudaERNS_18TensorIteratorBaseEENKUlvE_clEvENKUlvE_clEvEUlhhE_EEEEvS5_RKT_EUliE_EEviT1_)
        /*0100*/ 	.short	0x0380
        /*0102*/ 	.short	0x0290


	//----- nvinfo : EIATTR_SW_WAR
	.align		4
.L_10157:
        /*0104*/ 	.byte	0x04, 0x36
        /*0106*/ 	.short	(.L_10159 - .L_10158)
.L_10158:
        /*0108*/ 	.word	0x00000008
.L_10159:


//--------------------- .nv.info._ZN2at6native27unrolled_elementwise_kernelINS0_13BinaryFunctorIhhhZZZNS0_19maximum_kernel_cudaERNS_18TensorIteratorBaseEENKUlvE_clEvENKUlvE_clEvEUlhhE_EESt5arrayIPcLm3EELi4E23TrivialOffsetCalculatorILi2EjESC_ILi1EjENS0_6memory12LoadWithCastILi2EEENSF_13StoreWithCastILi1EEEEEviT_T0_T2_T3_T4_T5_ --------------------------
	.section	.nv.info._ZN2at6native27unrolled_elementwise_kernelINS0_13BinaryFunctorIhhhZZZNS0_19maximum_kernel_cudaERNS_18TensorIteratorBaseEENKUlvE_clEvENKUlvE_clEvEUlhhE_EESt5arrayIPcLm3EELi4E23TrivialOffsetCalculatorILi2EjESC_ILi1EjENS0_6memory12LoadWithCastILi2EEENSF_13StoreWithCastILi1EEEEEviT_T0_T2_T3_T4_T5_,"",@"SHT_CUDA_INFO"
	.sectionflags	@""
	.align	4


	//----- nvinfo : EIATTR_CUDA_API_VERSION
	.align		4
        /*0000*/ 	.byte	0x04, 0x37
        /*0002*/ 	.short	(.L_10161 - .L_10160)
.L_10160:
        /*0004*/ 	.word	0x00000082


	//----- nvinfo : EIATTR_KPARAM_INFO
	.align		4
.L_10161:
        /*0008*/ 	.byte	0x04, 0x17
        /*000a*/ 	.short	(.L_10163 - .L_10162)
.L_10162:
        /*000c*/ 	.word	0x00000000
        /*0010*/ 	.short	0x0006
        /*0012*/ 	.short	0x0030
        /*0014*/ 	.byte	0x00, 0xf0, 0x21, 0x00


	//----- nvinfo : EIATTR_KPARAM_INFO
	.align		4
.L_10163:
        /*0018*/ 	.byte	0x04, 0x17
        /*001a*/ 	.short	(.L_10165 - .L_10164)
.L_10164:
        /*001c*/ 	.word	0x00000000
        /*0020*/ 	.short	0x0005
        /*0022*/ 	.short	0x0024
        /*0024*/ 	.byte	0x00, 0xf0, 0x31, 0x00


	//----- nvinfo : EIATTR_KPARAM_INFO
	.align		4
.L_10165:
        /*0028*/ 	.byte	0x04, 0x17
        /*002a*/ 	.short	(.L_10167 - .L_10166)
.L_10166:
        /*002c*/ 	.word	0x00000000
        /*0030*/ 	.short	0x0004
        /*0032*/ 	.short	0x0021
        /*0034*/ 	.byte	0x00, 0xf0, 0x05, 0x00


	//----- nvinfo : EIATTR_KPARAM_INFO
	.align		4
.L_10167:
        /*0038*/ 	.byte	0x04, 0x17
        /*003a*/ 	.short	(.L_10169 - .L_10168)
.L_10168:
        /*003c*/ 	.word	0x00000000
        /*0040*/ 	.short	0x0003
        /*0042*/ 	.short	0x0020
        /*0044*/ 	.byte	0x00, 0xf0, 0x05, 0x00


	//----- nvinfo : EIATTR_KPARAM_INFO
	.align		4
.L_10169:
        /*0048*/ 	.byte	0x04, 0x17
        /*004a*/ 	.short	(.L_10171 - .L_10170)
.L_10170:
        /*004c*/ 	.word	0x00000000
        /*0050*/ 	.short	0x0002
        /*0052*/ 	.short	0x0008
        /*0054*/ 	.byte	0x00, 0xf0, 0x61, 0x00


	//----- nvinfo : EIATTR_KPARAM_INFO
	.align		4
.L_10171:
        /*0058*/ 	.byte	0x04, 0x17
        /*005a*/ 	.short	(.L_10173 - .L_10172)
.L_10172:
        /*005c*/ 	.word	0x00000000
        /*0060*/ 	.short	0x0001
        /*0062*/ 	.short	0x0004
        /*0064*/ 	.byte	0x00, 0xf0, 0x05, 0x00


	//----- nvinfo : EIATTR_KPARAM_INFO
	.align		4
.L_10173:
        /*0068*/ 	.byte	0x04, 0x17
        /*006a*/ 	.short	(.L_10175 - .L_10174)
.L_10174:
        /*006c*/ 	.word	0x00000000
        /*0070*/ 	.short	0x0000
        /*0072*/ 	.short	0x0000
        /*0074*/ 	.byte	0x00, 0xf0, 0x11, 0x00


	//----- nvinfo : EIATTR_SPARSE_MMA_MASK
	.align		4
.L_10175:
        /*0078*/ 	.byte	0x03, 0x50
        /*007a*/ 	.short	0x0000


	//----- nvinfo : EIATTR_MAXREG_COUNT
	.align		4
        /*007c*/ 	.byte	0x03, 0x1b
        /*007e*/ 	.short	0x00ff


	//----- nvinfo : EIATTR_EXTERNS
	.align		4
        /*0080*/ 	.byte	0x04, 0x0f
        /*0082*/ 	.short	(.L_10177 - .L_10176)


	//   ....[0]....
	.align		4
.L_10176:
        /*0084*/ 	.word	index@(__assertfail)


	//----- nvinfo : EIATTR_MERCURY_ISA_VERSION
	.align		4
.L_10177:
        /*0088*/ 	.byte	0x03, 0x5f
        /*008a*/ 	.short	0x0101


	//----- nvinfo : EIATTR_VRC_CTA_INIT_COUNT
	.align		4
        /*008c*/ 	.byte	0x02, 0x4a
	.zero		1
	.zero		1


	//----- nvinfo : EIATTR_SYSCALL_OFFSETS
	.align		4
        /*0090*/ 	.byte	0x04, 0x46
        /*0092*/ 	.short	(.L_10179 - .L_10178)


	//   ....[0]....
.L_10178:
        /*0094*/ 	.word	0x00000e90


	//   ....[1]....
        /*0098*/ 	.word	0x00001d50


	//   ....[2]....
        /*009c*/ 	.word	0x00002d50


	//   ....[3]....
        /*00a0*/ 	.word	0x00003c10


	//   ....[4]....
        /*00a4*/ 	.word	0x00004b50


	//   ....[5]....
        /*00a8*/ 	.word	0x00005a10


	//   ....[6]....
        /*00ac*/ 	.word	0x00006950


	//   ....[7]....
        /*00b0*/ 	.word	0x00007820


	//   ....[8]....
        /*00b4*/ 	.word	0x00008630


	//   ....[9]....
        /*00b8*/ 	.word	0x00009370


	//   ....[10]....
        /*00bc*/ 	.word	0x0000a1a0


	//   ....[11]....
        /*00c0*/ 	.word	0x0000afa0


	//----- nvinfo : EIATTR_EXIT_INSTR_OFFSETS
	.align		4
.L_10179:
        /*00c4*/ 	.byte	0x04, 0x1c
        /*00c6*/ 	.short	(.L_10181 - .L_10180)


	//   ....[0]....
.L_10180:
        /*00c8*/ 	.word	0x0000a420


	//   ....[1]....
        /*00cc*/ 	.word	0x0000a550


	//   ....[2]....
        /*00d0*/ 	.word	0x0000a570


	//   ....[3]....
        /*00d4*/ 	.word	0x0000a610


	//   ....[4]....
        /*00d8*/ 	.word	0x0000a640


	//   ....[5]....
        /*00dc*/ 	.word	0x0000a660


	//   ....[6]....
        /*00e0*/ 	.word	0x0000a6f0


	//   ....[7]....
        /*00e4*/ 	.word	0x0000a730


	//   ....[8]....
        /*00e8*/ 	.word	0x0000a7d0


	//   ....[9]....
        /*00ec*/ 	.word	0x0000a820


	//   ....[10]....
        /*00f0*/ 	.word	0x0000a850


	//   ....[11]....
        /*00f4*/ 	.word	0x0000a910


	//   ....[12]....
        /*00f8*/ 	.word	0x0000aa50


	//   ....[13]....
        /*00fc*/ 	.word	0x0000ab90


	//   ....[14]....
        /*0100*/ 	.word	0x0000ace0


	//   ....[15]....
        /*0104*/ 	.word	0x0000ad20


	//   ....[16]....
        /*0108*/ 	.word	0x0000ad50


	//   ....[17]....
        /*010c*/ 	.word	0x0000ae00


	//   ....[18]....
        /*0110*/ 	.word	0x0000ae40


	//   ....[19]....
        /*0114*/ 	.word	0x0000afb0


	//   ....[20]....
        /*0118*/ 	.word	0x0000b090


	//   ....[21]....
        /*011c*/ 	.word	0x0000b130


	//   ....[22]....
        /*0120*/ 	.word	0x0000b160


	//   ....[23]....
        /*0124*/ 	.word	0x0000b1b0


	//   ....[24]....
        /*0128*/ 	.word	0x0000b1f0


	//----- nvinfo : EIATTR_MAX_THREADS
	.align		4
.L_10181:
        /*012c*/ 	.byte	0x04, 0x05
        /*012e*/ 	.short	(.L_10183 - .L_10182)
.L_10182:
        /*0130*/ 	.word	0x00000080
        /*0134*/ 	.word	0x00000001
        /*0138*/ 	.word	0x00000001


	//----- nvinfo : EIATTR_CRS_STACK_SIZE
	.align		4
.L_10183:
        /*013c*/ 	.byte	0x04, 0x1e
        /*013e*/ 	.short	(.L_10185 - .L_10184)
.L_10184:
        /*0140*/ 	.word	0x00000000


	//----- nvinfo : EIATTR_CBANK_PARAM_SIZE
	.align		4
.L_10185:
        /*0144*/ 	.byte	0x03, 0x19
        /*0146*/ 	.short	0x0038


	//----- nvinfo : EIATTR_PARAM_CBANK
	.align		4
        /*0148*/ 	.byte	0x04, 0x0a
        /*014a*/ 	.short	(.L_10187 - .L_10186)
	.align		4
.L_10186:
        /*014c*/ 	.word	index@(.nv.constant0._ZN2at6native27unrolled_elementwise_kernelINS0_13BinaryFunctorIhhhZZZNS0_19maximum_kernel_cudaERNS_18TensorIteratorBaseEENKUlvE_clEvENKUlvE_clEvEUlhhE_EESt5arrayIPcLm3EELi4E23TrivialOffsetCalculatorILi2EjESC_ILi1EjENS0_6memory12LoadWithCastILi2EEENSF_13StoreWithCastILi1EEEEEviT_T0_T2_T3_T4_T5_)
        /*0150*/ 	.short	0x0380
        /*0152*/ 	.short	0x0038


	//----- nvinfo : EIATTR_SW_WAR
	.align		4
.L_10187:
        /*0154*/ 	.byte	0x04, 0x36
        /*0156*/ 	.short	(.L_10189 - .L_10188)
.L_10188:
        /*0158*/ 	.word	0x00000008
.L_10189:


//--------------------- .nv.info._ZN2at6native18elementwise_kernelILi128ELi4EZNS0_22gpu_kernel_impl_nocastINS0_13BinaryFunctorIhhhZZZNS0_19maximum_kernel_cudaERNS_18TensorIteratorBaseEENKUlvE_clEvENKUlvE_clEvEUlhhE_EEEEvS5_RKT_EUliE_EEviT1_ --------------------------
	.section	.nv.info._ZN2at6native18elementwise_kernelILi128ELi4EZNS0_22gpu_kernel_impl_nocastINS0_13BinaryFunctorIhhhZZZNS0_19maximum_kernel_cudaERNS_18TensorIteratorBaseEENKUlvE_clEvENKUlvE_clEvEUlhhE_EEEEvS5_RKT_EUliE_EEviT1_,"",@"SHT_CUDA_INFO"
	.sectionflags	@""
	.align	4


	//----- nvinfo : EIATTR_CUDA_API_VERSION
	.align		4
        /*0000*/ 	.byte	0x04, 0x37
        /*0002*/ 	.short	(.L_10191 - .L_10190)
.L_10190:
        /*0004*/ 	.word	0x00000082


	//----- nvinfo : EIATTR_KPARAM_INFO
	.align		4
.L_10191:
        /*0008*/ 	.byte	0x04, 0x17
        /*000a*/ 	.short	(.L_10193 - .L_10192)
.L_10192:
        /*000c*/ 	.word	0x00000000
        /*0010*/ 	.short	0x0001
        /*0012*/ 	.short	0x0008
        /*0014*/ 	.byte	0x00, 0xf0, 0x21, 0x0a


	//----- nvinfo : EIATTR_KPARAM_INFO
	.align		4
.L_10193:
        /*0018*/ 	.byte	0x04, 0x17
        /*001a*/ 	.short	(.L_10195 - .L_10194)
.L_10194:
        /*001c*/ 	.word	0x00000000
        /*0020*/ 	.short	0x0000
        /*0022*/ 	.short	0x0000
        /*0024*/ 	.byte	0x00, 0xf0, 0x11, 0x00


	//----- nvinfo : EIATTR_SPARSE_MMA_MASK
	.align		4
.L_10195:
        /*0028*/ 	.byte	0x03, 0x50
        /*002a*/ 	.short	0x0000


	//----- nvinfo : EIATTR_MAXREG_COUNT
	.align		4
        /*002c*/ 	.byte	0x03, 0x1b
        /*002e*/ 	.short	0x0080


	//----- nvinfo : EIATTR_MERCURY_ISA_VERSION
	.align		4
        /*0030*/ 	.byte	0x03, 0x5f
        /*0032*/ 	.short	0x0101


	//----- nvinfo : EIATTR_VRC_CTA_INIT_COUNT
	.align		4
        /*0034*/ 	.byte	0x02, 0x4a
	.zero		1
	.zero		1


	//----- nvinfo : EIATTR_EXIT_INSTR_OFFSETS
	.align		4
        /*0038*/ 	.byte	0x04, 0x1c
        /*003a*/ 	.short	(.L_10197 - .L_10196)


	//   ....[0]....
.L_10196:
        /*003c*/ 	.word	0x00000300


	//   ....[1]....
        /*0040*/ 	.word	0x00000380


	//   ....[2]....
        /*0044*/ 	.word	0x00004860


	//   ....[3]....
        /*0048*/ 	.word	0x00005ef0


	//----- nvinfo : EIATTR_MAX_THREADS
	.align		4
.L_10197:
        /*004c*/ 	.byte	0x04, 0x05
        /*004e*/ 	.short	(.L_10199 - .L_10198)
.L_10198:
        /*0050*/ 	.word	0x00000080
        /*0054*/ 	.word	0x00000001
        /*0058*/ 	.word	0x00000001


	//----- nvinfo : EIATTR_CRS_STACK_SIZE
	.align		4
.L_10199:
        /*005c*/ 	.byte	0x04, 0x1e
        /*005e*/ 	.short	(.L_10201 - .L_10200)
.L_10200:
        /*0060*/ 	.word	0x00000000


	//----- nvinfo : EIATTR_CBANK_PARAM_SIZE
	.align		4
.L_10201:
        /*0064*/ 	.byte	0x03, 0x19
        /*0066*/ 	.short	0x0290


	//----- nvinfo : EIATTR_PARAM_CBANK
	.align		4
        /*0068*/ 	.byte	0x04, 0x0a
        /*006a*/ 	.short	(.L_10203 - .L_10202)
	.align		4
.L_10202:
        /*006c*/ 	.word	index@(.nv.constant0._ZN2at6native18elementwise_kernelILi128ELi4EZNS0_22gpu_kernel_impl_nocastINS0_13BinaryFunctorIhhhZZZNS0_19maximum_kernel_cudaERNS_18TensorIteratorBaseEENKUlvE_clEvENKUlvE_clEvEUlhhE_EEEEvS5_RKT_EUliE_EEviT1_)
        /*0070*/ 	.short	0x0380
        /*0072*/ 	.short	0x0290


	//----- nvinfo : EIATTR_SW_WAR
	.align		4
.L_10203:
        /*0074*/ 	.byte	0x04, 0x36
        /*0076*/ 	.short	(.L_10205 - .L_10204)
.L_10204:
        /*0078*/ 	.word	0x00000008
.L_10205:


//--------------------- .nv.info._ZN2at6native27unrolled_elementwise_kernelINS0_13BinaryFunctorIhhhZZZNS0_19maximum_kernel_cudaERNS_18TensorIteratorBaseEENKUlvE_clEvENKUlvE_clEvEUlhhE_EESt5arrayIPcLm3EELi4E23TrivialOffsetCalculatorILi2EjESC_ILi1EjENS0_6memory15LoadWithoutCastENSF_16StoreWithoutCastEEEviT_T0_T2_T3_T4_T5_ --------------------------
	.section	.nv.info._ZN2at6native27unrolled_elementwise_kernelINS0_13BinaryFunctorIhhhZZZNS0_19maximum_kernel_cudaERNS_18TensorIteratorBaseEENKUlvE_clEvENKUlvE_clEvEUlhhE_EESt5arrayIPcLm3EELi4E23TrivialOffsetCalculatorILi2EjESC_ILi1EjENS0_6memory15LoadWithoutCastENSF_16StoreWithoutCastEEEviT_T0_T2_T3_T4_T5_,"",@"SHT_CUDA_INFO"
	.sectionflags	@""
	.align	4


	//----- nvinfo : EIATTR_CUDA_API_VERSION
	.align		4
        /*0000*/ 	.byte	0x04, 0x37
        /*0002*/ 	.short	(.L_10207 - .L_10206)
.L_10206:
        /*0004*/ 	.word	0x00000082


	//----- nvinfo : EIATTR_KPARAM_INFO
	.align		4
.L_10207:
        /*0008*/ 	.byte	0x04, 0x17
        /*000a*/ 	.short	(.L_10209 - .L_10208)
.L_10208:
        /*000c*/ 	.word	0x00000000
        /*0010*/ 	.short	0x0006
        /*0012*/ 	.short	0x0023
        /*0014*/ 	.byte	0x00, 0xf0, 0x05, 0x00


	//----- nvinfo : EIATTR_KPARAM_INFO
	.align		4
.L_10209:
        /*0018*/ 	.byte	0x04, 0x17
        /*001a*/ 	.short	(.L_10211 - .L_10210)
.L_10210:
        /*001c*/ 	.word	0x00000000
        /*0020*/ 	.short	0x0005
        /*0022*/ 	.short	0x0022
        /*0024*/ 	.byte	0x00, 0xf0, 0x05, 0x00


	//----- nvinfo : EIATTR_KPARAM_INFO
	.align		4
.L_10211:
        /*0028*/ 	.byte	0x04, 0x17
        /*002a*/ 	.short	(.L_10213 - .L_10212)
.L_10212:
        /*002c*/ 	.word	0x00000000
        /*0030*/ 	.short	0x0004
        /*0032*/ 	.short	0x0021
        /*0034*/ 	.byte	0x00, 0xf0, 0x05, 0x00


	//----- nvinfo : EIATTR_KPARAM_INFO
	.align		4
.L_10213:
        /*0038*/ 	.byte	0x04, 0x17
        /*003a*/ 	.short	(.L_10215 - .L_10214)
.L_10214:
        /*003c*/ 	.word	0x00000000
        /*0040*/ 	.short	0x0003
        /*0042*/ 	.short	0x0020
        /*0044*/ 	.byte	0x00, 0xf0, 0x05, 0x00


	//----- nvinfo : EIATTR_KPARAM_INFO
	.align		4
.L_10215:
        /*0048*/ 	.byte	0x04, 0x17
        /*004a*/ 	.short	(.L_10217 - .L_10216)
.L_10216:
        /*004c*/ 	.word	0x00000000
        /*0050*/ 	.short	0x0002
        /*0052*/ 	.short	0x0008
        /*0054*/ 	.byte	0x00, 0xf0, 0x61, 0x00


	//----- nvinfo : EIATTR_KPARAM_INFO
	.align		4
.L_10217:
        /*0058*/ 	.byte	0x04, 0x17
        /*005a*/ 	.short	(.L_10219 - .L_10218)
.L_10218:
        /*005c*/ 	.word	0x00000000
        /*0060*/ 	.short	0x0001
        /*0062*/ 	.short	0x0004
        /*0064*/ 	.byte	0x00, 0xf0, 0x05, 0x00


	//----- nvinfo : EIATTR_KPARAM_INFO
	.align		4
.L_10219:
        /*0068*/ 	.byte	0x04, 0x17
        /*006a*/ 	.short	(.L_10221 - .L_10220)
.L_10220:
        /*006c*/ 	.word	0x00000000
        /*0070*/ 	.short	0x0000
        /*0072*/ 	.short	0x0000
        /*0074*/ 	.byte	0x00, 0xf0, 0x11, 0x00


	//----- nvinfo : EIATTR_SPARSE_MMA_MASK
	.align		4
.L_10221:
        /*0078*/ 	.byte	0x03, 0x50
        /*007a*/ 	.short	0x0000


	//----- nvinfo : EIATTR_MAXREG_COUNT
	.align		4
        /*007c*/ 	.byte	0x03, 0x1b
        /*007e*/ 	.short	0x00ff


	//----- nvinfo : EIATTR_MERCURY_ISA_VERSION
	.align		4
        /*0080*/ 	.byte	0x03, 0x5f
        /*0082*/ 	.short	0x0101


	//----- nvinfo : EIATTR_VRC_CTA_INIT_COUNT
	.align		4
        /*0084*/ 	.byte	0x02, 0x4a
	.zero		1
	.zero		1


	//----- nvinfo : EIATTR_EXIT_INSTR_OFFSETS
	.align		4
        /*0088*/ 	.byte	0x04, 0x1c
        /*008a*/ 	.short	(.L_10223 - .L_10222)


	//   ....[0]....
.L_10222:
        /*008c*/ 	.word	0x00000640


	//   ....[1]....
        /*0090*/ 	.word	0x000006a0


	//----- nvinfo : EIATTR_MAX_THREADS
	.align		4
.L_10223:
        /*0094*/ 	.byte	0x04, 0x05
        /*0096*/ 	.short	(.L_10225 - .L_10224)
.L_10224:
        /*0098*/ 	.word	0x00000080
        /*009c*/ 	.word	0x00000001
        /*00a0*/ 	.word	0x00000001


	//----- nvinfo : EIATTR_CRS_STACK_SIZE
	.align		4
.L_10225:
        /*00a4*/ 	.byte	0x04, 0x1e
        /*00a6*/ 	.short	(.L_10227 - .L_10226)
.L_10226:
        /*00a8*/ 	.word	0x00000000


	//----- nvinfo : EIATTR_CBANK_PARAM_SIZE
	.align		4
.L_10227:
        /*00ac*/ 	.byte	0x03, 0x19
        /*00ae*/ 	.short	0x0024


	//----- nvinfo : EIATTR_PARAM_CBANK
	.align		4
        /*00b0*/ 	.byte	0x04, 0x0a
        /*00b2*/ 	.short	(.L_10229 - .L_10228)
	.align		4
.L_10228:
        /*00b4*/ 	.word	index@(.nv.constant0._ZN2at6native27unrolled_elementwise_kernelINS0_13BinaryFunctorIhhhZZZNS0_19maximum_kernel_cudaERNS_18TensorIteratorBaseEENKUlvE_clEvENKUlvE_clEvEUlhhE_EESt5arrayIPcLm3EELi4E23TrivialOffsetCalculatorILi2EjESC_ILi1EjENS0_6memory15LoadWithoutCastENSF_16StoreWithoutCastEEEviT_T0_T2_T3_T4_T5_)
        /*00b8*/ 	.short	0x0380
        /*00ba*/ 	.short	0x0024


	//----- nvinfo : EIATTR_SW_WAR
	.align		4
.L_10229:
        /*00bc*/ 	.byte	0x04, 0x36
        /*00be*/ 	.short	(.L_10231 - .L_10230)
.L_10230:
        /*00c0*/ 	.word	0x00000008
.L_10231:


//--------------------- .nv.info._ZN2at6native29vectorized_elementwise_kernelILi2ENS0_13BinaryFunctorIhhhZZZNS0_19maximum_kernel_cudaERNS_18TensorIteratorBaseEENKUlvE_clEvENKUlvE_clEvEUlhhE_EESt5arrayIPcLm3EEEEviT0_T1_ --------------------------
	.section	.nv.info._ZN2at6native29vectorized_elementwise_kernelILi2ENS0_13BinaryFunctorIhhhZZZNS0_19maximum_kernel_cudaERNS_18TensorIteratorBaseEENKUlvE_clEvENKUlvE_clEvEUlhhE_EESt5arrayIPcLm3EEEEviT0_T1_,"",@"SHT_CUDA_INFO"
	.sectionflags	@""
	.align	4


	//----- nvinfo : EIATTR_CUDA_API_VERSION
	.align		4
        /*0000*/ 	.byte	0x04, 0x37
        /*0002*/ 	.short	(.L_10233 - .L_10232)
.L_10232:
        /*0004*/ 	.word	0x00000082


	//----- nvinfo : EIATTR_KPARAM_INFO
	.align		4
.L_10233:
        /*0008*/ 	.byte	0x04, 0x17
        /*000a*/ 	.short	(.L_10235 - .L_10234)
.L_10234:
        /*000c*/ 	.word	0x00000000
        /*0010*/ 	.short	0x0002
        /*0012*/ 	.short	0x0008
        /*0014*/ 	.byte	0x00, 0xf0, 0x61, 0x00


	//----- nvinfo : EIATTR_KPARAM_INFO
	.align		4
.L_10235:
        /*0018*/ 	.byte	0x04, 0x17
        /*001a*/ 	.short	(.L_10237 - .L_10236)
.L_10236:
        /*001c*/ 	.word	0x00000000
        /*0020*/ 	.short	0x0001
        /*0022*/ 	.short	0x0004
        /*0024*/ 	.byte	0x00, 0xf0, 0x05, 0x00


	//----- nvinfo : EIATTR_KPARAM_INFO
	.align		4
.L_10237:
        /*0028*/ 	.byte	0x04, 0x17
        /*002a*/ 	.short	(.L_10239 - .L_10238)
.L_10238:
        /*002c*/ 	.word	0x00000000
        /*0030*/ 	.short	0x0000
        /*0032*/ 	.short	0x0000
        /*0034*/ 	.byte	0x00, 0xf0, 0x11, 0x00


	//----- nvinfo : EIATTR_SPARSE_MMA_MASK
	.align		4
.L_10239:
        /*0038*/ 	.byte	0x03, 0x50
        /*003a*/ 	.short	0x0000


	//----- nvinfo : EIATTR_MAXREG_COUNT
	.align		4
        /*003c*/ 	.byte	0x03, 0x1b
        /*003e*/ 	.short	0x00ff


	//----- nvinfo : EIATTR_MERCURY_ISA_VERSION
	.align		4
        /*0040*/ 	.byte	0x03, 0x5f
        /*0042*/ 	.short	0x0101


	//----- nvinfo : EIATTR_VRC_CTA_INIT_COUNT
	.align		4
        /*0044*/ 	.byte	0x02, 0x4a
	.zero		1
	.zero		1


	//----- nvinfo : EIATTR_EXIT_INSTR_OFFSETS
	.align		4
        /*0048*/ 	.byte	0x04, 0x1c
        /*004a*/ 	.short	(.L_10241 - .L_10240)


	//   ....[0]....
.L_10240:
        /*004c*/ 	.word	0x00000c70


	//   ....[1]....
        /*0050*/ 	.word	0x00000cd0


	//   ....[2]....
        /*0054*/ 	.word	0x000010b0


	//----- nvinfo : EIATTR_MAX_THREADS
	.align		4
.L_10241:
        /*0058*/ 	.byte	0x04, 0x05
        /*005a*/ 	.short	(.L_10243 - .L_10242)
.L_10242:
        /*005c*/ 	.word	0x00000080
        /*0060*/ 	.word	0x00000001
        /*0064*/ 	.word	0x00000001


	//----- nvinfo : EIATTR_CRS_STACK_SIZE
	.align		4
.L_10243:
        /*0068*/ 	.byte	0x04, 0x1e
        /*006a*/ 	.short	(.L_10245 - .L_10244)
.L_10244:
        /*006c*/ 	.word	0x00000000


	//----- nvinfo : EIATTR_CBANK_PARAM_SIZE
	.align		4
.L_10245:
        /*0070*/ 	.byte	0x03, 0x19
        /*0072*/ 	.short	0x0020


	//----- nvinfo : EIATTR_PARAM_CBANK
	.align		4
        /*0074*/ 	.byte	0x04, 0x0a
        /*0076*/ 	.short	(.L_10247 - .L_10246)
	.align		4
.L_10246:
        /*0078*/ 	.word	index@(.nv.constant0._ZN2at6native29vectorized_elementwise_kernelILi2ENS0_13BinaryFunctorIhhhZZZNS0_19maximum_kernel_cudaERNS_18TensorIteratorBaseEENKUlvE_clEvENKUlvE_clEvEUlhhE_EESt5arrayIPcLm3EEEEviT0_T1_)
        /*007c*/ 	.short	0x0380
        /*007e*/ 	.short	0x0020


	//----- nvinfo : EIATTR_SW_WAR
	.align		4
.L_10247:
        /*0080*/ 	.byte	0x04, 0x36
        /*0082*/ 	.short	(.L_10249 - .L_10248)
.L_10248:
        /*0084*/ 	.word	0x00000008
.L_10249:


//--------------------- .nv.info._ZN2at6native29vectorized_elementwise_kernelILi4ENS0_13BinaryFunctorIhhhZZZNS0_19maximum_kernel_cudaERNS_18TensorIteratorBaseEENKUlvE_clEvENKUlvE_clEvEUlhhE_EESt5arrayIPcLm3EEEEviT0_T1_ --------------------------
	.section	.nv.info._ZN2at6native29vectorized_elementwise_kernelILi4ENS0_13BinaryFunctorIhhhZZZNS0_19maximum_kernel_cudaERNS_18TensorIteratorBaseEENKUlvE_clEvENKUlvE_clEvEUlhhE_EESt5arrayIPcLm3EEEEviT0_T1_,"",@"SHT_CUDA_INFO"
	.sectionflags	@""
	.align	4


	//----- nvinfo : EIATTR_CUDA_API_VERSION
	.align		4
        /*0000*/ 	.byte	0x04, 0x37
        /*0002*/ 	.short	(.L_10251 - .L_10250)
.L_10250:
        /*0004*/ 	.word	0x00000082


	//----- nvinfo : EIATTR_KPARAM_INFO
	.align		4
.L_10251:
        /*0008*/ 	.byte	0x04, 0x17
        /*000a*/ 	.short	(.L_10253 - .L_10252)
.L_10252:
        /*000c*/ 	.word	0x00000000
        /*0010*/ 	.short	0x0002
        /*0012*/ 	.short	0x0008
        /*0014*/ 	.byte	0x00, 0xf0, 0x61, 0x00


	//----- nvinfo : EIATTR_KPARAM_INFO
	.align		4
.L_10253:
        /*0018*/ 	.byte	0x04, 0x17
        /*001a*/ 	.short	(.L_10255 - .L_10254)
.L_10254:
        /*001c*/ 	.word	0x00000000
        /*0020*/ 	.short	0x0001
        /*0022*/ 	.short	0x0004
        /*0024*/ 	.byte	0x00, 0xf0, 0x05, 0x00


	//----- nvinfo : EIATTR_KPARAM_INFO
	.align		4
.L_10255:
        /*0028*/ 	.byte	0x04, 0x17
        /*002a*/ 	.short	(.L_10257 - .L_10256)
.L_10256:
        /*002c*/ 	.word	0x00000000
        /*0030*/ 	.short	0x0000
        /*0032*/ 	.short	0x0000
        /*0034*/ 	.byte	0x00, 0xf0, 0x11, 0x00


	//----- nvinfo : EIATTR_SPARSE_MMA_MASK
	.align		4
.L_10257:
        /*0038*/ 	.byte	0x03, 0x50
        /*003a*/ 	.short	0x0000


	//----- nvinfo : EIATTR_MAXREG_COUNT
	.align		4
        /*003c*/ 	.byte	0x03, 0x1b
        /*003e*/ 	.short	0x00ff


	//----- nvinfo : EIATTR_MERCURY_ISA_VERSION
	.align		4
        /*0040*/ 	.byte	0x03, 0x5f
        /*0042*/ 	.short	0x0101


	//----- nvinfo : EIATTR_VRC_CTA_INIT_COUNT
	.align		4
        /*0044*/ 	.byte	0x02, 0x4a
	.zero		1
	.zero		1


	//----- nvinfo : EIATTR_EXIT_INSTR_OFFSETS
	.align		4
        /*0048*/ 	.byte	0x04, 0x1c
        /*004a*/ 	.short	(.L_10259 - .L_10258)


	//   ....[0]....
.L_10258:
        /*004c*/ 	.word	0x00000c70


	//   ....[1]....
        /*0050*/ 	.word	0x00000cd0


	//   ....[2]....
        /*0054*/ 	.word	0x00001130


	//----- nvinfo : EIATTR_MAX_THREADS
	.align		4
.L_10259:
        /*0058*/ 	.byte	0x04, 0x05
        /*005a*/ 	.short	(.L_10261 - .L_10260)
.L_10260:
        /*005c*/ 	.word	0x00000080
        /*0060*/ 	.word	0x00000001
        /*0064*/ 	.word	0x00000001


	//----- nvinfo : EIATTR_CRS_STACK_SIZE
	.align		4
.L_10261:
        /*0068*/ 	.byte	0x04, 0x1e
        /*006a*/ 	.short	(.L_10263 - .L_10262)
.L_10262:
        /*006c*/ 	.word	0x00000000


	//----- nvinfo : EIATTR_CBANK_PARAM_SIZE
	.align		4
.L_10263:
        /*0070*/ 	.byte	0x03, 0x19
        /*0072*/ 	.short	0x0020


	//----- nvinfo : EIATTR_PARAM_CBANK
	.align		4
        /*0074*/ 	.byte	0x04, 0x0a
        /*0076*/ 	.short	(.L_10265 - .L_10264)
	.align		4
.L_10264:
        /*0078*/ 	.word	index@(.nv.constant0._ZN2at6native29vectorized_elementwise_kernelILi4ENS0_13BinaryFunctorIhhhZZZNS0_19maximum_kernel_cudaERNS_18TensorIteratorBaseEENKUlvE_clEvENKUlvE_clEvEUlhhE_EESt5arrayIPcLm3EEEEviT0_T1_)
        /*007c*/ 	.short	0x0380
        /*007e*/ 	.short	0x0020


	//----- nvinfo : EIATTR_SW_WAR
	.align		4
.L_10265:
        /*0080*/ 	.byte	0x04, 0x36
        /*0082*/ 	.short	(.L_10267 - .L_10266)
.L_10266:
        /*0084*/ 	.word	0x00000008
.L_10267:


//--------------------- .nv.info._ZN2at6native29vectorized_elementwise_kernelILi8ENS0_13BinaryFunctorIhhhZZZNS0_19maximum_kernel_cudaERNS_18TensorIteratorBaseEENKUlvE_clEvENKUlvE_clEvEUlhhE_EESt5arrayIPcLm3EEEEviT0_T1_ --------------------------
	.section	.nv.info._ZN2at6native29vectorized_elementwise_kernelILi8ENS0_13BinaryFunctorIhhhZZZNS0_19maximum_kernel_cudaERNS_18TensorIteratorBaseEENKUlvE_clEvENKUlvE_clEvEUlhhE_EESt5arrayIPcLm3EEEEviT0_T1_,"",@"SHT_CUDA_INFO"
	.sectionflags	@""
	.align	4


	//----- nvinfo : EIATTR_CUDA_API_VERSION
	.align		4
        /*0000*/ 	.byte	0x04, 0x37
        /*0002*/ 	.short	(.L_10269 - .L_10268)
.L_10268:
        /*0004*/ 	.word	0x00000082


	//----- nvinfo : EIATTR_KPARAM_INFO
	.align		4
.L_10269:
        /*0008*/ 	.byte	0x04, 0x17
        /*000a*/ 	.short	(.L_10271 - .L_10270)
.L_10270:
        /*000c*/ 	.word	0x00000000
        /*0010*/ 	.short	0x0002
        /*0012*/ 	.short	0x0008
        /*0014*/ 	.byte	0x00, 0xf0, 0x61, 0x00


	//----- nvinfo : EIATTR_KPARAM_INFO
	.align		4
.L_10271:
        /*0018*/ 	.byte	0x04, 0x17
        /*001a*/ 	.short	(.L_10273 - .L_10272)
.L_10272:
        /*001c*/ 	.word	0x00000000
        /*0020*/ 	.short	0x0001
        /*0022*/ 	.short	0x0004
        /*0024*/ 	.byte	0x00, 0xf0, 0x05, 0x00


	//----- nvinfo : EIATTR_KPARAM_INFO
	.align		4
.L_10273:
        /*0028*/ 	.byte	0x04, 0x17
        /*002a*/ 	.short	(.L_10275 - .L_10274)
.L_10274:
        /*002c*/ 	.word	0x00000000
        /*0030*/ 	.short	0x0000
        /*0032*/ 	.short	0x0000
        /*0034*/ 	.byte	0x00, 0xf0, 0x11, 0x00


	//----- nvinfo : EIATTR_SPARSE_MMA_MASK
	.align		4
.L_10275:
        /*0038*/ 	.byte	0x03, 0x50
        /*003a*/ 	.short	0x0000


	//----- nvinfo : EIATTR_MAXREG_COUNT
	.align		4
        /*003c*/ 	.byte	0x03, 0x1b
        /*003e*/ 	.short	0x00ff


	//----- nvinfo : EIATTR_MERCURY_ISA_VERSION
	.align		4
        /*0040*/ 	.byte	0x03, 0x5f
        /*0042*/ 	.short	0x0101


	//----- nvinfo : EIATTR_VRC_CTA_INIT_COUNT
	.align		4
        /*0044*/ 	.byte	0x02, 0x4a
	.zero		1
	.zero		1


	//----- nvinfo : EIATTR_EXIT_INSTR_OFFSETS
	.align		4
        /*0048*/ 	.byte	0x04, 0x1c
        /*004a*/ 	.short	(.L_10277 - .L_10276)


	//   ....[0]....
.L_10276:
        /*004c*/ 	.word	0x00000c70


	//   ....[1]....
        /*0050*/ 	.word	0x00000cd0


	//   ....[2]....
        /*0054*/ 	.word	0x000010f0


	//----- nvinfo : EIATTR_MAX_THREADS
	.align		4
.L_10277:
        /*0058*/ 	.byte	0x04, 0x05
        /*005a*/ 	.short	(.L_10279 - .L_10278)
.L_10278:
        /*005c*/ 	.word	0x00000080
        /*0060*/ 	.word	0x00000001
        /*0064*/ 	.word	0x00000001


	//----- nvinfo : EIATTR_CRS_STACK_SIZE
	.align		4
.L_10279:
        /*0068*/ 	.byte	0x04, 0x1e
        /*006a*/ 	.short	(.L_10281 - .L_10280)
.L_10280:
        /*006c*/ 	.word	0x00000000


	//----- nvinfo : EIATTR_CBANK_PARAM_SIZE
	.align		4
.L_10281:
        /*0070*/ 	.byte	0x03, 0x19
        /*0072*/ 	.short	0x0020


	//----- nvinfo : EIATTR_PARAM_CBANK
	.align		4
        /*0074*/ 	.byte	0x04, 0x0a
        /*0076*/ 	.short	(.L_10283 - .L_10282)
	.align		4
.L_10282:
        /*0078*/ 	.word	index@(.nv.constant0._ZN2at6native29vectorized_elementwise_kernelILi8ENS0_13BinaryFunctorIhhhZZZNS0_19maximum_kernel_cudaERNS_18TensorIteratorBaseEENKUlvE_clEvENKUlvE_clEvEUlhhE_EESt5arrayIPcLm3EEEEviT0_T1_)
        /*007c*/ 	.short	0x0380
        /*007e*/ 	.short	0x0020


	//----- nvinfo : EIATTR_SW_WAR
	.align		4
.L_10283:
        /*0080*/ 	.byte	0x04, 0x36
        /*0082*/ 	.short	(.L_10285 - .L_10284)
.L_10284:
        /*0084*/ 	.word	0x00000008
.L_10285:


//--------------------- .nv.info._ZN2at6native18elementwise_kernelILi128ELi4EZNS0_15gpu_kernel_implINS0_13AUnaryFunctorIbbbZNS0_19maximum_kernel_cudaERNS_18TensorIteratorBaseEEUlbbE_EEEEvS5_RKT_EUliE_EEviT1_ --------------------------
	.section	.nv.info._ZN2at6native18elementwise_kernelILi128ELi4EZNS0_15gpu_kernel_implINS0_13AUnaryFunctorIbbbZNS0_19maximum_kernel_cudaERNS_18TensorIteratorBaseEEUlbbE_EEEEvS5_RKT_EUliE_EEviT1_,"",@"SHT_CUDA_INFO"
	.sectionflags	@""
	.align	4


	//----- nvinfo : EIATTR_CUDA_API_VERSION
	.align		4
        /*0000*/ 	.byte	0x04, 0x37
        /*0002*/ 	.short	(.L_10287 - .L_10286)
.L_10286:
        /*0004*/ 	.word	0x00000082


	//----- nvinfo : EIATTR_KPARAM_INFO
	.align		4
.L_10287:
        /*0008*/ 	.byte	0x04, 0x17
        /*000a*/ 	.short	(.L_10289 - .L_10288)
.L_10288:
        /*000c*/ 	.word	0x00000000
        /*0010*/ 	.short	0x0001
        /*0012*/ 	.short	0x0008
        /*0014*/ 	.byte	0x00, 0xf0, 0x61, 0x08


	//----- nvinfo : EIATTR_KPARAM_INFO
	.align		4
.L_10289:
        /*0018*/ 	.byte	0x04, 0x17
        /*001a*/ 	.short	(.L_10291 - .L_10290)
.L_10290:
        /*001c*/ 	.word	0x00000000
        /*0020*/ 	.short	0x0000
        /*0022*/ 	.short	0x0000
        /*0024*/ 	.byte	0x00, 0xf0, 0x11, 0x00


	//----- nvinfo : EIATTR_SPARSE_MMA_MASK
	.align		4
.L_10291:
        /*0028*/ 	.byte	0x03, 0x50
        /*002a*/ 	.short	0x0000


	//----- nvinfo : EIATTR_MAXREG_COUNT
	.align		4
        /*002c*/ 	.byte	0x03, 0x1b
        /*002e*/ 	.short	0x0080


	//----- nvinfo : EIATTR_EXTERNS
	.align		4
        /*0030*/ 	.byte	0x04, 0x0f
        /*0032*/ 	.short	(.L_10293 - .L_10292)


	//   ....[0]....
	.align		4
.L_10292:
        /*0034*/ 	.word	index@(__assertfail)


	//----- nvinfo : EIATTR_MERCURY_ISA_VERSION
	.align		4
.L_10293:
        /*0038*/ 	.byte	0x03, 0x5f
        /*003a*/ 	.short	0x0101


	//----- nvinfo : EIATTR_VRC_CTA_INIT_COUNT
	.align		4
        /*003c*/ 	.byte	0x02, 0x4a
	.zero		1
	.zero		1


	//----- nvinfo : EIATTR_SYSCALL_OFFSETS
	.align		4
        /*0040*/ 	.byte	0x04, 0x46
        /*0042*/ 	.short	(.L_10295 - .L_10294)


	//   ....[0]....
.L_10294:
        /*0044*/ 	.word	0x00001d50


	//   ....[1]....
        /*0048*/ 	.word	0x00002a20


	//   ....[2]....
        /*004c*/ 	.word	0x00004850


	//   ....[3]....
        /*0050*/ 	.word	0x000053f0


	//   ....[4]....
        /*0054*/ 	.word	0x00007310


	//   ....[5]....
        /*0058*/ 	.word	0x00007eb0


	//   ....[6]....
        /*005c*/ 	.word	0x00009de0


	//   ....[7]....
        /*0060*/ 	.word	0x0000a940


	//----- nvinfo : EIATTR_EXIT_INSTR_OFFSETS
	.align		4
.L_10295:
        /*0064*/ 	.byte	0x04, 0x1c
        /*0066*/ 	.short	(.L_10297 - .L_10296)


	//   ....[0]....
.L_10296:
        /*0068*/ 	.word	0x00008140


	//   ....[1]....
        /*006c*/ 	.word	0x00009f60


	//   ....[2]....
        /*0070*/ 	.word	0x00009f80


	//   ....[3]....
        /*0074*/ 	.word	0x0000a010


	//   ....[4]....
        /*0078*/ 	.word	0x0000a030


	//   ....[5]....
        /*007c*/ 	.word	0x0000a050


	//   ....[6]....
        /*0080*/ 	.word	0x0000a0e0


	//   ....[7]....
        /*0084*/ 	.word	0x0000a120


	//   ....[8]....
        /*0088*/ 	.word	0x0000a1c0


	//   ....[9]....
        /*008c*/ 	.word	0x0000a210


	//   ....[10]....
        /*0090*/ 	.word	0x0000a240


	//   ....[11]....
        /*0094*/ 	.word	0x0000a300


	//   ....[12]....
        /*0098*/ 	.word	0x0000a440


	//   ....[13]....
        /*009c*/ 	.word	0x0000a580


	//   ....[14]....
        /*00a0*/ 	.word	0x0000a6d0


	//   ....[15]....
        /*00a4*/ 	.word	0x0000a700


	//   ....[16]....
        /*00a8*/ 	.word	0x0000a720


	//   ....[17]....
        /*00ac*/ 	.word	0x0000a7a0


	//   ....[18]....
        /*00b0*/ 	.word	0x0000a7e0


	//   ....[19]....
        /*00b4*/ 	.word	0x0000a950


	//   ....[20]....
        /*00b8*/ 	.word	0x0000aa30


	//   ....[21]....
        /*00bc*/ 	.word	0x0000aad0


	//   ....[22]....
        /*00c0*/ 	.word	0x0000ab00


	//   ....[23]....
        /*00c4*/ 	.word	0x0000ab50


	//   ....[24]....
        /*00c8*/ 	.word	0x0000ab90


	//----- nvinfo : EIATTR_MAX_THREADS
	.align		4
.L_10297:
        /*00cc*/ 	.byte	0x04, 0x05
        /*00ce*/ 	.short	(.L_10299 - .L_10298)
.L_10298:
        /*00d0*/ 	.word	0x00000080
        /*00d4*/ 	.word	0x00000001
        /*00d8*/ 	.word	0x00000001


	//----- nvinfo : EIATTR_CRS_STACK_SIZE
	.align		4
.L_10299:
        /*00dc*/ 	.byte	0x04, 0x1e
        /*00de*/ 	.short	(.L_10301 - .L_10300)
.L_10300:
        /*00e0*/ 	.word	0x00000000


	//----- nvinfo : EIATTR_CBANK_PARAM_SIZE
	.align		4
.L_10301:
        /*00e4*/ 	.byte	0x03, 0x19
        /*00e6*/ 	.short	0x0220


	//----- nvinfo : EIATTR_PARAM_CBANK
	.align		4
        /*00e8*/ 	.byte	0x04, 0x0a
        /*00ea*/ 	.short	(.L_10303 - .L_10302)
	.align		4
.L_10302:
        /*00ec*/ 	.word	index@(.nv.constant0._ZN2at6native18elementwise_kernelILi128ELi4EZNS0_15gpu_kernel_implINS0_13AUnaryFunctorIbbbZNS0_19maximum_kernel_cudaERNS_18TensorIteratorBaseEEUlbbE_EEEEvS5_RKT_EUliE_EEviT1_)
        /*00f0*/ 	.short	0x0380
        /*00f2*/ 	.short	0x0220


	//----- nvinfo : EIATTR_SW_WAR
	.align		4
.L_10303:
        /*00f4*/ 	.byte	0x04, 0x36
        /*00f6*/ 	.short	(.L_10305 - .L_10304)
.L_10304:
        /*00f8*/ 	.word	0x00000008
.L_10305:


//--------------------- .nv.info._ZN2at6native27unrolled_elementwise_kernelINS0_13AUnaryFunctorIbbbZNS0_19maximum_kernel_cudaERNS_18TensorIteratorBaseEEUlbbE_EESt5arrayIPcLm2EELi4E23TrivialOffsetCalculatorILi1EjESB_NS0_6memory12LoadWithCastILi1EEENSC_13StoreWithCastILi1EEEEEviT_T0_T2_T3_T4_T5_ --------------------------
	.section	.nv.info._ZN2at6native27unrolled_elementwise_kernelINS0_13AUnaryFunctorIbbbZNS0_19maximum_kernel_cudaERNS_18TensorIteratorBaseEEUlbbE_EESt5arrayIPcLm2EELi4E23TrivialOffsetCalculatorILi1EjESB_NS0_6memory12LoadWithCastILi1EEENSC_13StoreWithCastILi1EEEEEviT_T0_T2_T3_T4_T5_,"",@"SHT_CUDA_INFO"
	.sectionflags	@""
	.align	4


	//----- nvinfo : EIATTR_CUDA_API_VERSION
	.align		4
        /*0000*/ 	.byte	0x04, 0x37
        /*0002*/ 	.short	(.L_10307 - .L_10306)
.L_10306:
        /*0004*/ 	.word	0x00000082


	//----- nvinfo : EIATTR_KPARAM_INFO
	.align		4
.L_10307:
        /*0008*/ 	.byte	0x04, 0x17
        /*000a*/ 	.short	(.L_10309 - .L_10308)
.L_10308:
        /*000c*/ 	.word	0x00000000
        /*0010*/ 	.short	0x0006
        /*0012*/ 	.short	0x0024
        /*0014*/ 	.byte	0x00, 0xf0, 0x21, 0x00


	//----- nvinfo : EIATTR_KPARAM_INFO
	.align		4
.L_10309:
        /*0018*/ 	.byte	0x04, 0x17
        /*001a*/ 	.short	(.L_10311 - .L_10310)
.L_10310:
        /*001c*/ 	.word	0x00000000
        /*0020*/ 	.short	0x0005
        /*0022*/ 	.short	0x001c
        /*0024*/ 	.byte	0x00, 0xf0, 0x21, 0x00


	//----- nvinfo : EIATTR_KPARAM_INFO
	.align		4
.L_10311:
        /*0028*/ 	.byte	0x04, 0x17
        /*002a*/ 	.short	(.L_10313 - .L_10312)
.L_10312:
        /*002c*/ 	.word	0x00000000
        /*0030*/ 	.short	0x0004
        /*0032*/ 	.short	0x0019
        /*0034*/ 	.byte	0x00, 0xf0, 0x05, 0x00


	//----- nvinfo : EIATTR_KPARAM_INFO
	.align		4
.L_10313:
        /*0038*/ 	.byte	0x04, 0x17
        /*003a*/ 	.short	(.L_10315 - .L_10314)
.L_10314:
        /*003c*/ 	.word	0x00000000
        /*0040*/ 	.short	0x0003
        /*0042*/ 	.short	0x0018
        /*0044*/ 	.byte	0x00, 0xf0, 0x05, 0x00


	//----- nvinfo : EIATTR_KPARAM_INFO
	.align		4
.L_10315:
        /*0048*/ 	.byte	0x04, 0x17
        /*004a*/ 	.short	(.L_10317 - .L_10316)
.L_10316:
        /*004c*/ 	.word	0x00000000
        /*0050*/ 	.short	0x0002
        /*0052*/ 	.short	0x0008
        /*0054*/ 	.byte	0x00, 0xf0, 0x41, 0x00


	//----- nvinfo : EIATTR_KPARAM_INFO
	.align		4
.L_10317:
        /*0058*/ 	.byte	0x04, 0x17
        /*005a*/ 	.short	(.L_10319 - .L_10318)
.L_10318:
        /*005c*/ 	.word	0x00000000
        /*0060*/ 	.short	0x0001
        /*0062*/ 	.short	0x0004
        /*0064*/ 	.byte	0x00, 0xf0, 0x09, 0x00


	//----- nvinfo : EIATTR_KPARAM_INFO
	.align		4
.L_10319:
        /*0068*/ 	.byte	0x04, 0x17
        /*006a*/ 	.short	(.L_10321 - .L_10320)
.L_10320:
        /*006c*/ 	.word	0x00000000
        /*0070*/ 	.short	0x0000
        /*0072*/ 	.short	0x0000
        /*0074*/ 	.byte	0x00, 0xf0, 0x11, 0x00


	//----- nvinfo : EIATTR_SPARSE_MMA_MASK
	.align		4
.L_10321:
        /*0078*/ 	.byte	0x03, 0x50
        /*007a*/ 	.short	0x0000


	//----- nvinfo : EIATTR_MAXREG_COUNT
	.align		4
        /*007c*/ 	.byte	0x03, 0x1b
        /*007e*/ 	.short	0x00ff


	//----- nvinfo : EIATTR_EXTERNS
	.align		4
        /*0080*/ 	.byte	0x04, 0x0f
        /*0082*/ 	.short	(.L_10323 - .L_10322)


	//   ....[0]....
	.align		4
.L_10322:
        /*0084*/ 	.word	index@(__assertfail)


	//----- nvinfo : EIATTR_MERCURY_ISA_VERSION
	.align		4
.L_10323:
        /*0088*/ 	.byte	0x03, 0x5f
        /*008a*/ 	.short	0x0101


	//----- nvinfo : EIATTR_VRC_CTA_INIT_COUNT
	.align		4
        /*008c*/ 	.byte	0x02, 0x4a
	.zero		1
	.zero		1


	//----- nvinfo : EIATTR_SYSCALL_OFFSETS
	.align		4
        /*0090*/ 	.byte	0x04, 0x46
        /*0092*/ 	.short	(.L_10325 - .L_10324)


	//   ....[0]....
.L_10324:
        /*0094*/ 	.word	0x00000b80


	//   ....[1]....
        /*0098*/ 	.word	0x000017f0


	//   ....[2]....
        /*009c*/ 	.word	0x00002420


	//   ....[3]....
        /*00a0*/ 	.word	0x00003040


	//   ....[4]....
        /*00a4*/ 	.word	0x00003e50


	//   ....[5]....
        /*00a8*/ 	.word	0x00004b30


	//   ....[6]....
        /*00ac*/ 	.word	0x00005910


	//   ....[7]....
        /*00b0*/ 	.word	0x000066a0


	//----- nvinfo : EIATTR_EXIT_INSTR_OFFSETS
	.align		4
.L_10325:
        /*00b4*/ 	.byte	0x04, 0x1c
        /*00b6*/ 	.short	(.L_10327 - .L_10326)


	//   ....[0]....
.L_10326:
        /*00b8*/ 	.word	0x00005b90


	//   ....[1]....
        /*00bc*/ 	.word	0x00005cc0


	//   ....[2]....
        /*00c0*/ 	.word	0x00005ce0


	//   ....[3]....
        /*00c4*/ 	.word	0x00005d70


	//   ....[4]....
        /*00c8*/ 	.word	0x00005d90


	//   ....[5]....
        /*00cc*/ 	.word	0x00005db0


	//   ....[6]....
        /*00d0*/ 	.word	0x00005e40


	//   ....[7]....
        /*00d4*/ 	.word	0x00005e80


	//   ....[8]....
        /*00d8*/ 	.word	0x00005f20


	//   ....[9]....
        /*00dc*/ 	.word	0x00005f70


	//   ....[10]....
        /*00e0*/ 	.word	0x00005fa0


	//   ....[11]....
        /*00e4*/ 	.word	0x00006060


	//   ....[12]....
        /*00e8*/ 	.word	0x000061a0


	//   ....[13]....
        /*00ec*/ 	.word	0x000062e0


	//   ....[14]....
        /*00f0*/ 	.word	0x00006430


	//   ....[15]....
        /*00f4*/ 	.word	0x00006460


	//   ....[16]....
        /*00f8*/ 	.word	0x00006480


	//   ....[17]....
        /*00fc*/ 	.word	0x00006500


	//   ....[18]....
        /*0100*/ 	.word	0x00006540


	//   ....[19]....
        /*0104*/ 	.word	0x000066b0


	//   ....[20]....
        /*0108*/ 	.word	0x00006790


	//   ....[21]....
        /*010c*/ 	.word	0x00006830


	//   ....[22]....
        /*0110*/ 	.word	0x00006860


	//   ....[23]....
        /*0114*/ 	.word	0x000068b0


	//   ....[24]....
        /*0118*/ 	.word	0x000068f0


	//----- nvinfo : EIATTR_MAX_THREADS
	.align		4
.L_10327:
        /*011c*/ 	.byte	0x04, 0x05
        /*011e*/ 	.short	(.L_10329 - .L_10328)
.L_10328:
        /*0120*/ 	.word	0x00000080
        /*0124*/ 	.word	0x00000001
        /*0128*/ 	.word	0x00000001


	//----- nvinfo : EIATTR_CRS_STACK_SIZE
	.align		4
.L_10329:
        /*012c*/ 	.byte	0x04, 0x1e
        /*012e*/ 	.short	(.L_10331 - .L_10330)
.L_10330:
        /*0130*/ 	.word	0x00000000


	//----- nvinfo : EIATTR_CBANK_PARAM_SIZE
	.align		4
.L_10331:
        /*0134*/ 	.byte	0x03, 0x19
        /*0136*/ 	.short	0x002c


	//----- nvinfo : EIATTR_PARAM_CBANK
	.align		4
        /*0138*/ 	.byte	0x04, 0x0a
        /*013a*/ 	.short	(.L_10333 - .L_10332)
	.align		4
.L_10332:
        /*013c*/ 	.word	index@(.nv.constant0._ZN2at6native27unrolled_elementwise_kernelINS0_13AUnaryFunctorIbbbZNS0_19maximum_kernel_cudaERNS_18TensorIteratorBaseEEUlbbE_EESt5arrayIPcLm2EELi4E23TrivialOffsetCalculatorILi1EjESB_NS0_6memory12LoadWithCastILi1EEENSC_13StoreWithCastILi1EEEEEviT_T0_T2_T3_T4_T5_)
        /*0140*/ 	.short	0x0380
        /*0142*/ 	.short	0x002c


	//----- nvinfo : EIATTR_SW_WAR
	.align		4
.L_10333:
        /*0144*/ 	.byte	0x04, 0x36
        /*0146*/ 	.short	(.L_10335 - .L_10334)
.L_10334:
        /*0148*/ 	.word	0x00000008
.L_10335:


//--------------------- .nv.info._ZN2at6native18elementwise_kernelILi128ELi4EZNS0_22gpu_kernel_impl_nocastINS0_13AUnaryFunctorIbbbZNS0_19maximum_kernel_cudaERNS_18TensorIteratorBaseEEUlbbE_EEEEvS5_RKT_EUliE_EEviT1_ --------------------------
	.section	.nv.info._ZN2at6native18elementwise_kernelILi128ELi4EZNS0_22gpu_kernel_impl_nocastINS0_13AUnaryFunctorIbbbZNS0_19maximum_kernel_cudaERNS_18TensorIteratorBaseEEUlbbE_EEEEvS5_RKT_EUliE_EEviT1_,"",@"SHT_CUDA_INFO"
	.sectionflags	@""
	.align	4


	//----- nvinfo : EIATTR_CUDA_API_VERSION
	.align		4
        /*0000*/ 	.byte	0x04, 0x37
        /*0002*/ 	.short	(.L_10337 - .L_10336)
.L_10336:
        /*0004*/ 	.word	0x00000082


	//----- nvinfo : EIATTR_KPARAM_INFO
	.align		4
.L_10337:
        /*0008*/ 	.byte	0x04, 0x17
        /*000a*/ 	.short	(.L_10339 - .L_10338)
.L_10338:
        /*000c*/ 	.word	0x00000000
        /*0010*/ 	.short	0x0001
        /*0012*/ 	.short	0x0008
        /*0014*/ 	.byte	0x00, 0xf0, 0x61, 0x08


	//----- nvinfo : EIATTR_KPARAM_INFO
	.align		4
.L_10339:
        /*0018*/ 	.byte	0x04, 0x17
        /*001a*/ 	.short	(.L_10341 - .L_10340)
.L_10340:
        /*001c*/ 	.word	0x00000000
        /*0020*/ 	.short	0x0000
        /*0022*/ 	.short	0x0000
        /*0024*/ 	.byte	0x00, 0xf0, 0x11, 0x00


	//----- nvinfo : EIATTR_SPARSE_MMA_MASK
	.align		4
.L_10341:
        /*0028*/ 	.byte	0x03, 0x50
        /*002a*/ 	.short	0x0000


	//----- nvinfo : EIATTR_MAXREG_COUNT
	.align		4
        /*002c*/ 	.byte	0x03, 0x1b
        /*002e*/ 	.short	0x0080


	//----- nvinfo : EIATTR_MERCURY_ISA_VERSION
	.align		4
        /*0030*/ 	.byte	0x03, 0x5f
        /*0032*/ 	.short	0x0101


	//----- nvinfo : EIATTR_VRC_CTA_INIT_COUNT
	.align		4
        /*0034*/ 	.byte	0x02, 0x4a
	.zero		1
	.zero		1


	//----- nvinfo : EIATTR_EXIT_INSTR_OFFSETS
	.align		4
        /*0038*/ 	.byte	0x04, 0x1c
        /*003a*/ 	.short	(.L_10343 - .L_10342)


	//   ....[0]....
.L_10342:
        /*003c*/ 	.word	0x000002e0


	//   ....[1]....
        /*0040*/ 	.word	0x00000350


	//   ....[2]....
        /*0044*/ 	.word	0x00003e40


	//   ....[3]....
        /*0048*/ 	.word	0x00005180


	//----- nvinfo : EIATTR_MAX_THREADS
	.align		4
.L_10343:
        /*004c*/ 	.byte	0x04, 0x05
        /*004e*/ 	.short	(.L_10345 - .L_10344)
.L_10344:
        /*0050*/ 	.word	0x00000080
        /*0054*/ 	.word	0x00000001
        /*0058*/ 	.word	0x00000001


	//----- nvinfo : EIATTR_CRS_STACK_SIZE
	.align		4
.L_10345:
        /*005c*/ 	.byte	0x04, 0x1e
        /*005e*/ 	.short	(.L_10347 - .L_10346)
.L_10346:
        /*0060*/ 	.word	0x00000000


	//----- nvinfo : EIATTR_CBANK_PARAM_SIZE
	.align		4
.L_10347:
        /*0064*/ 	.byte	0x03, 0x19
        /*0066*/ 	.short	0x0220


	//----- nvinfo : EIATTR_PARAM_CBANK
	.align		4
        /*0068*/ 	.byte	0x04, 0x0a
        /*006a*/ 	.short	(.L_10349 - .L_10348)
	.align		4
.L_10348:
        /*006c*/ 	.word	index@(.nv.constant0._ZN2at6native18elementwise_kernelILi128ELi4EZNS0_22gpu_kernel_impl_nocastINS0_13AUnaryFunctorIbbbZNS0_19maximum_kernel_cudaERNS_18TensorIteratorBaseEEUlbbE_EEEEvS5_RKT_EUliE_EEviT1_)
        /*0070*/ 	.short	0x0380
        /*0072*/ 	.short	0x0220


	//----- nvinfo : EIATTR_SW_WAR
	.align		4
.L_10349:
        /*0074*/ 	.byte	0x04, 0x36
        /*0076*/ 	.short	(.L_10351 - .L_10350)
.L_10350:
        /*0078*/ 	.word	0x00000008
.L_10351:


//--------------------- .nv.info._ZN2at6native27unrolled_elementwise_kernelINS0_13AUnaryFunctorIbbbZNS0_19maximum_kernel_cudaERNS_18TensorIteratorBaseEEUlbbE_EESt5arrayIPcLm2EELi4E23TrivialOffsetCalculatorILi1EjESB_NS0_6memory15LoadWithoutCastENSC_16StoreWithoutCastEEEviT_T0_T2_T3_T4_T5_ --------------------------
	.section	.nv.info._ZN2at6native27unrolled_elementwise_kernelINS0_13AUnaryFunctorIbbbZNS0_19maximum_kernel_cudaERNS_18TensorIteratorBaseEEUlbbE_EESt5arrayIPcLm2EELi4E23TrivialOffsetCalculatorILi1EjESB_NS0_6memory15LoadWithoutCastENSC_16StoreWithoutCastEEEviT_T0_T2_T3_T4_T5_,"",@"SHT_CUDA_INFO"
	.sectionflags	@""
	.align	4


	//----- nvinfo : EIATTR_CUDA_API_VERSION
	.align		4
        /*0000*/ 	.byte	0x04, 0x37
        /*0002*/ 	.short	(.L_10353 - .L_10352)
.L_10352:
        /*0004*/ 	.word	0x00000082


	//----- nvinfo : EIATTR_KPARAM_INFO
	.align		4
.L_10353:
        /*0008*/ 	.byte	0x04, 0x17
        /*000a*/ 	.short	(.L_10355 - .L_10354)
.L_10354:
        /*000c*/ 	.word	0x00000000
        /*0010*/ 	.short	0x0006
        /*0012*/ 	.short	0x001b
        /*0014*/ 	.byte	0x00, 0xf0, 0x05, 0x00


	//----- nvinfo : EIATTR_KPARAM_INFO
	.align		4
.L_10355:
        /*0018*/ 	.byte	0x04, 0x17
        /*001a*/ 	.short	(.L_10357 - .L_10356)
.L_10356:
        /*001c*/ 	.word	0x00000000
        /*0020*/ 	.short	0x0005
        /*0022*/ 	.short	0x001a
        /*0024*/ 	.byte	0x00, 0xf0, 0x05, 0x00


	//----- nvinfo : EIATTR_KPARAM_INFO
	.align		4
.L_10357:
        /*0028*/ 	.byte	0x04, 0x17
        /*002a*/ 	.short	(.L_10359 - .L_10358)
.L_10358:
        /*002c*/ 	.word	0x00000000
        /*0030*/ 	.short	0x0004
        /*0032*/ 	.short	0x0019
        /*0034*/ 	.byte	0x00, 0xf0, 0x05, 0x00


	//----- nvinfo : EIATTR_KPARAM_INFO
	.align		4
.L_10359:
        /*0038*/ 	.byte	0x04, 0x17
        /*003a*/ 	.short	(.L_10361 - .L_10360)
.L_10360:
        /*003c*/ 	.word	0x00000000
        /*0040*/ 	.short	0x0003
        /*0042*/ 	.short	0x0018
        /*0044*/ 	.byte	0x00, 0xf0, 0x05, 0x00


	//----- nvinfo : EIATTR_KPARAM_INFO
	.align		4
.L_10361:
        /*0048*/ 	.byte	0x04, 0x17
        /*004a*/ 	.short	(.L_10363 - .L_10362)
.L_10362:
        /*004c*/ 	.word	0x00000000
        /*0050*/ 	.short	0x0002
        /*0052*/ 	.short	0x0008
        /*0054*/ 	.byte	0x00, 0xf0, 0x41, 0x00


	//----- nvinfo : EIATTR_KPARAM_INFO
	.align		4
.L_10363:
        /*0058*/ 	.byte	0x04, 0x17
        /*005a*/ 	.short	(.L_10365 - .L_10364)
.L_10364:
        /*005c*/ 	.word	0x00000000
        /*0060*/ 	.short	0x0001
        /*0062*/ 	.short	0x0004
        /*0064*/ 	.byte	0x00, 0xf0, 0x09, 0x00


	//----- nvinfo : EIATTR_KPARAM_INFO
	.align		4
.L_10365:
        /*0068*/ 	.byte	0x04, 0x17
        /*006a*/ 	.short	(.L_10367 - .L_10366)
.L_10366:
        /*006c*/ 	.word	0x00000000
        /*0070*/ 	.short	0x0000
        /*0072*/ 	.short	0x0000
        /*0074*/ 	.byte	0x00, 0xf0, 0x11, 0x00


	//----- nvinfo : EIATTR_SPARSE_MMA_MASK
	.align		4
.L_10367:
        /*0078*/ 	.byte	0x03, 0x50
        /*007a*/ 	.short	0x0000


	//----- nvinfo : EIATTR_MAXREG_COUNT
	.align		4
        /*007c*/ 	.byte	0x03, 0x1b
        /*007e*/ 	.short	0x00ff


	//----- nvinfo : EIATTR_MERCURY_ISA_VERSION
	.align		4
        /*0080*/ 	.byte	0x03, 0x5f
        /*0082*/ 	.short	0x0101


	//----- nvinfo : EIATTR_VRC_CTA_INIT_COUNT
	.align		4
        /*0084*/ 	.byte	0x02, 0x4a
	.zero		1
	.zero		1


	//----- nvinfo : EIATTR_EXIT_INSTR_OFFSETS
	.align		4
        /*0088*/ 	.byte	0x04, 0x1c
        /*008a*/ 	.short	(.L_10369 - .L_10368)


	//   ....[0]....
.L_10368:
        /*008c*/ 	.word	0x000004d0


	//   ....[1]....
        /*0090*/ 	.word	0x00000530


	//----- nvinfo : EIATTR_MAX_THREADS
	.align		4
.L_10369:
        /*0094*/ 	.byte	0x04, 0x05
        /*0096*/ 	.short	(.L_10371 - .L_10370)
.L_10370:
        /*0098*/ 	.word	0x00000080
        /*009c*/ 	.word	0x00000001
        /*00a0*/ 	.word	0x00000001


	//----- nvinfo : EIATTR_CRS_STACK_SIZE
	.align		4
.L_10371:
        /*00a4*/ 	.byte	0x04, 0x1e
        /*00a6*/ 	.short	(.L_10373 - .L_10372)
.L_10372:
        /*00a8*/ 	.word	0x00000000


	//----- nvinfo : EIATTR_CBANK_PARAM_SIZE
	.align		4
.L_10373:
        /*00ac*/ 	.byte	0x03, 0x19
        /*00ae*/ 	.short	0x001c


	//----- nvinfo : EIATTR_PARAM_CBANK
	.align		4
        /*00b0*/ 	.byte	0x04, 0x0a
        /*00b2*/ 	.short	(.L_10375 - .L_10374)
	.align		4
.L_10374:
        /*00b4*/ 	.word	index@(.nv.constant0._ZN2at6native27unrolled_elementwise_kernelINS0_13AUnaryFunctorIbbbZNS0_19maximum_kernel_cudaERNS_18TensorIteratorBaseEEUlbbE_EESt5arrayIPcLm2EELi4E23TrivialOffsetCalculatorILi1EjESB_NS0_6memory15LoadWithoutCastENSC_16StoreWithoutCastEEEviT_T0_T2_T3_T4_T5_)
        /*00b8*/ 	.short	0x0380
        /*00ba*/ 	.short	0x001c


	//----- nvinfo : EIATTR_SW_WAR
	.align		4
.L_10375:
        /*00bc*/ 	.byte	0x04, 0x36
        /*00be*/ 	.short	(.L_10377 - .L_10376)
.L_10376:
        /*00c0*/ 	.word	0x00000008
.L_10377:


//--------------------- .nv.info._ZN2at6native29vectorized_elementwise_kernelILi2ENS0_13AUnaryFunctorIbbbZNS0_19maximum_kernel_cudaERNS_18TensorIteratorBaseEEUlbbE_EESt5arrayIPcLm2EEEEviT0_T1_ --------------------------
	.section	.nv.info._ZN2at6native29vectorized_elementwise_kernelILi2ENS0_13AUnaryFunctorIbbbZNS0_19maximum_kernel_cudaERNS_18TensorIteratorBaseEEUlbbE_EESt5arrayIPcLm2EEEEviT0_T1_,"",@"SHT_CUDA_INFO"
	.sectionflags	@""
	.align	4


	//----- nvinfo : EIATTR_CUDA_API_VERSION
	.align		4
        /*0000*/ 	.byte	0x04, 0x37
        /*0002*/ 	.short	(.L_10379 - .L_10378)
.L_10378:
        /*0004*/ 	.word	0x00000082


	//----- nvinfo : EIATTR_KPARAM_INFO
	.align		4
.L_10379:
        /*0008*/ 	.byte	0x04, 0x17
        /*000a*/ 	.short	(.L_10381 - .L_10380)
.L_10380:
        /*000c*/ 	.word	0x00000000
        /*0010*/ 	.short	0x0002
        /*0012*/ 	.short	0x0008
        /*0014*/ 	.byte	0x00, 0xf0, 0x41, 0x00


	//----- nvinfo : EIATTR_KPARAM_INFO
	.align		4
.L_10381:
        /*0018*/ 	.byte	0x04, 0x17
        /*001a*/ 	.short	(.L_10383 - .L_10382)
.L_10382:
        /*001c*/ 	.word	0x00000000
        /*0020*/ 	.short	0x0001
        /*0022*/ 	.short	0x0004
        /*0024*/ 	.byte	0x00, 0xf0, 0x09, 0x00


	//----- nvinfo : EIATTR_KPARAM_INFO
	.align		4
.L_10383:
        /*0028*/ 	.byte	0x04, 0x17
        /*002a*/ 	.short	(.L_10385 - .L_10384)
.L_10384:
        /*002c*/ 	.word	0x00000000
        /*0030*/ 	.short	0x0000
        /*0032*/ 	.short	0x0000
        /*0034*/ 	.byte	0x00, 0xf0, 0x11, 0x00


	//----- nvinfo : EIATTR_SPARSE_MMA_MASK
	.align		4
.L_10385:
        /*0038*/ 	.byte	0x03, 0x50
        /*003a*/ 	.short	0x0000


	//----- nvinfo : EIATTR_MAXREG_COUNT
	.align		4
        /*003c*/ 	.byte	0x03, 0x1b
        /*003e*/ 	.short	0x00ff


	//----- nvinfo : EIATTR_MERCURY_ISA_VERSION
	.align		4
        /*0040*/ 	.byte	0x03, 0x5f
        /*0042*/ 	.short	0x0101


	//----- nvinfo : EIATTR_VRC_CTA_INIT_COUNT
	.align		4
        /*0044*/ 	.byte	0x02, 0x4a
	.zero		1
	.zero		1


	//----- nvinfo : EIATTR_EXIT_INSTR_OFFSETS
	.align		4
        /*0048*/ 	.byte	0x04, 0x1c
        /*004a*/ 	.short	(.L_10387 - .L_10386)


	//   ....[0]....
.L_10386:
        /*004c*/ 	.word	0x000009e0


	//   ....[1]....
        /*0050*/ 	.word	0x00000a40


	//   ....[2]....
        /*0054*/ 	.word	0x00000d60


	//----- nvinfo : EIATTR_MAX_THREADS
	.align		4
.L_10387:
        /*0058*/ 	.byte	0x04, 0x05
        /*005a*/ 	.short	(.L_10389 - .L_10388)
.L_10388:
        /*005c*/ 	.word	0x00000080
        /*0060*/ 	.word	0x00000001
        /*0064*/ 	.word	0x00000001


	//----- nvinfo : EIATTR_CRS_STACK_SIZE
	.align		4
.L_10389:
        /*0068*/ 	.byte	0x04, 0x1e
        /*006a*/ 	.short	(.L_10391 - .L_10390)
.L_10390:
        /*006c*/ 	.word	0x00000000


	//----- nvinfo : EIATTR_CBANK_PARAM_SIZE
	.align		4
.L_10391:
        /*0070*/ 	.byte	0x03, 0x19
        /*0072*/ 	.short	0x0018


	//----- nvinfo : EIATTR_PARAM_CBANK
	.align		4
        /*0074*/ 	.byte	0x04, 0x0a
        /*0076*/ 	.short	(.L_10393 - .L_10392)
	.align		4
.L_10392:
        /*0078*/ 	.word	index@(.nv.constant0._ZN2at6native29vectorized_elementwise_kernelILi2ENS0_13AUnaryFunctorIbbbZNS0_19maximum_kernel_cudaERNS_18TensorIteratorBaseEEUlbbE_EESt5arrayIPcLm2EEEEviT0_T1_)
        /*007c*/ 	.short	0x0380
        /*007e*/ 	.short	0x0018


	//----- nvinfo : EIATTR_SW_WAR
	.align		4
.L_10393:
        /*0080*/ 	.byte	0x04, 0x36
        /*0082*/ 	.short	(.L_10395 - .L_10394)
.L_10394:
        /*0084*/ 	.word	0x00000008
.L_10395:


//--------------------- .nv.info._ZN2at6native29vectorized_elementwise_kernelILi4ENS0_13AUnaryFunctorIbbbZNS0_19maximum_kernel_cudaERNS_18TensorIteratorBaseEEUlbbE_EESt5arrayIPcLm2EEEEviT0_T1_ --------------------------
	.section	.nv.info._ZN2at6native29vectorized_elementwise_kernelILi4ENS0_13AUnaryFunctorIbbbZNS0_19maximum_kernel_cudaERNS_18TensorIteratorBaseEEUlbbE_EESt5arrayIPcLm2EEEEviT0_T1_,"",@"SHT_CUDA_INFO"
	.sectionflags	@""
	.align	4


	//----- nvinfo : EIATTR_CUDA_API_VERSION
	.align		4
        /*0000*/ 	.byte	0x04, 0x37
        /*0002*/ 	.short	(.L_10397 - .L_10396)
.L_10396:
        /*0004*/ 	.word	0x00000082


	//----- nvinfo : EIATTR_KPARAM_INFO
	.align		4
.L_10397:
        /*0008*/ 	.byte	0x04, 0x17
        /*000a*/ 	.short	(.L_10399 - .L_10398)
.L_10398:
        /*000c*/ 	.word	0x00000000
        /*0010*/ 	.short	0x0002
        /*0012*/ 	.short	0x0008
        /*0014*/ 	.byte	0x00, 0xf0, 0x41, 0x00


	//----- nvinfo : EIATTR_KPARAM_INFO
	.align		4
.L_10399:
        /*0018*/ 	.byte	0x04, 0x17
        /*001a*/ 	.short	(.L_10401 - .L_10400)
.L_10400:
        /*001c*/ 	.word	0x00000000
        /*0020*/ 	.short	0x0001
        /*0022*/ 	.short	0x0004
        /*0024*/ 	.byte	0x00, 0xf0, 0x09, 0x00


	//----- nvinfo : EIATTR_KPARAM_INFO
	.align		4
.L_10401:
        /*0028*/ 	.byte	0x04, 0x17
        /*002a*/ 	.short	(.L_10403 - .L_10402)
.L_10402:
        /*002c*/ 	.word	0x00000000
        /*0030*/ 	.short	0x0000
        /*0032*/ 	.short	0x0000
        /*0034*/ 	.byte	0x00, 0xf0, 0x11, 0x00


	//----- nvinfo : EIATTR_SPARSE_MMA_MASK
	.align		4
.L_10403:
        /*0038*/ 	.byte	0x03, 0x50
        /*003a*/ 	.short	0x0000


	//----- nvinfo : EIATTR_MAXREG_COUNT
	.align		4
        /*003c*/ 	.byte	0x03, 0x1b
        /*003e*/ 	.short	0x00ff


	//----- nvinfo : EIATTR_MERCURY_ISA_VERSION
	.align		4
        /*0040*/ 	.byte	0x03, 0x5f
        /*0042*/ 	.short	0x0101


	//----- nvinfo : EIATTR_VRC_CTA_INIT_COUNT
	.align		4
        /*0044*/ 	.byte	0x02, 0x4a
	.zero		1
	.zero		1


	//----- nvinfo : EIATTR_EXIT_INSTR_OFFSETS
	.align		4
        /*0048*/ 	.byte	0x04, 0x1c
        /*004a*/ 	.short	(.L_10405 - .L_10404)


	//   ....[0]....
.L_10404:
        /*004c*/ 	.word	0x000009e0


	//   ....[1]....
        /*0050*/ 	.word	0x00000a40


	//   ....[2]....
        /*0054*/ 	.word	0x00000d40


	//----- nvinfo : EIATTR_MAX_THREADS
	.align		4
.L_10405:
        /*0058*/ 	.byte	0x04, 0x05
        /*005a*/ 	.short	(.L_10407 - .L_10406)
.L_10406:
        /*005c*/ 	.word	0x00000080
        /*0060*/ 	.word	0x00000001
        /*0064*/ 	.word	0x00000001


	//----- nvinfo : EIATTR_CRS_STACK_SIZE
	.align		4
.L_10407:
        /*0068*/ 	.byte	0x04, 0x1e
        /*006a*/ 	.short	(.L_10409 - .L_10408)
.L_10408:
        /*006c*/ 	.word	0x00000000


	//----- nvinfo : EIATTR_CBANK_PARAM_SIZE
	.align		4
.L_10409:
        /*0070*/ 	.byte	0x03, 0x19
        /*0072*/ 	.short	0x0018


	//----- nvinfo : EIATTR_PARAM_CBANK
	.align		4
        /*0074*/ 	.byte	0x04, 0x0a
        /*0076*/ 	.short	(.L_10411 - .L_10410)
	.align		4
.L_10410:
        /*0078*/ 	.word	index@(.nv.constant0._ZN2at6native29vectorized_elementwise_kernelILi4ENS0_13AUnaryFunctorIbbbZNS0_19maximum_kernel_cudaERNS_18TensorIteratorBaseEEUlbbE_EESt5arrayIPcLm2EEEEviT0_T1_)
        /*007c*/ 	.short	0x0380
        /*007e*/ 	.short	0x0018


	//----- nvinfo : EIATTR_SW_WAR
	.align		4
.L_10411:
        /*0080*/ 	.byte	0x04, 0x36
        /*0082*/ 	.short	(.L_10413 - .L_10412)
.L_10412:
        /*0084*/ 	.word	0x00000008
.L_10413:


//--------------------- .nv.info._ZN2at6native29vectorized_elementwise_kernelILi8ENS0_13AUnaryFunctorIbbbZNS0_19maximum_kernel_cudaERNS_18TensorIteratorBaseEEUlbbE_EESt5arrayIPcLm2EEEEviT0_T1_ --------------------------
	.section	.nv.info._ZN2at6native29vectorized_elementwise_kernelILi8ENS0_13AUnaryFunctorIbbbZNS0_19maximum_kernel_cudaERNS_18TensorIteratorBaseEEUlbbE_EESt5arrayIPcLm2EEEEviT0_T1_,"",@"SHT_CUDA_INFO"
	.sectionflags	@""
	.align	4


	//----- nvinfo : EIATTR_CUDA_API_VERSION
	.align		4
        /*0000*/ 	.byte	0x04, 0x37
        /*0002*/ 	.short	(.L_10415 - .L_10414)
.L_10414:
        /*0004*/ 	.word	0x00000082


	//----- nvinfo : EIATTR_KPARAM_INFO
	.align		4
.L_10415:
        /*0008*/ 	.byte	0x04, 0x17
        /*000a*/ 	.short	(.L_10417 - .L_10416)
.L_10416:
        /*000c*/ 	.word	0x00000000
        /*0010*/ 	.short	0x0002
        /*0012*/ 	.short	0x0008
        /*0014*/ 	.byte	0x00, 0xf0, 0x41, 0x00


	//----- nvinfo : EIATTR_KPARAM_INFO
	.align		4
.L_10417:
        /*0018*/ 	.byte	0x04, 0x17
        /*001a*/ 	.short	(.L_10419 - .L_10418)
.L_10418:
        /*001c*/ 	.word	0x00000000
        /*0020*/ 	.short	0x0001
        /*0022*/ 	.short	0x0004
        /*0024*/ 	.byte	0x00, 0xf0, 0x09, 0x00


	//----- nvinfo : EIATTR_KPARAM_INFO
	.align		4
.L_10419:
        /*0028*/ 	.byte	0x04, 0x17
        /*002a*/ 	.short	(.L_10421 - .L_10420)
.L_10420:
        /*002c*/ 	.word	0x00000000
        /*0030*/ 	.short	0x0000
        /*0032*/ 	.short	0x0000
        /*0034*/ 	.byte	0x00, 0xf0, 0x11, 0x00


	//----- nvinfo : EIATTR_SPARSE_MMA_MASK
	.align		4
.L_10421:
        /*0038*/ 	.byte	0x03, 0x50
        /*003a*/ 	.short	0x0000


	//----- nvinfo : EIATTR_MAXREG_COUNT
	.align		4
        /*003c*/ 	.byte	0x03, 0x1b
        /*003e*/ 	.short	0x00ff


	//----- nvinfo : EIATTR_MERCURY_ISA_VERSION
	.align		4
        /*0040*/ 	.byte	0x03, 0x5f
        /*0042*/ 	.short	0x0101


	//----- nvinfo : EIATTR_VRC_CTA_INIT_COUNT
	.align		4
        /*0044*/ 	.byte	0x02, 0x4a
	.zero		1
	.zero		1


	//----- nvinfo : EIATTR_EXIT_INSTR_OFFSETS
	.align		4
        /*0048*/ 	.byte	0x04, 0x1c
        /*004a*/ 	.short	(.L_10423 - .L_10422)


	//   ....[0]....
.L_10422:
        /*004c*/ 	.word	0x000009e0


	//   ....[1]....
        /*0050*/ 	.word	0x00000a40


	//   ....[2]....
        /*0054*/ 	.word	0x00000d20


	//----- nvinfo : EIATTR_MAX_THREADS
	.align		4
.L_10423:
        /*0058*/ 	.byte	0x04, 0x05
        /*005a*/ 	.short	(.L_10425 - .L_10424)
.L_10424:
        /*005c*/ 	.word	0x00000080
        /*0060*/ 	.word	0x00000001
        /*0064*/ 	.word	0x00000001


	//----- nvinfo : EIATTR_CRS_STACK_SIZE
	.align		4
.L_10425:
        /*0068*/ 	.byte	0x04, 0x1e
        /*006a*/ 	.short	(.L_10427 - .L_10426)
.L_10426:
        /*006c*/ 	.word	0x00000000


	//----- nvinfo : EIATTR_CBANK_PARAM_SIZE
	.align		4
.L_10427:
        /*0070*/ 	.byte	0x03, 0x19
        /*0072*/ 	.short	0x0018


	//----- nvinfo : EIATTR_PARAM_CBANK
	.align		4
        /*0074*/ 	.byte	0x04, 0x0a
        /*0076*/ 	.short	(.L_10429 - .L_10428)
	.align		4
.L_10428:
        /*0078*/ 	.word	index@(.nv.constant0._ZN2at6native29vectorized_elementwise_kernelILi8ENS0_13AUnaryFunctorIbbbZNS0_19maximum_kernel_cudaERNS_18TensorIteratorBaseEEUlbbE_EESt5arrayIPcLm2EEEEviT0_T1_)
        /*007c*/ 	.short	0x0380
        /*007e*/ 	.short	0x0018


	//----- nvinfo : EIATTR_SW_WAR
	.align		4
.L_10429:
        /*0080*/ 	.byte	0x04, 0x36
        /*0082*/ 	.short	(.L_10431 - .L_10430)
.L_10430:
        /*0084*/ 	.word	0x00000008
.L_10431:


//--------------------- .nv.info._ZN2at6native18elementwise_kernelILi128ELi4EZNS0_15gpu_kernel_implINS0_13BinaryFunctorIbbbZNS0_19maximum_kernel_cudaERNS_18TensorIteratorBaseEEUlbbE_EEEEvS5_RKT_EUliE_EEviT1_ --------------------------
	.section	.nv.info._ZN2at6native18elementwise_kernelILi128ELi4EZNS0_15gpu_kernel_implINS0_13BinaryFunctorIbbbZNS0_19maximum_kernel_cudaERNS_18TensorIteratorBaseEEUlbbE_EEEEvS5_RKT_EUliE_EEviT1_,"",@"SHT_CUDA_INFO"
	.sectionflags	@""
	.align	4


	//----- nvinfo : EIATTR_CUDA_API_VERSION
	.align		4
        /*0000*/ 	.byte	0x04, 0x37
        /*0002*/ 	.short	(.L_10433 - .L_10432)
.L_10432:
        /*0004*/ 	.word	0x00000082


	//----- nvinfo : EIATTR_KPARAM_INFO
	.align		4
.L_10433:
        /*0008*/ 	.byte	0x04, 0x17
        /*000a*/ 	.short	(.L_10435 - .L_10434)
.L_10434:
        /*000c*/ 	.word	0x00000000
        /*0010*/ 	.short	0x0001
        /*0012*/ 	.short	0x0008
        /*0014*/ 	.byte	0x00, 0xf0, 0x21, 0x0a


	//----- nvinfo : EIATTR_KPARAM_INFO
	.align		4
.L_10435:
        /*0018*/ 	.byte	0x04, 0x17
        /*001a*/ 	.short	(.L_10437 - .L_10436)
.L_10436:
        /*001c*/ 	.word	0x00000000
        /*0020*/ 	.short	0x0000
        /*0022*/ 	.short	0x0000
        /*0024*/ 	.byte	0x00, 0xf0, 0x11, 0x00


	//----- nvinfo : EIATTR_SPARSE_MMA_MASK
	.align		4
.L_10437:
        /*0028*/ 	.byte	0x03, 0x50
        /*002a*/ 	.short	0x0000


	//----- nvinfo : EIATTR_MAXREG_COUNT
	.align		4
        /*002c*/ 	.byte	0x03, 0x1b
        /*002e*/ 	.short	0x0080


	//----- nvinfo : EIATTR_EXTERNS
	.align		4
        /*0030*/ 	.byte	0x04, 0x0f
        /*0032*/ 	.short	(.L_10439 - .L_10438)


	//   ....[0]....
	.align		4
.L_10438:
        /*0034*/ 	.word	index@(__assertfail)


	//----- nvinfo : EIATTR_MERCURY_ISA_VERSION
	.align		4
.L_10439:
        /*0038*/ 	.byte	0x03, 0x5f
        /*003a*/ 	.short	0x0101


	//----- nvinfo : EIATTR_VRC_CTA_INIT_COUNT
	.align		4
        /*003c*/ 	.byte	0x02, 0x4a
	.zero		1
	.zero		1


	//----- nvinfo : EIATTR_SYSCALL_OFFSETS
	.align		4
        /*0040*/ 	.byte	0x04, 0x46
        /*0042*/ 	.short	(.L_10441 - .L_10440)


	//   ....[0]....
.L_10440:
        /*0044*/ 	.word	0x000021b0


	//   ....[1]....
        /*0048*/ 	.word	0x00002c10


	//   ....[2]....
        /*004c*/ 	.word	0x000038f0


	//   ....[3]....
        /*0050*/ 	.word	0x00005b90


	//   ....[4]....
        /*0054*/ 	.word	0x000065e0


	//   ....[5]....
        /*0058*/ 	.word	0x00007190


	//   ....[6]....
        /*005c*/ 	.word	0x00009520


	//   ....[7]....
        /*0060*/ 	.word	0x00009f70


	//   ....[8]....
        /*0064*/ 	.word	0x0000ab20


	//   ....[9]....
        /*0068*/ 	.word	0x0000ced0


	//   ....[10]....
        /*006c*/ 	.word	0x0000d920


	//   ....[11]....
        /*0070*/ 	.word	0x0000e490


	//----- nvinfo : EIATTR_EXIT_INSTR_OFFSETS
	.align		4
.L_10441:
        /*0074*/ 	.byte	0x04, 0x1c
        /*0076*/ 	.short	(.L_10443 - .L_10442)


	//   ....[0]....
.L_10442:
        /*0078*/ 	.word	0x0000adb0


	//   ....[1]....
        /*007c*/ 	.word	0x0000dab0


	//   ....[2]....
        /*0080*/ 	.word	0x0000dad0


	//   ....[3]....
        /*0084*/ 	.word	0x0000db60


	//   ....[4]....
        /*0088*/ 	.word	0x0000db80


	//   ....[5]....
        /*008c*/ 	.word	0x0000dba0


	//   ....[6]....
        /*0090*/ 	.word	0x0000dc30


	//   ....[7]....
        /*0094*/ 	.word	0x0000dc70


	//   ....[8]....
        /*0098*/ 	.word	0x0000dd10


	//   ....[9]....
        /*009c*/ 	.word	0x0000dd60


	//   ....[10]....
        /*00a0*/ 	.word	0x0000dd90


	//   ....[11]....
        /*00a4*/ 	.word	0x0000de50


	//   ....[12]....
        /*00a8*/ 	.word	0x0000df90


	//   ....[13]....
        /*00ac*/ 	.word	0x0000e0d0


	//   ....[14]....
        /*00b0*/ 	.word	0x0000e220


	//   ....[15]....
        /*00b4*/ 	.word	0x0000e250


	//   ....[16]....
        /*00b8*/ 	.word	0x0000e270


	//   ....[17]....
        /*00bc*/ 	.word	0x0000e2f0


	//   ....[18]....
        /*00c0*/ 	.word	0x0000e330


	//   ....[19]....
        /*00c4*/ 	.word	0x0000e4a0


	//   ....[20]....
        /*00c8*/ 	.word	0x0000e580


	//   ....[21]....
        /*00cc*/ 	.word	0x0000e620


	//   ....[22]....
        /*00d0*/ 	.word	0x0000e650


	//   ....[23]....
        /*00d4*/ 	.word	0x0000e6a0


	//   ....[24]....
        /*00d8*/ 	.word	0x0000e6e0


	//----- nvinfo : EIATTR_MAX_THREADS
	.align		4
.L_10443:
        /*00dc*/ 	.byte	0x04, 0x05
        /*00de*/ 	.short	(.L_10445 - .L_10444)
.L_10444:
        /*00e0*/ 	.word	0x00000080
        /*00e4*/ 	.word	0x00000001
        /*00e8*/ 	.word	0x00000001


	//----- nvinfo : EIATTR_CRS_STACK_SIZE
	.align		4
.L_10445:
        /*00ec*/ 	.byte	0x04, 0x1e
        /*00ee*/ 	.short	(.L_10447 - .L_10446)
.L_10446:
        /*00f0*/ 	.word	0x00000000


	//----- nvinfo : EIATTR_CBANK_PARAM_SIZE
	.align		4
.L_10447:
        /*00f4*/ 	.byte	0x03, 0x19
        /*00f6*/ 	.short	0x0290


	//----- nvinfo : EIATTR_PARAM_CBANK
	.align		4
        /*00f8*/ 	.byte	0x04, 0x0a
        /*00fa*/ 	.short	(.L_10449 - .L_10448)
	.align		4
.L_10448:
        /*00fc*/ 	.word	index@(.nv.constant0._ZN2at6native18elementwise_kernelILi128ELi4EZNS0_15gpu_kernel_implINS0_13BinaryFunctorIbbbZNS0_19maximum_kernel_cudaERNS_18TensorIteratorBaseEEUlbbE_EEEEvS5_RKT_EUliE_EEviT1_)
        /*0100*/ 	.short	0x0380
        /*0102*/ 	.short	0x0290


	//----- nvinfo : EIATTR_SW_WAR
	.align		4
.L_10449:
        /*0104*/ 	.byte	0x04, 0x36
        /*0106*/ 	.short	(.L_10451 - .L_10450)
.L_10450:
        /*0108*/ 	.word	0x00000008
.L_10451:


//--------------------- .nv.info._ZN2at6native27unrolled_elementwise_kernelINS0_13BinaryFunctorIbbbZNS0_19maximum_kernel_cudaERNS_18TensorIteratorBaseEEUlbbE_EESt5arrayIPcLm3EELi4E23TrivialOffsetCalculatorILi2EjESA_ILi1EjENS0_6memory12LoadWithCastILi2EEENSD_13StoreWithCastILi1EEEEEviT_T0_T2_T3_T4_T5_ --------------------------
	.section	.nv.info._ZN2at6native27unrolled_elementwise_kernelINS0_13BinaryFunctorIbbbZNS0_19maximum_kernel_cudaERNS_18TensorIteratorBaseEEUlbbE_EESt5arrayIPcLm3EELi4E23TrivialOffsetCalculatorILi2EjESA_ILi1EjENS0_6memory12LoadWithCastILi2EEENSD_13StoreWithCastILi1EEEEEviT_T0_T2_T3_T4_T5_,"",@"SHT_CUDA_INFO"
	.sectionflags	@""
	.align	4


	//----- nvinfo : EIATTR_CUDA_API_VERSION
	.align		4
        /*0000*/ 	.byte	0x04, 0x37
        /*0002*/ 	.short	(.L_10453 - .L_10452)
.L_10452:
        /*0004*/ 	.word	0x00000082


	//----- nvinfo : EIATTR_KPARAM_INFO
	.align		4
.L_10453:
        /*0008*/ 	.byte	0x04, 0x17
        /*000a*/ 	.short	(.L_10455 - .L_10454)
.L_10454:
        /*000c*/ 	.word	0x00000000
        /*0010*/ 	.short	0x0006
        /*0012*/ 	.short	0x0030
        /*0014*/ 	.byte	0x00, 0xf0, 0x21, 0x00


	//----- nvinfo : EIATTR_KPARAM_INFO
	.align		4
.L_10455:
        /*0018*/ 	.byte	0x04, 0x17
        /*001a*/ 	.short	(.L_10457 - .L_10456)
.L_10456:
        /*001c*/ 	.word	0x00000000
        /*0020*/ 	.short	0x0005
        /*0022*/ 	.short	0x0024
        /*0024*/ 	.byte	0x00, 0xf0, 0x31, 0x00


	//----- nvinfo : EIATTR_KPARAM_INFO
	.align		4
.L_10457:
        /*0028*/ 	.byte	0x04, 0x17
        /*002a*/ 	.short	(.L_10459 - .L_10458)
.L_10458:
        /*002c*/ 	.word	0x00000000
        /*0030*/ 	.short	0x0004
        /*0032*/ 	.short	0x0021
        /*0034*/ 	.byte	0x00, 0xf0, 0x05, 0x00


	//----- nvinfo : EIATTR_KPARAM_INFO
	.align		4
.L_10459:
        /*0038*/ 	.byte	0x04, 0x17
        /*003a*/ 	.short	(.L_10461 - .L_10460)
.L_10460:
        /*003c*/ 	.word	0x00000000
        /*0040*/ 	.short	0x0003
        /*0042*/ 	.short	0x0020
        /*0044*/ 	.byte	0x00, 0xf0, 0x05, 0x00


	//----- nvinfo : EIATTR_KPARAM_INFO
	.align		4
.L_10461:
        /*0048*/ 	.byte	0x04, 0x17
        /*004a*/ 	.short	(.L_10463 - .L_10462)
.L_10462:
        /*004c*/ 	.word	0x00000000
        /*0050*/ 	.short	0x0002
        /*0052*/ 	.short	0x0008
        /*0054*/ 	.byte	0x00, 0xf0, 0x61, 0x00


	//----- nvinfo : EIATTR_KPARAM_INFO
	.align		4
.L_10463:
        /*0058*/ 	.byte	0x04, 0x17
        /*005a*/ 	.short	(.L_10465 - .L_10464)
.L_10464:
        /*005c*/ 	.word	0x00000000
        /*0060*/ 	.short	0x0001
        /*0062*/ 	.short	0x0004
        /*0064*/ 	.byte	0x00, 0xf0, 0x05, 0x00


	//----- nvinfo : EIATTR_KPARAM_INFO
	.align		4
.L_10465:
        /*0068*/ 	.byte	0x04, 0x17
        /*006a*/ 	.short	(.L_10467 - .L_10466)
.L_10466:
        /*006c*/ 	.word	0x00000000
        /*0070*/ 	.short	0x0000
        /*0072*/ 	.short	0x0000
        /*0074*/ 	.byte	0x00, 0xf0, 0x11, 0x00


	//----- nvinfo : EIATTR_SPARSE_MMA_MASK
	.align		4
.L_10467:
        /*0078*/ 	.byte	0x03, 0x50
        /*007a*/ 	.short	0x0000


	//----- nvinfo : EIATTR_MAXREG_COUNT
	.align		4
        /*007c*/ 	.byte	0x03, 0x1b
        /*007e*/ 	.short	0x00ff


	//----- nvinfo : EIATTR_EXTERNS
	.align		4
        /*0080*/ 	.byte	0x04, 0x0f
        /*0082*/ 	.short	(.L_10469 - .L_10468)


	//   ....[0]....
	.align		4
.L_10468:
        /*0084*/ 	.word	index@(__assertfail)


	//----- nvinfo : EIATTR_MERCURY_ISA_VERSION
	.align		4
.L_10469:
        /*0088*/ 	.byte	0x03, 0x5f
        /*008a*/ 	.short	0x0101


	//----- nvinfo : EIATTR_VRC_CTA_INIT_COUNT
	.align		4
        /*008c*/ 	.byte	0x02, 0x4a
	.zero		1
	.zero		1


	//----- nvinfo : EIATTR_SYSCALL_OFFSETS
	.align		4
        /*0090*/ 	.byte	0x04, 0x46
        /*0092*/ 	.short	(.L_10471 - .L_10470)


	//   ....[0]....
.L_10470:
        /*0094*/ 	.word	0x00000b90


	//   ....[1]....
        /*0098*/ 	.word	0x00001610


	//   ....[2]....
        /*009c*/ 	.word	0x00002270


	//   ....[3]....
        /*00a0*/ 	.word	0x00002ce0


	//   ....[4]....
        /*00a4*/ 	.word	0x00003910


	//   ....[5]....
        /*00a8*/ 	.word	0x00004390


	//   ....[6]....
        /*00ac*/ 	.word	0x00004fb0


	//   ....[7]....
        /*00b0*/ 	.word	0x00005a30


	//   ....[8]....
        /*00b4*/ 	.word	0x00006800


	//   ....[9]....
        /*00b8*/ 	.word	0x000074c0


	//   ....[10]....
        /*00bc*/ 	.word	0x00008280


	//   ....[11]....
        /*00c0*/ 	.word	0x00009010


	//----- nvinfo : EIATTR_EXIT_INSTR_OFFSETS
	.align		4
.L_10471:
        /*00c4*/ 	.byte	0x04, 0x1c
        /*00c6*/ 	.short	(.L_10473 - .L_10472)


	//   ....[0]....
.L_10472:
        /*00c8*/ 	.word	0x00008500


	//   ....[1]....
        /*00cc*/ 	.word	0x00008630


	//   ....[2]....
        /*00d0*/ 	.word	0x00008650


	//   ....[3]....
        /*00d4*/ 	.word	0x000086e0


	//   ....[4]....
        /*00d8*/ 	.word	0x00008700


	//   ....[5]....
        /*00dc*/ 	.word	0x00008720


	//   ....[6]....
        /*00e0*/ 	.word	0x000087b0


	//   ....[7]....
        /*00e4*/ 	.word	0x000087f0


	//   ....[8]....
        /*00e8*/ 	.word	0x00008890


	//   ....[9]....
        /*00ec*/ 	.word	0x000088e0


	//   ....[10]....
        /*00f0*/ 	.word	0x00008910


	//   ....[11]....
        /*00f4*/ 	.word	0x000089d0


	//   ....[12]....
        /*00f8*/ 	.word	0x00008b10


	//   ....[13]....
        /*00fc*/ 	.word	0x00008c50


	//   ....[14]....
        /*0100*/ 	.word	0x00008da0


	//   ....[15]....
        /*0104*/ 	.word	0x00008dd0


	//   ....[16]....
        /*0108*/ 	.word	0x00008df0


	//   ....[17]....
        /*010c*/ 	.word	0x00008e70


	//   ....[18]....
        /*0110*/ 	.word	0x00008eb0


	//   ....[19]....
        /*0114*/ 	.word	0x00009020


	//   ....[20]....
        /*0118*/ 	.word	0x00009100


	//   ....[21]....
        /*011c*/ 	.word	0x000091a0


	//   ....[22]....
        /*0120*/ 	.word	0x000091d0


	//   ....[23]....
        /*0124*/ 	.word	0x00009220


	//   ....[24]....
        /*0128*/ 	.word	0x00009260


	//----- nvinfo : EIATTR_MAX_THREADS
	.align		4
.L_10473:
        /*012c*/ 	.byte	0x04, 0x05
        /*012e*/ 	.short	(.L_10475 - .L_10474)
.L_10474:
        /*0130*/ 	.word	0x00000080
        /*0134*/ 	.word	0x00000001
        /*0138*/ 	.word	0x00000001


	//----- nvinfo : EIATTR_CRS_STACK_SIZE
	.align		4
.L_10475:
        /*013c*/ 	.byte	0x04, 0x1e
        /*013e*/ 	.short	(.L_10477 - .L_10476)
.L_10476:
        /*0140*/ 	.word	0x00000000


	//----- nvinfo : EIATTR_CBANK_PARAM_SIZE
	.align		4
.L_10477:
        /*0144*/ 	.byte	0x03, 0x19
        /*0146*/ 	.short	0x0038


	//----- nvinfo : EIATTR_PARAM_CBANK
	.align		4
        /*0148*/ 	.byte	0x04, 0x0a
        /*014a*/ 	.short	(.L_10479 - .L_10478)
	.align		4
.L_10478:
        /*014c*/ 	.word	index@(.nv.constant0._ZN2at6native27unrolled_elementwise_kernelINS0_13BinaryFunctorIbbbZNS0_19maximum_kernel_cudaERNS_18TensorIteratorBaseEEUlbbE_EESt5arrayIPcLm3EELi4E23TrivialOffsetCalculatorILi2EjESA_ILi1EjENS0_6memory12LoadWithCastILi2EEENSD_13StoreWithCastILi1EEEEEviT_T0_T2_T3_T4_T5_)
        /*0150*/ 	.short	0x0380
        /*0152*/ 	.short	0x0038


	//----- nvinfo : EIATTR_SW_WAR
	.align		4
.L_10479:
        /*0154*/ 	.byte	0x04, 0x36
        /*0156*/ 	.short	(.L_10481 - .L_10480)
.L_10480:
        /*0158*/ 	.word	0x00000008
.L_10481:


//--------------------- .nv.info._ZN2at6native18elementwise_kernelILi128ELi4EZNS0_22gpu_kernel_impl_nocastINS0_13BinaryFunctorIbbbZNS0_19maximum_kernel_cudaERNS_18TensorIteratorBaseEEUlbbE_EEEEvS5_RKT_EUliE_EEviT1_ --------------------------
	.section	.nv.info._ZN2at6native18elementwise_kernelILi128ELi4EZNS0_22gpu_kernel_impl_nocastINS0_13BinaryFunctorIbbbZNS0_19maximum_kernel_cudaERNS_18TensorIteratorBaseEEUlbbE_EEEEvS5_RKT_EUliE_EEviT1_,"",@"SHT_CUDA_INFO"
	.sectionflags	@""
	.align	4


	//----- nvinfo : EIATTR_CUDA_API_VERSION
	.align		4
        /*0000*/ 	.byte	0x04, 0x37
        /*0002*/ 	.short	(.L_10483 - .L_10482)
.L_10482:
        /*0004*/ 	.word	0x00000082


	//----- nvinfo : EIATTR_KPARAM_INFO
	.align		4
.L_10483:
        /*0008*/ 	.byte	0x04, 0x17
        /*000a*/ 	.short	(.L_10485 - .L_10484)
.L_10484:
        /*000c*/ 	.word	0x00000000
        /*0010*/ 	.short	0x0001
        /*0012*/ 	.short	0x0008
        /*0014*/ 	.byte	0x00, 0xf0, 0x21, 0x0a


	//----- nvinfo : EIATTR_KPARAM_INFO
	.align		4
.L_10485:
        /*0018*/ 	.byte	0x04, 0x17
        /*001a*/ 	.short	(.L_10487 - .L_10486)
.L_10486:
        /*001c*/ 	.word	0x00000000
        /*0020*/ 	.short	0x0000
        /*0022*/ 	.short	0x0000
        /*0024*/ 	.byte	0x00, 0xf0, 0x11, 0x00


	//----- nvinfo : EIATTR_SPARSE_MMA_MASK
	.align		4
.L_10487:
        /*0028*/ 	.byte	0x03, 0x50
        /*002a*/ 	.short	0x0000


	//----- nvinfo : EIATTR_MAXREG_COUNT
	.align		4
        /*002c*/ 	.byte	0x03, 0x1b
        /*002e*/ 	.short	0x0080


	//----- nvinfo : EIATTR_MERCURY_ISA_VERSION
	.align		4
        /*0030*/ 	.byte	0x03, 0x5f
        /*0032*/ 	.short	0x0101


	//----- nvinfo : EIATTR_VRC_CTA_INIT_COUNT
	.align		4
        /*0034*/ 	.byte	0x02, 0x4a
	.zero		1
	.zero		1


	//----- nvinfo : EIATTR_EXIT_INSTR_OFFSETS
	.align		4
        /*0038*/ 	.byte	0x04, 0x1c
        /*003a*/ 	.short	(.L_10489 - .L_10488)


	//   ....[0]....
.L_10488:
        /*003c*/ 	.word	0x00000330


	//   ....[1]....
        /*0040*/ 	.word	0x000003c0


	//   ....[2]....
        /*0044*/ 	.word	0x000048d0


	//   ....[3]....
        /*0048*/ 	.word	0x00005f70


	//----- nvinfo : EIATTR_MAX_THREADS
	.align		4
.L_10489:
        /*004c*/ 	.byte	0x04, 0x05
        /*004e*/ 	.short	(.L_10491 - .L_10490)
.L_10490:
        /*0050*/ 	.word	0x00000080
        /*0054*/ 	.word	0x00000001
        /*0058*/ 	.word	0x00000001


	//----- nvinfo : EIATTR_CRS_STACK_SIZE
	.align		4
.L_10491:
        /*005c*/ 	.byte	0x04, 0x1e
        /*005e*/ 	.short	(.L_10493 - .L_10492)
.L_10492:
        /*0060*/ 	.word	0x00000000


	//----- nvinfo : EIATTR_CBANK_PARAM_SIZE
	.align		4
.L_10493:
        /*0064*/ 	.byte	0x03, 0x19
        /*0066*/ 	.short	0x0290


	//----- nvinfo : EIATTR_PARAM_CBANK
	.align		4
        /*0068*/ 	.byte	0x04, 0x0a
        /*006a*/ 	.short	(.L_10495 - .L_10494)
	.align		4
.L_10494:
        /*006c*/ 	.word	index@(.nv.constant0._ZN2at6native18elementwise_kernelILi128ELi4EZNS0_22gpu_kernel_impl_nocastINS0_13BinaryFunctorIbbbZNS0_19maximum_kernel_cudaERNS_18TensorIteratorBaseEEUlbbE_EEEEvS5_RKT_EUliE_EEviT1_)
        /*0070*/ 	.short	0x0380
        /*0072*/ 	.short	0x0290


	//----- nvinfo : EIATTR_SW_WAR
	.align		4
.L_10495:
        /*0074*/ 	.byte	0x04, 0x36
        /*0076*/ 	.short	(.L_10497 - .L_10496)
.L_10496:
        /*0078*/ 	.word	0x00000008
.L_10497:


//--------------------- .nv.info._ZN2at6native27unrolled_elementwise_kernelINS0_13BinaryFunctorIbbbZNS0_19maximum_kernel_cudaERNS_18TensorIteratorBaseEEUlbbE_EESt5arrayIPcLm3EELi4E23TrivialOffsetCalculatorILi2EjESA_ILi1EjENS0_6memory15LoadWithoutCastENSD_16StoreWithoutCastEEEviT_T0_T2_T3_T4_T5_ --------------------------
	.section	.nv.info._ZN2at6native27unrolled_elementwise_kernelINS0_13BinaryFunctorIbbbZNS0_19maximum_kernel_cudaERNS_18TensorIteratorBaseEEUlbbE_EESt5arrayIPcLm3EELi4E23TrivialOffsetCalculatorILi2EjESA_ILi1EjENS0_6memory15LoadWithoutCastENSD_16StoreWithoutCastEEEviT_T0_T2_T3_T4_T5_,"",@"SHT_CUDA_INFO"
	.sectionflags	@""
	.align	4


	//----- nvinfo : EIATTR_CUDA_API_VERSION
	.align		4
        /*0000*/ 	.byte	0x04, 0x37
        /*0002*/ 	.short	(.L_10499 - .L_10498)
.L_10498:
        /*0004*/ 	.word	0x00000082


	//----- nvinfo : EIATTR_KPARAM_INFO
	.align		4
.L_10499:
        /*0008*/ 	.byte	0x04, 0x17
        /*000a*/ 	.short	(.L_10501 - .L_10500)
.L_10500:
        /*000c*/ 	.word	0x00000000
        /*0010*/ 	.short	0x0006
        /*0012*/ 	.short	0x0023
        /*0014*/ 	.byte	0x00, 0xf0, 0x05, 0x00


	//----- nvinfo : EIATTR_KPARAM_INFO
	.align		4
.L_10501:
        /*0018*/ 	.byte	0x04, 0x17
        /*001a*/ 	.short	(.L_10503 - .L_10502)
.L_10502:
        /*001c*/ 	.word	0x00000000
        /*0020*/ 	.short	0x0005
        /*0022*/ 	.short	0x0022
        /*0024*/ 	.byte	0x00, 0xf0, 0x05, 0x00


	//----- nvinfo : EIATTR_KPARAM_INFO
	.align		4
.L_10503:
        /*0028*/ 	.byte	0x04, 0x17
        /*002a*/ 	.short	(.L_10505 - .L_10504)
.L_10504:
        /*002c*/ 	.word	0x00000000
        /*0030*/ 	.short	0x0004
        /*0032*/ 	.short	0x0021
        /*0034*/ 	.byte	0x00, 0xf0, 0x05, 0x00


	//----- nvinfo : EIATTR_KPARAM_INFO
	.align		4
.L_10505:
        /*0038*/ 	.byte	0x04, 0x17
        /*003a*/ 	.short	(.L_10507 - .L_10506)
.L_10506:
        /*003c*/ 	.word	0x00000000
        /*0040*/ 	.short	0x0003
        /*0042*/ 	.short	0x0020
        /*0044*/ 	.byte	0x00, 0xf0, 0x05, 0x00


	//----- nvinfo : EIATTR_KPARAM_INFO
	.align		4
.L_10507:
        /*0048*/ 	.byte	0x04, 0x17
        /*004a*/ 	.short	(.L_10509 - .L_10508)
.L_10508:
        /*004c*/ 	.word	0x00000000
        /*0050*/ 	.short	0x0002
        /*0052*/ 	.short	0x0008
        /*0054*/ 	.byte	0x00, 0xf0, 0x61, 0x00


	//----- nvinfo : EIATTR_KPARAM_INFO
	.align		4
.L_10509:
        /*0058*/ 	.byte	0x04, 0x17
        /*005a*/ 	.short	(.L_10511 - .L_10510)
.L_10510:
        /*005c*/ 	.word	0x00000000
        /*0060*/ 	.short	0x0001
        /*0062*/ 	.short	0x0004
        /*0064*/ 	.byte	0x00, 0xf0, 0x05, 0x00


	//----- nvinfo : EIATTR_KPARAM_INFO
	.align		4
.L_10511:
        /*0068*/ 	.byte	0x04, 0x17
        /*006a*/ 	.short	(.L_10513 - .L_10512)
.L_10512:
        /*006c*/ 	.word	0x00000000
        /*0070*/ 	.short	0x0000
        /*0072*/ 	.short	0x0000
        /*0074*/ 	.byte	0x00, 0xf0, 0x11, 0x00


	//----- nvinfo : EIATTR_SPARSE_MMA_MASK
	.align		4
.L_10513:
        /*0078*/ 	.byte	0x03, 0x50
        /*007a*/ 	.short	0x0000


	//----- nvinfo : EIATTR_MAXREG_COUNT
	.align		4
        /*007c*/ 	.byte	0x03, 0x1b
        /*007e*/ 	.short	0x00ff


	//----- nvinfo : EIATTR_MERCURY_ISA_VERSION
	.align		4
        /*0080*/ 	.byte	0x03, 0x5f
        /*0082*/ 	.short	0x0101


	//----- nvinfo : EIATTR_VRC_CTA_INIT_COUNT
	.align		4
        /*0084*/ 	.byte	0x02, 0x4a
	.zero		1
	.zero		1


	//----- nvinfo : EIATTR_EXIT_INSTR_OFFSETS
	.align		4
        /*0088*/ 	.byte	0x04, 0x1c
        /*008a*/ 	.short	(.L_10515 - .L_10514)


	//   ....[0]....
.L_10514:
        /*008c*/ 	.word	0x000005c0


	//   ....[1]....
        /*0090*/ 	.word	0x00000620


	//----- nvinfo : EIATTR_MAX_THREADS
	.align		4
.L_10515:
        /*0094*/ 	.byte	0x04, 0x05
        /*0096*/ 	.short	(.L_10517 - .L_10516)
.L_10516:
        /*0098*/ 	.word	0x00000080
        /*009c*/ 	.word	0x00000001
        /*00a0*/ 	.word	0x00000001


	//----- nvinfo : EIATTR_CRS_STACK_SIZE
	.align		4
.L_10517:
        /*00a4*/ 	.byte	0x04, 0x1e
        /*00a6*/ 	.short	(.L_10519 - .L_10518)
.L_10518:
        /*00a8*/ 	.word	0x00000000


	//----- nvinfo : EIATTR_CBANK_PARAM_SIZE
	.align		4
.L_10519:
        /*00ac*/ 	.byte	0x03, 0x19
        /*00ae*/ 	.short	0x0024


	//----- nvinfo : EIATTR_PARAM_CBANK
	.align		4
        /*00b0*/ 	.byte	0x04, 0x0a
        /*00b2*/ 	.short	(.L_10521 - .L_10520)
	.align		4
.L_10520:
        /*00b4*/ 	.word	index@(.nv.constant0._ZN2at6native27unrolled_elementwise_kernelINS0_13BinaryFunctorIbbbZNS0_19maximum_kernel_cudaERNS_18TensorIteratorBaseEEUlbbE_EESt5arrayIPcLm3EELi4E23TrivialOffsetCalculatorILi2EjESA_ILi1EjENS0_6memory15LoadWithoutCastENSD_16StoreWithoutCastEEEviT_T0_T2_T3_T4_T5_)
        /*00b8*/ 	.short	0x0380
        /*00ba*/ 	.short	0x0024


	//----- nvinfo : EIATTR_SW_WAR
	.align		4
.L_10521:
        /*00bc*/ 	.byte	0x04, 0x36
        /*00be*/ 	.short	(.L_10523 - .L_10522)
.L_10522:
        /*00c0*/ 	.word	0x00000008
.L_10523:


//--------------------- .nv.info._ZN2at6native29vectorized_elementwise_kernelILi2ENS0_13BinaryFunctorIbbbZNS0_19maximum_kernel_cudaERNS_18TensorIteratorBaseEEUlbbE_EESt5arrayIPcLm3EEEEviT0_T1_ --------------------------
	.section	.nv.info._ZN2at6native29vectorized_elementwise_kernelILi2ENS0_13BinaryFunctorIbbbZNS0_19maximum_kernel_cudaERNS_18TensorIteratorBaseEEUlbbE_EESt5arrayIPcLm3EEEEviT0_T1_,"",@"SHT_CUDA_INFO"
	.sectionflags	@""
	.align	4


	//----- nvinfo : EIATTR_CUDA_API_VERSION
	.align		4
        /*0000*/ 	.byte	0x04, 0x37
        /*0002*/ 	.short	(.L_10525 - .L_10524)
.L_10524:
        /*0004*/ 	.word	0x00000082


	//----- nvinfo : EIATTR_KPARAM_INFO
	.align		4
.L_10525:
        /*0008*/ 	.byte	0x04, 0x17
        /*000a*/ 	.short	(.L_10527 - .L_10526)
.L_10526:
        /*000c*/ 	.word	0x00000000
        /*0010*/ 	.short	0x0002
        /*0012*/ 	.short	0x0008
        /*0014*/ 	.byte	0x00, 0xf0, 0x61, 0x00


	//----- nvinfo : EIATTR_KPARAM_INFO
	.align		4
.L_10527:
        /*0018*/ 	.byte	0x04, 0x17
        /*001a*/ 	.short	(.L_10529 - .L_10528)
.L_10528:
        /*001c*/ 	.word	0x00000000
        /*0020*/ 	.short	0x0001
        /*0022*/ 	.short	0x0004
        /*0024*/ 	.byte	0x00, 0xf0, 0x05, 0x00


	//----- nvinfo : EIATTR_KPARAM_INFO
	.align		4
.L_10529:
        /*0028*/ 	.byte	0x04, 0x17
        /*002a*/ 	.short	(.L_10531 - .L_10530)
.L_10530:
        /*002c*/ 	.word	0x00000000
        /*0030*/ 	.short	0x0000
        /*0032*/ 	.short	0x0000
        /*0034*/ 	.byte	0x00, 0xf0, 0x11, 0x00


	//----- nvinfo : EIATTR_SPARSE_MMA_MASK
	.align		4
.L_10531:
        /*0038*/ 	.byte	0x03, 0x50
        /*003a*/ 	.short	0x0000


	//----- nvinfo : EIATTR_MAXREG_COUNT
	.align		4
        /*003c*/ 	.byte	0x03, 0x1b
        /*003e*/ 	.short	0x00ff


	//----- nvinfo : EIATTR_MERCURY_ISA_VERSION
	.align		4
        /*0040*/ 	.byte	0x03, 0x5f
        /*0042*/ 	.short	0x0101


	//----- nvinfo : EIATTR_VRC_CTA_INIT_COUNT
	.align		4
        /*0044*/ 	.byte	0x02, 0x4a
	.zero		1
	.zero		1


	//----- nvinfo : EIATTR_EXIT_INSTR_OFFSETS
	.align		4
        /*0048*/ 	.byte	0x04, 0x1c
        /*004a*/ 	.short	(.L_10533 - .L_10532)


	//   ....[0]....
.L_10532:
        /*004c*/ 	.word	0x00000bd0


	//   ....[1]....
        /*0050*/ 	.word	0x00000c30


	//   ....[2]....
        /*0054*/ 	.word	0x00001060


	//----- nvinfo : EIATTR_MAX_THREADS
	.align		4
.L_10533:
        /*0058*/ 	.byte	0x04, 0x05
        /*005a*/ 	.short	(.L_10535 - .L_10534)
.L_10534:
        /*005c*/ 	.word	0x00000080
        /*0060*/ 	.word	0x00000001
        /*0064*/ 	.word	0x00000001


	//----- nvinfo : EIATTR_CRS_STACK_SIZE
	.align		4
.L_10535:
        /*0068*/ 	.byte	0x04, 0x1e
        /*006a*/ 	.short	(.L_10537 - .L_10536)
.L_10536:
        /*006c*/ 	.word	0x00000000


	//----- nvinfo : EIATTR_CBANK_PARAM_SIZE
	.align		4
.L_10537:
        /*0070*/ 	.byte	0x03, 0x19
        /*0072*/ 	.short	0x0020


	//----- nvinfo : EIATTR_PARAM_CBANK
	.align		4
        /*0074*/ 	.byte	0x04, 0x0a
        /*0076*/ 	.short	(.L_10539 - .L_10538)
	.align		4
.L_10538:
        /*0078*/ 	.word	index@(.nv.constant0._ZN2at6native29vectorized_elementwise_kernelILi2ENS0_13BinaryFunctorIbbbZNS0_19maximum_kernel_cudaERNS_18TensorIteratorBaseEEUlbbE_EESt5arrayIPcLm3EEEEviT0_T1_)
        /*007c*/ 	.short	0x0380
        /*007e*/ 	.short	0x0020


	//----- nvinfo : EIATTR_SW_WAR
	.align		4
.L_10539:
        /*0080*/ 	.byte	0x04, 0x36
        /*0082*/ 	.short	(.L_10541 - .L_10540)
.L_10540:
        /*0084*/ 	.word	0x00000008
.L_10541:


//--------------------- .nv.info._ZN2at6native29vectorized_elementwise_kernelILi4ENS0_13BinaryFunctorIbbbZNS0_19maximum_kernel_cudaERNS_18TensorIteratorBaseEEUlbbE_EESt5arrayIPcLm3EEEEviT0_T1_ --------------------------
	.section	.nv.info._ZN2at6native29vectorized_elementwise_kernelILi4ENS0_13BinaryFunctorIbbbZNS0_19maximum_kernel_cudaERNS_18TensorIteratorBaseEEUlbbE_EESt5arrayIPcLm3EEEEviT0_T1_,"",@"SHT_CUDA_INFO"
	.sectionflags	@""
	.align	4


	//----- nvinfo : EIATTR_CUDA_API_VERSION
	.align		4
        /*0000*/ 	.byte	0x04, 0x37
        /*0002*/ 	.short	(.L_10543 - .L_10542)
.L_10542:
        /*0004*/ 	.word	0x00000082


	//----- nvinfo : EIATTR_KPARAM_INFO
	.align		4
.L_10543:
        /*0008*/ 	.byte	0x04, 0x17
        /*000a*/ 	.short	(.L_10545 - .L_10544)
.L_10544:
        /*000c*/ 	.word	0x00000000
        /*0010*/ 	.short	0x0002
        /*0012*/ 	.short	0x0008
        /*0014*/ 	.byte	0x00, 0xf0, 0x61, 0x00


	//----- nvinfo : EIATTR_KPARAM_INFO
	.align		4
.L_10545:
        /*0018*/ 	.byte	0x04, 0x17
        /*001a*/ 	.short	(.L_10547 - .L_10546)
.L_10546:
        /*001c*/ 	.word	0x00000000
        /*0020*/ 	.short	0x0001
        /*0022*/ 	.short	0x0004
        /*0024*/ 	.byte	0x00, 0xf0, 0x05, 0x00


	//----- nvinfo : EIATTR_KPARAM_INFO
	.align		4
.L_10547:
        /*0028*/ 	.byte	0x04, 0x17
        /*002a*/ 	.short	(.L_10549 - .L_10548)
.L_10548:
        /*002c*/ 	.word	0x00000000
        /*0030*/ 	.short	0x0000
        /*0032*/ 	.short	0x0000
        /*0034*/ 	.byte	0x00, 0xf0, 0x11, 0x00


	//----- nvinfo : EIATTR_SPARSE_MMA_MASK
	.align		4
.L_10549:
        /*0038*/ 	.byte	0x03, 0x50
        /*003a*/ 	.short	0x0000


	//----- nvinfo : EIATTR_MAXREG_COUNT
	.align		4
        /*003c*/ 	.byte	0x03, 0x1b
        /*003e*/ 	.short	0x00ff


	//----- nvinfo : EIATTR_MERCURY_ISA_VERSION
	.align		4
        /*0040*/ 	.byte	0x03, 0x5f
        /*0042*/ 	.short	0x0101


	//----- nvinfo : EIATTR_VRC_CTA_INIT_COUNT
	.align		4
        /*0044*/ 	.byte	0x02, 0x4a
	.zero		1
	.zero		1


	//----- nvinfo : EIATTR_EXIT_INSTR_OFFSETS
	.align		4
        /*0048*/ 	.byte	0x04, 0x1c
        /*004a*/ 	.short	(.L_10551 - .L_10550)


	//   ....[0]....
.L_10550:
        /*004c*/ 	.word	0x00000bd0


	//   ....[1]....
        /*0050*/ 	.word	0x00000c30


	//   ....[2]....
        /*0054*/ 	.word	0x00001020


	//----- nvinfo : EIATTR_MAX_THREADS
	.align		4
.L_10551:
        /*0058*/ 	.byte	0x04, 0x05
        /*005a*/ 	.short	(.L_10553 - .L_10552)
.L_10552:
        /*005c*/ 	.word	0x00000080
        /*0060*/ 	.word	0x00000001
        /*0064*/ 	.word	0x00000001


	//----- nvinfo : EIATTR_CRS_STACK_SIZE
	.align		4
.L_10553:
        /*0068*/ 	.byte	0x04, 0x1e
        /*006a*/ 	.short	(.L_10555 - .L_10554)
.L_10554:
        /*006c*/ 	.word	0x00000000


	//----- nvinfo : EIATTR_CBANK_PARAM_SIZE
	.align		4
.L_10555:
        /*0070*/ 	.byte	0x03, 0x19
        /*0072*/ 	.short	0x0020


	//----- nvinfo : EIATTR_PARAM_CBANK
	.align		4
        /*0074*/ 	.byte	0x04, 0x0a
        /*0076*/ 	.short	(.L_10557 - .L_10556)
	.align		4
.L_10556:
        /*0078*/ 	.word	index@(.nv.constant0._ZN2at6native29vectorized_elementwise_kernelILi4ENS0_13BinaryFunctorIbbbZNS0_19maximum_kernel_cudaERNS_18TensorIteratorBaseEEUlbbE_EESt5arrayIPcLm3EEEEviT0_T1_)
        /*007c*/ 	.short	0x0380
        /*007e*/ 	.short	0x0020


	//----- nvinfo : EIATTR_SW_WAR
	.align		4
.L_10557:
        /*0080*/ 	.byte	0x04, 0x36
        /*0082*/ 	.short	(.L_10559 - .L_10558)
.L_10558:
        /*0084*/ 	.word	0x00000008
.L_10559:


//--------------------- .nv.info._ZN2at6native29vectorized_elementwise_kernelILi8ENS0_13BinaryFunctorIbbbZNS0_19maximum_kernel_cudaERNS_18TensorIteratorBaseEEUlbbE_EESt5arrayIPcLm3EEEEviT0_T1_ --------------------------
	.section	.nv.info._ZN2at6native29vectorized_elementwise_kernelILi8ENS0_13BinaryFunctorIbbbZNS0_19maximum_kernel_cudaERNS_18TensorIteratorBaseEEUlbbE_EESt5arrayIPcLm3EEEEviT0_T1_,"",@"SHT_CUDA_INFO"
	.sectionflags	@""
	.align	4


	//----- nvinfo : EIATTR_CUDA_API_VERSION
	.align		4
        /*0000*/ 	.byte	0x04, 0x37
        /*0002*/ 	.short	(.L_10561 - .L_10560)
.L_10560:
        /*0004*/ 	.word	0x00000082


	//----- nvinfo : EIATTR_KPARAM_INFO
	.align		4
.L_10561:
        /*0008*/ 	.byte	0x04, 0x17
        /*000a*/ 	.short	(.L_10563 - .L_10562)
.L_10562:
        /*000c*/ 	.word	0x00000000
        /*0010*/ 	.short	0x0002
        /*0012*/ 	.short	0x0008
        /*0014*/ 	.byte	0x00, 0xf0, 0x61, 0x00


	//----- nvinfo : EIATTR_KPARAM_INFO
	.align		4
.L_10563:
        /*0018*/ 	.byte	0x04, 0x17
        /*001a*/ 	.short	(.L_10565 - .L_10564)
.L_10564:
        /*001c*/ 	.word	0x00000000
        /*0020*/ 	.short	0x0001
        /*0022*/ 	.short	0x0004
        /*0024*/ 	.byte	0x00, 0xf0, 0x05, 0x00


	//----- nvinfo : EIATTR_KPARAM_INFO
	.align		4
.L_10565:
        /*0028*/ 	.byte	0x04, 0x17
        /*002a*/ 	.short	(.L_10567 - .L_10566)
.L_10566:
        /*002c*/ 	.word	0x00000000
        /*0030*/ 	.short	0x0000
        /*0032*/ 	.short	0x0000
        /*0034*/ 	.byte	0x00, 0xf0, 0x11, 0x00


	//----- nvinfo : EIATTR_SPARSE_MMA_MASK
	.align		4
.L_10567:
        /*0038*/ 	.byte	0x03, 0x50
        /*003a*/ 	.short	0x0000


	//----- nvinfo : EIATTR_MAXREG_COUNT
	.align		4
        /*003c*/ 	.byte	0x03, 0x1b
        /*003e*/ 	.short	0x00ff


	//----- nvinfo : EIATTR_MERCURY_ISA_VERSION
	.align		4
        /*0040*/ 	.byte	0x03, 0x5f
        /*0042*/ 	.short	0x0101


	//----- nvinfo : EIATTR_VRC_CTA_INIT_COUNT
	.align		4
        /*0044*/ 	.byte	0x02, 0x4a
	.zero		1
	.zero		1


	//----- nvinfo : EIATTR_EXIT_INSTR_OFFSETS
	.align		4
        /*0048*/ 	.byte	0x04, 0x1c
        /*004a*/ 	.short	(.L_10569 - .L_10568)


	//   ....[0]....
.L_10568:
        /*004c*/ 	.word	0x00000bd0


	//   ....[1]....
        /*0050*/ 	.word	0x00000c30


	//   ....[2]....
        /*0054*/ 	.word	0x00000ff0


	//----- nvinfo : EIATTR_MAX_THREADS
	.align		4
.L_10569:
        /*0058*/ 	.byte	0x04, 0x05
        /*005a*/ 	.short	(.L_10571 - .L_10570)
.L_10570:
        /*005c*/ 	.word	0x00000080
        /*0060*/ 	.word	0x00000001
        /*0064*/ 	.word	0x00000001


	//----- nvinfo : EIATTR_CRS_STACK_SIZE
	.align		4
.L_10571:
        /*0068*/ 	.byte	0x04, 0x1e
        /*006a*/ 	.short	(.L_10573 - .L_10572)
.L_10572:
        /*006c*/ 	.word	0x00000000


	//----- nvinfo : EIATTR_CBANK_PARAM_SIZE
	.align		4
.L_10573:
        /*0070*/ 	.byte	0x03, 0x19
        /*0072*/ 	.short	0x0020


	//----- nvinfo : EIATTR_PARAM_CBANK
	.align		4
        /*0074*/ 	.byte	0x04, 0x0a
        /*0076*/ 	.short	(.L_10575 - .L_10574)
	.align		4
.L_10574:
        /*0078*/ 	.word	index@(.nv.constant0._ZN2at6native29vectorized_elementwise_kernelILi8ENS0_13BinaryFunctorIbbbZNS0_19maximum_kernel_cudaERNS_18TensorIteratorBaseEEUlbbE_EESt5arrayIPcLm3EEEEviT0_T1_)
        /*007c*/ 	.short	0x0380
        /*007e*/ 	.short	0x0020


	//----- nvinfo : EIATTR_SW_WAR
	.align		4
.L_10575:
        /*0080*/ 	.byte	0x04, 0x36
        /*0082*/ 	.short	(.L_10577 - .L_10576)
.L_10576:
        /*0084*/ 	.word	0x00000008
.L_10577:


//--------------------- .nv.callgraph             --------------------------
	.section	.nv.callgraph,"",@"SHT_CUDA_CALLGRAPH"
	.align	4
	.sectionentsize	8
	.align		4
        /*0000*/ 	.word	0x00000000
	.align		4
        /*0004*/ 	.word	0xffffffff
	.align		4
        /*0008*/ 	.word	index@(_ZN2at6native18elementwise_kernelILi128ELi4EZNS0_15gpu_kernel_implINS0_13AUnaryFunctorIN3c108BFloat16ES5_S5_ZZZNS0_16fmin_kernel_cudaERNS_18TensorIteratorBaseEENKUlvE_clEvENKUlvE2_clEvEUlS5_S5_E_EEEEvS7_RKT_EUliE_EEviT1_)
	.align		4
        /*000c*/ 	.word	index@(__assertfail)
	.align		4
        /*0010*/ 	.word	index@(_ZN2at6native27unrolled_elementwise_kernelINS0_13AUnaryFunctorIN3c108BFloat16ES4_S4_ZZZNS0_16fmin_kernel_cudaERNS_18TensorIteratorBaseEENKUlvE_clEvENKUlvE2_clEvEUlS4_S4_E_EESt5arrayIPcLm2EELi4E23TrivialOffsetCalculatorILi1EjESF_NS0_6memory12LoadWithCastILi1EEENSG_13StoreWithCastILi1EEEEEviT_T0_T2_T3_T4_T5_)
	.align		4
        /*0014*/ 	.word	index@(__assertfail)
	.align		4
        /*0018*/ 	.word	index@(_ZN2at6native18elementwise_kernelILi128ELi4EZNS0_15gpu_kernel_implINS0_13BinaryFunctorIN3c108BFloat16ES5_S5_ZZZNS0_16fmin_kernel_cudaERNS_18TensorIteratorBaseEENKUlvE_clEvENKUlvE2_clEvEUlS5_S5_E_EEEEvS7_RKT_EUliE_EEviT1_)
	.align		4
        /*001c*/ 	.word	index@(__assertfail)
	.align		4
        /*0020*/ 	.word	index@(_ZN2at6native27unrolled_elementwise_kernelINS0_13BinaryFunctorIN3c108BFloat16ES4_S4_ZZZNS0_16fmin_kernel_cudaERNS_18TensorIteratorBaseEENKUlvE_clEvENKUlvE2_clEvEUlS4_S4_E_EESt5arrayIPcLm3EELi4E23TrivialOffsetCalculatorILi2EjESE_ILi1EjENS0_6memory12LoadWithCastILi2EEENSH_13StoreWithCastILi1EEEEEviT_T0_T2_T3_T4_T5_)
	.align		4
        /*0024*/ 	.word	index@(__assertfail)
	.align		4
        /*0028*/ 	.word	index@(_ZN2at6native18elementwise_kernelILi128ELi4EZNS0_15gpu_kernel_implINS0_13AUnaryFunctorIN3c104HalfES5_S5_ZZZNS0_16fmin_kernel_cudaERNS_18TensorIteratorBaseEENKUlvE_clEvENKUlvE1_clEvEUlS5_S5_E_EEEEvS7_RKT_EUliE_EEviT1_)
	.align		4
        /*002c*/ 	.word	index@(__assertfail)
	.align		4
        /*0030*/ 	.word	index@(_ZN2at6native27unrolled_elementwise_kernelINS0_13AUnaryFunctorIN3c104HalfES4_S4_ZZZNS0_16fmin_kernel_cudaERNS_18TensorIteratorBaseEENKUlvE_clEvENKUlvE1_clEvEUlS4_S4_E_EESt5arrayIPcLm2EELi4E23TrivialOffsetCalculatorILi1EjESF_NS0_6memory12LoadWithCastILi1EEENSG_13StoreWithCastILi1EEEEEviT_T0_T2_T3_T4_T5_)
	.align		4
        /*0034*/ 	.word	index@(__assertfail)
	.align		4
        /*0038*/ 	.word	index@(_ZN2at6native18elementwise_kernelILi128ELi4EZNS0_15gpu_kernel_implINS0_13BinaryFunctorIN3c104HalfES5_S5_ZZZNS0_16fmin_kernel_cudaERNS_18TensorIteratorBaseEENKUlvE_clEvENKUlvE1_clEvEUlS5_S5_E_EEEEvS7_RKT_EUliE_EEviT1_)
	.align		4
        /*003c*/ 	.word	index@(__assertfail)
	.align		4
        /*0040*/ 	.word	index@(_ZN2at6native27unrolled_elementwise_kernelINS0_13BinaryFunctorIN3c104HalfES4_S4_ZZZNS0_16fmin_kernel_cudaERNS_18TensorIteratorBaseEENKUlvE_clEvENKUlvE1_clEvEUlS4_S4_E_EESt5arrayIPcLm3EELi4E23TrivialOffsetCalculatorILi2EjESE_ILi1EjENS0_6memory12LoadWithCastILi2EEENSH_13StoreWithCastILi1EEEEEviT_T0_T2_T3_T4_T5_)
	.align		4
        /*0044*/ 	.word	index@(__assertfail)
	.align		4
        /*0048*/ 	.word	index@(_ZN2at6native18elementwise_kernelILi128ELi4EZNS0_15gpu_kernel_implINS0_13AUnaryFunctorIfffZZZNS0_16fmin_kernel_cudaERNS_18TensorIteratorBaseEENKUlvE_clEvENKUlvE0_clEvEUlffE_EEEEvS5_RKT_EUliE_EEviT1_)
	.align		4
        /*004c*/ 	.word	index@(__assertfail)
	.align		4
        /*0050*/ 	.word	index@(_ZN2at6native27unrolled_elementwise_kernelINS0_13AUnaryFunctorIfffZZZNS0_16fmin_kernel_cudaERNS_18TensorIteratorBaseEENKUlvE_clEvENKUlvE0_clEvEUlffE_EESt5arrayIPcLm2EELi4E23TrivialOffsetCalculatorILi1EjESD_NS0_6memory12LoadWithCastILi1EEENSE_13StoreWithCastILi1EEEEEviT_T0_T2_T3_T4_T5_)
	.align		4
        /*0054*/ 	.word	index@(__assertfail)
	.align		4
        /*0058*/ 	.word	index@(_ZN2at6native18elementwise_kernelILi128ELi4EZNS0_15gpu_kernel_implINS0_13BinaryFunctorIfffZZZNS0_16fmin_kernel_cudaERNS_18TensorIteratorBaseEENKUlvE_clEvENKUlvE0_clEvEUlffE_EEEEvS5_RKT_EUliE_EEviT1_)
	.align		4
        /*005c*/ 	.word	index@(__assertfail)
	.align		4
        /*0060*/ 	.word	index@(_ZN2at6native27unrolled_elementwise_kernelINS0_13BinaryFunctorIfffZZZNS0_16fmin_kernel_cudaERNS_18TensorIteratorBaseEENKUlvE_clEvENKUlvE0_clEvEUlffE_EESt5arrayIPcLm3EELi4E23TrivialOffsetCalculatorILi2EjESC_ILi1EjENS0_6memory12LoadWithCastILi2EEENSF_13StoreWithCastILi1EEEEEviT_T0_T2_T3_T4_T5_)
	.align		4
        /*0064*/ 	.word	index@(__assertfail)
	.align		4
        /*0068*/ 	.word	index@(_ZN2at6native18elementwise_kernelILi128ELi4EZNS0_15gpu_kernel_implINS0_13AUnaryFunctorIdddZZZNS0_16fmin_kernel_cudaERNS_18TensorIteratorBaseEENKUlvE_clEvENKUlvE_clEvEUlddE_EEEEvS5_RKT_EUliE_EEviT1_)
	.align		4
        /*006c*/ 	.word	index@(__assertfail)
	.align		4
        /*0070*/ 	.word	index@(_ZN2at6native27unrolled_elementwise_kernelINS0_13AUnaryFunctorIdddZZZNS0_16fmin_kernel_cudaERNS_18TensorIteratorBaseEENKUlvE_clEvENKUlvE_clEvEUlddE_EESt5arrayIPcLm2EELi4E23TrivialOffsetCalculatorILi1EjESD_NS0_6memory12LoadWithCastILi1EEENSE_13StoreWithCastILi1EEEEEviT_T0_T2_T3_T4_T5_)
	.align		4
        /*0074*/ 	.word	index@(__assertfail)
	.align		4
        /*0078*/ 	.word	index@(_ZN2at6native18elementwise_kernelILi128ELi4EZNS0_15gpu_kernel_implINS0_13BinaryFunctorIdddZZZNS0_16fmin_kernel_cudaERNS_18TensorIteratorBaseEENKUlvE_clEvENKUlvE_clEvEUlddE_EEEEvS5_RKT_EUliE_EEviT1_)
	.align		4
        /*007c*/ 	.word	index@(__assertfail)
	.align		4
        /*0080*/ 	.word	index@(_ZN2at6native27unrolled_elementwise_kernelINS0_13BinaryFunctorIdddZZZNS0_16fmin_kernel_cudaERNS_18TensorIteratorBaseEENKUlvE_clEvENKUlvE_clEvEUlddE_EESt5arrayIPcLm3EELi4E23TrivialOffsetCalculatorILi2EjESC_ILi1EjENS0_6memory12LoadWithCastILi2EEENSF_13StoreWithCastILi1EEEEEviT_T0_T2_T3_T4_T5_)
	.align		4
        /*0084*/ 	.word	index@(__assertfail)
	.align		4
        /*0088*/ 	.word	index@(_ZN2at6native18elementwise_kernelILi128ELi4EZNS0_15gpu_kernel_implINS0_13AUnaryFunctorIN3c108BFloat16ES5_S5_ZZZNS0_16fmax_kernel_cudaERNS_18TensorIteratorBaseEENKUlvE_clEvENKUlvE2_clEvEUlS5_S5_E_EEEEvS7_RKT_EUliE_EEviT1_)
	.align		4
        /*008c*/ 	.word	index@(__assertfail)
	.align		4
        /*0090*/ 	.word	index@(_ZN2at6native27unrolled_elementwise_kernelINS0_13AUnaryFunctorIN3c108BFloat16ES4_S4_ZZZNS0_16fmax_kernel_cudaERNS_18TensorIteratorBaseEENKUlvE_clEvENKUlvE2_clEvEUlS4_S4_E_EESt5arrayIPcLm2EELi4E23TrivialOffsetCalculatorILi1EjESF_NS0_6memory12LoadWithCastILi1EEENSG_13StoreWithCastILi1EEEEEviT_T0_T2_T3_T4_T5_)
	.align		4
        /*0094*/ 	.word	index@(__assertfail)
	.align		4
        /*0098*/ 	.word	index@(_ZN2at6native18elementwise_kernelILi128ELi4EZNS0_15gpu_kernel_implINS0_13BinaryFunctorIN3c108BFloat16ES5_S5_ZZZNS0_16fmax_kernel_cudaERNS_18TensorIteratorBaseEENKUlvE_clEvENKUlvE2_clEvEUlS5_S5_E_EEEEvS7_RKT_EUliE_EEviT1_)
	.align		4
        /*009c*/ 	.word	index@(__assertfail)
	.align		4
        /*00a0*/ 	.word	index@(_ZN2at6native27unrolled_elementwise_kernelINS0_13BinaryFunctorIN3c108BFloat16ES4_S4_ZZZNS0_16fmax_kernel_cudaERNS_18TensorIteratorBaseEENKUlvE_clEvENKUlvE2_clEvEUlS4_S4_E_EESt5arrayIPcLm3EELi4E23TrivialOffsetCalculatorILi2EjESE_ILi1EjENS0_6memory12LoadWithCastILi2EEENSH_13StoreWithCastILi1EEEEEviT_T0_T2_T3_T4_T5_)
	.align		4
        /*00a4*/ 	.word	index@(__assertfail)
	.align		4
        /*00a8*/ 	.word	index@(_ZN2at6native18elementwise_kernelILi128ELi4EZNS0_15gpu_kernel_implINS0_13AUnaryFunctorIN3c104HalfES5_S5_ZZZNS0_16fmax_kernel_cudaERNS_18TensorIteratorBaseEENKUlvE_clEvENKUlvE1_clEvEUlS5_S5_E_EEEEvS7_RKT_EUliE_EEviT1_)
	.align		4
        /*00ac*/ 	.word	index@(__assertfail)
	.align		4
        /*00b0*/ 	.word	index@(_ZN2at6native27unrolled_elementwise_kernelINS0_13AUnaryFunctorIN3c104HalfES4_S4_ZZZNS0_16fmax_kernel_cudaERNS_18TensorIteratorBaseEENKUlvE_clEvENKUlvE1_clEvEUlS4_S4_E_EESt5arrayIPcLm2EELi4E23TrivialOffsetCalculatorILi1EjESF_NS0_6memory12LoadWithCastILi1EEENSG_13StoreWithCastILi1EEEEEviT_T0_T2_T3_T4_T5_)
	.align		4
        /*00b4*/ 	.word	index@(__assertfail)
	.align		4
        /*00b8*/ 	.word	index@(_ZN2at6native18elementwise_kernelILi128ELi4EZNS0_15gpu_kernel_implINS0_13BinaryFunctorIN3c104HalfES5_S5_ZZZNS0_16fmax_kernel_cudaERNS_18TensorIteratorBaseEENKUlvE_clEvENKUlvE1_clEvEUlS5_S5_E_EEEEvS7_RKT_EUliE_EEviT1_)
	.align		4
        /*00bc*/ 	.word	index@(__assertfail)
	.align		4
        /*00c0*/ 	.word	index@(_ZN2at6native27unrolled_elementwise_kernelINS0_13BinaryFunctorIN3c104HalfES4_S4_ZZZNS0_16fmax_kernel_cudaERNS_18TensorIteratorBaseEENKUlvE_clEvENKUlvE1_clEvEUlS4_S4_E_EESt5arrayIPcLm3EELi4E23TrivialOffsetCalculatorILi2EjESE_ILi1EjENS0_6memory12LoadWithCastILi2EEENSH_13StoreWithCastILi1EEEEEviT_T0_T2_T3_T4_T5_)
	.align		4
        /*00c4*/ 	.word	index@(__assertfail)
	.align		4
        /*00c8*/ 	.word	index@(_ZN2at6native18elementwise_kernelILi128ELi4EZNS0_15gpu_kernel_implINS0_13AUnaryFunctorIfffZZZNS0_16fmax_kernel_cudaERNS_18TensorIteratorBaseEENKUlvE_clEvENKUlvE0_clEvEUlffE_EEEEvS5_RKT_EUliE_EEviT1_)
	.align		4
        /*00cc*/ 	.word	index@(__assertfail)
	.align		4
        /*00d0*/ 	.word	index@(_ZN2at6native27unrolled_elementwise_kernelINS0_13AUnaryFunctorIfffZZZNS0_16fmax_kernel_cudaERNS_18TensorIteratorBaseEENKUlvE_clEvENKUlvE0_clEvEUlffE_EESt5arrayIPcLm2EELi4E23TrivialOffsetCalculatorILi1EjESD_NS0_6memory12LoadWithCastILi1EEENSE_13StoreWithCastILi1EEEEEviT_T0_T2_T3_T4_T5_)
	.align		4
        /*00d4*/ 	.word	index@(__assertfail)
	.align		4
        /*00d8*/ 	.word	index@(_ZN2at6native18elementwise_kernelILi128ELi4EZNS0_15gpu_kernel_implINS0_13BinaryFunctorIfffZZZNS0_16fmax_kernel_cudaERNS_18TensorIteratorBaseEENKUlvE_clEvENKUlvE0_clEvEUlffE_EEEEvS5_RKT_EUliE_EEviT1_)
	.align		4
        /*00dc*/ 	.word	index@(__assertfail)
	.align		4
        /*00e0*/ 	.word	index@(_ZN2at6native27unrolled_elementwise_kernelINS0_13BinaryFunctorIfffZZZNS0_16fmax_kernel_cudaERNS_18TensorIteratorBaseEENKUlvE_clEvENKUlvE0_clEvEUlffE_EESt5arrayIPcLm3EELi4E23TrivialOffsetCalculatorILi2EjESC_ILi1EjENS0_6memory12LoadWithCastILi2EEENSF_13StoreWithCastILi1EEEEEviT_T0_T2_T3_T4_T5_)
	.align		4
        /*00e4*/ 	.word	index@(__assertfail)
	.align		4
        /*00e8*/ 	.word	index@(_ZN2at6native18elementwise_kernelILi128ELi4EZNS0_15gpu_kernel_implINS0_13AUnaryFunctorIdddZZZNS0_16fmax_kernel_cudaERNS_18TensorIteratorBaseEENKUlvE_clEvENKUlvE_clEvEUlddE_EEEEvS5_RKT_EUliE_EEviT1_)
	.align		4
        /*00ec*/ 	.word	index@(__assertfail)
	.align		4
        /*00f0*/ 	.word	index@(_ZN2at6native27unrolled_elementwise_kernelINS0_13AUnaryFunctorIdddZZZNS0_16fmax_kernel_cudaERNS_18TensorIteratorBaseEENKUlvE_clEvENKUlvE_clEvEUlddE_EESt5arrayIPcLm2EELi4E23TrivialOffsetCalculatorILi1EjESD_NS0_6memory12LoadWithCastILi1EEENSE_13StoreWithCastILi1EEEEEviT_T0_T2_T3_T4_T5_)
	.align		4
        /*00f4*/ 	.word	index@(__assertfail)
	.align		4
        /*00f8*/ 	.word	index@(_ZN2at6native18elementwise_kernelILi128ELi4EZNS0_15gpu_kernel_implINS0_13BinaryFunctorIdddZZZNS0_16fmax_kernel_cudaERNS_18TensorIteratorBaseEENKUlvE_clEvENKUlvE_clEvEUlddE_EEEEvS5_RKT_EUliE_EEviT1_)
	.align		4
        /*00fc*/ 	.word	index@(__assertfail)
	.align		4
        /*0100*/ 	.word	index@(_ZN2at6native27unrolled_elementwise_kernelINS0_13BinaryFunctorIdddZZZNS0_16fmax_kernel_cudaERNS_18TensorIteratorBaseEENKUlvE_clEvENKUlvE_clEvEUlddE_EESt5arrayIPcLm3EELi4E23TrivialOffsetCalculatorILi2EjESC_ILi1EjENS0_6memory12LoadWithCastILi2EEENSF_13StoreWithCastILi1EEEEEviT_T0_T2_T3_T4_T5_)
	.align		4
        /*0104*/ 	.word	index@(__assertfail)
	.align		4
        /*0108*/ 	.word	index@(_ZN2at6native18elementwise_kernelILi128ELi4EZNS0_15gpu_kernel_implINS0_13AUnaryFunctorIN3c108BFloat16ES5_S5_ZZZNS0_19minimum_kernel_cudaERNS_18TensorIteratorBaseEENKUlvE0_clEvENKUlvE2_clEvEUlS5_S5_E_EEEEvS7_RKT_EUliE_EEviT1_)
	.align		4
        /*010c*/ 	.word	index@(__assertfail)
	.align		4
        /*0110*/ 	.word	index@(_ZN2at6native27unrolled_elementwise_kernelINS0_13AUnaryFunctorIN3c108BFloat16ES4_S4_ZZZNS0_19minimum_kernel_cudaERNS_18TensorIteratorBaseEENKUlvE0_clEvENKUlvE2_clEvEUlS4_S4_E_EESt5arrayIPcLm2EELi4E23TrivialOffsetCalculatorILi1EjESF_NS0_6memory12LoadWithCastILi1EEENSG_13StoreWithCastILi1EEEEEviT_T0_T2_T3_T4_T5_)
	.align		4
        /*0114*/ 	.word	index@(__assertfail)
	.align		4
        /*0118*/ 	.word	index@(_ZN2at6native18elementwise_kernelILi128ELi4EZNS0_15gpu_kernel_implINS0_13BinaryFunctorIN3c108BFloat16ES5_S5_ZZZNS0_19minimum_kernel_cudaERNS_18TensorIteratorBaseEENKUlvE0_clEvENKUlvE2_clEvEUlS5_S5_E_EEEEvS7_RKT_EUliE_EEviT1_)
	.align		4
        /*011c*/ 	.word	index@(__assertfail)
	.align		4
        /*0120*/ 	.word	index@(_ZN2at6native27unrolled_elementwise_kernelINS0_13BinaryFunctorIN3c108BFloat16ES4_S4_ZZZNS0_19minimum_kernel_cudaERNS_18TensorIteratorBaseEENKUlvE0_clEvENKUlvE2_clEvEUlS4_S4_E_EESt5arrayIPcLm3EELi4E23TrivialOffsetCalculatorILi2EjESE_ILi1EjENS0_6memory12LoadWithCastILi2EEENSH_13StoreWithCastILi1EEEEEviT_T0_T2_T3_T4_T5_)
	.align		4
        /*0124*/ 	.word	index@(__assertfail)
	.align		4
        /*0128*/ 	.word	index@(_ZN2at6native18elementwise_kernelILi128ELi4EZNS0_15gpu_kernel_implINS0_13AUnaryFunctorIN3c104HalfES5_S5_ZZZNS0_19minimum_kernel_cudaERNS_18TensorIteratorBaseEENKUlvE0_clEvENKUlvE1_clEvEUlS5_S5_E_EEEEvS7_RKT_EUliE_EEviT1_)
	.align		4
        /*012c*/ 	.word	index@(__assertfail)
	.align		4
        /*0130*/ 	.word	index@(_ZN2at6native27unrolled_elementwise_kernelINS0_13AUnaryFunctorIN3c104HalfES4_S4_ZZZNS0_19minimum_kernel_cudaERNS_18TensorIteratorBaseEENKUlvE0_clEvENKUlvE1_clEvEUlS4_S4_E_EESt5arrayIPcLm2EELi4E23TrivialOffsetCalculatorILi1EjESF_NS0_6memory12LoadWithCastILi1EEENSG_13StoreWithCastILi1EEEEEviT_T0_T2_T3_T4_T5_)
	.align		4
        /*0134*/ 	.word	index@(__assertfail)
	.align		4
        /*0138*/ 	.word	index@(_ZN2at6native18elementwise_kernelILi128ELi4EZNS0_15gpu_kernel_implINS0_13BinaryFunctorIN3c104HalfES5_S5_ZZZNS0_19minimum_kernel_cudaERNS_18TensorIteratorBaseEENKUlvE0_clEvENKUlvE1_clEvEUlS5_S5_E_EEEEvS7_RKT_EUliE_EEviT1_)
	.align		4
        /*013c*/ 	.word	index@(__assertfail)
	.align		4
        /*0140*/ 	.word	index@(_ZN2at6native27unrolled_elementwise_kernelINS0_13BinaryFunctorIN3c104HalfES4_S4_ZZZNS0_19minimum_kernel_cudaERNS_18TensorIteratorBaseEENKUlvE0_clEvENKUlvE1_clEvEUlS4_S4_E_EESt5arrayIPcLm3EELi4E23TrivialOffsetCalculatorILi2EjESE_ILi1EjENS0_6memory12LoadWithCastILi2EEENSH_13StoreWithCastILi1EEEEEviT_T0_T2_T3_T4_T5_)
	.align		4
        /*0144*/ 	.word	index@(__assertfail)
	.align		4
        /*0148*/ 	.word	index@(_ZN2at6native18elementwise_kernelILi128ELi4EZNS0_15gpu_kernel_implINS0_13AUnaryFunctorIfffZZZNS0_19minimum_kernel_cudaERNS_18TensorIteratorBaseEENKUlvE0_clEvENKUlvE0_clEvEUlffE_EEEEvS5_RKT_EUliE_EEviT1_)
	.align		4
        /*014c*/ 	.word	index@(__assertfail)
	.align		4
        /*0150*/ 	.word	index@(_ZN2at6native27unrolled_elementwise_kernelINS0_13AUnaryFunctorIfffZZZNS0_19minimum_kernel_cudaERNS_18TensorIteratorBaseEENKUlvE0_clEvENKUlvE0_clEvEUlffE_EESt5arrayIPcLm2EELi4E23TrivialOffsetCalculatorILi1EjESD_NS0_6memory12LoadWithCastILi1EEENSE_13StoreWithCastILi1EEEEEviT_T0_T2_T3_T4_T5_)
	.align		4
        /*0154*/ 	.word	index@(__assertfail)
	.align		4
        /*0158*/ 	.word	index@(_ZN2at6native18elementwise_kernelILi128ELi4EZNS0_15gpu_kernel_implINS0_13BinaryFunctorIfffZZZNS0_19minimum_kernel_cudaERNS_18TensorIteratorBaseEENKUlvE0_clEvENKUlvE0_clEvEUlffE_EEEEvS5_RKT_EUliE_EEviT1_)
	.align		4
        /*015c*/ 	.word	index@(__assertfail)
	.align		4
        /*0160*/ 	.word	index@(_ZN2at6native27unrolled_elementwise_kernelINS0_13BinaryFunctorIfffZZZNS0_19minimum_kernel_cudaERNS_18TensorIteratorBaseEENKUlvE0_clEvENKUlvE0_clEvEUlffE_EESt5arrayIPcLm3EELi4E23TrivialOffsetCalculatorILi2EjESC_ILi1EjENS0_6memory12LoadWithCastILi2EEENSF_13StoreWithCastILi1EEEEEviT_T0_T2_T3_T4_T5_)
	.align		4
        /*0164*/ 	.word	index@(__assertfail)
	.align		4
        /*0168*/ 	.word	index@(_ZN2at6native18elementwise_kernelILi128ELi4EZNS0_15gpu_kernel_implINS0_13AUnaryFunctorIdddZZZNS0_19minimum_kernel_cudaERNS_18TensorIteratorBaseEENKUlvE0_clEvENKUlvE_clEvEUlddE_EEEEvS5_RKT_EUliE_EEviT1_)
	.align		4
        /*016c*/ 	.word	index@(__assertfail)
	.align		4
        /*0170*/ 	.word	index@(_ZN2at6native27unrolled_elementwise_kernelINS0_13AUnaryFunctorIdddZZZNS0_19minimum_kernel_cudaERNS_18TensorIteratorBaseEENKUlvE0_clEvENKUlvE_clEvEUlddE_EESt5arrayIPcLm2EELi4E23TrivialOffsetCalculatorILi1EjESD_NS0_6memory12LoadWithCastILi1EEENSE_13StoreWithCastILi1EEEEEviT_T0_T2_T3_T4_T5_)
	.align		4
        /*0174*/ 	.word	index@(__assertfail)
	.align		4
        /*0178*/ 	.word	index@(_ZN2at6native18elementwise_kernelILi128ELi4EZNS0_15gpu_kernel_implINS0_13BinaryFunctorIdddZZZNS0_19minimum_kernel_cudaERNS_18TensorIteratorBaseEENKUlvE0_clEvENKUlvE_clEvEUlddE_EEEEvS5_RKT_EUliE_EEviT1_)
	.align		4
        /*017c*/ 	.word	index@(__assertfail)
	.align		4
        /*0180*/ 	.word	index@(_ZN2at6native27unrolled_elementwise_kernelINS0_13BinaryFunctorIdddZZZNS0_19minimum_kernel_cudaERNS_18TensorIteratorBaseEENKUlvE0_clEvENKUlvE_clEvEUlddE_EESt5arrayIPcLm3EELi4E23TrivialOffsetCalculatorILi2EjESC_ILi1EjENS0_6memory12LoadWithCastILi2EEENSF_13StoreWithCastILi1EEEEEviT_T0_T2_T3_T4_T5_)
	.align		4
        /*0184*/ 	.word	index@(__assertfail)
	.align		4
        /*0188*/ 	.word	index@(_ZN2at6native18elementwise_kernelILi128ELi4EZNS0_15gpu_kernel_implINS0_13AUnaryFunctorIsssZZZNS0_19minimum_kernel_cudaERNS_18TensorIteratorBaseEENKUlvE_clEvENKUlvE3_clEvEUlssE_EEEEvS5_RKT_EUliE_EEviT1_)
	.align		4
        /*018c*/ 	.word	index@(__assertfail)
	.align		4
        /*0190*/ 	.word	index@(_ZN2at6native27unrolled_elementwise_kernelINS0_13AUnaryFunctorIsssZZZNS0_19minimum_kernel_cudaERNS_18TensorIteratorBaseEENKUlvE_clEvENKUlvE3_clEvEUlssE_EESt5arrayIPcLm2EELi4E23TrivialOffsetCalculatorILi1EjESD_NS0_6memory12LoadWithCastILi1EEENSE_13StoreWithCastILi1EEEEEviT_T0_T2_T3_T4_T5_)
	.align		4
        /*0194*/ 	.word	index@(__assertfail)
	.align		4
        /*0198*/ 	.word	index@(_ZN2at6native18elementwise_kernelILi128ELi4EZNS0_15gpu_kernel_implINS0_13BinaryFunctorIsssZZZNS0_19minimum_kernel_cudaERNS_18TensorIteratorBaseEENKUlvE_clEvENKUlvE3_clEvEUlssE_EEEEvS5_RKT_EUliE_EEviT1_)
	.align		4
        /*019c*/ 	.word	index@(__assertfail)
	.align		4
        /*01a0*/ 	.word	index@(_ZN2at6native27unrolled_elementwise_kernelINS0_13BinaryFunctorIsssZZZNS0_19minimum_kernel_cudaERNS_18TensorIteratorBaseEENKUlvE_clEvENKUlvE3_clEvEUlssE_EESt5arrayIPcLm3EELi4E23TrivialOffsetCalculatorILi2EjESC_ILi1EjENS0_6memory12LoadWithCastILi2EEENSF_13StoreWithCastILi1EEEEEviT_T0_T2_T3_T4_T5_)
	.align		4
        /*01a4*/ 	.word	index@(__assertfail)
	.align		4
        /*01a8*/ 	.word	index@(_ZN2at6native18elementwise_kernelILi128ELi4EZNS0_15gpu_kernel_implINS0_13AUnaryFunctorIlllZZZNS0_19minimum_kernel_cudaERNS_18TensorIteratorBaseEENKUlvE_clEvENKUlvE2_clEvEUlllE_EEEEvS5_RKT_EUliE_EEviT1_)
	.align		4
        /*01ac*/ 	.word	index@(__assertfail)
	.align		4
        /*01b0*/ 	.word	index@(_ZN2at6native27unrolled_elementwise_kernelINS0_13AUnaryFunctorIlllZZZNS0_19minimum_kernel_cudaERNS_18TensorIteratorBaseEENKUlvE_clEvENKUlvE2_clEvEUlllE_EESt5arrayIPcLm2EELi4E23TrivialOffsetCalculatorILi1EjESD_NS0_6memory12LoadWithCastILi1EEENSE_13StoreWithCastILi1EEEEEviT_T0_T2_T3_T4_T5_)
	.align		4
        /*01b4*/ 	.word	index@(__assertfail)
	.align		4
        /*01b8*/ 	.word	index@(_ZN2at6native18elementwise_kernelILi128ELi4EZNS0_15gpu_kernel_implINS0_13BinaryFunctorIlllZZZNS0_19minimum_kernel_cudaERNS_18TensorIteratorBaseEENKUlvE_clEvENKUlvE2_clEvEUlllE_EEEEvS5_RKT_EUliE_EEviT1_)
	.align		4
        /*01bc*/ 	.word	index@(__assertfail)
	.align		4
        /*01c0*/ 	.word	index@(_ZN2at6native27unrolled_elementwise_kernelINS0_13BinaryFunctorIlllZZZNS0_19minimum_kernel_cudaERNS_18TensorIteratorBaseEENKUlvE_clEvENKUlvE2_clEvEUlllE_EESt5arrayIPcLm3EELi4E23TrivialOffsetCalculatorILi2EjESC_ILi1EjENS0_6memory12LoadWithCastILi2EEENSF_13StoreWithCastILi1EEEEEviT_T0_T2_T3_T4_T5_)
	.align		4
        /*01c4*/ 	.word	index@(__assertfail)
	.align		4
        /*01c8*/ 	.word	index@(_ZN2at6native18elementwise_kernelILi128ELi4EZNS0_15gpu_kernel_implINS0_13AUnaryFunctorIiiiZZZNS0_19minimum_kernel_cudaERNS_18TensorIteratorBaseEENKUlvE_clEvENKUlvE1_clEvEUliiE_EEEEvS5_RKT_EUliE_EEviT1_)
	.align		4
        /*01cc*/ 	.word	index@(__assertfail)
	.align		4
        /*01d0*/ 	.word	index@(_ZN2at6native27unrolled_elementwise_kernelINS0_13AUnaryFunctorIiiiZZZNS0_19minimum_kernel_cudaERNS_18TensorIteratorBaseEENKUlvE_clEvENKUlvE1_clEvEUliiE_EESt5arrayIPcLm2EELi4E23TrivialOffsetCalculatorILi1EjESD_NS0_6memory12LoadWithCastILi1EEENSE_13StoreWithCastILi1EEEEEviT_T0_T2_T3_T4_T5_)
	.align		4
        /*01d4*/ 	.word	index@(__assertfail)
	.align		4
        /*01d8*/ 	.word	index@(_ZN2at6native18elementwise_kernelILi128ELi4EZNS0_15gpu_kernel_implINS0_13BinaryFunctorIiiiZZZNS0_19minimum_kernel_cudaERNS_18TensorIteratorBaseEENKUlvE_clEvENKUlvE1_clEvEUliiE_EEEEvS5_RKT_EUliE_EEviT1_)
	.align		4
        /*01dc*/ 	.word	index@(__assertfail)
	.align		4
        /*01e0*/ 	.word	index@(_ZN2at6native27unrolled_elementwise_kernelINS0_13BinaryFunctorIiiiZZZNS0_19minimum_kernel_cudaERNS_18TensorIteratorBaseEENKUlvE_clEvENKUlvE1_clEvEUliiE_EESt5arrayIPcLm3EELi4E23TrivialOffsetCalculatorILi2EjESC_ILi1EjENS0_6memory12LoadWithCastILi2EEENSF_13StoreWithCastILi1EEEEEviT_T0_T2_T3_T4_T5_)
	.align		4
        /*01e4*/ 	.word	index@(__assertfail)
	.align		4
        /*01e8*/ 	.word	index@(_ZN2at6native18elementwise_kernelILi128ELi4EZNS0_15gpu_kernel_implINS0_13AUnaryFunctorIaaaZZZNS0_19minimum_kernel_cudaERNS_18TensorIteratorBaseEENKUlvE_clEvENKUlvE0_clEvEUlaaE_EEEEvS5_RKT_EUliE_EEviT1_)
	.align		4
        /*01ec*/ 	.word	index@(__assertfail)
	.align		4
        /*01f0*/ 	.word	index@(_ZN2at6native27unrolled_elementwise_kernelINS0_13AUnaryFunctorIaaaZZZNS0_19minimum_kernel_cudaERNS_18TensorIteratorBaseEENKUlvE_clEvENKUlvE0_clEvEUlaaE_EESt5arrayIPcLm2EELi4E23TrivialOffsetCalculatorILi1EjESD_NS0_6memory12LoadWithCastILi1EEENSE_13StoreWithCastILi1EEEEEviT_T0_T2_T3_T4_T5_)
	.align		4
        /*01f4*/ 	.word	index@(__assertfail)
	.align		4
        /*01f8*/ 	.word	index@(_ZN2at6native18elementwise_kernelILi128ELi4EZNS0_15gpu_kernel_implINS0_13BinaryFunctorIaaaZZZNS0_19minimum_kernel_cudaERNS_18TensorIteratorBaseEENKUlvE_clEvENKUlvE0_clEvEUlaaE_EEEEvS5_RKT_EUliE_EEviT1_)
	.align		4
        /*01fc*/ 	.word	index@(__assertfail)
	.align		4
        /*0200*/ 	.word	index@(_ZN2at6native27unrolled_elementwise_kernelINS0_13BinaryFunctorIaaaZZZNS0_19minimum_kernel_cudaERNS_18TensorIteratorBaseEENKUlvE_clEvENKUlvE0_clEvEUlaaE_EESt5arrayIPcLm3EELi4E23TrivialOffsetCalculatorILi2EjESC_ILi1EjENS0_6memory12LoadWithCastILi2EEENSF_13StoreWithCastILi1EEEEEviT_T0_T2_T3_T4_T5_)
	.align		4
        /*0204*/ 	.word	index@(__assertfail)
	.align		4
        /*0208*/ 	.word	index@(_ZN2at6native18elementwise_kernelILi128ELi4EZNS0_15gpu_kernel_implINS0_13AUnaryFunctorIhhhZZZNS0_19minimum_kernel_cudaERNS_18TensorIteratorBaseEENKUlvE_clEvENKUlvE_clEvEUlhhE_EEEEvS5_RKT_EUliE_EEviT1_)
	.align		4
        /*020c*/ 	.word	index@(__assertfail)
	.align		4
        /*0210*/ 	.word	index@(_ZN2at6native27unrolled_elementwise_kernelINS0_13AUnaryFunctorIhhhZZZNS0_19minimum_kernel_cudaERNS_18TensorIteratorBaseEENKUlvE_clEvENKUlvE_clEvEUlhhE_EESt5arrayIPcLm2EELi4E23TrivialOffsetCalculatorILi1EjESD_NS0_6memory12LoadWithCastILi1EEENSE_13StoreWithCastILi1EEEEEviT_T0_T2_T3_T4_T5_)
	.align		4
        /*0214*/ 	.word	index@(__assertfail)
	.align		4
        /*0218*/ 	.word	index@(_ZN2at6native18elementwise_kernelILi128ELi4EZNS0_15gpu_kernel_implINS0_13BinaryFunctorIhhhZZZNS0_19minimum_kernel_cudaERNS_18TensorIteratorBaseEENKUlvE_clEvENKUlvE_clEvEUlhhE_EEEEvS5_RKT_EUliE_EEviT1_)
	.align		4
        /*021c*/ 	.word	index@(__assertfail)
	.align		4
        /*0220*/ 	.word	index@(_ZN2at6native27unrolled_elementwise_kernelINS0_13BinaryFunctorIhhhZZZNS0_19minimum_kernel_cudaERNS_18TensorIteratorBaseEENKUlvE_clEvENKUlvE_clEvEUlhhE_EESt5arrayIPcLm3EELi4E23TrivialOffsetCalculatorILi2EjESC_ILi1EjENS0_6memory12LoadWithCastILi2EEENSF_13StoreWithCastILi1EEEEEviT_T0_T2_T3_T4_T5_)
	.align		4
        /*0224*/ 	.word	index@(__assertfail)
	.align		4
        /*0228*/ 	.word	index@(_ZN2at6native18elementwise_kernelILi128ELi4EZNS0_15gpu_kernel_implINS0_13AUnaryFunctorIbbbZNS0_19minimum_kernel_cudaERNS_18TensorIteratorBaseEEUlbbE_EEEEvS5_RKT_EUliE_EEviT1_)
	.align		4
        /*022c*/ 	.word	index@(__assertfail)
	.align		4
        /*0230*/ 	.word	index@(_ZN2at6native27unrolled_elementwise_kernelINS0_13AUnaryFunctorIbbbZNS0_19minimum_kernel_cudaERNS_18TensorIteratorBaseEEUlbbE_EESt5arrayIPcLm2EELi4E23TrivialOffsetCalculatorILi1EjESB_NS0_6memory12LoadWithCastILi1EEENSC_13StoreWithCastILi1EEEEEviT_T0_T2_T3_T4_T5_)
	.align		4
        /*0234*/ 	.word	index@(__assertfail)
	.align		4
        /*0238*/ 	.word	index@(_ZN2at6native18elementwise_kernelILi128ELi4EZNS0_15gpu_kernel_implINS0_13BinaryFunctorIbbbZNS0_19minimum_kernel_cudaERNS_18TensorIteratorBaseEEUlbbE_EEEEvS5_RKT_EUliE_EEviT1_)
	.align		4
        /*023c*/ 	.word	index@(__assertfail)
	.align		4
        /*0240*/ 	.word	index@(_ZN2at6native27unrolled_elementwise_kernelINS0_13BinaryFunctorIbbbZNS0_19minimum_kernel_cudaERNS_18TensorIteratorBaseEEUlbbE_EESt5arrayIPcLm3EELi4E23TrivialOffsetCalculatorILi2EjESA_ILi1EjENS0_6memory12LoadWithCastILi2EEENSD_13StoreWithCastILi1EEEEEviT_T0_T2_T3_T4_T5_)
	.align		4
        /*0244*/ 	.word	index@(__assertfail)
	.align		4
        /*0248*/ 	.word	index@(_ZN2at6native18elementwise_kernelILi128ELi4EZNS0_15gpu_kernel_implINS0_13AUnaryFunctorIN3c108BFloat16ES5_S5_ZZZNS0_19maximum_kernel_cudaERNS_18TensorIteratorBaseEENKUlvE0_clEvENKUlvE2_clEvEUlS5_S5_E_EEEEvS7_RKT_EUliE_EEviT1_)
	.align		4
        /*024c*/ 	.word	index@(__assertfail)
	.align		4
        /*0250*/ 	.word	index@(_ZN2at6native27unrolled_elementwise_kernelINS0_13AUnaryFunctorIN3c108BFloat16ES4_S4_ZZZNS0_19maximum_kernel_cudaERNS_18TensorIteratorBaseEENKUlvE0_clEvENKUlvE2_clEvEUlS4_S4_E_EESt5arrayIPcLm2EELi4E23TrivialOffsetCalculatorILi1EjESF_NS0_6memory12LoadWithCastILi1EEENSG_13StoreWithCastILi1EEEEEviT_T0_T2_T3_T4_T5_)
	.align		4
        /*0254*/ 	.word	index@(__assertfail)
	.align		4
        /*0258*/ 	.word	index@(_ZN2at6native18elementwise_kernelILi128ELi4EZNS0_15gpu_kernel_implINS0_13BinaryFunctorIN3c108BFloat16ES5_S5_ZZZNS0_19maximum_kernel_cudaERNS_18TensorIteratorBaseEENKUlvE0_clEvENKUlvE2_clEvEUlS5_S5_E_EEEEvS7_RKT_EUliE_EEviT1_)
	.align		4
        /*025c*/ 	.word	index@(__assertfail)
	.align		4
        /*0260*/ 	.word	index@(_ZN2at6native27unrolled_elementwise_kernelINS0_13BinaryFunctorIN3c108BFloat16ES4_S4_ZZZNS0_19maximum_kernel_cudaERNS_18TensorIteratorBaseEENKUlvE0_clEvENKUlvE2_clEvEUlS4_S4_E_EESt5arrayIPcLm3EELi4E23TrivialOffsetCalculatorILi2EjESE_ILi1EjENS0_6memory12LoadWithCastILi2EEENSH_13StoreWithCastILi1EEEEEviT_T0_T2_T3_T4_T5_)
	.align		4
        /*0264*/ 	.word	index@(__assertfail)
	.align		4
        /*0268*/ 	.word	index@(_ZN2at6native18elementwise_kernelILi128ELi4EZNS0_15gpu_kernel_implINS0_13AUnaryFunctorIN3c104HalfES5_S5_ZZZNS0_19maximum_kernel_cudaERNS_18TensorIteratorBaseEENKUlvE0_clEvENKUlvE1_clEvEUlS5_S5_E_EEEEvS7_RKT_EUliE_EEviT1_)
	.align		4
        /*026c*/ 	.word	index@(__assertfail)
	.align		4
        /*0270*/ 	.word	index@(_ZN2at6native27unrolled_elementwise_kernelINS0_13AUnaryFunctorIN3c104HalfES4_S4_ZZZNS0_19maximum_kernel_cudaERNS_18TensorIteratorBaseEENKUlvE0_clEvENKUlvE1_clEvEUlS4_S4_E_EESt5arrayIPcLm2EELi4E23TrivialOffsetCalculatorILi1EjESF_NS0_6memory12LoadWithCastILi1EEENSG_13StoreWithCastILi1EEEEEviT_T0_T2_T3_T4_T5_)
	.align		4
        /*0274*/ 	.word	index@(__assertfail)
	.align		4
        /*0278*/ 	.word	index@(_ZN2at6native18elementwise_kernelILi128ELi4EZNS0_15gpu_kernel_implINS0_13BinaryFunctorIN3c104HalfES5_S5_ZZZNS0_19maximum_kernel_cudaERNS_18TensorIteratorBaseEENKUlvE0_clEvENKUlvE1_clEvEUlS5_S5_E_EEEEvS7_RKT_EUliE_EEviT1_)
	.align		4
        /*027c*/ 	.word	index@(__assertfail)
	.align		4
        /*0280*/ 	.word	index@(_ZN2at6native27unrolled_elementwise_kernelINS0_13BinaryFunctorIN3c104HalfES4_S4_ZZZNS0_19maximum_kernel_cudaERNS_18TensorIteratorBaseEENKUlvE0_clEvENKUlvE1_clEvEUlS4_S4_E_EESt5arrayIPcLm3EELi4E23TrivialOffsetCalculatorILi2EjESE_ILi1EjENS0_6memory12LoadWithCastILi2EEENSH_13StoreWithCastILi1EEEEEviT_T0_T2_T3_T4_T5_)
	.align		4
        /*0284*/ 	.word	index@(__assertfail)
	.align		4
        /*0288*/ 	.word	index@(_ZN2at6native18elementwise_kernelILi128ELi4EZNS0_15gpu_kernel_implINS0_13AUnaryFunctorIfffZZZNS0_19maximum_kernel_cudaERNS_18TensorIteratorBaseEENKUlvE0_clEvENKUlvE0_clEvEUlffE_EEEEvS5_RKT_EUliE_EEviT1_)
	.align		4
        /*028c*/ 	.word	index@(__assertfail)
	.align		4
        /*0290*/ 	.word	index@(_ZN2at6native27unrolled_elementwise_kernelINS0_13AUnaryFunctorIfffZZZNS0_19maximum_kernel_cudaERNS_18TensorIteratorBaseEENKUlvE0_clEvENKUlvE0_clEvEUlffE_EESt5arrayIPcLm2EELi4E23TrivialOffsetCalculatorILi1EjESD_NS0_6memory12LoadWithCastILi1EEENSE_13StoreWithCastILi1EEEEEviT_T0_T2_T3_T4_T5_)
	.align		4
        /*0294*/ 	.word	index@(__assertfail)
	.align		4
        /*0298*/ 	.word	index@(_ZN2at6native18elementwise_kernelILi128ELi4EZNS0_15gpu_kernel_implINS0_13BinaryFunctorIfffZZZNS0_19maximum_kernel_cudaERNS_18TensorIteratorBaseEENKUlvE0_clEvENKUlvE0_clEvEUlffE_EEEEvS5_RKT_EUliE_EEviT1_)
	.align		4
        /*029c*/ 	.word	index@(__assertfail)
	.align		4
        /*02a0*/ 	.word	index@(_ZN2at6native27unrolled_elementwise_kernelINS0_13BinaryFunctorIfffZZZNS0_19maximum_kernel_cudaERNS_18TensorIteratorBaseEENKUlvE0_clEvENKUlvE0_clEvEUlffE_EESt5arrayIPcLm3EELi4E23TrivialOffsetCalculatorILi2EjESC_ILi1EjENS0_6memory12LoadWithCastILi2EEENSF_13StoreWithCastILi1EEEEEviT_T0_T2_T3_T4_T5_)
	.align		4
        /*02a4*/ 	.word	index@(__assertfail)
	.align		4
        /*02a8*/ 	.word	index@(_ZN2at6native18elementwise_kernelILi128ELi4EZNS0_15gpu_kernel_implINS0_13AUnaryFunctorIdddZZZNS0_19maximum_kernel_cudaERNS_18TensorIteratorBaseEENKUlvE0_clEvENKUlvE_clEvEUlddE_EEEEvS5_RKT_EUliE_EEviT1_)
	.align		4
        /*02ac*/ 	.word	index@(__assertfail)
	.align		4
        /*02b0*/ 	.word	index@(_ZN2at6native27unrolled_elementwise_kernelINS0_13AUnaryFunctorIdddZZZNS0_19maximum_kernel_cudaERNS_18TensorIteratorBaseEENKUlvE0_clEvENKUlvE_clEvEUlddE_EESt5arrayIPcLm2EELi4E23TrivialOffsetCalculatorILi1EjESD_NS0_6memory12LoadWithCastILi1EEENSE_13StoreWithCastILi1EEEEEviT_T0_T2_T3_T4_T5_)
	.align		4
        /*02b4*/ 	.word	index@(__assertfail)
	.align		4
        /*02b8*/ 	.word	index@(_ZN2at6native18elementwise_kernelILi128ELi4EZNS0_15gpu_kernel_implINS0_13BinaryFunctorIdddZZZNS0_19maximum_kernel_cudaERNS_18TensorIteratorBaseEENKUlvE0_clEvENKUlvE_clEvEUlddE_EEEEvS5_RKT_EUliE_EEviT1_)
	.align		4
        /*02bc*/ 	.word	index@(__assertfail)
	.align		4
        /*02c0*/ 	.word	index@(_ZN2at6native27unrolled_elementwise_kernelINS0_13BinaryFunctorIdddZZZNS0_19maximum_kernel_cudaERNS_18TensorIteratorBaseEENKUlvE0_clEvENKUlvE_clEvEUlddE_EESt5arrayIPcLm3EELi4E23TrivialOffsetCalculatorILi2EjESC_ILi1EjENS0_6memory12LoadWithCastILi2EEENSF_13StoreWithCastILi1EEEEEviT_T0_T2_T3_T4_T5_)
	.align		4
        /*02c4*/ 	.word	index@(__assertfail)
	.align		4
        /*02c8*/ 	.word	index@(_ZN2at6native18elementwise_kernelILi128ELi4EZNS0_15gpu_kernel_implINS0_13AUnaryFunctorIsssZZZNS0_19maximum_kernel_cudaERNS_18TensorIteratorBaseEENKUlvE_clEvENKUlvE3_clEvEUlssE_EEEEvS5_RKT_EUliE_EEviT1_)
	.align		4
        /*02cc*/ 	.word	index@(__assertfail)
	.align		4
        /*02d0*/ 	.word	index@(_ZN2at6native27unrolled_elementwise_kernelINS0_13AUnaryFunctorIsssZZZNS0_19maximum_kernel_cudaERNS_18TensorIteratorBaseEENKUlvE_clEvENKUlvE3_clEvEUlssE_EESt5arrayIPcLm2EELi4E23TrivialOffsetCalculatorILi1EjESD_NS0_6memory12LoadWithCastILi1EEENSE_13StoreWithCastILi1EEEEEviT_T0_T2_T3_T4_T5_)
	.align		4
        /*02d4*/ 	.word	index@(__assertfail)
	.align		4
        /*02d8*/ 	.word	index@(_ZN2at6native18elementwise_kernelILi128ELi4EZNS0_15gpu_kernel_implINS0_13BinaryFunctorIsssZZZNS0_19maximum_kernel_cudaERNS_18TensorIteratorBaseEENKUlvE_clEvENKUlvE3_clEvEUlssE_EEEEvS5_RKT_EUliE_EEviT1_)
	.align		4
        /*02dc*/ 	.word	index@(__assertfail)
	.align		4
        /*02e0*/ 	.word	index@(_ZN2at6native27unrolled_elementwise_kernelINS0_13BinaryFunctorIsssZZZNS0_19maximum_kernel_cudaERNS_18TensorIteratorBaseEENKUlvE_clEvENKUlvE3_clEvEUlssE_EESt5arrayIPcLm3EELi4E23TrivialOffsetCalculatorILi2EjESC_ILi1EjENS0_6memory12LoadWithCastILi2EEENSF_13StoreWithCastILi1EEEEEviT_T0_T2_T3_T4_T5_)
	.align		4
        /*02e4*/ 	.word	index@(__assertfail)
	.align		4
        /*02e8*/ 	.word	index@(_ZN2at6native18elementwise_kernelILi128ELi4EZNS0_15gpu_kernel_implINS0_13AUnaryFunctorIlllZZZNS0_19maximum_kernel_cudaERNS_18TensorIteratorBaseEENKUlvE_clEvENKUlvE2_clEvEUlllE_EEEEvS5_RKT_EUliE_EEviT1_)
	.align		4
        /*02ec*/ 	.word	index@(__assertfail)
	.align		4
        /*02f0*/ 	.word	index@(_ZN2at6native27unrolled_elementwise_kernelINS0_13AUnaryFunctorIlllZZZNS0_19maximum_kernel_cudaERNS_18TensorIteratorBaseEENKUlvE_clEvENKUlvE2_clEvEUlllE_EESt5arrayIPcLm2EELi4E23TrivialOffsetCalculatorILi1EjESD_NS0_6memory12LoadWithCastILi1EEENSE_13StoreWithCastILi1EEEEEviT_T0_T2_T3_T4_T5_)
	.align		4
        /*02f4*/ 	.word	index@(__assertfail)
	.align		4
        /*02f8*/ 	.word	index@(_ZN2at6native18elementwise_kernelILi128ELi4EZNS0_15gpu_kernel_implINS0_13BinaryFunctorIlllZZZNS0_19maximum_kernel_cudaERNS_18TensorIteratorBaseEENKUlvE_clEvENKUlvE2_clEvEUlllE_EEEEvS5_RKT_EUliE_EEviT1_)
	.align		4
        /*02fc*/ 	.word	index@(__assertfail)
	.align		4
        /*0300*/ 	.word	index@(_ZN2at6native27unrolled_elementwise_kernelINS0_13BinaryFunctorIlllZZZNS0_19maximum_kernel_cudaERNS_18TensorIteratorBaseEENKUlvE_clEvENKUlvE2_clEvEUlllE_EESt5arrayIPcLm3EELi4E23TrivialOffsetCalculatorILi2EjESC_ILi1EjENS0_6memory12LoadWithCastILi2EEENSF_13StoreWithCastILi1EEEEEviT_T0_T2_T3_T4_T5_)
	.align		4
        /*0304*/ 	.word	index@(__assertfail)
	.align		4
        /*0308*/ 	.word	index@(_ZN2at6native18elementwise_kernelILi128ELi4EZNS0_15gpu_kernel_implINS0_13AUnaryFunctorIiiiZZZNS0_19maximum_kernel_cudaERNS_18TensorIteratorBaseEENKUlvE_clEvENKUlvE1_clEvEUliiE_EEEEvS5_RKT_EUliE_EEviT1_)
	.align		4
        /*030c*/ 	.word	index@(__assertfail)
	.align		4
        /*0310*/ 	.word	index@(_ZN2at6native27unrolled_elementwise_kernelINS0_13AUnaryFunctorIiiiZZZNS0_19maximum_kernel_cudaERNS_18TensorIteratorBaseEENKUlvE_clEvENKUlvE1_clEvEUliiE_EESt5arrayIPcLm2EELi4E23TrivialOffsetCalculatorILi1EjESD_NS0_6memory12LoadWithCastILi1EEENSE_13StoreWithCastILi1EEEEEviT_T0_T2_T3_T4_T5_)
	.align		4
        /*0314*/ 	.word	index@(__assertfail)
	.align		4
        /*0318*/ 	.word	index@(_ZN2at6native18elementwise_kernelILi128ELi4EZNS0_15gpu_kernel_implINS0_13BinaryFunctorIiiiZZZNS0_19maximum_kernel_cudaERNS_18TensorIteratorBaseEENKUlvE_clEvENKUlvE1_clEvEUliiE_EEEEvS5_RKT_EUliE_EEviT1_)
	.align		4
        /*031c*/ 	.word	index@(__assertfail)
	.align		4
        /*0320*/ 	.word	index@(_ZN2at6native27unrolled_elementwise_kernelINS0_13BinaryFunctorIiiiZZZNS0_19maximum_kernel_cudaERNS_18TensorIteratorBaseEENKUlvE_clEvENKUlvE1_clEvEUliiE_EESt5arrayIPcLm3EELi4E23TrivialOffsetCalculatorILi2EjESC_ILi1EjENS0_6memory12LoadWithCastILi2EEENSF_13StoreWithCastILi1EEEEEviT_T0_T2_T3_T4_T5_)
	.align		4
        /*0324*/ 	.word	index@(__assertfail)
	.align		4
        /*0328*/ 	.word	index@(_ZN2at6native18elementwise_kernelILi128ELi4EZNS0_15gpu_kernel_implINS0_13AUnaryFunctorIaaaZZZNS0_19maximum_kernel_cudaERNS_18TensorIteratorBaseEENKUlvE_clEvENKUlvE0_clEvEUlaaE_EEEEvS5_RKT_EUliE_EEviT1_)
	.align		4
        /*032c*/ 	.word	index@(__assertfail)
	.align		4
        /*0330*/ 	.word	index@(_ZN2at6native27unrolled_elementwise_kernelINS0_13AUnaryFunctorIaaaZZZNS0_19maximum_kernel_cudaERNS_18TensorIteratorBaseEENKUlvE_clEvENKUlvE0_clEvEUlaaE_EESt5arrayIPcLm2EELi4E23TrivialOffsetCalculatorILi1EjESD_NS0_6memory12LoadWithCastILi1EEENSE_13StoreWithCastILi1EEEEEviT_T0_T2_T3_T4_T5_)
	.align		4
        /*0334*/ 	.word	index@(__assertfail)
	.align		4
        /*0338*/ 	.word	index@(_ZN2at6native18elementwise_kernelILi128ELi4EZNS0_15gpu_kernel_implINS0_13BinaryFunctorIaaaZZZNS0_19maximum_kernel_cudaERNS_18TensorIteratorBaseEENKUlvE_clEvENKUlvE0_clEvEUlaaE_EEEEvS5_RKT_EUliE_EEviT1_)
	.align		4
        /*033c*/ 	.word	index@(__assertfail)
	.align		4
        /*0340*/ 	.word	index@(_ZN2at6native27unrolled_elementwise_kernelINS0_13BinaryFunctorIaaaZZZNS0_19maximum_kernel_cudaERNS_18TensorIteratorBaseEENKUlvE_clEvENKUlvE0_clEvEUlaaE_EESt5arrayIPcLm3EELi4E23TrivialOffsetCalculatorILi2EjESC_ILi1EjENS0_6memory12LoadWithCastILi2EEENSF_13StoreWithCastILi1EEEEEviT_T0_T2_T3_T4_T5_)
	.align		4
        /*0344*/ 	.word	index@(__assertfail)
	.align		4
        /*0348*/ 	.word	index@(_ZN2at6native18elementwise_kernelILi128ELi4EZNS0_15gpu_kernel_implINS0_13AUnaryFunctorIhhhZZZNS0_19maximum_kernel_cudaERNS_18TensorIteratorBaseEENKUlvE_clEvENKUlvE_clEvEUlhhE_EEEEvS5_RKT_EUliE_EEviT1_)
	.align		4
        /*034c*/ 	.word	index@(__assertfail)
	.align		4
        /*0350*/ 	.word	index@(_ZN2at6native27unrolled_elementwise_kernelINS0_13AUnaryFunctorIhhhZZZNS0_19maximum_kernel_cudaERNS_18TensorIteratorBaseEENKUlvE_clEvENKUlvE_clEvEUlhhE_EESt5arrayIPcLm2EELi4E23TrivialOffsetCalculatorILi1EjESD_NS0_6memory12LoadWithCastILi1EEENSE_13StoreWithCastILi1EEEEEviT_T0_T2_T3_T4_T5_)
	.align		4
        /*0354*/ 	.word	index@(__assertfail)
	.align		4
        /*0358*/ 	.word	index@(_ZN2at6native18elementwise_kernelILi128ELi4EZNS0_15gpu_kernel_implINS0_13BinaryFunctorIhhhZZZNS0_19maximum_kernel_cudaERNS_18TensorIteratorBaseEENKUlvE_clEvENKUlvE_clEvEUlhhE_EEEEvS5_RKT_EUliE_EEviT1_)
	.align		4
        /*035c*/ 	.word	index@(__assertfail)
	.align		4
        /*0360*/ 	.word	index@(_ZN2at6native27unrolled_elementwise_kernelINS0_13BinaryFunctorIhhhZZZNS0_19maximum_kernel_cudaERNS_18TensorIteratorBaseEENKUlvE_clEvENKUlvE_clEvEUlhhE_EESt5arrayIPcLm3EELi4E23TrivialOffsetCalculatorILi2EjESC_ILi1EjENS0_6memory12LoadWithCastILi2EEENSF_13StoreWithCastILi1EEEEEviT_T0_T2_T3_T4_T5_)
	.align		4
        /*0364*/ 	.word	index@(__assertfail)
	.align		4
        /*0368*/ 	.word	index@(_ZN2at6native18elementwise_kernelILi128ELi4EZNS0_15gpu_kernel_implINS0_13AUnaryFunctorIbbbZNS0_19maximum_kernel_cudaERNS_18TensorIteratorBaseEEUlbbE_EEEEvS5_RKT_EUliE_EEviT1_)
	.align		4
        /*036c*/ 	.word	index@(__assertfail)
	.align		4
        /*0370*/ 	.word	index@(_ZN2at6native27unrolled_elementwise_kernelINS0_13AUnaryFunctorIbbbZNS0_19maximum_kernel_cudaERNS_18TensorIteratorBaseEEUlbbE_EESt5arrayIPcLm2EELi4E23TrivialOffsetCalculatorILi1EjESB_NS0_6memory12LoadWithCastILi1EEENSC_13StoreWithCastILi1EEEEEviT_T0_T2_T3_T4_T5_)
	.align		4
        /*0374*/ 	.word	index@(__assertfail)
	.align		4
        /*0378*/ 	.word	index@(_ZN2at6native18elementwise_kernelILi128ELi4EZNS0_15gpu_kernel_implINS0_13BinaryFunctorIbbbZNS0_19maximum_kernel_cudaERNS_18TensorIteratorBaseEEUlbbE_EEEEvS5_RKT_EUliE_EEviT1_)
	.align		4
        /*037c*/ 	.word	index@(__assertfail)
	.align		4
        /*0380*/ 	.word	index@(_ZN2at6native27unrolled_elementwise_kernelINS0_13BinaryFunctorIbbbZNS0_19maximum_kernel_cudaERNS_18TensorIteratorBaseEEUlbbE_EESt5arrayIPcLm3EELi4E23TrivialOffsetCalculatorILi2EjESA_ILi1EjENS0_6memory12LoadWithCastILi2EEENSD_13StoreWithCastILi1EEEEEviT_T0_T2_T3_T4_T5_)
	.align		4
        /*0384*/ 	.word	index@(__assertfail)
	.align		4
        /*0388*/ 	.word	0x00000000
	.align		4
        /*038c*/ 	.word	0xfffffffe
	.align		4
        /*0390*/ 	.word	0x00000000
	.align		4
        /*0394*/ 	.word	0xfffffffd
	.align		4
        /*0398*/ 	.word	0x00000000
	.align		4
        /*039c*/ 	.word	0xfffffffc


//--------------------- .nv.constant4             --------------------------
	.section	.nv.constant4,"a",@progbits
	.align	8
	.align		8
.nv.constant4:
        /*0000*/ 	.dword	__assertfail
	.align		8
        /*0008*/ 	.dword	__unnamed_1
	.align		8
        /*0010*/ 	.dword	__unnamed_2
	.align		8
        /*0018*/ 	.dword	__unnamed_3
	.align		8
        /*0020*/ 	.dword	__unnamed_4
	.align		8
        /*0028*/ 	.dword	__unnamed_5
	.align		8
        /*0030*/ 	.dword	__unnamed_6
	.align		8
        /*0038*/ 	.dword	__unnamed_7
	.align		8
        /*0040*/ 	.dword	__unnamed_8
	.align		8
        /*0048*/ 	.dword	__unnamed_9
	.align		8
        /*0050*/ 	.dword	__unnamed_10
	.align		8
        /*0058*/ 	.dword	__unnamed_11
	.align		8
        /*0060*/ 	.dword	__unnamed_12
	.align		8
        /*0068*/ 	.dword	__unnamed_13
	.align		8
        /*0070*/ 	.dword	__unnamed_14
	.align		8
        /*0078*/ 	.dword	__unnamed_15
	.align		8
        /*0080*/ 	.dword	__unnamed_16
	.align		8
        /*0088*/ 	.dword	__unnamed_17
	.align		8
        /*0090*/ 	.dword	__unnamed_18
	.align		8
        /*0098*/ 	.dword	__unnamed_19
	.align		8
        /*00a0*/ 	.dword	__unnamed_20
	.align		8
        /*00a8*/ 	.dword	_ZN57_INTERNAL_d3832acf_26_MaxMinElementwiseKernel_cu_806476104cuda3std3__45__cpo5beginE
	.align		8
        /*00b0*/ 	.dword	_ZN57_INTERNAL_d3832acf_26_MaxMinElementwiseKernel_cu_806476104cuda3std3__45__cpo3endE
	.align		8
        /*00b8*/ 	.dword	_ZN57_INTERNAL_d3832acf_26_MaxMinElementwiseKernel_cu_806476104cuda3std3__45__cpo6cbeginE
	.align		8
        /*00c0*/ 	.dword	_ZN57_INTERNAL_d3832acf_26_MaxMinElementwiseKernel_cu_806476104cuda3std3__45__cpo4cendE
	.align		8
        /*00c8*/ 	.dword	_ZN57_INTERNAL_d3832acf_26_MaxMinElementwiseKernel_cu_806476104cuda3std3__45__cpo6rbeginE
	.align		8
        /*00d0*/ 	.dword	_ZN57_INTERNAL_d3832acf_26_MaxMinElementwiseKernel_cu_806476104cuda3std3__45__cpo4rendE
	.align		8
        /*00d8*/ 	.dword	_ZN57_INTERNAL_d3832acf_26_MaxMinElementwiseKernel_cu_806476104cuda3std3__45__cpo7crbeginE
	.align		8
        /*00e0*/ 	.dword	_ZN57_INTERNAL_d3832acf_26_MaxMinElementwiseKernel_cu_806476104cuda3std3__45__cpo5crendE
	.align		8
        /*00e8*/ 	.dword	_ZN57_INTERNAL_d3832acf_26_MaxMinElementwiseKernel_cu_806476104cuda3std3__459_GLOBAL__N__d3832acf_26_MaxMinElementwiseKernel_cu_806476106ignoreE
	.align		8
        /*00f0*/ 	.dword	_ZN57_INTERNAL_d3832acf_26_MaxMinElementwiseKernel_cu_806476104cuda3std3__419piecewise_constructE
	.align		8
        /*00f8*/ 	.dword	_ZN57_INTERNAL_d3832acf_26_MaxMinElementwiseKernel_cu_806476104cuda3std3__48in_placeE
	.align		8
        /*0100*/ 	.dword	_ZN57_INTERNAL_d3832acf_26_MaxMinElementwiseKernel_cu_806476104cuda3std3__420unreachable_sentinelE
	.align		8
        /*0108*/ 	.dword	_ZN57_INTERNAL_d3832acf_26_MaxMinElementwiseKernel_cu_806476104cuda3std6ranges3__45__cpo4swapE
	.align		8
        /*0110*/ 	.dword	_ZN57_INTERNAL_d3832acf_26_MaxMinElementwiseKernel_cu_806476104cuda3std6ranges3__45__cpo9iter_moveE
	.align		8
        /*0118*/ 	.dword	_ZN57_INTERNAL_d3832acf_26_MaxMinElementwiseKernel_cu_806476104cuda3std6ranges3__45__cpo5beginE
	.align		8
        /*0120*/ 	.dword	_ZN57_INTERNAL_d3832acf_26_MaxMinElementwiseKernel_cu_806476104cuda3std6ranges3__45__cpo3endE
	.align		8
        /*0128*/ 	.dword	_ZN57_INTERNAL_d3832acf_26_MaxMinElementwiseKernel_cu_806476104cuda3std6ranges3__45__cpo6cbeginE
	.align		8
        /*0130*/ 	.dword	_ZN57_INTERNAL_d3832acf_26_MaxMinElementwiseKernel_cu_806476104cuda3std6ranges3__45__cpo4cendE
	.align		8
        /*0138*/ 	.dword	_ZN57_INTERNAL_d3832acf_26_MaxMinElementwiseKernel_cu_806476104cuda3std6ranges3__45__cpo7advanceE
	.align		8
        /*0140*/ 	.dword	_ZN57_INTERNAL_d3832acf_26_MaxMinElementwiseKernel_cu_806476104cuda3std6ranges3__45__cpo9iter_swapE
	.align		8
        /*0148*/ 	.dword	_ZN57_INTERNAL_d3832acf_26_MaxMinElementwiseKernel_cu_806476104cuda3std6ranges3__45__cpo4nextE
	.align		8
        /*0150*/ 	.dword	_ZN57_INTERNAL_d3832acf_26_MaxMinElementwiseKernel_cu_806476104cuda3std6ranges3__45__cpo4prevE
	.align		8
        /*0158*/ 	.dword	_ZN57_INTERNAL_d3832acf_26_MaxMinElementwiseKernel_cu_806476104cuda3std6ranges3__45__cpo4dataE
	.align		8
        /*0160*/ 	.dword	_ZN57_INTERNAL_d3832acf_26_MaxMinElementwiseKernel_cu_806476104cuda3std6ranges3__45__cpo5cdataE
	.align		8
        /*0168*/ 	.dword	_ZN57_INTERNAL_d3832acf_26_MaxMinElementwiseKernel_cu_806476104cuda3std6ranges3__45__cpo4sizeE
	.align		8
        /*0170*/ 	.dword	_ZN57_INTERNAL_d3832acf_26_MaxMinElementwiseKernel_cu_806476104cuda3std6ranges3__45__cpo5ssizeE
	.align		8
        /*0178*/ 	.dword	_ZN57_INTERNAL_d3832acf_26_MaxMinElementwiseKernel_cu_806476104cuda3std6ranges3__45__cpo8distanceE
	.align		8
        /*0180*/ 	.dword	_ZN57_INTERNAL_d3832acf_26_MaxMinElementwiseKernel_cu_806476106thrust24THRUST_300001_SM_1000_NS6system6detail10sequential3seqE
	.align		8
        /*0188*/ 	.dword	$str$9
	.align		8
        /*0190*/ 	.dword	$str$10


//--------------------- .text._ZN2at6native18elementwise_kernelILi128ELi4EZNS0_15gpu_kernel_implINS0_13AUnaryFunctorIN3c108BFloat16ES5_S5_ZZZNS0_16fmin_kernel_cudaERNS_18TensorIteratorBaseEENKUlvE_clEvENKUlvE2_clEvEUlS5_S5_E_EEEEvS7_RKT_EUliE_EEviT1_ --------------------------
	.section	.text._ZN2at6native18elementwise_kernelILi128ELi4EZNS0_15gpu_kernel_implINS0_13AUnaryFunctorIN3c108BFloat16ES5_S5_ZZZNS0_16fmin_kernel_cudaERNS_18TensorIteratorBaseEENKUlvE_clEvENKUlvE2_clEvEUlS5_S5_E_EEEEvS7_RKT_EUliE_EEviT1_,"ax",@progbits
	.align	128
        .global         _ZN2at6native18elementwise_kernelILi128ELi4EZNS0_15gpu_kernel_implINS0_13AUnaryFunctorIN3c108BFloat16ES5_S5_ZZZNS0_16fmin_kernel_cudaERNS_18TensorIteratorBaseEENKUlvE_clEvENKUlvE2_clEvEUlS5_S5_E_EEEEvS7_RKT_EUliE_EEviT1_
        .type           _ZN2at6native18elementwise_kernelILi128ELi4EZNS0_15gpu_kernel_implINS0_13AUnaryFunctorIN3c108BFloat16ES5_S5_ZZZNS0_16fmin_kernel_cudaERNS_18TensorIteratorBaseEENKUlvE_clEvENKUlvE2_clEvEUlS5_S5_E_EEEEvS7_RKT_EUliE_EEviT1_,@function
        .size           _ZN2at6native18elementwise_kernelILi128ELi4EZNS0_15gpu_kernel_implINS0_13AUnaryFunctorIN3c108BFloat16ES5_S5_ZZZNS0_16fmin_kernel_cudaERNS_18TensorIteratorBaseEENKUlvE_clEvENKUlvE2_clEvEUlS5_S5_E_EEEEvS7_RKT_EUliE_EEviT1_,(.L_x_41670 - _ZN2at6native18elementwise_kernelILi128ELi4EZNS0_15gpu_kernel_implINS0_13AUnaryFunctorIN3c108BFloat16ES5_S5_ZZZNS0_16fmin_kernel_cudaERNS_18TensorIteratorBaseEENKUlvE_clEvENKUlvE2_clEvEUlS5_S5_E_EEEEvS7_RKT_EUliE_EEviT1_)
        .other          _ZN2at6native18elementwise_kernelILi128ELi4EZNS0_15gpu_kernel_implINS0_13AUnaryFunctorIN3c108BFloat16ES5_S5_ZZZNS0_16fmin_kernel_cudaERNS_18TensorIteratorBaseEENKUlvE_clEvENKUlvE2_clEvEUlS5_S5_E_EEEEvS7_RKT_EUliE_EEviT1_,@"STO_CUDA_ENTRY STV_DEFAULT"
_ZN2at6native18elementwise_kernelILi128ELi4EZNS0_15gpu_kernel_implINS0_13AUnaryFunctorIN3c108BFloat16ES5_S5_ZZZNS0_16fmin_kernel_cudaERNS_18TensorIteratorBaseEENKUlvE_clEvENKUlvE2_clEvEUlS5_S5_E_EEEEvS7_RKT_EUliE_EEviT1_:
.text._ZN2at6native18elementwise_kernelILi128ELi4EZNS0_15gpu_kernel_implINS0_13AUnaryFunctorIN3c108BFloat16ES5_S5_ZZZNS0_16fmin_kernel_cudaERNS_18TensorIteratorBaseEENKUlvE_clEvENKUlvE2_clEvEUlS5_S5_E_EEEEvS7_RKT_EUliE_EEviT1_:
[----:B------:R-:W0:Y:S01]  /*0000*/  LDC R1, c[0x0][0x37c] ;  /* 0x0000df00ff017b82 */ /* 0x000e220000000800 */
[----:B------:R-:W1:Y:S07]  /*0010*/  S2R R17, SR_TID.X ;  /* 0x0000000000117919 */ /* 0x000e6e0000002100 */
[----:B------:R-:W2:Y:S01]  /*0020*/  S2UR UR4, SR_CTAID.X ;  /* 0x00000000000479c3 */ /* 0x000ea20000002500 */
[----:B------:R-:W3:Y:S01]  /*0030*/  LDCU UR40, c[0x0][0x388] ;  /* 0x00007100ff2877ac */ /* 0x000ee20008000800 */
[----:B------:R-:W-:Y:S01]  /*0040*/  BSSY.RECONVERGENT B6, `(.L_x_0) ;  /* 0x000032a000067945 */ /* 0x000fe20003800200 */
[----:B------:R-:W4:Y:S01]  /*0050*/  LDCU UR5, c[0x0][0x380] ;  /* 0x00007000ff0577ac */ /* 0x000f220008000800 */
[----:B------:R-:W0:Y:S01]  /*0060*/  LDCU.64 UR36, c[0x0][0x358] ;  /* 0x00006b00ff2477ac */ /* 0x000e220008000a00 */
[----:B------:R-:W0:Y:S01]  /*0070*/  LDCU.U8 UR39, c[0x0][0x594] ;  /* 0x0000b280ff2777ac */ /* 0x000e220008000000 */
[----:B------:R-:W0:Y:S01]  /*0080*/  LDCU.U8 UR42, c[0x0][0x595] ;  /* 0x0000b2a0ff2a77ac */ /* 0x000e220008000000 */
[----:B---3--:R-:W-:Y:S01]  /*0090*/  UIADD3 UR41, UPT, UPT, UR40, -0x1, URZ ;  /* 0xffffffff28297890 */ /* 0x008fe2000fffe0ff */
[----:B------:R-:W3:Y:S01]  /*00a0*/  LDCU.U16 UR43, c[0x0][0x592] ;  /* 0x0000b240ff2b77ac */ /* 0x000ee20008000400 */
[----:B--2---:R-:W-:-:S02]  /*00b0*/  USHF.L.U32 UR4, UR4, 0x9, URZ ;  /* 0x0000000904047899 */ /* 0x004fc400080006ff */
[----:B------:R-:W-:-:S04]  /*00c0*/  UISETP.LT.U32.AND UP0, UPT, UR41, 0x18, UPT ;  /* 0x000000182900788c */ /* 0x000fc8000bf01070 */
[----:B-1----:R-:W-:Y:S01]  /*00d0*/  LOP3.LUT R17, R17, UR4, RZ, 0xfc, !PT ;  /* 0x0000000411117c12 */ /* 0x002fe2000f8efcff */
[----:B------:R-:W-:-:S03]  /*00e0*/  USEL UR38, UR41, 0x18, UP0 ;  /* 0x0000001829267887 */ /* 0x000fc60008000000 */
[----:B----4-:R-:W-:Y:S01]  /*00f0*/  ISETP.GE.AND P0, PT, R17, UR5, PT ;  /* 0x0000000511007c0c */ /* 0x010fe2000bf06270 */
[----:B------:R-:W-:-:S12]  /*0100*/  UIADD3 UR38, UPT, UPT, UR38, 0x1, URZ ;  /* 0x0000000126267890 */ /* 0x000fd8000fffe0ff */
[----:B0--3--:R-:W-:Y:S05]  /*0110*/  @P0 BRA `(.L_x_1) ;  /* 0x0000003000700947 */ /* 0x009fea0003800000 */
[----:B------:R-:W-:Y:S01]  /*0120*/  UISETP.NE.AND UP0, UPT, UR40, URZ, UPT ;  /* 0x000000ff2800728c */ /* 0x000fe2000bf05270 */
[----:B------:R-:W-:Y:S02]  /*0130*/  IMAD.MOV.U32 R0, RZ, RZ, RZ ;  /* 0x000000ffff007224 */ /* 0x000fe400078e00ff */
[----:B------:R-:W-:-:S06]  /*0140*/  IMAD.MOV.U32 R16, RZ, RZ, RZ ;  /* 0x000000ffff107224 */ /* 0x000fcc00078e00ff */
[----:B------:R-:W-:Y:S05]  /*0150*/  BRA.U !UP0, `(.L_x_2) ;  /* 0x0000001108a87547 */ /* 0x000fea000b800000 */
[----:B------:R-:W0:Y:S01]  /*0160*/  LDCU.64 UR4, c[0x0][0x390] ;  /* 0x00007200ff0477ac */ /* 0x000e220008000a00 */
[----:B------:R-:W-:Y:S01]  /*0170*/  IMAD.MOV.U32 R16, RZ, RZ, RZ ;  /* 0x000000ffff107224 */ /* 0x000fe200078e00ff */
[----:B------:R-:W1:Y:S01]  /*0180*/  LDCU UR6, c[0x0][0x38c] ;  /* 0x00007180ff0677ac */ /* 0x000e620008000800 */
[----:B------:R-:W2:Y:S01]  /*0190*/  LDCU.64 UR8, c[0x0][0x4b8] ;  /* 0x00009700ff0877ac */ /* 0x000ea20008000a00 */
[----:B------:R-:W-:Y:S01]  /*01a0*/  UISETP.NE.AND UP0, UPT, UR41, URZ, UPT ;  /* 0x000000ff2900728c */ /* 0x000fe2000bf05270 */
[----:B0-----:R-:W-:-:S05]  /*01b0*/  IMAD.HI.U32 R2, R17, UR4, R16 ;  /* 0x0000000411027c27 */ /* 0x001fca000f8e0010 */
[----:B------:R-:W-:-:S04]  /*01c0*/  SHF.R.U32.HI R3, RZ, UR5, R2 ;  /* 0x00000005ff037c19 */ /* 0x000fc80008011602 */
[----:B------:R-:W-:-:S05]  /*01d0*/  IADD3 R0, PT, PT, -R3, RZ, RZ ;  /* 0x000000ff03007210 */ /* 0x000fca0007ffe1ff */
[----:B-1----:R-:W-:-:S04]  /*01e0*/  IMAD R0, R0, UR6, R17 ;  /* 0x0000000600007c24 */ /* 0x002fc8000f8e0211 */
[C---:B--2---:R-:W-:Y:S02]  /*01f0*/  IMAD R16, R0.reuse, UR8, RZ ;  /* 0x0000000800107c24 */ /* 0x044fe4000f8e02ff */
[----:B------:R-:W-:Y:S01]  /*0200*/  IMAD R0, R0, UR9, RZ ;  /* 0x0000000900007c24 */ /* 0x000fe2000f8e02ff */
[----:B------:R-:W-:Y:S06]  /*0210*/  BRA.U !UP0, `(.L_x_2) ;  /* 0x0000001108787547 */ /* 0x000fec000b800000 */
[----:B------:R-:W0:Y:S01]  /*0220*/  LDCU.64 UR6, c[0x0][0x398] ;  /* 0x00007300ff0677ac */ /* 0x000e220008000a00 */
[----:B------:R-:W-:Y:S01]  /*0230*/  IMAD.MOV.U32 R2, RZ, RZ, RZ ;  /* 0x000000ffff027224 */ /* 0x000fe200078e00ff */
[----:B------:R-:W1:Y:S01]  /*0240*/  LDCU UR4, c[0x0][0x3a0] ;  /* 0x00007400ff0477ac */ /* 0x000e620008000800 */
[----:B------:R-:W2:Y:S01]  /*0250*/  LDCU.64 UR8, c[0x0][0x4c0] ;  /* 0x00009800ff0877ac */ /* 0x000ea20008000a00 */
[----:B------:R-:W-:Y:S01]  /*0260*/  UISETP.NE.AND UP0, UPT, UR38, 0x2, UPT ;  /* 0x000000022600788c */ /* 0x000fe2000bf05270 */
[----:B0-----:R-:W-:-:S05]  /*0270*/  IMAD.HI.U32 R4, R3, UR7, R2 ;  /* 0x0000000703047c27 */ /* 0x001fca000f8e0002 */
[----:B-1----:R-:W-:-:S05]  /*0280*/  SHF.R.U32.HI R5, RZ, UR4, R4 ;  /* 0x00000004ff057c19 */ /* 0x002fca0008011604 */
[----:B------:R-:W-:-:S04]  /*0290*/  IMAD.MOV R2, RZ, RZ, -R5 ;  /* 0x000000ffff027224 */ /* 0x000fc800078e0a05 */
[----:B------:R-:W-:-:S04]  /*02a0*/  IMAD R3, R2, UR6, R3 ;  /* 0x0000000602037c24 */ /* 0x000fc8000f8e0203 */
[C---:B--2---:R-:W-:Y:S02]  /*02b0*/  IMAD R16, R3.reuse, UR8, R16 ;  /* 0x0000000803107c24 */ /* 0x044fe4000f8e0210 */
[----:B------:R-:W-:Y:S01]  /*02c0*/  IMAD R0, R3, UR9, R0 ;  /* 0x0000000903007c24 */ /* 0x000fe2000f8e0200 */
[----:B------:R-:W-:Y:S06]  /*02d0*/  BRA.U !UP0, `(.L_x_2) ;  /* 0x0000001108487547 */ /* 0x000fec000b800000 */
[----:B------:R-:W0:Y:S01]  /*02e0*/  LDCU.64 UR4, c[0x0][0x3a8] ;  /* 0x00007500ff0477ac */ /* 0x000e220008000a00 */
[----:B------:R-:W-:Y:S01]  /*02f0*/  IMAD.MOV.U32 R4, RZ, RZ, RZ ;  /* 0x000000ffff047224 */ /* 0x000fe200078e00ff */
[----:B------:R-:W1:Y:S01]  /*0300*/  LDCU UR6, c[0x0][0x3a4] ;  /* 0x00007480ff0677ac */ /* 0x000e620008000800 */
[----:B------:R-:W2:Y:S01]  /*0310*/  LDCU.64 UR8, c[0x0][0x4c8] ;  /* 0x00009900ff0877ac */ /* 0x000ea20008000a00 */
[----:B------:R-:W-:Y:S01]  /*0320*/  UISETP.NE.AND UP0, UPT, UR38, 0x3, UPT ;  /* 0x000000032600788c */ /* 0x000fe2000bf05270 */
[----:B0-----:R-:W-:-:S05]  /*0330*/  IMAD.HI.U32 R2, R5, UR4, R4 ;  /* 0x0000000405027c27 */ /* 0x001fca000f8e0004 */
[----:B------:R-:W-:-:S04]  /*0340*/  SHF.R.U32.HI R3, RZ, UR5, R2 ;  /* 0x00000005ff037c19 */ /* 0x000fc80008011602 */
[----:B------:R-:W-:-:S05]  /*0350*/  IADD3 R4, PT, PT, -R3, RZ, RZ ;  /* 0x000000ff03047210 */ /* 0x000fca0007ffe1ff */
[----:B-1----:R-:W-:-:S04]  /*0360*/  IMAD R5, R4, UR6, R5 ;  /* 0x0000000604057c24 */ /* 0x002fc8000f8e0205 */
        /* <DEDUP_REMOVED lines=258> */
[----:B------:R-:W2:Y:S02]  /*1390*/  LDCU.64 UR8, c[0x0][0x578] ;  /* 0x0000af00ff0877ac */ /* 0x000ea40008000a00 */
[----:B0-----:R-:W-:-:S05]  /*13a0*/  IMAD.HI.U32 R2, R5, UR4, R4 ;  /* 0x0000000405027c27 */ /* 0x001fca000f8e0004 */
[----:B------:R-:W-:-:S04]  /*13b0*/  SHF.R.U32.HI R2, RZ, UR5, R2 ;  /* 0x00000005ff027c19 */ /* 0x000fc80008011602 */
[----:B------:R-:W-:-:S05]  /*13c0*/  IADD3 R3, PT, PT, -R2, RZ, RZ ;  /* 0x000000ff02037210 */ /* 0x000fca0007ffe1ff */
[----:B-1----:R-:W-:-:S04]  /*13d0*/  IMAD R5, R3, UR6, R5 ;  /* 0x0000000603057c24 */ /* 0x002fc8000f8e0205 */
[C---:B--2---:R-:W-:Y:S02]  /*13e0*/  IMAD R16, R5.reuse, UR8, R16 ;  /* 0x0000000805107c24 */ /* 0x044fe4000f8e0210 */
[----:B------:R-:W-:-:S07]  /*13f0*/  IMAD R0, R5, UR9, R0 ;  /* 0x0000000905007c24 */ /* 0x000fce000f8e0200 */
.L_x_2:
[----:B------:R-:W0:Y:S01]  /*1400*/  LDCU.64 UR6, c[0x0][0x588] ;  /* 0x0000b100ff0677ac */ /* 0x000e220008000a00 */
[----:B------:R-:W-:-:S04]  /*1410*/  UPRMT UR4, UR42, 0x9910, URZ ;  /* 0x000099102a047896 */ /* 0x000fc800080000ff */
[----:B------:R-:W-:Y:S01]  /*1420*/  UISETP.GT.AND UP0, UPT, UR4, 0x9, UPT ;  /* 0x000000090400788c */ /* 0x000fe2000bf04270 */
[----:B0-----:R-:W-:-:S05]  /*1430*/  IADD3 R2, P0, PT, R0, UR6, RZ ;  /* 0x0000000600027c10 */ /* 0x001fca000ff1e0ff */
[----:B------:R-:W-:-:S03]  /*1440*/  IMAD.X R3, RZ, RZ, UR7, P0 ;  /* 0x00000007ff037e24 */ /* 0x000fc600080e06ff */
[----:B------:R-:W-:Y:S05]  /*1450*/  BRA.U UP0, `(.L_x_3) ;  /* 0x0000000500107547 */ /* 0x000fea000b800000 */
[----:B------:R-:W-:-:S09]  /*1460*/  UISETP.GT.AND UP0, UPT, UR4, 0x4, UPT ;  /* 0x000000040400788c */ /* 0x000fd2000bf04270 */
[----:B------:R-:W-:Y:S05]  /*1470*/  BRA.U UP0, `(.L_x_4) ;  /* 0x0000000100807547 */ /* 0x000fea000b800000 */
[----:B------:R-:W-:-:S09]  /*1480*/  UISETP.GT.AND UP0, UPT, UR4, 0x1, UPT ;  /* 0x000000010400788c */ /* 0x000fd2000bf04270 */
[----:B------:R-:W-:Y:S05]  /*1490*/  BRA.U UP0, `(.L_x_5) ;  /* 0x0000000100307547 */ /* 0x000fea000b800000 */
[----:B------:R-:W-:-:S09]  /*14a0*/  UISETP.NE.AND UP0, UPT, UR42, URZ, UPT ;  /* 0x000000ff2a00728c */ /* 0x000fd2000bf05270 */
[----:B------:R-:W-:Y:S05]  /*14b0*/  BRA.U !UP0, `(.L_x_6) ;  /* 0x0000000108187547 */ /* 0x000fea000b800000 */
[----:B------:R-:W-:-:S09]  /*14c0*/  UISETP.NE.AND UP0, UPT, UR4, 0x1, UPT ;  /* 0x000000010400788c */ /* 0x000fd2000bf05270 */
[----:B------:R-:W-:Y:S05]  /*14d0*/  BRA.U UP0, `(.L_x_7) ;  /* 0x0000000d00147547 */ /* 0x000fea000b800000 */
[----:B------:R-:W2:Y:S02]  /*14e0*/  LDG.E.S8 R2, desc[UR36][R2.64] ;  /* 0x0000002402027981 */ /* 0x000ea4000c1e1300 */
[----:B--2---:R-:W0:Y:S02]  /*14f0*/  I2F.S16 R0, R2 ;  /* 0x0000000200007306 */ /* 0x004e240000101400 */
[----:B0-----:R-:W-:Y:S01]  /*1500*/  F2FP.BF16.F32.PACK_AB R0, RZ, R0 ;  /* 0x00000000ff00723e */ /* 0x001fe200000010ff */
[----:B------:R-:W-:Y:S06]  /*1510*/  BRA `(.L_x_8) ;  /* 0x0000000c00947947 */ /* 0x000fec0003800000 */
.L_x_6:
[----:B------:R-:W2:Y:S02]  /*1520*/  LDG.E.U8 R2, desc[UR36][R2.64] ;  /* 0x0000002402027981 */ /* 0x000ea4000c1e1100 */
[----:B--2---:R-:W-:-:S04]  /*1530*/  I2FP.F32.U32 R0, R2 ;  /* 0x0000000200007245 */ /* 0x004fc80000201000 */
[----:B------:R-:W-:Y:S01]  /*1540*/  F2FP.BF16.F32.PACK_AB R0, RZ, R0 ;  /* 0x00000000ff00723e */ /* 0x000fe200000010ff */
[----:B------:R-:W-:Y:S06]  /*1550*/  BRA `(.L_x_8) ;  /* 0x0000000c00847947 */ /* 0x000fec0003800000 */
.L_x_5:
[----:B------:R-:W-:-:S09]  /*1560*/  UISETP.NE.AND UP0, UPT, UR4, 0x2, UPT ;  /* 0x000000020400788c */ /* 0x000fd2000bf05270 */
[----:B------:R-:W-:Y:S05]  /*1570*/  BRA.U !UP0, `(.L_x_9) ;  /* 0x0000000108307547 */ /* 0x000fea000b800000 */
[----:B------:R-:W-:-:S09]  /*1580*/  UISETP.NE.AND UP0, UPT, UR4, 0x3, UPT ;  /* 0x000000030400788c */ /* 0x000fd2000bf05270 */
[----:B------:R-:W-:Y:S05]  /*1590*/  BRA.U !UP0, `(.L_x_10) ;  /* 0x0000000108187547 */ /* 0x000fea000b800000 */
[----:B------:R-:W-:-:S09]  /*15a0*/  UISETP.NE.AND UP0, UPT, UR4, 0x4, UPT ;  /* 0x000000040400788c */ /* 0x000fd2000bf05270 */
[----:B------:R-:W-:Y:S05]  /*15b0*/  BRA.U UP0, `(.L_x_7) ;  /* 0x0000000900dc7547 */ /* 0x000fea000b800000 */
[----:B------:R-:W2:Y:S02]  /*15c0*/  LDG.E.64 R2, desc[UR36][R2.64] ;  /* 0x0000002402027981 */ /* 0x000ea4000c1e1b00 */
[----:B--2---:R-:W0:Y:S02]  /*15d0*/  I2F.S64 R0, R2 ;  /* 0x0000000200007312 */ /* 0x004e240000301400 */
[----:B0-----:R-:W-:Y:S01]  /*15e0*/  F2FP.BF16.F32.PACK_AB R0, RZ, R0 ;  /* 0x00000000ff00723e */ /* 0x001fe200000010ff */
[----:B------:R-:W-:Y:S06]  /*15f0*/  BRA `(.L_x_8) ;  /* 0x0000000c005c7947 */ /* 0x000fec0003800000 */
.L_x_10:
[----:B------:R-:W2:Y:S02]  /*1600*/  LDG.E R2, desc[UR36][R2.64] ;  /* 0x0000002402027981 */ /* 0x000ea4000c1e1900 */
[----:B--2---:R-:W-:-:S04]  /*1610*/  I2FP.F32.S32 R0, R2 ;  /* 0x0000000200007245 */ /* 0x004fc80000201400 */
[----:B------:R-:W-:Y:S01]  /*1620*/  F2FP.BF16.F32.PACK_AB R0, RZ, R0 ;  /* 0x00000000ff00723e */ /* 0x000fe200000010ff */
[----:B------:R-:W-:Y:S06]  /*1630*/  BRA `(.L_x_8) ;  /* 0x0000000c004c7947 */ /* 0x000fec0003800000 */
.L_x_9:
[----:B------:R-:W2:Y:S02]  /*1640*/  LDG.E.U16 R2, desc[UR36][R2.64] ;  /* 0x0000002402027981 */ /* 0x000ea4000c1e1500 */
[----:B--2---:R-:W0:Y:S02]  /*1650*/  I2F.S16 R0, R2 ;  /* 0x0000000200007306 */ /* 0x004e240000101400 */
[----:B0-----:R-:W-:Y:S01]  /*1660*/  F2FP.BF16.F32.PACK_AB R0, RZ, R0 ;  /* 0x00000000ff00723e */ /* 0x001fe200000010ff */
[----:B------:R-:W-:Y:S06]  /*1670*/  BRA `(.L_x_8) ;  /* 0x0000000c003c7947 */ /* 0x000fec0003800000 */
.L_x_4:
[----:B------:R-:W-:-:S09]  /*1680*/  UISETP.GT.AND UP0, UPT, UR4, 0x6, UPT ;  /* 0x000000060400788c */ /* 0x000fd2000bf04270 */
[----:B------:R-:W-:Y:S05]  /*1690*/  BRA.U UP0, `(.L_x_11) ;  /* 0x00000001002c7547 */ /* 0x000fea000b800000 */
[----:B------:R-:W-:-:S09]  /*16a0*/  UISETP.NE.AND UP0, UPT, UR4, 0x5, UPT ;  /* 0x000000050400788c */ /* 0x000fd2000bf05270 */
[----:B------:R-:W-:Y:S05]  /*16b0*/  BRA.U !UP0, `(.L_x_12) ;  /* 0x0000000108147547 */ /* 0x000fea000b800000 */
[----:B------:R-:W-:-:S09]  /*16c0*/  UISETP.NE.AND UP0, UPT, UR4, 0x6, UPT ;  /* 0x000000060400788c */ /* 0x000fd2000bf05270 */
[----:B------:R-:W-:Y:S05]  /*16d0*/  BRA.U UP0, `(.L_x_7) ;  /* 0x0000000900947547 */ /* 0x000fea000b800000 */
[----:B------:R-:W2:Y:S02]  /*16e0*/  LDG.E R2, desc[UR36][R2.64] ;  /* 0x0000002402027981 */ /* 0x000ea4000c1e1900 */
[----:B--2---:R-:W-:Y:S01]  /*16f0*/  F2FP.BF16.F32.PACK_AB R0, RZ, R2 ;  /* 0x00000002ff00723e */ /* 0x004fe200000010ff */
[----:B------:R-:W-:Y:S06]  /*1700*/  BRA `(.L_x_8) ;  /* 0x0000000c00187947 */ /* 0x000fec0003800000 */
.L_x_12:
[----:B------:R-:W2:Y:S02]  /*1710*/  LDG.E.U16 R0, desc[UR36][R2.64] ;  /* 0x0000002402007981 */ /* 0x000ea4000c1e1500 */
[----:B--2---:R-:W-:-:S05]  /*1720*/  HADD2.F32 R0, -RZ, R0.H0_H0 ;  /* 0x20000000ff007230 */ /* 0x004fca0000004100 */
[----:B------:R-:W-:Y:S01]  /*1730*/  F2FP.BF16.F32.PACK_AB R0, RZ, R0 ;  /* 0x00000000ff00723e */ /* 0x000fe200000010ff */
[----:B------:R-:W-:Y:S06]  /*1740*/  BRA `(.L_x_8) ;  /* 0x0000000c00087947 */ /* 0x000fec0003800000 */
.L_x_11:
[----:B------:R-:W-:-:S09]  /*1750*/  UISETP.NE.AND UP0, UPT, UR4, 0x7, UPT ;  /* 0x000000070400788c */ /* 0x000fd2000bf05270 */
[----:B------:R-:W-:Y:S05]  /*1760*/  BRA.U !UP0, `(.L_x_13) ;  /* 0x00000001082c7547 */ /* 0x000fea000b800000 */
[----:B------:R-:W-:-:S09]  /*1770*/  UISETP.NE.AND UP0, UPT, UR4, 0x8, UPT ;  /* 0x000000080400788c */ /* 0x000fd2000bf05270 */
[----:B------:R-:W-:Y:S05]  /*1780*/  BRA.U !UP0, `(.L_x_14) ;  /* 0x0000000108147547 */ /* 0x000fea000b800000 */
[----:B------:R-:W-:-:S09]  /*1790*/  UISETP.NE.AND UP0, UPT, UR4, 0x9, UPT ;  /* 0x000000090400788c */ /* 0x000fd2000bf05270 */
[----:B------:R-:W-:Y:S05]  /*17a0*/  BRA.U UP0, `(.L_x_7) ;  /* 0x0000000900607547 */ /* 0x000fea000b800000 */
[----:B------:R-:W2:Y:S02]  /*17b0*/  LDG.E R2, desc[UR36][R2.64] ;  /* 0x0000002402027981 */ /* 0x000ea4000c1e1900 */
[----:B--2---:R-:W-:Y:S01]  /*17c0*/  F2FP.BF16.F32.PACK_AB R0, RZ, R2 ;  /* 0x00000002ff00723e */ /* 0x004fe200000010ff */
[----:B------:R-:W-:Y:S06]  /*17d0*/  BRA `(.L_x_8) ;  /* 0x0000000800e47947 */ /* 0x000fec0003800000 */
.L_x_14:
[----:B------:R-:W2:Y:S02]  /*17e0*/  LDG.E.U16 R2, desc[UR36][R2.64] ;  /* 0x0000002402027981 */ /* 0x000ea4000c1e1500 */
[----:B--2---:R-:W-:-:S05]  /*17f0*/  HADD2.F32 R0, -RZ, R2.H0_H0 ;  /* 0x20000002ff007230 */ /* 0x004fca0000004100 */
[----:B------:R-:W-:Y:S01]  /*1800*/  F2FP.BF16.F32.PACK_AB R0, RZ, R0 ;  /* 0x00000000ff00723e */ /* 0x000fe200000010ff */
[----:B------:R-:W-:Y:S06]  /*1810*/  BRA `(.L_x_8) ;  /* 0x0000000800d47947 */ /* 0x000fec0003800000 */
.L_x_13:
[----:B------:R-:W2:Y:S01]  /*1820*/  LDG.E.64 R2, desc[UR36][R2.64] ;  /* 0x0000002402027981 */ /* 0x000ea2000c1e1b00 */
[----:B------:R-:W-:Y:S01]  /*1830*/  UMOV UR4, 0xf0000000 ;  /* 0xf000000000047882 */ /* 0x000fe20000000000 */
[----:B------:R-:W-:Y:S01]  /*1840*/  UMOV UR5, 0x380fffff ;  /* 0x380fffff00057882 */ /* 0x000fe20000000000 */
[----:B--2---:R-:W0:Y:S01]  /*1850*/  F2F.F32.F64 R0, R2 ;  /* 0x0000000200007310 */ /* 0x004e220000301000 */
[----:B------:R-:W-:-:S14]  /*1860*/  DSETP.GEU.AND P0, PT, |R2|, UR4, PT ;  /* 0x0000000402007e2a */ /* 0x000fdc000bf0e200 */
[----:B0-----:R-:W-:-:S05]  /*1870*/  @!P0 FMUL R0, R0, 1.175494350822287508e-38 ;  /* 0x0080000000008820 */ /* 0x001fca0000400000 */
[----:B------:R-:W-:Y:S01]  /*1880*/  F2FP.BF16.F32.PACK_AB R0, RZ, R0 ;  /* 0x00000000ff00723e */ /* 0x000fe200000010ff */
[----:B------:R-:W-:Y:S06]  /*1890*/  BRA `(.L_x_8) ;  /* 0x0000000800b47947 */ /* 0x000fec0003800000 */
.L_x_3:
[----:B------:R-:W-:-:S09]  /*18a0*/  UISETP.GT.AND UP0, UPT, UR4, 0x18, UPT ;  /* 0x000000180400788c */ /* 0x000fd2000bf04270 */
[----:B------:R-:W-:Y:S05]  /*18b0*/  BRA.U UP0, `(.L_x_15) ;  /* 0x0000000100f47547 */ /* 0x000fea000b800000 */
[----:B------:R-:W-:-:S09]  /*18c0*/  UISETP.GT.AND UP0, UPT, UR4, 0xe, UPT ;  /* 0x0000000e0400788c */ /* 0x000fd2000bf04270 */
[----:B------:R-:W-:Y:S05]  /*18d0*/  BRA.U UP0, `(.L_x_16) ;  /* 0x0000000100447547 */ /* 0x000fea000b800000 */
[----:B------:R-:W-:-:S09]  /*18e0*/  UISETP.NE.AND UP0, UPT, UR4, 0xa, UPT ;  /* 0x0000000a0400788c */ /* 0x000fd2000bf05270 */
[----:B------:R-:W-:Y:S05]  /*18f0*/  BRA.U !UP0, `(.L_x_17) ;  /* 0x00000001081c7547 */ /* 0x000fea000b800000 */
[----:B------:R-:W-:-:S09]  /*1900*/  UISETP.NE.AND UP0, UPT, UR4, 0xb, UPT ;  /* 0x0000000b0400788c */ /* 0x000fd2000bf05270 */
[----:B------:R-:W-:Y:S05]  /*1910*/  BRA.U UP0, `(.L_x_7) ;  /* 0x0000000900047547 */ /* 0x000fea000b800000 */
[----:B------:R-:W2:Y:S02]  /*1920*/  LDG.E.U8 R2, desc[UR36][R2.64] ;  /* 0x0000002402027981 */ /* 0x000ea4000c1e1100 */
[----:B--2---:R-:W-:-:S04]  /*1930*/  ISETP.NE.AND P0, PT, R2, RZ, PT ;  /* 0x000000ff0200720c */ /* 0x004fc80003f05270 */
[----:B------:R-:W-:-:S04]  /*1940*/  FSEL R0, RZ, 1, !P0 ;  /* 0x3f800000ff007808 */ /* 0x000fc80004000000 */
[----:B------:R-:W-:Y:S01]  /*1950*/  F2FP.BF16.F32.PACK_AB R0, RZ, R0 ;  /* 0x00000000ff00723e */ /* 0x000fe200000010ff */
[----:B------:R-:W-:Y:S06]  /*1960*/  BRA `(.L_x_8) ;  /* 0x0000000800807947 */ /* 0x000fec0003800000 */
.L_x_17:
        /* <DEDUP_REMOVED lines=8> */
.L_x_16:
[----:B------:R-:W-:-:S09]  /*19f0*/  UISETP.NE.AND UP0, UPT, UR4, 0xf, UPT ;  /* 0x0000000f0400788c */ /* 0x000fd2000bf05270 */
[----:B------:R-:W-:Y:S05]  /*1a00*/  BRA.U !UP0, `(.L_x_18) ;  /* 0x0000000108987547 */ /* 0x000fea000b800000 */
[----:B------:R-:W-:-:S09]  /*1a10*/  UISETP.NE.AND UP0, UPT, UR4, 0x17, UPT ;  /* 0x000000170400788c */ /* 0x000fd2000bf05270 */
[----:B------:R-:W-:Y:S05]  /*1a20*/  BRA.U !UP0, `(.L_x_19) ;  /* 0x00000001085c7547 */ /* 0x000fea000b800000 */
[----:B------:R-:W-:-:S09]  /*1a30*/  UISETP.NE.AND UP0, UPT, UR4, 0x18, UPT ;  /* 0x000000180400788c */ /* 0x000fd2000bf05270 */
[----:B------:R-:W-:Y:S05]  /*1a40*/  BRA.U UP0, `(.L_x_7) ;  /* 0x0000000500b87547 */ /* 0x000fea000b800000 */
[----:B------:R-:W2:Y:S01]  /*1a50*/  LDG.E.U8 R0, desc[UR36][R2.64] ;  /* 0x0000002402007981 */ /* 0x000ea2000c1e1100 */
[----:B------:R-:W-:Y:S02]  /*1a60*/  IMAD.MOV.U32 R6, RZ, RZ, 0x1f ;  /* 0x0000001fff067424 */ /* 0x000fe400078e00ff */
[----:B--2---:R-:W-:-:S05]  /*1a70*/  IMAD.SHL.U32 R0, R0, 0x1000000, RZ ;  /* 0x0100000000007824 */ /* 0x004fca00078e00ff */
[C---:B------:R-:W-:Y:S02]  /*1a80*/  LOP3.LUT R4, R0.reuse, 0x7f000000, RZ, 0xc0, !PT ;  /* 0x7f00000000047812 */ /* 0x040fe400078ec0ff */
[----:B------:R-:W-:Y:S02]  /*1a90*/  LOP3.LUT P0, RZ, R0, 0x7f000000, RZ, 0xc0, !PT ;  /* 0x7f00000000ff7812 */ /* 0x000fe4000780c0ff */
[----:B------:R-:W0:Y:S02]  /*1aa0*/  FLO.U32 R5, R4 ;  /* 0x0000000400057300 */ /* 0x000e2400000e0000 */
[----:B0-----:R-:W-:-:S04]  /*1ab0*/  IADD3 R5, PT, PT, -R5, RZ, RZ ;  /* 0x000000ff05057210 */ /* 0x001fc80007ffe1ff */
[----:B------:R-:W-:-:S05]  /*1ac0*/  VIADDMNMX.U32 R5, R5, R6, 0x4, !PT ;  /* 0x0000000405057446 */ /* 0x000fca0007800006 */
[----:B------:R-:W-:-:S04]  /*1ad0*/  VIADD R5, R5, 0xfffffffc ;  /* 0xfffffffc05057836 */ /* 0x000fc80000000000 */
[----:B------:R-:W-:Y:S01]  /*1ae0*/  IMAD.SHL.U32 R7, R5, 0x800000, RZ ;  /* 0x0080000005077824 */ /* 0x000fe200078e00ff */
[C---:B------:R-:W-:Y:S01]  /*1af0*/  SHF.L.U32 R6, R4.reuse, R5, RZ ;  /* 0x0000000504067219 */ /* 0x040fe200000006ff */
[----:B------:R-:W-:-:S03]  /*1b00*/  VIADD R5, R4, 0x1000000 ;  /* 0x0100000004057836 */ /* 0x000fc60000000000 */
[----:B------:R-:W-:Y:S02]  /*1b10*/  LEA.HI R6, R6, -R7, RZ, 0x1c ;  /* 0x8000000706067211 */ /* 0x000fe400078fe0ff */
[----:B------:R-:W-:Y:S02]  /*1b20*/  SHF.R.S32.HI R5, RZ, 0x8, R5 ;  /* 0x00000008ff057819 */ /* 0x000fe40000011405 */
[----:B------:R-:W-:-:S04]  /*1b30*/  IADD3 R6, PT, PT, R6, 0x3c000000, RZ ;  /* 0x3c00000006067810 */ /* 0x000fc80007ffe0ff */
[----:B------:R-:W-:-:S04]  /*1b40*/  LOP3.LUT R5, R6, 0x7f800000, R5, 0xf8, !PT ;  /* 0x7f80000006057812 */ /* 0x000fc800078ef805 */
[----:B------:R-:W-:-:S04]  /*1b50*/  SEL R5, R5, RZ, P0 ;  /* 0x000000ff05057207 */ /* 0x000fc80000000000 */
[----:B------:R-:W-:-:S04]  /*1b60*/  LOP3.LUT R5, R5, 0x80000000, R0, 0xf8, !PT ;  /* 0x8000000005057812 */ /* 0x000fc800078ef800 */
[----:B------:R-:W-:-:S04]  /*1b70*/  F2FP.BF16.F32.PACK_AB R5, RZ, R5 ;  /* 0x00000005ff05723e */ /* 0x000fc800000010ff */
[----:B------:R-:W-:Y:S01]  /*1b80*/  PRMT R0, R5, 0x7610, R0 ;  /* 0x0000761005007816 */ /* 0x000fe20000000000 */
[----:B------:R-:W-:Y:S06]  /*1b90*/  BRA `(.L_x_8) ;  /* 0x0000000400f47947 */ /* 0x000fec0003800000 */
.L_x_19:
[----:B------:R-:W2:Y:S02]  /*1ba0*/  LDG.E.U8 R2, desc[UR36][R2.64] ;  /* 0x0000002402027981 */ /* 0x000ea4000c1e1100 */
[C---:B--2---:R-:W-:Y:S02]  /*1bb0*/  IMAD.SHL.U32 R4, R2.reuse, 0x2000000, RZ ;  /* 0x0200000002047824 */ /* 0x044fe400078e00ff */
[----:B------:R-:W-:-:S03]  /*1bc0*/  IMAD.SHL.U32 R5, R2, 0x100, RZ ;  /* 0x0000010002057824 */ /* 0x000fc600078e00ff */
[----:B------:R-:W-:-:S13]  /*1bd0*/  ISETP.GT.U32.AND P0, PT, R4, 0x7ffffff, PT ;  /* 0x07ffffff0400780c */ /* 0x000fda0003f04070 */
[C---:B------:R-:W-:Y:S02]  /*1be0*/  @!P0 LOP3.LUT R0, R5.reuse, 0x7f00, RZ, 0xc0, !PT ;  /* 0x00007f0005008812 */ /* 0x040fe400078ec0ff */
[----:B------:R-:W-:Y:S02]  /*1bf0*/  @P0 LEA.HI R4, R4, 0x70000000, RZ, 0x1c ;  /* 0x7000000004040811 */ /* 0x000fe400078fe0ff */
[----:B------:R-:W-:Y:S02]  /*1c00*/  @!P0 LOP3.LUT R0, R0, 0x3f000000, RZ, 0xfc, !PT ;  /* 0x3f00000000008812 */ /* 0x000fe400078efcff */
[----:B------:R-:W-:-:S03]  /*1c10*/  PRMT R5, R5, 0x9910, RZ ;  /* 0x0000991005057816 */ /* 0x000fc600000000ff */
[----:B------:R-:W-:Y:S01]  /*1c20*/  @!P0 FADD.FTZ R0, R0, -0.5 ;  /* 0xbf00000000008421 */ /* 0x000fe20000010000 */
[----:B------:R-:W-:-:S05]  /*1c30*/  @P0 FMUL.FTZ R0, R4, 1.9259299443872358531e-34 ;  /* 0x0780000004000820 */ /* 0x000fca0000410000 */
[----:B------:R-:W-:-:S04]  /*1c40*/  LOP3.LUT R0, R0, 0x80000000, R5, 0xf8, !PT ;  /* 0x8000000000007812 */ /* 0x000fc800078ef805 */
[----:B------:R-:W-:Y:S01]  /*1c50*/  F2FP.BF16.F32.PACK_AB R0, RZ, R0 ;  /* 0x00000000ff00723e */ /* 0x000fe200000010ff */
[----:B------:R-:W-:Y:S06]  /*1c60*/  BRA `(.L_x_8) ;  /* 0x0000000400c07947 */ /* 0x000fec0003800000 */
.L_x_18:
[----:B------:R0:W5:Y:S01]  /*1c70*/  LDG.E.U16 R0, desc[UR36][R2.64] ;  /* 0x0000002402007981 */ /* 0x000162000c1e1500 */
[----:B------:R-:W-:Y:S05]  /*1c80*/  BRA `(.L_x_8) ;  /* 0x0000000400b87947 */ /* 0x000fea0003800000 */
.L_x_15:
[----:B------:R-:W-:-:S09]  /*1c90*/  UISETP.GT.AND UP0, UPT, UR4, 0x1b, UPT ;  /* 0x0000001b0400788c */ /* 0x000fd2000bf04270 */
[----:B------:R-:W-:Y:S05]  /*1ca0*/  BRA.U UP0, `(.L_x_20) ;  /* 0x0000000500087547 */ /* 0x000fea000b800000 */
[----:B------:R-:W-:-:S09]  /*1cb0*/  UISETP.NE.AND UP0, UPT, UR4, 0x19, UPT ;  /* 0x000000190400788c */ /* 0x000fd2000bf05270 */
[----:B------:R-:W-:Y:S05]  /*1cc0*/  BRA.U !UP0, `(.L_x_21) ;  /* 0x0000000108907547 */ /* 0x000fea000b800000 */
[----:B------:R-:W-:-:S09]  /*1cd0*/  UISETP.NE.AND UP0, UPT, UR4, 0x1a, UPT ;  /* 0x0000001a0400788c */ /* 0x000fd2000bf05270 */
[----:B------:R-:W-:Y:S05]  /*1ce0*/  BRA.U !UP0, `(.L_x_22) ;  /* 0x0000000108187547 */ /* 0x000fea000b800000 */
[----:B------:R-:W-:-:S09]  /*1cf0*/  UISETP.NE.AND UP0, UPT, UR4, 0x1b, UPT ;  /* 0x0000001b0400788c */ /* 0x000fd2000bf05270 */
[----:B------:R-:W-:Y:S05]  /*1d00*/  BRA.U UP0, `(.L_x_7) ;  /* 0x0000000500087547 */ /* 0x000fea000b800000 */
[----:B------:R-:W2:Y:S02]  /*1d10*/  LDG.E.U16 R0, desc[UR36][R2.64] ;  /* 0x0000002402007981 */ /* 0x000ea4000c1e1500 */
[----:B--2---:R-:W-:-:S04]  /*1d20*/  I2FP.F32.U32 R0, R0 ;  /* 0x0000000000007245 */ /* 0x004fc80000201000 */
[----:B------:R-:W-:Y:S01]  /*1d30*/  F2FP.BF16.F32.PACK_AB R0, RZ, R0 ;  /* 0x00000000ff00723e */ /* 0x000fe200000010ff */
[----:B------:R-:W-:Y:S06]  /*1d40*/  BRA `(.L_x_8) ;  /* 0x0000000400887947 */ /* 0x000fec0003800000 */
.L_x_22:
[----:B------:R-:W2:Y:S01]  /*1d50*/  LDG.E.U8 R3, desc[UR36][R2.64] ;  /* 0x0000002402037981 */ /* 0x000ea2000c1e1100 */
[----:B------:R-:W-:Y:S01]  /*1d60*/  BSSY.RECONVERGENT B0, `(.L_x_23) ;  /* 0x0000018000007945 */ /* 0x000fe20003800200 */
[----:B------:R-:W-:Y:S01]  /*1d70*/  IMAD.MOV.U32 R0, RZ, RZ, RZ ;  /* 0x000000ffff007224 */ /* 0x000fe200078e00ff */
[----:B--2---:R-:W-:-:S13]  /*1d80*/  ISETP.NE.AND P0, PT, R3, RZ, PT ;  /* 0x000000ff0300720c */ /* 0x004fda0003f05270 */
[----:B------:R-:W-:Y:S05]  /*1d90*/  @!P0 BRA `(.L_x_24) ;  /* 0x0000000000508947 */ /* 0x000fea0003800000 */
[----:B------:R-:W-:-:S13]  /*1da0*/  ISETP.NE.AND P0, PT, R3, 0x80, PT ;  /* 0x000000800300780c */ /* 0x000fda0003f05270 */
[----:B------:R-:W-:Y:S01]  /*1db0*/  @!P0 MOV R0, 0x7f800001 ;  /* 0x7f80000100008802 */ /* 0x000fe20000000f00 */
[----:B------:R-:W-:Y:S06]  /*1dc0*/  @!P0 BRA `(.L_x_24) ;  /* 0x0000000000448947 */ /* 0x000fec0003800000 */
[--C-:B------:R-:W-:Y:S01]  /*1dd0*/  SHF.R.U32.HI R0, RZ, 0x3, R3.reuse ;  /* 0x00000003ff007819 */ /* 0x100fe20000011603 */
[----:B------:R-:W-:Y:S03]  /*1de0*/  BSSY.RECONVERGENT B1, `(.L_x_25) ;  /* 0x000000c000017945 */ /* 0x000fe60003800200 */
[----:B------:R-:W-:Y:S02]  /*1df0*/  LOP3.LUT P0, R2, R0, 0xf, RZ, 0xc0, !PT ;  /* 0x0000000f00027812 */ /* 0x000fe4000780c0ff */
[----:B------:R-:W-:-:S05]  /*1e00*/  SHF.R.U32.HI R0, RZ, 0x7, R3 ;  /* 0x00000007ff007819 */ /* 0x000fca0000011603 */
[----:B------:R-:W-:Y:S01]  /*1e10*/  IMAD.U32 R7, R0, -0x80000000, RZ ;  /* 0x8000000000077824 */ /* 0x000fe200078e00ff */
[----:B------:R-:W-:-:S05]  /*1e20*/  LOP3.LUT R0, R3, 0x7, RZ, 0xc0, !PT ;  /* 0x0000000703007812 */ /* 0x000fca00078ec0ff */
[----:B------:R-:W-:Y:S05]  /*1e30*/  @P0 BRA `(.L_x_26) ;  /* 0x0000000000180947 */ /* 0x000fea0003800000 */
[----:B------:R-:W0:Y:S02]  /*1e40*/  FLO.U32 R3, R0 ;  /* 0x0000000000037300 */ /* 0x000e2400000e0000 */
[----:B0-----:R-:W-:-:S04]  /*1e50*/  IADD3 R3, PT, PT, -R3, 0x1f, RZ ;  /* 0x0000001f03037810 */ /* 0x001fc80007ffe1ff */
[----:B------:R-:W-:Y:S01]  /*1e60*/  IADD3 R2, PT, PT, R2, 0x1d, -R3 ;  /* 0x0000001d02027810 */ /* 0x000fe20007ffe803 */
[----:B------:R-:W-:-:S05]  /*1e70*/  VIADD R5, R3, 0xffffffe4 ;  /* 0xffffffe403057836 */ /* 0x000fca0000000000 */
[----:B------:R-:W-:-:S04]  /*1e80*/  SHF.L.U32 R5, R0, R5, RZ ;  /* 0x0000000500057219 */ /* 0x000fc800000006ff */
[----:B------:R-:W-:-:S07]  /*1e90*/  LOP3.LUT R0, R5, 0x7, RZ, 0xc0, !PT ;  /* 0x0000000705007812 */ /* 0x000fce00078ec0ff */
.L_x_26:
[----:B------:R-:W-:Y:S05]  /*1ea0*/  BSYNC.RECONVERGENT B1 ;  /* 0x0000000000017941 */ /* 0x000fea0003800200 */
.L_x_25:
[----:B------:R-:W-:Y:S01]  /*1eb0*/  IMAD.SHL.U32 R0, R0, 0x100000, RZ ;  /* 0x0010000000007824 */ /* 0x000fe200078e00ff */
[----:B------:R-:W-:-:S04]  /*1ec0*/  LEA R2, R2, 0x3b800000, 0x17 ;  /* 0x3b80000002027811 */ /* 0x000fc800078eb8ff */
[----:B------:R-:W-:-:S07]  /*1ed0*/  LOP3.LUT R0, R2, R0, R7, 0xfe, !PT ;  /* 0x0000000002007212 */ /* 0x000fce00078efe07 */
.L_x_24:
[----:B------:R-:W-:Y:S05]  /*1ee0*/  BSYNC.RECONVERGENT B0 ;  /* 0x0000000000007941 */ /* 0x000fea0003800200 */
.L_x_23:
[----:B------:R-:W-:Y:S01]  /*1ef0*/  F2FP.BF16.F32.PACK_AB R0, RZ, R0 ;  /* 0x00000000ff00723e */ /* 0x000fe200000010ff */
[----:B------:R-:W-:Y:S06]  /*1f00*/  BRA `(.L_x_8) ;  /* 0x0000000400187947 */ /* 0x000fec0003800000 */
.L_x_21:
[----:B------:R-:W2:Y:S01]  /*1f10*/  LDG.E.U8 R3, desc[UR36][R2.64] ;  /* 0x0000002402037981 */ /* 0x000ea2000c1e1100 */
[----:B------:R-:W-:Y:S01]  /*1f20*/  BSSY.RECONVERGENT B0, `(.L_x_27) ;  /* 0x0000018000007945 */ /* 0x000fe20003800200 */
[----:B------:R-:W-:Y:S01]  /*1f30*/  HFMA2 R0, -RZ, RZ, 0, 0 ;  /* 0x00000000ff007431 */ /* 0x000fe200000001ff */
[----:B--2---:R-:W-:-:S13]  /*1f40*/  ISETP.NE.AND P0, PT, R3, RZ, PT ;  /* 0x000000ff0300720c */ /* 0x004fda0003f05270 */
[----:B------:R-:W-:Y:S05]  /*1f50*/  @!P0 BRA `(.L_x_28) ;  /* 0x0000000000508947 */ /* 0x000fea0003800000 */
[----:B------:R-:W-:-:S13]  /*1f60*/  ISETP.NE.AND P0, PT, R3, 0x80, PT ;  /* 0x000000800300780c */ /* 0x000fda0003f05270 */
[----:B------:R-:W-:Y:S01]  /*1f70*/  @!P0 IMAD.MOV.U32 R0, RZ, RZ, 0x7f800001 ;  /* 0x7f800001ff008424 */ /* 0x000fe200078e00ff */
        /* <DEDUP_REMOVED lines=14> */
.L_x_30:
[----:B------:R-:W-:Y:S05]  /*2060*/  BSYNC.RECONVERGENT B1 ;  /* 0x0000000000017941 */ /* 0x000fea0003800200 */
.L_x_29:
[----:B------:R-:W-:Y:S02]  /*2070*/  SHF.L.U32 R0, R0, 0x15, RZ ;  /* 0x0000001500007819 */ /* 0x000fe400000006ff */
[----:B------:R-:W-:-:S04]  /*2080*/  LEA R2, R2, 0x37800000, 0x17 ;  /* 0x3780000002027811 */ /* 0x000fc800078eb8ff */
[----:B------:R-:W-:-:S07]  /*2090*/  LOP3.LUT R0, R2, R0, R7, 0xfe, !PT ;  /* 0x0000000002007212 */ /* 0x000fce00078efe07 */
.L_x_28:
[----:B------:R-:W-:Y:S05]  /*20a0*/  BSYNC.RECONVERGENT B0 ;  /* 0x0000000000007941 */ /* 0x000fea0003800200 */
.L_x_27:
[----:B------:R-:W-:Y:S01]  /*20b0*/  F2FP.BF16.F32.PACK_AB R0, RZ, R0 ;  /* 0x00000000ff00723e */ /* 0x000fe200000010ff */
[----:B------:R-:W-:Y:S06]  /*20c0*/  BRA `(.L_x_8) ;  /* 0x0000000000a87947 */ /* 0x000fec0003800000 */
.L_x_20:
[----:B------:R-:W-:-:S09]  /*20d0*/  UISETP.NE.AND UP0, UPT, UR4, 0x1c, UPT ;  /* 0x0000001c0400788c */ /* 0x000fd2000bf05270 */
[----:B------:R-:W-:Y:S05]  /*20e0*/  BRA.U !UP0, `(.L_x_31) ;  /* 0x0000000108947547 */ /* 0x000fea000b800000 */
[----:B------:R-:W-:-:S09]  /*20f0*/  UISETP.NE.AND UP0, UPT, UR4, 0x1d, UPT ;  /* 0x0000001d0400788c */ /* 0x000fd2000bf05270 */
[----:B------:R-:W-:Y:S05]  /*2100*/  BRA.U !UP0, `(.L_x_32) ;  /* 0x00000001087c7547 */ /* 0x000fea000b800000 */
[----:B------:R-:W-:-:S09]  /*2110*/  UISETP.NE.AND UP0, UPT, UR4, 0x2c, UPT ;  /* 0x0000002c0400788c */ /* 0x000fd2000bf05270 */
[----:B------:R-:W-:Y:S05]  /*2120*/  BRA.U !UP0, `(.L_x_33) ;  /* 0x0000000108487547 */ /* 0x000fea000b800000 */
.L_x_7:
[----:B------:R-:W-:Y:S01]  /*2130*/  MOV R2, 0x0 ;  /* 0x0000000000027802 */ /* 0x000fe20000000f00 */
[----:B------:R-:W0:Y:S01]  /*2140*/  LDCU.64 UR4, c[0x4][0x188] ;  /* 0x01003100ff0477ac */ /* 0x000e220008000a00 */
[----:B------:R-:W-:Y:S02]  /*2150*/  HFMA2 R12, -RZ, RZ, 0, 5.9604644775390625e-08 ;  /* 0x00000001ff0c7431 */ /* 0x000fe400000001ff */
[----:B------:R-:W-:Y:S01]  /*2160*/  IMAD.MOV.U32 R8, RZ, RZ, 0x4e ;  /* 0x0000004eff087424 */ /* 0x000fe200078e00ff */
[----:B------:R-:W1:Y:S01]  /*2170*/  LDCU.64 UR6, c[0x4][0x190] ;  /* 0x01003200ff0677ac */ /* 0x000e620008000a00 */
[----:B------:R-:W2:Y:S01]  /*2180*/  LDC.64 R2, c[0x4][R2] ;  /* 0x0100000002027b82 */ /* 0x000ea20000000a00 */
[----:B------:R-:W-:Y:S01]  /*2190*/  IMAD.MOV.U32 R13, RZ, RZ, RZ ;  /* 0x000000ffff0d7224 */ /* 0x000fe200078e00ff */
[----:B------:R-:W3:Y:S01]  /*21a0*/  LDCU.64 UR8, c[0x4][0x98] ;  /* 0x01001300ff0877ac */ /* 0x000ee20008000a00 */
[----:B0-----:R-:W-:Y:S02]  /*21b0*/  IMAD.U32 R4, RZ, RZ, UR4 ;  /* 0x00000004ff047e24 */ /* 0x001fe4000f8e00ff */
[----:B------:R-:W-:-:S02]  /*21c0*/  IMAD.U32 R5, RZ, RZ, UR5 ;  /* 0x00000005ff057e24 */ /* 0x000fc4000f8e00ff */
[----:B-1----:R-:W-:Y:S01]  /*21d0*/  IMAD.U32 R6, RZ, RZ, UR6 ;  /* 0x00000006ff067e24 */ /* 0x002fe2000f8e00ff */
[----:B------:R-:W-:Y:S01]  /*21e0*/  MOV R7, UR7 ;  /* 0x0000000700077c02 */ /* 0x000fe20008000f00 */
[----:B---3--:R-:W-:Y:S02]  /*21f0*/  IMAD.U32 R10, RZ, RZ, UR8 ;  /* 0x00000008ff0a7e24 */ /* 0x008fe4000f8e00ff */
[----:B------:R-:W-:-:S07]  /*2200*/  IMAD.U32 R11, RZ, RZ, UR9 ;  /* 0x00000009ff0b7e24 */ /* 0x000fce000f8e00ff */
[----:B------:R-:W-:-:S07]  /*2210*/  LEPC R20, `(.L_x_34) ;  /* 0x000000001014794e */ /* 0x000fce0000000000 */
[----:B--2---:R-:W-:Y:S05]  /*2220*/  CALL.ABS.NOINC R2 ;  /* 0x0000000002007343 */ /* 0x004fea0003c00000 */
.L_x_34:
[----:B------:R-:W-:Y:S01]  /*2230*/  PRMT R0, RZ, 0x7610, R0 ;  /* 0x00007610ff007816 */ /* 0x000fe20000000000 */
[----:B------:R-:W-:Y:S06]  /*2240*/  BRA `(.L_x_8) ;  /* 0x0000000000487947 */ /* 0x000fec0003800000 */
.L_x_33:
[----:B------:R-:W2:Y:S01]  /*2250*/  LDG.E.U8 R2, desc[UR36][R2.64] ;  /* 0x0000002402027981 */ /* 0x000ea2000c1e1100 */
[----:B------:R-:W-:Y:S01]  /*2260*/  BSSY.RECONVERGENT B0, `(.L_x_35) ;  /* 0x0000007000007945 */ /* 0x000fe20003800200 */
[----:B------:R-:W-:Y:S01]  /*2270*/  IMAD.MOV.U32 R0, RZ, RZ, 0x400000 ;  /* 0x00400000ff007424 */ /* 0x000fe200078e00ff */
[----:B--2---:R-:W-:-:S13]  /*2280*/  ISETP.NE.AND P0, PT, R2, RZ, PT ;  /* 0x000000ff0200720c */ /* 0x004fda0003f05270 */
[----:B------:R-:W-:Y:S05]  /*2290*/  @!P0 BRA `(.L_x_36) ;  /* 0x00000000000c8947 */ /* 0x000fea0003800000 */
[----:B------:R-:W-:-:S13]  /*22a0*/  ISETP.NE.AND P0, PT, R2, 0xff, PT ;  /* 0x000000ff0200780c */ /* 0x000fda0003f05270 */
[----:B------:R-:W-:Y:S01]  /*22b0*/  @!P0 IMAD.MOV.U32 R0, RZ, RZ, 0x7f800001 ;  /* 0x7f800001ff008424 */ /* 0x000fe200078e00ff */
[----:B------:R-:W-:-:S07]  /*22c0*/  @P0 SHF.L.U32 R0, R2, 0x17, RZ ;  /* 0x0000001702000819 */ /* 0x000fce00000006ff */
.L_x_36:
[----:B------:R-:W-:Y:S05]  /*22d0*/  BSYNC.RECONVERGENT B0 ;  /* 0x0000000000007941 */ /* 0x000fea0003800200 */
.L_x_35:
[----:B------:R-:W-:Y:S01]  /*22e0*/  F2FP.BF16.F32.PACK_AB R0, RZ, R0 ;  /* 0x00000000ff00723e */ /* 0x000fe200000010ff */
[----:B------:R-:W-:Y:S06]  /*22f0*/  BRA `(.L_x_8) ;  /* 0x00000000001c7947 */ /* 0x000fec0003800000 */
.L_x_32:
[----:B------:R-:W2:Y:S02]  /*2300*/  LDG.E.64 R2, desc[UR36][R2.64] ;  /* 0x0000002402027981 */ /* 0x000ea4000c1e1b00 */
[----:B--2---:R-:W0:Y:S02]  /*2310*/  I2F.U64 R0, R2 ;  /* 0x0000000200007312 */ /* 0x004e240000301000 */
[----:B0-----:R-:W-:Y:S01]  /*2320*/  F2FP.BF16.F32.PACK_AB R0, RZ, R0 ;  /* 0x00000000ff00723e */ /* 0x001fe200000010ff */
[----:B------:R-:W-:Y:S06]  /*2330*/  BRA `(.L_x_8) ;  /* 0x00000000000c7947 */ /* 0x000fec0003800000 */
.L_x_31:
[----:B------:R-:W2:Y:S02]  /*2340*/  LDG.E R2, desc[UR36][R2.64] ;  /* 0x0000002402027981 */ /* 0x000ea4000c1e1900 */
[----:B--2---:R-:W-:-:S04]  /*2350*/  I2FP.F32.U32 R0, R2 ;  /* 0x0000000200007245 */ /* 0x004fc80000201000 */
[----:B------:R-:W-:-:S07]  /*2360*/  F2FP.BF16.F32.PACK_AB R0, RZ, R0 ;  /* 0x00000000ff00723e */ /* 0x000fce00000010ff */
.L_x_8:
[----:B------:R-:W0:Y:S01]  /*2370*/  LDCU.64 UR6, c[0x0][0x580] ;  /* 0x0000b000ff0677ac */ /* 0x000e220008000a00 */
[----:B-----5:R-:W-:Y:S01]  /*2380*/  IMAD.U32 R0, R0, 0x10000, RZ ;  /* 0x0001000000007824 */ /* 0x020fe200078e00ff */
[----:B------:R-:W-:Y:S02]  /*2390*/  USHF.L.U32 UR5, UR43, 0x10, URZ ;  /* 0x000000102b057899 */ /* 0x000fe400080006ff */
[----:B------:R-:W-:-:S04]  /*23a0*/  UPRMT UR4, UR39, 0x9910, URZ ;  /* 0x0000991027047896 */ /* 0x000fc800080000ff */
[----:B------:R-:W-:Y:S01]  /*23b0*/  FMNMX.FTZ R0, R0, UR5, PT ;  /* 0x0000000500007c09 */ /* 0x000fe2000b810000 */
[----:B------:R-:W-:-:S03]  /*23c0*/  UISETP.GT.AND UP0, UPT, UR4, 0x9, UPT ;  /* 0x000000090400788c */ /* 0x000fc6000bf04270 */
[----:B------:R1:W2:Y:S01]  /*23d0*/  F2F.BF16.F32 R5, R0 ;  /* 0x0000000000057304 */ /* 0x0002a20000202000 */
[----:B0-----:R-:W-:-:S05]  /*23e0*/  IADD3 R2, P0, PT, R16, UR6, RZ ;  /* 0x0000000610027c10 */ /* 0x001fca000ff1e0ff */
[----:B------:R-:W-:Y:S01]  /*23f0*/  IMAD.X R3, RZ, RZ, UR7, P0 ;  /* 0x00000007ff037e24 */ /* 0x000fe200080e06ff */
[----:B-1----:R-:W-:Y:S07]  /*2400*/  BRA.U UP0, `(.L_x_37) ;  /* 0x00000005000c7547 */ /* 0x002fee000b800000 */
        /* <DEDUP_REMOVED lines=8> */
[----:B--2---:R-:W-:-:S04]  /*2490*/  IMAD.U32 R0, R5, 0x10000, RZ ;  /* 0x0001000005007824 */ /* 0x004fc800078e00ff */
[----:B------:R-:W0:Y:S02]  /*24a0*/  F2I.FTZ.TRUNC.NTZ R5, R0 ;  /* 0x0000000000057305 */ /* 0x000e24000021f100 */
[----:B0-----:R4:W-:Y:S01]  /*24b0*/  STG.E.U8 desc[UR36][R2.64], R5 ;  /* 0x0000000502007986 */ /* 0x0019e2000c101124 */
[----:B------:R-:W-:Y:S05]  /*24c0*/  BRA `(.L_x_42) ;  /* 0x0000000c00807947 */ /* 0x000fea0003800000 */
.L_x_40:
[----:B--2---:R-:W-:-:S06]  /*24d0*/  SHF.L.U32 R5, R5, 0x10, RZ ;  /* 0x0000001005057819 */ /* 0x004fcc00000006ff */
[----:B------:R-:W0:Y:S02]  /*24e0*/  F2I.S64.TRUNC R4, R5 ;  /* 0x0000000500047311 */ /* 0x000e24000020d900 */
[----:B0-----:R3:W-:Y:S01]  /*24f0*/  STG.E.U8 desc[UR36][R2.64], R4 ;  /* 0x0000000402007986 */ /* 0x0017e2000c101124 */
[----:B------:R-:W-:Y:S05]  /*2500*/  BRA `(.L_x_42) ;  /* 0x0000000c00707947 */ /* 0x000fea0003800000 */
.L_x_39:
[----:B------:R-:W-:-:S09]  /*2510*/  UISETP.NE.AND UP0, UPT, UR4, 0x2, UPT ;  /* 0x000000020400788c */ /* 0x000fd2000bf05270 */
[----:B------:R-:W-:Y:S05]  /*2520*/  BRA.U !UP0, `(.L_x_43) ;  /* 0x0000000108307547 */ /* 0x000fea000b800000 */
[----:B------:R-:W-:-:S09]  /*2530*/  UISETP.NE.AND UP0, UPT, UR4, 0x3, UPT ;  /* 0x000000030400788c */ /* 0x000fd2000bf05270 */
[----:B------:R-:W-:Y:S05]  /*2540*/  BRA.U !UP0, `(.L_x_44) ;  /* 0x0000000108187547 */ /* 0x000fea000b800000 */
[----:B------:R-:W-:-:S09]  /*2550*/  UISETP.NE.AND UP0, UPT, UR4, 0x4, UPT ;  /* 0x000000040400788c */ /* 0x000fd2000bf05270 */
[----:B------:R-:W-:Y:S05]  /*2560*/  BRA.U UP0, `(.L_x_41) ;  /* 0x0000000900b87547 */ /* 0x000fea000b800000 */
[----:B--2---:R-:W-:-:S06]  /*2570*/  IMAD.U32 R5, R5, 0x10000, RZ ;  /* 0x0001000005057824 */ /* 0x004fcc00078e00ff */
[----:B------:R-:W0:Y:S02]  /*2580*/  F2I.S64.TRUNC R4, R5 ;  /* 0x0000000500047311 */ /* 0x000e24000020d900 */
[----:B0-----:R0:W-:Y:S01]  /*2590*/  STG.E.64 desc[UR36][R2.64], R4 ;  /* 0x0000000402007986 */ /* 0x0011e2000c101b24 */
[----:B------:R-:W-:Y:S05]  /*25a0*/  BRA `(.L_x_42) ;  /* 0x0000000c00487947 */ /* 0x000fea0003800000 */
.L_x_44:
[----:B--2---:R-:W-:-:S06]  /*25b0*/  IMAD.U32 R5, R5, 0x10000, RZ ;  /* 0x0001000005057824 */ /* 0x004fcc00078e00ff */
[----:B------:R-:W0:Y:S02]  /*25c0*/  F2I.FTZ.TRUNC.NTZ R5, R5 ;  /* 0x0000000500057305 */ /* 0x000e24000021f100 */
[----:B0-----:R1:W-:Y:S01]  /*25d0*/  STG.E desc[UR36][R2.64], R5 ;  /* 0x0000000502007986 */ /* 0x0013e2000c101924 */
[----:B------:R-:W-:Y:S05]  /*25e0*/  BRA `(.L_x_42) ;  /* 0x0000000c00387947 */ /* 0x000fea0003800000 */
.L_x_43:
[----:B--2---:R-:W-:-:S06]  /*25f0*/  IMAD.U32 R5, R5, 0x10000, RZ ;  /* 0x0001000005057824 */ /* 0x004fcc00078e00ff */
[----:B------:R-:W0:Y:S02]  /*2600*/  F2I.FTZ.TRUNC.NTZ R5, R5 ;  /* 0x0000000500057305 */ /* 0x000e24000021f100 */
[----:B0-----:R2:W-:Y:S01]  /*2610*/  STG.E.U16 desc[UR36][R2.64], R5 ;  /* 0x0000000502007986 */ /* 0x0015e2000c101524 */
[----:B------:R-:W-:Y:S05]  /*2620*/  BRA `(.L_x_42) ;  /* 0x0000000c00287947 */ /* 0x000fea0003800000 */
.L_x_38:
[----:B------:R-:W-:-:S09]  /*2630*/  UISETP.GT.AND UP0, UPT, UR4, 0x6, UPT ;  /* 0x000000060400788c */ /* 0x000fd2000bf04270 */
[----:B------:R-:W-:Y:S05]  /*2640*/  BRA.U UP0, `(.L_x_45) ;  /* 0x00000001002c7547 */ /* 0x000fea000b800000 */
[----:B------:R-:W-:-:S09]  /*2650*/  UISETP.NE.AND UP0, UPT, UR4, 0x5, UPT ;  /* 0x000000050400788c */ /* 0x000fd2000bf05270 */
[----:B------:R-:W-:Y:S05]  /*2660*/  BRA.U !UP0, `(.L_x_46) ;  /* 0x0000000108147547 */ /* 0x000fea000b800000 */
[----:B------:R-:W-:-:S09]  /*2670*/  UISETP.NE.AND UP0, UPT, UR4, 0x6, UPT ;  /* 0x000000060400788c */ /* 0x000fd2000bf05270 */
[----:B------:R-:W-:Y:S05]  /*2680*/  BRA.U UP0, `(.L_x_41) ;  /* 0x0000000900707547 */ /* 0x000fea000b800000 */
[----:B--2---:R-:W-:-:S05]  /*2690*/  SHF.L.U32 R5, R5, 0x10, RZ ;  /* 0x0000001005057819 */ /* 0x004fca00000006ff */
[----:B------:R0:W-:Y:S01]  /*26a0*/  STG.E desc[UR36][R2.64], R5 ;  /* 0x0000000502007986 */ /* 0x0001e2000c101924 */
[----:B------:R-:W-:Y:S05]  /*26b0*/  BRA `(.L_x_42) ;  /* 0x0000000c00047947 */ /* 0x000fea0003800000 */
.L_x_46:
[----:B--2---:R-:W-:-:S05]  /*26c0*/  IMAD.U32 R0, R5, 0x10000, RZ ;  /* 0x0001000005007824 */ /* 0x004fca00078e00ff */
[----:B------:R-:W-:-:S05]  /*26d0*/  F2FP.F16.F32.PACK_AB R0, RZ, R0 ;  /* 0x00000000ff00723e */ /* 0x000fca00000000ff */
[----:B------:R0:W-:Y:S01]  /*26e0*/  STG.E.U16 desc[UR36][R2.64], R0 ;  /* 0x0000000002007986 */ /* 0x0001e2000c101524 */
[----:B------:R-:W-:Y:S05]  /*26f0*/  BRA `(.L_x_42) ;  /* 0x0000000800f47947 */ /* 0x000fea0003800000 */
.L_x_45:
[----:B------:R-:W-:-:S09]  /*2700*/  UISETP.NE.AND UP0, UPT, UR4, 0x7, UPT ;  /* 0x000000070400788c */ /* 0x000fd2000bf05270 */
[----:B------:R-:W-:Y:S05]  /*2710*/  BRA.U !UP0, `(.L_x_47) ;  /* 0x0000000108347547 */ /* 0x000fea000b800000 */
[----:B------:R-:W-:-:S09]  /*2720*/  UISETP.NE.AND UP0, UPT, UR4, 0x8, UPT ;  /* 0x000000080400788c */ /* 0x000fd2000bf05270 */
[----:B------:R-:W-:Y:S05]  /*2730*/  BRA.U !UP0, `(.L_x_48) ;  /* 0x0000000108187547 */ /* 0x000fea000b800000 */
[----:B------:R-:W-:-:S09]  /*2740*/  UISETP.NE.AND UP0, UPT, UR4, 0x9, UPT ;  /* 0x000000090400788c */ /* 0x000fd2000bf05270 */
[----:B------:R-:W-:Y:S05]  /*2750*/  BRA.U UP0, `(.L_x_41) ;  /* 0x00000009003c7547 */ /* 0x000fea000b800000 */
[----:B--2---:R-:W-:Y:S02]  /*2760*/  IMAD.U32 R4, R5, 0x10000, RZ ;  /* 0x0001000005047824 */ /* 0x004fe400078e00ff */
[----:B------:R-:W-:-:S05]  /*2770*/  IMAD.MOV.U32 R5, RZ, RZ, RZ ;  /* 0x000000ffff057224 */ /* 0x000fca00078e00ff */
[----:B------:R0:W-:Y:S01]  /*2780*/  STG.E.64 desc[UR36][R2.64], R4 ;  /* 0x0000000402007986 */ /* 0x0001e2000c101b24 */
[----:B------:R-:W-:Y:S05]  /*2790*/  BRA `(.L_x_42) ;  /* 0x0000000800cc7947 */ /* 0x000fea0003800000 */
.L_x_48:
[----:B--2---:R-:W-:-:S04]  /*27a0*/  SHF.L.U32 R5, R5, 0x10, RZ ;  /* 0x0000001005057819 */ /* 0x004fc800000006ff */
[----:B------:R-:W-:-:S04]  /*27b0*/  F2FP.F16.F32.PACK_AB R5, RZ, R5 ;  /* 0x00000005ff05723e */ /* 0x000fc800000000ff */
[----:B------:R-:W-:-:S05]  /*27c0*/  PRMT R5, R5, 0x5410, RZ ;  /* 0x0000541005057816 */ /* 0x000fca00000000ff */
[----:B------:R0:W-:Y:S01]  /*27d0*/  STG.E desc[UR36][R2.64], R5 ;  /* 0x0000000502007986 */ /* 0x0001e2000c101924 */
[----:B------:R-:W-:Y:S05]  /*27e0*/  BRA `(.L_x_42) ;  /* 0x0000000800b87947 */ /* 0x000fea0003800000 */
.L_x_47:
[----:B--2---:R-:W-:-:S04]  /*27f0*/  IMAD.U32 R4, R5, 0x10000, RZ ;  /* 0x0001000005047824 */ /* 0x004fc800078e00ff */
[----:B------:R-:W-:-:S06]  /*2800*/  FMUL.FTZ R4, R4, 1 ;  /* 0x3f80000004047820 */ /* 0x000fcc0000410000 */
[----:B------:R-:W0:Y:S02]  /*2810*/  F2F.F64.F32 R4, R4 ;  /* 0x0000000400047310 */ /* 0x000e240000201800 */
[----:B0-----:R0:W-:Y:S01]  /*2820*/  STG.E.64 desc[UR36][R2.64], R4 ;  /* 0x0000000402007986 */ /* 0x0011e2000c101b24 */
[----:B------:R-:W-:Y:S05]  /*2830*/  BRA `(.L_x_42) ;  /* 0x0000000800a47947 */ /* 0x000fea0003800000 */
.L_x_37:
        /* <DEDUP_REMOVED lines=8> */
[----:B--2---:R-:W-:-:S05]  /*28c0*/  IMAD.U32 R5, R5, 0x10000, RZ ;  /* 0x0001000005057824 */ /* 0x004fca00078e00ff */
[----:B------:R-:W-:-:S04]  /*28d0*/  FSETP.NEU.FTZ.AND P0, PT, R5, RZ, PT ;  /* 0x000000ff0500720b */ /* 0x000fc80003f1d000 */
[----:B------:R-:W-:-:S05]  /*28e0*/  SEL R5, RZ, 0x1, !P0 ;  /* 0x00000001ff057807 */ /* 0x000fca0004000000 */
[----:B------:R0:W-:Y:S01]  /*28f0*/  STG.E.U8 desc[UR36][R2.64], R5 ;  /* 0x0000000502007986 */ /* 0x0001e2000c101124 */
[----:B------:R-:W-:Y:S05]  /*2900*/  BRA `(.L_x_42) ;  /* 0x0000000800707947 */ /* 0x000fea0003800000 */
.L_x_51:
[----:B--2---:R-:W-:Y:S01]  /*2910*/  IMAD.U32 R5, R5, 0x10000, RZ ;  /* 0x0001000005057824 */ /* 0x004fe200078e00ff */
[----:B------:R-:W-:-:S03]  /*2920*/  CS2R R6, SRZ ;  /* 0x0000000000067805 */ /* 0x000fc6000001ff00 */
[----:B------:R-:W-:-:S06]  /*2930*/  FMUL.FTZ R5, R5, 1 ;  /* 0x3f80000005057820 */ /* 0x000fcc0000410000 */
[----:B------:R-:W0:Y:S02]  /*2940*/  F2F.F64.F32 R4, R5 ;  /* 0x0000000500047310 */ /* 0x000e240000201800 */
[----:B0-----:R0:W-:Y:S01]  /*2950*/  STG.E.128 desc[UR36][R2.64], R4 ;  /* 0x0000000402007986 */ /* 0x0011e2000c101d24 */
[----:B------:R-:W-:Y:S05]  /*2960*/  BRA `(.L_x_42) ;  /* 0x0000000800587947 */ /* 0x000fea0003800000 */
.L_x_50:
[----:B------:R-:W-:-:S09]  /*2970*/  UISETP.NE.AND UP0, UPT, UR4, 0xf, UPT ;  /* 0x0000000f0400788c */ /* 0x000fd2000bf05270 */
[----:B------:R-:W-:Y:S05]  /*2980*/  BRA.U !UP0, `(.L_x_52) ;  /* 0x0000000108a07547 */ /* 0x000fea000b800000 */
[----:B------:R-:W-:-:S09]  /*2990*/  UISETP.NE.AND UP0, UPT, UR4, 0x17, UPT ;  /* 0x000000170400788c */ /* 0x000fd2000bf05270 */
[----:B------:R-:W-:Y:S05]  /*29a0*/  BRA.U !UP0, `(.L_x_53) ;  /* 0x00000001084c7547 */ /* 0x000fea000b800000 */
[----:B------:R-:W-:-:S09]  /*29b0*/  UISETP.NE.AND UP0, UPT, UR4, 0x18, UPT ;  /* 0x000000180400788c */ /* 0x000fd2000bf05270 */
[----:B------:R-:W-:Y:S05]  /*29c0*/  BRA.U UP0, `(.L_x_41) ;  /* 0x0000000500a07547 */ /* 0x000fea000b800000 */
[----:B--2---:R-:W-:Y:S01]  /*29d0*/  SHF.L.U32 R7, R5, 0x10, RZ ;  /* 0x0000001005077819 */ /* 0x004fe200000006ff */
[----:B------:R-:W-:Y:S01]  /*29e0*/  BSSY.RECONVERGENT B0, `(.L_x_54) ;  /* 0x000000c000007945 */ /* 0x000fe20003800200 */
[----:B------:R-:W-:Y:S02]  /*29f0*/  IMAD.MOV.U32 R0, RZ, RZ, 0x7f ;  /* 0x0000007fff007424 */ /* 0x000fe400078e00ff */
[----:B------:R-:W-:Y:S02]  /*2a00*/  LOP3.LUT R6, R7, 0x7fffffff, RZ, 0xc0, !PT ;  /* 0x7fffffff07067812 */ /* 0x000fe400078ec0ff */
[----:B------:R-:W-:Y:S02]  /*2a10*/  SHF.R.U32.HI R5, RZ, 0x18, R7 ;  /* 0x00000018ff057819 */ /* 0x000fe40000011607 */
[----:B------:R-:W-:-:S13]  /*2a20*/  ISETP.GT.U32.AND P0, PT, R6, 0x43efffff, PT ;  /* 0x43efffff0600780c */ /* 0x000fda0003f04070 */
[----:B------:R-:W-:Y:S05]  /*2a30*/  @P0 BRA `(.L_x_55) ;  /* 0x0000000000180947 */ /* 0x000fea0003800000 */
[----:B------:R-:W-:-:S13]  /*2a40*/  ISETP.GT.U32.AND P0, PT, R6, 0x3c7fffff, PT ;  /* 0x3c7fffff0600780c */ /* 0x000fda0003f04070 */
[----:B------:R-:W-:-:S04]  /*2a50*/  @P0 SHF.R.U32.HI R0, RZ, 0x14, R7 ;  /* 0x00000014ff000819 */ /* 0x000fc80000011607 */
[----:B------:R-:W-:Y:S01]  /*2a60*/  @P0 LOP3.LUT R4, R0, 0x1, RZ, 0xc0, !PT ;  /* 0x0000000100040812 */ /* 0x000fe200078ec0ff */
[----:B------:R-:W-:-:S03]  /*2a70*/  @!P0 FADD.FTZ R0, R6, 16384 ;  /* 0x4680000006008421 */ /* 0x000fc60000010000 */
[----:B------:R-:W-:-:S04]  /*2a80*/  @P0 IADD3 R4, PT, PT, R7, 0x407ffff, R4 ;  /* 0x0407ffff07040810 */ /* 0x000fc80007ffe004 */
[----:B------:R-:W-:-:S07]  /*2a90*/  @P0 SHF.R.U32.HI R0, RZ, 0x14, R4 ;  /* 0x00000014ff000819 */ /* 0x000fce0000011604 */
.L_x_55:
[----:B------:R-:W-:Y:S05]  /*2aa0*/  BSYNC.RECONVERGENT B0 ;  /* 0x0000000000007941 */ /* 0x000fea0003800200 */
.L_x_54:
[----:B------:R-:W-:-:S05]  /*2ab0*/  LOP3.LUT R5, R0, 0x80, R5, 0xf8, !PT ;  /* 0x0000008000057812 */ /* 0x000fca00078ef805 */
[----:B------:R0:W-:Y:S01]  /*2ac0*/  STG.E.U8 desc[UR36][R2.64], R5 ;  /* 0x0000000502007986 */ /* 0x0001e2000c101124 */
[----:B------:R-:W-:Y:S05]  /*2ad0*/  BRA `(.L_x_42) ;  /* 0x0000000400fc7947 */ /* 0x000fea0003800000 */
.L_x_53:
[----:B--2---:R-:W-:Y:S01]  /*2ae0*/  IMAD.U32 R7, R5, 0x10000, RZ ;  /* 0x0001000005077824 */ /* 0x004fe200078e00ff */
[----:B------:R-:W-:Y:S04]  /*2af0*/  BSSY.RECONVERGENT B0, `(.L_x_56) ;  /* 0x000000e000007945 */ /* 0x000fe80003800200 */
[----:B------:R-:W-:Y:S02]  /*2b00*/  LOP3.LUT R6, R7, 0x7fffffff, RZ, 0xc0, !PT ;  /* 0x7fffffff07067812 */ /* 0x000fe400078ec0ff */
[----:B------:R-:W-:Y:S02]  /*2b10*/  SHF.R.U32.HI R5, RZ, 0x18, R7 ;  /* 0x00000018ff057819 */ /* 0x000fe40000011607 */
[----:B------:R-:W-:-:S13]  /*2b20*/  ISETP.GE.U32.AND P1, PT, R6, 0x47800000, PT ;  /* 0x478000000600780c */ /* 0x000fda0003f26070 */
[----:B------:R-:W-:Y:S01]  /*2b30*/  @P1 IMAD.MOV.U32 R0, RZ, RZ, 0x7f ;  /* 0x0000007fff001424 */ /* 0x000fe200078e00ff */
[----:B------:R-:W-:-:S04]  /*2b40*/  @P1 ISETP.GT.U32.AND P0, PT, R6, 0x7f800000, PT ;  /* 0x7f8000000600180c */ /* 0x000fc80003f04070 */
[----:B------:R-:W-:Y:S01]  /*2b50*/  @P1 SEL R0, R0, 0x7c, P0 ;  /* 0x0000007c00001807 */ /* 0x000fe20000000000 */
[----:B------:R-:W-:Y:S08]  /*2b60*/  @P1 BRA `(.L_x_57) ;  /* 0x0000000000181947 */ /* 0x000ff00003800000 */
[----:B------:R-:W-:-:S13]  /*2b70*/  ISETP.GT.U32.AND P0, PT, R6, 0x387fffff, PT ;  /* 0x387fffff0600780c */ /* 0x000fda0003f04070 */
[----:B------:R-:W-:-:S04]  /*2b80*/  @P0 SHF.R.U32.HI R0, RZ, 0x15, R7 ;  /* 0x00000015ff000819 */ /* 0x000fc80000011607 */
[----:B------:R-:W-:Y:S01]  /*2b90*/  @P0 LOP3.LUT R4, R0, 0x1, RZ, 0xc0, !PT ;  /* 0x0000000100040812 */ /* 0x000fe200078ec0ff */
[----:B------:R-:W-:-:S03]  /*2ba0*/  @!P0 FADD.FTZ R0, R6, 128 ;  /* 0x4300000006008421 */ /* 0x000fc60000010000 */
[----:B------:R-:W-:-:S04]  /*2bb0*/  @P0 IADD3 R4, PT, PT, R7, 0x80fffff, R4 ;  /* 0x080fffff07040810 */ /* 0x000fc80007ffe004 */
[----:B------:R-:W-:-:S07]  /*2bc0*/  @P0 SHF.R.U32.HI R0, RZ, 0x15, R4 ;  /* 0x00000015ff000819 */ /* 0x000fce0000011604 */
.L_x_57:
[----:B------:R-:W-:Y:S05]  /*2bd0*/  BSYNC.RECONVERGENT B0 ;  /* 0x0000000000007941 */ /* 0x000fea0003800200 */
.L_x_56:
[----:B------:R-:W-:-:S05]  /*2be0*/  LOP3.LUT R5, R0, 0x80, R5, 0xf8, !PT ;  /* 0x0000008000057812 */ /* 0x000fca00078ef805 */
[----:B------:R0:W-:Y:S01]  /*2bf0*/  STG.E.U8 desc[UR36][R2.64], R5 ;  /* 0x0000000502007986 */ /* 0x0001e2000c101124 */
[----:B------:R-:W-:Y:S05]  /*2c00*/  BRA `(.L_x_42) ;  /* 0x0000000400b07947 */ /* 0x000fea0003800000 */
.L_x_52:
[----:B--2---:R0:W-:Y:S01]  /*2c10*/  STG.E.U16 desc[UR36][R2.64], R5 ;  /* 0x0000000502007986 */ /* 0x0041e2000c101524 */
[----:B------:R-:W-:Y:S05]  /*2c20*/  BRA `(.L_x_42) ;  /* 0x0000000400a87947 */ /* 0x000fea0003800000 */
.L_x_49:
        /* <DEDUP_REMOVED lines=8> */
[----:B--2---:R-:W-:-:S06]  /*2cb0*/  SHF.L.U32 R5, R5, 0x10, RZ ;  /* 0x0000001005057819 */ /* 0x004fcc00000006ff */
[----:B------:R-:W0:Y:S02]  /*2cc0*/  F2I.FTZ.U32.TRUNC.NTZ R5, R5 ;  /* 0x0000000500057305 */ /* 0x000e24000021f000 */
[----:B0-----:R0:W-:Y:S01]  /*2cd0*/  STG.E.U16 desc[UR36][R2.64], R5 ;  /* 0x0000000502007986 */ /* 0x0011e2000c101524 */
[----:B------:R-:W-:Y:S05]  /*2ce0*/  BRA `(.L_x_42) ;  /* 0x0000000400787947 */ /* 0x000fea0003800000 */
.L_x_60:
[----:B--2---:R-:W-:Y:S01]  /*2cf0*/  IMAD.U32 R5, R5, 0x10000, RZ ;  /* 0x0001000005057824 */ /* 0x004fe200078e00ff */
[----:B------:R-:W-:Y:S01]  /*2d00*/  BSSY.RECONVERGENT B0, `(.L_x_61) ;  /* 0x0000014000007945 */ /* 0x000fe20003800200 */
[----:B------:R-:W-:-:S03]  /*2d10*/  IMAD.MOV.U32 R0, RZ, RZ, 0x80 ;  /* 0x00000080ff007424 */ /* 0x000fc600078e00ff */
[----:B------:R-:W-:-:S04]  /*2d20*/  LOP3.LUT R4, R5, 0x7fffffff, RZ, 0xc0, !PT ;  /* 0x7fffffff05047812 */ /* 0x000fc800078ec0ff */
[----:B------:R-:W-:-:S13]  /*2d30*/  ISETP.GT.U32.AND P0, PT, R4, 0x437fffff, PT ;  /* 0x437fffff0400780c */ /* 0x000fda0003f04070 */
[----:B------:R-:W-:Y:S05]  /*2d40*/  @P0 BRA `(.L_x_62) ;  /* 0x00000000003c0947 */ /* 0x000fea0003800000 */
[----:B------:R-:W-:-:S13]  /*2d50*/  ISETP.GT.U32.AND P0, PT, R4, 0x3bffffff, PT ;  /* 0x3bffffff0400780c */ /* 0x000fda0003f04070 */
[----:B------:R-:W-:Y:S05]  /*2d60*/  @P0 BRA `(.L_x_63) ;  /* 0x0000000000140947 */ /* 0x000fea0003800000 */
[----:B------:R-:W-:-:S05]  /*2d70*/  FADD.FTZ R0, R4, 8192 ;  /* 0x4600000004007421 */ /* 0x000fca0000010000 */
[----:B------:R-:W-:Y:S02]  /*2d80*/  LOP3.LUT P0, R4, R0, 0xff, RZ, 0xc0, !PT ;  /* 0x000000ff00047812 */ /* 0x000fe4000780c0ff */
[----:B------:R-:W-:-:S11]  /*2d90*/  PRMT R0, RZ, 0x7610, R0 ;  /* 0x00007610ff007816 */ /* 0x000fd60000000000 */
[----:B------:R-:W-:Y:S05]  /*2da0*/  @!P0 BRA `(.L_x_62) ;  /* 0x0000000000248947 */ /* 0x000fea0003800000 */
[----:B------:R-:W-:Y:S05]  /*2db0*/  BRA `(.L_x_64) ;  /* 0x0000000000147947 */ /* 0x000fea0003800000 */
.L_x_63:
[----:B------:R-:W-:-:S04]  /*2dc0*/  SHF.R.U32.HI R0, RZ, 0x14, R5 ;  /* 0x00000014ff007819 */ /* 0x000fc80000011605 */
[----:B------:R-:W-:-:S04]  /*2dd0*/  LOP3.LUT R0, R0, 0x1, RZ, 0xc0, !PT ;  /* 0x0000000100007812 */ /* 0x000fc800078ec0ff */
[----:B------:R-:W-:-:S04]  /*2de0*/  IADD3 R0, PT, PT, R5, 0x487ffff, R0 ;  /* 0x0487ffff05007810 */ /* 0x000fc80007ffe000 */
[----:B------:R-:W-:-:S04]  /*2df0*/  SHF.R.U32.HI R0, RZ, 0x14, R0 ;  /* 0x00000014ff007819 */ /* 0x000fc80000011600 */
[----:B------:R-:W-:-:S07]  /*2e00*/  LOP3.LUT R4, R0, 0xff, RZ, 0xc0, !PT ;  /* 0x000000ff00047812 */ /* 0x000fce00078ec0ff */
.L_x_64:
[----:B------:R-:W-:-:S04]  /*2e10*/  SHF.R.U32.HI R5, RZ, 0x18, R5 ;  /* 0x00000018ff057819 */ /* 0x000fc80000011605 */
[----:B------:R-:W-:-:S04]  /*2e20*/  LOP3.LUT R4, R4, 0x80, R5, 0xf8, !PT ;  /* 0x0000008004047812 */ /* 0x000fc800078ef805 */
[----:B------:R-:W-:-:S07]  /*2e30*/  PRMT R0, R4, 0x7610, R0 ;  /* 0x0000761004007816 */ /* 0x000fce0000000000 */
.L_x_62:
[----:B------:R-:W-:Y:S05]  /*2e40*/  BSYNC.RECONVERGENT B0 ;  /* 0x0000000000007941 */ /* 0x000fea0003800200 */
.L_x_61:
[----:B------:R0:W-:Y:S01]  /*2e50*/  STG.E.U8 desc[UR36][R2.64], R0 ;  /* 0x0000000002007986 */ /* 0x0001e2000c101124 */
[----:B------:R-:W-:Y:S05]  /*2e60*/  BRA `(.L_x_42) ;  /* 0x0000000400187947 */ /* 0x000fea0003800000 */
.L_x_59:
[----:B--2---:R-:W-:Y:S01]  /*2e70*/  IMAD.U32 R5, R5, 0x10000, RZ ;  /* 0x0001000005057824 */ /* 0x004fe200078e00ff */
[----:B------:R-:W-:Y:S01]  /*2e80*/  BSSY.RECONVERGENT B0, `(.L_x_65) ;  /* 0x0000014000007945 */ /* 0x000fe20003800200 */
[----:B------:R-:W-:-:S03]  /*2e90*/  MOV R0, 0x80 ;  /* 0x0000008000007802 */ /* 0x000fc60000000f00 */
        /* <DEDUP_REMOVED lines=10> */
.L_x_67:
[----:B------:R-:W-:-:S04]  /*2f40*/  SHF.R.U32.HI R0, RZ, 0x15, R5 ;  /* 0x00000015ff007819 */ /* 0x000fc80000011605 */
[----:B------:R-:W-:-:S04]  /*2f50*/  LOP3.LUT R0, R0, 0x1, RZ, 0xc0, !PT ;  /* 0x0000000100007812 */ /* 0x000fc800078ec0ff */
[----:B------:R-:W-:-:S04]  /*2f60*/  IADD3 R0, PT, PT, R5, 0x88fffff, R0 ;  /* 0x088fffff05007810 */ /* 0x000fc80007ffe000 */
[----:B------:R-:W-:-:S04]  /*2f70*/  SHF.R.U32.HI R0, RZ, 0x15, R0 ;  /* 0x00000015ff007819 */ /* 0x000fc80000011600 */
[----:B------:R-:W-:-:S07]  /*2f80*/  LOP3.LUT R4, R0, 0xff, RZ, 0xc0, !PT ;  /* 0x000000ff00047812 */ /* 0x000fce00078ec0ff */
.L_x_68:
[----:B------:R-:W-:-:S04]  /*2f90*/  SHF.R.U32.HI R5, RZ, 0x18, R5 ;  /* 0x00000018ff057819 */ /* 0x000fc80000011605 */
[----:B------:R-:W-:-:S04]  /*2fa0*/  LOP3.LUT R4, R4, 0x80, R5, 0xf8, !PT ;  /* 0x0000008004047812 */ /* 0x000fc800078ef805 */
[----:B------:R-:W-:-:S07]  /*2fb0*/  PRMT R0, R4, 0x7610, R0 ;  /* 0x0000761004007816 */ /* 0x000fce0000000000 */
.L_x_66:
[----:B------:R-:W-:Y:S05]  /*2fc0*/  BSYNC.RECONVERGENT B0 ;  /* 0x0000000000007941 */ /* 0x000fea0003800200 */
.L_x_65:
[----:B------:R0:W-:Y:S01]  /*2fd0*/  STG.E.U8 desc[UR36][R2.64], R0 ;  /* 0x0000000002007986 */ /* 0x0001e2000c101124 */
[----:B------:R-:W-:Y:S05]  /*2fe0*/  BRA `(.L_x_42) ;  /* 0x0000000000b87947 */ /* 0x000fea0003800000 */
.L_x_58:
[----:B------:R-:W-:-:S09]  /*2ff0*/  UISETP.NE.AND UP0, UPT, UR4, 0x1c, UPT ;  /* 0x0000001c0400788c */ /* 0x000fd2000bf05270 */
[----:B------:R-:W-:Y:S05]  /*3000*/  BRA.U !UP0, `(.L_x_69) ;  /* 0x0000000108a47547 */ /* 0x000fea000b800000 */
[----:B------:R-:W-:-:S09]  /*3010*/  UISETP.NE.AND UP0, UPT, UR4, 0x1d, UPT ;  /* 0x0000001d0400788c */ /* 0x000fd2000bf05270 */
[----:B------:R-:W-:Y:S05]  /*3020*/  BRA.U !UP0, `(.L_x_70) ;  /* 0x00000001088c7547 */ /* 0x000fea000b800000 */
[----:B------:R-:W-:-:S09]  /*3030*/  UISETP.NE.AND UP0, UPT, UR4, 0x2c, UPT ;  /* 0x0000002c0400788c */ /* 0x000fd2000bf05270 */
[----:B------:R-:W-:Y:S05]  /*3040*/  BRA.U !UP0, `(.L_x_71) ;  /* 0x0000000108447547 */ /* 0x000fea000b800000 */
.L_x_41:
[----:B------:R-:W-:Y:S01]  /*3050*/  MOV R0, 0x0 ;  /* 0x0000000000007802 */ /* 0x000fe20000000f00 */
[----:B------:R-:W0:Y:S01]  /*3060*/  LDCU.64 UR6, c[0x4][0x188] ;  /* 0x01003100ff0677ac */ /* 0x000e220008000a00 */
[----:B------:R-:W-:Y:S02]  /*3070*/  HFMA2 R12, -RZ, RZ, 0, 5.9604644775390625e-08 ;  /* 0x00000001ff0c7431 */ /* 0x000fe400000001ff */
[----:B------:R-:W-:Y:S01]  /*3080*/  IMAD.MOV.U32 R8, RZ, RZ, 0x65 ;  /* 0x00000065ff087424 */ /* 0x000fe200078e00ff */
[----:B------:R1:W3:Y:S01]  /*3090*/  LDC.64 R2, c[0x4][R0] ;  /* 0x0100000000027b82 */ /* 0x0002e20000000a00 */
[----:B------:R-:W4:Y:S01]  /*30a0*/  LDCU.64 UR8, c[0x4][0x190] ;  /* 0x01003200ff0877ac */ /* 0x000f220008000a00 */
[----:B------:R-:W-:Y:S01]  /*30b0*/  IMAD.MOV.U32 R13, RZ, RZ, RZ ;  /* 0x000000ffff0d7224 */ /* 0x000fe200078e00ff */
[----:B------:R-:W5:Y:S01]  /*30c0*/  LDCU.64 UR4, c[0x4][0xa0] ;  /* 0x01001400ff0477ac */ /* 0x000f620008000a00 */
[----:B0-----:R-:W-:Y:S02]  /*30d0*/  IMAD.U32 R4, RZ, RZ, UR6 ;  /* 0x00000006ff047e24 */ /* 0x001fe4000f8e00ff */
[----:B--2---:R-:W-:-:S02]  /*30e0*/  IMAD.U32 R5, RZ, RZ, UR7 ;  /* 0x00000007ff057e24 */ /* 0x004fc4000f8e00ff */
[----:B----4-:R-:W-:Y:S01]  /*30f0*/  IMAD.U32 R6, RZ, RZ, UR8 ;  /* 0x00000008ff067e24 */ /* 0x010fe2000f8e00ff */
[----:B------:R-:W-:Y:S01]  /*3100*/  MOV R7, UR9 ;  /* 0x0000000900077c02 */ /* 0x000fe20008000f00 */
[----:B-----5:R-:W-:Y:S02]  /*3110*/  IMAD.U32 R10, RZ, RZ, UR4 ;  /* 0x00000004ff0a7e24 */ /* 0x020fe4000f8e00ff */
[----:B-1----:R-:W-:-:S07]  /*3120*/  IMAD.U32 R11, RZ, RZ, UR5 ;  /* 0x00000005ff0b7e24 */ /* 0x002fce000f8e00ff */
[----:B------:R-:W-:-:S07]  /*3130*/  LEPC R20, `(.L_x_72) ;  /* 0x000000001014794e */ /* 0x000fce0000000000 */
[----:B---3--:R-:W-:Y:S05]  /*3140*/  CALL.ABS.NOINC R2 ;  /* 0x0000000002007343 */ /* 0x008fea0003c00000 */
.L_x_72:
[----:B------:R-:W-:Y:S05]  /*3150*/  BRA `(.L_x_42) ;  /* 0x00000000005c7947 */ /* 0x000fea0003800000 */
.L_x_71:
[----:B--2---:R-:W-:-:S05]  /*3160*/  IMAD.U32 R5, R5, 0x10000, RZ ;  /* 0x0001000005057824 */ /* 0x004fca00078e00ff */
[----:B------:R-:W-:-:S04]  /*3170*/  SHF.R.U32.HI R6, RZ, 0x17, R5 ;  /* 0x00000017ff067819 */ /* 0x000fc80000011605 */
[----:B------:R-:W-:-:S04]  /*3180*/  LOP3.LUT R4, R6, 0xff, RZ, 0xc0, !PT ;  /* 0x000000ff06047812 */ /* 0x000fc800078ec0ff */
[----:B------:R-:W-:-:S13]  /*3190*/  ISETP.NE.AND P1, PT, R4, 0xff, PT ;  /* 0x000000ff0400780c */ /* 0x000fda0003f25270 */
[--C-:B------:R-:W-:Y:S02]  /*31a0*/  @P1 SHF.R.U32.HI R0, RZ, 0x16, R5.reuse ;  /* 0x00000016ff001819 */ /* 0x100fe40000011605 */
[----:B------:R-:W-:Y:S01]  /*31b0*/  @P1 LOP3.LUT P0, RZ, R4, 0x3fffff, R5, 0xf8, !PT ;  /* 0x003fffff04ff1812 */ /* 0x000fe2000780f805 */
[----:B------:R-:W-:Y:S01]  /*31c0*/  IMAD.MOV.U32 R5, RZ, RZ, 0xff ;  /* 0x000000ffff057424 */ /* 0x000fe200078e00ff */
[----:B------:R-:W-:-:S04]  /*31d0*/  @P1 LOP3.LUT R0, R0, 0x1, RZ, 0xc0, !PT ;  /* 0x0000000100001812 */ /* 0x000fc800078ec0ff */
[----:B------:R-:W-:Y:S02]  /*31e0*/  @P1 ISETP.EQ.U32.AND P2, PT, R0, 0x1, P0 ;  /* 0x000000010000180c */ /* 0x000fe40000742070 */
[----:B------:R-:W-:Y:S02]  /*31f0*/  PLOP3.LUT P0, PT, PT, PT, PT, 0x80, 0x8 ;  /* 0x000000000008781c */ /* 0x000fe40003f0f070 */
[----:B------:R-:W-:Y:S02]  /*3200*/  @P1 PLOP3.LUT P0, PT, P2, PT, PT, 0x80, 0x8 ;  /* 0x000000000008181c */ /* 0x000fe4000170f070 */
[----:B------:R-:W-:-:S11]  /*3210*/  @P1 IADD3 R0, PT, PT, R6, 0x1, RZ ;  /* 0x0000000106001810 */ /* 0x000fd60007ffe0ff */
[----:B------:R-:W-:-:S04]  /*3220*/  @!P0 IMAD.MOV R0, RZ, RZ, R6 ;  /* 0x000000ffff008224 */ /* 0x000fc800078e0206 */
[----:B------:R-:W-:-:S05]  /*3230*/  @P1 IMAD.MOV.U32 R5, RZ, RZ, R0 ;  /* 0x000000ffff051224 */ /* 0x000fca00078e0000 */
[----:B------:R0:W-:Y:S01]  /*3240*/  STG.E.U8 desc[UR36][R2.64], R5 ;  /* 0x0000000502007986 */ /* 0x0001e2000c101124 */
[----:B------:R-:W-:Y:S05]  /*3250*/  BRA `(.L_x_42) ;  /* 0x00000000001c7947 */ /* 0x000fea0003800000 */
.L_x_70:
[----:B--2---:R-:W-:-:S06]  /*3260*/  IMAD.U32 R5, R5, 0x10000, RZ ;  /* 0x0001000005057824 */ /* 0x004fcc00078e00ff */
[----:B------:R-:W0:Y:S02]  /*3270*/  F2I.U64.TRUNC R4, R5 ;  /* 0x0000000500047311 */ /* 0x000e24000020d800 */
[----:B0-----:R0:W-:Y:S01]  /*3280*/  STG.E.64 desc[UR36][R2.64], R4 ;  /* 0x0000000402007986 */ /* 0x0011e2000c101b24 */
[----:B------:R-:W-:Y:S05]  /*3290*/  BRA `(.L_x_42) ;  /* 0x00000000000c7947 */ /* 0x000fea0003800000 */
.L_x_69:
[----:B--2---:R-:W-:-:S06]  /*32a0*/  SHF.L.U32 R5, R5, 0x10, RZ ;  /* 0x0000001005057819 */ /* 0x004fcc00000006ff */
[----:B------:R-:W0:Y:S02]  /*32b0*/  F2I.FTZ.U32.TRUNC.NTZ R5, R5 ;  /* 0x0000000500057305 */ /* 0x000e24000021f000 */
[----:B0-----:R0:W-:Y:S02]  /*32c0*/  STG.E desc[UR36][R2.64], R5 ;  /* 0x0000000502007986 */ /* 0x0011e4000c101924 */
.L_x_42:
[----:B------:R-:W-:-:S07]  /*32d0*/  VIADD R17, R17, 0x80 ;  /* 0x0000008011117836 */ /* 0x000fce0000000000 */
.L_x_1:
[----:B------:R-:W-:Y:S05]  /*32e0*/  BSYNC.RECONVERGENT B6 ;  /* 0x0000000000067941 */ /* 0x000fea0003800200 */
.L_x_0:
[----:B------:R-:W5:Y:S01]  /*32f0*/  LDCU UR4, c[0x0][0x380] ;  /* 0x00007000ff0477ac */ /* 0x000f620008000800 */
[----:B------:R-:W-:Y:S01]  /*3300*/  BSSY.RECONVERGENT B6, `(.L_x_73) ;  /* 0x000031f000067945 */ /* 0x000fe20003800200 */
[----:B-----5:R-:W-:-:S13]  /*3310*/  ISETP.GE.AND P0, PT, R17, UR4, PT ;  /* 0x0000000411007c0c */ /* 0x020fda000bf06270 */
[----:B------:R-:W-:Y:S05]  /*3320*/  @P0 BRA `(.L_x_74) ;  /* 0x0000003000700947 */ /* 0x000fea0003800000 */
[----:B------:R-:W5:Y:S01]  /*3330*/  LDCU UR4, c[0x0][0x388] ;  /* 0x00007100ff0477ac */ /* 0x000f620008000800 */
[----:B0-----:R-:W-:Y:S02]  /*3340*/  IMAD.MOV.U32 R0, RZ, RZ, RZ ;  /* 0x000000ffff007224 */ /* 0x001fe400078e00ff */
[----:B------:R-:W-:Y:S01]  /*3350*/  IMAD.MOV.U32 R16, RZ, RZ, RZ ;  /* 0x000000ffff107224 */ /* 0x000fe200078e00ff */
[----:B-----5:R-:W-:-:S09]  /*3360*/  UISETP.NE.AND UP0, UPT, UR4, URZ, UPT ;  /* 0x000000ff0400728c */ /* 0x020fd2000bf05270 */
[----:B------:R-:W-:Y:S05]  /*3370*/  BRA.U !UP0, `(.L_x_75) ;  /* 0x0000001108a87547 */ /* 0x000fea000b800000 */
[----:B------:R-:W1:Y:S01]  /*3380*/  LDCU.64 UR4, c[0x0][0x390] ;  /* 0x00007200ff0477ac */ /* 0x000e620008000a00 */
[----:B------:R-:W-:Y:S01]  /*3390*/  HFMA2 R16, -RZ, RZ, 0, 0 ;  /* 0x00000000ff107431 */ /* 0x000fe200000001ff */
[----:B------:R-:W0:Y:S01]  /*33a0*/  LDCU UR6, c[0x0][0x38c] ;  /* 0x00007180ff0677ac */ /* 0x000e220008000800 */
[----:B------:R-:W5:Y:S01]  /*33b0*/  LDCU.64 UR8, c[0x0][0x4b8] ;  /* 0x00009700ff0877ac */ /* 0x000f620008000a00 */
[----:B------:R-:W-:Y:S02]  /*33c0*/  UISETP.NE.AND UP0, UPT, UR41, URZ, UPT ;  /* 0x000000ff2900728c */ /* 0x000fe4000bf05270 */
[----:B-1234-:R-:W-:-:S05]  /*33d0*/  IMAD.HI.U32 R2, R17, UR4, R16 ;  /* 0x0000000411027c27 */ /* 0x01efca000f8e0010 */
[----:B------:R-:W-:-:S05]  /*33e0*/  SHF.R.U32.HI R3, RZ, UR5, R2 ;  /* 0x00000005ff037c19 */ /* 0x000fca0008011602 */
[----:B------:R-:W-:-:S04]  /*33f0*/  IMAD.MOV R0, RZ, RZ, -R3 ;  /* 0x000000ffff007224 */ /* 0x000fc800078e0a03 */
[----:B0-----:R-:W-:-:S04]  /*3400*/  IMAD R0, R0, UR6, R17 ;  /* 0x0000000600007c24 */ /* 0x001fc8000f8e0211 */
[C---:B-----5:R-:W-:Y:S02]  /*3410*/  IMAD R16, R0.reuse, UR8, RZ ;  /* 0x0000000800107c24 */ /* 0x060fe4000f8e02ff */
        /* <DEDUP_REMOVED lines=15> */
[----:B------:R-:W-:Y:S01]  /*3510*/  MOV R4, RZ ;  /* 0x000000ff00047202 */ /* 0x000fe20000000f00 */
[----:B------:R-:W1:Y:S01]  /*3520*/  LDCU UR6, c[0x0][0x3a4] ;  /* 0x00007480ff0677ac */ /* 0x000e620008000800 */
[----:B------:R-:W2:Y:S01]  /*3530*/  LDCU.64 UR8, c[0x0][0x4c8] ;  /* 0x00009900ff0877ac */ /* 0x000ea20008000a00 */
[----:B------:R-:W-:Y:S02]  /*3540*/  UISETP.NE.AND UP0, UPT, UR38, 0x3, UPT ;  /* 0x000000032600788c */ /* 0x000fe4000bf05270 */
[----:B0-----:R-:W-:-:S05]  /*3550*/  IMAD.HI.U32 R2, R5, UR4, R4 ;  /* 0x0000000405027c27 */ /* 0x001fca000f8e0004 */
[----:B------:R-:W-:-:S05]  /*3560*/  SHF.R.U32.HI R3, RZ, UR5, R2 ;  /* 0x00000005ff037c19 */ /* 0x000fca0008011602 */
[----:B------:R-:W-:-:S04]  /*3570*/  IMAD.MOV R4, RZ, RZ, -R3 ;  /* 0x000000ffff047224 */ /* 0x000fc800078e0a03 */
        /* <DEDUP_REMOVED lines=17> */
[----:B------:R-:W-:Y:S01]  /*3690*/  HFMA2 R4, -RZ, RZ, 0, 0 ;  /* 0x00000000ff047431 */ /* 0x000fe200000001ff */
        /* <DEDUP_REMOVED lines=241> */
[----:B------:R-:W2:Y:S03]  /*45b0*/  LDCU.64 UR8, c[0x0][0x578] ;  /* 0x0000af00ff0877ac */ /* 0x000ea60008000a00 */
[----:B0-----:R-:W-:-:S05]  /*45c0*/  IMAD.HI.U32 R2, R5, UR4, R4 ;  /* 0x0000000405027c27 */ /* 0x001fca000f8e0004 */
[----:B------:R-:W-:-:S05]  /*45d0*/  SHF.R.U32.HI R2, RZ, UR5, R2 ;  /* 0x00000005ff027c19 */ /* 0x000fca0008011602 */
[----:B------:R-:W-:-:S04]  /*45e0*/  IMAD.MOV R3, RZ, RZ, -R2 ;  /* 0x000000ffff037224 */ /* 0x000fc800078e0a02 */
[----:B-1----:R-:W-:-:S04]  /*45f0*/  IMAD R5, R3, UR6, R5 ;  /* 0x0000000603057c24 */ /* 0x002fc8000f8e0205 */
[C---:B--2---:R-:W-:Y:S02]  /*4600*/  IMAD R16, R5.reuse, UR8, R16 ;  /* 0x0000000805107c24 */ /* 0x044fe4000f8e0210 */
[----:B------:R-:W-:-:S07]  /*4610*/  IMAD R0, R5, UR9, R0 ;  /* 0x0000000905007c24 */ /* 0x000fce000f8e0200 */
.L_x_75:
[----:B------:R-:W1:Y:S01]  /*4620*/  LDCU.64 UR6, c[0x0][0x588] ;  /* 0x0000b100ff0677ac */ /* 0x000e620008000a00 */
[----:B------:R-:W-:-:S04]  /*4630*/  UPRMT UR4, UR42, 0x9910, URZ ;  /* 0x000099102a047896 */ /* 0x000fc800080000ff */
[----:B------:R-:W-:Y:S01]  /*4640*/  UISETP.GT.AND UP0, UPT, UR4, 0x9, UPT ;  /* 0x000000090400788c */ /* 0x000fe2000bf04270 */
[----:B-1234-:R-:W-:-:S05]  /*4650*/  IADD3 R2, P0, PT, R0, UR6, RZ ;  /* 0x0000000600027c10 */ /* 0x01efca000ff1e0ff */
        /* <DEDUP_REMOVED lines=14> */
.L_x_79:
[----:B------:R-:W2:Y:S02]  /*4740*/  LDG.E.U8 R2, desc[UR36][R2.64] ;  /* 0x0000002402027981 */ /* 0x000ea4000c1e1100 */
[----:B--2---:R-:W-:-:S04]  /*4750*/  I2FP.F32.U32 R0, R2 ;  /* 0x0000000200007245 */ /* 0x004fc80000201000 */
[----:B------:R-:W-:Y:S01]  /*4760*/  F2FP.BF16.F32.PACK_AB R0, RZ, R0 ;  /* 0x00000000ff00723e */ /* 0x000fe200000010ff */
[----:B------:R-:W-:Y:S06]  /*4770*/  BRA `(.L_x_81) ;  /* 0x0000000c00847947 */ /* 0x000fec0003800000 */
.L_x_78:
        /* <DEDUP_REMOVED lines=10> */
.L_x_83:
[----:B------:R-:W2:Y:S02]  /*4820*/  LDG.E R2, desc[UR36][R2.64] ;  /* 0x0000002402027981 */ /* 0x000ea4000c1e1900 */
[----:B--2---:R-:W-:-:S04]  /*4830*/  I2FP.F32.S32 R0, R2 ;  /* 0x0000000200007245 */ /* 0x004fc80000201400 */
[----:B------:R-:W-:Y:S01]  /*4840*/  F2FP.BF16.F32.PACK_AB R0, RZ, R0 ;  /* 0x00000000ff00723e */ /* 0x000fe200000010ff */
[----:B------:R-:W-:Y:S06]  /*4850*/  BRA `(.L_x_81) ;  /* 0x0000000c004c7947 */ /* 0x000fec0003800000 */
.L_x_82:
[----:B------:R-:W2:Y:S02]  /*4860*/  LDG.E.U16 R2, desc[UR36][R2.64] ;  /* 0x0000002402027981 */ /* 0x000ea4000c1e1500 */
[----:B--2---:R-:W0:Y:S02]  /*4870*/  I2F.S16 R0, R2 ;  /* 0x0000000200007306 */ /* 0x004e240000101400 */
[----:B0-----:R-:W-:Y:S01]  /*4880*/  F2FP.BF16.F32.PACK_AB R0, RZ, R0 ;  /* 0x00000000ff00723e */ /* 0x001fe200000010ff */
[----:B------:R-:W-:Y:S06]  /*4890*/  BRA `(.L_x_81) ;  /* 0x0000000c003c7947 */ /* 0x000fec0003800000 */
.L_x_77:
        /* <DEDUP_REMOVED lines=9> */
.L_x_85:
[----:B------:R-:W2:Y:S02]  /*4930*/  LDG.E.U16 R0, desc[UR36][R2.64] ;  /* 0x0000002402007981 */ /* 0x000ea4000c1e1500 */
[----:B--2---:R-:W-:-:S05]  /*4940*/  HADD2.F32 R0, -RZ, R0.H0_H0 ;  /* 0x20000000ff007230 */ /* 0x004fca0000004100 */
[----:B------:R-:W-:Y:S01]  /*4950*/  F2FP.BF16.F32.PACK_AB R0, RZ, R0 ;  /* 0x00000000ff00723e */ /* 0x000fe200000010ff */
[----:B------:R-:W-:Y:S06]  /*4960*/  BRA `(.L_x_81) ;  /* 0x0000000c00087947 */ /* 0x000fec0003800000 */
.L_x_84:
        /* <DEDUP_REMOVED lines=9> */
.L_x_87:
[----:B------:R-:W2:Y:S02]  /*4a00*/  LDG.E.U16 R2, desc[UR36][R2.64] ;  /* 0x0000002402027981 */ /* 0x000ea4000c1e1500 */
[----:B--2---:R-:W-:-:S05]  /*4a10*/  HADD2.F32 R0, -RZ, R2.H0_H0 ;  /* 0x20000002ff007230 */ /* 0x004fca0000004100 */
[----:B------:R-:W-:Y:S01]  /*4a20*/  F2FP.BF16.F32.PACK_AB R0, RZ, R0 ;  /* 0x00000000ff00723e */ /* 0x000fe200000010ff */
[----:B------:R-:W-:Y:S06]  /*4a30*/  BRA `(.L_x_81) ;  /* 0x0000000800d47947 */ /* 0x000fec0003800000 */
.L_x_86:
        /* <DEDUP_REMOVED lines=8> */
.L_x_76:
        /* <DEDUP_REMOVED lines=13> */
.L_x_90:
        /* <DEDUP_REMOVED lines=8> */
.L_x_89:
[----:B------:R-:W-:-:S09]  /*4c10*/  UISETP.NE.AND UP0, UPT, UR4, 0xf, UPT ;  /* 0x0000000f0400788c */ /* 0x000fd2000bf05270 */
[----:B------:R-:W-:Y:S05]  /*4c20*/  BRA.U !UP0, `(.L_x_91) ;  /* 0x0000000108987547 */ /* 0x000fea000b800000 */
[----:B------:R-:W-:-:S09]  /*4c30*/  UISETP.NE.AND UP0, UPT, UR4, 0x17, UPT ;  /* 0x000000170400788c */ /* 0x000fd2000bf05270 */
[----:B------:R-:W-:Y:S05]  /*4c40*/  BRA.U !UP0, `(.L_x_92) ;  /* 0x00000001085c7547 */ /* 0x000fea000b800000 */
[----:B------:R-:W-:-:S09]  /*4c50*/  UISETP.NE.AND UP0, UPT, UR4, 0x18, UPT ;  /* 0x000000180400788c */ /* 0x000fd2000bf05270 */
[----:B------:R-:W-:Y:S05]  /*4c60*/  BRA.U UP0, `(.L_x_80) ;  /* 0x0000000500e47547 */ /* 0x000fea000b800000 */
[----:B------:R-:W2:Y:S01]  /*4c70*/  LDG.E.U8 R0, desc[UR36][R2.64] ;  /* 0x0000002402007981 */ /* 0x000ea2000c1e1100 */
[----:B------:R-:W-:Y:S01]  /*4c80*/  MOV R6, 0x1f ;  /* 0x0000001f00067802 */ /* 0x000fe20000000f00 */
[----:B--2---:R-:W-:-:S05]  /*4c90*/  IMAD.SHL.U32 R0, R0, 0x1000000, RZ ;  /* 0x0100000000007824 */ /* 0x004fca00078e00ff */
[C---:B------:R-:W-:Y:S02]  /*4ca0*/  LOP3.LUT R4, R0.reuse, 0x7f000000, RZ, 0xc0, !PT ;  /* 0x7f00000000047812 */ /* 0x040fe400078ec0ff */
[----:B------:R-:W-:Y:S02]  /*4cb0*/  LOP3.LUT P0, RZ, R0, 0x7f000000, RZ, 0xc0, !PT ;  /* 0x7f00000000ff7812 */ /* 0x000fe4000780c0ff */
[----:B------:R-:W0:Y:S02]  /*4cc0*/  FLO.U32 R5, R4 ;  /* 0x0000000400057300 */ /* 0x000e2400000e0000 */
[----:B0-----:R-:W-:-:S05]  /*4cd0*/  IMAD.MOV R5, RZ, RZ, -R5 ;  /* 0x000000ffff057224 */ /* 0x001fca00078e0a05 */
[----:B------:R-:W-:-:S05]  /*4ce0*/  VIADDMNMX.U32 R5, R5, R6, 0x4, !PT ;  /* 0x0000000405057446 */ /* 0x000fca0007800006 */
[----:B------:R-:W-:-:S04]  /*4cf0*/  VIADD R5, R5, 0xfffffffc ;  /* 0xfffffffc05057836 */ /* 0x000fc80000000000 */
[----:B------:R-:W-:Y:S01]  /*4d00*/  IMAD.SHL.U32 R7, R5, 0x800000, RZ ;  /* 0x0080000005077824 */ /* 0x000fe200078e00ff */
[C---:B------:R-:W-:Y:S02]  /*4d10*/  SHF.L.U32 R6, R4.reuse, R5, RZ ;  /* 0x0000000504067219 */ /* 0x040fe400000006ff */
[----:B------:R-:W-:Y:S02]  /*4d20*/  IADD3 R5, PT, PT, R4, 0x1000000, RZ ;  /* 0x0100000004057810 */ /* 0x000fe40007ffe0ff */
[----:B------:R-:W-:Y:S02]  /*4d30*/  LEA.HI R6, R6, -R7, RZ, 0x1c ;  /* 0x8000000706067211 */ /* 0x000fe400078fe0ff */
[----:B------:R-:W-:-:S03]  /*4d40*/  SHF.R.S32.HI R5, RZ, 0x8, R5 ;  /* 0x00000008ff057819 */ /* 0x000fc60000011405 */
[----:B------:R-:W-:-:S05]  /*4d50*/  VIADD R6, R6, 0x3c000000 ;  /* 0x3c00000006067836 */ /* 0x000fca0000000000 */
[----:B------:R-:W-:-:S04]  /*4d60*/  LOP3.LUT R5, R6, 0x7f800000, R5, 0xf8, !PT ;  /* 0x7f80000006057812 */ /* 0x000fc800078ef805 */
[----:B------:R-:W-:-:S04]  /*4d70*/  SEL R5, R5, RZ, P0 ;  /* 0x000000ff05057207 */ /* 0x000fc80000000000 */
[----:B------:R-:W-:-:S04]  /*4d80*/  LOP3.LUT R5, R5, 0x80000000, R0, 0xf8, !PT ;  /* 0x8000000005057812 */ /* 0x000fc800078ef800 */
[----:B------:R-:W-:-:S04]  /*4d90*/  F2FP.BF16.F32.PACK_AB R5, RZ, R5 ;  /* 0x00000005ff05723e */ /* 0x000fc800000010ff */
[----:B------:R-:W-:Y:S01]  /*4da0*/  PRMT R0, R5, 0x7610, R0 ;  /* 0x0000761005007816 */ /* 0x000fe20000000000 */
[----:B------:R-:W-:Y:S06]  /*4db0*/  BRA `(.L_x_81) ;  /* 0x0000000400f47947 */ /* 0x000fec0003800000 */
.L_x_92:
[----:B------:R-:W2:Y:S02]  /*4dc0*/  LDG.E.U8 R2, desc[UR36][R2.64] ;  /* 0x0000002402027981 */ /* 0x000ea4000c1e1100 */
[C---:B--2---:R-:W-:Y:S01]  /*4dd0*/  IMAD.SHL.U32 R0, R2.reuse, 0x2000000, RZ ;  /* 0x0200000002007824 */ /* 0x044fe200078e00ff */
[----:B------:R-:W-:-:S04]  /*4de0*/  SHF.L.U32 R5, R2, 0x8, RZ ;  /* 0x0000000802057819 */ /* 0x000fc800000006ff */
[----:B------:R-:W-:-:S13]  /*4df0*/  ISETP.GE.U32.AND P0, PT, R0, 0x8000000, PT ;  /* 0x080000000000780c */ /* 0x000fda0003f06070 */
[C---:B------:R-:W-:Y:S02]  /*4e00*/  @!P0 LOP3.LUT R4, R5.reuse, 0x7f00, RZ, 0xc0, !PT ;  /* 0x00007f0005048812 */ /* 0x040fe400078ec0ff */
[----:B------:R-:W-:Y:S02]  /*4e10*/  @P0 LEA.HI R0, R0, 0x70000000, RZ, 0x1c ;  /* 0x7000000000000811 */ /* 0x000fe400078fe0ff */
[----:B------:R-:W-:Y:S02]  /*4e20*/  @!P0 LOP3.LUT R4, R4, 0x3f000000, RZ, 0xfc, !PT ;  /* 0x3f00000004048812 */ /* 0x000fe400078efcff */
[----:B------:R-:W-:Y:S01]  /*4e30*/  PRMT R5, R5, 0x9910, RZ ;  /* 0x0000991005057816 */ /* 0x000fe200000000ff */
[----:B------:R-:W-:Y:S02]  /*4e40*/  @P0 FMUL.FTZ R0, R0, 1.9259299443872358531e-34 ;  /* 0x0780000000000820 */ /* 0x000fe40000410000 */
[----:B------:R-:W-:-:S05]  /*4e50*/  @!P0 FADD.FTZ R0, R4, -0.5 ;  /* 0xbf00000004008421 */ /* 0x000fca0000010000 */
[----:B------:R-:W-:-:S04]  /*4e60*/  LOP3.LUT R0, R0, 0x80000000, R5, 0xf8, !PT ;  /* 0x8000000000007812 */ /* 0x000fc800078ef805 */
[----:B------:R-:W-:Y:S01]  /*4e70*/  F2FP.BF16.F32.PACK_AB R0, RZ, R0 ;  /* 0x00000000ff00723e */ /* 0x000fe200000010ff */
[----:B------:R-:W-:Y:S06]  /*4e80*/  BRA `(.L_x_81) ;  /* 0x0000000400c07947 */ /* 0x000fec0003800000 */
.L_x_91:
[----:B------:R0:W5:Y:S01]  /*4e90*/  LDG.E.U16 R0, desc[UR36][R2.64] ;  /* 0x0000002402007981 */ /* 0x000162000c1e1500 */
[----:B------:R-:W-:Y:S05]  /*4ea0*/  BRA `(.L_x_81) ;  /* 0x0000000400b87947 */ /* 0x000fea0003800000 */
.L_x_88:
        /* <DEDUP_REMOVED lines=12> */
.L_x_95:
[----:B------:R-:W2:Y:S01]  /*4f70*/  LDG.E.U8 R3, desc[UR36][R2.64] ;  /* 0x0000002402037981 */ /* 0x000ea2000c1e1100 */
[----:B------:R-:W-:Y:S01]  /*4f80*/  BSSY.RECONVERGENT B0, `(.L_x_96) ;  /* 0x0000018000007945 */ /* 0x000fe20003800200 */
[----:B------:R-:W-:Y:S01]  /*4f90*/  IMAD.MOV.U32 R0, RZ, RZ, RZ ;  /* 0x000000ffff007224 */ /* 0x000fe200078e00ff */
        /* <DEDUP_REMOVED lines=8> */
[----:B------:R-:W-:-:S04]  /*5020*/  SHF.R.U32.HI R0, RZ, 0x7, R3 ;  /* 0x00000007ff007819 */ /* 0x000fc80000011603 */
[----:B------:R-:W-:Y:S02]  /*5030*/  SHF.L.U32 R7, R0, 0x1f, RZ ;  /* 0x0000001f00077819 */ /* 0x000fe400000006ff */
        /* <DEDUP_REMOVED lines=8> */
.L_x_99:
[----:B------:R-:W-:Y:S05]  /*50c0*/  BSYNC.RECONVERGENT B1 ;  /* 0x0000000000017941 */ /* 0x000fea0003800200 */
.L_x_98:
[----:B------:R-:W-:Y:S01]  /*50d0*/  IMAD.SHL.U32 R0, R0, 0x100000, RZ ;  /* 0x0010000000007824 */ /* 0x000fe200078e00ff */
[----:B------:R-:W-:-:S04]  /*50e0*/  LEA R2, R2, 0x3b800000, 0x17 ;  /* 0x3b80000002027811 */ /* 0x000fc800078eb8ff */
[----:B------:R-:W-:-:S07]  /*50f0*/  LOP3.LUT R0, R2, R0, R7, 0xfe, !PT ;  /* 0x0000000002007212 */ /* 0x000fce00078efe07 */
.L_x_97:
[----:B------:R-:W-:Y:S05]  /*5100*/  BSYNC.RECONVERGENT B0 ;  /* 0x0000000000007941 */ /* 0x000fea0003800200 */
.L_x_96:
[----:B------:R-:W-:Y:S01]  /*5110*/  F2FP.BF16.F32.PACK_AB R0, RZ, R0 ;  /* 0x00000000ff00723e */ /* 0x000fe200000010ff */
[----:B------:R-:W-:Y:S06]  /*5120*/  BRA `(.L_x_81) ;  /* 0x0000000400187947 */ /* 0x000fec0003800000 */
.L_x_94:
        /* <DEDUP_REMOVED lines=17> */
[----:B------:R-:W-:Y:S02]  /*5240*/  IADD3 R5, PT, PT, R3, -0x1d, RZ ;  /* 0xffffffe303057810 */ /* 0x000fe40007ffe0ff */
[----:B------:R-:W-:Y:S02]  /*5250*/  IADD3 R2, PT, PT, R2, 0x1e, -R3 ;  /* 0x0000001e02027810 */ /* 0x000fe40007ffe803 */
[----:B------:R-:W-:-:S04]  /*5260*/  SHF.L.U32 R5, R0, R5, RZ ;  /* 0x0000000500057219 */ /* 0x000fc800000006ff */
[----:B------:R-:W-:-:S07]  /*5270*/  LOP3.LUT R0, R5, 0x3, RZ, 0xc0, !PT ;  /* 0x0000000305007812 */ /* 0x000fce00078ec0ff */
.L_x_103:
[----:B------:R-:W-:Y:S05]  /*5280*/  BSYNC.RECONVERGENT B1 ;  /* 0x0000000000017941 */ /* 0x000fea0003800200 */
.L_x_102:
[----:B------:R-:W-:Y:S01]  /*5290*/  IMAD.SHL.U32 R0, R0, 0x200000, RZ ;  /* 0x0020000000007824 */ /* 0x000fe200078e00ff */
[----:B------:R-:W-:-:S04]  /*52a0*/  LEA R2, R2, 0x37800000, 0x17 ;  /* 0x3780000002027811 */ /* 0x000fc800078eb8ff */
[----:B------:R-:W-:-:S07]  /*52b0*/  LOP3.LUT R0, R2, R0, R7, 0xfe, !PT ;  /* 0x0000000002007212 */ /* 0x000fce00078efe07 */
.L_x_101:
[----:B------:R-:W-:Y:S05]  /*52c0*/  BSYNC.RECONVERGENT B0 ;  /* 0x0000000000007941 */ /* 0x000fea0003800200 */
.L_x_100:
[----:B------:R-:W-:Y:S01]  /*52d0*/  F2FP.BF16.F32.PACK_AB R0, RZ, R0 ;  /* 0x00000000ff00723e */ /* 0x000fe200000010ff */
[----:B------:R-:W-:Y:S06]  /*52e0*/  BRA `(.L_x_81) ;  /* 0x0000000000a87947 */ /* 0x000fec0003800000 */
.L_x_93:
[----:B------:R-:W-:-:S09]  /*52f0*/  UISETP.NE.AND UP0, UPT, UR4, 0x1c, UPT ;  /* 0x0000001c0400788c */ /* 0x000fd2000bf05270 */
[----:B------:R-:W-:Y:S05]  /*5300*/  BRA.U !UP0, `(.L_x_104) ;  /* 0x0000000108947547 */ /* 0x000fea000b800000 */
[----:B------:R-:W-:-:S09]  /*5310*/  UISETP.NE.AND UP0, UPT, UR4, 0x1d, UPT ;  /* 0x0000001d0400788c */ /* 0x000fd2000bf05270 */
[----:B------:R-:W-:Y:S05]  /*5320*/  BRA.U !UP0, `(.L_x_105) ;  /* 0x00000001087c7547 */ /* 0x000fea000b800000 */
[----:B------:R-:W-:-:S09]  /*5330*/  UISETP.NE.AND UP0, UPT, UR4, 0x2c, UPT ;  /* 0x0000002c0400788c */ /* 0x000fd2000bf05270 */
[----:B------:R-:W-:Y:S05]  /*5340*/  BRA.U UP0, `(.L_x_80) ;  /* 0x00000001002c7547 */ /* 0x000fea000b800000 */
[----:B------:R-:W2:Y:S01]  /*5350*/  LDG.E.U8 R2, desc[UR36][R2.64] ;  /* 0x0000002402027981 */ /* 0x000ea2000c1e1100 */
[----:B------:R-:W-:Y:S01]  /*5360*/  BSSY.RECONVERGENT B0, `(.L_x_106) ;  /* 0x0000007000007945 */ /* 0x000fe20003800200 */
[----:B------:R-:W-:Y:S01]  /*5370*/  IMAD.MOV.U32 R0, RZ, RZ, 0x400000 ;  /* 0x00400000ff007424 */ /* 0x000fe200078e00ff */
[----:B--2---:R-:W-:-:S13]  /*5380*/  ISETP.NE.AND P0, PT, R2, RZ, PT ;  /* 0x000000ff0200720c */ /* 0x004fda0003f05270 */
[----:B------:R-:W-:Y:S05]  /*5390*/  @!P0 BRA `(.L_x_107) ;  /* 0x00000000000c8947 */ /* 0x000fea0003800000 */
[----:B------:R-:W-:-:S13]  /*53a0*/  ISETP.NE.AND P0, PT, R2, 0xff, PT ;  /* 0x000000ff0200780c */ /* 0x000fda0003f05270 */
[----:B------:R-:W-:Y:S01]  /*53b0*/  @!P0 MOV R0, 0x7f800001 ;  /* 0x7f80000100008802 */ /* 0x000fe20000000f00 */
[----:B------:R-:W-:-:S07]  /*53c0*/  @P0 IMAD.SHL.U32 R0, R2, 0x800000, RZ ;  /* 0x0080000002000824 */ /* 0x000fce00078e00ff */
.L_x_107:
[----:B------:R-:W-:Y:S05]  /*53d0*/  BSYNC.RECONVERGENT B0 ;  /* 0x0000000000007941 */ /* 0x000fea0003800200 */
.L_x_106:
[----:B------:R-:W-:Y:S01]  /*53e0*/  F2FP.BF16.F32.PACK_AB R0, RZ, R0 ;  /* 0x00000000ff00723e */ /* 0x000fe200000010ff */
[----:B------:R-:W-:Y:S06]  /*53f0*/  BRA `(.L_x_81) ;  /* 0x0000000000647947 */ /* 0x000fec0003800000 */
.L_x_80:
        /* <DEDUP_REMOVED lines=8> */
[----:B0-----:R-:W-:Y:S01]  /*5480*/  IMAD.U32 R4, RZ, RZ, UR4 ;  /* 0x00000004ff047e24 */ /* 0x001fe2000f8e00ff */
[----:B------:R-:W-:Y:S01]  /*5490*/  MOV R5, UR5 ;  /* 0x0000000500057c02 */ /* 0x000fe20008000f00 */
[----:B-1----:R-:W-:-:S02]  /*54a0*/  IMAD.U32 R6, RZ, RZ, UR6 ;  /* 0x00000006ff067e24 */ /* 0x002fc4000f8e00ff */
[----:B------:R-:W-:Y:S01]  /*54b0*/  IMAD.U32 R7, RZ, RZ, UR7 ;  /* 0x00000007ff077e24 */ /* 0x000fe2000f8e00ff */
[----:B---3--:R-:W-:Y:S01]  /*54c0*/  MOV R10, UR8 ;  /* 0x00000008000a7c02 */ /* 0x008fe20008000f00 */
[----:B------:R-:W-:-:S07]  /*54d0*/  IMAD.U32 R11, RZ, RZ, UR9 ;  /* 0x00000009ff0b7e24 */ /* 0x000fce000f8e00ff */
[----:B------:R-:W-:-:S07]  /*54e0*/  LEPC R20, `(.L_x_108) ;  /* 0x000000001014794e */ /* 0x000fce0000000000 */
[----:B--2---:R-:W-:Y:S05]  /*54f0*/  CALL.ABS.NOINC R2 ;  /* 0x0000000002007343 */ /* 0x004fea0003c00000 */
.L_x_108:
[----:B------:R-:W-:Y:S01]  /*5500*/  PRMT R0, RZ, 0x7610, R0 ;  /* 0x00007610ff007816 */ /* 0x000fe20000000000 */
[----:B------:R-:W-:Y:S06]  /*5510*/  BRA `(.L_x_81) ;  /* 0x00000000001c7947 */ /* 0x000fec0003800000 */
.L_x_105:
[----:B------:R-:W2:Y:S02]  /*5520*/  LDG.E.64 R2, desc[UR36][R2.64] ;  /* 0x0000002402027981 */ /* 0x000ea4000c1e1b00 */
[----:B--2---:R-:W0:Y:S02]  /*5530*/  I2F.U64 R0, R2 ;  /* 0x0000000200007312 */ /* 0x004e240000301000 */
[----:B0-----:R-:W-:Y:S01]  /*5540*/  F2FP.BF16.F32.PACK_AB R0, RZ, R0 ;  /* 0x00000000ff00723e */ /* 0x001fe200000010ff */
[----:B------:R-:W-:Y:S06]  /*5550*/  BRA `(.L_x_81) ;  /* 0x00000000000c7947 */ /* 0x000fec0003800000 */
.L_x_104:
[----:B------:R-:W2:Y:S02]  /*5560*/  LDG.E R2, desc[UR36][R2.64] ;  /* 0x0000002402027981 */ /* 0x000ea4000c1e1900 */
[----:B--2---:R-:W-:-:S04]  /*5570*/  I2FP.F32.U32 R0, R2 ;  /* 0x0000000200007245 */ /* 0x004fc80000201000 */
[----:B------:R-:W-:-:S07]  /*5580*/  F2FP.BF16.F32.PACK_AB R0, RZ, R0 ;  /* 0x00000000ff00723e */ /* 0x000fce00000010ff */
.L_x_81:
[----:B------:R-:W0:Y:S01]  /*5590*/  LDCU.64 UR6, c[0x0][0x580] ;  /* 0x0000b000ff0677ac */ /* 0x000e220008000a00 */
[----:B-----5:R-:W-:Y:S01]  /*55a0*/  IMAD.U32 R0, R0, 0x10000, RZ ;  /* 0x0001000000007824 */ /* 0x020fe200078e00ff */
[----:B------:R-:W-:Y:S02]  /*55b0*/  USHF.L.U32 UR5, UR43, 0x10, URZ ;  /* 0x000000102b057899 */ /* 0x000fe400080006ff */
[----:B------:R-:W-:-:S04]  /*55c0*/  UPRMT UR4, UR39, 0x9910, URZ ;  /* 0x0000991027047896 */ /* 0x000fc800080000ff */
[----:B------:R-:W-:Y:S01]  /*55d0*/  FMNMX.FTZ R0, R0, UR5, PT ;  /* 0x0000000500007c09 */ /* 0x000fe2000b810000 */
[----:B------:R-:W-:-:S03]  /*55e0*/  UISETP.GT.AND UP0, UPT, UR4, 0x9, UPT ;  /* 0x000000090400788c */ /* 0x000fc6000bf04270 */
[----:B------:R1:W2:Y:S01]  /*55f0*/  F2F.BF16.F32 R5, R0 ;  /* 0x0000000000057304 */ /* 0x0002a20000202000 */
[----:B0-----:R-:W-:-:S04]  /*5600*/  IADD3 R2, P0, PT, R16, UR6, RZ ;  /* 0x0000000610027c10 */ /* 0x001fc8000ff1e0ff */
[----:B------:R-:W-:Y:S01]  /*5610*/  IADD3.X R3, PT, PT, RZ, UR7, RZ, P0, !PT ;  /* 0x00000007ff037c10 */ /* 0x000fe200087fe4ff */
[----:B-1----:R-:W-:Y:S08]  /*5620*/  BRA.U UP0, `(.L_x_109) ;  /* 0x00000005000c7547 */ /* 0x002ff0000b800000 */
        /* <DEDUP_REMOVED lines=12> */
.L_x_112:
[----:B--2---:R-:W-:-:S06]  /*56f0*/  IMAD.U32 R5, R5, 0x10000, RZ ;  /* 0x0001000005057824 */ /* 0x004fcc00078e00ff */
[----:B------:R-:W0:Y:S02]  /*5700*/  F2I.S64.TRUNC R4, R5 ;  /* 0x0000000500047311 */ /* 0x000e24000020d900 */
[----:B0-----:R0:W-:Y:S01]  /*5710*/  STG.E.U8 desc[UR36][R2.64], R4 ;  /* 0x0000000402007986 */ /* 0x0011e2000c101124 */
[----:B------:R-:W-:Y:S05]  /*5720*/  BRA `(.L_x_114) ;  /* 0x0000000c006c7947 */ /* 0x000fea0003800000 */
.L_x_111:
[----:B------:R-:W-:-:S09]  /*5730*/  UISETP.NE.AND UP0, UPT, UR4, 0x2, UPT ;  /* 0x000000020400788c */ /* 0x000fd2000bf05270 */
[----:B------:R-:W-:Y:S05]  /*5740*/  BRA.U !UP0, `(.L_x_115) ;  /* 0x0000000108307547 */ /* 0x000fea000b800000 */
[----:B------:R-:W-:-:S09]  /*5750*/  UISETP.NE.AND UP0, UPT, UR4, 0x3, UPT ;  /* 0x000000030400788c */ /* 0x000fd2000bf05270 */
[----:B------:R-:W-:Y:S05]  /*5760*/  BRA.U !UP0, `(.L_x_116) ;  /* 0x0000000108187547 */ /* 0x000fea000b800000 */
[----:B------:R-:W-:-:S09]  /*5770*/  UISETP.NE.AND UP0, UPT, UR4, 0x4, UPT ;  /* 0x000000040400788c */ /* 0x000fd2000bf05270 */
[----:B------:R-:W-:Y:S05]  /*5780*/  BRA.U UP0, `(.L_x_113) ;  /* 0x0000000900787547 */ /* 0x000fea000b800000 */
[----:B--2---:R-:W-:-:S06]  /*5790*/  SHF.L.U32 R5, R5, 0x10, RZ ;  /* 0x0000001005057819 */ /* 0x004fcc00000006ff */
[----:B------:R-:W0:Y:S02]  /*57a0*/  F2I.S64.TRUNC R4, R5 ;  /* 0x0000000500047311 */ /* 0x000e24000020d900 */
[----:B0-----:R0:W-:Y:S01]  /*57b0*/  STG.E.64 desc[UR36][R2.64], R4 ;  /* 0x0000000402007986 */ /* 0x0011e2000c101b24 */
[----:B------:R-:W-:Y:S05]  /*57c0*/  BRA `(.L_x_114) ;  /* 0x0000000c00447947 */ /* 0x000fea0003800000 */
.L_x_116:
[----:B--2---:R-:W-:-:S06]  /*57d0*/  IMAD.U32 R5, R5, 0x10000, RZ ;  /* 0x0001000005057824 */ /* 0x004fcc00078e00ff */
[----:B------:R-:W0:Y:S02]  /*57e0*/  F2I.FTZ.TRUNC.NTZ R5, R5 ;  /* 0x0000000500057305 */ /* 0x000e24000021f100 */
[----:B0-----:R0:W-:Y:S01]  /*57f0*/  STG.E desc[UR36][R2.64], R5 ;  /* 0x0000000502007986 */ /* 0x0011e2000c101924 */
[----:B------:R-:W-:Y:S05]  /*5800*/  BRA `(.L_x_114) ;  /* 0x0000000c00347947 */ /* 0x000fea0003800000 */
.L_x_115:
[----:B--2---:R-:W-:-:S06]  /*5810*/  IMAD.U32 R5, R5, 0x10000, RZ ;  /* 0x0001000005057824 */ /* 0x004fcc00078e00ff */
[----:B------:R-:W0:Y:S02]  /*5820*/  F2I.FTZ.TRUNC.NTZ R5, R5 ;  /* 0x0000000500057305 */ /* 0x000e24000021f100 */
[----:B0-----:R0:W-:Y:S01]  /*5830*/  STG.E.U16 desc[UR36][R2.64], R5 ;  /* 0x0000000502007986 */ /* 0x0011e2000c101524 */
[----:B------:R-:W-:Y:S05]  /*5840*/  BRA `(.L_x_114) ;  /* 0x0000000c00247947 */ /* 0x000fea0003800000 */
.L_x_110:
        /* <DEDUP_REMOVED lines=9> */
.L_x_118:
[----:B--2---:R-:W-:-:S05]  /*58e0*/  IMAD.U32 R0, R5, 0x10000, RZ ;  /* 0x0001000005007824 */ /* 0x004fca00078e00ff */
[----:B------:R-:W-:-:S05]  /*58f0*/  F2FP.F16.F32.PACK_AB R0, RZ, R0 ;  /* 0x00000000ff00723e */ /* 0x000fca00000000ff */
[----:B------:R0:W-:Y:S01]  /*5900*/  STG.E.U16 desc[UR36][R2.64], R0 ;  /* 0x0000000002007986 */ /* 0x0001e2000c101524 */
[----:B------:R-:W-:Y:S05]  /*5910*/  BRA `(.L_x_114) ;  /* 0x0000000800f07947 */ /* 0x000fea0003800000 */
.L_x_117:
[----:B------:R-:W-:-:S09]  /*5920*/  UISETP.NE.AND UP0, UPT, UR4, 0x7, UPT ;  /* 0x000000070400788c */ /* 0x000fd2000bf05270 */
[----:B------:R-:W-:Y:S05]  /*5930*/  BRA.U !UP0, `(.L_x_119) ;  /* 0x0000000108347547 */ /* 0x000fea000b800000 */
[----:B------:R-:W-:-:S09]  /*5940*/  UISETP.NE.AND UP0, UPT, UR4, 0x8, UPT ;  /* 0x000000080400788c */ /* 0x000fd2000bf05270 */
[----:B------:R-:W-:Y:S05]  /*5950*/  BRA.U !UP0, `(.L_x_120) ;  /* 0x0000000108187547 */ /* 0x000fea000b800000 */
[----:B------:R-:W-:-:S09]  /*5960*/  UISETP.NE.AND UP0, UPT, UR4, 0x9, UPT ;  /* 0x000000090400788c */ /* 0x000fd2000bf05270 */
[----:B------:R-:W-:Y:S05]  /*5970*/  BRA.U UP0, `(.L_x_113) ;  /* 0x0000000500fc7547 */ /* 0x000fea000b800000 */
[----:B--2---:R-:W-:Y:S01]  /*5980*/  IMAD.U32 R4, R5, 0x10000, RZ ;  /* 0x0001000005047824 */ /* 0x004fe200078e00ff */
[----:B------:R-:W-:-:S05]  /*5990*/  MOV R5, RZ ;  /* 0x000000ff00057202 */ /* 0x000fca0000000f00 */
[----:B------:R0:W-:Y:S01]  /*59a0*/  STG.E.64 desc[UR36][R2.64], R4 ;  /* 0x0000000402007986 */ /* 0x0001e2000c101b24 */
[----:B------:R-:W-:Y:S05]  /*59b0*/  BRA `(.L_x_114) ;  /* 0x0000000800c87947 */ /* 0x000fea0003800000 */
.L_x_120:
[----:B--2---:R-:W-:-:S05]  /*59c0*/  IMAD.U32 R5, R5, 0x10000, RZ ;  /* 0x0001000005057824 */ /* 0x004fca00078e00ff */
[----:B------:R-:W-:-:S04]  /*59d0*/  F2FP.F16.F32.PACK_AB R5, RZ, R5 ;  /* 0x00000005ff05723e */ /* 0x000fc800000000ff */
[----:B------:R-:W-:-:S05]  /*59e0*/  PRMT R5, R5, 0x5410, RZ ;  /* 0x0000541005057816 */ /* 0x000fca00000000ff */
[----:B------:R0:W-:Y:S01]  /*59f0*/  STG.E desc[UR36][R2.64], R5 ;  /* 0x0000000502007986 */ /* 0x0001e2000c101924 */
[----:B------:R-:W-:Y:S05]  /*5a00*/  BRA `(.L_x_114) ;  /* 0x0000000800b47947 */ /* 0x000fea0003800000 */
.L_x_119:
[----:B--2---:R-:W-:-:S04]  /*5a10*/  IMAD.U32 R4, R5, 0x10000, RZ ;  /* 0x0001000005047824 */ /* 0x004fc800078e00ff */
[----:B------:R-:W-:-:S06]  /*5a20*/  FMUL.FTZ R4, R4, 1 ;  /* 0x3f80000004047820 */ /* 0x000fcc0000410000 */
[----:B------:R-:W0:Y:S02]  /*5a30*/  F2F.F64.F32 R4, R4 ;  /* 0x0000000400047310 */ /* 0x000e240000201800 */
[----:B0-----:R0:W-:Y:S01]  /*5a40*/  STG.E.64 desc[UR36][R2.64], R4 ;  /* 0x0000000402007986 */ /* 0x0011e2000c101b24 */
[----:B------:R-:W-:Y:S05]  /*5a50*/  BRA `(.L_x_114) ;  /* 0x0000000800a07947 */ /* 0x000fea0003800000 */
.L_x_109:
[----:B------:R-:W-:-:S09]  /*5a60*/  UISETP.GT.AND UP0, UPT, UR4, 0x18, UPT ;  /* 0x000000180400788c */ /* 0x000fd2000bf04270 */
[----:B------:R-:W-:Y:S05]  /*5a70*/  BRA.U !UP0, `(.L_x_121) ;  /* 0x0000000508607547 */ /* 0x000fea000b800000 */
        /* <DEDUP_REMOVED lines=12> */
.L_x_124:
[----:B--2---:R-:W-:Y:S01]  /*5b40*/  IMAD.U32 R5, R5, 0x10000, RZ ;  /* 0x0001000005057824 */ /* 0x004fe200078e00ff */
[----:B------:R-:W-:Y:S01]  /*5b50*/  BSSY.RECONVERGENT B0, `(.L_x_125) ;  /* 0x0000013000007945 */ /* 0x000fe20003800200 */
[----:B------:R-:W-:-:S03]  /*5b60*/  IMAD.MOV.U32 R0, RZ, RZ, 0x80 ;  /* 0x00000080ff007424 */ /* 0x000fc600078e00ff */
[----:B------:R-:W-:-:S04]  /*5b70*/  LOP3.LUT R4, R5, 0x7fffffff, RZ, 0xc0, !PT ;  /* 0x7fffffff05047812 */ /* 0x000fc800078ec0ff */
[----:B------:R-:W-:-:S13]  /*5b80*/  ISETP.GT.U32.AND P0, PT, R4, 0x437fffff, PT ;  /* 0x437fffff0400780c */ /* 0x000fda0003f04070 */
[----:B------:R-:W-:Y:S05]  /*5b90*/  @P0 BRA `(.L_x_126) ;  /* 0x0000000000380947 */ /* 0x000fea0003800000 */
[----:B------:R-:W-:-:S13]  /*5ba0*/  ISETP.GE.U32.AND P0, PT, R4, 0x3c000000, PT ;  /* 0x3c0000000400780c */ /* 0x000fda0003f06070 */
[----:B------:R-:W-:-:S04]  /*5bb0*/  @P0 SHF.R.U32.HI R0, RZ, 0x14, R5 ;  /* 0x00000014ff000819 */ /* 0x000fc80000011605 */
[----:B------:R-:W-:-:S04]  /*5bc0*/  @P0 LOP3.LUT R0, R0, 0x1, RZ, 0xc0, !PT ;  /* 0x0000000100000812 */ /* 0x000fc800078ec0ff */
[----:B------:R-:W-:-:S04]  /*5bd0*/  @P0 IADD3 R0, PT, PT, R5, 0x487ffff, R0 ;  /* 0x0487ffff05000810 */ /* 0x000fc80007ffe000 */
[----:B------:R-:W-:-:S04]  /*5be0*/  @P0 SHF.R.U32.HI R0, RZ, 0x14, R0 ;  /* 0x00000014ff000819 */ /* 0x000fc80000011600 */
[----:B------:R-:W-:Y:S01]  /*5bf0*/  @P0 LOP3.LUT R0, R0, 0xff, RZ, 0xc0, !PT ;  /* 0x000000ff00000812 */ /* 0x000fe200078ec0ff */
[----:B------:R-:W-:Y:S06]  /*5c00*/  @P0 BRA `(.L_x_127) ;  /* 0x0000000000140947 */ /* 0x000fec0003800000 */
[----:B------:R-:W-:-:S05]  /*5c10*/  FADD.FTZ R0, R4, 8192 ;  /* 0x4600000004007421 */ /* 0x000fca0000010000 */
[----:B------:R-:W-:Y:S02]  /*5c20*/  LOP3.LUT P0, R4, R0, 0xff, RZ, 0xc0, !PT ;  /* 0x000000ff00047812 */ /* 0x000fe4000780c0ff */
[----:B------:R-:W-:-:S11]  /*5c30*/  PRMT R0, RZ, 0x7610, R0 ;  /* 0x00007610ff007816 */ /* 0x000fd60000000000 */
[----:B------:R-:W-:Y:S05]  /*5c40*/  @!P0 BRA `(.L_x_126) ;  /* 0x00000000000c8947 */ /* 0x000fea0003800000 */
[----:B------:R-:W-:-:S07]  /*5c50*/  MOV R0, R4 ;  /* 0x0000000400007202 */ /* 0x000fce0000000f00 */
.L_x_127:
[----:B------:R-:W-:-:S04]  /*5c60*/  SHF.R.U32.HI R5, RZ, 0x18, R5 ;  /* 0x00000018ff057819 */ /* 0x000fc80000011605 */
[----:B------:R-:W-:-:S07]  /*5c70*/  LOP3.LUT R0, R0, 0x80, R5, 0xf8, !PT ;  /* 0x0000008000007812 */ /* 0x000fce00078ef805 */
.L_x_126:
[----:B------:R-:W-:Y:S05]  /*5c80*/  BSYNC.RECONVERGENT B0 ;  /* 0x0000000000007941 */ /* 0x000fea0003800200 */
.L_x_125:
[----:B------:R0:W-:Y:S01]  /*5c90*/  STG.E.U8 desc[UR36][R2.64], R0 ;  /* 0x0000000002007986 */ /* 0x0001e2000c101124 */
[----:B------:R-:W-:Y:S05]  /*5ca0*/  BRA `(.L_x_114) ;  /* 0x00000008000c7947 */ /* 0x000fea0003800000 */
.L_x_123:
        /* <DEDUP_REMOVED lines=18> */
.L_x_130:
[----:B------:R-:W-:-:S04]  /*5dd0*/  SHF.R.U32.HI R5, RZ, 0x18, R5 ;  /* 0x00000018ff057819 */ /* 0x000fc80000011605 */
[----:B------:R-:W-:-:S07]  /*5de0*/  LOP3.LUT R0, R0, 0x80, R5, 0xf8, !PT ;  /* 0x0000008000007812 */ /* 0x000fce00078ef805 */
.L_x_129:
[----:B------:R-:W-:Y:S05]  /*5df0*/  BSYNC.RECONVERGENT B0 ;  /* 0x0000000000007941 */ /* 0x000fea0003800200 */
.L_x_128:
[----:B------:R0:W-:Y:S01]  /*5e00*/  STG.E.U8 desc[UR36][R2.64], R0 ;  /* 0x0000000002007986 */ /* 0x0001e2000c101124 */
[----:B------:R-:W-:Y:S05]  /*5e10*/  BRA `(.L_x_114) ;  /* 0x0000000400b07947 */ /* 0x000fea0003800000 */
.L_x_122:
[----:B------:R-:W-:-:S09]  /*5e20*/  UISETP.NE.AND UP0, UPT, UR4, 0x1c, UPT ;  /* 0x0000001c0400788c */ /* 0x000fd2000bf05270 */
[----:B------:R-:W-:Y:S05]  /*5e30*/  BRA.U !UP0, `(.L_x_131) ;  /* 0x0000000108607547 */ /* 0x000fea000b800000 */
[----:B------:R-:W-:-:S09]  /*5e40*/  UISETP.NE.AND UP0, UPT, UR4, 0x1d, UPT ;  /* 0x0000001d0400788c */ /* 0x000fd2000bf05270 */
[----:B------:R-:W-:Y:S05]  /*5e50*/  BRA.U !UP0, `(.L_x_132) ;  /* 0x0000000108487547 */ /* 0x000fea000b800000 */
[----:B------:R-:W-:-:S09]  /*5e60*/  UISETP.NE.AND UP0, UPT, UR4, 0x2c, UPT ;  /* 0x0000002c0400788c */ /* 0x000fd2000bf05270 */
[----:B------:R-:W-:Y:S05]  /*5e70*/  BRA.U UP0, `(.L_x_113) ;  /* 0x0000000100bc7547 */ /* 0x000fea000b800000 */
        /* <DEDUP_REMOVED lines=16> */
.L_x_132:
[----:B--2---:R-:W-:-:S06]  /*5f80*/  SHF.L.U32 R5, R5, 0x10, RZ ;  /* 0x0000001005057819 */ /* 0x004fcc00000006ff */
[----:B------:R-:W0:Y:S02]  /*5f90*/  F2I.U64.TRUNC R4, R5 ;  /* 0x0000000500047311 */ /* 0x000e24000020d800 */
[----:B0-----:R0:W-:Y:S01]  /*5fa0*/  STG.E.64 desc[UR36][R2.64], R4 ;  /* 0x0000000402007986 */ /* 0x0011e2000c101b24 */
[----:B------:R-:W-:Y:S05]  /*5fb0*/  BRA `(.L_x_114) ;  /* 0x0000000400487947 */ /* 0x000fea0003800000 */
.L_x_131:
[----:B--2---:R-:W-:-:S06]  /*5fc0*/  IMAD.U32 R5, R5, 0x10000, RZ ;  /* 0x0001000005057824 */ /* 0x004fcc00078e00ff */
[----:B------:R-:W0:Y:S02]  /*5fd0*/  F2I.FTZ.U32.TRUNC.NTZ R5, R5 ;  /* 0x0000000500057305 */ /* 0x000e24000021f000 */
[----:B0-----:R0:W-:Y:S01]  /*5fe0*/  STG.E desc[UR36][R2.64], R5 ;  /* 0x0000000502007986 */ /* 0x0011e2000c101924 */
[----:B------:R-:W-:Y:S05]  /*5ff0*/  BRA `(.L_x_114) ;  /* 0x0000000400387947 */ /* 0x000fea0003800000 */
.L_x_121:
        /* <DEDUP_REMOVED lines=11> */
.L_x_134:
[----:B--2---:R-:W-:Y:S02]  /*60b0*/  SHF.L.U32 R5, R5, 0x10, RZ ;  /* 0x0000001005057819 */ /* 0x004fe400000006ff */
[----:B------:R-:W-:-:S03]  /*60c0*/  CS2R R6, SRZ ;  /* 0x0000000000067805 */ /* 0x000fc6000001ff00 */
[----:B------:R-:W-:-:S06]  /*60d0*/  FMUL.FTZ R5, R5, 1 ;  /* 0x3f80000005057820 */ /* 0x000fcc0000410000 */
[----:B------:R-:W0:Y:S02]  /*60e0*/  F2F.F64.F32 R4, R5 ;  /* 0x0000000500047310 */ /* 0x000e240000201800 */
[----:B0-----:R4:W-:Y:S01]  /*60f0*/  STG.E.128 desc[UR36][R2.64], R4 ;  /* 0x0000000402007986 */ /* 0x0019e2000c101d24 */
[----:B------:R-:W-:Y:S05]  /*6100*/  BRA `(.L_x_114) ;  /* 0x0000000000f47947 */ /* 0x000fea0003800000 */
.L_x_133:
[----:B------:R-:W-:-:S09]  /*6110*/  UISETP.NE.AND UP0, UPT, UR4, 0xf, UPT ;  /* 0x0000000f0400788c */ /* 0x000fd2000bf05270 */
[----:B------:R-:W-:Y:S05]  /*6120*/  BRA.U !UP0, `(.L_x_135) ;  /* 0x0000000108e87547 */ /* 0x000fea000b800000 */
[----:B------:R-:W-:-:S09]  /*6130*/  UISETP.NE.AND UP0, UPT, UR4, 0x17, UPT ;  /* 0x000000170400788c */ /* 0x000fd2000bf05270 */
[----:B------:R-:W-:Y:S05]  /*6140*/  BRA.U !UP0, `(.L_x_136) ;  /* 0x0000000108907547 */ /* 0x000fea000b800000 */
[----:B------:R-:W-:-:S09]  /*6150*/  UISETP.NE.AND UP0, UPT, UR4, 0x18, UPT ;  /* 0x000000180400788c */ /* 0x000fd2000bf05270 */
[----:B------:R-:W-:Y:S05]  /*6160*/  BRA.U !UP0, `(.L_x_137) ;  /* 0x0000000108447547 */ /* 0x000fea000b800000 */
.L_x_113:
[----:B------:R-:W-:Y:S01]  /*6170*/  MOV R0, 0x0 ;  /* 0x0000000000007802 */ /* 0x000fe20000000f00 */
[----:B------:R-:W0:Y:S01]  /*6180*/  LDCU.64 UR4, c[0x4][0x188] ;  /* 0x01003100ff0477ac */ /* 0x000e220008000a00 */
[----:B------:R-:W-:Y:S02]  /*6190*/  HFMA2 R13, -RZ, RZ, 0, 0 ;  /* 0x00000000ff0d7431 */ /* 0x000fe400000001ff */
[----:B------:R-:W-:Y:S01]  /*61a0*/  IMAD.MOV.U32 R8, RZ, RZ, 0x65 ;  /* 0x00000065ff087424 */ /* 0x000fe200078e00ff */
[----:B------:R1:W3:Y:S01]  /*61b0*/  LDC.64 R2, c[0x4][R0] ;  /* 0x0100000000027b82 */ /* 0x0002e20000000a00 */
[----:B------:R-:W4:Y:S01]  /*61c0*/  LDCU.64 UR6, c[0x4][0x190] ;  /* 0x01003200ff0677ac */ /* 0x000f220008000a00 */
[----:B------:R-:W-:Y:S01]  /*61d0*/  IMAD.MOV.U32 R12, RZ, RZ, 0x1 ;  /* 0x00000001ff0c7424 */ /* 0x000fe200078e00ff */
[----:B------:R-:W5:Y:S01]  /*61e0*/  LDCU.64 UR8, c[0x4][0xa0] ;  /* 0x01001400ff0877ac */ /* 0x000f620008000a00 */
[----:B0-----:R-:W-:Y:S02]  /*61f0*/  IMAD.U32 R4, RZ, RZ, UR4 ;  /* 0x00000004ff047e24 */ /* 0x001fe4000f8e00ff */
[----:B--2---:R-:W-:Y:S01]  /*6200*/  IMAD.U32 R5, RZ, RZ, UR5 ;  /* 0x00000005ff057e24 */ /* 0x004fe2000f8e00ff */
[----:B----4-:R-:W-:Y:S01]  /*6210*/  MOV R6, UR6 ;  /* 0x0000000600067c02 */ /* 0x010fe20008000f00 */
[----:B------:R-:W-:-:S02]  /*6220*/  IMAD.U32 R7, RZ, RZ, UR7 ;  /* 0x00000007ff077e24 */ /* 0x000fc4000f8e00ff */
[----:B-----5:R-:W-:Y:S01]  /*6230*/  IMAD.U32 R10, RZ, RZ, UR8 ;  /* 0x00000008ff0a7e24 */ /* 0x020fe2000f8e00ff */
[----:B-1----:R-:W-:-:S07]  /*6240*/  MOV R11, UR9 ;  /* 0x00000009000b7c02 */ /* 0x002fce0008000f00 */
[----:B------:R-:W-:-:S07]  /*6250*/  LEPC R20, `(.L_x_138) ;  /* 0x000000001014794e */ /* 0x000fce0000000000 */
[----:B---3--:R-:W-:Y:S05]  /*6260*/  CALL.ABS.NOINC R2 ;  /* 0x0000000002007343 */ /* 0x008fea0003c00000 */
.L_x_138:
[----:B------:R-:W-:Y:S05]  /*6270*/  BRA `(.L_x_114) ;  /* 0x0000000000987947 */ /* 0x000fea0003800000 */
.L_x_137:
[----:B--2---:R-:W-:Y:S01]  /*6280*/  IMAD.U32 R7, R5, 0x10000, RZ ;  /* 0x0001000005077824 */ /* 0x004fe200078e00ff */
[----:B------:R-:W-:Y:S01]  /*6290*/  BSSY.RECONVERGENT B0, `(.L_x_139) ;  /* 0x000000c000007945 */ /* 0x000fe20003800200 */
[----:B------:R-:W-:-:S03]  /*62a0*/  IMAD.MOV.U32 R0, RZ, RZ, 0x7f ;  /* 0x0000007fff007424 */ /* 0x000fc600078e00ff */
[----:B------:R-:W-:Y:S02]  /*62b0*/  LOP3.LUT R4, R7, 0x7fffffff, RZ, 0xc0, !PT ;  /* 0x7fffffff07047812 */ /* 0x000fe400078ec0ff */
[----:B------:R-:W-:Y:S02]  /*62c0*/  SHF.R.U32.HI R5, RZ, 0x18, R7 ;  /* 0x00000018ff057819 */ /* 0x000fe40000011607 */
[----:B------:R-:W-:-:S13]  /*62d0*/  ISETP.GT.U32.AND P0, PT, R4, 0x43efffff, PT ;  /* 0x43efffff0400780c */ /* 0x000fda0003f04070 */
[----:B------:R-:W-:Y:S05]  /*62e0*/  @P0 BRA `(.L_x_140) ;  /* 0x0000000000180947 */ /* 0x000fea0003800000 */
[----:B------:R-:W-:-:S13]  /*62f0*/  ISETP.GE.U32.AND P0, PT, R4, 0x3c800000, PT ;  /* 0x3c8000000400780c */ /* 0x000fda0003f06070 */
[----:B------:R-:W-:-:S04]  /*6300*/  @P0 SHF.R.U32.HI R0, RZ, 0x14, R7 ;  /* 0x00000014ff000819 */ /* 0x000fc80000011607 */
[----:B------:R-:W-:-:S04]  /*6310*/  @P0 LOP3.LUT R0, R0, 0x1, RZ, 0xc0, !PT ;  /* 0x0000000100000812 */ /* 0x000fc800078ec0ff */
[----:B------:R-:W-:-:S04]  /*6320*/  @P0 IADD3 R0, PT, PT, R7, 0x407ffff, R0 ;  /* 0x0407ffff07000810 */ /* 0x000fc80007ffe000 */
[----:B------:R-:W-:Y:S01]  /*6330*/  @P0 SHF.R.U32.HI R0, RZ, 0x14, R0 ;  /* 0x00000014ff000819 */ /* 0x000fe20000011600 */
[----:B------:R-:W-:-:S07]  /*6340*/  @!P0 FADD.FTZ R0, R4, 16384 ;  /* 0x4680000004008421 */ /* 0x000fce0000010000 */
.L_x_140:
[----:B------:R-:W-:Y:S05]  /*6350*/  BSYNC.RECONVERGENT B0 ;  /* 0x0000000000007941 */ /* 0x000fea0003800200 */
.L_x_139:
[----:B------:R-:W-:-:S05]  /*6360*/  LOP3.LUT R5, R0, 0x80, R5, 0xf8, !PT ;  /* 0x0000008000057812 */ /* 0x000fca00078ef805 */
[----:B------:R2:W-:Y:S01]  /*6370*/  STG.E.U8 desc[UR36][R2.64], R5 ;  /* 0x0000000502007986 */ /* 0x0005e2000c101124 */
[----:B------:R-:W-:Y:S05]  /*6380*/  BRA `(.L_x_114) ;  /* 0x0000000000547947 */ /* 0x000fea0003800000 */
.L_x_136:
[----:B--2---:R-:W-:Y:S01]  /*6390*/  SHF.L.U32 R5, R5, 0x10, RZ ;  /* 0x0000001005057819 */ /* 0x004fe200000006ff */
[----:B------:R-:W-:Y:S03]  /*63a0*/  BSSY.RECONVERGENT B0, `(.L_x_141) ;  /* 0x000000e000007945 */ /* 0x000fe60003800200 */
[----:B------:R-:W-:-:S04]  /*63b0*/  LOP3.LUT R4, R5, 0x7fffffff, RZ, 0xc0, !PT ;  /* 0x7fffffff05047812 */ /* 0x000fc800078ec0ff */
[----:B------:R-:W-:-:S13]  /*63c0*/  ISETP.GT.U32.AND P0, PT, R4, 0x477fffff, PT ;  /* 0x477fffff0400780c */ /* 0x000fda0003f04070 */
[----:B------:R-:W-:Y:S05]  /*63d0*/  @P0 BRA `(.L_x_142) ;  /* 0x00000000001c0947 */ /* 0x000fea0003800000 */
[----:B------:R-:W-:-:S13]  /*63e0*/  ISETP.GE.U32.AND P0, PT, R4, 0x38800000, PT ;  /* 0x388000000400780c */ /* 0x000fda0003f06070 */
[----:B------:R-:W-:-:S04]  /*63f0*/  @P0 SHF.R.U32.HI R0, RZ, 0x15, R5 ;  /* 0x00000015ff000819 */ /* 0x000fc80000011605 */
[----:B------:R-:W-:-:S04]  /*6400*/  @P0 LOP3.LUT R0, R0, 0x1, RZ, 0xc0, !PT ;  /* 0x0000000100000812 */ /* 0x000fc800078ec0ff */
[----:B------:R-:W-:-:S04]  /*6410*/  @P0 IADD3 R0, PT, PT, R5, 0x80fffff, R0 ;  /* 0x080fffff05000810 */ /* 0x000fc80007ffe000 */
[----:B------:R-:W-:Y:S01]  /*6420*/  @P0 SHF.R.U32.HI R0, RZ, 0x15, R0 ;  /* 0x00000015ff000819 */ /* 0x000fe20000011600 */
[----:B------:R-:W-:Y:S01]  /*6430*/  @!P0 FADD.FTZ R0, R4, 128 ;  /* 0x4300000004008421 */ /* 0x000fe20000010000 */
[----:B------:R-:W-:Y:S06]  /*6440*/  BRA `(.L_x_143) ;  /* 0x00000000000c7947 */ /* 0x000fec0003800000 */
.L_x_142:
[----:B------:R-:W-:Y:S01]  /*6450*/  IMAD.MOV.U32 R0, RZ, RZ, 0x7f ;  /* 0x0000007fff007424 */ /* 0x000fe200078e00ff */
[----:B------:R-:W-:-:S04]  /*6460*/  ISETP.GT.U32.AND P0, PT, R4, 0x7f800000, PT ;  /* 0x7f8000000400780c */ /* 0x000fc80003f04070 */
[----:B------:R-:W-:-:S09]  /*6470*/  SEL R0, R0, 0x7c, P0 ;  /* 0x0000007c00007807 */ /* 0x000fd20000000000 */
.L_x_143:
[----:B------:R-:W-:Y:S05]  /*6480*/  BSYNC.RECONVERGENT B0 ;  /* 0x0000000000007941 */ /* 0x000fea0003800200 */
.L_x_141:
[----:B------:R-:W-:-:S04]  /*6490*/  SHF.R.U32.HI R5, RZ, 0x18, R5 ;  /* 0x00000018ff057819 */ /* 0x000fc80000011605 */
[----:B------:R-:W-:-:S05]  /*64a0*/  LOP3.LUT R5, R0, 0x80, R5, 0xf8, !PT ;  /* 0x0000008000057812 */ /* 0x000fca00078ef805 */
[----:B------:R1:W-:Y:S01]  /*64b0*/  STG.E.U8 desc[UR36][R2.64], R5 ;  /* 0x0000000502007986 */ /* 0x0003e2000c101124 */
[----:B------:R-:W-:Y:S05]  /*64c0*/  BRA `(.L_x_114) ;  /* 0x0000000000047947 */ /* 0x000fea0003800000 */
.L_x_135:
[----:B--2---:R0:W-:Y:S02]  /*64d0*/  STG.E.U16 desc[UR36][R2.64], R5 ;  /* 0x0000000502007986 */ /* 0x0041e4000c101524 */
.L_x_114:
[----:B------:R-:W-:-:S07]  /*64e0*/  VIADD R17, R17, 0x80 ;  /* 0x0000008011117836 */ /* 0x000fce0000000000 */
.L_x_74:
[----:B------:R-:W-:Y:S05]  /*64f0*/  BSYNC.RECONVERGENT B6 ;  /* 0x0000000000067941 */ /* 0x000fea0003800200 */
.L_x_73:
[----:B------:R-:W5:Y:S01]  /*6500*/  LDCU UR4, c[0x0][0x380] ;  /* 0x00007000ff0477ac */ /* 0x000f620008000800 */
[----:B------:R-:W-:Y:S01]  /*6510*/  BSSY.RECONVERGENT B6, `(.L_x_144) ;  /* 0x000031f000067945 */ /* 0x000fe20003800200 */
[----:B-----5:R-:W-:-:S13]  /*6520*/  ISETP.GE.AND P0, PT, R17, UR4, PT ;  /* 0x0000000411007c0c */ /* 0x020fda000bf06270 */
[----:B------:R-:W-:Y:S05]  /*6530*/  @P0 BRA `(.L_x_145) ;  /* 0x0000003000700947 */ /* 0x000fea0003800000 */
[----:B------:R-:W5:Y:S01]  /*6540*/  LDCU UR4, c[0x0][0x388] ;  /* 0x00007100ff0477ac */ /* 0x000f620008000800 */
[----:B0-----:R-:W-:Y:S01]  /*6550*/  MOV R0, RZ ;  /* 0x000000ff00007202 */ /* 0x001fe20000000f00 */
[----:B------:R-:W-:Y:S01]  /*6560*/  IMAD.MOV.U32 R16, RZ, RZ, RZ ;  /* 0x000000ffff107224 */ /* 0x000fe200078e00ff */
[----:B-----5:R-:W-:-:S09]  /*6570*/  UISETP.NE.AND UP0, UPT, UR4, URZ, UPT ;  /* 0x000000ff0400728c */ /* 0x020fd2000bf05270 */
[----:B------:R-:W-:Y:S05]  /*6580*/  BRA.U !UP0, `(.L_x_146) ;  /* 0x0000001108a87547 */ /* 0x000fea000b800000 */
[----:B------:R-:W1:Y:S01]  /*6590*/  LDCU.64 UR4, c[0x0][0x390] ;  /* 0x00007200ff0477ac */ /* 0x000e620008000a00 */
[----:B------:R-:W-:Y:S01]  /*65a0*/  IMAD.MOV.U32 R16, RZ, RZ, RZ ;  /* 0x000000ffff107224 */ /* 0x000fe200078e00ff */
[----:B------:R-:W0:Y:S01]  /*65b0*/  LDCU UR6, c[0x0][0x38c] ;  /* 0x00007180ff0677ac */ /* 0x000e220008000800 */
[----:B------:R-:W5:Y:S01]  /*65c0*/  LDCU.64 UR8, c[0x0][0x4b8] ;  /* 0x00009700ff0877ac */ /* 0x000f620008000a00 */
[----:B------:R-:W-:Y:S01]  /*65d0*/  UISETP.NE.AND UP0, UPT, UR41, URZ, UPT ;  /* 0x000000ff2900728c */ /* 0x000fe2000bf05270 */
[----:B-1234-:R-:W-:-:S05]  /*65e0*/  IMAD.HI.U32 R2, R17, UR4, R16 ;  /* 0x0000000411027c27 */ /* 0x01efca000f8e0010 */
[----:B------:R-:W-:-:S04]  /*65f0*/  SHF.R.U32.HI R3, RZ, UR5, R2 ;  /* 0x00000005ff037c19 */ /* 0x000fc80008011602 */
[----:B------:R-:W-:-:S05]  /*6600*/  IADD3 R0, PT, PT, -R3, RZ, RZ ;  /* 0x000000ff03007210 */ /* 0x000fca0007ffe1ff */
        /* <DEDUP_REMOVED lines=34> */
[----:B-1----:R-:W-:-:S04]  /*6830*/  SHF.R.U32.HI R5, RZ, UR4, R4 ;  /* 0x00000004ff057c19 */ /* 0x002fc80008011604 */
[----:B------:R-:W-:-:S05]  /*6840*/  IADD3 R2, PT, PT, -R5, RZ, RZ ;  /* 0x000000ff05027210 */ /* 0x000fca0007ffe1ff */
        /* <DEDUP_REMOVED lines=254> */
.L_x_146:
        /* <DEDUP_REMOVED lines=18> */
.L_x_150:
[----:B------:R-:W2:Y:S02]  /*7950*/  LDG.E.U8 R2, desc[UR36][R2.64] ;  /* 0x0000002402027981 */ /* 0x000ea4000c1e1100 */
[----:B--2---:R-:W-:-:S04]  /*7960*/  I2FP.F32.U32 R0, R2 ;  /* 0x0000000200007245 */ /* 0x004fc80000201000 */
[----:B------:R-:W-:Y:S01]  /*7970*/  F2FP.BF16.F32.PACK_AB R0, RZ, R0 ;  /* 0x00000000ff00723e */ /* 0x000fe200000010ff */
[----:B------:R-:W-:Y:S06]  /*7980*/  BRA `(.L_x_152) ;  /* 0x0000000c00847947 */ /* 0x000fec0003800000 */
.L_x_149:
        /* <DEDUP_REMOVED lines=10> */
.L_x_154:
[----:B------:R-:W2:Y:S02]  /*7a30*/  LDG.E R2, desc[UR36][R2.64] ;  /* 0x0000002402027981 */ /* 0x000ea4000c1e1900 */
[----:B--2---:R-:W-:-:S04]  /*7a40*/  I2FP.F32.S32 R0, R2 ;  /* 0x0000000200007245 */ /* 0x004fc80000201400 */
[----:B------:R-:W-:Y:S01]  /*7a50*/  F2FP.BF16.F32.PACK_AB R0, RZ, R0 ;  /* 0x00000000ff00723e */ /* 0x000fe200000010ff */
[----:B------:R-:W-:Y:S06]  /*7a60*/  BRA `(.L_x_152) ;  /* 0x0000000c004c7947 */ /* 0x000fec0003800000 */
.L_x_153:
[----:B------:R-:W2:Y:S02]  /*7a70*/  LDG.E.U16 R2, desc[UR36][R2.64] ;  /* 0x0000002402027981 */ /* 0x000ea4000c1e1500 */
[----:B--2---:R-:W0:Y:S02]  /*7a80*/  I2F.S16 R0, R2 ;  /* 0x0000000200007306 */ /* 0x004e240000101400 */
[----:B0-----:R-:W-:Y:S01]  /*7a90*/  F2FP.BF16.F32.PACK_AB R0, RZ, R0 ;  /* 0x00000000ff00723e */ /* 0x001fe200000010ff */
[----:B------:R-:W-:Y:S06]  /*7aa0*/  BRA `(.L_x_152) ;  /* 0x0000000c003c7947 */ /* 0x000fec0003800000 */
.L_x_148:
        /* <DEDUP_REMOVED lines=9> */
.L_x_156:
[----:B------:R-:W2:Y:S02]  /*7b40*/  LDG.E.U16 R0, desc[UR36][R2.64] ;  /* 0x0000002402007981 */ /* 0x000ea4000c1e1500 */
[----:B--2---:R-:W-:-:S05]  /*7b50*/  HADD2.F32 R0, -RZ, R0.H0_H0 ;  /* 0x20000000ff007230 */ /* 0x004fca0000004100 */
[----:B------:R-:W-:Y:S01]  /*7b60*/  F2FP.BF16.F32.PACK_AB R0, RZ, R0 ;  /* 0x00000000ff00723e */ /* 0x000fe200000010ff */
[----:B------:R-:W-:Y:S06]  /*7b70*/  BRA `(.L_x_152) ;  /* 0x0000000c00087947 */ /* 0x000fec0003800000 */
.L_x_155:
        /* <DEDUP_REMOVED lines=9> */
.L_x_158:
[----:B------:R-:W2:Y:S02]  /*7c10*/  LDG.E.U16 R2, desc[UR36][R2.64] ;  /* 0x0000002402027981 */ /* 0x000ea4000c1e1500 */
[----:B--2---:R-:W-:-:S05]  /*7c20*/  HADD2.F32 R0, -RZ, R2.H0_H0 ;  /* 0x20000002ff007230 */ /* 0x004fca0000004100 */
[----:B------:R-:W-:Y:S01]  /*7c30*/  F2FP.BF16.F32.PACK_AB R0, RZ, R0 ;  /* 0x00000000ff00723e */ /* 0x000fe200000010ff */
[----:B------:R-:W-:Y:S06]  /*7c40*/  BRA `(.L_x_152) ;  /* 0x0000000800d47947 */ /* 0x000fec0003800000 */
.L_x_157:
        /* <DEDUP_REMOVED lines=8> */
.L_x_147:
        /* <DEDUP_REMOVED lines=13> */
.L_x_161:
        /* <DEDUP_REMOVED lines=8> */
.L_x_160:
        /* <DEDUP_REMOVED lines=14> */
[----:B------:R-:W-:-:S05]  /*7f00*/  VIADD R5, R5, 0xfffffffc ;  /* 0xfffffffc05057836 */ /* 0x000fca0000000000 */
[C---:B------:R-:W-:Y:S02]  /*7f10*/  SHF.L.U32 R6, R4.reuse, R5, RZ ;  /* 0x0000000504067219 */ /* 0x040fe400000006ff */
[----:B------:R-:W-:Y:S01]  /*7f20*/  SHF.L.U32 R7, R5, 0x17, RZ ;  /* 0x0000001705077819 */ /* 0x000fe200000006ff */
[----:B------:R-:W-:-:S03]  /*7f30*/  VIADD R5, R4, 0x1000000 ;  /* 0x0100000004057836 */ /* 0x000fc60000000000 */
        /* <DEDUP_REMOVED lines=9> */
.L_x_163:
[----:B------:R-:W2:Y:S02]  /*7fd0*/  LDG.E.U8 R2, desc[UR36][R2.64] ;  /* 0x0000002402027981 */ /* 0x000ea4000c1e1100 */
[C---:B--2---:R-:W-:Y:S01]  /*7fe0*/  SHF.L.U32 R0, R2.reuse, 0x19, RZ ;  /* 0x0000001902007819 */ /* 0x044fe200000006ff */
[----:B------:R-:W-:-:S03]  /*7ff0*/  IMAD.SHL.U32 R5, R2, 0x100, RZ ;  /* 0x0000010002057824 */ /* 0x000fc600078e00ff */
        /* <DEDUP_REMOVED lines=10> */
.L_x_162:
[----:B------:R0:W5:Y:S01]  /*80a0*/  LDG.E.U16 R0, desc[UR36][R2.64] ;  /* 0x0000002402007981 */ /* 0x000162000c1e1500 */
[----:B------:R-:W-:Y:S05]  /*80b0*/  BRA `(.L_x_152) ;  /* 0x0000000400b87947 */ /* 0x000fea0003800000 */
.L_x_159:
        /* <DEDUP_REMOVED lines=12> */
.L_x_166:
        /* <DEDUP_REMOVED lines=21> */
.L_x_170:
[----:B------:R-:W-:Y:S05]  /*82d0*/  BSYNC.RECONVERGENT B1 ;  /* 0x0000000000017941 */ /* 0x000fea0003800200 */
.L_x_169:
[----:B------:R-:W-:Y:S02]  /*82e0*/  SHF.L.U32 R0, R0, 0x14, RZ ;  /* 0x0000001400007819 */ /* 0x000fe400000006ff */
[----:B------:R-:W-:-:S04]  /*82f0*/  LEA R2, R2, 0x3b800000, 0x17 ;  /* 0x3b80000002027811 */ /* 0x000fc800078eb8ff */
[----:B------:R-:W-:-:S07]  /*8300*/  LOP3.LUT R0, R2, R0, R7, 0xfe, !PT ;  /* 0x0000000002007212 */ /* 0x000fce00078efe07 */
.L_x_168:
[----:B------:R-:W-:Y:S05]  /*8310*/  BSYNC.RECONVERGENT B0 ;  /* 0x0000000000007941 */ /* 0x000fea0003800200 */
.L_x_167:
[----:B------:R-:W-:Y:S01]  /*8320*/  F2FP.BF16.F32.PACK_AB R0, RZ, R0 ;  /* 0x00000000ff00723e */ /* 0x000fe200000010ff */
[----:B------:R-:W-:Y:S06]  /*8330*/  BRA `(.L_x_152) ;  /* 0x0000000400187947 */ /* 0x000fec0003800000 */
.L_x_165:
        /* <DEDUP_REMOVED lines=21> */
.L_x_174:
[----:B------:R-:W-:Y:S05]  /*8490*/  BSYNC.RECONVERGENT B1 ;  /* 0x0000000000017941 */ /* 0x000fea0003800200 */
.L_x_173:
[----:B------:R-:W-:Y:S01]  /*84a0*/  IMAD.SHL.U32 R0, R0, 0x200000, RZ ;  /* 0x0020000000007824 */ /* 0x000fe200078e00ff */
[----:B------:R-:W-:-:S04]  /*84b0*/  LEA R2, R2, 0x37800000, 0x17 ;  /* 0x3780000002027811 */ /* 0x000fc800078eb8ff */
[----:B------:R-:W-:-:S07]  /*84c0*/  LOP3.LUT R0, R2, R0, R7, 0xfe, !PT ;  /* 0x0000000002007212 */ /* 0x000fce00078efe07 */
.L_x_172:
[----:B------:R-:W-:Y:S05]  /*84d0*/  BSYNC.RECONVERGENT B0 ;  /* 0x0000000000007941 */ /* 0x000fea0003800200 */
.L_x_171:
[----:B------:R-:W-:Y:S01]  /*84e0*/  F2FP.BF16.F32.PACK_AB R0, RZ, R0 ;  /* 0x00000000ff00723e */ /* 0x000fe200000010ff */
[----:B------:R-:W-:Y:S06]  /*84f0*/  BRA `(.L_x_152) ;  /* 0x0000000000a87947 */ /* 0x000fec0003800000 */
.L_x_164:
        /* <DEDUP_REMOVED lines=8> */
[----:B------:R-:W-:Y:S01]  /*8580*/  HFMA2 R0, -RZ, RZ, 3.814697265625e-06, 0 ;  /* 0x00400000ff007431 */ /* 0x000fe200000001ff */
[----:B--2---:R-:W-:-:S13]  /*8590*/  ISETP.NE.AND P0, PT, R2, RZ, PT ;  /* 0x000000ff0200720c */ /* 0x004fda0003f05270 */
[----:B------:R-:W-:Y:S05]  /*85a0*/  @!P0 BRA `(.L_x_178) ;  /* 0x00000000000c8947 */ /* 0x000fea0003800000 */
[----:B------:R-:W-:-:S13]  /*85b0*/  ISETP.NE.AND P0, PT, R2, 0xff, PT ;  /* 0x000000ff0200780c */ /* 0x000fda0003f05270 */
[----:B------:R-:W-:Y:S02]  /*85c0*/  @!P0 IMAD.MOV.U32 R0, RZ, RZ, 0x7f800001 ;  /* 0x7f800001ff008424 */ /* 0x000fe400078e00ff */
[----:B------:R-:W-:-:S07]  /*85d0*/  @P0 IMAD.SHL.U32 R0, R2, 0x800000, RZ ;  /* 0x0080000002000824 */ /* 0x000fce00078e00ff */
.L_x_178:
[----:B------:R-:W-:Y:S05]  /*85e0*/  BSYNC.RECONVERGENT B0 ;  /* 0x0000000000007941 */ /* 0x000fea0003800200 */
.L_x_177:
[----:B------:R-:W-:Y:S01]  /*85f0*/  F2FP.BF16.F32.PACK_AB R0, RZ, R0 ;  /* 0x00000000ff00723e */ /* 0x000fe200000010ff */
[----:B------:R-:W-:Y:S06]  /*8600*/  BRA `(.L_x_152) ;  /* 0x0000000000647947 */ /* 0x000fec0003800000 */
.L_x_151:
[----:B------:R-:W-:Y:S01]  /*8610*/  MOV R2, 0x0 ;  /* 0x0000000000027802 */ /* 0x000fe20000000f00 */
[----:B------:R-:W0:Y:S01]  /*8620*/  LDCU.64 UR4, c[0x4][0x188] ;  /* 0x01003100ff0477ac */ /* 0x000e220008000a00 */
[----:B------:R-:W-:Y:S02]  /*8630*/  HFMA2 R8, -RZ, RZ, 0, 4.64916229248046875e-06 ;  /* 0x0000004eff087431 */ /* 0x000fe400000001ff */
[----:B------:R-:W-:Y:S01]  /*8640*/  IMAD.MOV.U32 R12, RZ, RZ, 0x1 ;  /* 0x00000001ff0c7424 */ /* 0x000fe200078e00ff */
[----:B------:R-:W1:Y:S01]  /*8650*/  LDCU.64 UR6, c[0x4][0x190] ;  /* 0x01003200ff0677ac */ /* 0x000e620008000a00 */
[----:B------:R-:W2:Y:S01]  /*8660*/  LDC.64 R2, c[0x4][R2] ;  /* 0x0100000002027b82 */ /* 0x000ea20000000a00 */
[----:B------:R-:W-:Y:S01]  /*8670*/  IMAD.MOV.U32 R13, RZ, RZ, RZ ;  /* 0x000000ffff0d7224 */ /* 0x000fe200078e00ff */
[----:B------:R-:W3:Y:S01]  /*8680*/  LDCU.64 UR8, c[0x4][0x98] ;  /* 0x01001300ff0877ac */ /* 0x000ee20008000a00 */
[----:B0-----:R-:W-:Y:S01]  /*8690*/  MOV R4, UR4 ;  /* 0x0000000400047c02 */ /* 0x001fe20008000f00 */
[----:B------:R-:W-:-:S02]  /*86a0*/  IMAD.U32 R5, RZ, RZ, UR5 ;  /* 0x00000005ff057e24 */ /* 0x000fc4000f8e00ff */
[----:B-1----:R-:W-:Y:S01]  /*86b0*/  IMAD.U32 R6, RZ, RZ, UR6 ;  /* 0x00000006ff067e24 */ /* 0x002fe2000f8e00ff */
[----:B------:R-:W-:Y:S01]  /*86c0*/  MOV R7, UR7 ;  /* 0x0000000700077c02 */ /* 0x000fe20008000f00 */
[----:B---3--:R-:W-:Y:S02]  /*86d0*/  IMAD.U32 R10, RZ, RZ, UR8 ;  /* 0x00000008ff0a7e24 */ /* 0x008fe4000f8e00ff */
[----:B------:R-:W-:-:S07]  /*86e0*/  IMAD.U32 R11, RZ, RZ, UR9 ;  /* 0x00000009ff0b7e24 */ /* 0x000fce000f8e00ff */
[----:B------:R-:W-:-:S07]  /*86f0*/  LEPC R20, `(.L_x_179) ;  /* 0x000000001014794e */ /* 0x000fce0000000000 */
[----:B--2---:R-:W-:Y:S05]  /*8700*/  CALL.ABS.NOINC R2 ;  /* 0x0000000002007343 */ /* 0x004fea0003c00000 */
.L_x_179:
[----:B------:R-:W-:Y:S01]  /*8710*/  PRMT R0, RZ, 0x7610, R0 ;  /* 0x00007610ff007816 */ /* 0x000fe20000000000 */
[----:B------:R-:W-:Y:S06]  /*8720*/  BRA `(.L_x_152) ;  /* 0x00000000001c7947 */ /* 0x000fec0003800000 */
.L_x_176:
[----:B------:R-:W2:Y:S02]  /*8730*/  LDG.E.64 R2, desc[UR36][R2.64] ;  /* 0x0000002402027981 */ /* 0x000ea4000c1e1b00 */
[----:B--2---:R-:W0:Y:S02]  /*8740*/  I2F.U64 R0, R2 ;  /* 0x0000000200007312 */ /* 0x004e240000301000 */
[----:B0-----:R-:W-:Y:S01]  /*8750*/  F2FP.BF16.F32.PACK_AB R0, RZ, R0 ;  /* 0x00000000ff00723e */ /* 0x001fe200000010ff */
[----:B------:R-:W-:Y:S06]  /*8760*/  BRA `(.L_x_152) ;  /* 0x00000000000c7947 */ /* 0x000fec0003800000 */
.L_x_175:
[----:B------:R-:W2:Y:S02]  /*8770*/  LDG.E R2, desc[UR36][R2.64] ;  /* 0x0000002402027981 */ /* 0x000ea4000c1e1900 */
[----:B--2---:R-:W-:-:S04]  /*8780*/  I2FP.F32.U32 R0, R2 ;  /* 0x0000000200007245 */ /* 0x004fc80000201000 */
[----:B------:R-:W-:-:S07]  /*8790*/  F2FP.BF16.F32.PACK_AB R0, RZ, R0 ;  /* 0x00000000ff00723e */ /* 0x000fce00000010ff */
.L_x_152:
[----:B------:R-:W0:Y:S01]  /*87a0*/  LDCU.64 UR6, c[0x0][0x580] ;  /* 0x0000b000ff0677ac */ /* 0x000e220008000a00 */
[----:B-----5:R-:W-:Y:S01]  /*87b0*/  SHF.L.U32 R0, R0, 0x10, RZ ;  /* 0x0000001000007819 */ /* 0x020fe200000006ff */
        /* <DEDUP_REMOVED lines=20> */
.L_x_183:
[----:B--2---:R-:W-:-:S06]  /*8900*/  SHF.L.U32 R5, R5, 0x10, RZ ;  /* 0x0000001005057819 */ /* 0x004fcc00000006ff */
[----:B------:R-:W0:Y:S02]  /*8910*/  F2I.S64.TRUNC R4, R5 ;  /* 0x0000000500047311 */ /* 0x000e24000020d900 */
[----:B0-----:R4:W-:Y:S01]  /*8920*/  STG.E.U8 desc[UR36][R2.64], R4 ;  /* 0x0000000402007986 */ /* 0x0019e2000c101124 */
[----:B------:R-:W-:Y:S05]  /*8930*/  BRA `(.L_x_185) ;  /* 0x0000000c006c7947 */ /* 0x000fea0003800000 */
.L_x_182:
        /* <DEDUP_REMOVED lines=10> */
.L_x_187:
[----:B--2---:R-:W-:-:S06]  /*89e0*/  IMAD.U32 R5, R5, 0x10000, RZ ;  /* 0x0001000005057824 */ /* 0x004fcc00078e00ff */
[----:B------:R-:W0:Y:S02]  /*89f0*/  F2I.FTZ.TRUNC.NTZ R5, R5 ;  /* 0x0000000500057305 */ /* 0x000e24000021f100 */
[----:B0-----:R2:W-:Y:S01]  /*8a00*/  STG.E desc[UR36][R2.64], R5 ;  /* 0x0000000502007986 */ /* 0x0015e2000c101924 */
[----:B------:R-:W-:Y:S05]  /*8a10*/  BRA `(.L_x_185) ;  /* 0x0000000c00347947 */ /* 0x000fea0003800000 */
.L_x_186:
[----:B--2---:R-:W-:-:S06]  /*8a20*/  SHF.L.U32 R5, R5, 0x10, RZ ;  /* 0x0000001005057819 */ /* 0x004fcc00000006ff */
[----:B------:R-:W0:Y:S02]  /*8a30*/  F2I.FTZ.TRUNC.NTZ R5, R5 ;  /* 0x0000000500057305 */ /* 0x000e24000021f100 */
[----:B0-----:R0:W-:Y:S01]  /*8a40*/  STG.E.U16 desc[UR36][R2.64], R5 ;  /* 0x0000000502007986 */ /* 0x0011e2000c101524 */
[----:B------:R-:W-:Y:S05]  /*8a50*/  BRA `(.L_x_185) ;  /* 0x0000000c00247947 */ /* 0x000fea0003800000 */
.L_x_181:
[----:B------:R-:W-:-:S09]  /*8a60*/  UISETP.GT.AND UP0, UPT, UR4, 0x6, UPT ;  /* 0x000000060400788c */ /* 0x000fd2000bf04270 */
[----:B------:R-:W-:Y:S05]  /*8a70*/  BRA.U UP0, `(.L_x_188) ;  /* 0x00000001002c7547 */ /* 0x000fea000b800000 */
[----:B------:R-:W-:-:S09]  /*8a80*/  UISETP.NE.AND UP0, UPT, UR4, 0x5, UPT ;  /* 0x000000050400788c */ /* 0x000fd2000bf05270 */
[----:B------:R-:W-:Y:S05]  /*8a90*/  BRA.U !UP0, `(.L_x_189) ;  /* 0x0000000108147547 */ /* 0x000fea000b800000 */
[----:B------:R-:W-:-:S09]  /*8aa0*/  UISETP.NE.AND UP0, UPT, UR4, 0x6, UPT ;  /* 0x000000060400788c */ /* 0x000fd2000bf05270 */
[----:B------:R-:W-:Y:S05]  /*8ab0*/  BRA.U UP0, `(.L_x_184) ;  /* 0x0000000900307547 */ /* 0x000fea000b800000 */
[----:B--2---:R-:W-:-:S05]  /*8ac0*/  IMAD.U32 R5, R5, 0x10000, RZ ;  /* 0x0001000005057824 */ /* 0x004fca00078e00ff */
[----:B------:R0:W-:Y:S01]  /*8ad0*/  STG.E desc[UR36][R2.64], R5 ;  /* 0x0000000502007986 */ /* 0x0001e2000c101924 */
[----:B------:R-:W-:Y:S05]  /*8ae0*/  BRA `(.L_x_185) ;  /* 0x0000000c00007947 */ /* 0x000fea0003800000 */
.L_x_189:
[----:B--2---:R-:W-:-:S05]  /*8af0*/  IMAD.U32 R0, R5, 0x10000, RZ ;  /* 0x0001000005007824 */ /* 0x004fca00078e00ff */
[----:B------:R-:W-:-:S05]  /*8b00*/  F2FP.F16.F32.PACK_AB R0, RZ, R0 ;  /* 0x00000000ff00723e */ /* 0x000fca00000000ff */
[----:B------:R0:W-:Y:S01]  /*8b10*/  STG.E.U16 desc[UR36][R2.64], R0 ;  /* 0x0000000002007986 */ /* 0x0001e2000c101524 */
[----:B------:R-:W-:Y:S05]  /*8b20*/  BRA `(.L_x_185) ;  /* 0x0000000800f07947 */ /* 0x000fea0003800000 */
.L_x_188:
[----:B------:R-:W-:-:S09]  /*8b30*/  UISETP.NE.AND UP0, UPT, UR4, 0x7, UPT ;  /* 0x000000070400788c */ /* 0x000fd2000bf05270 */
[----:B------:R-:W-:Y:S05]  /*8b40*/  BRA.U !UP0, `(.L_x_190) ;  /* 0x0000000108347547 */ /* 0x000fea000b800000 */
[----:B------:R-:W-:-:S09]  /*8b50*/  UISETP.NE.AND UP0, UPT, UR4, 0x8, UPT ;  /* 0x000000080400788c */ /* 0x000fd2000bf05270 */
[----:B------:R-:W-:Y:S05]  /*8b60*/  BRA.U !UP0, `(.L_x_191) ;  /* 0x0000000108187547 */ /* 0x000fea000b800000 */
[----:B------:R-:W-:-:S09]  /*8b70*/  UISETP.NE.AND UP0, UPT, UR4, 0x9, UPT ;  /* 0x000000090400788c */ /* 0x000fd2000bf05270 */
[----:B------:R-:W-:Y:S05]  /*8b80*/  BRA.U UP0, `(.L_x_184) ;  /* 0x0000000500fc7547 */ /* 0x000fea000b800000 */
[----:B--2---:R-:W-:Y:S01]  /*8b90*/  SHF.L.U32 R4, R5, 0x10, RZ ;  /* 0x0000001005047819 */ /* 0x004fe200000006ff */
[----:B------:R-:W-:-:S05]  /*8ba0*/  IMAD.MOV.U32 R5, RZ, RZ, RZ ;  /* 0x000000ffff057224 */ /* 0x000fca00078e00ff */
[----:B------:R0:W-:Y:S01]  /*8bb0*/  STG.E.64 desc[UR36][R2.64], R4 ;  /* 0x0000000402007986 */ /* 0x0001e2000c101b24 */
[----:B------:R-:W-:Y:S05]  /*8bc0*/  BRA `(.L_x_185) ;  /* 0x0000000800c87947 */ /* 0x000fea0003800000 */
.L_x_191:
[----:B--2---:R-:W-:-:S05]  /*8bd0*/  IMAD.U32 R5, R5, 0x10000, RZ ;  /* 0x0001000005057824 */ /* 0x004fca00078e00ff */
[----:B------:R-:W-:-:S04]  /*8be0*/  F2FP.F16.F32.PACK_AB R5, RZ, R5 ;  /* 0x00000005ff05723e */ /* 0x000fc800000000ff */
[----:B------:R-:W-:-:S05]  /*8bf0*/  PRMT R5, R5, 0x5410, RZ ;  /* 0x0000541005057816 */ /* 0x000fca00000000ff */
[----:B------:R0:W-:Y:S01]  /*8c00*/  STG.E desc[UR36][R2.64], R5 ;  /* 0x0000000502007986 */ /* 0x0001e2000c101924 */
[----:B------:R-:W-:Y:S05]  /*8c10*/  BRA `(.L_x_185) ;  /* 0x0000000800b47947 */ /* 0x000fea0003800000 */
.L_x_190:
[----:B--2---:R-:W-:-:S05]  /*8c20*/  SHF.L.U32 R4, R5, 0x10, RZ ;  /* 0x0000001005047819 */ /* 0x004fca00000006ff */
[----:B------:R-:W-:-:S06]  /*8c30*/  FMUL.FTZ R4, R4, 1 ;  /* 0x3f80000004047820 */ /* 0x000fcc0000410000 */
[----:B------:R-:W0:Y:S02]  /*8c40*/  F2F.F64.F32 R4, R4 ;  /* 0x0000000400047310 */ /* 0x000e240000201800 */
[----:B0-----:R0:W-:Y:S01]  /*8c50*/  STG.E.64 desc[UR36][R2.64], R4 ;  /* 0x0000000402007986 */ /* 0x0011e2000c101b24 */
[----:B------:R-:W-:Y:S05]  /*8c60*/  BRA `(.L_x_185) ;  /* 0x0000000800a07947 */ /* 0x000fea0003800000 */
.L_x_180:
        /* <DEDUP_REMOVED lines=10> */
[----:B--2---:R-:W-:-:S06]  /*8d10*/  IMAD.U32 R5, R5, 0x10000, RZ ;  /* 0x0001000005057824 */ /* 0x004fcc00078e00ff */
[----:B------:R-:W0:Y:S02]  /*8d20*/  F2I.FTZ.U32.TRUNC.NTZ R5, R5 ;  /* 0x0000000500057305 */ /* 0x000e24000021f000 */
[----:B0-----:R0:W-:Y:S01]  /*8d30*/  STG.E.U16 desc[UR36][R2.64], R5 ;  /* 0x0000000502007986 */ /* 0x0011e2000c101524 */
[----:B------:R-:W-:Y:S05]  /*8d40*/  BRA `(.L_x_185) ;  /* 0x0000000800687947 */ /* 0x000fea0003800000 */
.L_x_195:
[----:B--2---:R-:W-:Y:S01]  /*8d50*/  IMAD.U32 R5, R5, 0x10000, RZ ;  /* 0x0001000005057824 */ /* 0x004fe200078e00ff */
[----:B------:R-:W-:Y:S01]  /*8d60*/  BSSY.RECONVERGENT B0, `(.L_x_196) ;  /* 0x0000013000007945 */ /* 0x000fe20003800200 */
[----:B------:R-:W-:-:S03]  /*8d70*/  MOV R0, 0x80 ;  /* 0x0000008000007802 */ /* 0x000fc60000000f00 */
        /* <DEDUP_REMOVED lines=14> */
[----:B------:R-:W-:-:S07]  /*8e60*/  IMAD.MOV.U32 R0, RZ, RZ, R4 ;  /* 0x000000ffff007224 */ /* 0x000fce00078e0004 */
.L_x_198:
[----:B------:R-:W-:-:S04]  /*8e70*/  SHF.R.U32.HI R5, RZ, 0x18, R5 ;  /* 0x00000018ff057819 */ /* 0x000fc80000011605 */
[----:B------:R-:W-:-:S07]  /*8e80*/  LOP3.LUT R0, R0, 0x80, R5, 0xf8, !PT ;  /* 0x0000008000007812 */ /* 0x000fce00078ef805 */
.L_x_197:
[----:B------:R-:W-:Y:S05]  /*8e90*/  BSYNC.RECONVERGENT B0 ;  /* 0x0000000000007941 */ /* 0x000fea0003800200 */
.L_x_196:
[----:B------:R0:W-:Y:S01]  /*8ea0*/  STG.E.U8 desc[UR36][R2.64], R0 ;  /* 0x0000000002007986 */ /* 0x0001e2000c101124 */
[----:B------:R-:W-:Y:S05]  /*8eb0*/  BRA `(.L_x_185) ;  /* 0x00000008000c7947 */ /* 0x000fea0003800000 */
.L_x_194:
[----:B--2---:R-:W-:Y:S01]  /*8ec0*/  IMAD.U32 R5, R5, 0x10000, RZ ;  /* 0x0001000005057824 */ /* 0x004fe200078e00ff */
[----:B------:R-:W-:Y:S01]  /*8ed0*/  BSSY.RECONVERGENT B0, `(.L_x_199) ;  /* 0x0000013000007945 */ /* 0x000fe20003800200 */
[----:B------:R-:W-:-:S03]  /*8ee0*/  HFMA2 R0, -RZ, RZ, 0, 7.62939453125e-06 ;  /* 0x00000080ff007431 */ /* 0x000fc600000001ff */
        /* <DEDUP_REMOVED lines=15> */
.L_x_201:
[----:B------:R-:W-:-:S04]  /*8fe0*/  SHF.R.U32.HI R5, RZ, 0x18, R5 ;  /* 0x00000018ff057819 */ /* 0x000fc80000011605 */
[----:B------:R-:W-:-:S07]  /*8ff0*/  LOP3.LUT R0, R0, 0x80, R5, 0xf8, !PT ;  /* 0x0000008000007812 */ /* 0x000fce00078ef805 */
.L_x_200:
[----:B------:R-:W-:Y:S05]  /*9000*/  BSYNC.RECONVERGENT B0 ;  /* 0x0000000000007941 */ /* 0x000fea0003800200 */
.L_x_199:
[----:B------:R0:W-:Y:S01]  /*9010*/  STG.E.U8 desc[UR36][R2.64], R0 ;  /* 0x0000000002007986 */ /* 0x0001e2000c101124 */
[----:B------:R-:W-:Y:S05]  /*9020*/  BRA `(.L_x_185) ;  /* 0x0000000400b07947 */ /* 0x000fea0003800000 */
.L_x_193:
        /* <DEDUP_REMOVED lines=12> */
[----:B------:R-:W-:Y:S01]  /*90f0*/  HFMA2 R5, -RZ, RZ, 0, 1.5199184417724609375e-05 ;  /* 0x000000ffff057431 */ /* 0x000fe200000001ff */
[----:B------:R-:W-:-:S04]  /*9100*/  @P1 LOP3.LUT R0, R0, 0x1, RZ, 0xc0, !PT ;  /* 0x0000000100001812 */ /* 0x000fc800078ec0ff */
[----:B------:R-:W-:Y:S01]  /*9110*/  @P1 ISETP.EQ.U32.AND P2, PT, R0, 0x1, P0 ;  /* 0x000000010000180c */ /* 0x000fe20000742070 */
[----:B------:R-:W-:Y:S01]  /*9120*/  @P1 VIADD R0, R6, 0x1 ;  /* 0x0000000106001836 */ /* 0x000fe20000000000 */
[----:B------:R-:W-:Y:S02]  /*9130*/  PLOP3.LUT P0, PT, PT, PT, PT, 0x80, 0x8 ;  /* 0x000000000008781c */ /* 0x000fe40003f0f070 */
[----:B------:R-:W-:-:S13]  /*9140*/  @P1 PLOP3.LUT P0, PT, P2, PT, PT, 0x80, 0x8 ;  /* 0x000000000008181c */ /* 0x000fda000170f070 */
[----:B------:R-:W-:-:S05]  /*9150*/  @!P0 IMAD.MOV R0, RZ, RZ, R6 ;  /* 0x000000ffff008224 */ /* 0x000fca00078e0206 */
[----:B------:R-:W-:-:S05]  /*9160*/  @P1 MOV R5, R0 ;  /* 0x0000000000051202 */ /* 0x000fca0000000f00 */
[----:B------:R0:W-:Y:S01]  /*9170*/  STG.E.U8 desc[UR36][R2.64], R5 ;  /* 0x0000000502007986 */ /* 0x0001e2000c101124 */
[----:B------:R-:W-:Y:S05]  /*9180*/  BRA `(.L_x_185) ;  /* 0x0000000400587947 */ /* 0x000fea0003800000 */
.L_x_203:
[----:B--2---:R-:W-:-:S06]  /*9190*/  IMAD.U32 R5, R5, 0x10000, RZ ;  /* 0x0001000005057824 */ /* 0x004fcc00078e00ff */
[----:B------:R-:W0:Y:S02]  /*91a0*/  F2I.U64.TRUNC R4, R5 ;  /* 0x0000000500047311 */ /* 0x000e24000020d800 */
[----:B0-----:R0:W-:Y:S01]  /*91b0*/  STG.E.64 desc[UR36][R2.64], R4 ;  /* 0x0000000402007986 */ /* 0x0011e2000c101b24 */
[----:B------:R-:W-:Y:S05]  /*91c0*/  BRA `(.L_x_185) ;  /* 0x0000000400487947 */ /* 0x000fea0003800000 */
.L_x_202:
[----:B--2---:R-:W-:-:S06]  /*91d0*/  IMAD.U32 R5, R5, 0x10000, RZ ;  /* 0x0001000005057824 */ /* 0x004fcc00078e00ff */
[----:B------:R-:W0:Y:S02]  /*91e0*/  F2I.FTZ.U32.TRUNC.NTZ R5, R5 ;  /* 0x0000000500057305 */ /* 0x000e24000021f000 */
[----:B0-----:R0:W-:Y:S01]  /*91f0*/  STG.E desc[UR36][R2.64], R5 ;  /* 0x0000000502007986 */ /* 0x0011e2000c101924 */
[----:B------:R-:W-:Y:S05]  /*9200*/  BRA `(.L_x_185) ;  /* 0x0000000400387947 */ /* 0x000fea0003800000 */
.L_x_192:
[----:B------:R-:W-:-:S09]  /*9210*/  UISETP.GT.AND UP0, UPT, UR4, 0xe, UPT ;  /* 0x0000000e0400788c */ /* 0x000fd2000bf04270 */
[----:B------:R-:W-:Y:S05]  /*9220*/  BRA.U UP0, `(.L_x_204) ;  /* 0x00000001003c7547 */ /* 0x000fea000b800000 */
[----:B------:R-:W-:-:S09]  /*9230*/  UISETP.NE.AND UP0, UPT, UR4, 0xa, UPT ;  /* 0x0000000a0400788c */ /* 0x000fd2000bf05270 */
[----:B------:R-:W-:Y:S05]  /*9240*/  BRA.U !UP0, `(.L_x_205) ;  /* 0x00000001081c7547 */ /* 0x000fea000b800000 */
[----:B------:R-:W-:-:S09]  /*9250*/  UISETP.NE.AND UP0, UPT, UR4, 0xb, UPT ;  /* 0x0000000b0400788c */ /* 0x000fd2000bf05270 */
[----:B------:R-:W-:Y:S05]  /*9260*/  BRA.U UP0, `(.L_x_184) ;  /* 0x0000000100447547 */ /* 0x000fea000b800000 */
[----:B--2---:R-:W-:-:S04]  /*9270*/  SHF.L.U32 R5, R5, 0x10, RZ ;  /* 0x0000001005057819 */ /* 0x004fc800000006ff */
[----:B------:R-:W-:-:S04]  /*9280*/  FSETP.NEU.FTZ.AND P0, PT, R5, RZ, PT ;  /* 0x000000ff0500720b */ /* 0x000fc80003f1d000 */
[----:B------:R-:W-:-:S05]  /*9290*/  SEL R5, RZ, 0x1, !P0 ;  /* 0x00000001ff057807 */ /* 0x000fca0004000000 */
[----:B------:R0:W-:Y:S01]  /*92a0*/  STG.E.U8 desc[UR36][R2.64], R5 ;  /* 0x0000000502007986 */ /* 0x0001e2000c101124 */
[----:B------:R-:W-:Y:S05]  /*92b0*/  BRA `(.L_x_185) ;  /* 0x00000004000c7947 */ /* 0x000fea0003800000 */
.L_x_205:
[----:B--2---:R-:W-:Y:S01]  /*92c0*/  IMAD.U32 R5, R5, 0x10000, RZ ;  /* 0x0001000005057824 */ /* 0x004fe200078e00ff */
[----:B------:R-:W-:-:S03]  /*92d0*/  CS2R R6, SRZ ;  /* 0x0000000000067805 */ /* 0x000fc6000001ff00 */
[----:B------:R-:W-:-:S06]  /*92e0*/  FMUL.FTZ R5, R5, 1 ;  /* 0x3f80000005057820 */ /* 0x000fcc0000410000 */
[----:B------:R-:W0:Y:S02]  /*92f0*/  F2F.F64.F32 R4, R5 ;  /* 0x0000000500047310 */ /* 0x000e240000201800 */
[----:B0-----:R0:W-:Y:S01]  /*9300*/  STG.E.128 desc[UR36][R2.64], R4 ;  /* 0x0000000402007986 */ /* 0x0011e2000c101d24 */
[----:B------:R-:W-:Y:S05]  /*9310*/  BRA `(.L_x_185) ;  /* 0x0000000000f47947 */ /* 0x000fea0003800000 */
.L_x_204:
[----:B------:R-:W-:-:S09]  /*9320*/  UISETP.NE.AND UP0, UPT, UR4, 0xf, UPT ;  /* 0x0000000f0400788c */ /* 0x000fd2000bf05270 */
[----:B------:R-:W-:Y:S05]  /*9330*/  BRA.U !UP0, `(.L_x_206) ;  /* 0x0000000108e87547 */ /* 0x000fea000b800000 */
[----:B------:R-:W-:-:S09]  /*9340*/  UISETP.NE.AND UP0, UPT, UR4, 0x17, UPT ;  /* 0x000000170400788c */ /* 0x000fd2000bf05270 */
[----:B------:R-:W-:Y:S05]  /*9350*/  BRA.U !UP0, `(.L_x_207) ;  /* 0x0000000108907547 */ /* 0x000fea000b800000 */
[----:B------:R-:W-:-:S09]  /*9360*/  UISETP.NE.AND UP0, UPT, UR4, 0x18, UPT ;  /* 0x000000180400788c */ /* 0x000fd2000bf05270 */
[----:B------:R-:W-:Y:S05]  /*9370*/  BRA.U !UP0, `(.L_x_208) ;  /* 0x0000000108447547 */ /* 0x000fea000b800000 */
.L_x_184:
        /* <DEDUP_REMOVED lines=8> */
[----:B0-----:R-:W-:Y:S01]  /*9400*/  IMAD.U32 R4, RZ, RZ, UR4 ;  /* 0x00000004ff047e24 */ /* 0x001fe2000f8e00ff */
[----:B--2---:R-:W-:Y:S01]  /*9410*/  MOV R5, UR5 ;  /* 0x0000000500057c02 */ /* 0x004fe20008000f00 */
[----:B----4-:R-:W-:-:S02]  /*9420*/  IMAD.U32 R6, RZ, RZ, UR6 ;  /* 0x00000006ff067e24 */ /* 0x010fc4000f8e00ff */
[----:B------:R-:W-:Y:S01]  /*9430*/  IMAD.U32 R7, RZ, RZ, UR7 ;  /* 0x00000007ff077e24 */ /* 0x000fe2000f8e00ff */
[----:B-----5:R-:W-:Y:S01]  /*9440*/  MOV R10, UR8 ;  /* 0x00000008000a7c02 */ /* 0x020fe20008000f00 */
[----:B-1----:R-:W-:-:S07]  /*9450*/  IMAD.U32 R11, RZ, RZ, UR9 ;  /* 0x00000009ff0b7e24 */ /* 0x002fce000f8e00ff */
[----:B------:R-:W-:-:S07]  /*9460*/  LEPC R20, `(.L_x_209) ;  /* 0x000000001014794e */ /* 0x000fce0000000000 */
[----:B---3--:R-:W-:Y:S05]  /*9470*/  CALL.ABS.NOINC R2 ;  /* 0x0000000002007343 */ /* 0x008fea0003c00000 */
.L_x_209:
[----:B------:R-:W-:Y:S05]  /*9480*/  BRA `(.L_x_185) ;  /* 0x0000000000987947 */ /* 0x000fea0003800000 */
.L_x_208:
[----:B--2---:R-:W-:Y:S01]  /*9490*/  IMAD.U32 R7, R5, 0x10000, RZ ;  /* 0x0001000005077824 */ /* 0x004fe200078e00ff */
[----:B------:R-:W-:Y:S01]  /*94a0*/  BSSY.RECONVERGENT B0, `(.L_x_210) ;  /* 0x000000c000007945 */ /* 0x000fe20003800200 */
[----:B------:R-:W-:-:S03]  /*94b0*/  MOV R0, 0x7f ;  /* 0x0000007f00007802 */ /* 0x000fc60000000f00 */
        /* <DEDUP_REMOVED lines=10> */
.L_x_211:
[----:B------:R-:W-:Y:S05]  /*9560*/  BSYNC.RECONVERGENT B0 ;  /* 0x0000000000007941 */ /* 0x000fea0003800200 */
.L_x_210:
[----:B------:R-:W-:-:S05]  /*9570*/  LOP3.LUT R5, R0, 0x80, R5, 0xf8, !PT ;  /* 0x0000008000057812 */ /* 0x000fca00078ef805 */
[----:B------:R0:W-:Y:S01]  /*9580*/  STG.E.U8 desc[UR36][R2.64], R5 ;  /* 0x0000000502007986 */ /* 0x0001e2000c101124 */
[----:B------:R-:W-:Y:S05]  /*9590*/  BRA `(.L_x_185) ;  /* 0x0000000000547947 */ /* 0x000fea0003800000 */
.L_x_207:
[----:B--2---:R-:W-:Y:S01]  /*95a0*/  IMAD.U32 R5, R5, 0x10000, RZ ;  /* 0x0001000005057824 */ /* 0x004fe200078e00ff */
[----:B------:R-:W-:Y:S04]  /*95b0*/  BSSY.RECONVERGENT B0, `(.L_x_212) ;  /* 0x000000e000007945 */ /* 0x000fe80003800200 */
        /* <DEDUP_REMOVED lines=10> */
.L_x_213:
[----:B------:R-:W-:Y:S01]  /*9660*/  IMAD.MOV.U32 R0, RZ, RZ, 0x7f ;  /* 0x0000007fff007424 */ /* 0x000fe200078e00ff */
[----:B------:R-:W-:-:S04]  /*9670*/  ISETP.GT.U32.AND P0, PT, R4, 0x7f800000, PT ;  /* 0x7f8000000400780c */ /* 0x000fc80003f04070 */
[----:B------:R-:W-:-:S09]  /*9680*/  SEL R0, R0, 0x7c, P0 ;  /* 0x0000007c00007807 */ /* 0x000fd20000000000 */
.L_x_214:
[----:B------:R-:W-:Y:S05]  /*9690*/  BSYNC.RECONVERGENT B0 ;  /* 0x0000000000007941 */ /* 0x000fea0003800200 */
.L_x_212:
[----:B------:R-:W-:-:S04]  /*96a0*/  SHF.R.U32.HI R5, RZ, 0x18, R5 ;  /* 0x00000018ff057819 */ /* 0x000fc80000011605 */
[----:B------:R-:W-:-:S05]  /*96b0*/  LOP3.LUT R5, R0, 0x80, R5, 0xf8, !PT ;  /* 0x0000008000057812 */ /* 0x000fca00078ef805 */
[----:B------:R0:W-:Y:S01]  /*96c0*/  STG.E.U8 desc[UR36][R2.64], R5 ;  /* 0x0000000502007986 */ /* 0x0001e2000c101124 */
[----:B------:R-:W-:Y:S05]  /*96d0*/  BRA `(.L_x_185) ;  /* 0x0000000000047947 */ /* 0x000fea0003800000 */
.L_x_206:
[----:B--2---:R0:W-:Y:S02]  /*96e0*/  STG.E.U16 desc[UR36][R2.64], R5 ;  /* 0x0000000502007986 */ /* 0x0041e4000c101524 */
.L_x_185:
[----:B------:R-:W-:-:S07]  /*96f0*/  IADD3 R17, PT, PT, R17, 0x80, RZ ;  /* 0x0000008011117810 */ /* 0x000fce0007ffe0ff */
.L_x_145:
[----:B------:R-:W-:Y:S05]  /*9700*/  BSYNC.RECONVERGENT B6 ;  /* 0x0000000000067941 */ /* 0x000fea0003800200 */
.L_x_144:
[----:B------:R-:W5:Y:S02]  /*9710*/  LDCU UR4, c[0x0][0x380] ;  /* 0x00007000ff0477ac */ /* 0x000f640008000800 */
[----:B-----5:R-:W-:-:S13]  /*9720*/  ISETP.GE.AND P0, PT, R17, UR4, PT ;  /* 0x0000000411007c0c */ /* 0x020fda000bf06270 */
[----:B------:R-:W-:Y:S05]  /*9730*/  @P0 EXIT ;  /* 0x000000000000094d */ /* 0x000fea0003800000 */
        /* <DEDUP_REMOVED lines=303> */
.L_x_215:
[----:B------:R-:W0:Y:S01]  /*aa30*/  LDCU.128 UR8, c[0x0][0x580] ;  /* 0x0000b000ff0877ac */ /* 0x000e220008000c00 */
[----:B------:R-:W-:-:S04]  /*aa40*/  UPRMT UR4, UR42, 0x9910, URZ ;  /* 0x000099102a047896 */ /* 0x000fc800080000ff */
[----:B------:R-:W-:Y:S01]  /*aa50*/  UISETP.GT.AND UP0, UPT, UR4, 0x9, UPT ;  /* 0x000000090400788c */ /* 0x000fe2000bf04270 */
[----:B0-----:R-:W-:Y:S02]  /*aa60*/  IADD3 R16, P0, PT, R16, UR8, RZ ;  /* 0x0000000810107c10 */ /* 0x001fe4000ff1e0ff */
[----:B-1234-:R-:W-:-:S03]  /*aa70*/  IADD3 R2, P1, PT, R0, UR10, RZ ;  /* 0x0000000a00027c10 */ /* 0x01efc6000ff3e0ff */
[----:B------:R-:W-:Y:S01]  /*aa80*/  IMAD.X R17, RZ, RZ, UR9, P0 ;  /* 0x00000009ff117e24 */ /* 0x000fe200080e06ff */
[----:B------:R-:W-:Y:S02]  /*aa90*/  IADD3.X R3, PT, PT, RZ, UR11, RZ, P1, !PT ;  /* 0x0000000bff037c10 */ /* 0x000fe40008ffe4ff */
[----:B------:R-:W-:Y:S07]  /*aaa0*/  BRA.U UP0, `(.L_x_216) ;  /* 0x0000000500107547 */ /* 0x000fee000b800000 */
        /* <DEDUP_REMOVED lines=12> */
.L_x_219:
[----:B------:R-:W2:Y:S02]  /*ab70*/  LDG.E.U8 R2, desc[UR36][R2.64] ;  /* 0x0000002402027981 */ /* 0x000ea4000c1e1100 */
[----:B--2---:R-:W-:-:S04]  /*ab80*/  I2FP.F32.U32 R0, R2 ;  /* 0x0000000200007245 */ /* 0x004fc80000201000 */
[----:B------:R-:W-:Y:S01]  /*ab90*/  F2FP.BF16.F32.PACK_AB R0, RZ, R0 ;  /* 0x00000000ff00723e */ /* 0x000fe200000010ff */
[----:B------:R-:W-:Y:S06]  /*aba0*/  BRA `(.L_x_221) ;  /* 0x0000000c00847947 */ /* 0x000fec0003800000 */
.L_x_218:
        /* <DEDUP_REMOVED lines=10> */
.L_x_223:
[----:B------:R-:W2:Y:S02]  /*ac50*/  LDG.E R2, desc[UR36][R2.64] ;  /* 0x0000002402027981 */ /* 0x000ea4000c1e1900 */
[----:B--2---:R-:W-:-:S04]  /*ac60*/  I2FP.F32.S32 R0, R2 ;  /* 0x0000000200007245 */ /* 0x004fc80000201400 */
[----:B------:R-:W-:Y:S01]  /*ac70*/  F2FP.BF16.F32.PACK_AB R0, RZ, R0 ;  /* 0x00000000ff00723e */ /* 0x000fe200000010ff */
[----:B------:R-:W-:Y:S06]  /*ac80*/  BRA `(.L_x_221) ;  /* 0x0000000c004c7947 */ /* 0x000fec0003800000 */
.L_x_222:
[----:B------:R-:W2:Y:S02]  /*ac90*/  LDG.E.U16 R2, desc[UR36][R2.64] ;  /* 0x0000002402027981 */ /* 0x000ea4000c1e1500 */
[----:B--2---:R-:W0:Y:S02]  /*aca0*/  I2F.S16 R0, R2 ;  /* 0x0000000200007306 */ /* 0x004e240000101400 */
[----:B0-----:R-:W-:Y:S01]  /*acb0*/  F2FP.BF16.F32.PACK_AB R0, RZ, R0 ;  /* 0x00000000ff00723e */ /* 0x001fe200000010ff */
[----:B------:R-:W-:Y:S06]  /*acc0*/  BRA `(.L_x_221) ;  /* 0x0000000c003c7947 */ /* 0x000fec0003800000 */
.L_x_217:
        /* <DEDUP_REMOVED lines=9> */
.L_x_225:
[----:B------:R-:W2:Y:S02]  /*ad60*/  LDG.E.U16 R0, desc[UR36][R2.64] ;  /* 0x0000002402007981 */ /* 0x000ea4000c1e1500 */
[----:B--2---:R-:W-:-:S05]  /*ad70*/  HADD2.F32 R0, -RZ, R0.H0_H0 ;  /* 0x20000000ff007230 */ /* 0x004fca0000004100 */
[----:B------:R-:W-:Y:S01]  /*ad80*/  F2FP.BF16.F32.PACK_AB R0, RZ, R0 ;  /* 0x00000000ff00723e */ /* 0x000fe200000010ff */
[----:B------:R-:W-:Y:S06]  /*ad90*/  BRA `(.L_x_221) ;  /* 0x0000000c00087947 */ /* 0x000fec0003800000 */
.L_x_224:
        /* <DEDUP_REMOVED lines=9> */
.L_x_227:
[----:B------:R-:W2:Y:S02]  /*ae30*/  LDG.E.U16 R2, desc[UR36][R2.64] ;  /* 0x0000002402027981 */ /* 0x000ea4000c1e1500 */
[----:B--2---:R-:W-:-:S05]  /*ae40*/  HADD2.F32 R0, -RZ, R2.H0_H0 ;  /* 0x20000002ff007230 */ /* 0x004fca0000004100 */
[----:B------:R-:W-:Y:S01]  /*ae50*/  F2FP.BF16.F32.PACK_AB R0, RZ, R0 ;  /* 0x00000000ff00723e */ /* 0x000fe200000010ff */
[----:B------:R-:W-:Y:S06]  /*ae60*/  BRA `(.L_x_221) ;  /* 0x0000000800d47947 */ /* 0x000fec0003800000 */
.L_x_226:
        /* <DEDUP_REMOVED lines=8> */
.L_x_216:
        /* <DEDUP_REMOVED lines=13> */
.L_x_230:
        /* <DEDUP_REMOVED lines=8> */
.L_x_229:
        /* <DEDUP_REMOVED lines=27> */
.L_x_232:
        /* <DEDUP_REMOVED lines=13> */
.L_x_231:
[----:B------:R0:W5:Y:S01]  /*b2c0*/  LDG.E.U16 R0, desc[UR36][R2.64] ;  /* 0x0000002402007981 */ /* 0x000162000c1e1500 */
[----:B------:R-:W-:Y:S05]  /*b2d0*/  BRA `(.L_x_221) ;  /* 0x0000000400b87947 */ /* 0x000fea0003800000 */
.L_x_228:
        /* <DEDUP_REMOVED lines=12> */
.L_x_235:
        /* <DEDUP_REMOVED lines=21> */
.L_x_239:
[----:B------:R-:W-:Y:S05]  /*b4f0*/  BSYNC.RECONVERGENT B1 ;  /* 0x0000000000017941 */ /* 0x000fea0003800200 */
.L_x_238:
[----:B------:R-:W-:Y:S01]  /*b500*/  IMAD.SHL.U32 R0, R0, 0x100000, RZ ;  /* 0x0010000000007824 */ /* 0x000fe200078e00ff */
[----:B------:R-:W-:-:S04]  /*b510*/  LEA R2, R2, 0x3b800000, 0x17 ;  /* 0x3b80000002027811 */ /* 0x000fc800078eb8ff */
[----:B------:R-:W-:-:S07]  /*b520*/  LOP3.LUT R0, R2, R0, R7, 0xfe, !PT ;  /* 0x0000000002007212 */ /* 0x000fce00078efe07 */
.L_x_237:
[----:B------:R-:W-:Y:S05]  /*b530*/  BSYNC.RECONVERGENT B0 ;  /* 0x0000000000007941 */ /* 0x000fea0003800200 */
.L_x_236:
[----:B------:R-:W-:Y:S01]  /*b540*/  F2FP.BF16.F32.PACK_AB R0, RZ, R0 ;  /* 0x00000000ff00723e */ /* 0x000fe200000010ff */
[----:B------:R-:W-:Y:S06]  /*b550*/  BRA `(.L_x_221) ;  /* 0x0000000400187947 */ /* 0x000fec0003800000 */
.L_x_234:
[----:B------:R-:W2:Y:S01]  /*b560*/  LDG.E.U8 R3, desc[UR36][R2.64] ;  /* 0x0000002402037981 */ /* 0x000ea2000c1e1100 */
[----:B------:R-:W-:Y:S01]  /*b570*/  BSSY.RECONVERGENT B0, `(.L_x_240) ;  /* 0x0000018000007945 */ /* 0x000fe20003800200 */
[----:B------:R-:W-:Y:S02]  /*b580*/  MOV R0, RZ ;  /* 0x000000ff00007202 */ /* 0x000fe40000000f00 */
        /* <DEDUP_REMOVED lines=18> */
.L_x_243:
[----:B------:R-:W-:Y:S05]  /*b6b0*/  BSYNC.RECONVERGENT B1 ;  /* 0x0000000000017941 */ /* 0x000fea0003800200 */
.L_x_242:
[----:B------:R-:W-:Y:S01]  /*b6c0*/  IMAD.SHL.U32 R0, R0, 0x200000, RZ ;  /* 0x0020000000007824 */ /* 0x000fe200078e00ff */
[----:B------:R-:W-:-:S04]  /*b6d0*/  LEA R2, R2, 0x37800000, 0x17 ;  /* 0x3780000002027811 */ /* 0x000fc800078eb8ff */
[----:B------:R-:W-:-:S07]  /*b6e0*/  LOP3.LUT R0, R2, R0, R7, 0xfe, !PT ;  /* 0x0000000002007212 */ /* 0x000fce00078efe07 */
.L_x_241:
[----:B------:R-:W-:Y:S05]  /*b6f0*/  BSYNC.RECONVERGENT B0 ;  /* 0x0000000000007941 */ /* 0x000fea0003800200 */
.L_x_240:
[----:B------:R-:W-:Y:S01]  /*b700*/  F2FP.BF16.F32.PACK_AB R0, RZ, R0 ;  /* 0x00000000ff00723e */ /* 0x000fe200000010ff */
[----:B------:R-:W-:Y:S06]  /*b710*/  BRA `(.L_x_221) ;  /* 0x0000000000a87947 */ /* 0x000fec0003800000 */
.L_x_233:
        /* <DEDUP_REMOVED lines=14> */
.L_x_247:
[----:B------:R-:W-:Y:S05]  /*b800*/  BSYNC.RECONVERGENT B0 ;  /* 0x0000000000007941 */ /* 0x000fea0003800200 */
.L_x_246:
[----:B------:R-:W-:Y:S01]  /*b810*/  F2FP.BF16.F32.PACK_AB R0, RZ, R0 ;  /* 0x00000000ff00723e */ /* 0x000fe200000010ff */
[----:B------:R-:W-:Y:S06]  /*b820*/  BRA `(.L_x_221) ;  /* 0x0000000000647947 */ /* 0x000fec0003800000 */
.L_x_220:
[----:B------:R-:W-:Y:S01]  /*b830*/  MOV R0, 0x0 ;  /* 0x0000000000007802 */ /* 0x000fe20000000f00 */
[----:B------:R-:W0:Y:S01]  /*b840*/  LDCU.64 UR4, c[0x4][0x188] ;  /* 0x01003100ff0477ac */ /* 0x000e220008000a00 */
[----:B------:R-:W-:Y:S02]  /*b850*/  HFMA2 R12, -RZ, RZ, 0, 5.9604644775390625e-08 ;  /* 0x00000001ff0c7431 */ /* 0x000fe400000001ff */
[----:B------:R-:W-:Y:S01]  /*b860*/  IMAD.MOV.U32 R8, RZ, RZ, 0x4e ;  /* 0x0000004eff087424 */ /* 0x000fe200078e00ff */
[----:B------:R1:W2:Y:S01]  /*b870*/  LDC.64 R2, c[0x4][R0] ;  /* 0x0100000000027b82 */ /* 0x0002a20000000a00 */
[----:B------:R-:W3:Y:S01]  /*b880*/  LDCU.64 UR6, c[0x4][0x190] ;  /* 0x01003200ff0677ac */ /* 0x000ee20008000a00 */
[----:B------:R-:W-:Y:S01]  /*b890*/  IMAD.MOV.U32 R13, RZ, RZ, RZ ;  /* 0x000000ffff0d7224 */ /* 0x000fe200078e00ff */
[----:B------:R-:W4:Y:S01]  /*b8a0*/  LDCU.64 UR8, c[0x4][0x98] ;  /* 0x01001300ff0877ac */ /* 0x000f220008000a00 */
[----:B0-----:R-:W-:Y:S01]  /*b8b0*/  IMAD.U32 R4, RZ, RZ, UR4 ;  /* 0x00000004ff047e24 */ /* 0x001fe2000f8e00ff */
[----:B------:R-:W-:Y:S01]  /*b8c0*/  MOV R5, UR5 ;  /* 0x0000000500057c02 */ /* 0x000fe20008000f00 */
[----:B---3--:R-:W-:-:S02]  /*b8d0*/  IMAD.U32 R6, RZ, RZ, UR6 ;  /* 0x00000006ff067e24 */ /* 0x008fc4000f8e00ff */
[----:B------:R-:W-:Y:S01]  /*b8e0*/  IMAD.U32 R7, RZ, RZ, UR7 ;  /* 0x00000007ff077e24 */ /* 0x000fe2000f8e00ff */
[----:B----4-:R-:W-:Y:S01]  /*b8f0*/  MOV R10, UR8 ;  /* 0x00000008000a7c02 */ /* 0x010fe20008000f00 */
[----:B-1----:R-:W-:-:S07]  /*b900*/  IMAD.U32 R11, RZ, RZ, UR9 ;  /* 0x00000009ff0b7e24 */ /* 0x002fce000f8e00ff */
[----:B------:R-:W-:-:S07]  /*b910*/  LEPC R20, `(.L_x_248) ;  /* 0x000000001014794e */ /* 0x000fce0000000000 */
[----:B--2---:R-:W-:Y:S05]  /*b920*/  CALL.ABS.NOINC R2 ;  /* 0x0000000002007343 */ /* 0x004fea0003c00000 */
.L_x_248:
[----:B------:R-:W-:Y:S01]  /*b930*/  PRMT R0, RZ, 0x7610, R0 ;  /* 0x00007610ff007816 */ /* 0x000fe20000000000 */
[----:B------:R-:W-:Y:S06]  /*b940*/  BRA `(.L_x_221) ;  /* 0x00000000001c7947 */ /* 0x000fec0003800000 */
.L_x_245:
[----:B------:R-:W2:Y:S02]  /*b950*/  LDG.E.64 R2, desc[UR36][R2.64] ;  /* 0x0000002402027981 */ /* 0x000ea4000c1e1b00 */
[----:B--2---:R-:W0:Y:S02]  /*b960*/  I2F.U64 R0, R2 ;  /* 0x0000000200007312 */ /* 0x004e240000301000 */
[----:B0-----:R-:W-:Y:S01]  /*b970*/  F2FP.BF16.F32.PACK_AB R0, RZ, R0 ;  /* 0x00000000ff00723e */ /* 0x001fe200000010ff */
[----:B------:R-:W-:Y:S06]  /*b980*/  BRA `(.L_x_221) ;  /* 0x00000000000c7947 */ /* 0x000fec0003800000 */
.L_x_244:
[----:B------:R-:W2:Y:S02]  /*b990*/  LDG.E R2, desc[UR36][R2.64] ;  /* 0x0000002402027981 */ /* 0x000ea4000c1e1900 */
[----:B--2---:R-:W-:-:S04]  /*b9a0*/  I2FP.F32.U32 R0, R2 ;  /* 0x0000000200007245 */ /* 0x004fc80000201000 */
[----:B------:R-:W-:-:S07]  /*b9b0*/  F2FP.BF16.F32.PACK_AB R0, RZ, R0 ;  /* 0x00000000ff00723e */ /* 0x000fce00000010ff */
.L_x_221:
[----:B------:R-:W-:Y:S01]  /*b9c0*/  USHF.L.U32 UR5, UR43, 0x10, URZ ;  /* 0x000000102b057899 */ /* 0x000fe200080006ff */
[----:B-----5:R-:W-:Y:S01]  /*b9d0*/  IMAD.U32 R0, R0, 0x10000, RZ ;  /* 0x0001000000007824 */ /* 0x020fe200078e00ff */
[----:B------:R-:W-:-:S04]  /*b9e0*/  UPRMT UR4, UR39, 0x9910, URZ ;  /* 0x0000991027047896 */ /* 0x000fc800080000ff */
[----:B------:R-:W-:Y:S01]  /*b9f0*/  FMNMX.FTZ R0, R0, UR5, PT ;  /* 0x0000000500007c09 */ /* 0x000fe2000b810000 */
[----:B------:R-:W-:-:S03]  /*ba00*/  UISETP.GT.AND UP0, UPT, UR4, 0x9, UPT ;  /* 0x000000090400788c */ /* 0x000fc6000bf04270 */
[----:B0-----:R0:W1:Y:S06]  /*ba10*/  F2F.BF16.F32 R3, R0 ;  /* 0x0000000000037304 */ /* 0x00106c0000202000 */
        /* <DEDUP_REMOVED lines=9> */
[----:B01----:R-:W-:-:S04]  /*bab0*/  SHF.L.U32 R0, R3, 0x10, RZ ;  /* 0x0000001003007819 */ /* 0x003fc800000006ff */
[----:B------:R-:W0:Y:S02]  /*bac0*/  F2I.FTZ.TRUNC.NTZ R3, R0 ;  /* 0x0000000000037305 */ /* 0x000e24000021f100 */
[----:B0-----:R-:W-:Y:S01]  /*bad0*/  STG.E.U8 desc[UR36][R16.64], R3 ;  /* 0x0000000310007986 */ /* 0x001fe2000c101124 */
[----:B------:R-:W-:Y:S05]  /*bae0*/  EXIT ;  /* 0x000000000000794d */ /* 0x000fea0003800000 */
.L_x_252:
[----:B-1----:R-:W-:-:S06]  /*baf0*/  IMAD.U32 R3, R3, 0x10000, RZ ;  /* 0x0001000003037824 */ /* 0x002fcc00078e00ff */
[----:B------:R-:W1:Y:S02]  /*bb00*/  F2I.S64.TRUNC R2, R3 ;  /* 0x0000000300027311 */ /* 0x000e64000020d900 */
[----:B-1----:R-:W-:Y:S01]  /*bb10*/  STG.E.U8 desc[UR36][R16.64], R2 ;  /* 0x0000000210007986 */ /* 0x002fe2000c101124 */
[----:B------:R-:W-:Y:S05]  /*bb20*/  EXIT ;  /* 0x000000000000794d */ /* 0x000fea0003800000 */
.L_x_251:
[----:B------:R-:W-:-:S09]  /*bb30*/  UISETP.NE.AND UP0, UPT, UR4, 0x2, UPT ;  /* 0x000000020400788c */ /* 0x000fd2000bf05270 */
[----:B------:R-:W-:Y:S05]  /*bb40*/  BRA.U !UP0, `(.L_x_254) ;  /* 0x0000000108307547 */ /* 0x000fea000b800000 */
[----:B------:R-:W-:-:S09]  /*bb50*/  UISETP.NE.AND UP0, UPT, UR4, 0x3, UPT ;  /* 0x000000030400788c */ /* 0x000fd2000bf05270 */
[----:B------:R-:W-:Y:S05]  /*bb60*/  BRA.U !UP0, `(.L_x_255) ;  /* 0x0000000108187547 */ /* 0x000fea000b800000 */
[----:B------:R-:W-:-:S09]  /*bb70*/  UISETP.NE.AND UP0, UPT, UR4, 0x4, UPT ;  /* 0x000000040400788c */ /* 0x000fd2000bf05270 */
[----:B------:R-:W-:Y:S05]  /*bb80*/  BRA.U UP0, `(.L_x_253) ;  /* 0x0000000900787547 */ /* 0x000fea000b800000 */
[----:B-1----:R-:W-:-:S06]  /*bb90*/  IMAD.U32 R3, R3, 0x10000, RZ ;  /* 0x0001000003037824 */ /* 0x002fcc00078e00ff */
[----:B------:R-:W1:Y:S02]  /*bba0*/  F2I.S64.TRUNC R2, R3 ;  /* 0x0000000300027311 */ /* 0x000e64000020d900 */
[----:B-1----:R-:W-:Y:S01]  /*bbb0*/  STG.E.64 desc[UR36][R16.64], R2 ;  /* 0x0000000210007986 */ /* 0x002fe2000c101b24 */
[----:B------:R-:W-:Y:S05]  /*bbc0*/  EXIT ;  /* 0x000000000000794d */ /* 0x000fea0003800000 */
.L_x_255:
[----:B-1----:R-:W-:-:S06]  /*bbd0*/  SHF.L.U32 R3, R3, 0x10, RZ ;  /* 0x0000001003037819 */ /* 0x002fcc00000006ff */
[----:B------:R-:W1:Y:S02]  /*bbe0*/  F2I.FTZ.TRUNC.NTZ R3, R3 ;  /* 0x0000000300037305 */ /* 0x000e64000021f100 */
[----:B-1----:R-:W-:Y:S01]  /*bbf0*/  STG.E desc[UR36][R16.64], R3 ;  /* 0x0000000310007986 */ /* 0x002fe2000c101924 */
[----:B------:R-:W-:Y:S05]  /*bc00*/  EXIT ;  /* 0x000000000000794d */ /* 0x000fea0003800000 */
.L_x_254:
[----:B-1----:R-:W-:-:S06]  /*bc10*/  IMAD.U32 R3, R3, 0x10000, RZ ;  /* 0x0001000003037824 */ /* 0x002fcc00078e00ff */
[----:B------:R-:W1:Y:S02]  /*bc20*/  F2I.FTZ.TRUNC.NTZ R3, R3 ;  /* 0x0000000300037305 */ /* 0x000e64000021f100 */
[----:B-1----:R-:W-:Y:S01]  /*bc30*/  STG.E.U16 desc[UR36][R16.64], R3 ;  /* 0x0000000310007986 */ /* 0x002fe2000c101524 */
[----:B------:R-:W-:Y:S05]  /*bc40*/  EXIT ;  /* 0x000000000000794d */ /* 0x000fea0003800000 */
.L_x_250:
[----:B------:R-:W-:-:S09]  /*bc50*/  UISETP.GT.AND UP0, UPT, UR4, 0x6, UPT ;  /* 0x000000060400788c */ /* 0x000fd2000bf04270 */
[----:B------:R-:W-:Y:S05]  /*bc60*/  BRA.U UP0, `(.L_x_256) ;  /* 0x00000001002c7547 */ /* 0x000fea000b800000 */
[----:B------:R-:W-:-:S09]  /*bc70*/  UISETP.NE.AND UP0, UPT, UR4, 0x5, UPT ;  /* 0x000000050400788c */ /* 0x000fd2000bf05270 */
[----:B------:R-:W-:Y:S05]  /*bc80*/  BRA.U !UP0, `(.L_x_257) ;  /* 0x0000000108147547 */ /* 0x000fea000b800000 */
[----:B------:R-:W-:-:S09]  /*bc90*/  UISETP.NE.AND UP0, UPT, UR4, 0x6, UPT ;  /* 0x000000060400788c */ /* 0x000fd2000bf05270 */
[----:B------:R-:W-:Y:S05]  /*bca0*/  BRA.U UP0, `(.L_x_253) ;  /* 0x0000000900307547 */ /* 0x000fea000b800000 */
[----:B-1----:R-:W-:-:S05]  /*bcb0*/  IMAD.U32 R3, R3, 0x10000, RZ ;  /* 0x0001000003037824 */ /* 0x002fca00078e00ff */
[----:B------:R-:W-:Y:S01]  /*bcc0*/  STG.E desc[UR36][R16.64], R3 ;  /* 0x0000000310007986 */ /* 0x000fe2000c101924 */
[----:B------:R-:W-:Y:S05]  /*bcd0*/  EXIT ;  /* 0x000000000000794d */ /* 0x000fea0003800000 */
.L_x_257:
[----:B01----:R-:W-:-:S04]  /*bce0*/  SHF.L.U32 R0, R3, 0x10, RZ ;  /* 0x0000001003007819 */ /* 0x003fc800000006ff */
[----:B------:R-:W-:-:S05]  /*bcf0*/  F2FP.F16.F32.PACK_AB R0, RZ, R0 ;  /* 0x00000000ff00723e */ /* 0x000fca00000000ff */
[----:B------:R-:W-:Y:S01]  /*bd00*/  STG.E.U16 desc[UR36][R16.64], R0 ;  /* 0x0000000010007986 */ /* 0x000fe2000c101524 */
[----:B------:R-:W-:Y:S05]  /*bd10*/  EXIT ;  /* 0x000000000000794d */ /* 0x000fea0003800000 */
.L_x_256:
[----:B------:R-:W-:-:S09]  /*bd20*/  UISETP.NE.AND UP0, UPT, UR4, 0x7, UPT ;  /* 0x000000070400788c */ /* 0x000fd2000bf05270 */
[----:B------:R-:W-:Y:S05]  /*bd30*/  BRA.U !UP0, `(.L_x_258) ;  /* 0x0000000108347547 */ /* 0x000fea000b800000 */
[----:B------:R-:W-:-:S09]  /*bd40*/  UISETP.NE.AND UP0, UPT, UR4, 0x8, UPT ;  /* 0x000000080400788c */ /* 0x000fd2000bf05270 */
[----:B------:R-:W-:Y:S05]  /*bd50*/  BRA.U !UP0, `(.L_x_259) ;  /* 0x0000000108187547 */ /* 0x000fea000b800000 */
[----:B------:R-:W-:-:S09]  /*bd60*/  UISETP.NE.AND UP0, UPT, UR4, 0x9, UPT ;  /* 0x000000090400788c */ /* 0x000fd2000bf05270 */
[----:B------:R-:W-:Y:S05]  /*bd70*/  BRA.U UP0, `(.L_x_253) ;  /* 0x0000000500fc7547 */ /* 0x000fea000b800000 */
[----:B-1----:R-:W-:Y:S02]  /*bd80*/  IMAD.U32 R2, R3, 0x10000, RZ ;  /* 0x0001000003027824 */ /* 0x002fe400078e00ff */
[----:B------:R-:W-:-:S05]  /*bd90*/  IMAD.MOV.U32 R3, RZ, RZ, RZ ;  /* 0x000000ffff037224 */ /* 0x000fca00078e00ff */
[----:B------:R-:W-:Y:S01]  /*bda0*/  STG.E.64 desc[UR36][R16.64], R2 ;  /* 0x0000000210007986 */ /* 0x000fe2000c101b24 */
[----:B------:R-:W-:Y:S05]  /*bdb0*/  EXIT ;  /* 0x000000000000794d */ /* 0x000fea0003800000 */
.L_x_259:
[----:B-1----:R-:W-:-:S04]  /*bdc0*/  SHF.L.U32 R3, R3, 0x10, RZ ;  /* 0x0000001003037819 */ /* 0x002fc800000006ff */
[----:B------:R-:W-:-:S04]  /*bdd0*/  F2FP.F16.F32.PACK_AB R3, RZ, R3 ;  /* 0x00000003ff03723e */ /* 0x000fc800000000ff */
[----:B------:R-:W-:-:S05]  /*bde0*/  PRMT R3, R3, 0x5410, RZ ;  /* 0x0000541003037816 */ /* 0x000fca00000000ff */
[----:B------:R-:W-:Y:S01]  /*bdf0*/  STG.E desc[UR36][R16.64], R3 ;  /* 0x0000000310007986 */ /* 0x000fe2000c101924 */
[----:B------:R-:W-:Y:S05]  /*be00*/  EXIT ;  /* 0x000000000000794d */ /* 0x000fea0003800000 */
.L_x_258:
[----:B-1----:R-:W-:-:S04]  /*be10*/  IMAD.U32 R2, R3, 0x10000, RZ ;  /* 0x0001000003027824 */ /* 0x002fc800078e00ff */
[----:B------:R-:W-:-:S06]  /*be20*/  FMUL.FTZ R2, R2, 1 ;  /* 0x3f80000002027820 */ /* 0x000fcc0000410000 */
[----:B------:R-:W1:Y:S02]  /*be30*/  F2F.F64.F32 R2, R2 ;  /* 0x0000000200027310 */ /* 0x000e640000201800 */
[----:B-1----:R-:W-:Y:S01]  /*be40*/  STG.E.64 desc[UR36][R16.64], R2 ;  /* 0x0000000210007986 */ /* 0x002fe2000c101b24 */
[----:B------:R-:W-:Y:S05]  /*be50*/  EXIT ;  /* 0x000000000000794d */ /* 0x000fea0003800000 */
.L_x_249:
        /* <DEDUP_REMOVED lines=10> */
[----:B-1----:R-:W-:-:S06]  /*bf00*/  IMAD.U32 R3, R3, 0x10000, RZ ;  /* 0x0001000003037824 */ /* 0x002fcc00078e00ff */
[----:B------:R-:W1:Y:S02]  /*bf10*/  F2I.FTZ.U32.TRUNC.NTZ R3, R3 ;  /* 0x0000000300037305 */ /* 0x000e64000021f000 */
[----:B-1----:R-:W-:Y:S01]  /*bf20*/  STG.E.U16 desc[UR36][R16.64], R3 ;  /* 0x0000000310007986 */ /* 0x002fe2000c101524 */
[----:B------:R-:W-:Y:S05]  /*bf30*/  EXIT ;  /* 0x000000000000794d */ /* 0x000fea0003800000 */
.L_x_263:
[----:B-1----:R-:W-:Y:S01]  /*bf40*/  SHF.L.U32 R3, R3, 0x10, RZ ;  /* 0x0000001003037819 */ /* 0x002fe200000006ff */
[----:B------:R-:W-:Y:S01]  /*bf50*/  BSSY.RECONVERGENT B0, `(.L_x_264) ;  /* 0x0000013000007945 */ /* 0x000fe20003800200 */
[----:B------:R-:W-:Y:S02]  /*bf60*/  IMAD.MOV.U32 R8, RZ, RZ, 0x80 ;  /* 0x00000080ff087424 */ /* 0x000fe400078e00ff */
[----:B------:R-:W-:-:S04]  /*bf70*/  LOP3.LUT R2, R3, 0x7fffffff, RZ, 0xc0, !PT ;  /* 0x7fffffff03027812 */ /* 0x000fc800078ec0ff */
[----:B------:R-:W-:-:S13]  /*bf80*/  ISETP.GT.U32.AND P0, PT, R2, 0x437fffff, PT ;  /* 0x437fffff0200780c */ /* 0x000fda0003f04070 */
[----:B------:R-:W-:Y:S05]  /*bf90*/  @P0 BRA `(.L_x_265) ;  /* 0x0000000000380947 */ /* 0x000fea0003800000 */
[----:B------:R-:W-:-:S13]  /*bfa0*/  ISETP.GE.U32.AND P0, PT, R2, 0x3c000000, PT ;  /* 0x3c0000000200780c */ /* 0x000fda0003f06070 */
[----:B0-----:R-:W-:-:S04]  /*bfb0*/  @P0 SHF.R.U32.HI R0, RZ, 0x14, R3 ;  /* 0x00000014ff000819 */ /* 0x001fc80000011603 */
[----:B------:R-:W-:-:S04]  /*bfc0*/  @P0 LOP3.LUT R0, R0, 0x1, RZ, 0xc0, !PT ;  /* 0x0000000100000812 */ /* 0x000fc800078ec0ff */
[----:B------:R-:W-:-:S04]  /*bfd0*/  @P0 IADD3 R0, PT, PT, R3, 0x487ffff, R0 ;  /* 0x0487ffff03000810 */ /* 0x000fc80007ffe000 */
[----:B------:R-:W-:-:S04]  /*bfe0*/  @P0 SHF.R.U32.HI R0, RZ, 0x14, R0 ;  /* 0x00000014ff000819 */ /* 0x000fc80000011600 */
[----:B------:R-:W-:Y:S01]  /*bff0*/  @P0 LOP3.LUT R0, R0, 0xff, RZ, 0xc0, !PT ;  /* 0x000000ff00000812 */ /* 0x000fe200078ec0ff */
[----:B------:R-:W-:Y:S06]  /*c000*/  @P0 BRA `(.L_x_266) ;  /* 0x0000000000100947 */ /* 0x000fec0003800000 */
[----:B------:R-:W-:Y:S01]  /*c010*/  FADD.FTZ R0, R2, 8192 ;  /* 0x4600000002007421 */ /* 0x000fe20000010000 */
[----:B------:R-:W-:-:S04]  /*c020*/  PRMT R8, RZ, 0x7610, R8 ;  /* 0x00007610ff087816 */ /* 0x000fc80000000008 */
[----:B------:R-:W-:-:S13]  /*c030*/  LOP3.LUT P0, R0, R0, 0xff, RZ, 0xc0, !PT ;  /* 0x000000ff00007812 */ /* 0x000fda000780c0ff */
[----:B------:R-:W-:Y:S05]  /*c040*/  @!P0 BRA `(.L_x_265) ;  /* 0x00000000000c8947 */ /* 0x000fea0003800000 */
.L_x_266:
[----:B------:R-:W-:-:S04]  /*c050*/  SHF.R.U32.HI R3, RZ, 0x18, R3 ;  /* 0x00000018ff037819 */ /* 0x000fc80000011603 */
[----:B------:R-:W-:-:S04]  /*c060*/  LOP3.LUT R0, R0, 0x80, R3, 0xf8, !PT ;  /* 0x0000008000007812 */ /* 0x000fc800078ef803 */
[----:B------:R-:W-:-:S07]  /*c070*/  PRMT R8, R0, 0x7610, R8 ;  /* 0x0000761000087816 */ /* 0x000fce0000000008 */
.L_x_265:
[----:B------:R-:W-:Y:S05]  /*c080*/  BSYNC.RECONVERGENT B0 ;  /* 0x0000000000007941 */ /* 0x000fea0003800200 */
.L_x_264:
[----:B------:R-:W-:Y:S01]  /*c090*/  STG.E.U8 desc[UR36][R16.64], R8 ;  /* 0x0000000810007986 */ /* 0x000fe2000c101124 */
[----:B------:R-:W-:Y:S05]  /*c0a0*/  EXIT ;  /* 0x000000000000794d */ /* 0x000fea0003800000 */
.L_x_262:
[----:B-1----:R-:W-:Y:S01]  /*c0b0*/  IMAD.U32 R3, R3, 0x10000, RZ ;  /* 0x0001000003037824 */ /* 0x002fe200078e00ff */
[----:B------:R-:W-:Y:S01]  /*c0c0*/  BSSY.RECONVERGENT B0, `(.L_x_267) ;  /* 0x0000013000007945 */ /* 0x000fe20003800200 */
[----:B------:R-:W-:-:S03]  /*c0d0*/  MOV R8, 0x80 ;  /* 0x0000008000087802 */ /* 0x000fc60000000f00 */
        /* <DEDUP_REMOVED lines=14> */
.L_x_269:
[----:B------:R-:W-:-:S04]  /*c1c0*/  SHF.R.U32.HI R3, RZ, 0x18, R3 ;  /* 0x00000018ff037819 */ /* 0x000fc80000011603 */
[----:B------:R-:W-:-:S04]  /*c1d0*/  LOP3.LUT R0, R0, 0x80, R3, 0xf8, !PT ;  /* 0x0000008000007812 */ /* 0x000fc800078ef803 */
[----:B------:R-:W-:-:S07]  /*c1e0*/  PRMT R8, R0, 0x7610, R8 ;  /* 0x0000761000087816 */ /* 0x000fce0000000008 */
.L_x_268:
[----:B------:R-:W-:Y:S05]  /*c1f0*/  BSYNC.RECONVERGENT B0 ;  /* 0x0000000000007941 */ /* 0x000fea0003800200 */
.L_x_267:
[----:B------:R-:W-:Y:S01]  /*c200*/  STG.E.U8 desc[UR36][R16.64], R8 ;  /* 0x0000000810007986 */ /* 0x000fe2000c101124 */
[----:B------:R-:W-:Y:S05]  /*c210*/  EXIT ;  /* 0x000000000000794d */ /* 0x000fea0003800000 */
.L_x_261:
[----:B------:R-:W-:-:S09]  /*c220*/  UISETP.NE.AND UP0, UPT, UR4, 0x1c, UPT ;  /* 0x0000001c0400788c */ /* 0x000fd2000bf05270 */
[----:B------:R-:W-:Y:S05]  /*c230*/  BRA.U !UP0, `(.L_x_270) ;  /* 0x0000000108607547 */ /* 0x000fea000b800000 */
[----:B------:R-:W-:-:S09]  /*c240*/  UISETP.NE.AND UP0, UPT, UR4, 0x1d, UPT ;  /* 0x0000001d0400788c */ /* 0x000fd2000bf05270 */
[----:B------:R-:W-:Y:S05]  /*c250*/  BRA.U !UP0, `(.L_x_271) ;  /* 0x0000000108487547 */ /* 0x000fea000b800000 */
[----:B------:R-:W-:-:S09]  /*c260*/  UISETP.NE.AND UP0, UPT, UR4, 0x2c, UPT ;  /* 0x0000002c0400788c */ /* 0x000fd2000bf05270 */
[----:B------:R-:W-:Y:S05]  /*c270*/  BRA.U UP0, `(.L_x_253) ;  /* 0x0000000100bc7547 */ /* 0x000fea000b800000 */
[----:B-1----:R-:W-:-:S05]  /*c280*/  IMAD.U32 R3, R3, 0x10000, RZ ;  /* 0x0001000003037824 */ /* 0x002fca00078e00ff */
[----:B------:R-:W-:-:S04]  /*c290*/  SHF.R.U32.HI R4, RZ, 0x17, R3 ;  /* 0x00000017ff047819 */ /* 0x000fc80000011603 */
[----:B------:R-:W-:-:S04]  /*c2a0*/  LOP3.LUT R2, R4, 0xff, RZ, 0xc0, !PT ;  /* 0x000000ff04027812 */ /* 0x000fc800078ec0ff */
[----:B------:R-:W-:-:S13]  /*c2b0*/  ISETP.NE.AND P1, PT, R2, 0xff, PT ;  /* 0x000000ff0200780c */ /* 0x000fda0003f25270 */
[--C-:B0-----:R-:W-:Y:S02]  /*c2c0*/  @P1 SHF.R.U32.HI R0, RZ, 0x16, R3.reuse ;  /* 0x00000016ff001819 */ /* 0x101fe40000011603 */
        /* <DEDUP_REMOVED lines=9> */
[----:B------:R-:W-:Y:S01]  /*c360*/  STG.E.U8 desc[UR36][R16.64], R3 ;  /* 0x0000000310007986 */ /* 0x000fe2000c101124 */
[----:B------:R-:W-:Y:S05]  /*c370*/  EXIT ;  /* 0x000000000000794d */ /* 0x000fea0003800000 */
.L_x_271:
[----:B-1----:R-:W-:-:S06]  /*c380*/  SHF.L.U32 R3, R3, 0x10, RZ ;  /* 0x0000001003037819 */ /* 0x002fcc00000006ff */
[----:B------:R-:W1:Y:S02]  /*c390*/  F2I.U64.TRUNC R2, R3 ;  /* 0x0000000300027311 */ /* 0x000e64000020d800 */
[----:B-1----:R-:W-:Y:S01]  /*c3a0*/  STG.E.64 desc[UR36][R16.64], R2 ;  /* 0x0000000210007986 */ /* 0x002fe2000c101b24 */
[----:B------:R-:W-:Y:S05]  /*c3b0*/  EXIT ;  /* 0x000000000000794d */ /* 0x000fea0003800000 */
.L_x_270:
[----:B-1----:R-:W-:-:S06]  /*c3c0*/  IMAD.U32 R3, R3, 0x10000, RZ ;  /* 0x0001000003037824 */ /* 0x002fcc00078e00ff */
[----:B------:R-:W1:Y:S02]  /*c3d0*/  F2I.FTZ.U32.TRUNC.NTZ R3, R3 ;  /* 0x0000000300037305 */ /* 0x000e64000021f000 */
[----:B-1----:R-:W-:Y:S01]  /*c3e0*/  STG.E desc[UR36][R16.64], R3 ;  /* 0x0000000310007986 */ /* 0x002fe2000c101924 */
[----:B------:R-:W-:Y:S05]  /*c3f0*/  EXIT ;  /* 0x000000000000794d */ /* 0x000fea0003800000 */
.L_x_260:
[----:B------:R-:W-:-:S09]  /*c400*/  UISETP.GT.AND UP0, UPT, UR4, 0xe, UPT ;  /* 0x0000000e0400788c */ /* 0x000fd2000bf04270 */
[----:B------:R-:W-:Y:S05]  /*c410*/  BRA.U UP0, `(.L_x_272) ;  /* 0x00000001003c7547 */ /* 0x000fea000b800000 */
[----:B------:R-:W-:-:S09]  /*c420*/  UISETP.NE.AND UP0, UPT, UR4, 0xa, UPT ;  /* 0x0000000a0400788c */ /* 0x000fd2000bf05270 */
[----:B------:R-:W-:Y:S05]  /*c430*/  BRA.U !UP0, `(.L_x_273) ;  /* 0x00000001081c7547 */ /* 0x000fea000b800000 */
[----:B------:R-:W-:-:S09]  /*c440*/  UISETP.NE.AND UP0, UPT, UR4, 0xb, UPT ;  /* 0x0000000b0400788c */ /* 0x000fd2000bf05270 */
[----:B------:R-:W-:Y:S05]  /*c450*/  BRA.U UP0, `(.L_x_253) ;  /* 0x0000000100447547 */ /* 0x000fea000b800000 */
[----:B-1----:R-:W-:-:S05]  /*c460*/  IMAD.U32 R3, R3, 0x10000, RZ ;  /* 0x0001000003037824 */ /* 0x002fca00078e00ff */
[----:B------:R-:W-:-:S04]  /*c470*/  FSETP.NEU.FTZ.AND P0, PT, R3, RZ, PT ;  /* 0x000000ff0300720b */ /* 0x000fc80003f1d000 */
[----:B------:R-:W-:-:S05]  /*c480*/  SEL R3, RZ, 0x1, !P0 ;  /* 0x00000001ff037807 */ /* 0x000fca0004000000 */
[----:B------:R-:W-:Y:S01]  /*c490*/  STG.E.U8 desc[UR36][R16.64], R3 ;  /* 0x0000000310007986 */ /* 0x000fe2000c101124 */
[----:B------:R-:W-:Y:S05]  /*c4a0*/  EXIT ;  /* 0x000000000000794d */ /* 0x000fea0003800000 */
.L_x_273:
[----:B-1----:R-:W-:Y:S02]  /*c4b0*/  SHF.L.U32 R3, R3, 0x10, RZ ;  /* 0x0000001003037819 */ /* 0x002fe400000006ff */
[----:B------:R-:W-:-:S03]  /*c4c0*/  CS2R R6, SRZ ;  /* 0x0000000000067805 */ /* 0x000fc6000001ff00 */
[----:B------:R-:W-:-:S04]  /*c4d0*/  FMUL.FTZ R3, R3, 1 ;  /* 0x3f80000003037820 */ /* 0x000fc80000410000 */
[----:B------:R-:W1:Y:S02]  /*c4e0*/  F2F.F64.F32 R4, R3 ;  /* 0x0000000300047310 */ /* 0x000e640000201800 */
[----:B-1----:R-:W-:Y:S01]  /*c4f0*/  STG.E.128 desc[UR36][R16.64], R4 ;  /* 0x0000000410007986 */ /* 0x002fe2000c101d24 */
[----:B------:R-:W-:Y:S05]  /*c500*/  EXIT ;  /* 0x000000000000794d */ /* 0x000fea0003800000 */
.L_x_272:
[----:B------:R-:W-:-:S09]  /*c510*/  UISETP.NE.AND UP0, UPT, UR4, 0xf, UPT ;  /* 0x0000000f0400788c */ /* 0x000fd2000bf05270 */
[----:B------:R-:W-:Y:S05]  /*c520*/  BRA.U !UP0, `(.L_x_274) ;  /* 0x0000000108e87547 */ /* 0x000fea000b800000 */
[----:B------:R-:W-:-:S09]  /*c530*/  UISETP.NE.AND UP0, UPT, UR4, 0x17, UPT ;  /* 0x000000170400788c */ /* 0x000fd2000bf05270 */
[----:B------:R-:W-:Y:S05]  /*c540*/  BRA.U !UP0, `(.L_x_275) ;  /* 0x0000000108907547 */ /* 0x000fea000b800000 */
[----:B------:R-:W-:-:S09]  /*c550*/  UISETP.NE.AND UP0, UPT, UR4, 0x18, UPT ;  /* 0x000000180400788c */ /* 0x000fd2000bf05270 */
[----:B------:R-:W-:Y:S05]  /*c560*/  BRA.U !UP0, `(.L_x_276) ;  /* 0x0000000108447547 */ /* 0x000fea000b800000 */
.L_x_253:
[----:B0-----:R-:W-:Y:S01]  /*c570*/  MOV R0, 0x0 ;  /* 0x0000000000007802 */ /* 0x001fe20000000f00 */
[----:B------:R-:W0:Y:S01]  /*c580*/  LDCU.64 UR4, c[0x4][0x188] ;  /* 0x01003100ff0477ac */ /* 0x000e220008000a00 */
[----:B------:R-:W-:Y:S02]  /*c590*/  HFMA2 R13, -RZ, RZ, 0, 0 ;  /* 0x00000000ff0d7431 */ /* 0x000fe400000001ff */
[----:B------:R-:W-:Y:S01]  /*c5a0*/  IMAD.MOV.U32 R8, RZ, RZ, 0x65 ;  /* 0x00000065ff087424 */ /* 0x000fe200078e00ff */
[----:B-1----:R1:W2:Y:S01]  /*c5b0*/  LDC.64 R2, c[0x4][R0] ;  /* 0x0100000000027b82 */ /* 0x0022a20000000a00 */
[----:B------:R-:W3:Y:S01]  /*c5c0*/  LDCU.64 UR6, c[0x4][0x190] ;  /* 0x01003200ff0677ac */ /* 0x000ee20008000a00 */
[----:B------:R-:W-:Y:S01]  /*c5d0*/  IMAD.MOV.U32 R12, RZ, RZ, 0x1 ;  /* 0x00000001ff0c7424 */ /* 0x000fe200078e00ff */
[----:B------:R-:W4:Y:S01]  /*c5e0*/  LDCU.64 UR8, c[0x4][0xa0] ;  /* 0x01001400ff0877ac */ /* 0x000f220008000a00 */
[----:B0-----:R-:W-:Y:S02]  /*c5f0*/  IMAD.U32 R4, RZ, RZ, UR4 ;  /* 0x00000004ff047e24 */ /* 0x001fe4000f8e00ff */
[----:B------:R-:W-:Y:S01]  /*c600*/  IMAD.U32 R5, RZ, RZ, UR5 ;  /* 0x00000005ff057e24 */ /* 0x000fe2000f8e00ff */
[----:B---3--:R-:W-:Y:S01]  /*c610*/  MOV R6, UR6 ;  /* 0x0000000600067c02 */ /* 0x008fe20008000f00 */
[----:B------:R-:W-:-:S02]  /*c620*/  IMAD.U32 R7, RZ, RZ, UR7 ;  /* 0x00000007ff077e24 */ /* 0x000fc4000f8e00ff */
[----:B----4-:R-:W-:Y:S01]  /*c630*/  IMAD.U32 R10, RZ, RZ, UR8 ;  /* 0x00000008ff0a7e24 */ /* 0x010fe2000f8e00ff */
[----:B-1----:R-:W-:-:S07]  /*c640*/  MOV R11, UR9 ;  /* 0x00000009000b7c02 */ /* 0x002fce0008000f00 */
[----:B------:R-:W-:-:S07]  /*c650*/  LEPC R20, `(.L_x_277) ;  /* 0x000000001014794e */ /* 0x000fce0000000000 */
[----:B--2---:R-:W-:Y:S05]  /*c660*/  CALL.ABS.NOINC R2 ;  /* 0x0000000002007343 */ /* 0x004fea0003c00000 */
.L_x_277:
[----:B------:R-:W-:Y:S05]  /*c670*/  EXIT ;  /* 0x000000000000794d */ /* 0x000fea0003800000 */
.L_x_276:
[----:B-1----:R-:W-:Y:S01]  /*c680*/  IMAD.U32 R5, R3, 0x10000, RZ ;  /* 0x0001000003057824 */ /* 0x002fe200078e00ff */
[----:B------:R-:W-:Y:S01]  /*c690*/  BSSY.RECONVERGENT B0, `(.L_x_278) ;  /* 0x000000c000007945 */ /* 0x000fe20003800200 */
[----:B0-----:R-:W-:-:S03]  /*c6a0*/  IMAD.MOV.U32 R0, RZ, RZ, 0x7f ;  /* 0x0000007fff007424 */ /* 0x001fc600078e00ff */
        /* <DEDUP_REMOVED lines=10> */
.L_x_279:
[----:B------:R-:W-:Y:S05]  /*c750*/  BSYNC.RECONVERGENT B0 ;  /* 0x0000000000007941 */ /* 0x000fea0003800200 */
.L_x_278:
[----:B------:R-:W-:-:S05]  /*c760*/  LOP3.LUT R3, R0, 0x80, R3, 0xf8, !PT ;  /* 0x0000008000037812 */ /* 0x000fca00078ef803 */
[----:B------:R-:W-:Y:S01]  /*c770*/  STG.E.U8 desc[UR36][R16.64], R3 ;  /* 0x0000000310007986 */ /* 0x000fe2000c101124 */
[----:B------:R-:W-:Y:S05]  /*c780*/  EXIT ;  /* 0x000000000000794d */ /* 0x000fea0003800000 */
.L_x_275:
[----:B-1----:R-:W-:Y:S01]  /*c790*/  SHF.L.U32 R3, R3, 0x10, RZ ;  /* 0x0000001003037819 */ /* 0x002fe200000006ff */
[----:B------:R-:W-:Y:S03]  /*c7a0*/  BSSY.RECONVERGENT B0, `(.L_x_280) ;  /* 0x000000e000007945 */ /* 0x000fe60003800200 */
[----:B------:R-:W-:-:S04]  /*c7b0*/  LOP3.LUT R2, R3, 0x7fffffff, RZ, 0xc0, !PT ;  /* 0x7fffffff03027812 */ /* 0x000fc800078ec0ff */
[----:B------:R-:W-:-:S13]  /*c7c0*/  ISETP.GT.U32.AND P0, PT, R2, 0x477fffff, PT ;  /* 0x477fffff0200780c */ /* 0x000fda0003f04070 */
[----:B------:R-:W-:Y:S05]  /*c7d0*/  @P0 BRA `(.L_x_281) ;  /* 0x00000000001c0947 */ /* 0x000fea0003800000 */
[----:B------:R-:W-:-:S13]  /*c7e0*/  ISETP.GE.U32.AND P0, PT, R2, 0x38800000, PT ;  /* 0x388000000200780c */ /* 0x000fda0003f06070 */
[----:B0-----:R-:W-:-:S04]  /*c7f0*/  @P0 SHF.R.U32.HI R0, RZ, 0x15, R3 ;  /* 0x00000015ff000819 */ /* 0x001fc80000011603 */
[----:B------:R-:W-:-:S04]  /*c800*/  @P0 LOP3.LUT R0, R0, 0x1, RZ, 0xc0, !PT ;  /* 0x0000000100000812 */ /* 0x000fc800078ec0ff */
[----:B------:R-:W-:-:S04]  /*c810*/  @P0 IADD3 R0, PT, PT, R3, 0x80fffff, R0 ;  /* 0x080fffff03000810 */ /* 0x000fc80007ffe000 */
[----:B------:R-:W-:Y:S01]  /*c820*/  @P0 SHF.R.U32.HI R0, RZ, 0x15, R0 ;  /* 0x00000015ff000819 */ /* 0x000fe20000011600 */
[----:B------:R-:W-:Y:S01]  /*c830*/  @!P0 FADD.FTZ R0, R2, 128 ;  /* 0x4300000002008421 */ /* 0x000fe20000010000 */
[----:B------:R-:W-:Y:S06]  /*c840*/  BRA `(.L_x_282) ;  /* 0x00000000000c7947 */ /* 0x000fec0003800000 */
.L_x_281:
[----:B0-----:R-:W-:Y:S01]  /*c850*/  IMAD.MOV.U32 R0, RZ, RZ, 0x7f ;  /* 0x0000007fff007424 */ /* 0x001fe200078e00ff */
[----:B------:R-:W-:-:S04]  /*c860*/  ISETP.GT.U32.AND P0, PT, R2, 0x7f800000, PT ;  /* 0x7f8000000200780c */ /* 0x000fc80003f04070 */
[----:B------:R-:W-:-:S09]  /*c870*/  SEL R0, R0, 0x7c, P0 ;  /* 0x0000007c00007807 */ /* 0x000fd20000000000 */
.L_x_282:
[----:B------:R-:W-:Y:S05]  /*c880*/  BSYNC.RECONVERGENT B0 ;  /* 0x0000000000007941 */ /* 0x000fea0003800200 */
.L_x_280:
[----:B------:R-:W-:-:S04]  /*c890*/  SHF.R.U32.HI R3, RZ, 0x18, R3 ;  /* 0x00000018ff037819 */ /* 0x000fc80000011603 */
[----:B------:R-:W-:-:S05]  /*c8a0*/  LOP3.LUT R3, R0, 0x80, R3, 0xf8, !PT ;  /* 0x0000008000037812 */ /* 0x000fca00078ef803 */
[----:B------:R-:W-:Y:S01]  /*c8b0*/  STG.E.U8 desc[UR36][R16.64], R3 ;  /* 0x0000000310007986 */ /* 0x000fe2000c101124 */
[----:B------:R-:W-:Y:S05]  /*c8c0*/  EXIT ;  /* 0x000000000000794d */ /* 0x000fea0003800000 */
.L_x_274:
[----:B-1----:R-:W-:Y:S01]  /*c8d0*/  STG.E.U16 desc[UR36][R16.64], R3 ;  /* 0x0000000310007986 */ /* 0x002fe2000c101524 */
[----:B------:R-:W-:Y:S05]  /*c8e0*/  EXIT ;  /* 0x000000000000794d */ /* 0x000fea0003800000 */
.L_x_283:
[----:B------:R-:W-:-:S00]  /*c8f0*/  BRA `(.L_x_283) ;  /* 0xfffffffc00fc7947 */ /* 0x000fc0000383ffff */
[----:B------:R-:W-:-:S00]  /*c900*/  NOP ;  /* 0x0000000000007918 */ /* 0x000fc00000000000 */
[----:B------:R-:W-:-:S00]  /*c910*/  NOP ;  /* 0x0000000000007918 */ /* 0x000fc00000000000 */
[----:B------:R-:W-:-:S00]  /*c920*/  NOP ;  /* 0x0000000000007918 */ /* 0x000fc00000000000 */
[----:B------:R-:W-:-:S00]  /*c930*/  NOP ;  /* 0x0000000000007918 */ /* 0x000fc00000000000 */
[----:B------:R-:W-:-:S00]  /*c940*/  NOP ;  /* 0x0000000000007918 */ /* 0x000fc00000000000 */
[----:B------:R-:W-:-:S00]  /*c950*/  NOP ;  /* 0x0000000000007918 */ /* 0x000fc00000000000 */
[----:B------:R-:W-:-:S00]  /*c960*/  NOP ;  /* 0x0000000000007918 */ /* 0x000fc00000000000 */
[----:B------:R-:W-:-:S00]  /*c970*/  NOP ;  /* 0x0000000000007918 */ /* 0x000fc00000000000 */
.L_x_41670:


//--------------------- .text._ZN2at6native27unrolled_elementwise_kernelINS0_13AUnaryFunctorIN3c108BFloat16ES4_S4_ZZZNS0_16fmin_kernel_cudaERNS_18TensorIteratorBaseEENKUlvE_clEvENKUlvE2_clEvEUlS4_S4_E_EESt5arrayIPcLm2EELi4E23TrivialOffsetCalculatorILi1EjESF_NS0_6memory12LoadWithCastILi1EEENSG_13StoreWithCastILi1EEEEEviT_T0_T2_T3_T4_T5_ --------------------------
	.section	.text._ZN2at6native27unrolled_elementwise_kernelINS0_13AUnaryFunctorIN3c108BFloat16ES4_S4_ZZZNS0_16fmin_kernel_cudaERNS_18TensorIteratorBaseEENKUlvE_clEvENKUlvE2_clEvEUlS4_S4_E_EESt5arrayIPcLm2EELi4E23TrivialOffsetCalculatorILi1EjESF_NS0_6memory12LoadWithCastILi1EEENSG_13StoreWithCastILi1EEEEEviT_T0_T2_T3_T4_T5_,"ax",@progbits
	.align	128
        .global         _ZN2at6native27unrolled_elementwise_kernelINS0_13AUnaryFunctorIN3c108BFloat16ES4_S4_ZZZNS0_16fmin_kernel_cudaERNS_18TensorIteratorBaseEENKUlvE_clEvENKUlvE2_clEvEUlS4_S4_E_EESt5arrayIPcLm2EELi4E23TrivialOffsetCalculatorILi1EjESF_NS0_6memory12LoadWithCastILi1EEENSG_13StoreWithCastILi1EEEEEviT_T0_T2_T3_T4_T5_
        .type           _ZN2at6native27unrolled_elementwise_kernelINS0_13AUnaryFunctorIN3c108BFloat16ES4_S4_ZZZNS0_16fmin_kernel_cudaERNS_18TensorIteratorBaseEENKUlvE_clEvENKUlvE2_clEvEUlS4_S4_E_EESt5arrayIPcLm2EELi4E23TrivialOffsetCalculatorILi1EjESF_NS0_6memory12LoadWithCastILi1EEENSG_13StoreWithCastILi1EEEEEviT_T0_T2_T3_T4_T5_,@function
        .size           _ZN2at6native27unrolled_elementwise_kernelINS0_13AUnaryFunctorIN3c108BFloat16ES4_S4_ZZZNS0_16fmin_kernel_cudaERNS_18TensorIteratorBaseEENKUlvE_clEvENKUlvE2_clEvEUlS4_S4_E_EESt5arrayIPcLm2EELi4E23TrivialOffsetCalculatorILi1EjESF_NS0_6memory12LoadWithCastILi1EEENSG_13StoreWithCastILi1EEEEEviT_T0_T2_T3_T4_T5_,(.L_x_41671 - _ZN2at6native27unrolled_elementwise_kernelINS0_13AUnaryFunctorIN3c108BFloat16ES4_S4_ZZZNS0_16fmin_kernel_cudaERNS_18TensorIteratorBaseEENKUlvE_clEvENKUlvE2_clEvEUlS4_S4_E_EESt5arrayIPcLm2EELi4E23TrivialOffsetCalculatorILi1EjESF_NS0_6memory12LoadWithCastILi1EEENSG_13StoreWithCastILi1EEEEEviT_T0_T2_T3_T4_T5_)
        .other          _ZN2at6native27unrolled_elementwise_kernelINS0_13AUnaryFunctorIN3c108BFloat16ES4_S4_ZZZNS0_16fmin_kernel_cudaERNS_18TensorIteratorBaseEENKUlvE_clEvENKUlvE2_clEvEUlS4_S4_E_EESt5arrayIPcLm2EELi4E23TrivialOffsetCalculatorILi1EjESF_NS0_6memory12LoadWithCastILi1EEENSG_13StoreWithCastILi1EEEEEviT_T0_T2_T3_T4_T5_,@"STO_CUDA_ENTRY STV_DEFAULT"
_ZN2at6native27unrolled_elementwise_kernelINS0_13AUnaryFunctorIN3c108BFloat16ES4_S4_ZZZNS0_16fmin_kernel_cudaERNS_18TensorIteratorBaseEENKUlvE_clEvENKUlvE2_clEvEUlS4_S4_E_EESt5arrayIPcLm2EELi4E23TrivialOffsetCalculatorILi1EjESF_NS0_6memory12LoadWithCastILi1EEENSG_13StoreWithCastILi1EEEEEviT_T0_T2_T3_T4_T5_:
.text._ZN2at6native27unrolled_elementwise_kernelINS0_13AUnaryFunctorIN3c108BFloat16ES4_S4_ZZZNS0_16fmin_kernel_cudaERNS_18TensorIteratorBaseEENKUlvE_clEvENKUlvE2_clEvEUlS4_S4_E_EESt5arrayIPcLm2EELi4E23TrivialOffsetCalculatorILi1EjESF_NS0_6memory12LoadWithCastILi1EEENSG_13StoreWithCastILi1EEEEEviT_T0_T2_T3_T4_T5_:
[----:B------:R-:W0:Y:S01]  /*0000*/  LDC R1, c[0x0][0x37c] ;  /* 0x0000df00ff017b82 */ /* 0x000e220000000800 */
[----:B------:R-:W1:Y:S07]  /*0010*/  S2R R2, SR_CTAID.X ;  /* 0x0000000000027919 */ /* 0x000e6e0000002500 */
[----:B------:R-:W1:Y:S01]  /*0020*/  LDC R3, c[0x0][0x380] ;  /* 0x0000e000ff037b82 */ /* 0x000e620000000800 */
[----:B------:R-:W2:Y:S01]  /*0030*/  LDCU.64 UR36, c[0x0][0x358] ;  /* 0x00006b00ff2477ac */ /* 0x000ea20008000a00 */
[----:B------:R-:W-:Y:S01]  /*0040*/  BSSY.RECONVERGENT B6, `(.L_x_284) ;  /* 0x0000115000067945 */ /* 0x000fe20003800200 */
[----:B------:R-:W3:Y:S01]  /*0050*/  S2R R23, SR_TID.X ;  /* 0x0000000000177919 */ /* 0x000ee20000002100 */
[----:B------:R-:W-:Y:S01]  /*0060*/  PRMT R17, RZ, 0x7610, R17 ;  /* 0x00007610ff117816 */ /* 0x000fe20000000011 */
[----:B------:R-:W4:Y:S01]  /*0070*/  LDCU.U8 UR38, c[0x0][0x39c] ;  /* 0x00007380ff2677ac */ /* 0x000f220008000000 */
[----:B-1----:R-:W-:-:S02]  /*0080*/  IMAD R16, R2, -0x200, R3 ;  /* 0xfffffe0002107824 */ /* 0x002fc400078e0203 */
[----:B---3--:R-:W-:-:S03]  /*0090*/  IMAD.MOV.U32 R25, RZ, RZ, R23 ;  /* 0x000000ffff197224 */ /* 0x008fc600078e0017 */
[----:B------:R-:W-:-:S13]  /*00a0*/  ISETP.GE.AND P0, PT, R23, R16, PT ;  /* 0x000000101700720c */ /* 0x000fda0003f06270 */
[----:B0-2-4-:R-:W-:Y:S05]  /*00b0*/  @P0 BRA `(.L_x_285) ;  /* 0x0000001000340947 */ /* 0x015fea0003800000 */
[----:B------:R-:W0:Y:S01]  /*00c0*/  LDC.64 R4, c[0x0][0x390] ;  /* 0x0000e400ff047b82 */ /* 0x000e220000000a00 */
[----:B------:R-:W1:Y:S01]  /*00d0*/  LDCU UR5, c[0x0][0x3a0] ;  /* 0x00007400ff0577ac */ /* 0x000e620008000800 */
[----:B------:R-:W-:Y:S01]  /*00e0*/  IMAD R0, R2, 0x200, R25 ;  /* 0x0000020002007824 */ /* 0x000fe200078e0219 */
[----:B------:R-:W-:-:S04]  /*00f0*/  UPRMT UR4, UR38, 0x9910, URZ ;  /* 0x0000991026047896 */ /* 0x000fc800080000ff */
[----:B------:R-:W-:Y:S01]  /*0100*/  UISETP.GT.AND UP0, UPT, UR4, 0x9, UPT ;  /* 0x000000090400788c */ /* 0x000fe2000bf04270 */
[----:B-1----:R-:W-:-:S05]  /*0110*/  IMAD R3, R0, UR5, RZ ;  /* 0x0000000500037c24 */ /* 0x002fca000f8e02ff */
[----:B0-----:R-:W-:-:S05]  /*0120*/  IADD3 R4, P0, PT, R3, R4, RZ ;  /* 0x0000000403047210 */ /* 0x001fca0007f1e0ff */
[----:B------:R-:W-:Y:S01]  /*0130*/  IMAD.X R5, RZ, RZ, R5, P0 ;  /* 0x000000ffff057224 */ /* 0x000fe200000e0605 */
        /* <DEDUP_REMOVED lines=11> */
[----:B0-----:R-:W-:-:S04]  /*01f0*/  F2FP.BF16.F32.PACK_AB R0, RZ, R0 ;  /* 0x00000000ff00723e */ /* 0x001fc800000010ff */
[----:B------:R-:W-:Y:S01]  /*0200*/  PRMT R17, R0, 0x7610, R17 ;  /* 0x0000761000117816 */ /* 0x000fe20000000011 */
[----:B------:R-:W-:Y:S06]  /*0210*/  BRA `(.L_x_291) ;  /* 0x0000000c00d87947 */ /* 0x000fec0003800000 */
.L_x_289:
[----:B------:R-:W2:Y:S02]  /*0220*/  LDG.E.U8 R4, desc[UR36][R4.64] ;  /* 0x0000002404047981 */ /* 0x000ea4000c1e1100 */
[----:B--2---:R-:W-:-:S04]  /*0230*/  I2FP.F32.U32 R0, R4 ;  /* 0x0000000400007245 */ /* 0x004fc80000201000 */
[----:B------:R-:W-:-:S04]  /*0240*/  F2FP.BF16.F32.PACK_AB R0, RZ, R0 ;  /* 0x00000000ff00723e */ /* 0x000fc800000010ff */
[----:B------:R-:W-:Y:S01]  /*0250*/  PRMT R17, R0, 0x7610, R17 ;  /* 0x0000761000117816 */ /* 0x000fe20000000011 */
[----:B------:R-:W-:Y:S06]  /*0260*/  BRA `(.L_x_291) ;  /* 0x0000000c00c47947 */ /* 0x000fec0003800000 */
.L_x_288:
        /* <DEDUP_REMOVED lines=8> */
[----:B0-----:R-:W-:-:S04]  /*02f0*/  F2FP.BF16.F32.PACK_AB R0, RZ, R0 ;  /* 0x00000000ff00723e */ /* 0x001fc800000010ff */
[----:B------:R-:W-:Y:S01]  /*0300*/  PRMT R17, R0, 0x7610, R17 ;  /* 0x0000761000117816 */ /* 0x000fe20000000011 */
[----:B------:R-:W-:Y:S06]  /*0310*/  BRA `(.L_x_291) ;  /* 0x0000000c00987947 */ /* 0x000fec0003800000 */
.L_x_293:
[----:B------:R-:W2:Y:S02]  /*0320*/  LDG.E R4, desc[UR36][R4.64] ;  /* 0x0000002404047981 */ /* 0x000ea4000c1e1900 */
[----:B--2---:R-:W-:-:S04]  /*0330*/  I2FP.F32.S32 R0, R4 ;  /* 0x0000000400007245 */ /* 0x004fc80000201400 */
[----:B------:R-:W-:-:S04]  /*0340*/  F2FP.BF16.F32.PACK_AB R0, RZ, R0 ;  /* 0x00000000ff00723e */ /* 0x000fc800000010ff */
[----:B------:R-:W-:Y:S01]  /*0350*/  PRMT R17, R0, 0x7610, R17 ;  /* 0x0000761000117816 */ /* 0x000fe20000000011 */
[----:B------:R-:W-:Y:S06]  /*0360*/  BRA `(.L_x_291) ;  /* 0x0000000c00847947 */ /* 0x000fec0003800000 */
.L_x_292:
[----:B------:R-:W2:Y:S02]  /*0370*/  LDG.E.U16 R4, desc[UR36][R4.64] ;  /* 0x0000002404047981 */ /* 0x000ea4000c1e1500 */
[----:B--2---:R-:W0:Y:S02]  /*0380*/  I2F.S16 R0, R4 ;  /* 0x0000000400007306 */ /* 0x004e240000101400 */
[----:B0-----:R-:W-:-:S04]  /*0390*/  F2FP.BF16.F32.PACK_AB R0, RZ, R0 ;  /* 0x00000000ff00723e */ /* 0x001fc800000010ff */
[----:B------:R-:W-:Y:S01]  /*03a0*/  PRMT R17, R0, 0x7610, R17 ;  /* 0x0000761000117816 */ /* 0x000fe20000000011 */
[----:B------:R-:W-:Y:S06]  /*03b0*/  BRA `(.L_x_291) ;  /* 0x0000000c00707947 */ /* 0x000fec0003800000 */
.L_x_287:
        /* <DEDUP_REMOVED lines=9> */
.L_x_295:
[----:B------:R-:W2:Y:S02]  /*0450*/  LDG.E.U16 R0, desc[UR36][R4.64] ;  /* 0x0000002404007981 */ /* 0x000ea4000c1e1500 */
[----:B--2---:R-:W-:-:S05]  /*0460*/  HADD2.F32 R0, -RZ, R0.H0_H0 ;  /* 0x20000000ff007230 */ /* 0x004fca0000004100 */
[----:B------:R-:W-:-:S04]  /*0470*/  F2FP.BF16.F32.PACK_AB R0, RZ, R0 ;  /* 0x00000000ff00723e */ /* 0x000fc800000010ff */
[----:B------:R-:W-:Y:S01]  /*0480*/  PRMT R17, R0, 0x7610, R17 ;  /* 0x0000761000117816 */ /* 0x000fe20000000011 */
[----:B------:R-:W-:Y:S06]  /*0490*/  BRA `(.L_x_291) ;  /* 0x0000000c00387947 */ /* 0x000fec0003800000 */
.L_x_294:
        /* <DEDUP_REMOVED lines=9> */
.L_x_297:
[----:B------:R-:W2:Y:S02]  /*0530*/  LDG.E.U16 R4, desc[UR36][R4.64] ;  /* 0x0000002404047981 */ /* 0x000ea4000c1e1500 */
[----:B--2---:R-:W-:-:S05]  /*0540*/  HADD2.F32 R0, -RZ, R4.H0_H0 ;  /* 0x20000004ff007230 */ /* 0x004fca0000004100 */
[----:B------:R-:W-:-:S04]  /*0550*/  F2FP.BF16.F32.PACK_AB R0, RZ, R0 ;  /* 0x00000000ff00723e */ /* 0x000fc800000010ff */
[----:B------:R-:W-:Y:S01]  /*0560*/  PRMT R17, R0, 0x7610, R17 ;  /* 0x0000761000117816 */ /* 0x000fe20000000011 */
[----:B------:R-:W-:Y:S06]  /*0570*/  BRA `(.L_x_291) ;  /* 0x0000000c00007947 */ /* 0x000fec0003800000 */
.L_x_296:
[----:B------:R-:W2:Y:S01]  /*0580*/  LDG.E.64 R4, desc[UR36][R4.64] ;  /* 0x0000002404047981 */ /* 0x000ea2000c1e1b00 */
[----:B------:R-:W-:Y:S01]  /*0590*/  UMOV UR4, 0xf0000000 ;  /* 0xf000000000047882 */ /* 0x000fe20000000000 */
[----:B------:R-:W-:Y:S01]  /*05a0*/  UMOV UR5, 0x380fffff ;  /* 0x380fffff00057882 */ /* 0x000fe20000000000 */
[----:B--2---:R-:W0:Y:S01]  /*05b0*/  F2F.F32.F64 R0, R4 ;  /* 0x0000000400007310 */ /* 0x004e220000301000 */
[----:B------:R-:W-:-:S14]  /*05c0*/  DSETP.GEU.AND P0, PT, |R4|, UR4, PT ;  /* 0x0000000404007e2a */ /* 0x000fdc000bf0e200 */
[----:B0-----:R-:W-:-:S05]  /*05d0*/  @!P0 FMUL R0, R0, 1.175494350822287508e-38 ;  /* 0x0080000000008820 */ /* 0x001fca0000400000 */
[----:B------:R-:W-:-:S04]  /*05e0*/  F2FP.BF16.F32.PACK_AB R0, RZ, R0 ;  /* 0x00000000ff00723e */ /* 0x000fc800000010ff */
[----:B------:R-:W-:Y:S01]  /*05f0*/  PRMT R17, R0, 0x7610, R17 ;  /* 0x0000761000117816 */ /* 0x000fe20000000011 */
[----:B------:R-:W-:Y:S06]  /*0600*/  BRA `(.L_x_291) ;  /* 0x0000000800dc7947 */ /* 0x000fec0003800000 */
.L_x_286:
        /* <DEDUP_REMOVED lines=11> */
[----:B------:R-:W-:-:S04]  /*06c0*/  F2FP.BF16.F32.PACK_AB R0, RZ, R0 ;  /* 0x00000000ff00723e */ /* 0x000fc800000010ff */
[----:B------:R-:W-:Y:S01]  /*06d0*/  PRMT R17, R0, 0x7610, R17 ;  /* 0x0000761000117816 */ /* 0x000fe20000000011 */
[----:B------:R-:W-:Y:S06]  /*06e0*/  BRA `(.L_x_291) ;  /* 0x0000000800a47947 */ /* 0x000fec0003800000 */
.L_x_300:
        /* <DEDUP_REMOVED lines=9> */
.L_x_299:
        /* <DEDUP_REMOVED lines=16> */
[C---:B------:R-:W-:Y:S01]  /*0880*/  SHF.L.U32 R7, R3.reuse, R6, RZ ;  /* 0x0000000603077219 */ /* 0x040fe200000006ff */
        /* <DEDUP_REMOVED lines=10> */
.L_x_302:
[----:B------:R-:W2:Y:S02]  /*0930*/  LDG.E.U8 R4, desc[UR36][R4.64] ;  /* 0x0000002404047981 */ /* 0x000ea4000c1e1100 */
[C---:B--2---:R-:W-:Y:S02]  /*0940*/  IMAD.SHL.U32 R3, R4.reuse, 0x2000000, RZ ;  /* 0x0200000004037824 */ /* 0x044fe400078e00ff */
[----:B------:R-:W-:-:S03]  /*0950*/  IMAD.SHL.U32 R6, R4, 0x100, RZ ;  /* 0x0000010004067824 */ /* 0x000fc600078e00ff */
[----:B------:R-:W-:-:S13]  /*0960*/  ISETP.GT.U32.AND P0, PT, R3, 0x7ffffff, PT ;  /* 0x07ffffff0300780c */ /* 0x000fda0003f04070 */
[----:B------:R-:W-:Y:S02]  /*0970*/  @!P0 LOP3.LUT R0, R6, 0x7f00, RZ, 0xc0, !PT ;  /* 0x00007f0006008812 */ /* 0x000fe400078ec0ff */
[----:B------:R-:W-:Y:S02]  /*0980*/  @P0 LEA.HI R3, R3, 0x70000000, RZ, 0x1c ;  /* 0x7000000003030811 */ /* 0x000fe400078fe0ff */
[----:B------:R-:W-:Y:S02]  /*0990*/  @!P0 LOP3.LUT R0, R0, 0x3f000000, RZ, 0xfc, !PT ;  /* 0x3f00000000008812 */ /* 0x000fe400078efcff */
[----:B------:R-:W-:-:S03]  /*09a0*/  PRMT R6, R6, 0x9910, RZ ;  /* 0x0000991006067816 */ /* 0x000fc600000000ff */
[----:B------:R-:W-:Y:S01]  /*09b0*/  @!P0 FADD.FTZ R0, R0, -0.5 ;  /* 0xbf00000000008421 */ /* 0x000fe20000010000 */
[----:B------:R-:W-:Y:S01]  /*09c0*/  @P0 FMUL.FTZ R0, R3, 1.9259299443872358531e-34 ;  /* 0x0780000003000820 */ /* 0x000fe20000410000 */
[----:B------:R-:W-:-:S05]  /*09d0*/  IMAD.MOV.U32 R3, RZ, RZ, R6 ;  /* 0x000000ffff037224 */ /* 0x000fca00078e0006 */
[----:B------:R-:W-:-:S04]  /*09e0*/  LOP3.LUT R0, R0, 0x80000000, R3, 0xf8, !PT ;  /* 0x8000000000007812 */ /* 0x000fc800078ef803 */
[----:B------:R-:W-:-:S04]  /*09f0*/  F2FP.BF16.F32.PACK_AB R0, RZ, R0 ;  /* 0x00000000ff00723e */ /* 0x000fc800000010ff */
[----:B------:R-:W-:Y:S01]  /*0a00*/  PRMT R17, R0, 0x7610, R17 ;  /* 0x0000761000117816 */ /* 0x000fe20000000011 */
[----:B------:R-:W-:Y:S06]  /*0a10*/  BRA `(.L_x_291) ;  /* 0x0000000400d87947 */ /* 0x000fec0003800000 */
.L_x_301:
[----:B------:R0:W5:Y:S01]  /*0a20*/  LDG.E.U16 R17, desc[UR36][R4.64] ;  /* 0x0000002404117981 */ /* 0x000162000c1e1500 */
[----:B------:R-:W-:Y:S05]  /*0a30*/  BRA `(.L_x_291) ;  /* 0x0000000400d07947 */ /* 0x000fea0003800000 */
.L_x_298:
        /* <DEDUP_REMOVED lines=10> */
[----:B------:R-:W-:-:S04]  /*0ae0*/  F2FP.BF16.F32.PACK_AB R0, RZ, R0 ;  /* 0x00000000ff00723e */ /* 0x000fc800000010ff */
[----:B------:R-:W-:Y:S01]  /*0af0*/  PRMT R17, R0, 0x7610, R17 ;  /* 0x0000761000117816 */ /* 0x000fe20000000011 */
[----:B------:R-:W-:Y:S06]  /*0b00*/  BRA `(.L_x_291) ;  /* 0x00000004009c7947 */ /* 0x000fec0003800000 */
.L_x_305:
        /* <DEDUP_REMOVED lines=21> */
.L_x_309:
[----:B------:R-:W-:Y:S05]  /*0c60*/  BSYNC.RECONVERGENT B1 ;  /* 0x0000000000017941 */ /* 0x000fea0003800200 */
.L_x_308:
[----:B------:R-:W-:Y:S01]  /*0c70*/  IMAD.SHL.U32 R0, R0, 0x100000, RZ ;  /* 0x0010000000007824 */ /* 0x000fe200078e00ff */
[----:B------:R-:W-:-:S04]  /*0c80*/  LEA R3, R3, 0x3b800000, 0x17 ;  /* 0x3b80000003037811 */ /* 0x000fc800078eb8ff */
[----:B------:R-:W-:-:S07]  /*0c90*/  LOP3.LUT R0, R3, R0, R7, 0xfe, !PT ;  /* 0x0000000003007212 */ /* 0x000fce00078efe07 */
.L_x_307:
[----:B------:R-:W-:Y:S05]  /*0ca0*/  BSYNC.RECONVERGENT B0 ;  /* 0x0000000000007941 */ /* 0x000fea0003800200 */
.L_x_306:
[----:B------:R-:W-:-:S04]  /*0cb0*/  F2FP.BF16.F32.PACK_AB R0, RZ, R0 ;  /* 0x00000000ff00723e */ /* 0x000fc800000010ff */
[----:B------:R-:W-:Y:S01]  /*0cc0*/  PRMT R17, R0, 0x7610, R17 ;  /* 0x0000761000117816 */ /* 0x000fe20000000011 */
[----:B------:R-:W-:Y:S06]  /*0cd0*/  BRA `(.L_x_291) ;  /* 0x0000000400287947 */ /* 0x000fec0003800000 */
.L_x_304:
        /* <DEDUP_REMOVED lines=21> */
.L_x_313:
[----:B------:R-:W-:Y:S05]  /*0e30*/  BSYNC.RECONVERGENT B1 ;  /* 0x0000000000017941 */ /* 0x000fea0003800200 */
.L_x_312:
[----:B------:R-:W-:Y:S01]  /*0e40*/  IMAD.SHL.U32 R0, R0, 0x200000, RZ ;  /* 0x0020000000007824 */ /* 0x000fe200078e00ff */
[----:B------:R-:W-:-:S04]  /*0e50*/  LEA R3, R3, 0x37800000, 0x17 ;  /* 0x3780000003037811 */ /* 0x000fc800078eb8ff */
[----:B------:R-:W-:-:S07]  /*0e60*/  LOP3.LUT R0, R3, R0, R7, 0xfe, !PT ;  /* 0x0000000003007212 */ /* 0x000fce00078efe07 */
.L_x_311:
[----:B------:R-:W-:Y:S05]  /*0e70*/  BSYNC.RECONVERGENT B0 ;  /* 0x0000000000007941 */ /* 0x000fea0003800200 */
.L_x_310:
[----:B------:R-:W-:-:S04]  /*0e80*/  F2FP.BF16.F32.PACK_AB R0, RZ, R0 ;  /* 0x00000000ff00723e */ /* 0x000fc800000010ff */
[----:B------:R-:W-:Y:S01]  /*0e90*/  PRMT R17, R0, 0x7610, R17 ;  /* 0x0000761000117816 */ /* 0x000fe20000000011 */
[----:B------:R-:W-:Y:S06]  /*0ea0*/  BRA `(.L_x_291) ;  /* 0x0000000000b47947 */ /* 0x000fec0003800000 */
.L_x_303:
[----:B------:R-:W-:-:S09]  /*0eb0*/  UISETP.NE.AND UP0, UPT, UR4, 0x1c, UPT ;  /* 0x0000001c0400788c */ /* 0x000fd2000bf05270 */
[----:B------:R-:W-:Y:S05]  /*0ec0*/  BRA.U !UP0, `(.L_x_314) ;  /* 0x00000001089c7547 */ /* 0x000fea000b800000 */
[----:B------:R-:W-:-:S09]  /*0ed0*/  UISETP.NE.AND UP0, UPT, UR4, 0x1d, UPT ;  /* 0x0000001d0400788c */ /* 0x000fd2000bf05270 */
[----:B------:R-:W-:Y:S05]  /*0ee0*/  BRA.U !UP0, `(.L_x_315) ;  /* 0x0000000108807547 */ /* 0x000fea000b800000 */
[----:B------:R-:W-:-:S09]  /*0ef0*/  UISETP.NE.AND UP0, UPT, UR4, 0x2c, UPT ;  /* 0x0000002c0400788c */ /* 0x000fd2000bf05270 */
[----:B------:R-:W-:Y:S05]  /*0f00*/  BRA.U !UP0, `(.L_x_316) ;  /* 0x0000000108487547 */ /* 0x000fea000b800000 */
.L_x_290:
[----:B------:R-:W-:Y:S01]  /*0f10*/  MOV R14, 0x0 ;  /* 0x00000000000e7802 */ /* 0x000fe20000000f00 */
[----:B------:R-:W0:Y:S01]  /*0f20*/  LDCU.64 UR4, c[0x4][0x188] ;  /* 0x01003100ff0477ac */ /* 0x000e220008000a00 */
[----:B------:R-:W-:Y:S02]  /*0f30*/  IMAD.MOV.U32 R8, RZ, RZ, 0x4e ;  /* 0x0000004eff087424 */ /* 0x000fe400078e00ff */
[----:B------:R-:W-:Y:S01]  /*0f40*/  IMAD.MOV.U32 R12, RZ, RZ, 0x1 ;  /* 0x00000001ff0c7424 */ /* 0x000fe200078e00ff */
[----:B------:R-:W1:Y:S01]  /*0f50*/  LDCU.64 UR6, c[0x4][0x190] ;  /* 0x01003200ff0677ac */ /* 0x000e620008000a00 */
[----:B------:R-:W2:Y:S01]  /*0f60*/  LDC.64 R14, c[0x4][R14] ;  /* 0x010000000e0e7b82 */ /* 0x000ea20000000a00 */
[----:B------:R-:W-:Y:S01]  /*0f70*/  IMAD.MOV.U32 R13, RZ, RZ, RZ ;  /* 0x000000ffff0d7224 */ /* 0x000fe200078e00ff */
[----:B------:R-:W3:Y:S01]  /*0f80*/  LDCU.64 UR8, c[0x4][0x98] ;  /* 0x01001300ff0877ac */ /* 0x000ee20008000a00 */
[----:B0-----:R-:W-:Y:S02]  /*0f90*/  IMAD.U32 R4, RZ, RZ, UR4 ;  /* 0x00000004ff047e24 */ /* 0x001fe4000f8e00ff */
[----:B------:R-:W-:-:S02]  /*0fa0*/  IMAD.U32 R5, RZ, RZ, UR5 ;  /* 0x00000005ff057e24 */ /* 0x000fc4000f8e00ff */
[----:B-1----:R-:W-:Y:S02]  /*0fb0*/  IMAD.U32 R6, RZ, RZ, UR6 ;  /* 0x00000006ff067e24 */ /* 0x002fe4000f8e00ff */
[----:B------:R-:W-:Y:S02]  /*0fc0*/  IMAD.U32 R7, RZ, RZ, UR7 ;  /* 0x00000007ff077e24 */ /* 0x000fe4000f8e00ff */
[----:B---3--:R-:W-:Y:S02]  /*0fd0*/  IMAD.U32 R10, RZ, RZ, UR8 ;  /* 0x00000008ff0a7e24 */ /* 0x008fe4000f8e00ff */
[----:B------:R-:W-:-:S07]  /*0fe0*/  IMAD.U32 R11, RZ, RZ, UR9 ;  /* 0x00000009ff0b7e24 */ /* 0x000fce000f8e00ff */
[----:B------:R-:W-:-:S07]  /*0ff0*/  LEPC R20, `(.L_x_317) ;  /* 0x000000001014794e */ /* 0x000fce0000000000 */
[----:B--2---:R-:W-:Y:S05]  /*1000*/  CALL.ABS.NOINC R14 ;  /* 0x000000000e007343 */ /* 0x004fea0003c00000 */
.L_x_317:
[----:B------:R-:W-:Y:S01]  /*1010*/  PRMT R17, RZ, 0x7610, R17 ;  /* 0x00007610ff117816 */ /* 0x000fe20000000011 */
[----:B------:R-:W-:Y:S06]  /*1020*/  BRA `(.L_x_291) ;  /* 0x0000000000547947 */ /* 0x000fec0003800000 */
.L_x_316:
[----:B------:R-:W2:Y:S01]  /*1030*/  LDG.E.U8 R4, desc[UR36][R4.64] ;  /* 0x0000002404047981 */ /* 0x000ea2000c1e1100 */
[----:B------:R-:W-:Y:S01]  /*1040*/  BSSY.RECONVERGENT B0, `(.L_x_318) ;  /* 0x0000007000007945 */ /* 0x000fe20003800200 */
[----:B------:R-:W-:Y:S01]  /*1050*/  IMAD.MOV.U32 R0, RZ, RZ, 0x400000 ;  /* 0x00400000ff007424 */ /* 0x000fe200078e00ff */
[----:B--2---:R-:W-:-:S13]  /*1060*/  ISETP.NE.AND P0, PT, R4, RZ, PT ;  /* 0x000000ff0400720c */ /* 0x004fda0003f05270 */
[----:B------:R-:W-:Y:S05]  /*1070*/  @!P0 BRA `(.L_x_319) ;  /* 0x00000000000c8947 */ /* 0x000fea0003800000 */
[----:B------:R-:W-:-:S13]  /*1080*/  ISETP.NE.AND P0, PT, R4, 0xff, PT ;  /* 0x000000ff0400780c */ /* 0x000fda0003f05270 */
[----:B------:R-:W-:Y:S02]  /*1090*/  @!P0 IMAD.MOV.U32 R0, RZ, RZ, 0x7f800001 ;  /* 0x7f800001ff008424 */ /* 0x000fe400078e00ff */
[----:B------:R-:W-:-:S07]  /*10a0*/  @P0 IMAD.SHL.U32 R0, R4, 0x800000, RZ ;  /* 0x0080000004000824 */ /* 0x000fce00078e00ff */
.L_x_319:
[----:B------:R-:W-:Y:S05]  /*10b0*/  BSYNC.RECONVERGENT B0 ;  /* 0x0000000000007941 */ /* 0x000fea0003800200 */
.L_x_318:
[----:B------:R-:W-:-:S04]  /*10c0*/  F2FP.BF16.F32.PACK_AB R0, RZ, R0 ;  /* 0x00000000ff00723e */ /* 0x000fc800000010ff */
[----:B------:R-:W-:Y:S01]  /*10d0*/  PRMT R17, R0, 0x7610, R17 ;  /* 0x0000761000117816 */ /* 0x000fe20000000011 */
[----:B------:R-:W-:Y:S06]  /*10e0*/  BRA `(.L_x_291) ;  /* 0x0000000000247947 */ /* 0x000fec0003800000 */
.L_x_315:
[----:B------:R-:W2:Y:S02]  /*10f0*/  LDG.E.64 R4, desc[UR36][R4.64] ;  /* 0x0000002404047981 */ /* 0x000ea4000c1e1b00 */
[----:B--2---:R-:W0:Y:S02]  /*1100*/  I2F.U64 R0, R4 ;  /* 0x0000000400007312 */ /* 0x004e240000301000 */
[----:B0-----:R-:W-:-:S04]  /*1110*/  F2FP.BF16.F32.PACK_AB R0, RZ, R0 ;  /* 0x00000000ff00723e */ /* 0x001fc800000010ff */
[----:B------:R-:W-:Y:S01]  /*1120*/  PRMT R17, R0, 0x7610, R17 ;  /* 0x0000761000117816 */ /* 0x000fe20000000011 */
[----:B------:R-:W-:Y:S06]  /*1130*/  BRA `(.L_x_291) ;  /* 0x0000000000107947 */ /* 0x000fec0003800000 */
.L_x_314:
[----:B------:R-:W2:Y:S02]  /*1140*/  LDG.E R4, desc[UR36][R4.64] ;  /* 0x0000002404047981 */ /* 0x000ea4000c1e1900 */
[----:B--2---:R-:W-:-:S04]  /*1150*/  I2FP.F32.U32 R0, R4 ;  /* 0x0000000400007245 */ /* 0x004fc80000201000 */
[----:B------:R-:W-:-:S04]  /*1160*/  F2FP.BF16.F32.PACK_AB R0, RZ, R0 ;  /* 0x00000000ff00723e */ /* 0x000fc800000010ff */
[----:B------:R-:W-:-:S07]  /*1170*/  PRMT R17, R0, 0x7610, R17 ;  /* 0x0000761000117816 */ /* 0x000fce0000000011 */
.L_x_291:
[----:B------:R-:W-:-:S07]  /*1180*/  VIADD R23, R25, 0x80 ;  /* 0x0000008019177836 */ /* 0x000fce0000000000 */
.L_x_285:
[----:B------:R-:W-:Y:S05]  /*1190*/  BSYNC.RECONVERGENT B6 ;  /* 0x0000000000067941 */ /* 0x000fea0003800200 */
.L_x_284:
[----:B------:R-:W-:Y:S01]  /*11a0*/  ISETP.GE.AND P0, PT, R23, R16, PT ;  /* 0x000000101700720c */ /* 0x000fe20003f06270 */
[----:B------:R-:W-:Y:S01]  /*11b0*/  BSSY.RECONVERGENT B6, `(.L_x_320) ;  /* 0x0000110000067945 */ /* 0x000fe20003800200 */
[----:B------:R-:W-:-:S11]  /*11c0*/  PRMT R18, RZ, 0x7610, R18 ;  /* 0x00007610ff127816 */ /* 0x000fd60000000012 */
[----:B------:R-:W-:Y:S05]  /*11d0*/  @P0 BRA `(.L_x_321) ;  /* 0x0000001000340947 */ /* 0x000fea0003800000 */
[----:B0-----:R-:W0:Y:S01]  /*11e0*/  LDC.64 R4, c[0x0][0x390] ;  /* 0x0000e400ff047b82 */ /* 0x001e220000000a00 */
        /* <DEDUP_REMOVED lines=21> */
.L_x_325:
[----:B------:R-:W2:Y:S02]  /*1340*/  LDG.E.U8 R4, desc[UR36][R4.64] ;  /* 0x0000002404047981 */ /* 0x000ea4000c1e1100 */
[----:B--2---:R-:W-:-:S04]  /*1350*/  I2FP.F32.U32 R0, R4 ;  /* 0x0000000400007245 */ /* 0x004fc80000201000 */
[----:B------:R-:W-:-:S04]  /*1360*/  F2FP.BF16.F32.PACK_AB R0, RZ, R0 ;  /* 0x00000000ff00723e */ /* 0x000fc800000010ff */
[----:B------:R-:W-:Y:S01]  /*1370*/  PRMT R18, R0, 0x7610, R18 ;  /* 0x0000761000127816 */ /* 0x000fe20000000012 */
[----:B------:R-:W-:Y:S06]  /*1380*/  BRA `(.L_x_327) ;  /* 0x0000000c00c47947 */ /* 0x000fec0003800000 */
.L_x_324:
        /* <DEDUP_REMOVED lines=11> */
.L_x_329:
[----:B------:R-:W2:Y:S02]  /*1440*/  LDG.E R4, desc[UR36][R4.64] ;  /* 0x0000002404047981 */ /* 0x000ea4000c1e1900 */
[----:B--2---:R-:W-:-:S04]  /*1450*/  I2FP.F32.S32 R0, R4 ;  /* 0x0000000400007245 */ /* 0x004fc80000201400 */
[----:B------:R-:W-:-:S04]  /*1460*/  F2FP.BF16.F32.PACK_AB R0, RZ, R0 ;  /* 0x00000000ff00723e */ /* 0x000fc800000010ff */
[----:B------:R-:W-:Y:S01]  /*1470*/  PRMT R18, R0, 0x7610, R18 ;  /* 0x0000761000127816 */ /* 0x000fe20000000012 */
[----:B------:R-:W-:Y:S06]  /*1480*/  BRA `(.L_x_327) ;  /* 0x0000000c00847947 */ /* 0x000fec0003800000 */
.L_x_328:
[----:B------:R-:W2:Y:S02]  /*1490*/  LDG.E.U16 R4, desc[UR36][R4.64] ;  /* 0x0000002404047981 */ /* 0x000ea4000c1e1500 */
[----:B--2---:R-:W0:Y:S02]  /*14a0*/  I2F.S16 R0, R4 ;  /* 0x0000000400007306 */ /* 0x004e240000101400 */
[----:B0-----:R-:W-:-:S04]  /*14b0*/  F2FP.BF16.F32.PACK_AB R0, RZ, R0 ;  /* 0x00000000ff00723e */ /* 0x001fc800000010ff */
[----:B------:R-:W-:Y:S01]  /*14c0*/  PRMT R18, R0, 0x7610, R18 ;  /* 0x0000761000127816 */ /* 0x000fe20000000012 */
[----:B------:R-:W-:Y:S06]  /*14d0*/  BRA `(.L_x_327) ;  /* 0x0000000c00707947 */ /* 0x000fec0003800000 */
.L_x_323:
        /* <DEDUP_REMOVED lines=9> */
.L_x_331:
[----:B------:R-:W2:Y:S02]  /*1570*/  LDG.E.U16 R0, desc[UR36][R4.64] ;  /* 0x0000002404007981 */ /* 0x000ea4000c1e1500 */
[----:B--2---:R-:W-:-:S05]  /*1580*/  HADD2.F32 R0, -RZ, R0.H0_H0 ;  /* 0x20000000ff007230 */ /* 0x004fca0000004100 */
[----:B------:R-:W-:-:S04]  /*1590*/  F2FP.BF16.F32.PACK_AB R0, RZ, R0 ;  /* 0x00000000ff00723e */ /* 0x000fc800000010ff */
[----:B------:R-:W-:Y:S01]  /*15a0*/  PRMT R18, R0, 0x7610, R18 ;  /* 0x0000761000127816 */ /* 0x000fe20000000012 */
[----:B------:R-:W-:Y:S06]  /*15b0*/  BRA `(.L_x_327) ;  /* 0x0000000c00387947 */ /* 0x000fec0003800000 */
.L_x_330:
        /* <DEDUP_REMOVED lines=9> */
.L_x_333:
[----:B------:R-:W2:Y:S02]  /*1650*/  LDG.E.U16 R4, desc[UR36][R4.64] ;  /* 0x0000002404047981 */ /* 0x000ea4000c1e1500 */
[----:B--2---:R-:W-:-:S05]  /*1660*/  HADD2.F32 R0, -RZ, R4.H0_H0 ;  /* 0x20000004ff007230 */ /* 0x004fca0000004100 */
[----:B------:R-:W-:-:S04]  /*1670*/  F2FP.BF16.F32.PACK_AB R0, RZ, R0 ;  /* 0x00000000ff00723e */ /* 0x000fc800000010ff */
[----:B------:R-:W-:Y:S01]  /*1680*/  PRMT R18, R0, 0x7610, R18 ;  /* 0x0000761000127816 */ /* 0x000fe20000000012 */
[----:B------:R-:W-:Y:S06]  /*1690*/  BRA `(.L_x_327) ;  /* 0x0000000c00007947 */ /* 0x000fec0003800000 */
.L_x_332:
        /* <DEDUP_REMOVED lines=9> */
.L_x_322:
        /* <DEDUP_REMOVED lines=14> */
.L_x_336:
        /* <DEDUP_REMOVED lines=9> */
.L_x_335:
        /* <DEDUP_REMOVED lines=27> */
.L_x_338:
[----:B------:R-:W2:Y:S02]  /*1a50*/  LDG.E.U8 R4, desc[UR36][R4.64] ;  /* 0x0000002404047981 */ /* 0x000ea4000c1e1100 */
[C---:B--2---:R-:W-:Y:S02]  /*1a60*/  IMAD.SHL.U32 R0, R4.reuse, 0x2000000, RZ ;  /* 0x0200000004007824 */ /* 0x044fe400078e00ff */
[----:B------:R-:W-:-:S03]  /*1a70*/  IMAD.SHL.U32 R6, R4, 0x100, RZ ;  /* 0x0000010004067824 */ /* 0x000fc600078e00ff */
[----:B------:R-:W-:-:S13]  /*1a80*/  ISETP.GE.U32.AND P0, PT, R0, 0x8000000, PT ;  /* 0x080000000000780c */ /* 0x000fda0003f06070 */
[----:B------:R-:W-:Y:S02]  /*1a90*/  @!P0 LOP3.LUT R3, R6, 0x7f00, RZ, 0xc0, !PT ;  /* 0x00007f0006038812 */ /* 0x000fe400078ec0ff */
[----:B------:R-:W-:Y:S02]  /*1aa0*/  @P0 LEA.HI R0, R0, 0x70000000, RZ, 0x1c ;  /* 0x7000000000000811 */ /* 0x000fe400078fe0ff */
[----:B------:R-:W-:Y:S02]  /*1ab0*/  @!P0 LOP3.LUT R3, R3, 0x3f000000, RZ, 0xfc, !PT ;  /* 0x3f00000003038812 */ /* 0x000fe400078efcff */
[----:B------:R-:W-:Y:S01]  /*1ac0*/  PRMT R6, R6, 0x9910, RZ ;  /* 0x0000991006067816 */ /* 0x000fe200000000ff */
[----:B------:R-:W-:Y:S02]  /*1ad0*/  @P0 FMUL.FTZ R0, R0, 1.9259299443872358531e-34 ;  /* 0x0780000000000820 */ /* 0x000fe40000410000 */
[----:B------:R-:W-:Y:S02]  /*1ae0*/  @!P0 FADD.FTZ R0, R3, -0.5 ;  /* 0xbf00000003008421 */ /* 0x000fe40000010000 */
[----:B------:R-:W-:-:S05]  /*1af0*/  IMAD.MOV.U32 R3, RZ, RZ, R6 ;  /* 0x000000ffff037224 */ /* 0x000fca00078e0006 */
[----:B------:R-:W-:-:S04]  /*1b00*/  LOP3.LUT R0, R0, 0x80000000, R3, 0xf8, !PT ;  /* 0x8000000000007812 */ /* 0x000fc800078ef803 */
[----:B------:R-:W-:-:S04]  /*1b10*/  F2FP.BF16.F32.PACK_AB R0, RZ, R0 ;  /* 0x00000000ff00723e */ /* 0x000fc800000010ff */
[----:B------:R-:W-:Y:S01]  /*1b20*/  PRMT R18, R0, 0x7610, R18 ;  /* 0x0000761000127816 */ /* 0x000fe20000000012 */
[----:B------:R-:W-:Y:S06]  /*1b30*/  BRA `(.L_x_327) ;  /* 0x0000000400d87947 */ /* 0x000fec0003800000 */
.L_x_337:
[----:B------:R0:W5:Y:S01]  /*1b40*/  LDG.E.U16 R18, desc[UR36][R4.64] ;  /* 0x0000002404127981 */ /* 0x000162000c1e1500 */
[----:B------:R-:W-:Y:S05]  /*1b50*/  BRA `(.L_x_327) ;  /* 0x0000000400d07947 */ /* 0x000fea0003800000 */
.L_x_334:
        /* <DEDUP_REMOVED lines=13> */
.L_x_341:
        /* <DEDUP_REMOVED lines=21> */
.L_x_345:
[----:B------:R-:W-:Y:S05]  /*1d80*/  BSYNC.RECONVERGENT B1 ;  /* 0x0000000000017941 */ /* 0x000fea0003800200 */
.L_x_344:
[----:B------:R-:W-:Y:S01]  /*1d90*/  IMAD.SHL.U32 R0, R0, 0x100000, RZ ;  /* 0x0010000000007824 */ /* 0x000fe200078e00ff */
[----:B------:R-:W-:-:S04]  /*1da0*/  LEA R3, R3, 0x3b800000, 0x17 ;  /* 0x3b80000003037811 */ /* 0x000fc800078eb8ff */
[----:B------:R-:W-:-:S07]  /*1db0*/  LOP3.LUT R0, R3, R0, R7, 0xfe, !PT ;  /* 0x0000000003007212 */ /* 0x000fce00078efe07 */
.L_x_343:
[----:B------:R-:W-:Y:S05]  /*1dc0*/  BSYNC.RECONVERGENT B0 ;  /* 0x0000000000007941 */ /* 0x000fea0003800200 */
.L_x_342:
[----:B------:R-:W-:-:S04]  /*1dd0*/  F2FP.BF16.F32.PACK_AB R0, RZ, R0 ;  /* 0x00000000ff00723e */ /* 0x000fc800000010ff */
[----:B------:R-:W-:Y:S01]  /*1de0*/  PRMT R18, R0, 0x7610, R18 ;  /* 0x0000761000127816 */ /* 0x000fe20000000012 */
[----:B------:R-:W-:Y:S06]  /*1df0*/  BRA `(.L_x_327) ;  /* 0x0000000400287947 */ /* 0x000fec0003800000 */
.L_x_340:
        /* <DEDUP_REMOVED lines=21> */
.L_x_349:
[----:B------:R-:W-:Y:S05]  /*1f50*/  BSYNC.RECONVERGENT B1 ;  /* 0x0000000000017941 */ /* 0x000fea0003800200 */
.L_x_348:
[----:B------:R-:W-:Y:S01]  /*1f60*/  IMAD.SHL.U32 R0, R0, 0x200000, RZ ;  /* 0x0020000000007824 */ /* 0x000fe200078e00ff */
[----:B------:R-:W-:-:S04]  /*1f70*/  LEA R3, R3, 0x37800000, 0x17 ;  /* 0x3780000003037811 */ /* 0x000fc800078eb8ff */
[----:B------:R-:W-:-:S07]  /*1f80*/  LOP3.LUT R0, R3, R0, R7, 0xfe, !PT ;  /* 0x0000000003007212 */ /* 0x000fce00078efe07 */
.L_x_347:
[----:B------:R-:W-:Y:S05]  /*1f90*/  BSYNC.RECONVERGENT B0 ;  /* 0x0000000000007941 */ /* 0x000fea0003800200 */
.L_x_346:
[----:B------:R-:W-:-:S04]  /*1fa0*/  F2FP.BF16.F32.PACK_AB R0, RZ, R0 ;  /* 0x00000000ff00723e */ /* 0x000fc800000010ff */
[----:B------:R-:W-:Y:S01]  /*1fb0*/  PRMT R18, R0, 0x7610, R18 ;  /* 0x0000761000127816 */ /* 0x000fe20000000012 */
[----:B------:R-:W-:Y:S06]  /*1fc0*/  BRA `(.L_x_327) ;  /* 0x0000000000b47947 */ /* 0x000fec0003800000 */
.L_x_339:
        /* <DEDUP_REMOVED lines=14> */
.L_x_353:
[----:B------:R-:W-:Y:S05]  /*20b0*/  BSYNC.RECONVERGENT B0 ;  /* 0x0000000000007941 */ /* 0x000fea0003800200 */
.L_x_352:
[----:B------:R-:W-:-:S04]  /*20c0*/  F2FP.BF16.F32.PACK_AB R0, RZ, R0 ;  /* 0x00000000ff00723e */ /* 0x000fc800000010ff */
[----:B------:R-:W-:Y:S01]  /*20d0*/  PRMT R18, R0, 0x7610, R18 ;  /* 0x0000761000127816 */ /* 0x000fe20000000012 */
[----:B------:R-:W-:Y:S06]  /*20e0*/  BRA `(.L_x_327) ;  /* 0x00000000006c7947 */ /* 0x000fec0003800000 */
.L_x_326:
        /* <DEDUP_REMOVED lines=15> */
[----:B--2--5:R-:W-:Y:S05]  /*21e0*/  CALL.ABS.NOINC R14 ;  /* 0x000000000e007343 */ /* 0x024fea0003c00000 */
.L_x_354:
[----:B------:R-:W-:Y:S01]  /*21f0*/  PRMT R18, RZ, 0x7610, R18 ;  /* 0x00007610ff127816 */ /* 0x000fe20000000012 */
[----:B------:R-:W-:Y:S06]  /*2200*/  BRA `(.L_x_327) ;  /* 0x0000000000247947 */ /* 0x000fec0003800000 */
.L_x_351:
[----:B------:R-:W2:Y:S02]  /*2210*/  LDG.E.64 R4, desc[UR36][R4.64] ;  /* 0x0000002404047981 */ /* 0x000ea4000c1e1b00 */
[----:B--2---:R-:W0:Y:S02]  /*2220*/  I2F.U64 R0, R4 ;  /* 0x0000000400007312 */ /* 0x004e240000301000 */
[----:B0-----:R-:W-:-:S04]  /*2230*/  F2FP.BF16.F32.PACK_AB R0, RZ, R0 ;  /* 0x00000000ff00723e */ /* 0x001fc800000010ff */
[----:B------:R-:W-:Y:S01]  /*2240*/  PRMT R18, R0, 0x7610, R18 ;  /* 0x0000761000127816 */ /* 0x000fe20000000012 */
[----:B------:R-:W-:Y:S06]  /*2250*/  BRA `(.L_x_327) ;  /* 0x0000000000107947 */ /* 0x000fec0003800000 */
.L_x_350:
[----:B------:R-:W2:Y:S02]  /*2260*/  LDG.E R4, desc[UR36][R4.64] ;  /* 0x0000002404047981 */ /* 0x000ea4000c1e1900 */
[----:B--2---:R-:W-:-:S04]  /*2270*/  I2FP.F32.U32 R0, R4 ;  /* 0x0000000400007245 */ /* 0x004fc80000201000 */
[----:B------:R-:W-:-:S04]  /*2280*/  F2FP.BF16.F32.PACK_AB R0, RZ, R0 ;  /* 0x00000000ff00723e */ /* 0x000fc800000010ff */
[----:B------:R-:W-:-:S07]  /*2290*/  PRMT R18, R0, 0x7610, R18 ;  /* 0x0000761000127816 */ /* 0x000fce0000000012 */
.L_x_327:
[----:B------:R-:W-:-:S07]  /*22a0*/  VIADD R23, R23, 0x80 ;  /* 0x0000008017177836 */ /* 0x000fce0000000000 */
.L_x_321:
[----:B------:R-:W-:Y:S05]  /*22b0*/  BSYNC.RECONVERGENT B6 ;  /* 0x0000000000067941 */ /* 0x000fea0003800200 */
.L_x_320:
        /* <DEDUP_REMOVED lines=26> */
.L_x_360:
[----:B------:R-:W2:Y:S02]  /*2460*/  LDG.E.U8 R4, desc[UR36][R4.64] ;  /* 0x0000002404047981 */ /* 0x000ea4000c1e1100 */
[----:B--2---:R-:W-:-:S04]  /*2470*/  I2FP.F32.U32 R0, R4 ;  /* 0x0000000400007245 */ /* 0x004fc80000201000 */
[----:B------:R-:W-:-:S04]  /*2480*/  F2FP.BF16.F32.PACK_AB R0, RZ, R0 ;  /* 0x00000000ff00723e */ /* 0x000fc800000010ff */
[----:B------:R-:W-:Y:S01]  /*2490*/  PRMT R19, R0, 0x7610, R19 ;  /* 0x0000761000137816 */ /* 0x000fe20000000013 */
[----:B------:R-:W-:Y:S06]  /*24a0*/  BRA `(.L_x_362) ;  /* 0x0000000c00c47947 */ /* 0x000fec0003800000 */
.L_x_359:
        /* <DEDUP_REMOVED lines=11> */
.L_x_364:
[----:B------:R-:W2:Y:S02]  /*2560*/  LDG.E R4, desc[UR36][R4.64] ;  /* 0x0000002404047981 */ /* 0x000ea4000c1e1900 */
[----:B--2---:R-:W-:-:S04]  /*2570*/  I2FP.F32.S32 R0, R4 ;  /* 0x0000000400007245 */ /* 0x004fc80000201400 */
[----:B------:R-:W-:-:S04]  /*2580*/  F2FP.BF16.F32.PACK_AB R0, RZ, R0 ;  /* 0x00000000ff00723e */ /* 0x000fc800000010ff */
[----:B------:R-:W-:Y:S01]  /*2590*/  PRMT R19, R0, 0x7610, R19 ;  /* 0x0000761000137816 */ /* 0x000fe20000000013 */
[----:B------:R-:W-:Y:S06]  /*25a0*/  BRA `(.L_x_362) ;  /* 0x0000000c00847947 */ /* 0x000fec0003800000 */
.L_x_363:
[----:B------:R-:W2:Y:S02]  /*25b0*/  LDG.E.U16 R4, desc[UR36][R4.64] ;  /* 0x0000002404047981 */ /* 0x000ea4000c1e1500 */
[----:B--2---:R-:W0:Y:S02]  /*25c0*/  I2F.S16 R0, R4 ;  /* 0x0000000400007306 */ /* 0x004e240000101400 */
[----:B0-----:R-:W-:-:S04]  /*25d0*/  F2FP.BF16.F32.PACK_AB R0, RZ, R0 ;  /* 0x00000000ff00723e */ /* 0x001fc800000010ff */
[----:B------:R-:W-:Y:S01]  /*25e0*/  PRMT R19, R0, 0x7610, R19 ;  /* 0x0000761000137816 */ /* 0x000fe20000000013 */
[----:B------:R-:W-:Y:S06]  /*25f0*/  BRA `(.L_x_362) ;  /* 0x0000000c00707947 */ /* 0x000fec0003800000 */
.L_x_358:
        /* <DEDUP_REMOVED lines=9> */
.L_x_366:
[----:B------:R-:W2:Y:S02]  /*2690*/  LDG.E.U16 R0, desc[UR36][R4.64] ;  /* 0x0000002404007981 */ /* 0x000ea4000c1e1500 */
[----:B--2---:R-:W-:-:S05]  /*26a0*/  HADD2.F32 R0, -RZ, R0.H0_H0 ;  /* 0x20000000ff007230 */ /* 0x004fca0000004100 */
[----:B------:R-:W-:-:S04]  /*26b0*/  F2FP.BF16.F32.PACK_AB R0, RZ, R0 ;  /* 0x00000000ff00723e */ /* 0x000fc800000010ff */
[----:B------:R-:W-:Y:S01]  /*26c0*/  PRMT R19, R0, 0x7610, R19 ;  /* 0x0000761000137816 */ /* 0x000fe20000000013 */
[----:B------:R-:W-:Y:S06]  /*26d0*/  BRA `(.L_x_362) ;  /* 0x0000000c00387947 */ /* 0x000fec0003800000 */
.L_x_365:
        /* <DEDUP_REMOVED lines=9> */
.L_x_368:
[----:B------:R-:W2:Y:S02]  /*2770*/  LDG.E.U16 R4, desc[UR36][R4.64] ;  /* 0x0000002404047981 */ /* 0x000ea4000c1e1500 */
[----:B--2---:R-:W-:-:S05]  /*2780*/  HADD2.F32 R0, -RZ, R4.H0_H0 ;  /* 0x20000004ff007230 */ /* 0x004fca0000004100 */
[----:B------:R-:W-:-:S04]  /*2790*/  F2FP.BF16.F32.PACK_AB R0, RZ, R0 ;  /* 0x00000000ff00723e */ /* 0x000fc800000010ff */
[----:B------:R-:W-:Y:S01]  /*27a0*/  PRMT R19, R0, 0x7610, R19 ;  /* 0x0000761000137816 */ /* 0x000fe20000000013 */
[----:B------:R-:W-:Y:S06]  /*27b0*/  BRA `(.L_x_362) ;  /* 0x0000000c00007947 */ /* 0x000fec0003800000 */
.L_x_367:
        /* <DEDUP_REMOVED lines=9> */
.L_x_357:
        /* <DEDUP_REMOVED lines=14> */
.L_x_371:
        /* <DEDUP_REMOVED lines=9> */
.L_x_370:
        /* <DEDUP_REMOVED lines=27> */
.L_x_373:
        /* <DEDUP_REMOVED lines=15> */
.L_x_372:
[----:B------:R0:W5:Y:S01]  /*2c60*/  LDG.E.U16 R19, desc[UR36][R4.64] ;  /* 0x0000002404137981 */ /* 0x000162000c1e1500 */
[----:B------:R-:W-:Y:S05]  /*2c70*/  BRA `(.L_x_362) ;  /* 0x0000000400d07947 */ /* 0x000fea0003800000 */
.L_x_369:
        /* <DEDUP_REMOVED lines=13> */
.L_x_376:
        /* <DEDUP_REMOVED lines=21> */
.L_x_380:
[----:B------:R-:W-:Y:S05]  /*2ea0*/  BSYNC.RECONVERGENT B1 ;  /* 0x0000000000017941 */ /* 0x000fea0003800200 */
.L_x_379:
[----:B------:R-:W-:Y:S01]  /*2eb0*/  IMAD.SHL.U32 R0, R0, 0x100000, RZ ;  /* 0x0010000000007824 */ /* 0x000fe200078e00ff */
[----:B------:R-:W-:-:S04]  /*2ec0*/  LEA R3, R3, 0x3b800000, 0x17 ;  /* 0x3b80000003037811 */ /* 0x000fc800078eb8ff */
[----:B------:R-:W-:-:S07]  /*2ed0*/  LOP3.LUT R0, R3, R0, R7, 0xfe, !PT ;  /* 0x0000000003007212 */ /* 0x000fce00078efe07 */
.L_x_378:
[----:B------:R-:W-:Y:S05]  /*2ee0*/  BSYNC.RECONVERGENT B0 ;  /* 0x0000000000007941 */ /* 0x000fea0003800200 */
.L_x_377:
[----:B------:R-:W-:-:S04]  /*2ef0*/  F2FP.BF16.F32.PACK_AB R0, RZ, R0 ;  /* 0x00000000ff00723e */ /* 0x000fc800000010ff */
[----:B------:R-:W-:Y:S01]  /*2f00*/  PRMT R19, R0, 0x7610, R19 ;  /* 0x0000761000137816 */ /* 0x000fe20000000013 */
[----:B------:R-:W-:Y:S06]  /*2f10*/  BRA `(.L_x_362) ;  /* 0x0000000400287947 */ /* 0x000fec0003800000 */
.L_x_375:
        /* <DEDUP_REMOVED lines=21> */
.L_x_384:
[----:B------:R-:W-:Y:S05]  /*3070*/  BSYNC.RECONVERGENT B1 ;  /* 0x0000000000017941 */ /* 0x000fea0003800200 */
.L_x_383:
[----:B------:R-:W-:Y:S01]  /*3080*/  IMAD.SHL.U32 R0, R0, 0x200000, RZ ;  /* 0x0020000000007824 */ /* 0x000fe200078e00ff */
[----:B------:R-:W-:-:S04]  /*3090*/  LEA R3, R3, 0x37800000, 0x17 ;  /* 0x3780000003037811 */ /* 0x000fc800078eb8ff */
[----:B------:R-:W-:-:S07]  /*30a0*/  LOP3.LUT R0, R3, R0, R7, 0xfe, !PT ;  /* 0x0000000003007212 */ /* 0x000fce00078efe07 */
.L_x_382:
[----:B------:R-:W-:Y:S05]  /*30b0*/  BSYNC.RECONVERGENT B0 ;  /* 0x0000000000007941 */ /* 0x000fea0003800200 */
.L_x_381:
[----:B------:R-:W-:-:S04]  /*30c0*/  F2FP.BF16.F32.PACK_AB R0, RZ, R0 ;  /* 0x00000000ff00723e */ /* 0x000fc800000010ff */
[----:B------:R-:W-:Y:S01]  /*30d0*/  PRMT R19, R0, 0x7610, R19 ;  /* 0x0000761000137816 */ /* 0x000fe20000000013 */
[----:B------:R-:W-:Y:S06]  /*30e0*/  BRA `(.L_x_362) ;  /* 0x0000000000b47947 */ /* 0x000fec0003800000 */
.L_x_374:
        /* <DEDUP_REMOVED lines=14> */
.L_x_388:
[----:B------:R-:W-:Y:S05]  /*31d0*/  BSYNC.RECONVERGENT B0 ;  /* 0x0000000000007941 */ /* 0x000fea0003800200 */
.L_x_387:
[----:B------:R-:W-:-:S04]  /*31e0*/  F2FP.BF16.F32.PACK_AB R0, RZ, R0 ;  /* 0x00000000ff00723e */ /* 0x000fc800000010ff */
[----:B------:R-:W-:Y:S01]  /*31f0*/  PRMT R19, R0, 0x7610, R19 ;  /* 0x0000761000137816 */ /* 0x000fe20000000013 */
[----:B------:R-:W-:Y:S06]  /*3200*/  BRA `(.L_x_362) ;  /* 0x00000000006c7947 */ /* 0x000fec0003800000 */
.L_x_361:
        /* <DEDUP_REMOVED lines=16> */
.L_x_389:
[----:B------:R-:W-:Y:S01]  /*3310*/  PRMT R19, RZ, 0x7610, R19 ;  /* 0x00007610ff137816 */ /* 0x000fe20000000013 */
[----:B------:R-:W-:Y:S06]  /*3320*/  BRA `(.L_x_362) ;  /* 0x0000000000247947 */ /* 0x000fec0003800000 */
.L_x_386:
[----:B------:R-:W2:Y:S02]  /*3330*/  LDG.E.64 R4, desc[UR36][R4.64] ;  /* 0x0000002404047981 */ /* 0x000ea4000c1e1b00 */
[----:B--2---:R-:W0:Y:S02]  /*3340*/  I2F.U64 R0, R4 ;  /* 0x0000000400007312 */ /* 0x004e240000301000 */
[----:B0-----:R-:W-:-:S04]  /*3350*/  F2FP.BF16.F32.PACK_AB R0, RZ, R0 ;  /* 0x00000000ff00723e */ /* 0x001fc800000010ff */
[----:B------:R-:W-:Y:S01]  /*3360*/  PRMT R19, R0, 0x7610, R19 ;  /* 0x0000761000137816 */ /* 0x000fe20000000013 */
[----:B------:R-:W-:Y:S06]  /*3370*/  BRA `(.L_x_362) ;  /* 0x0000000000107947 */ /* 0x000fec0003800000 */
.L_x_385:
[----:B------:R-:W2:Y:S02]  /*3380*/  LDG.E R4, desc[UR36][R4.64] ;  /* 0x0000002404047981 */ /* 0x000ea4000c1e1900 */
[----:B--2---:R-:W-:-:S04]  /*3390*/  I2FP.F32.U32 R0, R4 ;  /* 0x0000000400007245 */ /* 0x004fc80000201000 */
[----:B------:R-:W-:-:S04]  /*33a0*/  F2FP.BF16.F32.PACK_AB R0, RZ, R0 ;  /* 0x00000000ff00723e */ /* 0x000fc800000010ff */
[----:B------:R-:W-:-:S07]  /*33b0*/  PRMT R19, R0, 0x7610, R19 ;  /* 0x0000761000137816 */ /* 0x000fce0000000013 */
.L_x_362:
[----:B------:R-:W-:-:S07]  /*33c0*/  VIADD R23, R23, 0x80 ;  /* 0x0000008017177836 */ /* 0x000fce0000000000 */
.L_x_356:
[----:B------:R-:W-:Y:S05]  /*33d0*/  BSYNC.RECONVERGENT B6 ;  /* 0x0000000000067941 */ /* 0x000fea0003800200 */
.L_x_355:
        /* <DEDUP_REMOVED lines=25> */
.L_x_395:
[----:B------:R-:W2:Y:S02]  /*3570*/  LDG.E.U8 R4, desc[UR36][R4.64] ;  /* 0x0000002404047981 */ /* 0x000ea4000c1e1100 */
[----:B--2---:R-:W-:-:S04]  /*3580*/  I2FP.F32.U32 R0, R4 ;  /* 0x0000000400007245 */ /* 0x004fc80000201000 */
[----:B------:R-:W-:Y:S01]  /*3590*/  F2FP.BF16.F32.PACK_AB R0, RZ, R0 ;  /* 0x00000000ff00723e */ /* 0x000fe200000010ff */
[----:B------:R-:W-:Y:S06]  /*35a0*/  BRA `(.L_x_391) ;  /* 0x0000000c00887947 */ /* 0x000fec0003800000 */
.L_x_394:
        /* <DEDUP_REMOVED lines=10> */
.L_x_398:
[----:B------:R-:W2:Y:S02]  /*3650*/  LDG.E R4, desc[UR36][R4.64] ;  /* 0x0000002404047981 */ /* 0x000ea4000c1e1900 */
[----:B--2---:R-:W-:-:S04]  /*3660*/  I2FP.F32.S32 R0, R4 ;  /* 0x0000000400007245 */ /* 0x004fc80000201400 */
[----:B------:R-:W-:Y:S01]  /*3670*/  F2FP.BF16.F32.PACK_AB R0, RZ, R0 ;  /* 0x00000000ff00723e */ /* 0x000fe200000010ff */
[----:B------:R-:W-:Y:S06]  /*3680*/  BRA `(.L_x_391) ;  /* 0x0000000c00507947 */ /* 0x000fec0003800000 */
.L_x_397:
[----:B------:R-:W2:Y:S02]  /*3690*/  LDG.E.U16 R4, desc[UR36][R4.64] ;  /* 0x0000002404047981 */ /* 0x000ea4000c1e1500 */
[----:B--2---:R-:W0:Y:S02]  /*36a0*/  I2F.S16 R0, R4 ;  /* 0x0000000400007306 */ /* 0x004e240000101400 */
[----:B0-----:R-:W-:Y:S01]  /*36b0*/  F2FP.BF16.F32.PACK_AB R0, RZ, R0 ;  /* 0x00000000ff00723e */ /* 0x001fe200000010ff */
[----:B------:R-:W-:Y:S06]  /*36c0*/  BRA `(.L_x_391) ;  /* 0x0000000c00407947 */ /* 0x000fec0003800000 */
.L_x_393:
        /* <DEDUP_REMOVED lines=9> */
.L_x_400:
[----:B------:R-:W2:Y:S02]  /*3760*/  LDG.E.U16 R0, desc[UR36][R4.64] ;  /* 0x0000002404007981 */ /* 0x000ea4000c1e1500 */
[----:B--2---:R-:W-:-:S05]  /*3770*/  HADD2.F32 R0, -RZ, R0.H0_H0 ;  /* 0x20000000ff007230 */ /* 0x004fca0000004100 */
[----:B------:R-:W-:Y:S01]  /*3780*/  F2FP.BF16.F32.PACK_AB R0, RZ, R0 ;  /* 0x00000000ff00723e */ /* 0x000fe200000010ff */
[----:B------:R-:W-:Y:S06]  /*3790*/  BRA `(.L_x_391) ;  /* 0x0000000c000c7947 */ /* 0x000fec0003800000 */
.L_x_399:
        /* <DEDUP_REMOVED lines=9> */
.L_x_402:
[----:B------:R-:W2:Y:S02]  /*3830*/  LDG.E.U16 R4, desc[UR36][R4.64] ;  /* 0x0000002404047981 */ /* 0x000ea4000c1e1500 */
[----:B--2---:R-:W-:-:S05]  /*3840*/  HADD2.F32 R0, -RZ, R4.H0_H0 ;  /* 0x20000004ff007230 */ /* 0x004fca0000004100 */
[----:B------:R-:W-:Y:S01]  /*3850*/  F2FP.BF16.F32.PACK_AB R0, RZ, R0 ;  /* 0x00000000ff00723e */ /* 0x000fe200000010ff */
[----:B------:R-:W-:Y:S06]  /*3860*/  BRA `(.L_x_391) ;  /* 0x0000000800d87947 */ /* 0x000fec0003800000 */
.L_x_401:
        /* <DEDUP_REMOVED lines=8> */
.L_x_392:
        /* <DEDUP_REMOVED lines=13> */
.L_x_405:
        /* <DEDUP_REMOVED lines=8> */
.L_x_404:
        /* <DEDUP_REMOVED lines=27> */
.L_x_407:
        /* <DEDUP_REMOVED lines=12> */
[----:B------:R-:W-:Y:S01]  /*3cb0*/  F2FP.BF16.F32.PACK_AB R0, RZ, R0 ;  /* 0x00000000ff00723e */ /* 0x000fe200000010ff */
[----:B------:R-:W-:Y:S06]  /*3cc0*/  BRA `(.L_x_391) ;  /* 0x0000000400c07947 */ /* 0x000fec0003800000 */
.L_x_406:
[----:B------:R1:W5:Y:S01]  /*3cd0*/  LDG.E.U16 R0, desc[UR36][R4.64] ;  /* 0x0000002404007981 */ /* 0x000362000c1e1500 */
[----:B------:R-:W-:Y:S05]  /*3ce0*/  BRA `(.L_x_391) ;  /* 0x0000000400b87947 */ /* 0x000fea0003800000 */
.L_x_403:
        /* <DEDUP_REMOVED lines=12> */
.L_x_410:
        /* <DEDUP_REMOVED lines=21> */
.L_x_414:
[----:B------:R-:W-:Y:S05]  /*3f00*/  BSYNC.RECONVERGENT B1 ;  /* 0x0000000000017941 */ /* 0x000fea0003800200 */
.L_x_413:
[----:B------:R-:W-:Y:S01]  /*3f10*/  IMAD.SHL.U32 R0, R0, 0x100000, RZ ;  /* 0x0010000000007824 */ /* 0x000fe200078e00ff */
[----:B------:R-:W-:-:S04]  /*3f20*/  LEA R3, R3, 0x3b800000, 0x17 ;  /* 0x3b80000003037811 */ /* 0x000fc800078eb8ff */
[----:B------:R-:W-:-:S07]  /*3f30*/  LOP3.LUT R0, R3, R0, R7, 0xfe, !PT ;  /* 0x0000000003007212 */ /* 0x000fce00078efe07 */
.L_x_412:
[----:B------:R-:W-:Y:S05]  /*3f40*/  BSYNC.RECONVERGENT B0 ;  /* 0x0000000000007941 */ /* 0x000fea0003800200 */
.L_x_411:
[----:B------:R-:W-:Y:S01]  /*3f50*/  F2FP.BF16.F32.PACK_AB R0, RZ, R0 ;  /* 0x00000000ff00723e */ /* 0x000fe200000010ff */
[----:B------:R-:W-:Y:S06]  /*3f60*/  BRA `(.L_x_391) ;  /* 0x0000000400187947 */ /* 0x000fec0003800000 */
.L_x_409:
        /* <DEDUP_REMOVED lines=21> */
.L_x_418:
[----:B------:R-:W-:Y:S05]  /*40c0*/  BSYNC.RECONVERGENT B1 ;  /* 0x0000000000017941 */ /* 0x000fea0003800200 */
.L_x_417:
[----:B------:R-:W-:Y:S01]  /*40d0*/  IMAD.SHL.U32 R0, R0, 0x200000, RZ ;  /* 0x0020000000007824 */ /* 0x000fe200078e00ff */
[----:B------:R-:W-:-:S04]  /*40e0*/  LEA R3, R3, 0x37800000, 0x17 ;  /* 0x3780000003037811 */ /* 0x000fc800078eb8ff */
[----:B------:R-:W-:-:S07]  /*40f0*/  LOP3.LUT R0, R3, R0, R7, 0xfe, !PT ;  /* 0x0000000003007212 */ /* 0x000fce00078efe07 */
.L_x_416:
[----:B------:R-:W-:Y:S05]  /*4100*/  BSYNC.RECONVERGENT B0 ;  /* 0x0000000000007941 */ /* 0x000fea0003800200 */
.L_x_415:
[----:B------:R-:W-:Y:S01]  /*4110*/  F2FP.BF16.F32.PACK_AB R0, RZ, R0 ;  /* 0x00000000ff00723e */ /* 0x000fe200000010ff */
[----:B------:R-:W-:Y:S06]  /*4120*/  BRA `(.L_x_391) ;  /* 0x0000000000a87947 */ /* 0x000fec0003800000 */
.L_x_408:
        /* <DEDUP_REMOVED lines=14> */
.L_x_422:
[----:B------:R-:W-:Y:S05]  /*4210*/  BSYNC.RECONVERGENT B0 ;  /* 0x0000000000007941 */ /* 0x000fea0003800200 */
.L_x_421:
[----:B------:R-:W-:Y:S01]  /*4220*/  F2FP.BF16.F32.PACK_AB R0, RZ, R0 ;  /* 0x00000000ff00723e */ /* 0x000fe200000010ff */
[----:B------:R-:W-:Y:S06]  /*4230*/  BRA `(.L_x_391) ;  /* 0x0000000000647947 */ /* 0x000fec0003800000 */
.L_x_396:
        /* <DEDUP_REMOVED lines=16> */
.L_x_423:
[----:B------:R-:W-:Y:S01]  /*4340*/  PRMT R0, RZ, 0x7610, R0 ;  /* 0x00007610ff007816 */ /* 0x000fe20000000000 */
[----:B------:R-:W-:Y:S06]  /*4350*/  BRA `(.L_x_391) ;  /* 0x00000000001c7947 */ /* 0x000fec0003800000 */
.L_x_420:
[----:B------:R-:W2:Y:S02]  /*4360*/  LDG.E.64 R4, desc[UR36][R4.64] ;  /* 0x0000002404047981 */ /* 0x000ea4000c1e1b00 */
[----:B--2---:R-:W0:Y:S02]  /*4370*/  I2F.U64 R0, R4 ;  /* 0x0000000400007312 */ /* 0x004e240000301000 */
[----:B0-----:R-:W-:Y:S01]  /*4380*/  F2FP.BF16.F32.PACK_AB R0, RZ, R0 ;  /* 0x00000000ff00723e */ /* 0x001fe200000010ff */
[----:B------:R-:W-:Y:S06]  /*4390*/  BRA `(.L_x_391) ;  /* 0x00000000000c7947 */ /* 0x000fec0003800000 */
.L_x_419:
[----:B------:R-:W2:Y:S02]  /*43a0*/  LDG.E R4, desc[UR36][R4.64] ;  /* 0x0000002404047981 */ /* 0x000ea4000c1e1900 */
[----:B--2---:R-:W-:-:S04]  /*43b0*/  I2FP.F32.U32 R0, R4 ;  /* 0x0000000400007245 */ /* 0x004fc80000201000 */
[----:B------:R-:W-:-:S07]  /*43c0*/  F2FP.BF16.F32.PACK_AB R0, RZ, R0 ;  /* 0x00000000ff00723e */ /* 0x000fce00000010ff */
.L_x_391:
[----:B------:R-:W-:Y:S05]  /*43d0*/  BSYNC.RECONVERGENT B6 ;  /* 0x0000000000067941 */ /* 0x000fea0003800200 */
.L_x_390:
[----:B------:R-:W2:Y:S01]  /*43e0*/  LDC.U16 R8, c[0x0][0x386] ;  /* 0x0000e180ff087b82 */ /* 0x000ea20000000400 */
[CC--:B------:R-:W-:Y:S01]  /*43f0*/  ISETP.GE.AND P0, PT, R25.reuse, R16.reuse, PT ;  /* 0x000000101900720c */ /* 0x0c0fe20003f06270 */
[C---:B01----:R-:W-:Y:S01]  /*4400*/  VIADD R5, R25.reuse, 0x100 ;  /* 0x0000010019057836 */ /* 0x043fe20000000000 */
[----:B------:R-:W-:Y:S01]  /*4410*/  BSSY.RECONVERGENT B6, `(.L_x_424) ;  /* 0x0000124000067945 */ /* 0x000fe20003800200 */
[C---:B------:R-:W-:Y:S02]  /*4420*/  VIADD R23, R25.reuse, 0x80 ;  /* 0x0000008019177836 */ /* 0x040fe40000000000 */
[----:B------:R-:W-:Y:S01]  /*4430*/  VIADD R7, R25, 0x180 ;  /* 0x0000018019077836 */ /* 0x000fe20000000000 */
[-C--:B------:R-:W-:Y:S02]  /*4440*/  ISETP.GE.AND P2, PT, R5, R16.reuse, PT ;  /* 0x000000100500720c */ /* 0x080fe40003f46270 */
[-C--:B------:R-:W-:Y:S02]  /*4450*/  ISETP.GE.AND P1, PT, R23, R16.reuse, PT ;  /* 0x000000101700720c */ /* 0x080fe40003f26270 */
[----:B------:R-:W-:-:S03]  /*4460*/  ISETP.GE.AND P3, PT, R7, R16, PT ;  /* 0x000000100700720c */ /* 0x000fc60003f66270 */
[----:B-----5:R-:W-:-:S08]  /*4470*/  @!P0 IMAD.U32 R5, R17, 0x10000, RZ ;  /* 0x0001000011058824 */ /* 0x020fd000078e00ff */
[----:B------:R-:W-:Y:S02]  /*4480*/  @!P1 IMAD.U32 R18, R18, 0x10000, RZ ;  /* 0x0001000012129824 */ /* 0x000fe400078e00ff */
[C---:B--2---:R-:W-:Y:S02]  /*4490*/  @!P0 IMAD.U32 R4, R8.reuse, 0x10000, RZ ;  /* 0x0001000008048824 */ /* 0x044fe400078e00ff */
[----:B------:R-:W-:Y:S02]  /*44a0*/  @!P2 IMAD.U32 R6, R8, 0x10000, RZ ;  /* 0x000100000806a824 */ /* 0x000fe400078e00ff */
[----:B------:R-:W-:Y:S01]  /*44b0*/  @!P3 IMAD.U32 R0, R0, 0x10000, RZ ;  /* 0x000100000000b824 */ /* 0x000fe200078e00ff */
[----:B------:R-:W-:Y:S01]  /*44c0*/  @!P0 FMNMX.FTZ R4, R4, R5, PT ;  /* 0x0000000504048209 */ /* 0x000fe20003810000 */
[----:B------:R-:W-:Y:S02]  /*44d0*/  @!P2 IMAD.U32 R5, R19, 0x10000, RZ ;  /* 0x000100001305a824 */ /* 0x000fe400078e00ff */
[----:B------:R-:W-:Y:S01]  /*44e0*/  @!P3 IMAD.U32 R7, R8, 0x10000, RZ ;  /* 0x000100000807b824 */ /* 0x000fe200078e00ff */
[----:B------:R0:W1:Y:S02]  /*44f0*/  @!P0 F2F.BF16.F32 R3, R4 ;  /* 0x0000000400038304 */ /* 0x0000640000202000 */
[----:B------:R-:W-:Y:S01]  /*4500*/  @!P2 FMNMX.FTZ R6, R6, R5, PT ;  /* 0x000000050606a209 */ /* 0x000fe20003810000 */
[----:B------:R-:W-:Y:S01]  /*4510*/  @!P1 IMAD.U32 R5, R8, 0x10000, RZ ;  /* 0x0001000008059824 */ /* 0x000fe200078e00ff */
[----:B------:R-:W-:-:S04]  /*4520*/  @!P3 FMNMX.FTZ R0, R7, R0, PT ;  /* 0x000000000700b209 */ /* 0x000fc80003810000 */
[----:B------:R-:W-:Y:S01]  /*4530*/  @!P1 FMNMX.FTZ R5, R5, R18, PT ;  /* 0x0000001205059209 */ /* 0x000fe20003810000 */
[----:B------:R0:W2:Y:S01]  /*4540*/  @!P2 F2F.BF16.F32 R17, R6 ;  /* 0x000000060011a304 */ /* 0x0000a20000202000 */
[----:B------:R-:W3:Y:S07]  /*4550*/  LDC.U8 R18, c[0x0][0x3a4] ;  /* 0x0000e900ff127b82 */ /* 0x000eee0000000000 */
[----:B------:R0:W4:Y:S08]  /*4560*/  @!P1 F2F.BF16.F32 R22, R5 ;  /* 0x0000000500169304 */ /* 0x0001300000202000 */
[----:B------:R0:W0:Y:S01]  /*4570*/  @!P3 F2F.BF16.F32 R19, R0 ;  /* 0x000000000013b304 */ /* 0x0000220000202000 */
[----:B-12---:R-:W-:Y:S05]  /*4580*/  @P0 BRA `(.L_x_425) ;  /* 0x0000001000300947 */ /* 0x006fea0003800000 */
[----:B------:R-:W1:Y:S01]  /*4590*/  LDCU UR4, c[0x0][0x3a8] ;  /* 0x00007500ff0477ac */ /* 0x000e620008000800 */
[----:B------:R-:W2:Y:S01]  /*45a0*/  LDC.64 R8, c[0x0][0x388] ;  /* 0x0000e200ff087b82 */ /* 0x000ea20000000a00 */
[----:B0-----:R-:W-:Y:S01]  /*45b0*/  IMAD R0, R2, 0x200, R25 ;  /* 0x0000020002007824 */ /* 0x001fe200078e0219 */
[----:B---3--:R-:W-:-:S03]  /*45c0*/  PRMT R4, R18, 0x9910, RZ ;  /* 0x0000991012047816 */ /* 0x008fc600000000ff */
[----:B-1----:R-:W-:Y:S02]  /*45d0*/  IMAD R5, R0, UR4, RZ ;  /* 0x0000000400057c24 */ /* 0x002fe4000f8e02ff */
[----:B------:R-:W-:-:S05]  /*45e0*/  IMAD.MOV.U32 R0, RZ, RZ, R4 ;  /* 0x000000ffff007224 */ /* 0x000fca00078e0004 */
[----:B------:R-:W-:Y:S02]  /*45f0*/  ISETP.GT.AND P0, PT, R0, 0x9, PT ;  /* 0x000000090000780c */ /* 0x000fe40003f04270 */
[----:B--2---:R-:W-:-:S05]  /*4600*/  IADD3 R8, P1, PT, R5, R8, RZ ;  /* 0x0000000805087210 */ /* 0x004fca0007f3e0ff */
[----:B------:R-:W-:-:S06]  /*4610*/  IMAD.X R9, RZ, RZ, R9, P1 ;  /* 0x000000ffff097224 */ /* 0x000fcc00008e0609 */
[----:B------:R-:W-:Y:S05]  /*4620*/  @P0 BRA `(.L_x_426) ;  /* 0x0000000400340947 */ /* 0x000fea0003800000 */
[----:B------:R-:W-:-:S13]  /*4630*/  ISETP.GT.AND P0, PT, R0, 0x4, PT ;  /* 0x000000040000780c */ /* 0x000fda0003f04270 */
[----:B------:R-:W-:Y:S05]  /*4640*/  @P0 BRA `(.L_x_427) ;  /* 0x0000000000940947 */ /* 0x000fea0003800000 */
[----:B------:R-:W-:-:S13]  /*4650*/  ISETP.GT.AND P0, PT, R0, 0x1, PT ;  /* 0x000000010000780c */ /* 0x000fda0003f04270 */
[----:B------:R-:W-:Y:S05]  /*4660*/  @P0 BRA `(.L_x_428) ;  /* 0x0000000000380947 */ /* 0x000fea0003800000 */
[----:B------:R-:W-:-:S13]  /*4670*/  ISETP.NE.AND P0, PT, R18, RZ, PT ;  /* 0x000000ff1200720c */ /* 0x000fda0003f05270 */
[----:B------:R-:W-:Y:S05]  /*4680*/  @!P0 BRA `(.L_x_429) ;  /* 0x00000000001c8947 */ /* 0x000fea0003800000 */
[----:B------:R-:W-:-:S13]  /*4690*/  ISETP.NE.AND P0, PT, R0, 0x1, PT ;  /* 0x000000010000780c */ /* 0x000fda0003f05270 */
[----:B------:R-:W-:Y:S05]  /*46a0*/  @P0 BRA `(.L_x_430) ;  /* 0x0000000c00380947 */ /* 0x000fea0003800000 */
[----:B------:R-:W-:Y:S02]  /*46b0*/  IMAD.U32 R3, R3, 0x10000, RZ ;  /* 0x0001000003037824 */ /* 0x000fe400078e00ff */
[----:B------:R-:W-:-:S04]  /*46c0*/  IMAD.MOV.U32 R25, RZ, RZ, R23 ;  /* 0x000000ffff197224 */ /* 0x000fc800078e0017 */
[----:B------:R-:W0:Y:S02]  /*46d0*/  F2I.FTZ.TRUNC.NTZ R3, R3 ;  /* 0x0000000300037305 */ /* 0x000e24000021f100 */
[----:B0-----:R0:W-:Y:S01]  /*46e0*/  STG.E.U8 desc[UR36][R8.64], R3 ;  /* 0x0000000308007986 */ /* 0x0011e2000c101124 */
[----:B------:R-:W-:Y:S05]  /*46f0*/  BRA `(.L_x_425) ;  /* 0x0000000c00d47947 */ /* 0x000fea0003800000 */
.L_x_429:
[----:B------:R-:W-:Y:S02]  /*4700*/  IMAD.U32 R5, R3, 0x10000, RZ ;  /* 0x0001000003057824 */ /* 0x000fe400078e00ff */
[----:B------:R-:W-:-:S04]  /*4710*/  IMAD.MOV.U32 R25, RZ, RZ, R23 ;  /* 0x000000ffff197224 */ /* 0x000fc800078e0017 */
[----:B------:R-:W0:Y:S02]  /*4720*/  F2I.S64.TRUNC R4, R5 ;  /* 0x0000000500047311 */ /* 0x000e24000020d900 */
[----:B0-----:R0:W-:Y:S01]  /*4730*/  STG.E.U8 desc[UR36][R8.64], R4 ;  /* 0x0000000408007986 */ /* 0x0011e2000c101124 */
[----:B------:R-:W-:Y:S05]  /*4740*/  BRA `(.L_x_425) ;  /* 0x0000000c00c07947 */ /* 0x000fea0003800000 */
.L_x_428:
[----:B------:R-:W-:-:S13]  /*4750*/  ISETP.NE.AND P0, PT, R0, 0x2, PT ;  /* 0x000000020000780c */ /* 0x000fda0003f05270 */
[----:B------:R-:W-:Y:S05]  /*4760*/  @!P0 BRA `(.L_x_431) ;  /* 0x0000000000388947 */ /* 0x000fea0003800000 */
[----:B------:R-:W-:-:S13]  /*4770*/  ISETP.NE.AND P0, PT, R0, 0x3, PT ;  /* 0x000000030000780c */ /* 0x000fda0003f05270 */
[----:B------:R-:W-:Y:S05]  /*4780*/  @!P0 BRA `(.L_x_432) ;  /* 0x00000000001c8947 */ /* 0x000fea0003800000 */
[----:B------:R-:W-:-:S13]  /*4790*/  ISETP.NE.AND P0, PT, R0, 0x4, PT ;  /* 0x000000040000780c */ /* 0x000fda0003f05270 */
[----:B------:R-:W-:Y:S05]  /*47a0*/  @P0 BRA `(.L_x_430) ;  /* 0x0000000800f80947 */ /* 0x000fea0003800000 */
[----:B------:R-:W-:Y:S02]  /*47b0*/  IMAD.U32 R4, R3, 0x10000, RZ ;  /* 0x0001000003047824 */ /* 0x000fe400078e00ff */
[----:B------:R-:W-:-:S04]  /*47c0*/  IMAD.MOV.U32 R25, RZ, RZ, R23 ;  /* 0x000000ffff197224 */ /* 0x000fc800078e0017 */
[----:B------:R-:W0:Y:S02]  /*47d0*/  F2I.S64.TRUNC R4, R4 ;  /* 0x0000000400047311 */ /* 0x000e24000020d900 */
[----:B0-----:R0:W-:Y:S01]  /*47e0*/  STG.E.64 desc[UR36][R8.64], R4 ;  /* 0x0000000408007986 */ /* 0x0011e2000c101b24 */
[----:B------:R-:W-:Y:S05]  /*47f0*/  BRA `(.L_x_425) ;  /* 0x0000000c00947947 */ /* 0x000fea0003800000 */
.L_x_432:
[----:B------:R-:W-:Y:S02]  /*4800*/  IMAD.U32 R3, R3, 0x10000, RZ ;  /* 0x0001000003037824 */ /* 0x000fe400078e00ff */
[----:B------:R-:W-:-:S04]  /*4810*/  IMAD.MOV.U32 R25, RZ, RZ, R23 ;  /* 0x000000ffff197224 */ /* 0x000fc800078e0017 */
[----:B------:R-:W0:Y:S02]  /*4820*/  F2I.FTZ.TRUNC.NTZ R3, R3 ;  /* 0x0000000300037305 */ /* 0x000e24000021f100 */
[----:B0-----:R0:W-:Y:S01]  /*4830*/  STG.E desc[UR36][R8.64], R3 ;  /* 0x0000000308007986 */ /* 0x0011e2000c101924 */
[----:B------:R-:W-:Y:S05]  /*4840*/  BRA `(.L_x_425) ;  /* 0x0000000c00807947 */ /* 0x000fea0003800000 */
.L_x_431:
[----:B------:R-:W-:Y:S02]  /*4850*/  IMAD.U32 R3, R3, 0x10000, RZ ;  /* 0x0001000003037824 */ /* 0x000fe400078e00ff */
[----:B------:R-:W-:-:S04]  /*4860*/  IMAD.MOV.U32 R25, RZ, RZ, R23 ;  /* 0x000000ffff197224 */ /* 0x000fc800078e0017 */
[----:B------:R-:W0:Y:S02]  /*4870*/  F2I.FTZ.TRUNC.NTZ R3, R3 ;  /* 0x0000000300037305 */ /* 0x000e24000021f100 */
[----:B0-----:R0:W-:Y:S01]  /*4880*/  STG.E.U16 desc[UR36][R8.64], R3 ;  /* 0x0000000308007986 */ /* 0x0011e2000c101524 */
[----:B------:R-:W-:Y:S05]  /*4890*/  BRA `(.L_x_425) ;  /* 0x0000000c006c7947 */ /* 0x000fea0003800000 */
.L_x_427:
[----:B------:R-:W-:-:S13]  /*48a0*/  ISETP.GT.AND P0, PT, R0, 0x6, PT ;  /* 0x000000060000780c */ /* 0x000fda0003f04270 */
[----:B------:R-:W-:Y:S05]  /*48b0*/  @P0 BRA `(.L_x_433) ;  /* 0x0000000000340947 */ /* 0x000fea0003800000 */
[----:B------:R-:W-:-:S13]  /*48c0*/  ISETP.NE.AND P0, PT, R0, 0x5, PT ;  /* 0x000000050000780c */ /* 0x000fda0003f05270 */
[----:B------:R-:W-:Y:S05]  /*48d0*/  @!P0 BRA `(.L_x_434) ;  /* 0x0000000000188947 */ /* 0x000fea0003800000 */
[----:B------:R-:W-:-:S13]  /*48e0*/  ISETP.NE.AND P0, PT, R0, 0x6, PT ;  /* 0x000000060000780c */ /* 0x000fda0003f05270 */
[----:B------:R-:W-:Y:S05]  /*48f0*/  @P0 BRA `(.L_x_430) ;  /* 0x0000000800a40947 */ /* 0x000fea0003800000 */
[----:B------:R-:W-:Y:S02]  /*4900*/  IMAD.U32 R3, R3, 0x10000, RZ ;  /* 0x0001000003037824 */ /* 0x000fe400078e00ff */
[----:B------:R-:W-:-:S03]  /*4910*/  IMAD.MOV.U32 R25, RZ, RZ, R23 ;  /* 0x000000ffff197224 */ /* 0x000fc600078e0017 */
[----:B------:R0:W-:Y:S01]  /*4920*/  STG.E desc[UR36][R8.64], R3 ;  /* 0x0000000308007986 */ /* 0x0001e2000c101924 */
[----:B------:R-:W-:Y:S05]  /*4930*/  BRA `(.L_x_425) ;  /* 0x0000000c00447947 */ /* 0x000fea0003800000 */
.L_x_434:
[----:B------:R-:W-:Y:S02]  /*4940*/  IMAD.U32 R0, R3, 0x10000, RZ ;  /* 0x0001000003007824 */ /* 0x000fe400078e00ff */
[----:B------:R-:W-:-:S03]  /*4950*/  IMAD.MOV.U32 R25, RZ, RZ, R23 ;  /* 0x000000ffff197224 */ /* 0x000fc600078e0017 */
[----:B------:R-:W-:-:S05]  /*4960*/  F2FP.F16.F32.PACK_AB R0, RZ, R0 ;  /* 0x00000000ff00723e */ /* 0x000fca00000000ff */
[----:B------:R0:W-:Y:S01]  /*4970*/  STG.E.U16 desc[UR36][R8.64], R0 ;  /* 0x0000000008007986 */ /* 0x0001e2000c101524 */
[----:B------:R-:W-:Y:S05]  /*4980*/  BRA `(.L_x_425) ;  /* 0x0000000c00307947 */ /* 0x000fea0003800000 */
.L_x_433:
[----:B------:R-:W-:-:S13]  /*4990*/  ISETP.NE.AND P0, PT, R0, 0x7, PT ;  /* 0x000000070000780c */ /* 0x000fda0003f05270 */
[----:B------:R-:W-:Y:S05]  /*49a0*/  @!P0 BRA `(.L_x_435) ;  /* 0x00000000003c8947 */ /* 0x000fea0003800000 */
[----:B------:R-:W-:-:S13]  /*49b0*/  ISETP.NE.AND P0, PT, R0, 0x8, PT ;  /* 0x000000080000780c */ /* 0x000fda0003f05270 */
[----:B------:R-:W-:Y:S05]  /*49c0*/  @!P0 BRA `(.L_x_436) ;  /* 0x00000000001c8947 */ /* 0x000fea0003800000 */
[----:B------:R-:W-:-:S13]  /*49d0*/  ISETP.NE.AND P0, PT, R0, 0x9, PT ;  /* 0x000000090000780c */ /* 0x000fda0003f05270 */
[----:B------:R-:W-:Y:S05]  /*49e0*/  @P0 BRA `(.L_x_430) ;  /* 0x0000000800680947 */ /* 0x000fea0003800000 */
[----:B------:R-:W-:Y:S02]  /*49f0*/  IMAD.U32 R4, R3, 0x10000, RZ ;  /* 0x0001000003047824 */ /* 0x000fe400078e00ff */
[----:B------:R-:W-:Y:S02]  /*4a00*/  IMAD.MOV.U32 R5, RZ, RZ, RZ ;  /* 0x000000ffff057224 */ /* 0x000fe400078e00ff */
[----:B------:R-:W-:-:S03]  /*4a10*/  IMAD.MOV.U32 R25, RZ, RZ, R23 ;  /* 0x000000ffff197224 */ /* 0x000fc600078e0017 */
[----:B------:R0:W-:Y:S01]  /*4a20*/  STG.E.64 desc[UR36][R8.64], R4 ;  /* 0x0000000408007986 */ /* 0x0001e2000c101b24 */
[----:B------:R-:W-:Y:S05]  /*4a30*/  BRA `(.L_x_425) ;  /* 0x0000000c00047947 */ /* 0x000fea0003800000 */
.L_x_436:
[----:B------:R-:W-:Y:S02]  /*4a40*/  IMAD.U32 R3, R3, 0x10000, RZ ;  /* 0x0001000003037824 */ /* 0x000fe400078e00ff */
[----:B------:R-:W-:-:S03]  /*4a50*/  IMAD.MOV.U32 R25, RZ, RZ, R23 ;  /* 0x000000ffff197224 */ /* 0x000fc600078e0017 */
[----:B------:R-:W-:-:S04]  /*4a60*/  F2FP.F16.F32.PACK_AB R3, RZ, R3 ;  /* 0x00000003ff03723e */ /* 0x000fc800000000ff */
[----:B------:R-:W-:-:S05]  /*4a70*/  PRMT R3, R3, 0x5410, RZ ;  /* 0x0000541003037816 */ /* 0x000fca00000000ff */
[----:B------:R0:W-:Y:S01]  /*4a80*/  STG.E desc[UR36][R8.64], R3 ;  /* 0x0000000308007986 */ /* 0x0001e2000c101924 */
[----:B------:R-:W-:Y:S05]  /*4a90*/  BRA `(.L_x_425) ;  /* 0x0000000800ec7947 */ /* 0x000fea0003800000 */
.L_x_435:
[----:B------:R-:W-:Y:S02]  /*4aa0*/  IMAD.U32 R4, R3, 0x10000, RZ ;  /* 0x0001000003047824 */ /* 0x000fe400078e00ff */
[----:B------:R-:W-:Y:S02]  /*4ab0*/  IMAD.MOV.U32 R25, RZ, RZ, R23 ;  /* 0x000000ffff197224 */ /* 0x000fe400078e0017 */
[----:B------:R-:W-:-:S06]  /*4ac0*/  FMUL.FTZ R4, R4, 1 ;  /* 0x3f80000004047820 */ /* 0x000fcc0000410000 */
[----:B------:R-:W0:Y:S02]  /*4ad0*/  F2F.F64.F32 R4, R4 ;  /* 0x0000000400047310 */ /* 0x000e240000201800 */
[----:B0-----:R0:W-:Y:S01]  /*4ae0*/  STG.E.64 desc[UR36][R8.64], R4 ;  /* 0x0000000408007986 */ /* 0x0011e2000c101b24 */
[----:B------:R-:W-:Y:S05]  /*4af0*/  BRA `(.L_x_425) ;  /* 0x0000000800d47947 */ /* 0x000fea0003800000 */
.L_x_426:
[----:B------:R-:W-:-:S13]  /*4b00*/  ISETP.GT.AND P0, PT, R0, 0x18, PT ;  /* 0x000000180000780c */ /* 0x000fda0003f04270 */
[----:B------:R-:W-:Y:S05]  /*4b10*/  @P0 BRA `(.L_x_437) ;  /* 0x0000000400080947 */ /* 0x000fea0003800000 */
        /* <DEDUP_REMOVED lines=8> */
[----:B------:R-:W-:-:S04]  /*4ba0*/  FSETP.NEU.FTZ.AND P0, PT, R3, RZ, PT ;  /* 0x000000ff0300720b */ /* 0x000fc80003f1d000 */
[----:B------:R-:W-:-:S05]  /*4bb0*/  SEL R3, RZ, 0x1, !P0 ;  /* 0x00000001ff037807 */ /* 0x000fca0004000000 */
[----:B------:R0:W-:Y:S01]  /*4bc0*/  STG.E.U8 desc[UR36][R8.64], R3 ;  /* 0x0000000308007986 */ /* 0x0001e2000c101124 */
[----:B------:R-:W-:Y:S05]  /*4bd0*/  BRA `(.L_x_425) ;  /* 0x00000008009c7947 */ /* 0x000fea0003800000 */
.L_x_439:
[----:B------:R-:W-:Y:S01]  /*4be0*/  IMAD.U32 R3, R3, 0x10000, RZ ;  /* 0x0001000003037824 */ /* 0x000fe200078e00ff */
[----:B------:R-:W-:Y:S01]  /*4bf0*/  CS2R R6, SRZ ;  /* 0x0000000000067805 */ /* 0x000fe2000001ff00 */
[----:B------:R-:W-:Y:S02]  /*4c00*/  IMAD.MOV.U32 R25, RZ, RZ, R23 ;  /* 0x000000ffff197224 */ /* 0x000fe400078e0017 */
[----:B------:R-:W-:-:S04]  /*4c10*/  FMUL.FTZ R3, R3, 1 ;  /* 0x3f80000003037820 */ /* 0x000fc80000410000 */
[----:B------:R-:W0:Y:S02]  /*4c20*/  F2F.F64.F32 R4, R3 ;  /* 0x0000000300047310 */ /* 0x000e240000201800 */
[----:B0-----:R0:W-:Y:S01]  /*4c30*/  STG.E.128 desc[UR36][R8.64], R4 ;  /* 0x0000000408007986 */ /* 0x0011e2000c101d24 */
[----:B------:R-:W-:Y:S05]  /*4c40*/  BRA `(.L_x_425) ;  /* 0x0000000800807947 */ /* 0x000fea0003800000 */
.L_x_438:
[----:B------:R-:W-:-:S13]  /*4c50*/  ISETP.NE.AND P0, PT, R0, 0xf, PT ;  /* 0x0000000f0000780c */ /* 0x000fda0003f05270 */
[----:B------:R-:W-:Y:S05]  /*4c60*/  @!P0 BRA `(.L_x_440) ;  /* 0x0000000000a88947 */ /* 0x000fea0003800000 */
[----:B------:R-:W-:-:S13]  /*4c70*/  ISETP.NE.AND P0, PT, R0, 0x17, PT ;  /* 0x000000170000780c */ /* 0x000fda0003f05270 */
[----:B------:R-:W-:Y:S05]  /*4c80*/  @!P0 BRA `(.L_x_441) ;  /* 0x0000000000508947 */ /* 0x000fea0003800000 */
[----:B------:R-:W-:-:S13]  /*4c90*/  ISETP.NE.AND P0, PT, R0, 0x18, PT ;  /* 0x000000180000780c */ /* 0x000fda0003f05270 */
[----:B------:R-:W-:Y:S05]  /*4ca0*/  @P0 BRA `(.L_x_430) ;  /* 0x0000000400b80947 */ /* 0x000fea0003800000 */
[----:B------:R-:W-:Y:S01]  /*4cb0*/  IMAD.U32 R6, R3, 0x10000, RZ ;  /* 0x0001000003067824 */ /* 0x000fe200078e00ff */
[----:B------:R-:W-:Y:S01]  /*4cc0*/  BSSY.RECONVERGENT B0, `(.L_x_442) ;  /* 0x000000c000007945 */ /* 0x000fe20003800200 */
[----:B------:R-:W-:-:S03]  /*4cd0*/  IMAD.MOV.U32 R0, RZ, RZ, 0x7f ;  /* 0x0000007fff007424 */ /* 0x000fc600078e00ff */
        /* <DEDUP_REMOVED lines=10> */
.L_x_443:
[----:B------:R-:W-:Y:S05]  /*4d80*/  BSYNC.RECONVERGENT B0 ;  /* 0x0000000000007941 */ /* 0x000fea0003800200 */
.L_x_442:
[----:B------:R-:W-:Y:S01]  /*4d90*/  LOP3.LUT R5, R0, 0x80, R5, 0xf8, !PT ;  /* 0x0000008000057812 */ /* 0x000fe200078ef805 */
[----:B------:R-:W-:-:S04]  /*4da0*/  IMAD.MOV.U32 R25, RZ, RZ, R23 ;  /* 0x000000ffff197224 */ /* 0x000fc800078e0017 */
[----:B------:R0:W-:Y:S01]  /*4db0*/  STG.E.U8 desc[UR36][R8.64], R5 ;  /* 0x0000000508007986 */ /* 0x0001e2000c101124 */
[----:B------:R-:W-:Y:S05]  /*4dc0*/  BRA `(.L_x_425) ;  /* 0x0000000800207947 */ /* 0x000fea0003800000 */
.L_x_441:
[----:B------:R-:W-:Y:S01]  /*4dd0*/  IMAD.U32 R6, R3, 0x10000, RZ ;  /* 0x0001000003067824 */ /* 0x000fe200078e00ff */
        /* <DEDUP_REMOVED lines=14> */
.L_x_445:
[----:B------:R-:W-:Y:S05]  /*4ec0*/  BSYNC.RECONVERGENT B0 ;  /* 0x0000000000007941 */ /* 0x000fea0003800200 */
.L_x_444:
[----:B------:R-:W-:Y:S01]  /*4ed0*/  LOP3.LUT R5, R0, 0x80, R5, 0xf8, !PT ;  /* 0x0000008000057812 */ /* 0x000fe200078ef805 */
[----:B------:R-:W-:-:S04]  /*4ee0*/  IMAD.MOV.U32 R25, RZ, RZ, R23 ;  /* 0x000000ffff197224 */ /* 0x000fc800078e0017 */
[----:B------:R2:W-:Y:S01]  /*4ef0*/  STG.E.U8 desc[UR36][R8.64], R5 ;  /* 0x0000000508007986 */ /* 0x0005e2000c101124 */
[----:B------:R-:W-:Y:S05]  /*4f00*/  BRA `(.L_x_425) ;  /* 0x0000000400d07947 */ /* 0x000fea0003800000 */
.L_x_440:
[----:B------:R1:W-:Y:S01]  /*4f10*/  STG.E.U16 desc[UR36][R8.64], R3 ;  /* 0x0000000308007986 */ /* 0x0003e2000c101524 */
[----:B------:R-:W-:Y:S01]  /*4f20*/  IMAD.MOV.U32 R25, RZ, RZ, R23 ;  /* 0x000000ffff197224 */ /* 0x000fe200078e0017 */
[----:B------:R-:W-:Y:S06]  /*4f30*/  BRA `(.L_x_425) ;  /* 0x0000000400c47947 */ /* 0x000fec0003800000 */
.L_x_437:
[----:B------:R-:W-:-:S13]  /*4f40*/  ISETP.GT.AND P0, PT, R0, 0x1b, PT ;  /* 0x0000001b0000780c */ /* 0x000fda0003f04270 */
[----:B------:R-:W-:Y:S05]  /*4f50*/  @P0 BRA `(.L_x_446) ;  /* 0x0000000000f40947 */ /* 0x000fea0003800000 */
        /* <DEDUP_REMOVED lines=8> */
[----:B------:R-:W0:Y:S02]  /*4fe0*/  F2I.FTZ.U32.TRUNC.NTZ R3, R3 ;  /* 0x0000000300037305 */ /* 0x000e24000021f000 */
[----:B0-----:R0:W-:Y:S01]  /*4ff0*/  STG.E.U16 desc[UR36][R8.64], R3 ;  /* 0x0000000308007986 */ /* 0x0011e2000c101524 */
[----:B------:R-:W-:Y:S05]  /*5000*/  BRA `(.L_x_425) ;  /* 0x0000000400907947 */ /* 0x000fea0003800000 */
.L_x_448:
[----:B------:R-:W-:Y:S01]  /*5010*/  IMAD.U32 R3, R3, 0x10000, RZ ;  /* 0x0001000003037824 */ /* 0x000fe200078e00ff */
[----:B------:R-:W-:Y:S01]  /*5020*/  BSSY.RECONVERGENT B0, `(.L_x_449) ;  /* 0x0000014000007945 */ /* 0x000fe20003800200 */
[----:B------:R-:W-:-:S03]  /*5030*/  IMAD.MOV.U32 R4, RZ, RZ, 0x80 ;  /* 0x00000080ff047424 */ /* 0x000fc600078e00ff */
[----:B------:R-:W-:-:S04]  /*5040*/  LOP3.LUT R0, R3, 0x7fffffff, RZ, 0xc0, !PT ;  /* 0x7fffffff03007812 */ /* 0x000fc800078ec0ff */
[----:B------:R-:W-:-:S13]  /*5050*/  ISETP.GT.U32.AND P0, PT, R0, 0x437fffff, PT ;  /* 0x437fffff0000780c */ /* 0x000fda0003f04070 */
[----:B------:R-:W-:Y:S05]  /*5060*/  @P0 BRA `(.L_x_450) ;  /* 0x00000000003c0947 */ /* 0x000fea0003800000 */
[----:B------:R-:W-:-:S13]  /*5070*/  ISETP.GT.U32.AND P0, PT, R0, 0x3bffffff, PT ;  /* 0x3bffffff0000780c */ /* 0x000fda0003f04070 */
[----:B------:R-:W-:Y:S05]  /*5080*/  @P0 BRA `(.L_x_451) ;  /* 0x0000000000140947 */ /* 0x000fea0003800000 */
[----:B------:R-:W-:Y:S01]  /*5090*/  FADD.FTZ R0, R0, 8192 ;  /* 0x4600000000007421 */ /* 0x000fe20000010000 */
[----:B------:R-:W-:-:S04]  /*50a0*/  PRMT R4, RZ, 0x7610, R4 ;  /* 0x00007610ff047816 */ /* 0x000fc80000000004 */
[----:B------:R-:W-:-:S13]  /*50b0*/  LOP3.LUT P0, R0, R0, 0xff, RZ, 0xc0, !PT ;  /* 0x000000ff00007812 */ /* 0x000fda000780c0ff */
[----:B------:R-:W-:Y:S05]  /*50c0*/  @!P0 BRA `(.L_x_450) ;  /* 0x0000000000248947 */ /* 0x000fea0003800000 */
[----:B------:R-:W-:Y:S05]  /*50d0*/  BRA `(.L_x_452) ;  /* 0x0000000000147947 */ /* 0x000fea0003800000 */
.L_x_451:
[----:B------:R-:W-:-:S04]  /*50e0*/  SHF.R.U32.HI R0, RZ, 0x14, R3 ;  /* 0x00000014ff007819 */ /* 0x000fc80000011603 */
[----:B------:R-:W-:-:S04]  /*50f0*/  LOP3.LUT R0, R0, 0x1, RZ, 0xc0, !PT ;  /* 0x0000000100007812 */ /* 0x000fc800078ec0ff */
[----:B------:R-:W-:-:S04]  /*5100*/  IADD3 R0, PT, PT, R3, 0x487ffff, R0 ;  /* 0x0487ffff03007810 */ /* 0x000fc80007ffe000 */
[----:B------:R-:W-:-:S04]  /*5110*/  SHF.R.U32.HI R0, RZ, 0x14, R0 ;  /* 0x00000014ff007819 */ /* 0x000fc80000011600 */
[----:B------:R-:W-:-:S07]  /*5120*/  LOP3.LUT R0, R0, 0xff, RZ, 0xc0, !PT ;  /* 0x000000ff00007812 */ /* 0x000fce00078ec0ff */
.L_x_452:
[----:B------:R-:W-:-:S04]  /*5130*/  SHF.R.U32.HI R3, RZ, 0x18, R3 ;  /* 0x00000018ff037819 */ /* 0x000fc80000011603 */
[----:B------:R-:W-:-:S04]  /*5140*/  LOP3.LUT R0, R0, 0x80, R3, 0xf8, !PT ;  /* 0x0000008000007812 */ /* 0x000fc800078ef803 */
[----:B------:R-:W-:-:S07]  /*5150*/  PRMT R4, R0, 0x7610, R4 ;  /* 0x0000761000047816 */ /* 0x000fce0000000004 */
.L_x_450:
[----:B------:R-:W-:Y:S05]  /*5160*/  BSYNC.RECONVERGENT B0 ;  /* 0x0000000000007941 */ /* 0x000fea0003800200 */
.L_x_449:
[----:B------:R0:W-:Y:S01]  /*5170*/  STG.E.U8 desc[UR36][R8.64], R4 ;  /* 0x0000000408007986 */ /* 0x0001e2000c101124 */
[----:B------:R-:W-:Y:S01]  /*5180*/  IMAD.MOV.U32 R25, RZ, RZ, R23 ;  /* 0x000000ffff197224 */ /* 0x000fe200078e0017 */
[----:B------:R-:W-:Y:S06]  /*5190*/  BRA `(.L_x_425) ;  /* 0x00000004002c7947 */ /* 0x000fec0003800000 */
.L_x_447:
        /* <DEDUP_REMOVED lines=13> */
.L_x_455:
[----:B------:R-:W-:-:S04]  /*5270*/  SHF.R.U32.HI R0, RZ, 0x15, R3 ;  /* 0x00000015ff007819 */ /* 0x000fc80000011603 */
[----:B------:R-:W-:-:S04]  /*5280*/  LOP3.LUT R0, R0, 0x1, RZ, 0xc0, !PT ;  /* 0x0000000100007812 */ /* 0x000fc800078ec0ff */
[----:B------:R-:W-:-:S04]  /*5290*/  IADD3 R0, PT, PT, R3, 0x88fffff, R0 ;  /* 0x088fffff03007810 */ /* 0x000fc80007ffe000 */
[----:B------:R-:W-:-:S04]  /*52a0*/  SHF.R.U32.HI R0, RZ, 0x15, R0 ;  /* 0x00000015ff007819 */ /* 0x000fc80000011600 */
[----:B------:R-:W-:-:S07]  /*52b0*/  LOP3.LUT R0, R0, 0xff, RZ, 0xc0, !PT ;  /* 0x000000ff00007812 */ /* 0x000fce00078ec0ff */
.L_x_456:
[----:B------:R-:W-:-:S04]  /*52c0*/  SHF.R.U32.HI R3, RZ, 0x18, R3 ;  /* 0x00000018ff037819 */ /* 0x000fc80000011603 */
[----:B------:R-:W-:-:S04]  /*52d0*/  LOP3.LUT R0, R0, 0x80, R3, 0xf8, !PT ;  /* 0x0000008000007812 */ /* 0x000fc800078ef803 */
[----:B------:R-:W-:-:S07]  /*52e0*/  PRMT R4, R0, 0x7610, R4 ;  /* 0x0000761000047816 */ /* 0x000fce0000000004 */
.L_x_454:
[----:B------:R-:W-:Y:S05]  /*52f0*/  BSYNC.RECONVERGENT B0 ;  /* 0x0000000000007941 */ /* 0x000fea0003800200 */
.L_x_453:
[----:B------:R0:W-:Y:S01]  /*5300*/  STG.E.U8 desc[UR36][R8.64], R4 ;  /* 0x0000000408007986 */ /* 0x0001e2000c101124 */
[----:B------:R-:W-:Y:S01]  /*5310*/  IMAD.MOV.U32 R25, RZ, RZ, R23 ;  /* 0x000000ffff197224 */ /* 0x000fe200078e0017 */
[----:B------:R-:W-:Y:S06]  /*5320*/  BRA `(.L_x_425) ;  /* 0x0000000000c87947 */ /* 0x000fec0003800000 */
.L_x_446:
[----:B------:R-:W-:-:S13]  /*5330*/  ISETP.NE.AND P0, PT, R0, 0x1c, PT ;  /* 0x0000001c0000780c */ /* 0x000fda0003f05270 */
[----:B------:R-:W-:Y:S05]  /*5340*/  @!P0 BRA `(.L_x_457) ;  /* 0x0000000000b08947 */ /* 0x000fea0003800000 */
[----:B------:R-:W-:-:S13]  /*5350*/  ISETP.NE.AND P0, PT, R0, 0x1d, PT ;  /* 0x0000001d0000780c */ /* 0x000fda0003f05270 */
[----:B------:R-:W-:Y:S05]  /*5360*/  @!P0 BRA `(.L_x_458) ;  /* 0x0000000000948947 */ /* 0x000fea0003800000 */
[----:B------:R-:W-:-:S13]  /*5370*/  ISETP.NE.AND P0, PT, R0, 0x2c, PT ;  /* 0x0000002c0000780c */ /* 0x000fda0003f05270 */
[----:B------:R-:W-:Y:S05]  /*5380*/  @!P0 BRA `(.L_x_459) ;  /* 0x0000000000488947 */ /* 0x000fea0003800000 */
.L_x_430:
        /* <DEDUP_REMOVED lines=15> */
[----:B--2-4-:R-:W-:Y:S05]  /*5480*/  CALL.ABS.NOINC R14 ;  /* 0x000000000e007343 */ /* 0x014fea0003c00000 */
.L_x_460:
[----:B------:R-:W-:Y:S01]  /*5490*/  IMAD.MOV.U32 R25, RZ, RZ, R23 ;  /* 0x000000ffff197224 */ /* 0x000fe200078e0017 */
[----:B------:R-:W-:Y:S06]  /*54a0*/  BRA `(.L_x_425) ;  /* 0x0000000000687947 */ /* 0x000fec0003800000 */
.L_x_459:
[----:B------:R-:W-:Y:S02]  /*54b0*/  IMAD.U32 R4, R3, 0x10000, RZ ;  /* 0x0001000003047824 */ /* 0x000fe400078e00ff */
[----:B------:R-:W-:-:S03]  /*54c0*/  IMAD.MOV.U32 R25, RZ, RZ, R23 ;  /* 0x000000ffff197224 */ /* 0x000fc600078e0017 */
[----:B------:R-:W-:-:S04]  /*54d0*/  SHF.R.U32.HI R5, RZ, 0x17, R4 ;  /* 0x00000017ff057819 */ /* 0x000fc80000011604 */
[----:B------:R-:W-:-:S04]  /*54e0*/  LOP3.LUT R3, R5, 0xff, RZ, 0xc0, !PT ;  /* 0x000000ff05037812 */ /* 0x000fc800078ec0ff */
[----:B------:R-:W-:-:S13]  /*54f0*/  ISETP.NE.AND P2, PT, R3, 0xff, PT ;  /* 0x000000ff0300780c */ /* 0x000fda0003f45270 */
[--C-:B------:R-:W-:Y:S02]  /*5500*/  @P2 SHF.R.U32.HI R0, RZ, 0x16, R4.reuse ;  /* 0x00000016ff002819 */ /* 0x100fe40000011604 */
[----:B------:R-:W-:Y:S01]  /*5510*/  @P2 LOP3.LUT P0, RZ, R3, 0x3fffff, R4, 0xf8, !PT ;  /* 0x003fffff03ff2812 */ /* 0x000fe2000780f804 */
[----:B------:R-:W-:Y:S01]  /*5520*/  IMAD.MOV.U32 R3, RZ, RZ, 0xff ;  /* 0x000000ffff037424 */ /* 0x000fe200078e00ff */
[----:B------:R-:W-:-:S04]  /*5530*/  @P2 LOP3.LUT R0, R0, 0x1, RZ, 0xc0, !PT ;  /* 0x0000000100002812 */ /* 0x000fc800078ec0ff */
[----:B------:R-:W-:Y:S01]  /*5540*/  @P2 ISETP.EQ.U32.AND P1, PT, R0, 0x1, P0 ;  /* 0x000000010000280c */ /* 0x000fe20000722070 */
[----:B------:R-:W-:Y:S01]  /*5550*/  @P2 VIADD R0, R5, 0x1 ;  /* 0x0000000105002836 */ /* 0x000fe20000000000 */
[----:B------:R-:W-:Y:S02]  /*5560*/  PLOP3.LUT P0, PT, PT, PT, PT, 0x80, 0x8 ;  /* 0x000000000008781c */ /* 0x000fe40003f0f070 */
[----:B------:R-:W-:-:S13]  /*5570*/  @P2 PLOP3.LUT P0, PT, P1, PT, PT, 0x80, 0x8 ;  /* 0x000000000008281c */ /* 0x000fda0000f0f070 */
[----:B------:R-:W-:-:S04]  /*5580*/  @!P0 IMAD.MOV R0, RZ, RZ, R5 ;  /* 0x000000ffff008224 */ /* 0x000fc800078e0205 */
[----:B------:R-:W-:-:S05]  /*5590*/  @P2 IMAD.MOV.U32 R3, RZ, RZ, R0 ;  /* 0x000000ffff032224 */ /* 0x000fca00078e0000 */
[----:B------:R0:W-:Y:S01]  /*55a0*/  STG.E.U8 desc[UR36][R8.64], R3 ;  /* 0x0000000308007986 */ /* 0x0001e2000c101124 */
[----:B------:R-:W-:Y:S05]  /*55b0*/  BRA `(.L_x_425) ;  /* 0x0000000000247947 */ /* 0x000fea0003800000 */
.L_x_458:
[----:B------:R-:W-:Y:S02]  /*55c0*/  IMAD.U32 R4, R3, 0x10000, RZ ;  /* 0x0001000003047824 */ /* 0x000fe400078e00ff */
[----:B------:R-:W-:-:S04]  /*55d0*/  IMAD.MOV.U32 R25, RZ, RZ, R23 ;  /* 0x000000ffff197224 */ /* 0x000fc800078e0017 */
[----:B------:R-:W0:Y:S02]  /*55e0*/  F2I.U64.TRUNC R4, R4 ;  /* 0x0000000400047311 */ /* 0x000e24000020d800 */
[----:B0-----:R0:W-:Y:S01]  /*55f0*/  STG.E.64 desc[UR36][R8.64], R4 ;  /* 0x0000000408007986 */ /* 0x0011e2000c101b24 */
[----:B------:R-:W-:Y:S05]  /*5600*/  BRA `(.L_x_425) ;  /* 0x0000000000107947 */ /* 0x000fea0003800000 */
.L_x_457:
[----:B------:R-:W-:Y:S02]  /*5610*/  IMAD.U32 R3, R3, 0x10000, RZ ;  /* 0x0001000003037824 */ /* 0x000fe400078e00ff */
[----:B------:R-:W-:-:S04]  /*5620*/  IMAD.MOV.U32 R25, RZ, RZ, R23 ;  /* 0x000000ffff197224 */ /* 0x000fc800078e0017 */
[----:B------:R-:W0:Y:S02]  /*5630*/  F2I.FTZ.U32.TRUNC.NTZ R3, R3 ;  /* 0x0000000300037305 */ /* 0x000e24000021f000 */
[----:B0-----:R0:W-:Y:S02]  /*5640*/  STG.E desc[UR36][R8.64], R3 ;  /* 0x0000000308007986 */ /* 0x0011e4000c101924 */
.L_x_425:
[----:B------:R-:W-:Y:S05]  /*5650*/  BSYNC.RECONVERGENT B6 ;  /* 0x0000000000067941 */ /* 0x000fea0003800200 */
.L_x_424:
[----:B------:R-:W-:Y:S01]  /*5660*/  ISETP.GE.AND P0, PT, R25, R16, PT ;  /* 0x000000101900720c */ /* 0x000fe20003f06270 */
[----:B------:R-:W-:-:S12]  /*5670*/  BSSY.RECONVERGENT B6, `(.L_x_461) ;  /* 0x00001f0000067945 */ /* 0x000fd80003800200 */
[----:B------:R-:W-:Y:S05]  /*5680*/  @P0 BRA `(.L_x_462) ;  /* 0x0000001c00b80947 */ /* 0x000fea0003800000 */
[----:B------:R-:W5:Y:S01]  /*5690*/  LDCU UR4, c[0x0][0x3a8] ;  /* 0x00007500ff0477ac */ /* 0x000f620008000800 */
[----:B012---:R-:W0:Y:S01]  /*56a0*/  LDC.64 R8, c[0x0][0x388] ;  /* 0x0000e200ff087b82 */ /* 0x007e220000000a00 */
[----:B------:R-:W-:Y:S01]  /*56b0*/  IMAD R0, R2, 0x200, R25 ;  /* 0x0000020002007824 */ /* 0x000fe200078e0219 */
[----:B---3--:R-:W-:-:S03]  /*56c0*/  PRMT R4, R18, 0x9910, RZ ;  /* 0x0000991012047816 */ /* 0x008fc600000000ff */
[----:B-----5:R-:W-:Y:S02]  /*56d0*/  IMAD R3, R0, UR4, RZ ;  /* 0x0000000400037c24 */ /* 0x020fe4000f8e02ff */
[----:B------:R-:W-:-:S05]  /*56e0*/  IMAD.MOV.U32 R0, RZ, RZ, R4 ;  /* 0x000000ffff007224 */ /* 0x000fca00078e0004 */
[----:B------:R-:W-:Y:S02]  /*56f0*/  ISETP.GT.AND P1, PT, R0, 0x9, PT ;  /* 0x000000090000780c */ /* 0x000fe40003f24270 */
[----:B0-----:R-:W-:-:S05]  /*5700*/  IADD3 R8, P0, PT, R3, R8, RZ ;  /* 0x0000000803087210 */ /* 0x001fca0007f1e0ff */
        /* <DEDUP_REMOVED lines=10> */
[----:B----4-:R-:W-:-:S04]  /*57b0*/  IMAD.U32 R22, R22, 0x10000, RZ ;  /* 0x0001000016167824 */ /* 0x010fc800078e00ff */
[----:B------:R-:W0:Y:S02]  /*57c0*/  F2I.FTZ.TRUNC.NTZ R3, R22 ;  /* 0x0000001600037305 */ /* 0x000e24000021f100 */
[----:B0-----:R0:W-:Y:S01]  /*57d0*/  STG.E.U8 desc[UR36][R8.64], R3 ;  /* 0x0000000308007986 */ /* 0x0011e2000c101124 */
[----:B------:R-:W-:Y:S05]  /*57e0*/  BRA `(.L_x_468) ;  /* 0x0000000c007c7947 */ /* 0x000fea0003800000 */
.L_x_466:
[----:B----4-:R-:W-:-:S06]  /*57f0*/  IMAD.U32 R5, R22, 0x10000, RZ ;  /* 0x0001000016057824 */ /* 0x010fcc00078e00ff */
[----:B------:R-:W0:Y:S02]  /*5800*/  F2I.S64.TRUNC R4, R5 ;  /* 0x0000000500047311 */ /* 0x000e24000020d900 */
[----:B0-----:R0:W-:Y:S01]  /*5810*/  STG.E.U8 desc[UR36][R8.64], R4 ;  /* 0x0000000408007986 */ /* 0x0011e2000c101124 */
[----:B------:R-:W-:Y:S05]  /*5820*/  BRA `(.L_x_468) ;  /* 0x0000000c006c7947 */ /* 0x000fea0003800000 */
.L_x_465:
[----:B------:R-:W-:-:S13]  /*5830*/  ISETP.NE.AND P0, PT, R0, 0x2, PT ;  /* 0x000000020000780c */ /* 0x000fda0003f05270 */
[----:B------:R-:W-:Y:S05]  /*5840*/  @!P0 BRA `(.L_x_469) ;  /* 0x0000000000308947 */ /* 0x000fea0003800000 */
[----:B------:R-:W-:-:S13]  /*5850*/  ISETP.NE.AND P0, PT, R0, 0x3, PT ;  /* 0x000000030000780c */ /* 0x000fda0003f05270 */
[----:B------:R-:W-:Y:S05]  /*5860*/  @!P0 BRA `(.L_x_470) ;  /* 0x0000000000188947 */ /* 0x000fea0003800000 */
[----:B------:R-:W-:-:S13]  /*5870*/  ISETP.NE.AND P0, PT, R0, 0x4, PT ;  /* 0x000000040000780c */ /* 0x000fda0003f05270 */
[----:B------:R-:W-:Y:S05]  /*5880*/  @P0 BRA `(.L_x_467) ;  /* 0x0000000800780947 */ /* 0x000fea0003800000 */
[----:B----4-:R-:W-:-:S06]  /*5890*/  IMAD.U32 R4, R22, 0x10000, RZ ;  /* 0x0001000016047824 */ /* 0x010fcc00078e00ff */
[----:B------:R-:W0:Y:S02]  /*58a0*/  F2I.S64.TRUNC R4, R4 ;  /* 0x0000000400047311 */ /* 0x000e24000020d900 */
[----:B0-----:R0:W-:Y:S01]  /*58b0*/  STG.E.64 desc[UR36][R8.64], R4 ;  /* 0x0000000408007986 */ /* 0x0011e2000c101b24 */
[----:B------:R-:W-:Y:S05]  /*58c0*/  BRA `(.L_x_468) ;  /* 0x0000000c00447947 */ /* 0x000fea0003800000 */
.L_x_470:
[----:B----4-:R-:W-:-:S04]  /*58d0*/  IMAD.U32 R22, R22, 0x10000, RZ ;  /* 0x0001000016167824 */ /* 0x010fc800078e00ff */
[----:B------:R-:W0:Y:S02]  /*58e0*/  F2I.FTZ.TRUNC.NTZ R3, R22 ;  /* 0x0000001600037305 */ /* 0x000e24000021f100 */
[----:B0-----:R0:W-:Y:S01]  /*58f0*/  STG.E desc[UR36][R8.64], R3 ;  /* 0x0000000308007986 */ /* 0x0011e2000c101924 */
[----:B------:R-:W-:Y:S05]  /*5900*/  BRA `(.L_x_468) ;  /* 0x0000000c00347947 */ /* 0x000fea0003800000 */
.L_x_469:
[----:B----4-:R-:W-:-:S04]  /*5910*/  IMAD.U32 R22, R22, 0x10000, RZ ;  /* 0x0001000016167824 */ /* 0x010fc800078e00ff */
[----:B------:R-:W0:Y:S02]  /*5920*/  F2I.FTZ.TRUNC.NTZ R3, R22 ;  /* 0x0000001600037305 */ /* 0x000e24000021f100 */
[----:B0-----:R0:W-:Y:S01]  /*5930*/  STG.E.U16 desc[UR36][R8.64], R3 ;  /* 0x0000000308007986 */ /* 0x0011e2000c101524 */
[----:B------:R-:W-:Y:S05]  /*5940*/  BRA `(.L_x_468) ;  /* 0x0000000c00247947 */ /* 0x000fea0003800000 */
.L_x_464:
[----:B------:R-:W-:-:S13]  /*5950*/  ISETP.GT.AND P0, PT, R0, 0x6, PT ;  /* 0x000000060000780c */ /* 0x000fda0003f04270 */
[----:B------:R-:W-:Y:S05]  /*5960*/  @P0 BRA `(.L_x_471) ;  /* 0x00000000002c0947 */ /* 0x000fea0003800000 */
[----:B------:R-:W-:-:S13]  /*5970*/  ISETP.NE.AND P0, PT, R0, 0x5, PT ;  /* 0x000000050000780c */ /* 0x000fda0003f05270 */
[----:B------:R-:W-:Y:S05]  /*5980*/  @!P0 BRA `(.L_x_472) ;  /* 0x0000000000148947 */ /* 0x000fea0003800000 */
[----:B------:R-:W-:-:S13]  /*5990*/  ISETP.NE.AND P0, PT, R0, 0x6, PT ;  /* 0x000000060000780c */ /* 0x000fda0003f05270 */
[----:B------:R-:W-:Y:S05]  /*59a0*/  @P0 BRA `(.L_x_467) ;  /* 0x0000000800300947 */ /* 0x000fea0003800000 */
[----:B----4-:R-:W-:-:S05]  /*59b0*/  IMAD.U32 R3, R22, 0x10000, RZ ;  /* 0x0001000016037824 */ /* 0x010fca00078e00ff */
[----:B------:R0:W-:Y:S01]  /*59c0*/  STG.E desc[UR36][R8.64], R3 ;  /* 0x0000000308007986 */ /* 0x0001e2000c101924 */
[----:B------:R-:W-:Y:S05]  /*59d0*/  BRA `(.L_x_468) ;  /* 0x0000000c00007947 */ /* 0x000fea0003800000 */
.L_x_472:
[----:B----4-:R-:W-:-:S05]  /*59e0*/  IMAD.U32 R0, R22, 0x10000, RZ ;  /* 0x0001000016007824 */ /* 0x010fca00078e00ff */
[----:B------:R-:W-:-:S05]  /*59f0*/  F2FP.F16.F32.PACK_AB R0, RZ, R0 ;  /* 0x00000000ff00723e */ /* 0x000fca00000000ff */
[----:B------:R0:W-:Y:S01]  /*5a00*/  STG.E.U16 desc[UR36][R8.64], R0 ;  /* 0x0000000008007986 */ /* 0x0001e2000c101524 */
[----:B------:R-:W-:Y:S05]  /*5a10*/  BRA `(.L_x_468) ;  /* 0x0000000800f07947 */ /* 0x000fea0003800000 */
.L_x_471:
[----:B------:R-:W-:-:S13]  /*5a20*/  ISETP.NE.AND P0, PT, R0, 0x7, PT ;  /* 0x000000070000780c */ /* 0x000fda0003f05270 */
[----:B------:R-:W-:Y:S05]  /*5a30*/  @!P0 BRA `(.L_x_473) ;  /* 0x0000000000348947 */ /* 0x000fea0003800000 */
[----:B------:R-:W-:-:S13]  /*5a40*/  ISETP.NE.AND P0, PT, R0, 0x8, PT ;  /* 0x000000080000780c */ /* 0x000fda0003f05270 */
[----:B------:R-:W-:Y:S05]  /*5a50*/  @!P0 BRA `(.L_x_474) ;  /* 0x0000000000188947 */ /* 0x000fea0003800000 */
[----:B------:R-:W-:-:S13]  /*5a60*/  ISETP.NE.AND P0, PT, R0, 0x9, PT ;  /* 0x000000090000780c */ /* 0x000fda0003f05270 */
[----:B------:R-:W-:Y:S05]  /*5a70*/  @P0 BRA `(.L_x_467) ;  /* 0x0000000400fc0947 */ /* 0x000fea0003800000 */
[----:B----4-:R-:W-:Y:S02]  /*5a80*/  IMAD.U32 R22, R22, 0x10000, RZ ;  /* 0x0001000016167824 */ /* 0x010fe400078e00ff */
[----:B------:R-:W-:-:S05]  /*5a90*/  IMAD.MOV.U32 R23, RZ, RZ, RZ ;  /* 0x000000ffff177224 */ /* 0x000fca00078e00ff */
[----:B------:R0:W-:Y:S01]  /*5aa0*/  STG.E.64 desc[UR36][R8.64], R22 ;  /* 0x0000001608007986 */ /* 0x0001e2000c101b24 */
[----:B------:R-:W-:Y:S05]  /*5ab0*/  BRA `(.L_x_468) ;  /* 0x0000000800c87947 */ /* 0x000fea0003800000 */
.L_x_474:
[----:B----4-:R-:W-:-:S05]  /*5ac0*/  IMAD.U32 R22, R22, 0x10000, RZ ;  /* 0x0001000016167824 */ /* 0x010fca00078e00ff */
[----:B------:R-:W-:-:S04]  /*5ad0*/  F2FP.F16.F32.PACK_AB R3, RZ, R22 ;  /* 0x00000016ff03723e */ /* 0x000fc800000000ff */
[----:B------:R-:W-:-:S05]  /*5ae0*/  PRMT R3, R3, 0x5410, RZ ;  /* 0x0000541003037816 */ /* 0x000fca00000000ff */
[----:B------:R0:W-:Y:S01]  /*5af0*/  STG.E desc[UR36][R8.64], R3 ;  /* 0x0000000308007986 */ /* 0x0001e2000c101924 */
[----:B------:R-:W-:Y:S05]  /*5b00*/  BRA `(.L_x_468) ;  /* 0x0000000800b47947 */ /* 0x000fea0003800000 */
.L_x_473:
[----:B----4-:R-:W-:-:S04]  /*5b10*/  IMAD.U32 R4, R22, 0x10000, RZ ;  /* 0x0001000016047824 */ /* 0x010fc800078e00ff */
[----:B------:R-:W-:-:S06]  /*5b20*/  FMUL.FTZ R4, R4, 1 ;  /* 0x3f80000004047820 */ /* 0x000fcc0000410000 */
[----:B------:R-:W0:Y:S02]  /*5b30*/  F2F.F64.F32 R4, R4 ;  /* 0x0000000400047310 */ /* 0x000e240000201800 */
[----:B0-----:R0:W-:Y:S01]  /*5b40*/  STG.E.64 desc[UR36][R8.64], R4 ;  /* 0x0000000408007986 */ /* 0x0011e2000c101b24 */
[----:B------:R-:W-:Y:S05]  /*5b50*/  BRA `(.L_x_468) ;  /* 0x0000000800a07947 */ /* 0x000fea0003800000 */
.L_x_463:
[----:B------:R-:W-:-:S13]  /*5b60*/  ISETP.GT.AND P0, PT, R0, 0x18, PT ;  /* 0x000000180000780c */ /* 0x000fda0003f04270 */
[----:B------:R-:W-:Y:S05]  /*5b70*/  @!P0 BRA `(.L_x_475) ;  /* 0x0000000400608947 */ /* 0x000fea0003800000 */
        /* <DEDUP_REMOVED lines=8> */
[----:B----4-:R-:W-:-:S06]  /*5c00*/  IMAD.U32 R3, R22, 0x10000, RZ ;  /* 0x0001000016037824 */ /* 0x010fcc00078e00ff */
[----:B------:R-:W0:Y:S02]  /*5c10*/  F2I.FTZ.U32.TRUNC.NTZ R3, R3 ;  /* 0x0000000300037305 */ /* 0x000e24000021f000 */
[----:B0-----:R0:W-:Y:S01]  /*5c20*/  STG.E.U16 desc[UR36][R8.64], R3 ;  /* 0x0000000308007986 */ /* 0x0011e2000c101524 */
[----:B------:R-:W-:Y:S05]  /*5c30*/  BRA `(.L_x_468) ;  /* 0x0000000800687947 */ /* 0x000fea0003800000 */
.L_x_478:
[----:B----4-:R-:W-:Y:S01]  /*5c40*/  IMAD.U32 R5, R22, 0x10000, RZ ;  /* 0x0001000016057824 */ /* 0x010fe200078e00ff */
        /* <DEDUP_REMOVED lines=16> */
.L_x_481:
[----:B------:R-:W-:-:S04]  /*5d50*/  SHF.R.U32.HI R3, RZ, 0x18, R5 ;  /* 0x00000018ff037819 */ /* 0x000fc80000011605 */
[----:B------:R-:W-:-:S04]  /*5d60*/  LOP3.LUT R0, R0, 0x80, R3, 0xf8, !PT ;  /* 0x0000008000007812 */ /* 0x000fc800078ef803 */
[----:B------:R-:W-:-:S07]  /*5d70*/  PRMT R4, R0, 0x7610, R4 ;  /* 0x0000761000047816 */ /* 0x000fce0000000004 */
.L_x_480:
[----:B------:R-:W-:Y:S05]  /*5d80*/  BSYNC.RECONVERGENT B0 ;  /* 0x0000000000007941 */ /* 0x000fea0003800200 */
.L_x_479:
[----:B------:R0:W-:Y:S01]  /*5d90*/  STG.E.U8 desc[UR36][R8.64], R4 ;  /* 0x0000000408007986 */ /* 0x0001e2000c101124 */
[----:B------:R-:W-:Y:S05]  /*5da0*/  BRA `(.L_x_468) ;  /* 0x00000008000c7947 */ /* 0x000fea0003800000 */
.L_x_477:
        /* <DEDUP_REMOVED lines=17> */
.L_x_484:
[----:B------:R-:W-:-:S04]  /*5ec0*/  SHF.R.U32.HI R3, RZ, 0x18, R5 ;  /* 0x00000018ff037819 */ /* 0x000fc80000011605 */
[----:B------:R-:W-:-:S04]  /*5ed0*/  LOP3.LUT R0, R0, 0x80, R3, 0xf8, !PT ;  /* 0x0000008000007812 */ /* 0x000fc800078ef803 */
[----:B------:R-:W-:-:S07]  /*5ee0*/  PRMT R4, R0, 0x7610, R4 ;  /* 0x0000761000047816 */ /* 0x000fce0000000004 */
.L_x_483:
[----:B------:R-:W-:Y:S05]  /*5ef0*/  BSYNC.RECONVERGENT B0 ;  /* 0x0000000000007941 */ /* 0x000fea0003800200 */
.L_x_482:
[----:B------:R0:W-:Y:S01]  /*5f00*/  STG.E.U8 desc[UR36][R8.64], R4 ;  /* 0x0000000408007986 */ /* 0x0001e2000c101124 */
[----:B------:R-:W-:Y:S05]  /*5f10*/  BRA `(.L_x_468) ;  /* 0x0000000400b07947 */ /* 0x000fea0003800000 */
.L_x_476:
[----:B------:R-:W-:-:S13]  /*5f20*/  ISETP.NE.AND P0, PT, R0, 0x1c, PT ;  /* 0x0000001c0000780c */ /* 0x000fda0003f05270 */
[----:B------:R-:W-:Y:S05]  /*5f30*/  @!P0 BRA `(.L_x_485) ;  /* 0x0000000000608947 */ /* 0x000fea0003800000 */
[----:B------:R-:W-:-:S13]  /*5f40*/  ISETP.NE.AND P0, PT, R0, 0x1d, PT ;  /* 0x0000001d0000780c */ /* 0x000fda0003f05270 */
[----:B------:R-:W-:Y:S05]  /*5f50*/  @!P0 BRA `(.L_x_486) ;  /* 0x0000000000488947 */ /* 0x000fea0003800000 */
[----:B------:R-:W-:-:S13]  /*5f60*/  ISETP.NE.AND P0, PT, R0, 0x2c, PT ;  /* 0x0000002c0000780c */ /* 0x000fda0003f05270 */
[----:B------:R-:W-:Y:S05]  /*5f70*/  @P0 BRA `(.L_x_467) ;  /* 0x0000000000bc0947 */ /* 0x000fea0003800000 */
[----:B----4-:R-:W-:-:S05]  /*5f80*/  IMAD.U32 R22, R22, 0x10000, RZ ;  /* 0x0001000016167824 */ /* 0x010fca00078e00ff */
        /* <DEDUP_REMOVED lines=15> */
.L_x_486:
[----:B----4-:R-:W-:-:S06]  /*6080*/  IMAD.U32 R4, R22, 0x10000, RZ ;  /* 0x0001000016047824 */ /* 0x010fcc00078e00ff */
[----:B------:R-:W0:Y:S02]  /*6090*/  F2I.U64.TRUNC R4, R4 ;  /* 0x0000000400047311 */ /* 0x000e24000020d800 */
[----:B0-----:R0:W-:Y:S01]  /*60a0*/  STG.E.64 desc[UR36][R8.64], R4 ;  /* 0x0000000408007986 */ /* 0x0011e2000c101b24 */
[----:B------:R-:W-:Y:S05]  /*60b0*/  BRA `(.L_x_468) ;  /* 0x0000000400487947 */ /* 0x000fea0003800000 */
.L_x_485:
[----:B----4-:R-:W-:-:S04]  /*60c0*/  IMAD.U32 R22, R22, 0x10000, RZ ;  /* 0x0001000016167824 */ /* 0x010fc800078e00ff */
[----:B------:R-:W0:Y:S02]  /*60d0*/  F2I.FTZ.U32.TRUNC.NTZ R3, R22 ;  /* 0x0000001600037305 */ /* 0x000e24000021f000 */
[----:B0-----:R0:W-:Y:S01]  /*60e0*/  STG.E desc[UR36][R8.64], R3 ;  /* 0x0000000308007986 */ /* 0x0011e2000c101924 */
[----:B------:R-:W-:Y:S05]  /*60f0*/  BRA `(.L_x_468) ;  /* 0x0000000400387947 */ /* 0x000fea0003800000 */
.L_x_475:
[----:B------:R-:W-:-:S13]  /*6100*/  ISETP.GT.AND P0, PT, R0, 0xe, PT ;  /* 0x0000000e0000780c */ /* 0x000fda0003f04270 */
[----:B------:R-:W-:Y:S05]  /*6110*/  @P0 BRA `(.L_x_487) ;  /* 0x00000000003c0947 */ /* 0x000fea0003800000 */
[----:B------:R-:W-:-:S13]  /*6120*/  ISETP.NE.AND P0, PT, R0, 0xa, PT ;  /* 0x0000000a0000780c */ /* 0x000fda0003f05270 */
[----:B------:R-:W-:Y:S05]  /*6130*/  @!P0 BRA `(.L_x_488) ;  /* 0x00000000001c8947 */ /* 0x000fea0003800000 */
[----:B------:R-:W-:-:S13]  /*6140*/  ISETP.NE.AND P0, PT, R0, 0xb, PT ;  /* 0x0000000b0000780c */ /* 0x000fda0003f05270 */
[----:B------:R-:W-:Y:S05]  /*6150*/  @P0 BRA `(.L_x_467) ;  /* 0x0000000000440947 */ /* 0x000fea0003800000 */
[----:B----4-:R-:W-:-:S05]  /*6160*/  IMAD.U32 R22, R22, 0x10000, RZ ;  /* 0x0001000016167824 */ /* 0x010fca00078e00ff */
[----:B------:R-:W-:-:S04]  /*6170*/  FSETP.NEU.FTZ.AND P0, PT, R22, RZ, PT ;  /* 0x000000ff1600720b */ /* 0x000fc80003f1d000 */
[----:B------:R-:W-:-:S05]  /*6180*/  SEL R3, RZ, 0x1, !P0 ;  /* 0x00000001ff037807 */ /* 0x000fca0004000000 */
[----:B------:R3:W-:Y:S01]  /*6190*/  STG.E.U8 desc[UR36][R8.64], R3 ;  /* 0x0000000308007986 */ /* 0x0007e2000c101124 */
[----:B------:R-:W-:Y:S05]  /*61a0*/  BRA `(.L_x_468) ;  /* 0x00000004000c7947 */ /* 0x000fea0003800000 */
.L_x_488:
[----:B----4-:R-:W-:Y:S01]  /*61b0*/  IMAD.U32 R22, R22, 0x10000, RZ ;  /* 0x0001000016167824 */ /* 0x010fe200078e00ff */
[----:B------:R-:W-:-:S03]  /*61c0*/  CS2R R6, SRZ ;  /* 0x0000000000067805 */ /* 0x000fc6000001ff00 */
[----:B------:R-:W-:-:S06]  /*61d0*/  FMUL.FTZ R4, R22, 1 ;  /* 0x3f80000016047820 */ /* 0x000fcc0000410000 */
[----:B------:R-:W0:Y:S02]  /*61e0*/  F2F.F64.F32 R4, R4 ;  /* 0x0000000400047310 */ /* 0x000e240000201800 */
[----:B0-----:R4:W-:Y:S01]  /*61f0*/  STG.E.128 desc[UR36][R8.64], R4 ;  /* 0x0000000408007986 */ /* 0x0019e2000c101d24 */
[----:B------:R-:W-:Y:S05]  /*6200*/  BRA `(.L_x_468) ;  /* 0x0000000000f47947 */ /* 0x000fea0003800000 */
.L_x_487:
[----:B------:R-:W-:-:S13]  /*6210*/  ISETP.NE.AND P0, PT, R0, 0xf, PT ;  /* 0x0000000f0000780c */ /* 0x000fda0003f05270 */
[----:B------:R-:W-:Y:S05]  /*6220*/  @!P0 BRA `(.L_x_489) ;  /* 0x0000000000e88947 */ /* 0x000fea0003800000 */
[----:B------:R-:W-:-:S13]  /*6230*/  ISETP.NE.AND P0, PT, R0, 0x17, PT ;  /* 0x000000170000780c */ /* 0x000fda0003f05270 */
[----:B------:R-:W-:Y:S05]  /*6240*/  @!P0 BRA `(.L_x_490) ;  /* 0x0000000000908947 */ /* 0x000fea0003800000 */
[----:B------:R-:W-:-:S13]  /*6250*/  ISETP.NE.AND P0, PT, R0, 0x18, PT ;  /* 0x000000180000780c */ /* 0x000fda0003f05270 */
[----:B------:R-:W-:Y:S05]  /*6260*/  @!P0 BRA `(.L_x_491) ;  /* 0x0000000000448947 */ /* 0x000fea0003800000 */
.L_x_467:
        /* <DEDUP_REMOVED lines=16> */
.L_x_492:
[----:B------:R-:W-:Y:S05]  /*6370*/  BRA `(.L_x_468) ;  /* 0x0000000000987947 */ /* 0x000fea0003800000 */
.L_x_491:
[----:B----4-:R-:W-:Y:S01]  /*6380*/  IMAD.U32 R5, R22, 0x10000, RZ ;  /* 0x0001000016057824 */ /* 0x010fe200078e00ff */
        /* <DEDUP_REMOVED lines=12> */
.L_x_494:
[----:B------:R-:W-:Y:S05]  /*6450*/  BSYNC.RECONVERGENT B0 ;  /* 0x0000000000007941 */ /* 0x000fea0003800200 */
.L_x_493:
[----:B------:R-:W-:-:S05]  /*6460*/  LOP3.LUT R3, R0, 0x80, R3, 0xf8, !PT ;  /* 0x0000008000037812 */ /* 0x000fca00078ef803 */
[----:B------:R2:W-:Y:S01]  /*6470*/  STG.E.U8 desc[UR36][R8.64], R3 ;  /* 0x0000000308007986 */ /* 0x0005e2000c101124 */
[----:B------:R-:W-:Y:S05]  /*6480*/  BRA `(.L_x_468) ;  /* 0x0000000000547947 */ /* 0x000fea0003800000 */
.L_x_490:
[----:B----4-:R-:W-:Y:S01]  /*6490*/  IMAD.U32 R3, R22, 0x10000, RZ ;  /* 0x0001000016037824 */ /* 0x010fe200078e00ff */
        /* <DEDUP_REMOVED lines=11> */
.L_x_496:
[----:B------:R-:W-:Y:S01]  /*6550*/  IMAD.MOV.U32 R0, RZ, RZ, 0x7f ;  /* 0x0000007fff007424 */ /* 0x000fe200078e00ff */
[----:B------:R-:W-:-:S04]  /*6560*/  ISETP.GT.U32.AND P0, PT, R4, 0x7f800000, PT ;  /* 0x7f8000000400780c */ /* 0x000fc80003f04070 */
[----:B------:R-:W-:-:S09]  /*6570*/  SEL R0, R0, 0x7c, P0 ;  /* 0x0000007c00007807 */ /* 0x000fd20000000000 */
.L_x_497:
[----:B------:R-:W-:Y:S05]  /*6580*/  BSYNC.RECONVERGENT B0 ;  /* 0x0000000000007941 */ /* 0x000fea0003800200 */
.L_x_495:
[----:B------:R-:W-:-:S04]  /*6590*/  SHF.R.U32.HI R3, RZ, 0x18, R3 ;  /* 0x00000018ff037819 */ /* 0x000fc80000011603 */
[----:B------:R-:W-:-:S05]  /*65a0*/  LOP3.LUT R3, R0, 0x80, R3, 0xf8, !PT ;  /* 0x0000008000037812 */ /* 0x000fca00078ef803 */
[----:B------:R1:W-:Y:S01]  /*65b0*/  STG.E.U8 desc[UR36][R8.64], R3 ;  /* 0x0000000308007986 */ /* 0x0003e2000c101124 */
[----:B------:R-:W-:Y:S05]  /*65c0*/  BRA `(.L_x_468) ;  /* 0x0000000000047947 */ /* 0x000fea0003800000 */
.L_x_489:
[----:B----4-:R0:W-:Y:S02]  /*65d0*/  STG.E.U16 desc[UR36][R8.64], R22 ;  /* 0x0000001608007986 */ /* 0x0101e4000c101524 */
.L_x_468:
[----:B------:R-:W-:-:S05]  /*65e0*/  VIADD R25, R25, 0x80 ;  /* 0x0000008019197836 */ /* 0x000fca0000000000 */
[----:B------:R-:W-:-:S13]  /*65f0*/  ISETP.GE.AND P0, PT, R25, R16, PT ;  /* 0x000000101900720c */ /* 0x000fda0003f06270 */
[----:B------:R-:W-:Y:S05]  /*6600*/  @P0 BRA `(.L_x_462) ;  /* 0x0000000c00d80947 */ /* 0x000fea0003800000 */
[----:B------:R-:W5:Y:S01]  /*6610*/  LDCU UR4, c[0x0][0x3a8] ;  /* 0x00007500ff0477ac */ /* 0x000f620008000800 */
[----:B01234-:R-:W0:Y:S01]  /*6620*/  LDC.64 R8, c[0x0][0x388] ;  /* 0x0000e200ff087b82 */ /* 0x01fe220000000a00 */
[----:B------:R-:W-:Y:S01]  /*6630*/  IMAD R0, R2, 0x200, R25 ;  /* 0x0000020002007824 */ /* 0x000fe200078e0219 */
[----:B------:R-:W-:-:S03]  /*6640*/  PRMT R4, R18, 0x9910, RZ ;  /* 0x0000991012047816 */ /* 0x000fc600000000ff */
        /* <DEDUP_REMOVED lines=14> */
[----:B------:R-:W-:-:S06]  /*6730*/  IMAD.U32 R17, R17, 0x10000, RZ ;  /* 0x0001000011117824 */ /* 0x000fcc00078e00ff */
[----:B------:R-:W0:Y:S02]  /*6740*/  F2I.FTZ.TRUNC.NTZ R17, R17 ;  /* 0x0000001100117305 */ /* 0x000e24000021f100 */
[----:B0-----:R1:W-:Y:S01]  /*6750*/  STG.E.U8 desc[UR36][R8.64], R17 ;  /* 0x0000001108007986 */ /* 0x0013e2000c101124 */
[----:B------:R-:W-:Y:S05]  /*6760*/  BRA `(.L_x_503) ;  /* 0x0000000c007c7947 */ /* 0x000fea0003800000 */
.L_x_501:
[----:B------:R-:W-:-:S06]  /*6770*/  IMAD.U32 R5, R17, 0x10000, RZ ;  /* 0x0001000011057824 */ /* 0x000fcc00078e00ff */
[----:B------:R-:W0:Y:S02]  /*6780*/  F2I.S64.TRUNC R4, R5 ;  /* 0x0000000500047311 */ /* 0x000e24000020d900 */
[----:B0-----:R0:W-:Y:S01]  /*6790*/  STG.E.U8 desc[UR36][R8.64], R4 ;  /* 0x0000000408007986 */ /* 0x0011e2000c101124 */
[----:B------:R-:W-:Y:S05]  /*67a0*/  BRA `(.L_x_503) ;  /* 0x0000000c006c7947 */ /* 0x000fea0003800000 */
.L_x_500:
[----:B------:R-:W-:-:S13]  /*67b0*/  ISETP.NE.AND P0, PT, R0, 0x2, PT ;  /* 0x000000020000780c */ /* 0x000fda0003f05270 */
[----:B------:R-:W-:Y:S05]  /*67c0*/  @!P0 BRA `(.L_x_504) ;  /* 0x0000000000308947 */ /* 0x000fea0003800000 */
[----:B------:R-:W-:-:S13]  /*67d0*/  ISETP.NE.AND P0, PT, R0, 0x3, PT ;  /* 0x000000030000780c */ /* 0x000fda0003f05270 */
[----:B------:R-:W-:Y:S05]  /*67e0*/  @!P0 BRA `(.L_x_505) ;  /* 0x0000000000188947 */ /* 0x000fea0003800000 */
[----:B------:R-:W-:-:S13]  /*67f0*/  ISETP.NE.AND P0, PT, R0, 0x4, PT ;  /* 0x000000040000780c */ /* 0x000fda0003f05270 */
[----:B------:R-:W-:Y:S05]  /*6800*/  @P0 BRA `(.L_x_502) ;  /* 0x0000000800780947 */ /* 0x000fea0003800000 */
[----:B------:R-:W-:-:S06]  /*6810*/  IMAD.U32 R4, R17, 0x10000, RZ ;  /* 0x0001000011047824 */ /* 0x000fcc00078e00ff */
[----:B------:R-:W0:Y:S02]  /*6820*/  F2I.S64.TRUNC R4, R4 ;  /* 0x0000000400047311 */ /* 0x000e24000020d900 */
[----:B0-----:R4:W-:Y:S01]  /*6830*/  STG.E.64 desc[UR36][R8.64], R4 ;  /* 0x0000000408007986 */ /* 0x0019e2000c101b24 */
[----:B------:R-:W-:Y:S05]  /*6840*/  BRA `(.L_x_503) ;  /* 0x0000000c00447947 */ /* 0x000fea0003800000 */
.L_x_505:
[----:B------:R-:W-:-:S06]  /*6850*/  IMAD.U32 R17, R17, 0x10000, RZ ;  /* 0x0001000011117824 */ /* 0x000fcc00078e00ff */
[----:B------:R-:W0:Y:S02]  /*6860*/  F2I.FTZ.TRUNC.NTZ R17, R17 ;  /* 0x0000001100117305 */ /* 0x000e24000021f100 */
[----:B0-----:R3:W-:Y:S01]  /*6870*/  STG.E desc[UR36][R8.64], R17 ;  /* 0x0000001108007986 */ /* 0x0017e2000c101924 */
[----:B------:R-:W-:Y:S05]  /*6880*/  BRA `(.L_x_503) ;  /* 0x0000000c00347947 */ /* 0x000fea0003800000 */
.L_x_504:
[----:B------:R-:W-:-:S06]  /*6890*/  IMAD.U32 R17, R17, 0x10000, RZ ;  /* 0x0001000011117824 */ /* 0x000fcc00078e00ff */
[----:B------:R-:W0:Y:S02]  /*68a0*/  F2I.FTZ.TRUNC.NTZ R17, R17 ;  /* 0x0000001100117305 */ /* 0x000e24000021f100 */
[----:B0-----:R2:W-:Y:S01]  /*68b0*/  STG.E.U16 desc[UR36][R8.64], R17 ;  /* 0x0000001108007986 */ /* 0x0015e2000c101524 */
[----:B------:R-:W-:Y:S05]  /*68c0*/  BRA `(.L_x_503) ;  /* 0x0000000c00247947 */ /* 0x000fea0003800000 */
.L_x_499:
[----:B------:R-:W-:-:S13]  /*68d0*/  ISETP.GT.AND P0, PT, R0, 0x6, PT ;  /* 0x000000060000780c */ /* 0x000fda0003f04270 */
[----:B------:R-:W-:Y:S05]  /*68e0*/  @P0 BRA `(.L_x_506) ;  /* 0x00000000002c0947 */ /* 0x000fea0003800000 */
[----:B------:R-:W-:-:S13]  /*68f0*/  ISETP.NE.AND P0, PT, R0, 0x5, PT ;  /* 0x000000050000780c */ /* 0x000fda0003f05270 */
[----:B------:R-:W-:Y:S05]  /*6900*/  @!P0 BRA `(.L_x_507) ;  /* 0x0000000000148947 */ /* 0x000fea0003800000 */
[----:B------:R-:W-:-:S13]  /*6910*/  ISETP.NE.AND P0, PT, R0, 0x6, PT ;  /* 0x000000060000780c */ /* 0x000fda0003f05270 */
[----:B------:R-:W-:Y:S05]  /*6920*/  @P0 BRA `(.L_x_502) ;  /* 0x0000000800300947 */ /* 0x000fea0003800000 */
[----:B------:R-:W-:-:S05]  /*6930*/  IMAD.U32 R17, R17, 0x10000, RZ ;  /* 0x0001000011117824 */ /* 0x000fca00078e00ff */
[----:B------:R0:W-:Y:S01]  /*6940*/  STG.E desc[UR36][R8.64], R17 ;  /* 0x0000001108007986 */ /* 0x0001e2000c101924 */
[----:B------:R-:W-:Y:S05]  /*6950*/  BRA `(.L_x_503) ;  /* 0x0000000c00007947 */ /* 0x000fea0003800000 */
.L_x_507:
[----:B------:R-:W-:-:S05]  /*6960*/  IMAD.U32 R0, R17, 0x10000, RZ ;  /* 0x0001000011007824 */ /* 0x000fca00078e00ff */
[----:B------:R-:W-:-:S05]  /*6970*/  F2FP.F16.F32.PACK_AB R0, RZ, R0 ;  /* 0x00000000ff00723e */ /* 0x000fca00000000ff */
[----:B------:R0:W-:Y:S01]  /*6980*/  STG.E.U16 desc[UR36][R8.64], R0 ;  /* 0x0000000008007986 */ /* 0x0001e2000c101524 */
[----:B------:R-:W-:Y:S05]  /*6990*/  BRA `(.L_x_503) ;  /* 0x0000000800f07947 */ /* 0x000fea0003800000 */
.L_x_506:
[----:B------:R-:W-:-:S13]  /*69a0*/  ISETP.NE.AND P0, PT, R0, 0x7, PT ;  /* 0x000000070000780c */ /* 0x000fda0003f05270 */
[----:B------:R-:W-:Y:S05]  /*69b0*/  @!P0 BRA `(.L_x_508) ;  /* 0x0000000000348947 */ /* 0x000fea0003800000 */
[----:B------:R-:W-:-:S13]  /*69c0*/  ISETP.NE.AND P0, PT, R0, 0x8, PT ;  /* 0x000000080000780c */ /* 0x000fda0003f05270 */
[----:B------:R-:W-:Y:S05]  /*69d0*/  @!P0 BRA `(.L_x_509) ;  /* 0x0000000000188947 */ /* 0x000fea0003800000 */
[----:B------:R-:W-:-:S13]  /*69e0*/  ISETP.NE.AND P0, PT, R0, 0x9, PT ;  /* 0x000000090000780c */ /* 0x000fda0003f05270 */
[----:B------:R-:W-:Y:S05]  /*69f0*/  @P0 BRA `(.L_x_502) ;  /* 0x0000000400fc0947 */ /* 0x000fea0003800000 */
[----:B------:R-:W-:Y:S02]  /*6a00*/  IMAD.U32 R4, R17, 0x10000, RZ ;  /* 0x0001000011047824 */ /* 0x000fe400078e00ff */
[----:B------:R-:W-:-:S05]  /*6a10*/  IMAD.MOV.U32 R5, RZ, RZ, RZ ;  /* 0x000000ffff057224 */ /* 0x000fca00078e00ff */
[----:B------:R0:W-:Y:S01]  /*6a20*/  STG.E.64 desc[UR36][R8.64], R4 ;  /* 0x0000000408007986 */ /* 0x0001e2000c101b24 */
[----:B------:R-:W-:Y:S05]  /*6a30*/  BRA `(.L_x_503) ;  /* 0x0000000800c87947 */ /* 0x000fea0003800000 */
.L_x_509:
[----:B------:R-:W-:-:S05]  /*6a40*/  IMAD.U32 R17, R17, 0x10000, RZ ;  /* 0x0001000011117824 */ /* 0x000fca00078e00ff */
[----:B------:R-:W-:-:S04]  /*6a50*/  F2FP.F16.F32.PACK_AB R3, RZ, R17 ;  /* 0x00000011ff03723e */ /* 0x000fc800000000ff */
[----:B------:R-:W-:-:S05]  /*6a60*/  PRMT R3, R3, 0x5410, RZ ;  /* 0x0000541003037816 */ /* 0x000fca00000000ff */
[----:B------:R0:W-:Y:S01]  /*6a70*/  STG.E desc[UR36][R8.64], R3 ;  /* 0x0000000308007986 */ /* 0x0001e2000c101924 */
[----:B------:R-:W-:Y:S05]  /*6a80*/  BRA `(.L_x_503) ;  /* 0x0000000800b47947 */ /* 0x000fea0003800000 */
.L_x_508:
[----:B------:R-:W-:-:S04]  /*6a90*/  IMAD.U32 R4, R17, 0x10000, RZ ;  /* 0x0001000011047824 */ /* 0x000fc800078e00ff */
[----:B------:R-:W-:-:S06]  /*6aa0*/  FMUL.FTZ R4, R4, 1 ;  /* 0x3f80000004047820 */ /* 0x000fcc0000410000 */
[----:B------:R-:W0:Y:S02]  /*6ab0*/  F2F.F64.F32 R4, R4 ;  /* 0x0000000400047310 */ /* 0x000e240000201800 */
[----:B0-----:R0:W-:Y:S01]  /*6ac0*/  STG.E.64 desc[UR36][R8.64], R4 ;  /* 0x0000000408007986 */ /* 0x0011e2000c101b24 */
[----:B------:R-:W-:Y:S05]  /*6ad0*/  BRA `(.L_x_503) ;  /* 0x0000000800a07947 */ /* 0x000fea0003800000 */
.L_x_498:
        /* <DEDUP_REMOVED lines=10> */
[----:B------:R-:W-:-:S06]  /*6b80*/  IMAD.U32 R3, R17, 0x10000, RZ ;  /* 0x0001000011037824 */ /* 0x000fcc00078e00ff */
[----:B------:R-:W0:Y:S02]  /*6b90*/  F2I.FTZ.U32.TRUNC.NTZ R3, R3 ;  /* 0x0000000300037305 */ /* 0x000e24000021f000 */
[----:B0-----:R0:W-:Y:S01]  /*6ba0*/  STG.E.U16 desc[UR36][R8.64], R3 ;  /* 0x0000000308007986 */ /* 0x0011e2000c101524 */
[----:B------:R-:W-:Y:S05]  /*6bb0*/  BRA `(.L_x_503) ;  /* 0x0000000800687947 */ /* 0x000fea0003800000 */
.L_x_513:
[----:B------:R-:W-:Y:S01]  /*6bc0*/  IMAD.U32 R17, R17, 0x10000, RZ ;  /* 0x0001000011117824 */ /* 0x000fe200078e00ff */
        /* <DEDUP_REMOVED lines=16> */
.L_x_516:
[----:B------:R-:W-:-:S04]  /*6cd0*/  SHF.R.U32.HI R3, RZ, 0x18, R17 ;  /* 0x00000018ff037819 */ /* 0x000fc80000011611 */
[----:B------:R-:W-:-:S04]  /*6ce0*/  LOP3.LUT R0, R0, 0x80, R3, 0xf8, !PT ;  /* 0x0000008000007812 */ /* 0x000fc800078ef803 */
[----:B------:R-:W-:-:S07]  /*6cf0*/  PRMT R4, R0, 0x7610, R4 ;  /* 0x0000761000047816 */ /* 0x000fce0000000004 */
.L_x_515:
[----:B------:R-:W-:Y:S05]  /*6d00*/  BSYNC.RECONVERGENT B0 ;  /* 0x0000000000007941 */ /* 0x000fea0003800200 */
.L_x_514:
[----:B------:R0:W-:Y:S01]  /*6d10*/  STG.E.U8 desc[UR36][R8.64], R4 ;  /* 0x0000000408007986 */ /* 0x0001e2000c101124 */
[----:B------:R-:W-:Y:S05]  /*6d20*/  BRA `(.L_x_503) ;  /* 0x00000008000c7947 */ /* 0x000fea0003800000 */
.L_x_512:
        /* <DEDUP_REMOVED lines=17> */
.L_x_519:
[----:B------:R-:W-:-:S04]  /*6e40*/  SHF.R.U32.HI R3, RZ, 0x18, R17 ;  /* 0x00000018ff037819 */ /* 0x000fc80000011611 */
[----:B------:R-:W-:-:S04]  /*6e50*/  LOP3.LUT R0, R0, 0x80, R3, 0xf8, !PT ;  /* 0x0000008000007812 */ /* 0x000fc800078ef803 */
[----:B------:R-:W-:-:S07]  /*6e60*/  PRMT R4, R0, 0x7610, R4 ;  /* 0x0000761000047816 */ /* 0x000fce0000000004 */
.L_x_518:
[----:B------:R-:W-:Y:S05]  /*6e70*/  BSYNC.RECONVERGENT B0 ;  /* 0x0000000000007941 */ /* 0x000fea0003800200 */
.L_x_517:
[----:B------:R0:W-:Y:S01]  /*6e80*/  STG.E.U8 desc[UR36][R8.64], R4 ;  /* 0x0000000408007986 */ /* 0x0001e2000c101124 */
[----:B------:R-:W-:Y:S05]  /*6e90*/  BRA `(.L_x_503) ;  /* 0x0000000400b07947 */ /* 0x000fea0003800000 */
.L_x_511:
[----:B------:R-:W-:-:S13]  /*6ea0*/  ISETP.NE.AND P0, PT, R0, 0x1c, PT ;  /* 0x0000001c0000780c */ /* 0x000fda0003f05270 */
[----:B------:R-:W-:Y:S05]  /*6eb0*/  @!P0 BRA `(.L_x_520) ;  /* 0x0000000000608947 */ /* 0x000fea0003800000 */
[----:B------:R-:W-:-:S13]  /*6ec0*/  ISETP.NE.AND P0, PT, R0, 0x1d, PT ;  /* 0x0000001d0000780c */ /* 0x000fda0003f05270 */
[----:B------:R-:W-:Y:S05]  /*6ed0*/  @!P0 BRA `(.L_x_521) ;  /* 0x0000000000488947 */ /* 0x000fea0003800000 */
[----:B------:R-:W-:-:S13]  /*6ee0*/  ISETP.NE.AND P0, PT, R0, 0x2c, PT ;  /* 0x0000002c0000780c */ /* 0x000fda0003f05270 */
[----:B------:R-:W-:Y:S05]  /*6ef0*/  @P0 BRA `(.L_x_502) ;  /* 0x0000000000bc0947 */ /* 0x000fea0003800000 */
[----:B------:R-:W-:-:S05]  /*6f00*/  IMAD.U32 R4, R17, 0x10000, RZ ;  /* 0x0001000011047824 */ /* 0x000fca00078e00ff */
        /* <DEDUP_REMOVED lines=15> */
.L_x_521:
[----:B------:R-:W-:-:S06]  /*7000*/  IMAD.U32 R4, R17, 0x10000, RZ ;  /* 0x0001000011047824 */ /* 0x000fcc00078e00ff */
[----:B------:R-:W0:Y:S02]  /*7010*/  F2I.U64.TRUNC R4, R4 ;  /* 0x0000000400047311 */ /* 0x000e24000020d800 */
[----:B0-----:R0:W-:Y:S01]  /*7020*/  STG.E.64 desc[UR36][R8.64], R4 ;  /* 0x0000000408007986 */ /* 0x0011e2000c101b24 */
[----:B------:R-:W-:Y:S05]  /*7030*/  BRA `(.L_x_503) ;  /* 0x0000000400487947 */ /* 0x000fea0003800000 */
.L_x_520:
[----:B------:R-:W-:-:S06]  /*7040*/  IMAD.U32 R17, R17, 0x10000, RZ ;  /* 0x0001000011117824 */ /* 0x000fcc00078e00ff */
[----:B------:R-:W0:Y:S02]  /*7050*/  F2I.FTZ.U32.TRUNC.NTZ R17, R17 ;  /* 0x0000001100117305 */ /* 0x000e24000021f000 */
[----:B0-----:R0:W-:Y:S01]  /*7060*/  STG.E desc[UR36][R8.64], R17 ;  /* 0x0000001108007986 */ /* 0x0011e2000c101924 */
[----:B------:R-:W-:Y:S05]  /*7070*/  BRA `(.L_x_503) ;  /* 0x0000000400387947 */ /* 0x000fea0003800000 */
.L_x_510:
[----:B------:R-:W-:-:S13]  /*7080*/  ISETP.GT.AND P0, PT, R0, 0xe, PT ;  /* 0x0000000e0000780c */ /* 0x000fda0003f04270 */
[----:B------:R-:W-:Y:S05]  /*7090*/  @P0 BRA `(.L_x_522) ;  /* 0x00000000003c0947 */ /* 0x000fea0003800000 */
[----:B------:R-:W-:-:S13]  /*70a0*/  ISETP.NE.AND P0, PT, R0, 0xa, PT ;  /* 0x0000000a0000780c */ /* 0x000fda0003f05270 */
[----:B------:R-:W-:Y:S05]  /*70b0*/  @!P0 BRA `(.L_x_523) ;  /* 0x00000000001c8947 */ /* 0x000fea0003800000 */
[----:B------:R-:W-:-:S13]  /*70c0*/  ISETP.NE.AND P0, PT, R0, 0xb, PT ;  /* 0x0000000b0000780c */ /* 0x000fda0003f05270 */
[----:B------:R-:W-:Y:S05]  /*70d0*/  @P0 BRA `(.L_x_502) ;  /* 0x0000000000440947 */ /* 0x000fea0003800000 */
[----:B------:R-:W-:-:S05]  /*70e0*/  IMAD.U32 R17, R17, 0x10000, RZ ;  /* 0x0001000011117824 */ /* 0x000fca00078e00ff */
[----:B------:R-:W-:-:S04]  /*70f0*/  FSETP.NEU.FTZ.AND P0, PT, R17, RZ, PT ;  /* 0x000000ff1100720b */ /* 0x000fc80003f1d000 */
[----:B------:R-:W-:-:S05]  /*7100*/  SEL R3, RZ, 0x1, !P0 ;  /* 0x00000001ff037807 */ /* 0x000fca0004000000 */
[----:B------:R0:W-:Y:S01]  /*7110*/  STG.E.U8 desc[UR36][R8.64], R3 ;  /* 0x0000000308007986 */ /* 0x0001e2000c101124 */
[----:B------:R-:W-:Y:S05]  /*7120*/  BRA `(.L_x_503) ;  /* 0x00000004000c7947 */ /* 0x000fea0003800000 */
.L_x_523:
[----:B------:R-:W-:Y:S01]  /*7130*/  IMAD.U32 R17, R17, 0x10000, RZ ;  /* 0x0001000011117824 */ /* 0x000fe200078e00ff */
[----:B------:R-:W-:-:S03]  /*7140*/  CS2R R6, SRZ ;  /* 0x0000000000067805 */ /* 0x000fc6000001ff00 */
[----:B------:R-:W-:-:S06]  /*7150*/  FMUL.FTZ R4, R17, 1 ;  /* 0x3f80000011047820 */ /* 0x000fcc0000410000 */
[----:B------:R-:W0:Y:S02]  /*7160*/  F2F.F64.F32 R4, R4 ;  /* 0x0000000400047310 */ /* 0x000e240000201800 */
[----:B0-----:R0:W-:Y:S01]  /*7170*/  STG.E.128 desc[UR36][R8.64], R4 ;  /* 0x0000000408007986 */ /* 0x0011e2000c101d24 */
[----:B------:R-:W-:Y:S05]  /*7180*/  BRA `(.L_x_503) ;  /* 0x0000000000f47947 */ /* 0x000fea0003800000 */
.L_x_522:
[----:B------:R-:W-:-:S13]  /*7190*/  ISETP.NE.AND P0, PT, R0, 0xf, PT ;  /* 0x0000000f0000780c */ /* 0x000fda0003f05270 */
[----:B------:R-:W-:Y:S05]  /*71a0*/  @!P0 BRA `(.L_x_524) ;  /* 0x0000000000e88947 */ /* 0x000fea0003800000 */
[----:B------:R-:W-:-:S13]  /*71b0*/  ISETP.NE.AND P0, PT, R0, 0x17, PT ;  /* 0x000000170000780c */ /* 0x000fda0003f05270 */
[----:B------:R-:W-:Y:S05]  /*71c0*/  @!P0 BRA `(.L_x_525) ;  /* 0x0000000000908947 */ /* 0x000fea0003800000 */
[----:B------:R-:W-:-:S13]  /*71d0*/  ISETP.NE.AND P0, PT, R0, 0x18, PT ;  /* 0x000000180000780c */ /* 0x000fda0003f05270 */
[----:B------:R-:W-:Y:S05]  /*71e0*/  @!P0 BRA `(.L_x_526) ;  /* 0x0000000000448947 */ /* 0x000fea0003800000 */
.L_x_502:
        /* <DEDUP_REMOVED lines=16> */
.L_x_527:
[----:B------:R-:W-:Y:S05]  /*72f0*/  BRA `(.L_x_503) ;  /* 0x0000000000987947 */ /* 0x000fea0003800000 */
.L_x_526:
[----:B------:R-:W-:Y:S01]  /*7300*/  IMAD.U32 R17, R17, 0x10000, RZ ;  /* 0x0001000011117824 */ /* 0x000fe200078e00ff */
        /* <DEDUP_REMOVED lines=12> */
.L_x_529:
[----:B------:R-:W-:Y:S05]  /*73d0*/  BSYNC.RECONVERGENT B0 ;  /* 0x0000000000007941 */ /* 0x000fea0003800200 */
.L_x_528:
[----:B------:R-:W-:-:S05]  /*73e0*/  LOP3.LUT R3, R0, 0x80, R3, 0xf8, !PT ;  /* 0x0000008000037812 */ /* 0x000fca00078ef803 */
[----:B------:R0:W-:Y:S01]  /*73f0*/  STG.E.U8 desc[UR36][R8.64], R3 ;  /* 0x0000000308007986 */ /* 0x0001e2000c101124 */
[----:B------:R-:W-:Y:S05]  /*7400*/  BRA `(.L_x_503) ;  /* 0x0000000000547947 */ /* 0x000fea0003800000 */
.L_x_525:
[----:B------:R-:W-:Y:S01]  /*7410*/  IMAD.U32 R3, R17, 0x10000, RZ ;  /* 0x0001000011037824 */ /* 0x000fe200078e00ff */
        /* <DEDUP_REMOVED lines=11> */
.L_x_531:
[----:B------:R-:W-:Y:S01]  /*74d0*/  IMAD.MOV.U32 R0, RZ, RZ, 0x7f ;  /* 0x0000007fff007424 */ /* 0x000fe200078e00ff */
[----:B------:R-:W-:-:S04]  /*74e0*/  ISETP.GT.U32.AND P0, PT, R4, 0x7f800000, PT ;  /* 0x7f8000000400780c */ /* 0x000fc80003f04070 */
[----:B------:R-:W-:-:S09]  /*74f0*/  SEL R0, R0, 0x7c, P0 ;  /* 0x0000007c00007807 */ /* 0x000fd20000000000 */
.L_x_532:
[----:B------:R-:W-:Y:S05]  /*7500*/  BSYNC.RECONVERGENT B0 ;  /* 0x0000000000007941 */ /* 0x000fea0003800200 */
.L_x_530:
[----:B------:R-:W-:-:S04]  /*7510*/  SHF.R.U32.HI R3, RZ, 0x18, R3 ;  /* 0x00000018ff037819 */ /* 0x000fc80000011603 */
[----:B------:R-:W-:-:S05]  /*7520*/  LOP3.LUT R3, R0, 0x80, R3, 0xf8, !PT ;  /* 0x0000008000037812 */ /* 0x000fca00078ef803 */
[----:B------:R0:W-:Y:S01]  /*7530*/  STG.E.U8 desc[UR36][R8.64], R3 ;  /* 0x0000000308007986 */ /* 0x0001e2000c101124 */
[----:B------:R-:W-:Y:S05]  /*7540*/  BRA `(.L_x_503) ;  /* 0x0000000000047947 */ /* 0x000fea0003800000 */
.L_x_524:
[----:B------:R0:W-:Y:S02]  /*7550*/  STG.E.U16 desc[UR36][R8.64], R17 ;  /* 0x0000001108007986 */ /* 0x0001e4000c101524 */
.L_x_503:
[----:B------:R-:W-:-:S07]  /*7560*/  VIADD R25, R25, 0x80 ;  /* 0x0000008019197836 */ /* 0x000fce0000000000 */
.L_x_462:
[----:B------:R-:W-:Y:S05]  /*7570*/  BSYNC.RECONVERGENT B6 ;  /* 0x0000000000067941 */ /* 0x000fea0003800200 */
.L_x_461:
[----:B------:R-:W-:-:S13]  /*7580*/  ISETP.GE.AND P0, PT, R25, R16, PT ;  /* 0x000000101900720c */ /* 0x000fda0003f06270 */
[----:B------:R-:W-:Y:S05]  /*7590*/  @P0 EXIT ;  /* 0x000000000000094d */ /* 0x000fea0003800000 */
[----:B0-2-4-:R-:W0:Y:S01]  /*75a0*/  LDC.64 R4, c[0x0][0x388] ;  /* 0x0000e200ff047b82 */ /* 0x015e220000000a00 */
[----:B------:R-:W1:Y:S01]  /*75b0*/  LDCU UR4, c[0x0][0x3a8] ;  /* 0x00007500ff0477ac */ /* 0x000e620008000800 */
[----:B---3--:R-:W-:Y:S01]  /*75c0*/  PRMT R0, R18, 0x9910, RZ ;  /* 0x0000991012007816 */ /* 0x008fe200000000ff */
[----:B------:R-:W-:-:S03]  /*75d0*/  IMAD R2, R2, 0x200, R25 ;  /* 0x0000020002027824 */ /* 0x000fc600078e0219 */
[----:B------:R-:W-:Y:S01]  /*75e0*/  ISETP.GT.AND P1, PT, R0, 0x9, PT ;  /* 0x000000090000780c */ /* 0x000fe20003f24270 */
[----:B-1----:R-:W-:-:S05]  /*75f0*/  IMAD R3, R2, UR4, RZ ;  /* 0x0000000402037c24 */ /* 0x002fca000f8e02ff */
[----:B0-----:R-:W-:-:S05]  /*7600*/  IADD3 R2, P0, PT, R3, R4, RZ ;  /* 0x0000000403027210 */ /* 0x001fca0007f1e0ff */
[----:B------:R-:W-:Y:S02]  /*7610*/  IMAD.X R3, RZ, RZ, R5, P0 ;  /* 0x000000ffff037224 */ /* 0x000fe400000e0605 */
[----:B------:R-:W-:Y:S06]  /*7620*/  @P1 BRA `(.L_x_533) ;  /* 0x00000004000c1947 */ /* 0x000fec0003800000 */
        /* <DEDUP_REMOVED lines=10> */
[----:B0-----:R-:W-:Y:S01]  /*76d0*/  STG.E.U8 desc[UR36][R2.64], R19 ;  /* 0x0000001302007986 */ /* 0x001fe2000c101124 */
[----:B------:R-:W-:Y:S05]  /*76e0*/  EXIT ;  /* 0x000000000000794d */ /* 0x000fea0003800000 */
.L_x_536:
[----:B------:R-:W-:-:S06]  /*76f0*/  IMAD.U32 R5, R19, 0x10000, RZ ;  /* 0x0001000013057824 */ /* 0x000fcc00078e00ff */
[----:B------:R-:W0:Y:S02]  /*7700*/  F2I.S64.TRUNC R4, R5 ;  /* 0x0000000500047311 */ /* 0x000e24000020d900 */
[----:B0-----:R-:W-:Y:S01]  /*7710*/  STG.E.U8 desc[UR36][R2.64], R4 ;  /* 0x0000000402007986 */ /* 0x001fe2000c101124 */
[----:B------:R-:W-:Y:S05]  /*7720*/  EXIT ;  /* 0x000000000000794d */ /* 0x000fea0003800000 */
.L_x_535:
        /* <DEDUP_REMOVED lines=8> */
[----:B0-----:R-:W-:Y:S01]  /*77b0*/  STG.E.64 desc[UR36][R2.64], R4 ;  /* 0x0000000402007986 */ /* 0x001fe2000c101b24 */
[----:B------:R-:W-:Y:S05]  /*77c0*/  EXIT ;  /* 0x000000000000794d */ /* 0x000fea0003800000 */
.L_x_539:
[----:B------:R-:W-:-:S06]  /*77d0*/  IMAD.U32 R19, R19, 0x10000, RZ ;  /* 0x0001000013137824 */ /* 0x000fcc00078e00ff */
[----:B------:R-:W0:Y:S02]  /*77e0*/  F2I.FTZ.TRUNC.NTZ R19, R19 ;  /* 0x0000001300137305 */ /* 0x000e24000021f100 */
[----:B0-----:R-:W-:Y:S01]  /*77f0*/  STG.E desc[UR36][R2.64], R19 ;  /* 0x0000001302007986 */ /* 0x001fe2000c101924 */
[----:B------:R-:W-:Y:S05]  /*7800*/  EXIT ;  /* 0x000000000000794d */ /* 0x000fea0003800000 */
.L_x_538:
[----:B------:R-:W-:-:S06]  /*7810*/  IMAD.U32 R19, R19, 0x10000, RZ ;  /* 0x0001000013137824 */ /* 0x000fcc00078e00ff */
[----:B------:R-:W0:Y:S02]  /*7820*/  F2I.FTZ.TRUNC.NTZ R19, R19 ;  /* 0x0000001300137305 */ /* 0x000e24000021f100 */
[----:B0-----:R-:W-:Y:S01]  /*7830*/  STG.E.U16 desc[UR36][R2.64], R19 ;  /* 0x0000001302007986 */ /* 0x001fe2000c101524 */
[----:B------:R-:W-:Y:S05]  /*7840*/  EXIT ;  /* 0x000000000000794d */ /* 0x000fea0003800000 */
.L_x_534:
[----:B------:R-:W-:-:S13]  /*7850*/  ISETP.GT.AND P0, PT, R0, 0x6, PT ;  /* 0x000000060000780c */ /* 0x000fda0003f04270 */
[----:B------:R-:W-:Y:S05]  /*7860*/  @P0 BRA `(.L_x_540) ;  /* 0x00000000002c0947 */ /* 0x000fea0003800000 */
[----:B------:R-:W-:-:S13]  /*7870*/  ISETP.NE.AND P0, PT, R0, 0x5, PT ;  /* 0x000000050000780c */ /* 0x000fda0003f05270 */
[----:B------:R-:W-:Y:S05]  /*7880*/  @!P0 BRA `(.L_x_541) ;  /* 0x0000000000148947 */ /* 0x000fea0003800000 */
[----:B------:R-:W-:-:S13]  /*7890*/  ISETP.NE.AND P0, PT, R0, 0x6, PT ;  /* 0x000000060000780c */ /* 0x000fda0003f05270 */
[----:B------:R-:W-:Y:S05]  /*78a0*/  @P0 BRA `(.L_x_537) ;  /* 0x0000000800300947 */ /* 0x000fea0003800000 */
[----:B------:R-:W-:-:S05]  /*78b0*/  IMAD.U32 R19, R19, 0x10000, RZ ;  /* 0x0001000013137824 */ /* 0x000fca00078e00ff */
[----:B------:R-:W-:Y:S01]  /*78c0*/  STG.E desc[UR36][R2.64], R19 ;  /* 0x0000001302007986 */ /* 0x000fe2000c101924 */
[----:B------:R-:W-:Y:S05]  /*78d0*/  EXIT ;  /* 0x000000000000794d */ /* 0x000fea0003800000 */
.L_x_541:
[----:B------:R-:W-:-:S05]  /*78e0*/  IMAD.U32 R0, R19, 0x10000, RZ ;  /* 0x0001000013007824 */ /* 0x000fca00078e00ff */
[----:B------:R-:W-:-:S05]  /*78f0*/  F2FP.F16.F32.PACK_AB R0, RZ, R0 ;  /* 0x00000000ff00723e */ /* 0x000fca00000000ff */
[----:B------:R-:W-:Y:S01]  /*7900*/  STG.E.U16 desc[UR36][R2.64], R0 ;  /* 0x0000000002007986 */ /* 0x000fe2000c101524 */
[----:B------:R-:W-:Y:S05]  /*7910*/  EXIT ;  /* 0x000000000000794d */ /* 0x000fea0003800000 */
.L_x_540:
        /* <DEDUP_REMOVED lines=8> */
[----:B------:R-:W-:Y:S01]  /*79a0*/  STG.E.64 desc[UR36][R2.64], R4 ;  /* 0x0000000402007986 */ /* 0x000fe2000c101b24 */
[----:B------:R-:W-:Y:S05]  /*79b0*/  EXIT ;  /* 0x000000000000794d */ /* 0x000fea0003800000 */
.L_x_543:
[----:B------:R-:W-:-:S05]  /*79c0*/  IMAD.U32 R19, R19, 0x10000, RZ ;  /* 0x0001000013137824 */ /* 0x000fca00078e00ff */
[----:B------:R-:W-:-:S04]  /*79d0*/  F2FP.F16.F32.PACK_AB R5, RZ, R19 ;  /* 0x00000013ff05723e */ /* 0x000fc800000000ff */
[----:B------:R-:W-:-:S05]  /*79e0*/  PRMT R5, R5, 0x5410, RZ ;  /* 0x0000541005057816 */ /* 0x000fca00000000ff */
[----:B------:R-:W-:Y:S01]  /*79f0*/  STG.E desc[UR36][R2.64], R5 ;  /* 0x0000000502007986 */ /* 0x000fe2000c101924 */
[----:B------:R-:W-:Y:S05]  /*7a00*/  EXIT ;  /* 0x000000000000794d */ /* 0x000fea0003800000 */
.L_x_542:
[----:B------:R-:W-:-:S04]  /*7a10*/  IMAD.U32 R4, R19, 0x10000, RZ ;  /* 0x0001000013047824 */ /* 0x000fc800078e00ff */
[----:B------:R-:W-:-:S06]  /*7a20*/  FMUL.FTZ R4, R4, 1 ;  /* 0x3f80000004047820 */ /* 0x000fcc0000410000 */
[----:B------:R-:W0:Y:S02]  /*7a30*/  F2F.F64.F32 R4, R4 ;  /* 0x0000000400047310 */ /* 0x000e240000201800 */
[----:B0-----:R-:W-:Y:S01]  /*7a40*/  STG.E.64 desc[UR36][R2.64], R4 ;  /* 0x0000000402007986 */ /* 0x001fe2000c101b24 */
[----:B------:R-:W-:Y:S05]  /*7a50*/  EXIT ;  /* 0x000000000000794d */ /* 0x000fea0003800000 */
.L_x_533:
        /* <DEDUP_REMOVED lines=12> */
[----:B0-----:R-:W-:Y:S01]  /*7b20*/  STG.E.U16 desc[UR36][R2.64], R5 ;  /* 0x0000000502007986 */ /* 0x001fe2000c101524 */
[----:B------:R-:W-:Y:S05]  /*7b30*/  EXIT ;  /* 0x000000000000794d */ /* 0x000fea0003800000 */
.L_x_547:
        /* <DEDUP_REMOVED lines=18> */
.L_x_550:
[----:B------:R-:W-:-:S04]  /*7c60*/  SHF.R.U32.HI R5, RZ, 0x18, R5 ;  /* 0x00000018ff057819 */ /* 0x000fc80000011605 */
[----:B------:R-:W-:-:S07]  /*7c70*/  LOP3.LUT R0, R0, 0x80, R5, 0xf8, !PT ;  /* 0x0000008000007812 */ /* 0x000fce00078ef805 */
.L_x_549:
[----:B------:R-:W-:Y:S05]  /*7c80*/  BSYNC.RECONVERGENT B0 ;  /* 0x0000000000007941 */ /* 0x000fea0003800200 */
.L_x_548:
[----:B------:R-:W-:Y:S01]  /*7c90*/  STG.E.U8 desc[UR36][R2.64], R0 ;  /* 0x0000000002007986 */ /* 0x000fe2000c101124 */
[----:B------:R-:W-:Y:S05]  /*7ca0*/  EXIT ;  /* 0x000000000000794d */ /* 0x000fea0003800000 */
.L_x_546:
        /* <DEDUP_REMOVED lines=18> */
.L_x_553:
[----:B------:R-:W-:-:S04]  /*7dd0*/  SHF.R.U32.HI R5, RZ, 0x18, R5 ;  /* 0x00000018ff057819 */ /* 0x000fc80000011605 */
[----:B------:R-:W-:-:S07]  /*7de0*/  LOP3.LUT R0, R0, 0x80, R5, 0xf8, !PT ;  /* 0x0000008000007812 */ /* 0x000fce00078ef805 */
.L_x_552:
[----:B------:R-:W-:Y:S05]  /*7df0*/  BSYNC.RECONVERGENT B0 ;  /* 0x0000000000007941 */ /* 0x000fea0003800200 */
.L_x_551:
[----:B------:R-:W-:Y:S01]  /*7e00*/  STG.E.U8 desc[UR36][R2.64], R0 ;  /* 0x0000000002007986 */ /* 0x000fe2000c101124 */
[----:B------:R-:W-:Y:S05]  /*7e10*/  EXIT ;  /* 0x000000000000794d */ /* 0x000fea0003800000 */
.L_x_545:
[----:B------:R-:W-:-:S13]  /*7e20*/  ISETP.NE.AND P0, PT, R0, 0x1c, PT ;  /* 0x0000001c0000780c */ /* 0x000fda0003f05270 */
[----:B------:R-:W-:Y:S05]  /*7e30*/  @!P0 BRA `(.L_x_554) ;  /* 0x0000000000608947 */ /* 0x000fea0003800000 */
[----:B------:R-:W-:-:S13]  /*7e40*/  ISETP.NE.AND P0, PT, R0, 0x1d, PT ;  /* 0x0000001d0000780c */ /* 0x000fda0003f05270 */
[----:B------:R-:W-:Y:S05]  /*7e50*/  @!P0 BRA `(.L_x_555) ;  /* 0x0000000000488947 */ /* 0x000fea0003800000 */
[----:B------:R-:W-:-:S13]  /*7e60*/  ISETP.NE.AND P0, PT, R0, 0x2c, PT ;  /* 0x0000002c0000780c */ /* 0x000fda0003f05270 */
[----:B------:R-:W-:Y:S05]  /*7e70*/  @P0 BRA `(.L_x_537) ;  /* 0x0000000000bc0947 */ /* 0x000fea0003800000 */
[----:B------:R-:W-:Y:S02]  /*7e80*/  IMAD.U32 R19, R19, 0x10000, RZ ;  /* 0x0001000013137824 */ /* 0x000fe400078e00ff */
[----:B------:R-:W-:-:S03]  /*7e90*/  IMAD.MOV.U32 R5, RZ, RZ, 0xff ;  /* 0x000000ffff057424 */ /* 0x000fc600078e00ff */
[----:B------:R-:W-:-:S04]  /*7ea0*/  SHF.R.U32.HI R6, RZ, 0x17, R19 ;  /* 0x00000017ff067819 */ /* 0x000fc80000011613 */
[----:B------:R-:W-:-:S04]  /*7eb0*/  LOP3.LUT R4, R6, 0xff, RZ, 0xc0, !PT ;  /* 0x000000ff06047812 */ /* 0x000fc800078ec0ff */
[----:B------:R-:W-:-:S13]  /*7ec0*/  ISETP.NE.AND P2, PT, R4, 0xff, PT ;  /* 0x000000ff0400780c */ /* 0x000fda0003f45270 */
[--C-:B------:R-:W-:Y:S02]  /*7ed0*/  @P2 SHF.R.U32.HI R0, RZ, 0x16, R19.reuse ;  /* 0x00000016ff002819 */ /* 0x100fe40000011613 */
[----:B------:R-:W-:Y:S02]  /*7ee0*/  @P2 LOP3.LUT P0, RZ, R4, 0x3fffff, R19, 0xf8, !PT ;  /* 0x003fffff04ff2812 */ /* 0x000fe4000780f813 */
[----:B------:R-:W-:-:S04]  /*7ef0*/  @P2 LOP3.LUT R0, R0, 0x1, RZ, 0xc0, !PT ;  /* 0x0000000100002812 */ /* 0x000fc800078ec0ff */
[----:B------:R-:W-:Y:S01]  /*7f00*/  @P2 ISETP.EQ.U32.AND P1, PT, R0, 0x1, P0 ;  /* 0x000000010000280c */ /* 0x000fe20000722070 */
[----:B------:R-:W-:Y:S01]  /*7f10*/  @P2 VIADD R0, R6, 0x1 ;  /* 0x0000000106002836 */ /* 0x000fe20000000000 */
[----:B------:R-:W-:Y:S02]  /*7f20*/  PLOP3.LUT P0, PT, PT, PT, PT, 0x80, 0x8 ;  /* 0x000000000008781c */ /* 0x000fe40003f0f070 */
[----:B------:R-:W-:-:S13]  /*7f30*/  @P2 PLOP3.LUT P0, PT, P1, PT, PT, 0x80, 0x8 ;  /* 0x000000000008281c */ /* 0x000fda0000f0f070 */
[----:B------:R-:W-:-:S04]  /*7f40*/  @!P0 IMAD.MOV R0, RZ, RZ, R6 ;  /* 0x000000ffff008224 */ /* 0x000fc800078e0206 */
[----:B------:R-:W-:-:S05]  /*7f50*/  @P2 IMAD.MOV.U32 R5, RZ, RZ, R0 ;  /* 0x000000ffff052224 */ /* 0x000fca00078e0000 */
[----:B------:R-:W-:Y:S01]  /*7f60*/  STG.E.U8 desc[UR36][R2.64], R5 ;  /* 0x0000000502007986 */ /* 0x000fe2000c101124 */
[----:B------:R-:W-:Y:S05]  /*7f70*/  EXIT ;  /* 0x000000000000794d */ /* 0x000fea0003800000 */
.L_x_555:
[----:B------:R-:W-:-:S06]  /*7f80*/  IMAD.U32 R4, R19, 0x10000, RZ ;  /* 0x0001000013047824 */ /* 0x000fcc00078e00ff */
[----:B------:R-:W0:Y:S02]  /*7f90*/  F2I.U64.TRUNC R4, R4 ;  /* 0x0000000400047311 */ /* 0x000e24000020d800 */
[----:B0-----:R-:W-:Y:S01]  /*7fa0*/  STG.E.64 desc[UR36][R2.64], R4 ;  /* 0x0000000402007986 */ /* 0x001fe2000c101b24 */
[----:B------:R-:W-:Y:S05]  /*7fb0*/  EXIT ;  /* 0x000000000000794d */ /* 0x000fea0003800000 */
.L_x_554:
[----:B------:R-:W-:-:S06]  /*7fc0*/  IMAD.U32 R19, R19, 0x10000, RZ ;  /* 0x0001000013137824 */ /* 0x000fcc00078e00ff */
[----:B------:R-:W0:Y:S02]  /*7fd0*/  F2I.FTZ.U32.TRUNC.NTZ R19, R19 ;  /* 0x0000001300137305 */ /* 0x000e24000021f000 */
[----:B0-----:R-:W-:Y:S01]  /*7fe0*/  STG.E desc[UR36][R2.64], R19 ;  /* 0x0000001302007986 */ /* 0x001fe2000c101924 */
[----:B------:R-:W-:Y:S05]  /*7ff0*/  EXIT ;  /* 0x000000000000794d */ /* 0x000fea0003800000 */
.L_x_544:
        /* <DEDUP_REMOVED lines=9> */
[----:B------:R-:W-:Y:S01]  /*8090*/  STG.E.U8 desc[UR36][R2.64], R5 ;  /* 0x0000000502007986 */ /* 0x000fe2000c101124 */
[----:B------:R-:W-:Y:S05]  /*80a0*/  EXIT ;  /* 0x000000000000794d */ /* 0x000fea0003800000 */
.L_x_557:
[----:B------:R-:W-:Y:S01]  /*80b0*/  IMAD.U32 R19, R19, 0x10000, RZ ;  /* 0x0001000013137824 */ /* 0x000fe200078e00ff */
[----:B------:R-:W-:-:S03]  /*80c0*/  CS2R R6, SRZ ;  /* 0x0000000000067805 */ /* 0x000fc6000001ff00 */
[----:B------:R-:W-:-:S06]  /*80d0*/  FMUL.FTZ R4, R19, 1 ;  /* 0x3f80000013047820 */ /* 0x000fcc0000410000 */
[----:B------:R-:W0:Y:S02]  /*80e0*/  F2F.F64.F32 R4, R4 ;  /* 0x0000000400047310 */ /* 0x000e240000201800 */
[----:B0-----:R-:W-:Y:S01]  /*80f0*/  STG.E.128 desc[UR36][R2.64], R4 ;  /* 0x0000000402007986 */ /* 0x001fe2000c101d24 */
[----:B------:R-:W-:Y:S05]  /*8100*/  EXIT ;  /* 0x000000000000794d */ /* 0x000fea0003800000 */
.L_x_556:
[----:B------:R-:W-:-:S13]  /*8110*/  ISETP.NE.AND P0, PT, R0, 0xf, PT ;  /* 0x0000000f0000780c */ /* 0x000fda0003f05270 */
[----:B------:R-:W-:Y:S05]  /*8120*/  @!P0 BRA `(.L_x_558) ;  /* 0x0000000000e88947 */ /* 0x000fea0003800000 */
[----:B------:R-:W-:-:S13]  /*8130*/  ISETP.NE.AND P0, PT, R0, 0x17, PT ;  /* 0x000000170000780c */ /* 0x000fda0003f05270 */
[----:B------:R-:W-:Y:S05]  /*8140*/  @!P0 BRA `(.L_x_559) ;  /* 0x0000000000908947 */ /* 0x000fea0003800000 */
[----:B------:R-:W-:-:S13]  /*8150*/  ISETP.NE.AND P0, PT, R0, 0x18, PT ;  /* 0x000000180000780c */ /* 0x000fda0003f05270 */
[----:B------:R-:W-:Y:S05]  /*8160*/  @!P0 BRA `(.L_x_560) ;  /* 0x0000000000448947 */ /* 0x000fea0003800000 */
.L_x_537:
[----:B------:R-:W-:Y:S01]  /*8170*/  MOV R0, 0x0 ;  /* 0x0000000000007802 */ /* 0x000fe20000000f00 */
[----:B------:R-:W0:Y:S01]  /*8180*/  LDCU.64 UR4, c[0x4][0x188] ;  /* 0x01003100ff0477ac */ /* 0x000e220008000a00 */
[----:B------:R-:W-:Y:S02]  /*8190*/  IMAD.MOV.U32 R8, RZ, RZ, 0x65 ;  /* 0x00000065ff087424 */ /* 0x000fe400078e00ff */
[----:B------:R1:W2:Y:S01]  /*81a0*/  LDC.64 R2, c[0x4][R0] ;  /* 0x0100000000027b82 */ /* 0x0002a20000000a00 */
[----:B------:R-:W3:Y:S01]  /*81b0*/  LDCU.64 UR6, c[0x4][0x190] ;  /* 0x01003200ff0677ac */ /* 0x000ee20008000a00 */
[----:B------:R-:W-:Y:S02]  /*81c0*/  IMAD.MOV.U32 R12, RZ, RZ, 0x1 ;  /* 0x00000001ff0c7424 */ /* 0x000fe400078e00ff */
[----:B------:R-:W-:Y:S01]  /*81d0*/  IMAD.MOV.U32 R13, RZ, RZ, RZ ;  /* 0x000000ffff0d7224 */ /* 0x000fe200078e00ff */
[----:B------:R-:W4:Y:S01]  /*81e0*/  LDCU.64 UR8, c[0x4][0xa0] ;  /* 0x01001400ff0877ac */ /* 0x000f220008000a00 */
[----:B0-----:R-:W-:-:S02]  /*81f0*/  IMAD.U32 R4, RZ, RZ, UR4 ;  /* 0x00000004ff047e24 */ /* 0x001fc4000f8e00ff */
[----:B------:R-:W-:Y:S02]  /*8200*/  IMAD.U32 R5, RZ, RZ, UR5 ;  /* 0x00000005ff057e24 */ /* 0x000fe4000f8e00ff */
[----:B---3--:R-:W-:Y:S02]  /*8210*/  IMAD.U32 R6, RZ, RZ, UR6 ;  /* 0x00000006ff067e24 */ /* 0x008fe4000f8e00ff */
[----:B------:R-:W-:Y:S02]  /*8220*/  IMAD.U32 R7, RZ, RZ, UR7 ;  /* 0x00000007ff077e24 */ /* 0x000fe4000f8e00ff */
[----:B----4-:R-:W-:Y:S02]  /*8230*/  IMAD.U32 R10, RZ, RZ, UR8 ;  /* 0x00000008ff0a7e24 */ /* 0x010fe4000f8e00ff */
[----:B-1----:R-:W-:-:S07]  /*8240*/  IMAD.U32 R11, RZ, RZ, UR9 ;  /* 0x00000009ff0b7e24 */ /* 0x002fce000f8e00ff */
[----:B------:R-:W-:-:S07]  /*8250*/  LEPC R20, `(.L_x_561) ;  /* 0x000000001014794e */ /* 0x000fce0000000000 */
[----:B--2---:R-:W-:Y:S05]  /*8260*/  CALL.ABS.NOINC R2 ;  /* 0x0000000002007343 */ /* 0x004fea0003c00000 */
.L_x_561:
[----:B------:R-:W-:Y:S05]  /*8270*/  EXIT ;  /* 0x000000000000794d */ /* 0x000fea0003800000 */
.L_x_560:
        /* <DEDUP_REMOVED lines=13> */
.L_x_563:
[----:B------:R-:W-:Y:S05]  /*8350*/  BSYNC.RECONVERGENT B0 ;  /* 0x0000000000007941 */ /* 0x000fea0003800200 */
.L_x_562:
[----:B------:R-:W-:-:S05]  /*8360*/  LOP3.LUT R5, R0, 0x80, R5, 0xf8, !PT ;  /* 0x0000008000057812 */ /* 0x000fca00078ef805 */
[----:B------:R-:W-:Y:S01]  /*8370*/  STG.E.U8 desc[UR36][R2.64], R5 ;  /* 0x0000000502007986 */ /* 0x000fe2000c101124 */
[----:B------:R-:W-:Y:S05]  /*8380*/  EXIT ;  /* 0x000000000000794d */ /* 0x000fea0003800000 */
.L_x_559:
        /* <DEDUP_REMOVED lines=12> */
.L_x_565:
[----:B------:R-:W-:Y:S01]  /*8450*/  IMAD.MOV.U32 R0, RZ, RZ, 0x7f ;  /* 0x0000007fff007424 */ /* 0x000fe200078e00ff */
[----:B------:R-:W-:-:S04]  /*8460*/  ISETP.GT.U32.AND P0, PT, R4, 0x7f800000, PT ;  /* 0x7f8000000400780c */ /* 0x000fc80003f04070 */
[----:B------:R-:W-:-:S09]  /*8470*/  SEL R0, R0, 0x7c, P0 ;  /* 0x0000007c00007807 */ /* 0x000fd20000000000 */
.L_x_566:
[----:B------:R-:W-:Y:S05]  /*8480*/  BSYNC.RECONVERGENT B0 ;  /* 0x0000000000007941 */ /* 0x000fea0003800200 */
.L_x_564:
[----:B------:R-:W-:-:S04]  /*8490*/  SHF.R.U32.HI R5, RZ, 0x18, R5 ;  /* 0x00000018ff057819 */ /* 0x000fc80000011605 */
[----:B------:R-:W-:-:S05]  /*84a0*/  LOP3.LUT R5, R0, 0x80, R5, 0xf8, !PT ;  /* 0x0000008000057812 */ /* 0x000fca00078ef805 */
[----:B------:R-:W-:Y:S01]  /*84b0*/  STG.E.U8 desc[UR36][R2.64], R5 ;  /* 0x0000000502007986 */ /* 0x000fe2000c101124 */
[----:B------:R-:W-:Y:S05]  /*84c0*/  EXIT ;  /* 0x000000000000794d */ /* 0x000fea0003800000 */
.L_x_558:
[----:B------:R-:W-:Y:S01]  /*84d0*/  STG.E.U16 desc[UR36][R2.64], R19 ;  /* 0x0000001302007986 */ /* 0x000fe2000c101524 */
[----:B------:R-:W-:Y:S05]  /*84e0*/  EXIT ;  /* 0x000000000000794d */ /* 0x000fea0003800000 */
.L_x_567:
        /* <DEDUP_REMOVED lines=9> */
.L_x_41671:


//--------------------- .text._ZN2at6native18elementwise_kernelILi128ELi4EZNS0_22gpu_kernel_impl_nocastINS0_13AUnaryFunctorIN3c108BFloat16ES5_S5_ZZZNS0_16fmin_kernel_cudaERNS_18TensorIteratorBaseEENKUlvE_clEvENKUlvE2_clEvEUlS5_S5_E_EEEEvS7_RKT_EUliE_EEviT1_ --------------------------
	.section	.text._ZN2at6native18elementwise_kernelILi128ELi4EZNS0_22gpu_kernel_impl_nocastINS0_13AUnaryFunctorIN3c108BFloat16ES5_S5_ZZZNS0_16fmin_kernel_cudaERNS_18TensorIteratorBaseEENKUlvE_clEvENKUlvE2_clEvEUlS5_S5_E_EEEEvS7_RKT_EUliE_EEviT1_,"ax",@progbits
	.align	128
        .global         _ZN2at6native18elementwise_kernelILi128ELi4EZNS0_22gpu_kernel_impl_nocastINS0_13AUnaryFunctorIN3c108BFloat16ES5_S5_ZZZNS0_16fmin_kernel_cudaERNS_18TensorIteratorBaseEENKUlvE_clEvENKUlvE2_clEvEUlS5_S5_E_EEEEvS7_RKT_EUliE_EEviT1_
        .type           _ZN2at6native18elementwise_kernelILi128ELi4EZNS0_22gpu_kernel_impl_nocastINS0_13AUnaryFunctorIN3c108BFloat16ES5_S5_ZZZNS0_16fmin_kernel_cudaERNS_18TensorIteratorBaseEENKUlvE_clEvENKUlvE2_clEvEUlS5_S5_E_EEEEvS7_RKT_EUliE_EEviT1_,@function
        .size           _ZN2at6native18elementwise_kernelILi128ELi4EZNS0_22gpu_kernel_impl_nocastINS0_13AUnaryFunctorIN3c108BFloat16ES5_S5_ZZZNS0_16fmin_kernel_cudaERNS_18TensorIteratorBaseEENKUlvE_clEvENKUlvE2_clEvEUlS5_S5_E_EEEEvS7_RKT_EUliE_EEviT1_,(.L_x_41672 - _ZN2at6native18elementwise_kernelILi128ELi4EZNS0_22gpu_kernel_impl_nocastINS0_13AUnaryFunctorIN3c108BFloat16ES5_S5_ZZZNS0_16fmin_kernel_cudaERNS_18TensorIteratorBaseEENKUlvE_clEvENKUlvE2_clEvEUlS5_S5_E_EEEEvS7_RKT_EUliE_EEviT1_)
        .other          _ZN2at6native18elementwise_kernelILi128ELi4EZNS0_22gpu_kernel_impl_nocastINS0_13AUnaryFunctorIN3c108BFloat16ES5_S5_ZZZNS0_16fmin_kernel_cudaERNS_18TensorIteratorBaseEENKUlvE_clEvENKUlvE2_clEvEUlS5_S5_E_EEEEvS7_RKT_EUliE_EEviT1_,@"STO_CUDA_ENTRY STV_DEFAULT"
_ZN2at6native18elementwise_kernelILi128ELi4EZNS0_22gpu_kernel_impl_nocastINS0_13AUnaryFunctorIN3c108BFloat16ES5_S5_ZZZNS0_16fmin_kernel_cudaERNS_18TensorIteratorBaseEENKUlvE_clEvENKUlvE2_clEvEUlS5_S5_E_EEEEvS7_RKT_EUliE_EEviT1_:
.text._ZN2at6native18elementwise_kernelILi128ELi4EZNS0_22gpu_kernel_impl_nocastINS0_13AUnaryFunctorIN3c108BFloat16ES5_S5_ZZZNS0_16fmin_kernel_cudaERNS_18TensorIteratorBaseEENKUlvE_clEvENKUlvE2_clEvEUlS5_S5_E_EEEEvS7_RKT_EUliE_EEviT1_:
[----:B------:R-:W-:Y:S08]  /*0000*/  LDC R1, c[0x0][0x37c] ;  /* 0x0000df00ff017b82 */ /* 0x000ff00000000800 */
[----:B------:R-:W0:Y:S01]  /*0010*/  LDC R2, c[0x0][0x388] ;  /* 0x0000e200ff027b82 */ /* 0x000e220000000800 */
[----:B------:R-:W1:Y:S01]  /*0020*/  S2R R3, SR_TID.X ;  /* 0x0000000000037919 */ /* 0x000e620000002100 */
[----:B------:R-:W2:Y:S01]  /*0030*/  LDCU.64 UR6, c[0x0][0x358] ;  /* 0x00006b00ff0677ac */ /* 0x000ea20008000a00 */
[----:B------:R-:W3:Y:S05]  /*0040*/  LDCU.U16 UR5, c[0x0][0x592] ;  /* 0x0000b240ff0577ac */ /* 0x000eea0008000400 */
[----:B------:R-:W4:Y:S01]  /*0050*/  S2UR UR4, SR_CTAID.X ;  /* 0x00000000000479c3 */ /* 0x000f220000002500 */
[----:B0-----:R-:W-:Y:S01]  /*0060*/  ISETP.NE.AND P0, PT, R2, RZ, PT ;  /* 0x000000ff0200720c */ /* 0x001fe20003f05270 */
[----:B----4-:R-:W-:-:S06]  /*0070*/  USHF.L.U32 UR4, UR4, 0x9, URZ ;  /* 0x0000000904047899 */ /* 0x010fcc00080006ff */
[----:B-1----:R-:W-:-:S06]  /*0080*/  LOP3.LUT R3, R3, UR4, RZ, 0xfc, !PT ;  /* 0x0000000403037c12 */ /* 0x002fcc000f8efcff */
[----:B--23--:R-:W-:Y:S05]  /*0090*/  @P0 BRA `(.L_x_568) ;  /* 0x0000000000d00947 */ /* 0x00cfea0003800000 */
[----:B------:R-:W0:Y:S01]  /*00a0*/  LDCU UR8, c[0x0][0x380] ;  /* 0x00007000ff0877ac */ /* 0x000e220008000800 */
[----:B------:R-:W-:Y:S04]  /*00b0*/  BSSY.RECONVERGENT B0, `(.L_x_569) ;  /* 0x0000026000007945 */ /* 0x000fe80003800200 */
[----:B------:R-:W-:Y:S01]  /*00c0*/  BSSY.RELIABLE B1, `(.L_x_570) ;  /* 0x000001b000017945 */ /* 0x000fe20003800100 */
[----:B0-----:R-:W-:-:S13]  /*00d0*/  ISETP.GE.AND P0, PT, R3, UR8, PT ;  /* 0x0000000803007c0c */ /* 0x001fda000bf06270 */
[----:B------:R-:W-:Y:S05]  /*00e0*/  @P0 BRA `(.L_x_571) ;  /* 0x0000000000540947 */ /* 0x000fea0003800000 */
[----:B------:R-:W0:Y:S02]  /*00f0*/  LDC.64 R4, c[0x0][0x588] ;  /* 0x00016200ff047b82 */ /* 0x000e240000000a00 */
[----:B0-----:R-:W2:Y:S06]  /*0100*/  LDG.E.U16 R4, desc[UR6][R4.64] ;  /* 0x0000000604047981 */ /* 0x001eac000c1e1500 */
[----:B------:R-:W0:Y:S01]  /*0110*/  LDC.64 R6, c[0x0][0x580] ;  /* 0x00016000ff067b82 */ /* 0x000e220000000a00 */
[----:B------:R-:W-:Y:S01]  /*0120*/  USHF.L.U32 UR4, UR5, 0x10, URZ ;  /* 0x0000001005047899 */ /* 0x000fe200080006ff */
[----:B------:R-:W-:-:S04]  /*0130*/  IADD3 R3, PT, PT, R3, 0x80, RZ ;  /* 0x0000008003037810 */ /* 0x000fc80007ffe0ff */
[----:B------:R-:W-:Y:S02]  /*0140*/  ISETP.GE.AND P0, PT, R3, UR8, PT ;  /* 0x0000000803007c0c */ /* 0x000fe4000bf06270 */
[----:B--2---:R-:W-:-:S04]  /*0150*/  SHF.L.U32 R0, R4, 0x10, RZ ;  /* 0x0000001004007819 */ /* 0x004fc800000006ff */
[----:B------:R-:W-:-:S07]  /*0160*/  FMNMX.FTZ R0, R0, UR4, PT ;  /* 0x0000000400007c09 */ /* 0x000fce000b810000 */
[----:B------:R-:W-:Y:S05]  /*0170*/  @P0 BREAK.RELIABLE B1 ;  /* 0x0000000000010942 */ /* 0x000fea0003800100 */
[----:B------:R-:W-:-:S05]  /*0180*/  F2FP.BF16.F32.PACK_AB R0, RZ, R0 ;  /* 0x00000000ff00723e */ /* 0x000fca00000010ff */
[----:B0-----:R0:W-:Y:S01]  /*0190*/  STG.E.U16 desc[UR6][R6.64], R0 ;  /* 0x0000000006007986 */ /* 0x0011e2000c101506 */
[----:B------:R-:W-:Y:S05]  /*01a0*/  @P0 BRA `(.L_x_572) ;  /* 0x0000000000580947 */ /* 0x000fea0003800000 */
[----:B------:R-:W1:Y:S02]  /*01b0*/  LDC.64 R4, c[0x0][0x588] ;  /* 0x00016200ff047b82 */ /* 0x000e640000000a00 */
[----:B-1----:R-:W2:Y:S06]  /*01c0*/  LDG.E.U16 R4, desc[UR6][R4.64] ;  /* 0x0000000604047981 */ /* 0x002eac000c1e1500 */
[----:B0-----:R-:W0:Y:S01]  /*01d0*/  LDC.64 R6, c[0x0][0x580] ;  /* 0x00016000ff067b82 */ /* 0x001e220000000a00 */
[----:B------:R-:W-:Y:S01]  /*01e0*/  USHF.L.U32 UR4, UR5, 0x10, URZ ;  /* 0x0000001005047899 */ /* 0x000fe200080006ff */
[----:B------:R-:W-:-:S02]  /*01f0*/  IADD3 R3, PT, PT, R3, 0x80, RZ ;  /* 0x0000008003037810 */ /* 0x000fc40007ffe0ff */
[----:B--2---:R-:W-:-:S04]  /*0200*/  SHF.L.U32 R0, R4, 0x10, RZ ;  /* 0x0000001004007819 */ /* 0x004fc800000006ff */
[----:B------:R-:W-:-:S04]  /*0210*/  FMNMX.FTZ R0, R0, UR4, PT ;  /* 0x0000000400007c09 */ /* 0x000fc8000b810000 */
[----:B------:R-:W-:-:S05]  /*0220*/  F2FP.BF16.F32.PACK_AB R0, RZ, R0 ;  /* 0x00000000ff00723e */ /* 0x000fca00000010ff */
[----:B0-----:R0:W-:Y:S02]  /*0230*/  STG.E.U16 desc[UR6][R6.64], R0 ;  /* 0x0000000006007986 */ /* 0x0011e4000c101506 */
.L_x_571:
[----:B------:R-:W-:-:S13]  /*0240*/  ISETP.GE.AND P0, PT, R3, UR8, PT ;  /* 0x0000000803007c0c */ /* 0x000fda000bf06270 */
[----:B------:R-:W-:Y:S05]  /*0250*/  @P0 BREAK.RELIABLE B1 ;  /* 0x0000000000010942 */ /* 0x000fea0003800100 */
[----:B------:R-:W-:Y:S05]  /*0260*/  @P0 BRA `(.L_x_572) ;  /* 0x0000000000280947 */ /* 0x000fea0003800000 */
[----:B------:R-:W-:Y:S05]  /*0270*/  BSYNC.RELIABLE B1 ;  /* 0x0000000000017941 */ /* 0x000fea0003800100 */
.L_x_570:
        /* <DEDUP_REMOVED lines=9> */
.L_x_572:
[----:B------:R-:W-:Y:S05]  /*0310*/  BSYNC.RECONVERGENT B0 ;  /* 0x0000000000007941 */ /* 0x000fea0003800200 */
.L_x_569:
[----:B------:R-:W-:Y:S05]  /*0320*/  WARPSYNC.ALL ;  /* 0x0000000000007948 */ /* 0x000fea0003800000 */
[----:B------:R-:W-:-:S13]  /*0330*/  ISETP.GE.AND P0, PT, R3, UR8, PT ;  /* 0x0000000803007c0c */ /* 0x000fda000bf06270 */
[----:B------:R-:W-:Y:S05]  /*0340*/  @P0 EXIT ;  /* 0x000000000000094d */ /* 0x000fea0003800000 */
[----:B------:R-:W2:Y:S02]  /*0350*/  LDC.64 R2, c[0x0][0x588] ;  /* 0x00016200ff027b82 */ /* 0x000ea40000000a00 */
[----:B--2---:R-:W0:Y:S06]  /*0360*/  LDG.E.U16 R2, desc[UR6][R2.64] ;  /* 0x0000000602027981 */ /* 0x004e2c000c1e1500 */
[----:B------:R-:W2:Y:S01]  /*0370*/  LDC.64 R4, c[0x0][0x580] ;  /* 0x00016000ff047b82 */ /* 0x000ea20000000a00 */
[----:B------:R-:W-:Y:S01]  /*0380*/  USHF.L.U32 UR4, UR5, 0x10, URZ ;  /* 0x0000001005047899 */ /* 0x000fe200080006ff */
[----:B01----:R-:W-:-:S05]  /*0390*/  IMAD.U32 R0, R2, 0x10000, RZ ;  /* 0x0001000002007824 */ /* 0x003fca00078e00ff */
[----:B------:R-:W-:-:S04]  /*03a0*/  FMNMX.FTZ R0, R0, UR4, PT ;  /* 0x0000000400007c09 */ /* 0x000fc8000b810000 */
[----:B------:R-:W-:-:S05]  /*03b0*/  F2FP.BF16.F32.PACK_AB R0, RZ, R0 ;  /* 0x00000000ff00723e */ /* 0x000fca00000010ff */
[----:B--2---:R-:W-:Y:S01]  /*03c0*/  STG.E.U16 desc[UR6][R4.64], R0 ;  /* 0x0000000004007986 */ /* 0x004fe2000c101506 */
[----:B------:R-:W-:Y:S05]  /*03d0*/  EXIT ;  /* 0x000000000000794d */ /* 0x000fea0003800000 */
.L_x_568:
[----:B------:R-:W0:Y:S01]  /*03e0*/  LDCU UR4, c[0x0][0x380] ;  /* 0x00007000ff0477ac */ /* 0x000e220008000800 */
[----:B------:R-:W-:Y:S01]  /*03f0*/  IADD3 R2, PT, PT, R2, -0x1, RZ ;  /* 0xffffffff02027810 */ /* 0x000fe20007ffe0ff */
[----:B------:R-:W-:Y:S04]  /*0400*/  BSSY.RECONVERGENT B0, `(.L_x_573) ;  /* 0x00003af000007945 */ /* 0x000fe80003800200 */
[----:B------:R-:W-:Y:S01]  /*0410*/  BSSY.RELIABLE B1, `(.L_x_574) ;  /* 0x0000277000017945 */ /* 0x000fe20003800100 */
[----:B------:R-:W-:-:S04]  /*0420*/  VIMNMX.U32 R0, PT, PT, R2, 0x18, PT ;  /* 0x0000001802007848 */ /* 0x000fc80003fe0000 */
[----:B------:R-:W-:Y:S02]  /*0430*/  IADD3 R0, PT, PT, R0, 0x1, RZ ;  /* 0x0000000100007810 */ /* 0x000fe40007ffe0ff */
[----:B0-----:R-:W-:-:S13]  /*0440*/  ISETP.GE.AND P0, PT, R3, UR4, PT ;  /* 0x0000000403007c0c */ /* 0x001fda000bf06270 */
[----:B------:R-:W-:Y:S05]  /*0450*/  @P0 BRA `(.L_x_575) ;  /* 0x0000002400bc0947 */ /* 0x000fea0003800000 */
[----:B------:R-:W0:Y:S01]  /*0460*/  LDCU.64 UR8, c[0x0][0x390] ;  /* 0x00007200ff0877ac */ /* 0x000e220008000a00 */
[----:B------:R-:W-:Y:S01]  /*0470*/  HFMA2 R4, -RZ, RZ, 0, 0 ;  /* 0x00000000ff047431 */ /* 0x000fe200000001ff */
[----:B------:R-:W-:Y:S01]  /*0480*/  MOV R5, R3 ;  /* 0x0000000300057202 */ /* 0x000fe20000000f00 */
[----:B------:R-:W1:Y:S01]  /*0490*/  LDCU UR10, c[0x0][0x38c] ;  /* 0x00007180ff0a77ac */ /* 0x000e620008000800 */
[----:B------:R-:W-:Y:S01]  /*04a0*/  ISETP.NE.AND P0, PT, R2, RZ, PT ;  /* 0x000000ff0200720c */ /* 0x000fe20003f05270 */
[----:B------:R-:W2:Y:S01]  /*04b0*/  LDCU.64 UR12, c[0x0][0x4b8] ;  /* 0x00009700ff0c77ac */ /* 0x000ea20008000a00 */
[----:B0-----:R-:W-:-:S05]  /*04c0*/  IMAD.HI.U32 R6, R3, UR8, R4 ;  /* 0x0000000803067c27 */ /* 0x001fca000f8e0004 */
[----:B------:R-:W-:-:S04]  /*04d0*/  SHF.R.U32.HI R7, RZ, UR9, R6 ;  /* 0x00000009ff077c19 */ /* 0x000fc80008011606 */
[----:B------:R-:W-:-:S05]  /*04e0*/  IADD3 R4, PT, PT, -R7, RZ, RZ ;  /* 0x000000ff07047210 */ /* 0x000fca0007ffe1ff */
[----:B-1----:R-:W-:-:S04]  /*04f0*/  IMAD R4, R4, UR10, R3 ;  /* 0x0000000a04047c24 */ /* 0x002fc8000f8e0203 */
[C---:B--2---:R-:W-:Y:S02]  /*0500*/  IMAD R5, R4.reuse, UR12, RZ ;  /* 0x0000000c04057c24 */ /* 0x044fe4000f8e02ff */
[----:B------:R-:W-:Y:S01]  /*0510*/  IMAD R4, R4, UR13, RZ ;  /* 0x0000000d04047c24 */ /* 0x000fe2000f8e02ff */
[----:B------:R-:W-:Y:S06]  /*0520*/  @!P0 BRA `(.L_x_576) ;  /* 0x0000001000748947 */ /* 0x000fec0003800000 */
[----:B------:R-:W0:Y:S01]  /*0530*/  LDCU.64 UR10, c[0x0][0x398] ;  /* 0x00007300ff0a77ac */ /* 0x000e220008000a00 */
[----:B------:R-:W-:Y:S02]  /*0540*/  MOV R6, RZ ;  /* 0x000000ff00067202 */ /* 0x000fe40000000f00 */
[----:B------:R-:W-:Y:S01]  /*0550*/  ISETP.NE.AND P0, PT, R0, 0x2, PT ;  /* 0x000000020000780c */ /* 0x000fe20003f05270 */
[----:B------:R-:W1:Y:S01]  /*0560*/  LDCU UR8, c[0x0][0x3a0] ;  /* 0x00007400ff0877ac */ /* 0x000e620008000800 */
[----:B------:R-:W2:Y:S01]  /*0570*/  LDCU.64 UR12, c[0x0][0x4c0] ;  /* 0x00009800ff0c77ac */ /* 0x000ea20008000a00 */
[----:B0-----:R-:W-:-:S05]  /*0580*/  IMAD.HI.U32 R8, R7, UR11, R6 ;  /* 0x0000000b07087c27 */ /* 0x001fca000f8e0006 */
[----:B-1----:R-:W-:-:S05]  /*0590*/  SHF.R.U32.HI R9, RZ, UR8, R8 ;  /* 0x00000008ff097c19 */ /* 0x002fca0008011608 */
[----:B------:R-:W-:-:S04]  /*05a0*/  IMAD.MOV R6, RZ, RZ, -R9 ;  /* 0x000000ffff067224 */ /* 0x000fc800078e0a09 */
[----:B------:R-:W-:-:S04]  /*05b0*/  IMAD R6, R6, UR10, R7 ;  /* 0x0000000a06067c24 */ /* 0x000fc8000f8e0207 */
[C---:B--2---:R-:W-:Y:S02]  /*05c0*/  IMAD R5, R6.reuse, UR12, R5 ;  /* 0x0000000c06057c24 */ /* 0x044fe4000f8e0205 */
[----:B------:R-:W-:Y:S01]  /*05d0*/  IMAD R4, R6, UR13, R4 ;  /* 0x0000000d06047c24 */ /* 0x000fe2000f8e0204 */
[----:B------:R-:W-:Y:S06]  /*05e0*/  @!P0 BRA `(.L_x_576) ;  /* 0x0000001000448947 */ /* 0x000fec0003800000 */
[----:B------:R-:W0:Y:S01]  /*05f0*/  LDCU.64 UR8, c[0x0][0x3a8] ;  /* 0x00007500ff0877ac */ /* 0x000e220008000a00 */
[----:B------:R-:W-:Y:S01]  /*0600*/  HFMA2 R8, -RZ, RZ, 0, 0 ;  /* 0x00000000ff087431 */ /* 0x000fe200000001ff */
[----:B------:R-:W-:Y:S01]  /*0610*/  ISETP.NE.AND P0, PT, R0, 0x3, PT ;  /* 0x000000030000780c */ /* 0x000fe20003f05270 */
[----:B------:R-:W1:Y:S01]  /*0620*/  LDCU UR10, c[0x0][0x3a4] ;  /* 0x00007480ff0a77ac */ /* 0x000e620008000800 */
[----:B------:R-:W2:Y:S02]  /*0630*/  LDCU.64 UR12, c[0x0][0x4c8] ;  /* 0x00009900ff0c77ac */ /* 0x000ea40008000a00 */
[----:B0-----:R-:W-:-:S05]  /*0640*/  IMAD.HI.U32 R6, R9, UR8, R8 ;  /* 0x0000000809067c27 */ /* 0x001fca000f8e0008 */
[----:B------:R-:W-:-:S04]  /*0650*/  SHF.R.U32.HI R7, RZ, UR9, R6 ;  /* 0x00000009ff077c19 */ /* 0x000fc80008011606 */
[----:B------:R-:W-:-:S05]  /*0660*/  IADD3 R8, PT, PT, -R7, RZ, RZ ;  /* 0x000000ff07087210 */ /* 0x000fca0007ffe1ff */
[----:B-1----:R-:W-:-:S04]  /*0670*/  IMAD R8, R8, UR10, R9 ;  /* 0x0000000a08087c24 */ /* 0x002fc8000f8e0209 */
[C---:B--2---:R-:W-:Y:S02]  /*0680*/  IMAD R5, R8.reuse, UR12, R5 ;  /* 0x0000000c08057c24 */ /* 0x044fe4000f8e0205 */
[----:B------:R-:W-:Y:S01]  /*0690*/  IMAD R4, R8, UR13, R4 ;  /* 0x0000000d08047c24 */ /* 0x000fe2000f8e0204 */
[----:B------:R-:W-:Y:S06]  /*06a0*/  @!P0 BRA `(.L_x_576) ;  /* 0x0000001000148947 */ /* 0x000fec0003800000 */
[----:B------:R-:W0:Y:S01]  /*06b0*/  LDCU.64 UR10, c[0x0][0x3b0] ;  /* 0x00007600ff0a77ac */ /* 0x000e220008000a00 */
[----:B------:R-:W-:Y:S02]  /*06c0*/  MOV R6, RZ ;  /* 0x000000ff00067202 */ /* 0x000fe40000000f00 */
[----:B------:R-:W-:Y:S01]  /*06d0*/  ISETP.NE.AND P0, PT, R0, 0x4, PT ;  /* 0x000000040000780c */ /* 0x000fe20003f05270 */
[----:B------:R-:W1:Y:S01]  /*06e0*/  LDCU UR8, c[0x0][0x3b8] ;  /* 0x00007700ff0877ac */ /* 0x000e620008000800 */
[----:B------:R-:W2:Y:S01]  /*06f0*/  LDCU.64 UR12, c[0x0][0x4d0] ;  /* 0x00009a00ff0c77ac */ /* 0x000ea20008000a00 */
[----:B0-----:R-:W-:-:S05]  /*0700*/  IMAD.HI.U32 R8, R7, UR11, R6 ;  /* 0x0000000b07087c27 */ /* 0x001fca000f8e0006 */
[----:B-1----:R-:W-:-:S04]  /*0710*/  SHF.R.U32.HI R9, RZ, UR8, R8 ;  /* 0x00000008ff097c19 */ /* 0x002fc80008011608 */
[----:B------:R-:W-:-:S05]  /*0720*/  IADD3 R6, PT, PT, -R9, RZ, RZ ;  /* 0x000000ff09067210 */ /* 0x000fca0007ffe1ff */
[----:B------:R-:W-:-:S04]  /*0730*/  IMAD R6, R6, UR10, R7 ;  /* 0x0000000a06067c24 */ /* 0x000fc8000f8e0207 */
        /* <DEDUP_REMOVED lines=16> */
[----:B------:R-:W-:Y:S01]  /*0840*/  IMAD.MOV.U32 R6, RZ, RZ, RZ ;  /* 0x000000ffff067224 */ /* 0x000fe200078e00ff */
        /* <DEDUP_REMOVED lines=40> */
[----:B------:R-:W-:-:S05]  /*0ad0*/  SHF.R.U32.HI R7, RZ, UR9, R6 ;  /* 0x00000009ff077c19 */ /* 0x000fca0008011606 */
[----:B------:R-:W-:-:S04]  /*0ae0*/  IMAD.MOV R8, RZ, RZ, -R7 ;  /* 0x000000ffff087224 */ /* 0x000fc800078e0a07 */
[----:B-1----:R-:W-:-:S04]  /*0af0*/  IMAD R8, R8, UR10, R9 ;  /* 0x0000000a08087c24 */ /* 0x002fc8000f8e0209 */
        /* <DEDUP_REMOVED lines=171> */
[----:B------:R-:W-:Y:S01]  /*15b0*/  ISETP.NE.AND P0, PT, R0, 0x18, PT ;  /* 0x000000180000780c */ /* 0x000fe20003f05270 */
[----:B------:R-:W0:Y:S01]  /*15c0*/  LDCU.64 UR10, c[0x0][0x4a0] ;  /* 0x00009400ff0a77ac */ /* 0x000e220008000a00 */
[----:B------:R-:W-:Y:S01]  /*15d0*/  HFMA2 R6, -RZ, RZ, 0, 0 ;  /* 0x00000000ff067431 */ /* 0x000fe200000001ff */
[----:B------:R-:W1:Y:S10]  /*15e0*/  LDCU UR8, c[0x0][0x4a8] ;  /* 0x00009500ff0877ac */ /* 0x000e740008000800 */
[----:B------:R-:W2:Y:S01]  /*15f0*/  @P0 LDC.64 R14, c[0x0][0x4b0] ;  /* 0x00012c00ff0e0b82 */ /* 0x000ea20000000a00 */
[----:B0-----:R-:W-:-:S07]  /*1600*/  IMAD.HI.U32 R10, R7, UR11, R6 ;  /* 0x0000000b070a7c27 */ /* 0x001fce000f8e0006 */
[----:B------:R-:W0:Y:S01]  /*1610*/  @P0 LDC R17, c[0x0][0x4ac] ;  /* 0x00012b00ff110b82 */ /* 0x000e220000000800 */
[----:B-1----:R-:W-:Y:S01]  /*1620*/  SHF.R.U32.HI R11, RZ, UR8, R10 ;  /* 0x00000008ff0b7c19 */ /* 0x002fe2000801160a */
[----:B------:R-:W1:Y:S01]  /*1630*/  LDCU.64 UR8, c[0x0][0x570] ;  /* 0x0000ae00ff0877ac */ /* 0x000e620008000a00 */
[----:B------:R-:W-:Y:S02]  /*1640*/  @P0 MOV R10, RZ ;  /* 0x000000ff000a0202 */ /* 0x000fe40000000f00 */
[----:B------:R-:W-:-:S03]  /*1650*/  IADD3 R13, PT, PT, -R11, RZ, RZ ;  /* 0x000000ff0b0d7210 */ /* 0x000fc60007ffe1ff */
[----:B------:R-:W3:Y:S01]  /*1660*/  @P0 LDC.64 R8, c[0x0][0x578] ;  /* 0x00015e00ff080b82 */ /* 0x000ee20000000a00 */
[----:B--2---:R-:W-:-:S05]  /*1670*/  @P0 IMAD.HI.U32 R6, R11, R14, R10 ;  /* 0x0000000e0b060227 */ /* 0x004fca00078e000a */
[----:B------:R-:W-:Y:S01]  /*1680*/  @P0 SHF.R.U32.HI R10, RZ, R15, R6 ;  /* 0x0000000fff0a0219 */ /* 0x000fe20000011606 */
[----:B------:R-:W-:-:S03]  /*1690*/  IMAD R6, R13, UR10, R7 ;  /* 0x0000000a0d067c24 */ /* 0x000fc6000f8e0207 */
[----:B------:R-:W-:Y:S01]  /*16a0*/  @P0 IADD3 R10, PT, PT, -R10, RZ, RZ ;  /* 0x000000ff0a0a0210 */ /* 0x000fe20007ffe1ff */
[C---:B-1----:R-:W-:Y:S02]  /*16b0*/  IMAD R5, R6.reuse, UR8, R5 ;  /* 0x0000000806057c24 */ /* 0x042fe4000f8e0205 */
[----:B------:R-:W-:Y:S02]  /*16c0*/  IMAD R4, R6, UR9, R4 ;  /* 0x0000000906047c24 */ /* 0x000fe4000f8e0204 */
[----:B0-----:R-:W-:-:S04]  /*16d0*/  @P0 IMAD R10, R10, R17, R11 ;  /* 0x000000110a0a0224 */ /* 0x001fc800078e020b */
[C---:B---3--:R-:W-:Y:S02]  /*16e0*/  @P0 IMAD R5, R10.reuse, R8, R5 ;  /* 0x000000080a050224 */ /* 0x048fe400078e0205 */
[----:B------:R-:W-:-:S07]  /*16f0*/  @P0 IMAD R4, R10, R9, R4 ;  /* 0x000000090a040224 */ /* 0x000fce00078e0204 */
.L_x_576:
[----:B------:R-:W0:Y:S02]  /*1700*/  LDCU.128 UR8, c[0x0][0x580] ;  /* 0x0000b000ff0877ac */ /* 0x000e240008000c00 */
[----:B0-----:R-:W-:-:S04]  /*1710*/  IADD3 R6, P0, PT, R4, UR10, RZ ;  /* 0x0000000a04067c10 */ /* 0x001fc8000ff1e0ff */
[----:B------:R-:W-:-:S05]  /*1720*/  IADD3.X R7, PT, PT, RZ, UR11, RZ, P0, !PT ;  /* 0x0000000bff077c10 */ /* 0x000fca00087fe4ff */
[----:B------:R-:W2:Y:S01]  /*1730*/  LDG.E.U16 R6, desc[UR6][R6.64] ;  /* 0x0000000606067981 */ /* 0x000ea2000c1e1500 */
[----:B------:R-:W-:Y:S01]  /*1740*/  USHF.L.U32 UR10, UR5, 0x10, URZ ;  /* 0x00000010050a7899 */ /* 0x000fe200080006ff */
[----:B------:R-:W-:Y:S02]  /*1750*/  IADD3 R3, PT, PT, R3, 0x80, RZ ;  /* 0x0000008003037810 */ /* 0x000fe40007ffe0ff */
[----:B--2---:R-:W-:-:S04]  /*1760*/  SHF.L.U32 R4, R6, 0x10, RZ ;  /* 0x0000001006047819 */ /* 0x004fc800000006ff */
[----:B------:R-:W-:Y:S02]  /*1770*/  FMNMX.FTZ R8, R4, UR10, PT ;  /* 0x0000000a04087c09 */ /* 0x000fe4000b810000 */
[----:B------:R-:W-:Y:S02]  /*1780*/  IADD3 R4, P0, PT, R5, UR8, RZ ;  /* 0x0000000805047c10 */ /* 0x000fe4000ff1e0ff */
[----:B------:R-:W-:-:S03]  /*1790*/  F2FP.BF16.F32.PACK_AB R8, RZ, R8 ;  /* 0x00000008ff08723e */ /* 0x000fc600000010ff */
[----:B------:R-:W-:Y:S01]  /*17a0*/  IMAD.X R5, RZ, RZ, UR9, P0 ;  /* 0x00000009ff057e24 */ /* 0x000fe200080e06ff */
[----:B------:R-:W-:-:S04]  /*17b0*/  ISETP.GE.AND P0, PT, R3, UR4, PT ;  /* 0x0000000403007c0c */ /* 0x000fc8000bf06270 */
[----:B------:R0:W-:Y:S09]  /*17c0*/  STG.E.U16 desc[UR6][R4.64], R8 ;  /* 0x0000000804007986 */ /* 0x0001f2000c101506 */
[----:B------:R-:W-:Y:S05]  /*17d0*/  @P0 BREAK.RELIABLE B1 ;  /* 0x0000000000010942 */ /* 0x000fea0003800100 */
[----:B------:R-:W-:Y:S05]  /*17e0*/  @P0 BRA `(.L_x_577) ;  /* 0x0000002400c00947 */ /* 0x000fea0003800000 */
[----:B------:R-:W1:Y:S01]  /*17f0*/  LDCU.64 UR8, c[0x0][0x390] ;  /* 0x00007200ff0877ac */ /* 0x000e620008000a00 */
[----:B0-----:R-:W-:Y:S01]  /*1800*/  HFMA2 R4, -RZ, RZ, 0, 0 ;  /* 0x00000000ff047431 */ /* 0x001fe200000001ff */
[----:B------:R-:W-:Y:S01]  /*1810*/  MOV R5, R3 ;  /* 0x0000000300057202 */ /* 0x000fe20000000f00 */
[----:B------:R-:W0:Y:S01]  /*1820*/  LDCU UR10, c[0x0][0x38c] ;  /* 0x00007180ff0a77ac */ /* 0x000e220008000800 */
[----:B------:R-:W-:Y:S01]  /*1830*/  ISETP.NE.AND P0, PT, R2, RZ, PT ;  /* 0x000000ff0200720c */ /* 0x000fe20003f05270 */
[----:B------:R-:W2:Y:S01]  /*1840*/  LDCU.64 UR12, c[0x0][0x4b8] ;  /* 0x00009700ff0c77ac */ /* 0x000ea20008000a00 */
[----:B-1----:R-:W-:-:S05]  /*1850*/  IMAD.HI.U32 R6, R3, UR8, R4 ;  /* 0x0000000803067c27 */ /* 0x002fca000f8e0004 */
[----:B------:R-:W-:-:S04]  /*1860*/  SHF.R.U32.HI R7, RZ, UR9, R6 ;  /* 0x00000009ff077c19 */ /* 0x000fc80008011606 */
[----:B------:R-:W-:-:S05]  /*1870*/  IADD3 R4, PT, PT, -R7, RZ, RZ ;  /* 0x000000ff07047210 */ /* 0x000fca0007ffe1ff */
[----:B0-----:R-:W-:-:S04]  /*1880*/  IMAD R4, R4, UR10, R3 ;  /* 0x0000000a04047c24 */ /* 0x001fc8000f8e0203 */
        /* <DEDUP_REMOVED lines=267> */
[----:B------:R-:W-:Y:S01]  /*2940*/  ISETP.NE.AND P0, PT, R0, 0x18, PT ;  /* 0x000000180000780c */ /* 0x000fe20003f05270 */
[----:B------:R-:W0:Y:S01]  /*2950*/  LDCU.64 UR10, c[0x0][0x4a0] ;  /* 0x00009400ff0a77ac */ /* 0x000e220008000a00 */
[----:B------:R-:W-:Y:S01]  /*2960*/  MOV R6, RZ ;  /* 0x000000ff00067202 */ /* 0x000fe20000000f00 */
        /* <DEDUP_REMOVED lines=18> */
.L_x_578:
[----:B------:R-:W0:Y:S02]  /*2a90*/  LDCU.128 UR8, c[0x0][0x580] ;  /* 0x0000b000ff0877ac */ /* 0x000e240008000c00 */
[----:B0-----:R-:W-:-:S04]  /*2aa0*/  IADD3 R6, P0, PT, R4, UR10, RZ ;  /* 0x0000000a04067c10 */ /* 0x001fc8000ff1e0ff */
[----:B------:R-:W-:-:S05]  /*2ab0*/  IADD3.X R7, PT, PT, RZ, UR11, RZ, P0, !PT ;  /* 0x0000000bff077c10 */ /* 0x000fca00087fe4ff */
[----:B------:R-:W2:Y:S01]  /*2ac0*/  LDG.E.U16 R6, desc[UR6][R6.64] ;  /* 0x0000000606067981 */ /* 0x000ea2000c1e1500 */
[----:B------:R-:W-:Y:S01]  /*2ad0*/  USHF.L.U32 UR10, UR5, 0x10, URZ ;  /* 0x00000010050a7899 */ /* 0x000fe200080006ff */
[----:B------:R-:W-:Y:S01]  /*2ae0*/  IADD3 R3, PT, PT, R3, 0x80, RZ ;  /* 0x0000008003037810 */ /* 0x000fe20007ffe0ff */
[----:B--2---:R-:W-:-:S05]  /*2af0*/  IMAD.U32 R4, R6, 0x10000, RZ ;  /* 0x0001000006047824 */ /* 0x004fca00078e00ff */
[----:B------:R-:W-:Y:S02]  /*2b00*/  FMNMX.FTZ R8, R4, UR10, PT ;  /* 0x0000000a04087c09 */ /* 0x000fe4000b810000 */
[----:B------:R-:W-:Y:S02]  /*2b10*/  IADD3 R4, P0, PT, R5, UR8, RZ ;  /* 0x0000000805047c10 */ /* 0x000fe4000ff1e0ff */
[----:B------:R-:W-:Y:S02]  /*2b20*/  F2FP.BF16.F32.PACK_AB R8, RZ, R8 ;  /* 0x00000008ff08723e */ /* 0x000fe400000010ff */
[----:B------:R-:W-:-:S05]  /*2b30*/  IADD3.X R5, PT, PT, RZ, UR9, RZ, P0, !PT ;  /* 0x00000009ff057c10 */ /* 0x000fca00087fe4ff */
[----:B------:R0:W-:Y:S04]  /*2b40*/  STG.E.U16 desc[UR6][R4.64], R8 ;  /* 0x0000000804007986 */ /* 0x0001e8000c101506 */
.L_x_575:
[----:B------:R-:W-:-:S13]  /*2b50*/  ISETP.GE.AND P0, PT, R3, UR4, PT ;  /* 0x0000000403007c0c */ /* 0x000fda000bf06270 */
[----:B------:R-:W-:Y:S05]  /*2b60*/  @P0 BREAK.RELIABLE B1 ;  /* 0x0000000000010942 */ /* 0x000fea0003800100 */
[----:B------:R-:W-:Y:S05]  /*2b70*/  @P0 BRA `(.L_x_577) ;  /* 0x0000001000dc0947 */ /* 0x000fea0003800000 */
[----:B------:R-:W-:Y:S05]  /*2b80*/  BSYNC.RELIABLE B1 ;  /* 0x0000000000017941 */ /* 0x000fea0003800100 */
.L_x_574:
        /* <DEDUP_REMOVED lines=298> */
.L_x_579:
        /* <DEDUP_REMOVED lines=10> */
[----:B------:R-:W-:-:S05]  /*3ed0*/  IMAD.X R5, RZ, RZ, UR9, P0 ;  /* 0x00000009ff057e24 */ /* 0x000fca00080e06ff */
[----:B------:R1:W-:Y:S03]  /*3ee0*/  STG.E.U16 desc[UR6][R4.64], R8 ;  /* 0x0000000804007986 */ /* 0x0003e6000c101506 */
.L_x_577:
[----:B------:R-:W-:Y:S05]  /*3ef0*/  BSYNC.RECONVERGENT B0 ;  /* 0x0000000000007941 */ /* 0x000fea0003800200 */
.L_x_573:
[----:B------:R-:W-:Y:S05]  /*3f00*/  WARPSYNC.ALL ;  /* 0x0000000000007948 */ /* 0x000fea0003800000 */
[----:B------:R-:W-:-:S13]  /*3f10*/  ISETP.GE.AND P0, PT, R3, UR4, PT ;  /* 0x0000000403007c0c */ /* 0x000fda000bf06270 */
[----:B------:R-:W-:Y:S05]  /*3f20*/  @P0 EXIT ;  /* 0x000000000000094d */ /* 0x000fea0003800000 */
[----:B------:R-:W2:Y:S01]  /*3f30*/  LDCU.64 UR8, c[0x0][0x390] ;  /* 0x00007200ff0877ac */ /* 0x000ea20008000a00 */
[----:B01----:R-:W-:Y:S01]  /*3f40*/  HFMA2 R4, -RZ, RZ, 0, 0 ;  /* 0x00000000ff047431 */ /* 0x003fe200000001ff */
[----:B------:R-:W-:Y:S01]  /*3f50*/  MOV R5, R3 ;  /* 0x0000000300057202 */ /* 0x000fe20000000f00 */
[----:B------:R-:W0:Y:S01]  /*3f60*/  LDCU UR4, c[0x0][0x38c] ;  /* 0x00007180ff0477ac */ /* 0x000e220008000800 */
[----:B------:R-:W-:Y:S01]  /*3f70*/  ISETP.NE.AND P0, PT, R2, RZ, PT ;  /* 0x000000ff0200720c */ /* 0x000fe20003f05270 */
[----:B------:R-:W1:Y:S01]  /*3f80*/  LDCU.64 UR10, c[0x0][0x4b8] ;  /* 0x00009700ff0a77ac */ /* 0x000e620008000a00 */
[----:B--2---:R-:W-:-:S05]  /*3f90*/  IMAD.HI.U32 R4, R3, UR8, R4 ;  /* 0x0000000803047c27 */ /* 0x004fca000f8e0004 */
[----:B------:R-:W-:-:S04]  /*3fa0*/  SHF.R.U32.HI R5, RZ, UR9, R4 ;  /* 0x00000009ff057c19 */ /* 0x000fc80008011604 */
[----:B------:R-:W-:-:S05]  /*3fb0*/  IADD3 R6, PT, PT, -R5, RZ, RZ ;  /* 0x000000ff05067210 */ /* 0x000fca0007ffe1ff */
[----:B0-----:R-:W-:-:S04]  /*3fc0*/  IMAD R2, R6, UR4, R3 ;  /* 0x0000000406027c24 */ /* 0x001fc8000f8e0203 */
[C---:B-1----:R-:W-:Y:S02]  /*3fd0*/  IMAD R3, R2.reuse, UR10, RZ ;  /* 0x0000000a02037c24 */ /* 0x042fe4000f8e02ff */
        /* <DEDUP_REMOVED lines=269> */
[----:B------:R-:W1:Y:S01]  /*50b0*/  LDCU UR4, c[0x0][0x4a8] ;  /* 0x00009500ff0477ac */ /* 0x000e620008000800 */
[----:B------:R-:W2:Y:S09]  /*50c0*/  LDCU.64 UR10, c[0x0][0x570] ;  /* 0x0000ae00ff0a77ac */ /* 0x000eb20008000a00 */
[----:B------:R-:W3:Y:S01]  /*50d0*/  @P0 LDC.64 R8, c[0x0][0x4b0] ;  /* 0x00012c00ff080b82 */ /* 0x000ee20000000a00 */
[----:B0-----:R-:W-:-:S07]  /*50e0*/  IMAD.HI.U32 R6, R5, UR9, R4 ;  /* 0x0000000905067c27 */ /* 0x001fce000f8e0004 */
[----:B------:R-:W0:Y:S01]  /*50f0*/  @P0 LDC R11, c[0x0][0x4ac] ;  /* 0x00012b00ff0b0b82 */ /* 0x000e220000000800 */
[----:B-1----:R-:W-:Y:S02]  /*5100*/  SHF.R.U32.HI R7, RZ, UR4, R6 ;  /* 0x00000004ff077c19 */ /* 0x002fe40008011606 */
[----:B------:R-:W-:Y:S02]  /*5110*/  @P0 MOV R6, RZ ;  /* 0x000000ff00060202 */ /* 0x000fe40000000f00 */
[----:B------:R-:W-:-:S03]  /*5120*/  IADD3 R4, PT, PT, -R7, RZ, RZ ;  /* 0x000000ff07047210 */ /* 0x000fc60007ffe1ff */
[----:B------:R-:W1:Y:S02]  /*5130*/  @P0 LDC.64 R12, c[0x0][0x578] ;  /* 0x00015e00ff0c0b82 */ /* 0x000e640000000a00 */
[----:B------:R-:W-:Y:S02]  /*5140*/  IMAD R4, R4, UR8, R5 ;  /* 0x0000000804047c24 */ /* 0x000fe4000f8e0205 */
[----:B---3--:R-:W-:-:S04]  /*5150*/  @P0 IMAD.HI.U32 R0, R7, R8, R6 ;  /* 0x0000000807000227 */ /* 0x008fc800078e0006 */
[C---:B--2---:R-:W-:Y:S01]  /*5160*/  IMAD R3, R4.reuse, UR10, R3 ;  /* 0x0000000a04037c24 */ /* 0x044fe2000f8e0203 */
[----:B------:R-:W-:Y:S01]  /*5170*/  @P0 SHF.R.U32.HI R0, RZ, R9, R0 ;  /* 0x00000009ff000219 */ /* 0x000fe20000011600 */
[----:B------:R-:W-:-:S03]  /*5180*/  IMAD R2, R4, UR11, R2 ;  /* 0x0000000b04027c24 */ /* 0x000fc6000f8e0202 */
[----:B------:R-:W-:-:S05]  /*5190*/  @P0 IADD3 R6, PT, PT, -R0, RZ, RZ ;  /* 0x000000ff00060210 */ /* 0x000fca0007ffe1ff */
[----:B0-----:R-:W-:-:S04]  /*51a0*/  @P0 IMAD R6, R11, R6, R7 ;  /* 0x000000060b060224 */ /* 0x001fc800078e0207 */
[C---:B-1----:R-:W-:Y:S02]  /*51b0*/  @P0 IMAD R3, R6.reuse, R12, R3 ;  /* 0x0000000c06030224 */ /* 0x042fe400078e0203 */
[----:B------:R-:W-:-:S07]  /*51c0*/  @P0 IMAD R2, R6, R13, R2 ;  /* 0x0000000d06020224 */ /* 0x000fce00078e0202 */
.L_x_580:
[----:B------:R-:W0:Y:S02]  /*51d0*/  LDCU.128 UR8, c[0x0][0x580] ;  /* 0x0000b000ff0877ac */ /* 0x000e240008000c00 */
[----:B0-----:R-:W-:-:S04]  /*51e0*/  IADD3 R4, P0, PT, R2, UR10, RZ ;  /* 0x0000000a02047c10 */ /* 0x001fc8000ff1e0ff */
[----:B------:R-:W-:-:S05]  /*51f0*/  IADD3.X R5, PT, PT, RZ, UR11, RZ, P0, !PT ;  /* 0x0000000bff057c10 */ /* 0x000fca00087fe4ff */
[----:B------:R-:W2:Y:S01]  /*5200*/  LDG.E.U16 R4, desc[UR6][R4.64] ;  /* 0x0000000604047981 */ /* 0x000ea2000c1e1500 */
[----:B------:R-:W-:Y:S01]  /*5210*/  USHF.L.U32 UR4, UR5, 0x10, URZ ;  /* 0x0000001005047899 */ /* 0x000fe200080006ff */
[----:B------:R-:W-:-:S04]  /*5220*/  IADD3 R2, P0, PT, R3, UR8, RZ ;  /* 0x0000000803027c10 */ /* 0x000fc8000ff1e0ff */
[----:B------:R-:W-:Y:S02]  /*5230*/  IADD3.X R3, PT, PT, RZ, UR9, RZ, P0, !PT ;  /* 0x00000009ff037c10 */ /* 0x000fe400087fe4ff */
[----:B--2---:R-:W-:-:S04]  /*5240*/  SHF.L.U32 R0, R4, 0x10, RZ ;  /* 0x0000001004007819 */ /* 0x004fc800000006ff */
[----:B------:R-:W-:-:S04]  /*5250*/  FMNMX.FTZ R0, R0, UR4, PT ;  /* 0x0000000400007c09 */ /* 0x000fc8000b810000 */
[----:B------:R-:W-:-:S05]  /*5260*/  F2FP.BF16.F32.PACK_AB R0, RZ, R0 ;  /* 0x00000000ff00723e */ /* 0x000fca00000010ff */
[----:B------:R-:W-:Y:S01]  /*5270*/  STG.E.U16 desc[UR6][R2.64], R0 ;  /* 0x0000000002007986 */ /* 0x000fe2000c101506 */
[----:B------:R-:W-:Y:S05]  /*5280*/  EXIT ;  /* 0x000000000000794d */ /* 0x000fea0003800000 */
.L_x_581:
        /* <DEDUP_REMOVED lines=15> */
.L_x_41672:


//--------------------- .text._ZN2at6native27unrolled_elementwise_kernelINS0_13AUnaryFunctorIN3c108BFloat16ES4_S4_ZZZNS0_16fmin_kernel_cudaERNS_18TensorIteratorBaseEENKUlvE_clEvENKUlvE2_clEvEUlS4_S4_E_EESt5arrayIPcLm2EELi4E23TrivialOffsetCalculatorILi1EjESF_NS0_6memory15LoadWithoutCastENSG_16StoreWithoutCastEEEviT_T0_T2_T3_T4_T5_ --------------------------
	.section	.text._ZN2at6native27unrolled_elementwise_kernelINS0_13AUnaryFunctorIN3c108BFloat16ES4_S4_ZZZNS0_16fmin_kernel_cudaERNS_18TensorIteratorBaseEENKUlvE_clEvENKUlvE2_clEvEUlS4_S4_E_EESt5arrayIPcLm2EELi4E23TrivialOffsetCalculatorILi1EjESF_NS0_6memory15LoadWithoutCastENSG_16StoreWithoutCastEEEviT_T0_T2_T3_T4_T5_,"ax",@progbits
	.align	128
        .global         _ZN2at6native27unrolled_elementwise_kernelINS0_13AUnaryFunctorIN3c108BFloat16ES4_S4_ZZZNS0_16fmin_kernel_cudaERNS_18TensorIteratorBaseEENKUlvE_clEvENKUlvE2_clEvEUlS4_S4_E_EESt5arrayIPcLm2EELi4E23TrivialOffsetCalculatorILi1EjESF_NS0_6memory15LoadWithoutCastENSG_16StoreWithoutCastEEEviT_T0_T2_T3_T4_T5_
        .type           _ZN2at6native27unrolled_elementwise_kernelINS0_13AUnaryFunctorIN3c108BFloat16ES4_S4_ZZZNS0_16fmin_kernel_cudaERNS_18TensorIteratorBaseEENKUlvE_clEvENKUlvE2_clEvEUlS4_S4_E_EESt5arrayIPcLm2EELi4E23TrivialOffsetCalculatorILi1EjESF_NS0_6memory15LoadWithoutCastENSG_16StoreWithoutCastEEEviT_T0_T2_T3_T4_T5_,@function
        .size           _ZN2at6native27unrolled_elementwise_kernelINS0_13AUnaryFunctorIN3c108BFloat16ES4_S4_ZZZNS0_16fmin_kernel_cudaERNS_18TensorIteratorBaseEENKUlvE_clEvENKUlvE2_clEvEUlS4_S4_E_EESt5arrayIPcLm2EELi4E23TrivialOffsetCalculatorILi1EjESF_NS0_6memory15LoadWithoutCastENSG_16StoreWithoutCastEEEviT_T0_T2_T3_T4_T5_,(.L_x_41673 - _ZN2at6native27unrolled_elementwise_kernelINS0_13AUnaryFunctorIN3c108BFloat16ES4_S4_ZZZNS0_16fmin_kernel_cudaERNS_18TensorIteratorBaseEENKUlvE_clEvENKUlvE2_clEvEUlS4_S4_E_EESt5arrayIPcLm2EELi4E23TrivialOffsetCalculatorILi1EjESF_NS0_6memory15LoadWithoutCastENSG_16StoreWithoutCastEEEviT_T0_T2_T3_T4_T5_)
        .other          _ZN2at6native27unrolled_elementwise_kernelINS0_13AUnaryFunctorIN3c108BFloat16ES4_S4_ZZZNS0_16fmin_kernel_cudaERNS_18TensorIteratorBaseEENKUlvE_clEvENKUlvE2_clEvEUlS4_S4_E_EESt5arrayIPcLm2EELi4E23TrivialOffsetCalculatorILi1EjESF_NS0_6memory15LoadWithoutCastENSG_16StoreWithoutCastEEEviT_T0_T2_T3_T4_T5_,@"STO_CUDA_ENTRY STV_DEFAULT"
_ZN2at6native27unrolled_elementwise_kernelINS0_13AUnaryFunctorIN3c108BFloat16ES4_S4_ZZZNS0_16fmin_kernel_cudaERNS_18TensorIteratorBaseEENKUlvE_clEvENKUlvE2_clEvEUlS4_S4_E_EESt5arrayIPcLm2EELi4E23TrivialOffsetCalculatorILi1EjESF_NS0_6memory15LoadWithoutCastENSG_16StoreWithoutCastEEEviT_T0_T2_T3_T4_T5_:
.text._ZN2at6native27unrolled_elementwise_kernelINS0_13AUnaryFunctorIN3c108BFloat16ES4_S4_ZZZNS0_16fmin_kernel_cudaERNS_18TensorIteratorBaseEENKUlvE_clEvENKUlvE2_clEvEUlS4_S4_E_EESt5arrayIPcLm2EELi4E23TrivialOffsetCalculatorILi1EjESF_NS0_6memory15LoadWithoutCastENSG_16StoreWithoutCastEEEviT_T0_T2_T3_T4_T5_:
[----:B------:R-:W-:Y:S01]  /*0000*/  LDC R1, c[0x0][0x37c] ;  /* 0x0000df00ff017b82 */ /* 0x000fe20000000800 */
[----:B------:R-:W0:Y:S07]  /*0010*/  S2R R0, SR_CTAID.X ;  /* 0x0000000000007919 */ /* 0x000e2e0000002500 */
[----:B------:R-:W0:Y:S01]  /*0020*/  LDC R3, c[0x0][0x380] ;  /* 0x0000e000ff037b82 */ /* 0x000e220000000800 */
[----:B------:R-:W1:Y:S01]  /*0030*/  LDCU.64 UR4, c[0x0][0x358] ;  /* 0x00006b00ff0477ac */ /* 0x000e620008000a00 */
[----:B------:R-:W2:Y:S01]  /*0040*/  S2R R21, SR_TID.X ;  /* 0x0000000000157919 */ /* 0x000ea20000002100 */
[----:B0-----:R-:W-:-:S02]  /*0050*/  IMAD R2, R0, -0x200, R3 ;  /* 0xfffffe0000027824 */ /* 0x001fc400078e0203 */
[----:B--2---:R-:W-:-:S03]  /*0060*/  IMAD.MOV.U32 R3, RZ, RZ, R21 ;  /* 0x000000ffff037224 */ /* 0x004fc600078e0015 */
[----:B------:R-:W-:-:S13]  /*0070*/  ISETP.GE.AND P0, PT, R21, R2, PT ;  /* 0x000000021500720c */ /* 0x000fda0003f06270 */
[----:B------:R-:W-:Y:S01]  /*0080*/  @!P0 VIADD R21, R3, 0x80 ;  /* 0x0000008003158836 */ /* 0x000fe20000000000 */
[----:B------:R-:W0:Y:S01]  /*0090*/  @!P0 LDC.64 R14, c[0x0][0x390] ;  /* 0x0000e400ff0e8b82 */ /* 0x000e220000000a00 */
[----:B------:R-:W-:-:S03]  /*00a0*/  @!P0 LEA R7, R0, R3, 0x9 ;  /* 0x0000000300078211 */ /* 0x000fc600078e48ff */
[----:B------:R-:W-:-:S13]  /*00b0*/  ISETP.GE.AND P1, PT, R21, R2, PT ;  /* 0x000000021500720c */ /* 0x000fda0003f26270 */
[----:B------:R-:W-:Y:S01]  /*00c0*/  @!P1 IMAD R17, R0, 0x200, R21 ;  /* 0x0000020000119824 */ /* 0x000fe200078e0215 */
[----:B------:R-:W2:Y:S01]  /*00d0*/  @!P1 LDC.64 R10, c[0x0][0x390] ;  /* 0x0000e400ff0a9b82 */ /* 0x000ea20000000a00 */
[----:B------:R-:W-:-:S05]  /*00e0*/  @!P1 VIADD R21, R21, 0x80 ;  /* 0x0000008015159836 */ /* 0x000fca0000000000 */
[----:B------:R-:W-:Y:S01]  /*00f0*/  ISETP.GE.AND P2, PT, R21, R2, PT ;  /* 0x000000021500720c */ /* 0x000fe20003f46270 */
[----:B0-----:R-:W-:Y:S01]  /*0100*/  @!P0 IMAD.WIDE.U32 R14, R7, 0x2, R14 ;  /* 0x00000002070e8825 */ /* 0x001fe200078e000e */
[----:B------:R-:W-:-:S06]  /*0110*/  PRMT R7, RZ, 0x7610, R7 ;  /* 0x00007610ff077816 */ /* 0x000fcc0000000007 */
[----:B-1----:R0:W3:Y:S05]  /*0120*/  @!P0 LDG.E.U16 R7, desc[UR4][R14.64] ;  /* 0x000000040e078981 */ /* 0x0020ea000c1e1500 */
[----:B------:R-:W1:Y:S01]  /*0130*/  @!P2 LDC.64 R8, c[0x0][0x390] ;  /* 0x0000e400ff08ab82 */ /* 0x000e620000000a00 */
[----:B------:R-:W-:Y:S01]  /*0140*/  @!P2 IMAD R19, R0, 0x200, R21 ;  /* 0x000002000013a824 */ /* 0x000fe200078e0215 */
[----:B------:R-:W-:Y:S01]  /*0150*/  PRMT R13, RZ, 0x7610, R13 ;  /* 0x00007610ff0d7816 */ /* 0x000fe2000000000d */
[----:B--2---:R-:W-:Y:S01]  /*0160*/  @!P1 IMAD.WIDE.U32 R16, R17, 0x2, R10 ;  /* 0x0000000211109825 */ /* 0x004fe200078e000a */
[----:B------:R-:W-:-:S04]  /*0170*/  PRMT R11, RZ, 0x7610, R11 ;  /* 0x00007610ff0b7816 */ /* 0x000fc8000000000b */
[----:B------:R2:W4:Y:S01]  /*0180*/  @!P1 LDG.E.U16 R13, desc[UR4][R16.64] ;  /* 0x00000004100d9981 */ /* 0x000522000c1e1500 */
[----:B-1----:R-:W-:-:S05]  /*0190*/  @!P2 IMAD.WIDE.U32 R18, R19, 0x2, R8 ;  /* 0x000000021312a825 */ /* 0x002fca00078e0008 */
[----:B------:R1:W4:Y:S01]  /*01a0*/  @!P2 LDG.E.U16 R11, desc[UR4][R18.64] ;  /* 0x00000004120ba981 */ /* 0x000322000c1e1500 */
[----:B------:R-:W-:-:S05]  /*01b0*/  @!P2 VIADD R21, R21, 0x80 ;  /* 0x000000801515a836 */ /* 0x000fca0000000000 */
[----:B------:R-:W-:-:S13]  /*01c0*/  ISETP.GE.AND P0, PT, R21, R2, PT ;  /* 0x000000021500720c */ /* 0x000fda0003f06270 */
[----:B------:R-:W2:Y:S01]  /*01d0*/  @!P0 LDC.64 R8, c[0x0][0x390] ;  /* 0x0000e400ff088b82 */ /* 0x000ea20000000a00 */
[----:B0-----:R-:W-:Y:S01]  /*01e0*/  @!P0 IMAD R15, R0, 0x200, R21 ;  /* 0x00000200000f8824 */ /* 0x001fe200078e0215 */
[----:B------:R-:W-:-:S06]  /*01f0*/  PRMT R10, RZ, 0x7610, R10 ;  /* 0x00007610ff0a7816 */ /* 0x000fcc000000000a */
[----:B------:R-:W0:Y:S01]  /*0200*/  LDC.U16 R12, c[0x0][0x386] ;  /* 0x0000e180ff0c7b82 */ /* 0x000e220000000400 */
[----:B--2---:R-:W-:-:S05]  /*0210*/  @!P0 IMAD.WIDE.U32 R14, R15, 0x2, R8 ;  /* 0x000000020f0e8825 */ /* 0x004fca00078e0008 */
[----:B------:R2:W5:Y:S01]  /*0220*/  @!P0 LDG.E.U16 R10, desc[UR4][R14.64] ;  /* 0x000000040e0a8981 */ /* 0x000562000c1e1500 */
[----:B------:R-:W-:-:S13]  /*0230*/  ISETP.GE.AND P0, PT, R3, R2, PT ;  /* 0x000000020300720c */ /* 0x000fda0003f06270 */
[----:B------:R-:W2:Y:S01]  /*0240*/  @!P0 LDC.64 R8, c[0x0][0x388] ;  /* 0x0000e200ff088b82 */ /* 0x000ea20000000a00 */
[----:B0-----:R-:W-:Y:S01]  /*0250*/  @!P0 IMAD.U32 R16, R12, 0x10000, RZ ;  /* 0x000100000c108824 */ /* 0x001fe200078e00ff */
[----:B-1----:R-:W-:Y:S01]  /*0260*/  @!P0 LEA R19, R0, R3, 0x9 ;  /* 0x0000000300138211 */ /* 0x002fe200078e48ff */
[C---:B------:R-:W-:Y:S01]  /*0270*/  VIADD R17, R3.reuse, 0x80 ;  /* 0x0000008003117836 */ /* 0x040fe20000000000 */
[----:B------:R-:W-:-:S04]  /*0280*/  IADD3 R21, PT, PT, R3, 0x100, RZ ;  /* 0x0000010003157810 */ /* 0x000fc80007ffe0ff */
[-C--:B------:R-:W-:Y:S02]  /*0290*/  ISETP.GE.AND P2, PT, R21, R2.reuse, PT ;  /* 0x000000021500720c */ /* 0x080fe40003f46270 */
[----:B------:R-:W-:Y:S01]  /*02a0*/  ISETP.GE.AND P1, PT, R17, R2, PT ;  /* 0x000000021100720c */ /* 0x000fe20003f26270 */
[----:B--2---:R-:W-:-:S12]  /*02b0*/  @!P0 IMAD.WIDE.U32 R8, R19, 0x2, R8 ;  /* 0x0000000213088825 */ /* 0x004fd800078e0008 */
[----:B------:R-:W-:Y:S01]  /*02c0*/  @!P1 SHF.L.U32 R14, R12, 0x10, RZ ;  /* 0x000000100c0e9819 */ /* 0x000fe200000006ff */
[----:B------:R-:W-:Y:S01]  /*02d0*/  BSSY.RECONVERGENT B0, `(.L_x_582) ;  /* 0x000001b000007945 */ /* 0x000fe20003800200 */
[----:B---3--:R-:W-:-:S05]  /*02e0*/  @!P0 IMAD.U32 R7, R7, 0x10000, RZ ;  /* 0x0001000007078824 */ /* 0x008fca00078e00ff */
[----:B------:R-:W-:-:S04]  /*02f0*/  @!P0 FMNMX.FTZ R16, R16, R7, PT ;  /* 0x0000000710108209 */ /* 0x000fc80003810000 */
[----:B------:R-:W-:Y:S01]  /*0300*/  @!P0 F2FP.BF16.F32.PACK_AB R4, RZ, R16 ;  /* 0x00000010ff04823e */ /* 0x000fe200000010ff */
[----:B------:R-:W-:Y:S02]  /*0310*/  VIADD R7, R3, 0x180 ;  /* 0x0000018003077836 */ /* 0x000fe40000000000 */
[----:B------:R-:W-:Y:S02]  /*0320*/  @!P0 IMAD.MOV.U32 R3, RZ, RZ, R17 ;  /* 0x000000ffff038224 */ /* 0x000fe400078e0011 */
[----:B------:R0:W-:Y:S03]  /*0330*/  @!P0 STG.E.U16 desc[UR4][R8.64], R4 ;  /* 0x0000000408008986 */ /* 0x0001e6000c101504 */
[----:B------:R-:W-:Y:S01]  /*0340*/  ISETP.GE.AND P3, PT, R3, R2, PT ;  /* 0x000000020300720c */ /* 0x000fe20003f66270 */
[----:B------:R-:W-:Y:S02]  /*0350*/  @!P2 IMAD.U32 R16, R12, 0x10000, RZ ;  /* 0x000100000c10a824 */ /* 0x000fe400078e00ff */
[----:B----4-:R-:W-:-:S05]  /*0360*/  @!P1 IMAD.U32 R13, R13, 0x10000, RZ ;  /* 0x000100000d0d9824 */ /* 0x010fca00078e00ff */
[----:B------:R-:W-:Y:S01]  /*0370*/  @!P1 FMNMX.FTZ R13, R14, R13, PT ;  /* 0x0000000d0e0d9209 */ /* 0x000fe20003810000 */
[----:B------:R-:W-:-:S03]  /*0380*/  @!P2 IMAD.U32 R11, R11, 0x10000, RZ ;  /* 0x000100000b0ba824 */ /* 0x000fc600078e00ff */
[----:B------:R-:W-:Y:S02]  /*0390*/  @!P1 F2FP.BF16.F32.PACK_AB R5, RZ, R13 ;  /* 0x0000000dff05923e */ /* 0x000fe400000010ff */
[----:B------:R-:W-:-:S04]  /*03a0*/  @!P2 FMNMX.FTZ R11, R16, R11, PT ;  /* 0x0000000b100ba209 */ /* 0x000fc80003810000 */
[----:B------:R-:W-:Y:S01]  /*03b0*/  @!P2 F2FP.BF16.F32.PACK_AB R6, RZ, R11 ;  /* 0x0000000bff06a23e */ /* 0x000fe200000010ff */
[----:B0-----:R-:W-:Y:S06]  /*03c0*/  @P3 BRA `(.L_x_583) ;  /* 0x00000000002c3947 */ /* 0x001fec0003800000 */
[----:B------:R-:W0:Y:S01]  /*03d0*/  LDC.64 R8, c[0x0][0x388] ;  /* 0x0000e200ff087b82 */ /* 0x000e220000000a00 */
[----:B------:R-:W-:Y:S01]  /*03e0*/  IMAD R11, R0, 0x200, R3 ;  /* 0x00000200000b7824 */ /* 0x000fe200078e0203 */
[----:B------:R-:W-:Y:S02]  /*03f0*/  IADD3 R3, PT, PT, R3, 0x80, RZ ;  /* 0x0000008003037810 */ /* 0x000fe40007ffe0ff */
[----:B------:R-:W-:Y:S02]  /*0400*/  PRMT R14, R5, 0x7610, R14 ;  /* 0x00007610050e7816 */ /* 0x000fe4000000000e */
[----:B------:R-:W-:-:S13]  /*0410*/  ISETP.GE.AND P0, PT, R3, R2, PT ;  /* 0x000000020300720c */ /* 0x000fda0003f06270 */
[----:B------:R-:W-:Y:S02]  /*0420*/  @!P0 IMAD R13, R0, 0x200, R3 ;  /* 0x00000200000d8824 */ /* 0x000fe400078e0203 */
[----:B------:R-:W-:Y:S02]  /*0430*/  @!P0 VIADD R3, R3, 0x80 ;  /* 0x0000008003038836 */ /* 0x000fe40000000000 */
[----:B0-----:R-:W-:-:S04]  /*0440*/  IMAD.WIDE.U32 R4, R11, 0x2, R8 ;  /* 0x000000020b047825 */ /* 0x001fc800078e0008 */
[----:B------:R-:W-:Y:S01]  /*0450*/  @!P0 IMAD.WIDE.U32 R8, R13, 0x2, R8 ;  /* 0x000000020d088825 */ /* 0x000fe200078e0008 */
[----:B------:R0:W-:Y:S04]  /*0460*/  STG.E.U16 desc[UR4][R4.64], R14 ;  /* 0x0000000e04007986 */ /* 0x0001e8000c101504 */
[----:B------:R0:W-:Y:S02]  /*0470*/  @!P0 STG.E.U16 desc[UR4][R8.64], R6 ;  /* 0x0000000608008986 */ /* 0x0001e4000c101504 */
.L_x_583:
[----:B------:R-:W-:Y:S05]  /*0480*/  BSYNC.RECONVERGENT B0 ;  /* 0x0000000000007941 */ /* 0x000fea0003800200 */
.L_x_582:
[-C--:B------:R-:W-:Y:S02]  /*0490*/  ISETP.GE.AND P1, PT, R3, R2.reuse, PT ;  /* 0x000000020300720c */ /* 0x080fe40003f26270 */
[----:B------:R-:W-:-:S11]  /*04a0*/  ISETP.GE.AND P0, PT, R7, R2, PT ;  /* 0x000000020700720c */ /* 0x000fd60003f06270 */
[----:B------:R-:W-:Y:S05]  /*04b0*/  @P1 EXIT ;  /* 0x000000000000194d */ /* 0x000fea0003800000 */
[----:B0-----:R-:W0:Y:S01]  /*04c0*/  LDC.64 R4, c[0x0][0x388] ;  /* 0x0000e200ff047b82 */ /* 0x001e220000000a00 */
[----:B------:R-:W-:Y:S01]  /*04d0*/  @!P0 IMAD.U32 R7, R12, 0x10000, RZ ;  /* 0x000100000c078824 */ /* 0x000fe200078e00ff */
[----:B-----5:R-:W-:Y:S01]  /*04e0*/  @!P0 SHF.L.U32 R10, R10, 0x10, RZ ;  /* 0x000000100a0a8819 */ /* 0x020fe200000006ff */
[----:B------:R-:W-:-:S03]  /*04f0*/  IMAD R3, R0, 0x200, R3 ;  /* 0x0000020000037824 */ /* 0x000fc600078e0203 */
[----:B------:R-:W-:-:S04]  /*0500*/  @!P0 FMNMX.FTZ R10, R7, R10, PT ;  /* 0x0000000a070a8209 */ /* 0x000fc80003810000 */
[----:B------:R-:W-:-:S04]  /*0510*/  @!P0 F2FP.BF16.F32.PACK_AB R2, RZ, R10 ;  /* 0x0000000aff02823e */ /* 0x000fc800000010ff */
[----:B------:R-:W-:Y:S01]  /*0520*/  PRMT R0, R2, 0x7610, R0 ;  /* 0x0000761002007816 */ /* 0x000fe20000000000 */
[----:B0-----:R-:W-:-:S05]  /*0530*/  IMAD.WIDE.U32 R2, R3, 0x2, R4 ;  /* 0x0000000203027825 */ /* 0x001fca00078e0004 */
[----:B------:R-:W-:Y:S01]  /*0540*/  STG.E.U16 desc[UR4][R2.64], R0 ;  /* 0x0000000002007986 */ /* 0x000fe2000c101504 */
[----:B------:R-:W-:Y:S05]  /*0550*/  EXIT ;  /* 0x000000000000794d */ /* 0x000fea0003800000 */
.L_x_584:
        /* <DEDUP_REMOVED lines=10> */
.L_x_41673:


//--------------------- .text._ZN2at6native29vectorized_elementwise_kernelILi2ENS0_13AUnaryFunctorIN3c108BFloat16ES4_S4_ZZZNS0_16fmin_kernel_cudaERNS_18TensorIteratorBaseEENKUlvE_clEvENKUlvE2_clEvEUlS4_S4_E_EESt5arrayIPcLm2EEEEviT0_T1_ --------------------------
	.section	.text._ZN2at6native29vectorized_elementwise_kernelILi2ENS0_13AUnaryFunctorIN3c108BFloat16ES4_S4_ZZZNS0_16fmin_kernel_cudaERNS_18TensorIteratorBaseEENKUlvE_clEvENKUlvE2_clEvEUlS4_S4_E_EESt5arrayIPcLm2EEEEviT0_T1_,"ax",@progbits
	.align	128
        .global         _ZN2at6native29vectorized_elementwise_kernelILi2ENS0_13AUnaryFunctorIN3c108BFloat16ES4_S4_ZZZNS0_16fmin_kernel_cudaERNS_18TensorIteratorBaseEENKUlvE_clEvENKUlvE2_clEvEUlS4_S4_E_EESt5arrayIPcLm2EEEEviT0_T1_
        .type           _ZN2at6native29vectorized_elementwise_kernelILi2ENS0_13AUnaryFunctorIN3c108BFloat16ES4_S4_ZZZNS0_16fmin_kernel_cudaERNS_18TensorIteratorBaseEENKUlvE_clEvENKUlvE2_clEvEUlS4_S4_E_EESt5arrayIPcLm2EEEEviT0_T1_,@function
        .size           _ZN2at6native29vectorized_elementwise_kernelILi2ENS0_13AUnaryFunctorIN3c108BFloat16ES4_S4_ZZZNS0_16fmin_kernel_cudaERNS_18TensorIteratorBaseEENKUlvE_clEvENKUlvE2_clEvEUlS4_S4_E_EESt5arrayIPcLm2EEEEviT0_T1_,(.L_x_41674 - _ZN2at6native29vectorized_elementwise_kernelILi2ENS0_13AUnaryFunctorIN3c108BFloat16ES4_S4_ZZZNS0_16fmin_kernel_cudaERNS_18TensorIteratorBaseEENKUlvE_clEvENKUlvE2_clEvEUlS4_S4_E_EESt5arrayIPcLm2EEEEviT0_T1_)
        .other          _ZN2at6native29vectorized_elementwise_kernelILi2ENS0_13AUnaryFunctorIN3c108BFloat16ES4_S4_ZZZNS0_16fmin_kernel_cudaERNS_18TensorIteratorBaseEENKUlvE_clEvENKUlvE2_clEvEUlS4_S4_E_EESt5arrayIPcLm2EEEEviT0_T1_,@"STO_CUDA_ENTRY STV_DEFAULT"
_ZN2at6native29vectorized_elementwise_kernelILi2ENS0_13AUnaryFunctorIN3c108BFloat16ES4_S4_ZZZNS0_16fmin_kernel_cudaERNS_18TensorIteratorBaseEENKUlvE_clEvENKUlvE2_clEvEUlS4_S4_E_EESt5arrayIPcLm2EEEEviT0_T1_:
.text._ZN2at6native29vectorized_elementwise_kernelILi2ENS0_13AUnaryFunctorIN3c108BFloat16ES4_S4_ZZZNS0_16fmin_kernel_cudaERNS_18TensorIteratorBaseEENKUlvE_clEvENKUlvE2_clEvEUlS4_S4_E_EESt5arrayIPcLm2EEEEviT0_T1_:
[----:B------:R-:W-:Y:S01]  /*0000*/  LDC R1, c[0x0][0x37c] ;  /* 0x0000df00ff017b82 */ /* 0x000fe20000000800 */
[----:B------:R-:W0:Y:S01]  /*0010*/  S2R R3, SR_CTAID.X ;  /* 0x0000000000037919 */ /* 0x000e220000002500 */
[----:B------:R-:W1:Y:S06]  /*0020*/  LDCU UR6, c[0x0][0x380] ;  /* 0x00007000ff0677ac */ /* 0x000e6c0008000800 */
[----:B------:R-:W2:Y:S01]  /*0030*/  LDC.U16 R7, c[0x0][0x386] ;  /* 0x0000e180ff077b82 */ /* 0x000ea20000000400 */
[----:B------:R-:W3:Y:S01]  /*0040*/  LDCU.64 UR4, c[0x0][0x358] ;  /* 0x00006b00ff0477ac */ /* 0x000ee20008000a00 */
[----:B0-----:R-:W-:-:S05]  /*0050*/  IMAD.SHL.U32 R3, R3, 0x400, RZ ;  /* 0x0000040003037824 */ /* 0x001fca00078e00ff */
[----:B-1----:R-:W-:-:S04]  /*0060*/  IADD3 R5, PT, PT, -R3, UR6, RZ ;  /* 0x0000000603057c10 */ /* 0x002fc8000fffe1ff */
[----:B------:R-:W-:-:S13]  /*0070*/  ISETP.GT.U32.AND P0, PT, R5, 0x3ff, PT ;  /* 0x000003ff0500780c */ /* 0x000fda0003f04070 */
[----:B---3--:R-:W-:Y:S05]  /*0080*/  @P0 BRA `(.L_x_585) ;  /* 0x00000008008c0947 */ /* 0x008fea0003800000 */
[----:B------:R-:W0:Y:S01]  /*0090*/  S2R R2, SR_TID.X ;  /* 0x0000000000027919 */ /* 0x000e220000002100 */
[----:B------:R-:W-:Y:S02]  /*00a0*/  PRMT R0, RZ, 0x7610, R0 ;  /* 0x00007610ff007816 */ /* 0x000fe40000000000 */
[----:B0-----:R-:W-:Y:S01]  /*00b0*/  ISETP.GE.U32.AND P6, PT, R2, R5, PT ;  /* 0x000000050200720c */ /* 0x001fe20003fc6070 */
[----:B------:R-:W-:-:S12]  /*00c0*/  IMAD.MOV.U32 R4, RZ, RZ, R2 ;  /* 0x000000ffff047224 */ /* 0x000fd800078e0002 */
[----:B------:R-:W-:Y:S01]  /*00d0*/  @!P6 VIADD R2, R4, 0x80 ;  /* 0x000000800402e836 */ /* 0x000fe20000000000 */
[----:B------:R-:W0:Y:S01]  /*00e0*/  @!P6 LDC.64 R16, c[0x0][0x390] ;  /* 0x0000e400ff10eb82 */ /* 0x000e220000000a00 */
[----:B------:R-:W-:-:S03]  /*00f0*/  @!P6 IMAD.IADD R19, R3, 0x1, R4 ;  /* 0x000000010313e824 */ /* 0x000fc600078e0204 */
[----:B------:R-:W-:-:S13]  /*0100*/  ISETP.GE.U32.AND P5, PT, R2, R5, PT ;  /* 0x000000050200720c */ /* 0x000fda0003fa6070 */
[----:B------:R-:W-:Y:S01]  /*0110*/  @!P5 IMAD.IADD R10, R3, 0x1, R2 ;  /* 0x00000001030ad824 */ /* 0x000fe200078e0202 */
[----:B------:R-:W1:Y:S01]  /*0120*/  @!P5 LDC.64 R12, c[0x0][0x390] ;  /* 0x0000e400ff0cdb82 */ /* 0x000e620000000a00 */
[----:B------:R-:W-:-:S05]  /*0130*/  @!P5 VIADD R2, R2, 0x80 ;  /* 0x000000800202d836 */ /* 0x000fca0000000000 */
[----:B------:R-:W-:Y:S01]  /*0140*/  ISETP.GE.U32.AND P4, PT, R2, R5, PT ;  /* 0x000000050200720c */ /* 0x000fe20003f86070 */
[----:B0-----:R-:W-:-:S05]  /*0150*/  @!P6 IMAD.WIDE.U32 R16, R19, 0x2, R16 ;  /* 0x000000021310e825 */ /* 0x001fca00078e0010 */
[----:B------:R0:W3:Y:S07]  /*0160*/  @!P6 LDG.E.U16 R0, desc[UR4][R16.64] ;  /* 0x000000041000e981 */ /* 0x0000ee000c1e1500 */
[----:B------:R-:W-:Y:S01]  /*0170*/  @!P4 IADD3 R11, PT, PT, R3, R2, RZ ;  /* 0x00000002030bc210 */ /* 0x000fe20007ffe0ff */
[----:B------:R-:W-:Y:S01]  /*0180*/  @!P4 VIADD R2, R2, 0x80 ;  /* 0x000000800202c836 */ /* 0x000fe20000000000 */
[----:B------:R-:W4:Y:S04]  /*0190*/  @!P4 LDC.64 R14, c[0x0][0x390] ;  /* 0x0000e400ff0ecb82 */ /* 0x000f280000000a00 */
[----:B------:R-:W-:-:S13]  /*01a0*/  ISETP.GE.U32.AND P3, PT, R2, R5, PT ;  /* 0x000000050200720c */ /* 0x000fda0003f66070 */
[----:B------:R-:W-:Y:S01]  /*01b0*/  @!P3 IMAD.IADD R29, R3, 0x1, R2 ;  /* 0x00000001031db824 */ /* 0x000fe200078e0202 */
[----:B------:R-:W-:Y:S01]  /*01c0*/  PRMT R26, RZ, 0x7610, R26 ;  /* 0x00007610ff1a7816 */ /* 0x000fe2000000001a */
[----:B------:R-:W-:Y:S01]  /*01d0*/  @!P3 VIADD R2, R2, 0x80 ;  /* 0x000000800202b836 */ /* 0x000fe20000000000 */
[----:B------:R-:W-:Y:S01]  /*01e0*/  PRMT R28, RZ, 0x7610, R28 ;  /* 0x00007610ff1c7816 */ /* 0x000fe2000000001c */
[----:B------:R-:W5:Y:S03]  /*01f0*/  @!P3 LDC.64 R18, c[0x0][0x390] ;  /* 0x0000e400ff12bb82 */ /* 0x000f660000000a00 */
[----:B------:R-:W-:-:S13]  /*0200*/  ISETP.GE.U32.AND P2, PT, R2, R5, PT ;  /* 0x000000050200720c */ /* 0x000fda0003f46070 */
[----:B------:R-:W-:Y:S02]  /*0210*/  @!P2 IMAD.IADD R23, R3, 0x1, R2 ;  /* 0x000000010317a824 */ /* 0x000fe400078e0202 */
[----:B------:R-:W-:-:S05]  /*0220*/  @!P2 VIADD R2, R2, 0x80 ;  /* 0x000000800202a836 */ /* 0x000fca0000000000 */
[----:B------:R-:W-:-:S13]  /*0230*/  ISETP.GE.U32.AND P1, PT, R2, R5, PT ;  /* 0x000000050200720c */ /* 0x000fda0003f26070 */
[----:B------:R-:W-:Y:S01]  /*0240*/  @!P1 IADD3 R25, PT, PT, R3, R2, RZ ;  /* 0x0000000203199210 */ /* 0x000fe20007ffe0ff */
[----:B------:R-:W-:-:S05]  /*0250*/  @!P1 VIADD R2, R2, 0x80 ;  /* 0x0000008002029836 */ /* 0x000fca0000000000 */
[----:B------:R-:W-:-:S13]  /*0260*/  ISETP.GE.U32.AND P0, PT, R2, R5, PT ;  /* 0x000000050200720c */ /* 0x000fda0003f06070 */
[----:B------:R-:W-:Y:S02]  /*0270*/  @!P0 IMAD.IADD R27, R3, 0x1, R2 ;  /* 0x00000001031b8824 */ /* 0x000fe400078e0202 */
[----:B------:R-:W-:-:S05]  /*0280*/  @!P0 VIADD R2, R2, 0x80 ;  /* 0x0000008002028836 */ /* 0x000fca0000000000 */
[----:B------:R-:W-:Y:S01]  /*0290*/  ISETP.GE.U32.AND P6, PT, R2, R5, PT ;  /* 0x000000050200720c */ /* 0x000fe20003fc6070 */
[----:B-1----:R-:W-:-:S04]  /*02a0*/  @!P5 IMAD.WIDE.U32 R12, R10, 0x2, R12 ;  /* 0x000000020a0cd825 */ /* 0x002fc800078e000c */
[----:B----4-:R-:W-:Y:S01]  /*02b0*/  @!P4 IMAD.WIDE.U32 R14, R11, 0x2, R14 ;  /* 0x000000020b0ec825 */ /* 0x010fe200078e000e */
[----:B------:R1:W4:Y:S01]  /*02c0*/  @!P5 LDG.E.U16 R26, desc[UR4][R12.64] ;  /* 0x000000040c1ad981 */ /* 0x000322000c1e1500 */
[----:B------:R-:W2:Y:S03]  /*02d0*/  @!P2 LDC.64 R10, c[0x0][0x390] ;  /* 0x0000e400ff0aab82 */ /* 0x000ea60000000a00 */
[----:B------:R5:W4:Y:S05]  /*02e0*/  @!P4 LDG.E.U16 R28, desc[UR4][R14.64] ;  /* 0x000000040e1cc981 */ /* 0x000b2a000c1e1500 */
[----:B0-----:R-:W0:Y:S08]  /*02f0*/  @!P6 LDC.64 R16, c[0x0][0x390] ;  /* 0x0000e400ff10eb82 */ /* 0x001e300000000a00 */
[----:B-1----:R-:W1:Y:S08]  /*0300*/  @!P1 LDC.64 R12, c[0x0][0x390] ;  /* 0x0000e400ff0c9b82 */ /* 0x002e700000000a00 */
[----:B-----5:R-:W5:Y:S01]  /*0310*/  @!P0 LDC.64 R14, c[0x0][0x390] ;  /* 0x0000e400ff0e8b82 */ /* 0x020f620000000a00 */
[----:B------:R-:W-:Y:S01]  /*0320*/  @!P3 IMAD.WIDE.U32 R18, R29, 0x2, R18 ;  /* 0x000000021d12b825 */ /* 0x000fe200078e0012 */
[----:B------:R-:W-:-:S03]  /*0330*/  PRMT R29, RZ, 0x7610, R29 ;  /* 0x00007610ff1d7816 */ /* 0x000fc6000000001d */
[----:B--2---:R-:W-:Y:S01]  /*0340*/  @!P2 IMAD.WIDE.U32 R10, R23, 0x2, R10 ;  /* 0x00000002170aa825 */ /* 0x004fe200078e000a */
[----:B------:R-:W-:Y:S02]  /*0350*/  PRMT R23, RZ, 0x7610, R23 ;  /* 0x00007610ff177816 */ /* 0x000fe40000000017 */
[----:B------:R-:W2:Y:S01]  /*0360*/  @!P3 LDG.E.U16 R29, desc[UR4][R18.64] ;  /* 0x00000004121db981 */ /* 0x000ea2000c1e1500 */
[----:B------:R-:W-:-:S03]  /*0370*/  @!P6 IMAD.IADD R2, R3, 0x1, R2 ;  /* 0x000000010302e824 */ /* 0x000fc600078e0202 */
[----:B------:R5:W2:Y:S01]  /*0380*/  @!P2 LDG.E.U16 R23, desc[UR4][R10.64] ;  /* 0x000000040a17a981 */ /* 0x000aa2000c1e1500 */
[----:B0-----:R-:W-:Y:S01]  /*0390*/  @!P6 IMAD.WIDE.U32 R16, R2, 0x2, R16 ;  /* 0x000000020210e825 */ /* 0x001fe200078e0010 */
[----:B------:R-:W-:-:S03]  /*03a0*/  PRMT R2, RZ, 0x7610, R2 ;  /* 0x00007610ff027816 */ /* 0x000fc60000000002 */
[----:B-1----:R-:W-:Y:S01]  /*03b0*/  @!P1 IMAD.WIDE.U32 R12, R25, 0x2, R12 ;  /* 0x00000002190c9825 */ /* 0x002fe200078e000c */
[----:B------:R-:W-:Y:S02]  /*03c0*/  PRMT R25, RZ, 0x7610, R25 ;  /* 0x00007610ff197816 */ /* 0x000fe40000000019 */
[----:B------:R-:W2:Y:S01]  /*03d0*/  @!P6 LDG.E.U16 R2, desc[UR4][R16.64] ;  /* 0x000000041002e981 */ /* 0x000ea2000c1e1500 */
[----:B-----5:R-:W-:Y:S01]  /*03e0*/  @!P0 IMAD.WIDE.U32 R14, R27, 0x2, R14 ;  /* 0x000000021b0e8825 */ /* 0x020fe200078e000e */
[----:B------:R-:W-:Y:S02]  /*03f0*/  PRMT R27, RZ, 0x7610, R27 ;  /* 0x00007610ff1b7816 */ /* 0x000fe4000000001b */
[----:B------:R-:W5:Y:S04]  /*0400*/  @!P1 LDG.E.U16 R25, desc[UR4][R12.64] ;  /* 0x000000040c199981 */ /* 0x000f68000c1e1500 */
[----:B------:R0:W5:Y:S01]  /*0410*/  @!P0 LDG.E.U16 R27, desc[UR4][R14.64] ;  /* 0x000000040e1b8981 */ /* 0x000162000c1e1500 */
[----:B------:R-:W-:-:S02]  /*0420*/  ISETP.GE.U32.AND P0, PT, R4, R5, PT ;  /* 0x000000050400720c */ /* 0x000fc40003f06070 */
[----:B------:R-:W-:-:S04]  /*0430*/  IADD3 R10, PT, PT, R4, 0x80, RZ ;  /* 0x00000080040a7810 */ /* 0x000fc80007ffe0ff */
[----:B------:R-:W-:-:S07]  /*0440*/  ISETP.GE.U32.AND P5, PT, R10, R5, PT ;  /* 0x000000050a00720c */ /* 0x000fce0003fa6070 */
[----:B------:R-:W1:Y:S01]  /*0450*/  @!P0 LDC.64 R18, c[0x0][0x388] ;  /* 0x0000e200ff128b82 */ /* 0x000e620000000a00 */
[C---:B0-----:R-:W-:Y:S02]  /*0460*/  VIADD R14, R4.reuse, 0x180 ;  /* 0x00000180040e7836 */ /* 0x041fe40000000000 */
[C---:B------:R-:W-:Y:S02]  /*0470*/  VIADD R12, R4.reuse, 0x200 ;  /* 0x00000200040c7836 */ /* 0x040fe40000000000 */
[----:B------:R-:W-:Y:S02]  /*0480*/  @!P0 IMAD.U32 R13, R7, 0x10000, RZ ;  /* 0x00010000070d8824 */ /* 0x000fe400078e00ff */
[----:B------:R-:W-:Y:S01]  /*0490*/  VIADD R11, R4, 0x100 ;  /* 0x00000100040b7836 */ /* 0x000fe20000000000 */
[-C--:B------:R-:W-:Y:S01]  /*04a0*/  ISETP.GE.U32.AND P2, PT, R14, R5.reuse, PT ;  /* 0x000000050e00720c */ /* 0x080fe20003f46070 */
[----:B------:R-:W-:Y:S01]  /*04b0*/  VIADD R14, R4, 0x300 ;  /* 0x00000300040e7836 */ /* 0x000fe20000000000 */
[-C--:B------:R-:W-:Y:S01]  /*04c0*/  ISETP.GE.U32.AND P3, PT, R12, R5.reuse, PT ;  /* 0x000000050c00720c */ /* 0x080fe20003f66070 */
[----:B------:R-:W-:Y:S01]  /*04d0*/  VIADD R12, R4, 0x280 ;  /* 0x00000280040c7836 */ /* 0x000fe20000000000 */
[-C--:B------:R-:W-:Y:S01]  /*04e0*/  ISETP.GE.U32.AND P1, PT, R11, R5.reuse, PT ;  /* 0x000000050b00720c */ /* 0x080fe20003f26070 */
[----:B------:R-:W-:Y:S01]  /*04f0*/  @!P0 IMAD.IADD R11, R3, 0x1, R4 ;  /* 0x00000001030b8824 */ /* 0x000fe200078e0204 */
[----:B------:R-:W-:-:S02]  /*0500*/  ISETP.GE.U32.AND P6, PT, R14, R5, PT ;  /* 0x000000050e00720c */ /* 0x000fc40003fc6070 */
[----:B------:R-:W-:Y:S01]  /*0510*/  ISETP.GE.U32.AND P4, PT, R12, R5, PT ;  /* 0x000000050c00720c */ /* 0x000fe20003f86070 */
[----:B-1----:R-:W-:-:S08]  /*0520*/  @!P0 IMAD.WIDE.U32 R18, R11, 0x2, R18 ;  /* 0x000000020b128825 */ /* 0x002fd000078e0012 */
[C---:B------:R-:W-:Y:S01]  /*0530*/  @!P1 SHF.L.U32 R11, R7.reuse, 0x10, RZ ;  /* 0x00000010070b9819 */ /* 0x040fe200000006ff */
[C---:B------:R-:W-:Y:S01]  /*0540*/  @!P3 IMAD.U32 R12, R7.reuse, 0x10000, RZ ;  /* 0x00010000070cb824 */ /* 0x040fe200078e00ff */
[----:B------:R-:W-:Y:S04]  /*0550*/  BSSY.RECONVERGENT B0, `(.L_x_586) ;  /* 0x000004e000007945 */ /* 0x000fe80003800200 */
[----:B------:R-:W-:Y:S01]  /*0560*/  BSSY.RELIABLE B1, `(.L_x_587) ;  /* 0x0000046000017945 */ /* 0x000fe20003800100 */
[----:B---3--:R-:W-:Y:S01]  /*0570*/  @!P0 SHF.L.U32 R16, R0, 0x10, RZ ;  /* 0x0000001000108819 */ /* 0x008fe200000006ff */
[----:B------:R-:W-:-:S03]  /*0580*/  @!P5 IMAD.U32 R0, R7, 0x10000, RZ ;  /* 0x000100000700d824 */ /* 0x000fc600078e00ff */
[----:B------:R-:W-:Y:S01]  /*0590*/  @!P0 FMNMX.FTZ R13, R13, R16, PT ;  /* 0x000000100d0d8209 */ /* 0x000fe20003810000 */
[----:B------:R-:W-:Y:S02]  /*05a0*/  VIADD R16, R4, 0x380 ;  /* 0x0000038004107836 */ /* 0x000fe40000000000 */
[----:B------:R-:W-:Y:S01]  /*05b0*/  @!P0 IMAD.MOV.U32 R4, RZ, RZ, R10 ;  /* 0x000000ffff048224 */ /* 0x000fe200078e000a */
[----:B------:R-:W-:Y:S01]  /*05c0*/  @!P0 F2FP.BF16.F32.PACK_AB R24, RZ, R13 ;  /* 0x0000000dff18823e */ /* 0x000fe200000010ff */
[----:B------:R-:W-:-:S04]  /*05d0*/  @!P2 IMAD.U32 R10, R7, 0x10000, RZ ;  /* 0x00010000070aa824 */ /* 0x000fc800078e00ff */
[----:B------:R0:W-:Y:S01]  /*05e0*/  @!P0 STG.E.U16 desc[UR4][R18.64], R24 ;  /* 0x0000001812008986 */ /* 0x0001e2000c101504 */
[----:B------:R-:W-:Y:S01]  /*05f0*/  ISETP.GE.U32.AND P0, PT, R4, R5, PT ;  /* 0x000000050400720c */ /* 0x000fe20003f06070 */
[----:B----4-:R-:W-:-:S05]  /*0600*/  @!P5 IMAD.U32 R15, R26, 0x10000, RZ ;  /* 0x000100001a0fd824 */ /* 0x010fca00078e00ff */
[----:B------:R-:W-:-:S04]  /*0610*/  @!P5 FMNMX.FTZ R0, R0, R15, PT ;  /* 0x0000000f0000d209 */ /* 0x000fc80003810000 */
[----:B------:R-:W-:Y:S02]  /*0620*/  @!P5 F2FP.BF16.F32.PACK_AB R6, RZ, R0 ;  /* 0x00000000ff06d23e */ /* 0x000fe400000010ff */
[----:B------:R-:W-:Y:S01]  /*0630*/  ISETP.GE.U32.AND P5, PT, R16, R5, PT ;  /* 0x000000051000720c */ /* 0x000fe20003fa6070 */
[----:B------:R-:W-:-:S05]  /*0640*/  @!P1 IMAD.U32 R0, R28, 0x10000, RZ ;  /* 0x000100001c009824 */ /* 0x000fca00078e00ff */
[----:B------:R-:W-:-:S07]  /*0650*/  @!P1 FMNMX.FTZ R0, R11, R0, PT ;  /* 0x000000000b009209 */ /* 0x000fce0003810000 */
[----:B------:R-:W-:Y:S01]  /*0660*/  @!P5 SHF.L.U32 R11, R7, 0x10, RZ ;  /* 0x00000010070bd819 */ /* 0x000fe200000006ff */
[----:B--2---:R-:W-:Y:S01]  /*0670*/  @!P2 IMAD.U32 R29, R29, 0x10000, RZ ;  /* 0x000100001d1da824 */ /* 0x004fe200078e00ff */
[----:B------:R-:W-:-:S04]  /*0680*/  @!P3 SHF.L.U32 R23, R23, 0x10, RZ ;  /* 0x000000101717b819 */ /* 0x000fc800000006ff */
[----:B------:R-:W-:Y:S01]  /*0690*/  @!P2 FMNMX.FTZ R29, R10, R29, PT ;  /* 0x0000001d0a1da209 */ /* 0x000fe20003810000 */
[C---:B------:R-:W-:Y:S01]  /*06a0*/  @!P4 IMAD.U32 R10, R7.reuse, 0x10000, RZ ;  /* 0x00010000070ac824 */ /* 0x040fe200078e00ff */
[----:B------:R-:W-:Y:S01]  /*06b0*/  @!P3 FMNMX.FTZ R23, R12, R23, PT ;  /* 0x000000170c17b209 */ /* 0x000fe20003810000 */
[----:B------:R-:W-:Y:S02]  /*06c0*/  @!P6 IMAD.U32 R12, R7, 0x10000, RZ ;  /* 0x00010000070ce824 */ /* 0x000fe400078e00ff */
[----:B------:R-:W-:Y:S02]  /*06d0*/  @!P5 IMAD.U32 R2, R2, 0x10000, RZ ;  /* 0x000100000202d824 */ /* 0x000fe400078e00ff */
[----:B-----5:R-:W-:Y:S02]  /*06e0*/  @!P4 IMAD.U32 R25, R25, 0x10000, RZ ;  /* 0x000100001919c824 */ /* 0x020fe400078e00ff */
[----:B------:R-:W-:-:S03]  /*06f0*/  @!P6 IMAD.U32 R27, R27, 0x10000, RZ ;  /* 0x000100001b1be824 */ /* 0x000fc600078e00ff */
[----:B------:R-:W-:Y:S02]  /*0700*/  @!P4 FMNMX.FTZ R25, R10, R25, PT ;  /* 0x000000190a19c209 */ /* 0x000fe40003810000 */
[----:B------:R-:W-:Y:S02]  /*0710*/  @!P5 FMNMX.FTZ R2, R11, R2, PT ;  /* 0x000000020b02d209 */ /* 0x000fe40003810000 */
[----:B------:R-:W-:Y:S02]  /*0720*/  @!P6 FMNMX.FTZ R27, R12, R27, PT ;  /* 0x0000001b0c1be209 */ /* 0x000fe40003810000 */
[----:B------:R-:W-:Y:S02]  /*0730*/  @!P1 F2FP.BF16.F32.PACK_AB R7, RZ, R0 ;  /* 0x00000000ff07923e */ /* 0x000fe400000010ff */
[----:B------:R-:W-:Y:S02]  /*0740*/  @!P2 F2FP.BF16.F32.PACK_AB R8, RZ, R29 ;  /* 0x0000001dff08a23e */ /* 0x000fe400000010ff */
[----:B------:R-:W-:-:S02]  /*0750*/  @!P3 F2FP.BF16.F32.PACK_AB R9, RZ, R23 ;  /* 0x00000017ff09b23e */ /* 0x000fc400000010ff */
[----:B------:R-:W-:Y:S02]  /*0760*/  @!P4 F2FP.BF16.F32.PACK_AB R20, RZ, R25 ;  /* 0x00000019ff14c23e */ /* 0x000fe400000010ff */
[----:B------:R-:W-:Y:S02]  /*0770*/  @!P6 F2FP.BF16.F32.PACK_AB R21, RZ, R27 ;  /* 0x0000001bff15e23e */ /* 0x000fe400000010ff */
[----:B------:R-:W-:Y:S01]  /*0780*/  @!P5 F2FP.BF16.F32.PACK_AB R22, RZ, R2 ;  /* 0x00000002ff16d23e */ /* 0x000fe200000010ff */
[----:B0-----:R-:W-:Y:S06]  /*0790*/  @P0 BRA `(.L_x_588) ;  /* 0x0000000000300947 */ /* 0x001fec0003800000 */
[----:B------:R-:W0:Y:S01]  /*07a0*/  LDC.64 R10, c[0x0][0x388] ;  /* 0x0000e200ff0a7b82 */ /* 0x000e220000000a00 */
[----:B------:R-:W-:Y:S02]  /*07b0*/  IMAD.IADD R13, R3, 0x1, R4 ;  /* 0x00000001030d7824 */ /* 0x000fe400078e0204 */
[----:B------:R-:W-:-:S05]  /*07c0*/  VIADD R4, R4, 0x80 ;  /* 0x0000008004047836 */ /* 0x000fca0000000000 */
[----:B------:R-:W-:Y:S01]  /*07d0*/  ISETP.GE.U32.AND P0, PT, R4, R5, PT ;  /* 0x000000050400720c */ /* 0x000fe20003f06070 */
[----:B0-----:R-:W-:-:S05]  /*07e0*/  IMAD.WIDE.U32 R10, R13, 0x2, R10 ;  /* 0x000000020d0a7825 */ /* 0x001fca00078e000a */
[----:B------:R0:W-:Y:S07]  /*07f0*/  STG.E.U16 desc[UR4][R10.64], R6 ;  /* 0x000000060a007986 */ /* 0x0001ee000c101504 */
[----:B------:R-:W-:Y:S05]  /*0800*/  @P0 BRA `(.L_x_589) ;  /* 0x0000000000300947 */ /* 0x000fea0003800000 */
[----:B0-----:R-:W0:Y:S01]  /*0810*/  LDC.64 R10, c[0x0][0x388] ;  /* 0x0000e200ff0a7b82 */ /* 0x001e220000000a00 */
[----:B------:R-:W-:Y:S01]  /*0820*/  IMAD.IADD R13, R3, 0x1, R4 ;  /* 0x00000001030d7824 */ /* 0x000fe200078e0204 */
[----:B------:R-:W-:-:S03]  /*0830*/  IADD3 R4, PT, PT, R4, 0x80, RZ ;  /* 0x0000008004047810 */ /* 0x000fc60007ffe0ff */
[----:B0-----:R-:W-:-:S05]  /*0840*/  IMAD.WIDE.U32 R10, R13, 0x2, R10 ;  /* 0x000000020d0a7825 */ /* 0x001fca00078e000a */
[----:B------:R0:W-:Y:S02]  /*0850*/  STG.E.U16 desc[UR4][R10.64], R7 ;  /* 0x000000070a007986 */ /* 0x0001e4000c101504 */
.L_x_588:
[----:B------:R-:W-:-:S13]  /*0860*/  ISETP.GE.U32.AND P0, PT, R4, R5, PT ;  /* 0x000000050400720c */ /* 0x000fda0003f06070 */
[----:B------:R-:W-:Y:S05]  /*0870*/  @P0 BRA `(.L_x_590) ;  /* 0x0000000000300947 */ /* 0x000fea0003800000 */
[----:B0-----:R-:W0:Y:S01]  /*0880*/  LDC.64 R6, c[0x0][0x388] ;  /* 0x0000e200ff067b82 */ /* 0x001e220000000a00 */
[----:B------:R-:W-:Y:S02]  /*0890*/  IMAD.IADD R11, R3, 0x1, R4 ;  /* 0x00000001030b7824 */ /* 0x000fe400078e0204 */
[----:B------:R-:W-:Y:S02]  /*08a0*/  VIADD R4, R4, 0x80 ;  /* 0x0000008004047836 */ /* 0x000fe40000000000 */
[----:B0-----:R-:W-:-:S05]  /*08b0*/  IMAD.WIDE.U32 R6, R11, 0x2, R6 ;  /* 0x000000020b067825 */ /* 0x001fca00078e0006 */
[----:B------:R1:W-:Y:S02]  /*08c0*/  STG.E.U16 desc[UR4][R6.64], R8 ;  /* 0x0000000806007986 */ /* 0x0003e4000c101504 */
.L_x_589:
[----:B------:R-:W-:-:S13]  /*08d0*/  ISETP.GE.U32.AND P0, PT, R4, R5, PT ;  /* 0x000000050400720c */ /* 0x000fda0003f06070 */
[----:B------:R-:W-:Y:S05]  /*08e0*/  @P0 BRA `(.L_x_591) ;  /* 0x0000000000340947 */ /* 0x000fea0003800000 */
[----:B01----:R-:W0:Y:S01]  /*08f0*/  LDC.64 R6, c[0x0][0x388] ;  /* 0x0000e200ff067b82 */ /* 0x003e220000000a00 */
[----:B------:R-:W-:Y:S02]  /*0900*/  IMAD.IADD R11, R3, 0x1, R4 ;  /* 0x00000001030b7824 */ /* 0x000fe400078e0204 */
[----:B------:R-:W-:Y:S02]  /*0910*/  VIADD R4, R4, 0x80 ;  /* 0x0000008004047836 */ /* 0x000fe40000000000 */
[----:B0-----:R-:W-:-:S05]  /*0920*/  IMAD.WIDE.U32 R6, R11, 0x2, R6 ;  /* 0x000000020b067825 */ /* 0x001fca00078e0006 */
[----:B------:R1:W-:Y:S02]  /*0930*/  STG.E.U16 desc[UR4][R6.64], R9 ;  /* 0x0000000906007986 */ /* 0x0003e4000c101504 */
.L_x_590:
[----:B------:R-:W-:-:S13]  /*0940*/  ISETP.GE.U32.AND P0, PT, R4, R5, PT ;  /* 0x000000050400720c */ /* 0x000fda0003f06070 */
[----:B------:R-:W-:Y:S05]  /*0950*/  @P0 BREAK.RELIABLE B1 ;  /* 0x0000000000010942 */ /* 0x000fea0003800100 */
[----:B------:R-:W-:Y:S05]  /*0960*/  @P0 BRA `(.L_x_592) ;  /* 0x0000000000300947 */ /* 0x000fea0003800000 */
[----:B01----:R-:W0:Y:S01]  /*0970*/  LDC.64 R6, c[0x0][0x388] ;  /* 0x0000e200ff067b82 */ /* 0x003e220000000a00 */
[----:B------:R-:W-:Y:S01]  /*0980*/  IADD3 R9, PT, PT, R3, R4, RZ ;  /* 0x0000000403097210 */ /* 0x000fe20007ffe0ff */
[----:B------:R-:W-:-:S04]  /*0990*/  VIADD R4, R4, 0x80 ;  /* 0x0000008004047836 */ /* 0x000fc80000000000 */
[----:B0-----:R-:W-:-:S05]  /*09a0*/  IMAD.WIDE.U32 R6, R9, 0x2, R6 ;  /* 0x0000000209067825 */ /* 0x001fca00078e0006 */
[----:B------:R2:W-:Y:S02]  /*09b0*/  STG.E.U16 desc[UR4][R6.64], R20 ;  /* 0x0000001406007986 */ /* 0x0005e4000c101504 */
.L_x_591:
[----:B------:R-:W-:Y:S05]  /*09c0*/  BSYNC.RELIABLE B1 ;  /* 0x0000000000017941 */ /* 0x000fea0003800100 */
.L_x_587:
[----:B------:R-:W-:-:S13]  /*09d0*/  ISETP.GE.U32.AND P0, PT, R4, R5, PT ;  /* 0x000000050400720c */ /* 0x000fda0003f06070 */
[----:B012---:R-:W0:Y:S01]  /*09e0*/  @!P0 LDC.64 R6, c[0x0][0x388] ;  /* 0x0000e200ff068b82 */ /* 0x007e220000000a00 */
[----:B------:R-:W-:Y:S02]  /*09f0*/  @!P0 IMAD.IADD R9, R3, 0x1, R4 ;  /* 0x0000000103098824 */ /* 0x000fe400078e0204 */
[----:B------:R-:W-:Y:S02]  /*0a00*/  @!P0 VIADD R4, R4, 0x80 ;  /* 0x0000008004048836 */ /* 0x000fe40000000000 */
[----:B0-----:R-:W-:-:S05]  /*0a10*/  @!P0 IMAD.WIDE.U32 R6, R9, 0x2, R6 ;  /* 0x0000000209068825 */ /* 0x001fca00078e0006 */
[----:B------:R2:W-:Y:S02]  /*0a20*/  @!P0 STG.E.U16 desc[UR4][R6.64], R21 ;  /* 0x0000001506008986 */ /* 0x0005e4000c101504 */
.L_x_592:
[----:B------:R-:W-:Y:S05]  /*0a30*/  BSYNC.RECONVERGENT B0 ;  /* 0x0000000000007941 */ /* 0x000fea0003800200 */
.L_x_586:
[----:B------:R-:W-:Y:S05]  /*0a40*/  WARPSYNC.ALL ;  /* 0x0000000000007948 */ /* 0x000fea0003800000 */
[----:B------:R-:W-:-:S13]  /*0a50*/  ISETP.GE.U32.AND P0, PT, R4, R5, PT ;  /* 0x000000050400720c */ /* 0x000fda0003f06070 */
[----:B------:R-:W-:Y:S05]  /*0a60*/  @P0 EXIT ;  /* 0x000000000000094d */ /* 0x000fea0003800000 */
[----:B012---:R-:W0:Y:S01]  /*0a70*/  LDC.64 R6, c[0x0][0x388] ;  /* 0x0000e200ff067b82 */ /* 0x007e220000000a00 */
[----:B------:R-:W-:-:S04]  /*0a80*/  IMAD.IADD R3, R3, 0x1, R4 ;  /* 0x0000000103037824 */ /* 0x000fc800078e0204 */
[----:B0-----:R-:W-:-:S05]  /*0a90*/  IMAD.WIDE.U32 R2, R3, 0x2, R6 ;  /* 0x0000000203027825 */ /* 0x001fca00078e0006 */
[----:B------:R-:W-:Y:S01]  /*0aa0*/  STG.E.U16 desc[UR4][R2.64], R22 ;  /* 0x0000001602007986 */ /* 0x000fe2000c101504 */
[----:B------:R-:W-:Y:S05]  /*0ab0*/  EXIT ;  /* 0x000000000000794d */ /* 0x000fea0003800000 */
.L_x_585:
[----:B------:R-:W0:Y:S01]  /*0ac0*/  S2R R13, SR_TID.X ;  /* 0x00000000000d7919 */ /* 0x000e220000002100 */
[----:B------:R-:W1:Y:S08]  /*0ad0*/  LDC.64 R4, c[0x0][0x390] ;  /* 0x0000e400ff047b82 */ /* 0x000e700000000a00 */
[----:B------:R-:W3:Y:S01]  /*0ae0*/  LDC.64 R8, c[0x0][0x388] ;  /* 0x0000e200ff087b82 */ /* 0x000ee20000000a00 */
[----:B-1----:R-:W-:-:S04]  /*0af0*/  IMAD.WIDE.U32 R4, R3, 0x2, R4 ;  /* 0x0000000203047825 */ /* 0x002fc800078e0004 */
[----:B0-----:R-:W-:-:S05]  /*0b00*/  IMAD.WIDE.U32 R4, R13, 0x4, R4 ;  /* 0x000000040d047825 */ /* 0x001fca00078e0004 */
[----:B------:R-:W4:Y:S04]  /*0b10*/  LDG.E R0, desc[UR4][R4.64] ;  /* 0x0000000404007981 */ /* 0x000f28000c1e1900 */
[----:B------:R-:W5:Y:S04]  /*0b20*/  LDG.E R10, desc[UR4][R4.64+0x200] ;  /* 0x00020004040a7981 */ /* 0x000f68000c1e1900 */
[----:B------:R-:W5:Y:S04]  /*0b30*/  LDG.E R11, desc[UR4][R4.64+0x400] ;  /* 0x00040004040b7981 */ /* 0x000f68000c1e1900 */
[----:B------:R-:W5:Y:S01]  /*0b40*/  LDG.E R12, desc[UR4][R4.64+0x600] ;  /* 0x00060004040c7981 */ /* 0x000f62000c1e1900 */
[----:B---3--:R-:W-:-:S04]  /*0b50*/  IMAD.WIDE.U32 R2, R3, 0x2, R8 ;  /* 0x0000000203027825 */ /* 0x008fc800078e0008 */
[----:B------:R-:W-:Y:S01]  /*0b60*/  IMAD.WIDE.U32 R2, R13, 0x4, R2 ;  /* 0x000000040d027825 */ /* 0x000fe200078e0002 */
[----:B--2---:R-:W-:Y:S02]  /*0b70*/  SHF.L.U32 R13, R7, 0x10, RZ ;  /* 0x00000010070d7819 */ /* 0x004fe400000006ff */
[C---:B----4-:R-:W-:Y:S01]  /*0b80*/  PRMT R6, R0.reuse, 0x7632, R6 ;  /* 0x0000763200067816 */ /* 0x050fe20000000006 */
[----:B------:R-:W-:Y:S01]  /*0b90*/  IMAD.U32 R8, R0, 0x10000, RZ ;  /* 0x0001000000087824 */ /* 0x000fe200078e00ff */
[C---:B-----5:R-:W-:Y:S01]  /*0ba0*/  PRMT R0, R10.reuse, 0x7632, R0 ;  /* 0x000076320a007816 */ /* 0x060fe20000000000 */
[----:B------:R-:W-:Y:S01]  /*0bb0*/  IMAD.U32 R10, R10, 0x10000, RZ ;  /* 0x000100000a0a7824 */ /* 0x000fe200078e00ff */
[----:B------:R-:W-:Y:S02]  /*0bc0*/  SHF.L.U32 R6, R6, 0x10, RZ ;  /* 0x0000001006067819 */ /* 0x000fe400000006ff */
[----:B------:R-:W-:Y:S01]  /*0bd0*/  PRMT R7, R11, 0x7632, R7 ;  /* 0x000076320b077816 */ /* 0x000fe20000000007 */
[----:B------:R-:W-:Y:S01]  /*0be0*/  IMAD.U32 R0, R0, 0x10000, RZ ;  /* 0x0001000000007824 */ /* 0x000fe200078e00ff */
[----:B------:R-:W-:Y:S01]  /*0bf0*/  FMNMX.FTZ R8, R13, R8, PT ;  /* 0x000000080d087209 */ /* 0x000fe20003810000 */
[----:B------:R-:W-:Y:S01]  /*0c00*/  IMAD.U32 R11, R11, 0x10000, RZ ;  /* 0x000100000b0b7824 */ /* 0x000fe200078e00ff */
[C---:B------:R-:W-:Y:S01]  /*0c10*/  PRMT R4, R12.reuse, 0x7632, R4 ;  /* 0x000076320c047816 */ /* 0x040fe20000000004 */
[----:B------:R-:W-:Y:S01]  /*0c20*/  IMAD.U32 R9, R7, 0x10000, RZ ;  /* 0x0001000007097824 */ /* 0x000fe200078e00ff */
[C---:B------:R-:W-:Y:S01]  /*0c30*/  FMNMX.FTZ R7, R13.reuse, R0, PT ;  /* 0x000000000d077209 */ /* 0x040fe20003810000 */
[----:B------:R-:W-:Y:S01]  /*0c40*/  IMAD.U32 R12, R12, 0x10000, RZ ;  /* 0x000100000c0c7824 */ /* 0x000fe200078e00ff */
[C---:B------:R-:W-:Y:S01]  /*0c50*/  FMNMX.FTZ R10, R13.reuse, R10, PT ;  /* 0x0000000a0d0a7209 */ /* 0x040fe20003810000 */
[----:B------:R-:W-:Y:S01]  /*0c60*/  IMAD.U32 R4, R4, 0x10000, RZ ;  /* 0x0001000004047824 */ /* 0x000fe200078e00ff */
[----:B------:R-:W-:-:S02]  /*0c70*/  FMNMX.FTZ R0, R13, R9, PT ;  /* 0x000000090d007209 */ /* 0x000fc40003810000 */
[C---:B------:R-:W-:Y:S02]  /*0c80*/  FMNMX.FTZ R11, R13.reuse, R11, PT ;  /* 0x0000000b0d0b7209 */ /* 0x040fe40003810000 */
[C---:B------:R-:W-:Y:S02]  /*0c90*/  FMNMX.FTZ R12, R13.reuse, R12, PT ;  /* 0x0000000c0d0c7209 */ /* 0x040fe40003810000 */
[C---:B------:R-:W-:Y:S02]  /*0ca0*/  FMNMX.FTZ R5, R13.reuse, R6, PT ;  /* 0x000000060d057209 */ /* 0x040fe40003810000 */
[----:B------:R-:W-:Y:S02]  /*0cb0*/  FMNMX.FTZ R9, R13, R4, PT ;  /* 0x000000040d097209 */ /* 0x000fe40003810000 */
[----:B------:R-:W-:Y:S02]  /*0cc0*/  F2FP.BF16.F32.PACK_AB R5, R5, R8 ;  /* 0x000000080505723e */ /* 0x000fe400000010ff */
[----:B------:R-:W-:-:S02]  /*0cd0*/  F2FP.BF16.F32.PACK_AB R7, R7, R10 ;  /* 0x0000000a0707723e */ /* 0x000fc400000010ff */
[----:B------:R-:W-:Y:S01]  /*0ce0*/  F2FP.BF16.F32.PACK_AB R11, R0, R11 ;  /* 0x0000000b000b723e */ /* 0x000fe200000010ff */
[----:B------:R-:W-:Y:S01]  /*0cf0*/  STG.E desc[UR4][R2.64], R5 ;  /* 0x0000000502007986 */ /* 0x000fe2000c101904 */
[----:B------:R-:W-:-:S03]  /*0d00*/  F2FP.BF16.F32.PACK_AB R9, R9, R12 ;  /* 0x0000000c0909723e */ /* 0x000fc600000010ff */
[----:B------:R-:W-:Y:S04]  /*0d10*/  STG.E desc[UR4][R2.64+0x200], R7 ;  /* 0x0002000702007986 */ /* 0x000fe8000c101904 */
[----:B------:R-:W-:Y:S04]  /*0d20*/  STG.E desc[UR4][R2.64+0x400], R11 ;  /* 0x0004000b02007986 */ /* 0x000fe8000c101904 */
[----:B------:R-:W-:Y:S01]  /*0d30*/  STG.E desc[UR4][R2.64+0x600], R9 ;  /* 0x0006000902007986 */ /* 0x000fe2000c101904 */
[----:B------:R-:W-:Y:S05]  /*0d40*/  EXIT ;  /* 0x000000000000794d */ /* 0x000fea0003800000 */
.L_x_593:
        /* <DEDUP_REMOVED lines=11> */
.L_x_41674:


//--------------------- .text._ZN2at6native29vectorized_elementwise_kernelILi4ENS0_13AUnaryFunctorIN3c108BFloat16ES4_S4_ZZZNS0_16fmin_kernel_cudaERNS_18TensorIteratorBaseEENKUlvE_clEvENKUlvE2_clEvEUlS4_S4_E_EESt5arrayIPcLm2EEEEviT0_T1_ --------------------------
	.section	.text._ZN2at6native29vectorized_elementwise_kernelILi4ENS0_13AUnaryFunctorIN3c108BFloat16ES4_S4_ZZZNS0_16fmin_kernel_cudaERNS_18TensorIteratorBaseEENKUlvE_clEvENKUlvE2_clEvEUlS4_S4_E_EESt5arrayIPcLm2EEEEviT0_T1_,"ax",@progbits
	.align	128
        .global         _ZN2at6native29vectorized_elementwise_kernelILi4ENS0_13AUnaryFunctorIN3c108BFloat16ES4_S4_ZZZNS0_16fmin_kernel_cudaERNS_18TensorIteratorBaseEENKUlvE_clEvENKUlvE2_clEvEUlS4_S4_E_EESt5arrayIPcLm2EEEEviT0_T1_
        .type           _ZN2at6native29vectorized_elementwise_kernelILi4ENS0_13AUnaryFunctorIN3c108BFloat16ES4_S4_ZZZNS0_16fmin_kernel_cudaERNS_18TensorIteratorBaseEENKUlvE_clEvENKUlvE2_clEvEUlS4_S4_E_EESt5arrayIPcLm2EEEEviT0_T1_,@function
        .size           _ZN2at6native29vectorized_elementwise_kernelILi4ENS0_13AUnaryFunctorIN3c108BFloat16ES4_S4_ZZZNS0_16fmin_kernel_cudaERNS_18TensorIteratorBaseEENKUlvE_clEvENKUlvE2_clEvEUlS4_S4_E_EESt5arrayIPcLm2EEEEviT0_T1_,(.L_x_41675 - _ZN2at6native29vectorized_elementwise_kernelILi4ENS0_13AUnaryFunctorIN3c108BFloat16ES4_S4_ZZZNS0_16fmin_kernel_cudaERNS_18TensorIteratorBaseEENKUlvE_clEvENKUlvE2_clEvEUlS4_S4_E_EESt5arrayIPcLm2EEEEviT0_T1_)
        .other          _ZN2at6native29vectorized_elementwise_kernelILi4ENS0_13AUnaryFunctorIN3c108BFloat16ES4_S4_ZZZNS0_16fmin_kernel_cudaERNS_18TensorIteratorBaseEENKUlvE_clEvENKUlvE2_clEvEUlS4_S4_E_EESt5arrayIPcLm2EEEEviT0_T1_,@"STO_CUDA_ENTRY STV_DEFAULT"
_ZN2at6native29vectorized_elementwise_kernelILi4ENS0_13AUnaryFunctorIN3c108BFloat16ES4_S4_ZZZNS0_16fmin_kernel_cudaERNS_18TensorIteratorBaseEENKUlvE_clEvENKUlvE2_clEvEUlS4_S4_E_EESt5arrayIPcLm2EEEEviT0_T1_:
.text._ZN2at6native29vectorized_elementwise_kernelILi4ENS0_13AUnaryFunctorIN3c108BFloat16ES4_S4_ZZZNS0_16fmin_kernel_cudaERNS_18TensorIteratorBaseEENKUlvE_clEvENKUlvE2_clEvEUlS4_S4_E_EESt5arrayIPcLm2EEEEviT0_T1_:
        /* <DEDUP_REMOVED lines=134> */
.L_x_597:
[----:B------:R-:W-:-:S13]  /*0860*/  ISETP.GE.U32.AND P0, PT, R4, R5, PT ;  /* 0x000000050400720c */ /* 0x000fda0003f06070 */
[----:B------:R-:W-:Y:S05]  /*0870*/  @P0 BRA `(.L_x_599) ;  /* 0x0000000000300947 */ /* 0x000fea0003800000 */
[----:B0-----:R-:W0:Y:S01]  /*0880*/  LDC.64 R6, c[0x0][0x388] ;  /* 0x0000e200ff067b82 */ /* 0x001e220000000a00 */
[----:B------:R-:W-:Y:S02]  /*0890*/  IMAD.IADD R11, R3, 0x1, R4 ;  /* 0x00000001030b7824 */ /* 0x000fe400078e0204 */
[----:B------:R-:W-:Y:S02]  /*08a0*/  VIADD R4, R4, 0x80 ;  /* 0x0000008004047836 */ /* 0x000fe40000000000 */
[----:B0-----:R-:W-:-:S05]  /*08b0*/  IMAD.WIDE.U32 R6, R11, 0x2, R6 ;  /* 0x000000020b067825 */ /* 0x001fca00078e0006 */
[----:B------:R1:W-:Y:S02]  /*08c0*/  STG.E.U16 desc[UR4][R6.64], R8 ;  /* 0x0000000806007986 */ /* 0x0003e4000c101504 */
.L_x_598:
[----:B------:R-:W-:-:S13]  /*08d0*/  ISETP.GE.U32.AND P0, PT, R4, R5, PT ;  /* 0x000000050400720c */ /* 0x000fda0003f06070 */
[----:B------:R-:W-:Y:S05]  /*08e0*/  @P0 BRA `(.L_x_600) ;  /* 0x0000000000340947 */ /* 0x000fea0003800000 */
[----:B01----:R-:W0:Y:S01]  /*08f0*/  LDC.64 R6, c[0x0][0x388] ;  /* 0x0000e200ff067b82 */ /* 0x003e220000000a00 */
[----:B------:R-:W-:Y:S02]  /*0900*/  IMAD.IADD R11, R3, 0x1, R4 ;  /* 0x00000001030b7824 */ /* 0x000fe400078e0204 */
[----:B------:R-:W-:Y:S02]  /*0910*/  VIADD R4, R4, 0x80 ;  /* 0x0000008004047836 */ /* 0x000fe40000000000 */
[----:B0-----:R-:W-:-:S05]  /*0920*/  IMAD.WIDE.U32 R6, R11, 0x2, R6 ;  /* 0x000000020b067825 */ /* 0x001fca00078e0006 */
[----:B------:R1:W-:Y:S02]  /*0930*/  STG.E.U16 desc[UR4][R6.64], R9 ;  /* 0x0000000906007986 */ /* 0x0003e4000c101504 */
.L_x_599:
        /* <DEDUP_REMOVED lines=8> */
.L_x_600:
[----:B------:R-:W-:Y:S05]  /*09c0*/  BSYNC.RELIABLE B1 ;  /* 0x0000000000017941 */ /* 0x000fea0003800100 */
.L_x_596:
[----:B------:R-:W-:-:S13]  /*09d0*/  ISETP.GE.U32.AND P0, PT, R4, R5, PT ;  /* 0x000000050400720c */ /* 0x000fda0003f06070 */
[----:B012---:R-:W0:Y:S01]  /*09e0*/  @!P0 LDC.64 R6, c[0x0][0x388] ;  /* 0x0000e200ff068b82 */ /* 0x007e220000000a00 */
[----:B------:R-:W-:Y:S02]  /*09f0*/  @!P0 IMAD.IADD R9, R3, 0x1, R4 ;  /* 0x0000000103098824 */ /* 0x000fe400078e0204 */
[----:B------:R-:W-:Y:S02]  /*0a00*/  @!P0 VIADD R4, R4, 0x80 ;  /* 0x0000008004048836 */ /* 0x000fe40000000000 */
[----:B0-----:R-:W-:-:S05]  /*0a10*/  @!P0 IMAD.WIDE.U32 R6, R9, 0x2, R6 ;  /* 0x0000000209068825 */ /* 0x001fca00078e0006 */
[----:B------:R2:W-:Y:S02]  /*0a20*/  @!P0 STG.E.U16 desc[UR4][R6.64], R21 ;  /* 0x0000001506008986 */ /* 0x0005e4000c101504 */
.L_x_601:
[----:B------:R-:W-:Y:S05]  /*0a30*/  BSYNC.RECONVERGENT B0 ;  /* 0x0000000000007941 */ /* 0x000fea0003800200 */
.L_x_595:
        /* <DEDUP_REMOVED lines=8> */
.L_x_594:
[----:B------:R-:W0:Y:S01]  /*0ac0*/  S2R R15, SR_TID.X ;  /* 0x00000000000f7919 */ /* 0x000e220000002100 */
[----:B------:R-:W1:Y:S08]  /*0ad0*/  LDC.64 R4, c[0x0][0x390] ;  /* 0x0000e400ff047b82 */ /* 0x000e700000000a00 */
[----:B------:R-:W3:Y:S01]  /*0ae0*/  LDC.64 R10, c[0x0][0x388] ;  /* 0x0000e200ff0a7b82 */ /* 0x000ee20000000a00 */
[----:B-1----:R-:W-:-:S04]  /*0af0*/  IMAD.WIDE.U32 R4, R3, 0x2, R4 ;  /* 0x0000000203047825 */ /* 0x002fc800078e0004 */
[----:B0-----:R-:W-:-:S05]  /*0b00*/  IMAD.WIDE.U32 R8, R15, 0x8, R4 ;  /* 0x000000080f087825 */ /* 0x001fca00078e0004 */
[----:B------:R-:W4:Y:S04]  /*0b10*/  LDG.E.64 R12, desc[UR4][R8.64] ;  /* 0x00000004080c7981 */ /* 0x000f28000c1e1b00 */
[----:B------:R-:W5:Y:S01]  /*0b20*/  LDG.E.64 R4, desc[UR4][R8.64+0x400] ;  /* 0x0004000408047981 */ /* 0x000f62000c1e1b00 */
[----:B---3--:R-:W-:-:S04]  /*0b30*/  IMAD.WIDE.U32 R2, R3, 0x2, R10 ;  /* 0x0000000203027825 */ /* 0x008fc800078e000a */
[----:B------:R-:W-:Y:S01]  /*0b40*/  IMAD.WIDE.U32 R2, R15, 0x8, R2 ;  /* 0x000000080f027825 */ /* 0x000fe200078e0002 */
[----:B----4-:R-:W-:-:S03]  /*0b50*/  PRMT R6, R13, 0x7632, R6 ;  /* 0x000076320d067816 */ /* 0x010fc60000000006 */
[----:B------:R-:W-:Y:S01]  /*0b60*/  IMAD.U32 R11, R13, 0x10000, RZ ;  /* 0x000100000d0b7824 */ /* 0x000fe200078e00ff */
[C---:B------:R-:W-:Y:S01]  /*0b70*/  PRMT R0, R12.reuse, 0x7632, R0 ;  /* 0x000076320c007816 */ /* 0x040fe20000000000 */
[----:B--2---:R-:W-:Y:S01]  /*0b80*/  IMAD.U32 R13, R7, 0x10000, RZ ;  /* 0x00010000070d7824 */ /* 0x004fe200078e00ff */
[----:B------:R-:W-:Y:S01]  /*0b90*/  SHF.L.U32 R10, R12, 0x10, RZ ;  /* 0x000000100c0a7819 */ /* 0x000fe200000006ff */
[C---:B-----5:R-:W-:Y:S01]  /*0ba0*/  IMAD.U32 R12, R4.reuse, 0x10000, RZ ;  /* 0x00010000040c7824 */ /* 0x060fe200078e00ff */
[----:B------:R-:W-:Y:S01]  /*0bb0*/  PRMT R7, R4, 0x7632, R7 ;  /* 0x0000763204077816 */ /* 0x000fe20000000007 */
[----:B------:R-:W-:Y:S01]  /*0bc0*/  IMAD.U32 R6, R6, 0x10000, RZ ;  /* 0x0001000006067824 */ /* 0x000fe200078e00ff */
[C---:B------:R-:W-:Y:S01]  /*0bd0*/  PRMT R4, R5.reuse, 0x7632, R4 ;  /* 0x0000763205047816 */ /* 0x040fe20000000004 */
[----:B------:R-:W-:Y:S01]  /*0be0*/  IMAD.U32 R5, R5, 0x10000, RZ ;  /* 0x0001000005057824 */ /* 0x000fe200078e00ff */
[----:B------:R-:W-:Y:S01]  /*0bf0*/  SHF.L.U32 R0, R0, 0x10, RZ ;  /* 0x0000001000007819 */ /* 0x000fe200000006ff */
[----:B------:R-:W-:Y:S01]  /*0c00*/  IMAD.U32 R7, R7, 0x10000, RZ ;  /* 0x0001000007077824 */ /* 0x000fe200078e00ff */
[C---:B------:R-:W-:Y:S01]  /*0c10*/  FMNMX.FTZ R10, R13.reuse, R10, PT ;  /* 0x0000000a0d0a7209 */ /* 0x040fe20003810000 */
[----:B------:R-:W-:Y:S01]  /*0c20*/  IMAD.U32 R4, R4, 0x10000, RZ ;  /* 0x0001000004047824 */ /* 0x000fe200078e00ff */
[----:B------:R-:W-:-:S02]  /*0c30*/  FMNMX.FTZ R8, R13, R5, PT ;  /* 0x000000050d087209 */ /* 0x000fc40003810000 */
[C---:B------:R-:W-:Y:S02]  /*0c40*/  FMNMX.FTZ R11, R13.reuse, R11, PT ;  /* 0x0000000b0d0b7209 */ /* 0x040fe40003810000 */
[C---:B------:R-:W-:Y:S02]  /*0c50*/  FMNMX.FTZ R12, R13.reuse, R12, PT ;  /* 0x0000000c0d0c7209 */ /* 0x040fe40003810000 */
[C---:B------:R-:W-:Y:S02]  /*0c60*/  FMNMX.FTZ R5, R13.reuse, R0, PT ;  /* 0x000000000d057209 */ /* 0x040fe40003810000 */
[C---:B------:R-:W-:Y:S02]  /*0c70*/  FMNMX.FTZ R6, R13.reuse, R6, PT ;  /* 0x000000060d067209 */ /* 0x040fe40003810000 */
[C---:B------:R-:W-:Y:S02]  /*0c80*/  FMNMX.FTZ R7, R13.reuse, R7, PT ;  /* 0x000000070d077209 */ /* 0x040fe40003810000 */
[----:B------:R-:W-:-:S02]  /*0c90*/  FMNMX.FTZ R9, R13, R4, PT ;  /* 0x000000040d097209 */ /* 0x000fc40003810000 */
[----:B------:R-:W-:Y:S02]  /*0ca0*/  F2FP.BF16.F32.PACK_AB R10, R5, R10 ;  /* 0x0000000a050a723e */ /* 0x000fe400000010ff */
[----:B------:R-:W-:Y:S02]  /*0cb0*/  F2FP.BF16.F32.PACK_AB R11, R6, R11 ;  /* 0x0000000b060b723e */ /* 0x000fe400000010ff */
[----:B------:R-:W-:Y:S02]  /*0cc0*/  F2FP.BF16.F32.PACK_AB R12, R7, R12 ;  /* 0x0000000c070c723e */ /* 0x000fe400000010ff */
[----:B------:R-:W-:Y:S01]  /*0cd0*/  F2FP.BF16.F32.PACK_AB R13, R9, R8 ;  /* 0x00000008090d723e */ /* 0x000fe200000010ff */
[----:B------:R-:W-:Y:S04]  /*0ce0*/  STG.E.64 desc[UR4][R2.64], R10 ;  /* 0x0000000a02007986 */ /* 0x000fe8000c101b04 */
[----:B------:R-:W-:Y:S01]  /*0cf0*/  STG.E.64 desc[UR4][R2.64+0x400], R12 ;  /* 0x0004000c02007986 */ /* 0x000fe2000c101b04 */
[----:B------:R-:W-:Y:S05]  /*0d00*/  EXIT ;  /* 0x000000000000794d */ /* 0x000fea0003800000 */
.L_x_602:
        /* <DEDUP_REMOVED lines=15> */
.L_x_41675:


//--------------------- .text._ZN2at6native29vectorized_elementwise_kernelILi8ENS0_13AUnaryFunctorIN3c108BFloat16ES4_S4_ZZZNS0_16fmin_kernel_cudaERNS_18TensorIteratorBaseEENKUlvE_clEvENKUlvE2_clEvEUlS4_S4_E_EESt5arrayIPcLm2EEEEviT0_T1_ --------------------------
	.section	.text._ZN2at6native29vectorized_elementwise_kernelILi8ENS0_13AUnaryFunctorIN3c108BFloat16ES4_S4_ZZZNS0_16fmin_kernel_cudaERNS_18TensorIteratorBaseEENKUlvE_clEvENKUlvE2_clEvEUlS4_S4_E_EESt5arrayIPcLm2EEEEviT0_T1_,"ax",@progbits
	.align	128
        .global         _ZN2at6native29vectorized_elementwise_kernelILi8ENS0_13AUnaryFunctorIN3c108BFloat16ES4_S4_ZZZNS0_16fmin_kernel_cudaERNS_18TensorIteratorBaseEENKUlvE_clEvENKUlvE2_clEvEUlS4_S4_E_EESt5arrayIPcLm2EEEEviT0_T1_
        .type           _ZN2at6native29vectorized_elementwise_kernelILi8ENS0_13AUnaryFunctorIN3c108BFloat16ES4_S4_ZZZNS0_16fmin_kernel_cudaERNS_18TensorIteratorBaseEENKUlvE_clEvENKUlvE2_clEvEUlS4_S4_E_EESt5arrayIPcLm2EEEEviT0_T1_,@function
        .size           _ZN2at6native29vectorized_elementwise_kernelILi8ENS0_13AUnaryFunctorIN3c108BFloat16ES4_S4_ZZZNS0_16fmin_kernel_cudaERNS_18TensorIteratorBaseEENKUlvE_clEvENKUlvE2_clEvEUlS4_S4_E_EESt5arrayIPcLm2EEEEviT0_T1_,(.L_x_41676 - _ZN2at6native29vectorized_elementwise_kernelILi8ENS0_13AUnaryFunctorIN3c108BFloat16ES4_S4_ZZZNS0_16fmin_kernel_cudaERNS_18TensorIteratorBaseEENKUlvE_clEvENKUlvE2_clEvEUlS4_S4_E_EESt5arrayIPcLm2EEEEviT0_T1_)
        .other          _ZN2at6native29vectorized_elementwise_kernelILi8ENS0_13AUnaryFunctorIN3c108BFloat16ES4_S4_ZZZNS0_16fmin_kernel_cudaERNS_18TensorIteratorBaseEENKUlvE_clEvENKUlvE2_clEvEUlS4_S4_E_EESt5arrayIPcLm2EEEEviT0_T1_,@"STO_CUDA_ENTRY STV_DEFAULT"
_ZN2at6native29vectorized_elementwise_kernelILi8ENS0_13AUnaryFunctorIN3c108BFloat16ES4_S4_ZZZNS0_16fmin_kernel_cudaERNS_18TensorIteratorBaseEENKUlvE_clEvENKUlvE2_clEvEUlS4_S4_E_EESt5arrayIPcLm2EEEEviT0_T1_:
.text._ZN2at6native29vectorized_elementwise_kernelILi8ENS0_13AUnaryFunctorIN3c108BFloat16ES4_S4_ZZZNS0_16fmin_kernel_cudaERNS_18TensorIteratorBaseEENKUlvE_clEvENKUlvE2_clEvEUlS4_S4_E_EESt5arrayIPcLm2EEEEviT0_T1_:
        /* <DEDUP_REMOVED lines=134> */
.L_x_606:
[----:B------:R-:W-:-:S13]  /*0860*/  ISETP.GE.U32.AND P0, PT, R4, R5, PT ;  /* 0x000000050400720c */ /* 0x000fda0003f06070 */
[----:B------:R-:W-:Y:S05]  /*0870*/  @P0 BRA `(.L_x_608) ;  /* 0x0000000000300947 */ /* 0x000fea0003800000 */
[----:B0-----:R-:W0:Y:S01]  /*0880*/  LDC.64 R6, c[0x0][0x388] ;  /* 0x0000e200ff067b82 */ /* 0x001e220000000a00 */
[----:B------:R-:W-:Y:S02]  /*0890*/  IMAD.IADD R11, R3, 0x1, R4 ;  /* 0x00000001030b7824 */ /* 0x000fe400078e0204 */
[----:B------:R-:W-:Y:S02]  /*08a0*/  VIADD R4, R4, 0x80 ;  /* 0x0000008004047836 */ /* 0x000fe40000000000 */
[----:B0-----:R-:W-:-:S05]  /*08b0*/  IMAD.WIDE.U32 R6, R11, 0x2, R6 ;  /* 0x000000020b067825 */ /* 0x001fca00078e0006 */
[----:B------:R1:W-:Y:S02]  /*08c0*/  STG.E.U16 desc[UR4][R6.64], R8 ;  /* 0x0000000806007986 */ /* 0x0003e4000c101504 */
.L_x_607:
[----:B------:R-:W-:-:S13]  /*08d0*/  ISETP.GE.U32.AND P0, PT, R4, R5, PT ;  /* 0x000000050400720c */ /* 0x000fda0003f06070 */
[----:B------:R-:W-:Y:S05]  /*08e0*/  @P0 BRA `(.L_x_609) ;  /* 0x0000000000340947 */ /* 0x000fea0003800000 */
[----:B01----:R-:W0:Y:S01]  /*08f0*/  LDC.64 R6, c[0x0][0x388] ;  /* 0x0000e200ff067b82 */ /* 0x003e220000000a00 */
[----:B------:R-:W-:Y:S02]  /*0900*/  IMAD.IADD R11, R3, 0x1, R4 ;  /* 0x00000001030b7824 */ /* 0x000fe400078e0204 */
[----:B------:R-:W-:Y:S02]  /*0910*/  VIADD R4, R4, 0x80 ;  /* 0x0000008004047836 */ /* 0x000fe40000000000 */
[----:B0-----:R-:W-:-:S05]  /*0920*/  IMAD.WIDE.U32 R6, R11, 0x2, R6 ;  /* 0x000000020b067825 */ /* 0x001fca00078e0006 */
[----:B------:R1:W-:Y:S02]  /*0930*/  STG.E.U16 desc[UR4][R6.64], R9 ;  /* 0x0000000906007986 */ /* 0x0003e4000c101504 */
.L_x_608:
        /* <DEDUP_REMOVED lines=8> */
.L_x_609:
[----:B------:R-:W-:Y:S05]  /*09c0*/  BSYNC.RELIABLE B1 ;  /* 0x0000000000017941 */ /* 0x000fea0003800100 */
.L_x_605:
[----:B------:R-:W-:-:S13]  /*09d0*/  ISETP.GE.U32.AND P0, PT, R4, R5, PT ;  /* 0x000000050400720c */ /* 0x000fda0003f06070 */
[----:B012---:R-:W0:Y:S01]  /*09e0*/  @!P0 LDC.64 R6, c[0x0][0x388] ;  /* 0x0000e200ff068b82 */ /* 0x007e220000000a00 */
[----:B------:R-:W-:Y:S02]  /*09f0*/  @!P0 IMAD.IADD R9, R3, 0x1, R4 ;  /* 0x0000000103098824 */ /* 0x000fe400078e0204 */
[----:B------:R-:W-:Y:S02]  /*0a00*/  @!P0 VIADD R4, R4, 0x80 ;  /* 0x0000008004048836 */ /* 0x000fe40000000000 */
[----:B0-----:R-:W-:-:S05]  /*0a10*/  @!P0 IMAD.WIDE.U32 R6, R9, 0x2, R6 ;  /* 0x0000000209068825 */ /* 0x001fca00078e0006 */
[----:B------:R2:W-:Y:S02]  /*0a20*/  @!P0 STG.E.U16 desc[UR4][R6.64], R21 ;  /* 0x0000001506008986 */ /* 0x0005e4000c101504 */
.L_x_610:
[----:B------:R-:W-:Y:S05]  /*0a30*/  BSYNC.RECONVERGENT B0 ;  /* 0x0000000000007941 */ /* 0x000fea0003800200 */
.L_x_604:
        /* <DEDUP_REMOVED lines=8> */
.L_x_603:
[----:B------:R-:W0:Y:S01]  /*0ac0*/  S2R R5, SR_TID.X ;  /* 0x0000000000057919 */ /* 0x000e220000002100 */
[----:B------:R-:W1:Y:S08]  /*0ad0*/  LDC.64 R8, c[0x0][0x390] ;  /* 0x0000e400ff087b82 */ /* 0x000e700000000a00 */
[----:B------:R-:W3:Y:S01]  /*0ae0*/  LDC.64 R12, c[0x0][0x388] ;  /* 0x0000e200ff0c7b82 */ /* 0x000ee20000000a00 */
[----:B-1----:R-:W-:-:S04]  /*0af0*/  IMAD.WIDE.U32 R8, R3, 0x2, R8 ;  /* 0x0000000203087825 */ /* 0x002fc800078e0008 */
[----:B0-----:R-:W-:-:S06]  /*0b00*/  IMAD.WIDE.U32 R8, R5, 0x10, R8 ;  /* 0x0000001005087825 */ /* 0x001fcc00078e0008 */
[----:B------:R-:W4:Y:S01]  /*0b10*/  LDG.E.128 R8, desc[UR4][R8.64] ;  /* 0x0000000408087981 */ /* 0x000f22000c1e1d00 */
[----:B--2---:R-:W-:Y:S01]  /*0b20*/  SHF.L.U32 R7, R7, 0x10, RZ ;  /* 0x0000001007077819 */ /* 0x004fe200000006ff */
[----:B---3--:R-:W-:-:S04]  /*0b30*/  IMAD.WIDE.U32 R2, R3, 0x2, R12 ;  /* 0x0000000203027825 */ /* 0x008fc800078e000c */
[----:B------:R-:W-:Y:S01]  /*0b40*/  IMAD.WIDE.U32 R2, R5, 0x10, R2 ;  /* 0x0000001005027825 */ /* 0x000fe200078e0002 */
[----:B----4-:R-:W-:-:S03]  /*0b50*/  PRMT R4, R10, 0x7632, R4 ;  /* 0x000076320a047816 */ /* 0x010fc60000000004 */
[----:B------:R-:W-:Y:S01]  /*0b60*/  IMAD.U32 R18, R10, 0x10000, RZ ;  /* 0x000100000a127824 */ /* 0x000fe200078e00ff */
[C---:B------:R-:W-:Y:S01]  /*0b70*/  PRMT R6, R9.reuse, 0x7632, R6 ;  /* 0x0000763209067816 */ /* 0x040fe20000000006 */
[----:B------:R-:W-:Y:S01]  /*0b80*/  IMAD.U32 R16, R9, 0x10000, RZ ;  /* 0x0001000009107824 */ /* 0x000fe200078e00ff */
[C---:B------:R-:W-:Y:S01]  /*0b90*/  PRMT R10, R8.reuse, 0x7632, R10 ;  /* 0x00007632080a7816 */ /* 0x040fe2000000000a */
[----:B------:R-:W-:Y:S01]  /*0ba0*/  IMAD.U32 R14, R8, 0x10000, RZ ;  /* 0x00010000080e7824 */ /* 0x000fe200078e00ff */
[C---:B------:R-:W-:Y:S01]  /*0bb0*/  PRMT R0, R11.reuse, 0x7632, R0 ;  /* 0x000076320b007816 */ /* 0x040fe20000000000 */
[----:B------:R-:W-:Y:S01]  /*0bc0*/  IMAD.U32 R20, R11, 0x10000, RZ ;  /* 0x000100000b147824 */ /* 0x000fe200078e00ff */
[----:B------:R-:W-:Y:S01]  /*0bd0*/  SHF.L.U32 R8, R4, 0x10, RZ ;  /* 0x0000001004087819 */ /* 0x000fe200000006ff */
        /* <DEDUP_REMOVED lines=10> */
[----:B------:R-:W-:Y:S02]  /*0c80*/  FMNMX.FTZ R7, R7, R0, PT ;  /* 0x0000000007077209 */ /* 0x000fe40003810000 */
[----:B------:R-:W-:-:S02]  /*0c90*/  F2FP.BF16.F32.PACK_AB R6, R13, R18 ;  /* 0x000000120d06723e */ /* 0x000fc400000010ff */
[----:B------:R-:W-:Y:S02]  /*0ca0*/  F2FP.BF16.F32.PACK_AB R5, R11, R16 ;  /* 0x000000100b05723e */ /* 0x000fe400000010ff */
[----:B------:R-:W-:Y:S02]  /*0cb0*/  F2FP.BF16.F32.PACK_AB R4, R9, R4 ;  /* 0x000000040904723e */ /* 0x000fe400000010ff */
[----:B------:R-:W-:-:S05]  /*0cc0*/  F2FP.BF16.F32.PACK_AB R7, R7, R20 ;  /* 0x000000140707723e */ /* 0x000fca00000010ff */
[----:B------:R-:W-:Y:S01]  /*0cd0*/  STG.E.128 desc[UR4][R2.64], R4 ;  /* 0x0000000402007986 */ /* 0x000fe2000c101d04 */
[----:B------:R-:W-:Y:S05]  /*0ce0*/  EXIT ;  /* 0x000000000000794d */ /* 0x000fea0003800000 */
.L_x_611:
        /* <DEDUP_REMOVED lines=9> */
.L_x_41676:


//--------------------- .text._ZN2at6native18elementwise_kernelILi128ELi4EZNS0_15gpu_kernel_implINS0_13BinaryFunctorIN3c108BFloat16ES5_S5_ZZZNS0_16fmin_kernel_cudaERNS_18TensorIteratorBaseEENKUlvE_clEvENKUlvE2_clEvEUlS5_S5_E_EEEEvS7_RKT_EUliE_EEviT1_ --------------------------
	.section	.text._ZN2at6native18elementwise_kernelILi128ELi4EZNS0_15gpu_kernel_implINS0_13BinaryFunctorIN3c108BFloat16ES5_S5_ZZZNS0_16fmin_kernel_cudaERNS_18TensorIteratorBaseEENKUlvE_clEvENKUlvE2_clEvEUlS5_S5_E_EEEEvS7_RKT_EUliE_EEviT1_,"ax",@progbits
	.align	128
        .global         _ZN2at6native18elementwise_kernelILi128ELi4EZNS0_15gpu_kernel_implINS0_13BinaryFunctorIN3c108BFloat16ES5_S5_ZZZNS0_16fmin_kernel_cudaERNS_18TensorIteratorBaseEENKUlvE_clEvENKUlvE2_clEvEUlS5_S5_E_EEEEvS7_RKT_EUliE_EEviT1_
        .type           _ZN2at6native18elementwise_kernelILi128ELi4EZNS0_15gpu_kernel_implINS0_13BinaryFunctorIN3c108BFloat16ES5_S5_ZZZNS0_16fmin_kernel_cudaERNS_18TensorIteratorBaseEENKUlvE_clEvENKUlvE2_clEvEUlS5_S5_E_EEEEvS7_RKT_EUliE_EEviT1_,@function
        .size           _ZN2at6native18elementwise_kernelILi128ELi4EZNS0_15gpu_kernel_implINS0_13BinaryFunctorIN3c108BFloat16ES5_S5_ZZZNS0_16fmin_kernel_cudaERNS_18TensorIteratorBaseEENKUlvE_clEvENKUlvE2_clEvEUlS5_S5_E_EEEEvS7_RKT_EUliE_EEviT1_,(.L_x_41677 - _ZN2at6native18elementwise_kernelILi128ELi4EZNS0_15gpu_kernel_implINS0_13BinaryFunctorIN3c108BFloat16ES5_S5_ZZZNS0_16fmin_kernel_cudaERNS_18TensorIteratorBaseEENKUlvE_clEvENKUlvE2_clEvEUlS5_S5_E_EEEEvS7_RKT_EUliE_EEviT1_)
        .other          _ZN2at6native18elementwise_kernelILi128ELi4EZNS0_15gpu_kernel_implINS0_13BinaryFunctorIN3c108BFloat16ES5_S5_ZZZNS0_16fmin_kernel_cudaERNS_18TensorIteratorBaseEENKUlvE_clEvENKUlvE2_clEvEUlS5_S5_E_EEEEvS7_RKT_EUliE_EEviT1_,@"STO_CUDA_ENTRY STV_DEFAULT"
_ZN2at6native18elementwise_kernelILi128ELi4EZNS0_15gpu_kernel_implINS0_13BinaryFunctorIN3c108BFloat16ES5_S5_ZZZNS0_16fmin_kernel_cudaERNS_18TensorIteratorBaseEENKUlvE_clEvENKUlvE2_clEvEUlS5_S5_E_EEEEvS7_RKT_EUliE_EEviT1_:
.text._ZN2at6native18elementwise_kernelILi128ELi4EZNS0_15gpu_kernel_implINS0_13BinaryFunctorIN3c108BFloat16ES5_S5_ZZZNS0_16fmin_kernel_cudaERNS_18TensorIteratorBaseEENKUlvE_clEvENKUlvE2_clEvEUlS5_S5_E_EEEEvS7_RKT_EUliE_EEviT1_:
        /* <DEDUP_REMOVED lines=10> */
[----:B------:R-:W3:Y:S01]  /*00a0*/  LDCU.U8 UR43, c[0x0][0x601] ;  /* 0x0000c020ff2b77ac */ /* 0x000ee20008000000 */
        /* <DEDUP_REMOVED lines=9> */
[----:B------:R-:W-:Y:S02]  /*0140*/  IMAD.MOV.U32 R0, RZ, RZ, RZ ;  /* 0x000000ffff007224 */ /* 0x000fe400078e00ff */
[----:B------:R-:W-:-:S04]  /*0150*/  IMAD.MOV.U32 R16, RZ, RZ, RZ ;  /* 0x000000ffff107224 */ /* 0x000fc800078e00ff */
[----:B------:R-:W-:Y:S05]  /*0160*/  BRA.U !UP0, `(.L_x_614) ;  /* 0x0000001508707547 */ /* 0x000fea000b800000 */
[----:B------:R-:W0:Y:S01]  /*0170*/  LDCU.64 UR4, c[0x0][0x390] ;  /* 0x00007200ff0477ac */ /* 0x000e220008000a00 */
[----:B------:R-:W-:Y:S01]  /*0180*/  IMAD.MOV.U32 R16, RZ, RZ, RZ ;  /* 0x000000ffff107224 */ /* 0x000fe200078e00ff */
[----:B------:R-:W1:Y:S01]  /*0190*/  LDCU UR6, c[0x0][0x38c] ;  /* 0x00007180ff0677ac */ /* 0x000e620008000800 */
[----:B------:R-:W2:Y:S01]  /*01a0*/  LDCU.64 UR8, c[0x0][0x4b8] ;  /* 0x00009700ff0877ac */ /* 0x000ea20008000a00 */
[----:B------:R-:W-:Y:S01]  /*01b0*/  UISETP.NE.AND UP0, UPT, UR41, URZ, UPT ;  /* 0x000000ff2900728c */ /* 0x000fe2000bf05270 */
[----:B0-----:R-:W-:Y:S01]  /*01c0*/  IMAD.HI.U32 R2, R17, UR4, R16 ;  /* 0x0000000411027c27 */ /* 0x001fe2000f8e0010 */
[----:B------:R-:W0:Y:S04]  /*01d0*/  LDCU UR4, c[0x0][0x4c0] ;  /* 0x00009800ff0477ac */ /* 0x000e280008000800 */
[----:B------:R-:W-:-:S05]  /*01e0*/  SHF.R.U32.HI R3, RZ, UR5, R2 ;  /* 0x00000005ff037c19 */ /* 0x000fca0008011602 */
[----:B------:R-:W-:-:S04]  /*01f0*/  IMAD.MOV R18, RZ, RZ, -R3 ;  /* 0x000000ffff127224 */ /* 0x000fc800078e0a03 */
[----:B-1----:R-:W-:-:S04]  /*0200*/  IMAD R18, R18, UR6, R17 ;  /* 0x0000000612127c24 */ /* 0x002fc8000f8e0211 */
[C---:B--2---:R-:W-:Y:S02]  /*0210*/  IMAD R16, R18.reuse, UR8, RZ ;  /* 0x0000000812107c24 */ /* 0x044fe4000f8e02ff */
[C---:B------:R-:W-:Y:S02]  /*0220*/  IMAD R0, R18.reuse, UR9, RZ ;  /* 0x0000000912007c24 */ /* 0x040fe4000f8e02ff */
[----:B0-----:R-:W-:Y:S01]  /*0230*/  IMAD R18, R18, UR4, RZ ;  /* 0x0000000412127c24 */ /* 0x001fe2000f8e02ff */
[----:B------:R-:W-:Y:S06]  /*0240*/  BRA.U !UP0, `(.L_x_614) ;  /* 0x0000001508387547 */ /* 0x000fec000b800000 */
[----:B------:R-:W0:Y:S01]  /*0250*/  LDCU.64 UR6, c[0x0][0x398] ;  /* 0x00007300ff0677ac */ /* 0x000e220008000a00 */
[----:B------:R-:W-:Y:S01]  /*0260*/  IMAD.MOV.U32 R2, RZ, RZ, RZ ;  /* 0x000000ffff027224 */ /* 0x000fe200078e00ff */
[----:B------:R-:W1:Y:S01]  /*0270*/  LDCU UR4, c[0x0][0x3a0] ;  /* 0x00007400ff0477ac */ /* 0x000e620008000800 */
[----:B------:R-:W2:Y:S01]  /*0280*/  LDCU UR5, c[0x0][0x4c4] ;  /* 0x00009880ff0577ac */ /* 0x000ea20008000800 */
[----:B------:R-:W3:Y:S01]  /*0290*/  LDCU.64 UR8, c[0x0][0x4c8] ;  /* 0x00009900ff0877ac */ /* 0x000ee20008000a00 */
[----:B------:R-:W-:Y:S01]  /*02a0*/  UISETP.NE.AND UP0, UPT, UR38, 0x2, UPT ;  /* 0x000000022600788c */ /* 0x000fe2000bf05270 */
[----:B0-----:R-:W-:-:S05]  /*02b0*/  IMAD.HI.U32 R4, R3, UR7, R2 ;  /* 0x0000000703047c27 */ /* 0x001fca000f8e0002 */
[----:B-1----:R-:W-:-:S04]  /*02c0*/  SHF.R.U32.HI R5, RZ, UR4, R4 ;  /* 0x00000004ff057c19 */ /* 0x002fc80008011604 */
[----:B------:R-:W-:-:S05]  /*02d0*/  IADD3 R2, PT, PT, -R5, RZ, RZ ;  /* 0x000000ff05027210 */ /* 0x000fca0007ffe1ff */
[----:B------:R-:W-:-:S04]  /*02e0*/  IMAD R3, R2, UR6, R3 ;  /* 0x0000000602037c24 */ /* 0x000fc8000f8e0203 */
[C---:B--2---:R-:W-:Y:S02]  /*02f0*/  IMAD R16, R3.reuse, UR5, R16 ;  /* 0x0000000503107c24 */ /* 0x044fe4000f8e0210 */
[C---:B---3--:R-:W-:Y:S02]  /*0300*/  IMAD R0, R3.reuse, UR8, R0 ;  /* 0x0000000803007c24 */ /* 0x048fe4000f8e0200 */
[----:B------:R-:W-:Y:S01]  /*0310*/  IMAD R18, R3, UR9, R18 ;  /* 0x0000000903127c24 */ /* 0x000fe2000f8e0212 */
[----:B------:R-:W-:Y:S06]  /*0320*/  BRA.U !UP0, `(.L_x_614) ;  /* 0x0000001508007547 */ /* 0x000fec000b800000 */
[----:B------:R-:W0:Y:S01]  /*0330*/  LDCU.64 UR4, c[0x0][0x3a8] ;  /* 0x00007500ff0477ac */ /* 0x000e220008000a00 */
[----:B------:R-:W-:Y:S01]  /*0340*/  IMAD.MOV.U32 R4, RZ, RZ, RZ ;  /* 0x000000ffff047224 */ /* 0x000fe200078e00ff */
[----:B------:R-:W1:Y:S01]  /*0350*/  LDCU UR6, c[0x0][0x3a4] ;  /* 0x00007480ff0677ac */ /* 0x000e620008000800 */
[----:B------:R-:W2:Y:S01]  /*0360*/  LDCU.64 UR8, c[0x0][0x4d0] ;  /* 0x00009a00ff0877ac */ /* 0x000ea20008000a00 */
[----:B------:R-:W-:Y:S01]  /*0370*/  UISETP.NE.AND UP0, UPT, UR38, 0x3, UPT ;  /* 0x000000032600788c */ /* 0x000fe2000bf05270 */
[----:B0-----:R-:W-:Y:S01]  /*0380*/  IMAD.HI.U32 R2, R5, UR4, R4 ;  /* 0x0000000405027c27 */ /* 0x001fe2000f8e0004 */
[----:B------:R-:W0:Y:S04]  /*0390*/  LDCU UR4, c[0x0][0x4d8] ;  /* 0x00009b00ff0477ac */ /* 0x000e280008000800 */
[----:B------:R-:W-:-:S05]  /*03a0*/  SHF.R.U32.HI R3, RZ, UR5, R2 ;  /* 0x00000005ff037c19 */ /* 0x000fca0008011602 */
[----:B------:R-:W-:-:S04]  /*03b0*/  IMAD.MOV R4, RZ, RZ, -R3 ;  /* 0x000000ffff047224 */ /* 0x000fc800078e0a03 */
[----:B-1----:R-:W-:-:S04]  /*03c0*/  IMAD R5, R4, UR6, R5 ;  /* 0x0000000604057c24 */ /* 0x002fc8000f8e0205 */
[C---:B--2---:R-:W-:Y:S02]  /*03d0*/  IMAD R16, R5.reuse, UR8, R16 ;  /* 0x0000000805107c24 */ /* 0x044fe4000f8e0210 */
[C---:B------:R-:W-:Y:S02]  /*03e0*/  IMAD R0, R5.reuse, UR9, R0 ;  /* 0x0000000905007c24 */ /* 0x040fe4000f8e0200 */
[----:B0-----:R-:W-:Y:S01]  /*03f0*/  IMAD R18, R5, UR4, R18 ;  /* 0x0000000405127c24 */ /* 0x001fe2000f8e0212 */
        /* <DEDUP_REMOVED lines=8> */
[----:B-1----:R-:W-:-:S05]  /*0480*/  SHF.R.U32.HI R5, RZ, UR4, R4 ;  /* 0x00000004ff057c19 */ /* 0x002fca0008011604 */
[----:B------:R-:W-:-:S04]  /*0490*/  IMAD.MOV R2, RZ, RZ, -R5 ;  /* 0x000000ffff027224 */ /* 0x000fc800078e0a05 */
        /* <DEDUP_REMOVED lines=20> */
[----:B------:R-:W-:Y:S01]  /*05e0*/  HFMA2 R2, -RZ, RZ, 0, 0 ;  /* 0x00000000ff027431 */ /* 0x000fe200000001ff */
        /* <DEDUP_REMOVED lines=47> */
[----:B------:R-:W-:-:S04]  /*08e0*/  SHF.R.U32.HI R3, RZ, UR5, R2 ;  /* 0x00000005ff037c19 */ /* 0x000fc80008011602 */
[----:B------:R-:W-:-:S05]  /*08f0*/  IADD3 R4, PT, PT, -R3, RZ, RZ ;  /* 0x000000ff03047210 */ /* 0x000fca0007ffe1ff */
        /* <DEDUP_REMOVED lines=48> */
[----:B------:R-:W-:Y:S01]  /*0c00*/  MOV R4, RZ ;  /* 0x000000ff00047202 */ /* 0x000fe20000000f00 */
[----:B------:R-:W1:Y:S01]  /*0c10*/  LDCU UR6, c[0x0][0x41c] ;  /* 0x00008380ff0677ac */ /* 0x000e620008000800 */
[----:B------:R-:W2:Y:S01]  /*0c20*/  LDCU.64 UR8, c[0x0][0x548] ;  /* 0x0000a900ff0877ac */ /* 0x000ea20008000a00 */
[----:B------:R-:W-:Y:S02]  /*0c30*/  UISETP.NE.AND UP0, UPT, UR38, 0xd, UPT ;  /* 0x0000000d2600788c */ /* 0x000fe4000bf05270 */
        /* <DEDUP_REMOVED lines=166> */
[----:B------:R-:W2:Y:S02]  /*16a0*/  LDCU.64 UR8, c[0x0][0x5d8] ;  /* 0x0000bb00ff0877ac */ /* 0x000ea40008000a00 */
[----:B0-----:R-:W-:Y:S01]  /*16b0*/  IMAD.HI.U32 R2, R5, UR4, R4 ;  /* 0x0000000405027c27 */ /* 0x001fe2000f8e0004 */
[----:B------:R-:W0:Y:S04]  /*16c0*/  LDCU UR4, c[0x0][0x5e0] ;  /* 0x0000bc00ff0477ac */ /* 0x000e280008000800 */
[----:B------:R-:W-:-:S05]  /*16d0*/  SHF.R.U32.HI R2, RZ, UR5, R2 ;  /* 0x00000005ff027c19 */ /* 0x000fca0008011602 */
[----:B------:R-:W-:-:S04]  /*16e0*/  IMAD.MOV R3, RZ, RZ, -R2 ;  /* 0x000000ffff037224 */ /* 0x000fc800078e0a02 */
[----:B-1----:R-:W-:-:S04]  /*16f0*/  IMAD R5, R3, UR6, R5 ;  /* 0x0000000603057c24 */ /* 0x002fc8000f8e0205 */
[C---:B--2---:R-:W-:Y:S02]  /*1700*/  IMAD R16, R5.reuse, UR8, R16 ;  /* 0x0000000805107c24 */ /* 0x044fe4000f8e0210 */
[C---:B------:R-:W-:Y:S02]  /*1710*/  IMAD R0, R5.reuse, UR9, R0 ;  /* 0x0000000905007c24 */ /* 0x040fe4000f8e0200 */
[----:B0-----:R-:W-:-:S07]  /*1720*/  IMAD R18, R5, UR4, R18 ;  /* 0x0000000405127c24 */ /* 0x001fce000f8e0212 */
.L_x_614:
        /* <DEDUP_REMOVED lines=19> */
.L_x_618:
[----:B------:R-:W2:Y:S02]  /*1860*/  LDG.E.U8 R2, desc[UR36][R2.64] ;  /* 0x0000002402027981 */ /* 0x000ea4000c1e1100 */
[----:B--2---:R-:W-:-:S04]  /*1870*/  I2FP.F32.U32 R0, R2 ;  /* 0x0000000200007245 */ /* 0x004fc80000201000 */
[----:B------:R-:W-:-:S04]  /*1880*/  F2FP.BF16.F32.PACK_AB R0, RZ, R0 ;  /* 0x00000000ff00723e */ /* 0x000fc800000010ff */
[----:B------:R-:W-:Y:S01]  /*1890*/  PRMT R19, R0, 0x7610, R19 ;  /* 0x0000761000137816 */ /* 0x000fe20000000013 */
[----:B------:R-:W-:Y:S06]  /*18a0*/  BRA `(.L_x_620) ;  /* 0x0000000c00c07947 */ /* 0x000fec0003800000 */
.L_x_617:
        /* <DEDUP_REMOVED lines=11> */
.L_x_622:
[----:B------:R-:W2:Y:S02]  /*1960*/  LDG.E R2, desc[UR36][R2.64] ;  /* 0x0000002402027981 */ /* 0x000ea4000c1e1900 */
[----:B--2---:R-:W-:-:S04]  /*1970*/  I2FP.F32.S32 R0, R2 ;  /* 0x0000000200007245 */ /* 0x004fc80000201400 */
[----:B------:R-:W-:-:S04]  /*1980*/  F2FP.BF16.F32.PACK_AB R0, RZ, R0 ;  /* 0x00000000ff00723e */ /* 0x000fc800000010ff */
[----:B------:R-:W-:Y:S01]  /*1990*/  PRMT R19, R0, 0x7610, R19 ;  /* 0x0000761000137816 */ /* 0x000fe20000000013 */
[----:B------:R-:W-:Y:S06]  /*19a0*/  BRA `(.L_x_620) ;  /* 0x0000000c00807947 */ /* 0x000fec0003800000 */
.L_x_621:
[----:B------:R-:W2:Y:S02]  /*19b0*/  LDG.E.U16 R2, desc[UR36][R2.64] ;  /* 0x0000002402027981 */ /* 0x000ea4000c1e1500 */
[----:B--2---:R-:W0:Y:S02]  /*19c0*/  I2F.S16 R0, R2 ;  /* 0x0000000200007306 */ /* 0x004e240000101400 */
[----:B0-----:R-:W-:-:S04]  /*19d0*/  F2FP.BF16.F32.PACK_AB R0, RZ, R0 ;  /* 0x00000000ff00723e */ /* 0x001fc800000010ff */
[----:B------:R-:W-:Y:S01]  /*19e0*/  PRMT R19, R0, 0x7610, R19 ;  /* 0x0000761000137816 */ /* 0x000fe20000000013 */
[----:B------:R-:W-:Y:S06]  /*19f0*/  BRA `(.L_x_620) ;  /* 0x0000000c006c7947 */ /* 0x000fec0003800000 */
.L_x_616:
        /* <DEDUP_REMOVED lines=9> */
.L_x_624:
[----:B------:R-:W2:Y:S02]  /*1a90*/  LDG.E.U16 R0, desc[UR36][R2.64] ;  /* 0x0000002402007981 */ /* 0x000ea4000c1e1500 */
[----:B--2---:R-:W-:-:S05]  /*1aa0*/  HADD2.F32 R0, -RZ, R0.H0_H0 ;  /* 0x20000000ff007230 */ /* 0x004fca0000004100 */
[----:B------:R-:W-:-:S04]  /*1ab0*/  F2FP.BF16.F32.PACK_AB R0, RZ, R0 ;  /* 0x00000000ff00723e */ /* 0x000fc800000010ff */
[----:B------:R-:W-:Y:S01]  /*1ac0*/  PRMT R19, R0, 0x7610, R19 ;  /* 0x0000761000137816 */ /* 0x000fe20000000013 */
[----:B------:R-:W-:Y:S06]  /*1ad0*/  BRA `(.L_x_620) ;  /* 0x0000000c00347947 */ /* 0x000fec0003800000 */
.L_x_623:
        /* <DEDUP_REMOVED lines=9> */
.L_x_626:
[----:B------:R-:W2:Y:S02]  /*1b70*/  LDG.E.U16 R2, desc[UR36][R2.64] ;  /* 0x0000002402027981 */ /* 0x000ea4000c1e1500 */
[----:B--2---:R-:W-:-:S05]  /*1b80*/  HADD2.F32 R0, -RZ, R2.H0_H0 ;  /* 0x20000002ff007230 */ /* 0x004fca0000004100 */
[----:B------:R-:W-:-:S04]  /*1b90*/  F2FP.BF16.F32.PACK_AB R0, RZ, R0 ;  /* 0x00000000ff00723e */ /* 0x000fc800000010ff */
[----:B------:R-:W-:Y:S01]  /*1ba0*/  PRMT R19, R0, 0x7610, R19 ;  /* 0x0000761000137816 */ /* 0x000fe20000000013 */
[----:B------:R-:W-:Y:S06]  /*1bb0*/  BRA `(.L_x_620) ;  /* 0x0000000800fc7947 */ /* 0x000fec0003800000 */
.L_x_625:
        /* <DEDUP_REMOVED lines=9> */
.L_x_615:
        /* <DEDUP_REMOVED lines=14> */
.L_x_629:
        /* <DEDUP_REMOVED lines=9> */
.L_x_628:
        /* <DEDUP_REMOVED lines=27> */
.L_x_631:
[----:B------:R-:W2:Y:S02]  /*1f70*/  LDG.E.U8 R2, desc[UR36][R2.64] ;  /* 0x0000002402027981 */ /* 0x000ea4000c1e1100 */
[C---:B--2---:R-:W-:Y:S01]  /*1f80*/  IMAD.SHL.U32 R4, R2.reuse, 0x2000000, RZ ;  /* 0x0200000002047824 */ /* 0x044fe200078e00ff */
[----:B------:R-:W-:-:S04]  /*1f90*/  SHF.L.U32 R5, R2, 0x8, RZ ;  /* 0x0000000802057819 */ /* 0x000fc800000006ff */
        /* <DEDUP_REMOVED lines=8> */
[----:B------:R-:W-:-:S04]  /*2020*/  F2FP.BF16.F32.PACK_AB R0, RZ, R0 ;  /* 0x00000000ff00723e */ /* 0x000fc800000010ff */
[----:B------:R-:W-:Y:S01]  /*2030*/  PRMT R19, R0, 0x7610, R19 ;  /* 0x0000761000137816 */ /* 0x000fe20000000013 */
[----:B------:R-:W-:Y:S06]  /*2040*/  BRA `(.L_x_620) ;  /* 0x0000000400d87947 */ /* 0x000fec0003800000 */
.L_x_630:
[----:B------:R0:W5:Y:S01]  /*2050*/  LDG.E.U16 R19, desc[UR36][R2.64] ;  /* 0x0000002402137981 */ /* 0x000162000c1e1500 */
[----:B------:R-:W-:Y:S05]  /*2060*/  BRA `(.L_x_620) ;  /* 0x0000000400d07947 */ /* 0x000fea0003800000 */
.L_x_627:
        /* <DEDUP_REMOVED lines=13> */
.L_x_634:
        /* <DEDUP_REMOVED lines=21> */
.L_x_638:
[----:B------:R-:W-:Y:S05]  /*2290*/  BSYNC.RECONVERGENT B1 ;  /* 0x0000000000017941 */ /* 0x000fea0003800200 */
.L_x_637:
[----:B------:R-:W-:Y:S01]  /*22a0*/  IMAD.SHL.U32 R0, R0, 0x100000, RZ ;  /* 0x0010000000007824 */ /* 0x000fe200078e00ff */
[----:B------:R-:W-:-:S04]  /*22b0*/  LEA R2, R2, 0x3b800000, 0x17 ;  /* 0x3b80000002027811 */ /* 0x000fc800078eb8ff */
[----:B------:R-:W-:-:S07]  /*22c0*/  LOP3.LUT R0, R2, R0, R7, 0xfe, !PT ;  /* 0x0000000002007212 */ /* 0x000fce00078efe07 */
.L_x_636:
[----:B------:R-:W-:Y:S05]  /*22d0*/  BSYNC.RECONVERGENT B0 ;  /* 0x0000000000007941 */ /* 0x000fea0003800200 */
.L_x_635:
[----:B------:R-:W-:-:S04]  /*22e0*/  F2FP.BF16.F32.PACK_AB R0, RZ, R0 ;  /* 0x00000000ff00723e */ /* 0x000fc800000010ff */
[----:B------:R-:W-:Y:S01]  /*22f0*/  PRMT R19, R0, 0x7610, R19 ;  /* 0x0000761000137816 */ /* 0x000fe20000000013 */
[----:B------:R-:W-:Y:S06]  /*2300*/  BRA `(.L_x_620) ;  /* 0x0000000400287947 */ /* 0x000fec0003800000 */
.L_x_633:
        /* <DEDUP_REMOVED lines=21> */
.L_x_642:
[----:B------:R-:W-:Y:S05]  /*2460*/  BSYNC.RECONVERGENT B1 ;  /* 0x0000000000017941 */ /* 0x000fea0003800200 */
.L_x_641:
[----:B------:R-:W-:Y:S01]  /*2470*/  IMAD.SHL.U32 R0, R0, 0x200000, RZ ;  /* 0x0020000000007824 */ /* 0x000fe200078e00ff */
[----:B------:R-:W-:-:S04]  /*2480*/  LEA R2, R2, 0x37800000, 0x17 ;  /* 0x3780000002027811 */ /* 0x000fc800078eb8ff */
[----:B------:R-:W-:-:S07]  /*2490*/  LOP3.LUT R0, R2, R0, R7, 0xfe, !PT ;  /* 0x0000000002007212 */ /* 0x000fce00078efe07 */
.L_x_640:
[----:B------:R-:W-:Y:S05]  /*24a0*/  BSYNC.RECONVERGENT B0 ;  /* 0x0000000000007941 */ /* 0x000fea0003800200 */
.L_x_639:
[----:B------:R-:W-:-:S04]  /*24b0*/  F2FP.BF16.F32.PACK_AB R0, RZ, R0 ;  /* 0x00000000ff00723e */ /* 0x000fc800000010ff */
[----:B------:R-:W-:Y:S01]  /*24c0*/  PRMT R19, R0, 0x7610, R19 ;  /* 0x0000761000137816 */ /* 0x000fe20000000013 */
[----:B------:R-:W-:Y:S06]  /*24d0*/  BRA `(.L_x_620) ;  /* 0x0000000000b47947 */ /* 0x000fec0003800000 */
.L_x_632:
[----:B------:R-:W-:-:S09]  /*24e0*/  UISETP.NE.AND UP0, UPT, UR4, 0x1c, UPT ;  /* 0x0000001c0400788c */ /* 0x000fd2000bf05270 */
[----:B------:R-:W-:Y:S05]  /*24f0*/  BRA.U !UP0, `(.L_x_643) ;  /* 0x00000001089c7547 */ /* 0x000fea000b800000 */
[----:B------:R-:W-:-:S09]  /*2500*/  UISETP.NE.AND UP0, UPT, UR4, 0x1d, UPT ;  /* 0x0000001d0400788c */ /* 0x000fd2000bf05270 */
[----:B------:R-:W-:Y:S05]  /*2510*/  BRA.U !UP0, `(.L_x_644) ;  /* 0x0000000108807547 */ /* 0x000fea000b800000 */
[----:B------:R-:W-:-:S09]  /*2520*/  UISETP.NE.AND UP0, UPT, UR4, 0x2c, UPT ;  /* 0x0000002c0400788c */ /* 0x000fd2000bf05270 */
[----:B------:R-:W-:Y:S05]  /*2530*/  BRA.U !UP0, `(.L_x_645) ;  /* 0x0000000108487547 */ /* 0x000fea000b800000 */
.L_x_619:
        /* <DEDUP_REMOVED lines=16> */
.L_x_646:
[----:B------:R-:W-:Y:S01]  /*2640*/  PRMT R19, RZ, 0x7610, R19 ;  /* 0x00007610ff137816 */ /* 0x000fe20000000013 */
[----:B------:R-:W-:Y:S06]  /*2650*/  BRA `(.L_x_620) ;  /* 0x0000000000547947 */ /* 0x000fec0003800000 */
.L_x_645:
        /* <DEDUP_REMOVED lines=8> */
.L_x_648:
[----:B------:R-:W-:Y:S05]  /*26e0*/  BSYNC.RECONVERGENT B0 ;  /* 0x0000000000007941 */ /* 0x000fea0003800200 */
.L_x_647:
[----:B------:R-:W-:-:S04]  /*26f0*/  F2FP.BF16.F32.PACK_AB R0, RZ, R0 ;  /* 0x00000000ff00723e */ /* 0x000fc800000010ff */
[----:B------:R-:W-:Y:S01]  /*2700*/  PRMT R19, R0, 0x7610, R19 ;  /* 0x0000761000137816 */ /* 0x000fe20000000013 */
[----:B------:R-:W-:Y:S06]  /*2710*/  BRA `(.L_x_620) ;  /* 0x0000000000247947 */ /* 0x000fec0003800000 */
.L_x_644:
[----:B------:R-:W2:Y:S02]  /*2720*/  LDG.E.64 R2, desc[UR36][R2.64] ;  /* 0x0000002402027981 */ /* 0x000ea4000c1e1b00 */
[----:B--2---:R-:W0:Y:S02]  /*2730*/  I2F.U64 R0, R2 ;  /* 0x0000000200007312 */ /* 0x004e240000301000 */
[----:B0-----:R-:W-:-:S04]  /*2740*/  F2FP.BF16.F32.PACK_AB R0, RZ, R0 ;  /* 0x00000000ff00723e */ /* 0x001fc800000010ff */
[----:B------:R-:W-:Y:S01]  /*2750*/  PRMT R19, R0, 0x7610, R19 ;  /* 0x0000761000137816 */ /* 0x000fe20000000013 */
[----:B------:R-:W-:Y:S06]  /*2760*/  BRA `(.L_x_620) ;  /* 0x0000000000107947 */ /* 0x000fec0003800000 */
.L_x_643:
[----:B------:R-:W2:Y:S02]  /*2770*/  LDG.E R2, desc[UR36][R2.64] ;  /* 0x0000002402027981 */ /* 0x000ea4000c1e1900 */
[----:B--2---:R-:W-:-:S04]  /*2780*/  I2FP.F32.U32 R0, R2 ;  /* 0x0000000200007245 */ /* 0x004fc80000201000 */
[----:B------:R-:W-:-:S04]  /*2790*/  F2FP.BF16.F32.PACK_AB R0, RZ, R0 ;  /* 0x00000000ff00723e */ /* 0x000fc800000010ff */
[----:B------:R-:W-:-:S07]  /*27a0*/  PRMT R19, R0, 0x7610, R19 ;  /* 0x0000761000137816 */ /* 0x000fce0000000013 */
.L_x_620:
        /* <DEDUP_REMOVED lines=18> */
.L_x_652:
[----:B------:R-:W2:Y:S02]  /*28d0*/  LDG.E.U8 R2, desc[UR36][R2.64] ;  /* 0x0000002402027981 */ /* 0x000ea4000c1e1100 */
[----:B--2---:R-:W-:-:S04]  /*28e0*/  I2FP.F32.U32 R0, R2 ;  /* 0x0000000200007245 */ /* 0x004fc80000201000 */
[----:B------:R-:W-:Y:S01]  /*28f0*/  F2FP.BF16.F32.PACK_AB R0, RZ, R0 ;  /* 0x00000000ff00723e */ /* 0x000fe200000010ff */
[----:B------:R-:W-:Y:S06]  /*2900*/  BRA `(.L_x_654) ;  /* 0x0000000c00847947 */ /* 0x000fec0003800000 */
.L_x_651:
        /* <DEDUP_REMOVED lines=10> */
.L_x_656:
[----:B------:R-:W2:Y:S02]  /*29b0*/  LDG.E R2, desc[UR36][R2.64] ;  /* 0x0000002402027981 */ /* 0x000ea4000c1e1900 */
[----:B--2---:R-:W-:-:S04]  /*29c0*/  I2FP.F32.S32 R0, R2 ;  /* 0x0000000200007245 */ /* 0x004fc80000201400 */
[----:B------:R-:W-:Y:S01]  /*29d0*/  F2FP.BF16.F32.PACK_AB R0, RZ, R0 ;  /* 0x00000000ff00723e */ /* 0x000fe200000010ff */
[----:B------:R-:W-:Y:S06]  /*29e0*/  BRA `(.L_x_654) ;  /* 0x0000000c004c7947 */ /* 0x000fec0003800000 */
.L_x_655:
[----:B------:R-:W2:Y:S02]  /*29f0*/  LDG.E.U16 R2, desc[UR36][R2.64] ;  /* 0x0000002402027981 */ /* 0x000ea4000c1e1500 */
[----:B--2---:R-:W0:Y:S02]  /*2a00*/  I2F.S16 R0, R2 ;  /* 0x0000000200007306 */ /* 0x004e240000101400 */
[----:B0-----:R-:W-:Y:S01]  /*2a10*/  F2FP.BF16.F32.PACK_AB R0, RZ, R0 ;  /* 0x00000000ff00723e */ /* 0x001fe200000010ff */
[----:B------:R-:W-:Y:S06]  /*2a20*/  BRA `(.L_x_654) ;  /* 0x0000000c003c7947 */ /* 0x000fec0003800000 */
.L_x_650:
        /* <DEDUP_REMOVED lines=9> */
.L_x_658:
[----:B------:R-:W2:Y:S02]  /*2ac0*/  LDG.E.U16 R0, desc[UR36][R2.64] ;  /* 0x0000002402007981 */ /* 0x000ea4000c1e1500 */
[----:B--2---:R-:W-:-:S05]  /*2ad0*/  HADD2.F32 R0, -RZ, R0.H0_H0 ;  /* 0x20000000ff007230 */ /* 0x004fca0000004100 */
[----:B------:R-:W-:Y:S01]  /*2ae0*/  F2FP.BF16.F32.PACK_AB R0, RZ, R0 ;  /* 0x00000000ff00723e */ /* 0x000fe200000010ff */
[----:B------:R-:W-:Y:S06]  /*2af0*/  BRA `(.L_x_654) ;  /* 0x0000000c00087947 */ /* 0x000fec0003800000 */
.L_x_657:
        /* <DEDUP_REMOVED lines=9> */
.L_x_660:
[----:B------:R-:W2:Y:S02]  /*2b90*/  LDG.E.U16 R2, desc[UR36][R2.64] ;  /* 0x0000002402027981 */ /* 0x000ea4000c1e1500 */
[----:B--2---:R-:W-:-:S05]  /*2ba0*/  HADD2.F32 R0, -RZ, R2.H0_H0 ;  /* 0x20000002ff007230 */ /* 0x004fca0000004100 */
[----:B------:R-:W-:Y:S01]  /*2bb0*/  F2FP.BF16.F32.PACK_AB R0, RZ, R0 ;  /* 0x00000000ff00723e */ /* 0x000fe200000010ff */
[----:B------:R-:W-:Y:S06]  /*2bc0*/  BRA `(.L_x_654) ;  /* 0x0000000800d47947 */ /* 0x000fec0003800000 */
.L_x_659:
        /* <DEDUP_REMOVED lines=8> */
.L_x_649:
        /* <DEDUP_REMOVED lines=13> */
.L_x_663:
        /* <DEDUP_REMOVED lines=8> */
.L_x_662:
        /* <DEDUP_REMOVED lines=27> */
.L_x_665:
        /* <DEDUP_REMOVED lines=13> */
.L_x_664:
[----:B------:R0:W5:Y:S01]  /*3020*/  LDG.E.U16 R0, desc[UR36][R2.64] ;  /* 0x0000002402007981 */ /* 0x000162000c1e1500 */
[----:B------:R-:W-:Y:S05]  /*3030*/  BRA `(.L_x_654) ;  /* 0x0000000400b87947 */ /* 0x000fea0003800000 */
.L_x_661:
        /* <DEDUP_REMOVED lines=12> */
.L_x_668:
        /* <DEDUP_REMOVED lines=21> */
.L_x_672:
[----:B------:R-:W-:Y:S05]  /*3250*/  BSYNC.RECONVERGENT B1 ;  /* 0x0000000000017941 */ /* 0x000fea0003800200 */
.L_x_671:
[----:B------:R-:W-:Y:S01]  /*3260*/  IMAD.SHL.U32 R0, R0, 0x100000, RZ ;  /* 0x0010000000007824 */ /* 0x000fe200078e00ff */
[----:B------:R-:W-:-:S04]  /*3270*/  LEA R2, R2, 0x3b800000, 0x17 ;  /* 0x3b80000002027811 */ /* 0x000fc800078eb8ff */
[----:B------:R-:W-:-:S07]  /*3280*/  LOP3.LUT R0, R2, R0, R7, 0xfe, !PT ;  /* 0x0000000002007212 */ /* 0x000fce00078efe07 */
.L_x_670:
[----:B------:R-:W-:Y:S05]  /*3290*/  BSYNC.RECONVERGENT B0 ;  /* 0x0000000000007941 */ /* 0x000fea0003800200 */
.L_x_669:
[----:B------:R-:W-:Y:S01]  /*32a0*/  F2FP.BF16.F32.PACK_AB R0, RZ, R0 ;  /* 0x00000000ff00723e */ /* 0x000fe200000010ff */
[----:B------:R-:W-:Y:S06]  /*32b0*/  BRA `(.L_x_654) ;  /* 0x0000000400187947 */ /* 0x000fec0003800000 */
.L_x_667:
        /* <DEDUP_REMOVED lines=21> */
.L_x_676:
[----:B------:R-:W-:Y:S05]  /*3410*/  BSYNC.RECONVERGENT B1 ;  /* 0x0000000000017941 */ /* 0x000fea0003800200 */
.L_x_675:
[----:B------:R-:W-:Y:S01]  /*3420*/  IMAD.SHL.U32 R0, R0, 0x200000, RZ ;  /* 0x0020000000007824 */ /* 0x000fe200078e00ff */
[----:B------:R-:W-:-:S04]  /*3430*/  LEA R2, R2, 0x37800000, 0x17 ;  /* 0x3780000002027811 */ /* 0x000fc800078eb8ff */
[----:B------:R-:W-:-:S07]  /*3440*/  LOP3.LUT R0, R2, R0, R7, 0xfe, !PT ;  /* 0x0000000002007212 */ /* 0x000fce00078efe07 */
.L_x_674:
[----:B------:R-:W-:Y:S05]  /*3450*/  BSYNC.RECONVERGENT B0 ;  /* 0x0000000000007941 */ /* 0x000fea0003800200 */
.L_x_673:
[----:B------:R-:W-:Y:S01]  /*3460*/  F2FP.BF16.F32.PACK_AB R0, RZ, R0 ;  /* 0x00000000ff00723e */ /* 0x000fe200000010ff */
[----:B------:R-:W-:Y:S06]  /*3470*/  BRA `(.L_x_654) ;  /* 0x0000000000a87947 */ /* 0x000fec0003800000 */
.L_x_666:
[----:B------:R-:W-:-:S09]  /*3480*/  UISETP.NE.AND UP0, UPT, UR4, 0x1c, UPT ;  /* 0x0000001c0400788c */ /* 0x000fd2000bf05270 */
[----:B------:R-:W-:Y:S05]  /*3490*/  BRA.U !UP0, `(.L_x_677) ;  /* 0x0000000108947547 */ /* 0x000fea000b800000 */
[----:B------:R-:W-:-:S09]  /*34a0*/  UISETP.NE.AND UP0, UPT, UR4, 0x1d, UPT ;  /* 0x0000001d0400788c */ /* 0x000fd2000bf05270 */
[----:B------:R-:W-:Y:S05]  /*34b0*/  BRA.U !UP0, `(.L_x_678) ;  /* 0x00000001087c7547 */ /* 0x000fea000b800000 */
[----:B------:R-:W-:-:S09]  /*34c0*/  UISETP.NE.AND UP0, UPT, UR4, 0x2c, UPT ;  /* 0x0000002c0400788c */ /* 0x000fd2000bf05270 */
[----:B------:R-:W-:Y:S05]  /*34d0*/  BRA.U !UP0, `(.L_x_679) ;  /* 0x0000000108487547 */ /* 0x000fea000b800000 */
.L_x_653:
        /* <DEDUP_REMOVED lines=11> */
[----:B------:R-:W-:Y:S02]  /*3590*/  IMAD.U32 R7, RZ, RZ, UR7 ;  /* 0x00000007ff077e24 */ /* 0x000fe4000f8e00ff */
[----:B---3--:R-:W-:Y:S02]  /*35a0*/  IMAD.U32 R10, RZ, RZ, UR8 ;  /* 0x00000008ff0a7e24 */ /* 0x008fe4000f8e00ff */
[----:B------:R-:W-:-:S07]  /*35b0*/  IMAD.U32 R11, RZ, RZ, UR9 ;  /* 0x00000009ff0b7e24 */ /* 0x000fce000f8e00ff */
[----:B------:R-:W-:-:S07]  /*35c0*/  LEPC R20, `(.L_x_680) ;  /* 0x000000001014794e */ /* 0x000fce0000000000 */
[----:B--2--5:R-:W-:Y:S05]  /*35d0*/  CALL.ABS.NOINC R2 ;  /* 0x0000000002007343 */ /* 0x024fea0003c00000 */
.L_x_680:
[----:B------:R-:W-:Y:S01]  /*35e0*/  PRMT R0, RZ, 0x7610, R0 ;  /* 0x00007610ff007816 */ /* 0x000fe20000000000 */
[----:B------:R-:W-:Y:S06]  /*35f0*/  BRA `(.L_x_654) ;  /* 0x0000000000487947 */ /* 0x000fec0003800000 */
.L_x_679:
        /* <DEDUP_REMOVED lines=8> */
.L_x_682:
[----:B------:R-:W-:Y:S05]  /*3680*/  BSYNC.RECONVERGENT B0 ;  /* 0x0000000000007941 */ /* 0x000fea0003800200 */
.L_x_681:
[----:B------:R-:W-:Y:S01]  /*3690*/  F2FP.BF16.F32.PACK_AB R0, RZ, R0 ;  /* 0x00000000ff00723e */ /* 0x000fe200000010ff */
[----:B------:R-:W-:Y:S06]  /*36a0*/  BRA `(.L_x_654) ;  /* 0x00000000001c7947 */ /* 0x000fec0003800000 */
.L_x_678:
[----:B------:R-:W2:Y:S02]  /*36b0*/  LDG.E.64 R2, desc[UR36][R2.64] ;  /* 0x0000002402027981 */ /* 0x000ea4000c1e1b00 */
[----:B--2---:R-:W0:Y:S02]  /*36c0*/  I2F.U64 R0, R2 ;  /* 0x0000000200007312 */ /* 0x004e240000301000 */
[----:B0-----:R-:W-:Y:S01]  /*36d0*/  F2FP.BF16.F32.PACK_AB R0, RZ, R0 ;  /* 0x00000000ff00723e */ /* 0x001fe200000010ff */
[----:B------:R-:W-:Y:S06]  /*36e0*/  BRA `(.L_x_654) ;  /* 0x00000000000c7947 */ /* 0x000fec0003800000 */
.L_x_677:
[----:B------:R-:W2:Y:S02]  /*36f0*/  LDG.E R2, desc[UR36][R2.64] ;  /* 0x0000002402027981 */ /* 0x000ea4000c1e1900 */
[----:B--2---:R-:W-:-:S04]  /*3700*/  I2FP.F32.U32 R0, R2 ;  /* 0x0000000200007245 */ /* 0x004fc80000201000 */
[----:B------:R-:W-:-:S07]  /*3710*/  F2FP.BF16.F32.PACK_AB R0, RZ, R0 ;  /* 0x00000000ff00723e */ /* 0x000fce00000010ff */
.L_x_654:
[----:B------:R-:W0:Y:S01]  /*3720*/  LDCU.64 UR6, c[0x0][0x5e8] ;  /* 0x0000bd00ff0677ac */ /* 0x000e220008000a00 */
[----:B-----5:R-:W-:Y:S01]  /*3730*/  IMAD.U32 R19, R19, 0x10000, RZ ;  /* 0x0001000013137824 */ /* 0x020fe200078e00ff */
[----:B------:R-:W-:Y:S01]  /*3740*/  SHF.L.U32 R0, R0, 0x10, RZ ;  /* 0x0000001000007819 */ /* 0x000fe200000006ff */
[----:B------:R-:W-:-:S03]  /*3750*/  UPRMT UR4, UR43, 0x9910, URZ ;  /* 0x000099102b047896 */ /* 0x000fc600080000ff */
[----:B------:R-:W-:Y:S01]  /*3760*/  FMNMX.FTZ R0, R19, R0, PT ;  /* 0x0000000013007209 */ /* 0x000fe20003810000 */
        /* <DEDUP_REMOVED lines=17> */
.L_x_686:
[----:B--2---:R-:W-:-:S06]  /*3880*/  IMAD.U32 R5, R5, 0x10000, RZ ;  /* 0x0001000005057824 */ /* 0x004fcc00078e00ff */
[----:B------:R-:W0:Y:S02]  /*3890*/  F2I.S64.TRUNC R4, R5 ;  /* 0x0000000500047311 */ /* 0x000e24000020d900 */
[----:B0-----:R1:W-:Y:S01]  /*38a0*/  STG.E.U8 desc[UR36][R2.64], R4 ;  /* 0x0000000402007986 */ /* 0x0013e2000c101124 */
[----:B------:R-:W-:Y:S05]  /*38b0*/  BRA `(.L_x_688) ;  /* 0x0000000c00707947 */ /* 0x000fea0003800000 */
.L_x_685:
        /* <DEDUP_REMOVED lines=10> */
.L_x_690:
[----:B--2---:R-:W-:-:S06]  /*3960*/  IMAD.U32 R5, R5, 0x10000, RZ ;  /* 0x0001000005057824 */ /* 0x004fcc00078e00ff */
[----:B------:R-:W0:Y:S02]  /*3970*/  F2I.FTZ.TRUNC.NTZ R5, R5 ;  /* 0x0000000500057305 */ /* 0x000e24000021f100 */
[----:B0-----:R3:W-:Y:S01]  /*3980*/  STG.E desc[UR36][R2.64], R5 ;  /* 0x0000000502007986 */ /* 0x0017e2000c101924 */
[----:B------:R-:W-:Y:S05]  /*3990*/  BRA `(.L_x_688) ;  /* 0x0000000c00387947 */ /* 0x000fea0003800000 */
.L_x_689:
[----:B--2---:R-:W-:-:S06]  /*39a0*/  SHF.L.U32 R5, R5, 0x10, RZ ;  /* 0x0000001005057819 */ /* 0x004fcc00000006ff */
[----:B------:R-:W0:Y:S02]  /*39b0*/  F2I.FTZ.TRUNC.NTZ R5, R5 ;  /* 0x0000000500057305 */ /* 0x000e24000021f100 */
[----:B0-----:R2:W-:Y:S01]  /*39c0*/  STG.E.U16 desc[UR36][R2.64], R5 ;  /* 0x0000000502007986 */ /* 0x0015e2000c101524 */
[----:B------:R-:W-:Y:S05]  /*39d0*/  BRA `(.L_x_688) ;  /* 0x0000000c00287947 */ /* 0x000fea0003800000 */
.L_x_684:
        /* <DEDUP_REMOVED lines=9> */
.L_x_692:
[----:B--2---:R-:W-:-:S05]  /*3a70*/  IMAD.U32 R0, R5, 0x10000, RZ ;  /* 0x0001000005007824 */ /* 0x004fca00078e00ff */
[----:B------:R-:W-:-:S05]  /*3a80*/  F2FP.F16.F32.PACK_AB R0, RZ, R0 ;  /* 0x00000000ff00723e */ /* 0x000fca00000000ff */
[----:B------:R0:W-:Y:S01]  /*3a90*/  STG.E.U16 desc[UR36][R2.64], R0 ;  /* 0x0000000002007986 */ /* 0x0001e2000c101524 */
[----:B------:R-:W-:Y:S05]  /*3aa0*/  BRA `(.L_x_688) ;  /* 0x0000000800f47947 */ /* 0x000fea0003800000 */
.L_x_691:
        /* <DEDUP_REMOVED lines=10> */
.L_x_694:
[----:B--2---:R-:W-:-:S05]  /*3b50*/  IMAD.U32 R5, R5, 0x10000, RZ ;  /* 0x0001000005057824 */ /* 0x004fca00078e00ff */
[----:B------:R-:W-:-:S04]  /*3b60*/  F2FP.F16.F32.PACK_AB R5, RZ, R5 ;  /* 0x00000005ff05723e */ /* 0x000fc800000000ff */
[----:B------:R-:W-:-:S05]  /*3b70*/  PRMT R5, R5, 0x5410, RZ ;  /* 0x0000541005057816 */ /* 0x000fca00000000ff */
[----:B------:R0:W-:Y:S01]  /*3b80*/  STG.E desc[UR36][R2.64], R5 ;  /* 0x0000000502007986 */ /* 0x0001e2000c101924 */
[----:B------:R-:W-:Y:S05]  /*3b90*/  BRA `(.L_x_688) ;  /* 0x0000000800b87947 */ /* 0x000fea0003800000 */
.L_x_693:
[----:B--2---:R-:W-:-:S05]  /*3ba0*/  SHF.L.U32 R4, R5, 0x10, RZ ;  /* 0x0000001005047819 */ /* 0x004fca00000006ff */
[----:B------:R-:W-:-:S06]  /*3bb0*/  FMUL.FTZ R4, R4, 1 ;  /* 0x3f80000004047820 */ /* 0x000fcc0000410000 */
[----:B------:R-:W0:Y:S02]  /*3bc0*/  F2F.F64.F32 R4, R4 ;  /* 0x0000000400047310 */ /* 0x000e240000201800 */
[----:B0-----:R0:W-:Y:S01]  /*3bd0*/  STG.E.64 desc[UR36][R2.64], R4 ;  /* 0x0000000402007986 */ /* 0x0011e2000c101b24 */
[----:B------:R-:W-:Y:S05]  /*3be0*/  BRA `(.L_x_688) ;  /* 0x0000000800a47947 */ /* 0x000fea0003800000 */
.L_x_683:
        /* <DEDUP_REMOVED lines=13> */
.L_x_697:
[----:B--2---:R-:W-:Y:S01]  /*3cc0*/  IMAD.U32 R5, R5, 0x10000, RZ ;  /* 0x0001000005057824 */ /* 0x004fe200078e00ff */
[----:B------:R-:W-:-:S03]  /*3cd0*/  CS2R R6, SRZ ;  /* 0x0000000000067805 */ /* 0x000fc6000001ff00 */
[----:B------:R-:W-:-:S06]  /*3ce0*/  FMUL.FTZ R5, R5, 1 ;  /* 0x3f80000005057820 */ /* 0x000fcc0000410000 */
[----:B------:R-:W0:Y:S02]  /*3cf0*/  F2F.F64.F32 R4, R5 ;  /* 0x0000000500047310 */ /* 0x000e240000201800 */
[----:B0-----:R0:W-:Y:S01]  /*3d00*/  STG.E.128 desc[UR36][R2.64], R4 ;  /* 0x0000000402007986 */ /* 0x0011e2000c101d24 */
[----:B------:R-:W-:Y:S05]  /*3d10*/  BRA `(.L_x_688) ;  /* 0x0000000800587947 */ /* 0x000fea0003800000 */
.L_x_696:
[----:B------:R-:W-:-:S09]  /*3d20*/  UISETP.NE.AND UP0, UPT, UR4, 0xf, UPT ;  /* 0x0000000f0400788c */ /* 0x000fd2000bf05270 */
[----:B------:R-:W-:Y:S05]  /*3d30*/  BRA.U !UP0, `(.L_x_698) ;  /* 0x0000000108a07547 */ /* 0x000fea000b800000 */
[----:B------:R-:W-:-:S09]  /*3d40*/  UISETP.NE.AND UP0, UPT, UR4, 0x17, UPT ;  /* 0x000000170400788c */ /* 0x000fd2000bf05270 */
[----:B------:R-:W-:Y:S05]  /*3d50*/  BRA.U !UP0, `(.L_x_699) ;  /* 0x00000001084c7547 */ /* 0x000fea000b800000 */
[----:B------:R-:W-:-:S09]  /*3d60*/  UISETP.NE.AND UP0, UPT, UR4, 0x18, UPT ;  /* 0x000000180400788c */ /* 0x000fd2000bf05270 */
[----:B------:R-:W-:Y:S05]  /*3d70*/  BRA.U UP0, `(.L_x_687) ;  /* 0x0000000500a07547 */ /* 0x000fea000b800000 */
[----:B--2---:R-:W-:Y:S01]  /*3d80*/  IMAD.U32 R7, R5, 0x10000, RZ ;  /* 0x0001000005077824 */ /* 0x004fe200078e00ff */
        /* <DEDUP_REMOVED lines=12> */
.L_x_701:
[----:B------:R-:W-:Y:S05]  /*3e50*/  BSYNC.RECONVERGENT B0 ;  /* 0x0000000000007941 */ /* 0x000fea0003800200 */
.L_x_700:
[----:B------:R-:W-:-:S05]  /*3e60*/  LOP3.LUT R5, R0, 0x80, R5, 0xf8, !PT ;  /* 0x0000008000057812 */ /* 0x000fca00078ef805 */
[----:B------:R0:W-:Y:S01]  /*3e70*/  STG.E.U8 desc[UR36][R2.64], R5 ;  /* 0x0000000502007986 */ /* 0x0001e2000c101124 */
[----:B------:R-:W-:Y:S05]  /*3e80*/  BRA `(.L_x_688) ;  /* 0x0000000400fc7947 */ /* 0x000fea0003800000 */
.L_x_699:
[----:B--2---:R-:W-:Y:S01]  /*3e90*/  IMAD.U32 R7, R5, 0x10000, RZ ;  /* 0x0001000005077824 */ /* 0x004fe200078e00ff */
[----:B------:R-:W-:Y:S04]  /*3ea0*/  BSSY.RECONVERGENT B0, `(.L_x_702) ;  /* 0x000000e000007945 */ /* 0x000fe80003800200 */
[----:B------:R-:W-:Y:S02]  /*3eb0*/  LOP3.LUT R6, R7, 0x7fffffff, RZ, 0xc0, !PT ;  /* 0x7fffffff07067812 */ /* 0x000fe400078ec0ff */
[----:B------:R-:W-:Y:S02]  /*3ec0*/  SHF.R.U32.HI R5, RZ, 0x18, R7 ;  /* 0x00000018ff057819 */ /* 0x000fe40000011607 */
[----:B------:R-:W-:-:S13]  /*3ed0*/  ISETP.GE.U32.AND P1, PT, R6, 0x47800000, PT ;  /* 0x478000000600780c */ /* 0x000fda0003f26070 */
[----:B------:R-:W-:Y:S02]  /*3ee0*/  @P1 ISETP.GT.U32.AND P0, PT, R6, 0x7f800000, PT ;  /* 0x7f8000000600180c */ /* 0x000fe40003f04070 */
[----:B------:R-:W-:-:S04]  /*3ef0*/  @P1 MOV R0, 0x7f ;  /* 0x0000007f00001802 */ /* 0x000fc80000000f00 */
[----:B------:R-:W-:Y:S01]  /*3f00*/  @P1 SEL R0, R0, 0x7c, P0 ;  /* 0x0000007c00001807 */ /* 0x000fe20000000000 */
[----:B------:R-:W-:Y:S06]  /*3f10*/  @P1 BRA `(.L_x_703) ;  /* 0x0000000000181947 */ /* 0x000fec0003800000 */
[----:B------:R-:W-:-:S13]  /*3f20*/  ISETP.GT.U32.AND P0, PT, R6, 0x387fffff, PT ;  /* 0x387fffff0600780c */ /* 0x000fda0003f04070 */
[----:B------:R-:W-:-:S04]  /*3f30*/  @P0 SHF.R.U32.HI R0, RZ, 0x15, R7 ;  /* 0x00000015ff000819 */ /* 0x000fc80000011607 */
[----:B------:R-:W-:Y:S01]  /*3f40*/  @P0 LOP3.LUT R4, R0, 0x1, RZ, 0xc0, !PT ;  /* 0x0000000100040812 */ /* 0x000fe200078ec0ff */
[----:B------:R-:W-:-:S03]  /*3f50*/  @!P0 FADD.FTZ R0, R6, 128 ;  /* 0x4300000006008421 */ /* 0x000fc60000010000 */
[----:B------:R-:W-:-:S04]  /*3f60*/  @P0 IADD3 R4, PT, PT, R7, 0x80fffff, R4 ;  /* 0x080fffff07040810 */ /* 0x000fc80007ffe004 */
[----:B------:R-:W-:-:S07]  /*3f70*/  @P0 SHF.R.U32.HI R0, RZ, 0x15, R4 ;  /* 0x00000015ff000819 */ /* 0x000fce0000011604 */
.L_x_703:
[----:B------:R-:W-:Y:S05]  /*3f80*/  BSYNC.RECONVERGENT B0 ;  /* 0x0000000000007941 */ /* 0x000fea0003800200 */
.L_x_702:
[----:B------:R-:W-:-:S05]  /*3f90*/  LOP3.LUT R5, R0, 0x80, R5, 0xf8, !PT ;  /* 0x0000008000057812 */ /* 0x000fca00078ef805 */
[----:B------:R0:W-:Y:S01]  /*3fa0*/  STG.E.U8 desc[UR36][R2.64], R5 ;  /* 0x0000000502007986 */ /* 0x0001e2000c101124 */
[----:B------:R-:W-:Y:S05]  /*3fb0*/  BRA `(.L_x_688) ;  /* 0x0000000400b07947 */ /* 0x000fea0003800000 */
.L_x_698:
[----:B--2---:R0:W-:Y:S01]  /*3fc0*/  STG.E.U16 desc[UR36][R2.64], R5 ;  /* 0x0000000502007986 */ /* 0x0041e2000c101524 */
[----:B------:R-:W-:Y:S05]  /*3fd0*/  BRA `(.L_x_688) ;  /* 0x0000000400a87947 */ /* 0x000fea0003800000 */
.L_x_695:
        /* <DEDUP_REMOVED lines=12> */
.L_x_706:
        /* <DEDUP_REMOVED lines=13> */
.L_x_709:
[----:B------:R-:W-:-:S04]  /*4170*/  SHF.R.U32.HI R0, RZ, 0x14, R5 ;  /* 0x00000014ff007819 */ /* 0x000fc80000011605 */
[----:B------:R-:W-:-:S04]  /*4180*/  LOP3.LUT R0, R0, 0x1, RZ, 0xc0, !PT ;  /* 0x0000000100007812 */ /* 0x000fc800078ec0ff */
[----:B------:R-:W-:-:S04]  /*4190*/  IADD3 R0, PT, PT, R5, 0x487ffff, R0 ;  /* 0x0487ffff05007810 */ /* 0x000fc80007ffe000 */
[----:B------:R-:W-:-:S04]  /*41a0*/  SHF.R.U32.HI R0, RZ, 0x14, R0 ;  /* 0x00000014ff007819 */ /* 0x000fc80000011600 */
[----:B------:R-:W-:-:S07]  /*41b0*/  LOP3.LUT R4, R0, 0xff, RZ, 0xc0, !PT ;  /* 0x000000ff00047812 */ /* 0x000fce00078ec0ff */
.L_x_710:
[----:B------:R-:W-:-:S04]  /*41c0*/  SHF.R.U32.HI R5, RZ, 0x18, R5 ;  /* 0x00000018ff057819 */ /* 0x000fc80000011605 */
[----:B------:R-:W-:-:S04]  /*41d0*/  LOP3.LUT R4, R4, 0x80, R5, 0xf8, !PT ;  /* 0x0000008004047812 */ /* 0x000fc800078ef805 */
[----:B------:R-:W-:-:S07]  /*41e0*/  PRMT R0, R4, 0x7610, R0 ;  /* 0x0000761004007816 */ /* 0x000fce0000000000 */
.L_x_708:
[----:B------:R-:W-:Y:S05]  /*41f0*/  BSYNC.RECONVERGENT B0 ;  /* 0x0000000000007941 */ /* 0x000fea0003800200 */
.L_x_707:
[----:B------:R0:W-:Y:S01]  /*4200*/  STG.E.U8 desc[UR36][R2.64], R0 ;  /* 0x0000000002007986 */ /* 0x0001e2000c101124 */
[----:B------:R-:W-:Y:S05]  /*4210*/  BRA `(.L_x_688) ;  /* 0x0000000400187947 */ /* 0x000fea0003800000 */
.L_x_705:
        /* <DEDUP_REMOVED lines=13> */
.L_x_713:
[----:B------:R-:W-:-:S04]  /*42f0*/  SHF.R.U32.HI R0, RZ, 0x15, R5 ;  /* 0x00000015ff007819 */ /* 0x000fc80000011605 */
[----:B------:R-:W-:-:S04]  /*4300*/  LOP3.LUT R0, R0, 0x1, RZ, 0xc0, !PT ;  /* 0x0000000100007812 */ /* 0x000fc800078ec0ff */
[----:B------:R-:W-:-:S04]  /*4310*/  IADD3 R0, PT, PT, R5, 0x88fffff, R0 ;  /* 0x088fffff05007810 */ /* 0x000fc80007ffe000 */
[----:B------:R-:W-:-:S04]  /*4320*/  SHF.R.U32.HI R0, RZ, 0x15, R0 ;  /* 0x00000015ff007819 */ /* 0x000fc80000011600 */
[----:B------:R-:W-:-:S07]  /*4330*/  LOP3.LUT R4, R0, 0xff, RZ, 0xc0, !PT ;  /* 0x000000ff00047812 */ /* 0x000fce00078ec0ff */
.L_x_714:
[----:B------:R-:W-:-:S04]  /*4340*/  SHF.R.U32.HI R5, RZ, 0x18, R5 ;  /* 0x00000018ff057819 */ /* 0x000fc80000011605 */
[----:B------:R-:W-:-:S04]  /*4350*/  LOP3.LUT R4, R4, 0x80, R5, 0xf8, !PT ;  /* 0x0000008004047812 */ /* 0x000fc800078ef805 */
[----:B------:R-:W-:-:S07]  /*4360*/  PRMT R0, R4, 0x7610, R0 ;  /* 0x0000761004007816 */ /* 0x000fce0000000000 */
.L_x_712:
[----:B------:R-:W-:Y:S05]  /*4370*/  BSYNC.RECONVERGENT B0 ;  /* 0x0000000000007941 */ /* 0x000fea0003800200 */
.L_x_711:
[----:B------:R0:W-:Y:S01]  /*4380*/  STG.E.U8 desc[UR36][R2.64], R0 ;  /* 0x0000000002007986 */ /* 0x0001e2000c101124 */
[----:B------:R-:W-:Y:S05]  /*4390*/  BRA `(.L_x_688) ;  /* 0x0000000000b87947 */ /* 0x000fea0003800000 */
.L_x_704:
[----:B------:R-:W-:-:S09]  /*43a0*/  UISETP.NE.AND UP0, UPT, UR4, 0x1c, UPT ;  /* 0x0000001c0400788c */ /* 0x000fd2000bf05270 */
[----:B------:R-:W-:Y:S05]  /*43b0*/  BRA.U !UP0, `(.L_x_715) ;  /* 0x0000000108a47547 */ /* 0x000fea000b800000 */
[----:B------:R-:W-:-:S09]  /*43c0*/  UISETP.NE.AND UP0, UPT, UR4, 0x1d, UPT ;  /* 0x0000001d0400788c */ /* 0x000fd2000bf05270 */
[----:B------:R-:W-:Y:S05]  /*43d0*/  BRA.U !UP0, `(.L_x_716) ;  /* 0x00000001088c7547 */ /* 0x000fea000b800000 */
[----:B------:R-:W-:-:S09]  /*43e0*/  UISETP.NE.AND UP0, UPT, UR4, 0x2c, UPT ;  /* 0x0000002c0400788c */ /* 0x000fd2000bf05270 */
[----:B------:R-:W-:Y:S05]  /*43f0*/  BRA.U !UP0, `(.L_x_717) ;  /* 0x0000000108447547 */ /* 0x000fea000b800000 */
.L_x_687:
[----:B------:R-:W-:Y:S01]  /*4400*/  MOV R0, 0x0 ;  /* 0x0000000000007802 */ /* 0x000fe20000000f00 */
[----:B------:R-:W0:Y:S01]  /*4410*/  LDCU.64 UR6, c[0x4][0x188] ;  /* 0x01003100ff0677ac */ /* 0x000e220008000a00 */
[----:B------:R-:W-:Y:S02]  /*4420*/  HFMA2 R8, -RZ, RZ, 0, 6.020069122314453125e-06 ;  /* 0x00000065ff087431 */ /* 0x000fe400000001ff */
[----:B------:R-:W-:Y:S01]  /*4430*/  IMAD.MOV.U32 R12, RZ, RZ, 0x1 ;  /* 0x00000001ff0c7424 */ /* 0x000fe200078e00ff */
[----:B------:R1:W3:Y:S01]  /*4440*/  LDC.64 R2, c[0x4][R0] ;  /* 0x0100000000027b82 */ /* 0x0002e20000000a00 */
[----:B------:R-:W4:Y:S01]  /*4450*/  LDCU.64 UR8, c[0x4][0x190] ;  /* 0x01003200ff0877ac */ /* 0x000f220008000a00 */
[----:B------:R-:W-:Y:S01]  /*4460*/  IMAD.MOV.U32 R13, RZ, RZ, RZ ;  /* 0x000000ffff0d7224 */ /* 0x000fe200078e00ff */
[----:B------:R-:W5:Y:S01]  /*4470*/  LDCU.64 UR4, c[0x4][0xa0] ;  /* 0x01001400ff0477ac */ /* 0x000f620008000a00 */
[----:B0-----:R-:W-:Y:S01]  /*4480*/  MOV R4, UR6 ;  /* 0x0000000600047c02 */ /* 0x001fe20008000f00 */
[----:B--2---:R-:W-:-:S02]  /*4490*/  IMAD.U32 R5, RZ, RZ, UR7 ;  /* 0x00000007ff057e24 */ /* 0x004fc4000f8e00ff */
[----:B----4-:R-:W-:Y:S02]  /*44a0*/  IMAD.U32 R6, RZ, RZ, UR8 ;  /* 0x00000008ff067e24 */ /* 0x010fe4000f8e00ff */
[----:B------:R-:W-:Y:S02]  /*44b0*/  IMAD.U32 R7, RZ, RZ, UR9 ;  /* 0x00000009ff077e24 */ /* 0x000fe4000f8e00ff */
[----:B-----5:R-:W-:Y:S02]  /*44c0*/  IMAD.U32 R10, RZ, RZ, UR4 ;  /* 0x00000004ff0a7e24 */ /* 0x020fe4000f8e00ff */
[----:B-1----:R-:W-:-:S07]  /*44d0*/  IMAD.U32 R11, RZ, RZ, UR5 ;  /* 0x00000005ff0b7e24 */ /* 0x002fce000f8e00ff */
[----:B------:R-:W-:-:S07]  /*44e0*/  LEPC R20, `(.L_x_718) ;  /* 0x000000001014794e */ /* 0x000fce0000000000 */
[----:B---3--:R-:W-:Y:S05]  /*44f0*/  CALL.ABS.NOINC R2 ;  /* 0x0000000002007343 */ /* 0x008fea0003c00000 */
.L_x_718:
[----:B------:R-:W-:Y:S05]  /*4500*/  BRA `(.L_x_688) ;  /* 0x00000000005c7947 */ /* 0x000fea0003800000 */
.L_x_717:
        /* <DEDUP_REMOVED lines=12> */
[----:B------:R-:W-:-:S05]  /*45d0*/  @!P0 IADD3 R0, PT, PT, R6, RZ, RZ ;  /* 0x000000ff06008210 */ /* 0x000fca0007ffe0ff */
[----:B------:R-:W-:-:S05]  /*45e0*/  @P1 IMAD.MOV.U32 R5, RZ, RZ, R0 ;  /* 0x000000ffff051224 */ /* 0x000fca00078e0000 */
[----:B------:R0:W-:Y:S01]  /*45f0*/  STG.E.U8 desc[UR36][R2.64], R5 ;  /* 0x0000000502007986 */ /* 0x0001e2000c101124 */
[----:B------:R-:W-:Y:S05]  /*4600*/  BRA `(.L_x_688) ;  /* 0x00000000001c7947 */ /* 0x000fea0003800000 */
.L_x_716:
[----:B--2---:R-:W-:-:S06]  /*4610*/  IMAD.U32 R5, R5, 0x10000, RZ ;  /* 0x0001000005057824 */ /* 0x004fcc00078e00ff */
[----:B------:R-:W0:Y:S02]  /*4620*/  F2I.U64.TRUNC R4, R5 ;  /* 0x0000000500047311 */ /* 0x000e24000020d800 */
[----:B0-----:R0:W-:Y:S01]  /*4630*/  STG.E.64 desc[UR36][R2.64], R4 ;  /* 0x0000000402007986 */ /* 0x0011e2000c101b24 */
[----:B------:R-:W-:Y:S05]  /*4640*/  BRA `(.L_x_688) ;  /* 0x00000000000c7947 */ /* 0x000fea0003800000 */
.L_x_715:
[----:B--2---:R-:W-:-:S06]  /*4650*/  IMAD.U32 R5, R5, 0x10000, RZ ;  /* 0x0001000005057824 */ /* 0x004fcc00078e00ff */
[----:B------:R-:W0:Y:S02]  /*4660*/  F2I.FTZ.U32.TRUNC.NTZ R5, R5 ;  /* 0x0000000500057305 */ /* 0x000e24000021f000 */
[----:B0-----:R0:W-:Y:S02]  /*4670*/  STG.E desc[UR36][R2.64], R5 ;  /* 0x0000000502007986 */ /* 0x0011e4000c101924 */
.L_x_688:
[----:B------:R-:W-:-:S07]  /*4680*/  VIADD R17, R17, 0x80 ;  /* 0x0000008011117836 */ /* 0x000fce0000000000 */
.L_x_613:
[----:B------:R-:W-:Y:S05]  /*4690*/  BSYNC.RECONVERGENT B6 ;  /* 0x0000000000067941 */ /* 0x000fea0003800200 */
.L_x_612:
[----:B------:R-:W5:Y:S01]  /*46a0*/  LDCU UR4, c[0x0][0x380] ;  /* 0x00007000ff0477ac */ /* 0x000f620008000800 */
[----:B------:R-:W-:Y:S01]  /*46b0*/  BSSY.RECONVERGENT B6, `(.L_x_719) ;  /* 0x000045a000067945 */ /* 0x000fe20003800200 */
[----:B-----5:R-:W-:-:S13]  /*46c0*/  ISETP.GE.AND P0, PT, R17, UR4, PT ;  /* 0x0000000411007c0c */ /* 0x020fda000bf06270 */
[----:B------:R-:W-:Y:S05]  /*46d0*/  @P0 BRA `(.L_x_720) ;  /* 0x00000044005c0947 */ /* 0x000fea0003800000 */
[----:B------:R-:W5:Y:S01]  /*46e0*/  LDCU UR4, c[0x0][0x388] ;  /* 0x00007100ff0477ac */ /* 0x000f620008000800 */
[----:B0-----:R-:W-:Y:S02]  /*46f0*/  HFMA2 R0, -RZ, RZ, 0, 0 ;  /* 0x00000000ff007431 */ /* 0x001fe400000001ff */
[----:B------:R-:W-:Y:S02]  /*4700*/  IMAD.MOV.U32 R18, RZ, RZ, RZ ;  /* 0x000000ffff127224 */ /* 0x000fe400078e00ff */
        /* <DEDUP_REMOVED lines=8> */
[----:B-1234-:R-:W-:Y:S01]  /*4790*/  IMAD.HI.U32 R2, R17, UR4, R16 ;  /* 0x0000000411027c27 */ /* 0x01efe2000f8e0010 */
[----:B------:R-:W1:Y:S04]  /*47a0*/  LDCU UR4, c[0x0][0x4c0] ;  /* 0x00009800ff0477ac */ /* 0x000e680008000800 */
[----:B------:R-:W-:-:S05]  /*47b0*/  SHF.R.U32.HI R3, RZ, UR5, R2 ;  /* 0x00000005ff037c19 */ /* 0x000fca0008011602 */
[----:B------:R-:W-:-:S04]  /*47c0*/  IMAD.MOV R18, RZ, RZ, -R3 ;  /* 0x000000ffff127224 */ /* 0x000fc800078e0a03 */
[----:B0-----:R-:W-:-:S04]  /*47d0*/  IMAD R18, R18, UR6, R17 ;  /* 0x0000000612127c24 */ /* 0x001fc8000f8e0211 */
[C---:B-----5:R-:W-:Y:S02]  /*47e0*/  IMAD R16, R18.reuse, UR8, RZ ;  /* 0x0000000812107c24 */ /* 0x060fe4000f8e02ff */
[C---:B------:R-:W-:Y:S02]  /*47f0*/  IMAD R0, R18.reuse, UR9, RZ ;  /* 0x0000000912007c24 */ /* 0x040fe4000f8e02ff */
[----:B-1----:R-:W-:Y:S01]  /*4800*/  IMAD R18, R18, UR4, RZ ;  /* 0x0000000412127c24 */ /* 0x002fe2000f8e02ff */
        /* <DEDUP_REMOVED lines=335> */
.L_x_721:
        /* <DEDUP_REMOVED lines=19> */
.L_x_725:
[----:B------:R-:W2:Y:S02]  /*5e30*/  LDG.E.U8 R2, desc[UR36][R2.64] ;  /* 0x0000002402027981 */ /* 0x000ea4000c1e1100 */
[----:B--2---:R-:W-:-:S04]  /*5e40*/  I2FP.F32.U32 R0, R2 ;  /* 0x0000000200007245 */ /* 0x004fc80000201000 */
[----:B------:R-:W-:-:S04]  /*5e50*/  F2FP.BF16.F32.PACK_AB R0, RZ, R0 ;  /* 0x00000000ff00723e */ /* 0x000fc800000010ff */
[----:B------:R-:W-:Y:S01]  /*5e60*/  PRMT R19, R0, 0x7610, R19 ;  /* 0x0000761000137816 */ /* 0x000fe20000000013 */
[----:B------:R-:W-:Y:S06]  /*5e70*/  BRA `(.L_x_727) ;  /* 0x0000000c00c07947 */ /* 0x000fec0003800000 */
.L_x_724:
        /* <DEDUP_REMOVED lines=11> */
.L_x_729:
[----:B------:R-:W2:Y:S02]  /*5f30*/  LDG.E R2, desc[UR36][R2.64] ;  /* 0x0000002402027981 */ /* 0x000ea4000c1e1900 */
[----:B--2---:R-:W-:-:S04]  /*5f40*/  I2FP.F32.S32 R0, R2 ;  /* 0x0000000200007245 */ /* 0x004fc80000201400 */
[----:B------:R-:W-:-:S04]  /*5f50*/  F2FP.BF16.F32.PACK_AB R0, RZ, R0 ;  /* 0x00000000ff00723e */ /* 0x000fc800000010ff */
[----:B------:R-:W-:Y:S01]  /*5f60*/  PRMT R19, R0, 0x7610, R19 ;  /* 0x0000761000137816 */ /* 0x000fe20000000013 */
[----:B------:R-:W-:Y:S06]  /*5f70*/  BRA `(.L_x_727) ;  /* 0x0000000c00807947 */ /* 0x000fec0003800000 */
.L_x_728:
[----:B------:R-:W2:Y:S02]  /*5f80*/  LDG.E.U16 R2, desc[UR36][R2.64] ;  /* 0x0000002402027981 */ /* 0x000ea4000c1e1500 */
[----:B--2---:R-:W0:Y:S02]  /*5f90*/  I2F.S16 R0, R2 ;  /* 0x0000000200007306 */ /* 0x004e240000101400 */
[----:B0-----:R-:W-:-:S04]  /*5fa0*/  F2FP.BF16.F32.PACK_AB R0, RZ, R0 ;  /* 0x00000000ff00723e */ /* 0x001fc800000010ff */
[----:B------:R-:W-:Y:S01]  /*5fb0*/  PRMT R19, R0, 0x7610, R19 ;  /* 0x0000761000137816 */ /* 0x000fe20000000013 */
[----:B------:R-:W-:Y:S06]  /*5fc0*/  BRA `(.L_x_727) ;  /* 0x0000000c006c7947 */ /* 0x000fec0003800000 */
.L_x_723:
        /* <DEDUP_REMOVED lines=9> */
.L_x_731:
[----:B------:R-:W2:Y:S02]  /*6060*/  LDG.E.U16 R0, desc[UR36][R2.64] ;  /* 0x0000002402007981 */ /* 0x000ea4000c1e1500 */
[----:B--2---:R-:W-:-:S05]  /*6070*/  HADD2.F32 R0, -RZ, R0.H0_H0 ;  /* 0x20000000ff007230 */ /* 0x004fca0000004100 */
[----:B------:R-:W-:-:S04]  /*6080*/  F2FP.BF16.F32.PACK_AB R0, RZ, R0 ;  /* 0x00000000ff00723e */ /* 0x000fc800000010ff */
[----:B------:R-:W-:Y:S01]  /*6090*/  PRMT R19, R0, 0x7610, R19 ;  /* 0x0000761000137816 */ /* 0x000fe20000000013 */
[----:B------:R-:W-:Y:S06]  /*60a0*/  BRA `(.L_x_727) ;  /* 0x0000000c00347947 */ /* 0x000fec0003800000 */
.L_x_730:
        /* <DEDUP_REMOVED lines=9> */
.L_x_733:
[----:B------:R-:W2:Y:S02]  /*6140*/  LDG.E.U16 R2, desc[UR36][R2.64] ;  /* 0x0000002402027981 */ /* 0x000ea4000c1e1500 */
[----:B--2---:R-:W-:-:S05]  /*6150*/  HADD2.F32 R0, -RZ, R2.H0_H0 ;  /* 0x20000002ff007230 */ /* 0x004fca0000004100 */
[----:B------:R-:W-:-:S04]  /*6160*/  F2FP.BF16.F32.PACK_AB R0, RZ, R0 ;  /* 0x00000000ff00723e */ /* 0x000fc800000010ff */
[----:B------:R-:W-:Y:S01]  /*6170*/  PRMT R19, R0, 0x7610, R19 ;  /* 0x0000761000137816 */ /* 0x000fe20000000013 */
[----:B------:R-:W-:Y:S06]  /*6180*/  BRA `(.L_x_727) ;  /* 0x0000000800fc7947 */ /* 0x000fec0003800000 */
.L_x_732:
        /* <DEDUP_REMOVED lines=9> */
.L_x_722:
        /* <DEDUP_REMOVED lines=14> */
.L_x_736:
        /* <DEDUP_REMOVED lines=9> */
.L_x_735:
        /* <DEDUP_REMOVED lines=27> */
.L_x_738:
        /* <DEDUP_REMOVED lines=11> */
[----:B------:R-:W-:-:S04]  /*65f0*/  F2FP.BF16.F32.PACK_AB R0, RZ, R0 ;  /* 0x00000000ff00723e */ /* 0x000fc800000010ff */
[----:B------:R-:W-:Y:S01]  /*6600*/  PRMT R19, R0, 0x7610, R19 ;  /* 0x0000761000137816 */ /* 0x000fe20000000013 */
[----:B------:R-:W-:Y:S06]  /*6610*/  BRA `(.L_x_727) ;  /* 0x0000000400d87947 */ /* 0x000fec0003800000 */
.L_x_737:
[----:B------:R0:W5:Y:S01]  /*6620*/  LDG.E.U16 R19, desc[UR36][R2.64] ;  /* 0x0000002402137981 */ /* 0x000162000c1e1500 */
[----:B------:R-:W-:Y:S05]  /*6630*/  BRA `(.L_x_727) ;  /* 0x0000000400d07947 */ /* 0x000fea0003800000 */
.L_x_734:
        /* <DEDUP_REMOVED lines=13> */
.L_x_741:
        /* <DEDUP_REMOVED lines=21> */
.L_x_745:
[----:B------:R-:W-:Y:S05]  /*6860*/  BSYNC.RECONVERGENT B1 ;  /* 0x0000000000017941 */ /* 0x000fea0003800200 */
.L_x_744:
[----:B------:R-:W-:Y:S02]  /*6870*/  SHF.L.U32 R0, R0, 0x14, RZ ;  /* 0x0000001400007819 */ /* 0x000fe400000006ff */
[----:B------:R-:W-:-:S04]  /*6880*/  LEA R2, R2, 0x3b800000, 0x17 ;  /* 0x3b80000002027811 */ /* 0x000fc800078eb8ff */
[----:B------:R-:W-:-:S07]  /*6890*/  LOP3.LUT R0, R2, R0, R7, 0xfe, !PT ;  /* 0x0000000002007212 */ /* 0x000fce00078efe07 */
.L_x_743:
[----:B------:R-:W-:Y:S05]  /*68a0*/  BSYNC.RECONVERGENT B0 ;  /* 0x0000000000007941 */ /* 0x000fea0003800200 */
.L_x_742:
[----:B------:R-:W-:-:S04]  /*68b0*/  F2FP.BF16.F32.PACK_AB R0, RZ, R0 ;  /* 0x00000000ff00723e */ /* 0x000fc800000010ff */
[----:B------:R-:W-:Y:S01]  /*68c0*/  PRMT R19, R0, 0x7610, R19 ;  /* 0x0000761000137816 */ /* 0x000fe20000000013 */
[----:B------:R-:W-:Y:S06]  /*68d0*/  BRA `(.L_x_727) ;  /* 0x0000000400287947 */ /* 0x000fec0003800000 */
.L_x_740:
        /* <DEDUP_REMOVED lines=21> */
.L_x_749:
[----:B------:R-:W-:Y:S05]  /*6a30*/  BSYNC.RECONVERGENT B1 ;  /* 0x0000000000017941 */ /* 0x000fea0003800200 */
.L_x_748:
[----:B------:R-:W-:Y:S01]  /*6a40*/  IMAD.SHL.U32 R0, R0, 0x200000, RZ ;  /* 0x0020000000007824 */ /* 0x000fe200078e00ff */
[----:B------:R-:W-:-:S04]  /*6a50*/  LEA R2, R2, 0x37800000, 0x17 ;  /* 0x3780000002027811 */ /* 0x000fc800078eb8ff */
[----:B------:R-:W-:-:S07]  /*6a60*/  LOP3.LUT R0, R2, R0, R7, 0xfe, !PT ;  /* 0x0000000002007212 */ /* 0x000fce00078efe07 */
.L_x_747:
[----:B------:R-:W-:Y:S05]  /*6a70*/  BSYNC.RECONVERGENT B0 ;  /* 0x0000000000007941 */ /* 0x000fea0003800200 */
.L_x_746:
[----:B------:R-:W-:-:S04]  /*6a80*/  F2FP.BF16.F32.PACK_AB R0, RZ, R0 ;  /* 0x00000000ff00723e */ /* 0x000fc800000010ff */
[----:B------:R-:W-:Y:S01]  /*6a90*/  PRMT R19, R0, 0x7610, R19 ;  /* 0x0000761000137816 */ /* 0x000fe20000000013 */
[----:B------:R-:W-:Y:S06]  /*6aa0*/  BRA `(.L_x_727) ;  /* 0x0000000000b47947 */ /* 0x000fec0003800000 */
.L_x_739:
        /* <DEDUP_REMOVED lines=14> */
.L_x_753:
[----:B------:R-:W-:Y:S05]  /*6b90*/  BSYNC.RECONVERGENT B0 ;  /* 0x0000000000007941 */ /* 0x000fea0003800200 */
.L_x_752:
[----:B------:R-:W-:-:S04]  /*6ba0*/  F2FP.BF16.F32.PACK_AB R0, RZ, R0 ;  /* 0x00000000ff00723e */ /* 0x000fc800000010ff */
[----:B------:R-:W-:Y:S01]  /*6bb0*/  PRMT R19, R0, 0x7610, R19 ;  /* 0x0000761000137816 */ /* 0x000fe20000000013 */
[----:B------:R-:W-:Y:S06]  /*6bc0*/  BRA `(.L_x_727) ;  /* 0x00000000006c7947 */ /* 0x000fec0003800000 */
.L_x_726:
        /* <DEDUP_REMOVED lines=16> */
.L_x_754:
[----:B------:R-:W-:Y:S01]  /*6cd0*/  PRMT R19, RZ, 0x7610, R19 ;  /* 0x00007610ff137816 */ /* 0x000fe20000000013 */
[----:B------:R-:W-:Y:S06]  /*6ce0*/  BRA `(.L_x_727) ;  /* 0x0000000000247947 */ /* 0x000fec0003800000 */
.L_x_751:
[----:B------:R-:W2:Y:S02]  /*6cf0*/  LDG.E.64 R2, desc[UR36][R2.64] ;  /* 0x0000002402027981 */ /* 0x000ea4000c1e1b00 */
[----:B--2---:R-:W0:Y:S02]  /*6d00*/  I2F.U64 R0, R2 ;  /* 0x0000000200007312 */ /* 0x004e240000301000 */
[----:B0-----:R-:W-:-:S04]  /*6d10*/  F2FP.BF16.F32.PACK_AB R0, RZ, R0 ;  /* 0x00000000ff00723e */ /* 0x001fc800000010ff */
[----:B------:R-:W-:Y:S01]  /*6d20*/  PRMT R19, R0, 0x7610, R19 ;  /* 0x0000761000137816 */ /* 0x000fe20000000013 */
[----:B------:R-:W-:Y:S06]  /*6d30*/  BRA `(.L_x_727) ;  /* 0x0000000000107947 */ /* 0x000fec0003800000 */
.L_x_750:
[----:B------:R-:W2:Y:S02]  /*6d40*/  LDG.E R2, desc[UR36][R2.64] ;  /* 0x0000002402027981 */ /* 0x000ea4000c1e1900 */
[----:B--2---:R-:W-:-:S04]  /*6d50*/  I2FP.F32.U32 R0, R2 ;  /* 0x0000000200007245 */ /* 0x004fc80000201000 */
[----:B------:R-:W-:-:S04]  /*6d60*/  F2FP.BF16.F32.PACK_AB R0, RZ, R0 ;  /* 0x00000000ff00723e */ /* 0x000fc800000010ff */
[----:B------:R-:W-:-:S07]  /*6d70*/  PRMT R19, R0, 0x7610, R19 ;  /* 0x0000761000137816 */ /* 0x000fce0000000013 */
.L_x_727:
[----:B------:R-:W0:Y:S01]  /*6d80*/  LDCU.64 UR6, c[0x0][0x5f8] ;  /* 0x0000bf00ff0677ac */ /* 0x000e220008000a00 */
[----:B------:R-:W-:-:S04]  /*6d90*/  UPRMT UR4, UR42, 0x9910, URZ ;  /* 0x000099102a047896 */ /* 0x000fc800080000ff */
[----:B------:R-:W-:Y:S01]  /*6da0*/  UISETP.GT.AND UP0, UPT, UR4, 0x9, UPT ;  /* 0x000000090400788c */ /* 0x000fe2000bf04270 */
[----:B0-----:R-:W-:-:S04]  /*6db0*/  IADD3 R2, P0, PT, R18, UR6, RZ ;  /* 0x0000000612027c10 */ /* 0x001fc8000ff1e0ff */
[----:B------:R-:W-:-:S04]  /*6dc0*/  IADD3.X R3, PT, PT, RZ, UR7, RZ, P0, !PT ;  /* 0x00000007ff037c10 */ /* 0x000fc800087fe4ff */
        /* <DEDUP_REMOVED lines=13> */
.L_x_758:
[----:B------:R-:W2:Y:S02]  /*6ea0*/  LDG.E.U8 R2, desc[UR36][R2.64] ;  /* 0x0000002402027981 */ /* 0x000ea4000c1e1100 */
[----:B--2---:R-:W-:-:S04]  /*6eb0*/  I2FP.F32.U32 R0, R2 ;  /* 0x0000000200007245 */ /* 0x004fc80000201000 */
[----:B------:R-:W-:Y:S01]  /*6ec0*/  F2FP.BF16.F32.PACK_AB R0, RZ, R0 ;  /* 0x00000000ff00723e */ /* 0x000fe200000010ff */
[----:B------:R-:W-:Y:S06]  /*6ed0*/  BRA `(.L_x_760) ;  /* 0x0000000c00847947 */ /* 0x000fec0003800000 */
.L_x_757:
        /* <DEDUP_REMOVED lines=10> */
.L_x_762:
[----:B------:R-:W2:Y:S02]  /*6f80*/  LDG.E R2, desc[UR36][R2.64] ;  /* 0x0000002402027981 */ /* 0x000ea4000c1e1900 */
[----:B--2---:R-:W-:-:S04]  /*6f90*/  I2FP.F32.S32 R0, R2 ;  /* 0x0000000200007245 */ /* 0x004fc80000201400 */
[----:B------:R-:W-:Y:S01]  /*6fa0*/  F2FP.BF16.F32.PACK_AB R0, RZ, R0 ;  /* 0x00000000ff00723e */ /* 0x000fe200000010ff */
[----:B------:R-:W-:Y:S06]  /*6fb0*/  BRA `(.L_x_760) ;  /* 0x0000000c004c7947 */ /* 0x000fec0003800000 */
.L_x_761:
[----:B------:R-:W2:Y:S02]  /*6fc0*/  LDG.E.U16 R2, desc[UR36][R2.64] ;  /* 0x0000002402027981 */ /* 0x000ea4000c1e1500 */
[----:B--2---:R-:W0:Y:S02]  /*6fd0*/  I2F.S16 R0, R2 ;  /* 0x0000000200007306 */ /* 0x004e240000101400 */
[----:B0-----:R-:W-:Y:S01]  /*6fe0*/  F2FP.BF16.F32.PACK_AB R0, RZ, R0 ;  /* 0x00000000ff00723e */ /* 0x001fe200000010ff */
[----:B------:R-:W-:Y:S06]  /*6ff0*/  BRA `(.L_x_760) ;  /* 0x0000000c003c7947 */ /* 0x000fec0003800000 */
.L_x_756:
        /* <DEDUP_REMOVED lines=9> */
.L_x_764:
[----:B------:R-:W2:Y:S02]  /*7090*/  LDG.E.U16 R0, desc[UR36][R2.64] ;  /* 0x0000002402007981 */ /* 0x000ea4000c1e1500 */
[----:B--2---:R-:W-:-:S05]  /*70a0*/  HADD2.F32 R0, -RZ, R0.H0_H0 ;  /* 0x20000000ff007230 */ /* 0x004fca0000004100 */
[----:B------:R-:W-:Y:S01]  /*70b0*/  F2FP.BF16.F32.PACK_AB R0, RZ, R0 ;  /* 0x00000000ff00723e */ /* 0x000fe200000010ff */
[----:B------:R-:W-:Y:S06]  /*70c0*/  BRA `(.L_x_760) ;  /* 0x0000000c00087947 */ /* 0x000fec0003800000 */
.L_x_763:
        /* <DEDUP_REMOVED lines=9> */
.L_x_766:
[----:B------:R-:W2:Y:S02]  /*7160*/  LDG.E.U16 R2, desc[UR36][R2.64] ;  /* 0x0000002402027981 */ /* 0x000ea4000c1e1500 */
[----:B--2---:R-:W-:-:S05]  /*7170*/  HADD2.F32 R0, -RZ, R2.H0_H0 ;  /* 0x20000002ff007230 */ /* 0x004fca0000004100 */
[----:B------:R-:W-:Y:S01]  /*7180*/  F2FP.BF16.F32.PACK_AB R0, RZ, R0 ;  /* 0x00000000ff00723e */ /* 0x000fe200000010ff */
[----:B------:R-:W-:Y:S06]  /*7190*/  BRA `(.L_x_760) ;  /* 0x0000000800d47947 */ /* 0x000fec0003800000 */
.L_x_765:
        /* <DEDUP_REMOVED lines=8> */
.L_x_755:
        /* <DEDUP_REMOVED lines=13> */
.L_x_769:
        /* <DEDUP_REMOVED lines=8> */
.L_x_768:
        /* <DEDUP_REMOVED lines=27> */
.L_x_771:
[----:B------:R-:W2:Y:S02]  /*7520*/  LDG.E.U8 R2, desc[UR36][R2.64] ;  /* 0x0000002402027981 */ /* 0x000ea4000c1e1100 */
[C---:B--2---:R-:W-:Y:S02]  /*7530*/  IMAD.SHL.U32 R0, R2.reuse, 0x2000000, RZ ;  /* 0x0200000002007824 */ /* 0x044fe400078e00ff */
        /* <DEDUP_REMOVED lines=11> */
.L_x_770:
[----:B------:R0:W5:Y:S01]  /*75f0*/  LDG.E.U16 R0, desc[UR36][R2.64] ;  /* 0x0000002402007981 */ /* 0x000162000c1e1500 */
[----:B------:R-:W-:Y:S05]  /*7600*/  BRA `(.L_x_760) ;  /* 0x0000000400b87947 */ /* 0x000fea0003800000 */
.L_x_767:
        /* <DEDUP_REMOVED lines=12> */
.L_x_774:
        /* <DEDUP_REMOVED lines=21> */
.L_x_778:
[----:B------:R-:W-:Y:S05]  /*7820*/  BSYNC.RECONVERGENT B1 ;  /* 0x0000000000017941 */ /* 0x000fea0003800200 */
.L_x_777:
[----:B------:R-:W-:Y:S01]  /*7830*/  IMAD.SHL.U32 R0, R0, 0x100000, RZ ;  /* 0x0010000000007824 */ /* 0x000fe200078e00ff */
[----:B------:R-:W-:-:S04]  /*7840*/  LEA R2, R2, 0x3b800000, 0x17 ;  /* 0x3b80000002027811 */ /* 0x000fc800078eb8ff */
[----:B------:R-:W-:-:S07]  /*7850*/  LOP3.LUT R0, R2, R0, R7, 0xfe, !PT ;  /* 0x0000000002007212 */ /* 0x000fce00078efe07 */
.L_x_776:
[----:B------:R-:W-:Y:S05]  /*7860*/  BSYNC.RECONVERGENT B0 ;  /* 0x0000000000007941 */ /* 0x000fea0003800200 */
.L_x_775:
[----:B------:R-:W-:Y:S01]  /*7870*/  F2FP.BF16.F32.PACK_AB R0, RZ, R0 ;  /* 0x00000000ff00723e */ /* 0x000fe200000010ff */
[----:B------:R-:W-:Y:S06]  /*7880*/  BRA `(.L_x_760) ;  /* 0x0000000400187947 */ /* 0x000fec0003800000 */
.L_x_773:
        /* <DEDUP_REMOVED lines=21> */
.L_x_782:
[----:B------:R-:W-:Y:S05]  /*79e0*/  BSYNC.RECONVERGENT B1 ;  /* 0x0000000000017941 */ /* 0x000fea0003800200 */
.L_x_781:
[----:B------:R-:W-:Y:S01]  /*79f0*/  IMAD.SHL.U32 R0, R0, 0x200000, RZ ;  /* 0x0020000000007824 */ /* 0x000fe200078e00ff */
[----:B------:R-:W-:-:S04]  /*7a00*/  LEA R2, R2, 0x37800000, 0x17 ;  /* 0x3780000002027811 */ /* 0x000fc800078eb8ff */
[----:B------:R-:W-:-:S07]  /*7a10*/  LOP3.LUT R0, R2, R0, R7, 0xfe, !PT ;  /* 0x0000000002007212 */ /* 0x000fce00078efe07 */
.L_x_780:
[----:B------:R-:W-:Y:S05]  /*7a20*/  BSYNC.RECONVERGENT B0 ;  /* 0x0000000000007941 */ /* 0x000fea0003800200 */
.L_x_779:
[----:B------:R-:W-:Y:S01]  /*7a30*/  F2FP.BF16.F32.PACK_AB R0, RZ, R0 ;  /* 0x00000000ff00723e */ /* 0x000fe200000010ff */
[----:B------:R-:W-:Y:S06]  /*7a40*/  BRA `(.L_x_760) ;  /* 0x0000000000a87947 */ /* 0x000fec0003800000 */
.L_x_772:
        /* <DEDUP_REMOVED lines=14> */
.L_x_786:
[----:B------:R-:W-:Y:S05]  /*7b30*/  BSYNC.RECONVERGENT B0 ;  /* 0x0000000000007941 */ /* 0x000fea0003800200 */
.L_x_785:
[----:B------:R-:W-:Y:S01]  /*7b40*/  F2FP.BF16.F32.PACK_AB R0, RZ, R0 ;  /* 0x00000000ff00723e */ /* 0x000fe200000010ff */
[----:B------:R-:W-:Y:S06]  /*7b50*/  BRA `(.L_x_760) ;  /* 0x0000000000647947 */ /* 0x000fec0003800000 */
.L_x_759:
        /* <DEDUP_REMOVED lines=16> */
.L_x_787:
[----:B------:R-:W-:Y:S01]  /*7c60*/  PRMT R0, RZ, 0x7610, R0 ;  /* 0x00007610ff007816 */ /* 0x000fe20000000000 */
[----:B------:R-:W-:Y:S06]  /*7c70*/  BRA `(.L_x_760) ;  /* 0x00000000001c7947 */ /* 0x000fec0003800000 */
.L_x_784:
[----:B------:R-:W2:Y:S02]  /*7c80*/  LDG.E.64 R2, desc[UR36][R2.64] ;  /* 0x0000002402027981 */ /* 0x000ea4000c1e1b00 */
[----:B--2---:R-:W0:Y:S02]  /*7c90*/  I2F.U64 R0, R2 ;  /* 0x0000000200007312 */ /* 0x004e240000301000 */
[----:B0-----:R-:W-:Y:S01]  /*7ca0*/  F2FP.BF16.F32.PACK_AB R0, RZ, R0 ;  /* 0x00000000ff00723e */ /* 0x001fe200000010ff */
[----:B------:R-:W-:Y:S06]  /*7cb0*/  BRA `(.L_x_760) ;  /* 0x00000000000c7947 */ /* 0x000fec0003800000 */
.L_x_783:
[----:B------:R-:W2:Y:S02]  /*7cc0*/  LDG.E R2, desc[UR36][R2.64] ;  /* 0x0000002402027981 */ /* 0x000ea4000c1e1900 */
[----:B--2---:R-:W-:-:S04]  /*7cd0*/  I2FP.F32.U32 R0, R2 ;  /* 0x0000000200007245 */ /* 0x004fc80000201000 */
[----:B------:R-:W-:-:S07]  /*7ce0*/  F2FP.BF16.F32.PACK_AB R0, RZ, R0 ;  /* 0x00000000ff00723e */ /* 0x000fce00000010ff */
.L_x_760:
[----:B------:R-:W0:Y:S01]  /*7cf0*/  LDCU.64 UR6, c[0x0][0x5e8] ;  /* 0x0000bd00ff0677ac */ /* 0x000e220008000a00 */
[----:B-----5:R-:W-:Y:S02]  /*7d00*/  IMAD.U32 R19, R19, 0x10000, RZ ;  /* 0x0001000013137824 */ /* 0x020fe400078e00ff */
[----:B------:R-:W-:Y:S01]  /*7d10*/  IMAD.U32 R0, R0, 0x10000, RZ ;  /* 0x0001000000007824 */ /* 0x000fe200078e00ff */
[----:B------:R-:W-:-:S04]  /*7d20*/  UPRMT UR4, UR43, 0x9910, URZ ;  /* 0x000099102b047896 */ /* 0x000fc800080000ff */
        /* <DEDUP_REMOVED lines=18> */
.L_x_791:
[----:B--2---:R-:W-:-:S06]  /*7e50*/  SHF.L.U32 R5, R5, 0x10, RZ ;  /* 0x0000001005057819 */ /* 0x004fcc00000006ff */
[----:B------:R-:W0:Y:S02]  /*7e60*/  F2I.S64.TRUNC R4, R5 ;  /* 0x0000000500047311 */ /* 0x000e24000020d900 */
[----:B0-----:R0:W-:Y:S01]  /*7e70*/  STG.E.U8 desc[UR36][R2.64], R4 ;  /* 0x0000000402007986 */ /* 0x0011e2000c101124 */
[----:B------:R-:W-:Y:S05]  /*7e80*/  BRA `(.L_x_793) ;  /* 0x0000000c006c7947 */ /* 0x000fea0003800000 */
.L_x_790:
        /* <DEDUP_REMOVED lines=10> */
.L_x_795:
[----:B--2---:R-:W-:-:S06]  /*7f30*/  IMAD.U32 R5, R5, 0x10000, RZ ;  /* 0x0001000005057824 */ /* 0x004fcc00078e00ff */
[----:B------:R-:W0:Y:S02]  /*7f40*/  F2I.FTZ.TRUNC.NTZ R5, R5 ;  /* 0x0000000500057305 */ /* 0x000e24000021f100 */
[----:B0-----:R0:W-:Y:S01]  /*7f50*/  STG.E desc[UR36][R2.64], R5 ;  /* 0x0000000502007986 */ /* 0x0011e2000c101924 */
[----:B------:R-:W-:Y:S05]  /*7f60*/  BRA `(.L_x_793) ;  /* 0x0000000c00347947 */ /* 0x000fea0003800000 */
.L_x_794:
[----:B--2---:R-:W-:-:S06]  /*7f70*/  IMAD.U32 R5, R5, 0x10000, RZ ;  /* 0x0001000005057824 */ /* 0x004fcc00078e00ff */
[----:B------:R-:W0:Y:S02]  /*7f80*/  F2I.FTZ.TRUNC.NTZ R5, R5 ;  /* 0x0000000500057305 */ /* 0x000e24000021f100 */
[----:B0-----:R0:W-:Y:S01]  /*7f90*/  STG.E.U16 desc[UR36][R2.64], R5 ;  /* 0x0000000502007986 */ /* 0x0011e2000c101524 */
[----:B------:R-:W-:Y:S05]  /*7fa0*/  BRA `(.L_x_793) ;  /* 0x0000000c00247947 */ /* 0x000fea0003800000 */
.L_x_789:
        /* <DEDUP_REMOVED lines=9> */
.L_x_797:
[----:B--2---:R-:W-:-:S05]  /*8040*/  IMAD.U32 R0, R5, 0x10000, RZ ;  /* 0x0001000005007824 */ /* 0x004fca00078e00ff */
[----:B------:R-:W-:-:S05]  /*8050*/  F2FP.F16.F32.PACK_AB R0, RZ, R0 ;  /* 0x00000000ff00723e */ /* 0x000fca00000000ff */
[----:B------:R0:W-:Y:S01]  /*8060*/  STG.E.U16 desc[UR36][R2.64], R0 ;  /* 0x0000000002007986 */ /* 0x0001e2000c101524 */
[----:B------:R-:W-:Y:S05]  /*8070*/  BRA `(.L_x_793) ;  /* 0x0000000800f07947 */ /* 0x000fea0003800000 */
.L_x_796:
        /* <DEDUP_REMOVED lines=10> */
.L_x_799:
[----:B--2---:R-:W-:-:S05]  /*8120*/  IMAD.U32 R5, R5, 0x10000, RZ ;  /* 0x0001000005057824 */ /* 0x004fca00078e00ff */
[----:B------:R-:W-:-:S04]  /*8130*/  F2FP.F16.F32.PACK_AB R5, RZ, R5 ;  /* 0x00000005ff05723e */ /* 0x000fc800000000ff */
[----:B------:R-:W-:-:S05]  /*8140*/  PRMT R5, R5, 0x5410, RZ ;  /* 0x0000541005057816 */ /* 0x000fca00000000ff */
[----:B------:R0:W-:Y:S01]  /*8150*/  STG.E desc[UR36][R2.64], R5 ;  /* 0x0000000502007986 */ /* 0x0001e2000c101924 */
[----:B------:R-:W-:Y:S05]  /*8160*/  BRA `(.L_x_793) ;  /* 0x0000000800b47947 */ /* 0x000fea0003800000 */
.L_x_798:
[----:B--2---:R-:W-:-:S04]  /*8170*/  IMAD.U32 R4, R5, 0x10000, RZ ;  /* 0x0001000005047824 */ /* 0x004fc800078e00ff */
[----:B------:R-:W-:-:S06]  /*8180*/  FMUL.FTZ R4, R4, 1 ;  /* 0x3f80000004047820 */ /* 0x000fcc0000410000 */
[----:B------:R-:W0:Y:S02]  /*8190*/  F2F.F64.F32 R4, R4 ;  /* 0x0000000400047310 */ /* 0x000e240000201800 */
[----:B0-----:R0:W-:Y:S01]  /*81a0*/  STG.E.64 desc[UR36][R2.64], R4 ;  /* 0x0000000402007986 */ /* 0x0011e2000c101b24 */
[----:B------:R-:W-:Y:S05]  /*81b0*/  BRA `(.L_x_793) ;  /* 0x0000000800a07947 */ /* 0x000fea0003800000 */
.L_x_788:
        /* <DEDUP_REMOVED lines=14> */
.L_x_803:
        /* <DEDUP_REMOVED lines=18> */
.L_x_806:
[----:B------:R-:W-:-:S04]  /*83c0*/  SHF.R.U32.HI R5, RZ, 0x18, R5 ;  /* 0x00000018ff057819 */ /* 0x000fc80000011605 */
[----:B------:R-:W-:-:S07]  /*83d0*/  LOP3.LUT R0, R0, 0x80, R5, 0xf8, !PT ;  /* 0x0000008000007812 */ /* 0x000fce00078ef805 */
.L_x_805:
[----:B------:R-:W-:Y:S05]  /*83e0*/  BSYNC.RECONVERGENT B0 ;  /* 0x0000000000007941 */ /* 0x000fea0003800200 */
.L_x_804:
[----:B------:R3:W-:Y:S01]  /*83f0*/  STG.E.U8 desc[UR36][R2.64], R0 ;  /* 0x0000000002007986 */ /* 0x0007e2000c101124 */
[----:B------:R-:W-:Y:S05]  /*8400*/  BRA `(.L_x_793) ;  /* 0x00000008000c7947 */ /* 0x000fea0003800000 */
.L_x_802:
        /* <DEDUP_REMOVED lines=18> */
.L_x_809:
[----:B------:R-:W-:-:S04]  /*8530*/  SHF.R.U32.HI R5, RZ, 0x18, R5 ;  /* 0x00000018ff057819 */ /* 0x000fc80000011605 */
[----:B------:R-:W-:-:S07]  /*8540*/  LOP3.LUT R0, R0, 0x80, R5, 0xf8, !PT ;  /* 0x0000008000007812 */ /* 0x000fce00078ef805 */
.L_x_808:
[----:B------:R-:W-:Y:S05]  /*8550*/  BSYNC.RECONVERGENT B0 ;  /* 0x0000000000007941 */ /* 0x000fea0003800200 */
.L_x_807:
[----:B------:R0:W-:Y:S01]  /*8560*/  STG.E.U8 desc[UR36][R2.64], R0 ;  /* 0x0000000002007986 */ /* 0x0001e2000c101124 */
[----:B------:R-:W-:Y:S05]  /*8570*/  BRA `(.L_x_793) ;  /* 0x0000000400b07947 */ /* 0x000fea0003800000 */
.L_x_801:
        /* <DEDUP_REMOVED lines=22> */
.L_x_811:
[----:B--2---:R-:W-:-:S06]  /*86e0*/  IMAD.U32 R5, R5, 0x10000, RZ ;  /* 0x0001000005057824 */ /* 0x004fcc00078e00ff */
[----:B------:R-:W0:Y:S02]  /*86f0*/  F2I.U64.TRUNC R4, R5 ;  /* 0x0000000500047311 */ /* 0x000e24000020d800 */
[----:B0-----:R1:W-:Y:S01]  /*8700*/  STG.E.64 desc[UR36][R2.64], R4 ;  /* 0x0000000402007986 */ /* 0x0013e2000c101b24 */
[----:B------:R-:W-:Y:S05]  /*8710*/  BRA `(.L_x_793) ;  /* 0x0000000400487947 */ /* 0x000fea0003800000 */
.L_x_810:
[----:B--2---:R-:W-:-:S06]  /*8720*/  IMAD.U32 R5, R5, 0x10000, RZ ;  /* 0x0001000005057824 */ /* 0x004fcc00078e00ff */
[----:B------:R-:W0:Y:S02]  /*8730*/  F2I.FTZ.U32.TRUNC.NTZ R5, R5 ;  /* 0x0000000500057305 */ /* 0x000e24000021f000 */
[----:B0-----:R0:W-:Y:S01]  /*8740*/  STG.E desc[UR36][R2.64], R5 ;  /* 0x0000000502007986 */ /* 0x0011e2000c101924 */
[----:B------:R-:W-:Y:S05]  /*8750*/  BRA `(.L_x_793) ;  /* 0x0000000400387947 */ /* 0x000fea0003800000 */
.L_x_800:
        /* <DEDUP_REMOVED lines=11> */
.L_x_813:
[----:B--2---:R-:W-:Y:S01]  /*8810*/  IMAD.U32 R5, R5, 0x10000, RZ ;  /* 0x0001000005057824 */ /* 0x004fe200078e00ff */
[----:B------:R-:W-:-:S03]  /*8820*/  CS2R R6, SRZ ;  /* 0x0000000000067805 */ /* 0x000fc6000001ff00 */
[----:B------:R-:W-:-:S06]  /*8830*/  FMUL.FTZ R5, R5, 1 ;  /* 0x3f80000005057820 */ /* 0x000fcc0000410000 */
[----:B------:R-:W0:Y:S02]  /*8840*/  F2F.F64.F32 R4, R5 ;  /* 0x0000000500047310 */ /* 0x000e240000201800 */
[----:B0-----:R0:W-:Y:S01]  /*8850*/  STG.E.128 desc[UR36][R2.64], R4 ;  /* 0x0000000402007986 */ /* 0x0011e2000c101d24 */
[----:B------:R-:W-:Y:S05]  /*8860*/  BRA `(.L_x_793) ;  /* 0x0000000000f47947 */ /* 0x000fea0003800000 */
.L_x_812:
[----:B------:R-:W-:-:S09]  /*8870*/  UISETP.NE.AND UP0, UPT, UR4, 0xf, UPT ;  /* 0x0000000f0400788c */ /* 0x000fd2000bf05270 */
[----:B------:R-:W-:Y:S05]  /*8880*/  BRA.U !UP0, `(.L_x_814) ;  /* 0x0000000108e87547 */ /* 0x000fea000b800000 */
[----:B------:R-:W-:-:S09]  /*8890*/  UISETP.NE.AND UP0, UPT, UR4, 0x17, UPT ;  /* 0x000000170400788c */ /* 0x000fd2000bf05270 */
[----:B------:R-:W-:Y:S05]  /*88a0*/  BRA.U !UP0, `(.L_x_815) ;  /* 0x0000000108907547 */ /* 0x000fea000b800000 */
[----:B------:R-:W-:-:S09]  /*88b0*/  UISETP.NE.AND UP0, UPT, UR4, 0x18, UPT ;  /* 0x000000180400788c */ /* 0x000fd2000bf05270 */
[----:B------:R-:W-:Y:S05]  /*88c0*/  BRA.U !UP0, `(.L_x_816) ;  /* 0x0000000108447547 */ /* 0x000fea000b800000 */
.L_x_792:
[----:B------:R-:W-:Y:S01]  /*88d0*/  MOV R0, 0x0 ;  /* 0x0000000000007802 */ /* 0x000fe20000000f00 */
[----:B------:R-:W0:Y:S01]  /*88e0*/  LDCU.64 UR4, c[0x4][0x188] ;  /* 0x01003100ff0477ac */ /* 0x000e220008000a00 */
[----:B------:R-:W-:Y:S02]  /*88f0*/  IMAD.MOV.U32 R8, RZ, RZ, 0x65 ;  /* 0x00000065ff087424 */ /* 0x000fe400078e00ff */
[----:B------:R1:W3:Y:S01]  /*8900*/  LDC.64 R2, c[0x4][R0] ;  /* 0x0100000000027b82 */ /* 0x0002e20000000a00 */
[----:B------:R-:W4:Y:S01]  /*8910*/  LDCU.64 UR6, c[0x4][0x190] ;  /* 0x01003200ff0677ac */ /* 0x000f220008000a00 */
[----:B------:R-:W-:Y:S02]  /*8920*/  IMAD.MOV.U32 R12, RZ, RZ, 0x1 ;  /* 0x00000001ff0c7424 */ /* 0x000fe400078e00ff */
[----:B------:R-:W-:Y:S01]  /*8930*/  IMAD.MOV.U32 R13, RZ, RZ, RZ ;  /* 0x000000ffff0d7224 */ /* 0x000fe200078e00ff */
[----:B------:R-:W5:Y:S01]  /*8940*/  LDCU.64 UR8, c[0x4][0xa0] ;  /* 0x01001400ff0877ac */ /* 0x000f620008000a00 */
[----:B0-----:R-:W-:-:S02]  /*8950*/  IMAD.U32 R4, RZ, RZ, UR4 ;  /* 0x00000004ff047e24 */ /* 0x001fc4000f8e00ff */
[----:B--2---:R-:W-:Y:S02]  /*8960*/  IMAD.U32 R5, RZ, RZ, UR5 ;  /* 0x00000005ff057e24 */ /* 0x004fe4000f8e00ff */
[----:B----4-:R-:W-:Y:S02]  /*8970*/  IMAD.U32 R6, RZ, RZ, UR6 ;  /* 0x00000006ff067e24 */ /* 0x010fe4000f8e00ff */
[----:B------:R-:W-:Y:S01]  /*8980*/  IMAD.U32 R7, RZ, RZ, UR7 ;  /* 0x00000007ff077e24 */ /* 0x000fe2000f8e00ff */
[----:B-----5:R-:W-:Y:S01]  /*8990*/  MOV R10, UR8 ;  /* 0x00000008000a7c02 */ /* 0x020fe20008000f00 */
[----:B-1----:R-:W-:-:S07]  /*89a0*/  IMAD.U32 R11, RZ, RZ, UR9 ;  /* 0x00000009ff0b7e24 */ /* 0x002fce000f8e00ff */
[----:B------:R-:W-:-:S07]  /*89b0*/  LEPC R20, `(.L_x_817) ;  /* 0x000000001014794e */ /* 0x000fce0000000000 */
[----:B---3--:R-:W-:Y:S05]  /*89c0*/  CALL.ABS.NOINC R2 ;  /* 0x0000000002007343 */ /* 0x008fea0003c00000 */
.L_x_817:
[----:B------:R-:W-:Y:S05]  /*89d0*/  BRA `(.L_x_793) ;  /* 0x0000000000987947 */ /* 0x000fea0003800000 */
.L_x_816:
[----:B--2---:R-:W-:Y:S01]  /*89e0*/  IMAD.U32 R7, R5, 0x10000, RZ ;  /* 0x0001000005077824 */ /* 0x004fe200078e00ff */
[----:B------:R-:W-:Y:S01]  /*89f0*/  BSSY.RECONVERGENT B0, `(.L_x_818) ;  /* 0x000000c000007945 */ /* 0x000fe20003800200 */
[----:B------:R-:W-:-:S03]  /*8a00*/  HFMA2 R0, -RZ, RZ, 0, 7.569789886474609375e-06 ;  /* 0x0000007fff007431 */ /* 0x000fc600000001ff */
        /* <DEDUP_REMOVED lines=10> */
.L_x_819:
[----:B------:R-:W-:Y:S05]  /*8ab0*/  BSYNC.RECONVERGENT B0 ;  /* 0x0000000000007941 */ /* 0x000fea0003800200 */
.L_x_818:
[----:B------:R-:W-:-:S05]  /*8ac0*/  LOP3.LUT R5, R0, 0x80, R5, 0xf8, !PT ;  /* 0x0000008000057812 */ /* 0x000fca00078ef805 */
[----:B------:R0:W-:Y:S01]  /*8ad0*/  STG.E.U8 desc[UR36][R2.64], R5 ;  /* 0x0000000502007986 */ /* 0x0001e2000c101124 */
[----:B------:R-:W-:Y:S05]  /*8ae0*/  BRA `(.L_x_793) ;  /* 0x0000000000547947 */ /* 0x000fea0003800000 */
.L_x_815:
        /* <DEDUP_REMOVED lines=12> */
.L_x_821:
[----:B------:R-:W-:Y:S01]  /*8bb0*/  IMAD.MOV.U32 R0, RZ, RZ, 0x7f ;  /* 0x0000007fff007424 */ /* 0x000fe200078e00ff */
[----:B------:R-:W-:-:S04]  /*8bc0*/  ISETP.GT.U32.AND P0, PT, R4, 0x7f800000, PT ;  /* 0x7f8000000400780c */ /* 0x000fc80003f04070 */
[----:B------:R-:W-:-:S09]  /*8bd0*/  SEL R0, R0, 0x7c, P0 ;  /* 0x0000007c00007807 */ /* 0x000fd20000000000 */
.L_x_822:
[----:B------:R-:W-:Y:S05]  /*8be0*/  BSYNC.RECONVERGENT B0 ;  /* 0x0000000000007941 */ /* 0x000fea0003800200 */
.L_x_820:
[----:B------:R-:W-:-:S04]  /*8bf0*/  SHF.R.U32.HI R5, RZ, 0x18, R5 ;  /* 0x00000018ff057819 */ /* 0x000fc80000011605 */
[----:B------:R-:W-:-:S05]  /*8c00*/  LOP3.LUT R5, R0, 0x80, R5, 0xf8, !PT ;  /* 0x0000008000057812 */ /* 0x000fca00078ef805 */
[----:B------:R0:W-:Y:S01]  /*8c10*/  STG.E.U8 desc[UR36][R2.64], R5 ;  /* 0x0000000502007986 */ /* 0x0001e2000c101124 */
[----:B------:R-:W-:Y:S05]  /*8c20*/  BRA `(.L_x_793) ;  /* 0x0000000000047947 */ /* 0x000fea0003800000 */
.L_x_814:
[----:B--2---:R0:W-:Y:S02]  /*8c30*/  STG.E.U16 desc[UR36][R2.64], R5 ;  /* 0x0000000502007986 */ /* 0x0041e4000c101524 */
.L_x_793:
[----:B------:R-:W-:-:S07]  /*8c40*/  VIADD R17, R17, 0x80 ;  /* 0x0000008011117836 */ /* 0x000fce0000000000 */
.L_x_720:
[----:B------:R-:W-:Y:S05]  /*8c50*/  BSYNC.RECONVERGENT B6 ;  /* 0x0000000000067941 */ /* 0x000fea0003800200 */
.L_x_719:
[----:B------:R-:W5:Y:S01]  /*8c60*/  LDCU UR4, c[0x0][0x380] ;  /* 0x00007000ff0477ac */ /* 0x000f620008000800 */
[----:B------:R-:W-:Y:S01]  /*8c70*/  BSSY.RECONVERGENT B6, `(.L_x_823) ;  /* 0x000045a000067945 */ /* 0x000fe20003800200 */
[----:B-----5:R-:W-:-:S13]  /*8c80*/  ISETP.GE.AND P0, PT, R17, UR4, PT ;  /* 0x0000000411007c0c */ /* 0x020fda000bf06270 */
[----:B------:R-:W-:Y:S05]  /*8c90*/  @P0 BRA `(.L_x_824) ;  /* 0x00000044005c0947 */ /* 0x000fea0003800000 */
[----:B------:R-:W5:Y:S01]  /*8ca0*/  LDCU UR4, c[0x0][0x388] ;  /* 0x00007100ff0477ac */ /* 0x000f620008000800 */
[----:B------:R-:W-:Y:S01]  /*8cb0*/  IMAD.MOV.U32 R18, RZ, RZ, RZ ;  /* 0x000000ffff127224 */ /* 0x000fe200078e00ff */
[----:B------:R-:W-:Y:S01]  /*8cc0*/  MOV R16, RZ ;  /* 0x000000ff00107202 */ /* 0x000fe20000000f00 */
[----:B0--3--:R-:W-:Y:S01]  /*8cd0*/  IMAD.MOV.U32 R0, RZ, RZ, RZ ;  /* 0x000000ffff007224 */ /* 0x009fe200078e00ff */
[----:B-----5:R-:W-:-:S09]  /*8ce0*/  UISETP.NE.AND UP0, UPT, UR4, URZ, UPT ;  /* 0x000000ff0400728c */ /* 0x020fd2000bf05270 */
[----:B------:R-:W-:Y:S05]  /*8cf0*/  BRA.U !UP0, `(.L_x_825) ;  /* 0x0000001508707547 */ /* 0x000fea000b800000 */
[----:B------:R-:W1:Y:S01]  /*8d00*/  LDCU.64 UR4, c[0x0][0x390] ;  /* 0x00007200ff0477ac */ /* 0x000e620008000a00 */
[----:B------:R-:W-:Y:S01]  /*8d10*/  IMAD.MOV.U32 R16, RZ, RZ, RZ ;  /* 0x000000ffff107224 */ /* 0x000fe200078e00ff */
[----:B------:R-:W0:Y:S01]  /*8d20*/  LDCU UR6, c[0x0][0x38c] ;  /* 0x00007180ff0677ac */ /* 0x000e220008000800 */
[----:B------:R-:W3:Y:S01]  /*8d30*/  LDCU.64 UR8, c[0x0][0x4b8] ;  /* 0x00009700ff0877ac */ /* 0x000ee20008000a00 */
[----:B------:R-:W-:Y:S01]  /*8d40*/  UISETP.NE.AND UP0, UPT, UR41, URZ, UPT ;  /* 0x000000ff2900728c */ /* 0x000fe2000bf05270 */
[----:B-12-4-:R-:W-:Y:S01]  /*8d50*/  IMAD.HI.U32 R2, R17, UR4, R16 ;  /* 0x0000000411027c27 */ /* 0x016fe2000f8e0010 */
[----:B------:R-:W1:Y:S04]  /*8d60*/  LDCU UR4, c[0x0][0x4c0] ;  /* 0x00009800ff0477ac */ /* 0x000e680008000800 */
[----:B------:R-:W-:-:S05]  /*8d70*/  SHF.R.U32.HI R3, RZ, UR5, R2 ;  /* 0x00000005ff037c19 */ /* 0x000fca0008011602 */
[----:B------:R-:W-:-:S04]  /*8d80*/  IMAD.MOV R18, RZ, RZ, -R3 ;  /* 0x000000ffff127224 */ /* 0x000fc800078e0a03 */
[----:B0-----:R-:W-:-:S04]  /*8d90*/  IMAD R18, R18, UR6, R17 ;  /* 0x0000000612127c24 */ /* 0x001fc8000f8e0211 */
[C---:B---3--:R-:W-:Y:S02]  /*8da0*/  IMAD R16, R18.reuse, UR8, RZ ;  /* 0x0000000812107c24 */ /* 0x048fe4000f8e02ff */
        /* <DEDUP_REMOVED lines=337> */
.L_x_825:
[----:B------:R-:W1:Y:S01]  /*a2c0*/  LDCU.64 UR6, c[0x0][0x5f0] ;  /* 0x0000be00ff0677ac */ /* 0x000e620008000a00 */
[----:B------:R-:W-:-:S04]  /*a2d0*/  UPRMT UR4, UR39, 0x9910, URZ ;  /* 0x0000991027047896 */ /* 0x000fc800080000ff */
[----:B------:R-:W-:Y:S01]  /*a2e0*/  UISETP.GT.AND UP0, UPT, UR4, 0x9, UPT ;  /* 0x000000090400788c */ /* 0x000fe2000bf04270 */
[----:B-12-4-:R-:W-:-:S05]  /*a2f0*/  IADD3 R2, P0, PT, R0, UR6, RZ ;  /* 0x0000000600027c10 */ /* 0x016fca000ff1e0ff */
        /* <DEDUP_REMOVED lines=15> */
.L_x_829:
[----:B------:R-:W2:Y:S02]  /*a3f0*/  LDG.E.U8 R2, desc[UR36][R2.64] ;  /* 0x0000002402027981 */ /* 0x000ea4000c1e1100 */
[----:B--2---:R-:W-:-:S04]  /*a400*/  I2FP.F32.U32 R0, R2 ;  /* 0x0000000200007245 */ /* 0x004fc80000201000 */
[----:B------:R-:W-:-:S04]  /*a410*/  F2FP.BF16.F32.PACK_AB R0, RZ, R0 ;  /* 0x00000000ff00723e */ /* 0x000fc800000010ff */
[----:B------:R-:W-:Y:S01]  /*a420*/  PRMT R19, R0, 0x7610, R19 ;  /* 0x0000761000137816 */ /* 0x000fe20000000013 */
[----:B------:R-:W-:Y:S06]  /*a430*/  BRA `(.L_x_831) ;  /* 0x0000000c00c07947 */ /* 0x000fec0003800000 */
.L_x_828:
        /* <DEDUP_REMOVED lines=11> */
.L_x_833:
[----:B------:R-:W2:Y:S02]  /*a4f0*/  LDG.E R2, desc[UR36][R2.64] ;  /* 0x0000002402027981 */ /* 0x000ea4000c1e1900 */
[----:B--2---:R-:W-:-:S04]  /*a500*/  I2FP.F32.S32 R0, R2 ;  /* 0x0000000200007245 */ /* 0x004fc80000201400 */
[----:B------:R-:W-:-:S04]  /*a510*/  F2FP.BF16.F32.PACK_AB R0, RZ, R0 ;  /* 0x00000000ff00723e */ /* 0x000fc800000010ff */
[----:B------:R-:W-:Y:S01]  /*a520*/  PRMT R19, R0, 0x7610, R19 ;  /* 0x0000761000137816 */ /* 0x000fe20000000013 */
[----:B------:R-:W-:Y:S06]  /*a530*/  BRA `(.L_x_831) ;  /* 0x0000000c00807947 */ /* 0x000fec0003800000 */
.L_x_832:
[----:B------:R-:W2:Y:S02]  /*a540*/  LDG.E.U16 R2, desc[UR36][R2.64] ;  /* 0x0000002402027981 */ /* 0x000ea4000c1e1500 */
[----:B--2---:R-:W0:Y:S02]  /*a550*/  I2F.S16 R0, R2 ;  /* 0x0000000200007306 */ /* 0x004e240000101400 */
[----:B0-----:R-:W-:-:S04]  /*a560*/  F2FP.BF16.F32.PACK_AB R0, RZ, R0 ;  /* 0x00000000ff00723e */ /* 0x001fc800000010ff */
[----:B------:R-:W-:Y:S01]  /*a570*/  PRMT R19, R0, 0x7610, R19 ;  /* 0x0000761000137816 */ /* 0x000fe20000000013 */
[----:B------:R-:W-:Y:S06]  /*a580*/  BRA `(.L_x_831) ;  /* 0x0000000c006c7947 */ /* 0x000fec0003800000 */
.L_x_827:
        /* <DEDUP_REMOVED lines=9> */
.L_x_835:
[----:B------:R-:W2:Y:S02]  /*a620*/  LDG.E.U16 R0, desc[UR36][R2.64] ;  /* 0x0000002402007981 */ /* 0x000ea4000c1e1500 */
[----:B--2---:R-:W-:-:S05]  /*a630*/  HADD2.F32 R0, -RZ, R0.H0_H0 ;  /* 0x20000000ff007230 */ /* 0x004fca0000004100 */
[----:B------:R-:W-:-:S04]  /*a640*/  F2FP.BF16.F32.PACK_AB R0, RZ, R0 ;  /* 0x00000000ff00723e */ /* 0x000fc800000010ff */
[----:B------:R-:W-:Y:S01]  /*a650*/  PRMT R19, R0, 0x7610, R19 ;  /* 0x0000761000137816 */ /* 0x000fe20000000013 */
[----:B------:R-:W-:Y:S06]  /*a660*/  BRA `(.L_x_831) ;  /* 0x0000000c00347947 */ /* 0x000fec0003800000 */
.L_x_834:
        /* <DEDUP_REMOVED lines=9> */
.L_x_837:
[----:B------:R-:W2:Y:S02]  /*a700*/  LDG.E.U16 R2, desc[UR36][R2.64] ;  /* 0x0000002402027981 */ /* 0x000ea4000c1e1500 */
[----:B--2---:R-:W-:-:S05]  /*a710*/  HADD2.F32 R0, -RZ, R2.H0_H0 ;  /* 0x20000002ff007230 */ /* 0x004fca0000004100 */
[----:B------:R-:W-:-:S04]  /*a720*/  F2FP.BF16.F32.PACK_AB R0, RZ, R0 ;  /* 0x00000000ff00723e */ /* 0x000fc800000010ff */
[----:B------:R-:W-:Y:S01]  /*a730*/  PRMT R19, R0, 0x7610, R19 ;  /* 0x0000761000137816 */ /* 0x000fe20000000013 */
[----:B------:R-:W-:Y:S06]  /*a740*/  BRA `(.L_x_831) ;  /* 0x0000000800fc7947 */ /* 0x000fec0003800000 */
.L_x_836:
        /* <DEDUP_REMOVED lines=9> */
.L_x_826:
        /* <DEDUP_REMOVED lines=14> */
.L_x_840:
        /* <DEDUP_REMOVED lines=9> */
.L_x_839:
        /* <DEDUP_REMOVED lines=27> */
.L_x_842:
        /* <DEDUP_REMOVED lines=14> */
.L_x_841:
[----:B------:R0:W5:Y:S01]  /*abe0*/  LDG.E.U16 R19, desc[UR36][R2.64] ;  /* 0x0000002402137981 */ /* 0x000162000c1e1500 */
[----:B------:R-:W-:Y:S05]  /*abf0*/  BRA `(.L_x_831) ;  /* 0x0000000400d07947 */ /* 0x000fea0003800000 */
.L_x_838:
        /* <DEDUP_REMOVED lines=13> */
.L_x_845:
        /* <DEDUP_REMOVED lines=21> */
.L_x_849:
[----:B------:R-:W-:Y:S05]  /*ae20*/  BSYNC.RECONVERGENT B1 ;  /* 0x0000000000017941 */ /* 0x000fea0003800200 */
.L_x_848:
[----:B------:R-:W-:Y:S01]  /*ae30*/  IMAD.SHL.U32 R0, R0, 0x100000, RZ ;  /* 0x0010000000007824 */ /* 0x000fe200078e00ff */
[----:B------:R-:W-:-:S04]  /*ae40*/  LEA R2, R2, 0x3b800000, 0x17 ;  /* 0x3b80000002027811 */ /* 0x000fc800078eb8ff */
[----:B------:R-:W-:-:S07]  /*ae50*/  LOP3.LUT R0, R2, R0, R7, 0xfe, !PT ;  /* 0x0000000002007212 */ /* 0x000fce00078efe07 */
.L_x_847:
[----:B------:R-:W-:Y:S05]  /*ae60*/  BSYNC.RECONVERGENT B0 ;  /* 0x0000000000007941 */ /* 0x000fea0003800200 */
.L_x_846:
[----:B------:R-:W-:-:S04]  /*ae70*/  F2FP.BF16.F32.PACK_AB R0, RZ, R0 ;  /* 0x00000000ff00723e */ /* 0x000fc800000010ff */
[----:B------:R-:W-:Y:S01]  /*ae80*/  PRMT R19, R0, 0x7610, R19 ;  /* 0x0000761000137816 */ /* 0x000fe20000000013 */
[----:B------:R-:W-:Y:S06]  /*ae90*/  BRA `(.L_x_831) ;  /* 0x0000000400287947 */ /* 0x000fec0003800000 */
.L_x_844:
        /* <DEDUP_REMOVED lines=21> */
.L_x_853:
[----:B------:R-:W-:Y:S05]  /*aff0*/  BSYNC.RECONVERGENT B1 ;  /* 0x0000000000017941 */ /* 0x000fea0003800200 */
.L_x_852:
[----:B------:R-:W-:Y:S01]  /*b000*/  IMAD.SHL.U32 R0, R0, 0x200000, RZ ;  /* 0x0020000000007824 */ /* 0x000fe200078e00ff */
[----:B------:R-:W-:-:S04]  /*b010*/  LEA R2, R2, 0x37800000, 0x17 ;  /* 0x3780000002027811 */ /* 0x000fc800078eb8ff */
[----:B------:R-:W-:-:S07]  /*b020*/  LOP3.LUT R0, R2, R0, R7, 0xfe, !PT ;  /* 0x0000000002007212 */ /* 0x000fce00078efe07 */
.L_x_851:
[----:B------:R-:W-:Y:S05]  /*b030*/  BSYNC.RECONVERGENT B0 ;  /* 0x0000000000007941 */ /* 0x000fea0003800200 */
.L_x_850:
[----:B------:R-:W-:-:S04]  /*b040*/  F2FP.BF16.F32.PACK_AB R0, RZ, R0 ;  /* 0x00000000ff00723e */ /* 0x000fc800000010ff */
[----:B------:R-:W-:Y:S01]  /*b050*/  PRMT R19, R0, 0x7610, R19 ;  /* 0x0000761000137816 */ /* 0x000fe20000000013 */
[----:B------:R-:W-:Y:S06]  /*b060*/  BRA `(.L_x_831) ;  /* 0x0000000000b47947 */ /* 0x000fec0003800000 */
.L_x_843:
        /* <DEDUP_REMOVED lines=14> */
.L_x_857:
[----:B------:R-:W-:Y:S05]  /*b150*/  BSYNC.RECONVERGENT B0 ;  /* 0x0000000000007941 */ /* 0x000fea0003800200 */
.L_x_856:
[----:B------:R-:W-:-:S04]  /*b160*/  F2FP.BF16.F32.PACK_AB R0, RZ, R0 ;  /* 0x00000000ff00723e */ /* 0x000fc800000010ff */
[----:B------:R-:W-:Y:S01]  /*b170*/  PRMT R19, R0, 0x7610, R19 ;  /* 0x0000761000137816 */ /* 0x000fe20000000013 */
[----:B------:R-:W-:Y:S06]  /*b180*/  BRA `(.L_x_831) ;  /* 0x00000000006c7947 */ /* 0x000fec0003800000 */
.L_x_830:
        /* <DEDUP_REMOVED lines=11> */
[----:B------:R-:W-:Y:S01]  /*b240*/  IMAD.U32 R7, RZ, RZ, UR7 ;  /* 0x00000007ff077e24 */ /* 0x000fe2000f8e00ff */
[----:B---3--:R-:W-:Y:S01]  /*b250*/  MOV R10, UR8 ;  /* 0x00000008000a7c02 */ /* 0x008fe20008000f00 */
[----:B------:R-:W-:-:S07]  /*b260*/  IMAD.U32 R11, RZ, RZ, UR9 ;  /* 0x00000009ff0b7e24 */ /* 0x000fce000f8e00ff */
[----:B------:R-:W-:-:S07]  /*b270*/  LEPC R20, `(.L_x_858) ;  /* 0x000000001014794e */ /* 0x000fce0000000000 */
[----:B--2---:R-:W-:Y:S05]  /*b280*/  CALL.ABS.NOINC R2 ;  /* 0x0000000002007343 */ /* 0x004fea0003c00000 */
.L_x_858:
[----:B------:R-:W-:Y:S01]  /*b290*/  PRMT R19, RZ, 0x7610, R19 ;  /* 0x00007610ff137816 */ /* 0x000fe20000000013 */
[----:B------:R-:W-:Y:S06]  /*b2a0*/  BRA `(.L_x_831) ;  /* 0x0000000000247947 */ /* 0x000fec0003800000 */
.L_x_855:
[----:B------:R-:W2:Y:S02]  /*b2b0*/  LDG.E.64 R2, desc[UR36][R2.64] ;  /* 0x0000002402027981 */ /* 0x000ea4000c1e1b00 */
[----:B--2---:R-:W0:Y:S02]  /*b2c0*/  I2F.U64 R0, R2 ;  /* 0x0000000200007312 */ /* 0x004e240000301000 */
[----:B0-----:R-:W-:-:S04]  /*b2d0*/  F2FP.BF16.F32.PACK_AB R0, RZ, R0 ;  /* 0x00000000ff00723e */ /* 0x001fc800000010ff */
[----:B------:R-:W-:Y:S01]  /*b2e0*/  PRMT R19, R0, 0x7610, R19 ;  /* 0x0000761000137816 */ /* 0x000fe20000000013 */
[----:B------:R-:W-:Y:S06]  /*b2f0*/  BRA `(.L_x_831) ;  /* 0x0000000000107947 */ /* 0x000fec0003800000 */
.L_x_854:
[----:B------:R-:W2:Y:S02]  /*b300*/  LDG.E R2, desc[UR36][R2.64] ;  /* 0x0000002402027981 */ /* 0x000ea4000c1e1900 */
[----:B--2---:R-:W-:-:S04]  /*b310*/  I2FP.F32.U32 R0, R2 ;  /* 0x0000000200007245 */ /* 0x004fc80000201000 */
[----:B------:R-:W-:-:S04]  /*b320*/  F2FP.BF16.F32.PACK_AB R0, RZ, R0 ;  /* 0x00000000ff00723e */ /* 0x000fc800000010ff */
[----:B------:R-:W-:-:S07]  /*b330*/  PRMT R19, R0, 0x7610, R19 ;  /* 0x0000761000137816 */ /* 0x000fce0000000013 */
.L_x_831:
        /* <DEDUP_REMOVED lines=18> */
.L_x_862:
[----:B------:R-:W2:Y:S02]  /*b460*/  LDG.E.U8 R2, desc[UR36][R2.64] ;  /* 0x0000002402027981 */ /* 0x000ea4000c1e1100 */
[----:B--2---:R-:W-:-:S04]  /*b470*/  I2FP.F32.U32 R0, R2 ;  /* 0x0000000200007245 */ /* 0x004fc80000201000 */
[----:B------:R-:W-:Y:S01]  /*b480*/  F2FP.BF16.F32.PACK_AB R0, RZ, R0 ;  /* 0x00000000ff00723e */ /* 0x000fe200000010ff */
[----:B------:R-:W-:Y:S06]  /*b490*/  BRA `(.L_x_864) ;  /* 0x0000000c00847947 */ /* 0x000fec0003800000 */
.L_x_861:
        /* <DEDUP_REMOVED lines=10> */
.L_x_866:
[----:B------:R-:W2:Y:S02]  /*b540*/  LDG.E R2, desc[UR36][R2.64] ;  /* 0x0000002402027981 */ /* 0x000ea4000c1e1900 */
[----:B--2---:R-:W-:-:S04]  /*b550*/  I2FP.F32.S32 R0, R2 ;  /* 0x0000000200007245 */ /* 0x004fc80000201400 */
[----:B------:R-:W-:Y:S01]  /*b560*/  F2FP.BF16.F32.PACK_AB R0, RZ, R0 ;  /* 0x00000000ff00723e */ /* 0x000fe200000010ff */
[----:B------:R-:W-:Y:S06]  /*b570*/  BRA `(.L_x_864) ;  /* 0x0000000c004c7947 */ /* 0x000fec0003800000 */
.L_x_865:
[----:B------:R-:W2:Y:S02]  /*b580*/  LDG.E.U16 R2, desc[UR36][R2.64] ;  /* 0x0000002402027981 */ /* 0x000ea4000c1e1500 */
[----:B--2---:R-:W0:Y:S02]  /*b590*/  I2F.S16 R0, R2 ;  /* 0x0000000200007306 */ /* 0x004e240000101400 */
[----:B0-----:R-:W-:Y:S01]  /*b5a0*/  F2FP.BF16.F32.PACK_AB R0, RZ, R0 ;  /* 0x00000000ff00723e */ /* 0x001fe200000010ff */
[----:B------:R-:W-:Y:S06]  /*b5b0*/  BRA `(.L_x_864) ;  /* 0x0000000c003c7947 */ /* 0x000fec0003800000 */
.L_x_860:
        /* <DEDUP_REMOVED lines=9> */
.L_x_868:
[----:B------:R-:W2:Y:S02]  /*b650*/  LDG.E.U16 R0, desc[UR36][R2.64] ;  /* 0x0000002402007981 */ /* 0x000ea4000c1e1500 */
[----:B--2---:R-:W-:-:S05]  /*b660*/  HADD2.F32 R0, -RZ, R0.H0_H0 ;  /* 0x20000000ff007230 */ /* 0x004fca0000004100 */
[----:B------:R-:W-:Y:S01]  /*b670*/  F2FP.BF16.F32.PACK_AB R0, RZ, R0 ;  /* 0x00000000ff00723e */ /* 0x000fe200000010ff */
[----:B------:R-:W-:Y:S06]  /*b680*/  BRA `(.L_x_864) ;  /* 0x0000000c00087947 */ /* 0x000fec0003800000 */
.L_x_867:
        /* <DEDUP_REMOVED lines=9> */
.L_x_870:
[----:B------:R-:W2:Y:S02]  /*b720*/  LDG.E.U16 R2, desc[UR36][R2.64] ;  /* 0x0000002402027981 */ /* 0x000ea4000c1e1500 */
[----:B--2---:R-:W-:-:S05]  /*b730*/  HADD2.F32 R0, -RZ, R2.H0_H0 ;  /* 0x20000002ff007230 */ /* 0x004fca0000004100 */
[----:B------:R-:W-:Y:S01]  /*b740*/  F2FP.BF16.F32.PACK_AB R0, RZ, R0 ;  /* 0x00000000ff00723e */ /* 0x000fe200000010ff */
[----:B------:R-:W-:Y:S06]  /*b750*/  BRA `(.L_x_864) ;  /* 0x0000000800d47947 */ /* 0x000fec0003800000 */
.L_x_869:
        /* <DEDUP_REMOVED lines=8> */
.L_x_859:
        /* <DEDUP_REMOVED lines=13> */
.L_x_873:
        /* <DEDUP_REMOVED lines=8> */
.L_x_872:
[----:B------:R-:W-:-:S09]  /*b930*/  UISETP.NE.AND UP0, UPT, UR4, 0xf, UPT ;  /* 0x0000000f0400788c */ /* 0x000fd2000bf05270 */
[----:B------:R-:W-:Y:S05]  /*b940*/  BRA.U !UP0, `(.L_x_874) ;  /* 0x0000000108987547 */ /* 0x000fea000b800000 */
[----:B------:R-:W-:-:S09]  /*b950*/  UISETP.NE.AND UP0, UPT, UR4, 0x17, UPT ;  /* 0x000000170400788c */ /* 0x000fd2000bf05270 */
[----:B------:R-:W-:Y:S05]  /*b960*/  BRA.U !UP0, `(.L_x_875) ;  /* 0x00000001085c7547 */ /* 0x000fea000b800000 */
[----:B------:R-:W-:-:S09]  /*b970*/  UISETP.NE.AND UP0, UPT, UR4, 0x18, UPT ;  /* 0x000000180400788c */ /* 0x000fd2000bf05270 */
[----:B------:R-:W-:Y:S05]  /*b980*/  BRA.U UP0, `(.L_x_863) ;  /* 0x0000000500e47547 */ /* 0x000fea000b800000 */
[----:B------:R-:W2:Y:S01]  /*b990*/  LDG.E.U8 R0, desc[UR36][R2.64] ;  /* 0x0000002402007981 */ /* 0x000ea2000c1e1100 */
[----:B------:R-:W-:Y:S01]  /*b9a0*/  IMAD.MOV.U32 R6, RZ, RZ, 0x1f ;  /* 0x0000001fff067424 */ /* 0x000fe200078e00ff */
[----:B--2---:R-:W-:-:S04]  /*b9b0*/  SHF.L.U32 R0, R0, 0x18, RZ ;  /* 0x0000001800007819 */ /* 0x004fc800000006ff */
        /* <DEDUP_REMOVED lines=18> */
.L_x_875:
        /* <DEDUP_REMOVED lines=13> */
.L_x_874:
[----:B------:R0:W5:Y:S01]  /*bbb0*/  LDG.E.U16 R0, desc[UR36][R2.64] ;  /* 0x0000002402007981 */ /* 0x000162000c1e1500 */
[----:B------:R-:W-:Y:S05]  /*bbc0*/  BRA `(.L_x_864) ;  /* 0x0000000400b87947 */ /* 0x000fea0003800000 */
.L_x_871:
        /* <DEDUP_REMOVED lines=12> */
.L_x_878:
        /* <DEDUP_REMOVED lines=21> */
.L_x_882:
[----:B------:R-:W-:Y:S05]  /*bde0*/  BSYNC.RECONVERGENT B1 ;  /* 0x0000000000017941 */ /* 0x000fea0003800200 */
.L_x_881:
[----:B------:R-:W-:Y:S01]  /*bdf0*/  IMAD.SHL.U32 R0, R0, 0x100000, RZ ;  /* 0x0010000000007824 */ /* 0x000fe200078e00ff */
[----:B------:R-:W-:-:S04]  /*be00*/  LEA R2, R2, 0x3b800000, 0x17 ;  /* 0x3b80000002027811 */ /* 0x000fc800078eb8ff */
[----:B------:R-:W-:-:S07]  /*be10*/  LOP3.LUT R0, R2, R0, R7, 0xfe, !PT ;  /* 0x0000000002007212 */ /* 0x000fce00078efe07 */
.L_x_880:
[----:B------:R-:W-:Y:S05]  /*be20*/  BSYNC.RECONVERGENT B0 ;  /* 0x0000000000007941 */ /* 0x000fea0003800200 */
.L_x_879:
[----:B------:R-:W-:Y:S01]  /*be30*/  F2FP.BF16.F32.PACK_AB R0, RZ, R0 ;  /* 0x00000000ff00723e */ /* 0x000fe200000010ff */
[----:B------:R-:W-:Y:S06]  /*be40*/  BRA `(.L_x_864) ;  /* 0x0000000400187947 */ /* 0x000fec0003800000 */
.L_x_877:
        /* <DEDUP_REMOVED lines=21> */
.L_x_886:
[----:B------:R-:W-:Y:S05]  /*bfa0*/  BSYNC.RECONVERGENT B1 ;  /* 0x0000000000017941 */ /* 0x000fea0003800200 */
.L_x_885:
[----:B------:R-:W-:Y:S02]  /*bfb0*/  SHF.L.U32 R0, R0, 0x15, RZ ;  /* 0x0000001500007819 */ /* 0x000fe400000006ff */
[----:B------:R-:W-:-:S04]  /*bfc0*/  LEA R2, R2, 0x37800000, 0x17 ;  /* 0x3780000002027811 */ /* 0x000fc800078eb8ff */
[----:B------:R-:W-:-:S07]  /*bfd0*/  LOP3.LUT R0, R2, R0, R7, 0xfe, !PT ;  /* 0x0000000002007212 */ /* 0x000fce00078efe07 */
.L_x_884:
[----:B------:R-:W-:Y:S05]  /*bfe0*/  BSYNC.RECONVERGENT B0 ;  /* 0x0000000000007941 */ /* 0x000fea0003800200 */
.L_x_883:
[----:B------:R-:W-:Y:S01]  /*bff0*/  F2FP.BF16.F32.PACK_AB R0, RZ, R0 ;  /* 0x00000000ff00723e */ /* 0x000fe200000010ff */
[----:B------:R-:W-:Y:S06]  /*c000*/  BRA `(.L_x_864) ;  /* 0x0000000000a87947 */ /* 0x000fec0003800000 */
.L_x_876:
        /* <DEDUP_REMOVED lines=14> */
.L_x_890:
[----:B------:R-:W-:Y:S05]  /*c0f0*/  BSYNC.RECONVERGENT B0 ;  /* 0x0000000000007941 */ /* 0x000fea0003800200 */
.L_x_889:
[----:B------:R-:W-:Y:S01]  /*c100*/  F2FP.BF16.F32.PACK_AB R0, RZ, R0 ;  /* 0x00000000ff00723e */ /* 0x000fe200000010ff */
[----:B------:R-:W-:Y:S06]  /*c110*/  BRA `(.L_x_864) ;  /* 0x0000000000647947 */ /* 0x000fec0003800000 */
.L_x_863:
[----:B------:R-:W-:Y:S01]  /*c120*/  MOV R2, 0x0 ;  /* 0x0000000000027802 */ /* 0x000fe20000000f00 */
[----:B------:R-:W0:Y:S01]  /*c130*/  LDCU.64 UR4, c[0x4][0x188] ;  /* 0x01003100ff0477ac */ /* 0x000e220008000a00 */
[----:B------:R-:W-:Y:S02]  /*c140*/  HFMA2 R13, -RZ, RZ, 0, 0 ;  /* 0x00000000ff0d7431 */ /* 0x000fe400000001ff */
[----:B------:R-:W-:Y:S01]  /*c150*/  IMAD.MOV.U32 R8, RZ, RZ, 0x4e ;  /* 0x0000004eff087424 */ /* 0x000fe200078e00ff */
[----:B------:R-:W1:Y:S01]  /*c160*/  LDCU.64 UR6, c[0x4][0x190] ;  /* 0x01003200ff0677ac */ /* 0x000e620008000a00 */
[----:B------:R-:W2:Y:S01]  /*c170*/  LDC.64 R2, c[0x4][R2] ;  /* 0x0100000002027b82 */ /* 0x000ea20000000a00 */
[----:B------:R-:W-:Y:S01]  /*c180*/  IMAD.MOV.U32 R12, RZ, RZ, 0x1 ;  /* 0x00000001ff0c7424 */ /* 0x000fe200078e00ff */
[----:B------:R-:W3:Y:S01]  /*c190*/  LDCU.64 UR8, c[0x4][0x98] ;  /* 0x01001300ff0877ac */ /* 0x000ee20008000a00 */
[----:B0-----:R-:W-:Y:S02]  /*c1a0*/  IMAD.U32 R4, RZ, RZ, UR4 ;  /* 0x00000004ff047e24 */ /* 0x001fe4000f8e00ff */
[----:B------:R-:W-:Y:S01]  /*c1b0*/  IMAD.U32 R5, RZ, RZ, UR5 ;  /* 0x00000005ff057e24 */ /* 0x000fe2000f8e00ff */
[----:B-1----:R-:W-:Y:S01]  /*c1c0*/  MOV R6, UR6 ;  /* 0x0000000600067c02 */ /* 0x002fe20008000f00 */
[----:B------:R-:W-:-:S02]  /*c1d0*/  IMAD.U32 R7, RZ, RZ, UR7 ;  /* 0x00000007ff077e24 */ /* 0x000fc4000f8e00ff */
[----:B---3--:R-:W-:Y:S02]  /*c1e0*/  IMAD.U32 R10, RZ, RZ, UR8 ;  /* 0x00000008ff0a7e24 */ /* 0x008fe4000f8e00ff */
[----:B------:R-:W-:-:S07]  /*c1f0*/  IMAD.U32 R11, RZ, RZ, UR9 ;  /* 0x00000009ff0b7e24 */ /* 0x000fce000f8e00ff */
[----:B------:R-:W-:-:S07]  /*c200*/  LEPC R20, `(.L_x_891) ;  /* 0x000000001014794e */ /* 0x000fce0000000000 */
[----:B--2--5:R-:W-:Y:S05]  /*c210*/  CALL.ABS.NOINC R2 ;  /* 0x0000000002007343 */ /* 0x024fea0003c00000 */
.L_x_891:
[----:B------:R-:W-:Y:S01]  /*c220*/  PRMT R0, RZ, 0x7610, R0 ;  /* 0x00007610ff007816 */ /* 0x000fe20000000000 */
[----:B------:R-:W-:Y:S06]  /*c230*/  BRA `(.L_x_864) ;  /* 0x00000000001c7947 */ /* 0x000fec0003800000 */
.L_x_888:
[----:B------:R-:W2:Y:S02]  /*c240*/  LDG.E.64 R2, desc[UR36][R2.64] ;  /* 0x0000002402027981 */ /* 0x000ea4000c1e1b00 */
[----:B--2---:R-:W0:Y:S02]  /*c250*/  I2F.U64 R0, R2 ;  /* 0x0000000200007312 */ /* 0x004e240000301000 */
[----:B0-----:R-:W-:Y:S01]  /*c260*/  F2FP.BF16.F32.PACK_AB R0, RZ, R0 ;  /* 0x00000000ff00723e */ /* 0x001fe200000010ff */
[----:B------:R-:W-:Y:S06]  /*c270*/  BRA `(.L_x_864) ;  /* 0x00000000000c7947 */ /* 0x000fec0003800000 */
.L_x_887:
[----:B------:R-:W2:Y:S02]  /*c280*/  LDG.E R2, desc[UR36][R2.64] ;  /* 0x0000002402027981 */ /* 0x000ea4000c1e1900 */
[----:B--2---:R-:W-:-:S04]  /*c290*/  I2FP.F32.U32 R0, R2 ;  /* 0x0000000200007245 */ /* 0x004fc80000201000 */
[----:B------:R-:W-:-:S07]  /*c2a0*/  F2FP.BF16.F32.PACK_AB R0, RZ, R0 ;  /* 0x00000000ff00723e */ /* 0x000fce00000010ff */
.L_x_864:
        /* <DEDUP_REMOVED lines=22> */
.L_x_895:
[----:B--2---:R-:W-:-:S06]  /*c410*/  IMAD.U32 R5, R5, 0x10000, RZ ;  /* 0x0001000005057824 */ /* 0x004fcc00078e00ff */
[----:B------:R-:W0:Y:S02]  /*c420*/  F2I.S64.TRUNC R4, R5 ;  /* 0x0000000500047311 */ /* 0x000e24000020d900 */
[----:B0-----:R0:W-:Y:S01]  /*c430*/  STG.E.U8 desc[UR36][R2.64], R4 ;  /* 0x0000000402007986 */ /* 0x0011e2000c101124 */
[----:B------:R-:W-:Y:S05]  /*c440*/  BRA `(.L_x_897) ;  /* 0x0000000c006c7947 */ /* 0x000fea0003800000 */
.L_x_894:
        /* <DEDUP_REMOVED lines=10> */
.L_x_899:
[----:B--2---:R-:W-:-:S06]  /*c4f0*/  IMAD.U32 R5, R5, 0x10000, RZ ;  /* 0x0001000005057824 */ /* 0x004fcc00078e00ff */
[----:B------:R-:W0:Y:S02]  /*c500*/  F2I.FTZ.TRUNC.NTZ R5, R5 ;  /* 0x0000000500057305 */ /* 0x000e24000021f100 */
[----:B0-----:R0:W-:Y:S01]  /*c510*/  STG.E desc[UR36][R2.64], R5 ;  /* 0x0000000502007986 */ /* 0x0011e2000c101924 */
[----:B------:R-:W-:Y:S05]  /*c520*/  BRA `(.L_x_897) ;  /* 0x0000000c00347947 */ /* 0x000fea0003800000 */
.L_x_898:
[----:B--2---:R-:W-:-:S06]  /*c530*/  IMAD.U32 R5, R5, 0x10000, RZ ;  /* 0x0001000005057824 */ /* 0x004fcc00078e00ff */
[----:B------:R-:W0:Y:S02]  /*c540*/  F2I.FTZ.TRUNC.NTZ R5, R5 ;  /* 0x0000000500057305 */ /* 0x000e24000021f100 */
[----:B0-----:R0:W-:Y:S01]  /*c550*/  STG.E.U16 desc[UR36][R2.64], R5 ;  /* 0x0000000502007986 */ /* 0x0011e2000c101524 */
[----:B------:R-:W-:Y:S05]  /*c560*/  BRA `(.L_x_897) ;  /* 0x0000000c00247947 */ /* 0x000fea0003800000 */
.L_x_893:
        /* <DEDUP_REMOVED lines=9> */
.L_x_901:
[----:B--2---:R-:W-:-:S05]  /*c600*/  IMAD.U32 R0, R5, 0x10000, RZ ;  /* 0x0001000005007824 */ /* 0x004fca00078e00ff */
[----:B------:R-:W-:-:S05]  /*c610*/  F2FP.F16.F32.PACK_AB R0, RZ, R0 ;  /* 0x00000000ff00723e */ /* 0x000fca00000000ff */
[----:B------:R0:W-:Y:S01]  /*c620*/  STG.E.U16 desc[UR36][R2.64], R0 ;  /* 0x0000000002007986 */ /* 0x0001e2000c101524 */
[----:B------:R-:W-:Y:S05]  /*c630*/  BRA `(.L_x_897) ;  /* 0x0000000800f07947 */ /* 0x000fea0003800000 */
.L_x_900:
        /* <DEDUP_REMOVED lines=10> */
.L_x_903:
[----:B--2---:R-:W-:-:S05]  /*c6e0*/  IMAD.U32 R5, R5, 0x10000, RZ ;  /* 0x0001000005057824 */ /* 0x004fca00078e00ff */
[----:B------:R-:W-:-:S04]  /*c6f0*/  F2FP.F16.F32.PACK_AB R5, RZ, R5 ;  /* 0x00000005ff05723e */ /* 0x000fc800000000ff */
[----:B------:R-:W-:-:S05]  /*c700*/  PRMT R5, R5, 0x5410, RZ ;  /* 0x0000541005057816 */ /* 0x000fca00000000ff */
[----:B------:R0:W-:Y:S01]  /*c710*/  STG.E desc[UR36][R2.64], R5 ;  /* 0x0000000502007986 */ /* 0x0001e2000c101924 */
[----:B------:R-:W-:Y:S05]  /*c720*/  BRA `(.L_x_897) ;  /* 0x0000000800b47947 */ /* 0x000fea0003800000 */
.L_x_902:
[----:B--2---:R-:W-:-:S04]  /*c730*/  IMAD.U32 R4, R5, 0x10000, RZ ;  /* 0x0001000005047824 */ /* 0x004fc800078e00ff */
[----:B------:R-:W-:-:S06]  /*c740*/  FMUL.FTZ R4, R4, 1 ;  /* 0x3f80000004047820 */ /* 0x000fcc0000410000 */
[----:B------:R-:W0:Y:S02]  /*c750*/  F2F.F64.F32 R4, R4 ;  /* 0x0000000400047310 */ /* 0x000e240000201800 */
[----:B0-----:R0:W-:Y:S01]  /*c760*/  STG.E.64 desc[UR36][R2.64], R4 ;  /* 0x0000000402007986 */ /* 0x0011e2000c101b24 */
[----:B------:R-:W-:Y:S05]  /*c770*/  BRA `(.L_x_897) ;  /* 0x0000000800a07947 */ /* 0x000fea0003800000 */
.L_x_892:
        /* <DEDUP_REMOVED lines=14> */
.L_x_907:
        /* <DEDUP_REMOVED lines=18> */
.L_x_910:
[----:B------:R-:W-:-:S04]  /*c980*/  SHF.R.U32.HI R5, RZ, 0x18, R5 ;  /* 0x00000018ff057819 */ /* 0x000fc80000011605 */
[----:B------:R-:W-:-:S07]  /*c990*/  LOP3.LUT R0, R0, 0x80, R5, 0xf8, !PT ;  /* 0x0000008000007812 */ /* 0x000fce00078ef805 */
.L_x_909:
[----:B------:R-:W-:Y:S05]  /*c9a0*/  BSYNC.RECONVERGENT B0 ;  /* 0x0000000000007941 */ /* 0x000fea0003800200 */
.L_x_908:
[----:B------:R0:W-:Y:S01]  /*c9b0*/  STG.E.U8 desc[UR36][R2.64], R0 ;  /* 0x0000000002007986 */ /* 0x0001e2000c101124 */
[----:B------:R-:W-:Y:S05]  /*c9c0*/  BRA `(.L_x_897) ;  /* 0x00000008000c7947 */ /* 0x000fea0003800000 */
.L_x_906:
        /* <DEDUP_REMOVED lines=18> */
.L_x_913:
[----:B------:R-:W-:-:S04]  /*caf0*/  SHF.R.U32.HI R5, RZ, 0x18, R5 ;  /* 0x00000018ff057819 */ /* 0x000fc80000011605 */
[----:B------:R-:W-:-:S07]  /*cb00*/  LOP3.LUT R0, R0, 0x80, R5, 0xf8, !PT ;  /* 0x0000008000007812 */ /* 0x000fce00078ef805 */
.L_x_912:
[----:B------:R-:W-:Y:S05]  /*cb10*/  BSYNC.RECONVERGENT B0 ;  /* 0x0000000000007941 */ /* 0x000fea0003800200 */
.L_x_911:
[----:B------:R0:W-:Y:S01]  /*cb20*/  STG.E.U8 desc[UR36][R2.64], R0 ;  /* 0x0000000002007986 */ /* 0x0001e2000c101124 */
[----:B------:R-:W-:Y:S05]  /*cb30*/  BRA `(.L_x_897) ;  /* 0x0000000400b07947 */ /* 0x000fea0003800000 */
.L_x_905:
        /* <DEDUP_REMOVED lines=22> */
.L_x_915:
[----:B--2---:R-:W-:-:S06]  /*cca0*/  IMAD.U32 R5, R5, 0x10000, RZ ;  /* 0x0001000005057824 */ /* 0x004fcc00078e00ff */
[----:B------:R-:W0:Y:S02]  /*ccb0*/  F2I.U64.TRUNC R4, R5 ;  /* 0x0000000500047311 */ /* 0x000e24000020d800 */
[----:B0-----:R0:W-:Y:S01]  /*ccc0*/  STG.E.64 desc[UR36][R2.64], R4 ;  /* 0x0000000402007986 */ /* 0x0011e2000c101b24 */
[----:B------:R-:W-:Y:S05]  /*ccd0*/  BRA `(.L_x_897) ;  /* 0x0000000400487947 */ /* 0x000fea0003800000 */
.L_x_914:
[----:B--2---:R-:W-:-:S06]  /*cce0*/  IMAD.U32 R5, R5, 0x10000, RZ ;  /* 0x0001000005057824 */ /* 0x004fcc00078e00ff */
[----:B------:R-:W0:Y:S02]  /*ccf0*/  F2I.FTZ.U32.TRUNC.NTZ R5, R5 ;  /* 0x0000000500057305 */ /* 0x000e24000021f000 */
[----:B0-----:R0:W-:Y:S01]  /*cd00*/  STG.E desc[UR36][R2.64], R5 ;  /* 0x0000000502007986 */ /* 0x0011e2000c101924 */
[----:B------:R-:W-:Y:S05]  /*cd10*/  BRA `(.L_x_897) ;  /* 0x0000000400387947 */ /* 0x000fea0003800000 */
.L_x_904:
        /* <DEDUP_REMOVED lines=11> */
.L_x_917:
[----:B--2---:R-:W-:Y:S02]  /*cdd0*/  SHF.L.U32 R5, R5, 0x10, RZ ;  /* 0x0000001005057819 */ /* 0x004fe400000006ff */
[----:B------:R-:W-:-:S03]  /*cde0*/  CS2R R6, SRZ ;  /* 0x0000000000067805 */ /* 0x000fc6000001ff00 */
[----:B------:R-:W-:-:S06]  /*cdf0*/  FMUL.FTZ R5, R5, 1 ;  /* 0x3f80000005057820 */ /* 0x000fcc0000410000 */
[----:B------:R-:W0:Y:S02]  /*ce00*/  F2F.F64.F32 R4, R5 ;  /* 0x0000000500047310 */ /* 0x000e240000201800 */
[----:B0-----:R0:W-:Y:S01]  /*ce10*/  STG.E.128 desc[UR36][R2.64], R4 ;  /* 0x0000000402007986 */ /* 0x0011e2000c101d24 */
[----:B------:R-:W-:Y:S05]  /*ce20*/  BRA `(.L_x_897) ;  /* 0x0000000000f47947 */ /* 0x000fea0003800000 */
.L_x_916:
[----:B------:R-:W-:-:S09]  /*ce30*/  UISETP.NE.AND UP0, UPT, UR4, 0xf, UPT ;  /* 0x0000000f0400788c */ /* 0x000fd2000bf05270 */
[----:B------:R-:W-:Y:S05]  /*ce40*/  BRA.U !UP0, `(.L_x_918) ;  /* 0x0000000108e87547 */ /* 0x000fea000b800000 */
[----:B------:R-:W-:-:S09]  /*ce50*/  UISETP.NE.AND UP0, UPT, UR4, 0x17, UPT ;  /* 0x000000170400788c */ /* 0x000fd2000bf05270 */
[----:B------:R-:W-:Y:S05]  /*ce60*/  BRA.U !UP0, `(.L_x_919) ;  /* 0x0000000108907547 */ /* 0x000fea000b800000 */
[----:B------:R-:W-:-:S09]  /*ce70*/  UISETP.NE.AND UP0, UPT, UR4, 0x18, UPT ;  /* 0x000000180400788c */ /* 0x000fd2000bf05270 */
[----:B------:R-:W-:Y:S05]  /*ce80*/  BRA.U !UP0, `(.L_x_920) ;  /* 0x0000000108447547 */ /* 0x000fea000b800000 */
.L_x_896:
        /* <DEDUP_REMOVED lines=11> */
[----:B------:R-:W-:Y:S02]  /*cf40*/  IMAD.U32 R7, RZ, RZ, UR7 ;  /* 0x00000007ff077e24 */ /* 0x000fe4000f8e00ff */
[----:B-----5:R-:W-:Y:S01]  /*cf50*/  IMAD.U32 R10, RZ, RZ, UR8 ;  /* 0x00000008ff0a7e24 */ /* 0x020fe2000f8e00ff */
[----:B-1----:R-:W-:-:S07]  /*cf60*/  MOV R11, UR9 ;  /* 0x00000009000b7c02 */ /* 0x002fce0008000f00 */
[----:B------:R-:W-:-:S07]  /*cf70*/  LEPC R20, `(.L_x_921) ;  /* 0x000000001014794e */ /* 0x000fce0000000000 */
[----:B---3--:R-:W-:Y:S05]  /*cf80*/  CALL.ABS.NOINC R2 ;  /* 0x0000000002007343 */ /* 0x008fea0003c00000 */
.L_x_921:
[----:B------:R-:W-:Y:S05]  /*cf90*/  BRA `(.L_x_897) ;  /* 0x0000000000987947 */ /* 0x000fea0003800000 */
.L_x_920:
        /* <DEDUP_REMOVED lines=13> */
.L_x_923:
[----:B------:R-:W-:Y:S05]  /*d070*/  BSYNC.RECONVERGENT B0 ;  /* 0x0000000000007941 */ /* 0x000fea0003800200 */
.L_x_922:
[----:B------:R-:W-:-:S05]  /*d080*/  LOP3.LUT R5, R0, 0x80, R5, 0xf8, !PT ;  /* 0x0000008000057812 */ /* 0x000fca00078ef805 */
[----:B------:R3:W-:Y:S01]  /*d090*/  STG.E.U8 desc[UR36][R2.64], R5 ;  /* 0x0000000502007986 */ /* 0x0007e2000c101124 */
[----:B------:R-:W-:Y:S05]  /*d0a0*/  BRA `(.L_x_897) ;  /* 0x0000000000547947 */ /* 0x000fea0003800000 */
.L_x_919:
        /* <DEDUP_REMOVED lines=12> */
.L_x_925:
[----:B------:R-:W-:Y:S01]  /*d170*/  IMAD.MOV.U32 R0, RZ, RZ, 0x7f ;  /* 0x0000007fff007424 */ /* 0x000fe200078e00ff */
[----:B------:R-:W-:-:S04]  /*d180*/  ISETP.GT.U32.AND P0, PT, R4, 0x7f800000, PT ;  /* 0x7f8000000400780c */ /* 0x000fc80003f04070 */
[----:B------:R-:W-:-:S09]  /*d190*/  SEL R0, R0, 0x7c, P0 ;  /* 0x0000007c00007807 */ /* 0x000fd20000000000 */
.L_x_926:
[----:B------:R-:W-:Y:S05]  /*d1a0*/  BSYNC.RECONVERGENT B0 ;  /* 0x0000000000007941 */ /* 0x000fea0003800200 */
.L_x_924:
[----:B------:R-:W-:-:S04]  /*d1b0*/  SHF.R.U32.HI R5, RZ, 0x18, R5 ;  /* 0x00000018ff057819 */ /* 0x000fc80000011605 */
[----:B------:R-:W-:-:S05]  /*d1c0*/  LOP3.LUT R5, R0, 0x80, R5, 0xf8, !PT ;  /* 0x0000008000057812 */ /* 0x000fca00078ef805 */
[----:B------:R2:W-:Y:S01]  /*d1d0*/  STG.E.U8 desc[UR36][R2.64], R5 ;  /* 0x0000000502007986 */ /* 0x0005e2000c101124 */
[----:B------:R-:W-:Y:S05]  /*d1e0*/  BRA `(.L_x_897) ;  /* 0x0000000000047947 */ /* 0x000fea0003800000 */
.L_x_918:
[----:B--2---:R4:W-:Y:S02]  /*d1f0*/  STG.E.U16 desc[UR36][R2.64], R5 ;  /* 0x0000000502007986 */ /* 0x0049e4000c101524 */
.L_x_897:
[----:B------:R-:W-:-:S07]  /*d200*/  VIADD R17, R17, 0x80 ;  /* 0x0000008011117836 */ /* 0x000fce0000000000 */
.L_x_824:
[----:B------:R-:W-:Y:S05]  /*d210*/  BSYNC.RECONVERGENT B6 ;  /* 0x0000000000067941 */ /* 0x000fea0003800200 */
.L_x_823:
[----:B------:R-:W5:Y:S02]  /*d220*/  LDCU UR4, c[0x0][0x380] ;  /* 0x00007000ff0477ac */ /* 0x000f640008000800 */
[----:B-----5:R-:W-:-:S13]  /*d230*/  ISETP.GE.AND P0, PT, R17, UR4, PT ;  /* 0x0000000411007c0c */ /* 0x020fda000bf06270 */
[----:B------:R-:W-:Y:S05]  /*d240*/  @P0 EXIT ;  /* 0x000000000000094d */ /* 0x000fea0003800000 */
[----:B------:R-:W5:Y:S01]  /*d250*/  LDCU UR4, c[0x0][0x388] ;  /* 0x00007100ff0477ac */ /* 0x000f620008000800 */
[----:B------:R-:W-:Y:S02]  /*d260*/  IMAD.MOV.U32 R18, RZ, RZ, RZ ;  /* 0x000000ffff127224 */ /* 0x000fe400078e00ff */
[----:B0--3--:R-:W-:Y:S02]  /*d270*/  IMAD.MOV.U32 R0, RZ, RZ, RZ ;  /* 0x000000ffff007224 */ /* 0x009fe400078e00ff */
[----:B------:R-:W-:Y:S01]  /*d280*/  IMAD.MOV.U32 R16, RZ, RZ, RZ ;  /* 0x000000ffff107224 */ /* 0x000fe200078e00ff */
[----:B-----5:R-:W-:-:S09]  /*d290*/  UISETP.NE.AND UP0, UPT, UR4, URZ, UPT ;  /* 0x000000ff0400728c */ /* 0x020fd2000bf05270 */
[----:B------:R-:W-:Y:S05]  /*d2a0*/  BRA.U !UP0, `(.L_x_927) ;  /* 0x0000001508707547 */ /* 0x000fea000b800000 */
[----:B------:R-:W1:Y:S01]  /*d2b0*/  LDCU.64 UR4, c[0x0][0x390] ;  /* 0x00007200ff0477ac */ /* 0x000e620008000a00 */
[----:B------:R-:W-:Y:S01]  /*d2c0*/  HFMA2 R16, -RZ, RZ, 0, 0 ;  /* 0x00000000ff107431 */ /* 0x000fe200000001ff */
[----:B------:R-:W0:Y:S01]  /*d2d0*/  LDCU UR6, c[0x0][0x38c] ;  /* 0x00007180ff0677ac */ /* 0x000e220008000800 */
[----:B------:R-:W3:Y:S01]  /*d2e0*/  LDCU.64 UR8, c[0x0][0x4b8] ;  /* 0x00009700ff0877ac */ /* 0x000ee20008000a00 */
[----:B------:R-:W-:Y:S02]  /*d2f0*/  UISETP.NE.AND UP0, UPT, UR41, URZ, UPT ;  /* 0x000000ff2900728c */ /* 0x000fe4000bf05270 */
        /* <DEDUP_REMOVED lines=38> */
[----:B------:R-:W-:Y:S01]  /*d560*/  MOV R2, RZ ;  /* 0x000000ff00027202 */ /* 0x000fe20000000f00 */
        /* <DEDUP_REMOVED lines=41> */
[----:B------:R-:W-:Y:S01]  /*d800*/  HFMA2 R4, -RZ, RZ, 0, 0 ;  /* 0x00000000ff047431 */ /* 0x000fe200000001ff */
        /* <DEDUP_REMOVED lines=253> */
[----:B------:R-:W2:Y:S03]  /*e7e0*/  LDCU.64 UR8, c[0x0][0x5d8] ;  /* 0x0000bb00ff0877ac */ /* 0x000ea60008000a00 */
        /* <DEDUP_REMOVED lines=8> */
.L_x_927:
[----:B------:R-:W0:Y:S01]  /*e870*/  LDCU.64 UR6, c[0x0][0x5e8] ;  /* 0x0000bd00ff0677ac */ /* 0x000e220008000a00 */
[----:B------:R-:W1:Y:S01]  /*e880*/  LDCU.64 UR8, c[0x0][0x5f0] ;  /* 0x0000be00ff0877ac */ /* 0x000e620008000a00 */
[----:B------:R-:W-:-:S04]  /*e890*/  UPRMT UR4, UR39, 0x9910, URZ ;  /* 0x0000991027047896 */ /* 0x000fc800080000ff */
[----:B------:R-:W-:Y:S01]  /*e8a0*/  UISETP.GT.AND UP0, UPT, UR4, 0x9, UPT ;  /* 0x000000090400788c */ /* 0x000fe2000bf04270 */
[----:B0-----:R-:W-:Y:S02]  /*e8b0*/  IADD3 R16, P0, PT, R16, UR6, RZ ;  /* 0x0000000610107c10 */ /* 0x001fe4000ff1e0ff */
[----:B-12-4-:R-:W-:-:S03]  /*e8c0*/  IADD3 R2, P1, PT, R0, UR8, RZ ;  /* 0x0000000800027c10 */ /* 0x016fc6000ff3e0ff */
[----:B------:R-:W-:Y:S02]  /*e8d0*/  IMAD.X R17, RZ, RZ, UR7, P0 ;  /* 0x00000007ff117e24 */ /* 0x000fe400080e06ff */
[----:B------:R-:W-:Y:S01]  /*e8e0*/  IMAD.X R3, RZ, RZ, UR9, P1 ;  /* 0x00000009ff037e24 */ /* 0x000fe200088e06ff */
        /* <DEDUP_REMOVED lines=14> */
.L_x_931:
[----:B------:R-:W2:Y:S02]  /*e9d0*/  LDG.E.U8 R2, desc[UR36][R2.64] ;  /* 0x0000002402027981 */ /* 0x000ea4000c1e1100 */
[----:B--2---:R-:W-:-:S04]  /*e9e0*/  I2FP.F32.U32 R0, R2 ;  /* 0x0000000200007245 */ /* 0x004fc80000201000 */
[----:B------:R-:W-:-:S04]  /*e9f0*/  F2FP.BF16.F32.PACK_AB R0, RZ, R0 ;  /* 0x00000000ff00723e */ /* 0x000fc800000010ff */
[----:B------:R-:W-:Y:S01]  /*ea00*/  PRMT R19, R0, 0x7610, R19 ;  /* 0x0000761000137816 */ /* 0x000fe20000000013 */
[----:B------:R-:W-:Y:S06]  /*ea10*/  BRA `(.L_x_933) ;  /* 0x0000000c00c07947 */ /* 0x000fec0003800000 */
.L_x_930:
        /* <DEDUP_REMOVED lines=11> */
.L_x_935:
[----:B------:R-:W2:Y:S02]  /*ead0*/  LDG.E R2, desc[UR36][R2.64] ;  /* 0x0000002402027981 */ /* 0x000ea4000c1e1900 */
[----:B--2---:R-:W-:-:S04]  /*eae0*/  I2FP.F32.S32 R0, R2 ;  /* 0x0000000200007245 */ /* 0x004fc80000201400 */
[----:B------:R-:W-:-:S04]  /*eaf0*/  F2FP.BF16.F32.PACK_AB R0, RZ, R0 ;  /* 0x00000000ff00723e */ /* 0x000fc800000010ff */
[----:B------:R-:W-:Y:S01]  /*eb00*/  PRMT R19, R0, 0x7610, R19 ;  /* 0x0000761000137816 */ /* 0x000fe20000000013 */
[----:B------:R-:W-:Y:S06]  /*eb10*/  BRA `(.L_x_933) ;  /* 0x0000000c00807947 */ /* 0x000fec0003800000 */
.L_x_934:
[----:B------:R-:W2:Y:S02]  /*eb20*/  LDG.E.U16 R2, desc[UR36][R2.64] ;  /* 0x0000002402027981 */ /* 0x000ea4000c1e1500 */
[----:B--2---:R-:W0:Y:S02]  /*eb30*/  I2F.S16 R0, R2 ;  /* 0x0000000200007306 */ /* 0x004e240000101400 */
[----:B0-----:R-:W-:-:S04]  /*eb40*/  F2FP.BF16.F32.PACK_AB R0, RZ, R0 ;  /* 0x00000000ff00723e */ /* 0x001fc800000010ff */
[----:B------:R-:W-:Y:S01]  /*eb50*/  PRMT R19, R0, 0x7610, R19 ;  /* 0x0000761000137816 */ /* 0x000fe20000000013 */
[----:B------:R-:W-:Y:S06]  /*eb60*/  BRA `(.L_x_933) ;  /* 0x0000000c006c7947 */ /* 0x000fec0003800000 */
.L_x_929:
        /* <DEDUP_REMOVED lines=9> */
.L_x_937:
[----:B------:R-:W2:Y:S02]  /*ec00*/  LDG.E.U16 R0, desc[UR36][R2.64] ;  /* 0x0000002402007981 */ /* 0x000ea4000c1e1500 */
[----:B--2---:R-:W-:-:S05]  /*ec10*/  HADD2.F32 R0, -RZ, R0.H0_H0 ;  /* 0x20000000ff007230 */ /* 0x004fca0000004100 */
[----:B------:R-:W-:-:S04]  /*ec20*/  F2FP.BF16.F32.PACK_AB R0, RZ, R0 ;  /* 0x00000000ff00723e */ /* 0x000fc800000010ff */
[----:B------:R-:W-:Y:S01]  /*ec30*/  PRMT R19, R0, 0x7610, R19 ;  /* 0x0000761000137816 */ /* 0x000fe20000000013 */
[----:B------:R-:W-:Y:S06]  /*ec40*/  BRA `(.L_x_933) ;  /* 0x0000000c00347947 */ /* 0x000fec0003800000 */
.L_x_936:
        /* <DEDUP_REMOVED lines=9> */
.L_x_939:
[----:B------:R-:W2:Y:S02]  /*ece0*/  LDG.E.U16 R2, desc[UR36][R2.64] ;  /* 0x0000002402027981 */ /* 0x000ea4000c1e1500 */
[----:B--2---:R-:W-:-:S05]  /*ecf0*/  HADD2.F32 R0, -RZ, R2.H0_H0 ;  /* 0x20000002ff007230 */ /* 0x004fca0000004100 */
[----:B------:R-:W-:-:S04]  /*ed00*/  F2FP.BF16.F32.PACK_AB R0, RZ, R0 ;  /* 0x00000000ff00723e */ /* 0x000fc800000010ff */
[----:B------:R-:W-:Y:S01]  /*ed10*/  PRMT R19, R0, 0x7610, R19 ;  /* 0x0000761000137816 */ /* 0x000fe20000000013 */
[----:B------:R-:W-:Y:S06]  /*ed20*/  BRA `(.L_x_933) ;  /* 0x0000000800fc7947 */ /* 0x000fec0003800000 */
.L_x_938:
        /* <DEDUP_REMOVED lines=9> */
.L_x_928:
        /* <DEDUP_REMOVED lines=14> */
.L_x_942:
        /* <DEDUP_REMOVED lines=9> */
.L_x_941:
        /* <DEDUP_REMOVED lines=27> */
.L_x_944:
        /* <DEDUP_REMOVED lines=14> */
.L_x_943:
[----:B------:R0:W5:Y:S01]  /*f1c0*/  LDG.E.U16 R19, desc[UR36][R2.64] ;  /* 0x0000002402137981 */ /* 0x000162000c1e1500 */
[----:B------:R-:W-:Y:S05]  /*f1d0*/  BRA `(.L_x_933) ;  /* 0x0000000400d07947 */ /* 0x000fea0003800000 */
.L_x_940:
        /* <DEDUP_REMOVED lines=13> */
.L_x_947:
        /* <DEDUP_REMOVED lines=21> */
.L_x_951:
[----:B------:R-:W-:Y:S05]  /*f400*/  BSYNC.RECONVERGENT B1 ;  /* 0x0000000000017941 */ /* 0x000fea0003800200 */
.L_x_950:
[----:B------:R-:W-:Y:S01]  /*f410*/  IMAD.SHL.U32 R0, R0, 0x100000, RZ ;  /* 0x0010000000007824 */ /* 0x000fe200078e00ff */
[----:B------:R-:W-:-:S04]  /*f420*/  LEA R2, R2, 0x3b800000, 0x17 ;  /* 0x3b80000002027811 */ /* 0x000fc800078eb8ff */
[----:B------:R-:W-:-:S07]  /*f430*/  LOP3.LUT R0, R2, R0, R7, 0xfe, !PT ;  /* 0x0000000002007212 */ /* 0x000fce00078efe07 */
.L_x_949:
[----:B------:R-:W-:Y:S05]  /*f440*/  BSYNC.RECONVERGENT B0 ;  /* 0x0000000000007941 */ /* 0x000fea0003800200 */
.L_x_948:
[----:B------:R-:W-:-:S04]  /*f450*/  F2FP.BF16.F32.PACK_AB R0, RZ, R0 ;  /* 0x00000000ff00723e */ /* 0x000fc800000010ff */
[----:B------:R-:W-:Y:S01]  /*f460*/  PRMT R19, R0, 0x7610, R19 ;  /* 0x0000761000137816 */ /* 0x000fe20000000013 */
[----:B------:R-:W-:Y:S06]  /*f470*/  BRA `(.L_x_933) ;  /* 0x0000000400287947 */ /* 0x000fec0003800000 */
.L_x_946:
        /* <DEDUP_REMOVED lines=21> */
.L_x_955:
[----:B------:R-:W-:Y:S05]  /*f5d0*/  BSYNC.RECONVERGENT B1 ;  /* 0x0000000000017941 */ /* 0x000fea0003800200 */
.L_x_954:
[----:B------:R-:W-:Y:S01]  /*f5e0*/  IMAD.SHL.U32 R0, R0, 0x200000, RZ ;  /* 0x0020000000007824 */ /* 0x000fe200078e00ff */
[----:B------:R-:W-:-:S04]  /*f5f0*/  LEA R2, R2, 0x37800000, 0x17 ;  /* 0x3780000002027811 */ /* 0x000fc800078eb8ff */
[----:B------:R-:W-:-:S07]  /*f600*/  LOP3.LUT R0, R2, R0, R7, 0xfe, !PT ;  /* 0x0000000002007212 */ /* 0x000fce00078efe07 */
.L_x_953:
[----:B------:R-:W-:Y:S05]  /*f610*/  BSYNC.RECONVERGENT B0 ;  /* 0x0000000000007941 */ /* 0x000fea0003800200 */
.L_x_952:
[----:B------:R-:W-:-:S04]  /*f620*/  F2FP.BF16.F32.PACK_AB R0, RZ, R0 ;  /* 0x00000000ff00723e */ /* 0x000fc800000010ff */
[----:B------:R-:W-:Y:S01]  /*f630*/  PRMT R19, R0, 0x7610, R19 ;  /* 0x0000761000137816 */ /* 0x000fe20000000013 */
[----:B------:R-:W-:Y:S06]  /*f640*/  BRA `(.L_x_933) ;  /* 0x0000000000b47947 */ /* 0x000fec0003800000 */
.L_x_945:
        /* <DEDUP_REMOVED lines=14> */
.L_x_959:
[----:B------:R-:W-:Y:S05]  /*f730*/  BSYNC.RECONVERGENT B0 ;  /* 0x0000000000007941 */ /* 0x000fea0003800200 */
.L_x_958:
[----:B------:R-:W-:-:S04]  /*f740*/  F2FP.BF16.F32.PACK_AB R0, RZ, R0 ;  /* 0x00000000ff00723e */ /* 0x000fc800000010ff */
[----:B------:R-:W-:Y:S01]  /*f750*/  PRMT R19, R0, 0x7610, R19 ;  /* 0x0000761000137816 */ /* 0x000fe20000000013 */
[----:B------:R-:W-:Y:S06]  /*f760*/  BRA `(.L_x_933) ;  /* 0x00000000006c7947 */ /* 0x000fec0003800000 */
.L_x_932:
        /* <DEDUP_REMOVED lines=16> */
.L_x_960:
[----:B------:R-:W-:Y:S01]  /*f870*/  PRMT R19, RZ, 0x7610, R19 ;  /* 0x00007610ff137816 */ /* 0x000fe20000000013 */
[----:B------:R-:W-:Y:S06]  /*f880*/  BRA `(.L_x_933) ;  /* 0x0000000000247947 */ /* 0x000fec0003800000 */
.L_x_957:
[----:B------:R-:W2:Y:S02]  /*f890*/  LDG.E.64 R2, desc[UR36][R2.64] ;  /* 0x0000002402027981 */ /* 0x000ea4000c1e1b00 */
[----:B--2---:R-:W0:Y:S02]  /*f8a0*/  I2F.U64 R0, R2 ;  /* 0x0000000200007312 */ /* 0x004e240000301000 */
[----:B0-----:R-:W-:-:S04]  /*f8b0*/  F2FP.BF16.F32.PACK_AB R0, RZ, R0 ;  /* 0x00000000ff00723e */ /* 0x001fc800000010ff */
[----:B------:R-:W-:Y:S01]  /*f8c0*/  PRMT R19, R0, 0x7610, R19 ;  /* 0x0000761000137816 */ /* 0x000fe20000000013 */
[----:B------:R-:W-:Y:S06]  /*f8d0*/  BRA `(.L_x_933) ;  /* 0x0000000000107947 */ /* 0x000fec0003800000 */
.L_x_956:
[----:B------:R-:W2:Y:S02]  /*f8e0*/  LDG.E R2, desc[UR36][R2.64] ;  /* 0x0000002402027981 */ /* 0x000ea4000c1e1900 */
[----:B--2---:R-:W-:-:S04]  /*f8f0*/  I2FP.F32.U32 R0, R2 ;  /* 0x0000000200007245 */ /* 0x004fc80000201000 */
[----:B------:R-:W-:-:S04]  /*f900*/  F2FP.BF16.F32.PACK_AB R0, RZ, R0 ;  /* 0x00000000ff00723e */ /* 0x000fc800000010ff */
[----:B------:R-:W-:-:S07]  /*f910*/  PRMT R19, R0, 0x7610, R19 ;  /* 0x0000761000137816 */ /* 0x000fce0000000013 */
.L_x_933:
        /* <DEDUP_REMOVED lines=18> */
.L_x_964:
[----:B------:R-:W2:Y:S02]  /*fa40*/  LDG.E.U8 R2, desc[UR36][R2.64] ;  /* 0x0000002402027981 */ /* 0x000ea4000c1e1100 */
[----:B--2---:R-:W-:-:S04]  /*fa50*/  I2FP.F32.U32 R0, R2 ;  /* 0x0000000200007245 */ /* 0x004fc80000201000 */
[----:B------:R-:W-:Y:S01]  /*fa60*/  F2FP.BF16.F32.PACK_AB R0, RZ, R0 ;  /* 0x00000000ff00723e */ /* 0x000fe200000010ff */
[----:B------:R-:W-:Y:S06]  /*fa70*/  BRA `(.L_x_966) ;  /* 0x0000000c00847947 */ /* 0x000fec0003800000 */
.L_x_963:
        /* <DEDUP_REMOVED lines=10> */
.L_x_968:
[----:B------:R-:W2:Y:S02]  /*fb20*/  LDG.E R2, desc[UR36][R2.64] ;  /* 0x0000002402027981 */ /* 0x000ea4000c1e1900 */
[----:B--2---:R-:W-:-:S04]  /*fb30*/  I2FP.F32.S32 R0, R2 ;  /* 0x0000000200007245 */ /* 0x004fc80000201400 */
[----:B------:R-:W-:Y:S01]  /*fb40*/  F2FP.BF16.F32.PACK_AB R0, RZ, R0 ;  /* 0x00000000ff00723e */ /* 0x000fe200000010ff */
[----:B------:R-:W-:Y:S06]  /*fb50*/  BRA `(.L_x_966) ;  /* 0x0000000c004c7947 */ /* 0x000fec0003800000 */
.L_x_967:
[----:B------:R-:W2:Y:S02]  /*fb60*/  LDG.E.U16 R2, desc[UR36][R2.64] ;  /* 0x0000002402027981 */ /* 0x000ea4000c1e1500 */
[----:B--2---:R-:W0:Y:S02]  /*fb70*/  I2F.S16 R0, R2 ;  /* 0x0000000200007306 */ /* 0x004e240000101400 */
[----:B0-----:R-:W-:Y:S01]  /*fb80*/  F2FP.BF16.F32.PACK_AB R0, RZ, R0 ;  /* 0x00000000ff00723e */ /* 0x001fe200000010ff */
[----:B------:R-:W-:Y:S06]  /*fb90*/  BRA `(.L_x_966) ;  /* 0x0000000c003c7947 */ /* 0x000fec0003800000 */
.L_x_962:
        /* <DEDUP_REMOVED lines=9> */
.L_x_970:
[----:B------:R-:W2:Y:S02]  /*fc30*/  LDG.E.U16 R0, desc[UR36][R2.64] ;  /* 0x0000002402007981 */ /* 0x000ea4000c1e1500 */
[----:B--2---:R-:W-:-:S05]  /*fc40*/  HADD2.F32 R0, -RZ, R0.H0_H0 ;  /* 0x20000000ff007230 */ /* 0x004fca0000004100 */
[----:B------:R-:W-:Y:S01]  /*fc50*/  F2FP.BF16.F32.PACK_AB R0, RZ, R0 ;  /* 0x00000000ff00723e */ /* 0x000fe200000010ff */
[----:B------:R-:W-:Y:S06]  /*fc60*/  BRA `(.L_x_966) ;  /* 0x0000000c00087947 */ /* 0x000fec0003800000 */
.L_x_969:
        /* <DEDUP_REMOVED lines=9> */
.L_x_972:
[----:B------:R-:W2:Y:S02]  /*fd00*/  LDG.E.U16 R2, desc[UR36][R2.64] ;  /* 0x0000002402027981 */ /* 0x000ea4000c1e1500 */
[----:B--2---:R-:W-:-:S05]  /*fd10*/  HADD2.F32 R0, -RZ, R2.H0_H0 ;  /* 0x20000002ff007230 */ /* 0x004fca0000004100 */
[----:B------:R-:W-:Y:S01]  /*fd20*/  F2FP.BF16.F32.PACK_AB R0, RZ, R0 ;  /* 0x00000000ff00723e */ /* 0x000fe200000010ff */
[----:B------:R-:W-:Y:S06]  /*fd30*/  BRA `(.L_x_966) ;  /* 0x0000000800d47947 */ /* 0x000fec0003800000 */
.L_x_971:
        /* <DEDUP_REMOVED lines=8> */
.L_x_961:
        /* <DEDUP_REMOVED lines=13> */
.L_x_975:
        /* <DEDUP_REMOVED lines=8> */
.L_x_974:
        /* <DEDUP_REMOVED lines=27> */
.L_x_977:
        /* <DEDUP_REMOVED lines=13> */
.L_x_976:
[----:B------:R0:W5:Y:S01]  /*10190*/  LDG.E.U16 R0, desc[UR36][R2.64] ;  /* 0x0000002402007981 */ /* 0x000162000c1e1500 */
[----:B------:R-:W-:Y:S05]  /*101a0*/  BRA `(.L_x_966) ;  /* 0x0000000400b87947 */ /* 0x000fea0003800000 */
.L_x_973:
        /* <DEDUP_REMOVED lines=12> */
.L_x_980:
        /* <DEDUP_REMOVED lines=21> */
.L_x_984:
[----:B------:R-:W-:Y:S05]  /*103c0*/  BSYNC.RECONVERGENT B1 ;  /* 0x0000000000017941 */ /* 0x000fea0003800200 */
.L_x_983:
[----:B------:R-:W-:Y:S01]  /*103d0*/  IMAD.SHL.U32 R0, R0, 0x100000, RZ ;  /* 0x0010000000007824 */ /* 0x000fe200078e00ff */
[----:B------:R-:W-:-:S04]  /*103e0*/  LEA R2, R2, 0x3b800000, 0x17 ;  /* 0x3b80000002027811 */ /* 0x000fc800078eb8ff */
[----:B------:R-:W-:-:S07]  /*103f0*/  LOP3.LUT R0, R2, R0, R7, 0xfe, !PT ;  /* 0x0000000002007212 */ /* 0x000fce00078efe07 */
.L_x_982:
[----:B------:R-:W-:Y:S05]  /*10400*/  BSYNC.RECONVERGENT B0 ;  /* 0x0000000000007941 */ /* 0x000fea0003800200 */
.L_x_981:
[----:B------:R-:W-:Y:S01]  /*10410*/  F2FP.BF16.F32.PACK_AB R0, RZ, R0 ;  /* 0x00000000ff00723e */ /* 0x000fe200000010ff */
[----:B------:R-:W-:Y:S06]  /*10420*/  BRA `(.L_x_966) ;  /* 0x0000000400187947 */ /* 0x000fec0003800000 */
.L_x_979:
        /* <DEDUP_REMOVED lines=21> */
.L_x_988:
[----:B------:R-:W-:Y:S05]  /*10580*/  BSYNC.RECONVERGENT B1 ;  /* 0x0000000000017941 */ /* 0x000fea0003800200 */
.L_x_987:
[----:B------:R-:W-:Y:S02]  /*10590*/  SHF.L.U32 R0, R0, 0x15, RZ ;  /* 0x0000001500007819 */ /* 0x000fe400000006ff */
[----:B------:R-:W-:-:S04]  /*105a0*/  LEA R2, R2, 0x37800000, 0x17 ;  /* 0x3780000002027811 */ /* 0x000fc800078eb8ff */
[----:B------:R-:W-:-:S07]  /*105b0*/  LOP3.LUT R0, R2, R0, R7, 0xfe, !PT ;  /* 0x0000000002007212 */ /* 0x000fce00078efe07 */
.L_x_986:
[----:B------:R-:W-:Y:S05]  /*105c0*/  BSYNC.RECONVERGENT B0 ;  /* 0x0000000000007941 */ /* 0x000fea0003800200 */
.L_x_985:
[----:B------:R-:W-:Y:S01]  /*105d0*/  F2FP.BF16.F32.PACK_AB R0, RZ, R0 ;  /* 0x00000000ff00723e */ /* 0x000fe200000010ff */
[----:B------:R-:W-:Y:S06]  /*105e0*/  BRA `(.L_x_966) ;  /* 0x0000000000a87947 */ /* 0x000fec0003800000 */
.L_x_978:
        /* <DEDUP_REMOVED lines=14> */
.L_x_992:
[----:B------:R-:W-:Y:S05]  /*106d0*/  BSYNC.RECONVERGENT B0 ;  /* 0x0000000000007941 */ /* 0x000fea0003800200 */
.L_x_991:
[----:B------:R-:W-:Y:S01]  /*106e0*/  F2FP.BF16.F32.PACK_AB R0, RZ, R0 ;  /* 0x00000000ff00723e */ /* 0x000fe200000010ff */
[----:B------:R-:W-:Y:S06]  /*106f0*/  BRA `(.L_x_966) ;  /* 0x0000000000647947 */ /* 0x000fec0003800000 */
.L_x_965:
        /* <DEDUP_REMOVED lines=16> */
.L_x_993:
[----:B------:R-:W-:Y:S01]  /*10800*/  PRMT R0, RZ, 0x7610, R0 ;  /* 0x00007610ff007816 */ /* 0x000fe20000000000 */
[----:B------:R-:W-:Y:S06]  /*10810*/  BRA `(.L_x_966) ;  /* 0x00000000001c7947 */ /* 0x000fec0003800000 */
.L_x_990:
[----:B------:R-:W2:Y:S02]  /*10820*/  LDG.E.64 R2, desc[UR36][R2.64] ;  /* 0x0000002402027981 */ /* 0x000ea4000c1e1b00 */
[----:B--2---:R-:W0:Y:S02]  /*10830*/  I2F.U64 R0, R2 ;  /* 0x0000000200007312 */ /* 0x004e240000301000 */
[----:B0-----:R-:W-:Y:S01]  /*10840*/  F2FP.BF16.F32.PACK_AB R0, RZ, R0 ;  /* 0x00000000ff00723e */ /* 0x001fe200000010ff */
[----:B------:R-:W-:Y:S06]  /*10850*/  BRA `(.L_x_966) ;  /* 0x00000000000c7947 */ /* 0x000fec0003800000 */
.L_x_989:
[----:B------:R-:W2:Y:S02]  /*10860*/  LDG.E R2, desc[UR36][R2.64] ;  /* 0x0000002402027981 */ /* 0x000ea4000c1e1900 */
[----:B--2---:R-:W-:-:S04]  /*10870*/  I2FP.F32.U32 R0, R2 ;  /* 0x0000000200007245 */ /* 0x004fc80000201000 */
[----:B------:R-:W-:-:S07]  /*10880*/  F2FP.BF16.F32.PACK_AB R0, RZ, R0 ;  /* 0x00000000ff00723e */ /* 0x000fce00000010ff */
.L_x_966:
[----:B-----5:R-:W-:Y:S01]  /*10890*/  IMAD.U32 R19, R19, 0x10000, RZ ;  /* 0x0001000013137824 */ /* 0x020fe200078e00ff */
[----:B------:R-:W-:Y:S01]  /*108a0*/  UPRMT UR4, UR43, 0x9910, URZ ;  /* 0x000099102b047896 */ /* 0x000fe200080000ff */
[----:B------:R-:W-:-:S03]  /*108b0*/  IMAD.U32 R0, R0, 0x10000, RZ ;  /* 0x0001000000007824 */ /* 0x000fc600078e00ff */
[----:B------:R-:W-:Y:S02]  /*108c0*/  UISETP.GT.AND UP0, UPT, UR4, 0x9, UPT ;  /* 0x000000090400788c */ /* 0x000fe4000bf04270 */
[----:B------:R-:W-:-:S04]  /*108d0*/  FMNMX.FTZ R0, R19, R0, PT ;  /* 0x0000000013007209 */ /* 0x000fc80003810000 */
[----:B0-----:R0:W1:Y:S03]  /*108e0*/  F2F.BF16.F32 R3, R0 ;  /* 0x0000000000037304 */ /* 0x0010660000202000 */
        /* <DEDUP_REMOVED lines=9> */
[----:B01----:R-:W-:-:S04]  /*10980*/  IMAD.U32 R0, R3, 0x10000, RZ ;  /* 0x0001000003007824 */ /* 0x003fc800078e00ff */
[----:B------:R-:W0:Y:S02]  /*10990*/  F2I.FTZ.TRUNC.NTZ R3, R0 ;  /* 0x0000000000037305 */ /* 0x000e24000021f100 */
[----:B0-----:R-:W-:Y:S01]  /*109a0*/  STG.E.U8 desc[UR36][R16.64], R3 ;  /* 0x0000000310007986 */ /* 0x001fe2000c101124 */
[----:B------:R-:W-:Y:S05]  /*109b0*/  EXIT ;  /* 0x000000000000794d */ /* 0x000fea0003800000 */
.L_x_997:
[----:B-1----:R-:W-:-:S06]  /*109c0*/  IMAD.U32 R3, R3, 0x10000, RZ ;  /* 0x0001000003037824 */ /* 0x002fcc00078e00ff */
[----:B------:R-:W1:Y:S02]  /*109d0*/  F2I.S64.TRUNC R2, R3 ;  /* 0x0000000300027311 */ /* 0x000e64000020d900 */
[----:B-1----:R-:W-:Y:S01]  /*109e0*/  STG.E.U8 desc[UR36][R16.64], R2 ;  /* 0x0000000210007986 */ /* 0x002fe2000c101124 */
[----:B------:R-:W-:Y:S05]  /*109f0*/  EXIT ;  /* 0x000000000000794d */ /* 0x000fea0003800000 */
.L_x_996:
        /* <DEDUP_REMOVED lines=10> */
.L_x_1000:
[----:B-1----:R-:W-:-:S06]  /*10aa0*/  SHF.L.U32 R3, R3, 0x10, RZ ;  /* 0x0000001003037819 */ /* 0x002fcc00000006ff */
[----:B------:R-:W1:Y:S02]  /*10ab0*/  F2I.FTZ.TRUNC.NTZ R3, R3 ;  /* 0x0000000300037305 */ /* 0x000e64000021f100 */
[----:B-1----:R-:W-:Y:S01]  /*10ac0*/  STG.E desc[UR36][R16.64], R3 ;  /* 0x0000000310007986 */ /* 0x002fe2000c101924 */
[----:B------:R-:W-:Y:S05]  /*10ad0*/  EXIT ;  /* 0x000000000000794d */ /* 0x000fea0003800000 */
.L_x_999:
[----:B-1----:R-:W-:-:S06]  /*10ae0*/  IMAD.U32 R3, R3, 0x10000, RZ ;  /* 0x0001000003037824 */ /* 0x002fcc00078e00ff */
[----:B------:R-:W1:Y:S02]  /*10af0*/  F2I.FTZ.TRUNC.NTZ R3, R3 ;  /* 0x0000000300037305 */ /* 0x000e64000021f100 */
[----:B-1----:R-:W-:Y:S01]  /*10b00*/  STG.E.U16 desc[UR36][R16.64], R3 ;  /* 0x0000000310007986 */ /* 0x002fe2000c101524 */
[----:B------:R-:W-:Y:S05]  /*10b10*/  EXIT ;  /* 0x000000000000794d */ /* 0x000fea0003800000 */
.L_x_995:
        /* <DEDUP_REMOVED lines=9> */
.L_x_1002:
[----:B01----:R-:W-:-:S05]  /*10bb0*/  IMAD.U32 R0, R3, 0x10000, RZ ;  /* 0x0001000003007824 */ /* 0x003fca00078e00ff */
[----:B------:R-:W-:-:S05]  /*10bc0*/  F2FP.F16.F32.PACK_AB R0, RZ, R0 ;  /* 0x00000000ff00723e */ /* 0x000fca00000000ff */
[----:B------:R-:W-:Y:S01]  /*10bd0*/  STG.E.U16 desc[UR36][R16.64], R0 ;  /* 0x0000000010007986 */ /* 0x000fe2000c101524 */
[----:B------:R-:W-:Y:S05]  /*10be0*/  EXIT ;  /* 0x000000000000794d */ /* 0x000fea0003800000 */
.L_x_1001:
        /* <DEDUP_REMOVED lines=10> */
.L_x_1004:
[----:B-1----:R-:W-:-:S04]  /*10c90*/  SHF.L.U32 R3, R3, 0x10, RZ ;  /* 0x0000001003037819 */ /* 0x002fc800000006ff */
[----:B------:R-:W-:-:S04]  /*10ca0*/  F2FP.F16.F32.PACK_AB R3, RZ, R3 ;  /* 0x00000003ff03723e */ /* 0x000fc800000000ff */
[----:B------:R-:W-:-:S05]  /*10cb0*/  PRMT R3, R3, 0x5410, RZ ;  /* 0x0000541003037816 */ /* 0x000fca00000000ff */
[----:B------:R-:W-:Y:S01]  /*10cc0*/  STG.E desc[UR36][R16.64], R3 ;  /* 0x0000000310007986 */ /* 0x000fe2000c101924 */
[----:B------:R-:W-:Y:S05]  /*10cd0*/  EXIT ;  /* 0x000000000000794d */ /* 0x000fea0003800000 */
.L_x_1003:
[----:B-1----:R-:W-:-:S04]  /*10ce0*/  IMAD.U32 R2, R3, 0x10000, RZ ;  /* 0x0001000003027824 */ /* 0x002fc800078e00ff */
[----:B------:R-:W-:-:S06]  /*10cf0*/  FMUL.FTZ R2, R2, 1 ;  /* 0x3f80000002027820 */ /* 0x000fcc0000410000 */
[----:B------:R-:W1:Y:S02]  /*10d00*/  F2F.F64.F32 R2, R2 ;  /* 0x0000000200027310 */ /* 0x000e640000201800 */
[----:B-1----:R-:W-:Y:S01]  /*10d10*/  STG.E.64 desc[UR36][R16.64], R2 ;  /* 0x0000000210007986 */ /* 0x002fe2000c101b24 */
[----:B------:R-:W-:Y:S05]  /*10d20*/  EXIT ;  /* 0x000000000000794d */ /* 0x000fea0003800000 */
.L_x_994:
        /* <DEDUP_REMOVED lines=14> */
.L_x_1008:
[----:B-1----:R-:W-:Y:S01]  /*10e10*/  IMAD.U32 R3, R3, 0x10000, RZ ;  /* 0x0001000003037824 */ /* 0x002fe200078e00ff */
[----:B------:R-:W-:Y:S01]  /*10e20*/  BSSY.RECONVERGENT B0, `(.L_x_1009) ;  /* 0x0000013000007945 */ /* 0x000fe20003800200 */
[----:B------:R-:W-:-:S03]  /*10e30*/  IMAD.MOV.U32 R8, RZ, RZ, 0x80 ;  /* 0x00000080ff087424 */ /* 0x000fc600078e00ff */
        /* <DEDUP_REMOVED lines=14> */
.L_x_1011:
[----:B------:R-:W-:-:S04]  /*10f20*/  SHF.R.U32.HI R3, RZ, 0x18, R3 ;  /* 0x00000018ff037819 */ /* 0x000fc80000011603 */
[----:B------:R-:W-:-:S04]  /*10f30*/  LOP3.LUT R0, R0, 0x80, R3, 0xf8, !PT ;  /* 0x0000008000007812 */ /* 0x000fc800078ef803 */
[----:B------:R-:W-:-:S07]  /*10f40*/  PRMT R8, R0, 0x7610, R8 ;  /* 0x0000761000087816 */ /* 0x000fce0000000008 */
.L_x_1010:
[----:B------:R-:W-:Y:S05]  /*10f50*/  BSYNC.RECONVERGENT B0 ;  /* 0x0000000000007941 */ /* 0x000fea0003800200 */
.L_x_1009:
[----:B------:R-:W-:Y:S01]  /*10f60*/  STG.E.U8 desc[UR36][R16.64], R8 ;  /* 0x0000000810007986 */ /* 0x000fe2000c101124 */
[----:B------:R-:W-:Y:S05]  /*10f70*/  EXIT ;  /* 0x000000000000794d */ /* 0x000fea0003800000 */
.L_x_1007:
        /* <DEDUP_REMOVED lines=17> */
.L_x_1014:
[----:B------:R-:W-:-:S04]  /*11090*/  SHF.R.U32.HI R3, RZ, 0x18, R3 ;  /* 0x00000018ff037819 */ /* 0x000fc80000011603 */
[----:B------:R-:W-:-:S04]  /*110a0*/  LOP3.LUT R0, R0, 0x80, R3, 0xf8, !PT ;  /* 0x0000008000007812 */ /* 0x000fc800078ef803 */
[----:B------:R-:W-:-:S07]  /*110b0*/  PRMT R8, R0, 0x7610, R8 ;  /* 0x0000761000087816 */ /* 0x000fce0000000008 */
.L_x_1013:
[----:B------:R-:W-:Y:S05]  /*110c0*/  BSYNC.RECONVERGENT B0 ;  /* 0x0000000000007941 */ /* 0x000fea0003800200 */
.L_x_1012:
[----:B------:R-:W-:Y:S01]  /*110d0*/  STG.E.U8 desc[UR36][R16.64], R8 ;  /* 0x0000000810007986 */ /* 0x000fe2000c101124 */
[----:B------:R-:W-:Y:S05]  /*110e0*/  EXIT ;  /* 0x000000000000794d */ /* 0x000fea0003800000 */
.L_x_1006:
        /* <DEDUP_REMOVED lines=22> */
.L_x_1016:
[----:B-1----:R-:W-:-:S06]  /*11250*/  SHF.L.U32 R3, R3, 0x10, RZ ;  /* 0x0000001003037819 */ /* 0x002fcc00000006ff */
[----:B------:R-:W1:Y:S02]  /*11260*/  F2I.U64.TRUNC R2, R3 ;  /* 0x0000000300027311 */ /* 0x000e64000020d800 */
[----:B-1----:R-:W-:Y:S01]  /*11270*/  STG.E.64 desc[UR36][R16.64], R2 ;  /* 0x0000000210007986 */ /* 0x002fe2000c101b24 */
[----:B------:R-:W-:Y:S05]  /*11280*/  EXIT ;  /* 0x000000000000794d */ /* 0x000fea0003800000 */
.L_x_1015:
[----:B-1----:R-:W-:-:S06]  /*11290*/  IMAD.U32 R3, R3, 0x10000, RZ ;  /* 0x0001000003037824 */ /* 0x002fcc00078e00ff */
[----:B------:R-:W1:Y:S02]  /*112a0*/  F2I.FTZ.U32.TRUNC.NTZ R3, R3 ;  /* 0x0000000300037305 */ /* 0x000e64000021f000 */
[----:B-1----:R-:W-:Y:S01]  /*112b0*/  STG.E desc[UR36][R16.64], R3 ;  /* 0x0000000310007986 */ /* 0x002fe2000c101924 */
[----:B------:R-:W-:Y:S05]  /*112c0*/  EXIT ;  /* 0x000000000000794d */ /* 0x000fea0003800000 */
.L_x_1005:
        /* <DEDUP_REMOVED lines=11> */
.L_x_1018:
[----:B-1----:R-:W-:Y:S01]  /*11380*/  IMAD.U32 R3, R3, 0x10000, RZ ;  /* 0x0001000003037824 */ /* 0x002fe200078e00ff */
[----:B------:R-:W-:-:S03]  /*11390*/  CS2R R6, SRZ ;  /* 0x0000000000067805 */ /* 0x000fc6000001ff00 */
[----:B------:R-:W-:-:S04]  /*113a0*/  FMUL.FTZ R3, R3, 1 ;  /* 0x3f80000003037820 */ /* 0x000fc80000410000 */
[----:B------:R-:W1:Y:S02]  /*113b0*/  F2F.F64.F32 R4, R3 ;  /* 0x0000000300047310 */ /* 0x000e640000201800 */
[----:B-1----:R-:W-:Y:S01]  /*113c0*/  STG.E.128 desc[UR36][R16.64], R4 ;  /* 0x0000000410007986 */ /* 0x002fe2000c101d24 */
[----:B------:R-:W-:Y:S05]  /*113d0*/  EXIT ;  /* 0x000000000000794d */ /* 0x000fea0003800000 */
.L_x_1017:
[----:B------:R-:W-:-:S09]  /*113e0*/  UISETP.NE.AND UP0, UPT, UR4, 0xf, UPT ;  /* 0x0000000f0400788c */ /* 0x000fd2000bf05270 */
[----:B------:R-:W-:Y:S05]  /*113f0*/  BRA.U !UP0, `(.L_x_1019) ;  /* 0x0000000108e87547 */ /* 0x000fea000b800000 */
[----:B------:R-:W-:-:S09]  /*11400*/  UISETP.NE.AND UP0, UPT, UR4, 0x17, UPT ;  /* 0x000000170400788c */ /* 0x000fd2000bf05270 */
[----:B------:R-:W-:Y:S05]  /*11410*/  BRA.U !UP0, `(.L_x_1020) ;  /* 0x0000000108907547 */ /* 0x000fea000b800000 */
[----:B------:R-:W-:-:S09]  /*11420*/  UISETP.NE.AND UP0, UPT, UR4, 0x18, UPT ;  /* 0x000000180400788c */ /* 0x000fd2000bf05270 */
[----:B------:R-:W-:Y:S05]  /*11430*/  BRA.U !UP0, `(.L_x_1021) ;  /* 0x0000000108447547 */ /* 0x000fea000b800000 */
.L_x_998:
        /* <DEDUP_REMOVED lines=12> */
[----:B----4-:R-:W-:Y:S02]  /*11500*/  IMAD.U32 R10, RZ, RZ, UR8 ;  /* 0x00000008ff0a7e24 */ /* 0x010fe4000f8e00ff */
[----:B-1----:R-:W-:-:S07]  /*11510*/  IMAD.U32 R11, RZ, RZ, UR9 ;  /* 0x00000009ff0b7e24 */ /* 0x002fce000f8e00ff */
[----:B------:R-:W-:-:S07]  /*11520*/  LEPC R20, `(.L_x_1022) ;  /* 0x000000001014794e */ /* 0x000fce0000000000 */
[----:B--2---:R-:W-:Y:S05]  /*11530*/  CALL.ABS.NOINC R2 ;  /* 0x0000000002007343 */ /* 0x004fea0003c00000 */
.L_x_1022:
[----:B------:R-:W-:Y:S05]  /*11540*/  EXIT ;  /* 0x000000000000794d */ /* 0x000fea0003800000 */
.L_x_1021:
        /* <DEDUP_REMOVED lines=13> */
.L_x_1024:
[----:B------:R-:W-:Y:S05]  /*11620*/  BSYNC.RECONVERGENT B0 ;  /* 0x0000000000007941 */ /* 0x000fea0003800200 */
.L_x_1023:
[----:B------:R-:W-:-:S05]  /*11630*/  LOP3.LUT R3, R0, 0x80, R3, 0xf8, !PT ;  /* 0x0000008000037812 */ /* 0x000fca00078ef803 */
[----:B------:R-:W-:Y:S01]  /*11640*/  STG.E.U8 desc[UR36][R16.64], R3 ;  /* 0x0000000310007986 */ /* 0x000fe2000c101124 */
[----:B------:R-:W-:Y:S05]  /*11650*/  EXIT ;  /* 0x000000000000794d */ /* 0x000fea0003800000 */
.L_x_1020:
[----:B-1----:R-:W-:Y:S01]  /*11660*/  IMAD.U32 R3, R3, 0x10000, RZ ;  /* 0x0001000003037824 */ /* 0x002fe200078e00ff */
[----:B------:R-:W-:Y:S04]  /*11670*/  BSSY.RECONVERGENT B0, `(.L_x_1025) ;  /* 0x000000e000007945 */ /* 0x000fe80003800200 */
        /* <DEDUP_REMOVED lines=10> */
.L_x_1026:
[----:B0-----:R-:W-:Y:S01]  /*11720*/  IMAD.MOV.U32 R0, RZ, RZ, 0x7f ;  /* 0x0000007fff007424 */ /* 0x001fe200078e00ff */
[----:B------:R-:W-:-:S04]  /*11730*/  ISETP.GT.U32.AND P0, PT, R2, 0x7f800000, PT ;  /* 0x7f8000000200780c */ /* 0x000fc80003f04070 */
[----:B------:R-:W-:-:S09]  /*11740*/  SEL R0, R0, 0x7c, P0 ;  /* 0x0000007c00007807 */ /* 0x000fd20000000000 */
.L_x_1027:
[----:B------:R-:W-:Y:S05]  /*11750*/  BSYNC.RECONVERGENT B0 ;  /* 0x0000000000007941 */ /* 0x000fea0003800200 */
.L_x_1025:
[----:B------:R-:W-:-:S04]  /*11760*/  SHF.R.U32.HI R3, RZ, 0x18, R3 ;  /* 0x00000018ff037819 */ /* 0x000fc80000011603 */
[----:B------:R-:W-:-:S05]  /*11770*/  LOP3.LUT R3, R0, 0x80, R3, 0xf8, !PT ;  /* 0x0000008000037812 */ /* 0x000fca00078ef803 */
[----:B------:R-:W-:Y:S01]  /*11780*/  STG.E.U8 desc[UR36][R16.64], R3 ;  /* 0x0000000310007986 */ /* 0x000fe2000c101124 */
[----:B------:R-:W-:Y:S05]  /*11790*/  EXIT ;  /* 0x000000000000794d */ /* 0x000fea0003800000 */
.L_x_1019:
[----:B-1----:R-:W-:Y:S01]  /*117a0*/  STG.E.U16 desc[UR36][R16.64], R3 ;  /* 0x0000000310007986 */ /* 0x002fe2000c101524 */
[----:B------:R-:W-:Y:S05]  /*117b0*/  EXIT ;  /* 0x000000000000794d */ /* 0x000fea0003800000 */
.L_x_1028:
        /* <DEDUP_REMOVED lines=12> */
.L_x_41677:


//--------------------- .text._ZN2at6native27unrolled_elementwise_kernelINS0_13BinaryFunctorIN3c108BFloat16ES4_S4_ZZZNS0_16fmin_kernel_cudaERNS_18TensorIteratorBaseEENKUlvE_clEvENKUlvE2_clEvEUlS4_S4_E_EESt5arrayIPcLm3EELi4E23TrivialOffsetCalculatorILi2EjESE_ILi1EjENS0_6memory12LoadWithCastILi2EEENSH_13StoreWithCastILi1EEEEEviT_T0_T2_T3_T4_T5_ --------------------------
	.section	.text._ZN2at6native27unrolled_elementwise_kernelINS0_13BinaryFunctorIN3c108BFloat16ES4_S4_ZZZNS0_16fmin_kernel_cudaERNS_18TensorIteratorBaseEENKUlvE_clEvENKUlvE2_clEvEUlS4_S4_E_EESt5arrayIPcLm3EELi4E23TrivialOffsetCalculatorILi2EjESE_ILi1EjENS0_6memory12LoadWithCastILi2EEENSH_13StoreWithCastILi1EEEEEviT_T0_T2_T3_T4_T5_,"ax",@progbits
	.align	128
        .global         _ZN2at6native27unrolled_elementwise_kernelINS0_13BinaryFunctorIN3c108BFloat16ES4_S4_ZZZNS0_16fmin_kernel_cudaERNS_18TensorIteratorBaseEENKUlvE_clEvENKUlvE2_clEvEUlS4_S4_E_EESt5arrayIPcLm3EELi4E23TrivialOffsetCalculatorILi2EjESE_ILi1EjENS0_6memory12LoadWithCastILi2EEENSH_13StoreWithCastILi1EEEEEviT_T0_T2_T3_T4_T5_
        .type           _ZN2at6native27unrolled_elementwise_kernelINS0_13BinaryFunctorIN3c108BFloat16ES4_S4_ZZZNS0_16fmin_kernel_cudaERNS_18TensorIteratorBaseEENKUlvE_clEvENKUlvE2_clEvEUlS4_S4_E_EESt5arrayIPcLm3EELi4E23TrivialOffsetCalculatorILi2EjESE_ILi1EjENS0_6memory12LoadWithCastILi2EEENSH_13StoreWithCastILi1EEEEEviT_T0_T2_T3_T4_T5_,@function
        .size           _ZN2at6native27unrolled_elementwise_kernelINS0_13BinaryFunctorIN3c108BFloat16ES4_S4_ZZZNS0_16fmin_kernel_cudaERNS_18TensorIteratorBaseEENKUlvE_clEvENKUlvE2_clEvEUlS4_S4_E_EESt5arrayIPcLm3EELi4E23TrivialOffsetCalculatorILi2EjESE_ILi1EjENS0_6memory12LoadWithCastILi2EEENSH_13StoreWithCastILi1EEEEEviT_T0_T2_T3_T4_T5_,(.L_x_41678 - _ZN2at6native27unrolled_elementwise_kernelINS0_13BinaryFunctorIN3c108BFloat16ES4_S4_ZZZNS0_16fmin_kernel_cudaERNS_18TensorIteratorBaseEENKUlvE_clEvENKUlvE2_clEvEUlS4_S4_E_EESt5arrayIPcLm3EELi4E23TrivialOffsetCalculatorILi2EjESE_ILi1EjENS0_6memory12LoadWithCastILi2EEENSH_13StoreWithCastILi1EEEEEviT_T0_T2_T3_T4_T5_)
        .other          _ZN2at6native27unrolled_elementwise_kernelINS0_13BinaryFunctorIN3c108BFloat16ES4_S4_ZZZNS0_16fmin_kernel_cudaERNS_18TensorIteratorBaseEENKUlvE_clEvENKUlvE2_clEvEUlS4_S4_E_EESt5arrayIPcLm3EELi4E23TrivialOffsetCalculatorILi2EjESE_ILi1EjENS0_6memory12LoadWithCastILi2EEENSH_13StoreWithCastILi1EEEEEviT_T0_T2_T3_T4_T5_,@"STO_CUDA_ENTRY STV_DEFAULT"
_ZN2at6native27unrolled_elementwise_kernelINS0_13BinaryFunctorIN3c108BFloat16ES4_S4_ZZZNS0_16fmin_kernel_cudaERNS_18TensorIteratorBaseEENKUlvE_clEvENKUlvE2_clEvEUlS4_S4_E_EESt5arrayIPcLm3EELi4E23TrivialOffsetCalculatorILi2EjESE_ILi1EjENS0_6memory12LoadWithCastILi2EEENSH_13StoreWithCastILi1EEEEEviT_T0_T2_T3_T4_T5_:
.text._ZN2at6native27unrolled_elementwise_kernelINS0_13BinaryFunctorIN3c108BFloat16ES4_S4_ZZZNS0_16fmin_kernel_cudaERNS_18TensorIteratorBaseEENKUlvE_clEvENKUlvE2_clEvEUlS4_S4_E_EESt5arrayIPcLm3EELi4E23TrivialOffsetCalculatorILi2EjESE_ILi1EjENS0_6memory12LoadWithCastILi2EEENSH_13StoreWithCastILi1EEEEEviT_T0_T2_T3_T4_T5_:
        /* <DEDUP_REMOVED lines=8> */
[----:B------:R-:W-:Y:S01]  /*0080*/  PRMT R26, RZ, 0x7610, R26 ;  /* 0x00007610ff1a7816 */ /* 0x000fe2000000001a */
[----:B------:R-:W0:Y:S01]  /*0090*/  LDCU.U8 UR39, c[0x0][0x3a5] ;  /* 0x000074a0ff2777ac */ /* 0x000e220008000000 */
        /* <DEDUP_REMOVED lines=26> */
.L_x_1034:
[----:B------:R-:W2:Y:S02]  /*0240*/  LDG.E.U8 R4, desc[UR36][R4.64] ;  /* 0x0000002404047981 */ /* 0x000ea4000c1e1100 */
[----:B--2---:R-:W-:-:S04]  /*0250*/  I2FP.F32.U32 R0, R4 ;  /* 0x0000000400007245 */ /* 0x004fc80000201000 */
[----:B------:R-:W-:-:S04]  /*0260*/  F2FP.BF16.F32.PACK_AB R0, RZ, R0 ;  /* 0x00000000ff00723e */ /* 0x000fc800000010ff */
[----:B------:R-:W-:Y:S01]  /*0270*/  PRMT R27, R0, 0x7610, R27 ;  /* 0x00007610001b7816 */ /* 0x000fe2000000001b */
[----:B------:R-:W-:Y:S06]  /*0280*/  BRA `(.L_x_1036) ;  /* 0x0000000c00c47947 */ /* 0x000fec0003800000 */
.L_x_1033:
        /* <DEDUP_REMOVED lines=11> */
.L_x_1038:
[----:B------:R-:W2:Y:S02]  /*0340*/  LDG.E R4, desc[UR36][R4.64] ;  /* 0x0000002404047981 */ /* 0x000ea4000c1e1900 */
[----:B--2---:R-:W-:-:S04]  /*0350*/  I2FP.F32.S32 R0, R4 ;  /* 0x0000000400007245 */ /* 0x004fc80000201400 */
[----:B------:R-:W-:-:S04]  /*0360*/  F2FP.BF16.F32.PACK_AB R0, RZ, R0 ;  /* 0x00000000ff00723e */ /* 0x000fc800000010ff */
[----:B------:R-:W-:Y:S01]  /*0370*/  PRMT R27, R0, 0x7610, R27 ;  /* 0x00007610001b7816 */ /* 0x000fe2000000001b */
[----:B------:R-:W-:Y:S06]  /*0380*/  BRA `(.L_x_1036) ;  /* 0x0000000c00847947 */ /* 0x000fec0003800000 */
.L_x_1037:
[----:B------:R-:W2:Y:S02]  /*0390*/  LDG.E.U16 R4, desc[UR36][R4.64] ;  /* 0x0000002404047981 */ /* 0x000ea4000c1e1500 */
[----:B--2---:R-:W0:Y:S02]  /*03a0*/  I2F.S16 R0, R4 ;  /* 0x0000000400007306 */ /* 0x004e240000101400 */
[----:B0-----:R-:W-:-:S04]  /*03b0*/  F2FP.BF16.F32.PACK_AB R0, RZ, R0 ;  /* 0x00000000ff00723e */ /* 0x001fc800000010ff */
[----:B------:R-:W-:Y:S01]  /*03c0*/  PRMT R27, R0, 0x7610, R27 ;  /* 0x00007610001b7816 */ /* 0x000fe2000000001b */
[----:B------:R-:W-:Y:S06]  /*03d0*/  BRA `(.L_x_1036) ;  /* 0x0000000c00707947 */ /* 0x000fec0003800000 */
.L_x_1032:
        /* <DEDUP_REMOVED lines=9> */
.L_x_1040:
[----:B------:R-:W2:Y:S02]  /*0470*/  LDG.E.U16 R0, desc[UR36][R4.64] ;  /* 0x0000002404007981 */ /* 0x000ea4000c1e1500 */
[----:B--2---:R-:W-:-:S05]  /*0480*/  HADD2.F32 R0, -RZ, R0.H0_H0 ;  /* 0x20000000ff007230 */ /* 0x004fca0000004100 */
[----:B------:R-:W-:-:S04]  /*0490*/  F2FP.BF16.F32.PACK_AB R0, RZ, R0 ;  /* 0x00000000ff00723e */ /* 0x000fc800000010ff */
[----:B------:R-:W-:Y:S01]  /*04a0*/  PRMT R27, R0, 0x7610, R27 ;  /* 0x00007610001b7816 */ /* 0x000fe2000000001b */
[----:B------:R-:W-:Y:S06]  /*04b0*/  BRA `(.L_x_1036) ;  /* 0x0000000c00387947 */ /* 0x000fec0003800000 */
.L_x_1039:
        /* <DEDUP_REMOVED lines=9> */
.L_x_1042:
[----:B------:R-:W2:Y:S02]  /*0550*/  LDG.E.U16 R4, desc[UR36][R4.64] ;  /* 0x0000002404047981 */ /* 0x000ea4000c1e1500 */
[----:B--2---:R-:W-:-:S05]  /*0560*/  HADD2.F32 R0, -RZ, R4.H0_H0 ;  /* 0x20000004ff007230 */ /* 0x004fca0000004100 */
[----:B------:R-:W-:-:S04]  /*0570*/  F2FP.BF16.F32.PACK_AB R0, RZ, R0 ;  /* 0x00000000ff00723e */ /* 0x000fc800000010ff */
[----:B------:R-:W-:Y:S01]  /*0580*/  PRMT R27, R0, 0x7610, R27 ;  /* 0x00007610001b7816 */ /* 0x000fe2000000001b */
[----:B------:R-:W-:Y:S06]  /*0590*/  BRA `(.L_x_1036) ;  /* 0x0000000c00007947 */ /* 0x000fec0003800000 */
.L_x_1041:
        /* <DEDUP_REMOVED lines=9> */
.L_x_1031:
        /* <DEDUP_REMOVED lines=14> */
.L_x_1045:
        /* <DEDUP_REMOVED lines=9> */
.L_x_1044:
        /* <DEDUP_REMOVED lines=27> */
.L_x_1047:
        /* <DEDUP_REMOVED lines=15> */
.L_x_1046:
[----:B------:R0:W5:Y:S01]  /*0a40*/  LDG.E.U16 R27, desc[UR36][R4.64] ;  /* 0x00000024041b7981 */ /* 0x000162000c1e1500 */
[----:B------:R-:W-:Y:S05]  /*0a50*/  BRA `(.L_x_1036) ;  /* 0x0000000400d07947 */ /* 0x000fea0003800000 */
.L_x_1043:
        /* <DEDUP_REMOVED lines=13> */
.L_x_1050:
        /* <DEDUP_REMOVED lines=21> */
.L_x_1054:
[----:B------:R-:W-:Y:S05]  /*0c80*/  BSYNC.RECONVERGENT B1 ;  /* 0x0000000000017941 */ /* 0x000fea0003800200 */
.L_x_1053:
[----:B------:R-:W-:Y:S01]  /*0c90*/  IMAD.SHL.U32 R0, R0, 0x100000, RZ ;  /* 0x0010000000007824 */ /* 0x000fe200078e00ff */
[----:B------:R-:W-:-:S04]  /*0ca0*/  LEA R3, R3, 0x3b800000, 0x17 ;  /* 0x3b80000003037811 */ /* 0x000fc800078eb8ff */
[----:B------:R-:W-:-:S07]  /*0cb0*/  LOP3.LUT R0, R3, R0, R7, 0xfe, !PT ;  /* 0x0000000003007212 */ /* 0x000fce00078efe07 */
.L_x_1052:
[----:B------:R-:W-:Y:S05]  /*0cc0*/  BSYNC.RECONVERGENT B0 ;  /* 0x0000000000007941 */ /* 0x000fea0003800200 */
.L_x_1051:
[----:B------:R-:W-:-:S04]  /*0cd0*/  F2FP.BF16.F32.PACK_AB R0, RZ, R0 ;  /* 0x00000000ff00723e */ /* 0x000fc800000010ff */
[----:B------:R-:W-:Y:S01]  /*0ce0*/  PRMT R27, R0, 0x7610, R27 ;  /* 0x00007610001b7816 */ /* 0x000fe2000000001b */
[----:B------:R-:W-:Y:S06]  /*0cf0*/  BRA `(.L_x_1036) ;  /* 0x0000000400287947 */ /* 0x000fec0003800000 */
.L_x_1049:
        /* <DEDUP_REMOVED lines=21> */
.L_x_1058:
[----:B------:R-:W-:Y:S05]  /*0e50*/  BSYNC.RECONVERGENT B1 ;  /* 0x0000000000017941 */ /* 0x000fea0003800200 */
.L_x_1057:
[----:B------:R-:W-:Y:S01]  /*0e60*/  IMAD.SHL.U32 R0, R0, 0x200000, RZ ;  /* 0x0020000000007824 */ /* 0x000fe200078e00ff */
[----:B------:R-:W-:-:S04]  /*0e70*/  LEA R3, R3, 0x37800000, 0x17 ;  /* 0x3780000003037811 */ /* 0x000fc800078eb8ff */
[----:B------:R-:W-:-:S07]  /*0e80*/  LOP3.LUT R0, R3, R0, R7, 0xfe, !PT ;  /* 0x0000000003007212 */ /* 0x000fce00078efe07 */
.L_x_1056:
[----:B------:R-:W-:Y:S05]  /*0e90*/  BSYNC.RECONVERGENT B0 ;  /* 0x0000000000007941 */ /* 0x000fea0003800200 */
.L_x_1055:
[----:B------:R-:W-:-:S04]  /*0ea0*/  F2FP.BF16.F32.PACK_AB R0, RZ, R0 ;  /* 0x00000000ff00723e */ /* 0x000fc800000010ff */
[----:B------:R-:W-:Y:S01]  /*0eb0*/  PRMT R27, R0, 0x7610, R27 ;  /* 0x00007610001b7816 */ /* 0x000fe2000000001b */
[----:B------:R-:W-:Y:S06]  /*0ec0*/  BRA `(.L_x_1036) ;  /* 0x0000000000b47947 */ /* 0x000fec0003800000 */
.L_x_1048:
[----:B------:R-:W-:-:S09]  /*0ed0*/  UISETP.NE.AND UP0, UPT, UR4, 0x1c, UPT ;  /* 0x0000001c0400788c */ /* 0x000fd2000bf05270 */
[----:B------:R-:W-:Y:S05]  /*0ee0*/  BRA.U !UP0, `(.L_x_1059) ;  /* 0x00000001089c7547 */ /* 0x000fea000b800000 */
[----:B------:R-:W-:-:S09]  /*0ef0*/  UISETP.NE.AND UP0, UPT, UR4, 0x1d, UPT ;  /* 0x0000001d0400788c */ /* 0x000fd2000bf05270 */
[----:B------:R-:W-:Y:S05]  /*0f00*/  BRA.U !UP0, `(.L_x_1060) ;  /* 0x0000000108807547 */ /* 0x000fea000b800000 */
[----:B------:R-:W-:-:S09]  /*0f10*/  UISETP.NE.AND UP0, UPT, UR4, 0x2c, UPT ;  /* 0x0000002c0400788c */ /* 0x000fd2000bf05270 */
[----:B------:R-:W-:Y:S05]  /*0f20*/  BRA.U !UP0, `(.L_x_1061) ;  /* 0x0000000108487547 */ /* 0x000fea000b800000 */
.L_x_1035:
        /* <DEDUP_REMOVED lines=16> */
.L_x_1062:
[----:B------:R-:W-:Y:S01]  /*1030*/  PRMT R27, RZ, 0x7610, R27 ;  /* 0x00007610ff1b7816 */ /* 0x000fe2000000001b */
[----:B------:R-:W-:Y:S06]  /*1040*/  BRA `(.L_x_1036) ;  /* 0x0000000000547947 */ /* 0x000fec0003800000 */
.L_x_1061:
        /* <DEDUP_REMOVED lines=8> */
.L_x_1064:
[----:B------:R-:W-:Y:S05]  /*10d0*/  BSYNC.RECONVERGENT B0 ;  /* 0x0000000000007941 */ /* 0x000fea0003800200 */
.L_x_1063:
[----:B------:R-:W-:-:S04]  /*10e0*/  F2FP.BF16.F32.PACK_AB R0, RZ, R0 ;  /* 0x00000000ff00723e */ /* 0x000fc800000010ff */
[----:B------:R-:W-:Y:S01]  /*10f0*/  PRMT R27, R0, 0x7610, R27 ;  /* 0x00007610001b7816 */ /* 0x000fe2000000001b */
[----:B------:R-:W-:Y:S06]  /*1100*/  BRA `(.L_x_1036) ;  /* 0x0000000000247947 */ /* 0x000fec0003800000 */
.L_x_1060:
[----:B------:R-:W2:Y:S02]  /*1110*/  LDG.E.64 R4, desc[UR36][R4.64] ;  /* 0x0000002404047981 */ /* 0x000ea4000c1e1b00 */
[----:B--2---:R-:W0:Y:S02]  /*1120*/  I2F.U64 R0, R4 ;  /* 0x0000000400007312 */ /* 0x004e240000301000 */
[----:B0-----:R-:W-:-:S04]  /*1130*/  F2FP.BF16.F32.PACK_AB R0, RZ, R0 ;  /* 0x00000000ff00723e */ /* 0x001fc800000010ff */
[----:B------:R-:W-:Y:S01]  /*1140*/  PRMT R27, R0, 0x7610, R27 ;  /* 0x00007610001b7816 */ /* 0x000fe2000000001b */
[----:B------:R-:W-:Y:S06]  /*1150*/  BRA `(.L_x_1036) ;  /* 0x0000000000107947 */ /* 0x000fec0003800000 */
.L_x_1059:
[----:B------:R-:W2:Y:S02]  /*1160*/  LDG.E R4, desc[UR36][R4.64] ;  /* 0x0000002404047981 */ /* 0x000ea4000c1e1900 */
[----:B--2---:R-:W-:-:S04]  /*1170*/  I2FP.F32.U32 R0, R4 ;  /* 0x0000000400007245 */ /* 0x004fc80000201000 */
[----:B------:R-:W-:-:S04]  /*1180*/  F2FP.BF16.F32.PACK_AB R0, RZ, R0 ;  /* 0x00000000ff00723e */ /* 0x000fc800000010ff */
[----:B------:R-:W-:-:S07]  /*1190*/  PRMT R27, R0, 0x7610, R27 ;  /* 0x00007610001b7816 */ /* 0x000fce000000001b */
.L_x_1036:
[----:B0-----:R-:W0:Y:S01]  /*11a0*/  LDC.64 R4, c[0x0][0x398] ;  /* 0x0000e600ff047b82 */ /* 0x001e220000000a00 */
[----:B------:R-:W1:Y:S01]  /*11b0*/  LDCU UR5, c[0x0][0x3ac] ;  /* 0x00007580ff0577ac */ /* 0x000e620008000800 */
        /* <DEDUP_REMOVED lines=19> */
.L_x_1068:
[----:B------:R-:W2:Y:S02]  /*12f0*/  LDG.E.U8 R4, desc[UR36][R4.64] ;  /* 0x0000002404047981 */ /* 0x000ea4000c1e1100 */
[----:B--2---:R-:W-:-:S04]  /*1300*/  I2FP.F32.U32 R0, R4 ;  /* 0x0000000400007245 */ /* 0x004fc80000201000 */
[----:B------:R-:W-:-:S04]  /*1310*/  F2FP.BF16.F32.PACK_AB R0, RZ, R0 ;  /* 0x00000000ff00723e */ /* 0x000fc800000010ff */
[----:B------:R-:W-:Y:S01]  /*1320*/  PRMT R26, R0, 0x7610, R26 ;  /* 0x00007610001a7816 */ /* 0x000fe2000000001a */
[----:B------:R-:W-:Y:S06]  /*1330*/  BRA `(.L_x_1070) ;  /* 0x0000000c00c47947 */ /* 0x000fec0003800000 */
.L_x_1067:
        /* <DEDUP_REMOVED lines=11> */
.L_x_1072:
[----:B------:R-:W2:Y:S02]  /*13f0*/  LDG.E R4, desc[UR36][R4.64] ;  /* 0x0000002404047981 */ /* 0x000ea4000c1e1900 */
[----:B--2---:R-:W-:-:S04]  /*1400*/  I2FP.F32.S32 R0, R4 ;  /* 0x0000000400007245 */ /* 0x004fc80000201400 */
[----:B------:R-:W-:-:S04]  /*1410*/  F2FP.BF16.F32.PACK_AB R0, RZ, R0 ;  /* 0x00000000ff00723e */ /* 0x000fc800000010ff */
[----:B------:R-:W-:Y:S01]  /*1420*/  PRMT R26, R0, 0x7610, R26 ;  /* 0x00007610001a7816 */ /* 0x000fe2000000001a */
[----:B------:R-:W-:Y:S06]  /*1430*/  BRA `(.L_x_1070) ;  /* 0x0000000c00847947 */ /* 0x000fec0003800000 */
.L_x_1071:
[----:B------:R-:W2:Y:S02]  /*1440*/  LDG.E.U16 R4, desc[UR36][R4.64] ;  /* 0x0000002404047981 */ /* 0x000ea4000c1e1500 */
[----:B--2---:R-:W0:Y:S02]  /*1450*/  I2F.S16 R0, R4 ;  /* 0x0000000400007306 */ /* 0x004e240000101400 */
[----:B0-----:R-:W-:-:S04]  /*1460*/  F2FP.BF16.F32.PACK_AB R0, RZ, R0 ;  /* 0x00000000ff00723e */ /* 0x001fc800000010ff */
[----:B------:R-:W-:Y:S01]  /*1470*/  PRMT R26, R0, 0x7610, R26 ;  /* 0x00007610001a7816 */ /* 0x000fe2000000001a */
[----:B------:R-:W-:Y:S06]  /*1480*/  BRA `(.L_x_1070) ;  /* 0x0000000c00707947 */ /* 0x000fec0003800000 */
.L_x_1066:
        /* <DEDUP_REMOVED lines=9> */
.L_x_1074:
[----:B------:R-:W2:Y:S02]  /*1520*/  LDG.E.U16 R0, desc[UR36][R4.64] ;  /* 0x0000002404007981 */ /* 0x000ea4000c1e1500 */
[----:B--2---:R-:W-:-:S05]  /*1530*/  HADD2.F32 R0, -RZ, R0.H0_H0 ;  /* 0x20000000ff007230 */ /* 0x004fca0000004100 */
[----:B------:R-:W-:-:S04]  /*1540*/  F2FP.BF16.F32.PACK_AB R0, RZ, R0 ;  /* 0x00000000ff00723e */ /* 0x000fc800000010ff */
[----:B------:R-:W-:Y:S01]  /*1550*/  PRMT R26, R0, 0x7610, R26 ;  /* 0x00007610001a7816 */ /* 0x000fe2000000001a */
[----:B------:R-:W-:Y:S06]  /*1560*/  BRA `(.L_x_1070) ;  /* 0x0000000c00387947 */ /* 0x000fec0003800000 */
.L_x_1073:
        /* <DEDUP_REMOVED lines=9> */
.L_x_1076:
[----:B------:R-:W2:Y:S02]  /*1600*/  LDG.E.U16 R4, desc[UR36][R4.64] ;  /* 0x0000002404047981 */ /* 0x000ea4000c1e1500 */
[----:B--2---:R-:W-:-:S05]  /*1610*/  HADD2.F32 R0, -RZ, R4.H0_H0 ;  /* 0x20000004ff007230 */ /* 0x004fca0000004100 */
[----:B------:R-:W-:-:S04]  /*1620*/  F2FP.BF16.F32.PACK_AB R0, RZ, R0 ;  /* 0x00000000ff00723e */ /* 0x000fc800000010ff */
[----:B------:R-:W-:Y:S01]  /*1630*/  PRMT R26, R0, 0x7610, R26 ;  /* 0x00007610001a7816 */ /* 0x000fe2000000001a */
[----:B------:R-:W-:Y:S06]  /*1640*/  BRA `(.L_x_1070) ;  /* 0x0000000c00007947 */ /* 0x000fec0003800000 */
.L_x_1075:
        /* <DEDUP_REMOVED lines=9> */
.L_x_1065:
        /* <DEDUP_REMOVED lines=14> */
.L_x_1079:
        /* <DEDUP_REMOVED lines=9> */
.L_x_1078:
        /* <DEDUP_REMOVED lines=27> */
.L_x_1081:
        /* <DEDUP_REMOVED lines=15> */
.L_x_1080:
[----:B------:R0:W5:Y:S01]  /*1af0*/  LDG.E.U16 R26, desc[UR36][R4.64] ;  /* 0x00000024041a7981 */ /* 0x000162000c1e1500 */
[----:B------:R-:W-:Y:S05]  /*1b00*/  BRA `(.L_x_1070) ;  /* 0x0000000400d07947 */ /* 0x000fea0003800000 */
.L_x_1077:
        /* <DEDUP_REMOVED lines=13> */
.L_x_1084:
        /* <DEDUP_REMOVED lines=21> */
.L_x_1088:
[----:B------:R-:W-:Y:S05]  /*1d30*/  BSYNC.RECONVERGENT B1 ;  /* 0x0000000000017941 */ /* 0x000fea0003800200 */
.L_x_1087:
[----:B------:R-:W-:Y:S01]  /*1d40*/  IMAD.SHL.U32 R0, R0, 0x100000, RZ ;  /* 0x0010000000007824 */ /* 0x000fe200078e00ff */
[----:B------:R-:W-:-:S04]  /*1d50*/  LEA R3, R3, 0x3b800000, 0x17 ;  /* 0x3b80000003037811 */ /* 0x000fc800078eb8ff */
[----:B------:R-:W-:-:S07]  /*1d60*/  LOP3.LUT R0, R3, R0, R7, 0xfe, !PT ;  /* 0x0000000003007212 */ /* 0x000fce00078efe07 */
.L_x_1086:
[----:B------:R-:W-:Y:S05]  /*1d70*/  BSYNC.RECONVERGENT B0 ;  /* 0x0000000000007941 */ /* 0x000fea0003800200 */
.L_x_1085:
[----:B------:R-:W-:-:S04]  /*1d80*/  F2FP.BF16.F32.PACK_AB R0, RZ, R0 ;  /* 0x00000000ff00723e */ /* 0x000fc800000010ff */
[----:B------:R-:W-:Y:S01]  /*1d90*/  PRMT R26, R0, 0x7610, R26 ;  /* 0x00007610001a7816 */ /* 0x000fe2000000001a */
[----:B------:R-:W-:Y:S06]  /*1da0*/  BRA `(.L_x_1070) ;  /* 0x0000000400287947 */ /* 0x000fec0003800000 */
.L_x_1083:
        /* <DEDUP_REMOVED lines=21> */
.L_x_1092:
[----:B------:R-:W-:Y:S05]  /*1f00*/  BSYNC.RECONVERGENT B1 ;  /* 0x0000000000017941 */ /* 0x000fea0003800200 */
.L_x_1091:
[----:B------:R-:W-:Y:S01]  /*1f10*/  IMAD.SHL.U32 R0, R0, 0x200000, RZ ;  /* 0x0020000000007824 */ /* 0x000fe200078e00ff */
[----:B------:R-:W-:-:S04]  /*1f20*/  LEA R3, R3, 0x37800000, 0x17 ;  /* 0x3780000003037811 */ /* 0x000fc800078eb8ff */
[----:B------:R-:W-:-:S07]  /*1f30*/  LOP3.LUT R0, R3, R0, R7, 0xfe, !PT ;  /* 0x0000000003007212 */ /* 0x000fce00078efe07 */
.L_x_1090:
[----:B------:R-:W-:Y:S05]  /*1f40*/  BSYNC.RECONVERGENT B0 ;  /* 0x0000000000007941 */ /* 0x000fea0003800200 */
.L_x_1089:
[----:B------:R-:W-:-:S04]  /*1f50*/  F2FP.BF16.F32.PACK_AB R0, RZ, R0 ;  /* 0x00000000ff00723e */ /* 0x000fc800000010ff */
[----:B------:R-:W-:Y:S01]  /*1f60*/  PRMT R26, R0, 0x7610, R26 ;  /* 0x00007610001a7816 */ /* 0x000fe2000000001a */
[----:B------:R-:W-:Y:S06]  /*1f70*/  BRA `(.L_x_1070) ;  /* 0x0000000000b47947 */ /* 0x000fec0003800000 */
.L_x_1082:
[----:B------:R-:W-:-:S09]  /*1f80*/  UISETP.NE.AND UP0, UPT, UR4, 0x1c, UPT ;  /* 0x0000001c0400788c */ /* 0x000fd2000bf05270 */
[----:B------:R-:W-:Y:S05]  /*1f90*/  BRA.U !UP0, `(.L_x_1093) ;  /* 0x00000001089c7547 */ /* 0x000fea000b800000 */
[----:B------:R-:W-:-:S09]  /*1fa0*/  UISETP.NE.AND UP0, UPT, UR4, 0x1d, UPT ;  /* 0x0000001d0400788c */ /* 0x000fd2000bf05270 */
[----:B------:R-:W-:Y:S05]  /*1fb0*/  BRA.U !UP0, `(.L_x_1094) ;  /* 0x0000000108807547 */ /* 0x000fea000b800000 */
[----:B------:R-:W-:-:S09]  /*1fc0*/  UISETP.NE.AND UP0, UPT, UR4, 0x2c, UPT ;  /* 0x0000002c0400788c */ /* 0x000fd2000bf05270 */
[----:B------:R-:W-:Y:S05]  /*1fd0*/  BRA.U !UP0, `(.L_x_1095) ;  /* 0x0000000108487547 */ /* 0x000fea000b800000 */
.L_x_1069:
        /* <DEDUP_REMOVED lines=16> */
.L_x_1096:
[----:B------:R-:W-:Y:S01]  /*20e0*/  PRMT R26, RZ, 0x7610, R26 ;  /* 0x00007610ff1a7816 */ /* 0x000fe2000000001a */
[----:B------:R-:W-:Y:S06]  /*20f0*/  BRA `(.L_x_1070) ;  /* 0x0000000000547947 */ /* 0x000fec0003800000 */
.L_x_1095:
        /* <DEDUP_REMOVED lines=8> */
.L_x_1098:
[----:B------:R-:W-:Y:S05]  /*2180*/  BSYNC.RECONVERGENT B0 ;  /* 0x0000000000007941 */ /* 0x000fea0003800200 */
.L_x_1097:
[----:B------:R-:W-:-:S04]  /*2190*/  F2FP.BF16.F32.PACK_AB R0, RZ, R0 ;  /* 0x00000000ff00723e */ /* 0x000fc800000010ff */
[----:B------:R-:W-:Y:S01]  /*21a0*/  PRMT R26, R0, 0x7610, R26 ;  /* 0x00007610001a7816 */ /* 0x000fe2000000001a */
[----:B------:R-:W-:Y:S06]  /*21b0*/  BRA `(.L_x_1070) ;  /* 0x0000000000247947 */ /* 0x000fec0003800000 */
.L_x_1094:
[----:B------:R-:W2:Y:S02]  /*21c0*/  LDG.E.64 R4, desc[UR36][R4.64] ;  /* 0x0000002404047981 */ /* 0x000ea4000c1e1b00 */
[----:B--2---:R-:W0:Y:S02]  /*21d0*/  I2F.U64 R0, R4 ;  /* 0x0000000400007312 */ /* 0x004e240000301000 */
[----:B0-----:R-:W-:-:S04]  /*21e0*/  F2FP.BF16.F32.PACK_AB R0, RZ, R0 ;  /* 0x00000000ff00723e */ /* 0x001fc800000010ff */
[----:B------:R-:W-:Y:S01]  /*21f0*/  PRMT R26, R0, 0x7610, R26 ;  /* 0x00007610001a7816 */ /* 0x000fe2000000001a */
[----:B------:R-:W-:Y:S06]  /*2200*/  BRA `(.L_x_1070) ;  /* 0x0000000000107947 */ /* 0x000fec0003800000 */
.L_x_1093:
[----:B------:R-:W2:Y:S02]  /*2210*/  LDG.E R4, desc[UR36][R4.64] ;  /* 0x0000002404047981 */ /* 0x000ea4000c1e1900 */
[----:B--2---:R-:W-:-:S04]  /*2220*/  I2FP.F32.U32 R0, R4 ;  /* 0x0000000400007245 */ /* 0x004fc80000201000 */
[----:B------:R-:W-:-:S04]  /*2230*/  F2FP.BF16.F32.PACK_AB R0, RZ, R0 ;  /* 0x00000000ff00723e */ /* 0x000fc800000010ff */
[----:B------:R-:W-:-:S07]  /*2240*/  PRMT R26, R0, 0x7610, R26 ;  /* 0x00007610001a7816 */ /* 0x000fce000000001a */
.L_x_1070:
[----:B------:R-:W-:-:S07]  /*2250*/  VIADD R23, R25, 0x80 ;  /* 0x0000008019177836 */ /* 0x000fce0000000000 */
.L_x_1030:
[----:B------:R-:W-:Y:S05]  /*2260*/  BSYNC.RECONVERGENT B6 ;  /* 0x0000000000067941 */ /* 0x000fea0003800200 */
.L_x_1029:
[----:B------:R-:W-:Y:S01]  /*2270*/  ISETP.GE.AND P0, PT, R23, R16, PT ;  /* 0x000000101700720c */ /* 0x000fe20003f06270 */
[----:B------:R-:W-:Y:S01]  /*2280*/  BSSY.RECONVERGENT B6, `(.L_x_1099) ;  /* 0x000021c000067945 */ /* 0x000fe20003800200 */
[----:B------:R-:W-:Y:S02]  /*2290*/  PRMT R24, RZ, 0x7610, R24 ;  /* 0x00007610ff187816 */ /* 0x000fe40000000018 */
[----:B------:R-:W-:-:S09]  /*22a0*/  PRMT R22, RZ, 0x7610, R22 ;  /* 0x00007610ff167816 */ /* 0x000fd20000000016 */
        /* <DEDUP_REMOVED lines=23> */
.L_x_1104:
[----:B------:R-:W2:Y:S02]  /*2420*/  LDG.E.U8 R4, desc[UR36][R4.64] ;  /* 0x0000002404047981 */ /* 0x000ea4000c1e1100 */
[----:B--2---:R-:W-:-:S04]  /*2430*/  I2FP.F32.U32 R0, R4 ;  /* 0x0000000400007245 */ /* 0x004fc80000201000 */
[----:B------:R-:W-:-:S04]  /*2440*/  F2FP.BF16.F32.PACK_AB R0, RZ, R0 ;  /* 0x00000000ff00723e */ /* 0x000fc800000010ff */
[----:B------:R-:W-:Y:S01]  /*2450*/  PRMT R24, R0, 0x7610, R24 ;  /* 0x0000761000187816 */ /* 0x000fe20000000018 */
[----:B------:R-:W-:Y:S06]  /*2460*/  BRA `(.L_x_1106) ;  /* 0x0000000c00c47947 */ /* 0x000fec0003800000 */
.L_x_1103:
        /* <DEDUP_REMOVED lines=11> */
.L_x_1108:
[----:B------:R-:W2:Y:S02]  /*2520*/  LDG.E R4, desc[UR36][R4.64] ;  /* 0x0000002404047981 */ /* 0x000ea4000c1e1900 */
[----:B--2---:R-:W-:-:S04]  /*2530*/  I2FP.F32.S32 R0, R4 ;  /* 0x0000000400007245 */ /* 0x004fc80000201400 */
[----:B------:R-:W-:-:S04]  /*2540*/  F2FP.BF16.F32.PACK_AB R0, RZ, R0 ;  /* 0x00000000ff00723e */ /* 0x000fc800000010ff */
[----:B------:R-:W-:Y:S01]  /*2550*/  PRMT R24, R0, 0x7610, R24 ;  /* 0x0000761000187816 */ /* 0x000fe20000000018 */
[----:B------:R-:W-:Y:S06]  /*2560*/  BRA `(.L_x_1106) ;  /* 0x0000000c00847947 */ /* 0x000fec0003800000 */
.L_x_1107:
[----:B------:R-:W2:Y:S02]  /*2570*/  LDG.E.U16 R4, desc[UR36][R4.64] ;  /* 0x0000002404047981 */ /* 0x000ea4000c1e1500 */
[----:B--2---:R-:W0:Y:S02]  /*2580*/  I2F.S16 R0, R4 ;  /* 0x0000000400007306 */ /* 0x004e240000101400 */
[----:B0-----:R-:W-:-:S04]  /*2590*/  F2FP.BF16.F32.PACK_AB R0, RZ, R0 ;  /* 0x00000000ff00723e */ /* 0x001fc800000010ff */
[----:B------:R-:W-:Y:S01]  /*25a0*/  PRMT R24, R0, 0x7610, R24 ;  /* 0x0000761000187816 */ /* 0x000fe20000000018 */
[----:B------:R-:W-:Y:S06]  /*25b0*/  BRA `(.L_x_1106) ;  /* 0x0000000c00707947 */ /* 0x000fec0003800000 */
.L_x_1102:
        /* <DEDUP_REMOVED lines=9> */
.L_x_1110:
[----:B------:R-:W2:Y:S02]  /*2650*/  LDG.E.U16 R0, desc[UR36][R4.64] ;  /* 0x0000002404007981 */ /* 0x000ea4000c1e1500 */
[----:B--2---:R-:W-:-:S05]  /*2660*/  HADD2.F32 R0, -RZ, R0.H0_H0 ;  /* 0x20000000ff007230 */ /* 0x004fca0000004100 */
[----:B------:R-:W-:-:S04]  /*2670*/  F2FP.BF16.F32.PACK_AB R0, RZ, R0 ;  /* 0x00000000ff00723e */ /* 0x000fc800000010ff */
[----:B------:R-:W-:Y:S01]  /*2680*/  PRMT R24, R0, 0x7610, R24 ;  /* 0x0000761000187816 */ /* 0x000fe20000000018 */
[----:B------:R-:W-:Y:S06]  /*2690*/  BRA `(.L_x_1106) ;  /* 0x0000000c00387947 */ /* 0x000fec0003800000 */
.L_x_1109:
        /* <DEDUP_REMOVED lines=9> */
.L_x_1112:
[----:B------:R-:W2:Y:S02]  /*2730*/  LDG.E.U16 R4, desc[UR36][R4.64] ;  /* 0x0000002404047981 */ /* 0x000ea4000c1e1500 */
[----:B--2---:R-:W-:-:S05]  /*2740*/  HADD2.F32 R0, -RZ, R4.H0_H0 ;  /* 0x20000004ff007230 */ /* 0x004fca0000004100 */
[----:B------:R-:W-:-:S04]  /*2750*/  F2FP.BF16.F32.PACK_AB R0, RZ, R0 ;  /* 0x00000000ff00723e */ /* 0x000fc800000010ff */
[----:B------:R-:W-:Y:S01]  /*2760*/  PRMT R24, R0, 0x7610, R24 ;  /* 0x0000761000187816 */ /* 0x000fe20000000018 */
[----:B------:R-:W-:Y:S06]  /*2770*/  BRA `(.L_x_1106) ;  /* 0x0000000c00007947 */ /* 0x000fec0003800000 */
.L_x_1111:
        /* <DEDUP_REMOVED lines=9> */
.L_x_1101:
        /* <DEDUP_REMOVED lines=14> */
.L_x_1115:
        /* <DEDUP_REMOVED lines=9> */
.L_x_1114:
        /* <DEDUP_REMOVED lines=27> */
.L_x_1117:
        /* <DEDUP_REMOVED lines=15> */
.L_x_1116:
[----:B------:R0:W5:Y:S01]  /*2c20*/  LDG.E.U16 R24, desc[UR36][R4.64] ;  /* 0x0000002404187981 */ /* 0x000162000c1e1500 */
[----:B------:R-:W-:Y:S05]  /*2c30*/  BRA `(.L_x_1106) ;  /* 0x0000000400d07947 */ /* 0x000fea0003800000 */
.L_x_1113:
        /* <DEDUP_REMOVED lines=13> */
.L_x_1120:
        /* <DEDUP_REMOVED lines=21> */
.L_x_1124:
[----:B------:R-:W-:Y:S05]  /*2e60*/  BSYNC.RECONVERGENT B1 ;  /* 0x0000000000017941 */ /* 0x000fea0003800200 */
.L_x_1123:
[----:B------:R-:W-:Y:S01]  /*2e70*/  IMAD.SHL.U32 R0, R0, 0x100000, RZ ;  /* 0x0010000000007824 */ /* 0x000fe200078e00ff */
[----:B------:R-:W-:-:S04]  /*2e80*/  LEA R3, R3, 0x3b800000, 0x17 ;  /* 0x3b80000003037811 */ /* 0x000fc800078eb8ff */
[----:B------:R-:W-:-:S07]  /*2e90*/  LOP3.LUT R0, R3, R0, R7, 0xfe, !PT ;  /* 0x0000000003007212 */ /* 0x000fce00078efe07 */
.L_x_1122:
[----:B------:R-:W-:Y:S05]  /*2ea0*/  BSYNC.RECONVERGENT B0 ;  /* 0x0000000000007941 */ /* 0x000fea0003800200 */
.L_x_1121:
[----:B------:R-:W-:-:S04]  /*2eb0*/  F2FP.BF16.F32.PACK_AB R0, RZ, R0 ;  /* 0x00000000ff00723e */ /* 0x000fc800000010ff */
[----:B------:R-:W-:Y:S01]  /*2ec0*/  PRMT R24, R0, 0x7610, R24 ;  /* 0x0000761000187816 */ /* 0x000fe20000000018 */
[----:B------:R-:W-:Y:S06]  /*2ed0*/  BRA `(.L_x_1106) ;  /* 0x0000000400287947 */ /* 0x000fec0003800000 */
.L_x_1119:
        /* <DEDUP_REMOVED lines=21> */
.L_x_1128:
[----:B------:R-:W-:Y:S05]  /*3030*/  BSYNC.RECONVERGENT B1 ;  /* 0x0000000000017941 */ /* 0x000fea0003800200 */
.L_x_1127:
[----:B------:R-:W-:Y:S01]  /*3040*/  IMAD.SHL.U32 R0, R0, 0x200000, RZ ;  /* 0x0020000000007824 */ /* 0x000fe200078e00ff */
[----:B------:R-:W-:-:S04]  /*3050*/  LEA R3, R3, 0x37800000, 0x17 ;  /* 0x3780000003037811 */ /* 0x000fc800078eb8ff */
[----:B------:R-:W-:-:S07]  /*3060*/  LOP3.LUT R0, R3, R0, R7, 0xfe, !PT ;  /* 0x0000000003007212 */ /* 0x000fce00078efe07 */
.L_x_1126:
[----:B------:R-:W-:Y:S05]  /*3070*/  BSYNC.RECONVERGENT B0 ;  /* 0x0000000000007941 */ /* 0x000fea0003800200 */
.L_x_1125:
[----:B------:R-:W-:-:S04]  /*3080*/  F2FP.BF16.F32.PACK_AB R0, RZ, R0 ;  /* 0x00000000ff00723e */ /* 0x000fc800000010ff */
[----:B------:R-:W-:Y:S01]  /*3090*/  PRMT R24, R0, 0x7610, R24 ;  /* 0x0000761000187816 */ /* 0x000fe20000000018 */
[----:B------:R-:W-:Y:S06]  /*30a0*/  BRA `(.L_x_1106) ;  /* 0x0000000000b47947 */ /* 0x000fec0003800000 */
.L_x_1118:
        /* <DEDUP_REMOVED lines=14> */
.L_x_1132:
[----:B------:R-:W-:Y:S05]  /*3190*/  BSYNC.RECONVERGENT B0 ;  /* 0x0000000000007941 */ /* 0x000fea0003800200 */
.L_x_1131:
[----:B------:R-:W-:-:S04]  /*31a0*/  F2FP.BF16.F32.PACK_AB R0, RZ, R0 ;  /* 0x00000000ff00723e */ /* 0x000fc800000010ff */
[----:B------:R-:W-:Y:S01]  /*31b0*/  PRMT R24, R0, 0x7610, R24 ;  /* 0x0000761000187816 */ /* 0x000fe20000000018 */
[----:B------:R-:W-:Y:S06]  /*31c0*/  BRA `(.L_x_1106) ;  /* 0x00000000006c7947 */ /* 0x000fec0003800000 */
.L_x_1105:
        /* <DEDUP_REMOVED lines=16> */
.L_x_1133:
[----:B------:R-:W-:Y:S01]  /*32d0*/  PRMT R24, RZ, 0x7610, R24 ;  /* 0x00007610ff187816 */ /* 0x000fe20000000018 */
[----:B------:R-:W-:Y:S06]  /*32e0*/  BRA `(.L_x_1106) ;  /* 0x0000000000247947 */ /* 0x000fec0003800000 */
.L_x_1130:
[----:B------:R-:W2:Y:S02]  /*32f0*/  LDG.E.64 R4, desc[UR36][R4.64] ;  /* 0x0000002404047981 */ /* 0x000ea4000c1e1b00 */
[----:B--2---:R-:W0:Y:S02]  /*3300*/  I2F.U64 R0, R4 ;  /* 0x0000000400007312 */ /* 0x004e240000301000 */
[----:B0-----:R-:W-:-:S04]  /*3310*/  F2FP.BF16.F32.PACK_AB R0, RZ, R0 ;  /* 0x00000000ff00723e */ /* 0x001fc800000010ff */
[----:B------:R-:W-:Y:S01]  /*3320*/  PRMT R24, R0, 0x7610, R24 ;  /* 0x0000761000187816 */ /* 0x000fe20000000018 */
[----:B------:R-:W-:Y:S06]  /*3330*/  BRA `(.L_x_1106) ;  /* 0x0000000000107947 */ /* 0x000fec0003800000 */
.L_x_1129:
[----:B------:R-:W2:Y:S02]  /*3340*/  LDG.E R4, desc[UR36][R4.64] ;  /* 0x0000002404047981 */ /* 0x000ea4000c1e1900 */
[----:B--2---:R-:W-:-:S04]  /*3350*/  I2FP.F32.U32 R0, R4 ;  /* 0x0000000400007245 */ /* 0x004fc80000201000 */
[----:B------:R-:W-:-:S04]  /*3360*/  F2FP.BF16.F32.PACK_AB R0, RZ, R0 ;  /* 0x00000000ff00723e */ /* 0x000fc800000010ff */
[----:B------:R-:W-:-:S07]  /*3370*/  PRMT R24, R0, 0x7610, R24 ;  /* 0x0000761000187816 */ /* 0x000fce0000000018 */
.L_x_1106:
        /* <DEDUP_REMOVED lines=21> */
.L_x_1137:
[----:B------:R-:W2:Y:S02]  /*34d0*/  LDG.E.U8 R4, desc[UR36][R4.64] ;  /* 0x0000002404047981 */ /* 0x000ea4000c1e1100 */
[----:B--2---:R-:W-:-:S04]  /*34e0*/  I2FP.F32.U32 R0, R4 ;  /* 0x0000000400007245 */ /* 0x004fc80000201000 */
[----:B------:R-:W-:-:S04]  /*34f0*/  F2FP.BF16.F32.PACK_AB R0, RZ, R0 ;  /* 0x00000000ff00723e */ /* 0x000fc800000010ff */
[----:B------:R-:W-:Y:S01]  /*3500*/  PRMT R22, R0, 0x7610, R22 ;  /* 0x0000761000167816 */ /* 0x000fe20000000016 */
[----:B------:R-:W-:Y:S06]  /*3510*/  BRA `(.L_x_1139) ;  /* 0x0000000c00c47947 */ /* 0x000fec0003800000 */
.L_x_1136:
        /* <DEDUP_REMOVED lines=11> */
.L_x_1141:
[----:B------:R-:W2:Y:S02]  /*35d0*/  LDG.E R4, desc[UR36][R4.64] ;  /* 0x0000002404047981 */ /* 0x000ea4000c1e1900 */
[----:B--2---:R-:W-:-:S04]  /*35e0*/  I2FP.F32.S32 R0, R4 ;  /* 0x0000000400007245 */ /* 0x004fc80000201400 */
[----:B------:R-:W-:-:S04]  /*35f0*/  F2FP.BF16.F32.PACK_AB R0, RZ, R0 ;  /* 0x00000000ff00723e */ /* 0x000fc800000010ff */
[----:B------:R-:W-:Y:S01]  /*3600*/  PRMT R22, R0, 0x7610, R22 ;  /* 0x0000761000167816 */ /* 0x000fe20000000016 */
[----:B------:R-:W-:Y:S06]  /*3610*/  BRA `(.L_x_1139) ;  /* 0x0000000c00847947 */ /* 0x000fec0003800000 */
.L_x_1140:
[----:B------:R-:W2:Y:S02]  /*3620*/  LDG.E.U16 R4, desc[UR36][R4.64] ;  /* 0x0000002404047981 */ /* 0x000ea4000c1e1500 */
[----:B--2---:R-:W0:Y:S02]  /*3630*/  I2F.S16 R0, R4 ;  /* 0x0000000400007306 */ /* 0x004e240000101400 */
[----:B0-----:R-:W-:-:S04]  /*3640*/  F2FP.BF16.F32.PACK_AB R0, RZ, R0 ;  /* 0x00000000ff00723e */ /* 0x001fc800000010ff */
[----:B------:R-:W-:Y:S01]  /*3650*/  PRMT R22, R0, 0x7610, R22 ;  /* 0x0000761000167816 */ /* 0x000fe20000000016 */
[----:B------:R-:W-:Y:S06]  /*3660*/  BRA `(.L_x_1139) ;  /* 0x0000000c00707947 */ /* 0x000fec0003800000 */
.L_x_1135:
        /* <DEDUP_REMOVED lines=9> */
.L_x_1143:
[----:B------:R-:W2:Y:S02]  /*3700*/  LDG.E.U16 R0, desc[UR36][R4.64] ;  /* 0x0000002404007981 */ /* 0x000ea4000c1e1500 */
[----:B--2---:R-:W-:-:S05]  /*3710*/  HADD2.F32 R0, -RZ, R0.H0_H0 ;  /* 0x20000000ff007230 */ /* 0x004fca0000004100 */
[----:B------:R-:W-:-:S04]  /*3720*/  F2FP.BF16.F32.PACK_AB R0, RZ, R0 ;  /* 0x00000000ff00723e */ /* 0x000fc800000010ff */
[----:B------:R-:W-:Y:S01]  /*3730*/  PRMT R22, R0, 0x7610, R22 ;  /* 0x0000761000167816 */ /* 0x000fe20000000016 */
[----:B------:R-:W-:Y:S06]  /*3740*/  BRA `(.L_x_1139) ;  /* 0x0000000c00387947 */ /* 0x000fec0003800000 */
.L_x_1142:
        /* <DEDUP_REMOVED lines=9> */
.L_x_1145:
[----:B------:R-:W2:Y:S02]  /*37e0*/  LDG.E.U16 R4, desc[UR36][R4.64] ;  /* 0x0000002404047981 */ /* 0x000ea4000c1e1500 */
[----:B--2---:R-:W-:-:S05]  /*37f0*/  HADD2.F32 R0, -RZ, R4.H0_H0 ;  /* 0x20000004ff007230 */ /* 0x004fca0000004100 */
[----:B------:R-:W-:-:S04]  /*3800*/  F2FP.BF16.F32.PACK_AB R0, RZ, R0 ;  /* 0x00000000ff00723e */ /* 0x000fc800000010ff */
[----:B------:R-:W-:Y:S01]  /*3810*/  PRMT R22, R0, 0x7610, R22 ;  /* 0x0000761000167816 */ /* 0x000fe20000000016 */
[----:B------:R-:W-:Y:S06]  /*3820*/  BRA `(.L_x_1139) ;  /* 0x0000000c00007947 */ /* 0x000fec0003800000 */
.L_x_1144:
        /* <DEDUP_REMOVED lines=9> */
.L_x_1134:
        /* <DEDUP_REMOVED lines=14> */
.L_x_1148:
        /* <DEDUP_REMOVED lines=9> */
.L_x_1147:
        /* <DEDUP_REMOVED lines=27> */
.L_x_1150:
        /* <DEDUP_REMOVED lines=15> */
.L_x_1149:
[----:B------:R0:W5:Y:S01]  /*3cd0*/  LDG.E.U16 R22, desc[UR36][R4.64] ;  /* 0x0000002404167981 */ /* 0x000162000c1e1500 */
[----:B------:R-:W-:Y:S05]  /*3ce0*/  BRA `(.L_x_1139) ;  /* 0x0000000400d07947 */ /* 0x000fea0003800000 */
.L_x_1146:
        /* <DEDUP_REMOVED lines=13> */
.L_x_1153:
        /* <DEDUP_REMOVED lines=21> */
.L_x_1157:
[----:B------:R-:W-:Y:S05]  /*3f10*/  BSYNC.RECONVERGENT B1 ;  /* 0x0000000000017941 */ /* 0x000fea0003800200 */
.L_x_1156:
[----:B------:R-:W-:Y:S01]  /*3f20*/  IMAD.SHL.U32 R0, R0, 0x100000, RZ ;  /* 0x0010000000007824 */ /* 0x000fe200078e00ff */
[----:B------:R-:W-:-:S04]  /*3f30*/  LEA R3, R3, 0x3b800000, 0x17 ;  /* 0x3b80000003037811 */ /* 0x000fc800078eb8ff */
[----:B------:R-:W-:-:S07]  /*3f40*/  LOP3.LUT R0, R3, R0, R7, 0xfe, !PT ;  /* 0x0000000003007212 */ /* 0x000fce00078efe07 */
.L_x_1155:
[----:B------:R-:W-:Y:S05]  /*3f50*/  BSYNC.RECONVERGENT B0 ;  /* 0x0000000000007941 */ /* 0x000fea0003800200 */
.L_x_1154:
[----:B------:R-:W-:-:S04]  /*3f60*/  F2FP.BF16.F32.PACK_AB R0, RZ, R0 ;  /* 0x00000000ff00723e */ /* 0x000fc800000010ff */
[----:B------:R-:W-:Y:S01]  /*3f70*/  PRMT R22, R0, 0x7610, R22 ;  /* 0x0000761000167816 */ /* 0x000fe20000000016 */
[----:B------:R-:W-:Y:S06]  /*3f80*/  BRA `(.L_x_1139) ;  /* 0x0000000400287947 */ /* 0x000fec0003800000 */
.L_x_1152:
        /* <DEDUP_REMOVED lines=21> */
.L_x_1161:
[----:B------:R-:W-:Y:S05]  /*40e0*/  BSYNC.RECONVERGENT B1 ;  /* 0x0000000000017941 */ /* 0x000fea0003800200 */
.L_x_1160:
[----:B------:R-:W-:Y:S01]  /*40f0*/  IMAD.SHL.U32 R0, R0, 0x200000, RZ ;  /* 0x0020000000007824 */ /* 0x000fe200078e00ff */
[----:B------:R-:W-:-:S04]  /*4100*/  LEA R3, R3, 0x37800000, 0x17 ;  /* 0x3780000003037811 */ /* 0x000fc800078eb8ff */
[----:B------:R-:W-:-:S07]  /*4110*/  LOP3.LUT R0, R3, R0, R7, 0xfe, !PT ;  /* 0x0000000003007212 */ /* 0x000fce00078efe07 */
.L_x_1159:
[----:B------:R-:W-:Y:S05]  /*4120*/  BSYNC.RECONVERGENT B0 ;  /* 0x0000000000007941 */ /* 0x000fea0003800200 */
.L_x_1158:
[----:B------:R-:W-:-:S04]  /*4130*/  F2FP.BF16.F32.PACK_AB R0, RZ, R0 ;  /* 0x00000000ff00723e */ /* 0x000fc800000010ff */
[----:B------:R-:W-:Y:S01]  /*4140*/  PRMT R22, R0, 0x7610, R22 ;  /* 0x0000761000167816 */ /* 0x000fe20000000016 */
[----:B------:R-:W-:Y:S06]  /*4150*/  BRA `(.L_x_1139) ;  /* 0x0000000000b47947 */ /* 0x000fec0003800000 */
.L_x_1151:
        /* <DEDUP_REMOVED lines=14> */
.L_x_1165:
[----:B------:R-:W-:Y:S05]  /*4240*/  BSYNC.RECONVERGENT B0 ;  /* 0x0000000000007941 */ /* 0x000fea0003800200 */
.L_x_1164:
[----:B------:R-:W-:-:S04]  /*4250*/  F2FP.BF16.F32.PACK_AB R0, RZ, R0 ;  /* 0x00000000ff00723e */ /* 0x000fc800000010ff */
[----:B------:R-:W-:Y:S01]  /*4260*/  PRMT R22, R0, 0x7610, R22 ;  /* 0x0000761000167816 */ /* 0x000fe20000000016 */
[----:B------:R-:W-:Y:S06]  /*4270*/  BRA `(.L_x_1139) ;  /* 0x00000000006c7947 */ /* 0x000fec0003800000 */
.L_x_1138:
        /* <DEDUP_REMOVED lines=16> */
.L_x_1166:
[----:B------:R-:W-:Y:S01]  /*4380*/  PRMT R22, RZ, 0x7610, R22 ;  /* 0x00007610ff167816 */ /* 0x000fe20000000016 */
[----:B------:R-:W-:Y:S06]  /*4390*/  BRA `(.L_x_1139) ;  /* 0x0000000000247947 */ /* 0x000fec0003800000 */
.L_x_1163:
[----:B------:R-:W2:Y:S02]  /*43a0*/  LDG.E.64 R4, desc[UR36][R4.64] ;  /* 0x0000002404047981 */ /* 0x000ea4000c1e1b00 */
[----:B--2---:R-:W0:Y:S02]  /*43b0*/  I2F.U64 R0, R4 ;  /* 0x0000000400007312 */ /* 0x004e240000301000 */
[----:B0-----:R-:W-:-:S04]  /*43c0*/  F2FP.BF16.F32.PACK_AB R0, RZ, R0 ;  /* 0x00000000ff00723e */ /* 0x001fc800000010ff */
[----:B------:R-:W-:Y:S01]  /*43d0*/  PRMT R22, R0, 0x7610, R22 ;  /* 0x0000761000167816 */ /* 0x000fe20000000016 */
[----:B------:R-:W-:Y:S06]  /*43e0*/  BRA `(.L_x_1139) ;  /* 0x0000000000107947 */ /* 0x000fec0003800000 */
.L_x_1162:
[----:B------:R-:W2:Y:S02]  /*43f0*/  LDG.E R4, desc[UR36][R4.64] ;  /* 0x0000002404047981 */ /* 0x000ea4000c1e1900 */
[----:B--2---:R-:W-:-:S04]  /*4400*/  I2FP.F32.U32 R0, R4 ;  /* 0x0000000400007245 */ /* 0x004fc80000201000 */
[----:B------:R-:W-:-:S04]  /*4410*/  F2FP.BF16.F32.PACK_AB R0, RZ, R0 ;  /* 0x00000000ff00723e */ /* 0x000fc800000010ff */
[----:B------:R-:W-:-:S07]  /*4420*/  PRMT R22, R0, 0x7610, R22 ;  /* 0x0000761000167816 */ /* 0x000fce0000000016 */
.L_x_1139:
[----:B------:R-:W-:-:S07]  /*4430*/  VIADD R23, R23, 0x80 ;  /* 0x0000008017177836 */ /* 0x000fce0000000000 */
.L_x_1100:
[----:B------:R-:W-:Y:S05]  /*4440*/  BSYNC.RECONVERGENT B6 ;  /* 0x0000000000067941 */ /* 0x000fea0003800200 */
.L_x_1099:
        /* <DEDUP_REMOVED lines=27> */
.L_x_1172:
[----:B------:R-:W2:Y:S02]  /*4600*/  LDG.E.U8 R4, desc[UR36][R4.64] ;  /* 0x0000002404047981 */ /* 0x000ea4000c1e1100 */
[----:B--2---:R-:W-:-:S04]  /*4610*/  I2FP.F32.U32 R0, R4 ;  /* 0x0000000400007245 */ /* 0x004fc80000201000 */
[----:B------:R-:W-:-:S04]  /*4620*/  F2FP.BF16.F32.PACK_AB R0, RZ, R0 ;  /* 0x00000000ff00723e */ /* 0x000fc800000010ff */
[----:B------:R-:W-:Y:S01]  /*4630*/  PRMT R17, R0, 0x7610, R17 ;  /* 0x0000761000117816 */ /* 0x000fe20000000011 */
[----:B------:R-:W-:Y:S06]  /*4640*/  BRA `(.L_x_1174) ;  /* 0x0000000c00c47947 */ /* 0x000fec0003800000 */
.L_x_1171:
        /* <DEDUP_REMOVED lines=11> */
.L_x_1176:
[----:B------:R-:W2:Y:S02]  /*4700*/  LDG.E R4, desc[UR36][R4.64] ;  /* 0x0000002404047981 */ /* 0x000ea4000c1e1900 */
[----:B--2---:R-:W-:-:S04]  /*4710*/  I2FP.F32.S32 R0, R4 ;  /* 0x0000000400007245 */ /* 0x004fc80000201400 */
[----:B------:R-:W-:-:S04]  /*4720*/  F2FP.BF16.F32.PACK_AB R0, RZ, R0 ;  /* 0x00000000ff00723e */ /* 0x000fc800000010ff */
[----:B------:R-:W-:Y:S01]  /*4730*/  PRMT R17, R0, 0x7610, R17 ;  /* 0x0000761000117816 */ /* 0x000fe20000000011 */
[----:B------:R-:W-:Y:S06]  /*4740*/  BRA `(.L_x_1174) ;  /* 0x0000000c00847947 */ /* 0x000fec0003800000 */
.L_x_1175:
[----:B------:R-:W2:Y:S02]  /*4750*/  LDG.E.U16 R4, desc[UR36][R4.64] ;  /* 0x0000002404047981 */ /* 0x000ea4000c1e1500 */
[----:B--2---:R-:W0:Y:S02]  /*4760*/  I2F.S16 R0, R4 ;  /* 0x0000000400007306 */ /* 0x004e240000101400 */
[----:B0-----:R-:W-:-:S04]  /*4770*/  F2FP.BF16.F32.PACK_AB R0, RZ, R0 ;  /* 0x00000000ff00723e */ /* 0x001fc800000010ff */
[----:B------:R-:W-:Y:S01]  /*4780*/  PRMT R17, R0, 0x7610, R17 ;  /* 0x0000761000117816 */ /* 0x000fe20000000011 */
[----:B------:R-:W-:Y:S06]  /*4790*/  BRA `(.L_x_1174) ;  /* 0x0000000c00707947 */ /* 0x000fec0003800000 */
.L_x_1170:
        /* <DEDUP_REMOVED lines=9> */
.L_x_1178:
[----:B------:R-:W2:Y:S02]  /*4830*/  LDG.E.U16 R0, desc[UR36][R4.64] ;  /* 0x0000002404007981 */ /* 0x000ea4000c1e1500 */
[----:B--2---:R-:W-:-:S05]  /*4840*/  HADD2.F32 R0, -RZ, R0.H0_H0 ;  /* 0x20000000ff007230 */ /* 0x004fca0000004100 */
[----:B------:R-:W-:-:S04]  /*4850*/  F2FP.BF16.F32.PACK_AB R0, RZ, R0 ;  /* 0x00000000ff00723e */ /* 0x000fc800000010ff */
[----:B------:R-:W-:Y:S01]  /*4860*/  PRMT R17, R0, 0x7610, R17 ;  /* 0x0000761000117816 */ /* 0x000fe20000000011 */
[----:B------:R-:W-:Y:S06]  /*4870*/  BRA `(.L_x_1174) ;  /* 0x0000000c00387947 */ /* 0x000fec0003800000 */
.L_x_1177:
        /* <DEDUP_REMOVED lines=9> */
.L_x_1180:
[----:B------:R-:W2:Y:S02]  /*4910*/  LDG.E.U16 R4, desc[UR36][R4.64] ;  /* 0x0000002404047981 */ /* 0x000ea4000c1e1500 */
[----:B--2---:R-:W-:-:S05]  /*4920*/  HADD2.F32 R0, -RZ, R4.H0_H0 ;  /* 0x20000004ff007230 */ /* 0x004fca0000004100 */
[----:B------:R-:W-:-:S04]  /*4930*/  F2FP.BF16.F32.PACK_AB R0, RZ, R0 ;  /* 0x00000000ff00723e */ /* 0x000fc800000010ff */
[----:B------:R-:W-:Y:S01]  /*4940*/  PRMT R17, R0, 0x7610, R17 ;  /* 0x0000761000117816 */ /* 0x000fe20000000011 */
[----:B------:R-:W-:Y:S06]  /*4950*/  BRA `(.L_x_1174) ;  /* 0x0000000c00007947 */ /* 0x000fec0003800000 */
.L_x_1179:
        /* <DEDUP_REMOVED lines=9> */
.L_x_1169:
        /* <DEDUP_REMOVED lines=14> */
.L_x_1183:
        /* <DEDUP_REMOVED lines=9> */
.L_x_1182:
        /* <DEDUP_REMOVED lines=27> */
.L_x_1185:
        /* <DEDUP_REMOVED lines=15> */
.L_x_1184:
[----:B------:R0:W5:Y:S01]  /*4e00*/  LDG.E.U16 R17, desc[UR36][R4.64] ;  /* 0x0000002404117981 */ /* 0x000162000c1e1500 */
[----:B------:R-:W-:Y:S05]  /*4e10*/  BRA `(.L_x_1174) ;  /* 0x0000000400d07947 */ /* 0x000fea0003800000 */
.L_x_1181:
        /* <DEDUP_REMOVED lines=13> */
.L_x_1188:
        /* <DEDUP_REMOVED lines=21> */
.L_x_1192:
[----:B------:R-:W-:Y:S05]  /*5040*/  BSYNC.RECONVERGENT B1 ;  /* 0x0000000000017941 */ /* 0x000fea0003800200 */
.L_x_1191:
[----:B------:R-:W-:Y:S01]  /*5050*/  IMAD.SHL.U32 R0, R0, 0x100000, RZ ;  /* 0x0010000000007824 */ /* 0x000fe200078e00ff */
[----:B------:R-:W-:-:S04]  /*5060*/  LEA R3, R3, 0x3b800000, 0x17 ;  /* 0x3b80000003037811 */ /* 0x000fc800078eb8ff */
[----:B------:R-:W-:-:S07]  /*5070*/  LOP3.LUT R0, R3, R0, R7, 0xfe, !PT ;  /* 0x0000000003007212 */ /* 0x000fce00078efe07 */
.L_x_1190:
[----:B------:R-:W-:Y:S05]  /*5080*/  BSYNC.RECONVERGENT B0 ;  /* 0x0000000000007941 */ /* 0x000fea0003800200 */
.L_x_1189:
[----:B------:R-:W-:-:S04]  /*5090*/  F2FP.BF16.F32.PACK_AB R0, RZ, R0 ;  /* 0x00000000ff00723e */ /* 0x000fc800000010ff */
[----:B------:R-:W-:Y:S01]  /*50a0*/  PRMT R17, R0, 0x7610, R17 ;  /* 0x0000761000117816 */ /* 0x000fe20000000011 */
[----:B------:R-:W-:Y:S06]  /*50b0*/  BRA `(.L_x_1174) ;  /* 0x0000000400287947 */ /* 0x000fec0003800000 */
.L_x_1187:
        /* <DEDUP_REMOVED lines=21> */
.L_x_1196:
[----:B------:R-:W-:Y:S05]  /*5210*/  BSYNC.RECONVERGENT B1 ;  /* 0x0000000000017941 */ /* 0x000fea0003800200 */
.L_x_1195:
[----:B------:R-:W-:Y:S01]  /*5220*/  IMAD.SHL.U32 R0, R0, 0x200000, RZ ;  /* 0x0020000000007824 */ /* 0x000fe200078e00ff */
[----:B------:R-:W-:-:S04]  /*5230*/  LEA R3, R3, 0x37800000, 0x17 ;  /* 0x3780000003037811 */ /* 0x000fc800078eb8ff */
[----:B------:R-:W-:-:S07]  /*5240*/  LOP3.LUT R0, R3, R0, R7, 0xfe, !PT ;  /* 0x0000000003007212 */ /* 0x000fce00078efe07 */
.L_x_1194:
[----:B------:R-:W-:Y:S05]  /*5250*/  BSYNC.RECONVERGENT B0 ;  /* 0x0000000000007941 */ /* 0x000fea0003800200 */
.L_x_1193:
[----:B------:R-:W-:-:S04]  /*5260*/  F2FP.BF16.F32.PACK_AB R0, RZ, R0 ;  /* 0x00000000ff00723e */ /* 0x000fc800000010ff */
[----:B------:R-:W-:Y:S01]  /*5270*/  PRMT R17, R0, 0x7610, R17 ;  /* 0x0000761000117816 */ /* 0x000fe20000000011 */
[----:B------:R-:W-:Y:S06]  /*5280*/  BRA `(.L_x_1174) ;  /* 0x0000000000b47947 */ /* 0x000fec0003800000 */
.L_x_1186:
        /* <DEDUP_REMOVED lines=14> */
.L_x_1200:
[----:B------:R-:W-:Y:S05]  /*5370*/  BSYNC.RECONVERGENT B0 ;  /* 0x0000000000007941 */ /* 0x000fea0003800200 */
.L_x_1199:
[----:B------:R-:W-:-:S04]  /*5380*/  F2FP.BF16.F32.PACK_AB R0, RZ, R0 ;  /* 0x00000000ff00723e */ /* 0x000fc800000010ff */
[----:B------:R-:W-:Y:S01]  /*5390*/  PRMT R17, R0, 0x7610, R17 ;  /* 0x0000761000117816 */ /* 0x000fe20000000011 */
[----:B------:R-:W-:Y:S06]  /*53a0*/  BRA `(.L_x_1174) ;  /* 0x00000000006c7947 */ /* 0x000fec0003800000 */
.L_x_1173:
        /* <DEDUP_REMOVED lines=16> */
.L_x_1201:
[----:B------:R-:W-:Y:S01]  /*54b0*/  PRMT R17, RZ, 0x7610, R17 ;  /* 0x00007610ff117816 */ /* 0x000fe20000000011 */
[----:B------:R-:W-:Y:S06]  /*54c0*/  BRA `(.L_x_1174) ;  /* 0x0000000000247947 */ /* 0x000fec0003800000 */
.L_x_1198:
[----:B------:R-:W2:Y:S02]  /*54d0*/  LDG.E.64 R4, desc[UR36][R4.64] ;  /* 0x0000002404047981 */ /* 0x000ea4000c1e1b00 */
[----:B--2---:R-:W0:Y:S02]  /*54e0*/  I2F.U64 R0, R4 ;  /* 0x0000000400007312 */ /* 0x004e240000301000 */
[----:B0-----:R-:W-:-:S04]  /*54f0*/  F2FP.BF16.F32.PACK_AB R0, RZ, R0 ;  /* 0x00000000ff00723e */ /* 0x001fc800000010ff */
[----:B------:R-:W-:Y:S01]  /*5500*/  PRMT R17, R0, 0x7610, R17 ;  /* 0x0000761000117816 */ /* 0x000fe20000000011 */
[----:B------:R-:W-:Y:S06]  /*5510*/  BRA `(.L_x_1174) ;  /* 0x0000000000107947 */ /* 0x000fec0003800000 */
.L_x_1197:
[----:B------:R-:W2:Y:S02]  /*5520*/  LDG.E R4, desc[UR36][R4.64] ;  /* 0x0000002404047981 */ /* 0x000ea4000c1e1900 */
[----:B--2---:R-:W-:-:S04]  /*5530*/  I2FP.F32.U32 R0, R4 ;  /* 0x0000000400007245 */ /* 0x004fc80000201000 */
[----:B------:R-:W-:-:S04]  /*5540*/  F2FP.BF16.F32.PACK_AB R0, RZ, R0 ;  /* 0x00000000ff00723e */ /* 0x000fc800000010ff */
[----:B------:R-:W-:-:S07]  /*5550*/  PRMT R17, R0, 0x7610, R17 ;  /* 0x0000761000117816 */ /* 0x000fce0000000011 */
.L_x_1174:
[----:B------:R-:W1:Y:S01]  /*5560*/  LDCU.U8 UR6, c[0x0][0x3a5] ;  /* 0x000074a0ff0677ac */ /* 0x000e620008000000 */
[----:B0-----:R-:W0:Y:S01]  /*5570*/  LDC.64 R4, c[0x0][0x398] ;  /* 0x0000e600ff047b82 */ /* 0x001e220000000a00 */
[----:B------:R-:W2:Y:S01]  /*5580*/  LDCU UR5, c[0x0][0x3ac] ;  /* 0x00007580ff0577ac */ /* 0x000ea20008000800 */
[----:B-1----:R-:W-:-:S04]  /*5590*/  UPRMT UR4, UR6, 0x9910, URZ ;  /* 0x0000991006047896 */ /* 0x002fc800080000ff */
[----:B------:R-:W-:Y:S01]  /*55a0*/  UISETP.GT.AND UP0, UPT, UR4, 0x9, UPT ;  /* 0x000000090400788c */ /* 0x000fe2000bf04270 */
[----:B--2---:R-:W-:-:S05]  /*55b0*/  IMAD R3, R18, UR5, RZ ;  /* 0x0000000512037c24 */ /* 0x004fca000f8e02ff */
        /* <DEDUP_REMOVED lines=16> */
.L_x_1205:
[----:B------:R-:W2:Y:S02]  /*56c0*/  LDG.E.U8 R4, desc[UR36][R4.64] ;  /* 0x0000002404047981 */ /* 0x000ea4000c1e1100 */
[----:B--2---:R-:W-:-:S04]  /*56d0*/  I2FP.F32.U32 R0, R4 ;  /* 0x0000000400007245 */ /* 0x004fc80000201000 */
[----:B------:R-:W-:-:S04]  /*56e0*/  F2FP.BF16.F32.PACK_AB R0, RZ, R0 ;  /* 0x00000000ff00723e */ /* 0x000fc800000010ff */
[----:B------:R-:W-:Y:S01]  /*56f0*/  PRMT R18, R0, 0x7610, R18 ;  /* 0x0000761000127816 */ /* 0x000fe20000000012 */
[----:B------:R-:W-:Y:S06]  /*5700*/  BRA `(.L_x_1207) ;  /* 0x0000000c00c47947 */ /* 0x000fec0003800000 */
.L_x_1204:
        /* <DEDUP_REMOVED lines=11> */
.L_x_1209:
[----:B------:R-:W2:Y:S02]  /*57c0*/  LDG.E R4, desc[UR36][R4.64] ;  /* 0x0000002404047981 */ /* 0x000ea4000c1e1900 */
[----:B--2---:R-:W-:-:S04]  /*57d0*/  I2FP.F32.S32 R0, R4 ;  /* 0x0000000400007245 */ /* 0x004fc80000201400 */
[----:B------:R-:W-:-:S04]  /*57e0*/  F2FP.BF16.F32.PACK_AB R0, RZ, R0 ;  /* 0x00000000ff00723e */ /* 0x000fc800000010ff */
[----:B------:R-:W-:Y:S01]  /*57f0*/  PRMT R18, R0, 0x7610, R18 ;  /* 0x0000761000127816 */ /* 0x000fe20000000012 */
[----:B------:R-:W-:Y:S06]  /*5800*/  BRA `(.L_x_1207) ;  /* 0x0000000c00847947 */ /* 0x000fec0003800000 */
.L_x_1208:
[----:B------:R-:W2:Y:S02]  /*5810*/  LDG.E.U16 R4, desc[UR36][R4.64] ;  /* 0x0000002404047981 */ /* 0x000ea4000c1e1500 */
[----:B--2---:R-:W0:Y:S02]  /*5820*/  I2F.S16 R0, R4 ;  /* 0x0000000400007306 */ /* 0x004e240000101400 */
[----:B0-----:R-:W-:-:S04]  /*5830*/  F2FP.BF16.F32.PACK_AB R0, RZ, R0 ;  /* 0x00000000ff00723e */ /* 0x001fc800000010ff */
[----:B------:R-:W-:Y:S01]  /*5840*/  PRMT R18, R0, 0x7610, R18 ;  /* 0x0000761000127816 */ /* 0x000fe20000000012 */
[----:B------:R-:W-:Y:S06]  /*5850*/  BRA `(.L_x_1207) ;  /* 0x0000000c00707947 */ /* 0x000fec0003800000 */
.L_x_1203:
        /* <DEDUP_REMOVED lines=9> */
.L_x_1211:
[----:B------:R-:W2:Y:S02]  /*58f0*/  LDG.E.U16 R0, desc[UR36][R4.64] ;  /* 0x0000002404007981 */ /* 0x000ea4000c1e1500 */
[----:B--2---:R-:W-:-:S05]  /*5900*/  HADD2.F32 R0, -RZ, R0.H0_H0 ;  /* 0x20000000ff007230 */ /* 0x004fca0000004100 */
[----:B------:R-:W-:-:S04]  /*5910*/  F2FP.BF16.F32.PACK_AB R0, RZ, R0 ;  /* 0x00000000ff00723e */ /* 0x000fc800000010ff */
[----:B------:R-:W-:Y:S01]  /*5920*/  PRMT R18, R0, 0x7610, R18 ;  /* 0x0000761000127816 */ /* 0x000fe20000000012 */
[----:B------:R-:W-:Y:S06]  /*5930*/  BRA `(.L_x_1207) ;  /* 0x0000000c00387947 */ /* 0x000fec0003800000 */
.L_x_1210:
        /* <DEDUP_REMOVED lines=9> */
.L_x_1213:
[----:B------:R-:W2:Y:S02]  /*59d0*/  LDG.E.U16 R4, desc[UR36][R4.64] ;  /* 0x0000002404047981 */ /* 0x000ea4000c1e1500 */
[----:B--2---:R-:W-:-:S05]  /*59e0*/  HADD2.F32 R0, -RZ, R4.H0_H0 ;  /* 0x20000004ff007230 */ /* 0x004fca0000004100 */
[----:B------:R-:W-:-:S04]  /*59f0*/  F2FP.BF16.F32.PACK_AB R0, RZ, R0 ;  /* 0x00000000ff00723e */ /* 0x000fc800000010ff */
[----:B------:R-:W-:Y:S01]  /*5a00*/  PRMT R18, R0, 0x7610, R18 ;  /* 0x0000761000127816 */ /* 0x000fe20000000012 */
[----:B------:R-:W-:Y:S06]  /*5a10*/  BRA `(.L_x_1207) ;  /* 0x0000000c00007947 */ /* 0x000fec0003800000 */
.L_x_1212:
        /* <DEDUP_REMOVED lines=9> */
.L_x_1202:
        /* <DEDUP_REMOVED lines=14> */
.L_x_1216:
        /* <DEDUP_REMOVED lines=9> */
.L_x_1215:
        /* <DEDUP_REMOVED lines=27> */
.L_x_1218:
        /* <DEDUP_REMOVED lines=15> */
.L_x_1217:
[----:B------:R0:W5:Y:S01]  /*5ec0*/  LDG.E.U16 R18, desc[UR36][R4.64] ;  /* 0x0000002404127981 */ /* 0x000162000c1e1500 */
[----:B------:R-:W-:Y:S05]  /*5ed0*/  BRA `(.L_x_1207) ;  /* 0x0000000400d07947 */ /* 0x000fea0003800000 */
.L_x_1214:
        /* <DEDUP_REMOVED lines=13> */
.L_x_1221:
        /* <DEDUP_REMOVED lines=21> */
.L_x_1225:
[----:B------:R-:W-:Y:S05]  /*6100*/  BSYNC.RECONVERGENT B1 ;  /* 0x0000000000017941 */ /* 0x000fea0003800200 */
.L_x_1224:
[----:B------:R-:W-:Y:S01]  /*6110*/  IMAD.SHL.U32 R0, R0, 0x100000, RZ ;  /* 0x0010000000007824 */ /* 0x000fe200078e00ff */
[----:B------:R-:W-:-:S04]  /*6120*/  LEA R3, R3, 0x3b800000, 0x17 ;  /* 0x3b80000003037811 */ /* 0x000fc800078eb8ff */
[----:B------:R-:W-:-:S07]  /*6130*/  LOP3.LUT R0, R3, R0, R7, 0xfe, !PT ;  /* 0x0000000003007212 */ /* 0x000fce00078efe07 */
.L_x_1223:
[----:B------:R-:W-:Y:S05]  /*6140*/  BSYNC.RECONVERGENT B0 ;  /* 0x0000000000007941 */ /* 0x000fea0003800200 */
.L_x_1222:
[----:B------:R-:W-:-:S04]  /*6150*/  F2FP.BF16.F32.PACK_AB R0, RZ, R0 ;  /* 0x00000000ff00723e */ /* 0x000fc800000010ff */
[----:B------:R-:W-:Y:S01]  /*6160*/  PRMT R18, R0, 0x7610, R18 ;  /* 0x0000761000127816 */ /* 0x000fe20000000012 */
[----:B------:R-:W-:Y:S06]  /*6170*/  BRA `(.L_x_1207) ;  /* 0x0000000400287947 */ /* 0x000fec0003800000 */
.L_x_1220:
        /* <DEDUP_REMOVED lines=21> */
.L_x_1229:
[----:B------:R-:W-:Y:S05]  /*62d0*/  BSYNC.RECONVERGENT B1 ;  /* 0x0000000000017941 */ /* 0x000fea0003800200 */
.L_x_1228:
[----:B------:R-:W-:Y:S01]  /*62e0*/  IMAD.SHL.U32 R0, R0, 0x200000, RZ ;  /* 0x0020000000007824 */ /* 0x000fe200078e00ff */
[----:B------:R-:W-:-:S04]  /*62f0*/  LEA R3, R3, 0x37800000, 0x17 ;  /* 0x3780000003037811 */ /* 0x000fc800078eb8ff */
[----:B------:R-:W-:-:S07]  /*6300*/  LOP3.LUT R0, R3, R0, R7, 0xfe, !PT ;  /* 0x0000000003007212 */ /* 0x000fce00078efe07 */
.L_x_1227:
[----:B------:R-:W-:Y:S05]  /*6310*/  BSYNC.RECONVERGENT B0 ;  /* 0x0000000000007941 */ /* 0x000fea0003800200 */
.L_x_1226:
[----:B------:R-:W-:-:S04]  /*6320*/  F2FP.BF16.F32.PACK_AB R0, RZ, R0 ;  /* 0x00000000ff00723e */ /* 0x000fc800000010ff */
[----:B------:R-:W-:Y:S01]  /*6330*/  PRMT R18, R0, 0x7610, R18 ;  /* 0x0000761000127816 */ /* 0x000fe20000000012 */
[----:B------:R-:W-:Y:S06]  /*6340*/  BRA `(.L_x_1207) ;  /* 0x0000000000b47947 */ /* 0x000fec0003800000 */
.L_x_1219:
        /* <DEDUP_REMOVED lines=14> */
.L_x_1233:
[----:B------:R-:W-:Y:S05]  /*6430*/  BSYNC.RECONVERGENT B0 ;  /* 0x0000000000007941 */ /* 0x000fea0003800200 */
.L_x_1232:
[----:B------:R-:W-:-:S04]  /*6440*/  F2FP.BF16.F32.PACK_AB R0, RZ, R0 ;  /* 0x00000000ff00723e */ /* 0x000fc800000010ff */
[----:B------:R-:W-:Y:S01]  /*6450*/  PRMT R18, R0, 0x7610, R18 ;  /* 0x0000761000127816 */ /* 0x000fe20000000012 */
[----:B------:R-:W-:Y:S06]  /*6460*/  BRA `(.L_x_1207) ;  /* 0x00000000006c7947 */ /* 0x000fec0003800000 */
.L_x_1206:
        /* <DEDUP_REMOVED lines=16> */
.L_x_1234:
[----:B------:R-:W-:Y:S01]  /*6570*/  PRMT R18, RZ, 0x7610, R18 ;  /* 0x00007610ff127816 */ /* 0x000fe20000000012 */
[----:B------:R-:W-:Y:S06]  /*6580*/  BRA `(.L_x_1207) ;  /* 0x0000000000247947 */ /* 0x000fec0003800000 */
.L_x_1231:
[----:B------:R-:W2:Y:S02]  /*6590*/  LDG.E.64 R4, desc[UR36][R4.64] ;  /* 0x0000002404047981 */ /* 0x000ea4000c1e1b00 */
[----:B--2---:R-:W0:Y:S02]  /*65a0*/  I2F.U64 R0, R4 ;  /* 0x0000000400007312 */ /* 0x004e240000301000 */
[----:B0-----:R-:W-:-:S04]  /*65b0*/  F2FP.BF16.F32.PACK_AB R0, RZ, R0 ;  /* 0x00000000ff00723e */ /* 0x001fc800000010ff */
[----:B------:R-:W-:Y:S01]  /*65c0*/  PRMT R18, R0, 0x7610, R18 ;  /* 0x0000761000127816 */ /* 0x000fe20000000012 */
[----:B------:R-:W-:Y:S06]  /*65d0*/  BRA `(.L_x_1207) ;  /* 0x0000000000107947 */ /* 0x000fec0003800000 */
.L_x_1230:
[----:B------:R-:W2:Y:S02]  /*65e0*/  LDG.E R4, desc[UR36][R4.64] ;  /* 0x0000002404047981 */ /* 0x000ea4000c1e1900 */
[----:B--2---:R-:W-:-:S04]  /*65f0*/  I2FP.F32.U32 R0, R4 ;  /* 0x0000000400007245 */ /* 0x004fc80000201000 */
[----:B------:R-:W-:-:S04]  /*6600*/  F2FP.BF16.F32.PACK_AB R0, RZ, R0 ;  /* 0x00000000ff00723e */ /* 0x000fc800000010ff */
[----:B------:R-:W-:-:S07]  /*6610*/  PRMT R18, R0, 0x7610, R18 ;  /* 0x0000761000127816 */ /* 0x000fce0000000012 */
.L_x_1207:
[----:B------:R-:W-:-:S07]  /*6620*/  VIADD R23, R23, 0x80 ;  /* 0x0000008017177836 */ /* 0x000fce0000000000 */
.L_x_1168:
[----:B------:R-:W-:Y:S05]  /*6630*/  BSYNC.RECONVERGENT B6 ;  /* 0x0000000000067941 */ /* 0x000fea0003800200 */
.L_x_1167:
        /* <DEDUP_REMOVED lines=27> */
.L_x_1240:
[----:B------:R-:W2:Y:S02]  /*67f0*/  LDG.E.U8 R4, desc[UR36][R4.64] ;  /* 0x0000002404047981 */ /* 0x000ea4000c1e1100 */
[----:B--2---:R-:W-:-:S04]  /*6800*/  I2FP.F32.U32 R0, R4 ;  /* 0x0000000400007245 */ /* 0x004fc80000201000 */
[----:B------:R-:W-:-:S04]  /*6810*/  F2FP.BF16.F32.PACK_AB R0, RZ, R0 ;  /* 0x00000000ff00723e */ /* 0x000fc800000010ff */
[----:B------:R-:W-:Y:S01]  /*6820*/  PRMT R19, R0, 0x7610, R19 ;  /* 0x0000761000137816 */ /* 0x000fe20000000013 */
[----:B------:R-:W-:Y:S06]  /*6830*/  BRA `(.L_x_1242) ;  /* 0x0000000c00c47947 */ /* 0x000fec0003800000 */
.L_x_1239:
        /* <DEDUP_REMOVED lines=11> */
.L_x_1244:
[----:B------:R-:W2:Y:S02]  /*68f0*/  LDG.E R4, desc[UR36][R4.64] ;  /* 0x0000002404047981 */ /* 0x000ea4000c1e1900 */
[----:B--2---:R-:W-:-:S04]  /*6900*/  I2FP.F32.S32 R0, R4 ;  /* 0x0000000400007245 */ /* 0x004fc80000201400 */
[----:B------:R-:W-:-:S04]  /*6910*/  F2FP.BF16.F32.PACK_AB R0, RZ, R0 ;  /* 0x00000000ff00723e */ /* 0x000fc800000010ff */
[----:B------:R-:W-:Y:S01]  /*6920*/  PRMT R19, R0, 0x7610, R19 ;  /* 0x0000761000137816 */ /* 0x000fe20000000013 */
[----:B------:R-:W-:Y:S06]  /*6930*/  BRA `(.L_x_1242) ;  /* 0x0000000c00847947 */ /* 0x000fec0003800000 */
.L_x_1243:
[----:B------:R-:W2:Y:S02]  /*6940*/  LDG.E.U16 R4, desc[UR36][R4.64] ;  /* 0x0000002404047981 */ /* 0x000ea4000c1e1500 */
[----:B--2---:R-:W0:Y:S02]  /*6950*/  I2F.S16 R0, R4 ;  /* 0x0000000400007306 */ /* 0x004e240000101400 */
[----:B0-----:R-:W-:-:S04]  /*6960*/  F2FP.BF16.F32.PACK_AB R0, RZ, R0 ;  /* 0x00000000ff00723e */ /* 0x001fc800000010ff */
[----:B------:R-:W-:Y:S01]  /*6970*/  PRMT R19, R0, 0x7610, R19 ;  /* 0x0000761000137816 */ /* 0x000fe20000000013 */
[----:B------:R-:W-:Y:S06]  /*6980*/  BRA `(.L_x_1242) ;  /* 0x0000000c00707947 */ /* 0x000fec0003800000 */
.L_x_1238:
        /* <DEDUP_REMOVED lines=9> */
.L_x_1246:
[----:B------:R-:W2:Y:S02]  /*6a20*/  LDG.E.U16 R0, desc[UR36][R4.64] ;  /* 0x0000002404007981 */ /* 0x000ea4000c1e1500 */
[----:B--2---:R-:W-:-:S05]  /*6a30*/  HADD2.F32 R0, -RZ, R0.H0_H0 ;  /* 0x20000000ff007230 */ /* 0x004fca0000004100 */
[----:B------:R-:W-:-:S04]  /*6a40*/  F2FP.BF16.F32.PACK_AB R0, RZ, R0 ;  /* 0x00000000ff00723e */ /* 0x000fc800000010ff */
[----:B------:R-:W-:Y:S01]  /*6a50*/  PRMT R19, R0, 0x7610, R19 ;  /* 0x0000761000137816 */ /* 0x000fe20000000013 */
[----:B------:R-:W-:Y:S06]  /*6a60*/  BRA `(.L_x_1242) ;  /* 0x0000000c00387947 */ /* 0x000fec0003800000 */
.L_x_1245:
        /* <DEDUP_REMOVED lines=9> */
.L_x_1248:
[----:B------:R-:W2:Y:S02]  /*6b00*/  LDG.E.U16 R4, desc[UR36][R4.64] ;  /* 0x0000002404047981 */ /* 0x000ea4000c1e1500 */
[----:B--2---:R-:W-:-:S05]  /*6b10*/  HADD2.F32 R0, -RZ, R4.H0_H0 ;  /* 0x20000004ff007230 */ /* 0x004fca0000004100 */
[----:B------:R-:W-:-:S04]  /*6b20*/  F2FP.BF16.F32.PACK_AB R0, RZ, R0 ;  /* 0x00000000ff00723e */ /* 0x000fc800000010ff */
[----:B------:R-:W-:Y:S01]  /*6b30*/  PRMT R19, R0, 0x7610, R19 ;  /* 0x0000761000137816 */ /* 0x000fe20000000013 */
[----:B------:R-:W-:Y:S06]  /*6b40*/  BRA `(.L_x_1242) ;  /* 0x0000000c00007947 */ /* 0x000fec0003800000 */
.L_x_1247:
        /* <DEDUP_REMOVED lines=9> */
.L_x_1237:
        /* <DEDUP_REMOVED lines=14> */
.L_x_1251:
        /* <DEDUP_REMOVED lines=9> */
.L_x_1250:
        /* <DEDUP_REMOVED lines=27> */
.L_x_1253:
        /* <DEDUP_REMOVED lines=15> */
.L_x_1252:
[----:B------:R0:W5:Y:S01]  /*6ff0*/  LDG.E.U16 R19, desc[UR36][R4.64] ;  /* 0x0000002404137981 */ /* 0x000162000c1e1500 */
[----:B------:R-:W-:Y:S05]  /*7000*/  BRA `(.L_x_1242) ;  /* 0x0000000400d07947 */ /* 0x000fea0003800000 */
.L_x_1249:
        /* <DEDUP_REMOVED lines=13> */
.L_x_1256:
        /* <DEDUP_REMOVED lines=21> */
.L_x_1260:
[----:B------:R-:W-:Y:S05]  /*7230*/  BSYNC.RECONVERGENT B1 ;  /* 0x0000000000017941 */ /* 0x000fea0003800200 */
.L_x_1259:
[----:B------:R-:W-:Y:S01]  /*7240*/  IMAD.SHL.U32 R0, R0, 0x100000, RZ ;  /* 0x0010000000007824 */ /* 0x000fe200078e00ff */
[----:B------:R-:W-:-:S04]  /*7250*/  LEA R3, R3, 0x3b800000, 0x17 ;  /* 0x3b80000003037811 */ /* 0x000fc800078eb8ff */
[----:B------:R-:W-:-:S07]  /*7260*/  LOP3.LUT R0, R3, R0, R7, 0xfe, !PT ;  /* 0x0000000003007212 */ /* 0x000fce00078efe07 */
.L_x_1258:
[----:B------:R-:W-:Y:S05]  /*7270*/  BSYNC.RECONVERGENT B0 ;  /* 0x0000000000007941 */ /* 0x000fea0003800200 */
.L_x_1257:
[----:B------:R-:W-:-:S04]  /*7280*/  F2FP.BF16.F32.PACK_AB R0, RZ, R0 ;  /* 0x00000000ff00723e */ /* 0x000fc800000010ff */
[----:B------:R-:W-:Y:S01]  /*7290*/  PRMT R19, R0, 0x7610, R19 ;  /* 0x0000761000137816 */ /* 0x000fe20000000013 */
[----:B------:R-:W-:Y:S06]  /*72a0*/  BRA `(.L_x_1242) ;  /* 0x0000000400287947 */ /* 0x000fec0003800000 */
.L_x_1255:
        /* <DEDUP_REMOVED lines=21> */
.L_x_1264:
[----:B------:R-:W-:Y:S05]  /*7400*/  BSYNC.RECONVERGENT B1 ;  /* 0x0000000000017941 */ /* 0x000fea0003800200 */
.L_x_1263:
[----:B------:R-:W-:Y:S01]  /*7410*/  IMAD.SHL.U32 R0, R0, 0x200000, RZ ;  /* 0x0020000000007824 */ /* 0x000fe200078e00ff */
[----:B------:R-:W-:-:S04]  /*7420*/  LEA R3, R3, 0x37800000, 0x17 ;  /* 0x3780000003037811 */ /* 0x000fc800078eb8ff */
[----:B------:R-:W-:-:S07]  /*7430*/  LOP3.LUT R0, R3, R0, R7, 0xfe, !PT ;  /* 0x0000000003007212 */ /* 0x000fce00078efe07 */
.L_x_1262:
[----:B------:R-:W-:Y:S05]  /*7440*/  BSYNC.RECONVERGENT B0 ;  /* 0x0000000000007941 */ /* 0x000fea0003800200 */
.L_x_1261:
[----:B------:R-:W-:-:S04]  /*7450*/  F2FP.BF16.F32.PACK_AB R0, RZ, R0 ;  /* 0x00000000ff00723e */ /* 0x000fc800000010ff */
[----:B------:R-:W-:Y:S01]  /*7460*/  PRMT R19, R0, 0x7610, R19 ;  /* 0x0000761000137816 */ /* 0x000fe20000000013 */
[----:B------:R-:W-:Y:S06]  /*7470*/  BRA `(.L_x_1242) ;  /* 0x0000000000b47947 */ /* 0x000fec0003800000 */
.L_x_1254:
        /* <DEDUP_REMOVED lines=14> */
.L_x_1268:
[----:B------:R-:W-:Y:S05]  /*7560*/  BSYNC.RECONVERGENT B0 ;  /* 0x0000000000007941 */ /* 0x000fea0003800200 */
.L_x_1267:
[----:B------:R-:W-:-:S04]  /*7570*/  F2FP.BF16.F32.PACK_AB R0, RZ, R0 ;  /* 0x00000000ff00723e */ /* 0x000fc800000010ff */
[----:B------:R-:W-:Y:S01]  /*7580*/  PRMT R19, R0, 0x7610, R19 ;  /* 0x0000761000137816 */ /* 0x000fe20000000013 */
[----:B------:R-:W-:Y:S06]  /*7590*/  BRA `(.L_x_1242) ;  /* 0x00000000006c7947 */ /* 0x000fec0003800000 */
.L_x_1241:
        /* <DEDUP_REMOVED lines=16> */
.L_x_1269:
[----:B------:R-:W-:Y:S01]  /*76a0*/  PRMT R19, RZ, 0x7610, R19 ;  /* 0x00007610ff137816 */ /* 0x000fe20000000013 */
[----:B------:R-:W-:Y:S06]  /*76b0*/  BRA `(.L_x_1242) ;  /* 0x0000000000247947 */ /* 0x000fec0003800000 */
.L_x_1266:
[----:B------:R-:W2:Y:S02]  /*76c0*/  LDG.E.64 R4, desc[UR36][R4.64] ;  /* 0x0000002404047981 */ /* 0x000ea4000c1e1b00 */
[----:B--2---:R-:W0:Y:S02]  /*76d0*/  I2F.U64 R0, R4 ;  /* 0x0000000400007312 */ /* 0x004e240000301000 */
[----:B0-----:R-:W-:-:S04]  /*76e0*/  F2FP.BF16.F32.PACK_AB R0, RZ, R0 ;  /* 0x00000000ff00723e */ /* 0x001fc800000010ff */
[----:B------:R-:W-:Y:S01]  /*76f0*/  PRMT R19, R0, 0x7610, R19 ;  /* 0x0000761000137816 */ /* 0x000fe20000000013 */
[----:B------:R-:W-:Y:S06]  /*7700*/  BRA `(.L_x_1242) ;  /* 0x0000000000107947 */ /* 0x000fec0003800000 */
.L_x_1265:
[----:B------:R-:W2:Y:S02]  /*7710*/  LDG.E R4, desc[UR36][R4.64] ;  /* 0x0000002404047981 */ /* 0x000ea4000c1e1900 */
[----:B--2---:R-:W-:-:S04]  /*7720*/  I2FP.F32.U32 R0, R4 ;  /* 0x0000000400007245 */ /* 0x004fc80000201000 */
[----:B------:R-:W-:-:S04]  /*7730*/  F2FP.BF16.F32.PACK_AB R0, RZ, R0 ;  /* 0x00000000ff00723e */ /* 0x000fc800000010ff */
[----:B------:R-:W-:-:S07]  /*7740*/  PRMT R19, R0, 0x7610, R19 ;  /* 0x0000761000137816 */ /* 0x000fce0000000013 */
.L_x_1242:
        /* <DEDUP_REMOVED lines=21> */
.L_x_1273:
[----:B------:R-:W2:Y:S02]  /*78a0*/  LDG.E.U8 R4, desc[UR36][R4.64] ;  /* 0x0000002404047981 */ /* 0x000ea4000c1e1100 */
[----:B--2---:R-:W-:-:S04]  /*78b0*/  I2FP.F32.U32 R0, R4 ;  /* 0x0000000400007245 */ /* 0x004fc80000201000 */
[----:B------:R-:W-:Y:S01]  /*78c0*/  F2FP.BF16.F32.PACK_AB R0, RZ, R0 ;  /* 0x00000000ff00723e */ /* 0x000fe200000010ff */
[----:B------:R-:W-:Y:S06]  /*78d0*/  BRA `(.L_x_1236) ;  /* 0x0000000c00887947 */ /* 0x000fec0003800000 */
.L_x_1272:
        /* <DEDUP_REMOVED lines=10> */
.L_x_1276:
[----:B------:R-:W2:Y:S02]  /*7980*/  LDG.E R4, desc[UR36][R4.64] ;  /* 0x0000002404047981 */ /* 0x000ea4000c1e1900 */
[----:B--2---:R-:W-:-:S04]  /*7990*/  I2FP.F32.S32 R0, R4 ;  /* 0x0000000400007245 */ /* 0x004fc80000201400 */
[----:B------:R-:W-:Y:S01]  /*79a0*/  F2FP.BF16.F32.PACK_AB R0, RZ, R0 ;  /* 0x00000000ff00723e */ /* 0x000fe200000010ff */
[----:B------:R-:W-:Y:S06]  /*79b0*/  BRA `(.L_x_1236) ;  /* 0x0000000c00507947 */ /* 0x000fec0003800000 */
.L_x_1275:
[----:B------:R-:W2:Y:S02]  /*79c0*/  LDG.E.U16 R4, desc[UR36][R4.64] ;  /* 0x0000002404047981 */ /* 0x000ea4000c1e1500 */
[----:B--2---:R-:W0:Y:S02]  /*79d0*/  I2F.S16 R0, R4 ;  /* 0x0000000400007306 */ /* 0x004e240000101400 */
[----:B0-----:R-:W-:Y:S01]  /*79e0*/  F2FP.BF16.F32.PACK_AB R0, RZ, R0 ;  /* 0x00000000ff00723e */ /* 0x001fe200000010ff */
[----:B------:R-:W-:Y:S06]  /*79f0*/  BRA `(.L_x_1236) ;  /* 0x0000000c00407947 */ /* 0x000fec0003800000 */
.L_x_1271:
        /* <DEDUP_REMOVED lines=9> */
.L_x_1278:
[----:B------:R-:W2:Y:S02]  /*7a90*/  LDG.E.U16 R0, desc[UR36][R4.64] ;  /* 0x0000002404007981 */ /* 0x000ea4000c1e1500 */
[----:B--2---:R-:W-:-:S05]  /*7aa0*/  HADD2.F32 R0, -RZ, R0.H0_H0 ;  /* 0x20000000ff007230 */ /* 0x004fca0000004100 */
[----:B------:R-:W-:Y:S01]  /*7ab0*/  F2FP.BF16.F32.PACK_AB R0, RZ, R0 ;  /* 0x00000000ff00723e */ /* 0x000fe200000010ff */
[----:B------:R-:W-:Y:S06]  /*7ac0*/  BRA `(.L_x_1236) ;  /* 0x0000000c000c7947 */ /* 0x000fec0003800000 */
.L_x_1277:
        /* <DEDUP_REMOVED lines=9> */
.L_x_1280:
[----:B------:R-:W2:Y:S02]  /*7b60*/  LDG.E.U16 R4, desc[UR36][R4.64] ;  /* 0x0000002404047981 */ /* 0x000ea4000c1e1500 */
[----:B--2---:R-:W-:-:S05]  /*7b70*/  HADD2.F32 R0, -RZ, R4.H0_H0 ;  /* 0x20000004ff007230 */ /* 0x004fca0000004100 */
[----:B------:R-:W-:Y:S01]  /*7b80*/  F2FP.BF16.F32.PACK_AB R0, RZ, R0 ;  /* 0x00000000ff00723e */ /* 0x000fe200000010ff */
[----:B------:R-:W-:Y:S06]  /*7b90*/  BRA `(.L_x_1236) ;  /* 0x0000000800d87947 */ /* 0x000fec0003800000 */
.L_x_1279:
        /* <DEDUP_REMOVED lines=8> */
.L_x_1270:
        /* <DEDUP_REMOVED lines=13> */
.L_x_1283:
        /* <DEDUP_REMOVED lines=8> */
.L_x_1282:
        /* <DEDUP_REMOVED lines=27> */
.L_x_1285:
        /* <DEDUP_REMOVED lines=14> */
.L_x_1284:
[----:B------:R1:W5:Y:S01]  /*8000*/  LDG.E.U16 R0, desc[UR36][R4.64] ;  /* 0x0000002404007981 */ /* 0x000362000c1e1500 */
[----:B------:R-:W-:Y:S05]  /*8010*/  BRA `(.L_x_1236) ;  /* 0x0000000400b87947 */ /* 0x000fea0003800000 */
.L_x_1281:
        /* <DEDUP_REMOVED lines=12> */
.L_x_1288:
        /* <DEDUP_REMOVED lines=21> */
.L_x_1292:
[----:B------:R-:W-:Y:S05]  /*8230*/  BSYNC.RECONVERGENT B1 ;  /* 0x0000000000017941 */ /* 0x000fea0003800200 */
.L_x_1291:
[----:B------:R-:W-:Y:S01]  /*8240*/  IMAD.SHL.U32 R0, R0, 0x100000, RZ ;  /* 0x0010000000007824 */ /* 0x000fe200078e00ff */
[----:B------:R-:W-:-:S04]  /*8250*/  LEA R3, R3, 0x3b800000, 0x17 ;  /* 0x3b80000003037811 */ /* 0x000fc800078eb8ff */
[----:B------:R-:W-:-:S07]  /*8260*/  LOP3.LUT R0, R3, R0, R7, 0xfe, !PT ;  /* 0x0000000003007212 */ /* 0x000fce00078efe07 */
.L_x_1290:
[----:B------:R-:W-:Y:S05]  /*8270*/  BSYNC.RECONVERGENT B0 ;  /* 0x0000000000007941 */ /* 0x000fea0003800200 */
.L_x_1289:
[----:B------:R-:W-:Y:S01]  /*8280*/  F2FP.BF16.F32.PACK_AB R0, RZ, R0 ;  /* 0x00000000ff00723e */ /* 0x000fe200000010ff */
[----:B------:R-:W-:Y:S06]  /*8290*/  BRA `(.L_x_1236) ;  /* 0x0000000400187947 */ /* 0x000fec0003800000 */
.L_x_1287:
        /* <DEDUP_REMOVED lines=21> */
.L_x_1296:
[----:B------:R-:W-:Y:S05]  /*83f0*/  BSYNC.RECONVERGENT B1 ;  /* 0x0000000000017941 */ /* 0x000fea0003800200 */
.L_x_1295:
[----:B------:R-:W-:Y:S01]  /*8400*/  IMAD.SHL.U32 R0, R0, 0x200000, RZ ;  /* 0x0020000000007824 */ /* 0x000fe200078e00ff */
[----:B------:R-:W-:-:S04]  /*8410*/  LEA R3, R3, 0x37800000, 0x17 ;  /* 0x3780000003037811 */ /* 0x000fc800078eb8ff */
[----:B------:R-:W-:-:S07]  /*8420*/  LOP3.LUT R0, R3, R0, R7, 0xfe, !PT ;  /* 0x0000000003007212 */ /* 0x000fce00078efe07 */
.L_x_1294:
[----:B------:R-:W-:Y:S05]  /*8430*/  BSYNC.RECONVERGENT B0 ;  /* 0x0000000000007941 */ /* 0x000fea0003800200 */
.L_x_1293:
[----:B------:R-:W-:Y:S01]  /*8440*/  F2FP.BF16.F32.PACK_AB R0, RZ, R0 ;  /* 0x00000000ff00723e */ /* 0x000fe200000010ff */
[----:B------:R-:W-:Y:S06]  /*8450*/  BRA `(.L_x_1236) ;  /* 0x0000000000a87947 */ /* 0x000fec0003800000 */
.L_x_1286:
        /* <DEDUP_REMOVED lines=14> */
.L_x_1300:
[----:B------:R-:W-:Y:S05]  /*8540*/  BSYNC.RECONVERGENT B0 ;  /* 0x0000000000007941 */ /* 0x000fea0003800200 */
.L_x_1299:
[----:B------:R-:W-:Y:S01]  /*8550*/  F2FP.BF16.F32.PACK_AB R0, RZ, R0 ;  /* 0x00000000ff00723e */ /* 0x000fe200000010ff */
[----:B------:R-:W-:Y:S06]  /*8560*/  BRA `(.L_x_1236) ;  /* 0x0000000000647947 */ /* 0x000fec0003800000 */
.L_x_1274:
        /* <DEDUP_REMOVED lines=16> */
.L_x_1301:
[----:B------:R-:W-:Y:S01]  /*8670*/  PRMT R0, RZ, 0x7610, R0 ;  /* 0x00007610ff007816 */ /* 0x000fe20000000000 */
[----:B------:R-:W-:Y:S06]  /*8680*/  BRA `(.L_x_1236) ;  /* 0x00000000001c7947 */ /* 0x000fec0003800000 */
.L_x_1298:
[----:B------:R-:W2:Y:S02]  /*8690*/  LDG.E.64 R4, desc[UR36][R4.64] ;  /* 0x0000002404047981 */ /* 0x000ea4000c1e1b00 */
[----:B--2---:R-:W0:Y:S02]  /*86a0*/  I2F.U64 R0, R4 ;  /* 0x0000000400007312 */ /* 0x004e240000301000 */
[----:B0-----:R-:W-:Y:S01]  /*86b0*/  F2FP.BF16.F32.PACK_AB R0, RZ, R0 ;  /* 0x00000000ff00723e */ /* 0x001fe200000010ff */
[----:B------:R-:W-:Y:S06]  /*86c0*/  BRA `(.L_x_1236) ;  /* 0x00000000000c7947 */ /* 0x000fec0003800000 */
.L_x_1297:
[----:B------:R-:W2:Y:S02]  /*86d0*/  LDG.E R4, desc[UR36][R4.64] ;  /* 0x0000002404047981 */ /* 0x000ea4000c1e1900 */
[----:B--2---:R-:W-:-:S04]  /*86e0*/  I2FP.F32.U32 R0, R4 ;  /* 0x0000000400007245 */ /* 0x004fc80000201000 */
[----:B------:R-:W-:-:S07]  /*86f0*/  F2FP.BF16.F32.PACK_AB R0, RZ, R0 ;  /* 0x00000000ff00723e */ /* 0x000fce00000010ff */
.L_x_1236:
[----:B------:R-:W-:Y:S05]  /*8700*/  BSYNC.RECONVERGENT B6 ;  /* 0x0000000000067941 */ /* 0x000fea0003800200 */
.L_x_1235:
[C---:B01----:R-:W-:Y:S01]  /*8710*/  VIADD R5, R25.reuse, 0x100 ;  /* 0x0000010019057836 */ /* 0x043fe20000000000 */
[CC--:B------:R-:W-:Y:S01]  /*8720*/  ISETP.GE.AND P0, PT, R25.reuse, R16.reuse, PT ;  /* 0x000000101900720c */ /* 0x0c0fe20003f06270 */
[C---:B------:R-:W-:Y:S01]  /*8730*/  VIADD R23, R25.reuse, 0x80 ;  /* 0x0000008019177836 */ /* 0x040fe20000000000 */
[----:B------:R-:W-:Y:S01]  /*8740*/  BSSY.RECONVERGENT B6, `(.L_x_1302) ;  /* 0x0000123000067945 */ /* 0x000fe20003800200 */
[----:B------:R-:W-:Y:S01]  /*8750*/  VIADD R7, R25, 0x180 ;  /* 0x0000018019077836 */ /* 0x000fe20000000000 */
[-C--:B------:R-:W-:Y:S02]  /*8760*/  ISETP.GE.AND P2, PT, R5, R16.reuse, PT ;  /* 0x000000100500720c */ /* 0x080fe40003f46270 */
[-C--:B------:R-:W-:Y:S02]  /*8770*/  ISETP.GE.AND P1, PT, R23, R16.reuse, PT ;  /* 0x000000101700720c */ /* 0x080fe40003f26270 */
[----:B------:R-:W-:-:S05]  /*8780*/  ISETP.GE.AND P3, PT, R7, R16, PT ;  /* 0x000000100700720c */ /* 0x000fca0003f66270 */
[----:B-----5:R-:W-:Y:S02]  /*8790*/  @!P0 IMAD.U32 R27, R27, 0x10000, RZ ;  /* 0x000100001b1b8824 */ /* 0x020fe400078e00ff */
[----:B------:R-:W-:Y:S02]  /*87a0*/  @!P0 IMAD.U32 R26, R26, 0x10000, RZ ;  /* 0x000100001a1a8824 */ /* 0x000fe400078e00ff */
[----:B------:R-:W-:Y:S02]  /*87b0*/  @!P2 IMAD.U32 R4, R17, 0x10000, RZ ;  /* 0x000100001104a824 */ /* 0x000fe400078e00ff */
[----:B------:R-:W-:Y:S01]  /*87c0*/  @!P2 IMAD.U32 R7, R18, 0x10000, RZ ;  /* 0x000100001207a824 */ /* 0x000fe200078e00ff */
[----:B------:R-:W-:Y:S01]  /*87d0*/  @!P0 FMNMX.FTZ R26, R27, R26, PT ;  /* 0x0000001a1b1a8209 */ /* 0x000fe20003810000 */
[----:B------:R-:W-:Y:S01]  /*87e0*/  @!P1 IMAD.U32 R24, R24, 0x10000, RZ ;  /* 0x0001000018189824 */ /* 0x000fe200078e00ff */
[----:B------:R-:W0:Y:S01]  /*87f0*/  LDC.U8 R18, c[0x0][0x3b0] ;  /* 0x0000ec00ff127b82 */ /* 0x000e220000000000 */
[----:B------:R-:W-:Y:S01]  /*8800*/  @!P1 IMAD.U32 R5, R22, 0x10000, RZ ;  /* 0x0001000016059824 */ /* 0x000fe200078e00ff */
[----:B------:R-:W-:Y:S01]  /*8810*/  @!P2 FMNMX.FTZ R4, R4, R7, PT ;  /* 0x000000070404a209 */ /* 0x000fe20003810000 */
[----:B------:R-:W-:Y:S01]  /*8820*/  @!P3 IMAD.U32 R6, R19, 0x10000, RZ ;  /* 0x000100001306b824 */ /* 0x000fe200078e00ff */
[----:B------:R1:W2:Y:S01]  /*8830*/  @!P0 F2F.BF16.F32 R3, R26 ;  /* 0x0000001a00038304 */ /* 0x0002a20000202000 */
[----:B------:R-:W-:Y:S01]  /*8840*/  @!P3 IMAD.U32 R7, R0, 0x10000, RZ ;  /* 0x000100000007b824 */ /* 0x000fe200078e00ff */
[----:B------:R-:W-:-:S04]  /*8850*/  @!P1 FMNMX.FTZ R5, R24, R5, PT ;  /* 0x0000000518059209 */ /* 0x000fc80003810000 */
[----:B------:R-:W-:Y:S02]  /*8860*/  @!P3 FMNMX.FTZ R6, R6, R7, PT ;  /* 0x000000070606b209 */ /* 0x000fe40003810000 */
[----:B------:R1:W3:Y:S08]  /*8870*/  @!P1 F2F.BF16.F32 R22, R5 ;  /* 0x0000000500169304 */ /* 0x0002f00000202000 */
[----:B------:R1:W4:Y:S08]  /*8880*/  @!P2 F2F.BF16.F32 R17, R4 ;  /* 0x000000040011a304 */ /* 0x0003300000202000 */
[----:B------:R1:W0:Y:S01]  /*8890*/  @!P3 F2F.BF16.F32 R19, R6 ;  /* 0x000000060013b304 */ /* 0x0002220000202000 */
[----:B--23--:R-:W-:Y:S05]  /*88a0*/  @P0 BRA `(.L_x_1303) ;  /* 0x0000001000300947 */ /* 0x00cfea0003800000 */
[----:B------:R-:W2:Y:S01]  /*88b0*/  LDCU UR4, c[0x0][0x3b4] ;  /* 0x00007680ff0477ac */ /* 0x000ea20008000800 */
[----:B------:R-:W3:Y:S01]  /*88c0*/  LDC.64 R8, c[0x0][0x388] ;  /* 0x0000e200ff087b82 */ /* 0x000ee20000000a00 */
[----:B------:R-:W-:Y:S01]  /*88d0*/  IMAD R0, R2, 0x200, R25 ;  /* 0x0000020002007824 */ /* 0x000fe200078e0219 */
[----:B01----:R-:W-:-:S03]  /*88e0*/  PRMT R4, R18, 0x9910, RZ ;  /* 0x0000991012047816 */ /* 0x003fc600000000ff */
[----:B--2---:R-:W-:Y:S02]  /*88f0*/  IMAD R5, R0, UR4, RZ ;  /* 0x0000000400057c24 */ /* 0x004fe4000f8e02ff */
[----:B------:R-:W-:-:S05]  /*8900*/  IMAD.MOV.U32 R0, RZ, RZ, R4 ;  /* 0x000000ffff007224 */ /* 0x000fca00078e0004 */
[----:B------:R-:W-:Y:S02]  /*8910*/  ISETP.GT.AND P0, PT, R0, 0x9, PT ;  /* 0x000000090000780c */ /* 0x000fe40003f04270 */
[----:B---3--:R-:W-:-:S05]  /*8920*/  IADD3 R8, P1, PT, R5, R8, RZ ;  /* 0x0000000805087210 */ /* 0x008fca0007f3e0ff */
        /* <DEDUP_REMOVED lines=15> */
.L_x_1307:
[----:B------:R-:W-:Y:S02]  /*8a20*/  IMAD.U32 R5, R3, 0x10000, RZ ;  /* 0x0001000003057824 */ /* 0x000fe400078e00ff */
[----:B------:R-:W-:-:S04]  /*8a30*/  IMAD.MOV.U32 R25, RZ, RZ, R23 ;  /* 0x000000ffff197224 */ /* 0x000fc800078e0017 */
[----:B------:R-:W0:Y:S02]  /*8a40*/  F2I.S64.TRUNC R4, R5 ;  /* 0x0000000500047311 */ /* 0x000e24000020d900 */
[----:B0-----:R0:W-:Y:S01]  /*8a50*/  STG.E.U8 desc[UR36][R8.64], R4 ;  /* 0x0000000408007986 */ /* 0x0011e2000c101124 */
[----:B------:R-:W-:Y:S05]  /*8a60*/  BRA `(.L_x_1303) ;  /* 0x0000000c00c07947 */ /* 0x000fea0003800000 */
.L_x_1306:
        /* <DEDUP_REMOVED lines=11> */
.L_x_1310:
[----:B------:R-:W-:Y:S02]  /*8b20*/  IMAD.U32 R3, R3, 0x10000, RZ ;  /* 0x0001000003037824 */ /* 0x000fe400078e00ff */
[----:B------:R-:W-:-:S04]  /*8b30*/  IMAD.MOV.U32 R25, RZ, RZ, R23 ;  /* 0x000000ffff197224 */ /* 0x000fc800078e0017 */
[----:B------:R-:W0:Y:S02]  /*8b40*/  F2I.FTZ.TRUNC.NTZ R3, R3 ;  /* 0x0000000300037305 */ /* 0x000e24000021f100 */
[----:B0-----:R0:W-:Y:S01]  /*8b50*/  STG.E desc[UR36][R8.64], R3 ;  /* 0x0000000308007986 */ /* 0x0011e2000c101924 */
[----:B------:R-:W-:Y:S05]  /*8b60*/  BRA `(.L_x_1303) ;  /* 0x0000000c00807947 */ /* 0x000fea0003800000 */
.L_x_1309:
[----:B------:R-:W-:Y:S02]  /*8b70*/  IMAD.U32 R3, R3, 0x10000, RZ ;  /* 0x0001000003037824 */ /* 0x000fe400078e00ff */
[----:B------:R-:W-:-:S04]  /*8b80*/  IMAD.MOV.U32 R25, RZ, RZ, R23 ;  /* 0x000000ffff197224 */ /* 0x000fc800078e0017 */
[----:B------:R-:W0:Y:S02]  /*8b90*/  F2I.FTZ.TRUNC.NTZ R3, R3 ;  /* 0x0000000300037305 */ /* 0x000e24000021f100 */
[----:B0-----:R0:W-:Y:S01]  /*8ba0*/  STG.E.U16 desc[UR36][R8.64], R3 ;  /* 0x0000000308007986 */ /* 0x0011e2000c101524 */
[----:B------:R-:W-:Y:S05]  /*8bb0*/  BRA `(.L_x_1303) ;  /* 0x0000000c006c7947 */ /* 0x000fea0003800000 */
.L_x_1305:
        /* <DEDUP_REMOVED lines=10> */
.L_x_1312:
[----:B------:R-:W-:Y:S02]  /*8c60*/  IMAD.U32 R0, R3, 0x10000, RZ ;  /* 0x0001000003007824 */ /* 0x000fe400078e00ff */
[----:B------:R-:W-:-:S03]  /*8c70*/  IMAD.MOV.U32 R25, RZ, RZ, R23 ;  /* 0x000000ffff197224 */ /* 0x000fc600078e0017 */
[----:B------:R-:W-:-:S05]  /*8c80*/  F2FP.F16.F32.PACK_AB R0, RZ, R0 ;  /* 0x00000000ff00723e */ /* 0x000fca00000000ff */
[----:B------:R2:W-:Y:S01]  /*8c90*/  STG.E.U16 desc[UR36][R8.64], R0 ;  /* 0x0000000008007986 */ /* 0x0005e2000c101524 */
[----:B------:R-:W-:Y:S05]  /*8ca0*/  BRA `(.L_x_1303) ;  /* 0x0000000c00307947 */ /* 0x000fea0003800000 */
.L_x_1311:
        /* <DEDUP_REMOVED lines=11> */
.L_x_1314:
[----:B------:R-:W-:Y:S02]  /*8d60*/  IMAD.U32 R3, R3, 0x10000, RZ ;  /* 0x0001000003037824 */ /* 0x000fe400078e00ff */
[----:B------:R-:W-:-:S03]  /*8d70*/  IMAD.MOV.U32 R25, RZ, RZ, R23 ;  /* 0x000000ffff197224 */ /* 0x000fc600078e0017 */
[----:B------:R-:W-:-:S04]  /*8d80*/  F2FP.F16.F32.PACK_AB R3, RZ, R3 ;  /* 0x00000003ff03723e */ /* 0x000fc800000000ff */
[----:B------:R-:W-:-:S05]  /*8d90*/  PRMT R3, R3, 0x5410, RZ ;  /* 0x0000541003037816 */ /* 0x000fca00000000ff */
[----:B------:R0:W-:Y:S01]  /*8da0*/  STG.E desc[UR36][R8.64], R3 ;  /* 0x0000000308007986 */ /* 0x0001e2000c101924 */
[----:B------:R-:W-:Y:S05]  /*8db0*/  BRA `(.L_x_1303) ;  /* 0x0000000800ec7947 */ /* 0x000fea0003800000 */
.L_x_1313:
[----:B------:R-:W-:Y:S02]  /*8dc0*/  IMAD.U32 R4, R3, 0x10000, RZ ;  /* 0x0001000003047824 */ /* 0x000fe400078e00ff */
[----:B------:R-:W-:Y:S02]  /*8dd0*/  IMAD.MOV.U32 R25, RZ, RZ, R23 ;  /* 0x000000ffff197224 */ /* 0x000fe400078e0017 */
[----:B------:R-:W-:-:S06]  /*8de0*/  FMUL.FTZ R4, R4, 1 ;  /* 0x3f80000004047820 */ /* 0x000fcc0000410000 */
[----:B------:R-:W0:Y:S02]  /*8df0*/  F2F.F64.F32 R4, R4 ;  /* 0x0000000400047310 */ /* 0x000e240000201800 */
[----:B0-----:R0:W-:Y:S01]  /*8e00*/  STG.E.64 desc[UR36][R8.64], R4 ;  /* 0x0000000408007986 */ /* 0x0011e2000c101b24 */
[----:B------:R-:W-:Y:S05]  /*8e10*/  BRA `(.L_x_1303) ;  /* 0x0000000800d47947 */ /* 0x000fea0003800000 */
.L_x_1304:
        /* <DEDUP_REMOVED lines=14> */
.L_x_1317:
[----:B------:R-:W-:Y:S01]  /*8f00*/  IMAD.U32 R3, R3, 0x10000, RZ ;  /* 0x0001000003037824 */ /* 0x000fe200078e00ff */
[----:B------:R-:W-:Y:S01]  /*8f10*/  CS2R R6, SRZ ;  /* 0x0000000000067805 */ /* 0x000fe2000001ff00 */
[----:B------:R-:W-:Y:S02]  /*8f20*/  IMAD.MOV.U32 R25, RZ, RZ, R23 ;  /* 0x000000ffff197224 */ /* 0x000fe400078e0017 */
[----:B------:R-:W-:-:S04]  /*8f30*/  FMUL.FTZ R3, R3, 1 ;  /* 0x3f80000003037820 */ /* 0x000fc80000410000 */
[----:B------:R-:W0:Y:S02]  /*8f40*/  F2F.F64.F32 R4, R3 ;  /* 0x0000000300047310 */ /* 0x000e240000201800 */
[----:B0-----:R0:W-:Y:S01]  /*8f50*/  STG.E.128 desc[UR36][R8.64], R4 ;  /* 0x0000000408007986 */ /* 0x0011e2000c101d24 */
[----:B------:R-:W-:Y:S05]  /*8f60*/  BRA `(.L_x_1303) ;  /* 0x0000000800807947 */ /* 0x000fea0003800000 */
.L_x_1316:
        /* <DEDUP_REMOVED lines=19> */
.L_x_1321:
[----:B------:R-:W-:Y:S05]  /*90a0*/  BSYNC.RECONVERGENT B0 ;  /* 0x0000000000007941 */ /* 0x000fea0003800200 */
.L_x_1320:
[----:B------:R-:W-:Y:S01]  /*90b0*/  LOP3.LUT R5, R0, 0x80, R5, 0xf8, !PT ;  /* 0x0000008000057812 */ /* 0x000fe200078ef805 */
[----:B------:R-:W-:-:S04]  /*90c0*/  IMAD.MOV.U32 R25, RZ, RZ, R23 ;  /* 0x000000ffff197224 */ /* 0x000fc800078e0017 */
[----:B------:R0:W-:Y:S01]  /*90d0*/  STG.E.U8 desc[UR36][R8.64], R5 ;  /* 0x0000000508007986 */ /* 0x0001e2000c101124 */
[----:B------:R-:W-:Y:S05]  /*90e0*/  BRA `(.L_x_1303) ;  /* 0x0000000800207947 */ /* 0x000fea0003800000 */
.L_x_1319:
        /* <DEDUP_REMOVED lines=15> */
.L_x_1323:
[----:B------:R-:W-:Y:S05]  /*91e0*/  BSYNC.RECONVERGENT B0 ;  /* 0x0000000000007941 */ /* 0x000fea0003800200 */
.L_x_1322:
[----:B------:R-:W-:Y:S01]  /*91f0*/  LOP3.LUT R5, R0, 0x80, R5, 0xf8, !PT ;  /* 0x0000008000057812 */ /* 0x000fe200078ef805 */
[----:B------:R-:W-:-:S04]  /*9200*/  IMAD.MOV.U32 R25, RZ, RZ, R23 ;  /* 0x000000ffff197224 */ /* 0x000fc800078e0017 */
[----:B------:R0:W-:Y:S01]  /*9210*/  STG.E.U8 desc[UR36][R8.64], R5 ;  /* 0x0000000508007986 */ /* 0x0001e2000c101124 */
[----:B------:R-:W-:Y:S05]  /*9220*/  BRA `(.L_x_1303) ;  /* 0x0000000400d07947 */ /* 0x000fea0003800000 */
.L_x_1318:
[----:B------:R0:W-:Y:S01]  /*9230*/  STG.E.U16 desc[UR36][R8.64], R3 ;  /* 0x0000000308007986 */ /* 0x0001e2000c101524 */
[----:B------:R-:W-:Y:S01]  /*9240*/  IMAD.MOV.U32 R25, RZ, RZ, R23 ;  /* 0x000000ffff197224 */ /* 0x000fe200078e0017 */
[----:B------:R-:W-:Y:S06]  /*9250*/  BRA `(.L_x_1303) ;  /* 0x0000000400c47947 */ /* 0x000fec0003800000 */
.L_x_1315:
        /* <DEDUP_REMOVED lines=13> */
.L_x_1326:
        /* <DEDUP_REMOVED lines=13> */
.L_x_1329:
[----:B------:R-:W-:-:S04]  /*9400*/  SHF.R.U32.HI R0, RZ, 0x14, R3 ;  /* 0x00000014ff007819 */ /* 0x000fc80000011603 */
[----:B------:R-:W-:-:S04]  /*9410*/  LOP3.LUT R0, R0, 0x1, RZ, 0xc0, !PT ;  /* 0x0000000100007812 */ /* 0x000fc800078ec0ff */
[----:B------:R-:W-:-:S04]  /*9420*/  IADD3 R0, PT, PT, R3, 0x487ffff, R0 ;  /* 0x0487ffff03007810 */ /* 0x000fc80007ffe000 */
[----:B------:R-:W-:-:S04]  /*9430*/  SHF.R.U32.HI R0, RZ, 0x14, R0 ;  /* 0x00000014ff007819 */ /* 0x000fc80000011600 */
[----:B------:R-:W-:-:S07]  /*9440*/  LOP3.LUT R0, R0, 0xff, RZ, 0xc0, !PT ;  /* 0x000000ff00007812 */ /* 0x000fce00078ec0ff */
.L_x_1330:
[----:B------:R-:W-:-:S04]  /*9450*/  SHF.R.U32.HI R3, RZ, 0x18, R3 ;  /* 0x00000018ff037819 */ /* 0x000fc80000011603 */
[----:B------:R-:W-:-:S04]  /*9460*/  LOP3.LUT R0, R0, 0x80, R3, 0xf8, !PT ;  /* 0x0000008000007812 */ /* 0x000fc800078ef803 */
[----:B------:R-:W-:-:S07]  /*9470*/  PRMT R4, R0, 0x7610, R4 ;  /* 0x0000761000047816 */ /* 0x000fce0000000004 */
.L_x_1328:
[----:B------:R-:W-:Y:S05]  /*9480*/  BSYNC.RECONVERGENT B0 ;  /* 0x0000000000007941 */ /* 0x000fea0003800200 */
.L_x_1327:
[----:B------:R0:W-:Y:S01]  /*9490*/  STG.E.U8 desc[UR36][R8.64], R4 ;  /* 0x0000000408007986 */ /* 0x0001e2000c101124 */
[----:B------:R-:W-:Y:S01]  /*94a0*/  IMAD.MOV.U32 R25, RZ, RZ, R23 ;  /* 0x000000ffff197224 */ /* 0x000fe200078e0017 */
[----:B------:R-:W-:Y:S06]  /*94b0*/  BRA `(.L_x_1303) ;  /* 0x00000004002c7947 */ /* 0x000fec0003800000 */
.L_x_1325:
        /* <DEDUP_REMOVED lines=13> */
.L_x_1333:
[----:B------:R-:W-:-:S04]  /*9590*/  SHF.R.U32.HI R0, RZ, 0x15, R3 ;  /* 0x00000015ff007819 */ /* 0x000fc80000011603 */
[----:B------:R-:W-:-:S04]  /*95a0*/  LOP3.LUT R0, R0, 0x1, RZ, 0xc0, !PT ;  /* 0x0000000100007812 */ /* 0x000fc800078ec0ff */
[----:B------:R-:W-:-:S04]  /*95b0*/  IADD3 R0, PT, PT, R3, 0x88fffff, R0 ;  /* 0x088fffff03007810 */ /* 0x000fc80007ffe000 */
[----:B------:R-:W-:-:S04]  /*95c0*/  SHF.R.U32.HI R0, RZ, 0x15, R0 ;  /* 0x00000015ff007819 */ /* 0x000fc80000011600 */
[----:B------:R-:W-:-:S07]  /*95d0*/  LOP3.LUT R0, R0, 0xff, RZ, 0xc0, !PT ;  /* 0x000000ff00007812 */ /* 0x000fce00078ec0ff */
.L_x_1334:
[----:B------:R-:W-:-:S04]  /*95e0*/  SHF.R.U32.HI R3, RZ, 0x18, R3 ;  /* 0x00000018ff037819 */ /* 0x000fc80000011603 */
[----:B------:R-:W-:-:S04]  /*95f0*/  LOP3.LUT R0, R0, 0x80, R3, 0xf8, !PT ;  /* 0x0000008000007812 */ /* 0x000fc800078ef803 */
[----:B------:R-:W-:-:S07]  /*9600*/  PRMT R4, R0, 0x7610, R4 ;  /* 0x0000761000047816 */ /* 0x000fce0000000004 */
.L_x_1332:
[----:B------:R-:W-:Y:S05]  /*9610*/  BSYNC.RECONVERGENT B0 ;  /* 0x0000000000007941 */ /* 0x000fea0003800200 */
.L_x_1331:
[----:B------:R0:W-:Y:S01]  /*9620*/  STG.E.U8 desc[UR36][R8.64], R4 ;  /* 0x0000000408007986 */ /* 0x0001e2000c101124 */
[----:B------:R-:W-:Y:S01]  /*9630*/  IMAD.MOV.U32 R25, RZ, RZ, R23 ;  /* 0x000000ffff197224 */ /* 0x000fe200078e0017 */
[----:B------:R-:W-:Y:S06]  /*9640*/  BRA `(.L_x_1303) ;  /* 0x0000000000c87947 */ /* 0x000fec0003800000 */
.L_x_1324:
[----:B------:R-:W-:-:S13]  /*9650*/  ISETP.NE.AND P0, PT, R0, 0x1c, PT ;  /* 0x0000001c0000780c */ /* 0x000fda0003f05270 */
[----:B------:R-:W-:Y:S05]  /*9660*/  @!P0 BRA `(.L_x_1335) ;  /* 0x0000000000b08947 */ /* 0x000fea0003800000 */
[----:B------:R-:W-:-:S13]  /*9670*/  ISETP.NE.AND P0, PT, R0, 0x1d, PT ;  /* 0x0000001d0000780c */ /* 0x000fda0003f05270 */
[----:B------:R-:W-:Y:S05]  /*9680*/  @!P0 BRA `(.L_x_1336) ;  /* 0x0000000000948947 */ /* 0x000fea0003800000 */
[----:B------:R-:W-:-:S13]  /*9690*/  ISETP.NE.AND P0, PT, R0, 0x2c, PT ;  /* 0x0000002c0000780c */ /* 0x000fda0003f05270 */
[----:B------:R-:W-:Y:S05]  /*96a0*/  @!P0 BRA `(.L_x_1337) ;  /* 0x0000000000488947 */ /* 0x000fea0003800000 */
.L_x_1308:
        /* <DEDUP_REMOVED lines=16> */
.L_x_1338:
[----:B------:R-:W-:Y:S01]  /*97b0*/  IMAD.MOV.U32 R25, RZ, RZ, R23 ;  /* 0x000000ffff197224 */ /* 0x000fe200078e0017 */
[----:B------:R-:W-:Y:S06]  /*97c0*/  BRA `(.L_x_1303) ;  /* 0x0000000000687947 */ /* 0x000fec0003800000 */
.L_x_1337:
        /* <DEDUP_REMOVED lines=17> */
.L_x_1336:
[----:B------:R-:W-:Y:S02]  /*98e0*/  IMAD.U32 R4, R3, 0x10000, RZ ;  /* 0x0001000003047824 */ /* 0x000fe400078e00ff */
[----:B------:R-:W-:-:S04]  /*98f0*/  IMAD.MOV.U32 R25, RZ, RZ, R23 ;  /* 0x000000ffff197224 */ /* 0x000fc800078e0017 */
[----:B------:R-:W0:Y:S02]  /*9900*/  F2I.U64.TRUNC R4, R4 ;  /* 0x0000000400047311 */ /* 0x000e24000020d800 */
[----:B0-----:R0:W-:Y:S01]  /*9910*/  STG.E.64 desc[UR36][R8.64], R4 ;  /* 0x0000000408007986 */ /* 0x0011e2000c101b24 */
[----:B------:R-:W-:Y:S05]  /*9920*/  BRA `(.L_x_1303) ;  /* 0x0000000000107947 */ /* 0x000fea0003800000 */
.L_x_1335:
[----:B------:R-:W-:Y:S02]  /*9930*/  IMAD.U32 R3, R3, 0x10000, RZ ;  /* 0x0001000003037824 */ /* 0x000fe400078e00ff */
[----:B------:R-:W-:-:S04]  /*9940*/  IMAD.MOV.U32 R25, RZ, RZ, R23 ;  /* 0x000000ffff197224 */ /* 0x000fc800078e0017 */
[----:B------:R-:W0:Y:S02]  /*9950*/  F2I.FTZ.U32.TRUNC.NTZ R3, R3 ;  /* 0x0000000300037305 */ /* 0x000e24000021f000 */
[----:B0-----:R0:W-:Y:S02]  /*9960*/  STG.E desc[UR36][R8.64], R3 ;  /* 0x0000000308007986 */ /* 0x0011e4000c101924 */
.L_x_1303:
[----:B------:R-:W-:Y:S05]  /*9970*/  BSYNC.RECONVERGENT B6 ;  /* 0x0000000000067941 */ /* 0x000fea0003800200 */
.L_x_1302:
[----:B------:R-:W-:Y:S01]  /*9980*/  ISETP.GE.AND P0, PT, R25, R16, PT ;  /* 0x000000101900720c */ /* 0x000fe20003f06270 */
[----:B------:R-:W-:-:S12]  /*9990*/  BSSY.RECONVERGENT B6, `(.L_x_1339) ;  /* 0x00001f0000067945 */ /* 0x000fd80003800200 */
[----:B------:R-:W-:Y:S05]  /*99a0*/  @P0 BRA `(.L_x_1340) ;  /* 0x0000001c00b80947 */ /* 0x000fea0003800000 */
[----:B------:R-:W5:Y:S01]  /*99b0*/  LDCU UR4, c[0x0][0x3b4] ;  /* 0x00007680ff0477ac */ /* 0x000f620008000800 */
[----:B0-23--:R-:W0:Y:S01]  /*99c0*/  LDC.64 R8, c[0x0][0x388] ;  /* 0x0000e200ff087b82 */ /* 0x00de220000000a00 */
[----:B------:R-:W-:Y:S01]  /*99d0*/  IMAD R0, R2, 0x200, R25 ;  /* 0x0000020002007824 */ /* 0x000fe200078e0219 */
[----:B-1----:R-:W-:-:S03]  /*99e0*/  PRMT R4, R18, 0x9910, RZ ;  /* 0x0000991012047816 */ /* 0x002fc600000000ff */
        /* <DEDUP_REMOVED lines=14> */
[----:B------:R-:W-:-:S04]  /*9ad0*/  IMAD.U32 R22, R22, 0x10000, RZ ;  /* 0x0001000016167824 */ /* 0x000fc800078e00ff */
[----:B------:R-:W0:Y:S02]  /*9ae0*/  F2I.FTZ.TRUNC.NTZ R3, R22 ;  /* 0x0000001600037305 */ /* 0x000e24000021f100 */
[----:B0-----:R0:W-:Y:S01]  /*9af0*/  STG.E.U8 desc[UR36][R8.64], R3 ;  /* 0x0000000308007986 */ /* 0x0011e2000c101124 */
[----:B------:R-:W-:Y:S05]  /*9b00*/  BRA `(.L_x_1346) ;  /* 0x0000000c007c7947 */ /* 0x000fea0003800000 */
.L_x_1344:
[----:B------:R-:W-:-:S06]  /*9b10*/  IMAD.U32 R5, R22, 0x10000, RZ ;  /* 0x0001000016057824 */ /* 0x000fcc00078e00ff */
[----:B------:R-:W0:Y:S02]  /*9b20*/  F2I.S64.TRUNC R4, R5 ;  /* 0x0000000500047311 */ /* 0x000e24000020d900 */
[----:B0-----:R0:W-:Y:S01]  /*9b30*/  STG.E.U8 desc[UR36][R8.64], R4 ;  /* 0x0000000408007986 */ /* 0x0011e2000c101124 */
[----:B------:R-:W-:Y:S05]  /*9b40*/  BRA `(.L_x_1346) ;  /* 0x0000000c006c7947 */ /* 0x000fea0003800000 */
.L_x_1343:
        /* <DEDUP_REMOVED lines=10> */
.L_x_1348:
[----:B------:R-:W-:-:S04]  /*9bf0*/  IMAD.U32 R22, R22, 0x10000, RZ ;  /* 0x0001000016167824 */ /* 0x000fc800078e00ff */
[----:B------:R-:W0:Y:S02]  /*9c00*/  F2I.FTZ.TRUNC.NTZ R3, R22 ;  /* 0x0000001600037305 */ /* 0x000e24000021f100 */
[----:B0-----:R0:W-:Y:S01]  /*9c10*/  STG.E desc[UR36][R8.64], R3 ;  /* 0x0000000308007986 */ /* 0x0011e2000c101924 */
[----:B------:R-:W-:Y:S05]  /*9c20*/  BRA `(.L_x_1346) ;  /* 0x0000000c00347947 */ /* 0x000fea0003800000 */
.L_x_1347:
[----:B------:R-:W-:-:S04]  /*9c30*/  IMAD.U32 R22, R22, 0x10000, RZ ;  /* 0x0001000016167824 */ /* 0x000fc800078e00ff */
[----:B------:R-:W0:Y:S02]  /*9c40*/  F2I.FTZ.TRUNC.NTZ R3, R22 ;  /* 0x0000001600037305 */ /* 0x000e24000021f100 */
[----:B0-----:R0:W-:Y:S01]  /*9c50*/  STG.E.U16 desc[UR36][R8.64], R3 ;  /* 0x0000000308007986 */ /* 0x0011e2000c101524 */
[----:B------:R-:W-:Y:S05]  /*9c60*/  BRA `(.L_x_1346) ;  /* 0x0000000c00247947 */ /* 0x000fea0003800000 */
.L_x_1342:
        /* <DEDUP_REMOVED lines=9> */
.L_x_1350:
[----:B------:R-:W-:-:S05]  /*9d00*/  IMAD.U32 R0, R22, 0x10000, RZ ;  /* 0x0001000016007824 */ /* 0x000fca00078e00ff */
[----:B------:R-:W-:-:S05]  /*9d10*/  F2FP.F16.F32.PACK_AB R0, RZ, R0 ;  /* 0x00000000ff00723e */ /* 0x000fca00000000ff */
[----:B------:R0:W-:Y:S01]  /*9d20*/  STG.E.U16 desc[UR36][R8.64], R0 ;  /* 0x0000000008007986 */ /* 0x0001e2000c101524 */
[----:B------:R-:W-:Y:S05]  /*9d30*/  BRA `(.L_x_1346) ;  /* 0x0000000800f07947 */ /* 0x000fea0003800000 */
.L_x_1349:
        /* <DEDUP_REMOVED lines=10> */
.L_x_1352:
[----:B------:R-:W-:-:S05]  /*9de0*/  IMAD.U32 R22, R22, 0x10000, RZ ;  /* 0x0001000016167824 */ /* 0x000fca00078e00ff */
[----:B------:R-:W-:-:S04]  /*9df0*/  F2FP.F16.F32.PACK_AB R3, RZ, R22 ;  /* 0x00000016ff03723e */ /* 0x000fc800000000ff */
[----:B------:R-:W-:-:S05]  /*9e00*/  PRMT R3, R3, 0x5410, RZ ;  /* 0x0000541003037816 */ /* 0x000fca00000000ff */
[----:B------:R2:W-:Y:S01]  /*9e10*/  STG.E desc[UR36][R8.64], R3 ;  /* 0x0000000308007986 */ /* 0x0005e2000c101924 */
[----:B------:R-:W-:Y:S05]  /*9e20*/  BRA `(.L_x_1346) ;  /* 0x0000000800b47947 */ /* 0x000fea0003800000 */
.L_x_1351:
[----:B------:R-:W-:-:S04]  /*9e30*/  IMAD.U32 R4, R22, 0x10000, RZ ;  /* 0x0001000016047824 */ /* 0x000fc800078e00ff */
[----:B------:R-:W-:-:S06]  /*9e40*/  FMUL.FTZ R4, R4, 1 ;  /* 0x3f80000004047820 */ /* 0x000fcc0000410000 */
[----:B------:R-:W0:Y:S02]  /*9e50*/  F2F.F64.F32 R4, R4 ;  /* 0x0000000400047310 */ /* 0x000e240000201800 */
[----:B0-----:R0:W-:Y:S01]  /*9e60*/  STG.E.64 desc[UR36][R8.64], R4 ;  /* 0x0000000408007986 */ /* 0x0011e2000c101b24 */
[----:B------:R-:W-:Y:S05]  /*9e70*/  BRA `(.L_x_1346) ;  /* 0x0000000800a07947 */ /* 0x000fea0003800000 */
.L_x_1341:
        /* <DEDUP_REMOVED lines=14> */
.L_x_1356:
        /* <DEDUP_REMOVED lines=17> */
.L_x_1359:
[----:B------:R-:W-:-:S04]  /*a070*/  SHF.R.U32.HI R3, RZ, 0x18, R5 ;  /* 0x00000018ff037819 */ /* 0x000fc80000011605 */
[----:B------:R-:W-:-:S04]  /*a080*/  LOP3.LUT R0, R0, 0x80, R3, 0xf8, !PT ;  /* 0x0000008000007812 */ /* 0x000fc800078ef803 */
[----:B------:R-:W-:-:S07]  /*a090*/  PRMT R4, R0, 0x7610, R4 ;  /* 0x0000761000047816 */ /* 0x000fce0000000004 */
.L_x_1358:
[----:B------:R-:W-:Y:S05]  /*a0a0*/  BSYNC.RECONVERGENT B0 ;  /* 0x0000000000007941 */ /* 0x000fea0003800200 */
.L_x_1357:
[----:B------:R0:W-:Y:S01]  /*a0b0*/  STG.E.U8 desc[UR36][R8.64], R4 ;  /* 0x0000000408007986 */ /* 0x0001e2000c101124 */
[----:B------:R-:W-:Y:S05]  /*a0c0*/  BRA `(.L_x_1346) ;  /* 0x00000008000c7947 */ /* 0x000fea0003800000 */
.L_x_1355:
        /* <DEDUP_REMOVED lines=17> */
.L_x_1362:
[----:B------:R-:W-:-:S04]  /*a1e0*/  SHF.R.U32.HI R3, RZ, 0x18, R5 ;  /* 0x00000018ff037819 */ /* 0x000fc80000011605 */
[----:B------:R-:W-:-:S04]  /*a1f0*/  LOP3.LUT R0, R0, 0x80, R3, 0xf8, !PT ;  /* 0x0000008000007812 */ /* 0x000fc800078ef803 */
[----:B------:R-:W-:-:S07]  /*a200*/  PRMT R4, R0, 0x7610, R4 ;  /* 0x0000761000047816 */ /* 0x000fce0000000004 */
.L_x_1361:
[----:B------:R-:W-:Y:S05]  /*a210*/  BSYNC.RECONVERGENT B0 ;  /* 0x0000000000007941 */ /* 0x000fea0003800200 */
.L_x_1360:
[----:B------:R0:W-:Y:S01]  /*a220*/  STG.E.U8 desc[UR36][R8.64], R4 ;  /* 0x0000000408007986 */ /* 0x0001e2000c101124 */
[----:B------:R-:W-:Y:S05]  /*a230*/  BRA `(.L_x_1346) ;  /* 0x0000000400b07947 */ /* 0x000fea0003800000 */
.L_x_1354:
        /* <DEDUP_REMOVED lines=22> */
.L_x_1364:
[----:B------:R-:W-:-:S06]  /*a3a0*/  IMAD.U32 R4, R22, 0x10000, RZ ;  /* 0x0001000016047824 */ /* 0x000fcc00078e00ff */
[----:B------:R-:W0:Y:S02]  /*a3b0*/  F2I.U64.TRUNC R4, R4 ;  /* 0x0000000400047311 */ /* 0x000e24000020d800 */
[----:B0-----:R0:W-:Y:S01]  /*a3c0*/  STG.E.64 desc[UR36][R8.64], R4 ;  /* 0x0000000408007986 */ /* 0x0011e2000c101b24 */
[----:B------:R-:W-:Y:S05]  /*a3d0*/  BRA `(.L_x_1346) ;  /* 0x0000000400487947 */ /* 0x000fea0003800000 */
.L_x_1363:
[----:B------:R-:W-:-:S04]  /*a3e0*/  IMAD.U32 R22, R22, 0x10000, RZ ;  /* 0x0001000016167824 */ /* 0x000fc800078e00ff */
[----:B------:R-:W0:Y:S02]  /*a3f0*/  F2I.FTZ.U32.TRUNC.NTZ R3, R22 ;  /* 0x0000001600037305 */ /* 0x000e24000021f000 */
[----:B0-----:R0:W-:Y:S01]  /*a400*/  STG.E desc[UR36][R8.64], R3 ;  /* 0x0000000308007986 */ /* 0x0011e2000c101924 */
[----:B------:R-:W-:Y:S05]  /*a410*/  BRA `(.L_x_1346) ;  /* 0x0000000400387947 */ /* 0x000fea0003800000 */
.L_x_1353:
        /* <DEDUP_REMOVED lines=11> */
.L_x_1366:
[----:B------:R-:W-:Y:S01]  /*a4d0*/  IMAD.U32 R22, R22, 0x10000, RZ ;  /* 0x0001000016167824 */ /* 0x000fe200078e00ff */
[----:B------:R-:W-:-:S03]  /*a4e0*/  CS2R R6, SRZ ;  /* 0x0000000000067805 */ /* 0x000fc6000001ff00 */
[----:B------:R-:W-:-:S06]  /*a4f0*/  FMUL.FTZ R4, R22, 1 ;  /* 0x3f80000016047820 */ /* 0x000fcc0000410000 */
[----:B------:R-:W0:Y:S02]  /*a500*/  F2F.F64.F32 R4, R4 ;  /* 0x0000000400047310 */ /* 0x000e240000201800 */
[----:B0-----:R0:W-:Y:S01]  /*a510*/  STG.E.128 desc[UR36][R8.64], R4 ;  /* 0x0000000408007986 */ /* 0x0011e2000c101d24 */
[----:B------:R-:W-:Y:S05]  /*a520*/  BRA `(.L_x_1346) ;  /* 0x0000000000f47947 */ /* 0x000fea0003800000 */
.L_x_1365:
[----:B------:R-:W-:-:S13]  /*a530*/  ISETP.NE.AND P0, PT, R0, 0xf, PT ;  /* 0x0000000f0000780c */ /* 0x000fda0003f05270 */
[----:B------:R-:W-:Y:S05]  /*a540*/  @!P0 BRA `(.L_x_1367) ;  /* 0x0000000000e88947 */ /* 0x000fea0003800000 */
[----:B------:R-:W-:-:S13]  /*a550*/  ISETP.NE.AND P0, PT, R0, 0x17, PT ;  /* 0x000000170000780c */ /* 0x000fda0003f05270 */
[----:B------:R-:W-:Y:S05]  /*a560*/  @!P0 BRA `(.L_x_1368) ;  /* 0x0000000000908947 */ /* 0x000fea0003800000 */
[----:B------:R-:W-:-:S13]  /*a570*/  ISETP.NE.AND P0, PT, R0, 0x18, PT ;  /* 0x000000180000780c */ /* 0x000fda0003f05270 */
[----:B------:R-:W-:Y:S05]  /*a580*/  @!P0 BRA `(.L_x_1369) ;  /* 0x0000000000448947 */ /* 0x000fea0003800000 */
.L_x_1345:
        /* <DEDUP_REMOVED lines=16> */
.L_x_1370:
[----:B------:R-:W-:Y:S05]  /*a690*/  BRA `(.L_x_1346) ;  /* 0x0000000000987947 */ /* 0x000fea0003800000 */
.L_x_1369:
        /* <DEDUP_REMOVED lines=13> */
.L_x_1372:
[----:B------:R-:W-:Y:S05]  /*a770*/  BSYNC.RECONVERGENT B0 ;  /* 0x0000000000007941 */ /* 0x000fea0003800200 */
.L_x_1371:
[----:B------:R-:W-:-:S05]  /*a780*/  LOP3.LUT R3, R0, 0x80, R3, 0xf8, !PT ;  /* 0x0000008000037812 */ /* 0x000fca00078ef803 */
[----:B------:R0:W-:Y:S01]  /*a790*/  STG.E.U8 desc[UR36][R8.64], R3 ;  /* 0x0000000308007986 */ /* 0x0001e2000c101124 */
[----:B------:R-:W-:Y:S05]  /*a7a0*/  BRA `(.L_x_1346) ;  /* 0x0000000000547947 */ /* 0x000fea0003800000 */
.L_x_1368:
        /* <DEDUP_REMOVED lines=12> */
.L_x_1374:
[----:B------:R-:W-:Y:S01]  /*a870*/  IMAD.MOV.U32 R0, RZ, RZ, 0x7f ;  /* 0x0000007fff007424 */ /* 0x000fe200078e00ff */
[----:B------:R-:W-:-:S04]  /*a880*/  ISETP.GT.U32.AND P0, PT, R4, 0x7f800000, PT ;  /* 0x7f8000000400780c */ /* 0x000fc80003f04070 */
[----:B------:R-:W-:-:S09]  /*a890*/  SEL R0, R0, 0x7c, P0 ;  /* 0x0000007c00007807 */ /* 0x000fd20000000000 */
.L_x_1375:
[----:B------:R-:W-:Y:S05]  /*a8a0*/  BSYNC.RECONVERGENT B0 ;  /* 0x0000000000007941 */ /* 0x000fea0003800200 */
.L_x_1373:
[----:B------:R-:W-:-:S04]  /*a8b0*/  SHF.R.U32.HI R3, RZ, 0x18, R3 ;  /* 0x00000018ff037819 */ /* 0x000fc80000011603 */
[----:B------:R-:W-:-:S05]  /*a8c0*/  LOP3.LUT R3, R0, 0x80, R3, 0xf8, !PT ;  /* 0x0000008000037812 */ /* 0x000fca00078ef803 */
[----:B------:R0:W-:Y:S01]  /*a8d0*/  STG.E.U8 desc[UR36][R8.64], R3 ;  /* 0x0000000308007986 */ /* 0x0001e2000c101124 */
[----:B------:R-:W-:Y:S05]  /*a8e0*/  BRA `(.L_x_1346) ;  /* 0x0000000000047947 */ /* 0x000fea0003800000 */
.L_x_1367:
[----:B------:R0:W-:Y:S02]  /*a8f0*/  STG.E.U16 desc[UR36][R8.64], R22 ;  /* 0x0000001608007986 */ /* 0x0001e4000c101524 */
.L_x_1346:
[----:B------:R-:W-:-:S05]  /*a900*/  VIADD R25, R25, 0x80 ;  /* 0x0000008019197836 */ /* 0x000fca0000000000 */
[----:B------:R-:W-:-:S13]  /*a910*/  ISETP.GE.AND P0, PT, R25, R16, PT ;  /* 0x000000101900720c */ /* 0x000fda0003f06270 */
[----:B------:R-:W-:Y:S05]  /*a920*/  @P0 BRA `(.L_x_1340) ;  /* 0x0000000c00d80947 */ /* 0x000fea0003800000 */
[----:B------:R-:W5:Y:S01]  /*a930*/  LDCU UR4, c[0x0][0x3b4] ;  /* 0x00007680ff0477ac */ /* 0x000f620008000800 */
[----:B0123--:R-:W0:Y:S01]  /*a940*/  LDC.64 R8, c[0x0][0x388] ;  /* 0x0000e200ff087b82 */ /* 0x00fe220000000a00 */
        /* <DEDUP_REMOVED lines=16> */
[----:B----4-:R-:W-:-:S06]  /*aa50*/  IMAD.U32 R17, R17, 0x10000, RZ ;  /* 0x0001000011117824 */ /* 0x010fcc00078e00ff */
[----:B------:R-:W0:Y:S02]  /*aa60*/  F2I.FTZ.TRUNC.NTZ R17, R17 ;  /* 0x0000001100117305 */ /* 0x000e24000021f100 */
[----:B0-----:R3:W-:Y:S01]  /*aa70*/  STG.E.U8 desc[UR36][R8.64], R17 ;  /* 0x0000001108007986 */ /* 0x0017e2000c101124 */
[----:B------:R-:W-:Y:S05]  /*aa80*/  BRA `(.L_x_1381) ;  /* 0x0000000c007c7947 */ /* 0x000fea0003800000 */
.L_x_1379:
[----:B----4-:R-:W-:-:S06]  /*aa90*/  IMAD.U32 R5, R17, 0x10000, RZ ;  /* 0x0001000011057824 */ /* 0x010fcc00078e00ff */
[----:B------:R-:W0:Y:S02]  /*aaa0*/  F2I.S64.TRUNC R4, R5 ;  /* 0x0000000500047311 */ /* 0x000e24000020d900 */
[----:B0-----:R4:W-:Y:S01]  /*aab0*/  STG.E.U8 desc[UR36][R8.64], R4 ;  /* 0x0000000408007986 */ /* 0x0019e2000c101124 */
[----:B------:R-:W-:Y:S05]  /*aac0*/  BRA `(.L_x_1381) ;  /* 0x0000000c006c7947 */ /* 0x000fea0003800000 */
.L_x_1378:
        /* <DEDUP_REMOVED lines=10> */
.L_x_1383:
[----:B----4-:R-:W-:-:S06]  /*ab70*/  IMAD.U32 R17, R17, 0x10000, RZ ;  /* 0x0001000011117824 */ /* 0x010fcc00078e00ff */
[----:B------:R-:W0:Y:S02]  /*ab80*/  F2I.FTZ.TRUNC.NTZ R17, R17 ;  /* 0x0000001100117305 */ /* 0x000e24000021f100 */
[----:B0-----:R2:W-:Y:S01]  /*ab90*/  STG.E desc[UR36][R8.64], R17 ;  /* 0x0000001108007986 */ /* 0x0015e2000c101924 */
[----:B------:R-:W-:Y:S05]  /*aba0*/  BRA `(.L_x_1381) ;  /* 0x0000000c00347947 */ /* 0x000fea0003800000 */
.L_x_1382:
[----:B----4-:R-:W-:-:S06]  /*abb0*/  IMAD.U32 R17, R17, 0x10000, RZ ;  /* 0x0001000011117824 */ /* 0x010fcc00078e00ff */
[----:B------:R-:W0:Y:S02]  /*abc0*/  F2I.FTZ.TRUNC.NTZ R17, R17 ;  /* 0x0000001100117305 */ /* 0x000e24000021f100 */
[----:B0-----:R0:W-:Y:S01]  /*abd0*/  STG.E.U16 desc[UR36][R8.64], R17 ;  /* 0x0000001108007986 */ /* 0x0011e2000c101524 */
[----:B------:R-:W-:Y:S05]  /*abe0*/  BRA `(.L_x_1381) ;  /* 0x0000000c00247947 */ /* 0x000fea0003800000 */
.L_x_1377:
        /* <DEDUP_REMOVED lines=9> */
.L_x_1385:
[----:B----4-:R-:W-:-:S05]  /*ac80*/  IMAD.U32 R0, R17, 0x10000, RZ ;  /* 0x0001000011007824 */ /* 0x010fca00078e00ff */
[----:B------:R-:W-:-:S05]  /*ac90*/  F2FP.F16.F32.PACK_AB R0, RZ, R0 ;  /* 0x00000000ff00723e */ /* 0x000fca00000000ff */
[----:B------:R0:W-:Y:S01]  /*aca0*/  STG.E.U16 desc[UR36][R8.64], R0 ;  /* 0x0000000008007986 */ /* 0x0001e2000c101524 */
[----:B------:R-:W-:Y:S05]  /*acb0*/  BRA `(.L_x_1381) ;  /* 0x0000000800f07947 */ /* 0x000fea0003800000 */
.L_x_1384:
        /* <DEDUP_REMOVED lines=10> */
.L_x_1387:
[----:B----4-:R-:W-:-:S05]  /*ad60*/  IMAD.U32 R17, R17, 0x10000, RZ ;  /* 0x0001000011117824 */ /* 0x010fca00078e00ff */
[----:B------:R-:W-:-:S04]  /*ad70*/  F2FP.F16.F32.PACK_AB R3, RZ, R17 ;  /* 0x00000011ff03723e */ /* 0x000fc800000000ff */
[----:B------:R-:W-:-:S05]  /*ad80*/  PRMT R3, R3, 0x5410, RZ ;  /* 0x0000541003037816 */ /* 0x000fca00000000ff */
[----:B------:R0:W-:Y:S01]  /*ad90*/  STG.E desc[UR36][R8.64], R3 ;  /* 0x0000000308007986 */ /* 0x0001e2000c101924 */
[----:B------:R-:W-:Y:S05]  /*ada0*/  BRA `(.L_x_1381) ;  /* 0x0000000800b47947 */ /* 0x000fea0003800000 */
.L_x_1386:
[----:B----4-:R-:W-:-:S04]  /*adb0*/  IMAD.U32 R4, R17, 0x10000, RZ ;  /* 0x0001000011047824 */ /* 0x010fc800078e00ff */
[----:B------:R-:W-:-:S06]  /*adc0*/  FMUL.FTZ R4, R4, 1 ;  /* 0x3f80000004047820 */ /* 0x000fcc0000410000 */
[----:B------:R-:W0:Y:S02]  /*add0*/  F2F.F64.F32 R4, R4 ;  /* 0x0000000400047310 */ /* 0x000e240000201800 */
[----:B0-----:R0:W-:Y:S01]  /*ade0*/  STG.E.64 desc[UR36][R8.64], R4 ;  /* 0x0000000408007986 */ /* 0x0011e2000c101b24 */
[----:B------:R-:W-:Y:S05]  /*adf0*/  BRA `(.L_x_1381) ;  /* 0x0000000800a07947 */ /* 0x000fea0003800000 */
.L_x_1376:
        /* <DEDUP_REMOVED lines=14> */
.L_x_1391:
        /* <DEDUP_REMOVED lines=17> */
.L_x_1394:
[----:B------:R-:W-:-:S04]  /*aff0*/  SHF.R.U32.HI R3, RZ, 0x18, R17 ;  /* 0x00000018ff037819 */ /* 0x000fc80000011611 */
[----:B------:R-:W-:-:S04]  /*b000*/  LOP3.LUT R0, R0, 0x80, R3, 0xf8, !PT ;  /* 0x0000008000007812 */ /* 0x000fc800078ef803 */
[----:B------:R-:W-:-:S07]  /*b010*/  PRMT R4, R0, 0x7610, R4 ;  /* 0x0000761000047816 */ /* 0x000fce0000000004 */
.L_x_1393:
[----:B------:R-:W-:Y:S05]  /*b020*/  BSYNC.RECONVERGENT B0 ;  /* 0x0000000000007941 */ /* 0x000fea0003800200 */
.L_x_1392:
[----:B------:R0:W-:Y:S01]  /*b030*/  STG.E.U8 desc[UR36][R8.64], R4 ;  /* 0x0000000408007986 */ /* 0x0001e2000c101124 */
[----:B------:R-:W-:Y:S05]  /*b040*/  BRA `(.L_x_1381) ;  /* 0x00000008000c7947 */ /* 0x000fea0003800000 */
.L_x_1390:
        /* <DEDUP_REMOVED lines=17> */
.L_x_1397:
[----:B------:R-:W-:-:S04]  /*b160*/  SHF.R.U32.HI R3, RZ, 0x18, R17 ;  /* 0x00000018ff037819 */ /* 0x000fc80000011611 */
[----:B------:R-:W-:-:S04]  /*b170*/  LOP3.LUT R0, R0, 0x80, R3, 0xf8, !PT ;  /* 0x0000008000007812 */ /* 0x000fc800078ef803 */
[----:B------:R-:W-:-:S07]  /*b180*/  PRMT R4, R0, 0x7610, R4 ;  /* 0x0000761000047816 */ /* 0x000fce0000000004 */
.L_x_1396:
[----:B------:R-:W-:Y:S05]  /*b190*/  BSYNC.RECONVERGENT B0 ;  /* 0x0000000000007941 */ /* 0x000fea0003800200 */
.L_x_1395:
[----:B------:R0:W-:Y:S01]  /*b1a0*/  STG.E.U8 desc[UR36][R8.64], R4 ;  /* 0x0000000408007986 */ /* 0x0001e2000c101124 */
[----:B------:R-:W-:Y:S05]  /*b1b0*/  BRA `(.L_x_1381) ;  /* 0x0000000400b07947 */ /* 0x000fea0003800000 */
.L_x_1389:
        /* <DEDUP_REMOVED lines=22> */
.L_x_1399:
[----:B----4-:R-:W-:-:S06]  /*b320*/  IMAD.U32 R4, R17, 0x10000, RZ ;  /* 0x0001000011047824 */ /* 0x010fcc00078e00ff */
[----:B------:R-:W0:Y:S02]  /*b330*/  F2I.U64.TRUNC R4, R4 ;  /* 0x0000000400047311 */ /* 0x000e24000020d800 */
[----:B0-----:R0:W-:Y:S01]  /*b340*/  STG.E.64 desc[UR36][R8.64], R4 ;  /* 0x0000000408007986 */ /* 0x0011e2000c101b24 */
[----:B------:R-:W-:Y:S05]  /*b350*/  BRA `(.L_x_1381) ;  /* 0x0000000400487947 */ /* 0x000fea0003800000 */
.L_x_1398:
[----:B----4-:R-:W-:-:S06]  /*b360*/  IMAD.U32 R17, R17, 0x10000, RZ ;  /* 0x0001000011117824 */ /* 0x010fcc00078e00ff */
[----:B------:R-:W0:Y:S02]  /*b370*/  F2I.FTZ.U32.TRUNC.NTZ R17, R17 ;  /* 0x0000001100117305 */ /* 0x000e24000021f000 */
[----:B0-----:R0:W-:Y:S01]  /*b380*/  STG.E desc[UR36][R8.64], R17 ;  /* 0x0000001108007986 */ /* 0x0011e2000c101924 */
[----:B------:R-:W-:Y:S05]  /*b390*/  BRA `(.L_x_1381) ;  /* 0x0000000400387947 */ /* 0x000fea0003800000 */
.L_x_1388:
        /* <DEDUP_REMOVED lines=11> */
.L_x_1401:
[----:B----4-:R-:W-:Y:S01]  /*b450*/  IMAD.U32 R17, R17, 0x10000, RZ ;  /* 0x0001000011117824 */ /* 0x010fe200078e00ff */
[----:B------:R-:W-:-:S03]  /*b460*/  CS2R R6, SRZ ;  /* 0x0000000000067805 */ /* 0x000fc6000001ff00 */
[----:B------:R-:W-:-:S06]  /*b470*/  FMUL.FTZ R4, R17, 1 ;  /* 0x3f80000011047820 */ /* 0x000fcc0000410000 */
[----:B------:R-:W0:Y:S02]  /*b480*/  F2F.F64.F32 R4, R4 ;  /* 0x0000000400047310 */ /* 0x000e240000201800 */
[----:B0-----:R0:W-:Y:S01]  /*b490*/  STG.E.128 desc[UR36][R8.64], R4 ;  /* 0x0000000408007986 */ /* 0x0011e2000c101d24 */
[----:B------:R-:W-:Y:S05]  /*b4a0*/  BRA `(.L_x_1381) ;  /* 0x0000000000f47947 */ /* 0x000fea0003800000 */
.L_x_1400:
[----:B------:R-:W-:-:S13]  /*b4b0*/  ISETP.NE.AND P0, PT, R0, 0xf, PT ;  /* 0x0000000f0000780c */ /* 0x000fda0003f05270 */
[----:B------:R-:W-:Y:S05]  /*b4c0*/  @!P0 BRA `(.L_x_1402) ;  /* 0x0000000000e88947 */ /* 0x000fea0003800000 */
[----:B------:R-:W-:-:S13]  /*b4d0*/  ISETP.NE.AND P0, PT, R0, 0x17, PT ;  /* 0x000000170000780c */ /* 0x000fda0003f05270 */
[----:B------:R-:W-:Y:S05]  /*b4e0*/  @!P0 BRA `(.L_x_1403) ;  /* 0x0000000000908947 */ /* 0x000fea0003800000 */
[----:B------:R-:W-:-:S13]  /*b4f0*/  ISETP.NE.AND P0, PT, R0, 0x18, PT ;  /* 0x000000180000780c */ /* 0x000fda0003f05270 */
[----:B------:R-:W-:Y:S05]  /*b500*/  @!P0 BRA `(.L_x_1404) ;  /* 0x0000000000448947 */ /* 0x000fea0003800000 */
.L_x_1380:
        /* <DEDUP_REMOVED lines=16> */
.L_x_1405:
[----:B------:R-:W-:Y:S05]  /*b610*/  BRA `(.L_x_1381) ;  /* 0x0000000000987947 */ /* 0x000fea0003800000 */
.L_x_1404:
        /* <DEDUP_REMOVED lines=13> */
.L_x_1407:
[----:B------:R-:W-:Y:S05]  /*b6f0*/  BSYNC.RECONVERGENT B0 ;  /* 0x0000000000007941 */ /* 0x000fea0003800200 */
.L_x_1406:
[----:B------:R-:W-:-:S05]  /*b700*/  LOP3.LUT R3, R0, 0x80, R3, 0xf8, !PT ;  /* 0x0000008000037812 */ /* 0x000fca00078ef803 */
[----:B------:R0:W-:Y:S01]  /*b710*/  STG.E.U8 desc[UR36][R8.64], R3 ;  /* 0x0000000308007986 */ /* 0x0001e2000c101124 */
[----:B------:R-:W-:Y:S05]  /*b720*/  BRA `(.L_x_1381) ;  /* 0x0000000000547947 */ /* 0x000fea0003800000 */
.L_x_1403:
        /* <DEDUP_REMOVED lines=12> */
.L_x_1409:
[----:B------:R-:W-:Y:S01]  /*b7f0*/  IMAD.MOV.U32 R0, RZ, RZ, 0x7f ;  /* 0x0000007fff007424 */ /* 0x000fe200078e00ff */
[----:B------:R-:W-:-:S04]  /*b800*/  ISETP.GT.U32.AND P0, PT, R4, 0x7f800000, PT ;  /* 0x7f8000000400780c */ /* 0x000fc80003f04070 */
[----:B------:R-:W-:-:S09]  /*b810*/  SEL R0, R0, 0x7c, P0 ;  /* 0x0000007c00007807 */ /* 0x000fd20000000000 */
.L_x_1410:
[----:B------:R-:W-:Y:S05]  /*b820*/  BSYNC.RECONVERGENT B0 ;  /* 0x0000000000007941 */ /* 0x000fea0003800200 */
.L_x_1408:
[----:B------:R-:W-:-:S04]  /*b830*/  SHF.R.U32.HI R3, RZ, 0x18, R3 ;  /* 0x00000018ff037819 */ /* 0x000fc80000011603 */
[----:B------:R-:W-:-:S05]  /*b840*/  LOP3.LUT R3, R0, 0x80, R3, 0xf8, !PT ;  /* 0x0000008000037812 */ /* 0x000fca00078ef803 */
[----:B------:R0:W-:Y:S01]  /*b850*/  STG.E.U8 desc[UR36][R8.64], R3 ;  /* 0x0000000308007986 */ /* 0x0001e2000c101124 */
[----:B------:R-:W-:Y:S05]  /*b860*/  BRA `(.L_x_1381) ;  /* 0x0000000000047947 */ /* 0x000fea0003800000 */
.L_x_1402:
[----:B----4-:R0:W-:Y:S02]  /*b870*/  STG.E.U16 desc[UR36][R8.64], R17 ;  /* 0x0000001108007986 */ /* 0x0101e4000c101524 */
.L_x_1381:
[----:B------:R-:W-:-:S07]  /*b880*/  VIADD R25, R25, 0x80 ;  /* 0x0000008019197836 */ /* 0x000fce0000000000 */
.L_x_1340:
[----:B------:R-:W-:Y:S05]  /*b890*/  BSYNC.RECONVERGENT B6 ;  /* 0x0000000000067941 */ /* 0x000fea0003800200 */
.L_x_1339:
[----:B------:R-:W-:-:S13]  /*b8a0*/  ISETP.GE.AND P0, PT, R25, R16, PT ;  /* 0x000000101900720c */ /* 0x000fda0003f06270 */
[----:B------:R-:W-:Y:S05]  /*b8b0*/  @P0 EXIT ;  /* 0x000000000000094d */ /* 0x000fea0003800000 */
[----:B01--4-:R-:W0:Y:S01]  /*b8c0*/  LDC.64 R4, c[0x0][0x388] ;  /* 0x0000e200ff047b82 */ /* 0x013e220000000a00 */
[----:B------:R-:W3:Y:S01]  /*b8d0*/  LDCU UR4, c[0x0][0x3b4] ;  /* 0x00007680ff0477ac */ /* 0x000ee20008000800 */
[----:B--2---:R-:W-:Y:S01]  /*b8e0*/  PRMT R0, R18, 0x9910, RZ ;  /* 0x0000991012007816 */ /* 0x004fe200000000ff */
[----:B------:R-:W-:-:S03]  /*b8f0*/  IMAD R2, R2, 0x200, R25 ;  /* 0x0000020002027824 */ /* 0x000fc600078e0219 */
[----:B------:R-:W-:Y:S01]  /*b900*/  ISETP.GT.AND P1, PT, R0, 0x9, PT ;  /* 0x000000090000780c */ /* 0x000fe20003f24270 */
[----:B---3--:R-:W-:-:S05]  /*b910*/  IMAD R3, R2, UR4, RZ ;  /* 0x0000000402037c24 */ /* 0x008fca000f8e02ff */
        /* <DEDUP_REMOVED lines=15> */
.L_x_1414:
[----:B------:R-:W-:-:S06]  /*ba10*/  IMAD.U32 R5, R19, 0x10000, RZ ;  /* 0x0001000013057824 */ /* 0x000fcc00078e00ff */
[----:B------:R-:W0:Y:S02]  /*ba20*/  F2I.S64.TRUNC R4, R5 ;  /* 0x0000000500047311 */ /* 0x000e24000020d900 */
[----:B0-----:R-:W-:Y:S01]  /*ba30*/  STG.E.U8 desc[UR36][R2.64], R4 ;  /* 0x0000000402007986 */ /* 0x001fe2000c101124 */
[----:B------:R-:W-:Y:S05]  /*ba40*/  EXIT ;  /* 0x000000000000794d */ /* 0x000fea0003800000 */
.L_x_1413:
        /* <DEDUP_REMOVED lines=10> */
.L_x_1417:
[----:B------:R-:W-:-:S06]  /*baf0*/  IMAD.U32 R19, R19, 0x10000, RZ ;  /* 0x0001000013137824 */ /* 0x000fcc00078e00ff */
[----:B------:R-:W0:Y:S02]  /*bb00*/  F2I.FTZ.TRUNC.NTZ R19, R19 ;  /* 0x0000001300137305 */ /* 0x000e24000021f100 */
[----:B0-----:R-:W-:Y:S01]  /*bb10*/  STG.E desc[UR36][R2.64], R19 ;  /* 0x0000001302007986 */ /* 0x001fe2000c101924 */
[----:B------:R-:W-:Y:S05]  /*bb20*/  EXIT ;  /* 0x000000000000794d */ /* 0x000fea0003800000 */
.L_x_1416:
[----:B------:R-:W-:-:S06]  /*bb30*/  IMAD.U32 R19, R19, 0x10000, RZ ;  /* 0x0001000013137824 */ /* 0x000fcc00078e00ff */
[----:B------:R-:W0:Y:S02]  /*bb40*/  F2I.FTZ.TRUNC.NTZ R19, R19 ;  /* 0x0000001300137305 */ /* 0x000e24000021f100 */
[----:B0-----:R-:W-:Y:S01]  /*bb50*/  STG.E.U16 desc[UR36][R2.64], R19 ;  /* 0x0000001302007986 */ /* 0x001fe2000c101524 */
[----:B------:R-:W-:Y:S05]  /*bb60*/  EXIT ;  /* 0x000000000000794d */ /* 0x000fea0003800000 */
.L_x_1412:
        /* <DEDUP_REMOVED lines=9> */
.L_x_1419:
[----:B------:R-:W-:-:S05]  /*bc00*/  IMAD.U32 R0, R19, 0x10000, RZ ;  /* 0x0001000013007824 */ /* 0x000fca00078e00ff */
[----:B------:R-:W-:-:S05]  /*bc10*/  F2FP.F16.F32.PACK_AB R0, RZ, R0 ;  /* 0x00000000ff00723e */ /* 0x000fca00000000ff */
[----:B------:R-:W-:Y:S01]  /*bc20*/  STG.E.U16 desc[UR36][R2.64], R0 ;  /* 0x0000000002007986 */ /* 0x000fe2000c101524 */
[----:B------:R-:W-:Y:S05]  /*bc30*/  EXIT ;  /* 0x000000000000794d */ /* 0x000fea0003800000 */
.L_x_1418:
        /* <DEDUP_REMOVED lines=10> */
.L_x_1421:
[----:B------:R-:W-:-:S05]  /*bce0*/  IMAD.U32 R19, R19, 0x10000, RZ ;  /* 0x0001000013137824 */ /* 0x000fca00078e00ff */
[----:B------:R-:W-:-:S04]  /*bcf0*/  F2FP.F16.F32.PACK_AB R5, RZ, R19 ;  /* 0x00000013ff05723e */ /* 0x000fc800000000ff */
[----:B------:R-:W-:-:S05]  /*bd00*/  PRMT R5, R5, 0x5410, RZ ;  /* 0x0000541005057816 */ /* 0x000fca00000000ff */
[----:B------:R-:W-:Y:S01]  /*bd10*/  STG.E desc[UR36][R2.64], R5 ;  /* 0x0000000502007986 */ /* 0x000fe2000c101924 */
[----:B------:R-:W-:Y:S05]  /*bd20*/  EXIT ;  /* 0x000000000000794d */ /* 0x000fea0003800000 */
.L_x_1420:
[----:B------:R-:W-:-:S04]  /*bd30*/  IMAD.U32 R4, R19, 0x10000, RZ ;  /* 0x0001000013047824 */ /* 0x000fc800078e00ff */
[----:B------:R-:W-:-:S06]  /*bd40*/  FMUL.FTZ R4, R4, 1 ;  /* 0x3f80000004047820 */ /* 0x000fcc0000410000 */
[----:B------:R-:W0:Y:S02]  /*bd50*/  F2F.F64.F32 R4, R4 ;  /* 0x0000000400047310 */ /* 0x000e240000201800 */
[----:B0-----:R-:W-:Y:S01]  /*bd60*/  STG.E.64 desc[UR36][R2.64], R4 ;  /* 0x0000000402007986 */ /* 0x001fe2000c101b24 */
[----:B------:R-:W-:Y:S05]  /*bd70*/  EXIT ;  /* 0x000000000000794d */ /* 0x000fea0003800000 */
.L_x_1411:
        /* <DEDUP_REMOVED lines=14> */
.L_x_1425:
        /* <DEDUP_REMOVED lines=18> */
.L_x_1428:
[----:B------:R-:W-:-:S04]  /*bf80*/  SHF.R.U32.HI R5, RZ, 0x18, R5 ;  /* 0x00000018ff057819 */ /* 0x000fc80000011605 */
[----:B------:R-:W-:-:S07]  /*bf90*/  LOP3.LUT R0, R0, 0x80, R5, 0xf8, !PT ;  /* 0x0000008000007812 */ /* 0x000fce00078ef805 */
.L_x_1427:
[----:B------:R-:W-:Y:S05]  /*bfa0*/  BSYNC.RECONVERGENT B0 ;  /* 0x0000000000007941 */ /* 0x000fea0003800200 */
.L_x_1426:
[----:B------:R-:W-:Y:S01]  /*bfb0*/  STG.E.U8 desc[UR36][R2.64], R0 ;  /* 0x0000000002007986 */ /* 0x000fe2000c101124 */
[----:B------:R-:W-:Y:S05]  /*bfc0*/  EXIT ;  /* 0x000000000000794d */ /* 0x000fea0003800000 */
.L_x_1424:
        /* <DEDUP_REMOVED lines=18> */
.L_x_1431:
[----:B------:R-:W-:-:S04]  /*c0f0*/  SHF.R.U32.HI R5, RZ, 0x18, R5 ;  /* 0x00000018ff057819 */ /* 0x000fc80000011605 */
[----:B------:R-:W-:-:S07]  /*c100*/  LOP3.LUT R0, R0, 0x80, R5, 0xf8, !PT ;  /* 0x0000008000007812 */ /* 0x000fce00078ef805 */
.L_x_1430:
[----:B------:R-:W-:Y:S05]  /*c110*/  BSYNC.RECONVERGENT B0 ;  /* 0x0000000000007941 */ /* 0x000fea0003800200 */
.L_x_1429:
[----:B------:R-:W-:Y:S01]  /*c120*/  STG.E.U8 desc[UR36][R2.64], R0 ;  /* 0x0000000002007986 */ /* 0x000fe2000c101124 */
[----:B------:R-:W-:Y:S05]  /*c130*/  EXIT ;  /* 0x000000000000794d */ /* 0x000fea0003800000 */
.L_x_1423:
        /* <DEDUP_REMOVED lines=22> */
.L_x_1433:
[----:B------:R-:W-:-:S06]  /*c2a0*/  IMAD.U32 R4, R19, 0x10000, RZ ;  /* 0x0001000013047824 */ /* 0x000fcc00078e00ff */
[----:B------:R-:W0:Y:S02]  /*c2b0*/  F2I.U64.TRUNC R4, R4 ;  /* 0x0000000400047311 */ /* 0x000e24000020d800 */
[----:B0-----:R-:W-:Y:S01]  /*c2c0*/  STG.E.64 desc[UR36][R2.64], R4 ;  /* 0x0000000402007986 */ /* 0x001fe2000c101b24 */
[----:B------:R-:W-:Y:S05]  /*c2d0*/  EXIT ;  /* 0x000000000000794d */ /* 0x000fea0003800000 */
.L_x_1432:
[----:B------:R-:W-:-:S06]  /*c2e0*/  IMAD.U32 R19, R19, 0x10000, RZ ;  /* 0x0001000013137824 */ /* 0x000fcc00078e00ff */
[----:B------:R-:W0:Y:S02]  /*c2f0*/  F2I.FTZ.U32.TRUNC.NTZ R19, R19 ;  /* 0x0000001300137305 */ /* 0x000e24000021f000 */
[----:B0-----:R-:W-:Y:S01]  /*c300*/  STG.E desc[UR36][R2.64], R19 ;  /* 0x0000001302007986 */ /* 0x001fe2000c101924 */
[----:B------:R-:W-:Y:S05]  /*c310*/  EXIT ;  /* 0x000000000000794d */ /* 0x000fea0003800000 */
.L_x_1422:
        /* <DEDUP_REMOVED lines=11> */
.L_x_1435:
[----:B------:R-:W-:Y:S01]  /*c3d0*/  IMAD.U32 R19, R19, 0x10000, RZ ;  /* 0x0001000013137824 */ /* 0x000fe200078e00ff */
[----:B------:R-:W-:-:S03]  /*c3e0*/  CS2R R6, SRZ ;  /* 0x0000000000067805 */ /* 0x000fc6000001ff00 */
[----:B------:R-:W-:-:S06]  /*c3f0*/  FMUL.FTZ R4, R19, 1 ;  /* 0x3f80000013047820 */ /* 0x000fcc0000410000 */
[----:B------:R-:W0:Y:S02]  /*c400*/  F2F.F64.F32 R4, R4 ;  /* 0x0000000400047310 */ /* 0x000e240000201800 */
[----:B0-----:R-:W-:Y:S01]  /*c410*/  STG.E.128 desc[UR36][R2.64], R4 ;  /* 0x0000000402007986 */ /* 0x001fe2000c101d24 */
[----:B------:R-:W-:Y:S05]  /*c420*/  EXIT ;  /* 0x000000000000794d */ /* 0x000fea0003800000 */
.L_x_1434:
[----:B------:R-:W-:-:S13]  /*c430*/  ISETP.NE.AND P0, PT, R0, 0xf, PT ;  /* 0x0000000f0000780c */ /* 0x000fda0003f05270 */
[----:B------:R-:W-:Y:S05]  /*c440*/  @!P0 BRA `(.L_x_1436) ;  /* 0x0000000000e88947 */ /* 0x000fea0003800000 */
[----:B------:R-:W-:-:S13]  /*c450*/  ISETP.NE.AND P0, PT, R0, 0x17, PT ;  /* 0x000000170000780c */ /* 0x000fda0003f05270 */
[----:B------:R-:W-:Y:S05]  /*c460*/  @!P0 BRA `(.L_x_1437) ;  /* 0x0000000000908947 */ /* 0x000fea0003800000 */
[----:B------:R-:W-:-:S13]  /*c470*/  ISETP.NE.AND P0, PT, R0, 0x18, PT ;  /* 0x000000180000780c */ /* 0x000fda0003f05270 */
[----:B------:R-:W-:Y:S05]  /*c480*/  @!P0 BRA `(.L_x_1438) ;  /* 0x0000000000448947 */ /* 0x000fea0003800000 */
.L_x_1415:
        /* <DEDUP_REMOVED lines=16> */
.L_x_1439:
[----:B------:R-:W-:Y:S05]  /*c590*/  EXIT ;  /* 0x000000000000794d */ /* 0x000fea0003800000 */
.L_x_1438:
        /* <DEDUP_REMOVED lines=13> */
.L_x_1441:
[----:B------:R-:W-:Y:S05]  /*c670*/  BSYNC.RECONVERGENT B0 ;  /* 0x0000000000007941 */ /* 0x000fea0003800200 */
.L_x_1440:
[----:B------:R-:W-:-:S05]  /*c680*/  LOP3.LUT R5, R0, 0x80, R5, 0xf8, !PT ;  /* 0x0000008000057812 */ /* 0x000fca00078ef805 */
[----:B------:R-:W-:Y:S01]  /*c690*/  STG.E.U8 desc[UR36][R2.64], R5 ;  /* 0x0000000502007986 */ /* 0x000fe2000c101124 */
[----:B------:R-:W-:Y:S05]  /*c6a0*/  EXIT ;  /* 0x000000000000794d */ /* 0x000fea0003800000 */
.L_x_1437:
        /* <DEDUP_REMOVED lines=12> */
.L_x_1443:
[----:B------:R-:W-:Y:S01]  /*c770*/  IMAD.MOV.U32 R0, RZ, RZ, 0x7f ;  /* 0x0000007fff007424 */ /* 0x000fe200078e00ff */
[----:B------:R-:W-:-:S04]  /*c780*/  ISETP.GT.U32.AND P0, PT, R4, 0x7f800000, PT ;  /* 0x7f8000000400780c */ /* 0x000fc80003f04070 */
[----:B------:R-:W-:-:S09]  /*c790*/  SEL R0, R0, 0x7c, P0 ;  /* 0x0000007c00007807 */ /* 0x000fd20000000000 */
.L_x_1444:
[----:B------:R-:W-:Y:S05]  /*c7a0*/  BSYNC.RECONVERGENT B0 ;  /* 0x0000000000007941 */ /* 0x000fea0003800200 */
.L_x_1442:
[----:B------:R-:W-:-:S04]  /*c7b0*/  SHF.R.U32.HI R5, RZ, 0x18, R5 ;  /* 0x00000018ff057819 */ /* 0x000fc80000011605 */
[----:B------:R-:W-:-:S05]  /*c7c0*/  LOP3.LUT R5, R0, 0x80, R5, 0xf8, !PT ;  /* 0x0000008000057812 */ /* 0x000fca00078ef805 */
[----:B------:R-:W-:Y:S01]  /*c7d0*/  STG.E.U8 desc[UR36][R2.64], R5 ;  /* 0x0000000502007986 */ /* 0x000fe2000c101124 */
[----:B------:R-:W-:Y:S05]  /*c7e0*/  EXIT ;  /* 0x000000000000794d */ /* 0x000fea0003800000 */
.L_x_1436:
[----:B------:R-:W-:Y:S01]  /*c7f0*/  STG.E.U16 desc[UR36][R2.64], R19 ;  /* 0x0000001302007986 */ /* 0x000fe2000c101524 */
[----:B------:R-:W-:Y:S05]  /*c800*/  EXIT ;  /* 0x000000000000794d */ /* 0x000fea0003800000 */
.L_x_1445:
        /* <DEDUP_REMOVED lines=15> */
.L_x_41678:


//--------------------- .text._ZN2at6native18elementwise_kernelILi128ELi4EZNS0_22gpu_kernel_impl_nocastINS0_13BinaryFunctorIN3c108BFloat16ES5_S5_ZZZNS0_16fmin_kernel_cudaERNS_18TensorIteratorBaseEENKUlvE_clEvENKUlvE2_clEvEUlS5_S5_E_EEEEvS7_RKT_EUliE_EEviT1_ --------------------------
	.section	.text._ZN2at6native18elementwise_kernelILi128ELi4EZNS0_22gpu_kernel_impl_nocastINS0_13BinaryFunctorIN3c108BFloat16ES5_S5_ZZZNS0_16fmin_kernel_cudaERNS_18TensorIteratorBaseEENKUlvE_clEvENKUlvE2_clEvEUlS5_S5_E_EEEEvS7_RKT_EUliE_EEviT1_,"ax",@progbits
	.align	128
        .global         _ZN2at6native18elementwise_kernelILi128ELi4EZNS0_22gpu_kernel_impl_nocastINS0_13BinaryFunctorIN3c108BFloat16ES5_S5_ZZZNS0_16fmin_kernel_cudaERNS_18TensorIteratorBaseEENKUlvE_clEvENKUlvE2_clEvEUlS5_S5_E_EEEEvS7_RKT_EUliE_EEviT1_
        .type           _ZN2at6native18elementwise_kernelILi128ELi4EZNS0_22gpu_kernel_impl_nocastINS0_13BinaryFunctorIN3c108BFloat16ES5_S5_ZZZNS0_16fmin_kernel_cudaERNS_18TensorIteratorBaseEENKUlvE_clEvENKUlvE2_clEvEUlS5_S5_E_EEEEvS7_RKT_EUliE_EEviT1_,@function
        .size           _ZN2at6native18elementwise_kernelILi128ELi4EZNS0_22gpu_kernel_impl_nocastINS0_13BinaryFunctorIN3c108BFloat16ES5_S5_ZZZNS0_16fmin_kernel_cudaERNS_18TensorIteratorBaseEENKUlvE_clEvENKUlvE2_clEvEUlS5_S5_E_EEEEvS7_RKT_EUliE_EEviT1_,(.L_x_41679 - _ZN2at6native18elementwise_kernelILi128ELi4EZNS0_22gpu_kernel_impl_nocastINS0_13BinaryFunctorIN3c108BFloat16ES5_S5_ZZZNS0_16fmin_kernel_cudaERNS_18TensorIteratorBaseEENKUlvE_clEvENKUlvE2_clEvEUlS5_S5_E_EEEEvS7_RKT_EUliE_EEviT1_)
        .other          _ZN2at6native18elementwise_kernelILi128ELi4EZNS0_22gpu_kernel_impl_nocastINS0_13BinaryFunctorIN3c108BFloat16ES5_S5_ZZZNS0_16fmin_kernel_cudaERNS_18TensorIteratorBaseEENKUlvE_clEvENKUlvE2_clEvEUlS5_S5_E_EEEEvS7_RKT_EUliE_EEviT1_,@"STO_CUDA_ENTRY STV_DEFAULT"
_ZN2at6native18elementwise_kernelILi128ELi4EZNS0_22gpu_kernel_impl_nocastINS0_13BinaryFunctorIN3c108BFloat16ES5_S5_ZZZNS0_16fmin_kernel_cudaERNS_18TensorIteratorBaseEENKUlvE_clEvENKUlvE2_clEvEUlS5_S5_E_EEEEvS7_RKT_EUliE_EEviT1_:
.text._ZN2at6native18elementwise_kernelILi128ELi4EZNS0_22gpu_kernel_impl_nocastINS0_13BinaryFunctorIN3c108BFloat16ES5_S5_ZZZNS0_16fmin_kernel_cudaERNS_18TensorIteratorBaseEENKUlvE_clEvENKUlvE2_clEvEUlS5_S5_E_EEEEvS7_RKT_EUliE_EEviT1_:
[----:B------:R-:W-:Y:S08]  /*0000*/  LDC R1, c[0x0][0x37c] ;  /* 0x0000df00ff017b82 */ /* 0x000ff00000000800 */
[----:B------:R-:W0:Y:S01]  /*0010*/  LDC R2, c[0x0][0x388] ;  /* 0x0000e200ff027b82 */ /* 0x000e220000000800 */
[----:B------:R-:W1:Y:S01]  /*0020*/  S2R R3, SR_TID.X ;  /* 0x0000000000037919 */ /* 0x000e620000002100 */
[----:B------:R-:W2:Y:S06]  /*0030*/  LDCU.64 UR6, c[0x0][0x358] ;  /* 0x00006b00ff0677ac */ /* 0x000eac0008000a00 */
[----:B------:R-:W3:Y:S01]  /*0040*/  S2UR UR4, SR_CTAID.X ;  /* 0x00000000000479c3 */ /* 0x000ee20000002500 */
[----:B0-----:R-:W-:Y:S01]  /*0050*/  ISETP.NE.AND P0, PT, R2, RZ, PT ;  /* 0x000000ff0200720c */ /* 0x001fe20003f05270 */
[----:B---3--:R-:W-:-:S06]  /*0060*/  USHF.L.U32 UR4, UR4, 0x9, URZ ;  /* 0x0000000904047899 */ /* 0x008fcc00080006ff */
[----:B-1----:R-:W-:-:S06]  /*0070*/  LOP3.LUT R3, R3, UR4, RZ, 0xfc, !PT ;  /* 0x0000000403037c12 */ /* 0x002fcc000f8efcff */
[----:B--2---:R-:W-:Y:S05]  /*0080*/  @P0 BRA `(.L_x_1446) ;  /* 0x0000000000f00947 */ /* 0x004fea0003800000 */
[----:B------:R-:W0:Y:S01]  /*0090*/  LDCU UR4, c[0x0][0x380] ;  /* 0x00007000ff0477ac */ /* 0x000e220008000800 */
[----:B------:R-:W-:Y:S04]  /*00a0*/  BSSY.RECONVERGENT B0, `(.L_x_1447) ;  /* 0x000002c000007945 */ /* 0x000fe80003800200 */
[----:B------:R-:W-:Y:S01]  /*00b0*/  BSSY.RELIABLE B1, `(.L_x_1448) ;  /* 0x000001f000017945 */ /* 0x000fe20003800100 */
[----:B0-----:R-:W-:-:S13]  /*00c0*/  ISETP.GE.AND P0, PT, R3, UR4, PT ;  /* 0x0000000403007c0c */ /* 0x001fda000bf06270 */
[----:B------:R-:W-:Y:S05]  /*00d0*/  @P0 BRA `(.L_x_1449) ;  /* 0x0000000000640947 */ /* 0x000fea0003800000 */
[----:B------:R-:W0:Y:S08]  /*00e0*/  LDC.64 R4, c[0x0][0x5f0] ;  /* 0x00017c00ff047b82 */ /* 0x000e300000000a00 */
[----:B------:R-:W1:Y:S01]  /*00f0*/  LDC.64 R6, c[0x0][0x5f8] ;  /* 0x00017e00ff067b82 */ /* 0x000e620000000a00 */
[----:B0-----:R-:W2:Y:S04]  /*0100*/  LDG.E.U16 R4, desc[UR6][R4.64] ;  /* 0x0000000604047981 */ /* 0x001ea8000c1e1500 */
[----:B-1----:R-:W3:Y:S03]  /*0110*/  LDG.E.U16 R6, desc[UR6][R6.64] ;  /* 0x0000000606067981 */ /* 0x002ee6000c1e1500 */
[----:B------:R-:W0:Y:S01]  /*0120*/  LDC.64 R8, c[0x0][0x5e8] ;  /* 0x00017a00ff087b82 */ /* 0x000e220000000a00 */
[----:B------:R-:W-:-:S04]  /*0130*/  IADD3 R3, PT, PT, R3, 0x80, RZ ;  /* 0x0000008003037810 */ /* 0x000fc80007ffe0ff */
[----:B------:R-:W-:-:S13]  /*0140*/  ISETP.GE.AND P0, PT, R3, UR4, PT ;  /* 0x0000000403007c0c */ /* 0x000fda000bf06270 */
[----:B------:R-:W-:Y:S05]  /*0150*/  @P0 BREAK.RELIABLE B1 ;  /* 0x0000000000010942 */ /* 0x000fea0003800100 */
[----:B--2---:R-:W-:Y:S02]  /*0160*/  SHF.L.U32 R0, R4, 0x10, RZ ;  /* 0x0000001004007819 */ /* 0x004fe400000006ff */
[----:B---3--:R-:W-:-:S04]  /*0170*/  SHF.L.U32 R11, R6, 0x10, RZ ;  /* 0x00000010060b7819 */ /* 0x008fc800000006ff */
[----:B------:R-:W-:-:S04]  /*0180*/  FMNMX.FTZ R0, R0, R11, PT ;  /* 0x0000000b00007209 */ /* 0x000fc80003810000 */
[----:B------:R-:W-:-:S05]  /*0190*/  F2FP.BF16.F32.PACK_AB R0, RZ, R0 ;  /* 0x00000000ff00723e */ /* 0x000fca00000010ff */
[----:B0-----:R0:W-:Y:S01]  /*01a0*/  STG.E.U16 desc[UR6][R8.64], R0 ;  /* 0x0000000008007986 */ /* 0x0011e2000c101506 */
[----:B------:R-:W-:Y:S05]  /*01b0*/  @P0 BRA `(.L_x_1450) ;  /* 0x0000000000680947 */ /* 0x000fea0003800000 */
[----:B------:R-:W1:Y:S08]  /*01c0*/  LDC.64 R4, c[0x0][0x5f0] ;  /* 0x00017c00ff047b82 */ /* 0x000e700000000a00 */
[----:B------:R-:W2:Y:S01]  /*01d0*/  LDC.64 R6, c[0x0][0x5f8] ;  /* 0x00017e00ff067b82 */ /* 0x000ea20000000a00 */
[----:B-1----:R-:W3:Y:S04]  /*01e0*/  LDG.E.U16 R4, desc[UR6][R4.64] ;  /* 0x0000000604047981 */ /* 0x002ee8000c1e1500 */
[----:B--2---:R-:W2:Y:S03]  /*01f0*/  LDG.E.U16 R6, desc[UR6][R6.64] ;  /* 0x0000000606067981 */ /* 0x004ea6000c1e1500 */
[----:B0-----:R-:W0:Y:S01]  /*0200*/  LDC.64 R8, c[0x0][0x5e8] ;  /* 0x00017a00ff087b82 */ /* 0x001e220000000a00 */
[----:B------:R-:W-:-:S02]  /*0210*/  IADD3 R3, PT, PT, R3, 0x80, RZ ;  /* 0x0000008003037810 */ /* 0x000fc40007ffe0ff */
[----:B---3--:R-:W-:Y:S02]  /*0220*/  SHF.L.U32 R0, R4, 0x10, RZ ;  /* 0x0000001004007819 */ /* 0x008fe400000006ff */
[----:B--2---:R-:W-:-:S04]  /*0230*/  SHF.L.U32 R11, R6, 0x10, RZ ;  /* 0x00000010060b7819 */ /* 0x004fc800000006ff */
[----:B------:R-:W-:-:S04]  /*0240*/  FMNMX.FTZ R0, R0, R11, PT ;  /* 0x0000000b00007209 */ /* 0x000fc80003810000 */
[----:B------:R-:W-:-:S05]  /*0250*/  F2FP.BF16.F32.PACK_AB R0, RZ, R0 ;  /* 0x00000000ff00723e */ /* 0x000fca00000010ff */
[----:B0-----:R0:W-:Y:S02]  /*0260*/  STG.E.U16 desc[UR6][R8.64], R0 ;  /* 0x0000000008007986 */ /* 0x0011e4000c101506 */
.L_x_1449:
[----:B------:R-:W-:-:S13]  /*0270*/  ISETP.GE.AND P0, PT, R3, UR4, PT ;  /* 0x0000000403007c0c */ /* 0x000fda000bf06270 */
[----:B------:R-:W-:Y:S05]  /*0280*/  @P0 BREAK.RELIABLE B1 ;  /* 0x0000000000010942 */ /* 0x000fea0003800100 */
[----:B------:R-:W-:Y:S05]  /*0290*/  @P0 BRA `(.L_x_1450) ;  /* 0x0000000000300947 */ /* 0x000fea0003800000 */
[----:B------:R-:W-:Y:S05]  /*02a0*/  BSYNC.RELIABLE B1 ;  /* 0x0000000000017941 */ /* 0x000fea0003800100 */
.L_x_1448:
        /* <DEDUP_REMOVED lines=11> */
.L_x_1450:
[----:B------:R-:W-:Y:S05]  /*0360*/  BSYNC.RECONVERGENT B0 ;  /* 0x0000000000007941 */ /* 0x000fea0003800200 */
.L_x_1447:
[----:B------:R-:W-:Y:S05]  /*0370*/  WARPSYNC.ALL ;  /* 0x0000000000007948 */ /* 0x000fea0003800000 */
[----:B------:R-:W-:-:S13]  /*0380*/  ISETP.GE.AND P0, PT, R3, UR4, PT ;  /* 0x0000000403007c0c */ /* 0x000fda000bf06270 */
[----:B------:R-:W-:Y:S05]  /*0390*/  @P0 EXIT ;  /* 0x000000000000094d */ /* 0x000fea0003800000 */
[----:B------:R-:W2:Y:S08]  /*03a0*/  LDC.64 R2, c[0x0][0x5f0] ;  /* 0x00017c00ff027b82 */ /* 0x000eb00000000a00 */
[----:B------:R-:W3:Y:S01]  /*03b0*/  LDC.64 R4, c[0x0][0x5f8] ;  /* 0x00017e00ff047b82 */ /* 0x000ee20000000a00 */
[----:B--2---:R-:W0:Y:S04]  /*03c0*/  LDG.E.U16 R2, desc[UR6][R2.64] ;  /* 0x0000000602027981 */ /* 0x004e28000c1e1500 */
[----:B---3--:R-:W2:Y:S03]  /*03d0*/  LDG.E.U16 R4, desc[UR6][R4.64] ;  /* 0x0000000604047981 */ /* 0x008ea6000c1e1500 */
[----:B------:R-:W3:Y:S01]  /*03e0*/  LDC.64 R6, c[0x0][0x5e8] ;  /* 0x00017a00ff067b82 */ /* 0x000ee20000000a00 */
[----:B01----:R-:W-:-:S02]  /*03f0*/  SHF.L.U32 R0, R2, 0x10, RZ ;  /* 0x0000001002007819 */ /* 0x003fc400000006ff */
[----:B--2---:R-:W-:-:S04]  /*0400*/  SHF.L.U32 R9, R4, 0x10, RZ ;  /* 0x0000001004097819 */ /* 0x004fc800000006ff */
[----:B------:R-:W-:-:S04]  /*0410*/  FMNMX.FTZ R0, R0, R9, PT ;  /* 0x0000000900007209 */ /* 0x000fc80003810000 */
[----:B------:R-:W-:-:S05]  /*0420*/  F2FP.BF16.F32.PACK_AB R0, RZ, R0 ;  /* 0x00000000ff00723e */ /* 0x000fca00000010ff */
[----:B---3--:R-:W-:Y:S01]  /*0430*/  STG.E.U16 desc[UR6][R6.64], R0 ;  /* 0x0000000006007986 */ /* 0x008fe2000c101506 */
[----:B------:R-:W-:Y:S05]  /*0440*/  EXIT ;  /* 0x000000000000794d */ /* 0x000fea0003800000 */
.L_x_1446:
        /* <DEDUP_REMOVED lines=14> */
[----:B0-----:R-:W-:Y:S01]  /*0530*/  IMAD.HI.U32 R8, R3, UR8, R4 ;  /* 0x0000000803087c27 */ /* 0x001fe2000f8e0004 */
[----:B------:R-:W0:Y:S04]  /*0540*/  LDCU UR8, c[0x0][0x4c0] ;  /* 0x00009800ff0877ac */ /* 0x000e280008000800 */
[----:B------:R-:W-:-:S04]  /*0550*/  SHF.R.U32.HI R9, RZ, UR9, R8 ;  /* 0x00000009ff097c19 */ /* 0x000fc80008011608 */
[----:B------:R-:W-:-:S05]  /*0560*/  IADD3 R4, PT, PT, -R9, RZ, RZ ;  /* 0x000000ff09047210 */ /* 0x000fca0007ffe1ff */
[----:B-1----:R-:W-:-:S04]  /*0570*/  IMAD R4, R4, UR5, R3 ;  /* 0x0000000504047c24 */ /* 0x002fc8000f8e0203 */
[C---:B--2---:R-:W-:Y:S02]  /*0580*/  IMAD R5, R4.reuse, UR10, RZ ;  /* 0x0000000a04057c24 */ /* 0x044fe4000f8e02ff */
[C---:B------:R-:W-:Y:S02]  /*0590*/  IMAD R6, R4.reuse, UR11, RZ ;  /* 0x0000000b04067c24 */ /* 0x040fe4000f8e02ff */
[----:B0-----:R-:W-:Y:S01]  /*05a0*/  IMAD R4, R4, UR8, RZ ;  /* 0x0000000804047c24 */ /* 0x001fe2000f8e02ff */
[----:B------:R-:W-:Y:S06]  /*05b0*/  @!P0 BRA `(.L_x_1454) ;  /* 0x0000001400348947 */ /* 0x000fec0003800000 */
[----:B------:R-:W0:Y:S01]  /*05c0*/  LDCU.64 UR8, c[0x0][0x398] ;  /* 0x00007300ff0877ac */ /* 0x000e220008000a00 */
[----:B------:R-:W-:Y:S02]  /*05d0*/  MOV R8, RZ ;  /* 0x000000ff00087202 */ /* 0x000fe40000000f00 */
[----:B------:R-:W-:Y:S01]  /*05e0*/  ISETP.NE.AND P0, PT, R0, 0x2, PT ;  /* 0x000000020000780c */ /* 0x000fe20003f05270 */
[----:B------:R-:W1:Y:S01]  /*05f0*/  LDCU UR5, c[0x0][0x3a0] ;  /* 0x00007400ff0577ac */ /* 0x000e620008000800 */
[----:B------:R-:W2:Y:S01]  /*0600*/  LDCU UR10, c[0x0][0x4c4] ;  /* 0x00009880ff0a77ac */ /* 0x000ea20008000800 */
[----:B------:R-:W3:Y:S01]  /*0610*/  LDCU.64 UR12, c[0x0][0x4c8] ;  /* 0x00009900ff0c77ac */ /* 0x000ee20008000a00 */
[----:B0-----:R-:W-:-:S05]  /*0620*/  IMAD.HI.U32 R10, R9, UR9, R8 ;  /* 0x00000009090a7c27 */ /* 0x001fca000f8e0008 */
[----:B-1----:R-:W-:-:S04]  /*0630*/  SHF.R.U32.HI R11, RZ, UR5, R10 ;  /* 0x00000005ff0b7c19 */ /* 0x002fc8000801160a */
[----:B------:R-:W-:-:S05]  /*0640*/  IADD3 R7, PT, PT, -R11, RZ, RZ ;  /* 0x000000ff0b077210 */ /* 0x000fca0007ffe1ff */
[----:B------:R-:W-:-:S04]  /*0650*/  IMAD R9, R7, UR8, R9 ;  /* 0x0000000807097c24 */ /* 0x000fc8000f8e0209 */
[C---:B--2---:R-:W-:Y:S02]  /*0660*/  IMAD R5, R9.reuse, UR10, R5 ;  /* 0x0000000a09057c24 */ /* 0x044fe4000f8e0205 */
[C---:B---3--:R-:W-:Y:S02]  /*0670*/  IMAD R6, R9.reuse, UR12, R6 ;  /* 0x0000000c09067c24 */ /* 0x048fe4000f8e0206 */
[----:B------:R-:W-:Y:S01]  /*0680*/  IMAD R4, R9, UR13, R4 ;  /* 0x0000000d09047c24 */ /* 0x000fe2000f8e0204 */
[----:B------:R-:W-:Y:S06]  /*0690*/  @!P0 BRA `(.L_x_1454) ;  /* 0x0000001000fc8947 */ /* 0x000fec0003800000 */
[----:B------:R-:W0:Y:S01]  /*06a0*/  LDCU.64 UR8, c[0x0][0x3a8] ;  /* 0x00007500ff0877ac */ /* 0x000e220008000a00 */
[----:B------:R-:W-:Y:S01]  /*06b0*/  HFMA2 R10, -RZ, RZ, 0, 0 ;  /* 0x00000000ff0a7431 */ /* 0x000fe200000001ff */
[----:B------:R-:W-:Y:S01]  /*06c0*/  ISETP.NE.AND P0, PT, R0, 0x3, PT ;  /* 0x000000030000780c */ /* 0x000fe20003f05270 */
[----:B------:R-:W1:Y:S01]  /*06d0*/  LDCU UR5, c[0x0][0x3a4] ;  /* 0x00007480ff0577ac */ /* 0x000e620008000800 */
[----:B------:R-:W2:Y:S02]  /*06e0*/  LDCU.64 UR10, c[0x0][0x4d0] ;  /* 0x00009a00ff0a77ac */ /* 0x000ea40008000a00 */
        /* <DEDUP_REMOVED lines=24> */
[----:B------:R-:W-:Y:S02]  /*0870*/  MOV R10, RZ ;  /* 0x000000ff000a7202 */ /* 0x000fe40000000f00 */
[----:B------:R-:W-:Y:S01]  /*0880*/  ISETP.NE.AND P0, PT, R0, 0x5, PT ;  /* 0x000000050000780c */ /* 0x000fe20003f05270 */
[----:B------:R-:W1:Y:S01]  /*0890*/  LDCU UR5, c[0x0][0x3bc] ;  /* 0x00007780ff0577ac */ /* 0x000e620008000800 */
[----:B------:R-:W2:Y:S01]  /*08a0*/  LDCU.64 UR10, c[0x0][0x4e8] ;  /* 0x00009d00ff0a77ac */ /* 0x000ea20008000a00 */
        /* <DEDUP_REMOVED lines=10> */
[----:B------:R-:W-:Y:S01]  /*0950*/  HFMA2 R8, -RZ, RZ, 0, 0 ;  /* 0x00000000ff087431 */ /* 0x000fe200000001ff */
        /* <DEDUP_REMOVED lines=250> */
[----:B------:R-:W-:Y:S01]  /*1900*/  ISETP.NE.AND P0, PT, R0, 0x18, PT ;  /* 0x000000180000780c */ /* 0x000fe20003f05270 */
[----:B------:R-:W0:Y:S01]  /*1910*/  LDCU.64 UR8, c[0x0][0x4a0] ;  /* 0x00009400ff0877ac */ /* 0x000e220008000a00 */
[----:B------:R-:W-:Y:S01]  /*1920*/  HFMA2 R8, -RZ, RZ, 0, 0 ;  /* 0x00000000ff087431 */ /* 0x000fe200000001ff */
[----:B------:R-:W1:Y:S01]  /*1930*/  LDCU UR5, c[0x0][0x4a8] ;  /* 0x00009500ff0577ac */ /* 0x000e620008000800 */
[----:B------:R-:W2:Y:S09]  /*1940*/  LDCU.64 UR10, c[0x0][0x5d0] ;  /* 0x0000ba00ff0a77ac */ /* 0x000eb20008000a00 */
[----:B------:R-:W3:Y:S01]  /*1950*/  @P0 LDC.64 R14, c[0x0][0x4b0] ;  /* 0x00012c00ff0e0b82 */ /* 0x000ee20000000a00 */
[----:B0-----:R-:W-:Y:S01]  /*1960*/  IMAD.HI.U32 R12, R9, UR9, R8 ;  /* 0x00000009090c7c27 */ /* 0x001fe2000f8e0008 */
[----:B------:R-:W0:Y:S06]  /*1970*/  LDCU UR9, c[0x0][0x5cc] ;  /* 0x0000b980ff0977ac */ /* 0x000e2c0008000800 */
[----:B------:R-:W4:Y:S01]  /*1980*/  @P0 LDC R17, c[0x0][0x4ac] ;  /* 0x00012b00ff110b82 */ /* 0x000f220000000800 */
[----:B-1----:R-:W-:-:S02]  /*1990*/  SHF.R.U32.HI R13, RZ, UR5, R12 ;  /* 0x00000005ff0d7c19 */ /* 0x002fc4000801160c */
[----:B------:R-:W-:Y:S02]  /*19a0*/  @P0 MOV R12, RZ ;  /* 0x000000ff000c0202 */ /* 0x000fe40000000f00 */
[----:B------:R-:W-:-:S03]  /*19b0*/  IADD3 R7, PT, PT, -R13, RZ, RZ ;  /* 0x000000ff0d077210 */ /* 0x000fc60007ffe1ff */
[----:B------:R-:W1:Y:S02]  /*19c0*/  @P0 LDC.64 R10, c[0x0][0x5d8] ;  /* 0x00017600ff0a0b82 */ /* 0x000e640000000a00 */
[----:B------:R-:W-:-:S06]  /*19d0*/  IMAD R9, R7, UR8, R9 ;  /* 0x0000000807097c24 */ /* 0x000fcc000f8e0209 */
[----:B------:R-:W5:Y:S01]  /*19e0*/  @P0 LDC R16, c[0x0][0x5e0] ;  /* 0x00017800ff100b82 */ /* 0x000f620000000800 */
[----:B---3--:R-:W-:-:S04]  /*19f0*/  @P0 IMAD.HI.U32 R8, R13, R14, R12 ;  /* 0x0000000e0d080227 */ /* 0x008fc800078e000c */
[C---:B0-----:R-:W-:Y:S01]  /*1a00*/  IMAD R5, R9.reuse, UR9, R5 ;  /* 0x0000000909057c24 */ /* 0x041fe2000f8e0205 */
[----:B------:R-:W-:Y:S01]  /*1a10*/  @P0 SHF.R.U32.HI R8, RZ, R15, R8 ;  /* 0x0000000fff080219 */ /* 0x000fe20000011608 */
[C---:B--2---:R-:W-:Y:S02]  /*1a20*/  IMAD R6, R9.reuse, UR10, R6 ;  /* 0x0000000a09067c24 */ /* 0x044fe4000f8e0206 */
[----:B------:R-:W-:Y:S01]  /*1a30*/  IMAD R4, R9, UR11, R4 ;  /* 0x0000000b09047c24 */ /* 0x000fe2000f8e0204 */
[----:B------:R-:W-:-:S05]  /*1a40*/  @P0 IADD3 R12, PT, PT, -R8, RZ, RZ ;  /* 0x000000ff080c0210 */ /* 0x000fca0007ffe1ff */
[----:B----4-:R-:W-:-:S04]  /*1a50*/  @P0 IMAD R13, R12, R17, R13 ;  /* 0x000000110c0d0224 */ /* 0x010fc800078e020d */
[C---:B-1----:R-:W-:Y:S02]  /*1a60*/  @P0 IMAD R5, R13.reuse, R10, R5 ;  /* 0x0000000a0d050224 */ /* 0x042fe400078e0205 */
[C---:B------:R-:W-:Y:S02]  /*1a70*/  @P0 IMAD R6, R13.reuse, R11, R6 ;  /* 0x0000000b0d060224 */ /* 0x040fe400078e0206 */
[----:B-----5:R-:W-:-:S07]  /*1a80*/  @P0 IMAD R4, R13, R16, R4 ;  /* 0x000000100d040224 */ /* 0x020fce00078e0204 */
.L_x_1454:
[----:B------:R-:W0:Y:S02]  /*1a90*/  LDCU.128 UR8, c[0x0][0x5f0] ;  /* 0x0000be00ff0877ac */ /* 0x000e240008000c00 */
[----:B0-----:R-:W-:Y:S02]  /*1aa0*/  IADD3 R6, P0, PT, R6, UR8, RZ ;  /* 0x0000000806067c10 */ /* 0x001fe4000ff1e0ff */
[----:B------:R-:W-:Y:S02]  /*1ab0*/  IADD3 R8, P1, PT, R4, UR10, RZ ;  /* 0x0000000a04087c10 */ /* 0x000fe4000ff3e0ff */
[----:B------:R-:W-:Y:S01]  /*1ac0*/  IADD3.X R7, PT, PT, RZ, UR9, RZ, P0, !PT ;  /* 0x00000009ff077c10 */ /* 0x000fe200087fe4ff */
[----:B------:R-:W0:Y:S01]  /*1ad0*/  LDCU.64 UR8, c[0x0][0x5e8] ;  /* 0x0000bd00ff0877ac */ /* 0x000e220008000a00 */
[----:B------:R-:W-:-:S03]  /*1ae0*/  IADD3.X R9, PT, PT, RZ, UR11, RZ, P1, !PT ;  /* 0x0000000bff097c10 */ /* 0x000fc60008ffe4ff */
[----:B------:R-:W2:Y:S04]  /*1af0*/  LDG.E.U16 R6, desc[UR6][R6.64] ;  /* 0x0000000606067981 */ /* 0x000ea8000c1e1500 */
[----:B------:R-:W3:Y:S01]  /*1b00*/  LDG.E.U16 R8, desc[UR6][R8.64] ;  /* 0x0000000608087981 */ /* 0x000ee2000c1e1500 */
[----:B------:R-:W-:Y:S02]  /*1b10*/  IADD3 R3, PT, PT, R3, 0x80, RZ ;  /* 0x0000008003037810 */ /* 0x000fe40007ffe0ff */
[----:B--2---:R-:W-:Y:S02]  /*1b20*/  SHF.L.U32 R4, R6, 0x10, RZ ;  /* 0x0000001006047819 */ /* 0x004fe400000006ff */
[----:B---3--:R-:W-:-:S04]  /*1b30*/  SHF.L.U32 R11, R8, 0x10, RZ ;  /* 0x00000010080b7819 */ /* 0x008fc800000006ff */
[----:B------:R-:W-:Y:S02]  /*1b40*/  FMNMX.FTZ R11, R4, R11, PT ;  /* 0x0000000b040b7209 */ /* 0x000fe40003810000 */
[----:B0-----:R-:W-:Y:S02]  /*1b50*/  IADD3 R4, P0, PT, R5, UR8, RZ ;  /* 0x0000000805047c10 */ /* 0x001fe4000ff1e0ff */
[----:B------:R-:W-:Y:S02]  /*1b60*/  F2FP.BF16.F32.PACK_AB R11, RZ, R11 ;  /* 0x0000000bff0b723e */ /* 0x000fe400000010ff */
[----:B------:R-:W-:Y:S02]  /*1b70*/  IADD3.X R5, PT, PT, RZ, UR9, RZ, P0, !PT ;  /* 0x00000009ff057c10 */ /* 0x000fe400087fe4ff */
[----:B------:R-:W-:-:S03]  /*1b80*/  ISETP.GE.AND P0, PT, R3, UR4, PT ;  /* 0x0000000403007c0c */ /* 0x000fc6000bf06270 */
[----:B------:R0:W-:Y:S10]  /*1b90*/  STG.E.U16 desc[UR6][R4.64], R11 ;  /* 0x0000000b04007986 */ /* 0x0001f4000c101506 */
        /* <DEDUP_REMOVED lines=8> */
[----:B-1----:R-:W-:Y:S01]  /*1c20*/  IMAD.HI.U32 R8, R3, UR8, R4 ;  /* 0x0000000803087c27 */ /* 0x002fe2000f8e0004 */
[----:B------:R-:W1:Y:S04]  /*1c30*/  LDCU UR8, c[0x0][0x4c0] ;  /* 0x00009800ff0877ac */ /* 0x000e680008000800 */
[----:B------:R-:W-:-:S04]  /*1c40*/  SHF.R.U32.HI R9, RZ, UR9, R8 ;  /* 0x00000009ff097c19 */ /* 0x000fc80008011608 */
[----:B------:R-:W-:-:S05]  /*1c50*/  IADD3 R4, PT, PT, -R9, RZ, RZ ;  /* 0x000000ff09047210 */ /* 0x000fca0007ffe1ff */
[----:B0-----:R-:W-:-:S04]  /*1c60*/  IMAD R4, R4, UR5, R3 ;  /* 0x0000000504047c24 */ /* 0x001fc8000f8e0203 */
[C---:B--2---:R-:W-:Y:S02]  /*1c70*/  IMAD R5, R4.reuse, UR10, RZ ;  /* 0x0000000a04057c24 */ /* 0x044fe4000f8e02ff */
[C---:B------:R-:W-:Y:S02]  /*1c80*/  IMAD R6, R4.reuse, UR11, RZ ;  /* 0x0000000b04067c24 */ /* 0x040fe4000f8e02ff */
[----:B-1----:R-:W-:Y:S01]  /*1c90*/  IMAD R4, R4, UR8, RZ ;  /* 0x0000000804047c24 */ /* 0x002fe2000f8e02ff */
        /* <DEDUP_REMOVED lines=334> */
.L_x_1456:
        /* <DEDUP_REMOVED lines=14> */
[----:B------:R-:W-:-:S05]  /*3260*/  IADD3.X R5, PT, PT, RZ, UR9, RZ, P0, !PT ;  /* 0x00000009ff057c10 */ /* 0x000fca00087fe4ff */
[----:B------:R0:W-:Y:S04]  /*3270*/  STG.E.U16 desc[UR6][R4.64], R11 ;  /* 0x0000000b04007986 */ /* 0x0001e8000c101506 */
.L_x_1453:
[----:B------:R-:W-:-:S13]  /*3280*/  ISETP.GE.AND P0, PT, R3, UR4, PT ;  /* 0x0000000403007c0c */ /* 0x000fda000bf06270 */
[----:B------:R-:W-:Y:S05]  /*3290*/  @P0 BREAK.RELIABLE B1 ;  /* 0x0000000000010942 */ /* 0x000fea0003800100 */
[----:B------:R-:W-:Y:S05]  /*32a0*/  @P0 BRA `(.L_x_1455) ;  /* 0x0000001400b40947 */ /* 0x000fea0003800000 */
[----:B------:R-:W-:Y:S05]  /*32b0*/  BSYNC.RELIABLE B1 ;  /* 0x0000000000017941 */ /* 0x000fea0003800100 */
.L_x_1452:
        /* <DEDUP_REMOVED lines=348> */
.L_x_1457:
        /* <DEDUP_REMOVED lines=16> */
.L_x_1455:
[----:B------:R-:W-:Y:S05]  /*4980*/  BSYNC.RECONVERGENT B0 ;  /* 0x0000000000007941 */ /* 0x000fea0003800200 */
.L_x_1451:
        /* <DEDUP_REMOVED lines=9> */
[----:B--2---:R-:W-:Y:S01]  /*4a20*/  IMAD.HI.U32 R6, R3, UR4, R4 ;  /* 0x0000000403067c27 */ /* 0x004fe2000f8e0004 */
[----:B------:R-:W2:Y:S04]  /*4a30*/  LDCU UR4, c[0x0][0x4c0] ;  /* 0x00009800ff0477ac */ /* 0x000ea80008000800 */
[----:B------:R-:W-:-:S04]  /*4a40*/  SHF.R.U32.HI R7, RZ, UR5, R6 ;  /* 0x00000005ff077c19 */ /* 0x000fc80008011606 */
[----:B------:R-:W-:-:S05]  /*4a50*/  IADD3 R4, PT, PT, -R7, RZ, RZ ;  /* 0x000000ff07047210 */ /* 0x000fca0007ffe1ff */
[----:B0-----:R-:W-:-:S04]  /*4a60*/  IMAD R2, R4, UR8, R3 ;  /* 0x0000000804027c24 */ /* 0x001fc8000f8e0203 */
[C---:B-1----:R-:W-:Y:S02]  /*4a70*/  IMAD R3, R2.reuse, UR10, RZ ;  /* 0x0000000a02037c24 */ /* 0x042fe4000f8e02ff */
[C---:B------:R-:W-:Y:S02]  /*4a80*/  IMAD R4, R2.reuse, UR11, RZ ;  /* 0x0000000b02047c24 */ /* 0x040fe4000f8e02ff */
[----:B--2---:R-:W-:Y:S01]  /*4a90*/  IMAD R2, R2, UR4, RZ ;  /* 0x0000000402027c24 */ /* 0x004fe2000f8e02ff */
        /* <DEDUP_REMOVED lines=313> */
[----:B------:R-:W2:Y:S09]  /*5e30*/  LDCU UR5, c[0x0][0x5cc] ;  /* 0x0000b980ff0577ac */ /* 0x000eb20008000800 */
[----:B------:R-:W3:Y:S01]  /*5e40*/  @P0 LDC.64 R12, c[0x0][0x4b0] ;  /* 0x00012c00ff0c0b82 */ /* 0x000ee20000000a00 */
[----:B------:R-:W4:Y:S01]  /*5e50*/  LDCU.64 UR10, c[0x0][0x5d0] ;  /* 0x0000ba00ff0a77ac */ /* 0x000f220008000a00 */
[----:B0-----:R-:W-:-:S06]  /*5e60*/  IMAD.HI.U32 R10, R7, UR9, R6 ;  /* 0x00000009070a7c27 */ /* 0x001fcc000f8e0006 */
[----:B------:R-:W0:Y:S01]  /*5e70*/  @P0 LDC R15, c[0x0][0x4ac] ;  /* 0x00012b00ff0f0b82 */ /* 0x000e220000000800 */
[----:B-1----:R-:W-:Y:S02]  /*5e80*/  SHF.R.U32.HI R11, RZ, UR4, R10 ;  /* 0x00000004ff0b7c19 */ /* 0x002fe4000801160a */
[----:B------:R-:W-:Y:S02]  /*5e90*/  @P0 MOV R10, RZ ;  /* 0x000000ff000a0202 */ /* 0x000fe40000000f00 */
[----:B------:R-:W-:-:S03]  /*5ea0*/  IADD3 R5, PT, PT, -R11, RZ, RZ ;  /* 0x000000ff0b057210 */ /* 0x000fc60007ffe1ff */
[----:B------:R-:W1:Y:S02]  /*5eb0*/  @P0 LDC.64 R8, c[0x0][0x5d8] ;  /* 0x00017600ff080b82 */ /* 0x000e640000000a00 */
[----:B------:R-:W-:-:S06]  /*5ec0*/  IMAD R7, R5, UR8, R7 ;  /* 0x0000000805077c24 */ /* 0x000fcc000f8e0207 */
[----:B------:R-:W5:Y:S01]  /*5ed0*/  @P0 LDC R6, c[0x0][0x5e0] ;  /* 0x00017800ff060b82 */ /* 0x000f620000000800 */
[----:B---3--:R-:W-:-:S04]  /*5ee0*/  @P0 IMAD.HI.U32 R0, R11, R12, R10 ;  /* 0x0000000c0b000227 */ /* 0x008fc800078e000a */
[C---:B--2---:R-:W-:Y:S01]  /*5ef0*/  IMAD R3, R7.reuse, UR5, R3 ;  /* 0x0000000507037c24 */ /* 0x044fe2000f8e0203 */
[----:B------:R-:W-:Y:S01]  /*5f00*/  @P0 SHF.R.U32.HI R0, RZ, R13, R0 ;  /* 0x0000000dff000219 */ /* 0x000fe20000011600 */
[C---:B----4-:R-:W-:Y:S02]  /*5f10*/  IMAD R4, R7.reuse, UR10, R4 ;  /* 0x0000000a07047c24 */ /* 0x050fe4000f8e0204 */
[----:B------:R-:W-:Y:S01]  /*5f20*/  IMAD R2, R7, UR11, R2 ;  /* 0x0000000b07027c24 */ /* 0x000fe2000f8e0202 */
[----:B------:R-:W-:-:S05]  /*5f30*/  @P0 IADD3 R10, PT, PT, -R0, RZ, RZ ;  /* 0x000000ff000a0210 */ /* 0x000fca0007ffe1ff */
[----:B0-----:R-:W-:-:S04]  /*5f40*/  @P0 IMAD R11, R15, R10, R11 ;  /* 0x0000000a0f0b0224 */ /* 0x001fc800078e020b */
[C---:B-1----:R-:W-:Y:S02]  /*5f50*/  @P0 IMAD R3, R11.reuse, R8, R3 ;  /* 0x000000080b030224 */ /* 0x042fe400078e0203 */
[C---:B------:R-:W-:Y:S02]  /*5f60*/  @P0 IMAD R4, R11.reuse, R9, R4 ;  /* 0x000000090b040224 */ /* 0x040fe400078e0204 */
[----:B-----5:R-:W-:-:S07]  /*5f70*/  @P0 IMAD R2, R11, R6, R2 ;  /* 0x000000060b020224 */ /* 0x020fce00078e0202 */
.L_x_1458:
[----:B------:R-:W0:Y:S01]  /*5f80*/  LDCU.128 UR8, c[0x0][0x5f0] ;  /* 0x0000be00ff0877ac */ /* 0x000e220008000c00 */
[----:B------:R-:W1:Y:S01]  /*5f90*/  LDCU.64 UR4, c[0x0][0x5e8] ;  /* 0x0000bd00ff0477ac */ /* 0x000e620008000a00 */
[----:B0-----:R-:W-:Y:S02]  /*5fa0*/  IADD3 R4, P0, PT, R4, UR8, RZ ;  /* 0x0000000804047c10 */ /* 0x001fe4000ff1e0ff */
[----:B------:R-:W-:Y:S02]  /*5fb0*/  IADD3 R6, P1, PT, R2, UR10, RZ ;  /* 0x0000000a02067c10 */ /* 0x000fe4000ff3e0ff */
[----:B------:R-:W-:Y:S02]  /*5fc0*/  IADD3.X R5, PT, PT, RZ, UR9, RZ, P0, !PT ;  /* 0x00000009ff057c10 */ /* 0x000fe400087fe4ff */
[----:B------:R-:W-:-:S03]  /*5fd0*/  IADD3.X R7, PT, PT, RZ, UR11, RZ, P1, !PT ;  /* 0x0000000bff077c10 */ /* 0x000fc60008ffe4ff */
[----:B------:R-:W2:Y:S04]  /*5fe0*/  LDG.E.U16 R4, desc[UR6][R4.64] ;  /* 0x0000000604047981 */ /* 0x000ea8000c1e1500 */
[----:B------:R-:W3:Y:S01]  /*5ff0*/  LDG.E.U16 R6, desc[UR6][R6.64] ;  /* 0x0000000606067981 */ /* 0x000ee2000c1e1500 */
[----:B-1----:R-:W-:-:S04]  /*6000*/  IADD3 R2, P0, PT, R3, UR4, RZ ;  /* 0x0000000403027c10 */ /* 0x002fc8000ff1e0ff */
[----:B------:R-:W-:Y:S02]  /*6010*/  IADD3.X R3, PT, PT, RZ, UR5, RZ, P0, !PT ;  /* 0x00000005ff037c10 */ /* 0x000fe400087fe4ff */
[----:B--2---:R-:W-:Y:S02]  /*6020*/  SHF.L.U32 R0, R4, 0x10, RZ ;  /* 0x0000001004007819 */ /* 0x004fe400000006ff */
[----:B---3--:R-:W-:-:S04]  /*6030*/  SHF.L.U32 R9, R6, 0x10, RZ ;  /* 0x0000001006097819 */ /* 0x008fc800000006ff */
[----:B------:R-:W-:-:S04]  /*6040*/  FMNMX.FTZ R0, R0, R9, PT ;  /* 0x0000000900007209 */ /* 0x000fc80003810000 */
[----:B------:R-:W-:-:S05]  /*6050*/  F2FP.BF16.F32.PACK_AB R0, RZ, R0 ;  /* 0x00000000ff00723e */ /* 0x000fca00000010ff */
[----:B------:R-:W-:Y:S01]  /*6060*/  STG.E.U16 desc[UR6][R2.64], R0 ;  /* 0x0000000002007986 */ /* 0x000fe2000c101506 */
[----:B------:R-:W-:Y:S05]  /*6070*/  EXIT ;  /* 0x000000000000794d */ /* 0x000fea0003800000 */
.L_x_1459:
        /* <DEDUP_REMOVED lines=16> */
.L_x_41679:


//--------------------- .text._ZN2at6native27unrolled_elementwise_kernelINS0_13BinaryFunctorIN3c108BFloat16ES4_S4_ZZZNS0_16fmin_kernel_cudaERNS_18TensorIteratorBaseEENKUlvE_clEvENKUlvE2_clEvEUlS4_S4_E_EESt5arrayIPcLm3EELi4E23TrivialOffsetCalculatorILi2EjESE_ILi1EjENS0_6memory15LoadWithoutCastENSH_16StoreWithoutCastEEEviT_T0_T2_T3_T4_T5_ --------------------------
	.section	.text._ZN2at6native27unrolled_elementwise_kernelINS0_13BinaryFunctorIN3c108BFloat16ES4_S4_ZZZNS0_16fmin_kernel_cudaERNS_18TensorIteratorBaseEENKUlvE_clEvENKUlvE2_clEvEUlS4_S4_E_EESt5arrayIPcLm3EELi4E23TrivialOffsetCalculatorILi2EjESE_ILi1EjENS0_6memory15LoadWithoutCastENSH_16StoreWithoutCastEEEviT_T0_T2_T3_T4_T5_,"ax",@progbits
	.align	128
        .global         _ZN2at6native27unrolled_elementwise_kernelINS0_13BinaryFunctorIN3c108BFloat16ES4_S4_ZZZNS0_16fmin_kernel_cudaERNS_18TensorIteratorBaseEENKUlvE_clEvENKUlvE2_clEvEUlS4_S4_E_EESt5arrayIPcLm3EELi4E23TrivialOffsetCalculatorILi2EjESE_ILi1EjENS0_6memory15LoadWithoutCastENSH_16StoreWithoutCastEEEviT_T0_T2_T3_T4_T5_
        .type           _ZN2at6native27unrolled_elementwise_kernelINS0_13BinaryFunctorIN3c108BFloat16ES4_S4_ZZZNS0_16fmin_kernel_cudaERNS_18TensorIteratorBaseEENKUlvE_clEvENKUlvE2_clEvEUlS4_S4_E_EESt5arrayIPcLm3EELi4E23TrivialOffsetCalculatorILi2EjESE_ILi1EjENS0_6memory15LoadWithoutCastENSH_16StoreWithoutCastEEEviT_T0_T2_T3_T4_T5_,@function
        .size           _ZN2at6native27unrolled_elementwise_kernelINS0_13BinaryFunctorIN3c108BFloat16ES4_S4_ZZZNS0_16fmin_kernel_cudaERNS_18TensorIteratorBaseEENKUlvE_clEvENKUlvE2_clEvEUlS4_S4_E_EESt5arrayIPcLm3EELi4E23TrivialOffsetCalculatorILi2EjESE_ILi1EjENS0_6memory15LoadWithoutCastENSH_16StoreWithoutCastEEEviT_T0_T2_T3_T4_T5_,(.L_x_41680 - _ZN2at6native27unrolled_elementwise_kernelINS0_13BinaryFunctorIN3c108BFloat16ES4_S4_ZZZNS0_16fmin_kernel_cudaERNS_18TensorIteratorBaseEENKUlvE_clEvENKUlvE2_clEvEUlS4_S4_E_EESt5arrayIPcLm3EELi4E23TrivialOffsetCalculatorILi2EjESE_ILi1EjENS0_6memory15LoadWithoutCastENSH_16StoreWithoutCastEEEviT_T0_T2_T3_T4_T5_)
        .other          _ZN2at6native27unrolled_elementwise_kernelINS0_13BinaryFunctorIN3c108BFloat16ES4_S4_ZZZNS0_16fmin_kernel_cudaERNS_18TensorIteratorBaseEENKUlvE_clEvENKUlvE2_clEvEUlS4_S4_E_EESt5arrayIPcLm3EELi4E23TrivialOffsetCalculatorILi2EjESE_ILi1EjENS0_6memory15LoadWithoutCastENSH_16StoreWithoutCastEEEviT_T0_T2_T3_T4_T5_,@"STO_CUDA_ENTRY STV_DEFAULT"
_ZN2at6native27unrolled_elementwise_kernelINS0_13BinaryFunctorIN3c108BFloat16ES4_S4_ZZZNS0_16fmin_kernel_cudaERNS_18TensorIteratorBaseEENKUlvE_clEvENKUlvE2_clEvEUlS4_S4_E_EESt5arrayIPcLm3EELi4E23TrivialOffsetCalculatorILi2EjESE_ILi1EjENS0_6memory15LoadWithoutCastENSH_16StoreWithoutCastEEEviT_T0_T2_T3_T4_T5_:
.text._ZN2at6native27unrolled_elementwise_kernelINS0_13BinaryFunctorIN3c108BFloat16ES4_S4_ZZZNS0_16fmin_kernel_cudaERNS_18TensorIteratorBaseEENKUlvE_clEvENKUlvE2_clEvEUlS4_S4_E_EESt5arrayIPcLm3EELi4E23TrivialOffsetCalculatorILi2EjESE_ILi1EjENS0_6memory15LoadWithoutCastENSH_16StoreWithoutCastEEEviT_T0_T2_T3_T4_T5_:
[----:B------:R-:W-:Y:S01]  /*0000*/  LDC R1, c[0x0][0x37c] ;  /* 0x0000df00ff017b82 */ /* 0x000fe20000000800 */
[----:B------:R-:W0:Y:S07]  /*0010*/  S2R R15, SR_CTAID.X ;  /* 0x00000000000f7919 */ /* 0x000e2e0000002500 */
[----:B------:R-:W0:Y:S01]  /*0020*/  LDC R2, c[0x0][0x380] ;  /* 0x0000e000ff027b82 */ /* 0x000e220000000800 */
[----:B------:R-:W1:Y:S01]  /*0030*/  LDCU.64 UR4, c[0x0][0x358] ;  /* 0x00006b00ff0477ac */ /* 0x000e620008000a00 */
[----:B------:R-:W-:Y:S01]  /*0040*/  PRMT R16, RZ, 0x7610, R16 ;  /* 0x00007610ff107816 */ /* 0x000fe20000000010 */
[----:B------:R-:W2:Y:S01]  /*0050*/  S2R R0, SR_TID.X ;  /* 0x0000000000007919 */ /* 0x000ea20000002100 */
[----:B------:R-:W-:-:S04]  /*0060*/  PRMT R20, RZ, 0x7610, R20 ;  /* 0x00007610ff147816 */ /* 0x000fc80000000014 */
[----:B------:R-:W3:Y:S08]  /*0070*/  LDC.64 R10, c[0x0][0x390] ;  /* 0x0000e400ff0a7b82 */ /* 0x000ef00000000a00 */
[----:B------:R-:W4:Y:S08]  /*0080*/  LDC.64 R12, c[0x0][0x398] ;  /* 0x0000e600ff0c7b82 */ /* 0x000f300000000a00 */
[----:B------:R-:W1:Y:S01]  /*0090*/  LDC.64 R8, c[0x0][0x390] ;  /* 0x0000e400ff087b82 */ /* 0x000e620000000a00 */
[----:B0-----:R-:W-:-:S07]  /*00a0*/  IMAD R17, R15, -0x200, R2 ;  /* 0xfffffe000f117824 */ /* 0x001fce00078e0202 */
[----:B------:R-:W0:Y:S01]  /*00b0*/  LDC.64 R6, c[0x0][0x398] ;  /* 0x0000e600ff067b82 */ /* 0x000e220000000a00 */
[----:B--2---:R-:W-:Y:S01]  /*00c0*/  IMAD.MOV.U32 R14, RZ, RZ, R0 ;  /* 0x000000ffff0e7224 */ /* 0x004fe200078e0000 */
[----:B------:R-:W-:-:S06]  /*00d0*/  ISETP.GE.AND P0, PT, R0, R17, PT ;  /* 0x000000110000720c */ /* 0x000fcc0003f06270 */
[----:B------:R-:W2:Y:S08]  /*00e0*/  LDC.64 R2, c[0x0][0x390] ;  /* 0x0000e400ff027b82 */ /* 0x000eb00000000a00 */
[----:B------:R-:W2:Y:S01]  /*00f0*/  LDC.64 R4, c[0x0][0x398] ;  /* 0x0000e600ff047b82 */ /* 0x000ea20000000a00 */
[----:B------:R-:W-:Y:S02]  /*0100*/  @!P0 VIADD R0, R14, 0x80 ;  /* 0x000000800e008836 */ /* 0x000fe40000000000 */
[----:B------:R-:W-:-:S03]  /*0110*/  @!P0 IMAD R25, R15, 0x200, R14 ;  /* 0x000002000f198824 */ /* 0x000fc600078e020e */
[----:B------:R-:W-:Y:S01]  /*0120*/  ISETP.GE.AND P1, PT, R0, R17, PT ;  /* 0x000000110000720c */ /* 0x000fe20003f26270 */
[----:B---3--:R-:W-:-:S04]  /*0130*/  @!P0 IMAD.WIDE.U32 R10, R25, 0x2, R10 ;  /* 0x00000002190a8825 */ /* 0x008fc800078e000a */
[----:B----4-:R-:W-:Y:S01]  /*0140*/  @!P0 IMAD.WIDE.U32 R12, R25, 0x2, R12 ;  /* 0x00000002190c8825 */ /* 0x010fe200078e000c */
[----:B-1----:R1:W3:Y:S04]  /*0150*/  @!P0 LDG.E.U16 R16, desc[UR4][R10.64] ;  /* 0x000000040a108981 */ /* 0x0022e8000c1e1500 */
[----:B------:R4:W3:Y:S03]  /*0160*/  @!P0 LDG.E.U16 R20, desc[UR4][R12.64] ;  /* 0x000000040c148981 */ /* 0x0008e6000c1e1500 */
[----:B------:R-:W-:Y:S01]  /*0170*/  @!P1 IMAD R23, R15, 0x200, R0 ;  /* 0x000002000f179824 */ /* 0x000fe200078e0200 */
[----:B------:R-:W-:Y:S02]  /*0180*/  @!P1 IADD3 R0, PT, PT, R0, 0x80, RZ ;  /* 0x0000008000009810 */ /* 0x000fe40007ffe0ff */
[----:B------:R-:W-:Y:S01]  /*0190*/  PRMT R24, RZ, 0x7610, R24 ;  /* 0x00007610ff187816 */ /* 0x000fe20000000018 */
[----:B-1----:R-:W1:Y:S01]  /*01a0*/  LDC.64 R10, c[0x0][0x398] ;  /* 0x0000e600ff0a7b82 */ /* 0x002e620000000a00 */
[----:B------:R-:W-:Y:S01]  /*01b0*/  ISETP.GE.AND P2, PT, R0, R17, PT ;  /* 0x000000110000720c */ /* 0x000fe20003f46270 */
[----:B------:R-:W-:Y:S01]  /*01c0*/  @!P1 IMAD.WIDE.U32 R8, R23, 0x2, R8 ;  /* 0x0000000217089825 */ /* 0x000fe200078e0008 */
[----:B------:R-:W-:-:S03]  /*01d0*/  PRMT R22, RZ, 0x7610, R22 ;  /* 0x00007610ff167816 */ /* 0x000fc60000000016 */
[----:B0-----:R-:W-:Y:S01]  /*01e0*/  @!P1 IMAD.WIDE.U32 R6, R23, 0x2, R6 ;  /* 0x0000000217069825 */ /* 0x001fe200078e0006 */
[----:B------:R-:W-:Y:S01]  /*01f0*/  PRMT R23, RZ, 0x7610, R23 ;  /* 0x00007610ff177816 */ /* 0x000fe20000000017 */
[----:B----4-:R-:W0:Y:S03]  /*0200*/  LDC.64 R12, c[0x0][0x390] ;  /* 0x0000e400ff0c7b82 */ /* 0x010e260000000a00 */
[----:B------:R-:W4:Y:S03]  /*0210*/  @!P1 LDG.E.U16 R24, desc[UR4][R6.64] ;  /* 0x0000000406189981 */ /* 0x000f26000c1e1500 */
[----:B------:R-:W-:-:S04]  /*0220*/  @!P2 IMAD R25, R15, 0x200, R0 ;  /* 0x000002000f19a824 */ /* 0x000fc800078e0200 */
[----:B--2---:R-:W-:-:S04]  /*0230*/  @!P2 IMAD.WIDE.U32 R2, R25, 0x2, R2 ;  /* 0x000000021902a825 */ /* 0x004fc800078e0002 */
[----:B------:R-:W-:Y:S01]  /*0240*/  @!P2 IMAD.WIDE.U32 R4, R25, 0x2, R4 ;  /* 0x000000021904a825 */ /* 0x000fe200078e0004 */
[----:B------:R-:W-:Y:S01]  /*0250*/  PRMT R25, RZ, 0x7610, R25 ;  /* 0x00007610ff197816 */ /* 0x000fe20000000019 */
[----:B------:R-:W2:Y:S04]  /*0260*/  @!P2 LDG.E.U16 R22, desc[UR4][R2.64] ;  /* 0x000000040216a981 */ /* 0x000ea8000c1e1500 */
[----:B------:R-:W2:Y:S04]  /*0270*/  @!P2 LDG.E.U16 R23, desc[UR4][R4.64] ;  /* 0x000000040417a981 */ /* 0x000ea8000c1e1500 */
[----:B------:R1:W2:Y:S01]  /*0280*/  @!P1 LDG.E.U16 R25, desc[UR4][R8.64] ;  /* 0x0000000408199981 */ /* 0x0002a2000c1e1500 */
[----:B------:R-:W-:-:S05]  /*0290*/  @!P2 VIADD R0, R0, 0x80 ;  /* 0x000000800000a836 */ /* 0x000fca0000000000 */
[----:B------:R-:W-:Y:S02]  /*02a0*/  ISETP.GE.AND P0, PT, R0, R17, PT ;  /* 0x000000110000720c */ /* 0x000fe40003f06270 */
[----:B-1----:R-:W-:-:S11]  /*02b0*/  PRMT R8, RZ, 0x7610, R8 ;  /* 0x00007610ff087816 */ /* 0x002fd60000000008 */
[----:B------:R-:W-:Y:S02]  /*02c0*/  @!P0 LEA R27, R15, R0, 0x9 ;  /* 0x000000000f1b8211 */ /* 0x000fe400078e48ff */
[----:B------:R-:W-:-:S03]  /*02d0*/  PRMT R0, RZ, 0x7610, R0 ;  /* 0x00007610ff007816 */ /* 0x000fc60000000000 */
[----:B0-----:R-:W-:-:S04]  /*02e0*/  @!P0 IMAD.WIDE.U32 R12, R27, 0x2, R12 ;  /* 0x000000021b0c8825 */ /* 0x001fc800078e000c */
[----:B------:R-:W-:Y:S01]  /*02f0*/  @!P0 IMAD.WIDE.U32 R10, R27, 0x2, R10 ;  /* 0x000000021b0a8825 */ /* 0x000fe200078e000a */
[----:B------:R0:W5:Y:S04]  /*0300*/  @!P0 LDG.E.U16 R8, desc[UR4][R12.64] ;  /* 0x000000040c088981 */ /* 0x000168000c1e1500 */
[----:B------:R0:W5:Y:S01]  /*0310*/  @!P0 LDG.E.U16 R0, desc[UR4][R10.64] ;  /* 0x000000040a008981 */ /* 0x000162000c1e1500 */
[----:B------:R-:W-:-:S13]  /*0320*/  ISETP.GE.AND P0, PT, R14, R17, PT ;  /* 0x000000110e00720c */ /* 0x000fda0003f06270 */
[----:B------:R-:W1:Y:S01]  /*0330*/  @!P0 LDC.64 R2, c[0x0][0x388] ;  /* 0x0000e200ff028b82 */ /* 0x000e620000000a00 */
[----:B------:R-:W-:Y:S02]  /*0340*/  @!P0 IMAD R7, R15, 0x200, R14 ;  /* 0x000002000f078824 */ /* 0x000fe400078e020e */
[C---:B------:R-:W-:Y:S02]  /*0350*/  VIADD R4, R14.reuse, 0x100 ;  /* 0x000001000e047836 */ /* 0x040fe40000000000 */
[----:B------:R-:W-:-:S03]  /*0360*/  VIADD R6, R14, 0x80 ;  /* 0x000000800e067836 */ /* 0x000fc60000000000 */
[-C--:B------:R-:W-:Y:S01]  /*0370*/  ISETP.GE.AND P2, PT, R4, R17.reuse, PT ;  /* 0x000000110400720c */ /* 0x080fe20003f46270 */
[----:B------:R-:W-:Y:S01]  /*0380*/  VIADD R4, R14, 0x180 ;  /* 0x000001800e047836 */ /* 0x000fe20000000000 */
[----:B------:R-:W-:Y:S01]  /*0390*/  ISETP.GE.AND P1, PT, R6, R17, PT ;  /* 0x000000110600720c */ /* 0x000fe20003f26270 */
[----:B------:R-:W-:Y:S02]  /*03a0*/  @!P0 IMAD.MOV.U32 R14, RZ, RZ, R6 ;  /* 0x000000ffff0e8224 */ /* 0x000fe400078e0006 */
[----:B-1----:R-:W-:-:S03]  /*03b0*/  @!P0 IMAD.WIDE.U32 R2, R7, 0x2, R2 ;  /* 0x0000000207028825 */ /* 0x002fc600078e0002 */
[----:B------:R-:W-:Y:S01]  /*03c0*/  ISETP.GE.AND P3, PT, R14, R17, PT ;  /* 0x000000110e00720c */ /* 0x000fe20003f66270 */
[----:B------:R-:W-:Y:S01]  /*03d0*/  BSSY.RECONVERGENT B0, `(.L_x_1460) ;  /* 0x0000019000007945 */ /* 0x000fe20003800200 */
[----:B---3--:R-:W-:Y:S01]  /*03e0*/  @!P0 IMAD.U32 R16, R16, 0x10000, RZ ;  /* 0x0001000010108824 */ /* 0x008fe200078e00ff */
[----:B------:R-:W-:-:S04]  /*03f0*/  @!P0 SHF.L.U32 R5, R20, 0x10, RZ ;  /* 0x0000001014058819 */ /* 0x000fc800000006ff */
[----:B------:R-:W-:-:S04]  /*0400*/  @!P0 FMNMX.FTZ R5, R16, R5, PT ;  /* 0x0000000510058209 */ /* 0x000fc80003810000 */
[----:B------:R-:W-:-:S05]  /*0410*/  @!P0 F2FP.BF16.F32.PACK_AB R21, RZ, R5 ;  /* 0x00000005ff15823e */ /* 0x000fca00000010ff */
[----:B------:R0:W-:Y:S01]  /*0420*/  @!P0 STG.E.U16 desc[UR4][R2.64], R21 ;  /* 0x0000001502008986 */ /* 0x0001e2000c101504 */
[----:B----4-:R-:W-:Y:S02]  /*0430*/  @!P1 IMAD.U32 R24, R24, 0x10000, RZ ;  /* 0x0001000018189824 */ /* 0x010fe400078e00ff */
[----:B--2---:R-:W-:Y:S01]  /*0440*/  @!P2 IMAD.U32 R22, R22, 0x10000, RZ ;  /* 0x000100001616a824 */ /* 0x004fe200078e00ff */
[----:B------:R-:W-:Y:S02]  /*0450*/  @!P2 SHF.L.U32 R23, R23, 0x10, RZ ;  /* 0x000000101717a819 */ /* 0x000fe400000006ff */
[----:B------:R-:W-:Y:S02]  /*0460*/  @!P1 SHF.L.U32 R25, R25, 0x10, RZ ;  /* 0x0000001019199819 */ /* 0x000fe400000006ff */
[----:B------:R-:W-:Y:S02]  /*0470*/  @!P2 FMNMX.FTZ R22, R22, R23, PT ;  /* 0x000000171616a209 */ /* 0x000fe40003810000 */
[----:B------:R-:W-:-:S02]  /*0480*/  @!P1 FMNMX.FTZ R24, R25, R24, PT ;  /* 0x0000001819189209 */ /* 0x000fc40003810000 */
[----:B------:R-:W-:Y:S02]  /*0490*/  @!P2 F2FP.BF16.F32.PACK_AB R19, RZ, R22 ;  /* 0x00000016ff13a23e */ /* 0x000fe400000010ff */
[----:B------:R-:W-:Y:S01]  /*04a0*/  @!P1 F2FP.BF16.F32.PACK_AB R18, RZ, R24 ;  /* 0x00000018ff12923e */ /* 0x000fe200000010ff */
[----:B0-----:R-:W-:Y:S06]  /*04b0*/  @P3 BRA `(.L_x_1461) ;  /* 0x0000000000283947 */ /* 0x001fec0003800000 */
[----:B------:R-:W0:Y:S01]  /*04c0*/  LDC.64 R2, c[0x0][0x388] ;  /* 0x0000e200ff027b82 */ /* 0x000e220000000a00 */
[----:B------:R-:W-:Y:S02]  /*04d0*/  IMAD R7, R15, 0x200, R14 ;  /* 0x000002000f077824 */ /* 0x000fe400078e020e */
[----:B------:R-:W-:-:S05]  /*04e0*/  VIADD R14, R14, 0x80 ;  /* 0x000000800e0e7836 */ /* 0x000fca0000000000 */
[----:B------:R-:W-:-:S13]  /*04f0*/  ISETP.GE.AND P0, PT, R14, R17, PT ;  /* 0x000000110e00720c */ /* 0x000fda0003f06270 */
[----:B------:R-:W-:Y:S01]  /*0500*/  @!P0 LEA R5, R15, R14, 0x9 ;  /* 0x0000000e0f058211 */ /* 0x000fe200078e48ff */
[----:B------:R-:W-:Y:S02]  /*0510*/  @!P0 VIADD R14, R14, 0x80 ;  /* 0x000000800e0e8836 */ /* 0x000fe40000000000 */
[----:B0-----:R-:W-:-:S04]  /*0520*/  IMAD.WIDE.U32 R6, R7, 0x2, R2 ;  /* 0x0000000207067825 */ /* 0x001fc800078e0002 */
[----:B------:R-:W-:Y:S01]  /*0530*/  @!P0 IMAD.WIDE.U32 R2, R5, 0x2, R2 ;  /* 0x0000000205028825 */ /* 0x000fe200078e0002 */
[----:B------:R0:W-:Y:S04]  /*0540*/  STG.E.U16 desc[UR4][R6.64], R18 ;  /* 0x0000001206007986 */ /* 0x0001e8000c101504 */
[----:B------:R0:W-:Y:S02]  /*0550*/  @!P0 STG.E.U16 desc[UR4][R2.64], R19 ;  /* 0x0000001302008986 */ /* 0x0001e4000c101504 */
.L_x_1461:
[----:B------:R-:W-:Y:S05]  /*0560*/  BSYNC.RECONVERGENT B0 ;  /* 0x0000000000007941 */ /* 0x000fea0003800200 */
.L_x_1460:
[-C--:B------:R-:W-:Y:S02]  /*0570*/  ISETP.GE.AND P1, PT, R14, R17.reuse, PT ;  /* 0x000000110e00720c */ /* 0x080fe40003f26270 */
[----:B------:R-:W-:-:S11]  /*0580*/  ISETP.GE.AND P0, PT, R4, R17, PT ;  /* 0x000000110400720c */ /* 0x000fd60003f06270 */
[----:B------:R-:W-:Y:S05]  /*0590*/  @P1 EXIT ;  /* 0x000000000000194d */ /* 0x000fea0003800000 */
[----:B0-----:R-:W0:Y:S01]  /*05a0*/  LDC.64 R2, c[0x0][0x388] ;  /* 0x0000e200ff027b82 */ /* 0x001e220000000a00 */
[----:B-----5:R-:W-:Y:S01]  /*05b0*/  @!P0 IMAD.U32 R8, R8, 0x10000, RZ ;  /* 0x0001000008088824 */ /* 0x020fe200078e00ff */
[----:B------:R-:W-:Y:S01]  /*05c0*/  @!P0 SHF.L.U32 R5, R0, 0x10, RZ ;  /* 0x0000001000058819 */ /* 0x000fe200000006ff */
[----:B------:R-:W-:-:S03]  /*05d0*/  IMAD R15, R15, 0x200, R14 ;  /* 0x000002000f0f7824 */ /* 0x000fc600078e020e */
[----:B------:R-:W-:-:S04]  /*05e0*/  @!P0 FMNMX.FTZ R5, R8, R5, PT ;  /* 0x0000000508058209 */ /* 0x000fc80003810000 */
[----:B------:R-:W-:Y:S01]  /*05f0*/  @!P0 F2FP.BF16.F32.PACK_AB R0, RZ, R5 ;  /* 0x00000005ff00823e */ /* 0x000fe200000010ff */
[----:B0-----:R-:W-:-:S05]  /*0600*/  IMAD.WIDE.U32 R2, R15, 0x2, R2 ;  /* 0x000000020f027825 */ /* 0x001fca00078e0002 */
[----:B------:R-:W-:Y:S01]  /*0610*/  STG.E.U16 desc[UR4][R2.64], R0 ;  /* 0x0000000002007986 */ /* 0x000fe2000c101504 */
[----:B------:R-:W-:Y:S05]  /*0620*/  EXIT ;  /* 0x000000000000794d */ /* 0x000fea0003800000 */
.L_x_1462:
        /* <DEDUP_REMOVED lines=13> */
.L_x_41680:


//--------------------- .text._ZN2at6native29vectorized_elementwise_kernelILi2ENS0_13BinaryFunctorIN3c108BFloat16ES4_S4_ZZZNS0_16fmin_kernel_cudaERNS_18TensorIteratorBaseEENKUlvE_clEvENKUlvE2_clEvEUlS4_S4_E_EESt5arrayIPcLm3EEEEviT0_T1_ --------------------------
	.section	.text._ZN2at6native29vectorized_elementwise_kernelILi2ENS0_13BinaryFunctorIN3c108BFloat16ES4_S4_ZZZNS0_16fmin_kernel_cudaERNS_18TensorIteratorBaseEENKUlvE_clEvENKUlvE2_clEvEUlS4_S4_E_EESt5arrayIPcLm3EEEEviT0_T1_,"ax",@progbits
	.align	128
        .global         _ZN2at6native29vectorized_elementwise_kernelILi2ENS0_13BinaryFunctorIN3c108BFloat16ES4_S4_ZZZNS0_16fmin_kernel_cudaERNS_18TensorIteratorBaseEENKUlvE_clEvENKUlvE2_clEvEUlS4_S4_E_EESt5arrayIPcLm3EEEEviT0_T1_
        .type           _ZN2at6native29vectorized_elementwise_kernelILi2ENS0_13BinaryFunctorIN3c108BFloat16ES4_S4_ZZZNS0_16fmin_kernel_cudaERNS_18TensorIteratorBaseEENKUlvE_clEvENKUlvE2_clEvEUlS4_S4_E_EESt5arrayIPcLm3EEEEviT0_T1_,@function
        .size           _ZN2at6native29vectorized_elementwise_kernelILi2ENS0_13BinaryFunctorIN3c108BFloat16ES4_S4_ZZZNS0_16fmin_kernel_cudaERNS_18TensorIteratorBaseEENKUlvE_clEvENKUlvE2_clEvEUlS4_S4_E_EESt5arrayIPcLm3EEEEviT0_T1_,(.L_x_41681 - _ZN2at6native29vectorized_elementwise_kernelILi2ENS0_13BinaryFunctorIN3c108BFloat16ES4_S4_ZZZNS0_16fmin_kernel_cudaERNS_18TensorIteratorBaseEENKUlvE_clEvENKUlvE2_clEvEUlS4_S4_E_EESt5arrayIPcLm3EEEEviT0_T1_)
        .other          _ZN2at6native29vectorized_elementwise_kernelILi2ENS0_13BinaryFunctorIN3c108BFloat16ES4_S4_ZZZNS0_16fmin_kernel_cudaERNS_18TensorIteratorBaseEENKUlvE_clEvENKUlvE2_clEvEUlS4_S4_E_EESt5arrayIPcLm3EEEEviT0_T1_,@"STO_CUDA_ENTRY STV_DEFAULT"
_ZN2at6native29vectorized_elementwise_kernelILi2ENS0_13BinaryFunctorIN3c108BFloat16ES4_S4_ZZZNS0_16fmin_kernel_cudaERNS_18TensorIteratorBaseEENKUlvE_clEvENKUlvE2_clEvEUlS4_S4_E_EESt5arrayIPcLm3EEEEviT0_T1_:
.text._ZN2at6native29vectorized_elementwise_kernelILi2ENS0_13BinaryFunctorIN3c108BFloat16ES4_S4_ZZZNS0_16fmin_kernel_cudaERNS_18TensorIteratorBaseEENKUlvE_clEvENKUlvE2_clEvEUlS4_S4_E_EESt5arrayIPcLm3EEEEviT0_T1_:
[----:B------:R-:W-:Y:S01]  /*0000*/  LDC R1, c[0x0][0x37c] ;  /* 0x0000df00ff017b82 */ /* 0x000fe20000000800 */
[----:B------:R-:W0:Y:S01]  /*0010*/  S2R R0, SR_CTAID.X ;  /* 0x0000000000007919 */ /* 0x000e220000002500 */
[----:B------:R-:W1:Y:S01]  /*0020*/  LDCU UR6, c[0x0][0x380] ;  /* 0x00007000ff0677ac */ /* 0x000e620008000800 */
[----:B------:R-:W2:Y:S01]  /*0030*/  LDCU.64 UR4, c[0x0][0x358] ;  /* 0x00006b00ff0477ac */ /* 0x000ea20008000a00 */
[----:B0-----:R-:W-:-:S05]  /*0040*/  IMAD.SHL.U32 R0, R0, 0x400, RZ ;  /* 0x0000040000007824 */ /* 0x001fca00078e00ff */
[----:B-1----:R-:W-:-:S04]  /*0050*/  IADD3 R2, PT, PT, -R0, UR6, RZ ;  /* 0x0000000600027c10 */ /* 0x002fc8000fffe1ff */
[----:B------:R-:W-:-:S13]  /*0060*/  ISETP.GT.U32.AND P0, PT, R2, 0x3ff, PT ;  /* 0x000003ff0200780c */ /* 0x000fda0003f04070 */
[----:B--2---:R-:W-:Y:S05]  /*0070*/  @P0 BRA `(.L_x_1463) ;  /* 0x0000000c00100947 */ /* 0x004fea0003800000 */
[----:B------:R-:W0:Y:S01]  /*0080*/  S2R R13, SR_TID.X ;  /* 0x00000000000d7919 */ /* 0x000e220000002100 */
[----:B------:R-:W1:Y:S01]  /*0090*/  LDC.64 R14, c[0x0][0x390] ;  /* 0x0000e400ff0e7b82 */ /* 0x000e620000000a00 */
[----:B------:R-:W-:Y:S02]  /*00a0*/  PRMT R28, RZ, 0x7610, R28 ;  /* 0x00007610ff1c7816 */ /* 0x000fe4000000001c */
[----:B------:R-:W-:Y:S02]  /*00b0*/  PRMT R25, RZ, 0x7610, R25 ;  /* 0x00007610ff197816 */ /* 0x000fe40000000019 */
[----:B------:R-:W-:-:S03]  /*00c0*/  PRMT R26, RZ, 0x7610, R26 ;  /* 0x00007610ff1a7816 */ /* 0x000fc6000000001a */
[----:B------:R-:W2:Y:S08]  /*00d0*/  LDC.64 R32, c[0x0][0x398] ;  /* 0x0000e600ff207b82 */ /* 0x000eb00000000a00 */
[----:B------:R-:W3:Y:S08]  /*00e0*/  LDC.64 R20, c[0x0][0x390] ;  /* 0x0000e400ff147b82 */ /* 0x000ef00000000a00 */
[----:B------:R-:W4:Y:S01]  /*00f0*/  LDC.64 R30, c[0x0][0x398] ;  /* 0x0000e600ff1e7b82 */ /* 0x000f220000000a00 */
[----:B0-----:R-:W-:Y:S01]  /*0100*/  ISETP.GE.U32.AND P0, PT, R13, R2, PT ;  /* 0x000000020d00720c */ /* 0x001fe20003f06070 */
[----:B------:R-:W-:-:S06]  /*0110*/  IMAD.MOV.U32 R3, RZ, RZ, R13 ;  /* 0x000000ffff037224 */ /* 0x000fcc00078e000d */
[----:B------:R-:W0:Y:S08]  /*0120*/  LDC.64 R34, c[0x0][0x390] ;  /* 0x0000e400ff227b82 */ /* 0x000e300000000a00 */
[----:B------:R-:W5:Y:S01]  /*0130*/  LDC.64 R36, c[0x0][0x390] ;  /* 0x0000e400ff247b82 */ /* 0x000f620000000a00 */
[----:B------:R-:W-:Y:S01]  /*0140*/  @!P0 VIADD R13, R3, 0x80 ;  /* 0x00000080030d8836 */ /* 0x000fe20000000000 */
[----:B------:R-:W-:-:S04]  /*0150*/  @!P0 IADD3 R17, PT, PT, R0, R3, RZ ;  /* 0x0000000300118210 */ /* 0x000fc80007ffe0ff */
[----:B------:R-:W-:Y:S01]  /*0160*/  ISETP.GE.U32.AND P1, PT, R13, R2, PT ;  /* 0x000000020d00720c */ /* 0x000fe20003f26070 */
[C---:B-1----:R-:W-:Y:S01]  /*0170*/  @!P0 IMAD.WIDE.U32 R14, R17.reuse, 0x2, R14 ;  /* 0x00000002110e8825 */ /* 0x042fe200078e000e */
[----:B------:R-:W1:Y:S03]  /*0180*/  LDC.64 R18, c[0x0][0x398] ;  /* 0x0000e600ff127b82 */ /* 0x000e660000000a00 */
[----:B--2---:R-:W-:Y:S01]  /*0190*/  @!P0 IMAD.WIDE.U32 R32, R17, 0x2, R32 ;  /* 0x0000000211208825 */ /* 0x004fe200078e0020 */
[----:B------:R2:W5:Y:S04]  /*01a0*/  @!P0 LDG.E.U16 R28, desc[UR4][R14.64] ;  /* 0x000000040e1c8981 */ /* 0x000568000c1e1500 */
[----:B------:R4:W5:Y:S03]  /*01b0*/  @!P0 LDG.E.U16 R25, desc[UR4][R32.64] ;  /* 0x0000000420198981 */ /* 0x000966000c1e1500 */
[----:B------:R-:W-:-:S02]  /*01c0*/  @!P1 IMAD.IADD R11, R0, 0x1, R13 ;  /* 0x00000001000b9824 */ /* 0x000fc400078e020d */
[----:B------:R-:W-:Y:S01]  /*01d0*/  @!P1 VIADD R13, R13, 0x80 ;  /* 0x000000800d0d9836 */ /* 0x000fe20000000000 */
[----:B--2---:R-:W2:Y:S01]  /*01e0*/  LDC.64 R14, c[0x0][0x398] ;  /* 0x0000e600ff0e7b82 */ /* 0x004ea20000000a00 */
[----:B---3--:R-:W-:-:S03]  /*01f0*/  @!P1 IMAD.WIDE.U32 R20, R11, 0x2, R20 ;  /* 0x000000020b149825 */ /* 0x008fc600078e0014 */
[----:B------:R-:W-:Y:S01]  /*0200*/  ISETP.GE.U32.AND P2, PT, R13, R2, PT ;  /* 0x000000020d00720c */ /* 0x000fe20003f46070 */
[----:B----4-:R-:W-:Y:S01]  /*0210*/  @!P1 IMAD.WIDE.U32 R30, R11, 0x2, R30 ;  /* 0x000000020b1e9825 */ /* 0x010fe200078e001e */
[----:B------:R-:W-:Y:S01]  /*0220*/  PRMT R27, RZ, 0x7610, R27 ;  /* 0x00007610ff1b7816 */ /* 0x000fe2000000001b */
[----:B------:R-:W3:Y:S01]  /*0230*/  @!P1 LDG.E.U16 R26, desc[UR4][R20.64] ;  /* 0x00000004141a9981 */ /* 0x000ee2000c1e1500 */
[----:B------:R-:W4:Y:S04]  /*0240*/  LDC.64 R32, c[0x0][0x390] ;  /* 0x0000e400ff207b82 */ /* 0x000f280000000a00 */
[----:B------:R0:W3:Y:S05]  /*0250*/  @!P1 LDG.E.U16 R27, desc[UR4][R30.64] ;  /* 0x000000041e1b9981 */ /* 0x0000ea000c1e1500 */
[----:B------:R-:W-:-:S02]  /*0260*/  @!P2 IMAD.IADD R17, R0, 0x1, R13 ;  /* 0x000000010011a824 */ /* 0x000fc400078e020d */
[----:B------:R-:W-:Y:S01]  /*0270*/  @!P2 VIADD R13, R13, 0x80 ;  /* 0x000000800d0da836 */ /* 0x000fe20000000000 */
[----:B0-----:R-:W0:Y:S04]  /*0280*/  LDC.64 R30, c[0x0][0x398] ;  /* 0x0000e600ff1e7b82 */ /* 0x001e280000000a00 */
[----:B------:R-:W-:-:S13]  /*0290*/  ISETP.GE.U32.AND P0, PT, R13, R2, PT ;  /* 0x000000020d00720c */ /* 0x000fda0003f06070 */
[----:B------:R-:W-:Y:S02]  /*02a0*/  @!P0 IMAD.IADD R11, R0, 0x1, R13 ;  /* 0x00000001000b8824 */ /* 0x000fe400078e020d */
[----:B------:R-:W-:-:S05]  /*02b0*/  @!P0 VIADD R13, R13, 0x80 ;  /* 0x000000800d0d8836 */ /* 0x000fca0000000000 */
[----:B------:R-:W-:Y:S01]  /*02c0*/  ISETP.GE.U32.AND P1, PT, R13, R2, PT ;  /* 0x000000020d00720c */ /* 0x000fe20003f26070 */
[C---:B------:R-:W-:Y:S01]  /*02d0*/  @!P0 IMAD.WIDE.U32 R34, R11.reuse, 0x2, R34 ;  /* 0x000000020b228825 */ /* 0x040fe200078e0022 */
[----:B------:R-:W-:Y:S02]  /*02e0*/  PRMT R22, RZ, 0x7610, R22 ;  /* 0x00007610ff167816 */ /* 0x000fe40000000016 */
[----:B------:R-:W-:Y:S01]  /*02f0*/  PRMT R20, RZ, 0x7610, R20 ;  /* 0x00007610ff147816 */ /* 0x000fe20000000014 */
[----:B--2---:R-:W-:Y:S01]  /*0300*/  @!P0 IMAD.WIDE.U32 R14, R11, 0x2, R14 ;  /* 0x000000020b0e8825 */ /* 0x004fe200078e000e */
[----:B------:R-:W-:Y:S02]  /*0310*/  PRMT R23, RZ, 0x7610, R23 ;  /* 0x00007610ff177816 */ /* 0x000fe40000000017 */
[----:B------:R-:W2:Y:S01]  /*0320*/  @!P0 LDG.E.U16 R22, desc[UR4][R34.64] ;  /* 0x0000000422168981 */ /* 0x000ea2000c1e1500 */
[----:B-----5:R-:W-:-:S03]  /*0330*/  @!P2 IMAD.WIDE.U32 R36, R17, 0x2, R36 ;  /* 0x000000021124a825 */ /* 0x020fc600078e0024 */
[----:B------:R-:W5:Y:S01]  /*0340*/  @!P0 LDG.E.U16 R20, desc[UR4][R14.64] ;  /* 0x000000040e148981 */ /* 0x000f62000c1e1500 */
[----:B------:R-:W-:Y:S01]  /*0350*/  @!P1 IMAD.IADD R11, R0, 0x1, R13 ;  /* 0x00000001000b9824 */ /* 0x000fe200078e020d */
[----:B------:R-:W-:Y:S01]  /*0360*/  @!P1 IADD3 R13, PT, PT, R13, 0x80, RZ ;  /* 0x000000800d0d9810 */ /* 0x000fe20007ffe0ff */
[----:B-1----:R-:W-:Y:S01]  /*0370*/  @!P2 IMAD.WIDE.U32 R18, R17, 0x2, R18 ;  /* 0x000000021112a825 */ /* 0x002fe200078e0012 */
[----:B------:R-:W-:Y:S01]  /*0380*/  PRMT R21, RZ, 0x7610, R21 ;  /* 0x00007610ff157816 */ /* 0x000fe20000000015 */
[----:B------:R1:W5:Y:S01]  /*0390*/  @!P2 LDG.E.U16 R23, desc[UR4][R36.64] ;  /* 0x000000042417a981 */ /* 0x000362000c1e1500 */
[----:B------:R-:W-:Y:S01]  /*03a0*/  ISETP.GE.U32.AND P0, PT, R13, R2, PT ;  /* 0x000000020d00720c */ /* 0x000fe20003f06070 */
[----:B------:R-:W0:Y:S01]  /*03b0*/  LDC.64 R16, c[0x0][0x390] ;  /* 0x0000e400ff107b82 */ /* 0x000e220000000a00 */
[----:B------:R-:W-:Y:S02]  /*03c0*/  PRMT R12, RZ, 0x7610, R12 ;  /* 0x00007610ff0c7816 */ /* 0x000fe4000000000c */
[----:B------:R0:W5:Y:S05]  /*03d0*/  @!P2 LDG.E.U16 R21, desc[UR4][R18.64] ;  /* 0x000000041215a981 */ /* 0x00016a000c1e1500 */
[----:B-1----:R-:W1:Y:S01]  /*03e0*/  LDC.64 R36, c[0x0][0x398] ;  /* 0x0000e600ff247b82 */ /* 0x002e620000000a00 */
[----:B----4-:R-:W-:Y:S01]  /*03f0*/  @!P1 IMAD.WIDE.U32 R32, R11, 0x2, R32 ;  /* 0x000000020b209825 */ /* 0x010fe200078e0020 */
[----:B0-----:R-:W-:-:S03]  /*0400*/  PRMT R19, RZ, 0x7610, R19 ;  /* 0x00007610ff137816 */ /* 0x001fc60000000013 */
[----:B------:R-:W-:Y:S01]  /*0410*/  @!P1 IMAD.WIDE.U32 R30, R11, 0x2, R30 ;  /* 0x000000020b1e9825 */ /* 0x000fe200078e001e */
[----:B------:R-:W4:Y:S02]  /*0420*/  @!P1 LDG.E.U16 R12, desc[UR4][R32.64] ;  /* 0x00000004200c9981 */ /* 0x000f24000c1e1500 */
[----:B------:R-:W0:Y:S01]  /*0430*/  LDC.64 R34, c[0x0][0x390] ;  /* 0x0000e400ff227b82 */ /* 0x000e220000000a00 */
[----:B------:R-:W-:Y:S01]  /*0440*/  @!P0 IMAD.IADD R15, R0, 0x1, R13 ;  /* 0x00000001000f8824 */ /* 0x000fe200078e020d */
[----:B------:R1:W4:Y:S01]  /*0450*/  @!P1 LDG.E.U16 R19, desc[UR4][R30.64] ;  /* 0x000000041e139981 */ /* 0x000322000c1e1500 */
[----:B------:R-:W-:-:S05]  /*0460*/  @!P0 VIADD R13, R13, 0x80 ;  /* 0x000000800d0d8836 */ /* 0x000fca0000000000 */
[----:B------:R-:W-:Y:S01]  /*0470*/  ISETP.GE.U32.AND P1, PT, R13, R2, PT ;  /* 0x000000020d00720c */ /* 0x000fe20003f26070 */
[C---:B------:R-:W-:Y:S01]  /*0480*/  @!P0 IMAD.WIDE.U32 R16, R15.reuse, 0x2, R16 ;  /* 0x000000020f108825 */ /* 0x040fe200078e0010 */
[----:B------:R-:W-:Y:S02]  /*0490*/  PRMT R11, RZ, 0x7610, R11 ;  /* 0x00007610ff0b7816 */ /* 0x000fe4000000000b */
[----:B------:R-:W-:Y:S01]  /*04a0*/  PRMT R18, RZ, 0x7610, R18 ;  /* 0x00007610ff127816 */ /* 0x000fe20000000012 */
[----:B-1----:R-:W1:Y:S01]  /*04b0*/  LDC.64 R30, c[0x0][0x390] ;  /* 0x0000e400ff1e7b82 */ /* 0x002e620000000a00 */
[----:B------:R-:W-:Y:S02]  /*04c0*/  @!P0 IMAD.WIDE.U32 R36, R15, 0x2, R36 ;  /* 0x000000020f248825 */ /* 0x000fe400078e0024 */
[----:B------:R0:W4:Y:S04]  /*04d0*/  @!P0 LDG.E.U16 R11, desc[UR4][R16.64] ;  /* 0x00000004100b8981 */ /* 0x000128000c1e1500 */
[----:B------:R1:W4:Y:S01]  /*04e0*/  @!P0 LDG.E.U16 R18, desc[UR4][R36.64] ;  /* 0x0000000424128981 */ /* 0x000322000c1e1500 */
[----:B------:R-:W-:-:S02]  /*04f0*/  @!P1 IMAD.IADD R32, R0, 0x1, R13 ;  /* 0x0000000100209824 */ /* 0x000fc400078e020d */
[----:B------:R-:W-:Y:S01]  /*0500*/  @!P1 VIADD R13, R13, 0x80 ;  /* 0x000000800d0d9836 */ /* 0x000fe20000000000 */
[----:B0-----:R-:W0:Y:S04]  /*0510*/  LDC.64 R16, c[0x0][0x398] ;  /* 0x0000e600ff107b82 */ /* 0x001e280000000a00 */
[----:B------:R-:W-:-:S13]  /*0520*/  ISETP.GE.U32.AND P0, PT, R13, R2, PT ;  /* 0x000000020d00720c */ /* 0x000fda0003f06070 */
[----:B------:R-:W-:-:S04]  /*0530*/  @!P0 IMAD.IADD R15, R0, 0x1, R13 ;  /* 0x00000001000f8824 */ /* 0x000fc800078e020d */
[----:B-1----:R-:W-:Y:S02]  /*0540*/  @!P0 IMAD.WIDE.U32 R36, R15, 0x2, R30 ;  /* 0x000000020f248825 */ /* 0x002fe400078e001e */
[----:B------:R-:W1:Y:S01]  /*0550*/  LDC.64 R30, c[0x0][0x398] ;  /* 0x0000e600ff1e7b82 */ /* 0x000e620000000a00 */
[----:B------:R-:W-:Y:S01]  /*0560*/  PRMT R14, RZ, 0x7610, R14 ;  /* 0x00007610ff0e7816 */ /* 0x000fe2000000000e */
[----:B------:R-:W-:Y:S01]  /*0570*/  @!P1 IMAD.WIDE.U32 R34, R32, 0x2, R34 ;  /* 0x0000000220229825 */ /* 0x000fe200078e0022 */
[----:B------:R-:W-:-:S03]  /*0580*/  PRMT R13, RZ, 0x7610, R13 ;  /* 0x00007610ff0d7816 */ /* 0x000fc6000000000d */
[----:B0-----:R-:W-:Y:S01]  /*0590*/  @!P1 IMAD.WIDE.U32 R32, R32, 0x2, R16 ;  /* 0x0000000220209825 */ /* 0x001fe200078e0010 */
[----:B------:R1:W4:Y:S01]  /*05a0*/  @!P1 LDG.E.U16 R14, desc[UR4][R34.64] ;  /* 0x00000004220e9981 */ /* 0x000322000c1e1500 */
[----:B------:R-:W-:-:S03]  /*05b0*/  PRMT R16, RZ, 0x7610, R16 ;  /* 0x00007610ff107816 */ /* 0x000fc60000000010 */
[----:B------:R-:W4:Y:S04]  /*05c0*/  @!P0 LDG.E.U16 R13, desc[UR4][R36.64] ;  /* 0x00000004240d8981 */ /* 0x000f28000c1e1500 */
[----:B------:R-:W4:Y:S01]  /*05d0*/  @!P1 LDG.E.U16 R16, desc[UR4][R32.64] ;  /* 0x0000000420109981 */ /* 0x000f22000c1e1500 */
[----:B-1----:R-:W-:Y:S01]  /*05e0*/  @!P0 IMAD.WIDE.U32 R34, R15, 0x2, R30 ;  /* 0x000000020f228825 */ /* 0x002fe200078e001e */
[----:B------:R-:W-:-:S06]  /*05f0*/  PRMT R15, RZ, 0x7610, R15 ;  /* 0x00007610ff0f7816 */ /* 0x000fcc000000000f */
[----:B------:R-:W4:Y:S01]  /*0600*/  @!P0 LDG.E.U16 R15, desc[UR4][R34.64] ;  /* 0x00000004220f8981 */ /* 0x000f22000c1e1500 */
[C---:B------:R-:W-:Y:S02]  /*0610*/  ISETP.GE.U32.AND P0, PT, R3.reuse, R2, PT ;  /* 0x000000020300720c */ /* 0x040fe40003f06070 */
[----:B------:R-:W-:-:S04]  /*0620*/  IADD3 R17, PT, PT, R3, 0x80, RZ ;  /* 0x0000008003117810 */ /* 0x000fc80007ffe0ff */
[----:B------:R-:W-:-:S07]  /*0630*/  ISETP.GE.U32.AND P4, PT, R17, R2, PT ;  /* 0x000000021100720c */ /* 0x000fce0003f86070 */
[----:B------:R-:W0:Y:S01]  /*0640*/  @!P0 LDC.64 R30, c[0x0][0x388] ;  /* 0x0000e200ff1e8b82 */ /* 0x000e220000000a00 */
[----:B------:R-:W-:-:S04]  /*0650*/  IADD3 R29, PT, PT, R3, 0x100, RZ ;  /* 0x00000100031d7810 */ /* 0x000fc80007ffe0ff */
[----:B------:R-:W-:Y:S01]  /*0660*/  ISETP.GE.U32.AND P1, PT, R29, R2, PT ;  /* 0x000000021d00720c */ /* 0x000fe20003f26070 */
[----:B------:R-:W-:Y:S04]  /*0670*/  BSSY.RECONVERGENT B0, `(.L_x_1464) ;  /* 0x000005c000007945 */ /* 0x000fe80003800200 */
[----:B------:R-:W-:Y:S01]  /*0680*/  BSSY.RELIABLE B1, `(.L_x_1465) ;  /* 0x0000054000017945 */ /* 0x000fe20003800100 */
[----:B------:R-:W-:Y:S02]  /*0690*/  @!P0 IMAD.U32 R28, R28, 0x10000, RZ ;  /* 0x000100001c1c8824 */ /* 0x000fe400078e00ff */
[----:B------:R-:W-:Y:S02]  /*06a0*/  @!P0 IMAD.U32 R25, R25, 0x10000, RZ ;  /* 0x0001000019198824 */ /* 0x000fe400078e00ff */
[----:B---3--:R-:W-:-:S02]  /*06b0*/  @!P4 IMAD.U32 R26, R26, 0x10000, RZ ;  /* 0x000100001a1ac824 */ /* 0x008fc400078e00ff */
[----:B------:R-:W-:-:S05]  /*06c0*/  @!P4 IMAD.U32 R27, R27, 0x10000, RZ ;  /* 0x000100001b1bc824 */ /* 0x000fca00078e00ff */
[----:B------:R-:W-:Y:S01]  /*06d0*/  @!P4 FMNMX.FTZ R26, R26, R27, PT ;  /* 0x0000001b1a1ac209 */ /* 0x000fe20003810000 */
[----:B------:R-:W-:Y:S01]  /*06e0*/  VIADD R27, R3, 0x180 ;  /* 0x00000180031b7836 */ /* 0x000fe20000000000 */
[----:B------:R-:W-:Y:S01]  /*06f0*/  @!P0 FMNMX.FTZ R25, R28, R25, PT ;  /* 0x000000191c198209 */ /* 0x000fe20003810000 */
[----:B------:R-:W-:-:S03]  /*0700*/  @!P0 IMAD.IADD R28, R0, 0x1, R3 ;  /* 0x00000001001c8824 */ /* 0x000fc600078e0203 */
[----:B------:R-:W-:Y:S01]  /*0710*/  ISETP.GE.U32.AND P2, PT, R27, R2, PT ;  /* 0x000000021b00720c */ /* 0x000fe20003f46070 */
[----:B------:R-:W-:Y:S01]  /*0720*/  VIADD R27, R3, 0x200 ;  /* 0x00000200031b7836 */ /* 0x000fe20000000000 */
[----:B------:R-:W-:Y:S01]  /*0730*/  @!P0 F2FP.BF16.F32.PACK_AB R24, RZ, R25 ;  /* 0x00000019ff18823e */ /* 0x000fe200000010ff */
[----:B0-----:R-:W-:-:S03]  /*0740*/  @!P0 IMAD.WIDE.U32 R28, R28, 0x2, R30 ;  /* 0x000000021c1c8825 */ /* 0x001fc600078e001e */
[----:B------:R-:W-:Y:S01]  /*0750*/  ISETP.GE.U32.AND P3, PT, R27, R2, PT ;  /* 0x000000021b00720c */ /* 0x000fe20003f66070 */
[C---:B------:R-:W-:Y:S01]  /*0760*/  VIADD R25, R3.reuse, 0x280 ;  /* 0x0000028003197836 */ /* 0x040fe20000000000 */
[C---:B------:R-:W-:Y:S01]  /*0770*/  IADD3 R27, PT, PT, R3.reuse, 0x300, RZ ;  /* 0x00000300031b7810 */ /* 0x040fe20007ffe0ff */
[----:B------:R-:W-:Y:S01]  /*0780*/  VIADD R31, R3, 0x380 ;  /* 0x00000380031f7836 */ /* 0x000fe20000000000 */
[----:B------:R-:W-:Y:S02]  /*0790*/  @!P4 F2FP.BF16.F32.PACK_AB R4, RZ, R26 ;  /* 0x0000001aff04c23e */ /* 0x000fe400000010ff */
[-C--:B------:R-:W-:Y:S02]  /*07a0*/  ISETP.GE.U32.AND P5, PT, R27, R2.reuse, PT ;  /* 0x000000021b00720c */ /* 0x080fe40003fa6070 */
[-C--:B------:R-:W-:Y:S02]  /*07b0*/  ISETP.GE.U32.AND P6, PT, R25, R2.reuse, PT ;  /* 0x000000021900720c */ /* 0x080fe40003fc6070 */
[----:B------:R-:W-:Y:S01]  /*07c0*/  ISETP.GE.U32.AND P4, PT, R31, R2, PT ;  /* 0x000000021f00720c */ /* 0x000fe20003f86070 */
[----:B------:R-:W-:Y:S01]  /*07d0*/  @!P0 IMAD.MOV.U32 R3, RZ, RZ, R17 ;  /* 0x000000ffff038224 */ /* 0x000fe200078e0011 */
[----:B------:R-:W-:-:S05]  /*07e0*/  PRMT R26, R24, 0x7610, R26 ;  /* 0x00007610181a7816 */ /* 0x000fca000000001a */
[----:B------:R0:W-:Y:S01]  /*07f0*/  @!P0 STG.E.U16 desc[UR4][R28.64], R26 ;  /* 0x0000001a1c008986 */ /* 0x0001e2000c101504 */
[----:B------:R-:W-:Y:S02]  /*0800*/  ISETP.GE.U32.AND P0, PT, R3, R2, PT ;  /* 0x000000020300720c */ /* 0x000fe40003f06070 */
[----:B--2---:R-:W-:Y:S01]  /*0810*/  @!P2 SHF.L.U32 R22, R22, 0x10, RZ ;  /* 0x000000101616a819 */ /* 0x004fe200000006ff */
[----:B-----5:R-:W-:Y:S02]  /*0820*/  @!P1 IMAD.U32 R24, R21, 0x10000, RZ ;  /* 0x0001000015189824 */ /* 0x020fe400078e00ff */
[----:B------:R-:W-:Y:S02]  /*0830*/  @!P2 IMAD.U32 R21, R20, 0x10000, RZ ;  /* 0x000100001415a824 */ /* 0x000fe400078e00ff */
[----:B------:R-:W-:Y:S02]  /*0840*/  @!P1 IMAD.U32 R23, R23, 0x10000, RZ ;  /* 0x0001000017179824 */ /* 0x000fe400078e00ff */
[----:B----4-:R-:W-:Y:S01]  /*0850*/  @!P3 IMAD.U32 R20, R12, 0x10000, RZ ;  /* 0x000100000c14b824 */ /* 0x010fe200078e00ff */
[----:B------:R-:W-:Y:S01]  /*0860*/  @!P2 FMNMX.FTZ R12, R22, R21, PT ;  /* 0x00000015160ca209 */ /* 0x000fe20003810000 */
[----:B------:R-:W-:Y:S01]  /*0870*/  @!P3 IMAD.U32 R19, R19, 0x10000, RZ ;  /* 0x000100001313b824 */ /* 0x000fe200078e00ff */
[----:B------:R-:W-:-:S04]  /*0880*/  @!P1 FMNMX.FTZ R17, R23, R24, PT ;  /* 0x0000001817119209 */ /* 0x000fc80003810000 */
[----:B------:R-:W-:Y:S01]  /*0890*/  @!P3 FMNMX.FTZ R19, R20, R19, PT ;  /* 0x000000131413b209 */ /* 0x000fe20003810000 */
[----:B------:R-:W-:Y:S01]  /*08a0*/  @!P6 IMAD.U32 R11, R11, 0x10000, RZ ;  /* 0x000100000b0be824 */ /* 0x000fe200078e00ff */
[----:B------:R-:W-:-:S04]  /*08b0*/  @!P6 SHF.L.U32 R18, R18, 0x10, RZ ;  /* 0x000000101212e819 */ /* 0x000fc800000006ff */
[----:B------:R-:W-:Y:S02]  /*08c0*/  @!P6 FMNMX.FTZ R11, R11, R18, PT ;  /* 0x000000120b0be209 */ /* 0x000fe40003810000 */
[----:B------:R-:W-:Y:S02]  /*08d0*/  @!P1 F2FP.BF16.F32.PACK_AB R5, RZ, R17 ;  /* 0x00000011ff05923e */ /* 0x000fe400000010ff */
[----:B------:R-:W-:Y:S02]  /*08e0*/  @!P2 F2FP.BF16.F32.PACK_AB R6, RZ, R12 ;  /* 0x0000000cff06a23e */ /* 0x000fe400000010ff */
[----:B------:R-:W-:Y:S02]  /*08f0*/  @!P3 F2FP.BF16.F32.PACK_AB R7, RZ, R19 ;  /* 0x00000013ff07b23e */ /* 0x000fe400000010ff */
[----:B------:R-:W-:Y:S01]  /*0900*/  @!P6 F2FP.BF16.F32.PACK_AB R8, RZ, R11 ;  /* 0x0000000bff08e23e */ /* 0x000fe200000010ff */
[----:B------:R-:W-:Y:S02]  /*0910*/  @!P5 IMAD.U32 R14, R14, 0x10000, RZ ;  /* 0x000100000e0ed824 */ /* 0x000fe400078e00ff */
[----:B------:R-:W-:-:S02]  /*0920*/  @!P4 IMAD.U32 R13, R13, 0x10000, RZ ;  /* 0x000100000d0dc824 */ /* 0x000fc400078e00ff */
[----:B------:R-:W-:-:S05]  /*0930*/  @!P5 IMAD.U32 R21, R16, 0x10000, RZ ;  /* 0x000100001015d824 */ /* 0x000fca00078e00ff */
[----:B------:R-:W-:Y:S01]  /*0940*/  @!P5 FMNMX.FTZ R14, R14, R21, PT ;  /* 0x000000150e0ed209 */ /* 0x000fe20003810000 */
[----:B------:R-:W-:-:S03]  /*0950*/  @!P4 IMAD.U32 R16, R15, 0x10000, RZ ;  /* 0x000100000f10c824 */ /* 0x000fc600078e00ff */
[----:B------:R-:W-:Y:S02]  /*0960*/  @!P5 F2FP.BF16.F32.PACK_AB R9, RZ, R14 ;  /* 0x0000000eff09d23e */ /* 0x000fe400000010ff */
[----:B------:R-:W-:-:S04]  /*0970*/  @!P4 FMNMX.FTZ R13, R13, R16, PT ;  /* 0x000000100d0dc209 */ /* 0x000fc80003810000 */
[----:B------:R-:W-:Y:S01]  /*0980*/  @!P4 F2FP.BF16.F32.PACK_AB R10, RZ, R13 ;  /* 0x0000000dff0ac23e */ /* 0x000fe200000010ff */
[----:B0-----:R-:W-:Y:S06]  /*0990*/  @P0 BRA `(.L_x_1466) ;  /* 0x0000000000300947 */ /* 0x001fec0003800000 */
[----:B------:R-:W0:Y:S01]  /*09a0*/  LDC.64 R12, c[0x0][0x388] ;  /* 0x0000e200ff0c7b82 */ /* 0x000e220000000a00 */
[----:B------:R-:W-:Y:S01]  /*09b0*/  IADD3 R11, PT, PT, R0, R3, RZ ;  /* 0x00000003000b7210 */ /* 0x000fe20007ffe0ff */
[----:B------:R-:W-:-:S05]  /*09c0*/  VIADD R3, R3, 0x80 ;  /* 0x0000008003037836 */ /* 0x000fca0000000000 */
[----:B------:R-:W-:Y:S01]  /*09d0*/  ISETP.GE.U32.AND P0, PT, R3, R2, PT ;  /* 0x000000020300720c */ /* 0x000fe20003f06070 */
[----:B0-----:R-:W-:-:S05]  /*09e0*/  IMAD.WIDE.U32 R12, R11, 0x2, R12 ;  /* 0x000000020b0c7825 */ /* 0x001fca00078e000c */
[----:B------:R0:W-:Y:S07]  /*09f0*/  STG.E.U16 desc[UR4][R12.64], R4 ;  /* 0x000000040c007986 */ /* 0x0001ee000c101504 */
[----:B------:R-:W-:Y:S05]  /*0a00*/  @P0 BRA `(.L_x_1467) ;  /* 0x0000000000300947 */ /* 0x000fea0003800000 */
[----:B0-----:R-:W0:Y:S01]  /*0a10*/  LDC.64 R12, c[0x0][0x388] ;  /* 0x0000e200ff0c7b82 */ /* 0x001e220000000a00 */
[----:B------:R-:W-:Y:S02]  /*0a20*/  IMAD.IADD R11, R0, 0x1, R3 ;  /* 0x00000001000b7824 */ /* 0x000fe400078e0203 */
[----:B------:R-:W-:Y:S02]  /*0a30*/  VIADD R3, R3, 0x80 ;  /* 0x0000008003037836 */ /* 0x000fe40000000000 */
[----:B0-----:R-:W-:-:S05]  /*0a40*/  IMAD.WIDE.U32 R12, R11, 0x2, R12 ;  /* 0x000000020b0c7825 */ /* 0x001fca00078e000c */
[----:B------:R0:W-:Y:S02]  /*0a50*/  STG.E.U16 desc[UR4][R12.64], R5 ;  /* 0x000000050c007986 */ /* 0x0001e4000c101504 */
.L_x_1466:
[----:B------:R-:W-:-:S13]  /*0a60*/  ISETP.GE.U32.AND P0, PT, R3, R2, PT ;  /* 0x000000020300720c */ /* 0x000fda0003f06070 */
[----:B------:R-:W-:Y:S05]  /*0a70*/  @P0 BRA `(.L_x_1468) ;  /* 0x0000000000300947 */ /* 0x000fea0003800000 */
[----:B0-----:R-:W0:Y:S01]  /*0a80*/  LDC.64 R4, c[0x0][0x388] ;  /* 0x0000e200ff047b82 */ /* 0x001e220000000a00 */
[----:B------:R-:W-:Y:S01]  /*0a90*/  IMAD.IADD R11, R0, 0x1, R3 ;  /* 0x00000001000b7824 */ /* 0x000fe200078e0203 */
[----:B------:R-:W-:-:S03]  /*0aa0*/  IADD3 R3, PT, PT, R3, 0x80, RZ ;  /* 0x0000008003037810 */ /* 0x000fc60007ffe0ff */
[----:B0-----:R-:W-:-:S05]  /*0ab0*/  IMAD.WIDE.U32 R4, R11, 0x2, R4 ;  /* 0x000000020b047825 */ /* 0x001fca00078e0004 */
[----:B------:R1:W-:Y:S02]  /*0ac0*/  STG.E.U16 desc[UR4][R4.64], R6 ;  /* 0x0000000604007986 */ /* 0x0003e4000c101504 */
.L_x_1467:
[----:B------:R-:W-:-:S13]  /*0ad0*/  ISETP.GE.U32.AND P0, PT, R3, R2, PT ;  /* 0x000000020300720c */ /* 0x000fda0003f06070 */
[----:B------:R-:W-:Y:S05]  /*0ae0*/  @P0 BRA `(.L_x_1469) ;  /* 0x0000000000340947 */ /* 0x000fea0003800000 */
[----:B01----:R-:W0:Y:S01]  /*0af0*/  LDC.64 R4, c[0x0][0x388] ;  /* 0x0000e200ff047b82 */ /* 0x003e220000000a00 */
[----:B------:R-:W-:Y:S02]  /*0b00*/  IMAD.IADD R11, R0, 0x1, R3 ;  /* 0x00000001000b7824 */ /* 0x000fe400078e0203 */
[----:B------:R-:W-:Y:S02]  /*0b10*/  VIADD R3, R3, 0x80 ;  /* 0x0000008003037836 */ /* 0x000fe40000000000 */
[----:B0-----:R-:W-:-:S05]  /*0b20*/  IMAD.WIDE.U32 R4, R11, 0x2, R4 ;  /* 0x000000020b047825 */ /* 0x001fca00078e0004 */
[----:B------:R1:W-:Y:S02]  /*0b30*/  STG.E.U16 desc[UR4][R4.64], R7 ;  /* 0x0000000704007986 */ /* 0x0003e4000c101504 */
.L_x_1468:
[----:B------:R-:W-:-:S13]  /*0b40*/  ISETP.GE.U32.AND P0, PT, R3, R2, PT ;  /* 0x000000020300720c */ /* 0x000fda0003f06070 */
[----:B------:R-:W-:Y:S05]  /*0b50*/  @P0 BREAK.RELIABLE B1 ;  /* 0x0000000000010942 */ /* 0x000fea0003800100 */
[----:B------:R-:W-:Y:S05]  /*0b60*/  @P0 BRA `(.L_x_1470) ;  /* 0x0000000000300947 */ /* 0x000fea0003800000 */
[----:B01----:R-:W0:Y:S01]  /*0b70*/  LDC.64 R4, c[0x0][0x388] ;  /* 0x0000e200ff047b82 */ /* 0x003e220000000a00 */
[----:B------:R-:W-:Y:S02]  /*0b80*/  IMAD.IADD R7, R0, 0x1, R3 ;  /* 0x0000000100077824 */ /* 0x000fe400078e0203 */
[----:B------:R-:W-:Y:S02]  /*0b90*/  VIADD R3, R3, 0x80 ;  /* 0x0000008003037836 */ /* 0x000fe40000000000 */
[----:B0-----:R-:W-:-:S05]  /*0ba0*/  IMAD.WIDE.U32 R4, R7, 0x2, R4 ;  /* 0x0000000207047825 */ /* 0x001fca00078e0004 */
[----:B------:R2:W-:Y:S02]  /*0bb0*/  STG.E.U16 desc[UR4][R4.64], R8 ;  /* 0x0000000804007986 */ /* 0x0005e4000c101504 */
.L_x_1469:
[----:B------:R-:W-:Y:S05]  /*0bc0*/  BSYNC.RELIABLE B1 ;  /* 0x0000000000017941 */ /* 0x000fea0003800100 */
.L_x_1465:
[----:B------:R-:W-:-:S13]  /*0bd0*/  ISETP.GE.U32.AND P0, PT, R3, R2, PT ;  /* 0x000000020300720c */ /* 0x000fda0003f06070 */
[----:B012---:R-:W0:Y:S01]  /*0be0*/  @!P0 LDC.64 R4, c[0x0][0x388] ;  /* 0x0000e200ff048b82 */ /* 0x007e220000000a00 */
[----:B------:R-:W-:Y:S01]  /*0bf0*/  @!P0 IADD3 R7, PT, PT, R0, R3, RZ ;  /* 0x0000000300078210 */ /* 0x000fe20007ffe0ff */
[----:B------:R-:W-:-:S04]  /*0c00*/  @!P0 VIADD R3, R3, 0x80 ;  /* 0x0000008003038836 */ /* 0x000fc80000000000 */
[----:B0-----:R-:W-:-:S05]  /*0c10*/  @!P0 IMAD.WIDE.U32 R4, R7, 0x2, R4 ;  /* 0x0000000207048825 */ /* 0x001fca00078e0004 */
[----:B------:R2:W-:Y:S02]  /*0c20*/  @!P0 STG.E.U16 desc[UR4][R4.64], R9 ;  /* 0x0000000904008986 */ /* 0x0005e4000c101504 */
.L_x_1470:
[----:B------:R-:W-:Y:S05]  /*0c30*/  BSYNC.RECONVERGENT B0 ;  /* 0x0000000000007941 */ /* 0x000fea0003800200 */
.L_x_1464:
        /* <DEDUP_REMOVED lines=8> */
.L_x_1463:
[----:B------:R-:W0:Y:S01]  /*0cc0*/  S2R R2, SR_TID.X ;  /* 0x0000000000027919 */ /* 0x000e220000002100 */
[----:B------:R-:W1:Y:S08]  /*0cd0*/  LDC.64 R4, c[0x0][0x390] ;  /* 0x0000e400ff047b82 */ /* 0x000e700000000a00 */
[----:B------:R-:W2:Y:S01]  /*0ce0*/  LDC.64 R6, c[0x0][0x398] ;  /* 0x0000e600ff067b82 */ /* 0x000ea20000000a00 */
[----:B-1----:R-:W-:-:S04]  /*0cf0*/  IMAD.WIDE.U32 R4, R0, 0x2, R4 ;  /* 0x0000000200047825 */ /* 0x002fc800078e0004 */
[----:B0-----:R-:W-:-:S03]  /*0d00*/  IMAD.WIDE.U32 R10, R2, 0x4, R4 ;  /* 0x00000004020a7825 */ /* 0x001fc600078e0004 */
[----:B------:R-:W0:Y:S01]  /*0d10*/  LDC.64 R4, c[0x0][0x388] ;  /* 0x0000e200ff047b82 */ /* 0x000e220000000a00 */
[----:B--2---:R-:W-:Y:S01]  /*0d20*/  IMAD.WIDE.U32 R6, R0, 0x2, R6 ;  /* 0x0000000200067825 */ /* 0x004fe200078e0006 */
[----:B------:R-:W2:Y:S04]  /*0d30*/  LDG.E R9, desc[UR4][R10.64] ;  /* 0x000000040a097981 */ /* 0x000ea8000c1e1900 */
[----:B------:R-:W3:Y:S01]  /*0d40*/  LDG.E R15, desc[UR4][R10.64+0x200] ;  /* 0x000200040a0f7981 */ /* 0x000ee2000c1e1900 */
[----:B------:R-:W-:-:S03]  /*0d50*/  IMAD.WIDE.U32 R12, R2, 0x4, R6 ;  /* 0x00000004020c7825 */ /* 0x000fc600078e0006 */
[----:B------:R-:W4:Y:S04]  /*0d60*/  LDG.E R3, desc[UR4][R10.64+0x400] ;  /* 0x000400040a037981 */ /* 0x000f28000c1e1900 */
[----:B------:R-:W5:Y:S04]  /*0d70*/  LDG.E R16, desc[UR4][R12.64] ;  /* 0x000000040c107981 */ /* 0x000f68000c1e1900 */
[----:B------:R-:W4:Y:S04]  /*0d80*/  LDG.E R18, desc[UR4][R12.64+0x200] ;  /* 0x000200040c127981 */ /* 0x000f28000c1e1900 */
[----:B------:R4:W4:Y:S04]  /*0d90*/  LDG.E R8, desc[UR4][R10.64+0x600] ;  /* 0x000600040a087981 */ /* 0x000928000c1e1900 */
[----:B------:R-:W4:Y:S04]  /*0da0*/  LDG.E R6, desc[UR4][R12.64+0x400] ;  /* 0x000400040c067981 */ /* 0x000f28000c1e1900 */
[----:B------:R1:W4:Y:S01]  /*0db0*/  LDG.E R7, desc[UR4][R12.64+0x600] ;  /* 0x000600040c077981 */ /* 0x000322000c1e1900 */
[----:B0-----:R-:W-:-:S04]  /*0dc0*/  IMAD.WIDE.U32 R4, R0, 0x2, R4 ;  /* 0x0000000200047825 */ /* 0x001fc800078e0004 */
[----:B------:R-:W-:Y:S01]  /*0dd0*/  IMAD.WIDE.U32 R4, R2, 0x4, R4 ;  /* 0x0000000402047825 */ /* 0x000fe200078e0004 */
[----:B--2---:R-:W-:-:S03]  /*0de0*/  PRMT R14, R9, 0x7632, R14 ;  /* 0x00007632090e7816 */ /* 0x004fc6000000000e */
[----:B------:R-:W-:Y:S01]  /*0df0*/  IMAD.U32 R9, R9, 0x10000, RZ ;  /* 0x0001000009097824 */ /* 0x000fe200078e00ff */
[C---:B-----5:R-:W-:Y:S01]  /*0e00*/  PRMT R17, R16.reuse, 0x7632, R17 ;  /* 0x0000763210117816 */ /* 0x060fe20000000011 */
[----:B------:R-:W-:-:S05]  /*0e10*/  IMAD.U32 R16, R16, 0x10000, RZ ;  /* 0x0001000010107824 */ /* 0x000fca00078e00ff */
[----:B------:R-:W-:Y:S02]  /*0e20*/  FMNMX.FTZ R16, R9, R16, PT ;  /* 0x0000001009107209 */ /* 0x000fe40003810000 */
[----:B---3--:R-:W-:Y:S02]  /*0e30*/  PRMT R9, R15, 0x7632, R9 ;  /* 0x000076320f097816 */ /* 0x008fe40000000009 */
[----:B----4-:R-:W-:Y:S01]  /*0e40*/  PRMT R10, R18, 0x7632, R10 ;  /* 0x00007632120a7816 */ /* 0x010fe2000000000a */
[----:B------:R-:W-:Y:S02]  /*0e50*/  IMAD.U32 R17, R17, 0x10000, RZ ;  /* 0x0001000011117824 */ /* 0x000fe400078e00ff */
[----:B------:R-:W-:Y:S01]  /*0e60*/  IMAD.U32 R11, R9, 0x10000, RZ ;  /* 0x00010000090b7824 */ /* 0x000fe200078e00ff */
[----:B-1----:R-:W-:Y:S02]  /*0e70*/  SHF.L.U32 R12, R10, 0x10, RZ ;  /* 0x000000100a0c7819 */ /* 0x002fe400000006ff */
[----:B------:R-:W-:-:S02]  /*0e80*/  SHF.L.U32 R14, R14, 0x10, RZ ;  /* 0x000000100e0e7819 */ /* 0x000fc400000006ff */
[----:B------:R-:W-:Y:S01]  /*0e90*/  FMNMX.FTZ R11, R11, R12, PT ;  /* 0x0000000c0b0b7209 */ /* 0x000fe20003810000 */
[----:B------:R-:W-:Y:S01]  /*0ea0*/  IMAD.U32 R12, R3, 0x10000, RZ ;  /* 0x00010000030c7824 */ /* 0x000fe200078e00ff */
[----:B------:R-:W-:Y:S01]  /*0eb0*/  FMNMX.FTZ R17, R14, R17, PT ;  /* 0x000000110e117209 */ /* 0x000fe20003810000 */
[----:B------:R-:W-:Y:S01]  /*0ec0*/  IMAD.U32 R15, R15, 0x10000, RZ ;  /* 0x000100000f0f7824 */ /* 0x000fe200078e00ff */
[----:B------:R-:W-:Y:S01]  /*0ed0*/  PRMT R0, R3, 0x7632, R0 ;  /* 0x0000763203007816 */ /* 0x000fe20000000000 */
[----:B------:R-:W-:Y:S01]  /*0ee0*/  IMAD.U32 R18, R18, 0x10000, RZ ;  /* 0x0001000012127824 */ /* 0x000fe200078e00ff */
[C---:B------:R-:W-:Y:S01]  /*0ef0*/  PRMT R3, R8.reuse, 0x7632, R3 ;  /* 0x0000763208037816 */ /* 0x040fe20000000003 */
[----:B------:R-:W-:Y:S01]  /*0f00*/  IMAD.U32 R14, R8, 0x10000, RZ ;  /* 0x00010000080e7824 */ /* 0x000fe200078e00ff */
[C---:B------:R-:W-:Y:S01]  /*0f10*/  PRMT R8, R6.reuse, 0x7632, R8 ;  /* 0x0000763206087816 */ /* 0x040fe20000000008 */
[----:B------:R-:W-:Y:S01]  /*0f20*/  IMAD.U32 R13, R6, 0x10000, RZ ;  /* 0x00010000060d7824 */ /* 0x000fe200078e00ff */
[----:B------:R-:W-:-:S02]  /*0f30*/  PRMT R6, R7, 0x7632, R6 ;  /* 0x0000763207067816 */ /* 0x000fc40000000006 */
[----:B------:R-:W-:Y:S01]  /*0f40*/  FMNMX.FTZ R10, R15, R18, PT ;  /* 0x000000120f0a7209 */ /* 0x000fe20003810000 */
[----:B------:R-:W-:Y:S01]  /*0f50*/  IMAD.U32 R15, R7, 0x10000, RZ ;  /* 0x00010000070f7824 */ /* 0x000fe200078e00ff */
[----:B------:R-:W-:Y:S01]  /*0f60*/  SHF.L.U32 R0, R0, 0x10, RZ ;  /* 0x0000001000007819 */ /* 0x000fe200000006ff */
[----:B------:R-:W-:Y:S02]  /*0f70*/  IMAD.U32 R7, R8, 0x10000, RZ ;  /* 0x0001000008077824 */ /* 0x000fe400078e00ff */
[----:B------:R-:W-:Y:S02]  /*0f80*/  IMAD.U32 R3, R3, 0x10000, RZ ;  /* 0x0001000003037824 */ /* 0x000fe400078e00ff */
[----:B------:R-:W-:Y:S01]  /*0f90*/  IMAD.U32 R6, R6, 0x10000, RZ ;  /* 0x0001000006067824 */ /* 0x000fe200078e00ff */
[----:B------:R-:W-:Y:S02]  /*0fa0*/  FMNMX.FTZ R12, R12, R13, PT ;  /* 0x0000000d0c0c7209 */ /* 0x000fe40003810000 */
[----:B------:R-:W-:-:S02]  /*0fb0*/  FMNMX.FTZ R7, R0, R7, PT ;  /* 0x0000000700077209 */ /* 0x000fc40003810000 */
[----:B------:R-:W-:Y:S02]  /*0fc0*/  FMNMX.FTZ R14, R14, R15, PT ;  /* 0x0000000f0e0e7209 */ /* 0x000fe40003810000 */
[----:B------:R-:W-:Y:S02]  /*0fd0*/  FMNMX.FTZ R3, R3, R6, PT ;  /* 0x0000000603037209 */ /* 0x000fe40003810000 */
[----:B------:R-:W-:Y:S02]  /*0fe0*/  F2FP.BF16.F32.PACK_AB R9, R17, R16 ;  /* 0x000000101109723e */ /* 0x000fe400000010ff */
[----:B------:R-:W-:Y:S02]  /*0ff0*/  F2FP.BF16.F32.PACK_AB R11, R11, R10 ;  /* 0x0000000a0b0b723e */ /* 0x000fe400000010ff */
[----:B------:R-:W-:Y:S02]  /*1000*/  F2FP.BF16.F32.PACK_AB R7, R7, R12 ;  /* 0x0000000c0707723e */ /* 0x000fe400000010ff */
[----:B------:R-:W-:Y:S01]  /*1010*/  F2FP.BF16.F32.PACK_AB R3, R3, R14 ;  /* 0x0000000e0303723e */ /* 0x000fe200000010ff */
[----:B------:R-:W-:Y:S04]  /*1020*/  STG.E desc[UR4][R4.64], R9 ;  /* 0x0000000904007986 */ /* 0x000fe8000c101904 */
[----:B------:R-:W-:Y:S04]  /*1030*/  STG.E desc[UR4][R4.64+0x200], R11 ;  /* 0x0002000b04007986 */ /* 0x000fe8000c101904 */
[----:B------:R-:W-:Y:S04]  /*1040*/  STG.E desc[UR4][R4.64+0x400], R7 ;  /* 0x0004000704007986 */ /* 0x000fe8000c101904 */
[----:B------:R-:W-:Y:S01]  /*1050*/  STG.E desc[UR4][R4.64+0x600], R3 ;  /* 0x0006000304007986 */ /* 0x000fe2000c101904 */
[----:B------:R-:W-:Y:S05]  /*1060*/  EXIT ;  /* 0x000000000000794d */ /* 0x000fea0003800000 */
.L_x_1471:
        /* <DEDUP_REMOVED lines=9> */
.L_x_41681:


//--------------------- .text._ZN2at6native29vectorized_elementwise_kernelILi4ENS0_13BinaryFunctorIN3c108BFloat16ES4_S4_ZZZNS0_16fmin_kernel_cudaERNS_18TensorIteratorBaseEENKUlvE_clEvENKUlvE2_clEvEUlS4_S4_E_EESt5arrayIPcLm3EEEEviT0_T1_ --------------------------
	.section	.text._ZN2at6native29vectorized_elementwise_kernelILi4ENS0_13BinaryFunctorIN3c108BFloat16ES4_S4_ZZZNS0_16fmin_kernel_cudaERNS_18TensorIteratorBaseEENKUlvE_clEvENKUlvE2_clEvEUlS4_S4_E_EESt5arrayIPcLm3EEEEviT0_T1_,"ax",@progbits
	.align	128
        .global         _ZN2at6native29vectorized_elementwise_kernelILi4ENS0_13BinaryFunctorIN3c108BFloat16ES4_S4_ZZZNS0_16fmin_kernel_cudaERNS_18TensorIteratorBaseEENKUlvE_clEvENKUlvE2_clEvEUlS4_S4_E_EESt5arrayIPcLm3EEEEviT0_T1_
        .type           _ZN2at6native29vectorized_elementwise_kernelILi4ENS0_13BinaryFunctorIN3c108BFloat16ES4_S4_ZZZNS0_16fmin_kernel_cudaERNS_18TensorIteratorBaseEENKUlvE_clEvENKUlvE2_clEvEUlS4_S4_E_EESt5arrayIPcLm3EEEEviT0_T1_,@function
        .size           _ZN2at6native29vectorized_elementwise_kernelILi4ENS0_13BinaryFunctorIN3c108BFloat16ES4_S4_ZZZNS0_16fmin_kernel_cudaERNS_18TensorIteratorBaseEENKUlvE_clEvENKUlvE2_clEvEUlS4_S4_E_EESt5arrayIPcLm3EEEEviT0_T1_,(.L_x_41682 - _ZN2at6native29vectorized_elementwise_kernelILi4ENS0_13BinaryFunctorIN3c108BFloat16ES4_S4_ZZZNS0_16fmin_kernel_cudaERNS_18TensorIteratorBaseEENKUlvE_clEvENKUlvE2_clEvEUlS4_S4_E_EESt5arrayIPcLm3EEEEviT0_T1_)
        .other          _ZN2at6native29vectorized_elementwise_kernelILi4ENS0_13BinaryFunctorIN3c108BFloat16ES4_S4_ZZZNS0_16fmin_kernel_cudaERNS_18TensorIteratorBaseEENKUlvE_clEvENKUlvE2_clEvEUlS4_S4_E_EESt5arrayIPcLm3EEEEviT0_T1_,@"STO_CUDA_ENTRY STV_DEFAULT"
_ZN2at6native29vectorized_elementwise_kernelILi4ENS0_13BinaryFunctorIN3c108BFloat16ES4_S4_ZZZNS0_16fmin_kernel_cudaERNS_18TensorIteratorBaseEENKUlvE_clEvENKUlvE2_clEvEUlS4_S4_E_EESt5arrayIPcLm3EEEEviT0_T1_:
.text._ZN2at6native29vectorized_elementwise_kernelILi4ENS0_13BinaryFunctorIN3c108BFloat16ES4_S4_ZZZNS0_16fmin_kernel_cudaERNS_18TensorIteratorBaseEENKUlvE_clEvENKUlvE2_clEvEUlS4_S4_E_EESt5arrayIPcLm3EEEEviT0_T1_:
        /* <DEDUP_REMOVED lines=166> */
.L_x_1475:
[----:B------:R-:W-:-:S13]  /*0a60*/  ISETP.GE.U32.AND P0, PT, R3, R2, PT ;  /* 0x000000020300720c */ /* 0x000fda0003f06070 */
[----:B------:R-:W-:Y:S05]  /*0a70*/  @P0 BRA `(.L_x_1477) ;  /* 0x0000000000300947 */ /* 0x000fea0003800000 */
[----:B0-----:R-:W0:Y:S01]  /*0a80*/  LDC.64 R4, c[0x0][0x388] ;  /* 0x0000e200ff047b82 */ /* 0x001e220000000a00 */
[----:B------:R-:W-:Y:S01]  /*0a90*/  IMAD.IADD R11, R0, 0x1, R3 ;  /* 0x00000001000b7824 */ /* 0x000fe200078e0203 */
[----:B------:R-:W-:-:S03]  /*0aa0*/  IADD3 R3, PT, PT, R3, 0x80, RZ ;  /* 0x0000008003037810 */ /* 0x000fc60007ffe0ff */
[----:B0-----:R-:W-:-:S05]  /*0ab0*/  IMAD.WIDE.U32 R4, R11, 0x2, R4 ;  /* 0x000000020b047825 */ /* 0x001fca00078e0004 */
[----:B------:R1:W-:Y:S02]  /*0ac0*/  STG.E.U16 desc[UR4][R4.64], R6 ;  /* 0x0000000604007986 */ /* 0x0003e4000c101504 */
.L_x_1476:
[----:B------:R-:W-:-:S13]  /*0ad0*/  ISETP.GE.U32.AND P0, PT, R3, R2, PT ;  /* 0x000000020300720c */ /* 0x000fda0003f06070 */
[----:B------:R-:W-:Y:S05]  /*0ae0*/  @P0 BRA `(.L_x_1478) ;  /* 0x0000000000340947 */ /* 0x000fea0003800000 */
[----:B01----:R-:W0:Y:S01]  /*0af0*/  LDC.64 R4, c[0x0][0x388] ;  /* 0x0000e200ff047b82 */ /* 0x003e220000000a00 */
[----:B------:R-:W-:Y:S02]  /*0b00*/  IMAD.IADD R11, R0, 0x1, R3 ;  /* 0x00000001000b7824 */ /* 0x000fe400078e0203 */
[----:B------:R-:W-:Y:S02]  /*0b10*/  VIADD R3, R3, 0x80 ;  /* 0x0000008003037836 */ /* 0x000fe40000000000 */
[----:B0-----:R-:W-:-:S05]  /*0b20*/  IMAD.WIDE.U32 R4, R11, 0x2, R4 ;  /* 0x000000020b047825 */ /* 0x001fca00078e0004 */
[----:B------:R1:W-:Y:S02]  /*0b30*/  STG.E.U16 desc[UR4][R4.64], R7 ;  /* 0x0000000704007986 */ /* 0x0003e4000c101504 */
.L_x_1477:
        /* <DEDUP_REMOVED lines=8> */
.L_x_1478:
[----:B------:R-:W-:Y:S05]  /*0bc0*/  BSYNC.RELIABLE B1 ;  /* 0x0000000000017941 */ /* 0x000fea0003800100 */
.L_x_1474:
[----:B------:R-:W-:-:S13]  /*0bd0*/  ISETP.GE.U32.AND P0, PT, R3, R2, PT ;  /* 0x000000020300720c */ /* 0x000fda0003f06070 */
[----:B012---:R-:W0:Y:S01]  /*0be0*/  @!P0 LDC.64 R4, c[0x0][0x388] ;  /* 0x0000e200ff048b82 */ /* 0x007e220000000a00 */
[----:B------:R-:W-:Y:S01]  /*0bf0*/  @!P0 IADD3 R7, PT, PT, R0, R3, RZ ;  /* 0x0000000300078210 */ /* 0x000fe20007ffe0ff */
[----:B------:R-:W-:-:S04]  /*0c00*/  @!P0 VIADD R3, R3, 0x80 ;  /* 0x0000008003038836 */ /* 0x000fc80000000000 */
[----:B0-----:R-:W-:-:S05]  /*0c10*/  @!P0 IMAD.WIDE.U32 R4, R7, 0x2, R4 ;  /* 0x0000000207048825 */ /* 0x001fca00078e0004 */
[----:B------:R2:W-:Y:S02]  /*0c20*/  @!P0 STG.E.U16 desc[UR4][R4.64], R9 ;  /* 0x0000000904008986 */ /* 0x0005e4000c101504 */
.L_x_1479:
[----:B------:R-:W-:Y:S05]  /*0c30*/  BSYNC.RECONVERGENT B0 ;  /* 0x0000000000007941 */ /* 0x000fea0003800200 */
.L_x_1473:
        /* <DEDUP_REMOVED lines=8> */
.L_x_1472:
[----:B------:R-:W0:Y:S01]  /*0cc0*/  S2R R2, SR_TID.X ;  /* 0x0000000000027919 */ /* 0x000e220000002100 */
[----:B------:R-:W1:Y:S08]  /*0cd0*/  LDC.64 R4, c[0x0][0x390] ;  /* 0x0000e400ff047b82 */ /* 0x000e700000000a00 */
[----:B------:R-:W2:Y:S08]  /*0ce0*/  LDC.64 R6, c[0x0][0x398] ;  /* 0x0000e600ff067b82 */ /* 0x000eb00000000a00 */
[----:B------:R-:W3:Y:S01]  /*0cf0*/  LDC.64 R8, c[0x0][0x388] ;  /* 0x0000e200ff087b82 */ /* 0x000ee20000000a00 */
[----:B-1----:R-:W-:-:S04]  /*0d00*/  IMAD.WIDE.U32 R4, R0, 0x2, R4 ;  /* 0x0000000200047825 */ /* 0x002fc800078e0004 */
[----:B0-----:R-:W-:-:S04]  /*0d10*/  IMAD.WIDE.U32 R12, R2, 0x8, R4 ;  /* 0x00000008020c7825 */ /* 0x001fc800078e0004 */
[----:B--2---:R-:W-:Y:S01]  /*0d20*/  IMAD.WIDE.U32 R6, R0, 0x2, R6 ;  /* 0x0000000200067825 */ /* 0x004fe200078e0006 */
[----:B------:R-:W2:Y:S04]  /*0d30*/  LDG.E.64 R18, desc[UR4][R12.64] ;  /* 0x000000040c127981 */ /* 0x000ea8000c1e1b00 */
[----:B------:R0:W4:Y:S01]  /*0d40*/  LDG.E.64 R4, desc[UR4][R12.64+0x400] ;  /* 0x000400040c047981 */ /* 0x000122000c1e1b00 */
[----:B------:R-:W-:-:S05]  /*0d50*/  IMAD.WIDE.U32 R14, R2, 0x8, R6 ;  /* 0x00000008020e7825 */ /* 0x000fca00078e0006 */
[----:B------:R-:W5:Y:S04]  /*0d60*/  LDG.E.64 R10, desc[UR4][R14.64] ;  /* 0x000000040e0a7981 */ /* 0x000f68000c1e1b00 */
[----:B------:R1:W4:Y:S01]  /*0d70*/  LDG.E.64 R6, desc[UR4][R14.64+0x400] ;  /* 0x000400040e067981 */ /* 0x000322000c1e1b00 */
[----:B---3--:R-:W-:-:S04]  /*0d80*/  IMAD.WIDE.U32 R8, R0, 0x2, R8 ;  /* 0x0000000200087825 */ /* 0x008fc800078e0008 */
[----:B------:R-:W-:Y:S01]  /*0d90*/  IMAD.WIDE.U32 R8, R2, 0x8, R8 ;  /* 0x0000000802087825 */ /* 0x000fe200078e0008 */
[----:B--2---:R-:W-:-:S03]  /*0da0*/  PRMT R16, R19, 0x7632, R16 ;  /* 0x0000763213107816 */ /* 0x004fc60000000010 */
[----:B------:R-:W-:Y:S02]  /*0db0*/  IMAD.U32 R20, R19, 0x10000, RZ ;  /* 0x0001000013147824 */ /* 0x000fe400078e00ff */
[----:B------:R-:W-:Y:S01]  /*0dc0*/  IMAD.U32 R16, R16, 0x10000, RZ ;  /* 0x0001000010107824 */ /* 0x000fe200078e00ff */
[C---:B-----5:R-:W-:Y:S02]  /*0dd0*/  PRMT R17, R10.reuse, 0x7632, R17 ;  /* 0x000076320a117816 */ /* 0x060fe40000000011 */
[----:B------:R-:W-:Y:S02]  /*0de0*/  SHF.L.U32 R19, R10, 0x10, RZ ;  /* 0x000000100a137819 */ /* 0x000fe400000006ff */
[C---:B------:R-:W-:Y:S01]  /*0df0*/  PRMT R10, R11.reuse, 0x7632, R10 ;  /* 0x000076320b0a7816 */ /* 0x040fe2000000000a */
[----:B------:R-:W-:-:S03]  /*0e00*/  IMAD.U32 R11, R11, 0x10000, RZ ;  /* 0x000100000b0b7824 */ /* 0x000fc600078e00ff */
[----:B0-----:R-:W-:Y:S02]  /*0e10*/  SHF.L.U32 R13, R10, 0x10, RZ ;  /* 0x000000100a0d7819 */ /* 0x001fe400000006ff */
[----:B------:R-:W-:Y:S02]  /*0e20*/  FMNMX.FTZ R10, R20, R11, PT ;  /* 0x0000000b140a7209 */ /* 0x000fe40003810000 */
[----:B------:R-:W-:Y:S01]  /*0e30*/  FMNMX.FTZ R11, R16, R13, PT ;  /* 0x0000000d100b7209 */ /* 0x000fe20003810000 */
[C---:B----4-:R-:W-:Y:S01]  /*0e40*/  IMAD.U32 R13, R4.reuse, 0x10000, RZ ;  /* 0x00010000040d7824 */ /* 0x050fe200078e00ff */
[----:B------:R-:W-:Y:S01]  /*0e50*/  PRMT R0, R4, 0x7632, R0 ;  /* 0x0000763204007816 */ /* 0x000fe20000000000 */
[C---:B-1----:R-:W-:Y:S01]  /*0e60*/  IMAD.U32 R15, R5.reuse, 0x10000, RZ ;  /* 0x00010000050f7824 */ /* 0x042fe200078e00ff */
[----:B------:R-:W-:Y:S01]  /*0e70*/  PRMT R4, R5, 0x7632, R4 ;  /* 0x0000763205047816 */ /* 0x000fe20000000004 */
[----:B------:R-:W-:Y:S01]  /*0e80*/  IMAD.U32 R14, R6, 0x10000, RZ ;  /* 0x00010000060e7824 */ /* 0x000fe200078e00ff */
[----:B------:R-:W-:-:S02]  /*0e90*/  PRMT R3, R18, 0x7632, R3 ;  /* 0x0000763212037816 */ /* 0x000fc40000000003 */
[----:B------:R-:W-:Y:S02]  /*0ea0*/  PRMT R5, R6, 0x7632, R5 ;  /* 0x0000763206057816 */ /* 0x000fe40000000005 */
[----:B------:R-:W-:Y:S01]  /*0eb0*/  PRMT R6, R7, 0x7632, R6 ;  /* 0x0000763207067816 */ /* 0x000fe20000000006 */
[----:B------:R-:W-:Y:S02]  /*0ec0*/  IMAD.U32 R18, R18, 0x10000, RZ ;  /* 0x0001000012127824 */ /* 0x000fe400078e00ff */
[----:B------:R-:W-:Y:S02]  /*0ed0*/  IMAD.U32 R12, R3, 0x10000, RZ ;  /* 0x00010000030c7824 */ /* 0x000fe400078e00ff */
[----:B------:R-:W-:Y:S02]  /*0ee0*/  IMAD.U32 R17, R17, 0x10000, RZ ;  /* 0x0001000011117824 */ /* 0x000fe400078e00ff */
[----:B------:R-:W-:Y:S01]  /*0ef0*/  IMAD.U32 R16, R7, 0x10000, RZ ;  /* 0x0001000007107824 */ /* 0x000fe200078e00ff */
[----:B------:R-:W-:Y:S01]  /*0f00*/  SHF.L.U32 R0, R0, 0x10, RZ ;  /* 0x0000001000007819 */ /* 0x000fe200000006ff */
[----:B------:R-:W-:-:S02]  /*0f10*/  IMAD.U32 R4, R4, 0x10000, RZ ;  /* 0x0001000004047824 */ /* 0x000fc400078e00ff */
[----:B------:R-:W-:Y:S02]  /*0f20*/  IMAD.U32 R5, R5, 0x10000, RZ ;  /* 0x0001000005057824 */ /* 0x000fe400078e00ff */
[----:B------:R-:W-:Y:S01]  /*0f30*/  IMAD.U32 R7, R6, 0x10000, RZ ;  /* 0x0001000006077824 */ /* 0x000fe200078e00ff */
[----:B------:R-:W-:Y:S02]  /*0f40*/  FMNMX.FTZ R3, R18, R19, PT ;  /* 0x0000001312037209 */ /* 0x000fe40003810000 */
[----:B------:R-:W-:Y:S02]  /*0f50*/  FMNMX.FTZ R12, R12, R17, PT ;  /* 0x000000110c0c7209 */ /* 0x000fe40003810000 */
[----:B------:R-:W-:Y:S02]  /*0f60*/  FMNMX.FTZ R13, R13, R14, PT ;  /* 0x0000000e0d0d7209 */ /* 0x000fe40003810000 */
[----:B------:R-:W-:Y:S02]  /*0f70*/  FMNMX.FTZ R15, R15, R16, PT ;  /* 0x000000100f0f7209 */ /* 0x000fe40003810000 */
[----:B------:R-:W-:-:S02]  /*0f80*/  FMNMX.FTZ R0, R0, R5, PT ;  /* 0x0000000500007209 */ /* 0x000fc40003810000 */
[----:B------:R-:W-:Y:S02]  /*0f90*/  FMNMX.FTZ R4, R4, R7, PT ;  /* 0x0000000704047209 */ /* 0x000fe40003810000 */
[----:B------:R-:W-:Y:S02]  /*0fa0*/  F2FP.BF16.F32.PACK_AB R2, R12, R3 ;  /* 0x000000030c02723e */ /* 0x000fe400000010ff */
[----:B------:R-:W-:Y:S02]  /*0fb0*/  F2FP.BF16.F32.PACK_AB R3, R11, R10 ;  /* 0x0000000a0b03723e */ /* 0x000fe400000010ff */
[----:B------:R-:W-:Y:S02]  /*0fc0*/  F2FP.BF16.F32.PACK_AB R14, R0, R13 ;  /* 0x0000000d000e723e */ /* 0x000fe400000010ff */
[----:B------:R-:W-:Y:S01]  /*0fd0*/  F2FP.BF16.F32.PACK_AB R15, R4, R15 ;  /* 0x0000000f040f723e */ /* 0x000fe200000010ff */
[----:B------:R-:W-:Y:S04]  /*0fe0*/  STG.E.64 desc[UR4][R8.64], R2 ;  /* 0x0000000208007986 */ /* 0x000fe8000c101b04 */
[----:B------:R-:W-:Y:S01]  /*0ff0*/  STG.E.64 desc[UR4][R8.64+0x400], R14 ;  /* 0x0004000e08007986 */ /* 0x000fe2000c101b04 */
[----:B------:R-:W-:Y:S05]  /*1000*/  EXIT ;  /* 0x000000000000794d */ /* 0x000fea0003800000 */
.L_x_1480:
        /* <DEDUP_REMOVED lines=15> */
.L_x_41682:


//--------------------- .text._ZN2at6native29vectorized_elementwise_kernelILi8ENS0_13BinaryFunctorIN3c108BFloat16ES4_S4_ZZZNS0_16fmin_kernel_cudaERNS_18TensorIteratorBaseEENKUlvE_clEvENKUlvE2_clEvEUlS4_S4_E_EESt5arrayIPcLm3EEEEviT0_T1_ --------------------------
	.section	.text._ZN2at6native29vectorized_elementwise_kernelILi8ENS0_13BinaryFunctorIN3c108BFloat16ES4_S4_ZZZNS0_16fmin_kernel_cudaERNS_18TensorIteratorBaseEENKUlvE_clEvENKUlvE2_clEvEUlS4_S4_E_EESt5arrayIPcLm3EEEEviT0_T1_,"ax",@progbits
	.align	128
        .global         _ZN2at6native29vectorized_elementwise_kernelILi8ENS0_13BinaryFunctorIN3c108BFloat16ES4_S4_ZZZNS0_16fmin_kernel_cudaERNS_18TensorIteratorBaseEENKUlvE_clEvENKUlvE2_clEvEUlS4_S4_E_EESt5arrayIPcLm3EEEEviT0_T1_
        .type           _ZN2at6native29vectorized_elementwise_kernelILi8ENS0_13BinaryFunctorIN3c108BFloat16ES4_S4_ZZZNS0_16fmin_kernel_cudaERNS_18TensorIteratorBaseEENKUlvE_clEvENKUlvE2_clEvEUlS4_S4_E_EESt5arrayIPcLm3EEEEviT0_T1_,@function
        .size           _ZN2at6native29vectorized_elementwise_kernelILi8ENS0_13BinaryFunctorIN3c108BFloat16ES4_S4_ZZZNS0_16fmin_kernel_cudaERNS_18TensorIteratorBaseEENKUlvE_clEvENKUlvE2_clEvEUlS4_S4_E_EESt5arrayIPcLm3EEEEviT0_T1_,(.L_x_41683 - _ZN2at6native29vectorized_elementwise_kernelILi8ENS0_13BinaryFunctorIN3c108BFloat16ES4_S4_ZZZNS0_16fmin_kernel_cudaERNS_18TensorIteratorBaseEENKUlvE_clEvENKUlvE2_clEvEUlS4_S4_E_EESt5arrayIPcLm3EEEEviT0_T1_)
        .other          _ZN2at6native29vectorized_elementwise_kernelILi8ENS0_13BinaryFunctorIN3c108BFloat16ES4_S4_ZZZNS0_16fmin_kernel_cudaERNS_18TensorIteratorBaseEENKUlvE_clEvENKUlvE2_clEvEUlS4_S4_E_EESt5arrayIPcLm3EEEEviT0_T1_,@"STO_CUDA_ENTRY STV_DEFAULT"
_ZN2at6native29vectorized_elementwise_kernelILi8ENS0_13BinaryFunctorIN3c108BFloat16ES4_S4_ZZZNS0_16fmin_kernel_cudaERNS_18TensorIteratorBaseEENKUlvE_clEvENKUlvE2_clEvEUlS4_S4_E_EESt5arrayIPcLm3EEEEviT0_T1_:
.text._ZN2at6native29vectorized_elementwise_kernelILi8ENS0_13BinaryFunctorIN3c108BFloat16ES4_S4_ZZZNS0_16fmin_kernel_cudaERNS_18TensorIteratorBaseEENKUlvE_clEvENKUlvE2_clEvEUlS4_S4_E_EESt5arrayIPcLm3EEEEviT0_T1_:
        /* <DEDUP_REMOVED lines=166> */
.L_x_1484:
[----:B------:R-:W-:-:S13]  /*0a60*/  ISETP.GE.U32.AND P0, PT, R3, R2, PT ;  /* 0x000000020300720c */ /* 0x000fda0003f06070 */
[----:B------:R-:W-:Y:S05]  /*0a70*/  @P0 BRA `(.L_x_1486) ;  /* 0x0000000000300947 */ /* 0x000fea0003800000 */
[----:B0-----:R-:W0:Y:S01]  /*0a80*/  LDC.64 R4, c[0x0][0x388] ;  /* 0x0000e200ff047b82 */ /* 0x001e220000000a00 */
[----:B------:R-:W-:Y:S01]  /*0a90*/  IMAD.IADD R11, R0, 0x1, R3 ;  /* 0x00000001000b7824 */ /* 0x000fe200078e0203 */
[----:B------:R-:W-:-:S03]  /*0aa0*/  IADD3 R3, PT, PT, R3, 0x80, RZ ;  /* 0x0000008003037810 */ /* 0x000fc60007ffe0ff */
[----:B0-----:R-:W-:-:S05]  /*0ab0*/  IMAD.WIDE.U32 R4, R11, 0x2, R4 ;  /* 0x000000020b047825 */ /* 0x001fca00078e0004 */
[----:B------:R1:W-:Y:S02]  /*0ac0*/  STG.E.U16 desc[UR4][R4.64], R6 ;  /* 0x0000000604007986 */ /* 0x0003e4000c101504 */
.L_x_1485:
[----:B------:R-:W-:-:S13]  /*0ad0*/  ISETP.GE.U32.AND P0, PT, R3, R2, PT ;  /* 0x000000020300720c */ /* 0x000fda0003f06070 */
[----:B------:R-:W-:Y:S05]  /*0ae0*/  @P0 BRA `(.L_x_1487) ;  /* 0x0000000000340947 */ /* 0x000fea0003800000 */
[----:B01----:R-:W0:Y:S01]  /*0af0*/  LDC.64 R4, c[0x0][0x388] ;  /* 0x0000e200ff047b82 */ /* 0x003e220000000a00 */
[----:B------:R-:W-:Y:S02]  /*0b00*/  IMAD.IADD R11, R0, 0x1, R3 ;  /* 0x00000001000b7824 */ /* 0x000fe400078e0203 */
[----:B------:R-:W-:Y:S02]  /*0b10*/  VIADD R3, R3, 0x80 ;  /* 0x0000008003037836 */ /* 0x000fe40000000000 */
[----:B0-----:R-:W-:-:S05]  /*0b20*/  IMAD.WIDE.U32 R4, R11, 0x2, R4 ;  /* 0x000000020b047825 */ /* 0x001fca00078e0004 */
[----:B------:R1:W-:Y:S02]  /*0b30*/  STG.E.U16 desc[UR4][R4.64], R7 ;  /* 0x0000000704007986 */ /* 0x0003e4000c101504 */
.L_x_1486:
        /* <DEDUP_REMOVED lines=8> */
.L_x_1487:
[----:B------:R-:W-:Y:S05]  /*0bc0*/  BSYNC.RELIABLE B1 ;  /* 0x0000000000017941 */ /* 0x000fea0003800100 */
.L_x_1483:
[----:B------:R-:W-:-:S13]  /*0bd0*/  ISETP.GE.U32.AND P0, PT, R3, R2, PT ;  /* 0x000000020300720c */ /* 0x000fda0003f06070 */
[----:B012---:R-:W0:Y:S01]  /*0be0*/  @!P0 LDC.64 R4, c[0x0][0x388] ;  /* 0x0000e200ff048b82 */ /* 0x007e220000000a00 */
[----:B------:R-:W-:Y:S01]  /*0bf0*/  @!P0 IADD3 R7, PT, PT, R0, R3, RZ ;  /* 0x0000000300078210 */ /* 0x000fe20007ffe0ff */
[----:B------:R-:W-:-:S04]  /*0c00*/  @!P0 VIADD R3, R3, 0x80 ;  /* 0x0000008003038836 */ /* 0x000fc80000000000 */
[----:B0-----:R-:W-:-:S05]  /*0c10*/  @!P0 IMAD.WIDE.U32 R4, R7, 0x2, R4 ;  /* 0x0000000207048825 */ /* 0x001fca00078e0004 */
[----:B------:R2:W-:Y:S02]  /*0c20*/  @!P0 STG.E.U16 desc[UR4][R4.64], R9 ;  /* 0x0000000904008986 */ /* 0x0005e4000c101504 */
.L_x_1488:
[----:B------:R-:W-:Y:S05]  /*0c30*/  BSYNC.RECONVERGENT B0 ;  /* 0x0000000000007941 */ /* 0x000fea0003800200 */
.L_x_1482:
        /* <DEDUP_REMOVED lines=8> */
.L_x_1481:
[----:B------:R-:W0:Y:S01]  /*0cc0*/  S2R R12, SR_TID.X ;  /* 0x00000000000c7919 */ /* 0x000e220000002100 */
[----:B------:R-:W1:Y:S08]  /*0cd0*/  LDC.64 R2, c[0x0][0x390] ;  /* 0x0000e400ff027b82 */ /* 0x000e700000000a00 */
[----:B------:R-:W2:Y:S01]  /*0ce0*/  LDC.64 R4, c[0x0][0x398] ;  /* 0x0000e600ff047b82 */ /* 0x000ea20000000a00 */
[----:B-1----:R-:W-:-:S04]  /*0cf0*/  IMAD.WIDE.U32 R2, R0, 0x2, R2 ;  /* 0x0000000200027825 */ /* 0x002fc800078e0002 */
[----:B0-----:R-:W-:-:S04]  /*0d00*/  IMAD.WIDE.U32 R14, R12, 0x10, R2 ;  /* 0x000000100c0e7825 */ /* 0x001fc800078e0002 */
[----:B--2---:R-:W-:Y:S01]  /*0d10*/  IMAD.WIDE.U32 R2, R0, 0x2, R4 ;  /* 0x0000000200027825 */ /* 0x004fe200078e0004 */
[----:B------:R-:W2:Y:S03]  /*0d20*/  LDG.E.128 R8, desc[UR4][R14.64] ;  /* 0x000000040e087981 */ /* 0x000ea6000c1e1d00 */
[----:B------:R-:W-:Y:S02]  /*0d30*/  IMAD.WIDE.U32 R4, R12, 0x10, R2 ;  /* 0x000000100c047825 */ /* 0x000fe400078e0002 */
[----:B------:R-:W0:Y:S04]  /*0d40*/  LDC.64 R2, c[0x0][0x388] ;  /* 0x0000e200ff027b82 */ /* 0x000e280000000a00 */
[----:B------:R-:W3:Y:S01]  /*0d50*/  LDG.E.128 R4, desc[UR4][R4.64] ;  /* 0x0000000404047981 */ /* 0x000ee2000c1e1d00 */
[----:B0-----:R-:W-:-:S04]  /*0d60*/  IMAD.WIDE.U32 R2, R0, 0x2, R2 ;  /* 0x0000000200027825 */ /* 0x001fc800078e0002 */
[----:B------:R-:W-:Y:S01]  /*0d70*/  IMAD.WIDE.U32 R2, R12, 0x10, R2 ;  /* 0x000000100c027825 */ /* 0x000fe200078e0002 */
[----:B--2---:R-:W-:-:S03]  /*0d80*/  PRMT R13, R11, 0x7632, R13 ;  /* 0x000076320b0d7816 */ /* 0x004fc6000000000d */
[----:B------:R-:W-:Y:S01]  /*0d90*/  IMAD.U32 R21, R11, 0x10000, RZ ;  /* 0x000100000b157824 */ /* 0x000fe200078e00ff */
[C---:B------:R-:W-:Y:S01]  /*0da0*/  PRMT R11, R10.reuse, 0x7632, R11 ;  /* 0x000076320a0b7816 */ /* 0x040fe2000000000b */
[----:B------:R-:W-:Y:S01]  /*0db0*/  IMAD.U32 R19, R10, 0x10000, RZ ;  /* 0x000100000a137824 */ /* 0x000fe200078e00ff */
[C---:B------:R-:W-:Y:S01]  /*0dc0*/  PRMT R10, R9.reuse, 0x7632, R10 ;  /* 0x00007632090a7816 */ /* 0x040fe2000000000a */
[C---:B------:R-:W-:Y:S01]  /*0dd0*/  IMAD.U32 R14, R8.reuse, 0x10000, RZ ;  /* 0x00010000080e7824 */ /* 0x040fe200078e00ff */
[----:B------:R-:W-:Y:S01]  /*0de0*/  SHF.L.U32 R18, R9, 0x10, RZ ;  /* 0x0000001009127819 */ /* 0x000fe200000006ff */
[----:B------:R-:W-:Y:S01]  /*0df0*/  IMAD.U32 R13, R13, 0x10000, RZ ;  /* 0x000100000d0d7824 */ /* 0x000fe200078e00ff */
[----:B------:R-:W-:Y:S01]  /*0e00*/  PRMT R9, R8, 0x7632, R9 ;  /* 0x0000763208097816 */ /* 0x000fe20000000009 */
[----:B------:R-:W-:Y:S01]  /*0e10*/  IMAD.U32 R11, R11, 0x10000, RZ ;  /* 0x000100000b0b7824 */ /* 0x000fe200078e00ff */
[C---:B---3--:R-:W-:Y:S01]  /*0e20*/  PRMT R16, R5.reuse, 0x7632, R16 ;  /* 0x0000763205107816 */ /* 0x048fe20000000010 */
[----:B------:R-:W-:Y:S01]  /*0e30*/  IMAD.U32 R5, R5, 0x10000, RZ ;  /* 0x0001000005057824 */ /* 0x000fe200078e00ff */
[C---:B------:R-:W-:Y:S01]  /*0e40*/  PRMT R8, R7.reuse, 0x7632, R8 ;  /* 0x0000763207087816 */ /* 0x040fe20000000008 */
[----:B------:R-:W-:Y:S01]  /*0e50*/  IMAD.U32 R22, R7, 0x10000, RZ ;  /* 0x0001000007167824 */ /* 0x000fe200078e00ff */
[C---:B------:R-:W-:Y:S01]  /*0e60*/  PRMT R7, R6.reuse, 0x7632, R7 ;  /* 0x0000763206077816 */ /* 0x040fe20000000007 */
[----:B------:R-:W-:Y:S01]  /*0e70*/  IMAD.U32 R20, R6, 0x10000, RZ ;  /* 0x0001000006147824 */ /* 0x000fe200078e00ff */
[----:B------:R-:W-:Y:S01]  /*0e80*/  PRMT R15, R4, 0x7632, R15 ;  /* 0x00007632040f7816 */ /* 0x000fe2000000000f */
[----:B------:R-:W-:Y:S01]  /*0e90*/  IMAD.U32 R10, R10, 0x10000, RZ ;  /* 0x000100000a0a7824 */ /* 0x000fe200078e00ff */
[----:B------:R-:W-:Y:S01]  /*0ea0*/  FMNMX.FTZ R5, R18, R5, PT ;  /* 0x0000000512057209 */ /* 0x000fe20003810000 */
[----:B------:R-:W-:Y:S01]  /*0eb0*/  IMAD.U32 R9, R9, 0x10000, RZ ;  /* 0x0001000009097824 */ /* 0x000fe200078e00ff */
[----:B------:R-:W-:Y:S01]  /*0ec0*/  SHF.L.U32 R18, R8, 0x10, RZ ;  /* 0x0000001008127819 */ /* 0x000fe200000006ff */
[----:B------:R-:W-:Y:S01]  /*0ed0*/  IMAD.U32 R8, R7, 0x10000, RZ ;  /* 0x0001000007087824 */ /* 0x000fe200078e00ff */
[----:B------:R-:W-:Y:S01]  /*0ee0*/  SHF.L.U32 R17, R4, 0x10, RZ ;  /* 0x0000001004117819 */ /* 0x000fe200000006ff */
[----:B------:R-:W-:Y:S01]  /*0ef0*/  IMAD.U32 R7, R16, 0x10000, RZ ;  /* 0x0001000010077824 */ /* 0x000fe200078e00ff */
[----:B------:R-:W-:Y:S01]  /*0f00*/  FMNMX.FTZ R6, R21, R22, PT ;  /* 0x0000001615067209 */ /* 0x000fe20003810000 */
[----:B------:R-:W-:Y:S01]  /*0f10*/  IMAD.U32 R0, R15, 0x10000, RZ ;  /* 0x000100000f007824 */ /* 0x000fe200078e00ff */
[----:B------:R-:W-:-:S02]  /*0f20*/  FMNMX.FTZ R13, R13, R18, PT ;  /* 0x000000120d0d7209 */ /* 0x000fc40003810000 */
[----:B------:R-:W-:Y:S02]  /*0f30*/  FMNMX.FTZ R4, R19, R20, PT ;  /* 0x0000001413047209 */ /* 0x000fe40003810000 */
[----:B------:R-:W-:Y:S02]  /*0f40*/  FMNMX.FTZ R11, R11, R8, PT ;  /* 0x000000080b0b7209 */ /* 0x000fe40003810000 */
[----:B------:R-:W-:Y:S02]  /*0f50*/  FMNMX.FTZ R14, R14, R17, PT ;  /* 0x000000110e0e7209 */ /* 0x000fe40003810000 */
[----:B------:R-:W-:Y:S02]  /*0f60*/  FMNMX.FTZ R10, R10, R7, PT ;  /* 0x000000070a0a7209 */ /* 0x000fe40003810000 */
[----:B------:R-:W-:Y:S02]  /*0f70*/  FMNMX.FTZ R9, R9, R0, PT ;  /* 0x0000000009097209 */ /* 0x000fe40003810000 */
[----:B------:R-:W-:-:S02]  /*0f80*/  F2FP.BF16.F32.PACK_AB R7, R13, R6 ;  /* 0x000000060d07723e */ /* 0x000fc400000010ff */
[----:B------:R-:W-:Y:S02]  /*0f90*/  F2FP.BF16.F32.PACK_AB R6, R11, R4 ;  /* 0x000000040b06723e */ /* 0x000fe400000010ff */
[----:B------:R-:W-:Y:S02]  /*0fa0*/  F2FP.BF16.F32.PACK_AB R5, R10, R5 ;  /* 0x000000050a05723e */ /* 0x000fe400000010ff */
[----:B------:R-:W-:-:S05]  /*0fb0*/  F2FP.BF16.F32.PACK_AB R4, R9, R14 ;  /* 0x0000000e0904723e */ /* 0x000fca00000010ff */
[----:B------:R-:W-:Y:S01]  /*0fc0*/  STG.E.128 desc[UR4][R2.64], R4 ;  /* 0x0000000402007986 */ /* 0x000fe2000c101d04 */
[----:B------:R-:W-:Y:S05]  /*0fd0*/  EXIT ;  /* 0x000000000000794d */ /* 0x000fea0003800000 */
.L_x_1489:
        /* <DEDUP_REMOVED lines=10> */
.L_x_41683:


//--------------------- .text._ZN2at6native18elementwise_kernelILi128ELi4EZNS0_15gpu_kernel_implINS0_13AUnaryFunctorIN3c104HalfES5_S5_ZZZNS0_16fmin_kernel_cudaERNS_18TensorIteratorBaseEENKUlvE_clEvENKUlvE1_clEvEUlS5_S5_E_EEEEvS7_RKT_EUliE_EEviT1_ --------------------------
	.section	.text._ZN2at6native18elementwise_kernelILi128ELi4EZNS0_15gpu_kernel_implINS0_13AUnaryFunctorIN3c104HalfES5_S5_ZZZNS0_16fmin_kernel_cudaERNS_18TensorIteratorBaseEENKUlvE_clEvENKUlvE1_clEvEUlS5_S5_E_EEEEvS7_RKT_EUliE_EEviT1_,"ax",@progbits
	.align	128
        .global         _ZN2at6native18elementwise_kernelILi128ELi4EZNS0_15gpu_kernel_implINS0_13AUnaryFunctorIN3c104HalfES5_S5_ZZZNS0_16fmin_kernel_cudaERNS_18TensorIteratorBaseEENKUlvE_clEvENKUlvE1_clEvEUlS5_S5_E_EEEEvS7_RKT_EUliE_EEviT1_
        .type           _ZN2at6native18elementwise_kernelILi128ELi4EZNS0_15gpu_kernel_implINS0_13AUnaryFunctorIN3c104HalfES5_S5_ZZZNS0_16fmin_kernel_cudaERNS_18TensorIteratorBaseEENKUlvE_clEvENKUlvE1_clEvEUlS5_S5_E_EEEEvS7_RKT_EUliE_EEviT1_,@function
        .size           _ZN2at6native18elementwise_kernelILi128ELi4EZNS0_15gpu_kernel_implINS0_13AUnaryFunctorIN3c104HalfES5_S5_ZZZNS0_16fmin_kernel_cudaERNS_18TensorIteratorBaseEENKUlvE_clEvENKUlvE1_clEvEUlS5_S5_E_EEEEvS7_RKT_EUliE_EEviT1_,(.L_x_41684 - _ZN2at6native18elementwise_kernelILi128ELi4EZNS0_15gpu_kernel_implINS0_13AUnaryFunctorIN3c104HalfES5_S5_ZZZNS0_16fmin_kernel_cudaERNS_18TensorIteratorBaseEENKUlvE_clEvENKUlvE1_clEvEUlS5_S5_E_EEEEvS7_RKT_EUliE_EEviT1_)
        .other          _ZN2at6native18elementwise_kernelILi128ELi4EZNS0_15gpu_kernel_implINS0_13AUnaryFunctorIN3c104HalfES5_S5_ZZZNS0_16fmin_kernel_cudaERNS_18TensorIteratorBaseEENKUlvE_clEvENKUlvE1_clEvEUlS5_S5_E_EEEEvS7_RKT_EUliE_EEviT1_,@"STO_CUDA_ENTRY STV_DEFAULT"
_ZN2at6native18elementwise_kernelILi128ELi4EZNS0_15gpu_kernel_implINS0_13AUnaryFunctorIN3c104HalfES5_S5_ZZZNS0_16fmin_kernel_cudaERNS_18TensorIteratorBaseEENKUlvE_clEvENKUlvE1_clEvEUlS5_S5_E_EEEEvS7_RKT_EUliE_EEviT1_:
.text._ZN2at6native18elementwise_kernelILi128ELi4EZNS0_15gpu_kernel_implINS0_13AUnaryFunctorIN3c104HalfES5_S5_ZZZNS0_16fmin_kernel_cudaERNS_18TensorIteratorBaseEENKUlvE_clEvENKUlvE1_clEvEUlS5_S5_E_EEEEvS7_RKT_EUliE_EEviT1_:
        /* <DEDUP_REMOVED lines=9> */
[----:B---3--:R-:W-:-:S02]  /*0090*/  UIADD3 UR40, UPT, UPT, UR39, -0x1, URZ ;  /* 0xffffffff27287890 */ /* 0x008fc4000fffe0ff */
[----:B--2---:R-:W-:Y:S02]  /*00a0*/  USHF.L.U32 UR4, UR4, 0x9, URZ ;  /* 0x0000000904047899 */ /* 0x004fe400080006ff */
[----:B------:R-:W-:-:S04]  /*00b0*/  UISETP.LT.U32.AND UP0, UPT, UR40, 0x18, UPT ;  /* 0x000000182800788c */ /* 0x000fc8000bf01070 */
[----:B------:R-:W-:Y:S01]  /*00c0*/  USEL UR38, UR40, 0x18, UP0 ;  /* 0x0000001828267887 */ /* 0x000fe20008000000 */
[----:B-1----:R-:W-:-:S03]  /*00d0*/  LOP3.LUT R17, R17, UR4, RZ, 0xfc, !PT ;  /* 0x0000000411117c12 */ /* 0x002fc6000f8efcff */
[----:B------:R-:W-:Y:S01]  /*00e0*/  UIADD3 UR38, UPT, UPT, UR38, 0x1, URZ ;  /* 0x0000000126267890 */ /* 0x000fe2000fffe0ff */
[----:B----4-:R-:W-:-:S13]  /*00f0*/  ISETP.GE.AND P0, PT, R17, UR5, PT ;  /* 0x0000000511007c0c */ /* 0x010fda000bf06270 */
[----:B0-----:R-:W-:Y:S05]  /*0100*/  @P0 BRA `(.L_x_1491) ;  /* 0x00000030006c0947 */ /* 0x001fea0003800000 */
[----:B------:R-:W-:Y:S01]  /*0110*/  UISETP.NE.AND UP0, UPT, UR39, URZ, UPT ;  /* 0x000000ff2700728c */ /* 0x000fe2000bf05270 */
[----:B------:R-:W-:Y:S02]  /*0120*/  IMAD.MOV.U32 R0, RZ, RZ, RZ ;  /* 0x000000ffff007224 */ /* 0x000fe400078e00ff */
[----:B------:R-:W-:-:S06]  /*0130*/  IMAD.MOV.U32 R16, RZ, RZ, RZ ;  /* 0x000000ffff107224 */ /* 0x000fcc00078e00ff */
[----:B------:R-:W-:Y:S05]  /*0140*/  BRA.U !UP0, `(.L_x_1492) ;  /* 0x0000001108a87547 */ /* 0x000fea000b800000 */
[----:B------:R-:W0:Y:S01]  /*0150*/  LDCU.64 UR4, c[0x0][0x390] ;  /* 0x00007200ff0477ac */ /* 0x000e220008000a00 */
[----:B------:R-:W-:Y:S01]  /*0160*/  HFMA2 R16, -RZ, RZ, 0, 0 ;  /* 0x00000000ff107431 */ /* 0x000fe200000001ff */
[----:B------:R-:W1:Y:S01]  /*0170*/  LDCU UR6, c[0x0][0x38c] ;  /* 0x00007180ff0677ac */ /* 0x000e620008000800 */
[----:B------:R-:W2:Y:S01]  /*0180*/  LDCU.64 UR8, c[0x0][0x4b8] ;  /* 0x00009700ff0877ac */ /* 0x000ea20008000a00 */
[----:B------:R-:W-:Y:S02]  /*0190*/  UISETP.NE.AND UP0, UPT, UR40, URZ, UPT ;  /* 0x000000ff2800728c */ /* 0x000fe4000bf05270 */
[----:B0-----:R-:W-:-:S05]  /*01a0*/  IMAD.HI.U32 R2, R17, UR4, R16 ;  /* 0x0000000411027c27 */ /* 0x001fca000f8e0010 */
[----:B------:R-:W-:-:S05]  /*01b0*/  SHF.R.U32.HI R3, RZ, UR5, R2 ;  /* 0x00000005ff037c19 */ /* 0x000fca0008011602 */
[----:B------:R-:W-:-:S04]  /*01c0*/  IMAD.MOV R0, RZ, RZ, -R3 ;  /* 0x000000ffff007224 */ /* 0x000fc800078e0a03 */
        /* <DEDUP_REMOVED lines=290> */
.L_x_1492:
        /* <DEDUP_REMOVED lines=16> */
[----:B0-----:R-:W-:Y:S01]  /*14f0*/  F2FP.F16.F32.PACK_AB R0, RZ, R0 ;  /* 0x00000000ff00723e */ /* 0x001fe200000000ff */
[----:B------:R-:W-:Y:S06]  /*1500*/  BRA `(.L_x_1498) ;  /* 0x0000000c008c7947 */ /* 0x000fec0003800000 */
.L_x_1496:
[----:B------:R-:W2:Y:S02]  /*1510*/  LDG.E.U8 R2, desc[UR36][R2.64] ;  /* 0x0000002402027981 */ /* 0x000ea4000c1e1100 */
[----:B--2---:R-:W-:-:S04]  /*1520*/  I2FP.F32.U32 R0, R2 ;  /* 0x0000000200007245 */ /* 0x004fc80000201000 */
[----:B------:R-:W-:Y:S01]  /*1530*/  F2FP.F16.F32.PACK_AB R0, RZ, R0 ;  /* 0x00000000ff00723e */ /* 0x000fe200000000ff */
[----:B------:R-:W-:Y:S06]  /*1540*/  BRA `(.L_x_1498) ;  /* 0x0000000c007c7947 */ /* 0x000fec0003800000 */
.L_x_1495:
        /* <DEDUP_REMOVED lines=8> */
[----:B0-----:R-:W-:Y:S01]  /*15d0*/  F2FP.F16.F32.PACK_AB R0, RZ, R0 ;  /* 0x00000000ff00723e */ /* 0x001fe200000000ff */
[----:B------:R-:W-:Y:S06]  /*15e0*/  BRA `(.L_x_1498) ;  /* 0x0000000c00547947 */ /* 0x000fec0003800000 */
.L_x_1500:
[----:B------:R-:W2:Y:S02]  /*15f0*/  LDG.E R2, desc[UR36][R2.64] ;  /* 0x0000002402027981 */ /* 0x000ea4000c1e1900 */
[----:B--2---:R-:W-:-:S04]  /*1600*/  I2FP.F32.S32 R0, R2 ;  /* 0x0000000200007245 */ /* 0x004fc80000201400 */
[----:B------:R-:W-:Y:S01]  /*1610*/  F2FP.F16.F32.PACK_AB R0, RZ, R0 ;  /* 0x00000000ff00723e */ /* 0x000fe200000000ff */
[----:B------:R-:W-:Y:S06]  /*1620*/  BRA `(.L_x_1498) ;  /* 0x0000000c00447947 */ /* 0x000fec0003800000 */
.L_x_1499:
[----:B------:R-:W2:Y:S02]  /*1630*/  LDG.E.U16 R2, desc[UR36][R2.64] ;  /* 0x0000002402027981 */ /* 0x000ea4000c1e1500 */
[----:B--2---:R-:W0:Y:S02]  /*1640*/  I2F.S16 R0, R2 ;  /* 0x0000000200007306 */ /* 0x004e240000101400 */
[----:B0-----:R-:W-:Y:S01]  /*1650*/  F2FP.F16.F32.PACK_AB R0, RZ, R0 ;  /* 0x00000000ff00723e */ /* 0x001fe200000000ff */
[----:B------:R-:W-:Y:S06]  /*1660*/  BRA `(.L_x_1498) ;  /* 0x0000000c00347947 */ /* 0x000fec0003800000 */
.L_x_1494:
[----:B------:R-:W-:-:S09]  /*1670*/  UISETP.GT.AND UP0, UPT, UR4, 0x6, UPT ;  /* 0x000000060400788c */ /* 0x000fd2000bf04270 */
[----:B------:R-:W-:Y:S05]  /*1680*/  BRA.U UP0, `(.L_x_1501) ;  /* 0x0000000100247547 */ /* 0x000fea000b800000 */
[----:B------:R-:W-:-:S09]  /*1690*/  UISETP.NE.AND UP0, UPT, UR4, 0x5, UPT ;  /* 0x000000050400788c */ /* 0x000fd2000bf05270 */
[----:B------:R-:W-:Y:S05]  /*16a0*/  BRA.U !UP0, `(.L_x_1502) ;  /* 0x0000000108147547 */ /* 0x000fea000b800000 */
[----:B------:R-:W-:-:S09]  /*16b0*/  UISETP.NE.AND UP0, UPT, UR4, 0x6, UPT ;  /* 0x000000060400788c */ /* 0x000fd2000bf05270 */
[----:B------:R-:W-:Y:S05]  /*16c0*/  BRA.U UP0, `(.L_x_1497) ;  /* 0x00000009008c7547 */ /* 0x000fea000b800000 */
[----:B------:R-:W2:Y:S02]  /*16d0*/  LDG.E R2, desc[UR36][R2.64] ;  /* 0x0000002402027981 */ /* 0x000ea4000c1e1900 */
[----:B--2---:R-:W-:Y:S01]  /*16e0*/  F2FP.F16.F32.PACK_AB R0, RZ, R2 ;  /* 0x00000002ff00723e */ /* 0x004fe200000000ff */
[----:B------:R-:W-:Y:S06]  /*16f0*/  BRA `(.L_x_1498) ;  /* 0x0000000c00107947 */ /* 0x000fec0003800000 */
.L_x_1502:
[----:B------:R0:W5:Y:S01]  /*1700*/  LDG.E.U16 R0, desc[UR36][R2.64] ;  /* 0x0000002402007981 */ /* 0x000162000c1e1500 */
[----:B------:R-:W-:Y:S05]  /*1710*/  BRA `(.L_x_1498) ;  /* 0x0000000c00087947 */ /* 0x000fea0003800000 */
.L_x_1501:
[----:B------:R-:W-:-:S09]  /*1720*/  UISETP.NE.AND UP0, UPT, UR4, 0x7, UPT ;  /* 0x000000070400788c */ /* 0x000fd2000bf05270 */
[----:B------:R-:W-:Y:S05]  /*1730*/  BRA.U !UP0, `(.L_x_1503) ;  /* 0x0000000108247547 */ /* 0x000fea000b800000 */
[----:B------:R-:W-:-:S09]  /*1740*/  UISETP.NE.AND UP0, UPT, UR4, 0x8, UPT ;  /* 0x000000080400788c */ /* 0x000fd2000bf05270 */
[----:B------:R-:W-:Y:S05]  /*1750*/  BRA.U !UP0, `(.L_x_1504) ;  /* 0x0000000108147547 */ /* 0x000fea000b800000 */
[----:B------:R-:W-:-:S09]  /*1760*/  UISETP.NE.AND UP0, UPT, UR4, 0x9, UPT ;  /* 0x000000090400788c */ /* 0x000fd2000bf05270 */
[----:B------:R-:W-:Y:S05]  /*1770*/  BRA.U UP0, `(.L_x_1497) ;  /* 0x0000000900607547 */ /* 0x000fea000b800000 */
[----:B------:R-:W2:Y:S02]  /*1780*/  LDG.E R2, desc[UR36][R2.64] ;  /* 0x0000002402027981 */ /* 0x000ea4000c1e1900 */
[----:B--2---:R-:W-:Y:S01]  /*1790*/  F2FP.F16.F32.PACK_AB R0, RZ, R2 ;  /* 0x00000002ff00723e */ /* 0x004fe200000000ff */
[----:B------:R-:W-:Y:S06]  /*17a0*/  BRA `(.L_x_1498) ;  /* 0x0000000800e47947 */ /* 0x000fec0003800000 */
.L_x_1504:
[----:B------:R1:W5:Y:S01]  /*17b0*/  LDG.E.U16 R0, desc[UR36][R2.64] ;  /* 0x0000002402007981 */ /* 0x000362000c1e1500 */
[----:B------:R-:W-:Y:S05]  /*17c0*/  BRA `(.L_x_1498) ;  /* 0x0000000800dc7947 */ /* 0x000fea0003800000 */
.L_x_1503:
[----:B------:R-:W2:Y:S01]  /*17d0*/  LDG.E.64 R2, desc[UR36][R2.64] ;  /* 0x0000002402027981 */ /* 0x000ea2000c1e1b00 */
[----:B------:R-:W-:Y:S01]  /*17e0*/  UMOV UR4, 0xf0000000 ;  /* 0xf000000000047882 */ /* 0x000fe20000000000 */
[----:B------:R-:W-:Y:S01]  /*17f0*/  UMOV UR5, 0x380fffff ;  /* 0x380fffff00057882 */ /* 0x000fe20000000000 */
[----:B--2---:R-:W0:Y:S01]  /*1800*/  F2F.F32.F64 R0, R2 ;  /* 0x0000000200007310 */ /* 0x004e220000301000 */
[----:B------:R-:W-:-:S14]  /*1810*/  DSETP.GEU.AND P0, PT, |R2|, UR4, PT ;  /* 0x0000000402007e2a */ /* 0x000fdc000bf0e200 */
[----:B0-----:R-:W-:-:S05]  /*1820*/  @!P0 FMUL R0, R0, 1.175494350822287508e-38 ;  /* 0x0080000000008820 */ /* 0x001fca0000400000 */
[----:B------:R-:W-:Y:S01]  /*1830*/  F2FP.F16.F32.PACK_AB R0, RZ, R0 ;  /* 0x00000000ff00723e */ /* 0x000fe200000000ff */
[----:B------:R-:W-:Y:S06]  /*1840*/  BRA `(.L_x_1498) ;  /* 0x0000000800bc7947 */ /* 0x000fec0003800000 */
.L_x_1493:
        /* <DEDUP_REMOVED lines=11> */
[----:B------:R-:W-:Y:S01]  /*1900*/  F2FP.F16.F32.PACK_AB R0, RZ, R0 ;  /* 0x00000000ff00723e */ /* 0x000fe200000000ff */
[----:B------:R-:W-:Y:S06]  /*1910*/  BRA `(.L_x_1498) ;  /* 0x0000000800887947 */ /* 0x000fec0003800000 */
.L_x_1507:
        /* <DEDUP_REMOVED lines=8> */
.L_x_1506:
        /* <DEDUP_REMOVED lines=13> */
[----:B------:R-:W-:-:S04]  /*1a70*/  VIADDMNMX.U32 R5, R5, R6, 0x4, !PT ;  /* 0x0000000405057446 */ /* 0x000fc80007800006 */
[----:B------:R-:W-:-:S04]  /*1a80*/  IADD3 R5, PT, PT, R5, -0x4, RZ ;  /* 0xfffffffc05057810 */ /* 0x000fc80007ffe0ff */
[C---:B------:R-:W-:Y:S01]  /*1a90*/  SHF.L.U32 R6, R4.reuse, R5, RZ ;  /* 0x0000000504067219 */ /* 0x040fe200000006ff */
[----:B------:R-:W-:Y:S02]  /*1aa0*/  IMAD.SHL.U32 R7, R5, 0x800000, RZ ;  /* 0x0080000005077824 */ /* 0x000fe400078e00ff */
[----:B------:R-:W-:-:S03]  /*1ab0*/  VIADD R5, R4, 0x1000000 ;  /* 0x0100000004057836 */ /* 0x000fc60000000000 */
[----:B------:R-:W-:Y:S02]  /*1ac0*/  LEA.HI R6, R6, -R7, RZ, 0x1c ;  /* 0x8000000706067211 */ /* 0x000fe400078fe0ff */
[----:B------:R-:W-:Y:S02]  /*1ad0*/  SHF.R.S32.HI R5, RZ, 0x8, R5 ;  /* 0x00000008ff057819 */ /* 0x000fe40000011405 */
[----:B------:R-:W-:-:S04]  /*1ae0*/  IADD3 R6, PT, PT, R6, 0x3c000000, RZ ;  /* 0x3c00000006067810 */ /* 0x000fc80007ffe0ff */
[----:B------:R-:W-:-:S04]  /*1af0*/  LOP3.LUT R5, R6, 0x7f800000, R5, 0xf8, !PT ;  /* 0x7f80000006057812 */ /* 0x000fc800078ef805 */
[----:B------:R-:W-:-:S04]  /*1b00*/  SEL R5, R5, RZ, P0 ;  /* 0x000000ff05057207 */ /* 0x000fc80000000000 */
[----:B------:R-:W-:-:S04]  /*1b10*/  LOP3.LUT R5, R5, 0x80000000, R0, 0xf8, !PT ;  /* 0x8000000005057812 */ /* 0x000fc800078ef800 */
[----:B------:R-:W-:-:S04]  /*1b20*/  F2FP.F16.F32.PACK_AB R5, RZ, R5 ;  /* 0x00000005ff05723e */ /* 0x000fc800000000ff */
[----:B------:R-:W-:Y:S01]  /*1b30*/  PRMT R0, R5, 0x7610, R0 ;  /* 0x0000761005007816 */ /* 0x000fe20000000000 */
[----:B------:R-:W-:Y:S06]  /*1b40*/  BRA `(.L_x_1498) ;  /* 0x0000000400fc7947 */ /* 0x000fec0003800000 */
.L_x_1509:
        /* <DEDUP_REMOVED lines=11> */
[----:B------:R-:W-:Y:S01]  /*1c00*/  F2FP.F16.F32.PACK_AB R0, RZ, R0 ;  /* 0x00000000ff00723e */ /* 0x000fe200000000ff */
[----:B------:R-:W-:Y:S06]  /*1c10*/  BRA `(.L_x_1498) ;  /* 0x0000000400c87947 */ /* 0x000fec0003800000 */
.L_x_1508:
[----:B------:R-:W2:Y:S02]  /*1c20*/  LDG.E.U16 R0, desc[UR36][R2.64] ;  /* 0x0000002402007981 */ /* 0x000ea4000c1e1500 */
[----:B--2---:R-:W-:-:S04]  /*1c30*/  SHF.L.U32 R0, R0, 0x10, RZ ;  /* 0x0000001000007819 */ /* 0x004fc800000006ff */
[----:B------:R-:W-:Y:S01]  /*1c40*/  F2FP.F16.F32.PACK_AB R0, RZ, R0 ;  /* 0x00000000ff00723e */ /* 0x000fe200000000ff */
[----:B------:R-:W-:Y:S06]  /*1c50*/  BRA `(.L_x_1498) ;  /* 0x0000000400b87947 */ /* 0x000fec0003800000 */
.L_x_1505:
        /* <DEDUP_REMOVED lines=10> */
[----:B------:R-:W-:Y:S01]  /*1d00*/  F2FP.F16.F32.PACK_AB R0, RZ, R0 ;  /* 0x00000000ff00723e */ /* 0x000fe200000000ff */
[----:B------:R-:W-:Y:S06]  /*1d10*/  BRA `(.L_x_1498) ;  /* 0x0000000400887947 */ /* 0x000fec0003800000 */
.L_x_1512:
        /* <DEDUP_REMOVED lines=21> */
.L_x_1516:
[----:B------:R-:W-:Y:S05]  /*1e70*/  BSYNC.RECONVERGENT B1 ;  /* 0x0000000000017941 */ /* 0x000fea0003800200 */
.L_x_1515:
[----:B------:R-:W-:Y:S01]  /*1e80*/  IMAD.SHL.U32 R0, R0, 0x100000, RZ ;  /* 0x0010000000007824 */ /* 0x000fe200078e00ff */
[----:B------:R-:W-:-:S04]  /*1e90*/  LEA R2, R2, 0x3b800000, 0x17 ;  /* 0x3b80000002027811 */ /* 0x000fc800078eb8ff */
[----:B------:R-:W-:-:S07]  /*1ea0*/  LOP3.LUT R0, R2, R0, R7, 0xfe, !PT ;  /* 0x0000000002007212 */ /* 0x000fce00078efe07 */
.L_x_1514:
[----:B------:R-:W-:Y:S05]  /*1eb0*/  BSYNC.RECONVERGENT B0 ;  /* 0x0000000000007941 */ /* 0x000fea0003800200 */
.L_x_1513:
[----:B------:R-:W-:Y:S01]  /*1ec0*/  F2FP.F16.F32.PACK_AB R0, RZ, R0 ;  /* 0x00000000ff00723e */ /* 0x000fe200000000ff */
[----:B------:R-:W-:Y:S06]  /*1ed0*/  BRA `(.L_x_1498) ;  /* 0x0000000400187947 */ /* 0x000fec0003800000 */
.L_x_1511:
        /* <DEDUP_REMOVED lines=21> */
.L_x_1520:
[----:B------:R-:W-:Y:S05]  /*2030*/  BSYNC.RECONVERGENT B1 ;  /* 0x0000000000017941 */ /* 0x000fea0003800200 */
.L_x_1519:
[----:B------:R-:W-:Y:S01]  /*2040*/  IMAD.SHL.U32 R0, R0, 0x200000, RZ ;  /* 0x0020000000007824 */ /* 0x000fe200078e00ff */
[----:B------:R-:W-:-:S04]  /*2050*/  LEA R2, R2, 0x37800000, 0x17 ;  /* 0x3780000002027811 */ /* 0x000fc800078eb8ff */
[----:B------:R-:W-:-:S07]  /*2060*/  LOP3.LUT R0, R2, R0, R7, 0xfe, !PT ;  /* 0x0000000002007212 */ /* 0x000fce00078efe07 */
.L_x_1518:
[----:B------:R-:W-:Y:S05]  /*2070*/  BSYNC.RECONVERGENT B0 ;  /* 0x0000000000007941 */ /* 0x000fea0003800200 */
.L_x_1517:
[----:B------:R-:W-:Y:S01]  /*2080*/  F2FP.F16.F32.PACK_AB R0, RZ, R0 ;  /* 0x00000000ff00723e */ /* 0x000fe200000000ff */
[----:B------:R-:W-:Y:S06]  /*2090*/  BRA `(.L_x_1498) ;  /* 0x0000000000a87947 */ /* 0x000fec0003800000 */
.L_x_1510:
[----:B------:R-:W-:-:S09]  /*20a0*/  UISETP.NE.AND UP0, UPT, UR4, 0x1c, UPT ;  /* 0x0000001c0400788c */ /* 0x000fd2000bf05270 */
[----:B------:R-:W-:Y:S05]  /*20b0*/  BRA.U !UP0, `(.L_x_1521) ;  /* 0x0000000108947547 */ /* 0x000fea000b800000 */
[----:B------:R-:W-:-:S09]  /*20c0*/  UISETP.NE.AND UP0, UPT, UR4, 0x1d, UPT ;  /* 0x0000001d0400788c */ /* 0x000fd2000bf05270 */
[----:B------:R-:W-:Y:S05]  /*20d0*/  BRA.U !UP0, `(.L_x_1522) ;  /* 0x00000001087c7547 */ /* 0x000fea000b800000 */
[----:B------:R-:W-:-:S09]  /*20e0*/  UISETP.NE.AND UP0, UPT, UR4, 0x2c, UPT ;  /* 0x0000002c0400788c */ /* 0x000fd2000bf05270 */
[----:B------:R-:W-:Y:S05]  /*20f0*/  BRA.U !UP0, `(.L_x_1523) ;  /* 0x0000000108487547 */ /* 0x000fea000b800000 */
.L_x_1497:
        /* <DEDUP_REMOVED lines=16> */
.L_x_1524:
[----:B------:R-:W-:Y:S01]  /*2200*/  PRMT R0, RZ, 0x7610, R0 ;  /* 0x00007610ff007816 */ /* 0x000fe20000000000 */
[----:B------:R-:W-:Y:S06]  /*2210*/  BRA `(.L_x_1498) ;  /* 0x0000000000487947 */ /* 0x000fec0003800000 */
.L_x_1523:
        /* <DEDUP_REMOVED lines=8> */
.L_x_1526:
[----:B------:R-:W-:Y:S05]  /*22a0*/  BSYNC.RECONVERGENT B0 ;  /* 0x0000000000007941 */ /* 0x000fea0003800200 */
.L_x_1525:
[----:B------:R-:W-:Y:S01]  /*22b0*/  F2FP.F16.F32.PACK_AB R0, RZ, R0 ;  /* 0x00000000ff00723e */ /* 0x000fe200000000ff */
[----:B------:R-:W-:Y:S06]  /*22c0*/  BRA `(.L_x_1498) ;  /* 0x00000000001c7947 */ /* 0x000fec0003800000 */
.L_x_1522:
[----:B------:R-:W2:Y:S02]  /*22d0*/  LDG.E.64 R2, desc[UR36][R2.64] ;  /* 0x0000002402027981 */ /* 0x000ea4000c1e1b00 */
[----:B--2---:R-:W0:Y:S02]  /*22e0*/  I2F.U64 R0, R2 ;  /* 0x0000000200007312 */ /* 0x004e240000301000 */
[----:B0-----:R-:W-:Y:S01]  /*22f0*/  F2FP.F16.F32.PACK_AB R0, RZ, R0 ;  /* 0x00000000ff00723e */ /* 0x001fe200000000ff */
[----:B------:R-:W-:Y:S06]  /*2300*/  BRA `(.L_x_1498) ;  /* 0x00000000000c7947 */ /* 0x000fec0003800000 */
.L_x_1521:
[----:B------:R-:W2:Y:S02]  /*2310*/  LDG.E R2, desc[UR36][R2.64] ;  /* 0x0000002402027981 */ /* 0x000ea4000c1e1900 */
[----:B--2---:R-:W-:-:S04]  /*2320*/  I2FP.F32.U32 R0, R2 ;  /* 0x0000000200007245 */ /* 0x004fc80000201000 */
[----:B------:R-:W-:-:S07]  /*2330*/  F2FP.F16.F32.PACK_AB R0, RZ, R0 ;  /* 0x00000000ff00723e */ /* 0x000fce00000000ff */
.L_x_1498:
[----:B01----:R-:W0:Y:S01]  /*2340*/  LDC.U16 R2, c[0x0][0x592] ;  /* 0x00016480ff027b82 */ /* 0x003e220000000400 */
[----:B------:R-:W1:Y:S01]  /*2350*/  LDCU.64 UR6, c[0x0][0x580] ;  /* 0x0000b000ff0677ac */ /* 0x000e620008000a00 */
[----:B-----5:R-:W-:Y:S01]  /*2360*/  HADD2.F32 R3, -RZ, R0.H0_H0 ;  /* 0x20000000ff037230 */ /* 0x020fe20000004100 */
[----:B------:R-:W-:-:S04]  /*2370*/  UPRMT UR4, UR41, 0x9910, URZ ;  /* 0x0000991029047896 */ /* 0x000fc800080000ff */
[----:B------:R-:W-:Y:S01]  /*2380*/  UISETP.GT.AND UP0, UPT, UR4, 0x9, UPT ;  /* 0x000000090400788c */ /* 0x000fe2000bf04270 */
[----:B0-----:R-:W-:Y:S01]  /*2390*/  HADD2.F32 R0, -RZ, R2.H0_H0 ;  /* 0x20000002ff007230 */ /* 0x001fe20000004100 */
[----:B-1----:R-:W-:-:S04]  /*23a0*/  IADD3 R2, P0, PT, R16, UR6, RZ ;  /* 0x0000000610027c10 */ /* 0x002fc8000ff1e0ff */
[----:B------:R-:W-:Y:S01]  /*23b0*/  FMNMX.FTZ R0, R0, R3, PT ;  /* 0x0000000300007209 */ /* 0x000fe20003810000 */
[----:B------:R-:W-:-:S03]  /*23c0*/  IMAD.X R3, RZ, RZ, UR7, P0 ;  /* 0x00000007ff037e24 */ /* 0x000fc600080e06ff */
[----:B------:R-:W-:Y:S01]  /*23d0*/  F2FP.F16.F32.PACK_AB R0, RZ, R0 ;  /* 0x00000000ff00723e */ /* 0x000fe200000000ff */
[----:B------:R-:W-:Y:S06]  /*23e0*/  BRA.U UP0, `(.L_x_1527) ;  /* 0x0000000500047547 */ /* 0x000fec000b800000 */
        /* <DEDUP_REMOVED lines=8> */
[----:B------:R-:W-:-:S04]  /*2470*/  HADD2.F32 R0, -RZ, R0.H0_H0 ;  /* 0x20000000ff007230 */ /* 0x000fc80000004100 */
[----:B------:R-:W0:Y:S02]  /*2480*/  F2I.FTZ.TRUNC.NTZ R5, R0 ;  /* 0x0000000000057305 */ /* 0x000e24000021f100 */
[----:B0-----:R4:W-:Y:S01]  /*2490*/  STG.E.U8 desc[UR36][R2.64], R5 ;  /* 0x0000000502007986 */ /* 0x0019e2000c101124 */
[----:B------:R-:W-:Y:S05]  /*24a0*/  BRA `(.L_x_1532) ;  /* 0x0000000c00807947 */ /* 0x000fea0003800000 */
.L_x_1530:
[----:B------:R-:W-:-:S06]  /*24b0*/  HADD2.F32 R5, -RZ, R0.H0_H0 ;  /* 0x20000000ff057230 */ /* 0x000fcc0000004100 */
[----:B------:R-:W0:Y:S02]  /*24c0*/  F2I.S64.TRUNC R4, R5 ;  /* 0x0000000500047311 */ /* 0x000e24000020d900 */
[----:B0-----:R3:W-:Y:S01]  /*24d0*/  STG.E.U8 desc[UR36][R2.64], R4 ;  /* 0x0000000402007986 */ /* 0x0017e2000c101124 */
[----:B------:R-:W-:Y:S05]  /*24e0*/  BRA `(.L_x_1532) ;  /* 0x0000000c00707947 */ /* 0x000fea0003800000 */
.L_x_1529:
[----:B------:R-:W-:-:S09]  /*24f0*/  UISETP.NE.AND UP0, UPT, UR4, 0x2, UPT ;  /* 0x000000020400788c */ /* 0x000fd2000bf05270 */
[----:B------:R-:W-:Y:S05]  /*2500*/  BRA.U !UP0, `(.L_x_1533) ;  /* 0x0000000108307547 */ /* 0x000fea000b800000 */
[----:B------:R-:W-:-:S09]  /*2510*/  UISETP.NE.AND UP0, UPT, UR4, 0x3, UPT ;  /* 0x000000030400788c */ /* 0x000fd2000bf05270 */
[----:B------:R-:W-:Y:S05]  /*2520*/  BRA.U !UP0, `(.L_x_1534) ;  /* 0x0000000108187547 */ /* 0x000fea000b800000 */
[----:B------:R-:W-:-:S09]  /*2530*/  UISETP.NE.AND UP0, UPT, UR4, 0x4, UPT ;  /* 0x000000040400788c */ /* 0x000fd2000bf05270 */
[----:B------:R-:W-:Y:S05]  /*2540*/  BRA.U UP0, `(.L_x_1531) ;  /* 0x0000000900b87547 */ /* 0x000fea000b800000 */
[----:B------:R-:W-:-:S06]  /*2550*/  HADD2.F32 R4, -RZ, R0.H0_H0 ;  /* 0x20000000ff047230 */ /* 0x000fcc0000004100 */
[----:B------:R-:W0:Y:S02]  /*2560*/  F2I.S64.TRUNC R4, R4 ;  /* 0x0000000400047311 */ /* 0x000e24000020d900 */
[----:B0-----:R0:W-:Y:S01]  /*2570*/  STG.E.64 desc[UR36][R2.64], R4 ;  /* 0x0000000402007986 */ /* 0x0011e2000c101b24 */
[----:B------:R-:W-:Y:S05]  /*2580*/  BRA `(.L_x_1532) ;  /* 0x0000000c00487947 */ /* 0x000fea0003800000 */
.L_x_1534:
[----:B------:R-:W-:-:S04]  /*2590*/  HADD2.F32 R0, -RZ, R0.H0_H0 ;  /* 0x20000000ff007230 */ /* 0x000fc80000004100 */
[----:B------:R-:W0:Y:S02]  /*25a0*/  F2I.FTZ.TRUNC.NTZ R5, R0 ;  /* 0x0000000000057305 */ /* 0x000e24000021f100 */
[----:B0-----:R1:W-:Y:S01]  /*25b0*/  STG.E desc[UR36][R2.64], R5 ;  /* 0x0000000502007986 */ /* 0x0013e2000c101924 */
[----:B------:R-:W-:Y:S05]  /*25c0*/  BRA `(.L_x_1532) ;  /* 0x0000000c00387947 */ /* 0x000fea0003800000 */
.L_x_1533:
[----:B------:R-:W-:-:S04]  /*25d0*/  HADD2.F32 R0, -RZ, R0.H0_H0 ;  /* 0x20000000ff007230 */ /* 0x000fc80000004100 */
[----:B------:R-:W0:Y:S02]  /*25e0*/  F2I.FTZ.TRUNC.NTZ R5, R0 ;  /* 0x0000000000057305 */ /* 0x000e24000021f100 */
[----:B0-----:R2:W-:Y:S01]  /*25f0*/  STG.E.U16 desc[UR36][R2.64], R5 ;  /* 0x0000000502007986 */ /* 0x0015e2000c101524 */
[----:B------:R-:W-:Y:S05]  /*2600*/  BRA `(.L_x_1532) ;  /* 0x0000000c00287947 */ /* 0x000fea0003800000 */
.L_x_1528:
[----:B------:R-:W-:-:S09]  /*2610*/  UISETP.GT.AND UP0, UPT, UR4, 0x6, UPT ;  /* 0x000000060400788c */ /* 0x000fd2000bf04270 */
[----:B------:R-:W-:Y:S05]  /*2620*/  BRA.U UP0, `(.L_x_1535) ;  /* 0x0000000100247547 */ /* 0x000fea000b800000 */
[----:B------:R-:W-:-:S09]  /*2630*/  UISETP.NE.AND UP0, UPT, UR4, 0x5, UPT ;  /* 0x000000050400788c */ /* 0x000fd2000bf05270 */
[----:B------:R-:W-:Y:S05]  /*2640*/  BRA.U !UP0, `(.L_x_1536) ;  /* 0x0000000108147547 */ /* 0x000fea000b800000 */
[----:B------:R-:W-:-:S09]  /*2650*/  UISETP.NE.AND UP0, UPT, UR4, 0x6, UPT ;  /* 0x000000060400788c */ /* 0x000fd2000bf05270 */
[----:B------:R-:W-:Y:S05]  /*2660*/  BRA.U UP0, `(.L_x_1531) ;  /* 0x0000000900707547 */ /* 0x000fea000b800000 */
[----:B------:R-:W-:-:S05]  /*2670*/  HADD2.F32 R5, -RZ, R0.H0_H0 ;  /* 0x20000000ff057230 */ /* 0x000fca0000004100 */
[----:B------:R0:W-:Y:S01]  /*2680*/  STG.E desc[UR36][R2.64], R5 ;  /* 0x0000000502007986 */ /* 0x0001e2000c101924 */
[----:B------:R-:W-:Y:S05]  /*2690*/  BRA `(.L_x_1532) ;  /* 0x0000000c00047947 */ /* 0x000fea0003800000 */
.L_x_1536:
[----:B------:R0:W-:Y:S01]  /*26a0*/  STG.E.U16 desc[UR36][R2.64], R0 ;  /* 0x0000000002007986 */ /* 0x0001e2000c101524 */
[----:B------:R-:W-:Y:S05]  /*26b0*/  BRA `(.L_x_1532) ;  /* 0x0000000800fc7947 */ /* 0x000fea0003800000 */
.L_x_1535:
[----:B------:R-:W-:-:S09]  /*26c0*/  UISETP.NE.AND UP0, UPT, UR4, 0x7, UPT ;  /* 0x000000070400788c */ /* 0x000fd2000bf05270 */
[----:B------:R-:W-:Y:S05]  /*26d0*/  BRA.U !UP0, `(.L_x_1537) ;  /* 0x0000000108347547 */ /* 0x000fea000b800000 */
[----:B------:R-:W-:-:S09]  /*26e0*/  UISETP.NE.AND UP0, UPT, UR4, 0x8, UPT ;  /* 0x000000080400788c */ /* 0x000fd2000bf05270 */
[----:B------:R-:W-:Y:S05]  /*26f0*/  BRA.U !UP0, `(.L_x_1538) ;  /* 0x0000000108187547 */ /* 0x000fea000b800000 */
[----:B------:R-:W-:-:S09]  /*2700*/  UISETP.NE.AND UP0, UPT, UR4, 0x9, UPT ;  /* 0x000000090400788c */ /* 0x000fd2000bf05270 */
[----:B------:R-:W-:Y:S05]  /*2710*/  BRA.U UP0, `(.L_x_1531) ;  /* 0x0000000900447547 */ /* 0x000fea000b800000 */
[----:B------:R-:W-:Y:S02]  /*2720*/  HFMA2 R5, -RZ, RZ, 0, 0 ;  /* 0x00000000ff057431 */ /* 0x000fe400000001ff */
[----:B------:R-:W-:-:S05]  /*2730*/  HADD2.F32 R4, -RZ, R0.H0_H0 ;  /* 0x20000000ff047230 */ /* 0x000fca0000004100 */
[----:B------:R0:W-:Y:S01]  /*2740*/  STG.E.64 desc[UR36][R2.64], R4 ;  /* 0x0000000402007986 */ /* 0x0001e2000c101b24 */
[----:B------:R-:W-:Y:S05]  /*2750*/  BRA `(.L_x_1532) ;  /* 0x0000000800d47947 */ /* 0x000fea0003800000 */
.L_x_1538:
[----:B------:R-:W-:-:S05]  /*2760*/  HADD2.F32 R0, -RZ, R0.H0_H0 ;  /* 0x20000000ff007230 */ /* 0x000fca0000004100 */
[----:B------:R-:W-:-:S04]  /*2770*/  F2FP.F16.F32.PACK_AB R0, RZ, R0 ;  /* 0x00000000ff00723e */ /* 0x000fc800000000ff */
[----:B------:R-:W-:-:S05]  /*2780*/  PRMT R0, R0, 0x5410, RZ ;  /* 0x0000541000007816 */ /* 0x000fca00000000ff */
[----:B------:R0:W-:Y:S01]  /*2790*/  STG.E desc[UR36][R2.64], R0 ;  /* 0x0000000002007986 */ /* 0x0001e2000c101924 */
[----:B------:R-:W-:Y:S05]  /*27a0*/  BRA `(.L_x_1532) ;  /* 0x0000000800c07947 */ /* 0x000fea0003800000 */
.L_x_1537:
[----:B------:R-:W-:-:S05]  /*27b0*/  HADD2.F32 R4, -RZ, R0.H0_H0 ;  /* 0x20000000ff047230 */ /* 0x000fca0000004100 */
[----:B------:R-:W-:-:S06]  /*27c0*/  FMUL.FTZ R4, R4, 1 ;  /* 0x3f80000004047820 */ /* 0x000fcc0000410000 */
[----:B------:R-:W0:Y:S02]  /*27d0*/  F2F.F64.F32 R4, R4 ;  /* 0x0000000400047310 */ /* 0x000e240000201800 */
[----:B0-----:R0:W-:Y:S01]  /*27e0*/  STG.E.64 desc[UR36][R2.64], R4 ;  /* 0x0000000402007986 */ /* 0x0011e2000c101b24 */
[----:B------:R-:W-:Y:S05]  /*27f0*/  BRA `(.L_x_1532) ;  /* 0x0000000800ac7947 */ /* 0x000fea0003800000 */
.L_x_1527:
        /* <DEDUP_REMOVED lines=8> */
[----:B------:R-:W-:-:S05]  /*2880*/  HADD2.F32 R0, -RZ, R0.H0_H0 ;  /* 0x20000000ff007230 */ /* 0x000fca0000004100 */
[----:B------:R-:W-:-:S04]  /*2890*/  FSETP.NEU.FTZ.AND P0, PT, R0, RZ, PT ;  /* 0x000000ff0000720b */ /* 0x000fc80003f1d000 */
[----:B------:R-:W-:-:S05]  /*28a0*/  SEL R5, RZ, 0x1, !P0 ;  /* 0x00000001ff057807 */ /* 0x000fca0004000000 */
[----:B------:R0:W-:Y:S01]  /*28b0*/  STG.E.U8 desc[UR36][R2.64], R5 ;  /* 0x0000000502007986 */ /* 0x0001e2000c101124 */
[----:B------:R-:W-:Y:S05]  /*28c0*/  BRA `(.L_x_1532) ;  /* 0x0000000800787947 */ /* 0x000fea0003800000 */
.L_x_1541:
[----:B------:R-:W-:Y:S01]  /*28d0*/  HADD2.F32 R0, -RZ, R0.H0_H0 ;  /* 0x20000000ff007230 */ /* 0x000fe20000004100 */
[----:B------:R-:W-:-:S04]  /*28e0*/  CS2R R6, SRZ ;  /* 0x0000000000067805 */ /* 0x000fc8000001ff00 */
[----:B------:R-:W-:-:S04]  /*28f0*/  FMUL.FTZ R0, R0, 1 ;  /* 0x3f80000000007820 */ /* 0x000fc80000410000 */
[----:B------:R-:W0:Y:S02]  /*2900*/  F2F.F64.F32 R4, R0 ;  /* 0x0000000000047310 */ /* 0x000e240000201800 */
[----:B0-----:R0:W-:Y:S01]  /*2910*/  STG.E.128 desc[UR36][R2.64], R4 ;  /* 0x0000000402007986 */ /* 0x0011e2000c101d24 */
[----:B------:R-:W-:Y:S05]  /*2920*/  BRA `(.L_x_1532) ;  /* 0x0000000800607947 */ /* 0x000fea0003800000 */
.L_x_1540:
[----:B------:R-:W-:-:S09]  /*2930*/  UISETP.NE.AND UP0, UPT, UR4, 0xf, UPT ;  /* 0x0000000f0400788c */ /* 0x000fd2000bf05270 */
[----:B------:R-:W-:Y:S05]  /*2940*/  BRA.U !UP0, `(.L_x_1542) ;  /* 0x0000000108a07547 */ /* 0x000fea000b800000 */
[----:B------:R-:W-:-:S09]  /*2950*/  UISETP.NE.AND UP0, UPT, UR4, 0x17, UPT ;  /* 0x000000170400788c */ /* 0x000fd2000bf05270 */
[----:B------:R-:W-:Y:S05]  /*2960*/  BRA.U !UP0, `(.L_x_1543) ;  /* 0x00000001084c7547 */ /* 0x000fea000b800000 */
[----:B------:R-:W-:-:S09]  /*2970*/  UISETP.NE.AND UP0, UPT, UR4, 0x18, UPT ;  /* 0x000000180400788c */ /* 0x000fd2000bf05270 */
[----:B------:R-:W-:Y:S05]  /*2980*/  BRA.U UP0, `(.L_x_1531) ;  /* 0x0000000500a87547 */ /* 0x000fea000b800000 */
[----:B------:R-:W-:Y:S01]  /*2990*/  HADD2.F32 R7, -RZ, R0.H0_H0 ;  /* 0x20000000ff077230 */ /* 0x000fe20000004100 */
        /* <DEDUP_REMOVED lines=12> */
.L_x_1545:
[----:B------:R-:W-:Y:S05]  /*2a60*/  BSYNC.RECONVERGENT B0 ;  /* 0x0000000000007941 */ /* 0x000fea0003800200 */
.L_x_1544:
[----:B------:R-:W-:-:S05]  /*2a70*/  LOP3.LUT R5, R0, 0x80, R5, 0xf8, !PT ;  /* 0x0000008000057812 */ /* 0x000fca00078ef805 */
[----:B------:R0:W-:Y:S01]  /*2a80*/  STG.E.U8 desc[UR36][R2.64], R5 ;  /* 0x0000000502007986 */ /* 0x0001e2000c101124 */
[----:B------:R-:W-:Y:S05]  /*2a90*/  BRA `(.L_x_1532) ;  /* 0x0000000800047947 */ /* 0x000fea0003800000 */
.L_x_1543:
[----:B------:R-:W-:Y:S01]  /*2aa0*/  HADD2.F32 R7, -RZ, R0.H0_H0 ;  /* 0x20000000ff077230 */ /* 0x000fe20000004100 */
        /* <DEDUP_REMOVED lines=14> */
.L_x_1547:
[----:B------:R-:W-:Y:S05]  /*2b90*/  BSYNC.RECONVERGENT B0 ;  /* 0x0000000000007941 */ /* 0x000fea0003800200 */
.L_x_1546:
[----:B------:R-:W-:-:S05]  /*2ba0*/  LOP3.LUT R5, R0, 0x80, R5, 0xf8, !PT ;  /* 0x0000008000057812 */ /* 0x000fca00078ef805 */
[----:B------:R0:W-:Y:S01]  /*2bb0*/  STG.E.U8 desc[UR36][R2.64], R5 ;  /* 0x0000000502007986 */ /* 0x0001e2000c101124 */
[----:B------:R-:W-:Y:S05]  /*2bc0*/  BRA `(.L_x_1532) ;  /* 0x0000000400b87947 */ /* 0x000fea0003800000 */
.L_x_1542:
[----:B------:R-:W-:-:S05]  /*2bd0*/  HADD2.F32 R0, -RZ, R0.H0_H0 ;  /* 0x20000000ff007230 */ /* 0x000fca0000004100 */
[----:B------:R-:W-:-:S05]  /*2be0*/  F2FP.BF16.F32.PACK_AB R0, RZ, R0 ;  /* 0x00000000ff00723e */ /* 0x000fca00000010ff */
[----:B------:R0:W-:Y:S01]  /*2bf0*/  STG.E.U16 desc[UR36][R2.64], R0 ;  /* 0x0000000002007986 */ /* 0x0001e2000c101524 */
[----:B------:R-:W-:Y:S05]  /*2c00*/  BRA `(.L_x_1532) ;  /* 0x0000000400a87947 */ /* 0x000fea0003800000 */
.L_x_1539:
        /* <DEDUP_REMOVED lines=8> */
[----:B------:R-:W-:-:S06]  /*2c90*/  HADD2.F32 R5, -RZ, R0.H0_H0 ;  /* 0x20000000ff057230 */ /* 0x000fcc0000004100 */
[----:B------:R-:W0:Y:S02]  /*2ca0*/  F2I.FTZ.U32.TRUNC.NTZ R5, R5 ;  /* 0x0000000500057305 */ /* 0x000e24000021f000 */
[----:B0-----:R0:W-:Y:S01]  /*2cb0*/  STG.E.U16 desc[UR36][R2.64], R5 ;  /* 0x0000000502007986 */ /* 0x0011e2000c101524 */
[----:B------:R-:W-:Y:S05]  /*2cc0*/  BRA `(.L_x_1532) ;  /* 0x0000000400787947 */ /* 0x000fea0003800000 */
.L_x_1550:
[----:B------:R-:W-:Y:S01]  /*2cd0*/  HADD2.F32 R5, -RZ, R0.H0_H0 ;  /* 0x20000000ff057230 */ /* 0x000fe20000004100 */
        /* <DEDUP_REMOVED lines=12> */
.L_x_1553:
[----:B------:R-:W-:-:S04]  /*2da0*/  SHF.R.U32.HI R0, RZ, 0x14, R5 ;  /* 0x00000014ff007819 */ /* 0x000fc80000011605 */
[----:B------:R-:W-:-:S04]  /*2db0*/  LOP3.LUT R0, R0, 0x1, RZ, 0xc0, !PT ;  /* 0x0000000100007812 */ /* 0x000fc800078ec0ff */
[----:B------:R-:W-:-:S04]  /*2dc0*/  IADD3 R0, PT, PT, R5, 0x487ffff, R0 ;  /* 0x0487ffff05007810 */ /* 0x000fc80007ffe000 */
[----:B------:R-:W-:-:S04]  /*2dd0*/  SHF.R.U32.HI R0, RZ, 0x14, R0 ;  /* 0x00000014ff007819 */ /* 0x000fc80000011600 */
[----:B------:R-:W-:-:S07]  /*2de0*/  LOP3.LUT R4, R0, 0xff, RZ, 0xc0, !PT ;  /* 0x000000ff00047812 */ /* 0x000fce00078ec0ff */
.L_x_1554:
[----:B------:R-:W-:-:S04]  /*2df0*/  SHF.R.U32.HI R5, RZ, 0x18, R5 ;  /* 0x00000018ff057819 */ /* 0x000fc80000011605 */
[----:B------:R-:W-:-:S04]  /*2e00*/  LOP3.LUT R4, R4, 0x80, R5, 0xf8, !PT ;  /* 0x0000008004047812 */ /* 0x000fc800078ef805 */
[----:B------:R-:W-:-:S07]  /*2e10*/  PRMT R0, R4, 0x7610, R0 ;  /* 0x0000761004007816 */ /* 0x000fce0000000000 */
.L_x_1552:
[----:B------:R-:W-:Y:S05]  /*2e20*/  BSYNC.RECONVERGENT B0 ;  /* 0x0000000000007941 */ /* 0x000fea0003800200 */
.L_x_1551:
[----:B------:R0:W-:Y:S01]  /*2e30*/  STG.E.U8 desc[UR36][R2.64], R0 ;  /* 0x0000000002007986 */ /* 0x0001e2000c101124 */
[----:B------:R-:W-:Y:S05]  /*2e40*/  BRA `(.L_x_1532) ;  /* 0x0000000400187947 */ /* 0x000fea0003800000 */
.L_x_1549:
[----:B------:R-:W-:Y:S01]  /*2e50*/  HADD2.F32 R5, -RZ, R0.H0_H0 ;  /* 0x20000000ff057230 */ /* 0x000fe20000004100 */
        /* <DEDUP_REMOVED lines=12> */
.L_x_1557:
[----:B------:R-:W-:-:S04]  /*2f20*/  SHF.R.U32.HI R0, RZ, 0x15, R5 ;  /* 0x00000015ff007819 */ /* 0x000fc80000011605 */
[----:B------:R-:W-:-:S04]  /*2f30*/  LOP3.LUT R0, R0, 0x1, RZ, 0xc0, !PT ;  /* 0x0000000100007812 */ /* 0x000fc800078ec0ff */
[----:B------:R-:W-:-:S04]  /*2f40*/  IADD3 R0, PT, PT, R5, 0x88fffff, R0 ;  /* 0x088fffff05007810 */ /* 0x000fc80007ffe000 */
[----:B------:R-:W-:-:S04]  /*2f50*/  SHF.R.U32.HI R0, RZ, 0x15, R0 ;  /* 0x00000015ff007819 */ /* 0x000fc80000011600 */
[----:B------:R-:W-:-:S07]  /*2f60*/  LOP3.LUT R4, R0, 0xff, RZ, 0xc0, !PT ;  /* 0x000000ff00047812 */ /* 0x000fce00078ec0ff */
.L_x_1558:
[----:B------:R-:W-:-:S04]  /*2f70*/  SHF.R.U32.HI R5, RZ, 0x18, R5 ;  /* 0x00000018ff057819 */ /* 0x000fc80000011605 */
[----:B------:R-:W-:-:S04]  /*2f80*/  LOP3.LUT R4, R4, 0x80, R5, 0xf8, !PT ;  /* 0x0000008004047812 */ /* 0x000fc800078ef805 */
[----:B------:R-:W-:-:S07]  /*2f90*/  PRMT R0, R4, 0x7610, R0 ;  /* 0x0000761004007816 */ /* 0x000fce0000000000 */
.L_x_1556:
[----:B------:R-:W-:Y:S05]  /*2fa0*/  BSYNC.RECONVERGENT B0 ;  /* 0x0000000000007941 */ /* 0x000fea0003800200 */
.L_x_1555:
[----:B------:R0:W-:Y:S01]  /*2fb0*/  STG.E.U8 desc[UR36][R2.64], R0 ;  /* 0x0000000002007986 */ /* 0x0001e2000c101124 */
[----:B------:R-:W-:Y:S05]  /*2fc0*/  BRA `(.L_x_1532) ;  /* 0x0000000000b87947 */ /* 0x000fea0003800000 */
.L_x_1548:
[----:B------:R-:W-:-:S09]  /*2fd0*/  UISETP.NE.AND UP0, UPT, UR4, 0x1c, UPT ;  /* 0x0000001c0400788c */ /* 0x000fd2000bf05270 */
[----:B------:R-:W-:Y:S05]  /*2fe0*/  BRA.U !UP0, `(.L_x_1559) ;  /* 0x0000000108a47547 */ /* 0x000fea000b800000 */
[----:B------:R-:W-:-:S09]  /*2ff0*/  UISETP.NE.AND UP0, UPT, UR4, 0x1d, UPT ;  /* 0x0000001d0400788c */ /* 0x000fd2000bf05270 */
[----:B------:R-:W-:Y:S05]  /*3000*/  BRA.U !UP0, `(.L_x_1560) ;  /* 0x00000001088c7547 */ /* 0x000fea000b800000 */
[----:B------:R-:W-:-:S09]  /*3010*/  UISETP.NE.AND UP0, UPT, UR4, 0x2c, UPT ;  /* 0x0000002c0400788c */ /* 0x000fd2000bf05270 */
[----:B------:R-:W-:Y:S05]  /*3020*/  BRA.U !UP0, `(.L_x_1561) ;  /* 0x0000000108447547 */ /* 0x000fea000b800000 */
.L_x_1531:
        /* <DEDUP_REMOVED lines=16> */
.L_x_1562:
[----:B------:R-:W-:Y:S05]  /*3130*/  BRA `(.L_x_1532) ;  /* 0x00000000005c7947 */ /* 0x000fea0003800000 */
.L_x_1561:
[----:B------:R-:W-:-:S05]  /*3140*/  HADD2.F32 R5, -RZ, R0.H0_H0 ;  /* 0x20000000ff057230 */ /* 0x000fca0000004100 */
        /* <DEDUP_REMOVED lines=15> */
.L_x_1560:
[----:B------:R-:W-:-:S06]  /*3240*/  HADD2.F32 R4, -RZ, R0.H0_H0 ;  /* 0x20000000ff047230 */ /* 0x000fcc0000004100 */
[----:B------:R-:W0:Y:S02]  /*3250*/  F2I.U64.TRUNC R4, R4 ;  /* 0x0000000400047311 */ /* 0x000e24000020d800 */
[----:B0-----:R0:W-:Y:S01]  /*3260*/  STG.E.64 desc[UR36][R2.64], R4 ;  /* 0x0000000402007986 */ /* 0x0011e2000c101b24 */
[----:B------:R-:W-:Y:S05]  /*3270*/  BRA `(.L_x_1532) ;  /* 0x00000000000c7947 */ /* 0x000fea0003800000 */
.L_x_1559:
[----:B------:R-:W-:-:S04]  /*3280*/  HADD2.F32 R0, -RZ, R0.H0_H0 ;  /* 0x20000000ff007230 */ /* 0x000fc80000004100 */
[----:B------:R-:W0:Y:S02]  /*3290*/  F2I.FTZ.U32.TRUNC.NTZ R5, R0 ;  /* 0x0000000000057305 */ /* 0x000e24000021f000 */
[----:B0-----:R0:W-:Y:S02]  /*32a0*/  STG.E desc[UR36][R2.64], R5 ;  /* 0x0000000502007986 */ /* 0x0011e4000c101924 */
.L_x_1532:
[----:B------:R-:W-:-:S07]  /*32b0*/  IADD3 R17, PT, PT, R17, 0x80, RZ ;  /* 0x0000008011117810 */ /* 0x000fce0007ffe0ff */
.L_x_1491:
[----:B------:R-:W-:Y:S05]  /*32c0*/  BSYNC.RECONVERGENT B6 ;  /* 0x0000000000067941 */ /* 0x000fea0003800200 */
.L_x_1490:
        /* <DEDUP_REMOVED lines=307> */
.L_x_1565:
        /* <DEDUP_REMOVED lines=18> */
.L_x_1569:
[----:B------:R-:W2:Y:S02]  /*4720*/  LDG.E.U8 R2, desc[UR36][R2.64] ;  /* 0x0000002402027981 */ /* 0x000ea4000c1e1100 */
[----:B--2---:R-:W-:-:S04]  /*4730*/  I2FP.F32.U32 R0, R2 ;  /* 0x0000000200007245 */ /* 0x004fc80000201000 */
[----:B------:R-:W-:Y:S01]  /*4740*/  F2FP.F16.F32.PACK_AB R0, RZ, R0 ;  /* 0x00000000ff00723e */ /* 0x000fe200000000ff */
[----:B------:R-:W-:Y:S06]  /*4750*/  BRA `(.L_x_1571) ;  /* 0x0000000c007c7947 */ /* 0x000fec0003800000 */
.L_x_1568:
        /* <DEDUP_REMOVED lines=10> */
.L_x_1573:
[----:B------:R-:W2:Y:S02]  /*4800*/  LDG.E R2, desc[UR36][R2.64] ;  /* 0x0000002402027981 */ /* 0x000ea4000c1e1900 */
[----:B--2---:R-:W-:-:S04]  /*4810*/  I2FP.F32.S32 R0, R2 ;  /* 0x0000000200007245 */ /* 0x004fc80000201400 */
[----:B------:R-:W-:Y:S01]  /*4820*/  F2FP.F16.F32.PACK_AB R0, RZ, R0 ;  /* 0x00000000ff00723e */ /* 0x000fe200000000ff */
[----:B------:R-:W-:Y:S06]  /*4830*/  BRA `(.L_x_1571) ;  /* 0x0000000c00447947 */ /* 0x000fec0003800000 */
.L_x_1572:
[----:B------:R-:W2:Y:S02]  /*4840*/  LDG.E.U16 R2, desc[UR36][R2.64] ;  /* 0x0000002402027981 */ /* 0x000ea4000c1e1500 */
[----:B--2---:R-:W0:Y:S02]  /*4850*/  I2F.S16 R0, R2 ;  /* 0x0000000200007306 */ /* 0x004e240000101400 */
[----:B0-----:R-:W-:Y:S01]  /*4860*/  F2FP.F16.F32.PACK_AB R0, RZ, R0 ;  /* 0x00000000ff00723e */ /* 0x001fe200000000ff */
[----:B------:R-:W-:Y:S06]  /*4870*/  BRA `(.L_x_1571) ;  /* 0x0000000c00347947 */ /* 0x000fec0003800000 */
.L_x_1567:
        /* <DEDUP_REMOVED lines=9> */
.L_x_1575:
[----:B------:R1:W5:Y:S01]  /*4910*/  LDG.E.U16 R0, desc[UR36][R2.64] ;  /* 0x0000002402007981 */ /* 0x000362000c1e1500 */
[----:B------:R-:W-:Y:S05]  /*4920*/  BRA `(.L_x_1571) ;  /* 0x0000000c00087947 */ /* 0x000fea0003800000 */
.L_x_1574:
        /* <DEDUP_REMOVED lines=9> */
.L_x_1577:
[----:B------:R0:W5:Y:S01]  /*49c0*/  LDG.E.U16 R0, desc[UR36][R2.64] ;  /* 0x0000002402007981 */ /* 0x000162000c1e1500 */
[----:B------:R-:W-:Y:S05]  /*49d0*/  BRA `(.L_x_1571) ;  /* 0x0000000800dc7947 */ /* 0x000fea0003800000 */
.L_x_1576:
        /* <DEDUP_REMOVED lines=8> */
.L_x_1566:
        /* <DEDUP_REMOVED lines=13> */
.L_x_1580:
        /* <DEDUP_REMOVED lines=8> */
.L_x_1579:
        /* <DEDUP_REMOVED lines=27> */
.L_x_1582:
        /* <DEDUP_REMOVED lines=11> */
[----:B------:R-:W-:Y:S01]  /*4e10*/  F2FP.F16.F32.PACK_AB R0, RZ, R0 ;  /* 0x00000000ff00723e */ /* 0x000fe200000000ff */
[----:B------:R-:W-:Y:S06]  /*4e20*/  BRA `(.L_x_1571) ;  /* 0x0000000400c87947 */ /* 0x000fec0003800000 */
.L_x_1581:
[----:B------:R-:W2:Y:S02]  /*4e30*/  LDG.E.U16 R0, desc[UR36][R2.64] ;  /* 0x0000002402007981 */ /* 0x000ea4000c1e1500 */
[----:B--2---:R-:W-:-:S04]  /*4e40*/  SHF.L.U32 R0, R0, 0x10, RZ ;  /* 0x0000001000007819 */ /* 0x004fc800000006ff */
[----:B------:R-:W-:Y:S01]  /*4e50*/  F2FP.F16.F32.PACK_AB R0, RZ, R0 ;  /* 0x00000000ff00723e */ /* 0x000fe200000000ff */
[----:B------:R-:W-:Y:S06]  /*4e60*/  BRA `(.L_x_1571) ;  /* 0x0000000400b87947 */ /* 0x000fec0003800000 */
.L_x_1578:
        /* <DEDUP_REMOVED lines=12> */
.L_x_1585:
        /* <DEDUP_REMOVED lines=21> */
.L_x_1589:
[----:B------:R-:W-:Y:S05]  /*5080*/  BSYNC.RECONVERGENT B1 ;  /* 0x0000000000017941 */ /* 0x000fea0003800200 */
.L_x_1588:
[----:B------:R-:W-:Y:S01]  /*5090*/  IMAD.SHL.U32 R0, R0, 0x100000, RZ ;  /* 0x0010000000007824 */ /* 0x000fe200078e00ff */
[----:B------:R-:W-:-:S04]  /*50a0*/  LEA R2, R2, 0x3b800000, 0x17 ;  /* 0x3b80000002027811 */ /* 0x000fc800078eb8ff */
[----:B------:R-:W-:-:S07]  /*50b0*/  LOP3.LUT R0, R2, R0, R7, 0xfe, !PT ;  /* 0x0000000002007212 */ /* 0x000fce00078efe07 */
.L_x_1587:
[----:B------:R-:W-:Y:S05]  /*50c0*/  BSYNC.RECONVERGENT B0 ;  /* 0x0000000000007941 */ /* 0x000fea0003800200 */
.L_x_1586:
[----:B------:R-:W-:Y:S01]  /*50d0*/  F2FP.F16.F32.PACK_AB R0, RZ, R0 ;  /* 0x00000000ff00723e */ /* 0x000fe200000000ff */
[----:B------:R-:W-:Y:S06]  /*50e0*/  BRA `(.L_x_1571) ;  /* 0x0000000400187947 */ /* 0x000fec0003800000 */
.L_x_1584:
        /* <DEDUP_REMOVED lines=21> */
.L_x_1593:
[----:B------:R-:W-:Y:S05]  /*5240*/  BSYNC.RECONVERGENT B1 ;  /* 0x0000000000017941 */ /* 0x000fea0003800200 */
.L_x_1592:
[----:B------:R-:W-:Y:S01]  /*5250*/  IMAD.SHL.U32 R0, R0, 0x200000, RZ ;  /* 0x0020000000007824 */ /* 0x000fe200078e00ff */
[----:B------:R-:W-:-:S04]  /*5260*/  LEA R2, R2, 0x37800000, 0x17 ;  /* 0x3780000002027811 */ /* 0x000fc800078eb8ff */
[----:B------:R-:W-:-:S07]  /*5270*/  LOP3.LUT R0, R2, R0, R7, 0xfe, !PT ;  /* 0x0000000002007212 */ /* 0x000fce00078efe07 */
.L_x_1591:
[----:B------:R-:W-:Y:S05]  /*5280*/  BSYNC.RECONVERGENT B0 ;  /* 0x0000000000007941 */ /* 0x000fea0003800200 */
.L_x_1590:
[----:B------:R-:W-:Y:S01]  /*5290*/  F2FP.F16.F32.PACK_AB R0, RZ, R0 ;  /* 0x00000000ff00723e */ /* 0x000fe200000000ff */
[----:B------:R-:W-:Y:S06]  /*52a0*/  BRA `(.L_x_1571) ;  /* 0x0000000000a87947 */ /* 0x000fec0003800000 */
.L_x_1583:
        /* <DEDUP_REMOVED lines=14> */
.L_x_1597:
[----:B------:R-:W-:Y:S05]  /*5390*/  BSYNC.RECONVERGENT B0 ;  /* 0x0000000000007941 */ /* 0x000fea0003800200 */
.L_x_1596:
[----:B------:R-:W-:Y:S01]  /*53a0*/  F2FP.F16.F32.PACK_AB R0, RZ, R0 ;  /* 0x00000000ff00723e */ /* 0x000fe200000000ff */
[----:B------:R-:W-:Y:S06]  /*53b0*/  BRA `(.L_x_1571) ;  /* 0x0000000000647947 */ /* 0x000fec0003800000 */
.L_x_1570:
        /* <DEDUP_REMOVED lines=16> */
.L_x_1598:
[----:B------:R-:W-:Y:S01]  /*54c0*/  PRMT R0, RZ, 0x7610, R0 ;  /* 0x00007610ff007816 */ /* 0x000fe20000000000 */
[----:B------:R-:W-:Y:S06]  /*54d0*/  BRA `(.L_x_1571) ;  /* 0x00000000001c7947 */ /* 0x000fec0003800000 */
.L_x_1595:
[----:B------:R-:W2:Y:S02]  /*54e0*/  LDG.E.64 R2, desc[UR36][R2.64] ;  /* 0x0000002402027981 */ /* 0x000ea4000c1e1b00 */
[----:B--2---:R-:W0:Y:S02]  /*54f0*/  I2F.U64 R0, R2 ;  /* 0x0000000200007312 */ /* 0x004e240000301000 */
[----:B0-----:R-:W-:Y:S01]  /*5500*/  F2FP.F16.F32.PACK_AB R0, RZ, R0 ;  /* 0x00000000ff00723e */ /* 0x001fe200000000ff */
[----:B------:R-:W-:Y:S06]  /*5510*/  BRA `(.L_x_1571) ;  /* 0x00000000000c7947 */ /* 0x000fec0003800000 */
.L_x_1594:
[----:B------:R-:W2:Y:S02]  /*5520*/  LDG.E R2, desc[UR36][R2.64] ;  /* 0x0000002402027981 */ /* 0x000ea4000c1e1900 */
[----:B--2---:R-:W-:-:S04]  /*5530*/  I2FP.F32.U32 R0, R2 ;  /* 0x0000000200007245 */ /* 0x004fc80000201000 */
[----:B------:R-:W-:-:S07]  /*5540*/  F2FP.F16.F32.PACK_AB R0, RZ, R0 ;  /* 0x00000000ff00723e */ /* 0x000fce00000000ff */
.L_x_1571:
        /* <DEDUP_REMOVED lines=23> */
.L_x_1602:
[----:B------:R-:W-:-:S06]  /*56c0*/  HADD2.F32 R5, -RZ, R0.H0_H0 ;  /* 0x20000000ff057230 */ /* 0x000fcc0000004100 */
[----:B------:R-:W0:Y:S02]  /*56d0*/  F2I.S64.TRUNC R4, R5 ;  /* 0x0000000500047311 */ /* 0x000e24000020d900 */
[----:B0-----:R0:W-:Y:S01]  /*56e0*/  STG.E.U8 desc[UR36][R2.64], R4 ;  /* 0x0000000402007986 */ /* 0x0011e2000c101124 */
[----:B------:R-:W-:Y:S05]  /*56f0*/  BRA `(.L_x_1604) ;  /* 0x0000000c006c7947 */ /* 0x000fea0003800000 */
.L_x_1601:
        /* <DEDUP_REMOVED lines=10> */
.L_x_1606:
[----:B------:R-:W-:-:S04]  /*57a0*/  HADD2.F32 R0, -RZ, R0.H0_H0 ;  /* 0x20000000ff007230 */ /* 0x000fc80000004100 */
[----:B------:R-:W0:Y:S02]  /*57b0*/  F2I.FTZ.TRUNC.NTZ R5, R0 ;  /* 0x0000000000057305 */ /* 0x000e24000021f100 */
[----:B0-----:R0:W-:Y:S01]  /*57c0*/  STG.E desc[UR36][R2.64], R5 ;  /* 0x0000000502007986 */ /* 0x0011e2000c101924 */
[----:B------:R-:W-:Y:S05]  /*57d0*/  BRA `(.L_x_1604) ;  /* 0x0000000c00347947 */ /* 0x000fea0003800000 */
.L_x_1605:
[----:B------:R-:W-:-:S04]  /*57e0*/  HADD2.F32 R0, -RZ, R0.H0_H0 ;  /* 0x20000000ff007230 */ /* 0x000fc80000004100 */
[----:B------:R-:W0:Y:S02]  /*57f0*/  F2I.FTZ.TRUNC.NTZ R5, R0 ;  /* 0x0000000000057305 */ /* 0x000e24000021f100 */
[----:B0-----:R0:W-:Y:S01]  /*5800*/  STG.E.U16 desc[UR36][R2.64], R5 ;  /* 0x0000000502007986 */ /* 0x0011e2000c101524 */
[----:B------:R-:W-:Y:S05]  /*5810*/  BRA `(.L_x_1604) ;  /* 0x0000000c00247947 */ /* 0x000fea0003800000 */
.L_x_1600:
        /* <DEDUP_REMOVED lines=9> */
.L_x_1608:
[----:B------:R0:W-:Y:S01]  /*58b0*/  STG.E.U16 desc[UR36][R2.64], R0 ;  /* 0x0000000002007986 */ /* 0x0001e2000c101524 */
[----:B------:R-:W-:Y:S05]  /*58c0*/  BRA `(.L_x_1604) ;  /* 0x0000000800f87947 */ /* 0x000fea0003800000 */
.L_x_1607:
[----:B------:R-:W-:-:S09]  /*58d0*/  UISETP.NE.AND UP0, UPT, UR4, 0x7, UPT ;  /* 0x000000070400788c */ /* 0x000fd2000bf05270 */
[----:B------:R-:W-:Y:S05]  /*58e0*/  BRA.U !UP0, `(.L_x_1609) ;  /* 0x0000000108347547 */ /* 0x000fea000b800000 */
[----:B------:R-:W-:-:S09]  /*58f0*/  UISETP.NE.AND UP0, UPT, UR4, 0x8, UPT ;  /* 0x000000080400788c */ /* 0x000fd2000bf05270 */
[----:B------:R-:W-:Y:S05]  /*5900*/  BRA.U !UP0, `(.L_x_1610) ;  /* 0x0000000108187547 */ /* 0x000fea000b800000 */
[----:B------:R-:W-:-:S09]  /*5910*/  UISETP.NE.AND UP0, UPT, UR4, 0x9, UPT ;  /* 0x000000090400788c */ /* 0x000fd2000bf05270 */
[----:B------:R-:W-:Y:S05]  /*5920*/  BRA.U UP0, `(.L_x_1603) ;  /* 0x0000000500fc7547 */ /* 0x000fea000b800000 */
[----:B------:R-:W-:Y:S01]  /*5930*/  HADD2.F32 R4, -RZ, R0.H0_H0 ;  /* 0x20000000ff047230 */ /* 0x000fe20000004100 */
[----:B------:R-:W-:-:S05]  /*5940*/  MOV R5, RZ ;  /* 0x000000ff00057202 */ /* 0x000fca0000000f00 */
[----:B------:R0:W-:Y:S01]  /*5950*/  STG.E.64 desc[UR36][R2.64], R4 ;  /* 0x0000000402007986 */ /* 0x0001e2000c101b24 */
[----:B------:R-:W-:Y:S05]  /*5960*/  BRA `(.L_x_1604) ;  /* 0x0000000800d07947 */ /* 0x000fea0003800000 */
.L_x_1610:
[----:B------:R-:W-:-:S05]  /*5970*/  HADD2.F32 R0, -RZ, R0.H0_H0 ;  /* 0x20000000ff007230 */ /* 0x000fca0000004100 */
[----:B------:R-:W-:-:S04]  /*5980*/  F2FP.F16.F32.PACK_AB R0, RZ, R0 ;  /* 0x00000000ff00723e */ /* 0x000fc800000000ff */
[----:B------:R-:W-:-:S05]  /*5990*/  PRMT R0, R0, 0x5410, RZ ;  /* 0x0000541000007816 */ /* 0x000fca00000000ff */
[----:B------:R0:W-:Y:S01]  /*59a0*/  STG.E desc[UR36][R2.64], R0 ;  /* 0x0000000002007986 */ /* 0x0001e2000c101924 */
[----:B------:R-:W-:Y:S05]  /*59b0*/  BRA `(.L_x_1604) ;  /* 0x0000000800bc7947 */ /* 0x000fea0003800000 */
.L_x_1609:
[----:B------:R-:W-:-:S05]  /*59c0*/  HADD2.F32 R4, -RZ, R0.H0_H0 ;  /* 0x20000000ff047230 */ /* 0x000fca0000004100 */
[----:B------:R-:W-:-:S06]  /*59d0*/  FMUL.FTZ R4, R4, 1 ;  /* 0x3f80000004047820 */ /* 0x000fcc0000410000 */
[----:B------:R-:W0:Y:S02]  /*59e0*/  F2F.F64.F32 R4, R4 ;  /* 0x0000000400047310 */ /* 0x000e240000201800 */
[----:B0-----:R0:W-:Y:S01]  /*59f0*/  STG.E.64 desc[UR36][R2.64], R4 ;  /* 0x0000000402007986 */ /* 0x0011e2000c101b24 */
[----:B------:R-:W-:Y:S05]  /*5a00*/  BRA `(.L_x_1604) ;  /* 0x0000000800a87947 */ /* 0x000fea0003800000 */
.L_x_1599:
        /* <DEDUP_REMOVED lines=14> */
.L_x_1614:
[----:B------:R-:W-:Y:S01]  /*5af0*/  HADD2.F32 R5, -RZ, R0.H0_H0 ;  /* 0x20000000ff057230 */ /* 0x000fe20000004100 */
        /* <DEDUP_REMOVED lines=17> */
.L_x_1617:
[----:B------:R-:W-:-:S04]  /*5c10*/  SHF.R.U32.HI R5, RZ, 0x18, R5 ;  /* 0x00000018ff057819 */ /* 0x000fc80000011605 */
[----:B------:R-:W-:-:S07]  /*5c20*/  LOP3.LUT R0, R0, 0x80, R5, 0xf8, !PT ;  /* 0x0000008000007812 */ /* 0x000fce00078ef805 */
.L_x_1616:
[----:B------:R-:W-:Y:S05]  /*5c30*/  BSYNC.RECONVERGENT B0 ;  /* 0x0000000000007941 */ /* 0x000fea0003800200 */
.L_x_1615:
[----:B------:R0:W-:Y:S01]  /*5c40*/  STG.E.U8 desc[UR36][R2.64], R0 ;  /* 0x0000000002007986 */ /* 0x0001e2000c101124 */
[----:B------:R-:W-:Y:S05]  /*5c50*/  BRA `(.L_x_1604) ;  /* 0x0000000800147947 */ /* 0x000fea0003800000 */
.L_x_1613:
[----:B------:R-:W-:Y:S01]  /*5c60*/  HADD2.F32 R5, -RZ, R0.H0_H0 ;  /* 0x20000000ff057230 */ /* 0x000fe20000004100 */
        /* <DEDUP_REMOVED lines=17> */
.L_x_1620:
[----:B------:R-:W-:-:S04]  /*5d80*/  SHF.R.U32.HI R5, RZ, 0x18, R5 ;  /* 0x00000018ff057819 */ /* 0x000fc80000011605 */
[----:B------:R-:W-:-:S07]  /*5d90*/  LOP3.LUT R0, R0, 0x80, R5, 0xf8, !PT ;  /* 0x0000008000007812 */ /* 0x000fce00078ef805 */
.L_x_1619:
[----:B------:R-:W-:Y:S05]  /*5da0*/  BSYNC.RECONVERGENT B0 ;  /* 0x0000000000007941 */ /* 0x000fea0003800200 */
.L_x_1618:
[----:B------:R0:W-:Y:S01]  /*5db0*/  STG.E.U8 desc[UR36][R2.64], R0 ;  /* 0x0000000002007986 */ /* 0x0001e2000c101124 */
[----:B------:R-:W-:Y:S05]  /*5dc0*/  BRA `(.L_x_1604) ;  /* 0x0000000400b87947 */ /* 0x000fea0003800000 */
.L_x_1612:
[----:B------:R-:W-:-:S09]  /*5dd0*/  UISETP.NE.AND UP0, UPT, UR4, 0x1c, UPT ;  /* 0x0000001c0400788c */ /* 0x000fd2000bf05270 */
[----:B------:R-:W-:Y:S05]  /*5de0*/  BRA.U !UP0, `(.L_x_1621) ;  /* 0x0000000108607547 */ /* 0x000fea000b800000 */
[----:B------:R-:W-:-:S09]  /*5df0*/  UISETP.NE.AND UP0, UPT, UR4, 0x1d, UPT ;  /* 0x0000001d0400788c */ /* 0x000fd2000bf05270 */
[----:B------:R-:W-:Y:S05]  /*5e00*/  BRA.U !UP0, `(.L_x_1622) ;  /* 0x0000000108487547 */ /* 0x000fea000b800000 */
[----:B------:R-:W-:-:S09]  /*5e10*/  UISETP.NE.AND UP0, UPT, UR4, 0x2c, UPT ;  /* 0x0000002c0400788c */ /* 0x000fd2000bf05270 */
[----:B------:R-:W-:Y:S05]  /*5e20*/  BRA.U UP0, `(.L_x_1603) ;  /* 0x0000000100bc7547 */ /* 0x000fea000b800000 */
        /* <DEDUP_REMOVED lines=16> */
.L_x_1622:
[----:B------:R-:W-:-:S06]  /*5f30*/  HADD2.F32 R4, -RZ, R0.H0_H0 ;  /* 0x20000000ff047230 */ /* 0x000fcc0000004100 */
[----:B------:R-:W0:Y:S02]  /*5f40*/  F2I.U64.TRUNC R4, R4 ;  /* 0x0000000400047311 */ /* 0x000e24000020d800 */
[----:B0-----:R0:W-:Y:S01]  /*5f50*/  STG.E.64 desc[UR36][R2.64], R4 ;  /* 0x0000000402007986 */ /* 0x0011e2000c101b24 */
[----:B------:R-:W-:Y:S05]  /*5f60*/  BRA `(.L_x_1604) ;  /* 0x0000000400507947 */ /* 0x000fea0003800000 */
.L_x_1621:
[----:B------:R-:W-:-:S04]  /*5f70*/  HADD2.F32 R0, -RZ, R0.H0_H0 ;  /* 0x20000000ff007230 */ /* 0x000fc80000004100 */
[----:B------:R-:W0:Y:S02]  /*5f80*/  F2I.FTZ.U32.TRUNC.NTZ R5, R0 ;  /* 0x0000000000057305 */ /* 0x000e24000021f000 */
[----:B0-----:R0:W-:Y:S01]  /*5f90*/  STG.E desc[UR36][R2.64], R5 ;  /* 0x0000000502007986 */ /* 0x0011e2000c101924 */
[----:B------:R-:W-:Y:S05]  /*5fa0*/  BRA `(.L_x_1604) ;  /* 0x0000000400407947 */ /* 0x000fea0003800000 */
.L_x_1611:
        /* <DEDUP_REMOVED lines=11> */
.L_x_1624:
[----:B------:R-:W-:Y:S01]  /*6060*/  HADD2.F32 R0, -RZ, R0.H0_H0 ;  /* 0x20000000ff007230 */ /* 0x000fe20000004100 */
[----:B------:R-:W-:-:S04]  /*6070*/  CS2R R6, SRZ ;  /* 0x0000000000067805 */ /* 0x000fc8000001ff00 */
[----:B------:R-:W-:-:S04]  /*6080*/  FMUL.FTZ R0, R0, 1 ;  /* 0x3f80000000007820 */ /* 0x000fc80000410000 */
[----:B------:R-:W0:Y:S02]  /*6090*/  F2F.F64.F32 R4, R0 ;  /* 0x0000000000047310 */ /* 0x000e240000201800 */
[----:B0-----:R4:W-:Y:S01]  /*60a0*/  STG.E.128 desc[UR36][R2.64], R4 ;  /* 0x0000000402007986 */ /* 0x0019e2000c101d24 */
[----:B------:R-:W-:Y:S05]  /*60b0*/  BRA `(.L_x_1604) ;  /* 0x0000000000fc7947 */ /* 0x000fea0003800000 */
.L_x_1623:
[----:B------:R-:W-:-:S09]  /*60c0*/  UISETP.NE.AND UP0, UPT, UR4, 0xf, UPT ;  /* 0x0000000f0400788c */ /* 0x000fd2000bf05270 */
[----:B------:R-:W-:Y:S05]  /*60d0*/  BRA.U !UP0, `(.L_x_1625) ;  /* 0x0000000108e87547 */ /* 0x000fea000b800000 */
[----:B------:R-:W-:-:S09]  /*60e0*/  UISETP.NE.AND UP0, UPT, UR4, 0x17, UPT ;  /* 0x000000170400788c */ /* 0x000fd2000bf05270 */
[----:B------:R-:W-:Y:S05]  /*60f0*/  BRA.U !UP0, `(.L_x_1626) ;  /* 0x0000000108907547 */ /* 0x000fea000b800000 */
[----:B------:R-:W-:-:S09]  /*6100*/  UISETP.NE.AND UP0, UPT, UR4, 0x18, UPT ;  /* 0x000000180400788c */ /* 0x000fd2000bf05270 */
[----:B------:R-:W-:Y:S05]  /*6110*/  BRA.U !UP0, `(.L_x_1627) ;  /* 0x0000000108447547 */ /* 0x000fea000b800000 */
.L_x_1603:
[----:B------:R-:W-:Y:S01]  /*6120*/  MOV R0, 0x0 ;  /* 0x0000000000007802 */ /* 0x000fe20000000f00 */
[----:B------:R-:W0:Y:S01]  /*6130*/  LDCU.64 UR4, c[0x4][0x188] ;  /* 0x01003100ff0477ac */ /* 0x000e220008000a00 */
[----:B------:R-:W-:Y:S02]  /*6140*/  HFMA2 R8, -RZ, RZ, 0, 6.020069122314453125e-06 ;  /* 0x00000065ff087431 */ /* 0x000fe400000001ff */
[----:B------:R-:W-:Y:S01]  /*6150*/  IMAD.MOV.U32 R12, RZ, RZ, 0x1 ;  /* 0x00000001ff0c7424 */ /* 0x000fe200078e00ff */
[----:B------:R1:W2:Y:S01]  /*6160*/  LDC.64 R2, c[0x4][R0] ;  /* 0x0100000000027b82 */ /* 0x0002a20000000a00 */
[----:B------:R-:W3:Y:S01]  /*6170*/  LDCU.64 UR6, c[0x4][0x190] ;  /* 0x01003200ff0677ac */ /* 0x000ee20008000a00 */
[----:B------:R-:W-:Y:S01]  /*6180*/  IMAD.MOV.U32 R13, RZ, RZ, RZ ;  /* 0x000000ffff0d7224 */ /* 0x000fe200078e00ff */
[----:B------:R-:W4:Y:S01]  /*6190*/  LDCU.64 UR8, c[0x4][0x90] ;  /* 0x01001200ff0877ac */ /* 0x000f220008000a00 */
[----:B0-----:R-:W-:Y:S01]  /*61a0*/  MOV R4, UR4 ;  /* 0x0000000400047c02 */ /* 0x001fe20008000f00 */
[----:B------:R-:W-:-:S02]  /*61b0*/  IMAD.U32 R5, RZ, RZ, UR5 ;  /* 0x00000005ff057e24 */ /* 0x000fc4000f8e00ff */
[----:B---3--:R-:W-:Y:S01]  /*61c0*/  IMAD.U32 R6, RZ, RZ, UR6 ;  /* 0x00000006ff067e24 */ /* 0x008fe2000f8e00ff */
[----:B------:R-:W-:Y:S01]  /*61d0*/  MOV R7, UR7 ;  /* 0x0000000700077c02 */ /* 0x000fe20008000f00 */
[----:B----4-:R-:W-:Y:S02]  /*61e0*/  IMAD.U32 R10, RZ, RZ, UR8 ;  /* 0x00000008ff0a7e24 */ /* 0x010fe4000f8e00ff */
[----:B-1----:R-:W-:-:S07]  /*61f0*/  IMAD.U32 R11, RZ, RZ, UR9 ;  /* 0x00000009ff0b7e24 */ /* 0x002fce000f8e00ff */
[----:B------:R-:W-:-:S07]  /*6200*/  LEPC R20, `(.L_x_1628) ;  /* 0x000000001014794e */ /* 0x000fce0000000000 */
[----:B--2---:R-:W-:Y:S05]  /*6210*/  CALL.ABS.NOINC R2 ;  /* 0x0000000002007343 */ /* 0x004fea0003c00000 */
.L_x_1628:
[----:B------:R-:W-:Y:S05]  /*6220*/  BRA `(.L_x_1604) ;  /* 0x0000000000a07947 */ /* 0x000fea0003800000 */
.L_x_1627:
[----:B------:R-:W-:Y:S01]  /*6230*/  HADD2.F32 R7, -RZ, R0.H0_H0 ;  /* 0x20000000ff077230 */ /* 0x000fe20000004100 */
        /* <DEDUP_REMOVED lines=12> */
.L_x_1630:
[----:B------:R-:W-:Y:S05]  /*6300*/  BSYNC.RECONVERGENT B0 ;  /* 0x0000000000007941 */ /* 0x000fea0003800200 */
.L_x_1629:
[----:B------:R-:W-:-:S05]  /*6310*/  LOP3.LUT R5, R0, 0x80, R5, 0xf8, !PT ;  /* 0x0000008000057812 */ /* 0x000fca00078ef805 */
[----:B------:R2:W-:Y:S01]  /*6320*/  STG.E.U8 desc[UR36][R2.64], R5 ;  /* 0x0000000502007986 */ /* 0x0005e2000c101124 */
[----:B------:R-:W-:Y:S05]  /*6330*/  BRA `(.L_x_1604) ;  /* 0x00000000005c7947 */ /* 0x000fea0003800000 */
.L_x_1626:
[----:B------:R-:W-:Y:S01]  /*6340*/  HADD2.F32 R5, -RZ, R0.H0_H0 ;  /* 0x20000000ff057230 */ /* 0x000fe20000004100 */
        /* <DEDUP_REMOVED lines=11> */
.L_x_1632:
[----:B------:R-:W-:Y:S01]  /*6400*/  IMAD.MOV.U32 R0, RZ, RZ, 0x7f ;  /* 0x0000007fff007424 */ /* 0x000fe200078e00ff */
[----:B------:R-:W-:-:S04]  /*6410*/  ISETP.GT.U32.AND P0, PT, R4, 0x7f800000, PT ;  /* 0x7f8000000400780c */ /* 0x000fc80003f04070 */
[----:B------:R-:W-:-:S09]  /*6420*/  SEL R0, R0, 0x7c, P0 ;  /* 0x0000007c00007807 */ /* 0x000fd20000000000 */
.L_x_1633:
[----:B------:R-:W-:Y:S05]  /*6430*/  BSYNC.RECONVERGENT B0 ;  /* 0x0000000000007941 */ /* 0x000fea0003800200 */
.L_x_1631:
[----:B------:R-:W-:-:S04]  /*6440*/  SHF.R.U32.HI R5, RZ, 0x18, R5 ;  /* 0x00000018ff057819 */ /* 0x000fc80000011605 */
[----:B------:R-:W-:-:S05]  /*6450*/  LOP3.LUT R5, R0, 0x80, R5, 0xf8, !PT ;  /* 0x0000008000057812 */ /* 0x000fca00078ef805 */
[----:B------:R1:W-:Y:S01]  /*6460*/  STG.E.U8 desc[UR36][R2.64], R5 ;  /* 0x0000000502007986 */ /* 0x0003e2000c101124 */
[----:B------:R-:W-:Y:S05]  /*6470*/  BRA `(.L_x_1604) ;  /* 0x00000000000c7947 */ /* 0x000fea0003800000 */
.L_x_1625:
[----:B------:R-:W-:-:S05]  /*6480*/  HADD2.F32 R0, -RZ, R0.H0_H0 ;  /* 0x20000000ff007230 */ /* 0x000fca0000004100 */
[----:B------:R-:W-:-:S05]  /*6490*/  F2FP.BF16.F32.PACK_AB R0, RZ, R0 ;  /* 0x00000000ff00723e */ /* 0x000fca00000010ff */
[----:B------:R0:W-:Y:S02]  /*64a0*/  STG.E.U16 desc[UR36][R2.64], R0 ;  /* 0x0000000002007986 */ /* 0x0001e4000c101524 */
.L_x_1604:
[----:B------:R-:W-:-:S07]  /*64b0*/  VIADD R17, R17, 0x80 ;  /* 0x0000008011117836 */ /* 0x000fce0000000000 */
.L_x_1564:
[----:B------:R-:W-:Y:S05]  /*64c0*/  BSYNC.RECONVERGENT B6 ;  /* 0x0000000000067941 */ /* 0x000fea0003800200 */
.L_x_1563:
[----:B------:R-:W5:Y:S01]  /*64d0*/  LDCU UR4, c[0x0][0x380] ;  /* 0x00007000ff0477ac */ /* 0x000f620008000800 */
[----:B------:R-:W-:Y:S01]  /*64e0*/  BSSY.RECONVERGENT B6, `(.L_x_1634) ;  /* 0x000031e000067945 */ /* 0x000fe20003800200 */
[----:B-----5:R-:W-:-:S13]  /*64f0*/  ISETP.GE.AND P0, PT, R17, UR4, PT ;  /* 0x0000000411007c0c */ /* 0x020fda000bf06270 */
[----:B------:R-:W-:Y:S05]  /*6500*/  @P0 BRA `(.L_x_1635) ;  /* 0x00000030006c0947 */ /* 0x000fea0003800000 */
[----:B------:R-:W5:Y:S01]  /*6510*/  LDCU UR4, c[0x0][0x388] ;  /* 0x00007100ff0477ac */ /* 0x000f620008000800 */
[----:B0-----:R-:W-:Y:S02]  /*6520*/  HFMA2 R0, -RZ, RZ, 0, 0 ;  /* 0x00000000ff007431 */ /* 0x001fe400000001ff */
        /* <DEDUP_REMOVED lines=301> */
.L_x_1636:
        /* <DEDUP_REMOVED lines=18> */
.L_x_1640:
[----:B------:R-:W2:Y:S02]  /*7920*/  LDG.E.U8 R2, desc[UR36][R2.64] ;  /* 0x0000002402027981 */ /* 0x000ea4000c1e1100 */
[----:B--2---:R-:W-:-:S04]  /*7930*/  I2FP.F32.U32 R0, R2 ;  /* 0x0000000200007245 */ /* 0x004fc80000201000 */
[----:B------:R-:W-:Y:S01]  /*7940*/  F2FP.F16.F32.PACK_AB R0, RZ, R0 ;  /* 0x00000000ff00723e */ /* 0x000fe200000000ff */
[----:B------:R-:W-:Y:S06]  /*7950*/  BRA `(.L_x_1642) ;  /* 0x0000000c007c7947 */ /* 0x000fec0003800000 */
.L_x_1639:
        /* <DEDUP_REMOVED lines=10> */
.L_x_1644:
[----:B------:R-:W2:Y:S02]  /*7a00*/  LDG.E R2, desc[UR36][R2.64] ;  /* 0x0000002402027981 */ /* 0x000ea4000c1e1900 */
[----:B--2---:R-:W-:-:S04]  /*7a10*/  I2FP.F32.S32 R0, R2 ;  /* 0x0000000200007245 */ /* 0x004fc80000201400 */
[----:B------:R-:W-:Y:S01]  /*7a20*/  F2FP.F16.F32.PACK_AB R0, RZ, R0 ;  /* 0x00000000ff00723e */ /* 0x000fe200000000ff */
[----:B------:R-:W-:Y:S06]  /*7a30*/  BRA `(.L_x_1642) ;  /* 0x0000000c00447947 */ /* 0x000fec0003800000 */
.L_x_1643:
[----:B------:R-:W2:Y:S02]  /*7a40*/  LDG.E.U16 R2, desc[UR36][R2.64] ;  /* 0x0000002402027981 */ /* 0x000ea4000c1e1500 */
[----:B--2---:R-:W0:Y:S02]  /*7a50*/  I2F.S16 R0, R2 ;  /* 0x0000000200007306 */ /* 0x004e240000101400 */
[----:B0-----:R-:W-:Y:S01]  /*7a60*/  F2FP.F16.F32.PACK_AB R0, RZ, R0 ;  /* 0x00000000ff00723e */ /* 0x001fe200000000ff */
[----:B------:R-:W-:Y:S06]  /*7a70*/  BRA `(.L_x_1642) ;  /* 0x0000000c00347947 */ /* 0x000fec0003800000 */
.L_x_1638:
        /* <DEDUP_REMOVED lines=9> */
.L_x_1646:
[----:B------:R1:W5:Y:S01]  /*7b10*/  LDG.E.U16 R0, desc[UR36][R2.64] ;  /* 0x0000002402007981 */ /* 0x000362000c1e1500 */
[----:B------:R-:W-:Y:S05]  /*7b20*/  BRA `(.L_x_1642) ;  /* 0x0000000c00087947 */ /* 0x000fea0003800000 */
.L_x_1645:
        /* <DEDUP_REMOVED lines=9> */
.L_x_1648:
[----:B------:R0:W5:Y:S01]  /*7bc0*/  LDG.E.U16 R0, desc[UR36][R2.64] ;  /* 0x0000002402007981 */ /* 0x000162000c1e1500 */
[----:B------:R-:W-:Y:S05]  /*7bd0*/  BRA `(.L_x_1642) ;  /* 0x0000000800dc7947 */ /* 0x000fea0003800000 */
.L_x_1647:
        /* <DEDUP_REMOVED lines=8> */
.L_x_1637:
        /* <DEDUP_REMOVED lines=13> */
.L_x_1651:
        /* <DEDUP_REMOVED lines=8> */
.L_x_1650:
        /* <DEDUP_REMOVED lines=24> */
[----:B------:R-:W-:-:S04]  /*7f30*/  F2FP.F16.F32.PACK_AB R5, RZ, R5 ;  /* 0x00000005ff05723e */ /* 0x000fc800000000ff */
[----:B------:R-:W-:Y:S01]  /*7f40*/  PRMT R0, R5, 0x7610, R0 ;  /* 0x0000761005007816 */ /* 0x000fe20000000000 */
[----:B------:R-:W-:Y:S06]  /*7f50*/  BRA `(.L_x_1642) ;  /* 0x0000000400fc7947 */ /* 0x000fec0003800000 */
.L_x_1653:
        /* <DEDUP_REMOVED lines=13> */
.L_x_1652:
[----:B------:R-:W2:Y:S02]  /*8030*/  LDG.E.U16 R0, desc[UR36][R2.64] ;  /* 0x0000002402007981 */ /* 0x000ea4000c1e1500 */
[----:B--2---:R-:W-:-:S05]  /*8040*/  IMAD.U32 R0, R0, 0x10000, RZ ;  /* 0x0001000000007824 */ /* 0x004fca00078e00ff */
[----:B------:R-:W-:Y:S01]  /*8050*/  F2FP.F16.F32.PACK_AB R0, RZ, R0 ;  /* 0x00000000ff00723e */ /* 0x000fe200000000ff */
[----:B------:R-:W-:Y:S06]  /*8060*/  BRA `(.L_x_1642) ;  /* 0x0000000400b87947 */ /* 0x000fec0003800000 */
.L_x_1649:
        /* <DEDUP_REMOVED lines=12> */
.L_x_1656:
        /* <DEDUP_REMOVED lines=21> */
.L_x_1660:
[----:B------:R-:W-:Y:S05]  /*8280*/  BSYNC.RECONVERGENT B1 ;  /* 0x0000000000017941 */ /* 0x000fea0003800200 */
.L_x_1659:
[----:B------:R-:W-:Y:S01]  /*8290*/  IMAD.SHL.U32 R0, R0, 0x100000, RZ ;  /* 0x0010000000007824 */ /* 0x000fe200078e00ff */
[----:B------:R-:W-:-:S04]  /*82a0*/  LEA R2, R2, 0x3b800000, 0x17 ;  /* 0x3b80000002027811 */ /* 0x000fc800078eb8ff */
[----:B------:R-:W-:-:S07]  /*82b0*/  LOP3.LUT R0, R2, R0, R7, 0xfe, !PT ;  /* 0x0000000002007212 */ /* 0x000fce00078efe07 */
.L_x_1658:
[----:B------:R-:W-:Y:S05]  /*82c0*/  BSYNC.RECONVERGENT B0 ;  /* 0x0000000000007941 */ /* 0x000fea0003800200 */
.L_x_1657:
[----:B------:R-:W-:Y:S01]  /*82d0*/  F2FP.F16.F32.PACK_AB R0, RZ, R0 ;  /* 0x00000000ff00723e */ /* 0x000fe200000000ff */
[----:B------:R-:W-:Y:S06]  /*82e0*/  BRA `(.L_x_1642) ;  /* 0x0000000400187947 */ /* 0x000fec0003800000 */
.L_x_1655:
        /* <DEDUP_REMOVED lines=21> */
.L_x_1664:
[----:B------:R-:W-:Y:S05]  /*8440*/  BSYNC.RECONVERGENT B1 ;  /* 0x0000000000017941 */ /* 0x000fea0003800200 */
.L_x_1663:
[----:B------:R-:W-:Y:S02]  /*8450*/  SHF.L.U32 R0, R0, 0x15, RZ ;  /* 0x0000001500007819 */ /* 0x000fe400000006ff */
[----:B------:R-:W-:-:S04]  /*8460*/  LEA R2, R2, 0x37800000, 0x17 ;  /* 0x3780000002027811 */ /* 0x000fc800078eb8ff */
[----:B------:R-:W-:-:S07]  /*8470*/  LOP3.LUT R0, R2, R0, R7, 0xfe, !PT ;  /* 0x0000000002007212 */ /* 0x000fce00078efe07 */
.L_x_1662:
[----:B------:R-:W-:Y:S05]  /*8480*/  BSYNC.RECONVERGENT B0 ;  /* 0x0000000000007941 */ /* 0x000fea0003800200 */
.L_x_1661:
[----:B------:R-:W-:Y:S01]  /*8490*/  F2FP.F16.F32.PACK_AB R0, RZ, R0 ;  /* 0x00000000ff00723e */ /* 0x000fe200000000ff */
[----:B------:R-:W-:Y:S06]  /*84a0*/  BRA `(.L_x_1642) ;  /* 0x0000000000a87947 */ /* 0x000fec0003800000 */
.L_x_1654:
        /* <DEDUP_REMOVED lines=14> */
.L_x_1668:
[----:B------:R-:W-:Y:S05]  /*8590*/  BSYNC.RECONVERGENT B0 ;  /* 0x0000000000007941 */ /* 0x000fea0003800200 */
.L_x_1667:
[----:B------:R-:W-:Y:S01]  /*85a0*/  F2FP.F16.F32.PACK_AB R0, RZ, R0 ;  /* 0x00000000ff00723e */ /* 0x000fe200000000ff */
[----:B------:R-:W-:Y:S06]  /*85b0*/  BRA `(.L_x_1642) ;  /* 0x0000000000647947 */ /* 0x000fec0003800000 */
.L_x_1641:
        /* <DEDUP_REMOVED lines=12> */
[----:B---3--:R-:W-:Y:S01]  /*8680*/  IMAD.U32 R10, RZ, RZ, UR8 ;  /* 0x00000008ff0a7e24 */ /* 0x008fe2000f8e00ff */
[----:B------:R-:W-:-:S07]  /*8690*/  MOV R11, UR9 ;  /* 0x00000009000b7c02 */ /* 0x000fce0008000f00 */
[----:B------:R-:W-:-:S07]  /*86a0*/  LEPC R20, `(.L_x_1669) ;  /* 0x000000001014794e */ /* 0x000fce0000000000 */
[----:B--2---:R-:W-:Y:S05]  /*86b0*/  CALL.ABS.NOINC R2 ;  /* 0x0000000002007343 */ /* 0x004fea0003c00000 */
.L_x_1669:
[----:B------:R-:W-:Y:S01]  /*86c0*/  PRMT R0, RZ, 0x7610, R0 ;  /* 0x00007610ff007816 */ /* 0x000fe20000000000 */
[----:B------:R-:W-:Y:S06]  /*86d0*/  BRA `(.L_x_1642) ;  /* 0x00000000001c7947 */ /* 0x000fec0003800000 */
.L_x_1666:
[----:B------:R-:W2:Y:S02]  /*86e0*/  LDG.E.64 R2, desc[UR36][R2.64] ;  /* 0x0000002402027981 */ /* 0x000ea4000c1e1b00 */
[----:B--2---:R-:W0:Y:S02]  /*86f0*/  I2F.U64 R0, R2 ;  /* 0x0000000200007312 */ /* 0x004e240000301000 */
[----:B0-----:R-:W-:Y:S01]  /*8700*/  F2FP.F16.F32.PACK_AB R0, RZ, R0 ;  /* 0x00000000ff00723e */ /* 0x001fe200000000ff */
[----:B------:R-:W-:Y:S06]  /*8710*/  BRA `(.L_x_1642) ;  /* 0x00000000000c7947 */ /* 0x000fec0003800000 */
.L_x_1665:
[----:B------:R-:W2:Y:S02]  /*8720*/  LDG.E R2, desc[UR36][R2.64] ;  /* 0x0000002402027981 */ /* 0x000ea4000c1e1900 */
[----:B--2---:R-:W-:-:S04]  /*8730*/  I2FP.F32.U32 R0, R2 ;  /* 0x0000000200007245 */ /* 0x004fc80000201000 */
[----:B------:R-:W-:-:S07]  /*8740*/  F2FP.F16.F32.PACK_AB R0, RZ, R0 ;  /* 0x00000000ff00723e */ /* 0x000fce00000000ff */
.L_x_1642:
        /* <DEDUP_REMOVED lines=23> */
.L_x_1673:
[----:B------:R-:W-:-:S06]  /*88c0*/  HADD2.F32 R5, -RZ, R0.H0_H0 ;  /* 0x20000000ff057230 */ /* 0x000fcc0000004100 */
[----:B------:R-:W0:Y:S02]  /*88d0*/  F2I.S64.TRUNC R4, R5 ;  /* 0x0000000500047311 */ /* 0x000e24000020d900 */
[----:B0-----:R4:W-:Y:S01]  /*88e0*/  STG.E.U8 desc[UR36][R2.64], R4 ;  /* 0x0000000402007986 */ /* 0x0019e2000c101124 */
[----:B------:R-:W-:Y:S05]  /*88f0*/  BRA `(.L_x_1675) ;  /* 0x0000000c006c7947 */ /* 0x000fea0003800000 */
.L_x_1672:
        /* <DEDUP_REMOVED lines=10> */
.L_x_1677:
[----:B------:R-:W-:-:S04]  /*89a0*/  HADD2.F32 R0, -RZ, R0.H0_H0 ;  /* 0x20000000ff007230 */ /* 0x000fc80000004100 */
[----:B------:R-:W0:Y:S02]  /*89b0*/  F2I.FTZ.TRUNC.NTZ R5, R0 ;  /* 0x0000000000057305 */ /* 0x000e24000021f100 */
[----:B0-----:R2:W-:Y:S01]  /*89c0*/  STG.E desc[UR36][R2.64], R5 ;  /* 0x0000000502007986 */ /* 0x0015e2000c101924 */
[----:B------:R-:W-:Y:S05]  /*89d0*/  BRA `(.L_x_1675) ;  /* 0x0000000c00347947 */ /* 0x000fea0003800000 */
.L_x_1676:
[----:B------:R-:W-:-:S04]  /*89e0*/  HADD2.F32 R0, -RZ, R0.H0_H0 ;  /* 0x20000000ff007230 */ /* 0x000fc80000004100 */
[----:B------:R-:W0:Y:S02]  /*89f0*/  F2I.FTZ.TRUNC.NTZ R5, R0 ;  /* 0x0000000000057305 */ /* 0x000e24000021f100 */
[----:B0-----:R0:W-:Y:S01]  /*8a00*/  STG.E.U16 desc[UR36][R2.64], R5 ;  /* 0x0000000502007986 */ /* 0x0011e2000c101524 */
[----:B------:R-:W-:Y:S05]  /*8a10*/  BRA `(.L_x_1675) ;  /* 0x0000000c00247947 */ /* 0x000fea0003800000 */
.L_x_1671:
        /* <DEDUP_REMOVED lines=9> */
.L_x_1679:
[----:B------:R0:W-:Y:S01]  /*8ab0*/  STG.E.U16 desc[UR36][R2.64], R0 ;  /* 0x0000000002007986 */ /* 0x0001e2000c101524 */
[----:B------:R-:W-:Y:S05]  /*8ac0*/  BRA `(.L_x_1675) ;  /* 0x0000000800f87947 */ /* 0x000fea0003800000 */
.L_x_1678:
[----:B------:R-:W-:-:S09]  /*8ad0*/  UISETP.NE.AND UP0, UPT, UR4, 0x7, UPT ;  /* 0x000000070400788c */ /* 0x000fd2000bf05270 */
[----:B------:R-:W-:Y:S05]  /*8ae0*/  BRA.U !UP0, `(.L_x_1680) ;  /* 0x0000000108347547 */ /* 0x000fea000b800000 */
[----:B------:R-:W-:-:S09]  /*8af0*/  UISETP.NE.AND UP0, UPT, UR4, 0x8, UPT ;  /* 0x000000080400788c */ /* 0x000fd2000bf05270 */
[----:B------:R-:W-:Y:S05]  /*8b00*/  BRA.U !UP0, `(.L_x_1681) ;  /* 0x0000000108187547 */ /* 0x000fea000b800000 */
[----:B------:R-:W-:-:S09]  /*8b10*/  UISETP.NE.AND UP0, UPT, UR4, 0x9, UPT ;  /* 0x000000090400788c */ /* 0x000fd2000bf05270 */
[----:B------:R-:W-:Y:S05]  /*8b20*/  BRA.U UP0, `(.L_x_1674) ;  /* 0x0000000500fc7547 */ /* 0x000fea000b800000 */
[----:B------:R-:W-:Y:S02]  /*8b30*/  HADD2.F32 R4, -RZ, R0.H0_H0 ;  /* 0x20000000ff047230 */ /* 0x000fe40000004100 */
[----:B------:R-:W-:-:S05]  /*8b40*/  IMAD.MOV.U32 R5, RZ, RZ, RZ ;  /* 0x000000ffff057224 */ /* 0x000fca00078e00ff */
[----:B------:R0:W-:Y:S01]  /*8b50*/  STG.E.64 desc[UR36][R2.64], R4 ;  /* 0x0000000402007986 */ /* 0x0001e2000c101b24 */
[----:B------:R-:W-:Y:S05]  /*8b60*/  BRA `(.L_x_1675) ;  /* 0x0000000800d07947 */ /* 0x000fea0003800000 */
.L_x_1681:
[----:B------:R-:W-:-:S05]  /*8b70*/  HADD2.F32 R0, -RZ, R0.H0_H0 ;  /* 0x20000000ff007230 */ /* 0x000fca0000004100 */
[----:B------:R-:W-:-:S04]  /*8b80*/  F2FP.F16.F32.PACK_AB R0, RZ, R0 ;  /* 0x00000000ff00723e */ /* 0x000fc800000000ff */
[----:B------:R-:W-:-:S05]  /*8b90*/  PRMT R0, R0, 0x5410, RZ ;  /* 0x0000541000007816 */ /* 0x000fca00000000ff */
[----:B------:R0:W-:Y:S01]  /*8ba0*/  STG.E desc[UR36][R2.64], R0 ;  /* 0x0000000002007986 */ /* 0x0001e2000c101924 */
[----:B------:R-:W-:Y:S05]  /*8bb0*/  BRA `(.L_x_1675) ;  /* 0x0000000800bc7947 */ /* 0x000fea0003800000 */
.L_x_1680:
[----:B------:R-:W-:-:S05]  /*8bc0*/  HADD2.F32 R4, -RZ, R0.H0_H0 ;  /* 0x20000000ff047230 */ /* 0x000fca0000004100 */
[----:B------:R-:W-:-:S06]  /*8bd0*/  FMUL.FTZ R4, R4, 1 ;  /* 0x3f80000004047820 */ /* 0x000fcc0000410000 */
[----:B------:R-:W0:Y:S02]  /*8be0*/  F2F.F64.F32 R4, R4 ;  /* 0x0000000400047310 */ /* 0x000e240000201800 */
[----:B0-----:R0:W-:Y:S01]  /*8bf0*/  STG.E.64 desc[UR36][R2.64], R4 ;  /* 0x0000000402007986 */ /* 0x0011e2000c101b24 */
[----:B------:R-:W-:Y:S05]  /*8c00*/  BRA `(.L_x_1675) ;  /* 0x0000000800a87947 */ /* 0x000fea0003800000 */
.L_x_1670:
        /* <DEDUP_REMOVED lines=14> */
.L_x_1685:
[----:B------:R-:W-:Y:S01]  /*8cf0*/  HADD2.F32 R5, -RZ, R0.H0_H0 ;  /* 0x20000000ff057230 */ /* 0x000fe20000004100 */
        /* <DEDUP_REMOVED lines=17> */
.L_x_1688:
[----:B------:R-:W-:-:S04]  /*8e10*/  SHF.R.U32.HI R5, RZ, 0x18, R5 ;  /* 0x00000018ff057819 */ /* 0x000fc80000011605 */
[----:B------:R-:W-:-:S07]  /*8e20*/  LOP3.LUT R0, R0, 0x80, R5, 0xf8, !PT ;  /* 0x0000008000007812 */ /* 0x000fce00078ef805 */
.L_x_1687:
[----:B------:R-:W-:Y:S05]  /*8e30*/  BSYNC.RECONVERGENT B0 ;  /* 0x0000000000007941 */ /* 0x000fea0003800200 */
.L_x_1686:
[----:B------:R0:W-:Y:S01]  /*8e40*/  STG.E.U8 desc[UR36][R2.64], R0 ;  /* 0x0000000002007986 */ /* 0x0001e2000c101124 */
[----:B------:R-:W-:Y:S05]  /*8e50*/  BRA `(.L_x_1675) ;  /* 0x0000000800147947 */ /* 0x000fea0003800000 */
.L_x_1684:
        /* <DEDUP_REMOVED lines=18> */
.L_x_1691:
[----:B------:R-:W-:-:S04]  /*8f80*/  SHF.R.U32.HI R5, RZ, 0x18, R5 ;  /* 0x00000018ff057819 */ /* 0x000fc80000011605 */
[----:B------:R-:W-:-:S07]  /*8f90*/  LOP3.LUT R0, R0, 0x80, R5, 0xf8, !PT ;  /* 0x0000008000007812 */ /* 0x000fce00078ef805 */
.L_x_1690:
[----:B------:R-:W-:Y:S05]  /*8fa0*/  BSYNC.RECONVERGENT B0 ;  /* 0x0000000000007941 */ /* 0x000fea0003800200 */
.L_x_1689:
[----:B------:R0:W-:Y:S01]  /*8fb0*/  STG.E.U8 desc[UR36][R2.64], R0 ;  /* 0x0000000002007986 */ /* 0x0001e2000c101124 */
[----:B------:R-:W-:Y:S05]  /*8fc0*/  BRA `(.L_x_1675) ;  /* 0x0000000400b87947 */ /* 0x000fea0003800000 */
.L_x_1683:
        /* <DEDUP_REMOVED lines=22> */
.L_x_1693:
[----:B------:R-:W-:-:S06]  /*9130*/  HADD2.F32 R4, -RZ, R0.H0_H0 ;  /* 0x20000000ff047230 */ /* 0x000fcc0000004100 */
[----:B------:R-:W0:Y:S02]  /*9140*/  F2I.U64.TRUNC R4, R4 ;  /* 0x0000000400047311 */ /* 0x000e24000020d800 */
[----:B0-----:R0:W-:Y:S01]  /*9150*/  STG.E.64 desc[UR36][R2.64], R4 ;  /* 0x0000000402007986 */ /* 0x0011e2000c101b24 */
[----:B------:R-:W-:Y:S05]  /*9160*/  BRA `(.L_x_1675) ;  /* 0x0000000400507947 */ /* 0x000fea0003800000 */
.L_x_1692:
[----:B------:R-:W-:-:S04]  /*9170*/  HADD2.F32 R0, -RZ, R0.H0_H0 ;  /* 0x20000000ff007230 */ /* 0x000fc80000004100 */
[----:B------:R-:W0:Y:S02]  /*9180*/  F2I.FTZ.U32.TRUNC.NTZ R5, R0 ;  /* 0x0000000000057305 */ /* 0x000e24000021f000 */
[----:B0-----:R0:W-:Y:S01]  /*9190*/  STG.E desc[UR36][R2.64], R5 ;  /* 0x0000000502007986 */ /* 0x0011e2000c101924 */
[----:B------:R-:W-:Y:S05]  /*91a0*/  BRA `(.L_x_1675) ;  /* 0x0000000400407947 */ /* 0x000fea0003800000 */
.L_x_1682:
        /* <DEDUP_REMOVED lines=11> */
.L_x_1695:
[----:B------:R-:W-:Y:S01]  /*9260*/  HADD2.F32 R0, -RZ, R0.H0_H0 ;  /* 0x20000000ff007230 */ /* 0x000fe20000004100 */
[----:B------:R-:W-:-:S04]  /*9270*/  CS2R R6, SRZ ;  /* 0x0000000000067805 */ /* 0x000fc8000001ff00 */
[----:B------:R-:W-:-:S04]  /*9280*/  FMUL.FTZ R0, R0, 1 ;  /* 0x3f80000000007820 */ /* 0x000fc80000410000 */
[----:B------:R-:W0:Y:S02]  /*9290*/  F2F.F64.F32 R4, R0 ;  /* 0x0000000000047310 */ /* 0x000e240000201800 */
[----:B0-----:R0:W-:Y:S01]  /*92a0*/  STG.E.128 desc[UR36][R2.64], R4 ;  /* 0x0000000402007986 */ /* 0x0011e2000c101d24 */
[----:B------:R-:W-:Y:S05]  /*92b0*/  BRA `(.L_x_1675) ;  /* 0x0000000000fc7947 */ /* 0x000fea0003800000 */
.L_x_1694:
[----:B------:R-:W-:-:S09]  /*92c0*/  UISETP.NE.AND UP0, UPT, UR4, 0xf, UPT ;  /* 0x0000000f0400788c */ /* 0x000fd2000bf05270 */
[----:B------:R-:W-:Y:S05]  /*92d0*/  BRA.U !UP0, `(.L_x_1696) ;  /* 0x0000000108e87547 */ /* 0x000fea000b800000 */
[----:B------:R-:W-:-:S09]  /*92e0*/  UISETP.NE.AND UP0, UPT, UR4, 0x17, UPT ;  /* 0x000000170400788c */ /* 0x000fd2000bf05270 */
[----:B------:R-:W-:Y:S05]  /*92f0*/  BRA.U !UP0, `(.L_x_1697) ;  /* 0x0000000108907547 */ /* 0x000fea000b800000 */
[----:B------:R-:W-:-:S09]  /*9300*/  UISETP.NE.AND UP0, UPT, UR4, 0x18, UPT ;  /* 0x000000180400788c */ /* 0x000fd2000bf05270 */
[----:B------:R-:W-:Y:S05]  /*9310*/  BRA.U !UP0, `(.L_x_1698) ;  /* 0x0000000108447547 */ /* 0x000fea000b800000 */
.L_x_1674:
        /* <DEDUP_REMOVED lines=16> */
.L_x_1699:
[----:B------:R-:W-:Y:S05]  /*9420*/  BRA `(.L_x_1675) ;  /* 0x0000000000a07947 */ /* 0x000fea0003800000 */
.L_x_1698:
[----:B------:R-:W-:Y:S01]  /*9430*/  HADD2.F32 R7, -RZ, R0.H0_H0 ;  /* 0x20000000ff077230 */ /* 0x000fe20000004100 */
        /* <DEDUP_REMOVED lines=12> */
.L_x_1701:
[----:B------:R-:W-:Y:S05]  /*9500*/  BSYNC.RECONVERGENT B0 ;  /* 0x0000000000007941 */ /* 0x000fea0003800200 */
.L_x_1700:
[----:B------:R-:W-:-:S05]  /*9510*/  LOP3.LUT R5, R0, 0x80, R5, 0xf8, !PT ;  /* 0x0000008000057812 */ /* 0x000fca00078ef805 */
[----:B------:R0:W-:Y:S01]  /*9520*/  STG.E.U8 desc[UR36][R2.64], R5 ;  /* 0x0000000502007986 */ /* 0x0001e2000c101124 */
[----:B------:R-:W-:Y:S05]  /*9530*/  BRA `(.L_x_1675) ;  /* 0x00000000005c7947 */ /* 0x000fea0003800000 */
.L_x_1697:
        /* <DEDUP_REMOVED lines=12> */
.L_x_1703:
[----:B------:R-:W-:Y:S02]  /*9600*/  ISETP.GT.U32.AND P0, PT, R4, 0x7f800000, PT ;  /* 0x7f8000000400780c */ /* 0x000fe40003f04070 */
[----:B------:R-:W-:-:S04]  /*9610*/  MOV R0, 0x7f ;  /* 0x0000007f00007802 */ /* 0x000fc80000000f00 */
[----:B------:R-:W-:-:S07]  /*9620*/  SEL R0, R0, 0x7c, P0 ;  /* 0x0000007c00007807 */ /* 0x000fce0000000000 */
.L_x_1704:
[----:B------:R-:W-:Y:S05]  /*9630*/  BSYNC.RECONVERGENT B0 ;  /* 0x0000000000007941 */ /* 0x000fea0003800200 */
.L_x_1702:
[----:B------:R-:W-:-:S04]  /*9640*/  SHF.R.U32.HI R5, RZ, 0x18, R5 ;  /* 0x00000018ff057819 */ /* 0x000fc80000011605 */
[----:B------:R-:W-:-:S05]  /*9650*/  LOP3.LUT R5, R0, 0x80, R5, 0xf8, !PT ;  /* 0x0000008000057812 */ /* 0x000fca00078ef805 */
[----:B------:R0:W-:Y:S01]  /*9660*/  STG.E.U8 desc[UR36][R2.64], R5 ;  /* 0x0000000502007986 */ /* 0x0001e2000c101124 */
[----:B------:R-:W-:Y:S05]  /*9670*/  BRA `(.L_x_1675) ;  /* 0x00000000000c7947 */ /* 0x000fea0003800000 */
.L_x_1696:
[----:B------:R-:W-:-:S05]  /*9680*/  HADD2.F32 R0, -RZ, R0.H0_H0 ;  /* 0x20000000ff007230 */ /* 0x000fca0000004100 */
[----:B------:R-:W-:-:S05]  /*9690*/  F2FP.BF16.F32.PACK_AB R0, RZ, R0 ;  /* 0x00000000ff00723e */ /* 0x000fca00000010ff */
[----:B------:R0:W-:Y:S02]  /*96a0*/  STG.E.U16 desc[UR36][R2.64], R0 ;  /* 0x0000000002007986 */ /* 0x0001e4000c101524 */
.L_x_1675:
[----:B------:R-:W-:-:S07]  /*96b0*/  VIADD R17, R17, 0x80 ;  /* 0x0000008011117836 */ /* 0x000fce0000000000 */
.L_x_1635:
[----:B------:R-:W-:Y:S05]  /*96c0*/  BSYNC.RECONVERGENT B6 ;  /* 0x0000000000067941 */ /* 0x000fea0003800200 */
.L_x_1634:
[----:B------:R-:W5:Y:S02]  /*96d0*/  LDCU UR4, c[0x0][0x380] ;  /* 0x00007000ff0477ac */ /* 0x000f640008000800 */
[----:B-----5:R-:W-:-:S13]  /*96e0*/  ISETP.GE.AND P0, PT, R17, UR4, PT ;  /* 0x0000000411007c0c */ /* 0x020fda000bf06270 */
[----:B------:R-:W-:Y:S05]  /*96f0*/  @P0 EXIT ;  /* 0x000000000000094d */ /* 0x000fea0003800000 */
[----:B------:R-:W5:Y:S01]  /*9700*/  LDCU UR4, c[0x0][0x388] ;  /* 0x00007100ff0477ac */ /* 0x000f620008000800 */
[----:B------:R-:W-:Y:S02]  /*9710*/  HFMA2 R16, -RZ, RZ, 0, 0 ;  /* 0x00000000ff107431 */ /* 0x000fe400000001ff */
[----:B0-----:R-:W-:Y:S01]  /*9720*/  IMAD.MOV.U32 R0, RZ, RZ, RZ ;  /* 0x000000ffff007224 */ /* 0x001fe200078e00ff */
        /* <DEDUP_REMOVED lines=300> */
.L_x_1705:
        /* <DEDUP_REMOVED lines=20> */
.L_x_1709:
[----:B------:R-:W2:Y:S02]  /*ab30*/  LDG.E.U8 R2, desc[UR36][R2.64] ;  /* 0x0000002402027981 */ /* 0x000ea4000c1e1100 */
[----:B--2---:R-:W-:-:S04]  /*ab40*/  I2FP.F32.U32 R0, R2 ;  /* 0x0000000200007245 */ /* 0x004fc80000201000 */
[----:B------:R-:W-:Y:S01]  /*ab50*/  F2FP.F16.F32.PACK_AB R0, RZ, R0 ;  /* 0x00000000ff00723e */ /* 0x000fe200000000ff */
[----:B------:R-:W-:Y:S06]  /*ab60*/  BRA `(.L_x_1711) ;  /* 0x0000000c007c7947 */ /* 0x000fec0003800000 */
.L_x_1708:
        /* <DEDUP_REMOVED lines=10> */
.L_x_1713:
[----:B------:R-:W2:Y:S02]  /*ac10*/  LDG.E R2, desc[UR36][R2.64] ;  /* 0x0000002402027981 */ /* 0x000ea4000c1e1900 */
[----:B--2---:R-:W-:-:S04]  /*ac20*/  I2FP.F32.S32 R0, R2 ;  /* 0x0000000200007245 */ /* 0x004fc80000201400 */
[----:B------:R-:W-:Y:S01]  /*ac30*/  F2FP.F16.F32.PACK_AB R0, RZ, R0 ;  /* 0x00000000ff00723e */ /* 0x000fe200000000ff */
[----:B------:R-:W-:Y:S06]  /*ac40*/  BRA `(.L_x_1711) ;  /* 0x0000000c00447947 */ /* 0x000fec0003800000 */
.L_x_1712:
[----:B------:R-:W2:Y:S02]  /*ac50*/  LDG.E.U16 R2, desc[UR36][R2.64] ;  /* 0x0000002402027981 */ /* 0x000ea4000c1e1500 */
[----:B--2---:R-:W0:Y:S02]  /*ac60*/  I2F.S16 R0, R2 ;  /* 0x0000000200007306 */ /* 0x004e240000101400 */
[----:B0-----:R-:W-:Y:S01]  /*ac70*/  F2FP.F16.F32.PACK_AB R0, RZ, R0 ;  /* 0x00000000ff00723e */ /* 0x001fe200000000ff */
[----:B------:R-:W-:Y:S06]  /*ac80*/  BRA `(.L_x_1711) ;  /* 0x0000000c00347947 */ /* 0x000fec0003800000 */
.L_x_1707:
        /* <DEDUP_REMOVED lines=9> */
.L_x_1715:
[----:B------:R1:W5:Y:S01]  /*ad20*/  LDG.E.U16 R0, desc[UR36][R2.64] ;  /* 0x0000002402007981 */ /* 0x000362000c1e1500 */
[----:B------:R-:W-:Y:S05]  /*ad30*/  BRA `(.L_x_1711) ;  /* 0x0000000c00087947 */ /* 0x000fea0003800000 */
.L_x_1714:
        /* <DEDUP_REMOVED lines=9> */
.L_x_1717:
[----:B------:R0:W5:Y:S01]  /*add0*/  LDG.E.U16 R0, desc[UR36][R2.64] ;  /* 0x0000002402007981 */ /* 0x000162000c1e1500 */
[----:B------:R-:W-:Y:S05]  /*ade0*/  BRA `(.L_x_1711) ;  /* 0x0000000800dc7947 */ /* 0x000fea0003800000 */
.L_x_1716:
        /* <DEDUP_REMOVED lines=8> */
.L_x_1706:
        /* <DEDUP_REMOVED lines=13> */
.L_x_1720:
        /* <DEDUP_REMOVED lines=8> */
.L_x_1719:
        /* <DEDUP_REMOVED lines=13> */
[----:B------:R-:W-:-:S04]  /*b090*/  VIADDMNMX.U32 R5, R5, R6, 0x4, !PT ;  /* 0x0000000405057446 */ /* 0x000fc80007800006 */
[----:B------:R-:W-:-:S04]  /*b0a0*/  IADD3 R5, PT, PT, R5, -0x4, RZ ;  /* 0xfffffffc05057810 */ /* 0x000fc80007ffe0ff */
[C---:B------:R-:W-:Y:S01]  /*b0b0*/  SHF.L.U32 R6, R4.reuse, R5, RZ ;  /* 0x0000000504067219 */ /* 0x040fe200000006ff */
[----:B------:R-:W-:Y:S01]  /*b0c0*/  IMAD.SHL.U32 R7, R5, 0x800000, RZ ;  /* 0x0080000005077824 */ /* 0x000fe200078e00ff */
[----:B------:R-:W-:-:S04]  /*b0d0*/  IADD3 R5, PT, PT, R4, 0x1000000, RZ ;  /* 0x0100000004057810 */ /* 0x000fc80007ffe0ff */
        /* <DEDUP_REMOVED lines=9> */
.L_x_1722:
        /* <DEDUP_REMOVED lines=13> */
.L_x_1721:
[----:B------:R-:W2:Y:S02]  /*b240*/  LDG.E.U16 R0, desc[UR36][R2.64] ;  /* 0x0000002402007981 */ /* 0x000ea4000c1e1500 */
[----:B--2---:R-:W-:-:S04]  /*b250*/  SHF.L.U32 R0, R0, 0x10, RZ ;  /* 0x0000001000007819 */ /* 0x004fc800000006ff */
[----:B------:R-:W-:Y:S01]  /*b260*/  F2FP.F16.F32.PACK_AB R0, RZ, R0 ;  /* 0x00000000ff00723e */ /* 0x000fe200000000ff */
[----:B------:R-:W-:Y:S06]  /*b270*/  BRA `(.L_x_1711) ;  /* 0x0000000400b87947 */ /* 0x000fec0003800000 */
.L_x_1718:
        /* <DEDUP_REMOVED lines=12> */
.L_x_1725:
        /* <DEDUP_REMOVED lines=21> */
.L_x_1729:
[----:B------:R-:W-:Y:S05]  /*b490*/  BSYNC.RECONVERGENT B1 ;  /* 0x0000000000017941 */ /* 0x000fea0003800200 */
.L_x_1728:
[----:B------:R-:W-:Y:S01]  /*b4a0*/  IMAD.SHL.U32 R0, R0, 0x100000, RZ ;  /* 0x0010000000007824 */ /* 0x000fe200078e00ff */
[----:B------:R-:W-:-:S04]  /*b4b0*/  LEA R2, R2, 0x3b800000, 0x17 ;  /* 0x3b80000002027811 */ /* 0x000fc800078eb8ff */
[----:B------:R-:W-:-:S07]  /*b4c0*/  LOP3.LUT R0, R2, R0, R7, 0xfe, !PT ;  /* 0x0000000002007212 */ /* 0x000fce00078efe07 */
.L_x_1727:
[----:B------:R-:W-:Y:S05]  /*b4d0*/  BSYNC.RECONVERGENT B0 ;  /* 0x0000000000007941 */ /* 0x000fea0003800200 */
.L_x_1726:
[----:B------:R-:W-:Y:S01]  /*b4e0*/  F2FP.F16.F32.PACK_AB R0, RZ, R0 ;  /* 0x00000000ff00723e */ /* 0x000fe200000000ff */
[----:B------:R-:W-:Y:S06]  /*b4f0*/  BRA `(.L_x_1711) ;  /* 0x0000000400187947 */ /* 0x000fec0003800000 */
.L_x_1724:
        /* <DEDUP_REMOVED lines=21> */
.L_x_1733:
[----:B------:R-:W-:Y:S05]  /*b650*/  BSYNC.RECONVERGENT B1 ;  /* 0x0000000000017941 */ /* 0x000fea0003800200 */
.L_x_1732:
[----:B------:R-:W-:Y:S02]  /*b660*/  SHF.L.U32 R0, R0, 0x15, RZ ;  /* 0x0000001500007819 */ /* 0x000fe400000006ff */
[----:B------:R-:W-:-:S04]  /*b670*/  LEA R2, R2, 0x37800000, 0x17 ;  /* 0x3780000002027811 */ /* 0x000fc800078eb8ff */
[----:B------:R-:W-:-:S07]  /*b680*/  LOP3.LUT R0, R2, R0, R7, 0xfe, !PT ;  /* 0x0000000002007212 */ /* 0x000fce00078efe07 */
.L_x_1731:
[----:B------:R-:W-:Y:S05]  /*b690*/  BSYNC.RECONVERGENT B0 ;  /* 0x0000000000007941 */ /* 0x000fea0003800200 */
.L_x_1730:
[----:B------:R-:W-:Y:S01]  /*b6a0*/  F2FP.F16.F32.PACK_AB R0, RZ, R0 ;  /* 0x00000000ff00723e */ /* 0x000fe200000000ff */
[----:B------:R-:W-:Y:S06]  /*b6b0*/  BRA `(.L_x_1711) ;  /* 0x0000000000a87947 */ /* 0x000fec0003800000 */
.L_x_1723:
        /* <DEDUP_REMOVED lines=14> */
.L_x_1737:
[----:B------:R-:W-:Y:S05]  /*b7a0*/  BSYNC.RECONVERGENT B0 ;  /* 0x0000000000007941 */ /* 0x000fea0003800200 */
.L_x_1736:
[----:B------:R-:W-:Y:S01]  /*b7b0*/  F2FP.F16.F32.PACK_AB R0, RZ, R0 ;  /* 0x00000000ff00723e */ /* 0x000fe200000000ff */
[----:B------:R-:W-:Y:S06]  /*b7c0*/  BRA `(.L_x_1711) ;  /* 0x0000000000647947 */ /* 0x000fec0003800000 */
.L_x_1710:
[----:B------:R-:W-:Y:S01]  /*b7d0*/  MOV R0, 0x0 ;  /* 0x0000000000007802 */ /* 0x000fe20000000f00 */
[----:B------:R-:W0:Y:S01]  /*b7e0*/  LDCU.64 UR4, c[0x4][0x188] ;  /* 0x01003100ff0477ac */ /* 0x000e220008000a00 */
[----:B------:R-:W-:Y:S02]  /*b7f0*/  HFMA2 R8, -RZ, RZ, 0, 4.64916229248046875e-06 ;  /* 0x0000004eff087431 */ /* 0x000fe400000001ff */
[----:B------:R-:W-:Y:S01]  /*b800*/  IMAD.MOV.U32 R12, RZ, RZ, 0x1 ;  /* 0x00000001ff0c7424 */ /* 0x000fe200078e00ff */
[----:B------:R1:W2:Y:S01]  /*b810*/  LDC.64 R2, c[0x4][R0] ;  /* 0x0100000000027b82 */ /* 0x0002a20000000a00 */
[----:B------:R-:W3:Y:S01]  /*b820*/  LDCU.64 UR6, c[0x4][0x190] ;  /* 0x01003200ff0677ac */ /* 0x000ee20008000a00 */
[----:B------:R-:W-:Y:S01]  /*b830*/  MOV R13, RZ ;  /* 0x000000ff000d7202 */ /* 0x000fe20000000f00 */
[----:B------:R-:W4:Y:S01]  /*b840*/  LDCU.64 UR8, c[0x4][0x88] ;  /* 0x01001100ff0877ac */ /* 0x000f220008000a00 */
[----:B0-----:R-:W-:Y:S01]  /*b850*/  MOV R4, UR4 ;  /* 0x0000000400047c02 */ /* 0x001fe20008000f00 */
[----:B------:R-:W-:Y:S01]  /*b860*/  IMAD.U32 R5, RZ, RZ, UR5 ;  /* 0x00000005ff057e24 */ /* 0x000fe2000f8e00ff */
[----:B---3--:R-:W-:Y:S01]  /*b870*/  MOV R6, UR6 ;  /* 0x0000000600067c02 */ /* 0x008fe20008000f00 */
[----:B------:R-:W-:Y:S01]  /*b880*/  IMAD.U32 R7, RZ, RZ, UR7 ;  /* 0x00000007ff077e24 */ /* 0x000fe2000f8e00ff */
[----:B----4-:R-:W-:Y:S01]  /*b890*/  MOV R10, UR8 ;  /* 0x00000008000a7c02 */ /* 0x010fe20008000f00 */
[----:B-1----:R-:W-:-:S07]  /*b8a0*/  IMAD.U32 R11, RZ, RZ, UR9 ;  /* 0x00000009ff0b7e24 */ /* 0x002fce000f8e00ff */
[----:B------:R-:W-:-:S07]  /*b8b0*/  LEPC R20, `(.L_x_1738) ;  /* 0x000000001014794e */ /* 0x000fce0000000000 */
[----:B--2---:R-:W-:Y:S05]  /*b8c0*/  CALL.ABS.NOINC R2 ;  /* 0x0000000002007343 */ /* 0x004fea0003c00000 */
.L_x_1738:
[----:B------:R-:W-:Y:S01]  /*b8d0*/  PRMT R0, RZ, 0x7610, R0 ;  /* 0x00007610ff007816 */ /* 0x000fe20000000000 */
[----:B------:R-:W-:Y:S06]  /*b8e0*/  BRA `(.L_x_1711) ;  /* 0x00000000001c7947 */ /* 0x000fec0003800000 */
.L_x_1735:
[----:B------:R-:W2:Y:S02]  /*b8f0*/  LDG.E.64 R2, desc[UR36][R2.64] ;  /* 0x0000002402027981 */ /* 0x000ea4000c1e1b00 */
[----:B--2---:R-:W0:Y:S02]  /*b900*/  I2F.U64 R0, R2 ;  /* 0x0000000200007312 */ /* 0x004e240000301000 */
[----:B0-----:R-:W-:Y:S01]  /*b910*/  F2FP.F16.F32.PACK_AB R0, RZ, R0 ;  /* 0x00000000ff00723e */ /* 0x001fe200000000ff */
[----:B------:R-:W-:Y:S06]  /*b920*/  BRA `(.L_x_1711) ;  /* 0x00000000000c7947 */ /* 0x000fec0003800000 */
.L_x_1734:
[----:B------:R-:W2:Y:S02]  /*b930*/  LDG.E R2, desc[UR36][R2.64] ;  /* 0x0000002402027981 */ /* 0x000ea4000c1e1900 */
[----:B--2---:R-:W-:-:S04]  /*b940*/  I2FP.F32.U32 R0, R2 ;  /* 0x0000000200007245 */ /* 0x004fc80000201000 */
[----:B------:R-:W-:-:S07]  /*b950*/  F2FP.F16.F32.PACK_AB R0, RZ, R0 ;  /* 0x00000000ff00723e */ /* 0x000fce00000000ff */
.L_x_1711:
[----:B01----:R-:W0:Y:S01]  /*b960*/  LDC.U16 R2, c[0x0][0x592] ;  /* 0x00016480ff027b82 */ /* 0x003e220000000400 */
[----:B------:R-:W-:Y:S01]  /*b970*/  UPRMT UR4, UR41, 0x9910, URZ ;  /* 0x0000991029047896 */ /* 0x000fe200080000ff */
[----:B-----5:R-:W-:-:S03]  /*b980*/  HADD2.F32 R0, -RZ, R0.H0_H0 ;  /* 0x20000000ff007230 */ /* 0x020fc60000004100 */
[----:B------:R-:W-:Y:S01]  /*b990*/  UISETP.GT.AND UP0, UPT, UR4, 0x9, UPT ;  /* 0x000000090400788c */ /* 0x000fe2000bf04270 */
[----:B0-----:R-:W-:-:S05]  /*b9a0*/  HADD2.F32 R3, -RZ, R2.H0_H0 ;  /* 0x20000002ff037230 */ /* 0x001fca0000004100 */
[----:B------:R-:W-:-:S04]  /*b9b0*/  FMNMX.FTZ R0, R3, R0, PT ;  /* 0x0000000003007209 */ /* 0x000fc80003810000 */
        /* <DEDUP_REMOVED lines=12> */
[----:B0-----:R-:W-:Y:S01]  /*ba80*/  STG.E.U8 desc[UR36][R16.64], R3 ;  /* 0x0000000310007986 */ /* 0x001fe2000c101124 */
[----:B------:R-:W-:Y:S05]  /*ba90*/  EXIT ;  /* 0x000000000000794d */ /* 0x000fea0003800000 */
.L_x_1742:
[----:B------:R-:W-:-:S06]  /*baa0*/  HADD2.F32 R3, -RZ, R0.H0_H0 ;  /* 0x20000000ff037230 */ /* 0x000fcc0000004100 */
[----:B------:R-:W0:Y:S02]  /*bab0*/  F2I.S64.TRUNC R2, R3 ;  /* 0x0000000300027311 */ /* 0x000e24000020d900 */
[----:B0-----:R-:W-:Y:S01]  /*bac0*/  STG.E.U8 desc[UR36][R16.64], R2 ;  /* 0x0000000210007986 */ /* 0x001fe2000c101124 */
[----:B------:R-:W-:Y:S05]  /*bad0*/  EXIT ;  /* 0x000000000000794d */ /* 0x000fea0003800000 */
.L_x_1741:
        /* <DEDUP_REMOVED lines=8> */
[----:B0-----:R-:W-:Y:S01]  /*bb60*/  STG.E.64 desc[UR36][R16.64], R2 ;  /* 0x0000000210007986 */ /* 0x001fe2000c101b24 */
[----:B------:R-:W-:Y:S05]  /*bb70*/  EXIT ;  /* 0x000000000000794d */ /* 0x000fea0003800000 */
.L_x_1745:
[----:B------:R-:W-:-:S04]  /*bb80*/  HADD2.F32 R0, -RZ, R0.H0_H0 ;  /* 0x20000000ff007230 */ /* 0x000fc80000004100 */
[----:B------:R-:W0:Y:S02]  /*bb90*/  F2I.FTZ.TRUNC.NTZ R3, R0 ;  /* 0x0000000000037305 */ /* 0x000e24000021f100 */
[----:B0-----:R-:W-:Y:S01]  /*bba0*/  STG.E desc[UR36][R16.64], R3 ;  /* 0x0000000310007986 */ /* 0x001fe2000c101924 */
[----:B------:R-:W-:Y:S05]  /*bbb0*/  EXIT ;  /* 0x000000000000794d */ /* 0x000fea0003800000 */
.L_x_1744:
[----:B------:R-:W-:-:S04]  /*bbc0*/  HADD2.F32 R0, -RZ, R0.H0_H0 ;  /* 0x20000000ff007230 */ /* 0x000fc80000004100 */
[----:B------:R-:W0:Y:S02]  /*bbd0*/  F2I.FTZ.TRUNC.NTZ R3, R0 ;  /* 0x0000000000037305 */ /* 0x000e24000021f100 */
[----:B0-----:R-:W-:Y:S01]  /*bbe0*/  STG.E.U16 desc[UR36][R16.64], R3 ;  /* 0x0000000310007986 */ /* 0x001fe2000c101524 */
[----:B------:R-:W-:Y:S05]  /*bbf0*/  EXIT ;  /* 0x000000000000794d */ /* 0x000fea0003800000 */
.L_x_1740:
[----:B------:R-:W-:-:S09]  /*bc00*/  UISETP.GT.AND UP0, UPT, UR4, 0x6, UPT ;  /* 0x000000060400788c */ /* 0x000fd2000bf04270 */
[----:B------:R-:W-:Y:S05]  /*bc10*/  BRA.U UP0, `(.L_x_1746) ;  /* 0x0000000100247547 */ /* 0x000fea000b800000 */
[----:B------:R-:W-:-:S09]  /*bc20*/  UISETP.NE.AND UP0, UPT, UR4, 0x5, UPT ;  /* 0x000000050400788c */ /* 0x000fd2000bf05270 */
[----:B------:R-:W-:Y:S05]  /*bc30*/  BRA.U !UP0, `(.L_x_1747) ;  /* 0x0000000108147547 */ /* 0x000fea000b800000 */
[----:B------:R-:W-:-:S09]  /*bc40*/  UISETP.NE.AND UP0, UPT, UR4, 0x6, UPT ;  /* 0x000000060400788c */ /* 0x000fd2000bf05270 */
[----:B------:R-:W-:Y:S05]  /*bc50*/  BRA.U UP0, `(.L_x_1743) ;  /* 0x0000000900287547 */ /* 0x000fea000b800000 */
[----:B------:R-:W-:-:S05]  /*bc60*/  HADD2.F32 R3, -RZ, R0.H0_H0 ;  /* 0x20000000ff037230 */ /* 0x000fca0000004100 */
[----:B------:R-:W-:Y:S01]  /*bc70*/  STG.E desc[UR36][R16.64], R3 ;  /* 0x0000000310007986 */ /* 0x000fe2000c101924 */
[----:B------:R-:W-:Y:S05]  /*bc80*/  EXIT ;  /* 0x000000000000794d */ /* 0x000fea0003800000 */
.L_x_1747:
[----:B------:R-:W-:Y:S01]  /*bc90*/  STG.E.U16 desc[UR36][R16.64], R0 ;  /* 0x0000000010007986 */ /* 0x000fe2000c101524 */
[----:B------:R-:W-:Y:S05]  /*bca0*/  EXIT ;  /* 0x000000000000794d */ /* 0x000fea0003800000 */
.L_x_1746:
        /* <DEDUP_REMOVED lines=8> */
[----:B------:R-:W-:Y:S01]  /*bd30*/  STG.E.64 desc[UR36][R16.64], R2 ;  /* 0x0000000210007986 */ /* 0x000fe2000c101b24 */
[----:B------:R-:W-:Y:S05]  /*bd40*/  EXIT ;  /* 0x000000000000794d */ /* 0x000fea0003800000 */
.L_x_1749:
[----:B------:R-:W-:-:S05]  /*bd50*/  HADD2.F32 R0, -RZ, R0.H0_H0 ;  /* 0x20000000ff007230 */ /* 0x000fca0000004100 */
[----:B------:R-:W-:-:S04]  /*bd60*/  F2FP.F16.F32.PACK_AB R0, RZ, R0 ;  /* 0x00000000ff00723e */ /* 0x000fc800000000ff */
[----:B------:R-:W-:-:S05]  /*bd70*/  PRMT R0, R0, 0x5410, RZ ;  /* 0x0000541000007816 */ /* 0x000fca00000000ff */
[----:B------:R-:W-:Y:S01]  /*bd80*/  STG.E desc[UR36][R16.64], R0 ;  /* 0x0000000010007986 */ /* 0x000fe2000c101924 */
[----:B------:R-:W-:Y:S05]  /*bd90*/  EXIT ;  /* 0x000000000000794d */ /* 0x000fea0003800000 */
.L_x_1748:
[----:B------:R-:W-:-:S05]  /*bda0*/  HADD2.F32 R2, -RZ, R0.H0_H0 ;  /* 0x20000000ff027230 */ /* 0x000fca0000004100 */
[----:B------:R-:W-:-:S06]  /*bdb0*/  FMUL.FTZ R2, R2, 1 ;  /* 0x3f80000002027820 */ /* 0x000fcc0000410000 */
[----:B------:R-:W0:Y:S02]  /*bdc0*/  F2F.F64.F32 R2, R2 ;  /* 0x0000000200027310 */ /* 0x000e240000201800 */
[----:B0-----:R-:W-:Y:S01]  /*bdd0*/  STG.E.64 desc[UR36][R16.64], R2 ;  /* 0x0000000210007986 */ /* 0x001fe2000c101b24 */
[----:B------:R-:W-:Y:S05]  /*bde0*/  EXIT ;  /* 0x000000000000794d */ /* 0x000fea0003800000 */
.L_x_1739:
        /* <DEDUP_REMOVED lines=12> */
[----:B0-----:R-:W-:Y:S01]  /*beb0*/  STG.E.U16 desc[UR36][R16.64], R3 ;  /* 0x0000000310007986 */ /* 0x001fe2000c101524 */
[----:B------:R-:W-:Y:S05]  /*bec0*/  EXIT ;  /* 0x000000000000794d */ /* 0x000fea0003800000 */
.L_x_1753:
        /* <DEDUP_REMOVED lines=17> */
.L_x_1756:
[----:B------:R-:W-:-:S04]  /*bfe0*/  SHF.R.U32.HI R3, RZ, 0x18, R3 ;  /* 0x00000018ff037819 */ /* 0x000fc80000011603 */
[----:B------:R-:W-:-:S04]  /*bff0*/  LOP3.LUT R0, R0, 0x80, R3, 0xf8, !PT ;  /* 0x0000008000007812 */ /* 0x000fc800078ef803 */
[----:B------:R-:W-:-:S07]  /*c000*/  PRMT R8, R0, 0x7610, R8 ;  /* 0x0000761000087816 */ /* 0x000fce0000000008 */
.L_x_1755:
[----:B------:R-:W-:Y:S05]  /*c010*/  BSYNC.RECONVERGENT B0 ;  /* 0x0000000000007941 */ /* 0x000fea0003800200 */
.L_x_1754:
[----:B------:R-:W-:Y:S01]  /*c020*/  STG.E.U8 desc[UR36][R16.64], R8 ;  /* 0x0000000810007986 */ /* 0x000fe2000c101124 */
[----:B------:R-:W-:Y:S05]  /*c030*/  EXIT ;  /* 0x000000000000794d */ /* 0x000fea0003800000 */
.L_x_1752:
        /* <DEDUP_REMOVED lines=17> */
.L_x_1759:
[----:B------:R-:W-:-:S04]  /*c150*/  SHF.R.U32.HI R3, RZ, 0x18, R3 ;  /* 0x00000018ff037819 */ /* 0x000fc80000011603 */
[----:B------:R-:W-:-:S04]  /*c160*/  LOP3.LUT R0, R0, 0x80, R3, 0xf8, !PT ;  /* 0x0000008000007812 */ /* 0x000fc800078ef803 */
[----:B------:R-:W-:-:S07]  /*c170*/  PRMT R8, R0, 0x7610, R8 ;  /* 0x0000761000087816 */ /* 0x000fce0000000008 */
.L_x_1758:
[----:B------:R-:W-:Y:S05]  /*c180*/  BSYNC.RECONVERGENT B0 ;  /* 0x0000000000007941 */ /* 0x000fea0003800200 */
.L_x_1757:
[----:B------:R-:W-:Y:S01]  /*c190*/  STG.E.U8 desc[UR36][R16.64], R8 ;  /* 0x0000000810007986 */ /* 0x000fe2000c101124 */
[----:B------:R-:W-:Y:S05]  /*c1a0*/  EXIT ;  /* 0x000000000000794d */ /* 0x000fea0003800000 */
.L_x_1751:
        /* <DEDUP_REMOVED lines=18> */
[----:B------:R-:W-:-:S05]  /*c2d0*/  @!P0 IADD3 R0, PT, PT, R4, RZ, RZ ;  /* 0x000000ff04008210 */ /* 0x000fca0007ffe0ff */
[----:B------:R-:W-:-:S05]  /*c2e0*/  @P1 IMAD.MOV.U32 R3, RZ, RZ, R0 ;  /* 0x000000ffff031224 */ /* 0x000fca00078e0000 */
[----:B------:R-:W-:Y:S01]  /*c2f0*/  STG.E.U8 desc[UR36][R16.64], R3 ;  /* 0x0000000310007986 */ /* 0x000fe2000c101124 */
[----:B------:R-:W-:Y:S05]  /*c300*/  EXIT ;  /* 0x000000000000794d */ /* 0x000fea0003800000 */
.L_x_1761:
[----:B------:R-:W-:-:S06]  /*c310*/  HADD2.F32 R2, -RZ, R0.H0_H0 ;  /* 0x20000000ff027230 */ /* 0x000fcc0000004100 */
[----:B------:R-:W0:Y:S02]  /*c320*/  F2I.U64.TRUNC R2, R2 ;  /* 0x0000000200027311 */ /* 0x000e24000020d800 */
[----:B0-----:R-:W-:Y:S01]  /*c330*/  STG.E.64 desc[UR36][R16.64], R2 ;  /* 0x0000000210007986 */ /* 0x001fe2000c101b24 */
[----:B------:R-:W-:Y:S05]  /*c340*/  EXIT ;  /* 0x000000000000794d */ /* 0x000fea0003800000 */
.L_x_1760:
[----:B------:R-:W-:-:S04]  /*c350*/  HADD2.F32 R0, -RZ, R0.H0_H0 ;  /* 0x20000000ff007230 */ /* 0x000fc80000004100 */
[----:B------:R-:W0:Y:S02]  /*c360*/  F2I.FTZ.U32.TRUNC.NTZ R3, R0 ;  /* 0x0000000000037305 */ /* 0x000e24000021f000 */
[----:B0-----:R-:W-:Y:S01]  /*c370*/  STG.E desc[UR36][R16.64], R3 ;  /* 0x0000000310007986 */ /* 0x001fe2000c101924 */
[----:B------:R-:W-:Y:S05]  /*c380*/  EXIT ;  /* 0x000000000000794d */ /* 0x000fea0003800000 */
.L_x_1750:
        /* <DEDUP_REMOVED lines=9> */
[----:B------:R-:W-:Y:S01]  /*c420*/  STG.E.U8 desc[UR36][R16.64], R3 ;  /* 0x0000000310007986 */ /* 0x000fe2000c101124 */
[----:B------:R-:W-:Y:S05]  /*c430*/  EXIT ;  /* 0x000000000000794d */ /* 0x000fea0003800000 */
.L_x_1763:
[----:B------:R-:W-:Y:S01]  /*c440*/  HADD2.F32 R0, -RZ, R0.H0_H0 ;  /* 0x20000000ff007230 */ /* 0x000fe20000004100 */
[----:B------:R-:W-:-:S04]  /*c450*/  CS2R R6, SRZ ;  /* 0x0000000000067805 */ /* 0x000fc8000001ff00 */
[----:B------:R-:W-:-:S04]  /*c460*/  FMUL.FTZ R0, R0, 1 ;  /* 0x3f80000000007820 */ /* 0x000fc80000410000 */
[----:B------:R-:W0:Y:S02]  /*c470*/  F2F.F64.F32 R4, R0 ;  /* 0x0000000000047310 */ /* 0x000e240000201800 */
[----:B0-----:R-:W-:Y:S01]  /*c480*/  STG.E.128 desc[UR36][R16.64], R4 ;  /* 0x0000000410007986 */ /* 0x001fe2000c101d24 */
[----:B------:R-:W-:Y:S05]  /*c490*/  EXIT ;  /* 0x000000000000794d */ /* 0x000fea0003800000 */
.L_x_1762:
[----:B------:R-:W-:-:S09]  /*c4a0*/  UISETP.NE.AND UP0, UPT, UR4, 0xf, UPT ;  /* 0x0000000f0400788c */ /* 0x000fd2000bf05270 */
[----:B------:R-:W-:Y:S05]  /*c4b0*/  BRA.U !UP0, `(.L_x_1764) ;  /* 0x0000000108e87547 */ /* 0x000fea000b800000 */
[----:B------:R-:W-:-:S09]  /*c4c0*/  UISETP.NE.AND UP0, UPT, UR4, 0x17, UPT ;  /* 0x000000170400788c */ /* 0x000fd2000bf05270 */
[----:B------:R-:W-:Y:S05]  /*c4d0*/  BRA.U !UP0, `(.L_x_1765) ;  /* 0x0000000108907547 */ /* 0x000fea000b800000 */
[----:B------:R-:W-:-:S09]  /*c4e0*/  UISETP.NE.AND UP0, UPT, UR4, 0x18, UPT ;  /* 0x000000180400788c */ /* 0x000fd2000bf05270 */
[----:B------:R-:W-:Y:S05]  /*c4f0*/  BRA.U !UP0, `(.L_x_1766) ;  /* 0x0000000108447547 */ /* 0x000fea000b800000 */
.L_x_1743:
[----:B------:R-:W-:Y:S01]  /*c500*/  MOV R0, 0x0 ;  /* 0x0000000000007802 */ /* 0x000fe20000000f00 */
[----:B------:R-:W0:Y:S01]  /*c510*/  LDCU.64 UR4, c[0x4][0x188] ;  /* 0x01003100ff0477ac */ /* 0x000e220008000a00 */
[----:B------:R-:W-:Y:S02]  /*c520*/  HFMA2 R8, -RZ, RZ, 0, 6.020069122314453125e-06 ;  /* 0x00000065ff087431 */ /* 0x000fe400000001ff */
        /* <DEDUP_REMOVED lines=13> */
.L_x_1767:
[----:B------:R-:W-:Y:S05]  /*c600*/  EXIT ;  /* 0x000000000000794d */ /* 0x000fea0003800000 */
.L_x_1766:
        /* <DEDUP_REMOVED lines=13> */
.L_x_1769:
[----:B------:R-:W-:Y:S05]  /*c6e0*/  BSYNC.RECONVERGENT B0 ;  /* 0x0000000000007941 */ /* 0x000fea0003800200 */
.L_x_1768:
[----:B------:R-:W-:-:S05]  /*c6f0*/  LOP3.LUT R3, R0, 0x80, R3, 0xf8, !PT ;  /* 0x0000008000037812 */ /* 0x000fca00078ef803 */
[----:B------:R-:W-:Y:S01]  /*c700*/  STG.E.U8 desc[UR36][R16.64], R3 ;  /* 0x0000000310007986 */ /* 0x000fe2000c101124 */
[----:B------:R-:W-:Y:S05]  /*c710*/  EXIT ;  /* 0x000000000000794d */ /* 0x000fea0003800000 */
.L_x_1765:
        /* <DEDUP_REMOVED lines=12> */
.L_x_1771:
[----:B------:R-:W-:Y:S01]  /*c7e0*/  HFMA2 R0, -RZ, RZ, 0, 7.569789886474609375e-06 ;  /* 0x0000007fff007431 */ /* 0x000fe200000001ff */
[----:B------:R-:W-:-:S04]  /*c7f0*/  ISETP.GT.U32.AND P0, PT, R2, 0x7f800000, PT ;  /* 0x7f8000000200780c */ /* 0x000fc80003f04070 */
[----:B------:R-:W-:-:S09]  /*c800*/  SEL R0, R0, 0x7c, P0 ;  /* 0x0000007c00007807 */ /* 0x000fd20000000000 */
.L_x_1772:
[----:B------:R-:W-:Y:S05]  /*c810*/  BSYNC.RECONVERGENT B0 ;  /* 0x0000000000007941 */ /* 0x000fea0003800200 */
.L_x_1770:
[----:B------:R-:W-:-:S04]  /*c820*/  SHF.R.U32.HI R3, RZ, 0x18, R3 ;  /* 0x00000018ff037819 */ /* 0x000fc80000011603 */
[----:B------:R-:W-:-:S05]  /*c830*/  LOP3.LUT R3, R0, 0x80, R3, 0xf8, !PT ;  /* 0x0000008000037812 */ /* 0x000fca00078ef803 */
[----:B------:R-:W-:Y:S01]  /*c840*/  STG.E.U8 desc[UR36][R16.64], R3 ;  /* 0x0000000310007986 */ /* 0x000fe2000c101124 */
[----:B------:R-:W-:Y:S05]  /*c850*/  EXIT ;  /* 0x000000000000794d */ /* 0x000fea0003800000 */
.L_x_1764:
[----:B------:R-:W-:-:S05]  /*c860*/  HADD2.F32 R0, -RZ, R0.H0_H0 ;  /* 0x20000000ff007230 */ /* 0x000fca0000004100 */
[----:B------:R-:W-:-:S05]  /*c870*/  F2FP.BF16.F32.PACK_AB R0, RZ, R0 ;  /* 0x00000000ff00723e */ /* 0x000fca00000010ff */
[----:B------:R-:W-:Y:S01]  /*c880*/  STG.E.U16 desc[UR36][R16.64], R0 ;  /* 0x0000000010007986 */ /* 0x000fe2000c101524 */
[----:B------:R-:W-:Y:S05]  /*c890*/  EXIT ;  /* 0x000000000000794d */ /* 0x000fea0003800000 */
.L_x_1773:
        /* <DEDUP_REMOVED lines=14> */
.L_x_41684:


//--------------------- .text._ZN2at6native27unrolled_elementwise_kernelINS0_13AUnaryFunctorIN3c104HalfES4_S4_ZZZNS0_16fmin_kernel_cudaERNS_18TensorIteratorBaseEENKUlvE_clEvENKUlvE1_clEvEUlS4_S4_E_EESt5arrayIPcLm2EELi4E23TrivialOffsetCalculatorILi1EjESF_NS0_6memory12LoadWithCastILi1EEENSG_13StoreWithCastILi1EEEEEviT_T0_T2_T3_T4_T5_ --------------------------
	.section	.text._ZN2at6native27unrolled_elementwise_kernelINS0_13AUnaryFunctorIN3c104HalfES4_S4_ZZZNS0_16fmin_kernel_cudaERNS_18TensorIteratorBaseEENKUlvE_clEvENKUlvE1_clEvEUlS4_S4_E_EESt5arrayIPcLm2EELi4E23TrivialOffsetCalculatorILi1EjESF_NS0_6memory12LoadWithCastILi1EEENSG_13StoreWithCastILi1EEEEEviT_T0_T2_T3_T4_T5_,"ax",@progbits
	.align	128
        .global         _ZN2at6native27unrolled_elementwise_kernelINS0_13AUnaryFunctorIN3c104HalfES4_S4_ZZZNS0_16fmin_kernel_cudaERNS_18TensorIteratorBaseEENKUlvE_clEvENKUlvE1_clEvEUlS4_S4_E_EESt5arrayIPcLm2EELi4E23TrivialOffsetCalculatorILi1EjESF_NS0_6memory12LoadWithCastILi1EEENSG_13StoreWithCastILi1EEEEEviT_T0_T2_T3_T4_T5_
        .type           _ZN2at6native27unrolled_elementwise_kernelINS0_13AUnaryFunctorIN3c104HalfES4_S4_ZZZNS0_16fmin_kernel_cudaERNS_18TensorIteratorBaseEENKUlvE_clEvENKUlvE1_clEvEUlS4_S4_E_EESt5arrayIPcLm2EELi4E23TrivialOffsetCalculatorILi1EjESF_NS0_6memory12LoadWithCastILi1EEENSG_13StoreWithCastILi1EEEEEviT_T0_T2_T3_T4_T5_,@function
        .size           _ZN2at6native27unrolled_elementwise_kernelINS0_13AUnaryFunctorIN3c104HalfES4_S4_ZZZNS0_16fmin_kernel_cudaERNS_18TensorIteratorBaseEENKUlvE_clEvENKUlvE1_clEvEUlS4_S4_E_EESt5arrayIPcLm2EELi4E23TrivialOffsetCalculatorILi1EjESF_NS0_6memory12LoadWithCastILi1EEENSG_13StoreWithCastILi1EEEEEviT_T0_T2_T3_T4_T5_,(.L_x_41685 - _ZN2at6native27unrolled_elementwise_kernelINS0_13AUnaryFunctorIN3c104HalfES4_S4_ZZZNS0_16fmin_kernel_cudaERNS_18TensorIteratorBaseEENKUlvE_clEvENKUlvE1_clEvEUlS4_S4_E_EESt5arrayIPcLm2EELi4E23TrivialOffsetCalculatorILi1EjESF_NS0_6memory12LoadWithCastILi1EEENSG_13StoreWithCastILi1EEEEEviT_T0_T2_T3_T4_T5_)
        .other          _ZN2at6native27unrolled_elementwise_kernelINS0_13AUnaryFunctorIN3c104HalfES4_S4_ZZZNS0_16fmin_kernel_cudaERNS_18TensorIteratorBaseEENKUlvE_clEvENKUlvE1_clEvEUlS4_S4_E_EESt5arrayIPcLm2EELi4E23TrivialOffsetCalculatorILi1EjESF_NS0_6memory12LoadWithCastILi1EEENSG_13StoreWithCastILi1EEEEEviT_T0_T2_T3_T4_T5_,@"STO_CUDA_ENTRY STV_DEFAULT"
_ZN2at6native27unrolled_elementwise_kernelINS0_13AUnaryFunctorIN3c104HalfES4_S4_ZZZNS0_16fmin_kernel_cudaERNS_18TensorIteratorBaseEENKUlvE_clEvENKUlvE1_clEvEUlS4_S4_E_EESt5arrayIPcLm2EELi4E23TrivialOffsetCalculatorILi1EjESF_NS0_6memory12LoadWithCastILi1EEENSG_13StoreWithCastILi1EEEEEviT_T0_T2_T3_T4_T5_:
.text._ZN2at6native27unrolled_elementwise_kernelINS0_13AUnaryFunctorIN3c104HalfES4_S4_ZZZNS0_16fmin_kernel_cudaERNS_18TensorIteratorBaseEENKUlvE_clEvENKUlvE1_clEvEUlS4_S4_E_EESt5arrayIPcLm2EELi4E23TrivialOffsetCalculatorILi1EjESF_NS0_6memory12LoadWithCastILi1EEENSG_13StoreWithCastILi1EEEEEviT_T0_T2_T3_T4_T5_:
        /* <DEDUP_REMOVED lines=31> */
[----:B0-----:R-:W-:-:S04]  /*01f0*/  F2FP.F16.F32.PACK_AB R0, RZ, R0 ;  /* 0x00000000ff00723e */ /* 0x001fc800000000ff */
[----:B------:R-:W-:Y:S01]  /*0200*/  PRMT R24, R0, 0x7610, R24 ;  /* 0x0000761000187816 */ /* 0x000fe20000000018 */
[----:B------:R-:W-:Y:S06]  /*0210*/  BRA `(.L_x_1781) ;  /* 0x0000000c00c87947 */ /* 0x000fec0003800000 */
.L_x_1779:
[----:B------:R-:W2:Y:S02]  /*0220*/  LDG.E.U8 R2, desc[UR36][R2.64] ;  /* 0x0000002402027981 */ /* 0x000ea4000c1e1100 */
[----:B--2---:R-:W-:-:S04]  /*0230*/  I2FP.F32.U32 R0, R2 ;  /* 0x0000000200007245 */ /* 0x004fc80000201000 */
[----:B------:R-:W-:-:S04]  /*0240*/  F2FP.F16.F32.PACK_AB R0, RZ, R0 ;  /* 0x00000000ff00723e */ /* 0x000fc800000000ff */
[----:B------:R-:W-:Y:S01]  /*0250*/  PRMT R24, R0, 0x7610, R24 ;  /* 0x0000761000187816 */ /* 0x000fe20000000018 */
[----:B------:R-:W-:Y:S06]  /*0260*/  BRA `(.L_x_1781) ;  /* 0x0000000c00b47947 */ /* 0x000fec0003800000 */
.L_x_1778:
        /* <DEDUP_REMOVED lines=8> */
[----:B0-----:R-:W-:-:S04]  /*02f0*/  F2FP.F16.F32.PACK_AB R0, RZ, R0 ;  /* 0x00000000ff00723e */ /* 0x001fc800000000ff */
[----:B------:R-:W-:Y:S01]  /*0300*/  PRMT R24, R0, 0x7610, R24 ;  /* 0x0000761000187816 */ /* 0x000fe20000000018 */
[----:B------:R-:W-:Y:S06]  /*0310*/  BRA `(.L_x_1781) ;  /* 0x0000000c00887947 */ /* 0x000fec0003800000 */
.L_x_1783:
[----:B------:R-:W2:Y:S02]  /*0320*/  LDG.E R2, desc[UR36][R2.64] ;  /* 0x0000002402027981 */ /* 0x000ea4000c1e1900 */
[----:B--2---:R-:W-:-:S04]  /*0330*/  I2FP.F32.S32 R0, R2 ;  /* 0x0000000200007245 */ /* 0x004fc80000201400 */
[----:B------:R-:W-:-:S04]  /*0340*/  F2FP.F16.F32.PACK_AB R0, RZ, R0 ;  /* 0x00000000ff00723e */ /* 0x000fc800000000ff */
[----:B------:R-:W-:Y:S01]  /*0350*/  PRMT R24, R0, 0x7610, R24 ;  /* 0x0000761000187816 */ /* 0x000fe20000000018 */
[----:B------:R-:W-:Y:S06]  /*0360*/  BRA `(.L_x_1781) ;  /* 0x0000000c00747947 */ /* 0x000fec0003800000 */
.L_x_1782:
[----:B------:R-:W2:Y:S02]  /*0370*/  LDG.E.U16 R2, desc[UR36][R2.64] ;  /* 0x0000002402027981 */ /* 0x000ea4000c1e1500 */
[----:B--2---:R-:W0:Y:S02]  /*0380*/  I2F.S16 R0, R2 ;  /* 0x0000000200007306 */ /* 0x004e240000101400 */
[----:B0-----:R-:W-:-:S04]  /*0390*/  F2FP.F16.F32.PACK_AB R0, RZ, R0 ;  /* 0x00000000ff00723e */ /* 0x001fc800000000ff */
[----:B------:R-:W-:Y:S01]  /*03a0*/  PRMT R24, R0, 0x7610, R24 ;  /* 0x0000761000187816 */ /* 0x000fe20000000018 */
[----:B------:R-:W-:Y:S06]  /*03b0*/  BRA `(.L_x_1781) ;  /* 0x0000000c00607947 */ /* 0x000fec0003800000 */
.L_x_1777:
        /* <DEDUP_REMOVED lines=9> */
.L_x_1785:
[----:B------:R1:W5:Y:S01]  /*0450*/  LDG.E.U16 R24, desc[UR36][R2.64] ;  /* 0x0000002402187981 */ /* 0x000362000c1e1500 */
[----:B------:R-:W-:Y:S05]  /*0460*/  BRA `(.L_x_1781) ;  /* 0x0000000c00347947 */ /* 0x000fea0003800000 */
.L_x_1784:
        /* <DEDUP_REMOVED lines=9> */
.L_x_1787:
[----:B------:R0:W5:Y:S01]  /*0500*/  LDG.E.U16 R24, desc[UR36][R2.64] ;  /* 0x0000002402187981 */ /* 0x000162000c1e1500 */
[----:B------:R-:W-:Y:S05]  /*0510*/  BRA `(.L_x_1781) ;  /* 0x0000000c00087947 */ /* 0x000fea0003800000 */
.L_x_1786:
[----:B------:R-:W2:Y:S01]  /*0520*/  LDG.E.64 R2, desc[UR36][R2.64] ;  /* 0x0000002402027981 */ /* 0x000ea2000c1e1b00 */
[----:B------:R-:W-:Y:S01]  /*0530*/  UMOV UR4, 0xf0000000 ;  /* 0xf000000000047882 */ /* 0x000fe20000000000 */
[----:B------:R-:W-:Y:S01]  /*0540*/  UMOV UR5, 0x380fffff ;  /* 0x380fffff00057882 */ /* 0x000fe20000000000 */
[----:B--2---:R-:W0:Y:S01]  /*0550*/  F2F.F32.F64 R0, R2 ;  /* 0x0000000200007310 */ /* 0x004e220000301000 */
[----:B------:R-:W-:-:S14]  /*0560*/  DSETP.GEU.AND P0, PT, |R2|, UR4, PT ;  /* 0x0000000402007e2a */ /* 0x000fdc000bf0e200 */
[----:B0-----:R-:W-:-:S05]  /*0570*/  @!P0 FMUL R0, R0, 1.175494350822287508e-38 ;  /* 0x0080000000008820 */ /* 0x001fca0000400000 */
[----:B------:R-:W-:-:S04]  /*0580*/  F2FP.F16.F32.PACK_AB R0, RZ, R0 ;  /* 0x00000000ff00723e */ /* 0x000fc800000000ff */
[----:B------:R-:W-:Y:S01]  /*0590*/  PRMT R24, R0, 0x7610, R24 ;  /* 0x0000761000187816 */ /* 0x000fe20000000018 */
[----:B------:R-:W-:Y:S06]  /*05a0*/  BRA `(.L_x_1781) ;  /* 0x0000000800e47947 */ /* 0x000fec0003800000 */
.L_x_1776:
        /* <DEDUP_REMOVED lines=11> */
[----:B------:R-:W-:-:S04]  /*0660*/  F2FP.F16.F32.PACK_AB R0, RZ, R0 ;  /* 0x00000000ff00723e */ /* 0x000fc800000000ff */
[----:B------:R-:W-:Y:S01]  /*0670*/  PRMT R24, R0, 0x7610, R24 ;  /* 0x0000761000187816 */ /* 0x000fe20000000018 */
[----:B------:R-:W-:Y:S06]  /*0680*/  BRA `(.L_x_1781) ;  /* 0x0000000800ac7947 */ /* 0x000fec0003800000 */
.L_x_1790:
        /* <DEDUP_REMOVED lines=9> */
.L_x_1789:
        /* <DEDUP_REMOVED lines=27> */
.L_x_1792:
        /* <DEDUP_REMOVED lines=11> */
[----:B------:R-:W-:-:S04]  /*0980*/  F2FP.F16.F32.PACK_AB R0, RZ, R0 ;  /* 0x00000000ff00723e */ /* 0x000fc800000000ff */
[----:B------:R-:W-:Y:S01]  /*0990*/  PRMT R24, R0, 0x7610, R24 ;  /* 0x0000761000187816 */ /* 0x000fe20000000018 */
[----:B------:R-:W-:Y:S06]  /*09a0*/  BRA `(.L_x_1781) ;  /* 0x0000000400e47947 */ /* 0x000fec0003800000 */
.L_x_1791:
[----:B------:R-:W2:Y:S02]  /*09b0*/  LDG.E.U16 R0, desc[UR36][R2.64] ;  /* 0x0000002402007981 */ /* 0x000ea4000c1e1500 */
[----:B--2---:R-:W-:-:S05]  /*09c0*/  IMAD.U32 R0, R0, 0x10000, RZ ;  /* 0x0001000000007824 */ /* 0x004fca00078e00ff */
[----:B------:R-:W-:-:S04]  /*09d0*/  F2FP.F16.F32.PACK_AB R0, RZ, R0 ;  /* 0x00000000ff00723e */ /* 0x000fc800000000ff */
[----:B------:R-:W-:Y:S01]  /*09e0*/  PRMT R24, R0, 0x7610, R24 ;  /* 0x0000761000187816 */ /* 0x000fe20000000018 */
[----:B------:R-:W-:Y:S06]  /*09f0*/  BRA `(.L_x_1781) ;  /* 0x0000000400d07947 */ /* 0x000fec0003800000 */
.L_x_1788:
        /* <DEDUP_REMOVED lines=10> */
[----:B------:R-:W-:-:S04]  /*0aa0*/  F2FP.F16.F32.PACK_AB R0, RZ, R0 ;  /* 0x00000000ff00723e */ /* 0x000fc800000000ff */
[----:B------:R-:W-:Y:S01]  /*0ab0*/  PRMT R24, R0, 0x7610, R24 ;  /* 0x0000761000187816 */ /* 0x000fe20000000018 */
[----:B------:R-:W-:Y:S06]  /*0ac0*/  BRA `(.L_x_1781) ;  /* 0x00000004009c7947 */ /* 0x000fec0003800000 */
.L_x_1795:
        /* <DEDUP_REMOVED lines=21> */
.L_x_1799:
[----:B------:R-:W-:Y:S05]  /*0c20*/  BSYNC.RECONVERGENT B1 ;  /* 0x0000000000017941 */ /* 0x000fea0003800200 */
.L_x_1798:
[----:B------:R-:W-:Y:S01]  /*0c30*/  IMAD.SHL.U32 R0, R0, 0x100000, RZ ;  /* 0x0010000000007824 */ /* 0x000fe200078e00ff */
[----:B------:R-:W-:-:S04]  /*0c40*/  LEA R2, R2, 0x3b800000, 0x17 ;  /* 0x3b80000002027811 */ /* 0x000fc800078eb8ff */
[----:B------:R-:W-:-:S07]  /*0c50*/  LOP3.LUT R0, R2, R0, R7, 0xfe, !PT ;  /* 0x0000000002007212 */ /* 0x000fce00078efe07 */
.L_x_1797:
[----:B------:R-:W-:Y:S05]  /*0c60*/  BSYNC.RECONVERGENT B0 ;  /* 0x0000000000007941 */ /* 0x000fea0003800200 */
.L_x_1796:
[----:B------:R-:W-:-:S04]  /*0c70*/  F2FP.F16.F32.PACK_AB R0, RZ, R0 ;  /* 0x00000000ff00723e */ /* 0x000fc800000000ff */
[----:B------:R-:W-:Y:S01]  /*0c80*/  PRMT R24, R0, 0x7610, R24 ;  /* 0x0000761000187816 */ /* 0x000fe20000000018 */
[----:B------:R-:W-:Y:S06]  /*0c90*/  BRA `(.L_x_1781) ;  /* 0x0000000400287947 */ /* 0x000fec0003800000 */
.L_x_1794:
        /* <DEDUP_REMOVED lines=21> */
.L_x_1803:
[----:B------:R-:W-:Y:S05]  /*0df0*/  BSYNC.RECONVERGENT B1 ;  /* 0x0000000000017941 */ /* 0x000fea0003800200 */
.L_x_1802:
[----:B------:R-:W-:Y:S01]  /*0e00*/  IMAD.SHL.U32 R0, R0, 0x200000, RZ ;  /* 0x0020000000007824 */ /* 0x000fe200078e00ff */
[----:B------:R-:W-:-:S04]  /*0e10*/  LEA R2, R2, 0x37800000, 0x17 ;  /* 0x3780000002027811 */ /* 0x000fc800078eb8ff */
[----:B------:R-:W-:-:S07]  /*0e20*/  LOP3.LUT R0, R2, R0, R7, 0xfe, !PT ;  /* 0x0000000002007212 */ /* 0x000fce00078efe07 */
.L_x_1801:
[----:B------:R-:W-:Y:S05]  /*0e30*/  BSYNC.RECONVERGENT B0 ;  /* 0x0000000000007941 */ /* 0x000fea0003800200 */
.L_x_1800:
[----:B------:R-:W-:-:S04]  /*0e40*/  F2FP.F16.F32.PACK_AB R0, RZ, R0 ;  /* 0x00000000ff00723e */ /* 0x000fc800000000ff */
[----:B------:R-:W-:Y:S01]  /*0e50*/  PRMT R24, R0, 0x7610, R24 ;  /* 0x0000761000187816 */ /* 0x000fe20000000018 */
[----:B------:R-:W-:Y:S06]  /*0e60*/  BRA `(.L_x_1781) ;  /* 0x0000000000b47947 */ /* 0x000fec0003800000 */
.L_x_1793:
[----:B------:R-:W-:-:S09]  /*0e70*/  UISETP.NE.AND UP0, UPT, UR4, 0x1c, UPT ;  /* 0x0000001c0400788c */ /* 0x000fd2000bf05270 */
[----:B------:R-:W-:Y:S05]  /*0e80*/  BRA.U !UP0, `(.L_x_1804) ;  /* 0x00000001089c7547 */ /* 0x000fea000b800000 */
[----:B------:R-:W-:-:S09]  /*0e90*/  UISETP.NE.AND UP0, UPT, UR4, 0x1d, UPT ;  /* 0x0000001d0400788c */ /* 0x000fd2000bf05270 */
[----:B------:R-:W-:Y:S05]  /*0ea0*/  BRA.U !UP0, `(.L_x_1805) ;  /* 0x0000000108807547 */ /* 0x000fea000b800000 */
[----:B------:R-:W-:-:S09]  /*0eb0*/  UISETP.NE.AND UP0, UPT, UR4, 0x2c, UPT ;  /* 0x0000002c0400788c */ /* 0x000fd2000bf05270 */
[----:B------:R-:W-:Y:S05]  /*0ec0*/  BRA.U !UP0, `(.L_x_1806) ;  /* 0x0000000108487547 */ /* 0x000fea000b800000 */
.L_x_1780:
        /* <DEDUP_REMOVED lines=16> */
.L_x_1807:
[----:B------:R-:W-:Y:S01]  /*0fd0*/  PRMT R24, RZ, 0x7610, R24 ;  /* 0x00007610ff187816 */ /* 0x000fe20000000018 */
[----:B------:R-:W-:Y:S06]  /*0fe0*/  BRA `(.L_x_1781) ;  /* 0x0000000000547947 */ /* 0x000fec0003800000 */
.L_x_1806:
        /* <DEDUP_REMOVED lines=8> */
.L_x_1809:
[----:B------:R-:W-:Y:S05]  /*1070*/  BSYNC.RECONVERGENT B0 ;  /* 0x0000000000007941 */ /* 0x000fea0003800200 */
.L_x_1808:
[----:B------:R-:W-:-:S04]  /*1080*/  F2FP.F16.F32.PACK_AB R0, RZ, R0 ;  /* 0x00000000ff00723e */ /* 0x000fc800000000ff */
[----:B------:R-:W-:Y:S01]  /*1090*/  PRMT R24, R0, 0x7610, R24 ;  /* 0x0000761000187816 */ /* 0x000fe20000000018 */
[----:B------:R-:W-:Y:S06]  /*10a0*/  BRA `(.L_x_1781) ;  /* 0x0000000000247947 */ /* 0x000fec0003800000 */
.L_x_1805:
[----:B------:R-:W2:Y:S02]  /*10b0*/  LDG.E.64 R2, desc[UR36][R2.64] ;  /* 0x0000002402027981 */ /* 0x000ea4000c1e1b00 */
[----:B--2---:R-:W0:Y:S02]  /*10c0*/  I2F.U64 R0, R2 ;  /* 0x0000000200007312 */ /* 0x004e240000301000 */
[----:B0-----:R-:W-:-:S04]  /*10d0*/  F2FP.F16.F32.PACK_AB R0, RZ, R0 ;  /* 0x00000000ff00723e */ /* 0x001fc800000000ff */
[----:B------:R-:W-:Y:S01]  /*10e0*/  PRMT R24, R0, 0x7610, R24 ;  /* 0x0000761000187816 */ /* 0x000fe20000000018 */
[----:B------:R-:W-:Y:S06]  /*10f0*/  BRA `(.L_x_1781) ;  /* 0x0000000000107947 */ /* 0x000fec0003800000 */
.L_x_1804:
[----:B------:R-:W2:Y:S02]  /*1100*/  LDG.E R2, desc[UR36][R2.64] ;  /* 0x0000002402027981 */ /* 0x000ea4000c1e1900 */
[----:B--2---:R-:W-:-:S04]  /*1110*/  I2FP.F32.U32 R0, R2 ;  /* 0x0000000200007245 */ /* 0x004fc80000201000 */
[----:B------:R-:W-:-:S04]  /*1120*/  F2FP.F16.F32.PACK_AB R0, RZ, R0 ;  /* 0x00000000ff00723e */ /* 0x000fc800000000ff */
[----:B------:R-:W-:-:S07]  /*1130*/  PRMT R24, R0, 0x7610, R24 ;  /* 0x0000761000187816 */ /* 0x000fce0000000018 */
.L_x_1781:
[----:B------:R-:W-:-:S07]  /*1140*/  VIADD R16, R19, 0x80 ;  /* 0x0000008013107836 */ /* 0x000fce0000000000 */
.L_x_1775:
[----:B------:R-:W-:Y:S05]  /*1150*/  BSYNC.RECONVERGENT B6 ;  /* 0x0000000000067941 */ /* 0x000fea0003800200 */
.L_x_1774:
[----:B------:R-:W-:Y:S01]  /*1160*/  ISETP.GE.AND P0, PT, R16, R17, PT ;  /* 0x000000111000720c */ /* 0x000fe20003f06270 */
[----:B------:R-:W-:Y:S01]  /*1170*/  BSSY.RECONVERGENT B6, `(.L_x_1810) ;  /* 0x000010c000067945 */ /* 0x000fe20003800200 */
[----:B------:R-:W-:-:S11]  /*1180*/  PRMT R23, RZ, 0x7610, R23 ;  /* 0x00007610ff177816 */ /* 0x000fd60000000017 */
[----:B------:R-:W-:Y:S05]  /*1190*/  @P0 BRA `(.L_x_1811) ;  /* 0x0000001000240947 */ /* 0x000fea0003800000 */
[----:B01----:R-:W0:Y:S01]  /*11a0*/  LDC.64 R2, c[0x0][0x390] ;  /* 0x0000e400ff027b82 */ /* 0x003e220000000a00 */
        /* <DEDUP_REMOVED lines=21> */
.L_x_1815:
[----:B------:R-:W2:Y:S02]  /*1300*/  LDG.E.U8 R2, desc[UR36][R2.64] ;  /* 0x0000002402027981 */ /* 0x000ea4000c1e1100 */
[----:B--2---:R-:W-:-:S04]  /*1310*/  I2FP.F32.U32 R0, R2 ;  /* 0x0000000200007245 */ /* 0x004fc80000201000 */
[----:B------:R-:W-:-:S04]  /*1320*/  F2FP.F16.F32.PACK_AB R0, RZ, R0 ;  /* 0x00000000ff00723e */ /* 0x000fc800000000ff */
[----:B------:R-:W-:Y:S01]  /*1330*/  PRMT R23, R0, 0x7610, R23 ;  /* 0x0000761000177816 */ /* 0x000fe20000000017 */
[----:B------:R-:W-:Y:S06]  /*1340*/  BRA `(.L_x_1817) ;  /* 0x0000000c00b47947 */ /* 0x000fec0003800000 */
.L_x_1814:
        /* <DEDUP_REMOVED lines=11> */
.L_x_1819:
[----:B------:R-:W2:Y:S02]  /*1400*/  LDG.E R2, desc[UR36][R2.64] ;  /* 0x0000002402027981 */ /* 0x000ea4000c1e1900 */
[----:B--2---:R-:W-:-:S04]  /*1410*/  I2FP.F32.S32 R0, R2 ;  /* 0x0000000200007245 */ /* 0x004fc80000201400 */
[----:B------:R-:W-:-:S04]  /*1420*/  F2FP.F16.F32.PACK_AB R0, RZ, R0 ;  /* 0x00000000ff00723e */ /* 0x000fc800000000ff */
[----:B------:R-:W-:Y:S01]  /*1430*/  PRMT R23, R0, 0x7610, R23 ;  /* 0x0000761000177816 */ /* 0x000fe20000000017 */
[----:B------:R-:W-:Y:S06]  /*1440*/  BRA `(.L_x_1817) ;  /* 0x0000000c00747947 */ /* 0x000fec0003800000 */
.L_x_1818:
[----:B------:R-:W2:Y:S02]  /*1450*/  LDG.E.U16 R2, desc[UR36][R2.64] ;  /* 0x0000002402027981 */ /* 0x000ea4000c1e1500 */
[----:B--2---:R-:W0:Y:S02]  /*1460*/  I2F.S16 R0, R2 ;  /* 0x0000000200007306 */ /* 0x004e240000101400 */
[----:B0-----:R-:W-:-:S04]  /*1470*/  F2FP.F16.F32.PACK_AB R0, RZ, R0 ;  /* 0x00000000ff00723e */ /* 0x001fc800000000ff */
[----:B------:R-:W-:Y:S01]  /*1480*/  PRMT R23, R0, 0x7610, R23 ;  /* 0x0000761000177816 */ /* 0x000fe20000000017 */
[----:B------:R-:W-:Y:S06]  /*1490*/  BRA `(.L_x_1817) ;  /* 0x0000000c00607947 */ /* 0x000fec0003800000 */
.L_x_1813:
        /* <DEDUP_REMOVED lines=9> */
.L_x_1821:
[----:B------:R0:W5:Y:S01]  /*1530*/  LDG.E.U16 R23, desc[UR36][R2.64] ;  /* 0x0000002402177981 */ /* 0x000162000c1e1500 */
[----:B------:R-:W-:Y:S05]  /*1540*/  BRA `(.L_x_1817) ;  /* 0x0000000c00347947 */ /* 0x000fea0003800000 */
.L_x_1820:
        /* <DEDUP_REMOVED lines=9> */
.L_x_1823:
[----:B------:R1:W5:Y:S01]  /*15e0*/  LDG.E.U16 R23, desc[UR36][R2.64] ;  /* 0x0000002402177981 */ /* 0x000362000c1e1500 */
[----:B------:R-:W-:Y:S05]  /*15f0*/  BRA `(.L_x_1817) ;  /* 0x0000000c00087947 */ /* 0x000fea0003800000 */
.L_x_1822:
        /* <DEDUP_REMOVED lines=9> */
.L_x_1812:
        /* <DEDUP_REMOVED lines=14> */
.L_x_1826:
        /* <DEDUP_REMOVED lines=9> */
.L_x_1825:
        /* <DEDUP_REMOVED lines=27> */
.L_x_1828:
        /* <DEDUP_REMOVED lines=11> */
[----:B------:R-:W-:-:S04]  /*1a60*/  F2FP.F16.F32.PACK_AB R0, RZ, R0 ;  /* 0x00000000ff00723e */ /* 0x000fc800000000ff */
[----:B------:R-:W-:Y:S01]  /*1a70*/  PRMT R23, R0, 0x7610, R23 ;  /* 0x0000761000177816 */ /* 0x000fe20000000017 */
[----:B------:R-:W-:Y:S06]  /*1a80*/  BRA `(.L_x_1817) ;  /* 0x0000000400e47947 */ /* 0x000fec0003800000 */
.L_x_1827:
[----:B------:R-:W2:Y:S02]  /*1a90*/  LDG.E.U16 R0, desc[UR36][R2.64] ;  /* 0x0000002402007981 */ /* 0x000ea4000c1e1500 */
[----:B--2---:R-:W-:-:S05]  /*1aa0*/  IMAD.U32 R0, R0, 0x10000, RZ ;  /* 0x0001000000007824 */ /* 0x004fca00078e00ff */
[----:B------:R-:W-:-:S04]  /*1ab0*/  F2FP.F16.F32.PACK_AB R0, RZ, R0 ;  /* 0x00000000ff00723e */ /* 0x000fc800000000ff */
[----:B------:R-:W-:Y:S01]  /*1ac0*/  PRMT R23, R0, 0x7610, R23 ;  /* 0x0000761000177816 */ /* 0x000fe20000000017 */
[----:B------:R-:W-:Y:S06]  /*1ad0*/  BRA `(.L_x_1817) ;  /* 0x0000000400d07947 */ /* 0x000fec0003800000 */
.L_x_1824:
        /* <DEDUP_REMOVED lines=13> */
.L_x_1831:
        /* <DEDUP_REMOVED lines=21> */
.L_x_1835:
[----:B------:R-:W-:Y:S05]  /*1d00*/  BSYNC.RECONVERGENT B1 ;  /* 0x0000000000017941 */ /* 0x000fea0003800200 */
.L_x_1834:
[----:B------:R-:W-:Y:S01]  /*1d10*/  IMAD.SHL.U32 R0, R0, 0x100000, RZ ;  /* 0x0010000000007824 */ /* 0x000fe200078e00ff */
[----:B------:R-:W-:-:S04]  /*1d20*/  LEA R2, R2, 0x3b800000, 0x17 ;  /* 0x3b80000002027811 */ /* 0x000fc800078eb8ff */
[----:B------:R-:W-:-:S07]  /*1d30*/  LOP3.LUT R0, R2, R0, R7, 0xfe, !PT ;  /* 0x0000000002007212 */ /* 0x000fce00078efe07 */
.L_x_1833:
[----:B------:R-:W-:Y:S05]  /*1d40*/  BSYNC.RECONVERGENT B0 ;  /* 0x0000000000007941 */ /* 0x000fea0003800200 */
.L_x_1832:
[----:B------:R-:W-:-:S04]  /*1d50*/  F2FP.F16.F32.PACK_AB R0, RZ, R0 ;  /* 0x00000000ff00723e */ /* 0x000fc800000000ff */
[----:B------:R-:W-:Y:S01]  /*1d60*/  PRMT R23, R0, 0x7610, R23 ;  /* 0x0000761000177816 */ /* 0x000fe20000000017 */
[----:B------:R-:W-:Y:S06]  /*1d70*/  BRA `(.L_x_1817) ;  /* 0x0000000400287947 */ /* 0x000fec0003800000 */
.L_x_1830:
        /* <DEDUP_REMOVED lines=21> */
.L_x_1839:
[----:B------:R-:W-:Y:S05]  /*1ed0*/  BSYNC.RECONVERGENT B1 ;  /* 0x0000000000017941 */ /* 0x000fea0003800200 */
.L_x_1838:
[----:B------:R-:W-:Y:S01]  /*1ee0*/  IMAD.SHL.U32 R0, R0, 0x200000, RZ ;  /* 0x0020000000007824 */ /* 0x000fe200078e00ff */
[----:B------:R-:W-:-:S04]  /*1ef0*/  LEA R2, R2, 0x37800000, 0x17 ;  /* 0x3780000002027811 */ /* 0x000fc800078eb8ff */
[----:B------:R-:W-:-:S07]  /*1f00*/  LOP3.LUT R0, R2, R0, R7, 0xfe, !PT ;  /* 0x0000000002007212 */ /* 0x000fce00078efe07 */
.L_x_1837:
[----:B------:R-:W-:Y:S05]  /*1f10*/  BSYNC.RECONVERGENT B0 ;  /* 0x0000000000007941 */ /* 0x000fea0003800200 */
.L_x_1836:
[----:B------:R-:W-:-:S04]  /*1f20*/  F2FP.F16.F32.PACK_AB R0, RZ, R0 ;  /* 0x00000000ff00723e */ /* 0x000fc800000000ff */
[----:B------:R-:W-:Y:S01]  /*1f30*/  PRMT R23, R0, 0x7610, R23 ;  /* 0x0000761000177816 */ /* 0x000fe20000000017 */
[----:B------:R-:W-:Y:S06]  /*1f40*/  BRA `(.L_x_1817) ;  /* 0x0000000000b47947 */ /* 0x000fec0003800000 */
.L_x_1829:
        /* <DEDUP_REMOVED lines=14> */
.L_x_1843:
[----:B------:R-:W-:Y:S05]  /*2030*/  BSYNC.RECONVERGENT B0 ;  /* 0x0000000000007941 */ /* 0x000fea0003800200 */
.L_x_1842:
[----:B------:R-:W-:-:S04]  /*2040*/  F2FP.F16.F32.PACK_AB R0, RZ, R0 ;  /* 0x00000000ff00723e */ /* 0x000fc800000000ff */
[----:B------:R-:W-:Y:S01]  /*2050*/  PRMT R23, R0, 0x7610, R23 ;  /* 0x0000761000177816 */ /* 0x000fe20000000017 */
[----:B------:R-:W-:Y:S06]  /*2060*/  BRA `(.L_x_1817) ;  /* 0x00000000006c7947 */ /* 0x000fec0003800000 */
.L_x_1816:
        /* <DEDUP_REMOVED lines=16> */
.L_x_1844:
[----:B------:R-:W-:Y:S01]  /*2170*/  PRMT R23, RZ, 0x7610, R23 ;  /* 0x00007610ff177816 */ /* 0x000fe20000000017 */
[----:B------:R-:W-:Y:S06]  /*2180*/  BRA `(.L_x_1817) ;  /* 0x0000000000247947 */ /* 0x000fec0003800000 */
.L_x_1841:
[----:B------:R-:W2:Y:S02]  /*2190*/  LDG.E.64 R2, desc[UR36][R2.64] ;  /* 0x0000002402027981 */ /* 0x000ea4000c1e1b00 */
[----:B--2---:R-:W0:Y:S02]  /*21a0*/  I2F.U64 R0, R2 ;  /* 0x0000000200007312 */ /* 0x004e240000301000 */
[----:B0-----:R-:W-:-:S04]  /*21b0*/  F2FP.F16.F32.PACK_AB R0, RZ, R0 ;  /* 0x00000000ff00723e */ /* 0x001fc800000000ff */
[----:B------:R-:W-:Y:S01]  /*21c0*/  PRMT R23, R0, 0x7610, R23 ;  /* 0x0000761000177816 */ /* 0x000fe20000000017 */
[----:B------:R-:W-:Y:S06]  /*21d0*/  BRA `(.L_x_1817) ;  /* 0x0000000000107947 */ /* 0x000fec0003800000 */
.L_x_1840:
[----:B------:R-:W2:Y:S02]  /*21e0*/  LDG.E R2, desc[UR36][R2.64] ;  /* 0x0000002402027981 */ /* 0x000ea4000c1e1900 */
[----:B--2---:R-:W-:-:S04]  /*21f0*/  I2FP.F32.U32 R0, R2 ;  /* 0x0000000200007245 */ /* 0x004fc80000201000 */
[----:B------:R-:W-:-:S04]  /*2200*/  F2FP.F16.F32.PACK_AB R0, RZ, R0 ;  /* 0x00000000ff00723e */ /* 0x000fc800000000ff */
[----:B------:R-:W-:-:S07]  /*2210*/  PRMT R23, R0, 0x7610, R23 ;  /* 0x0000761000177816 */ /* 0x000fce0000000017 */
.L_x_1817:
[----:B------:R-:W-:-:S07]  /*2220*/  VIADD R16, R16, 0x80 ;  /* 0x0000008010107836 */ /* 0x000fce0000000000 */
.L_x_1811:
[----:B------:R-:W-:Y:S05]  /*2230*/  BSYNC.RECONVERGENT B6 ;  /* 0x0000000000067941 */ /* 0x000fea0003800200 */
.L_x_1810:
        /* <DEDUP_REMOVED lines=26> */
.L_x_1850:
[----:B------:R-:W2:Y:S02]  /*23e0*/  LDG.E.U8 R2, desc[UR36][R2.64] ;  /* 0x0000002402027981 */ /* 0x000ea4000c1e1100 */
[----:B--2---:R-:W-:-:S04]  /*23f0*/  I2FP.F32.U32 R0, R2 ;  /* 0x0000000200007245 */ /* 0x004fc80000201000 */
[----:B------:R-:W-:-:S04]  /*2400*/  F2FP.F16.F32.PACK_AB R0, RZ, R0 ;  /* 0x00000000ff00723e */ /* 0x000fc800000000ff */
[----:B------:R-:W-:Y:S01]  /*2410*/  PRMT R25, R0, 0x7610, R25 ;  /* 0x0000761000197816 */ /* 0x000fe20000000019 */
[----:B------:R-:W-:Y:S06]  /*2420*/  BRA `(.L_x_1852) ;  /* 0x0000000c00b47947 */ /* 0x000fec0003800000 */
.L_x_1849:
        /* <DEDUP_REMOVED lines=11> */
.L_x_1854:
[----:B------:R-:W2:Y:S02]  /*24e0*/  LDG.E R2, desc[UR36][R2.64] ;  /* 0x0000002402027981 */ /* 0x000ea4000c1e1900 */
[----:B--2---:R-:W-:-:S04]  /*24f0*/  I2FP.F32.S32 R0, R2 ;  /* 0x0000000200007245 */ /* 0x004fc80000201400 */
[----:B------:R-:W-:-:S04]  /*2500*/  F2FP.F16.F32.PACK_AB R0, RZ, R0 ;  /* 0x00000000ff00723e */ /* 0x000fc800000000ff */
[----:B------:R-:W-:Y:S01]  /*2510*/  PRMT R25, R0, 0x7610, R25 ;  /* 0x0000761000197816 */ /* 0x000fe20000000019 */
[----:B------:R-:W-:Y:S06]  /*2520*/  BRA `(.L_x_1852) ;  /* 0x0000000c00747947 */ /* 0x000fec0003800000 */
.L_x_1853:
[----:B------:R-:W2:Y:S02]  /*2530*/  LDG.E.U16 R2, desc[UR36][R2.64] ;  /* 0x0000002402027981 */ /* 0x000ea4000c1e1500 */
[----:B--2---:R-:W0:Y:S02]  /*2540*/  I2F.S16 R0, R2 ;  /* 0x0000000200007306 */ /* 0x004e240000101400 */
[----:B0-----:R-:W-:-:S04]  /*2550*/  F2FP.F16.F32.PACK_AB R0, RZ, R0 ;  /* 0x00000000ff00723e */ /* 0x001fc800000000ff */
[----:B------:R-:W-:Y:S01]  /*2560*/  PRMT R25, R0, 0x7610, R25 ;  /* 0x0000761000197816 */ /* 0x000fe20000000019 */
[----:B------:R-:W-:Y:S06]  /*2570*/  BRA `(.L_x_1852) ;  /* 0x0000000c00607947 */ /* 0x000fec0003800000 */
.L_x_1848:
        /* <DEDUP_REMOVED lines=9> */
.L_x_1856:
[----:B------:R0:W5:Y:S01]  /*2610*/  LDG.E.U16 R25, desc[UR36][R2.64] ;  /* 0x0000002402197981 */ /* 0x000162000c1e1500 */
[----:B------:R-:W-:Y:S05]  /*2620*/  BRA `(.L_x_1852) ;  /* 0x0000000c00347947 */ /* 0x000fea0003800000 */
.L_x_1855:
        /* <DEDUP_REMOVED lines=9> */
.L_x_1858:
[----:B------:R1:W5:Y:S01]  /*26c0*/  LDG.E.U16 R25, desc[UR36][R2.64] ;  /* 0x0000002402197981 */ /* 0x000362000c1e1500 */
[----:B------:R-:W-:Y:S05]  /*26d0*/  BRA `(.L_x_1852) ;  /* 0x0000000c00087947 */ /* 0x000fea0003800000 */
.L_x_1857:
        /* <DEDUP_REMOVED lines=9> */
.L_x_1847:
        /* <DEDUP_REMOVED lines=14> */
.L_x_1861:
        /* <DEDUP_REMOVED lines=9> */
.L_x_1860:
        /* <DEDUP_REMOVED lines=27> */
.L_x_1863:
        /* <DEDUP_REMOVED lines=14> */
.L_x_1862:
[----:B------:R-:W2:Y:S02]  /*2b70*/  LDG.E.U16 R0, desc[UR36][R2.64] ;  /* 0x0000002402007981 */ /* 0x000ea4000c1e1500 */
[----:B--2---:R-:W-:-:S05]  /*2b80*/  IMAD.U32 R0, R0, 0x10000, RZ ;  /* 0x0001000000007824 */ /* 0x004fca00078e00ff */
[----:B------:R-:W-:-:S04]  /*2b90*/  F2FP.F16.F32.PACK_AB R0, RZ, R0 ;  /* 0x00000000ff00723e */ /* 0x000fc800000000ff */
[----:B------:R-:W-:Y:S01]  /*2ba0*/  PRMT R25, R0, 0x7610, R25 ;  /* 0x0000761000197816 */ /* 0x000fe20000000019 */
[----:B------:R-:W-:Y:S06]  /*2bb0*/  BRA `(.L_x_1852) ;  /* 0x0000000400d07947 */ /* 0x000fec0003800000 */
.L_x_1859:
        /* <DEDUP_REMOVED lines=13> */
.L_x_1866:
        /* <DEDUP_REMOVED lines=21> */
.L_x_1870:
[----:B------:R-:W-:Y:S05]  /*2de0*/  BSYNC.RECONVERGENT B1 ;  /* 0x0000000000017941 */ /* 0x000fea0003800200 */
.L_x_1869:
[----:B------:R-:W-:Y:S01]  /*2df0*/  IMAD.SHL.U32 R0, R0, 0x100000, RZ ;  /* 0x0010000000007824 */ /* 0x000fe200078e00ff */
[----:B------:R-:W-:-:S04]  /*2e00*/  LEA R2, R2, 0x3b800000, 0x17 ;  /* 0x3b80000002027811 */ /* 0x000fc800078eb8ff */
[----:B------:R-:W-:-:S07]  /*2e10*/  LOP3.LUT R0, R2, R0, R7, 0xfe, !PT ;  /* 0x0000000002007212 */ /* 0x000fce00078efe07 */
.L_x_1868:
[----:B------:R-:W-:Y:S05]  /*2e20*/  BSYNC.RECONVERGENT B0 ;  /* 0x0000000000007941 */ /* 0x000fea0003800200 */
.L_x_1867:
[----:B------:R-:W-:-:S04]  /*2e30*/  F2FP.F16.F32.PACK_AB R0, RZ, R0 ;  /* 0x00000000ff00723e */ /* 0x000fc800000000ff */
[----:B------:R-:W-:Y:S01]  /*2e40*/  PRMT R25, R0, 0x7610, R25 ;  /* 0x0000761000197816 */ /* 0x000fe20000000019 */
[----:B------:R-:W-:Y:S06]  /*2e50*/  BRA `(.L_x_1852) ;  /* 0x0000000400287947 */ /* 0x000fec0003800000 */
.L_x_1865:
        /* <DEDUP_REMOVED lines=21> */
.L_x_1874:
[----:B------:R-:W-:Y:S05]  /*2fb0*/  BSYNC.RECONVERGENT B1 ;  /* 0x0000000000017941 */ /* 0x000fea0003800200 */
.L_x_1873:
[----:B------:R-:W-:Y:S01]  /*2fc0*/  IMAD.SHL.U32 R0, R0, 0x200000, RZ ;  /* 0x0020000000007824 */ /* 0x000fe200078e00ff */
[----:B------:R-:W-:-:S04]  /*2fd0*/  LEA R2, R2, 0x37800000, 0x17 ;  /* 0x3780000002027811 */ /* 0x000fc800078eb8ff */
[----:B------:R-:W-:-:S07]  /*2fe0*/  LOP3.LUT R0, R2, R0, R7, 0xfe, !PT ;  /* 0x0000000002007212 */ /* 0x000fce00078efe07 */
.L_x_1872:
[----:B------:R-:W-:Y:S05]  /*2ff0*/  BSYNC.RECONVERGENT B0 ;  /* 0x0000000000007941 */ /* 0x000fea0003800200 */
.L_x_1871:
[----:B------:R-:W-:-:S04]  /*3000*/  F2FP.F16.F32.PACK_AB R0, RZ, R0 ;  /* 0x00000000ff00723e */ /* 0x000fc800000000ff */
[----:B------:R-:W-:Y:S01]  /*3010*/  PRMT R25, R0, 0x7610, R25 ;  /* 0x0000761000197816 */ /* 0x000fe20000000019 */
[----:B------:R-:W-:Y:S06]  /*3020*/  BRA `(.L_x_1852) ;  /* 0x0000000000b47947 */ /* 0x000fec0003800000 */
.L_x_1864:
        /* <DEDUP_REMOVED lines=14> */
.L_x_1878:
[----:B------:R-:W-:Y:S05]  /*3110*/  BSYNC.RECONVERGENT B0 ;  /* 0x0000000000007941 */ /* 0x000fea0003800200 */
.L_x_1877:
[----:B------:R-:W-:-:S04]  /*3120*/  F2FP.F16.F32.PACK_AB R0, RZ, R0 ;  /* 0x00000000ff00723e */ /* 0x000fc800000000ff */
[----:B------:R-:W-:Y:S01]  /*3130*/  PRMT R25, R0, 0x7610, R25 ;  /* 0x0000761000197816 */ /* 0x000fe20000000019 */
[----:B------:R-:W-:Y:S06]  /*3140*/  BRA `(.L_x_1852) ;  /* 0x00000000006c7947 */ /* 0x000fec0003800000 */
.L_x_1851:
        /* <DEDUP_REMOVED lines=16> */
.L_x_1879:
[----:B------:R-:W-:Y:S01]  /*3250*/  PRMT R25, RZ, 0x7610, R25 ;  /* 0x00007610ff197816 */ /* 0x000fe20000000019 */
[----:B------:R-:W-:Y:S06]  /*3260*/  BRA `(.L_x_1852) ;  /* 0x0000000000247947 */ /* 0x000fec0003800000 */
.L_x_1876:
[----:B------:R-:W2:Y:S02]  /*3270*/  LDG.E.64 R2, desc[UR36][R2.64] ;  /* 0x0000002402027981 */ /* 0x000ea4000c1e1b00 */
[----:B--2---:R-:W0:Y:S02]  /*3280*/  I2F.U64 R0, R2 ;  /* 0x0000000200007312 */ /* 0x004e240000301000 */
[----:B0-----:R-:W-:-:S04]  /*3290*/  F2FP.F16.F32.PACK_AB R0, RZ, R0 ;  /* 0x00000000ff00723e */ /* 0x001fc800000000ff */
[----:B------:R-:W-:Y:S01]  /*32a0*/  PRMT R25, R0, 0x7610, R25 ;  /* 0x0000761000197816 */ /* 0x000fe20000000019 */
[----:B------:R-:W-:Y:S06]  /*32b0*/  BRA `(.L_x_1852) ;  /* 0x0000000000107947 */ /* 0x000fec0003800000 */
.L_x_1875:
[----:B------:R-:W2:Y:S02]  /*32c0*/  LDG.E R2, desc[UR36][R2.64] ;  /* 0x0000002402027981 */ /* 0x000ea4000c1e1900 */
[----:B--2---:R-:W-:-:S04]  /*32d0*/  I2FP.F32.U32 R0, R2 ;  /* 0x0000000200007245 */ /* 0x004fc80000201000 */
[----:B------:R-:W-:-:S04]  /*32e0*/  F2FP.F16.F32.PACK_AB R0, RZ, R0 ;  /* 0x00000000ff00723e */ /* 0x000fc800000000ff */
[----:B------:R-:W-:-:S07]  /*32f0*/  PRMT R25, R0, 0x7610, R25 ;  /* 0x0000761000197816 */ /* 0x000fce0000000019 */
.L_x_1852:
[----:B------:R-:W-:-:S07]  /*3300*/  VIADD R16, R16, 0x80 ;  /* 0x0000008010107836 */ /* 0x000fce0000000000 */
.L_x_1846:
[----:B------:R-:W-:Y:S05]  /*3310*/  BSYNC.RECONVERGENT B6 ;  /* 0x0000000000067941 */ /* 0x000fea0003800200 */
.L_x_1845:
        /* <DEDUP_REMOVED lines=25> */
.L_x_1885:
[----:B------:R-:W2:Y:S02]  /*34b0*/  LDG.E.U8 R2, desc[UR36][R2.64] ;  /* 0x0000002402027981 */ /* 0x000ea4000c1e1100 */
[----:B--2---:R-:W-:-:S04]  /*34c0*/  I2FP.F32.U32 R0, R2 ;  /* 0x0000000200007245 */ /* 0x004fc80000201000 */
[----:B------:R-:W-:Y:S01]  /*34d0*/  F2FP.F16.F32.PACK_AB R0, RZ, R0 ;  /* 0x00000000ff00723e */ /* 0x000fe200000000ff */
[----:B------:R-:W-:Y:S06]  /*34e0*/  BRA `(.L_x_1881) ;  /* 0x0000000c007c7947 */ /* 0x000fec0003800000 */
.L_x_1884:
        /* <DEDUP_REMOVED lines=10> */
.L_x_1888:
[----:B------:R-:W2:Y:S02]  /*3590*/  LDG.E R2, desc[UR36][R2.64] ;  /* 0x0000002402027981 */ /* 0x000ea4000c1e1900 */
[----:B--2---:R-:W-:-:S04]  /*35a0*/  I2FP.F32.S32 R0, R2 ;  /* 0x0000000200007245 */ /* 0x004fc80000201400 */
[----:B------:R-:W-:Y:S01]  /*35b0*/  F2FP.F16.F32.PACK_AB R0, RZ, R0 ;  /* 0x00000000ff00723e */ /* 0x000fe200000000ff */
[----:B------:R-:W-:Y:S06]  /*35c0*/  BRA `(.L_x_1881) ;  /* 0x0000000c00447947 */ /* 0x000fec0003800000 */
.L_x_1887:
[----:B------:R-:W2:Y:S02]  /*35d0*/  LDG.E.U16 R2, desc[UR36][R2.64] ;  /* 0x0000002402027981 */ /* 0x000ea4000c1e1500 */
[----:B--2---:R-:W0:Y:S02]  /*35e0*/  I2F.S16 R0, R2 ;  /* 0x0000000200007306 */ /* 0x004e240000101400 */
[----:B0-----:R-:W-:Y:S01]  /*35f0*/  F2FP.F16.F32.PACK_AB R0, RZ, R0 ;  /* 0x00000000ff00723e */ /* 0x001fe200000000ff */
[----:B------:R-:W-:Y:S06]  /*3600*/  BRA `(.L_x_1881) ;  /* 0x0000000c00347947 */ /* 0x000fec0003800000 */
.L_x_1883:
        /* <DEDUP_REMOVED lines=9> */
.L_x_1890:
[----:B------:R2:W5:Y:S01]  /*36a0*/  LDG.E.U16 R0, desc[UR36][R2.64] ;  /* 0x0000002402007981 */ /* 0x000562000c1e1500 */
[----:B------:R-:W-:Y:S05]  /*36b0*/  BRA `(.L_x_1881) ;  /* 0x0000000c00087947 */ /* 0x000fea0003800000 */
.L_x_1889:
        /* <DEDUP_REMOVED lines=9> */
.L_x_1892:
[----:B------:R3:W5:Y:S01]  /*3750*/  LDG.E.U16 R0, desc[UR36][R2.64] ;  /* 0x0000002402007981 */ /* 0x000762000c1e1500 */
[----:B------:R-:W-:Y:S05]  /*3760*/  BRA `(.L_x_1881) ;  /* 0x0000000800dc7947 */ /* 0x000fea0003800000 */
.L_x_1891:
        /* <DEDUP_REMOVED lines=8> */
.L_x_1882:
        /* <DEDUP_REMOVED lines=13> */
.L_x_1895:
        /* <DEDUP_REMOVED lines=8> */
.L_x_1894:
        /* <DEDUP_REMOVED lines=27> */
.L_x_1897:
        /* <DEDUP_REMOVED lines=13> */
.L_x_1896:
[----:B------:R-:W2:Y:S02]  /*3bc0*/  LDG.E.U16 R0, desc[UR36][R2.64] ;  /* 0x0000002402007981 */ /* 0x000ea4000c1e1500 */
[----:B--2---:R-:W-:-:S05]  /*3bd0*/  IMAD.U32 R0, R0, 0x10000, RZ ;  /* 0x0001000000007824 */ /* 0x004fca00078e00ff */
[----:B------:R-:W-:Y:S01]  /*3be0*/  F2FP.F16.F32.PACK_AB R0, RZ, R0 ;  /* 0x00000000ff00723e */ /* 0x000fe200000000ff */
[----:B------:R-:W-:Y:S06]  /*3bf0*/  BRA `(.L_x_1881) ;  /* 0x0000000400b87947 */ /* 0x000fec0003800000 */
.L_x_1893:
        /* <DEDUP_REMOVED lines=12> */
.L_x_1900:
        /* <DEDUP_REMOVED lines=21> */
.L_x_1904:
[----:B------:R-:W-:Y:S05]  /*3e10*/  BSYNC.RECONVERGENT B1 ;  /* 0x0000000000017941 */ /* 0x000fea0003800200 */
.L_x_1903:
[----:B------:R-:W-:Y:S01]  /*3e20*/  IMAD.SHL.U32 R0, R0, 0x100000, RZ ;  /* 0x0010000000007824 */ /* 0x000fe200078e00ff */
[----:B------:R-:W-:-:S04]  /*3e30*/  LEA R2, R2, 0x3b800000, 0x17 ;  /* 0x3b80000002027811 */ /* 0x000fc800078eb8ff */
[----:B------:R-:W-:-:S07]  /*3e40*/  LOP3.LUT R0, R2, R0, R7, 0xfe, !PT ;  /* 0x0000000002007212 */ /* 0x000fce00078efe07 */
.L_x_1902:
[----:B------:R-:W-:Y:S05]  /*3e50*/  BSYNC.RECONVERGENT B0 ;  /* 0x0000000000007941 */ /* 0x000fea0003800200 */
.L_x_1901:
[----:B------:R-:W-:Y:S01]  /*3e60*/  F2FP.F16.F32.PACK_AB R0, RZ, R0 ;  /* 0x00000000ff00723e */ /* 0x000fe200000000ff */
[----:B------:R-:W-:Y:S06]  /*3e70*/  BRA `(.L_x_1881) ;  /* 0x0000000400187947 */ /* 0x000fec0003800000 */
.L_x_1899:
        /* <DEDUP_REMOVED lines=21> */
.L_x_1908:
[----:B------:R-:W-:Y:S05]  /*3fd0*/  BSYNC.RECONVERGENT B1 ;  /* 0x0000000000017941 */ /* 0x000fea0003800200 */
.L_x_1907:
[----:B------:R-:W-:Y:S01]  /*3fe0*/  IMAD.SHL.U32 R0, R0, 0x200000, RZ ;  /* 0x0020000000007824 */ /* 0x000fe200078e00ff */
[----:B------:R-:W-:-:S04]  /*3ff0*/  LEA R2, R2, 0x37800000, 0x17 ;  /* 0x3780000002027811 */ /* 0x000fc800078eb8ff */
[----:B------:R-:W-:-:S07]  /*4000*/  LOP3.LUT R0, R2, R0, R7, 0xfe, !PT ;  /* 0x0000000002007212 */ /* 0x000fce00078efe07 */
.L_x_1906:
[----:B------:R-:W-:Y:S05]  /*4010*/  BSYNC.RECONVERGENT B0 ;  /* 0x0000000000007941 */ /* 0x000fea0003800200 */
.L_x_1905:
[----:B------:R-:W-:Y:S01]  /*4020*/  F2FP.F16.F32.PACK_AB R0, RZ, R0 ;  /* 0x00000000ff00723e */ /* 0x000fe200000000ff */
[----:B------:R-:W-:Y:S06]  /*4030*/  BRA `(.L_x_1881) ;  /* 0x0000000000a87947 */ /* 0x000fec0003800000 */
.L_x_1898:
        /* <DEDUP_REMOVED lines=14> */
.L_x_1912:
[----:B------:R-:W-:Y:S05]  /*4120*/  BSYNC.RECONVERGENT B0 ;  /* 0x0000000000007941 */ /* 0x000fea0003800200 */
.L_x_1911:
[----:B------:R-:W-:Y:S01]  /*4130*/  F2FP.F16.F32.PACK_AB R0, RZ, R0 ;  /* 0x00000000ff00723e */ /* 0x000fe200000000ff */
[----:B------:R-:W-:Y:S06]  /*4140*/  BRA `(.L_x_1881) ;  /* 0x0000000000647947 */ /* 0x000fec0003800000 */
.L_x_1886:
        /* <DEDUP_REMOVED lines=16> */
.L_x_1913:
[----:B------:R-:W-:Y:S01]  /*4250*/  PRMT R0, RZ, 0x7610, R0 ;  /* 0x00007610ff007816 */ /* 0x000fe20000000000 */
[----:B------:R-:W-:Y:S06]  /*4260*/  BRA `(.L_x_1881) ;  /* 0x00000000001c7947 */ /* 0x000fec0003800000 */
.L_x_1910:
[----:B------:R-:W2:Y:S02]  /*4270*/  LDG.E.64 R2, desc[UR36][R2.64] ;  /* 0x0000002402027981 */ /* 0x000ea4000c1e1b00 */
[----:B--2---:R-:W0:Y:S02]  /*4280*/  I2F.U64 R0, R2 ;  /* 0x0000000200007312 */ /* 0x004e240000301000 */
[----:B0-----:R-:W-:Y:S01]  /*4290*/  F2FP.F16.F32.PACK_AB R0, RZ, R0 ;  /* 0x00000000ff00723e */ /* 0x001fe200000000ff */
[----:B------:R-:W-:Y:S06]  /*42a0*/  BRA `(.L_x_1881) ;  /* 0x00000000000c7947 */ /* 0x000fec0003800000 */
.L_x_1909:
[----:B------:R-:W2:Y:S02]  /*42b0*/  LDG.E R2, desc[UR36][R2.64] ;  /* 0x0000002402027981 */ /* 0x000ea4000c1e1900 */
[----:B--2---:R-:W-:-:S04]  /*42c0*/  I2FP.F32.U32 R0, R2 ;  /* 0x0000000200007245 */ /* 0x004fc80000201000 */
[----:B------:R-:W-:-:S07]  /*42d0*/  F2FP.F16.F32.PACK_AB R0, RZ, R0 ;  /* 0x00000000ff00723e */ /* 0x000fce00000000ff */
.L_x_1881:
[----:B------:R-:W-:Y:S05]  /*42e0*/  BSYNC.RECONVERGENT B6 ;  /* 0x0000000000067941 */ /* 0x000fea0003800200 */
.L_x_1880:
[C---:B0123--:R-:W-:Y:S01]  /*42f0*/  VIADD R2, R19.reuse, 0x100 ;  /* 0x0000010013027836 */ /* 0x04ffe20000000000 */
[CC--:B------:R-:W-:Y:S01]  /*4300*/  ISETP.GE.AND P0, PT, R19.reuse, R17.reuse, PT ;  /* 0x000000111300720c */ /* 0x0c0fe20003f06270 */
[C---:B------:R-:W-:Y:S01]  /*4310*/  VIADD R4, R19.reuse, 0x180 ;  /* 0x0000018013047836 */ /* 0x040fe20000000000 */
[----:B------:R-:W0:Y:S01]  /*4320*/  LDC.U8 R16, c[0x0][0x3a4] ;  /* 0x0000e900ff107b82 */ /* 0x000e220000000000 */
[----:B------:R-:W-:Y:S01]  /*4330*/  VIADD R22, R19, 0x80 ;  /* 0x0000008013167836 */ /* 0x000fe20000000000 */
[-C--:B------:R-:W-:Y:S01]  /*4340*/  ISETP.GE.AND P2, PT, R2, R17.reuse, PT ;  /* 0x000000110200720c */ /* 0x080fe20003f46270 */
[----:B------:R-:W-:Y:S01]  /*4350*/  BSSY.RECONVERGENT B6, `(.L_x_1914) ;  /* 0x0000124000067945 */ /* 0x000fe20003800200 */
[-C--:B------:R-:W-:Y:S02]  /*4360*/  ISETP.GE.AND P3, PT, R4, R17.reuse, PT ;  /* 0x000000110400720c */ /* 0x080fe40003f66270 */
[----:B------:R-:W-:-:S05]  /*4370*/  ISETP.GE.AND P1, PT, R22, R17, PT ;  /* 0x000000111600720c */ /* 0x000fca0003f26270 */
[----:B------:R-:W1:Y:S01]  /*4380*/  @!P0 LDC.U16 R2, c[0x0][0x386] ;  /* 0x0000e180ff028b82 */ /* 0x000e620000000400 */
[----:B-----5:R-:W-:-:S03]  /*4390*/  @!P0 HADD2.F32 R3, -RZ, R24.H0_H0 ;  /* 0x20000018ff038230 */ /* 0x020fc60000004100 */
[----:B------:R-:W-:Y:S02]  /*43a0*/  @!P2 HADD2.F32 R5, -RZ, R25.H0_H0 ;  /* 0x20000019ff05a230 */ /* 0x000fe40000004100 */
[----:B------:R-:W-:Y:S02]  /*43b0*/  @!P3 HADD2.F32 R6, -RZ, R0.H0_H0 ;  /* 0x20000000ff06b230 */ /* 0x000fe40000004100 */
[----:B------:R-:W2:Y:S01]  /*43c0*/  @!P2 LDC.U16 R8, c[0x0][0x386] ;  /* 0x0000e180ff08ab82 */ /* 0x000ea20000000400 */
[----:B------:R-:W-:-:S07]  /*43d0*/  @!P1 HADD2.F32 R4, -RZ, R23.H0_H0 ;  /* 0x20000017ff049230 */ /* 0x000fce0000004100 */
[----:B------:R-:W3:Y:S08]  /*43e0*/  @!P3 LDC.U16 R9, c[0x0][0x386] ;  /* 0x0000e180ff09bb82 */ /* 0x000ef00000000400 */
[----:B------:R-:W4:Y:S01]  /*43f0*/  @!P1 LDC.U16 R7, c[0x0][0x386] ;  /* 0x0000e180ff079b82 */ /* 0x000f220000000400 */
[----:B-1----:R-:W-:-:S05]  /*4400*/  @!P0 HADD2.F32 R2, -RZ, R2.H0_H0 ;  /* 0x20000002ff028230 */ /* 0x002fca0000004100 */
[----:B------:R-:W-:Y:S01]  /*4410*/  @!P0 FMNMX.FTZ R2, R2, R3, PT ;  /* 0x0000000302028209 */ /* 0x000fe20003810000 */
[----:B--2---:R-:W-:-:S03]  /*4420*/  @!P2 HADD2.F32 R8, -RZ, R8.H0_H0 ;  /* 0x20000008ff08a230 */ /* 0x004fc60000004100 */
[----:B------:R-:W-:Y:S02]  /*4430*/  @!P0 F2FP.F16.F32.PACK_AB R0, RZ, R2 ;  /* 0x00000002ff00823e */ /* 0x000fe400000000ff */
[----:B------:R-:W-:Y:S01]  /*4440*/  @!P2 FMNMX.FTZ R5, R8, R5, PT ;  /* 0x000000050805a209 */ /* 0x000fe20003810000 */
[----:B---3--:R-:W-:-:S03]  /*4450*/  @!P3 HADD2.F32 R9, -RZ, R9.H0_H0 ;  /* 0x20000009ff09b230 */ /* 0x008fc60000004100 */
[----:B------:R-:W-:Y:S02]  /*4460*/  @!P2 F2FP.F16.F32.PACK_AB R24, RZ, R5 ;  /* 0x00000005ff18a23e */ /* 0x000fe400000000ff */
[----:B------:R-:W-:Y:S01]  /*4470*/  @!P3 FMNMX.FTZ R6, R9, R6, PT ;  /* 0x000000060906b209 */ /* 0x000fe20003810000 */
[----:B----4-:R-:W-:-:S03]  /*4480*/  @!P1 HADD2.F32 R7, -RZ, R7.H0_H0 ;  /* 0x20000007ff079230 */ /* 0x010fc60000004100 */
[----:B------:R-:W-:Y:S02]  /*4490*/  @!P3 F2FP.F16.F32.PACK_AB R23, RZ, R6 ;  /* 0x00000006ff17b23e */ /* 0x000fe400000000ff */
[----:B------:R-:W-:-:S04]  /*44a0*/  @!P1 FMNMX.FTZ R4, R7, R4, PT ;  /* 0x0000000407049209 */ /* 0x000fc80003810000 */
[----:B------:R-:W-:Y:S01]  /*44b0*/  @!P1 F2FP.F16.F32.PACK_AB R25, RZ, R4 ;  /* 0x00000004ff19923e */ /* 0x000fe200000000ff */
[----:B0-----:R-:W-:Y:S06]  /*44c0*/  @P0 BRA `(.L_x_1915) ;  /* 0x0000001000300947 */ /* 0x001fec0003800000 */
[----:B------:R-:W0:Y:S01]  /*44d0*/  LDCU UR4, c[0x0][0x3a8] ;  /* 0x00007500ff0477ac */ /* 0x000e220008000800 */
[----:B------:R-:W1:Y:S01]  /*44e0*/  LDC.64 R2, c[0x0][0x388] ;  /* 0x0000e200ff027b82 */ /* 0x000e620000000a00 */
[----:B------:R-:W-:Y:S01]  /*44f0*/  IMAD R4, R18, 0x200, R19 ;  /* 0x0000020012047824 */ /* 0x000fe200078e0213 */
[----:B------:R-:W-:-:S03]  /*4500*/  PRMT R6, R16, 0x9910, RZ ;  /* 0x0000991010067816 */ /* 0x000fc600000000ff */
[----:B0-----:R-:W-:Y:S02]  /*4510*/  IMAD R5, R4, UR4, RZ ;  /* 0x0000000404057c24 */ /* 0x001fe4000f8e02ff */
[----:B------:R-:W-:-:S05]  /*4520*/  IMAD.MOV.U32 R4, RZ, RZ, R6 ;  /* 0x000000ffff047224 */ /* 0x000fca00078e0006 */
[----:B------:R-:W-:Y:S02]  /*4530*/  ISETP.GT.AND P0, PT, R4, 0x9, PT ;  /* 0x000000090400780c */ /* 0x000fe40003f04270 */
[----:B-1----:R-:W-:-:S05]  /*4540*/  IADD3 R2, P1, PT, R5, R2, RZ ;  /* 0x0000000205027210 */ /* 0x002fca0007f3e0ff */
        /* <DEDUP_REMOVED lines=10> */
[----:B------:R-:W-:Y:S02]  /*45f0*/  HADD2.F32 R0, -RZ, R0.H0_H0 ;  /* 0x20000000ff007230 */ /* 0x000fe40000004100 */
[----:B------:R-:W-:Y:S02]  /*4600*/  IMAD.MOV.U32 R19, RZ, RZ, R22 ;  /* 0x000000ffff137224 */ /* 0x000fe400078e0016 */
[----:B------:R-:W0:Y:S02]  /*4610*/  F2I.FTZ.TRUNC.NTZ R5, R0 ;  /* 0x0000000000057305 */ /* 0x000e24000021f100 */
[----:B0-----:R0:W-:Y:S01]  /*4620*/  STG.E.U8 desc[UR36][R2.64], R5 ;  /* 0x0000000502007986 */ /* 0x0011e2000c101124 */
[----:B------:R-:W-:Y:S05]  /*4630*/  BRA `(.L_x_1915) ;  /* 0x0000000c00d47947 */ /* 0x000fea0003800000 */
.L_x_1919:
[----:B------:R-:W-:Y:S02]  /*4640*/  HADD2.F32 R5, -RZ, R0.H0_H0 ;  /* 0x20000000ff057230 */ /* 0x000fe40000004100 */
[----:B------:R-:W-:-:S04]  /*4650*/  IMAD.MOV.U32 R19, RZ, RZ, R22 ;  /* 0x000000ffff137224 */ /* 0x000fc800078e0016 */
[----:B------:R-:W0:Y:S02]  /*4660*/  F2I.S64.TRUNC R4, R5 ;  /* 0x0000000500047311 */ /* 0x000e24000020d900 */
[----:B0-----:R0:W-:Y:S01]  /*4670*/  STG.E.U8 desc[UR36][R2.64], R4 ;  /* 0x0000000402007986 */ /* 0x0011e2000c101124 */
[----:B------:R-:W-:Y:S05]  /*4680*/  BRA `(.L_x_1915) ;  /* 0x0000000c00c07947 */ /* 0x000fea0003800000 */
.L_x_1918:
[----:B------:R-:W-:-:S13]  /*4690*/  ISETP.NE.AND P0, PT, R4, 0x2, PT ;  /* 0x000000020400780c */ /* 0x000fda0003f05270 */
[----:B------:R-:W-:Y:S05]  /*46a0*/  @!P0 BRA `(.L_x_1921) ;  /* 0x0000000000388947 */ /* 0x000fea0003800000 */
[----:B------:R-:W-:-:S13]  /*46b0*/  ISETP.NE.AND P0, PT, R4, 0x3, PT ;  /* 0x000000030400780c */ /* 0x000fda0003f05270 */
[----:B------:R-:W-:Y:S05]  /*46c0*/  @!P0 BRA `(.L_x_1922) ;  /* 0x00000000001c8947 */ /* 0x000fea0003800000 */
[----:B------:R-:W-:-:S13]  /*46d0*/  ISETP.NE.AND P0, PT, R4, 0x4, PT ;  /* 0x000000040400780c */ /* 0x000fda0003f05270 */
[----:B------:R-:W-:Y:S05]  /*46e0*/  @P0 BRA `(.L_x_1920) ;  /* 0x0000000800f80947 */ /* 0x000fea0003800000 */
[----:B------:R-:W-:Y:S02]  /*46f0*/  HADD2.F32 R4, -RZ, R0.H0_H0 ;  /* 0x20000000ff047230 */ /* 0x000fe40000004100 */
[----:B------:R-:W-:-:S04]  /*4700*/  IMAD.MOV.U32 R19, RZ, RZ, R22 ;  /* 0x000000ffff137224 */ /* 0x000fc800078e0016 */
[----:B------:R-:W0:Y:S02]  /*4710*/  F2I.S64.TRUNC R4, R4 ;  /* 0x0000000400047311 */ /* 0x000e24000020d900 */
[----:B0-----:R0:W-:Y:S01]  /*4720*/  STG.E.64 desc[UR36][R2.64], R4 ;  /* 0x0000000402007986 */ /* 0x0011e2000c101b24 */
[----:B------:R-:W-:Y:S05]  /*4730*/  BRA `(.L_x_1915) ;  /* 0x0000000c00947947 */ /* 0x000fea0003800000 */
.L_x_1922:
[----:B------:R-:W-:Y:S02]  /*4740*/  HADD2.F32 R0, -RZ, R0.H0_H0 ;  /* 0x20000000ff007230 */ /* 0x000fe40000004100 */
[----:B------:R-:W-:Y:S02]  /*4750*/  IMAD.MOV.U32 R19, RZ, RZ, R22 ;  /* 0x000000ffff137224 */ /* 0x000fe400078e0016 */
[----:B------:R-:W0:Y:S02]  /*4760*/  F2I.FTZ.TRUNC.NTZ R5, R0 ;  /* 0x0000000000057305 */ /* 0x000e24000021f100 */
[----:B0-----:R0:W-:Y:S01]  /*4770*/  STG.E desc[UR36][R2.64], R5 ;  /* 0x0000000502007986 */ /* 0x0011e2000c101924 */
[----:B------:R-:W-:Y:S05]  /*4780*/  BRA `(.L_x_1915) ;  /* 0x0000000c00807947 */ /* 0x000fea0003800000 */
.L_x_1921:
[----:B------:R-:W-:Y:S02]  /*4790*/  HADD2.F32 R0, -RZ, R0.H0_H0 ;  /* 0x20000000ff007230 */ /* 0x000fe40000004100 */
[----:B------:R-:W-:Y:S02]  /*47a0*/  IMAD.MOV.U32 R19, RZ, RZ, R22 ;  /* 0x000000ffff137224 */ /* 0x000fe400078e0016 */
[----:B------:R-:W0:Y:S02]  /*47b0*/  F2I.FTZ.TRUNC.NTZ R5, R0 ;  /* 0x0000000000057305 */ /* 0x000e24000021f100 */
[----:B0-----:R0:W-:Y:S01]  /*47c0*/  STG.E.U16 desc[UR36][R2.64], R5 ;  /* 0x0000000502007986 */ /* 0x0011e2000c101524 */
[----:B------:R-:W-:Y:S05]  /*47d0*/  BRA `(.L_x_1915) ;  /* 0x0000000c006c7947 */ /* 0x000fea0003800000 */
.L_x_1917:
[----:B------:R-:W-:-:S13]  /*47e0*/  ISETP.GT.AND P0, PT, R4, 0x6, PT ;  /* 0x000000060400780c */ /* 0x000fda0003f04270 */
[----:B------:R-:W-:Y:S05]  /*47f0*/  @P0 BRA `(.L_x_1923) ;  /* 0x00000000002c0947 */ /* 0x000fea0003800000 */
[----:B------:R-:W-:-:S13]  /*4800*/  ISETP.NE.AND P0, PT, R4, 0x5, PT ;  /* 0x000000050400780c */ /* 0x000fda0003f05270 */
[----:B------:R-:W-:Y:S05]  /*4810*/  @!P0 BRA `(.L_x_1924) ;  /* 0x0000000000188947 */ /* 0x000fea0003800000 */
[----:B------:R-:W-:-:S13]  /*4820*/  ISETP.NE.AND P0, PT, R4, 0x6, PT ;  /* 0x000000060400780c */ /* 0x000fda0003f05270 */
[----:B------:R-:W-:Y:S05]  /*4830*/  @P0 BRA `(.L_x_1920) ;  /* 0x0000000800a40947 */ /* 0x000fea0003800000 */
[----:B------:R-:W-:Y:S02]  /*4840*/  HADD2.F32 R5, -RZ, R0.H0_H0 ;  /* 0x20000000ff057230 */ /* 0x000fe40000004100 */
[----:B------:R-:W-:-:S03]  /*4850*/  IMAD.MOV.U32 R19, RZ, RZ, R22 ;  /* 0x000000ffff137224 */ /* 0x000fc600078e0016 */
[----:B------:R0:W-:Y:S01]  /*4860*/  STG.E desc[UR36][R2.64], R5 ;  /* 0x0000000502007986 */ /* 0x0001e2000c101924 */
[----:B------:R-:W-:Y:S05]  /*4870*/  BRA `(.L_x_1915) ;  /* 0x0000000c00447947 */ /* 0x000fea0003800000 */
.L_x_1924:
[----:B------:R0:W-:Y:S01]  /*4880*/  STG.E.U16 desc[UR36][R2.64], R0 ;  /* 0x0000000002007986 */ /* 0x0001e2000c101524 */
[----:B------:R-:W-:Y:S01]  /*4890*/  IMAD.MOV.U32 R19, RZ, RZ, R22 ;  /* 0x000000ffff137224 */ /* 0x000fe200078e0016 */
[----:B------:R-:W-:Y:S06]  /*48a0*/  BRA `(.L_x_1915) ;  /* 0x0000000c00387947 */ /* 0x000fec0003800000 */
.L_x_1923:
[----:B------:R-:W-:-:S13]  /*48b0*/  ISETP.NE.AND P0, PT, R4, 0x7, PT ;  /* 0x000000070400780c */ /* 0x000fda0003f05270 */
[----:B------:R-:W-:Y:S05]  /*48c0*/  @!P0 BRA `(.L_x_1925) ;  /* 0x00000000003c8947 */ /* 0x000fea0003800000 */
[----:B------:R-:W-:-:S13]  /*48d0*/  ISETP.NE.AND P0, PT, R4, 0x8, PT ;  /* 0x000000080400780c */ /* 0x000fda0003f05270 */
[----:B------:R-:W-:Y:S05]  /*48e0*/  @!P0 BRA `(.L_x_1926) ;  /* 0x00000000001c8947 */ /* 0x000fea0003800000 */
[----:B------:R-:W-:-:S13]  /*48f0*/  ISETP.NE.AND P0, PT, R4, 0x9, PT ;  /* 0x000000090400780c */ /* 0x000fda0003f05270 */
[----:B------:R-:W-:Y:S05]  /*4900*/  @P0 BRA `(.L_x_1920) ;  /* 0x0000000800700947 */ /* 0x000fea0003800000 */
[----:B------:R-:W-:Y:S02]  /*4910*/  HADD2.F32 R4, -RZ, R0.H0_H0 ;  /* 0x20000000ff047230 */ /* 0x000fe40000004100 */
[----:B------:R-:W-:Y:S02]  /*4920*/  IMAD.MOV.U32 R5, RZ, RZ, RZ ;  /* 0x000000ffff057224 */ /* 0x000fe400078e00ff */
[----:B------:R-:W-:-:S03]  /*4930*/  IMAD.MOV.U32 R19, RZ, RZ, R22 ;  /* 0x000000ffff137224 */ /* 0x000fc600078e0016 */
[----:B------:R0:W-:Y:S01]  /*4940*/  STG.E.64 desc[UR36][R2.64], R4 ;  /* 0x0000000402007986 */ /* 0x0001e2000c101b24 */
[----:B------:R-:W-:Y:S05]  /*4950*/  BRA `(.L_x_1915) ;  /* 0x0000000c000c7947 */ /* 0x000fea0003800000 */
.L_x_1926:
[----:B------:R-:W-:Y:S02]  /*4960*/  HADD2.F32 R0, -RZ, R0.H0_H0 ;  /* 0x20000000ff007230 */ /* 0x000fe40000004100 */
[----:B------:R-:W-:-:S03]  /*4970*/  IMAD.MOV.U32 R19, RZ, RZ, R22 ;  /* 0x000000ffff137224 */ /* 0x000fc600078e0016 */
[----:B------:R-:W-:-:S04]  /*4980*/  F2FP.F16.F32.PACK_AB R0, RZ, R0 ;  /* 0x00000000ff00723e */ /* 0x000fc800000000ff */
[----:B------:R-:W-:-:S05]  /*4990*/  PRMT R0, R0, 0x5410, RZ ;  /* 0x0000541000007816 */ /* 0x000fca00000000ff */
[----:B------:R0:W-:Y:S01]  /*49a0*/  STG.E desc[UR36][R2.64], R0 ;  /* 0x0000000002007986 */ /* 0x0001e2000c101924 */
[----:B------:R-:W-:Y:S05]  /*49b0*/  BRA `(.L_x_1915) ;  /* 0x0000000800f47947 */ /* 0x000fea0003800000 */
.L_x_1925:
[----:B------:R-:W-:Y:S02]  /*49c0*/  HADD2.F32 R4, -RZ, R0.H0_H0 ;  /* 0x20000000ff047230 */ /* 0x000fe40000004100 */
[----:B------:R-:W-:-:S03]  /*49d0*/  IMAD.MOV.U32 R19, RZ, RZ, R22 ;  /* 0x000000ffff137224 */ /* 0x000fc600078e0016 */
[----:B------:R-:W-:-:S06]  /*49e0*/  FMUL.FTZ R4, R4, 1 ;  /* 0x3f80000004047820 */ /* 0x000fcc0000410000 */
[----:B------:R-:W0:Y:S02]  /*49f0*/  F2F.F64.F32 R4, R4 ;  /* 0x0000000400047310 */ /* 0x000e240000201800 */
[----:B0-----:R0:W-:Y:S01]  /*4a00*/  STG.E.64 desc[UR36][R2.64], R4 ;  /* 0x0000000402007986 */ /* 0x0011e2000c101b24 */
[----:B------:R-:W-:Y:S05]  /*4a10*/  BRA `(.L_x_1915) ;  /* 0x0000000800dc7947 */ /* 0x000fea0003800000 */
.L_x_1916:
        /* <DEDUP_REMOVED lines=10> */
[----:B------:R-:W-:-:S04]  /*4ac0*/  FSETP.NEU.FTZ.AND P0, PT, R0, RZ, PT ;  /* 0x000000ff0000720b */ /* 0x000fc80003f1d000 */
[----:B------:R-:W-:-:S05]  /*4ad0*/  SEL R5, RZ, 0x1, !P0 ;  /* 0x00000001ff057807 */ /* 0x000fca0004000000 */
[----:B------:R4:W-:Y:S01]  /*4ae0*/  STG.E.U8 desc[UR36][R2.64], R5 ;  /* 0x0000000502007986 */ /* 0x0009e2000c101124 */
[----:B------:R-:W-:Y:S05]  /*4af0*/  BRA `(.L_x_1915) ;  /* 0x0000000800a47947 */ /* 0x000fea0003800000 */
.L_x_1929:
[----:B------:R-:W-:Y:S01]  /*4b00*/  HADD2.F32 R0, -RZ, R0.H0_H0 ;  /* 0x20000000ff007230 */ /* 0x000fe20000004100 */
[----:B------:R-:W-:Y:S01]  /*4b10*/  CS2R R6, SRZ ;  /* 0x0000000000067805 */ /* 0x000fe2000001ff00 */
[----:B------:R-:W-:-:S03]  /*4b20*/  IMAD.MOV.U32 R19, RZ, RZ, R22 ;  /* 0x000000ffff137224 */ /* 0x000fc600078e0016 */
[----:B------:R-:W-:-:S04]  /*4b30*/  FMUL.FTZ R0, R0, 1 ;  /* 0x3f80000000007820 */ /* 0x000fc80000410000 */
[----:B------:R-:W0:Y:S02]  /*4b40*/  F2F.F64.F32 R4, R0 ;  /* 0x0000000000047310 */ /* 0x000e240000201800 */
[----:B0-----:R3:W-:Y:S01]  /*4b50*/  STG.E.128 desc[UR36][R2.64], R4 ;  /* 0x0000000402007986 */ /* 0x0017e2000c101d24 */
[----:B------:R-:W-:Y:S05]  /*4b60*/  BRA `(.L_x_1915) ;  /* 0x0000000800887947 */ /* 0x000fea0003800000 */
.L_x_1928:
[----:B------:R-:W-:-:S13]  /*4b70*/  ISETP.NE.AND P0, PT, R4, 0xf, PT ;  /* 0x0000000f0400780c */ /* 0x000fda0003f05270 */
[----:B------:R-:W-:Y:S05]  /*4b80*/  @!P0 BRA `(.L_x_1930) ;  /* 0x0000000000a88947 */ /* 0x000fea0003800000 */
[----:B------:R-:W-:-:S13]  /*4b90*/  ISETP.NE.AND P0, PT, R4, 0x17, PT ;  /* 0x000000170400780c */ /* 0x000fda0003f05270 */
[----:B------:R-:W-:Y:S05]  /*4ba0*/  @!P0 BRA `(.L_x_1931) ;  /* 0x0000000000508947 */ /* 0x000fea0003800000 */
[----:B------:R-:W-:-:S13]  /*4bb0*/  ISETP.NE.AND P0, PT, R4, 0x18, PT ;  /* 0x000000180400780c */ /* 0x000fda0003f05270 */
[----:B------:R-:W-:Y:S05]  /*4bc0*/  @P0 BRA `(.L_x_1920) ;  /* 0x0000000400c00947 */ /* 0x000fea0003800000 */
        /* <DEDUP_REMOVED lines=13> */
.L_x_1933:
[----:B------:R-:W-:Y:S05]  /*4ca0*/  BSYNC.RECONVERGENT B0 ;  /* 0x0000000000007941 */ /* 0x000fea0003800200 */
.L_x_1932:
[----:B------:R-:W-:Y:S01]  /*4cb0*/  LOP3.LUT R5, R0, 0x80, R5, 0xf8, !PT ;  /* 0x0000008000057812 */ /* 0x000fe200078ef805 */
[----:B------:R-:W-:-:S04]  /*4cc0*/  IMAD.MOV.U32 R19, RZ, RZ, R22 ;  /* 0x000000ffff137224 */ /* 0x000fc800078e0016 */
[----:B------:R2:W-:Y:S01]  /*4cd0*/  STG.E.U8 desc[UR36][R2.64], R5 ;  /* 0x0000000502007986 */ /* 0x0005e2000c101124 */
[----:B------:R-:W-:Y:S05]  /*4ce0*/  BRA `(.L_x_1915) ;  /* 0x0000000800287947 */ /* 0x000fea0003800000 */
.L_x_1931:
        /* <DEDUP_REMOVED lines=15> */
.L_x_1935:
[----:B------:R-:W-:Y:S05]  /*4de0*/  BSYNC.RECONVERGENT B0 ;  /* 0x0000000000007941 */ /* 0x000fea0003800200 */
.L_x_1934:
[----:B------:R-:W-:Y:S01]  /*4df0*/  LOP3.LUT R5, R0, 0x80, R5, 0xf8, !PT ;  /* 0x0000008000057812 */ /* 0x000fe200078ef805 */
[----:B------:R-:W-:-:S04]  /*4e00*/  IMAD.MOV.U32 R19, RZ, RZ, R22 ;  /* 0x000000ffff137224 */ /* 0x000fc800078e0016 */
[----:B------:R1:W-:Y:S01]  /*4e10*/  STG.E.U8 desc[UR36][R2.64], R5 ;  /* 0x0000000502007986 */ /* 0x0003e2000c101124 */
[----:B------:R-:W-:Y:S05]  /*4e20*/  BRA `(.L_x_1915) ;  /* 0x0000000400d87947 */ /* 0x000fea0003800000 */
.L_x_1930:
[----:B------:R-:W-:Y:S02]  /*4e30*/  HADD2.F32 R0, -RZ, R0.H0_H0 ;  /* 0x20000000ff007230 */ /* 0x000fe40000004100 */
[----:B------:R-:W-:-:S03]  /*4e40*/  IMAD.MOV.U32 R19, RZ, RZ, R22 ;  /* 0x000000ffff137224 */ /* 0x000fc600078e0016 */
[----:B------:R-:W-:-:S05]  /*4e50*/  F2FP.BF16.F32.PACK_AB R0, RZ, R0 ;  /* 0x00000000ff00723e */ /* 0x000fca00000010ff */
[----:B------:R0:W-:Y:S01]  /*4e60*/  STG.E.U16 desc[UR36][R2.64], R0 ;  /* 0x0000000002007986 */ /* 0x0001e2000c101524 */
[----:B------:R-:W-:Y:S05]  /*4e70*/  BRA `(.L_x_1915) ;  /* 0x0000000400c47947 */ /* 0x000fea0003800000 */
.L_x_1927:
        /* <DEDUP_REMOVED lines=10> */
[----:B------:R-:W0:Y:S02]  /*4f20*/  F2I.FTZ.U32.TRUNC.NTZ R5, R5 ;  /* 0x0000000500057305 */ /* 0x000e24000021f000 */
[----:B0-----:R0:W-:Y:S01]  /*4f30*/  STG.E.U16 desc[UR36][R2.64], R5 ;  /* 0x0000000502007986 */ /* 0x0011e2000c101524 */
[----:B------:R-:W-:Y:S05]  /*4f40*/  BRA `(.L_x_1915) ;  /* 0x0000000400907947 */ /* 0x000fea0003800000 */
.L_x_1938:
        /* <DEDUP_REMOVED lines=13> */
.L_x_1941:
[----:B------:R-:W-:-:S04]  /*5020*/  SHF.R.U32.HI R0, RZ, 0x14, R5 ;  /* 0x00000014ff007819 */ /* 0x000fc80000011605 */
[----:B------:R-:W-:-:S04]  /*5030*/  LOP3.LUT R0, R0, 0x1, RZ, 0xc0, !PT ;  /* 0x0000000100007812 */ /* 0x000fc800078ec0ff */
[----:B------:R-:W-:-:S04]  /*5040*/  IADD3 R0, PT, PT, R5, 0x487ffff, R0 ;  /* 0x0487ffff05007810 */ /* 0x000fc80007ffe000 */
[----:B------:R-:W-:-:S04]  /*5050*/  SHF.R.U32.HI R0, RZ, 0x14, R0 ;  /* 0x00000014ff007819 */ /* 0x000fc80000011600 */
[----:B------:R-:W-:-:S07]  /*5060*/  LOP3.LUT R4, R0, 0xff, RZ, 0xc0, !PT ;  /* 0x000000ff00047812 */ /* 0x000fce00078ec0ff */
.L_x_1942:
[----:B------:R-:W-:-:S04]  /*5070*/  SHF.R.U32.HI R5, RZ, 0x18, R5 ;  /* 0x00000018ff057819 */ /* 0x000fc80000011605 */
[----:B------:R-:W-:-:S04]  /*5080*/  LOP3.LUT R4, R4, 0x80, R5, 0xf8, !PT ;  /* 0x0000008004047812 */ /* 0x000fc800078ef805 */
[----:B------:R-:W-:-:S07]  /*5090*/  PRMT R0, R4, 0x7610, R0 ;  /* 0x0000761004007816 */ /* 0x000fce0000000000 */
.L_x_1940:
[----:B------:R-:W-:Y:S05]  /*50a0*/  BSYNC.RECONVERGENT B0 ;  /* 0x0000000000007941 */ /* 0x000fea0003800200 */
.L_x_1939:
[----:B------:R0:W-:Y:S01]  /*50b0*/  STG.E.U8 desc[UR36][R2.64], R0 ;  /* 0x0000000002007986 */ /* 0x0001e2000c101124 */
[----:B------:R-:W-:Y:S01]  /*50c0*/  IMAD.MOV.U32 R19, RZ, RZ, R22 ;  /* 0x000000ffff137224 */ /* 0x000fe200078e0016 */
[----:B------:R-:W-:Y:S06]  /*50d0*/  BRA `(.L_x_1915) ;  /* 0x00000004002c7947 */ /* 0x000fec0003800000 */
.L_x_1937:
        /* <DEDUP_REMOVED lines=13> */
.L_x_1945:
[----:B------:R-:W-:-:S04]  /*51b0*/  SHF.R.U32.HI R0, RZ, 0x15, R5 ;  /* 0x00000015ff007819 */ /* 0x000fc80000011605 */
[----:B------:R-:W-:-:S04]  /*51c0*/  LOP3.LUT R0, R0, 0x1, RZ, 0xc0, !PT ;  /* 0x0000000100007812 */ /* 0x000fc800078ec0ff */
[----:B------:R-:W-:-:S04]  /*51d0*/  IADD3 R0, PT, PT, R5, 0x88fffff, R0 ;  /* 0x088fffff05007810 */ /* 0x000fc80007ffe000 */
[----:B------:R-:W-:-:S04]  /*51e0*/  SHF.R.U32.HI R0, RZ, 0x15, R0 ;  /* 0x00000015ff007819 */ /* 0x000fc80000011600 */
[----:B------:R-:W-:-:S07]  /*51f0*/  LOP3.LUT R4, R0, 0xff, RZ, 0xc0, !PT ;  /* 0x000000ff00047812 */ /* 0x000fce00078ec0ff */
.L_x_1946:
[----:B------:R-:W-:-:S04]  /*5200*/  SHF.R.U32.HI R5, RZ, 0x18, R5 ;  /* 0x00000018ff057819 */ /* 0x000fc80000011605 */
[----:B------:R-:W-:-:S04]  /*5210*/  LOP3.LUT R4, R4, 0x80, R5, 0xf8, !PT ;  /* 0x0000008004047812 */ /* 0x000fc800078ef805 */
[----:B------:R-:W-:-:S07]  /*5220*/  PRMT R0, R4, 0x7610, R0 ;  /* 0x0000761004007816 */ /* 0x000fce0000000000 */
.L_x_1944:
[----:B------:R-:W-:Y:S05]  /*5230*/  BSYNC.RECONVERGENT B0 ;  /* 0x0000000000007941 */ /* 0x000fea0003800200 */
.L_x_1943:
[----:B------:R0:W-:Y:S01]  /*5240*/  STG.E.U8 desc[UR36][R2.64], R0 ;  /* 0x0000000002007986 */ /* 0x0001e2000c101124 */
[----:B------:R-:W-:Y:S01]  /*5250*/  IMAD.MOV.U32 R19, RZ, RZ, R22 ;  /* 0x000000ffff137224 */ /* 0x000fe200078e0016 */
[----:B------:R-:W-:Y:S06]  /*5260*/  BRA `(.L_x_1915) ;  /* 0x0000000000c87947 */ /* 0x000fec0003800000 */
.L_x_1936:
[----:B------:R-:W-:-:S13]  /*5270*/  ISETP.NE.AND P0, PT, R4, 0x1c, PT ;  /* 0x0000001c0400780c */ /* 0x000fda0003f05270 */
[----:B------:R-:W-:Y:S05]  /*5280*/  @!P0 BRA `(.L_x_1947) ;  /* 0x0000000000b08947 */ /* 0x000fea0003800000 */
[----:B------:R-:W-:-:S13]  /*5290*/  ISETP.NE.AND P0, PT, R4, 0x1d, PT ;  /* 0x0000001d0400780c */ /* 0x000fda0003f05270 */
[----:B------:R-:W-:Y:S05]  /*52a0*/  @!P0 BRA `(.L_x_1948) ;  /* 0x0000000000948947 */ /* 0x000fea0003800000 */
[----:B------:R-:W-:-:S13]  /*52b0*/  ISETP.NE.AND P0, PT, R4, 0x2c, PT ;  /* 0x0000002c0400780c */ /* 0x000fda0003f05270 */
[----:B------:R-:W-:Y:S05]  /*52c0*/  @!P0 BRA `(.L_x_1949) ;  /* 0x0000000000488947 */ /* 0x000fea0003800000 */
.L_x_1920:
        /* <DEDUP_REMOVED lines=16> */
.L_x_1950:
[----:B------:R-:W-:Y:S01]  /*53d0*/  IMAD.MOV.U32 R19, RZ, RZ, R22 ;  /* 0x000000ffff137224 */ /* 0x000fe200078e0016 */
[----:B------:R-:W-:Y:S06]  /*53e0*/  BRA `(.L_x_1915) ;  /* 0x0000000000687947 */ /* 0x000fec0003800000 */
.L_x_1949:
[----:B------:R-:W-:Y:S02]  /*53f0*/  HADD2.F32 R5, -RZ, R0.H0_H0 ;  /* 0x20000000ff057230 */ /* 0x000fe40000004100 */
        /* <DEDUP_REMOVED lines=16> */
.L_x_1948:
[----:B------:R-:W-:Y:S02]  /*5500*/  HADD2.F32 R4, -RZ, R0.H0_H0 ;  /* 0x20000000ff047230 */ /* 0x000fe40000004100 */
[----:B------:R-:W-:-:S04]  /*5510*/  IMAD.MOV.U32 R19, RZ, RZ, R22 ;  /* 0x000000ffff137224 */ /* 0x000fc800078e0016 */
[----:B------:R-:W0:Y:S02]  /*5520*/  F2I.U64.TRUNC R4, R4 ;  /* 0x0000000400047311 */ /* 0x000e24000020d800 */
[----:B0-----:R0:W-:Y:S01]  /*5530*/  STG.E.64 desc[UR36][R2.64], R4 ;  /* 0x0000000402007986 */ /* 0x0011e2000c101b24 */
[----:B------:R-:W-:Y:S05]  /*5540*/  BRA `(.L_x_1915) ;  /* 0x0000000000107947 */ /* 0x000fea0003800000 */
.L_x_1947:
[----:B------:R-:W-:Y:S02]  /*5550*/  HADD2.F32 R0, -RZ, R0.H0_H0 ;  /* 0x20000000ff007230 */ /* 0x000fe40000004100 */
[----:B------:R-:W-:Y:S02]  /*5560*/  IMAD.MOV.U32 R19, RZ, RZ, R22 ;  /* 0x000000ffff137224 */ /* 0x000fe400078e0016 */
[----:B------:R-:W0:Y:S02]  /*5570*/  F2I.FTZ.U32.TRUNC.NTZ R5, R0 ;  /* 0x0000000000057305 */ /* 0x000e24000021f000 */
[----:B0-----:R0:W-:Y:S03]  /*5580*/  STG.E desc[UR36][R2.64], R5 ;  /* 0x0000000502007986 */ /* 0x0011e6000c101924 */
.L_x_1915:
[----:B------:R-:W-:Y:S05]  /*5590*/  BSYNC.RECONVERGENT B6 ;  /* 0x0000000000067941 */ /* 0x000fea0003800200 */
.L_x_1914:
[----:B------:R-:W-:Y:S01]  /*55a0*/  ISETP.GE.AND P0, PT, R19, R17, PT ;  /* 0x000000111300720c */ /* 0x000fe20003f06270 */
[----:B------:R-:W-:-:S12]  /*55b0*/  BSSY.RECONVERGENT B6, `(.L_x_1951) ;  /* 0x00001f0000067945 */ /* 0x000fd80003800200 */
        /* <DEDUP_REMOVED lines=19> */
[----:B------:R-:W-:-:S06]  /*56f0*/  HADD2.F32 R25, -RZ, R25.H0_H0 ;  /* 0x20000019ff197230 */ /* 0x000fcc0000004100 */
[----:B------:R-:W0:Y:S02]  /*5700*/  F2I.FTZ.TRUNC.NTZ R25, R25 ;  /* 0x0000001900197305 */ /* 0x000e24000021f100 */
[----:B0-----:R0:W-:Y:S01]  /*5710*/  STG.E.U8 desc[UR36][R2.64], R25 ;  /* 0x0000001902007986 */ /* 0x0011e2000c101124 */
[----:B------:R-:W-:Y:S05]  /*5720*/  BRA `(.L_x_1958) ;  /* 0x0000000c007c7947 */ /* 0x000fea0003800000 */
.L_x_1956:
[----:B------:R-:W-:-:S06]  /*5730*/  HADD2.F32 R5, -RZ, R25.H0_H0 ;  /* 0x20000019ff057230 */ /* 0x000fcc0000004100 */
[----:B------:R-:W0:Y:S02]  /*5740*/  F2I.S64.TRUNC R4, R5 ;  /* 0x0000000500047311 */ /* 0x000e24000020d900 */
[----:B0-----:R0:W-:Y:S01]  /*5750*/  STG.E.U8 desc[UR36][R2.64], R4 ;  /* 0x0000000402007986 */ /* 0x0011e2000c101124 */
[----:B------:R-:W-:Y:S05]  /*5760*/  BRA `(.L_x_1958) ;  /* 0x0000000c006c7947 */ /* 0x000fea0003800000 */
.L_x_1955:
[----:B------:R-:W-:-:S13]  /*5770*/  ISETP.NE.AND P0, PT, R0, 0x2, PT ;  /* 0x000000020000780c */ /* 0x000fda0003f05270 */
[----:B------:R-:W-:Y:S05]  /*5780*/  @!P0 BRA `(.L_x_1959) ;  /* 0x0000000000308947 */ /* 0x000fea0003800000 */
[----:B------:R-:W-:-:S13]  /*5790*/  ISETP.NE.AND P0, PT, R0, 0x3, PT ;  /* 0x000000030000780c */ /* 0x000fda0003f05270 */
[----:B------:R-:W-:Y:S05]  /*57a0*/  @!P0 BRA `(.L_x_1960) ;  /* 0x0000000000188947 */ /* 0x000fea0003800000 */
[----:B------:R-:W-:-:S13]  /*57b0*/  ISETP.NE.AND P0, PT, R0, 0x4, PT ;  /* 0x000000040000780c */ /* 0x000fda0003f05270 */
[----:B------:R-:W-:Y:S05]  /*57c0*/  @P0 BRA `(.L_x_1957) ;  /* 0x0000000800700947 */ /* 0x000fea0003800000 */
[----:B------:R-:W-:-:S06]  /*57d0*/  HADD2.F32 R4, -RZ, R25.H0_H0 ;  /* 0x20000019ff047230 */ /* 0x000fcc0000004100 */
[----:B------:R-:W0:Y:S02]  /*57e0*/  F2I.S64.TRUNC R4, R4 ;  /* 0x0000000400047311 */ /* 0x000e24000020d900 */
[----:B0-----:R0:W-:Y:S01]  /*57f0*/  STG.E.64 desc[UR36][R2.64], R4 ;  /* 0x0000000402007986 */ /* 0x0011e2000c101b24 */
[----:B------:R-:W-:Y:S05]  /*5800*/  BRA `(.L_x_1958) ;  /* 0x0000000c00447947 */ /* 0x000fea0003800000 */
.L_x_1960:
[----:B------:R-:W-:-:S06]  /*5810*/  HADD2.F32 R25, -RZ, R25.H0_H0 ;  /* 0x20000019ff197230 */ /* 0x000fcc0000004100 */
[----:B------:R-:W0:Y:S02]  /*5820*/  F2I.FTZ.TRUNC.NTZ R25, R25 ;  /* 0x0000001900197305 */ /* 0x000e24000021f100 */
[----:B0-----:R0:W-:Y:S01]  /*5830*/  STG.E desc[UR36][R2.64], R25 ;  /* 0x0000001902007986 */ /* 0x0011e2000c101924 */
[----:B------:R-:W-:Y:S05]  /*5840*/  BRA `(.L_x_1958) ;  /* 0x0000000c00347947 */ /* 0x000fea0003800000 */
.L_x_1959:
[----:B------:R-:W-:-:S06]  /*5850*/  HADD2.F32 R25, -RZ, R25.H0_H0 ;  /* 0x20000019ff197230 */ /* 0x000fcc0000004100 */
[----:B------:R-:W0:Y:S02]  /*5860*/  F2I.FTZ.TRUNC.NTZ R25, R25 ;  /* 0x0000001900197305 */ /* 0x000e24000021f100 */
[----:B0-----:R0:W-:Y:S01]  /*5870*/  STG.E.U16 desc[UR36][R2.64], R25 ;  /* 0x0000001902007986 */ /* 0x0011e2000c101524 */
[----:B------:R-:W-:Y:S05]  /*5880*/  BRA `(.L_x_1958) ;  /* 0x0000000c00247947 */ /* 0x000fea0003800000 */
.L_x_1954:
[----:B------:R-:W-:-:S13]  /*5890*/  ISETP.GT.AND P0, PT, R0, 0x6, PT ;  /* 0x000000060000780c */ /* 0x000fda0003f04270 */
[----:B------:R-:W-:Y:S05]  /*58a0*/  @P0 BRA `(.L_x_1961) ;  /* 0x0000000000240947 */ /* 0x000fea0003800000 */
[----:B------:R-:W-:-:S13]  /*58b0*/  ISETP.NE.AND P0, PT, R0, 0x5, PT ;  /* 0x000000050000780c */ /* 0x000fda0003f05270 */
[----:B------:R-:W-:Y:S05]  /*58c0*/  @!P0 BRA `(.L_x_1962) ;  /* 0x0000000000148947 */ /* 0x000fea0003800000 */
[----:B------:R-:W-:-:S13]  /*58d0*/  ISETP.NE.AND P0, PT, R0, 0x6, PT ;  /* 0x000000060000780c */ /* 0x000fda0003f05270 */
[----:B------:R-:W-:Y:S05]  /*58e0*/  @P0 BRA `(.L_x_1957) ;  /* 0x0000000800280947 */ /* 0x000fea0003800000 */
[----:B------:R-:W-:-:S05]  /*58f0*/  HADD2.F32 R25, -RZ, R25.H0_H0 ;  /* 0x20000019ff197230 */ /* 0x000fca0000004100 */
[----:B------:R0:W-:Y:S01]  /*5900*/  STG.E desc[UR36][R2.64], R25 ;  /* 0x0000001902007986 */ /* 0x0001e2000c101924 */
[----:B------:R-:W-:Y:S05]  /*5910*/  BRA `(.L_x_1958) ;  /* 0x0000000c00007947 */ /* 0x000fea0003800000 */
.L_x_1962:
[----:B------:R0:W-:Y:S01]  /*5920*/  STG.E.U16 desc[UR36][R2.64], R25 ;  /* 0x0000001902007986 */ /* 0x0001e2000c101524 */
[----:B------:R-:W-:Y:S05]  /*5930*/  BRA `(.L_x_1958) ;  /* 0x0000000800f87947 */ /* 0x000fea0003800000 */
.L_x_1961:
[----:B------:R-:W-:-:S13]  /*5940*/  ISETP.NE.AND P0, PT, R0, 0x7, PT ;  /* 0x000000070000780c */ /* 0x000fda0003f05270 */
[----:B------:R-:W-:Y:S05]  /*5950*/  @!P0 BRA `(.L_x_1963) ;  /* 0x0000000000348947 */ /* 0x000fea0003800000 */
[----:B------:R-:W-:-:S13]  /*5960*/  ISETP.NE.AND P0, PT, R0, 0x8, PT ;  /* 0x000000080000780c */ /* 0x000fda0003f05270 */
[----:B------:R-:W-:Y:S05]  /*5970*/  @!P0 BRA `(.L_x_1964) ;  /* 0x0000000000188947 */ /* 0x000fea0003800000 */
[----:B------:R-:W-:-:S13]  /*5980*/  ISETP.NE.AND P0, PT, R0, 0x9, PT ;  /* 0x000000090000780c */ /* 0x000fda0003f05270 */
[----:B------:R-:W-:Y:S05]  /*5990*/  @P0 BRA `(.L_x_1957) ;  /* 0x0000000400fc0947 */ /* 0x000fea0003800000 */
[----:B------:R-:W-:Y:S02]  /*59a0*/  HADD2.F32 R4, -RZ, R25.H0_H0 ;  /* 0x20000019ff047230 */ /* 0x000fe40000004100 */
[----:B------:R-:W-:-:S05]  /*59b0*/  IMAD.MOV.U32 R5, RZ, RZ, RZ ;  /* 0x000000ffff057224 */ /* 0x000fca00078e00ff */
[----:B------:R0:W-:Y:S01]  /*59c0*/  STG.E.64 desc[UR36][R2.64], R4 ;  /* 0x0000000402007986 */ /* 0x0001e2000c101b24 */
[----:B------:R-:W-:Y:S05]  /*59d0*/  BRA `(.L_x_1958) ;  /* 0x0000000800d07947 */ /* 0x000fea0003800000 */
.L_x_1964:
[----:B------:R-:W-:-:S05]  /*59e0*/  HADD2.F32 R0, -RZ, R25.H0_H0 ;  /* 0x20000019ff007230 */ /* 0x000fca0000004100 */
[----:B------:R-:W-:-:S04]  /*59f0*/  F2FP.F16.F32.PACK_AB R0, RZ, R0 ;  /* 0x00000000ff00723e */ /* 0x000fc800000000ff */
[----:B------:R-:W-:-:S05]  /*5a00*/  PRMT R0, R0, 0x5410, RZ ;  /* 0x0000541000007816 */ /* 0x000fca00000000ff */
[----:B------:R0:W-:Y:S01]  /*5a10*/  STG.E desc[UR36][R2.64], R0 ;  /* 0x0000000002007986 */ /* 0x0001e2000c101924 */
[----:B------:R-:W-:Y:S05]  /*5a20*/  BRA `(.L_x_1958) ;  /* 0x0000000800bc7947 */ /* 0x000fea0003800000 */
.L_x_1963:
[----:B------:R-:W-:-:S05]  /*5a30*/  HADD2.F32 R4, -RZ, R25.H0_H0 ;  /* 0x20000019ff047230 */ /* 0x000fca0000004100 */
[----:B------:R-:W-:-:S06]  /*5a40*/  FMUL.FTZ R4, R4, 1 ;  /* 0x3f80000004047820 */ /* 0x000fcc0000410000 */
[----:B------:R-:W0:Y:S02]  /*5a50*/  F2F.F64.F32 R4, R4 ;  /* 0x0000000400047310 */ /* 0x000e240000201800 */
[----:B0-----:R0:W-:Y:S01]  /*5a60*/  STG.E.64 desc[UR36][R2.64], R4 ;  /* 0x0000000402007986 */ /* 0x0011e2000c101b24 */
[----:B------:R-:W-:Y:S05]  /*5a70*/  BRA `(.L_x_1958) ;  /* 0x0000000800a87947 */ /* 0x000fea0003800000 */
.L_x_1953:
        /* <DEDUP_REMOVED lines=10> */
[----:B------:R-:W-:-:S06]  /*5b20*/  HADD2.F32 R5, -RZ, R25.H0_H0 ;  /* 0x20000019ff057230 */ /* 0x000fcc0000004100 */
[----:B------:R-:W0:Y:S02]  /*5b30*/  F2I.FTZ.U32.TRUNC.NTZ R5, R5 ;  /* 0x0000000500057305 */ /* 0x000e24000021f000 */
[----:B0-----:R0:W-:Y:S01]  /*5b40*/  STG.E.U16 desc[UR36][R2.64], R5 ;  /* 0x0000000502007986 */ /* 0x0011e2000c101524 */
[----:B------:R-:W-:Y:S05]  /*5b50*/  BRA `(.L_x_1958) ;  /* 0x0000000800707947 */ /* 0x000fea0003800000 */
.L_x_1968:
        /* <DEDUP_REMOVED lines=18> */
.L_x_1971:
[----:B------:R-:W-:-:S04]  /*5c80*/  SHF.R.U32.HI R5, RZ, 0x18, R5 ;  /* 0x00000018ff057819 */ /* 0x000fc80000011605 */
[----:B------:R-:W-:-:S07]  /*5c90*/  LOP3.LUT R0, R0, 0x80, R5, 0xf8, !PT ;  /* 0x0000008000007812 */ /* 0x000fce00078ef805 */
.L_x_1970:
[----:B------:R-:W-:Y:S05]  /*5ca0*/  BSYNC.RECONVERGENT B0 ;  /* 0x0000000000007941 */ /* 0x000fea0003800200 */
.L_x_1969:
[----:B------:R0:W-:Y:S01]  /*5cb0*/  STG.E.U8 desc[UR36][R2.64], R0 ;  /* 0x0000000002007986 */ /* 0x0001e2000c101124 */
[----:B------:R-:W-:Y:S05]  /*5cc0*/  BRA `(.L_x_1958) ;  /* 0x0000000800147947 */ /* 0x000fea0003800000 */
.L_x_1967:
        /* <DEDUP_REMOVED lines=18> */
.L_x_1974:
[----:B------:R-:W-:-:S04]  /*5df0*/  SHF.R.U32.HI R5, RZ, 0x18, R5 ;  /* 0x00000018ff057819 */ /* 0x000fc80000011605 */
[----:B------:R-:W-:-:S07]  /*5e00*/  LOP3.LUT R0, R0, 0x80, R5, 0xf8, !PT ;  /* 0x0000008000007812 */ /* 0x000fce00078ef805 */
.L_x_1973:
[----:B------:R-:W-:Y:S05]  /*5e10*/  BSYNC.RECONVERGENT B0 ;  /* 0x0000000000007941 */ /* 0x000fea0003800200 */
.L_x_1972:
[----:B------:R0:W-:Y:S01]  /*5e20*/  STG.E.U8 desc[UR36][R2.64], R0 ;  /* 0x0000000002007986 */ /* 0x0001e2000c101124 */
[----:B------:R-:W-:Y:S05]  /*5e30*/  BRA `(.L_x_1958) ;  /* 0x0000000400b87947 */ /* 0x000fea0003800000 */
.L_x_1966:
[----:B------:R-:W-:-:S13]  /*5e40*/  ISETP.NE.AND P0, PT, R0, 0x1c, PT ;  /* 0x0000001c0000780c */ /* 0x000fda0003f05270 */
[----:B------:R-:W-:Y:S05]  /*5e50*/  @!P0 BRA `(.L_x_1975) ;  /* 0x0000000000608947 */ /* 0x000fea0003800000 */
[----:B------:R-:W-:-:S13]  /*5e60*/  ISETP.NE.AND P0, PT, R0, 0x1d, PT ;  /* 0x0000001d0000780c */ /* 0x000fda0003f05270 */
[----:B------:R-:W-:Y:S05]  /*5e70*/  @!P0 BRA `(.L_x_1976) ;  /* 0x0000000000488947 */ /* 0x000fea0003800000 */
[----:B------:R-:W-:-:S13]  /*5e80*/  ISETP.NE.AND P0, PT, R0, 0x2c, PT ;  /* 0x0000002c0000780c */ /* 0x000fda0003f05270 */
[----:B------:R-:W-:Y:S05]  /*5e90*/  @P0 BRA `(.L_x_1957) ;  /* 0x0000000000bc0947 */ /* 0x000fea0003800000 */
[----:B------:R-:W-:Y:S02]  /*5ea0*/  HADD2.F32 R25, -RZ, R25.H0_H0 ;  /* 0x20000019ff197230 */ /* 0x000fe40000004100 */
        /* <DEDUP_REMOVED lines=15> */
.L_x_1976:
[----:B------:R-:W-:-:S06]  /*5fa0*/  HADD2.F32 R4, -RZ, R25.H0_H0 ;  /* 0x20000019ff047230 */ /* 0x000fcc0000004100 */
[----:B------:R-:W0:Y:S02]  /*5fb0*/  F2I.U64.TRUNC R4, R4 ;  /* 0x0000000400047311 */ /* 0x000e24000020d800 */
[----:B0-----:R0:W-:Y:S01]  /*5fc0*/  STG.E.64 desc[UR36][R2.64], R4 ;  /* 0x0000000402007986 */ /* 0x0011e2000c101b24 */
[----:B------:R-:W-:Y:S05]  /*5fd0*/  BRA `(.L_x_1958) ;  /* 0x0000000400507947 */ /* 0x000fea0003800000 */
.L_x_1975:
[----:B------:R-:W-:-:S06]  /*5fe0*/  HADD2.F32 R25, -RZ, R25.H0_H0 ;  /* 0x20000019ff197230 */ /* 0x000fcc0000004100 */
[----:B------:R-:W0:Y:S02]  /*5ff0*/  F2I.FTZ.U32.TRUNC.NTZ R25, R25 ;  /* 0x0000001900197305 */ /* 0x000e24000021f000 */
[----:B0-----:R0:W-:Y:S01]  /*6000*/  STG.E desc[UR36][R2.64], R25 ;  /* 0x0000001902007986 */ /* 0x0011e2000c101924 */
[----:B------:R-:W-:Y:S05]  /*6010*/  BRA `(.L_x_1958) ;  /* 0x0000000400407947 */ /* 0x000fea0003800000 */
.L_x_1965:
[----:B------:R-:W-:-:S13]  /*6020*/  ISETP.GT.AND P0, PT, R0, 0xe, PT ;  /* 0x0000000e0000780c */ /* 0x000fda0003f04270 */
[----:B------:R-:W-:Y:S05]  /*6030*/  @P0 BRA `(.L_x_1977) ;  /* 0x00000000003c0947 */ /* 0x000fea0003800000 */
[----:B------:R-:W-:-:S13]  /*6040*/  ISETP.NE.AND P0, PT, R0, 0xa, PT ;  /* 0x0000000a0000780c */ /* 0x000fda0003f05270 */
[----:B------:R-:W-:Y:S05]  /*6050*/  @!P0 BRA `(.L_x_1978) ;  /* 0x00000000001c8947 */ /* 0x000fea0003800000 */
[----:B------:R-:W-:-:S13]  /*6060*/  ISETP.NE.AND P0, PT, R0, 0xb, PT ;  /* 0x0000000b0000780c */ /* 0x000fda0003f05270 */
[----:B------:R-:W-:Y:S05]  /*6070*/  @P0 BRA `(.L_x_1957) ;  /* 0x0000000000440947 */ /* 0x000fea0003800000 */
[----:B------:R-:W-:-:S05]  /*6080*/  HADD2.F32 R25, -RZ, R25.H0_H0 ;  /* 0x20000019ff197230 */ /* 0x000fca0000004100 */
[----:B------:R-:W-:-:S04]  /*6090*/  FSETP.NEU.FTZ.AND P0, PT, R25, RZ, PT ;  /* 0x000000ff1900720b */ /* 0x000fc80003f1d000 */
[----:B------:R-:W-:-:S05]  /*60a0*/  SEL R5, RZ, 0x1, !P0 ;  /* 0x00000001ff057807 */ /* 0x000fca0004000000 */
[----:B------:R1:W-:Y:S01]  /*60b0*/  STG.E.U8 desc[UR36][R2.64], R5 ;  /* 0x0000000502007986 */ /* 0x0003e2000c101124 */
[----:B------:R-:W-:Y:S05]  /*60c0*/  BRA `(.L_x_1958) ;  /* 0x0000000400147947 */ /* 0x000fea0003800000 */
.L_x_1978:
[----:B------:R-:W-:Y:S01]  /*60d0*/  HADD2.F32 R25, -RZ, R25.H0_H0 ;  /* 0x20000019ff197230 */ /* 0x000fe20000004100 */
[----:B------:R-:W-:-:S04]  /*60e0*/  CS2R R6, SRZ ;  /* 0x0000000000067805 */ /* 0x000fc8000001ff00 */
[----:B------:R-:W-:-:S06]  /*60f0*/  FMUL.FTZ R4, R25, 1 ;  /* 0x3f80000019047820 */ /* 0x000fcc0000410000 */
[----:B------:R-:W0:Y:S02]  /*6100*/  F2F.F64.F32 R4, R4 ;  /* 0x0000000400047310 */ /* 0x000e240000201800 */
[----:B0-----:R0:W-:Y:S01]  /*6110*/  STG.E.128 desc[UR36][R2.64], R4 ;  /* 0x0000000402007986 */ /* 0x0011e2000c101d24 */
[----:B------:R-:W-:Y:S05]  /*6120*/  BRA `(.L_x_1958) ;  /* 0x0000000000fc7947 */ /* 0x000fea0003800000 */
.L_x_1977:
[----:B------:R-:W-:-:S13]  /*6130*/  ISETP.NE.AND P0, PT, R0, 0xf, PT ;  /* 0x0000000f0000780c */ /* 0x000fda0003f05270 */
[----:B------:R-:W-:Y:S05]  /*6140*/  @!P0 BRA `(.L_x_1979) ;  /* 0x0000000000e88947 */ /* 0x000fea0003800000 */
[----:B------:R-:W-:-:S13]  /*6150*/  ISETP.NE.AND P0, PT, R0, 0x17, PT ;  /* 0x000000170000780c */ /* 0x000fda0003f05270 */
[----:B------:R-:W-:Y:S05]  /*6160*/  @!P0 BRA `(.L_x_1980) ;  /* 0x0000000000908947 */ /* 0x000fea0003800000 */
[----:B------:R-:W-:-:S13]  /*6170*/  ISETP.NE.AND P0, PT, R0, 0x18, PT ;  /* 0x000000180000780c */ /* 0x000fda0003f05270 */
[----:B------:R-:W-:Y:S05]  /*6180*/  @!P0 BRA `(.L_x_1981) ;  /* 0x0000000000448947 */ /* 0x000fea0003800000 */
.L_x_1957:
        /* <DEDUP_REMOVED lines=16> */
.L_x_1982:
[----:B------:R-:W-:Y:S05]  /*6290*/  BRA `(.L_x_1958) ;  /* 0x0000000000a07947 */ /* 0x000fea0003800000 */
.L_x_1981:
        /* <DEDUP_REMOVED lines=13> */
.L_x_1984:
[----:B------:R-:W-:Y:S05]  /*6370*/  BSYNC.RECONVERGENT B0 ;  /* 0x0000000000007941 */ /* 0x000fea0003800200 */
.L_x_1983:
[----:B------:R-:W-:-:S05]  /*6380*/  LOP3.LUT R5, R0, 0x80, R5, 0xf8, !PT ;  /* 0x0000008000057812 */ /* 0x000fca00078ef805 */
[----:B------:R3:W-:Y:S01]  /*6390*/  STG.E.U8 desc[UR36][R2.64], R5 ;  /* 0x0000000502007986 */ /* 0x0007e2000c101124 */
[----:B------:R-:W-:Y:S05]  /*63a0*/  BRA `(.L_x_1958) ;  /* 0x00000000005c7947 */ /* 0x000fea0003800000 */
.L_x_1980:
        /* <DEDUP_REMOVED lines=12> */
.L_x_1986:
[----:B------:R-:W-:Y:S01]  /*6470*/  IMAD.MOV.U32 R0, RZ, RZ, 0x7f ;  /* 0x0000007fff007424 */ /* 0x000fe200078e00ff */
[----:B------:R-:W-:-:S04]  /*6480*/  ISETP.GT.U32.AND P0, PT, R4, 0x7f800000, PT ;  /* 0x7f8000000400780c */ /* 0x000fc80003f04070 */
[----:B------:R-:W-:-:S09]  /*6490*/  SEL R0, R0, 0x7c, P0 ;  /* 0x0000007c00007807 */ /* 0x000fd20000000000 */
.L_x_1987:
[----:B------:R-:W-:Y:S05]  /*64a0*/  BSYNC.RECONVERGENT B0 ;  /* 0x0000000000007941 */ /* 0x000fea0003800200 */
.L_x_1985:
[----:B------:R-:W-:-:S04]  /*64b0*/  SHF.R.U32.HI R5, RZ, 0x18, R5 ;  /* 0x00000018ff057819 */ /* 0x000fc80000011605 */
[----:B------:R-:W-:-:S05]  /*64c0*/  LOP3.LUT R5, R0, 0x80, R5, 0xf8, !PT ;  /* 0x0000008000057812 */ /* 0x000fca00078ef805 */
[----:B------:R2:W-:Y:S01]  /*64d0*/  STG.E.U8 desc[UR36][R2.64], R5 ;  /* 0x0000000502007986 */ /* 0x0005e2000c101124 */
[----:B------:R-:W-:Y:S05]  /*64e0*/  BRA `(.L_x_1958) ;  /* 0x00000000000c7947 */ /* 0x000fea0003800000 */
.L_x_1979:
[----:B------:R-:W-:-:S05]  /*64f0*/  HADD2.F32 R0, -RZ, R25.H0_H0 ;  /* 0x20000019ff007230 */ /* 0x000fca0000004100 */
[----:B------:R-:W-:-:S05]  /*6500*/  F2FP.BF16.F32.PACK_AB R0, RZ, R0 ;  /* 0x00000000ff00723e */ /* 0x000fca00000010ff */
[----:B------:R4:W-:Y:S02]  /*6510*/  STG.E.U16 desc[UR36][R2.64], R0 ;  /* 0x0000000002007986 */ /* 0x0009e4000c101524 */
.L_x_1958:
        /* <DEDUP_REMOVED lines=21> */
[----:B------:R-:W-:-:S04]  /*6670*/  HADD2.F32 R24, -RZ, R24.H0_H0 ;  /* 0x20000018ff187230 */ /* 0x000fc80000004100 */
[----:B------:R-:W0:Y:S02]  /*6680*/  F2I.FTZ.TRUNC.NTZ R5, R24 ;  /* 0x0000001800057305 */ /* 0x000e24000021f100 */
[----:B0-----:R3:W-:Y:S01]  /*6690*/  STG.E.U8 desc[UR36][R2.64], R5 ;  /* 0x0000000502007986 */ /* 0x0017e2000c101124 */
[----:B------:R-:W-:Y:S05]  /*66a0*/  BRA `(.L_x_1993) ;  /* 0x0000000c007c7947 */ /* 0x000fea0003800000 */
.L_x_1991:
[----:B------:R-:W-:-:S06]  /*66b0*/  HADD2.F32 R5, -RZ, R24.H0_H0 ;  /* 0x20000018ff057230 */ /* 0x000fcc0000004100 */
[----:B------:R-:W0:Y:S02]  /*66c0*/  F2I.S64.TRUNC R4, R5 ;  /* 0x0000000500047311 */ /* 0x000e24000020d900 */
[----:B0-----:R4:W-:Y:S01]  /*66d0*/  STG.E.U8 desc[UR36][R2.64], R4 ;  /* 0x0000000402007986 */ /* 0x0019e2000c101124 */
[----:B------:R-:W-:Y:S05]  /*66e0*/  BRA `(.L_x_1993) ;  /* 0x0000000c006c7947 */ /* 0x000fea0003800000 */
.L_x_1990:
        /* <DEDUP_REMOVED lines=10> */
.L_x_1995:
[----:B------:R-:W-:-:S04]  /*6790*/  HADD2.F32 R24, -RZ, R24.H0_H0 ;  /* 0x20000018ff187230 */ /* 0x000fc80000004100 */
[----:B------:R-:W0:Y:S02]  /*67a0*/  F2I.FTZ.TRUNC.NTZ R5, R24 ;  /* 0x0000001800057305 */ /* 0x000e24000021f100 */
[----:B0-----:R2:W-:Y:S01]  /*67b0*/  STG.E desc[UR36][R2.64], R5 ;  /* 0x0000000502007986 */ /* 0x0015e2000c101924 */
[----:B------:R-:W-:Y:S05]  /*67c0*/  BRA `(.L_x_1993) ;  /* 0x0000000c00347947 */ /* 0x000fea0003800000 */
.L_x_1994:
[----:B------:R-:W-:-:S04]  /*67d0*/  HADD2.F32 R24, -RZ, R24.H0_H0 ;  /* 0x20000018ff187230 */ /* 0x000fc80000004100 */
[----:B------:R-:W0:Y:S02]  /*67e0*/  F2I.FTZ.TRUNC.NTZ R5, R24 ;  /* 0x0000001800057305 */ /* 0x000e24000021f100 */
[----:B0-----:R0:W-:Y:S01]  /*67f0*/  STG.E.U16 desc[UR36][R2.64], R5 ;  /* 0x0000000502007986 */ /* 0x0011e2000c101524 */
[----:B------:R-:W-:Y:S05]  /*6800*/  BRA `(.L_x_1993) ;  /* 0x0000000c00247947 */ /* 0x000fea0003800000 */
.L_x_1989:
        /* <DEDUP_REMOVED lines=9> */
.L_x_1997:
[----:B------:R0:W-:Y:S01]  /*68a0*/  STG.E.U16 desc[UR36][R2.64], R24 ;  /* 0x0000001802007986 */ /* 0x0001e2000c101524 */
[----:B------:R-:W-:Y:S05]  /*68b0*/  BRA `(.L_x_1993) ;  /* 0x0000000800f87947 */ /* 0x000fea0003800000 */
.L_x_1996:
        /* <DEDUP_REMOVED lines=10> */
.L_x_1999:
[----:B------:R-:W-:-:S05]  /*6960*/  HADD2.F32 R0, -RZ, R24.H0_H0 ;  /* 0x20000018ff007230 */ /* 0x000fca0000004100 */
[----:B------:R-:W-:-:S04]  /*6970*/  F2FP.F16.F32.PACK_AB R0, RZ, R0 ;  /* 0x00000000ff00723e */ /* 0x000fc800000000ff */
[----:B------:R-:W-:-:S05]  /*6980*/  PRMT R0, R0, 0x5410, RZ ;  /* 0x0000541000007816 */ /* 0x000fca00000000ff */
[----:B------:R0:W-:Y:S01]  /*6990*/  STG.E desc[UR36][R2.64], R0 ;  /* 0x0000000002007986 */ /* 0x0001e2000c101924 */
[----:B------:R-:W-:Y:S05]  /*69a0*/  BRA `(.L_x_1993) ;  /* 0x0000000800bc7947 */ /* 0x000fea0003800000 */
.L_x_1998:
[----:B------:R-:W-:-:S05]  /*69b0*/  HADD2.F32 R4, -RZ, R24.H0_H0 ;  /* 0x20000018ff047230 */ /* 0x000fca0000004100 */
[----:B------:R-:W-:-:S06]  /*69c0*/  FMUL.FTZ R4, R4, 1 ;  /* 0x3f80000004047820 */ /* 0x000fcc0000410000 */
[----:B------:R-:W0:Y:S02]  /*69d0*/  F2F.F64.F32 R4, R4 ;  /* 0x0000000400047310 */ /* 0x000e240000201800 */
[----:B0-----:R0:W-:Y:S01]  /*69e0*/  STG.E.64 desc[UR36][R2.64], R4 ;  /* 0x0000000402007986 */ /* 0x0011e2000c101b24 */
[----:B------:R-:W-:Y:S05]  /*69f0*/  BRA `(.L_x_1993) ;  /* 0x0000000800a87947 */ /* 0x000fea0003800000 */
.L_x_1988:
        /* <DEDUP_REMOVED lines=14> */
.L_x_2003:
        /* <DEDUP_REMOVED lines=18> */
.L_x_2006:
[----:B------:R-:W-:-:S04]  /*6c00*/  SHF.R.U32.HI R5, RZ, 0x18, R5 ;  /* 0x00000018ff057819 */ /* 0x000fc80000011605 */
[----:B------:R-:W-:-:S07]  /*6c10*/  LOP3.LUT R0, R0, 0x80, R5, 0xf8, !PT ;  /* 0x0000008000007812 */ /* 0x000fce00078ef805 */
.L_x_2005:
[----:B------:R-:W-:Y:S05]  /*6c20*/  BSYNC.RECONVERGENT B0 ;  /* 0x0000000000007941 */ /* 0x000fea0003800200 */
.L_x_2004:
[----:B------:R0:W-:Y:S01]  /*6c30*/  STG.E.U8 desc[UR36][R2.64], R0 ;  /* 0x0000000002007986 */ /* 0x0001e2000c101124 */
[----:B------:R-:W-:Y:S05]  /*6c40*/  BRA `(.L_x_1993) ;  /* 0x0000000800147947 */ /* 0x000fea0003800000 */
.L_x_2002:
        /* <DEDUP_REMOVED lines=18> */
.L_x_2009:
[----:B------:R-:W-:-:S04]  /*6d70*/  SHF.R.U32.HI R5, RZ, 0x18, R5 ;  /* 0x00000018ff057819 */ /* 0x000fc80000011605 */
[----:B------:R-:W-:-:S07]  /*6d80*/  LOP3.LUT R0, R0, 0x80, R5, 0xf8, !PT ;  /* 0x0000008000007812 */ /* 0x000fce00078ef805 */
.L_x_2008:
[----:B------:R-:W-:Y:S05]  /*6d90*/  BSYNC.RECONVERGENT B0 ;  /* 0x0000000000007941 */ /* 0x000fea0003800200 */
.L_x_2007:
[----:B------:R0:W-:Y:S01]  /*6da0*/  STG.E.U8 desc[UR36][R2.64], R0 ;  /* 0x0000000002007986 */ /* 0x0001e2000c101124 */
[----:B------:R-:W-:Y:S05]  /*6db0*/  BRA `(.L_x_1993) ;  /* 0x0000000400b87947 */ /* 0x000fea0003800000 */
.L_x_2001:
[----:B------:R-:W-:-:S13]  /*6dc0*/  ISETP.NE.AND P0, PT, R0, 0x1c, PT ;  /* 0x0000001c0000780c */ /* 0x000fda0003f05270 */
[----:B------:R-:W-:Y:S05]  /*6dd0*/  @!P0 BRA `(.L_x_2010) ;  /* 0x0000000000608947 */ /* 0x000fea0003800000 */
[----:B------:R-:W-:-:S13]  /*6de0*/  ISETP.NE.AND P0, PT, R0, 0x1d, PT ;  /* 0x0000001d0000780c */ /* 0x000fda0003f05270 */
[----:B------:R-:W-:Y:S05]  /*6df0*/  @!P0 BRA `(.L_x_2011) ;  /* 0x0000000000488947 */ /* 0x000fea0003800000 */
[----:B------:R-:W-:-:S13]  /*6e00*/  ISETP.NE.AND P0, PT, R0, 0x2c, PT ;  /* 0x0000002c0000780c */ /* 0x000fda0003f05270 */
[----:B------:R-:W-:Y:S05]  /*6e10*/  @P0 BRA `(.L_x_1992) ;  /* 0x0000000000bc0947 */ /* 0x000fea0003800000 */
        /* <DEDUP_REMOVED lines=16> */
.L_x_2011:
[----:B------:R-:W-:-:S06]  /*6f20*/  HADD2.F32 R4, -RZ, R24.H0_H0 ;  /* 0x20000018ff047230 */ /* 0x000fcc0000004100 */
[----:B------:R-:W0:Y:S02]  /*6f30*/  F2I.U64.TRUNC R4, R4 ;  /* 0x0000000400047311 */ /* 0x000e24000020d800 */
[----:B0-----:R0:W-:Y:S01]  /*6f40*/  STG.E.64 desc[UR36][R2.64], R4 ;  /* 0x0000000402007986 */ /* 0x0011e2000c101b24 */
[----:B------:R-:W-:Y:S05]  /*6f50*/  BRA `(.L_x_1993) ;  /* 0x0000000400507947 */ /* 0x000fea0003800000 */
.L_x_2010:
[----:B------:R-:W-:-:S04]  /*6f60*/  HADD2.F32 R24, -RZ, R24.H0_H0 ;  /* 0x20000018ff187230 */ /* 0x000fc80000004100 */
[----:B------:R-:W0:Y:S02]  /*6f70*/  F2I.FTZ.U32.TRUNC.NTZ R5, R24 ;  /* 0x0000001800057305 */ /* 0x000e24000021f000 */
[----:B0-----:R0:W-:Y:S01]  /*6f80*/  STG.E desc[UR36][R2.64], R5 ;  /* 0x0000000502007986 */ /* 0x0011e2000c101924 */
[----:B------:R-:W-:Y:S05]  /*6f90*/  BRA `(.L_x_1993) ;  /* 0x0000000400407947 */ /* 0x000fea0003800000 */
.L_x_2000:
        /* <DEDUP_REMOVED lines=11> */
.L_x_2013:
[----:B------:R-:W-:Y:S01]  /*7050*/  HADD2.F32 R24, -RZ, R24.H0_H0 ;  /* 0x20000018ff187230 */ /* 0x000fe20000004100 */
[----:B------:R-:W-:-:S04]  /*7060*/  CS2R R6, SRZ ;  /* 0x0000000000067805 */ /* 0x000fc8000001ff00 */
[----:B------:R-:W-:-:S06]  /*7070*/  FMUL.FTZ R4, R24, 1 ;  /* 0x3f80000018047820 */ /* 0x000fcc0000410000 */
[----:B------:R-:W0:Y:S02]  /*7080*/  F2F.F64.F32 R4, R4 ;  /* 0x0000000400047310 */ /* 0x000e240000201800 */
[----:B0-----:R0:W-:Y:S01]  /*7090*/  STG.E.128 desc[UR36][R2.64], R4 ;  /* 0x0000000402007986 */ /* 0x0011e2000c101d24 */
[----:B------:R-:W-:Y:S05]  /*70a0*/  BRA `(.L_x_1993) ;  /* 0x0000000000fc7947 */ /* 0x000fea0003800000 */
.L_x_2012:
[----:B------:R-:W-:-:S13]  /*70b0*/  ISETP.NE.AND P0, PT, R0, 0xf, PT ;  /* 0x0000000f0000780c */ /* 0x000fda0003f05270 */
[----:B------:R-:W-:Y:S05]  /*70c0*/  @!P0 BRA `(.L_x_2014) ;  /* 0x0000000000e88947 */ /* 0x000fea0003800000 */
[----:B------:R-:W-:-:S13]  /*70d0*/  ISETP.NE.AND P0, PT, R0, 0x17, PT ;  /* 0x000000170000780c */ /* 0x000fda0003f05270 */
[----:B------:R-:W-:Y:S05]  /*70e0*/  @!P0 BRA `(.L_x_2015) ;  /* 0x0000000000908947 */ /* 0x000fea0003800000 */
[----:B------:R-:W-:-:S13]  /*70f0*/  ISETP.NE.AND P0, PT, R0, 0x18, PT ;  /* 0x000000180000780c */ /* 0x000fda0003f05270 */
[----:B------:R-:W-:Y:S05]  /*7100*/  @!P0 BRA `(.L_x_2016) ;  /* 0x0000000000448947 */ /* 0x000fea0003800000 */
.L_x_1992:
        /* <DEDUP_REMOVED lines=16> */
.L_x_2017:
[----:B------:R-:W-:Y:S05]  /*7210*/  BRA `(.L_x_1993) ;  /* 0x0000000000a07947 */ /* 0x000fea0003800000 */
.L_x_2016:
        /* <DEDUP_REMOVED lines=13> */
.L_x_2019:
[----:B------:R-:W-:Y:S05]  /*72f0*/  BSYNC.RECONVERGENT B0 ;  /* 0x0000000000007941 */ /* 0x000fea0003800200 */
.L_x_2018:
[----:B------:R-:W-:-:S05]  /*7300*/  LOP3.LUT R5, R0, 0x80, R5, 0xf8, !PT ;  /* 0x0000008000057812 */ /* 0x000fca00078ef805 */
[----:B------:R0:W-:Y:S01]  /*7310*/  STG.E.U8 desc[UR36][R2.64], R5 ;  /* 0x0000000502007986 */ /* 0x0001e2000c101124 */
[----:B------:R-:W-:Y:S05]  /*7320*/  BRA `(.L_x_1993) ;  /* 0x00000000005c7947 */ /* 0x000fea0003800000 */
.L_x_2015:
        /* <DEDUP_REMOVED lines=12> */
.L_x_2021:
[----:B------:R-:W-:Y:S01]  /*73f0*/  IMAD.MOV.U32 R0, RZ, RZ, 0x7f ;  /* 0x0000007fff007424 */ /* 0x000fe200078e00ff */
[----:B------:R-:W-:-:S04]  /*7400*/  ISETP.GT.U32.AND P0, PT, R4, 0x7f800000, PT ;  /* 0x7f8000000400780c */ /* 0x000fc80003f04070 */
[----:B------:R-:W-:-:S09]  /*7410*/  SEL R0, R0, 0x7c, P0 ;  /* 0x0000007c00007807 */ /* 0x000fd20000000000 */
.L_x_2022:
[----:B------:R-:W-:Y:S05]  /*7420*/  BSYNC.RECONVERGENT B0 ;  /* 0x0000000000007941 */ /* 0x000fea0003800200 */
.L_x_2020:
[----:B------:R-:W-:-:S04]  /*7430*/  SHF.R.U32.HI R5, RZ, 0x18, R5 ;  /* 0x00000018ff057819 */ /* 0x000fc80000011605 */
[----:B------:R-:W-:-:S05]  /*7440*/  LOP3.LUT R5, R0, 0x80, R5, 0xf8, !PT ;  /* 0x0000008000057812 */ /* 0x000fca00078ef805 */
[----:B------:R0:W-:Y:S01]  /*7450*/  STG.E.U8 desc[UR36][R2.64], R5 ;  /* 0x0000000502007986 */ /* 0x0001e2000c101124 */
[----:B------:R-:W-:Y:S05]  /*7460*/  BRA `(.L_x_1993) ;  /* 0x00000000000c7947 */ /* 0x000fea0003800000 */
.L_x_2014:
[----:B------:R-:W-:-:S05]  /*7470*/  HADD2.F32 R0, -RZ, R24.H0_H0 ;  /* 0x20000018ff007230 */ /* 0x000fca0000004100 */
[----:B------:R-:W-:-:S05]  /*7480*/  F2FP.BF16.F32.PACK_AB R0, RZ, R0 ;  /* 0x00000000ff00723e */ /* 0x000fca00000010ff */
[----:B------:R0:W-:Y:S02]  /*7490*/  STG.E.U16 desc[UR36][R2.64], R0 ;  /* 0x0000000002007986 */ /* 0x0001e4000c101524 */
.L_x_1993:
[----:B------:R-:W-:-:S07]  /*74a0*/  VIADD R19, R19, 0x80 ;  /* 0x0000008013137836 */ /* 0x000fce0000000000 */
.L_x_1952:
[----:B------:R-:W-:Y:S05]  /*74b0*/  BSYNC.RECONVERGENT B6 ;  /* 0x0000000000067941 */ /* 0x000fea0003800200 */
.L_x_1951:
[----:B------:R-:W-:-:S13]  /*74c0*/  ISETP.GE.AND P0, PT, R19, R17, PT ;  /* 0x000000111300720c */ /* 0x000fda0003f06270 */
[----:B------:R-:W-:Y:S05]  /*74d0*/  @P0 EXIT ;  /* 0x000000000000094d */ /* 0x000fea0003800000 */
[----:B01234-:R-:W0:Y:S01]  /*74e0*/  LDC.64 R2, c[0x0][0x388] ;  /* 0x0000e200ff027b82 */ /* 0x01fe220000000a00 */
[----:B------:R-:W1:Y:S01]  /*74f0*/  LDCU UR4, c[0x0][0x3a8] ;  /* 0x00007500ff0477ac */ /* 0x000e620008000800 */
[----:B------:R-:W-:Y:S01]  /*7500*/  PRMT R0, R16, 0x9910, RZ ;  /* 0x0000991010007816 */ /* 0x000fe200000000ff */
        /* <DEDUP_REMOVED lines=16> */
[----:B0-----:R-:W-:Y:S01]  /*7610*/  STG.E.U8 desc[UR36][R2.64], R23 ;  /* 0x0000001702007986 */ /* 0x001fe2000c101124 */
[----:B------:R-:W-:Y:S05]  /*7620*/  EXIT ;  /* 0x000000000000794d */ /* 0x000fea0003800000 */
.L_x_2026:
[----:B------:R-:W-:-:S06]  /*7630*/  HADD2.F32 R5, -RZ, R23.H0_H0 ;  /* 0x20000017ff057230 */ /* 0x000fcc0000004100 */
[----:B------:R-:W0:Y:S02]  /*7640*/  F2I.S64.TRUNC R4, R5 ;  /* 0x0000000500047311 */ /* 0x000e24000020d900 */
[----:B0-----:R-:W-:Y:S01]  /*7650*/  STG.E.U8 desc[UR36][R2.64], R4 ;  /* 0x0000000402007986 */ /* 0x001fe2000c101124 */
[----:B------:R-:W-:Y:S05]  /*7660*/  EXIT ;  /* 0x000000000000794d */ /* 0x000fea0003800000 */
.L_x_2025:
        /* <DEDUP_REMOVED lines=8> */
[----:B0-----:R-:W-:Y:S01]  /*76f0*/  STG.E.64 desc[UR36][R2.64], R4 ;  /* 0x0000000402007986 */ /* 0x001fe2000c101b24 */
[----:B------:R-:W-:Y:S05]  /*7700*/  EXIT ;  /* 0x000000000000794d */ /* 0x000fea0003800000 */
.L_x_2029:
[----:B------:R-:W-:-:S06]  /*7710*/  HADD2.F32 R23, -RZ, R23.H0_H0 ;  /* 0x20000017ff177230 */ /* 0x000fcc0000004100 */
[----:B------:R-:W0:Y:S02]  /*7720*/  F2I.FTZ.TRUNC.NTZ R23, R23 ;  /* 0x0000001700177305 */ /* 0x000e24000021f100 */
[----:B0-----:R-:W-:Y:S01]  /*7730*/  STG.E desc[UR36][R2.64], R23 ;  /* 0x0000001702007986 */ /* 0x001fe2000c101924 */
[----:B------:R-:W-:Y:S05]  /*7740*/  EXIT ;  /* 0x000000000000794d */ /* 0x000fea0003800000 */
.L_x_2028:
[----:B------:R-:W-:-:S06]  /*7750*/  HADD2.F32 R23, -RZ, R23.H0_H0 ;  /* 0x20000017ff177230 */ /* 0x000fcc0000004100 */
[----:B------:R-:W0:Y:S02]  /*7760*/  F2I.FTZ.TRUNC.NTZ R23, R23 ;  /* 0x0000001700177305 */ /* 0x000e24000021f100 */
[----:B0-----:R-:W-:Y:S01]  /*7770*/  STG.E.U16 desc[UR36][R2.64], R23 ;  /* 0x0000001702007986 */ /* 0x001fe2000c101524 */
[----:B------:R-:W-:Y:S05]  /*7780*/  EXIT ;  /* 0x000000000000794d */ /* 0x000fea0003800000 */
.L_x_2024:
[----:B------:R-:W-:-:S13]  /*7790*/  ISETP.GT.AND P0, PT, R0, 0x6, PT ;  /* 0x000000060000780c */ /* 0x000fda0003f04270 */
[----:B------:R-:W-:Y:S05]  /*77a0*/  @P0 BRA `(.L_x_2030) ;  /* 0x0000000000240947 */ /* 0x000fea0003800000 */
[----:B------:R-:W-:-:S13]  /*77b0*/  ISETP.NE.AND P0, PT, R0, 0x5, PT ;  /* 0x000000050000780c */ /* 0x000fda0003f05270 */
[----:B------:R-:W-:Y:S05]  /*77c0*/  @!P0 BRA `(.L_x_2031) ;  /* 0x0000000000148947 */ /* 0x000fea0003800000 */
[----:B------:R-:W-:-:S13]  /*77d0*/  ISETP.NE.AND P0, PT, R0, 0x6, PT ;  /* 0x000000060000780c */ /* 0x000fda0003f05270 */
[----:B------:R-:W-:Y:S05]  /*77e0*/  @P0 BRA `(.L_x_2027) ;  /* 0x0000000800280947 */ /* 0x000fea0003800000 */
[----:B------:R-:W-:-:S05]  /*77f0*/  HADD2.F32 R23, -RZ, R23.H0_H0 ;  /* 0x20000017ff177230 */ /* 0x000fca0000004100 */
[----:B------:R-:W-:Y:S01]  /*7800*/  STG.E desc[UR36][R2.64], R23 ;  /* 0x0000001702007986 */ /* 0x000fe2000c101924 */
[----:B------:R-:W-:Y:S05]  /*7810*/  EXIT ;  /* 0x000000000000794d */ /* 0x000fea0003800000 */
.L_x_2031:
[----:B------:R-:W-:Y:S01]  /*7820*/  STG.E.U16 desc[UR36][R2.64], R23 ;  /* 0x0000001702007986 */ /* 0x000fe2000c101524 */
[----:B------:R-:W-:Y:S05]  /*7830*/  EXIT ;  /* 0x000000000000794d */ /* 0x000fea0003800000 */
.L_x_2030:
        /* <DEDUP_REMOVED lines=8> */
[----:B------:R-:W-:Y:S01]  /*78c0*/  STG.E.64 desc[UR36][R2.64], R4 ;  /* 0x0000000402007986 */ /* 0x000fe2000c101b24 */
[----:B------:R-:W-:Y:S05]  /*78d0*/  EXIT ;  /* 0x000000000000794d */ /* 0x000fea0003800000 */
.L_x_2033:
[----:B------:R-:W-:-:S05]  /*78e0*/  HADD2.F32 R0, -RZ, R23.H0_H0 ;  /* 0x20000017ff007230 */ /* 0x000fca0000004100 */
[----:B------:R-:W-:-:S04]  /*78f0*/  F2FP.F16.F32.PACK_AB R0, RZ, R0 ;  /* 0x00000000ff00723e */ /* 0x000fc800000000ff */
[----:B------:R-:W-:-:S05]  /*7900*/  PRMT R0, R0, 0x5410, RZ ;  /* 0x0000541000007816 */ /* 0x000fca00000000ff */
[----:B------:R-:W-:Y:S01]  /*7910*/  STG.E desc[UR36][R2.64], R0 ;  /* 0x0000000002007986 */ /* 0x000fe2000c101924 */
[----:B------:R-:W-:Y:S05]  /*7920*/  EXIT ;  /* 0x000000000000794d */ /* 0x000fea0003800000 */
.L_x_2032:
[----:B------:R-:W-:-:S05]  /*7930*/  HADD2.F32 R4, -RZ, R23.H0_H0 ;  /* 0x20000017ff047230 */ /* 0x000fca0000004100 */
[----:B------:R-:W-:-:S06]  /*7940*/  FMUL.FTZ R4, R4, 1 ;  /* 0x3f80000004047820 */ /* 0x000fcc0000410000 */
[----:B------:R-:W0:Y:S02]  /*7950*/  F2F.F64.F32 R4, R4 ;  /* 0x0000000400047310 */ /* 0x000e240000201800 */
[----:B0-----:R-:W-:Y:S01]  /*7960*/  STG.E.64 desc[UR36][R2.64], R4 ;  /* 0x0000000402007986 */ /* 0x001fe2000c101b24 */
[----:B------:R-:W-:Y:S05]  /*7970*/  EXIT ;  /* 0x000000000000794d */ /* 0x000fea0003800000 */
.L_x_2023:
        /* <DEDUP_REMOVED lines=12> */
[----:B0-----:R-:W-:Y:S01]  /*7a40*/  STG.E.U16 desc[UR36][R2.64], R5 ;  /* 0x0000000502007986 */ /* 0x001fe2000c101524 */
[----:B------:R-:W-:Y:S05]  /*7a50*/  EXIT ;  /* 0x000000000000794d */ /* 0x000fea0003800000 */
.L_x_2037:
        /* <DEDUP_REMOVED lines=18> */
.L_x_2040:
[----:B------:R-:W-:-:S04]  /*7b80*/  SHF.R.U32.HI R5, RZ, 0x18, R5 ;  /* 0x00000018ff057819 */ /* 0x000fc80000011605 */
[----:B------:R-:W-:-:S07]  /*7b90*/  LOP3.LUT R0, R0, 0x80, R5, 0xf8, !PT ;  /* 0x0000008000007812 */ /* 0x000fce00078ef805 */
.L_x_2039:
[----:B------:R-:W-:Y:S05]  /*7ba0*/  BSYNC.RECONVERGENT B0 ;  /* 0x0000000000007941 */ /* 0x000fea0003800200 */
.L_x_2038:
[----:B------:R-:W-:Y:S01]  /*7bb0*/  STG.E.U8 desc[UR36][R2.64], R0 ;  /* 0x0000000002007986 */ /* 0x000fe2000c101124 */
[----:B------:R-:W-:Y:S05]  /*7bc0*/  EXIT ;  /* 0x000000000000794d */ /* 0x000fea0003800000 */
.L_x_2036:
        /* <DEDUP_REMOVED lines=18> */
.L_x_2043:
[----:B------:R-:W-:-:S04]  /*7cf0*/  SHF.R.U32.HI R5, RZ, 0x18, R5 ;  /* 0x00000018ff057819 */ /* 0x000fc80000011605 */
[----:B------:R-:W-:-:S07]  /*7d00*/  LOP3.LUT R0, R0, 0x80, R5, 0xf8, !PT ;  /* 0x0000008000007812 */ /* 0x000fce00078ef805 */
.L_x_2042:
[----:B------:R-:W-:Y:S05]  /*7d10*/  BSYNC.RECONVERGENT B0 ;  /* 0x0000000000007941 */ /* 0x000fea0003800200 */
.L_x_2041:
[----:B------:R-:W-:Y:S01]  /*7d20*/  STG.E.U8 desc[UR36][R2.64], R0 ;  /* 0x0000000002007986 */ /* 0x000fe2000c101124 */
[----:B------:R-:W-:Y:S05]  /*7d30*/  EXIT ;  /* 0x000000000000794d */ /* 0x000fea0003800000 */
.L_x_2035:
        /* <DEDUP_REMOVED lines=22> */
.L_x_2045:
[----:B------:R-:W-:-:S06]  /*7ea0*/  HADD2.F32 R4, -RZ, R23.H0_H0 ;  /* 0x20000017ff047230 */ /* 0x000fcc0000004100 */
[----:B------:R-:W0:Y:S02]  /*7eb0*/  F2I.U64.TRUNC R4, R4 ;  /* 0x0000000400047311 */ /* 0x000e24000020d800 */
[----:B0-----:R-:W-:Y:S01]  /*7ec0*/  STG.E.64 desc[UR36][R2.64], R4 ;  /* 0x0000000402007986 */ /* 0x001fe2000c101b24 */
[----:B------:R-:W-:Y:S05]  /*7ed0*/  EXIT ;  /* 0x000000000000794d */ /* 0x000fea0003800000 */
.L_x_2044:
[----:B------:R-:W-:-:S06]  /*7ee0*/  HADD2.F32 R23, -RZ, R23.H0_H0 ;  /* 0x20000017ff177230 */ /* 0x000fcc0000004100 */
[----:B------:R-:W0:Y:S02]  /*7ef0*/  F2I.FTZ.U32.TRUNC.NTZ R23, R23 ;  /* 0x0000001700177305 */ /* 0x000e24000021f000 */
[----:B0-----:R-:W-:Y:S01]  /*7f00*/  STG.E desc[UR36][R2.64], R23 ;  /* 0x0000001702007986 */ /* 0x001fe2000c101924 */
[----:B------:R-:W-:Y:S05]  /*7f10*/  EXIT ;  /* 0x000000000000794d */ /* 0x000fea0003800000 */
.L_x_2034:
        /* <DEDUP_REMOVED lines=9> */
[----:B------:R-:W-:Y:S01]  /*7fb0*/  STG.E.U8 desc[UR36][R2.64], R5 ;  /* 0x0000000502007986 */ /* 0x000fe2000c101124 */
[----:B------:R-:W-:Y:S05]  /*7fc0*/  EXIT ;  /* 0x000000000000794d */ /* 0x000fea0003800000 */
.L_x_2047:
[----:B------:R-:W-:Y:S01]  /*7fd0*/  HADD2.F32 R23, -RZ, R23.H0_H0 ;  /* 0x20000017ff177230 */ /* 0x000fe20000004100 */
[----:B------:R-:W-:-:S04]  /*7fe0*/  CS2R R6, SRZ ;  /* 0x0000000000067805 */ /* 0x000fc8000001ff00 */
[----:B------:R-:W-:-:S06]  /*7ff0*/  FMUL.FTZ R4, R23, 1 ;  /* 0x3f80000017047820 */ /* 0x000fcc0000410000 */
[----:B------:R-:W0:Y:S02]  /*8000*/  F2F.F64.F32 R4, R4 ;  /* 0x0000000400047310 */ /* 0x000e240000201800 */
[----:B0-----:R-:W-:Y:S01]  /*8010*/  STG.E.128 desc[UR36][R2.64], R4 ;  /* 0x0000000402007986 */ /* 0x001fe2000c101d24 */
[----:B------:R-:W-:Y:S05]  /*8020*/  EXIT ;  /* 0x000000000000794d */ /* 0x000fea0003800000 */
.L_x_2046:
[----:B------:R-:W-:-:S13]  /*8030*/  ISETP.NE.AND P0, PT, R0, 0xf, PT ;  /* 0x0000000f0000780c */ /* 0x000fda0003f05270 */
[----:B------:R-:W-:Y:S05]  /*8040*/  @!P0 BRA `(.L_x_2048) ;  /* 0x0000000000e88947 */ /* 0x000fea0003800000 */
[----:B------:R-:W-:-:S13]  /*8050*/  ISETP.NE.AND P0, PT, R0, 0x17, PT ;  /* 0x000000170000780c */ /* 0x000fda0003f05270 */
[----:B------:R-:W-:Y:S05]  /*8060*/  @!P0 BRA `(.L_x_2049) ;  /* 0x0000000000908947 */ /* 0x000fea0003800000 */
[----:B------:R-:W-:-:S13]  /*8070*/  ISETP.NE.AND P0, PT, R0, 0x18, PT ;  /* 0x000000180000780c */ /* 0x000fda0003f05270 */
[----:B------:R-:W-:Y:S05]  /*8080*/  @!P0 BRA `(.L_x_2050) ;  /* 0x0000000000448947 */ /* 0x000fea0003800000 */
.L_x_2027:
        /* <DEDUP_REMOVED lines=16> */
.L_x_2051:
[----:B------:R-:W-:Y:S05]  /*8190*/  EXIT ;  /* 0x000000000000794d */ /* 0x000fea0003800000 */
.L_x_2050:
        /* <DEDUP_REMOVED lines=13> */
.L_x_2053:
[----:B------:R-:W-:Y:S05]  /*8270*/  BSYNC.RECONVERGENT B0 ;  /* 0x0000000000007941 */ /* 0x000fea0003800200 */
.L_x_2052:
[----:B------:R-:W-:-:S05]  /*8280*/  LOP3.LUT R5, R0, 0x80, R5, 0xf8, !PT ;  /* 0x0000008000057812 */ /* 0x000fca00078ef805 */
[----:B------:R-:W-:Y:S01]  /*8290*/  STG.E.U8 desc[UR36][R2.64], R5 ;  /* 0x0000000502007986 */ /* 0x000fe2000c101124 */
[----:B------:R-:W-:Y:S05]  /*82a0*/  EXIT ;  /* 0x000000000000794d */ /* 0x000fea0003800000 */
.L_x_2049:
        /* <DEDUP_REMOVED lines=12> */
.L_x_2055:
[----:B------:R-:W-:Y:S01]  /*8370*/  IMAD.MOV.U32 R0, RZ, RZ, 0x7f ;  /* 0x0000007fff007424 */ /* 0x000fe200078e00ff */
[----:B------:R-:W-:-:S04]  /*8380*/  ISETP.GT.U32.AND P0, PT, R4, 0x7f800000, PT ;  /* 0x7f8000000400780c */ /* 0x000fc80003f04070 */
[----:B------:R-:W-:-:S09]  /*8390*/  SEL R0, R0, 0x7c, P0 ;  /* 0x0000007c00007807 */ /* 0x000fd20000000000 */
.L_x_2056:
[----:B------:R-:W-:Y:S05]  /*83a0*/  BSYNC.RECONVERGENT B0 ;  /* 0x0000000000007941 */ /* 0x000fea0003800200 */
.L_x_2054:
[----:B------:R-:W-:-:S04]  /*83b0*/  SHF.R.U32.HI R5, RZ, 0x18, R5 ;  /* 0x00000018ff057819 */ /* 0x000fc80000011605 */
[----:B------:R-:W-:-:S05]  /*83c0*/  LOP3.LUT R5, R0, 0x80, R5, 0xf8, !PT ;  /* 0x0000008000057812 */ /* 0x000fca00078ef805 */
[----:B------:R-:W-:Y:S01]  /*83d0*/  STG.E.U8 desc[UR36][R2.64], R5 ;  /* 0x0000000502007986 */ /* 0x000fe2000c101124 */
[----:B------:R-:W-:Y:S05]  /*83e0*/  EXIT ;  /* 0x000000000000794d */ /* 0x000fea0003800000 */
.L_x_2048:
[----:B------:R-:W-:-:S05]  /*83f0*/  HADD2.F32 R0, -RZ, R23.H0_H0 ;  /* 0x20000017ff007230 */ /* 0x000fca0000004100 */
[----:B------:R-:W-:-:S05]  /*8400*/  F2FP.BF16.F32.PACK_AB R0, RZ, R0 ;  /* 0x00000000ff00723e */ /* 0x000fca00000010ff */
[----:B------:R-:W-:Y:S01]  /*8410*/  STG.E.U16 desc[UR36][R2.64], R0 ;  /* 0x0000000002007986 */ /* 0x000fe2000c101524 */
[----:B------:R-:W-:Y:S05]  /*8420*/  EXIT ;  /* 0x000000000000794d */ /* 0x000fea0003800000 */
.L_x_2057:
        /* <DEDUP_REMOVED lines=13> */
.L_x_41685:


//--------------------- .text._ZN2at6native18elementwise_kernelILi128ELi4EZNS0_22gpu_kernel_impl_nocastINS0_13AUnaryFunctorIN3c104HalfES5_S5_ZZZNS0_16fmin_kernel_cudaERNS_18TensorIteratorBaseEENKUlvE_clEvENKUlvE1_clEvEUlS5_S5_E_EEEEvS7_RKT_EUliE_EEviT1_ --------------------------
	.section	.text._ZN2at6native18elementwise_kernelILi128ELi4EZNS0_22gpu_kernel_impl_nocastINS0_13AUnaryFunctorIN3c104HalfES5_S5_ZZZNS0_16fmin_kernel_cudaERNS_18TensorIteratorBaseEENKUlvE_clEvENKUlvE1_clEvEUlS5_S5_E_EEEEvS7_RKT_EUliE_EEviT1_,"ax",@progbits
	.align	128
        .global         _ZN2at6native18elementwise_kernelILi128ELi4EZNS0_22gpu_kernel_impl_nocastINS0_13AUnaryFunctorIN3c104HalfES5_S5_ZZZNS0_16fmin_kernel_cudaERNS_18TensorIteratorBaseEENKUlvE_clEvENKUlvE1_clEvEUlS5_S5_E_EEEEvS7_RKT_EUliE_EEviT1_
        .type           _ZN2at6native18elementwise_kernelILi128ELi4EZNS0_22gpu_kernel_impl_nocastINS0_13AUnaryFunctorIN3c104HalfES5_S5_ZZZNS0_16fmin_kernel_cudaERNS_18TensorIteratorBaseEENKUlvE_clEvENKUlvE1_clEvEUlS5_S5_E_EEEEvS7_RKT_EUliE_EEviT1_,@function
        .size           _ZN2at6native18elementwise_kernelILi128ELi4EZNS0_22gpu_kernel_impl_nocastINS0_13AUnaryFunctorIN3c104HalfES5_S5_ZZZNS0_16fmin_kernel_cudaERNS_18TensorIteratorBaseEENKUlvE_clEvENKUlvE1_clEvEUlS5_S5_E_EEEEvS7_RKT_EUliE_EEviT1_,(.L_x_41686 - _ZN2at6native18elementwise_kernelILi128ELi4EZNS0_22gpu_kernel_impl_nocastINS0_13AUnaryFunctorIN3c104HalfES5_S5_ZZZNS0_16fmin_kernel_cudaERNS_18TensorIteratorBaseEENKUlvE_clEvENKUlvE1_clEvEUlS5_S5_E_EEEEvS7_RKT_EUliE_EEviT1_)
        .other          _ZN2at6native18elementwise_kernelILi128ELi4EZNS0_22gpu_kernel_impl_nocastINS0_13AUnaryFunctorIN3c104HalfES5_S5_ZZZNS0_16fmin_kernel_cudaERNS_18TensorIteratorBaseEENKUlvE_clEvENKUlvE1_clEvEUlS5_S5_E_EEEEvS7_RKT_EUliE_EEviT1_,@"STO_CUDA_ENTRY STV_DEFAULT"
_ZN2at6native18elementwise_kernelILi128ELi4EZNS0_22gpu_kernel_impl_nocastINS0_13AUnaryFunctorIN3c104HalfES5_S5_ZZZNS0_16fmin_kernel_cudaERNS_18TensorIteratorBaseEENKUlvE_clEvENKUlvE1_clEvEUlS5_S5_E_EEEEvS7_RKT_EUliE_EEviT1_:
.text._ZN2at6native18elementwise_kernelILi128ELi4EZNS0_22gpu_kernel_impl_nocastINS0_13AUnaryFunctorIN3c104HalfES5_S5_ZZZNS0_16fmin_kernel_cudaERNS_18TensorIteratorBaseEENKUlvE_clEvENKUlvE1_clEvEUlS5_S5_E_EEEEvS7_RKT_EUliE_EEviT1_:
        /* <DEDUP_REMOVED lines=14> */
[----:B------:R-:W0:Y:S02]  /*00e0*/  LDC.64 R4, c[0x0][0x588] ;  /* 0x00016200ff047b82 */ /* 0x000e240000000a00 */
[----:B0-----:R-:W2:Y:S06]  /*00f0*/  LDG.E.U16 R4, desc[UR6][R4.64] ;  /* 0x0000000604047981 */ /* 0x001eac000c1e1500 */
[----:B------:R-:W0:Y:S01]  /*0100*/  LDC.U16 R0, c[0x0][0x592] ;  /* 0x00016480ff007b82 */ /* 0x000e220000000400 */
[----:B------:R-:W-:-:S04]  /*0110*/  IADD3 R3, PT, PT, R3, 0x80, RZ ;  /* 0x0000008003037810 */ /* 0x000fc80007ffe0ff */
[----:B------:R-:W-:-:S03]  /*0120*/  ISETP.GE.AND P0, PT, R3, UR4, PT ;  /* 0x0000000403007c0c */ /* 0x000fc6000bf06270 */
[----:B------:R-:W1:Y:S10]  /*0130*/  LDC.64 R6, c[0x0][0x580] ;  /* 0x00016000ff067b82 */ /* 0x000e740000000a00 */
[----:B------:R-:W-:Y:S05]  /*0140*/  @P0 BREAK.RELIABLE B1 ;  /* 0x0000000000010942 */ /* 0x000fea0003800100 */
[----:B0-----:R-:W-:-:S02]  /*0150*/  HADD2.F32 R0, -RZ, R0.H0_H0 ;  /* 0x20000000ff007230 */ /* 0x001fc40000004100 */
[----:B--2---:R-:W-:-:S05]  /*0160*/  HADD2.F32 R9, -RZ, R4.H0_H0 ;  /* 0x20000004ff097230 */ /* 0x004fca0000004100 */
[----:B------:R-:W-:-:S04]  /*0170*/  FMNMX.FTZ R0, R0, R9, PT ;  /* 0x0000000900007209 */ /* 0x000fc80003810000 */
[----:B------:R-:W-:-:S05]  /*0180*/  F2FP.F16.F32.PACK_AB R0, RZ, R0 ;  /* 0x00000000ff00723e */ /* 0x000fca00000000ff */
[----:B-1----:R0:W-:Y:S01]  /*0190*/  STG.E.U16 desc[UR6][R6.64], R0 ;  /* 0x0000000006007986 */ /* 0x0021e2000c101506 */
[----:B------:R-:W-:Y:S05]  /*01a0*/  @P0 BRA `(.L_x_2062) ;  /* 0x0000000000600947 */ /* 0x000fea0003800000 */
[----:B------:R-:W1:Y:S02]  /*01b0*/  LDC.64 R4, c[0x0][0x588] ;  /* 0x00016200ff047b82 */ /* 0x000e640000000a00 */
[----:B-1----:R-:W2:Y:S06]  /*01c0*/  LDG.E.U16 R4, desc[UR6][R4.64] ;  /* 0x0000000604047981 */ /* 0x002eac000c1e1500 */
[----:B0-----:R-:W0:Y:S01]  /*01d0*/  LDC.U16 R0, c[0x0][0x592] ;  /* 0x00016480ff007b82 */ /* 0x001e220000000400 */
[----:B------:R-:W-:-:S07]  /*01e0*/  IADD3 R3, PT, PT, R3, 0x80, RZ ;  /* 0x0000008003037810 */ /* 0x000fce0007ffe0ff */
[----:B------:R-:W1:Y:S01]  /*01f0*/  LDC.64 R6, c[0x0][0x580] ;  /* 0x00016000ff067b82 */ /* 0x000e620000000a00 */
[----:B0-----:R-:W-:Y:S02]  /*0200*/  HADD2.F32 R9, -RZ, R0.H0_H0 ;  /* 0x20000000ff097230 */ /* 0x001fe40000004100 */
[----:B--2---:R-:W-:-:S05]  /*0210*/  HADD2.F32 R0, -RZ, R4.H0_H0 ;  /* 0x20000004ff007230 */ /* 0x004fca0000004100 */
[----:B------:R-:W-:-:S04]  /*0220*/  FMNMX.FTZ R0, R9, R0, PT ;  /* 0x0000000009007209 */ /* 0x000fc80003810000 */
[----:B------:R-:W-:-:S05]  /*0230*/  F2FP.F16.F32.PACK_AB R0, RZ, R0 ;  /* 0x00000000ff00723e */ /* 0x000fca00000000ff */
[----:B-1----:R0:W-:Y:S02]  /*0240*/  STG.E.U16 desc[UR6][R6.64], R0 ;  /* 0x0000000006007986 */ /* 0x0021e4000c101506 */
.L_x_2061:
[----:B------:R-:W-:-:S13]  /*0250*/  ISETP.GE.AND P0, PT, R3, UR4, PT ;  /* 0x0000000403007c0c */ /* 0x000fda000bf06270 */
[----:B------:R-:W-:Y:S05]  /*0260*/  @P0 BREAK.RELIABLE B1 ;  /* 0x0000000000010942 */ /* 0x000fea0003800100 */
[----:B------:R-:W-:Y:S05]  /*0270*/  @P0 BRA `(.L_x_2062) ;  /* 0x00000000002c0947 */ /* 0x000fea0003800000 */
[----:B------:R-:W-:Y:S05]  /*0280*/  BSYNC.RELIABLE B1 ;  /* 0x0000000000017941 */ /* 0x000fea0003800100 */
.L_x_2060:
        /* <DEDUP_REMOVED lines=10> */
.L_x_2062:
[----:B------:R-:W-:Y:S05]  /*0330*/  BSYNC.RECONVERGENT B0 ;  /* 0x0000000000007941 */ /* 0x000fea0003800200 */
.L_x_2059:
[----:B------:R-:W-:Y:S05]  /*0340*/  WARPSYNC.ALL ;  /* 0x0000000000007948 */ /* 0x000fea0003800000 */
[----:B------:R-:W-:-:S13]  /*0350*/  ISETP.GE.AND P0, PT, R3, UR4, PT ;  /* 0x0000000403007c0c */ /* 0x000fda000bf06270 */
[----:B------:R-:W-:Y:S05]  /*0360*/  @P0 EXIT ;  /* 0x000000000000094d */ /* 0x000fea0003800000 */
[----:B------:R-:W2:Y:S02]  /*0370*/  LDC.64 R2, c[0x0][0x588] ;  /* 0x00016200ff027b82 */ /* 0x000ea40000000a00 */
[----:B--2---:R-:W2:Y:S06]  /*0380*/  LDG.E.U16 R2, desc[UR6][R2.64] ;  /* 0x0000000602027981 */ /* 0x004eac000c1e1500 */
[----:B01----:R-:W0:Y:S08]  /*0390*/  LDC.U16 R0, c[0x0][0x592] ;  /* 0x00016480ff007b82 */ /* 0x003e300000000400 */
[----:B------:R-:W1:Y:S01]  /*03a0*/  LDC.64 R4, c[0x0][0x580] ;  /* 0x00016000ff047b82 */ /* 0x000e620000000a00 */
[----:B0-----:R-:W-:-:S02]  /*03b0*/  HADD2.F32 R7, -RZ, R0.H0_H0 ;  /* 0x20000000ff077230 */ /* 0x001fc40000004100 */
[----:B--2---:R-:W-:-:S05]  /*03c0*/  HADD2.F32 R0, -RZ, R2.H0_H0 ;  /* 0x20000002ff007230 */ /* 0x004fca0000004100 */
[----:B------:R-:W-:-:S04]  /*03d0*/  FMNMX.FTZ R0, R7, R0, PT ;  /* 0x0000000007007209 */ /* 0x000fc80003810000 */
[----:B------:R-:W-:-:S05]  /*03e0*/  F2FP.F16.F32.PACK_AB R0, RZ, R0 ;  /* 0x00000000ff00723e */ /* 0x000fca00000000ff */
[----:B-1----:R-:W-:Y:S01]  /*03f0*/  STG.E.U16 desc[UR6][R4.64], R0 ;  /* 0x0000000004007986 */ /* 0x002fe2000c101506 */
[----:B------:R-:W-:Y:S05]  /*0400*/  EXIT ;  /* 0x000000000000794d */ /* 0x000fea0003800000 */
.L_x_2058:
        /* <DEDUP_REMOVED lines=296> */
[----:B------:R-:W1:Y:S01]  /*1690*/  @P0 LDC.64 R8, c[0x0][0x578] ;  /* 0x00015e00ff080b82 */ /* 0x000e620000000a00 */
[----:B---3--:R-:W-:-:S05]  /*16a0*/  @P0 IMAD.HI.U32 R6, R11, R14, R10 ;  /* 0x0000000e0b060227 */ /* 0x008fca00078e000a */
[----:B------:R-:W-:Y:S01]  /*16b0*/  @P0 SHF.R.U32.HI R10, RZ, R15, R6 ;  /* 0x0000000fff0a0219 */ /* 0x000fe20000011606 */
[----:B------:R-:W-:-:S03]  /*16c0*/  IMAD R6, R13, UR8, R7 ;  /* 0x000000080d067c24 */ /* 0x000fc6000f8e0207 */
[----:B------:R-:W-:Y:S01]  /*16d0*/  @P0 IADD3 R10, PT, PT, -R10, RZ, RZ ;  /* 0x000000ff0a0a0210 */ /* 0x000fe20007ffe1ff */
[C---:B--2---:R-:W-:Y:S02]  /*16e0*/  IMAD R5, R6.reuse, UR10, R5 ;  /* 0x0000000a06057c24 */ /* 0x044fe4000f8e0205 */
[----:B------:R-:W-:Y:S02]  /*16f0*/  IMAD R4, R6, UR11, R4 ;  /* 0x0000000b06047c24 */ /* 0x000fe4000f8e0204 */
[----:B0-----:R-:W-:-:S04]  /*1700*/  @P0 IMAD R10, R10, R17, R11 ;  /* 0x000000110a0a0224 */ /* 0x001fc800078e020b */
[C---:B-1----:R-:W-:Y:S02]  /*1710*/  @P0 IMAD R5, R10.reuse, R8, R5 ;  /* 0x000000080a050224 */ /* 0x042fe400078e0205 */
[----:B------:R-:W-:-:S07]  /*1720*/  @P0 IMAD R4, R10, R9, R4 ;  /* 0x000000090a040224 */ /* 0x000fce00078e0204 */
.L_x_2066:
[----:B------:R-:W0:Y:S02]  /*1730*/  LDCU.128 UR8, c[0x0][0x580] ;  /* 0x0000b000ff0877ac */ /* 0x000e240008000c00 */
[----:B0-----:R-:W-:-:S04]  /*1740*/  IADD3 R6, P0, PT, R4, UR10, RZ ;  /* 0x0000000a04067c10 */ /* 0x001fc8000ff1e0ff */
[----:B------:R-:W-:-:S05]  /*1750*/  IADD3.X R7, PT, PT, RZ, UR11, RZ, P0, !PT ;  /* 0x0000000bff077c10 */ /* 0x000fca00087fe4ff */
[----:B------:R-:W2:Y:S01]  /*1760*/  LDG.E.U16 R6, desc[UR6][R6.64] ;  /* 0x0000000606067981 */ /* 0x000ea2000c1e1500 */
[----:B------:R-:W0:Y:S01]  /*1770*/  LDC.U16 R4, c[0x0][0x592] ;  /* 0x00016480ff047b82 */ /* 0x000e220000000400 */
[----:B------:R-:W-:Y:S01]  /*1780*/  IADD3 R3, PT, PT, R3, 0x80, RZ ;  /* 0x0000008003037810 */ /* 0x000fe20007ffe0ff */
[----:B0-----:R-:W-:Y:S02]  /*1790*/  HADD2.F32 R9, -RZ, R4.H0_H0 ;  /* 0x20000004ff097230 */ /* 0x001fe40000004100 */
[----:B--2---:R-:W-:-:S05]  /*17a0*/  HADD2.F32 R4, -RZ, R6.H0_H0 ;  /* 0x20000006ff047230 */ /* 0x004fca0000004100 */
[----:B------:R-:W-:Y:S02]  /*17b0*/  FMNMX.FTZ R8, R9, R4, PT ;  /* 0x0000000409087209 */ /* 0x000fe40003810000 */
[----:B------:R-:W-:Y:S02]  /*17c0*/  IADD3 R4, P0, PT, R5, UR8, RZ ;  /* 0x0000000805047c10 */ /* 0x000fe4000ff1e0ff */
[----:B------:R-:W-:Y:S02]  /*17d0*/  F2FP.F16.F32.PACK_AB R8, RZ, R8 ;  /* 0x00000008ff08723e */ /* 0x000fe400000000ff */
[----:B------:R-:W-:Y:S02]  /*17e0*/  IADD3.X R5, PT, PT, RZ, UR9, RZ, P0, !PT ;  /* 0x00000009ff057c10 */ /* 0x000fe400087fe4ff */
[----:B------:R-:W-:-:S03]  /*17f0*/  ISETP.GE.AND P0, PT, R3, UR4, PT ;  /* 0x0000000403007c0c */ /* 0x000fc6000bf06270 */
[----:B------:R0:W-:Y:S10]  /*1800*/  STG.E.U16 desc[UR6][R4.64], R8 ;  /* 0x0000000804007986 */ /* 0x0001f4000c101506 */
[----:B------:R-:W-:Y:S05]  /*1810*/  @P0 BREAK.RELIABLE B1 ;  /* 0x0000000000010942 */ /* 0x000fea0003800100 */
[----:B------:R-:W-:Y:S05]  /*1820*/  @P0 BRA `(.L_x_2067) ;  /* 0x0000002400c80947 */ /* 0x000fea0003800000 */
[----:B------:R-:W1:Y:S01]  /*1830*/  LDCU.64 UR8, c[0x0][0x390] ;  /* 0x00007200ff0877ac */ /* 0x000e620008000a00 */
[----:B0-----:R-:W-:Y:S01]  /*1840*/  MOV R5, R3 ;  /* 0x0000000300057202 */ /* 0x001fe20000000f00 */
[----:B------:R-:W-:Y:S01]  /*1850*/  IMAD.MOV.U32 R4, RZ, RZ, RZ ;  /* 0x000000ffff047224 */ /* 0x000fe200078e00ff */
[----:B------:R-:W-:Y:S01]  /*1860*/  ISETP.NE.AND P0, PT, R2, RZ, PT ;  /* 0x000000ff0200720c */ /* 0x000fe20003f05270 */
[----:B------:R-:W0:Y:S01]  /*1870*/  LDCU UR5, c[0x0][0x38c] ;  /* 0x00007180ff0577ac */ /* 0x000e220008000800 */
        /* <DEDUP_REMOVED lines=275> */
[----:B------:R-:W1:Y:S01]  /*29b0*/  LDCU UR5, c[0x0][0x4a8] ;  /* 0x00009500ff0577ac */ /* 0x000e620008000800 */
[----:B------:R-:W2:Y:S09]  /*29c0*/  LDCU.64 UR10, c[0x0][0x570] ;  /* 0x0000ae00ff0a77ac */ /* 0x000eb20008000a00 */
[----:B------:R-:W3:Y:S01]  /*29d0*/  @P0 LDC.64 R14, c[0x0][0x4b0] ;  /* 0x00012c00ff0e0b82 */ /* 0x000ee20000000a00 */
[----:B0-----:R-:W-:-:S07]  /*29e0*/  IMAD.HI.U32 R10, R7, UR9, R6 ;  /* 0x00000009070a7c27 */ /* 0x001fce000f8e0006 */
[----:B------:R-:W0:Y:S01]  /*29f0*/  @P0 LDC R17, c[0x0][0x4ac] ;  /* 0x00012b00ff110b82 */ /* 0x000e220000000800 */
[----:B-1----:R-:W-:Y:S01]  /*2a00*/  SHF.R.U32.HI R11, RZ, UR5, R10 ;  /* 0x00000005ff0b7c19 */ /* 0x002fe2000801160a */
[----:B------:R-:W-:-:S03]  /*2a10*/  @P0 IMAD.MOV.U32 R10, RZ, RZ, RZ ;  /* 0x000000ffff0a0224 */ /* 0x000fc600078e00ff */
        /* <DEDUP_REMOVED lines=11> */
.L_x_2068:
        /* <DEDUP_REMOVED lines=11> */
[----:B------:R-:W-:-:S05]  /*2b80*/  IADD3.X R5, PT, PT, RZ, UR9, RZ, P0, !PT ;  /* 0x00000009ff057c10 */ /* 0x000fca00087fe4ff */
[----:B------:R0:W-:Y:S04]  /*2b90*/  STG.E.U16 desc[UR6][R4.64], R8 ;  /* 0x0000000804007986 */ /* 0x0001e8000c101506 */
.L_x_2065:
[----:B------:R-:W-:-:S13]  /*2ba0*/  ISETP.GE.AND P0, PT, R3, UR4, PT ;  /* 0x0000000403007c0c */ /* 0x000fda000bf06270 */
[----:B------:R-:W-:Y:S05]  /*2bb0*/  @P0 BREAK.RELIABLE B1 ;  /* 0x0000000000010942 */ /* 0x000fea0003800100 */
[----:B------:R-:W-:Y:S05]  /*2bc0*/  @P0 BRA `(.L_x_2067) ;  /* 0x0000001000e00947 */ /* 0x000fea0003800000 */
[----:B------:R-:W-:Y:S05]  /*2bd0*/  BSYNC.RELIABLE B1 ;  /* 0x0000000000017941 */ /* 0x000fea0003800100 */
.L_x_2064:
[----:B------:R-:W1:Y:S01]  /*2be0*/  LDCU.64 UR8, c[0x0][0x390] ;  /* 0x00007200ff0877ac */ /* 0x000e620008000a00 */
[----:B0-----:R-:W-:Y:S02]  /*2bf0*/  MOV R4, RZ ;  /* 0x000000ff00047202 */ /* 0x001fe40000000f00 */
        /* <DEDUP_REMOVED lines=296> */
.L_x_2069:
        /* <DEDUP_REMOVED lines=13> */
.L_x_2067:
[----:B------:R-:W-:Y:S05]  /*3f50*/  BSYNC.RECONVERGENT B0 ;  /* 0x0000000000007941 */ /* 0x000fea0003800200 */
.L_x_2063:
[----:B------:R-:W-:Y:S05]  /*3f60*/  WARPSYNC.ALL ;  /* 0x0000000000007948 */ /* 0x000fea0003800000 */
[----:B------:R-:W-:-:S13]  /*3f70*/  ISETP.GE.AND P0, PT, R3, UR4, PT ;  /* 0x0000000403007c0c */ /* 0x000fda000bf06270 */
[----:B------:R-:W-:Y:S05]  /*3f80*/  @P0 EXIT ;  /* 0x000000000000094d */ /* 0x000fea0003800000 */
[----:B------:R-:W2:Y:S01]  /*3f90*/  LDCU.64 UR4, c[0x0][0x390] ;  /* 0x00007200ff0477ac */ /* 0x000ea20008000a00 */
[----:B01----:R-:W-:Y:S01]  /*3fa0*/  MOV R4, RZ ;  /* 0x000000ff00047202 */ /* 0x003fe20000000f00 */
[----:B------:R-:W-:Y:S01]  /*3fb0*/  IMAD.MOV.U32 R5, RZ, RZ, R3 ;  /* 0x000000ffff057224 */ /* 0x000fe200078e0003 */
[----:B------:R-:W-:Y:S01]  /*3fc0*/  ISETP.NE.AND P0, PT, R2, RZ, PT ;  /* 0x000000ff0200720c */ /* 0x000fe20003f05270 */
[----:B------:R-:W0:Y:S01]  /*3fd0*/  LDCU UR8, c[0x0][0x38c] ;  /* 0x00007180ff0877ac */ /* 0x000e220008000800 */
        /* <DEDUP_REMOVED lines=283> */
[----:B------:R-:W3:Y:S02]  /*5190*/  @P0 LDC.64 R12, c[0x0][0x578] ;  /* 0x00015e00ff0c0b82 */ /* 0x000ee40000000a00 */
[----:B------:R-:W-:Y:S02]  /*51a0*/  IMAD R4, R4, UR8, R5 ;  /* 0x0000000804047c24 */ /* 0x000fe4000f8e0205 */
[----:B--2---:R-:W-:-:S05]  /*51b0*/  @P0 IMAD.HI.U32 R0, R7, R8, R6 ;  /* 0x0000000807000227 */ /* 0x004fca00078e0006 */
[----:B------:R-:W-:Y:S01]  /*51c0*/  @P0 SHF.R.U32.HI R0, RZ, R9, R0 ;  /* 0x00000009ff000219 */ /* 0x000fe20000011600 */
[C---:B-1----:R-:W-:Y:S02]  /*51d0*/  IMAD R3, R4.reuse, UR4, R3 ;  /* 0x0000000404037c24 */ /* 0x042fe4000f8e0203 */
[----:B------:R-:W-:Y:S01]  /*51e0*/  IMAD R2, R4, UR5, R2 ;  /* 0x0000000504027c24 */ /* 0x000fe2000f8e0202 */
[----:B------:R-:W-:-:S05]  /*51f0*/  @P0 IADD3 R6, PT, PT, -R0, RZ, RZ ;  /* 0x000000ff00060210 */ /* 0x000fca0007ffe1ff */
[----:B0-----:R-:W-:-:S04]  /*5200*/  @P0 IMAD R6, R11, R6, R7 ;  /* 0x000000060b060224 */ /* 0x001fc800078e0207 */
[C---:B---3--:R-:W-:Y:S02]  /*5210*/  @P0 IMAD R3, R6.reuse, R12, R3 ;  /* 0x0000000c06030224 */ /* 0x048fe400078e0203 */
[----:B------:R-:W-:-:S07]  /*5220*/  @P0 IMAD R2, R6, R13, R2 ;  /* 0x0000000d06020224 */ /* 0x000fce00078e0202 */
.L_x_2070:
[----:B------:R-:W0:Y:S02]  /*5230*/  LDCU.128 UR8, c[0x0][0x580] ;  /* 0x0000b000ff0877ac */ /* 0x000e240008000c00 */
[----:B0-----:R-:W-:-:S04]  /*5240*/  IADD3 R4, P0, PT, R2, UR10, RZ ;  /* 0x0000000a02047c10 */ /* 0x001fc8000ff1e0ff */
[----:B------:R-:W-:-:S05]  /*5250*/  IADD3.X R5, PT, PT, RZ, UR11, RZ, P0, !PT ;  /* 0x0000000bff057c10 */ /* 0x000fca00087fe4ff */
[----:B------:R-:W2:Y:S01]  /*5260*/  LDG.E.U16 R4, desc[UR6][R4.64] ;  /* 0x0000000604047981 */ /* 0x000ea2000c1e1500 */
[----:B------:R-:W0:Y:S01]  /*5270*/  LDC.U16 R0, c[0x0][0x592] ;  /* 0x00016480ff007b82 */ /* 0x000e220000000400 */
[----:B------:R-:W-:-:S04]  /*5280*/  IADD3 R2, P0, PT, R3, UR8, RZ ;  /* 0x0000000803027c10 */ /* 0x000fc8000ff1e0ff */
[----:B------:R-:W-:Y:S01]  /*5290*/  IADD3.X R3, PT, PT, RZ, UR9, RZ, P0, !PT ;  /* 0x00000009ff037c10 */ /* 0x000fe200087fe4ff */
[----:B0-----:R-:W-:Y:S02]  /*52a0*/  HADD2.F32 R7, -RZ, R0.H0_H0 ;  /* 0x20000000ff077230 */ /* 0x001fe40000004100 */
[----:B--2---:R-:W-:-:S05]  /*52b0*/  HADD2.F32 R0, -RZ, R4.H0_H0 ;  /* 0x20000004ff007230 */ /* 0x004fca0000004100 */
[----:B------:R-:W-:-:S04]  /*52c0*/  FMNMX.FTZ R0, R7, R0, PT ;  /* 0x0000000007007209 */ /* 0x000fc80003810000 */
[----:B------:R-:W-:-:S05]  /*52d0*/  F2FP.F16.F32.PACK_AB R0, RZ, R0 ;  /* 0x00000000ff00723e */ /* 0x000fca00000000ff */
[----:B------:R-:W-:Y:S01]  /*52e0*/  STG.E.U16 desc[UR6][R2.64], R0 ;  /* 0x0000000002007986 */ /* 0x000fe2000c101506 */
[----:B------:R-:W-:Y:S05]  /*52f0*/  EXIT ;  /* 0x000000000000794d */ /* 0x000fea0003800000 */
.L_x_2071:
        /* <DEDUP_REMOVED lines=16> */
.L_x_41686:


//--------------------- .text._ZN2at6native27unrolled_elementwise_kernelINS0_13AUnaryFunctorIN3c104HalfES4_S4_ZZZNS0_16fmin_kernel_cudaERNS_18TensorIteratorBaseEENKUlvE_clEvENKUlvE1_clEvEUlS4_S4_E_EESt5arrayIPcLm2EELi4E23TrivialOffsetCalculatorILi1EjESF_NS0_6memory15LoadWithoutCastENSG_16StoreWithoutCastEEEviT_T0_T2_T3_T4_T5_ --------------------------
	.section	.text._ZN2at6native27unrolled_elementwise_kernelINS0_13AUnaryFunctorIN3c104HalfES4_S4_ZZZNS0_16fmin_kernel_cudaERNS_18TensorIteratorBaseEENKUlvE_clEvENKUlvE1_clEvEUlS4_S4_E_EESt5arrayIPcLm2EELi4E23TrivialOffsetCalculatorILi1EjESF_NS0_6memory15LoadWithoutCastENSG_16StoreWithoutCastEEEviT_T0_T2_T3_T4_T5_,"ax",@progbits
	.align	128
        .global         _ZN2at6native27unrolled_elementwise_kernelINS0_13AUnaryFunctorIN3c104HalfES4_S4_ZZZNS0_16fmin_kernel_cudaERNS_18TensorIteratorBaseEENKUlvE_clEvENKUlvE1_clEvEUlS4_S4_E_EESt5arrayIPcLm2EELi4E23TrivialOffsetCalculatorILi1EjESF_NS0_6memory15LoadWithoutCastENSG_16StoreWithoutCastEEEviT_T0_T2_T3_T4_T5_
        .type           _ZN2at6native27unrolled_elementwise_kernelINS0_13AUnaryFunctorIN3c104HalfES4_S4_ZZZNS0_16fmin_kernel_cudaERNS_18TensorIteratorBaseEENKUlvE_clEvENKUlvE1_clEvEUlS4_S4_E_EESt5arrayIPcLm2EELi4E23TrivialOffsetCalculatorILi1EjESF_NS0_6memory15LoadWithoutCastENSG_16StoreWithoutCastEEEviT_T0_T2_T3_T4_T5_,@function
        .size           _ZN2at6native27unrolled_elementwise_kernelINS0_13AUnaryFunctorIN3c104HalfES4_S4_ZZZNS0_16fmin_kernel_cudaERNS_18TensorIteratorBaseEENKUlvE_clEvENKUlvE1_clEvEUlS4_S4_E_EESt5arrayIPcLm2EELi4E23TrivialOffsetCalculatorILi1EjESF_NS0_6memory15LoadWithoutCastENSG_16StoreWithoutCastEEEviT_T0_T2_T3_T4_T5_,(.L_x_41687 - _ZN2at6native27unrolled_elementwise_kernelINS0_13AUnaryFunctorIN3c104HalfES4_S4_ZZZNS0_16fmin_kernel_cudaERNS_18TensorIteratorBaseEENKUlvE_clEvENKUlvE1_clEvEUlS4_S4_E_EESt5arrayIPcLm2EELi4E23TrivialOffsetCalculatorILi1EjESF_NS0_6memory15LoadWithoutCastENSG_16StoreWithoutCastEEEviT_T0_T2_T3_T4_T5_)
        .other          _ZN2at6native27unrolled_elementwise_kernelINS0_13AUnaryFunctorIN3c104HalfES4_S4_ZZZNS0_16fmin_kernel_cudaERNS_18TensorIteratorBaseEENKUlvE_clEvENKUlvE1_clEvEUlS4_S4_E_EESt5arrayIPcLm2EELi4E23TrivialOffsetCalculatorILi1EjESF_NS0_6memory15LoadWithoutCastENSG_16StoreWithoutCastEEEviT_T0_T2_T3_T4_T5_,@"STO_CUDA_ENTRY STV_DEFAULT"
_ZN2at6native27unrolled_elementwise_kernelINS0_13AUnaryFunctorIN3c104HalfES4_S4_ZZZNS0_16fmin_kernel_cudaERNS_18TensorIteratorBaseEENKUlvE_clEvENKUlvE1_clEvEUlS4_S4_E_EESt5arrayIPcLm2EELi4E23TrivialOffsetCalculatorILi1EjESF_NS0_6memory15LoadWithoutCastENSG_16StoreWithoutCastEEEviT_T0_T2_T3_T4_T5_:
.text._ZN2at6native27unrolled_elementwise_kernelINS0_13AUnaryFunctorIN3c104HalfES4_S4_ZZZNS0_16fmin_kernel_cudaERNS_18TensorIteratorBaseEENKUlvE_clEvENKUlvE1_clEvEUlS4_S4_E_EESt5arrayIPcLm2EELi4E23TrivialOffsetCalculatorILi1EjESF_NS0_6memory15LoadWithoutCastENSG_16StoreWithoutCastEEEviT_T0_T2_T3_T4_T5_:
        /* <DEDUP_REMOVED lines=10> */
[----:B------:R-:W-:-:S03]  /*00a0*/  @!P0 IMAD R7, R0, 0x200, R3 ;  /* 0x0000020000078824 */ /* 0x000fc600078e0203 */
[----:B------:R-:W-:-:S13]  /*00b0*/  ISETP.GE.AND P1, PT, R13, R2, PT ;  /* 0x000000020d00720c */ /* 0x000fda0003f26270 */
[----:B------:R-:W-:Y:S01]  /*00c0*/  @!P1 LEA R17, R0, R13, 0x9 ;  /* 0x0000000d00119211 */ /* 0x000fe200078e48ff */
[----:B------:R-:W-:Y:S01]  /*00d0*/  @!P1 VIADD R13, R13, 0x80 ;  /* 0x000000800d0d9836 */ /* 0x000fe20000000000 */
[----:B------:R-:W2:Y:S04]  /*00e0*/  @!P1 LDC.64 R10, c[0x0][0x390] ;  /* 0x0000e400ff0a9b82 */ /* 0x000ea80000000a00 */
[----:B------:R-:W-:Y:S01]  /*00f0*/  ISETP.GE.AND P2, PT, R13, R2, PT ;  /* 0x000000020d00720c */ /* 0x000fe20003f46270 */
[----:B0-----:R-:W-:Y:S01]  /*0100*/  @!P0 IMAD.WIDE.U32 R14, R7, 0x2, R14 ;  /* 0x00000002070e8825 */ /* 0x001fe200078e000e */
[----:B------:R-:W-:-:S06]  /*0110*/  PRMT R7, RZ, 0x7610, R7 ;  /* 0x00007610ff077816 */ /* 0x000fcc0000000007 */
[----:B-1----:R0:W3:Y:S05]  /*0120*/  @!P0 LDG.E.U16 R7, desc[UR4][R14.64] ;  /* 0x000000040e078981 */ /* 0x0020ea000c1e1500 */
[----:B------:R-:W1:Y:S01]  /*0130*/  @!P2 LDC.64 R8, c[0x0][0x390] ;  /* 0x0000e400ff08ab82 */ /* 0x000e620000000a00 */
[----:B------:R-:W-:Y:S02]  /*0140*/  @!P2 LEA R19, R0, R13, 0x9 ;  /* 0x0000000d0013a211 */ /* 0x000fe400078e48ff */
[----:B------:R-:W-:Y:S01]  /*0150*/  PRMT R12, RZ, 0x7610, R12 ;  /* 0x00007610ff0c7816 */ /* 0x000fe2000000000c */
[----:B--2---:R-:W-:Y:S01]  /*0160*/  @!P1 IMAD.WIDE.U32 R16, R17, 0x2, R10 ;  /* 0x0000000211109825 */ /* 0x004fe200078e000a */
[----:B------:R-:W-:-:S06]  /*0170*/  PRMT R11, RZ, 0x7610, R11 ;  /* 0x00007610ff0b7816 */ /* 0x000fcc000000000b */
[----:B------:R2:W4:Y:S01]  /*0180*/  @!P1 LDG.E.U16 R11, desc[UR4][R16.64] ;  /* 0x00000004100b9981 */ /* 0x000522000c1e1500 */
[----:B-1----:R-:W-:-:S05]  /*0190*/  @!P2 IMAD.WIDE.U32 R8, R19, 0x2, R8 ;  /* 0x000000021308a825 */ /* 0x002fca00078e0008 */
[----:B------:R1:W4:Y:S01]  /*01a0*/  @!P2 LDG.E.U16 R12, desc[UR4][R8.64] ;  /* 0x00000004080ca981 */ /* 0x000322000c1e1500 */
[----:B------:R-:W-:-:S05]  /*01b0*/  @!P2 VIADD R13, R13, 0x80 ;  /* 0x000000800d0da836 */ /* 0x000fca0000000000 */
[-C--:B------:R-:W-:Y:S02]  /*01c0*/  ISETP.GE.AND P0, PT, R13, R2.reuse, PT ;  /* 0x000000020d00720c */ /* 0x080fe40003f06270 */
[----:B------:R-:W-:-:S11]  /*01d0*/  ISETP.GE.AND P1, PT, R3, R2, PT ;  /* 0x000000020300720c */ /* 0x000fd60003f26270 */
[----:B------:R-:W1:Y:S01]  /*01e0*/  @!P0 LDC.64 R18, c[0x0][0x390] ;  /* 0x0000e400ff128b82 */ /* 0x000e620000000a00 */
[----:B0-----:R-:W-:-:S07]  /*01f0*/  @!P0 IMAD R15, R0, 0x200, R13 ;  /* 0x00000200000f8824 */ /* 0x001fce00078e020d */
[----:B--2---:R-:W0:Y:S01]  /*0200*/  @!P1 LDC.U16 R16, c[0x0][0x386] ;  /* 0x0000e180ff109b82 */ /* 0x004e220000000400 */
[----:B------:R-:W-:-:S04]  /*0210*/  IADD3 R13, PT, PT, R3, 0x100, RZ ;  /* 0x00000100030d7810 */ /* 0x000fc80007ffe0ff */
[----:B------:R-:W-:-:S03]  /*0220*/  ISETP.GE.AND P3, PT, R13, R2, PT ;  /* 0x000000020d00720c */ /* 0x000fc60003f66270 */
[----:B-1----:R-:W1:Y:S01]  /*0230*/  @!P1 LDC.64 R8, c[0x0][0x388] ;  /* 0x0000e200ff089b82 */ /* 0x002e620000000a00 */
[----:B------:R-:W-:-:S04]  /*0240*/  @!P0 IMAD.WIDE.U32 R14, R15, 0x2, R18 ;  /* 0x000000020f0e8825 */ /* 0x000fc800078e0012 */
[----:B------:R-:W-:Y:S01]  /*0250*/  VIADD R19, R3, 0x80 ;  /* 0x0000008003137836 */ /* 0x000fe20000000000 */
[----:B------:R-:W-:-:S04]  /*0260*/  PRMT R10, RZ, 0x7610, R10 ;  /* 0x00007610ff0a7816 */ /* 0x000fc8000000000a */
[-C--:B------:R-:W-:Y:S01]  /*0270*/  ISETP.GE.AND P2, PT, R19, R2.reuse, PT ;  /* 0x000000021300720c */ /* 0x080fe20003f46270 */
[----:B------:R-:W-:Y:S01]  /*0280*/  VIADD R13, R3, 0x180 ;  /* 0x00000180030d7836 */ /* 0x000fe20000000000 */
[----:B------:R2:W5:Y:S01]  /*0290*/  @!P0 LDG.E.U16 R10, desc[UR4][R14.64] ;  /* 0x000000040e0a8981 */ /* 0x000562000c1e1500 */
[----:B------:R-:W3:Y:S03]  /*02a0*/  @!P3 LDC.U16 R18, c[0x0][0x386] ;  /* 0x0000e180ff12bb82 */ /* 0x000ee60000000400 */
[----:B------:R-:W-:Y:S01]  /*02b0*/  ISETP.GE.AND P0, PT, R13, R2, PT ;  /* 0x000000020d00720c */ /* 0x000fe20003f06270 */
[----:B0-----:R-:W-:-:S06]  /*02c0*/  @!P1 HADD2.F32 R13, -RZ, R16.H0_H0 ;  /* 0x20000010ff0d9230 */ /* 0x001fcc0000004100 */
[----:B------:R-:W0:Y:S01]  /*02d0*/  @!P2 LDC.U16 R17, c[0x0][0x386] ;  /* 0x0000e180ff11ab82 */ /* 0x000e220000000400 */
[----:B--2---:R-:W-:-:S05]  /*02e0*/  @!P1 LEA R15, R0, R3, 0x9 ;  /* 0x00000003000f9211 */ /* 0x004fca00078e48ff */
[----:B-1----:R-:W-:-:S04]  /*02f0*/  @!P1 IMAD.WIDE.U32 R8, R15, 0x2, R8 ;  /* 0x000000020f089825 */ /* 0x002fc800078e0008 */
[----:B------:R-:W-:-:S05]  /*0300*/  @!P1 IMAD.MOV.U32 R3, RZ, RZ, R19 ;  /* 0x000000ffff039224 */ /* 0x000fca00078e0013 */
[----:B------:R-:W-:Y:S01]  /*0310*/  ISETP.GE.AND P4, PT, R3, R2, PT ;  /* 0x000000020300720c */ /* 0x000fe20003f86270 */
[----:B------:R-:W-:Y:S01]  /*0320*/  BSSY.RECONVERGENT B0, `(.L_x_2072) ;  /* 0x0000019000007945 */ /* 0x000fe20003800200 */
[----:B---3--:R-:W-:-:S05]  /*0330*/  @!P1 HADD2.F32 R14, -RZ, R7.H0_H0 ;  /* 0x20000007ff0e9230 */ /* 0x008fca0000004100 */
[----:B------:R-:W-:-:S04]  /*0340*/  @!P1 FMNMX.FTZ R13, R13, R14, PT ;  /* 0x0000000e0d0d9209 */ /* 0x000fc80003810000 */
[----:B------:R-:W-:Y:S01]  /*0350*/  @!P1 F2FP.F16.F32.PACK_AB R6, RZ, R13 ;  /* 0x0000000dff06923e */ /* 0x000fe200000000ff */
[----:B------:R-:W1:Y:S04]  /*0360*/  @!P0 LDC.U16 R7, c[0x0][0x386] ;  /* 0x0000e180ff078b82 */ /* 0x000e680000000400 */
[----:B------:R2:W-:Y:S01]  /*0370*/  @!P1 STG.E.U16 desc[UR4][R8.64], R6 ;  /* 0x0000000608009986 */ /* 0x0005e2000c101504 */
[----:B------:R-:W-:Y:S02]  /*0380*/  @!P3 HADD2.F32 R13, -RZ, R18.H0_H0 ;  /* 0x20000012ff0db230 */ /* 0x000fe40000004100 */
[----:B0-----:R-:W-:Y:S02]  /*0390*/  @!P2 HADD2.F32 R14, -RZ, R17.H0_H0 ;  /* 0x20000011ff0ea230 */ /* 0x001fe40000004100 */
[----:B----4-:R-:W-:-:S05]  /*03a0*/  @!P2 HADD2.F32 R11, -RZ, R11.H0_H0 ;  /* 0x2000000bff0ba230 */ /* 0x010fca0000004100 */
[----:B------:R-:W-:Y:S01]  /*03b0*/  @!P2 FMNMX.FTZ R11, R14, R11, PT ;  /* 0x0000000b0e0ba209 */ /* 0x000fe20003810000 */
[----:B------:R-:W-:-:S03]  /*03c0*/  @!P3 HADD2.F32 R12, -RZ, R12.H0_H0 ;  /* 0x2000000cff0cb230 */ /* 0x000fc60000004100 */
[----:B------:R-:W-:Y:S02]  /*03d0*/  @!P2 F2FP.F16.F32.PACK_AB R5, RZ, R11 ;  /* 0x0000000bff05a23e */ /* 0x000fe400000000ff */
[----:B------:R-:W-:-:S04]  /*03e0*/  @!P3 FMNMX.FTZ R12, R13, R12, PT ;  /* 0x0000000c0d0cb209 */ /* 0x000fc80003810000 */
[----:B------:R-:W-:Y:S01]  /*03f0*/  @!P3 F2FP.F16.F32.PACK_AB R4, RZ, R12 ;  /* 0x0000000cff04b23e */ /* 0x000fe200000000ff */
[----:B-12---:R-:W-:Y:S06]  /*0400*/  @P4 BRA `(.L_x_2073) ;  /* 0x0000000000284947 */ /* 0x006fec0003800000 */
[----:B------:R-:W0:Y:S01]  /*0410*/  LDC.64 R8, c[0x0][0x388] ;  /* 0x0000e200ff087b82 */ /* 0x000e220000000a00 */
[----:B------:R-:W-:Y:S01]  /*0420*/  LEA R13, R0, R3, 0x9 ;  /* 0x00000003000d7211 */ /* 0x000fe200078e48ff */
        /* <DEDUP_REMOVED lines=8> */
.L_x_2073:
[----:B------:R-:W-:Y:S05]  /*04b0*/  BSYNC.RECONVERGENT B0 ;  /* 0x0000000000007941 */ /* 0x000fea0003800200 */
.L_x_2072:
[----:B------:R-:W-:-:S13]  /*04c0*/  ISETP.GE.AND P1, PT, R3, R2, PT ;  /* 0x000000020300720c */ /* 0x000fda0003f26270 */
[----:B------:R-:W-:Y:S05]  /*04d0*/  @P1 EXIT ;  /* 0x000000000000194d */ /* 0x000fea0003800000 */
[----:B0-----:R-:W0:Y:S01]  /*04e0*/  LDC.64 R4, c[0x0][0x388] ;  /* 0x0000e200ff047b82 */ /* 0x001e220000000a00 */
[----:B------:R-:W-:Y:S01]  /*04f0*/  @!P0 HADD2.F32 R7, -RZ, R7.H0_H0 ;  /* 0x20000007ff078230 */ /* 0x000fe20000004100 */
[----:B------:R-:W-:Y:S01]  /*0500*/  LEA R3, R0, R3, 0x9 ;  /* 0x0000000300037211 */ /* 0x000fe200078e48ff */
[----:B-----5:R-:W-:-:S05]  /*0510*/  @!P0 HADD2.F32 R10, -RZ, R10.H0_H0 ;  /* 0x2000000aff0a8230 */ /* 0x020fca0000004100 */
[----:B------:R-:W-:-:S04]  /*0520*/  @!P0 FMNMX.FTZ R10, R7, R10, PT ;  /* 0x0000000a070a8209 */ /* 0x000fc80003810000 */
[----:B------:R-:W-:-:S04]  /*0530*/  @!P0 F2FP.F16.F32.PACK_AB R2, RZ, R10 ;  /* 0x0000000aff02823e */ /* 0x000fc800000000ff */
[----:B------:R-:W-:Y:S01]  /*0540*/  PRMT R0, R2, 0x7610, R0 ;  /* 0x0000761002007816 */ /* 0x000fe20000000000 */
[----:B0-----:R-:W-:-:S05]  /*0550*/  IMAD.WIDE.U32 R2, R3, 0x2, R4 ;  /* 0x0000000203027825 */ /* 0x001fca00078e0004 */
[----:B------:R-:W-:Y:S01]  /*0560*/  STG.E.U16 desc[UR4][R2.64], R0 ;  /* 0x0000000002007986 */ /* 0x000fe2000c101504 */
[----:B------:R-:W-:Y:S05]  /*0570*/  EXIT ;  /* 0x000000000000794d */ /* 0x000fea0003800000 */
.L_x_2074:
        /* <DEDUP_REMOVED lines=16> */
.L_x_41687:


//--------------------- .text._ZN2at6native29vectorized_elementwise_kernelILi2ENS0_13AUnaryFunctorIN3c104HalfES4_S4_ZZZNS0_16fmin_kernel_cudaERNS_18TensorIteratorBaseEENKUlvE_clEvENKUlvE1_clEvEUlS4_S4_E_EESt5arrayIPcLm2EEEEviT0_T1_ --------------------------
	.section	.text._ZN2at6native29vectorized_elementwise_kernelILi2ENS0_13AUnaryFunctorIN3c104HalfES4_S4_ZZZNS0_16fmin_kernel_cudaERNS_18TensorIteratorBaseEENKUlvE_clEvENKUlvE1_clEvEUlS4_S4_E_EESt5arrayIPcLm2EEEEviT0_T1_,"ax",@progbits
	.align	128
        .global         _ZN2at6native29vectorized_elementwise_kernelILi2ENS0_13AUnaryFunctorIN3c104HalfES4_S4_ZZZNS0_16fmin_kernel_cudaERNS_18TensorIteratorBaseEENKUlvE_clEvENKUlvE1_clEvEUlS4_S4_E_EESt5arrayIPcLm2EEEEviT0_T1_
        .type           _ZN2at6native29vectorized_elementwise_kernelILi2ENS0_13AUnaryFunctorIN3c104HalfES4_S4_ZZZNS0_16fmin_kernel_cudaERNS_18TensorIteratorBaseEENKUlvE_clEvENKUlvE1_clEvEUlS4_S4_E_EESt5arrayIPcLm2EEEEviT0_T1_,@function
        .size           _ZN2at6native29vectorized_elementwise_kernelILi2ENS0_13AUnaryFunctorIN3c104HalfES4_S4_ZZZNS0_16fmin_kernel_cudaERNS_18TensorIteratorBaseEENKUlvE_clEvENKUlvE1_clEvEUlS4_S4_E_EESt5arrayIPcLm2EEEEviT0_T1_,(.L_x_41688 - _ZN2at6native29vectorized_elementwise_kernelILi2ENS0_13AUnaryFunctorIN3c104HalfES4_S4_ZZZNS0_16fmin_kernel_cudaERNS_18TensorIteratorBaseEENKUlvE_clEvENKUlvE1_clEvEUlS4_S4_E_EESt5arrayIPcLm2EEEEviT0_T1_)
        .other          _ZN2at6native29vectorized_elementwise_kernelILi2ENS0_13AUnaryFunctorIN3c104HalfES4_S4_ZZZNS0_16fmin_kernel_cudaERNS_18TensorIteratorBaseEENKUlvE_clEvENKUlvE1_clEvEUlS4_S4_E_EESt5arrayIPcLm2EEEEviT0_T1_,@"STO_CUDA_ENTRY STV_DEFAULT"
_ZN2at6native29vectorized_elementwise_kernelILi2ENS0_13AUnaryFunctorIN3c104HalfES4_S4_ZZZNS0_16fmin_kernel_cudaERNS_18TensorIteratorBaseEENKUlvE_clEvENKUlvE1_clEvEUlS4_S4_E_EESt5arrayIPcLm2EEEEviT0_T1_:
.text._ZN2at6native29vectorized_elementwise_kernelILi2ENS0_13AUnaryFunctorIN3c104HalfES4_S4_ZZZNS0_16fmin_kernel_cudaERNS_18TensorIteratorBaseEENKUlvE_clEvENKUlvE1_clEvEUlS4_S4_E_EESt5arrayIPcLm2EEEEviT0_T1_:
        /* <DEDUP_REMOVED lines=9> */
[----:B------:R-:W-:Y:S02]  /*0090*/  PRMT R21, RZ, 0x7610, R21 ;  /* 0x00007610ff157816 */ /* 0x000fe40000000015 */
[----:B0-----:R-:W-:Y:S01]  /*00a0*/  ISETP.GE.U32.AND P5, PT, R23, R2, PT ;  /* 0x000000021700720c */ /* 0x001fe20003fa6070 */
[----:B------:R-:W-:-:S12]  /*00b0*/  IMAD.MOV.U32 R3, RZ, RZ, R23 ;  /* 0x000000ffff037224 */ /* 0x000fd800078e0017 */
[----:B------:R-:W-:Y:S01]  /*00c0*/  @!P5 VIADD R23, R3, 0x80 ;  /* 0x000000800317d836 */ /* 0x000fe20000000000 */
[----:B------:R-:W0:Y:S04]  /*00d0*/  @!P5 LDC.64 R14, c[0x0][0x390] ;  /* 0x0000e400ff0edb82 */ /* 0x000e280000000a00 */
[----:B------:R-:W-:-:S13]  /*00e0*/  ISETP.GE.U32.AND P0, PT, R23, R2, PT ;  /* 0x000000021700720c */ /* 0x000fda0003f06070 */
[----:B------:R-:W-:Y:S01]  /*00f0*/  @!P0 IADD3 R27, PT, PT, R0, R23, RZ ;  /* 0x00000017001b8210 */ /* 0x000fe20007ffe0ff */
[----:B------:R-:W-:-:S05]  /*0100*/  @!P0 VIADD R23, R23, 0x80 ;  /* 0x0000008017178836 */ /* 0x000fca0000000000 */
[----:B------:R-:W-:-:S13]  /*0110*/  ISETP.GE.U32.AND P6, PT, R23, R2, PT ;  /* 0x000000021700720c */ /* 0x000fda0003fc6070 */
[----:B------:R-:W-:Y:S01]  /*0120*/  @!P6 IMAD.IADD R11, R0, 0x1, R23 ;  /* 0x00000001000be824 */ /* 0x000fe200078e0217 */
[----:B------:R-:W-:Y:S01]  /*0130*/  @!P6 IADD3 R23, PT, PT, R23, 0x80, RZ ;  /* 0x000000801717e810 */ /* 0x000fe20007ffe0ff */
[----:B------:R-:W1:Y:S03]  /*0140*/  @!P6 LDC.64 R16, c[0x0][0x390] ;  /* 0x0000e400ff10eb82 */ /* 0x000e660000000a00 */
[----:B------:R-:W-:-:S13]  /*0150*/  ISETP.GE.U32.AND P1, PT, R23, R2, PT ;  /* 0x000000021700720c */ /* 0x000fda0003f26070 */
[----:B------:R-:W-:Y:S01]  /*0160*/  @!P1 IMAD.IADD R19, R0, 0x1, R23 ;  /* 0x0000000100139824 */ /* 0x000fe200078e0217 */
[----:B------:R-:W2:Y:S01]  /*0170*/  @!P1 LDC.64 R12, c[0x0][0x390] ;  /* 0x0000e400ff0c9b82 */ /* 0x000ea20000000a00 */
[----:B------:R-:W-:-:S05]  /*0180*/  @!P1 VIADD R23, R23, 0x80 ;  /* 0x0000008017179836 */ /* 0x000fca0000000000 */
[----:B------:R-:W-:Y:S01]  /*0190*/  ISETP.GE.U32.AND P2, PT, R23, R2, PT ;  /* 0x000000021700720c */ /* 0x000fe20003f46070 */
[----:B-1----:R-:W-:Y:S01]  /*01a0*/  @!P6 IMAD.WIDE.U32 R16, R11, 0x2, R16 ;  /* 0x000000020b10e825 */ /* 0x002fe200078e0010 */
[----:B------:R-:W-:-:S03]  /*01b0*/  PRMT R22, RZ, 0x7610, R22 ;  /* 0x00007610ff167816 */ /* 0x000fc60000000016 */
[C---:B------:R-:W-:Y:S01]  /*01c0*/  @!P5 IMAD.IADD R11, R0.reuse, 0x1, R3 ;  /* 0x00000001000bd824 */ /* 0x040fe200078e0203 */
[----:B------:R-:W3:Y:S07]  /*01d0*/  @!P6 LDG.E.U16 R21, desc[UR4][R16.64] ;  /* 0x000000041015e981 */ /* 0x000eee000c1e1500 */
[----:B------:R-:W-:Y:S01]  /*01e0*/  @!P2 IADD3 R28, PT, PT, R0, R23, RZ ;  /* 0x00000017001ca210 */ /* 0x000fe20007ffe0ff */
[----:B------:R-:W-:-:S05]  /*01f0*/  @!P2 VIADD R23, R23, 0x80 ;  /* 0x000000801717a836 */ /* 0x000fca0000000000 */
[----:B------:R-:W-:-:S13]  /*0200*/  ISETP.GE.U32.AND P3, PT, R23, R2, PT ;  /* 0x000000021700720c */ /* 0x000fda0003f66070 */
[----:B------:R-:W-:Y:S01]  /*0210*/  @!P3 IMAD.IADD R29, R0, 0x1, R23 ;  /* 0x00000001001db824 */ /* 0x000fe200078e0217 */
[----:B------:R-:W-:-:S04]  /*0220*/  @!P3 IADD3 R23, PT, PT, R23, 0x80, RZ ;  /* 0x000000801717b810 */ /* 0x000fc80007ffe0ff */
[-C--:B------:R-:W-:Y:S01]  /*0230*/  ISETP.GE.U32.AND P4, PT, R23, R2.reuse, PT ;  /* 0x000000021700720c */ /* 0x080fe20003f86070 */
[----:B0-----:R-:W-:Y:S01]  /*0240*/  @!P5 IMAD.WIDE.U32 R14, R11, 0x2, R14 ;  /* 0x000000020b0ed825 */ /* 0x001fe200078e000e */
[----:B------:R-:W-:Y:S01]  /*0250*/  PRMT R26, RZ, 0x7610, R26 ;  /* 0x00007610ff1a7816 */ /* 0x000fe2000000001a */
[----:B------:R-:W0:Y:S03]  /*0260*/  @!P2 LDC.64 R10, c[0x0][0x390] ;  /* 0x0000e400ff0aab82 */ /* 0x000e260000000a00 */
[----:B------:R1:W4:Y:S07]  /*0270*/  @!P5 LDG.E.U16 R22, desc[UR4][R14.64] ;  /* 0x000000040e16d981 */ /* 0x00032e000c1e1500 */
[----:B------:R-:W-:Y:S01]  /*0280*/  @!P4 IMAD.IADD R25, R0, 0x1, R23 ;  /* 0x000000010019c824 */ /* 0x000fe200078e0217 */
[----:B------:R-:W-:Y:S01]  /*0290*/  @!P4 IADD3 R23, PT, PT, R23, 0x80, RZ ;  /* 0x000000801717c810 */ /* 0x000fe20007ffe0ff */
[----:B--2---:R-:W-:Y:S01]  /*02a0*/  @!P1 IMAD.WIDE.U32 R12, R19, 0x2, R12 ;  /* 0x00000002130c9825 */ /* 0x004fe200078e000c */
[----:B-1----:R-:W1:Y:S02]  /*02b0*/  @!P3 LDC.64 R14, c[0x0][0x390] ;  /* 0x0000e400ff0ebb82 */ /* 0x002e640000000a00 */
[----:B------:R-:W-:-:S02]  /*02c0*/  ISETP.GE.U32.AND P5, PT, R23, R2, PT ;  /* 0x000000021700720c */ /* 0x000fc40003fa6070 */
[----:B------:R2:W5:Y:S04]  /*02d0*/  @!P1 LDG.E.U16 R26, desc[UR4][R12.64] ;  /* 0x000000040c1a9981 */ /* 0x000568000c1e1500 */
[----:B------:R-:W1:Y:S08]  /*02e0*/  @!P4 LDC.64 R16, c[0x0][0x390] ;  /* 0x0000e400ff10cb82 */ /* 0x000e700000000a00 */
[----:B------:R-:W1:Y:S08]  /*02f0*/  @!P5 LDC.64 R18, c[0x0][0x390] ;  /* 0x0000e400ff12db82 */ /* 0x000e700000000a00 */
[----:B--2---:R-:W2:Y:S01]  /*0300*/  @!P0 LDC.64 R12, c[0x0][0x390] ;  /* 0x0000e400ff0c8b82 */ /* 0x004ea20000000a00 */
[----:B------:R-:W-:-:S02]  /*0310*/  @!P5 IMAD.IADD R23, R0, 0x1, R23 ;  /* 0x000000010017d824 */ /* 0x000fc400078e0217 */
[----:B0-----:R-:W-:Y:S01]  /*0320*/  @!P2 IMAD.WIDE.U32 R10, R28, 0x2, R10 ;  /* 0x000000021c0aa825 */ /* 0x001fe200078e000a */
[----:B------:R-:W-:-:S03]  /*0330*/  PRMT R28, RZ, 0x7610, R28 ;  /* 0x00007610ff1c7816 */ /* 0x000fc6000000001c */
[----:B-1----:R-:W-:Y:S01]  /*0340*/  @!P3 IMAD.WIDE.U32 R14, R29, 0x2, R14 ;  /* 0x000000021d0eb825 */ /* 0x002fe200078e000e */
[----:B------:R-:W-:Y:S02]  /*0350*/  PRMT R29, RZ, 0x7610, R29 ;  /* 0x00007610ff1d7816 */ /* 0x000fe4000000001d */
[----:B------:R0:W5:Y:S01]  /*0360*/  @!P2 LDG.E.U16 R28, desc[UR4][R10.64] ;  /* 0x000000040a1ca981 */ /* 0x000162000c1e1500 */
[----:B------:R-:W-:Y:S01]  /*0370*/  @!P4 IMAD.WIDE.U32 R16, R25, 0x2, R16 ;  /* 0x000000021910c825 */ /* 0x000fe200078e0010 */
[----:B------:R-:W-:Y:S02]  /*0380*/  PRMT R25, RZ, 0x7610, R25 ;  /* 0x00007610ff197816 */ /* 0x000fe40000000019 */
[----:B------:R-:W5:Y:S01]  /*0390*/  @!P3 LDG.E.U16 R29, desc[UR4][R14.64] ;  /* 0x000000040e1db981 */ /* 0x000f62000c1e1500 */
[----:B------:R-:W-:Y:S01]  /*03a0*/  @!P5 IMAD.WIDE.U32 R18, R23, 0x2, R18 ;  /* 0x000000021712d825 */ /* 0x000fe200078e0012 */
[----:B------:R-:W-:Y:S02]  /*03b0*/  PRMT R23, RZ, 0x7610, R23 ;  /* 0x00007610ff177816 */ /* 0x000fe40000000017 */
[----:B------:R1:W5:Y:S04]  /*03c0*/  @!P4 LDG.E.U16 R25, desc[UR4][R16.64] ;  /* 0x000000041019c981 */ /* 0x000368000c1e1500 */
[----:B------:R-:W5:Y:S01]  /*03d0*/  @!P5 LDG.E.U16 R23, desc[UR4][R18.64] ;  /* 0x000000041217d981 */ /* 0x000f62000c1e1500 */
[----:B--2---:R-:W-:Y:S01]  /*03e0*/  @!P0 IMAD.WIDE.U32 R12, R27, 0x2, R12 ;  /* 0x000000021b0c8825 */ /* 0x004fe200078e000c */
[----:B------:R-:W-:-:S06]  /*03f0*/  PRMT R27, RZ, 0x7610, R27 ;  /* 0x00007610ff1b7816 */ /* 0x000fcc000000001b */
[----:B------:R2:W5:Y:S01]  /*0400*/  @!P0 LDG.E.U16 R27, desc[UR4][R12.64] ;  /* 0x000000040c1b8981 */ /* 0x000562000c1e1500 */
[----:B0-----:R-:W-:-:S05]  /*0410*/  VIADD R11, R3, 0x100 ;  /* 0x00000100030b7836 */ /* 0x001fca0000000000 */
[-C--:B------:R-:W-:Y:S02]  /*0420*/  ISETP.GE.U32.AND P5, PT, R11, R2.reuse, PT ;  /* 0x000000020b00720c */ /* 0x080fe40003fa6070 */
[----:B------:R-:W-:-:S11]  /*0430*/  ISETP.GE.U32.AND P0, PT, R3, R2, PT ;  /* 0x000000020300720c */ /* 0x000fd60003f06070 */
[----:B------:R-:W0:Y:S01]  /*0440*/  @!P5 LDC.U16 R10, c[0x0][0x386] ;  /* 0x0000e180ff0adb82 */ /* 0x000e220000000400 */
[----:B------:R-:W-:-:S07]  /*0450*/  IADD3 R11, PT, PT, R3, 0x180, RZ ;  /* 0x00000180030b7810 */ /* 0x000fce0007ffe0ff */
[----:B-1----:R-:W1:Y:S01]  /*0460*/  @!P0 LDC.U16 R16, c[0x0][0x386] ;  /* 0x0000e180ff108b82 */ /* 0x002e620000000400 */
[----:B------:R-:W-:Y:S01]  /*0470*/  ISETP.GE.U32.AND P1, PT, R11, R2, PT ;  /* 0x000000020b00720c */ /* 0x000fe20003f26070 */
[C---:B------:R-:W-:Y:S01]  /*0480*/  VIADD R11, R3.reuse, 0x200 ;  /* 0x00000200030b7836 */ /* 0x040fe20000000000 */
[C---:B--2---:R-:W-:Y:S01]  /*0490*/  IADD3 R13, PT, PT, R3.reuse, 0x300, RZ ;  /* 0x00000300030d7810 */ /* 0x044fe20007ffe0ff */
[----:B------:R-:W-:-:S03]  /*04a0*/  VIADD R15, R3, 0x380 ;  /* 0x00000380030f7836 */ /* 0x000fc60000000000 */
[-C--:B------:R-:W-:Y:S01]  /*04b0*/  ISETP.GE.U32.AND P2, PT, R11, R2.reuse, PT ;  /* 0x000000020b00720c */ /* 0x080fe20003f46070 */
[----:B------:R-:W-:Y:S01]  /*04c0*/  VIADD R11, R3, 0x280 ;  /* 0x00000280030b7836 */ /* 0x000fe20000000000 */
[-C--:B------:R-:W-:Y:S01]  /*04d0*/  ISETP.GE.U32.AND P4, PT, R13, R2.reuse, PT ;  /* 0x000000020d00720c */ /* 0x080fe20003f86070 */
[----:B------:R-:W-:Y:S02]  /*04e0*/  VIADD R13, R3, 0x80 ;  /* 0x00000080030d7836 */ /* 0x000fe40000000000 */
[----:B0-----:R-:W-:Y:S01]  /*04f0*/  @!P5 HADD2.F32 R10, -RZ, R10.H0_H0 ;  /* 0x2000000aff0ad230 */ /* 0x001fe20000004100 */
[-C--:B------:R-:W-:Y:S02]  /*0500*/  ISETP.GE.U32.AND P3, PT, R11, R2.reuse, PT ;  /* 0x000000020b00720c */ /* 0x080fe40003f66070 */
[----:B------:R-:W-:Y:S01]  /*0510*/  ISETP.GE.U32.AND P6, PT, R15, R2, PT ;  /* 0x000000020f00720c */ /* 0x000fe20003fc6070 */
[----:B-1----:R-:W-:-:S04]  /*0520*/  @!P0 HADD2.F32 R17, -RZ, R16.H0_H0 ;  /* 0x20000010ff118230 */ /* 0x002fc80000004100 */
[----:B------:R-:W0:Y:S01]  /*0530*/  @!P2 LDC.U16 R14, c[0x0][0x386] ;  /* 0x0000e180ff0eab82 */ /* 0x000e220000000400 */
[----:B------:R-:W-:-:S07]  /*0540*/  @!P0 IADD3 R19, PT, PT, R0, R3, RZ ;  /* 0x0000000300138210 */ /* 0x000fce0007ffe0ff */
[----:B------:R-:W1:Y:S08]  /*0550*/  @!P1 LDC.U16 R12, c[0x0][0x386] ;  /* 0x0000e180ff0c9b82 */ /* 0x000e700000000400 */
[----:B------:R-:W2:Y:S08]  /*0560*/  @!P3 LDC.U16 R15, c[0x0][0x386] ;  /* 0x0000e180ff0fbb82 */ /* 0x000eb00000000400 */
[----:B------:R-:W0:Y:S08]  /*0570*/  @!P4 LDC.U16 R16, c[0x0][0x386] ;  /* 0x0000e180ff10cb82 */ /* 0x000e300000000400 */
[----:B------:R-:W2:Y:S01]  /*0580*/  @!P6 LDC.U16 R18, c[0x0][0x386] ;  /* 0x0000e180ff12eb82 */ /* 0x000ea20000000400 */
[----:B------:R-:W-:-:S02]  /*0590*/  @!P0 IMAD.MOV.U32 R3, RZ, RZ, R13 ;  /* 0x000000ffff038224 */ /* 0x000fc400078e000d */
[----:B-1----:R-:W-:Y:S01]  /*05a0*/  @!P1 HADD2.F32 R12, -RZ, R12.H0_H0 ;  /* 0x2000000cff0c9230 */ /* 0x002fe20000004100 */
[----:B------:R-:W-:Y:S04]  /*05b0*/  BSSY.RECONVERGENT B0, `(.L_x_2076) ;  /* 0x000004f000007945 */ /* 0x000fe80003800200 */
[----:B------:R-:W-:Y:S01]  /*05c0*/  BSSY.RELIABLE B1, `(.L_x_2077) ;  /* 0x0000047000017945 */ /* 0x000fe20003800100 */
[----:B0-----:R-:W-:Y:S02]  /*05d0*/  @!P4 HADD2.F32 R16, -RZ, R16.H0_H0 ;  /* 0x20000010ff10c230 */ /* 0x001fe40000004100 */
[----:B--2---:R-:W-:Y:S02]  /*05e0*/  @!P6 HADD2.F32 R18, -RZ, R18.H0_H0 ;  /* 0x20000012ff12e230 */ /* 0x004fe40000004100 */
[----:B---3--:R-:W-:-:S05]  /*05f0*/  @!P5 HADD2.F32 R21, -RZ, R21.H0_H0 ;  /* 0x20000015ff15d230 */ /* 0x008fca0000004100 */
[----:B------:R-:W-:Y:S02]  /*0600*/  @!P5 FMNMX.FTZ R21, R10, R21, PT ;  /* 0x000000150a15d209 */ /* 0x000fe40003810000 */
[----:B------:R-:W0:Y:S02]  /*0610*/  @!P0 LDC.64 R10, c[0x0][0x388] ;  /* 0x0000e200ff0a8b82 */ /* 0x000e240000000a00 */
[----:B------:R-:W-:Y:S02]  /*0620*/  @!P5 F2FP.F16.F32.PACK_AB R4, RZ, R21 ;  /* 0x00000015ff04d23e */ /* 0x000fe400000000ff */
[----:B------:R-:W-:Y:S01]  /*0630*/  ISETP.GE.U32.AND P5, PT, R13, R2, PT ;  /* 0x000000020d00720c */ /* 0x000fe20003fa6070 */
[----:B----4-:R-:W-:-:S05]  /*0640*/  @!P0 HADD2.F32 R22, -RZ, R22.H0_H0 ;  /* 0x20000016ff168230 */ /* 0x010fca0000004100 */
[----:B------:R-:W-:-:S07]  /*0650*/  @!P0 FMNMX.FTZ R22, R17, R22, PT ;  /* 0x0000001611168209 */ /* 0x000fce0003810000 */
[----:B------:R-:W1:Y:S01]  /*0660*/  @!P5 LDC.U16 R17, c[0x0][0x386] ;  /* 0x0000e180ff11db82 */ /* 0x000e620000000400 */
[----:B0-----:R-:W-:Y:S01]  /*0670*/  @!P0 IMAD.WIDE.U32 R10, R19, 0x2, R10 ;  /* 0x00000002130a8825 */ /* 0x001fe200078e000a */
[----:B------:R-:W-:-:S05]  /*0680*/  @!P0 F2FP.F16.F32.PACK_AB R24, RZ, R22 ;  /* 0x00000016ff18823e */ /* 0x000fca00000000ff */
[----:B------:R1:W-:Y:S01]  /*0690*/  @!P0 STG.E.U16 desc[UR4][R10.64], R24 ;  /* 0x000000180a008986 */ /* 0x0003e2000c101504 */
[----:B------:R-:W-:Y:S01]  /*06a0*/  ISETP.GE.U32.AND P0, PT, R3, R2, PT ;  /* 0x000000020300720c */ /* 0x000fe20003f06070 */
[----:B------:R-:W-:Y:S02]  /*06b0*/  @!P2 HADD2.F32 R21, -RZ, R14.H0_H0 ;  /* 0x2000000eff15a230 */ /* 0x000fe40000004100 */
[----:B-----5:R-:W-:Y:S02]  /*06c0*/  @!P1 HADD2.F32 R19, -RZ, R26.H0_H0 ;  /* 0x2000001aff139230 */ /* 0x020fe40000004100 */
[----:B------:R-:W-:-:S03]  /*06d0*/  @!P3 HADD2.F32 R14, -RZ, R15.H0_H0 ;  /* 0x2000000fff0eb230 */ /* 0x000fc60000004100 */
[----:B------:R-:W-:Y:S01]  /*06e0*/  @!P1 FMNMX.FTZ R12, R12, R19, PT ;  /* 0x000000130c0c9209 */ /* 0x000fe20003810000 */
[----:B-1----:R-:W-:-:S03]  /*06f0*/  @!P5 HADD2.F32 R10, -RZ, R17.H0_H0 ;  /* 0x20000011ff0ad230 */ /* 0x002fc60000004100 */
[----:B------:R-:W-:Y:S01]  /*0700*/  @!P1 F2FP.F16.F32.PACK_AB R5, RZ, R12 ;  /* 0x0000000cff05923e */ /* 0x000fe200000000ff */
[----:B------:R-:W-:Y:S02]  /*0710*/  @!P2 HADD2.F32 R28, -RZ, R28.H0_H0 ;  /* 0x2000001cff1ca230 */ /* 0x000fe40000004100 */
[----:B------:R-:W-:Y:S02]  /*0720*/  @!P3 HADD2.F32 R29, -RZ, R29.H0_H0 ;  /* 0x2000001dff1db230 */ /* 0x000fe40000004100 */
[----:B------:R-:W-:Y:S02]  /*0730*/  @!P4 HADD2.F32 R25, -RZ, R25.H0_H0 ;  /* 0x20000019ff19c230 */ /* 0x000fe40000004100 */
[----:B------:R-:W-:Y:S01]  /*0740*/  @!P6 HADD2.F32 R23, -RZ, R23.H0_H0 ;  /* 0x20000017ff17e230 */ /* 0x000fe20000004100 */
[----:B------:R-:W-:Y:S02]  /*0750*/  @!P2 FMNMX.FTZ R13, R21, R28, PT ;  /* 0x0000001c150da209 */ /* 0x000fe40003810000 */
[----:B------:R-:W-:Y:S01]  /*0760*/  @!P3 FMNMX.FTZ R29, R14, R29, PT ;  /* 0x0000001d0e1db209 */ /* 0x000fe20003810000 */
[----:B------:R-:W-:Y:S01]  /*0770*/  @!P5 HADD2.F32 R27, -RZ, R27.H0_H0 ;  /* 0x2000001bff1bd230 */ /* 0x000fe20000004100 */
[----:B------:R-:W-:-:S02]  /*0780*/  @!P4 FMNMX.FTZ R25, R16, R25, PT ;  /* 0x000000191019c209 */ /* 0x000fc40003810000 */
[----:B------:R-:W-:Y:S02]  /*0790*/  @!P6 FMNMX.FTZ R23, R18, R23, PT ;  /* 0x000000171217e209 */ /* 0x000fe40003810000 */
[----:B------:R-:W-:Y:S02]  /*07a0*/  @!P5 FMNMX.FTZ R27, R10, R27, PT ;  /* 0x0000001b0a1bd209 */ /* 0x000fe40003810000 */
[----:B------:R-:W-:Y:S02]  /*07b0*/  @!P2 F2FP.F16.F32.PACK_AB R6, RZ, R13 ;  /* 0x0000000dff06a23e */ /* 0x000fe400000000ff */
[----:B------:R-:W-:Y:S02]  /*07c0*/  @!P3 F2FP.F16.F32.PACK_AB R7, RZ, R29 ;  /* 0x0000001dff07b23e */ /* 0x000fe400000000ff */
[----:B------:R-:W-:Y:S02]  /*07d0*/  @!P4 F2FP.F16.F32.PACK_AB R8, RZ, R25 ;  /* 0x00000019ff08c23e */ /* 0x000fe400000000ff */
[----:B------:R-:W-:-:S02]  /*07e0*/  @!P6 F2FP.F16.F32.PACK_AB R9, RZ, R23 ;  /* 0x00000017ff09e23e */ /* 0x000fc400000000ff */
[----:B------:R-:W-:Y:S01]  /*07f0*/  @!P5 F2FP.F16.F32.PACK_AB R20, RZ, R27 ;  /* 0x0000001bff14d23e */ /* 0x000fe200000000ff */
[----:B------:R-:W-:Y:S06]  /*0800*/  @P0 BRA `(.L_x_2078) ;  /* 0x0000000000300947 */ /* 0x000fec0003800000 */
[----:B------:R-:W0:Y:S01]  /*0810*/  LDC.64 R10, c[0x0][0x388] ;  /* 0x0000e200ff0a7b82 */ /* 0x000e220000000a00 */
[----:B------:R-:W-:Y:S01]  /*0820*/  IMAD.IADD R13, R0, 0x1, R3 ;  /* 0x00000001000d7824 */ /* 0x000fe200078e0203 */
[----:B------:R-:W-:-:S04]  /*0830*/  IADD3 R3, PT, PT, R3, 0x80, RZ ;  /* 0x0000008003037810 */ /* 0x000fc80007ffe0ff */
        /* <DEDUP_REMOVED lines=9> */
.L_x_2078:
[----:B------:R-:W-:-:S13]  /*08d0*/  ISETP.GE.U32.AND P0, PT, R3, R2, PT ;  /* 0x000000020300720c */ /* 0x000fda0003f06070 */
[----:B------:R-:W-:Y:S05]  /*08e0*/  @P0 BRA `(.L_x_2080) ;  /* 0x0000000000300947 */ /* 0x000fea0003800000 */
[----:B0-----:R-:W0:Y:S01]  /*08f0*/  LDC.64 R10, c[0x0][0x388] ;  /* 0x0000e200ff0a7b82 */ /* 0x001e220000000a00 */
[----:B------:R-:W-:Y:S01]  /*0900*/  IADD3 R13, PT, PT, R0, R3, RZ ;  /* 0x00000003000d7210 */ /* 0x000fe20007ffe0ff */
[----:B------:R-:W-:-:S04]  /*0910*/  VIADD R3, R3, 0x80 ;  /* 0x0000008003037836 */ /* 0x000fc80000000000 */
[----:B0-----:R-:W-:-:S05]  /*0920*/  IMAD.WIDE.U32 R10, R13, 0x2, R10 ;  /* 0x000000020d0a7825 */ /* 0x001fca00078e000a */
[----:B------:R1:W-:Y:S02]  /*0930*/  STG.E.U16 desc[UR4][R10.64], R5 ;  /* 0x000000050a007986 */ /* 0x0003e4000c101504 */
.L_x_2079:
[----:B------:R-:W-:-:S13]  /*0940*/  ISETP.GE.U32.AND P0, PT, R3, R2, PT ;  /* 0x000000020300720c */ /* 0x000fda0003f06070 */
[----:B------:R-:W-:Y:S05]  /*0950*/  @P0 BRA `(.L_x_2081) ;  /* 0x0000000000340947 */ /* 0x000fea0003800000 */
[----:B-1----:R-:W1:Y:S01]  /*0960*/  LDC.64 R4, c[0x0][0x388] ;  /* 0x0000e200ff047b82 */ /* 0x002e620000000a00 */
[----:B0-----:R-:W-:Y:S01]  /*0970*/  IMAD.IADD R11, R0, 0x1, R3 ;  /* 0x00000001000b7824 */ /* 0x001fe200078e0203 */
[----:B------:R-:W-:-:S03]  /*0980*/  IADD3 R3, PT, PT, R3, 0x80, RZ ;  /* 0x0000008003037810 */ /* 0x000fc60007ffe0ff */
[----:B-1----:R-:W-:-:S05]  /*0990*/  IMAD.WIDE.U32 R4, R11, 0x2, R4 ;  /* 0x000000020b047825 */ /* 0x002fca00078e0004 */
[----:B------:R1:W-:Y:S02]  /*09a0*/  STG.E.U16 desc[UR4][R4.64], R6 ;  /* 0x0000000604007986 */ /* 0x0003e4000c101504 */
.L_x_2080:
        /* <DEDUP_REMOVED lines=8> */
.L_x_2081:
[----:B------:R-:W-:Y:S05]  /*0a30*/  BSYNC.RELIABLE B1 ;  /* 0x0000000000017941 */ /* 0x000fea0003800100 */
.L_x_2077:
[----:B------:R-:W-:-:S13]  /*0a40*/  ISETP.GE.U32.AND P0, PT, R3, R2, PT ;  /* 0x000000020300720c */ /* 0x000fda0003f06070 */
[----:B-12---:R-:W1:Y:S01]  /*0a50*/  @!P0 LDC.64 R4, c[0x0][0x388] ;  /* 0x0000e200ff048b82 */ /* 0x006e620000000a00 */
[----:B------:R-:W-:Y:S01]  /*0a60*/  @!P0 IADD3 R7, PT, PT, R0, R3, RZ ;  /* 0x0000000300078210 */ /* 0x000fe20007ffe0ff */
[----:B------:R-:W-:-:S04]  /*0a70*/  @!P0 VIADD R3, R3, 0x80 ;  /* 0x0000008003038836 */ /* 0x000fc80000000000 */
[----:B-1----:R-:W-:-:S05]  /*0a80*/  @!P0 IMAD.WIDE.U32 R4, R7, 0x2, R4 ;  /* 0x0000000207048825 */ /* 0x002fca00078e0004 */
[----:B------:R2:W-:Y:S02]  /*0a90*/  @!P0 STG.E.U16 desc[UR4][R4.64], R8 ;  /* 0x0000000804008986 */ /* 0x0005e4000c101504 */
.L_x_2082:
[----:B------:R-:W-:Y:S05]  /*0aa0*/  BSYNC.RECONVERGENT B0 ;  /* 0x0000000000007941 */ /* 0x000fea0003800200 */
.L_x_2076:
[----:B------:R-:W-:Y:S05]  /*0ab0*/  WARPSYNC.ALL ;  /* 0x0000000000007948 */ /* 0x000fea0003800000 */
[----:B------:R-:W-:-:S13]  /*0ac0*/  ISETP.GE.U32.AND P0, PT, R3, R2, PT ;  /* 0x000000020300720c */ /* 0x000fda0003f06070 */
[----:B------:R-:W-:Y:S05]  /*0ad0*/  @P0 EXIT ;  /* 0x000000000000094d */ /* 0x000fea0003800000 */
[----:B012---:R-:W0:Y:S01]  /*0ae0*/  LDC.64 R4, c[0x0][0x388] ;  /* 0x0000e200ff047b82 */ /* 0x007e220000000a00 */
[----:B------:R-:W-:-:S05]  /*0af0*/  IADD3 R3, PT, PT, R0, R3, RZ ;  /* 0x0000000300037210 */ /* 0x000fca0007ffe0ff */
[----:B0-----:R-:W-:-:S05]  /*0b00*/  IMAD.WIDE.U32 R2, R3, 0x2, R4 ;  /* 0x0000000203027825 */ /* 0x001fca00078e0004 */
[----:B------:R-:W-:Y:S01]  /*0b10*/  STG.E.U16 desc[UR4][R2.64], R9 ;  /* 0x0000000902007986 */ /* 0x000fe2000c101504 */
[----:B------:R-:W-:Y:S05]  /*0b20*/  EXIT ;  /* 0x000000000000794d */ /* 0x000fea0003800000 */
.L_x_2075:
[----:B------:R-:W0:Y:S01]  /*0b30*/  S2R R11, SR_TID.X ;  /* 0x00000000000b7919 */ /* 0x000e220000002100 */
[----:B------:R-:W1:Y:S02]  /*0b40*/  LDC.64 R2, c[0x0][0x390] ;  /* 0x0000e400ff027b82 */ /* 0x000e640000000a00 */
[----:B-1----:R-:W-:-:S04]  /*0b50*/  IMAD.WIDE.U32 R2, R0, 0x2, R2 ;  /* 0x0000000200027825 */ /* 0x002fc800078e0002 */
[----:B0-----:R-:W-:Y:S02]  /*0b60*/  IMAD.WIDE.U32 R4, R11, 0x4, R2 ;  /* 0x000000040b047825 */ /* 0x001fe400078e0002 */
[----:B------:R-:W0:Y:S03]  /*0b70*/  LDC.64 R2, c[0x0][0x388] ;  /* 0x0000e200ff027b82 */ /* 0x000e260000000a00 */
[----:B------:R-:W2:Y:S04]  /*0b80*/  LDG.E R6, desc[UR4][R4.64] ;  /* 0x0000000404067981 */ /* 0x000ea8000c1e1900 */
[----:B------:R-:W3:Y:S04]  /*0b90*/  LDG.E R7, desc[UR4][R4.64+0x200] ;  /* 0x0002000404077981 */ /* 0x000ee8000c1e1900 */
[----:B------:R-:W4:Y:S04]  /*0ba0*/  LDG.E R8, desc[UR4][R4.64+0x400] ;  /* 0x0004000404087981 */ /* 0x000f28000c1e1900 */
[----:B------:R1:W5:Y:S01]  /*0bb0*/  LDG.E R9, desc[UR4][R4.64+0x600] ;  /* 0x0006000404097981 */ /* 0x000362000c1e1900 */
[----:B------:R-:W1:Y:S01]  /*0bc0*/  LDC.U16 R10, c[0x0][0x386] ;  /* 0x0000e180ff0a7b82 */ /* 0x000e620000000400 */
[----:B0-----:R-:W-:-:S04]  /*0bd0*/  IMAD.WIDE.U32 R2, R0, 0x2, R2 ;  /* 0x0000000200027825 */ /* 0x001fc800078e0002 */
[----:B------:R-:W-:-:S04]  /*0be0*/  IMAD.WIDE.U32 R2, R11, 0x4, R2 ;  /* 0x000000040b027825 */ /* 0x000fc800078e0002 */
[----:B-1----:R-:W-:Y:S02]  /*0bf0*/  HADD2.F32 R13, -RZ, R10.H0_H0 ;  /* 0x2000000aff0d7230 */ /* 0x002fe40000004100 */
[--C-:B--2---:R-:W-:Y:S02]  /*0c00*/  HADD2.F32 R0, -RZ, R6.reuse.H0_H0 ;  /* 0x20000006ff007230 */ /* 0x104fe40000004100 */
[----:B------:R-:W-:Y:S02]  /*0c10*/  HADD2.F32 R6, -RZ, R6.H1_H1 ;  /* 0x30000006ff067230 */ /* 0x000fe40000004100 */
[--C-:B---3--:R-:W-:Y:S01]  /*0c20*/  HADD2.F32 R10, -RZ, R7.reuse.H0_H0 ;  /* 0x20000007ff0a7230 */ /* 0x108fe20000004100 */
[C---:B------:R-:W-:Y:S01]  /*0c30*/  FMNMX.FTZ R0, R13.reuse, R0, PT ;  /* 0x000000000d007209 */ /* 0x040fe20003810000 */
[----:B------:R-:W-:Y:S01]  /*0c40*/  HADD2.F32 R7, -RZ, R7.H1_H1 ;  /* 0x30000007ff077230 */ /* 0x000fe20000004100 */
[C---:B------:R-:W-:Y:S01]  /*0c50*/  FMNMX.FTZ R5, R13.reuse, R6, PT ;  /* 0x000000060d057209 */ /* 0x040fe20003810000 */
[--C-:B----4-:R-:W-:Y:S01]  /*0c60*/  HADD2.F32 R11, -RZ, R8.reuse.H0_H0 ;  /* 0x20000008ff0b7230 */ /* 0x110fe20000004100 */
[C---:B------:R-:W-:Y:S01]  /*0c70*/  FMNMX.FTZ R10, R13.reuse, R10, PT ;  /* 0x0000000a0d0a7209 */ /* 0x040fe20003810000 */
[----:B------:R-:W-:Y:S01]  /*0c80*/  HADD2.F32 R8, -RZ, R8.H1_H1 ;  /* 0x30000008ff087230 */ /* 0x000fe20000004100 */
[C---:B------:R-:W-:Y:S01]  /*0c90*/  FMNMX.FTZ R7, R13.reuse, R7, PT ;  /* 0x000000070d077209 */ /* 0x040fe20003810000 */
[--C-:B-----5:R-:W-:Y:S01]  /*0ca0*/  HADD2.F32 R4, -RZ, R9.reuse.H0_H0 ;  /* 0x20000009ff047230 */ /* 0x120fe20000004100 */
[C---:B------:R-:W-:Y:S01]  /*0cb0*/  FMNMX.FTZ R11, R13.reuse, R11, PT ;  /* 0x0000000b0d0b7209 */ /* 0x040fe20003810000 */
[----:B------:R-:W-:Y:S01]  /*0cc0*/  HADD2.F32 R9, -RZ, R9.H1_H1 ;  /* 0x30000009ff097230 */ /* 0x000fe20000004100 */
[----:B------:R-:W-:-:S02]  /*0cd0*/  FMNMX.FTZ R8, R13, R8, PT ;  /* 0x000000080d087209 */ /* 0x000fc40003810000 */
[C---:B------:R-:W-:Y:S02]  /*0ce0*/  FMNMX.FTZ R4, R13.reuse, R4, PT ;  /* 0x000000040d047209 */ /* 0x040fe40003810000 */
[----:B------:R-:W-:Y:S02]  /*0cf0*/  FMNMX.FTZ R9, R13, R9, PT ;  /* 0x000000090d097209 */ /* 0x000fe40003810000 */
[----:B------:R-:W-:Y:S02]  /*0d00*/  F2FP.F16.F32.PACK_AB R5, R5, R0 ;  /* 0x000000000505723e */ /* 0x000fe400000000ff */
[----:B------:R-:W-:Y:S02]  /*0d10*/  F2FP.F16.F32.PACK_AB R7, R7, R10 ;  /* 0x0000000a0707723e */ /* 0x000fe400000000ff */
[----:B------:R-:W-:Y:S01]  /*0d20*/  F2FP.F16.F32.PACK_AB R11, R8, R11 ;  /* 0x0000000b080b723e */ /* 0x000fe200000000ff */
[----:B------:R-:W-:Y:S01]  /*0d30*/  STG.E desc[UR4][R2.64], R5 ;  /* 0x0000000502007986 */ /* 0x000fe2000c101904 */
[----:B------:R-:W-:-:S03]  /*0d40*/  F2FP.F16.F32.PACK_AB R9, R9, R4 ;  /* 0x000000040909723e */ /* 0x000fc600000000ff */
[----:B------:R-:W-:Y:S04]  /*0d50*/  STG.E desc[UR4][R2.64+0x200], R7 ;  /* 0x0002000702007986 */ /* 0x000fe8000c101904 */
[----:B------:R-:W-:Y:S04]  /*0d60*/  STG.E desc[UR4][R2.64+0x400], R11 ;  /* 0x0004000b02007986 */ /* 0x000fe8000c101904 */
[----:B------:R-:W-:Y:S01]  /*0d70*/  STG.E desc[UR4][R2.64+0x600], R9 ;  /* 0x0006000902007986 */ /* 0x000fe2000c101904 */
[----:B------:R-:W-:Y:S05]  /*0d80*/  EXIT ;  /* 0x000000000000794d */ /* 0x000fea0003800000 */
.L_x_2083:
        /* <DEDUP_REMOVED lines=15> */
.L_x_41688:


//--------------------- .text._ZN2at6native29vectorized_elementwise_kernelILi4ENS0_13AUnaryFunctorIN3c104HalfES4_S4_ZZZNS0_16fmin_kernel_cudaERNS_18TensorIteratorBaseEENKUlvE_clEvENKUlvE1_clEvEUlS4_S4_E_EESt5arrayIPcLm2EEEEviT0_T1_ --------------------------
	.section	.text._ZN2at6native29vectorized_elementwise_kernelILi4ENS0_13AUnaryFunctorIN3c104HalfES4_S4_ZZZNS0_16fmin_kernel_cudaERNS_18TensorIteratorBaseEENKUlvE_clEvENKUlvE1_clEvEUlS4_S4_E_EESt5arrayIPcLm2EEEEviT0_T1_,"ax",@progbits
	.align	128
        .global         _ZN2at6native29vectorized_elementwise_kernelILi4ENS0_13AUnaryFunctorIN3c104HalfES4_S4_ZZZNS0_16fmin_kernel_cudaERNS_18TensorIteratorBaseEENKUlvE_clEvENKUlvE1_clEvEUlS4_S4_E_EESt5arrayIPcLm2EEEEviT0_T1_
        .type           _ZN2at6native29vectorized_elementwise_kernelILi4ENS0_13AUnaryFunctorIN3c104HalfES4_S4_ZZZNS0_16fmin_kernel_cudaERNS_18TensorIteratorBaseEENKUlvE_clEvENKUlvE1_clEvEUlS4_S4_E_EESt5arrayIPcLm2EEEEviT0_T1_,@function
        .size           _ZN2at6native29vectorized_elementwise_kernelILi4ENS0_13AUnaryFunctorIN3c104HalfES4_S4_ZZZNS0_16fmin_kernel_cudaERNS_18TensorIteratorBaseEENKUlvE_clEvENKUlvE1_clEvEUlS4_S4_E_EESt5arrayIPcLm2EEEEviT0_T1_,(.L_x_41689 - _ZN2at6native29vectorized_elementwise_kernelILi4ENS0_13AUnaryFunctorIN3c104HalfES4_S4_ZZZNS0_16fmin_kernel_cudaERNS_18TensorIteratorBaseEENKUlvE_clEvENKUlvE1_clEvEUlS4_S4_E_EESt5arrayIPcLm2EEEEviT0_T1_)
        .other          _ZN2at6native29vectorized_elementwise_kernelILi4ENS0_13AUnaryFunctorIN3c104HalfES4_S4_ZZZNS0_16fmin_kernel_cudaERNS_18TensorIteratorBaseEENKUlvE_clEvENKUlvE1_clEvEUlS4_S4_E_EESt5arrayIPcLm2EEEEviT0_T1_,@"STO_CUDA_ENTRY STV_DEFAULT"
_ZN2at6native29vectorized_elementwise_kernelILi4ENS0_13AUnaryFunctorIN3c104HalfES4_S4_ZZZNS0_16fmin_kernel_cudaERNS_18TensorIteratorBaseEENKUlvE_clEvENKUlvE1_clEvEUlS4_S4_E_EESt5arrayIPcLm2EEEEviT0_T1_:
.text._ZN2at6native29vectorized_elementwise_kernelILi4ENS0_13AUnaryFunctorIN3c104HalfES4_S4_ZZZNS0_16fmin_kernel_cudaERNS_18TensorIteratorBaseEENKUlvE_clEvENKUlvE1_clEvEUlS4_S4_E_EESt5arrayIPcLm2EEEEviT0_T1_:
        /* <DEDUP_REMOVED lines=141> */
.L_x_2087:
[----:B------:R-:W-:-:S13]  /*08d0*/  ISETP.GE.U32.AND P0, PT, R3, R2, PT ;  /* 0x000000020300720c */ /* 0x000fda0003f06070 */
[----:B------:R-:W-:Y:S05]  /*08e0*/  @P0 BRA `(.L_x_2089) ;  /* 0x0000000000300947 */ /* 0x000fea0003800000 */
[----:B0-----:R-:W0:Y:S01]  /*08f0*/  LDC.64 R10, c[0x0][0x388] ;  /* 0x0000e200ff0a7b82 */ /* 0x001e220000000a00 */
[----:B------:R-:W-:Y:S01]  /*0900*/  IADD3 R13, PT, PT, R0, R3, RZ ;  /* 0x00000003000d7210 */ /* 0x000fe20007ffe0ff */
[----:B------:R-:W-:-:S04]  /*0910*/  VIADD R3, R3, 0x80 ;  /* 0x0000008003037836 */ /* 0x000fc80000000000 */
[----:B0-----:R-:W-:-:S05]  /*0920*/  IMAD.WIDE.U32 R10, R13, 0x2, R10 ;  /* 0x000000020d0a7825 */ /* 0x001fca00078e000a */
[----:B------:R1:W-:Y:S02]  /*0930*/  STG.E.U16 desc[UR4][R10.64], R5 ;  /* 0x000000050a007986 */ /* 0x0003e4000c101504 */
.L_x_2088:
[----:B------:R-:W-:-:S13]  /*0940*/  ISETP.GE.U32.AND P0, PT, R3, R2, PT ;  /* 0x000000020300720c */ /* 0x000fda0003f06070 */
[----:B------:R-:W-:Y:S05]  /*0950*/  @P0 BRA `(.L_x_2090) ;  /* 0x0000000000340947 */ /* 0x000fea0003800000 */
[----:B-1----:R-:W1:Y:S01]  /*0960*/  LDC.64 R4, c[0x0][0x388] ;  /* 0x0000e200ff047b82 */ /* 0x002e620000000a00 */
[----:B0-----:R-:W-:Y:S01]  /*0970*/  IMAD.IADD R11, R0, 0x1, R3 ;  /* 0x00000001000b7824 */ /* 0x001fe200078e0203 */
[----:B------:R-:W-:-:S03]  /*0980*/  IADD3 R3, PT, PT, R3, 0x80, RZ ;  /* 0x0000008003037810 */ /* 0x000fc60007ffe0ff */
[----:B-1----:R-:W-:-:S05]  /*0990*/  IMAD.WIDE.U32 R4, R11, 0x2, R4 ;  /* 0x000000020b047825 */ /* 0x002fca00078e0004 */
[----:B------:R1:W-:Y:S02]  /*09a0*/  STG.E.U16 desc[UR4][R4.64], R6 ;  /* 0x0000000604007986 */ /* 0x0003e4000c101504 */
.L_x_2089:
        /* <DEDUP_REMOVED lines=8> */
.L_x_2090:
[----:B------:R-:W-:Y:S05]  /*0a30*/  BSYNC.RELIABLE B1 ;  /* 0x0000000000017941 */ /* 0x000fea0003800100 */
.L_x_2086:
[----:B------:R-:W-:-:S13]  /*0a40*/  ISETP.GE.U32.AND P0, PT, R3, R2, PT ;  /* 0x000000020300720c */ /* 0x000fda0003f06070 */
[----:B-12---:R-:W1:Y:S01]  /*0a50*/  @!P0 LDC.64 R4, c[0x0][0x388] ;  /* 0x0000e200ff048b82 */ /* 0x006e620000000a00 */
[----:B------:R-:W-:Y:S01]  /*0a60*/  @!P0 IADD3 R7, PT, PT, R0, R3, RZ ;  /* 0x0000000300078210 */ /* 0x000fe20007ffe0ff */
[----:B------:R-:W-:-:S04]  /*0a70*/  @!P0 VIADD R3, R3, 0x80 ;  /* 0x0000008003038836 */ /* 0x000fc80000000000 */
[----:B-1----:R-:W-:-:S05]  /*0a80*/  @!P0 IMAD.WIDE.U32 R4, R7, 0x2, R4 ;  /* 0x0000000207048825 */ /* 0x002fca00078e0004 */
[----:B------:R2:W-:Y:S02]  /*0a90*/  @!P0 STG.E.U16 desc[UR4][R4.64], R8 ;  /* 0x0000000804008986 */ /* 0x0005e4000c101504 */
.L_x_2091:
[----:B------:R-:W-:Y:S05]  /*0aa0*/  BSYNC.RECONVERGENT B0 ;  /* 0x0000000000007941 */ /* 0x000fea0003800200 */
.L_x_2085:
        /* <DEDUP_REMOVED lines=8> */
.L_x_2084:
[----:B------:R-:W0:Y:S01]  /*0b30*/  S2R R9, SR_TID.X ;  /* 0x0000000000097919 */ /* 0x000e220000002100 */
[----:B------:R-:W1:Y:S02]  /*0b40*/  LDC.64 R2, c[0x0][0x390] ;  /* 0x0000e400ff027b82 */ /* 0x000e640000000a00 */
[----:B-1----:R-:W-:-:S04]  /*0b50*/  IMAD.WIDE.U32 R2, R0, 0x2, R2 ;  /* 0x0000000200027825 */ /* 0x002fc800078e0002 */
[----:B0-----:R-:W-:Y:S02]  /*0b60*/  IMAD.WIDE.U32 R6, R9, 0x8, R2 ;  /* 0x0000000809067825 */ /* 0x001fe400078e0002 */
[----:B------:R-:W0:Y:S03]  /*0b70*/  LDC.64 R2, c[0x0][0x388] ;  /* 0x0000e200ff027b82 */ /* 0x000e260000000a00 */
[----:B------:R-:W2:Y:S04]  /*0b80*/  LDG.E.64 R10, desc[UR4][R6.64] ;  /* 0x00000004060a7981 */ /* 0x000ea8000c1e1b00 */
[----:B------:R-:W3:Y:S01]  /*0b90*/  LDG.E.64 R4, desc[UR4][R6.64+0x400] ;  /* 0x0004000406047981 */ /* 0x000ee2000c1e1b00 */
[----:B------:R-:W1:Y:S01]  /*0ba0*/  LDC.U16 R12, c[0x0][0x386] ;  /* 0x0000e180ff0c7b82 */ /* 0x000e620000000400 */
[----:B0-----:R-:W-:-:S04]  /*0bb0*/  IMAD.WIDE.U32 R2, R0, 0x2, R2 ;  /* 0x0000000200027825 */ /* 0x001fc800078e0002 */
[----:B------:R-:W-:-:S04]  /*0bc0*/  IMAD.WIDE.U32 R2, R9, 0x8, R2 ;  /* 0x0000000809027825 */ /* 0x000fc800078e0002 */
[----:B-1----:R-:W-:Y:S02]  /*0bd0*/  HADD2.F32 R13, -RZ, R12.H0_H0 ;  /* 0x2000000cff0d7230 */ /* 0x002fe40000004100 */
[--C-:B--2---:R-:W-:Y:S02]  /*0be0*/  HADD2.F32 R0, -RZ, R10.reuse.H0_H0 ;  /* 0x2000000aff007230 */ /* 0x104fe40000004100 */
[----:B------:R-:W-:Y:S02]  /*0bf0*/  HADD2.F32 R8, -RZ, R10.H1_H1 ;  /* 0x3000000aff087230 */ /* 0x000fe40000004100 */
[--C-:B------:R-:W-:Y:S01]  /*0c00*/  HADD2.F32 R9, -RZ, R11.reuse.H0_H0 ;  /* 0x2000000bff097230 */ /* 0x100fe20000004100 */
[C---:B------:R-:W-:Y:S01]  /*0c10*/  FMNMX.FTZ R0, R13.reuse, R0, PT ;  /* 0x000000000d007209 */ /* 0x040fe20003810000 */
[----:B------:R-:W-:Y:S02]  /*0c20*/  HADD2.F32 R10, -RZ, R11.H1_H1 ;  /* 0x3000000bff0a7230 */ /* 0x000fe40000004100 */
[--C-:B---3--:R-:W-:Y:S01]  /*0c30*/  HADD2.F32 R11, -RZ, R4.reuse.H0_H0 ;  /* 0x20000004ff0b7230 */ /* 0x108fe20000004100 */
[C---:B------:R-:W-:Y:S01]  /*0c40*/  FMNMX.FTZ R9, R13.reuse, R9, PT ;  /* 0x000000090d097209 */ /* 0x040fe20003810000 */
[----:B------:R-:W-:Y:S01]  /*0c50*/  HADD2.F32 R4, -RZ, R4.H1_H1 ;  /* 0x30000004ff047230 */ /* 0x000fe20000004100 */
[C---:B------:R-:W-:Y:S01]  /*0c60*/  FMNMX.FTZ R10, R13.reuse, R10, PT ;  /* 0x0000000a0d0a7209 */ /* 0x040fe20003810000 */
[--C-:B------:R-:W-:Y:S01]  /*0c70*/  HADD2.F32 R6, -RZ, R5.reuse.H0_H0 ;  /* 0x20000005ff067230 */ /* 0x100fe20000004100 */
[C---:B------:R-:W-:Y:S01]  /*0c80*/  FMNMX.FTZ R11, R13.reuse, R11, PT ;  /* 0x0000000b0d0b7209 */ /* 0x040fe20003810000 */
[----:B------:R-:W-:Y:S01]  /*0c90*/  HADD2.F32 R7, -RZ, R5.H1_H1 ;  /* 0x30000005ff077230 */ /* 0x000fe20000004100 */
[----:B------:R-:W-:-:S02]  /*0ca0*/  FMNMX.FTZ R5, R13, R8, PT ;  /* 0x000000080d057209 */ /* 0x000fc40003810000 */
[C---:B------:R-:W-:Y:S02]  /*0cb0*/  FMNMX.FTZ R4, R13.reuse, R4, PT ;  /* 0x000000040d047209 */ /* 0x040fe40003810000 */
[C---:B------:R-:W-:Y:S02]  /*0cc0*/  FMNMX.FTZ R6, R13.reuse, R6, PT ;  /* 0x000000060d067209 */ /* 0x040fe40003810000 */
[----:B------:R-:W-:Y:S02]  /*0cd0*/  FMNMX.FTZ R7, R13, R7, PT ;  /* 0x000000070d077209 */ /* 0x000fe40003810000 */
[----:B------:R-:W-:Y:S02]  /*0ce0*/  F2FP.F16.F32.PACK_AB R8, R5, R0 ;  /* 0x000000000508723e */ /* 0x000fe400000000ff */
[----:B------:R-:W-:Y:S02]  /*0cf0*/  F2FP.F16.F32.PACK_AB R9, R10, R9 ;  /* 0x000000090a09723e */ /* 0x000fe400000000ff */
[----:B------:R-:W-:-:S02]  /*0d00*/  F2FP.F16.F32.PACK_AB R4, R4, R11 ;  /* 0x0000000b0404723e */ /* 0x000fc400000000ff */
[----:B------:R-:W-:Y:S01]  /*0d10*/  F2FP.F16.F32.PACK_AB R5, R7, R6 ;  /* 0x000000060705723e */ /* 0x000fe200000000ff */
[----:B------:R-:W-:Y:S04]  /*0d20*/  STG.E.64 desc[UR4][R2.64], R8 ;  /* 0x0000000802007986 */ /* 0x000fe8000c101b04 */
[----:B------:R-:W-:Y:S01]  /*0d30*/  STG.E.64 desc[UR4][R2.64+0x400], R4 ;  /* 0x0004000402007986 */ /* 0x000fe2000c101b04 */
[----:B------:R-:W-:Y:S05]  /*0d40*/  EXIT ;  /* 0x000000000000794d */ /* 0x000fea0003800000 */
.L_x_2092:
        /* <DEDUP_REMOVED lines=11> */
.L_x_41689:


//--------------------- .text._ZN2at6native29vectorized_elementwise_kernelILi8ENS0_13AUnaryFunctorIN3c104HalfES4_S4_ZZZNS0_16fmin_kernel_cudaERNS_18TensorIteratorBaseEENKUlvE_clEvENKUlvE1_clEvEUlS4_S4_E_EESt5arrayIPcLm2EEEEviT0_T1_ --------------------------
	.section	.text._ZN2at6native29vectorized_elementwise_kernelILi8ENS0_13AUnaryFunctorIN3c104HalfES4_S4_ZZZNS0_16fmin_kernel_cudaERNS_18TensorIteratorBaseEENKUlvE_clEvENKUlvE1_clEvEUlS4_S4_E_EESt5arrayIPcLm2EEEEviT0_T1_,"ax",@progbits
	.align	128
        .global         _ZN2at6native29vectorized_elementwise_kernelILi8ENS0_13AUnaryFunctorIN3c104HalfES4_S4_ZZZNS0_16fmin_kernel_cudaERNS_18TensorIteratorBaseEENKUlvE_clEvENKUlvE1_clEvEUlS4_S4_E_EESt5arrayIPcLm2EEEEviT0_T1_
        .type           _ZN2at6native29vectorized_elementwise_kernelILi8ENS0_13AUnaryFunctorIN3c104HalfES4_S4_ZZZNS0_16fmin_kernel_cudaERNS_18TensorIteratorBaseEENKUlvE_clEvENKUlvE1_clEvEUlS4_S4_E_EESt5arrayIPcLm2EEEEviT0_T1_,@function
        .size           _ZN2at6native29vectorized_elementwise_kernelILi8ENS0_13AUnaryFunctorIN3c104HalfES4_S4_ZZZNS0_16fmin_kernel_cudaERNS_18TensorIteratorBaseEENKUlvE_clEvENKUlvE1_clEvEUlS4_S4_E_EESt5arrayIPcLm2EEEEviT0_T1_,(.L_x_41690 - _ZN2at6native29vectorized_elementwise_kernelILi8ENS0_13AUnaryFunctorIN3c104HalfES4_S4_ZZZNS0_16fmin_kernel_cudaERNS_18TensorIteratorBaseEENKUlvE_clEvENKUlvE1_clEvEUlS4_S4_E_EESt5arrayIPcLm2EEEEviT0_T1_)
        .other          _ZN2at6native29vectorized_elementwise_kernelILi8ENS0_13AUnaryFunctorIN3c104HalfES4_S4_ZZZNS0_16fmin_kernel_cudaERNS_18TensorIteratorBaseEENKUlvE_clEvENKUlvE1_clEvEUlS4_S4_E_EESt5arrayIPcLm2EEEEviT0_T1_,@"STO_CUDA_ENTRY STV_DEFAULT"
_ZN2at6native29vectorized_elementwise_kernelILi8ENS0_13AUnaryFunctorIN3c104HalfES4_S4_ZZZNS0_16fmin_kernel_cudaERNS_18TensorIteratorBaseEENKUlvE_clEvENKUlvE1_clEvEUlS4_S4_E_EESt5arrayIPcLm2EEEEviT0_T1_:
.text._ZN2at6native29vectorized_elementwise_kernelILi8ENS0_13AUnaryFunctorIN3c104HalfES4_S4_ZZZNS0_16fmin_kernel_cudaERNS_18TensorIteratorBaseEENKUlvE_clEvENKUlvE1_clEvEUlS4_S4_E_EESt5arrayIPcLm2EEEEviT0_T1_:
        /* <DEDUP_REMOVED lines=141> */
.L_x_2096:
[----:B------:R-:W-:-:S13]  /*08d0*/  ISETP.GE.U32.AND P0, PT, R3, R2, PT ;  /* 0x000000020300720c */ /* 0x000fda0003f06070 */
[----:B------:R-:W-:Y:S05]  /*08e0*/  @P0 BRA `(.L_x_2098) ;  /* 0x0000000000300947 */ /* 0x000fea0003800000 */
[----:B0-----:R-:W0:Y:S01]  /*08f0*/  LDC.64 R10, c[0x0][0x388] ;  /* 0x0000e200ff0a7b82 */ /* 0x001e220000000a00 */
[----:B------:R-:W-:Y:S01]  /*0900*/  IADD3 R13, PT, PT, R0, R3, RZ ;  /* 0x00000003000d7210 */ /* 0x000fe20007ffe0ff */
[----:B------:R-:W-:-:S04]  /*0910*/  VIADD R3, R3, 0x80 ;  /* 0x0000008003037836 */ /* 0x000fc80000000000 */
[----:B0-----:R-:W-:-:S05]  /*0920*/  IMAD.WIDE.U32 R10, R13, 0x2, R10 ;  /* 0x000000020d0a7825 */ /* 0x001fca00078e000a */
[----:B------:R1:W-:Y:S02]  /*0930*/  STG.E.U16 desc[UR4][R10.64], R5 ;  /* 0x000000050a007986 */ /* 0x0003e4000c101504 */
.L_x_2097:
[----:B------:R-:W-:-:S13]  /*0940*/  ISETP.GE.U32.AND P0, PT, R3, R2, PT ;  /* 0x000000020300720c */ /* 0x000fda0003f06070 */
[----:B------:R-:W-:Y:S05]  /*0950*/  @P0 BRA `(.L_x_2099) ;  /* 0x0000000000340947 */ /* 0x000fea0003800000 */
[----:B-1----:R-:W1:Y:S01]  /*0960*/  LDC.64 R4, c[0x0][0x388] ;  /* 0x0000e200ff047b82 */ /* 0x002e620000000a00 */
[----:B0-----:R-:W-:Y:S01]  /*0970*/  IMAD.IADD R11, R0, 0x1, R3 ;  /* 0x00000001000b7824 */ /* 0x001fe200078e0203 */
[----:B------:R-:W-:-:S03]  /*0980*/  IADD3 R3, PT, PT, R3, 0x80, RZ ;  /* 0x0000008003037810 */ /* 0x000fc60007ffe0ff */
[----:B-1----:R-:W-:-:S05]  /*0990*/  IMAD.WIDE.U32 R4, R11, 0x2, R4 ;  /* 0x000000020b047825 */ /* 0x002fca00078e0004 */
[----:B------:R1:W-:Y:S02]  /*09a0*/  STG.E.U16 desc[UR4][R4.64], R6 ;  /* 0x0000000604007986 */ /* 0x0003e4000c101504 */
.L_x_2098:
        /* <DEDUP_REMOVED lines=8> */
.L_x_2099:
[----:B------:R-:W-:Y:S05]  /*0a30*/  BSYNC.RELIABLE B1 ;  /* 0x0000000000017941 */ /* 0x000fea0003800100 */
.L_x_2095:
[----:B------:R-:W-:-:S13]  /*0a40*/  ISETP.GE.U32.AND P0, PT, R3, R2, PT ;  /* 0x000000020300720c */ /* 0x000fda0003f06070 */
[----:B-12---:R-:W1:Y:S01]  /*0a50*/  @!P0 LDC.64 R4, c[0x0][0x388] ;  /* 0x0000e200ff048b82 */ /* 0x006e620000000a00 */
[----:B------:R-:W-:Y:S01]  /*0a60*/  @!P0 IADD3 R7, PT, PT, R0, R3, RZ ;  /* 0x0000000300078210 */ /* 0x000fe20007ffe0ff */
[----:B------:R-:W-:-:S04]  /*0a70*/  @!P0 VIADD R3, R3, 0x80 ;  /* 0x0000008003038836 */ /* 0x000fc80000000000 */
[----:B-1----:R-:W-:-:S05]  /*0a80*/  @!P0 IMAD.WIDE.U32 R4, R7, 0x2, R4 ;  /* 0x0000000207048825 */ /* 0x002fca00078e0004 */
[----:B------:R2:W-:Y:S02]  /*0a90*/  @!P0 STG.E.U16 desc[UR4][R4.64], R8 ;  /* 0x0000000804008986 */ /* 0x0005e4000c101504 */
.L_x_2100:
[----:B------:R-:W-:Y:S05]  /*0aa0*/  BSYNC.RECONVERGENT B0 ;  /* 0x0000000000007941 */ /* 0x000fea0003800200 */
.L_x_2094:
        /* <DEDUP_REMOVED lines=8> */
.L_x_2093:
[----:B------:R-:W0:Y:S01]  /*0b30*/  S2R R9, SR_TID.X ;  /* 0x0000000000097919 */ /* 0x000e220000002100 */
[----:B------:R-:W1:Y:S02]  /*0b40*/  LDC.64 R2, c[0x0][0x390] ;  /* 0x0000e400ff027b82 */ /* 0x000e640000000a00 */
[----:B-1----:R-:W-:-:S04]  /*0b50*/  IMAD.WIDE.U32 R2, R0, 0x2, R2 ;  /* 0x0000000200027825 */ /* 0x002fc800078e0002 */
[----:B0-----:R-:W-:Y:S02]  /*0b60*/  IMAD.WIDE.U32 R4, R9, 0x10, R2 ;  /* 0x0000001009047825 */ /* 0x001fe400078e0002 */
[----:B------:R-:W0:Y:S04]  /*0b70*/  LDC.U16 R8, c[0x0][0x386] ;  /* 0x0000e180ff087b82 */ /* 0x000e280000000400 */
[----:B------:R-:W2:Y:S04]  /*0b80*/  LDG.E.128 R4, desc[UR4][R4.64] ;  /* 0x0000000404047981 */ /* 0x000ea8000c1e1d00 */
[----:B------:R-:W1:Y:S01]  /*0b90*/  LDC.64 R2, c[0x0][0x388] ;  /* 0x0000e200ff027b82 */ /* 0x000e620000000a00 */
[----:B0-----:R-:W-:-:S02]  /*0ba0*/  HADD2.F32 R17, -RZ, R8.H0_H0 ;  /* 0x20000008ff117230 */ /* 0x001fc40000004100 */
[----:B-1----:R-:W-:-:S04]  /*0bb0*/  IMAD.WIDE.U32 R2, R0, 0x2, R2 ;  /* 0x0000000200027825 */ /* 0x002fc800078e0002 */
[----:B------:R-:W-:-:S04]  /*0bc0*/  IMAD.WIDE.U32 R2, R9, 0x10, R2 ;  /* 0x0000001009027825 */ /* 0x000fc800078e0002 */
[--C-:B--2---:R-:W-:Y:S02]  /*0bd0*/  HADD2.F32 R8, -RZ, R4.reuse.H0_H0 ;  /* 0x20000004ff087230 */ /* 0x104fe40000004100 */
[----:B------:R-:W-:Y:S02]  /*0be0*/  HADD2.F32 R10, -RZ, R4.H1_H1 ;  /* 0x30000004ff0a7230 */ /* 0x000fe40000004100 */
[--C-:B------:R-:W-:Y:S01]  /*0bf0*/  HADD2.F32 R13, -RZ, R6.reuse.H0_H0 ;  /* 0x20000006ff0d7230 */ /* 0x100fe20000004100 */
[C---:B------:R-:W-:Y:S01]  /*0c00*/  FMNMX.FTZ R4, R17.reuse, R8, PT ;  /* 0x0000000811047209 */ /* 0x040fe20003810000 */
[----:B------:R-:W-:Y:S02]  /*0c10*/  HADD2.F32 R14, -RZ, R6.H1_H1 ;  /* 0x30000006ff0e7230 */ /* 0x000fe40000004100 */
[--C-:B------:R-:W-:Y:S01]  /*0c20*/  HADD2.F32 R11, -RZ, R5.reuse.H0_H0 ;  /* 0x20000005ff0b7230 */ /* 0x100fe20000004100 */
        /* <DEDUP_REMOVED lines=13> */
[----:B------:R-:W-:-:S05]  /*0d00*/  F2FP.F16.F32.PACK_AB R7, R16, R15 ;  /* 0x0000000f1007723e */ /* 0x000fca00000000ff */
[----:B------:R-:W-:Y:S01]  /*0d10*/  STG.E.128 desc[UR4][R2.64], R4 ;  /* 0x0000000402007986 */ /* 0x000fe2000c101d04 */
[----:B------:R-:W-:Y:S05]  /*0d20*/  EXIT ;  /* 0x000000000000794d */ /* 0x000fea0003800000 */
.L_x_2101:
        /* <DEDUP_REMOVED lines=13> */
.L_x_41690:


//--------------------- .text._ZN2at6native18elementwise_kernelILi128ELi4EZNS0_15gpu_kernel_implINS0_13BinaryFunctorIN3c104HalfES5_S5_ZZZNS0_16fmin_kernel_cudaERNS_18TensorIteratorBaseEENKUlvE_clEvENKUlvE1_clEvEUlS5_S5_E_EEEEvS7_RKT_EUliE_EEviT1_ --------------------------
	.section	.text._ZN2at6native18elementwise_kernelILi128ELi4EZNS0_15gpu_kernel_implINS0_13BinaryFunctorIN3c104HalfES5_S5_ZZZNS0_16fmin_kernel_cudaERNS_18TensorIteratorBaseEENKUlvE_clEvENKUlvE1_clEvEUlS5_S5_E_EEEEvS7_RKT_EUliE_EEviT1_,"ax",@progbits
	.align	128
        .global         _ZN2at6native18elementwise_kernelILi128ELi4EZNS0_15gpu_kernel_implINS0_13BinaryFunctorIN3c104HalfES5_S5_ZZZNS0_16fmin_kernel_cudaERNS_18TensorIteratorBaseEENKUlvE_clEvENKUlvE1_clEvEUlS5_S5_E_EEEEvS7_RKT_EUliE_EEviT1_
        .type           _ZN2at6native18elementwise_kernelILi128ELi4EZNS0_15gpu_kernel_implINS0_13BinaryFunctorIN3c104HalfES5_S5_ZZZNS0_16fmin_kernel_cudaERNS_18TensorIteratorBaseEENKUlvE_clEvENKUlvE1_clEvEUlS5_S5_E_EEEEvS7_RKT_EUliE_EEviT1_,@function
        .size           _ZN2at6native18elementwise_kernelILi128ELi4EZNS0_15gpu_kernel_implINS0_13BinaryFunctorIN3c104HalfES5_S5_ZZZNS0_16fmin_kernel_cudaERNS_18TensorIteratorBaseEENKUlvE_clEvENKUlvE1_clEvEUlS5_S5_E_EEEEvS7_RKT_EUliE_EEviT1_,(.L_x_41691 - _ZN2at6native18elementwise_kernelILi128ELi4EZNS0_15gpu_kernel_implINS0_13BinaryFunctorIN3c104HalfES5_S5_ZZZNS0_16fmin_kernel_cudaERNS_18TensorIteratorBaseEENKUlvE_clEvENKUlvE1_clEvEUlS5_S5_E_EEEEvS7_RKT_EUliE_EEviT1_)
        .other          _ZN2at6native18elementwise_kernelILi128ELi4EZNS0_15gpu_kernel_implINS0_13BinaryFunctorIN3c104HalfES5_S5_ZZZNS0_16fmin_kernel_cudaERNS_18TensorIteratorBaseEENKUlvE_clEvENKUlvE1_clEvEUlS5_S5_E_EEEEvS7_RKT_EUliE_EEviT1_,@"STO_CUDA_ENTRY STV_DEFAULT"
_ZN2at6native18elementwise_kernelILi128ELi4EZNS0_15gpu_kernel_implINS0_13BinaryFunctorIN3c104HalfES5_S5_ZZZNS0_16fmin_kernel_cudaERNS_18TensorIteratorBaseEENKUlvE_clEvENKUlvE1_clEvEUlS5_S5_E_EEEEvS7_RKT_EUliE_EEviT1_:
.text._ZN2at6native18elementwise_kernelILi128ELi4EZNS0_15gpu_kernel_implINS0_13BinaryFunctorIN3c104HalfES5_S5_ZZZNS0_16fmin_kernel_cudaERNS_18TensorIteratorBaseEENKUlvE_clEvENKUlvE1_clEvEUlS5_S5_E_EEEEvS7_RKT_EUliE_EEviT1_:
        /* <DEDUP_REMOVED lines=371> */
.L_x_2104:
        /* <DEDUP_REMOVED lines=19> */
.L_x_2108:
[----:B------:R-:W2:Y:S02]  /*1860*/  LDG.E.U8 R2, desc[UR36][R2.64] ;  /* 0x0000002402027981 */ /* 0x000ea4000c1e1100 */
[----:B--2---:R-:W-:-:S04]  /*1870*/  I2FP.F32.U32 R0, R2 ;  /* 0x0000000200007245 */ /* 0x004fc80000201000 */
[----:B------:R-:W-:-:S04]  /*1880*/  F2FP.F16.F32.PACK_AB R0, RZ, R0 ;  /* 0x00000000ff00723e */ /* 0x000fc800000000ff */
[----:B------:R-:W-:Y:S01]  /*1890*/  PRMT R19, R0, 0x7610, R19 ;  /* 0x0000761000137816 */ /* 0x000fe20000000013 */
[----:B------:R-:W-:Y:S06]  /*18a0*/  BRA `(.L_x_2110) ;  /* 0x0000000c00b47947 */ /* 0x000fec0003800000 */
.L_x_2107:
        /* <DEDUP_REMOVED lines=11> */
.L_x_2112:
[----:B------:R-:W2:Y:S02]  /*1960*/  LDG.E R2, desc[UR36][R2.64] ;  /* 0x0000002402027981 */ /* 0x000ea4000c1e1900 */
[----:B--2---:R-:W-:-:S04]  /*1970*/  I2FP.F32.S32 R0, R2 ;  /* 0x0000000200007245 */ /* 0x004fc80000201400 */
[----:B------:R-:W-:-:S04]  /*1980*/  F2FP.F16.F32.PACK_AB R0, RZ, R0 ;  /* 0x00000000ff00723e */ /* 0x000fc800000000ff */
[----:B------:R-:W-:Y:S01]  /*1990*/  PRMT R19, R0, 0x7610, R19 ;  /* 0x0000761000137816 */ /* 0x000fe20000000013 */
[----:B------:R-:W-:Y:S06]  /*19a0*/  BRA `(.L_x_2110) ;  /* 0x0000000c00747947 */ /* 0x000fec0003800000 */
.L_x_2111:
[----:B------:R-:W2:Y:S02]  /*19b0*/  LDG.E.U16 R2, desc[UR36][R2.64] ;  /* 0x0000002402027981 */ /* 0x000ea4000c1e1500 */
[----:B--2---:R-:W0:Y:S02]  /*19c0*/  I2F.S16 R0, R2 ;  /* 0x0000000200007306 */ /* 0x004e240000101400 */
[----:B0-----:R-:W-:-:S04]  /*19d0*/  F2FP.F16.F32.PACK_AB R0, RZ, R0 ;  /* 0x00000000ff00723e */ /* 0x001fc800000000ff */
[----:B------:R-:W-:Y:S01]  /*19e0*/  PRMT R19, R0, 0x7610, R19 ;  /* 0x0000761000137816 */ /* 0x000fe20000000013 */
[----:B------:R-:W-:Y:S06]  /*19f0*/  BRA `(.L_x_2110) ;  /* 0x0000000c00607947 */ /* 0x000fec0003800000 */
.L_x_2106:
        /* <DEDUP_REMOVED lines=9> */
.L_x_2114:
[----:B------:R0:W5:Y:S01]  /*1a90*/  LDG.E.U16 R19, desc[UR36][R2.64] ;  /* 0x0000002402137981 */ /* 0x000162000c1e1500 */
[----:B------:R-:W-:Y:S05]  /*1aa0*/  BRA `(.L_x_2110) ;  /* 0x0000000c00347947 */ /* 0x000fea0003800000 */
.L_x_2113:
        /* <DEDUP_REMOVED lines=9> */
.L_x_2116:
[----:B------:R1:W5:Y:S01]  /*1b40*/  LDG.E.U16 R19, desc[UR36][R2.64] ;  /* 0x0000002402137981 */ /* 0x000362000c1e1500 */
[----:B------:R-:W-:Y:S05]  /*1b50*/  BRA `(.L_x_2110) ;  /* 0x0000000c00087947 */ /* 0x000fea0003800000 */
.L_x_2115:
        /* <DEDUP_REMOVED lines=9> */
.L_x_2105:
        /* <DEDUP_REMOVED lines=14> */
.L_x_2119:
        /* <DEDUP_REMOVED lines=9> */
.L_x_2118:
        /* <DEDUP_REMOVED lines=27> */
.L_x_2121:
        /* <DEDUP_REMOVED lines=14> */
.L_x_2120:
[----:B------:R-:W2:Y:S02]  /*1ff0*/  LDG.E.U16 R0, desc[UR36][R2.64] ;  /* 0x0000002402007981 */ /* 0x000ea4000c1e1500 */
[----:B--2---:R-:W-:-:S05]  /*2000*/  IMAD.U32 R0, R0, 0x10000, RZ ;  /* 0x0001000000007824 */ /* 0x004fca00078e00ff */
[----:B------:R-:W-:-:S04]  /*2010*/  F2FP.F16.F32.PACK_AB R0, RZ, R0 ;  /* 0x00000000ff00723e */ /* 0x000fc800000000ff */
[----:B------:R-:W-:Y:S01]  /*2020*/  PRMT R19, R0, 0x7610, R19 ;  /* 0x0000761000137816 */ /* 0x000fe20000000013 */
[----:B------:R-:W-:Y:S06]  /*2030*/  BRA `(.L_x_2110) ;  /* 0x0000000400d07947 */ /* 0x000fec0003800000 */
.L_x_2117:
        /* <DEDUP_REMOVED lines=13> */
.L_x_2124:
        /* <DEDUP_REMOVED lines=21> */
.L_x_2128:
[----:B------:R-:W-:Y:S05]  /*2260*/  BSYNC.RECONVERGENT B1 ;  /* 0x0000000000017941 */ /* 0x000fea0003800200 */
.L_x_2127:
[----:B------:R-:W-:Y:S01]  /*2270*/  IMAD.SHL.U32 R0, R0, 0x100000, RZ ;  /* 0x0010000000007824 */ /* 0x000fe200078e00ff */
[----:B------:R-:W-:-:S04]  /*2280*/  LEA R2, R2, 0x3b800000, 0x17 ;  /* 0x3b80000002027811 */ /* 0x000fc800078eb8ff */
[----:B------:R-:W-:-:S07]  /*2290*/  LOP3.LUT R0, R2, R0, R7, 0xfe, !PT ;  /* 0x0000000002007212 */ /* 0x000fce00078efe07 */
.L_x_2126:
[----:B------:R-:W-:Y:S05]  /*22a0*/  BSYNC.RECONVERGENT B0 ;  /* 0x0000000000007941 */ /* 0x000fea0003800200 */
.L_x_2125:
[----:B------:R-:W-:-:S04]  /*22b0*/  F2FP.F16.F32.PACK_AB R0, RZ, R0 ;  /* 0x00000000ff00723e */ /* 0x000fc800000000ff */
[----:B------:R-:W-:Y:S01]  /*22c0*/  PRMT R19, R0, 0x7610, R19 ;  /* 0x0000761000137816 */ /* 0x000fe20000000013 */
[----:B------:R-:W-:Y:S06]  /*22d0*/  BRA `(.L_x_2110) ;  /* 0x0000000400287947 */ /* 0x000fec0003800000 */
.L_x_2123:
        /* <DEDUP_REMOVED lines=21> */
.L_x_2132:
[----:B------:R-:W-:Y:S05]  /*2430*/  BSYNC.RECONVERGENT B1 ;  /* 0x0000000000017941 */ /* 0x000fea0003800200 */
.L_x_2131:
[----:B------:R-:W-:Y:S01]  /*2440*/  IMAD.SHL.U32 R0, R0, 0x200000, RZ ;  /* 0x0020000000007824 */ /* 0x000fe200078e00ff */
[----:B------:R-:W-:-:S04]  /*2450*/  LEA R2, R2, 0x37800000, 0x17 ;  /* 0x3780000002027811 */ /* 0x000fc800078eb8ff */
[----:B------:R-:W-:-:S07]  /*2460*/  LOP3.LUT R0, R2, R0, R7, 0xfe, !PT ;  /* 0x0000000002007212 */ /* 0x000fce00078efe07 */
.L_x_2130:
[----:B------:R-:W-:Y:S05]  /*2470*/  BSYNC.RECONVERGENT B0 ;  /* 0x0000000000007941 */ /* 0x000fea0003800200 */
.L_x_2129:
[----:B------:R-:W-:-:S04]  /*2480*/  F2FP.F16.F32.PACK_AB R0, RZ, R0 ;  /* 0x00000000ff00723e */ /* 0x000fc800000000ff */
[----:B------:R-:W-:Y:S01]  /*2490*/  PRMT R19, R0, 0x7610, R19 ;  /* 0x0000761000137816 */ /* 0x000fe20000000013 */
[----:B------:R-:W-:Y:S06]  /*24a0*/  BRA `(.L_x_2110) ;  /* 0x0000000000b47947 */ /* 0x000fec0003800000 */
.L_x_2122:
[----:B------:R-:W-:-:S09]  /*24b0*/  UISETP.NE.AND UP0, UPT, UR4, 0x1c, UPT ;  /* 0x0000001c0400788c */ /* 0x000fd2000bf05270 */
[----:B------:R-:W-:Y:S05]  /*24c0*/  BRA.U !UP0, `(.L_x_2133) ;  /* 0x00000001089c7547 */ /* 0x000fea000b800000 */
[----:B------:R-:W-:-:S09]  /*24d0*/  UISETP.NE.AND UP0, UPT, UR4, 0x1d, UPT ;  /* 0x0000001d0400788c */ /* 0x000fd2000bf05270 */
[----:B------:R-:W-:Y:S05]  /*24e0*/  BRA.U !UP0, `(.L_x_2134) ;  /* 0x0000000108807547 */ /* 0x000fea000b800000 */
[----:B------:R-:W-:-:S09]  /*24f0*/  UISETP.NE.AND UP0, UPT, UR4, 0x2c, UPT ;  /* 0x0000002c0400788c */ /* 0x000fd2000bf05270 */
[----:B------:R-:W-:Y:S05]  /*2500*/  BRA.U !UP0, `(.L_x_2135) ;  /* 0x0000000108487547 */ /* 0x000fea000b800000 */
.L_x_2109:
        /* <DEDUP_REMOVED lines=16> */
.L_x_2136:
[----:B------:R-:W-:Y:S01]  /*2610*/  PRMT R19, RZ, 0x7610, R19 ;  /* 0x00007610ff137816 */ /* 0x000fe20000000013 */
[----:B------:R-:W-:Y:S06]  /*2620*/  BRA `(.L_x_2110) ;  /* 0x0000000000547947 */ /* 0x000fec0003800000 */
.L_x_2135:
        /* <DEDUP_REMOVED lines=8> */
.L_x_2138:
[----:B------:R-:W-:Y:S05]  /*26b0*/  BSYNC.RECONVERGENT B0 ;  /* 0x0000000000007941 */ /* 0x000fea0003800200 */
.L_x_2137:
[----:B------:R-:W-:-:S04]  /*26c0*/  F2FP.F16.F32.PACK_AB R0, RZ, R0 ;  /* 0x00000000ff00723e */ /* 0x000fc800000000ff */
[----:B------:R-:W-:Y:S01]  /*26d0*/  PRMT R19, R0, 0x7610, R19 ;  /* 0x0000761000137816 */ /* 0x000fe20000000013 */
[----:B------:R-:W-:Y:S06]  /*26e0*/  BRA `(.L_x_2110) ;  /* 0x0000000000247947 */ /* 0x000fec0003800000 */
.L_x_2134:
[----:B------:R-:W2:Y:S02]  /*26f0*/  LDG.E.64 R2, desc[UR36][R2.64] ;  /* 0x0000002402027981 */ /* 0x000ea4000c1e1b00 */
[----:B--2---:R-:W0:Y:S02]  /*2700*/  I2F.U64 R0, R2 ;  /* 0x0000000200007312 */ /* 0x004e240000301000 */
[----:B0-----:R-:W-:-:S04]  /*2710*/  F2FP.F16.F32.PACK_AB R0, RZ, R0 ;  /* 0x00000000ff00723e */ /* 0x001fc800000000ff */
[----:B------:R-:W-:Y:S01]  /*2720*/  PRMT R19, R0, 0x7610, R19 ;  /* 0x0000761000137816 */ /* 0x000fe20000000013 */
[----:B------:R-:W-:Y:S06]  /*2730*/  BRA `(.L_x_2110) ;  /* 0x0000000000107947 */ /* 0x000fec0003800000 */
.L_x_2133:
[----:B------:R-:W2:Y:S02]  /*2740*/  LDG.E R2, desc[UR36][R2.64] ;  /* 0x0000002402027981 */ /* 0x000ea4000c1e1900 */
[----:B--2---:R-:W-:-:S04]  /*2750*/  I2FP.F32.U32 R0, R2 ;  /* 0x0000000200007245 */ /* 0x004fc80000201000 */
[----:B------:R-:W-:-:S04]  /*2760*/  F2FP.F16.F32.PACK_AB R0, RZ, R0 ;  /* 0x00000000ff00723e */ /* 0x000fc800000000ff */
[----:B------:R-:W-:-:S07]  /*2770*/  PRMT R19, R0, 0x7610, R19 ;  /* 0x0000761000137816 */ /* 0x000fce0000000013 */
.L_x_2110:
[----:B------:R-:W0:Y:S01]  /*2780*/  LDCU.64 UR6, c[0x0][0x5f8] ;  /* 0x0000bf00ff0677ac */ /* 0x000e220008000a00 */
[----:B------:R-:W-:-:S04]  /*2790*/  UPRMT UR4, UR42, 0x9910, URZ ;  /* 0x000099102a047896 */ /* 0x000fc800080000ff */
[----:B------:R-:W-:Y:S01]  /*27a0*/  UISETP.GT.AND UP0, UPT, UR4, 0x9, UPT ;  /* 0x000000090400788c */ /* 0x000fe2000bf04270 */
[----:B01----:R-:W-:-:S05]  /*27b0*/  IADD3 R2, P0, PT, R18, UR6, RZ ;  /* 0x0000000612027c10 */ /* 0x003fca000ff1e0ff */
        /* <DEDUP_REMOVED lines=14> */
.L_x_2142:
[----:B------:R-:W2:Y:S02]  /*28a0*/  LDG.E.U8 R2, desc[UR36][R2.64] ;  /* 0x0000002402027981 */ /* 0x000ea4000c1e1100 */
[----:B--2---:R-:W-:-:S04]  /*28b0*/  I2FP.F32.U32 R0, R2 ;  /* 0x0000000200007245 */ /* 0x004fc80000201000 */
[----:B------:R-:W-:Y:S01]  /*28c0*/  F2FP.F16.F32.PACK_AB R0, RZ, R0 ;  /* 0x00000000ff00723e */ /* 0x000fe200000000ff */
[----:B------:R-:W-:Y:S06]  /*28d0*/  BRA `(.L_x_2144) ;  /* 0x0000000c007c7947 */ /* 0x000fec0003800000 */
.L_x_2141:
        /* <DEDUP_REMOVED lines=10> */
.L_x_2146:
[----:B------:R-:W2:Y:S02]  /*2980*/  LDG.E R2, desc[UR36][R2.64] ;  /* 0x0000002402027981 */ /* 0x000ea4000c1e1900 */
[----:B--2---:R-:W-:-:S04]  /*2990*/  I2FP.F32.S32 R0, R2 ;  /* 0x0000000200007245 */ /* 0x004fc80000201400 */
[----:B------:R-:W-:Y:S01]  /*29a0*/  F2FP.F16.F32.PACK_AB R0, RZ, R0 ;  /* 0x00000000ff00723e */ /* 0x000fe200000000ff */
[----:B------:R-:W-:Y:S06]  /*29b0*/  BRA `(.L_x_2144) ;  /* 0x0000000c00447947 */ /* 0x000fec0003800000 */
.L_x_2145:
[----:B------:R-:W2:Y:S02]  /*29c0*/  LDG.E.U16 R2, desc[UR36][R2.64] ;  /* 0x0000002402027981 */ /* 0x000ea4000c1e1500 */
[----:B--2---:R-:W0:Y:S02]  /*29d0*/  I2F.S16 R0, R2 ;  /* 0x0000000200007306 */ /* 0x004e240000101400 */
[----:B0-----:R-:W-:Y:S01]  /*29e0*/  F2FP.F16.F32.PACK_AB R0, RZ, R0 ;  /* 0x00000000ff00723e */ /* 0x001fe200000000ff */
[----:B------:R-:W-:Y:S06]  /*29f0*/  BRA `(.L_x_2144) ;  /* 0x0000000c00347947 */ /* 0x000fec0003800000 */
.L_x_2140:
        /* <DEDUP_REMOVED lines=9> */
.L_x_2148:
[----:B------:R1:W5:Y:S01]  /*2a90*/  LDG.E.U16 R0, desc[UR36][R2.64] ;  /* 0x0000002402007981 */ /* 0x000362000c1e1500 */
[----:B------:R-:W-:Y:S05]  /*2aa0*/  BRA `(.L_x_2144) ;  /* 0x0000000c00087947 */ /* 0x000fea0003800000 */
.L_x_2147:
        /* <DEDUP_REMOVED lines=9> */
.L_x_2150:
[----:B------:R0:W5:Y:S01]  /*2b40*/  LDG.E.U16 R0, desc[UR36][R2.64] ;  /* 0x0000002402007981 */ /* 0x000162000c1e1500 */
[----:B------:R-:W-:Y:S05]  /*2b50*/  BRA `(.L_x_2144) ;  /* 0x0000000800dc7947 */ /* 0x000fea0003800000 */
.L_x_2149:
        /* <DEDUP_REMOVED lines=8> */
.L_x_2139:
        /* <DEDUP_REMOVED lines=13> */
.L_x_2153:
        /* <DEDUP_REMOVED lines=8> */
.L_x_2152:
        /* <DEDUP_REMOVED lines=27> */
.L_x_2155:
        /* <DEDUP_REMOVED lines=13> */
.L_x_2154:
[----:B------:R-:W2:Y:S02]  /*2fb0*/  LDG.E.U16 R0, desc[UR36][R2.64] ;  /* 0x0000002402007981 */ /* 0x000ea4000c1e1500 */
[----:B--2---:R-:W-:-:S05]  /*2fc0*/  IMAD.U32 R0, R0, 0x10000, RZ ;  /* 0x0001000000007824 */ /* 0x004fca00078e00ff */
[----:B------:R-:W-:Y:S01]  /*2fd0*/  F2FP.F16.F32.PACK_AB R0, RZ, R0 ;  /* 0x00000000ff00723e */ /* 0x000fe200000000ff */
[----:B------:R-:W-:Y:S06]  /*2fe0*/  BRA `(.L_x_2144) ;  /* 0x0000000400b87947 */ /* 0x000fec0003800000 */
.L_x_2151:
        /* <DEDUP_REMOVED lines=12> */
.L_x_2158:
        /* <DEDUP_REMOVED lines=21> */
.L_x_2162:
[----:B------:R-:W-:Y:S05]  /*3200*/  BSYNC.RECONVERGENT B1 ;  /* 0x0000000000017941 */ /* 0x000fea0003800200 */
.L_x_2161:
[----:B------:R-:W-:Y:S02]  /*3210*/  SHF.L.U32 R0, R0, 0x14, RZ ;  /* 0x0000001400007819 */ /* 0x000fe400000006ff */
[----:B------:R-:W-:-:S04]  /*3220*/  LEA R2, R2, 0x3b800000, 0x17 ;  /* 0x3b80000002027811 */ /* 0x000fc800078eb8ff */
[----:B------:R-:W-:-:S07]  /*3230*/  LOP3.LUT R0, R2, R0, R7, 0xfe, !PT ;  /* 0x0000000002007212 */ /* 0x000fce00078efe07 */
.L_x_2160:
[----:B------:R-:W-:Y:S05]  /*3240*/  BSYNC.RECONVERGENT B0 ;  /* 0x0000000000007941 */ /* 0x000fea0003800200 */
.L_x_2159:
[----:B------:R-:W-:Y:S01]  /*3250*/  F2FP.F16.F32.PACK_AB R0, RZ, R0 ;  /* 0x00000000ff00723e */ /* 0x000fe200000000ff */
[----:B------:R-:W-:Y:S06]  /*3260*/  BRA `(.L_x_2144) ;  /* 0x0000000400187947 */ /* 0x000fec0003800000 */
.L_x_2157:
        /* <DEDUP_REMOVED lines=21> */
.L_x_2166:
[----:B------:R-:W-:Y:S05]  /*33c0*/  BSYNC.RECONVERGENT B1 ;  /* 0x0000000000017941 */ /* 0x000fea0003800200 */
.L_x_2165:
[----:B------:R-:W-:Y:S01]  /*33d0*/  IMAD.SHL.U32 R0, R0, 0x200000, RZ ;  /* 0x0020000000007824 */ /* 0x000fe200078e00ff */
[----:B------:R-:W-:-:S04]  /*33e0*/  LEA R2, R2, 0x37800000, 0x17 ;  /* 0x3780000002027811 */ /* 0x000fc800078eb8ff */
[----:B------:R-:W-:-:S07]  /*33f0*/  LOP3.LUT R0, R2, R0, R7, 0xfe, !PT ;  /* 0x0000000002007212 */ /* 0x000fce00078efe07 */
.L_x_2164:
[----:B------:R-:W-:Y:S05]  /*3400*/  BSYNC.RECONVERGENT B0 ;  /* 0x0000000000007941 */ /* 0x000fea0003800200 */
.L_x_2163:
[----:B------:R-:W-:Y:S01]  /*3410*/  F2FP.F16.F32.PACK_AB R0, RZ, R0 ;  /* 0x00000000ff00723e */ /* 0x000fe200000000ff */
[----:B------:R-:W-:Y:S06]  /*3420*/  BRA `(.L_x_2144) ;  /* 0x0000000000a87947 */ /* 0x000fec0003800000 */
.L_x_2156:
[----:B------:R-:W-:-:S09]  /*3430*/  UISETP.NE.AND UP0, UPT, UR4, 0x1c, UPT ;  /* 0x0000001c0400788c */ /* 0x000fd2000bf05270 */
[----:B------:R-:W-:Y:S05]  /*3440*/  BRA.U !UP0, `(.L_x_2167) ;  /* 0x0000000108947547 */ /* 0x000fea000b800000 */
[----:B------:R-:W-:-:S09]  /*3450*/  UISETP.NE.AND UP0, UPT, UR4, 0x1d, UPT ;  /* 0x0000001d0400788c */ /* 0x000fd2000bf05270 */
[----:B------:R-:W-:Y:S05]  /*3460*/  BRA.U !UP0, `(.L_x_2168) ;  /* 0x00000001087c7547 */ /* 0x000fea000b800000 */
[----:B------:R-:W-:-:S09]  /*3470*/  UISETP.NE.AND UP0, UPT, UR4, 0x2c, UPT ;  /* 0x0000002c0400788c */ /* 0x000fd2000bf05270 */
[----:B------:R-:W-:Y:S05]  /*3480*/  BRA.U !UP0, `(.L_x_2169) ;  /* 0x0000000108487547 */ /* 0x000fea000b800000 */
.L_x_2143:
        /* <DEDUP_REMOVED lines=10> */
[----:B-1----:R-:W-:Y:S02]  /*3530*/  IMAD.U32 R6, RZ, RZ, UR6 ;  /* 0x00000006ff067e24 */ /* 0x002fe4000f8e00ff */
[----:B------:R-:W-:Y:S02]  /*3540*/  IMAD.U32 R7, RZ, RZ, UR7 ;  /* 0x00000007ff077e24 */ /* 0x000fe4000f8e00ff */
[----:B---3--:R-:W-:Y:S02]  /*3550*/  IMAD.U32 R10, RZ, RZ, UR8 ;  /* 0x00000008ff0a7e24 */ /* 0x008fe4000f8e00ff */
[----:B------:R-:W-:-:S07]  /*3560*/  IMAD.U32 R11, RZ, RZ, UR9 ;  /* 0x00000009ff0b7e24 */ /* 0x000fce000f8e00ff */
[----:B------:R-:W-:-:S07]  /*3570*/  LEPC R20, `(.L_x_2170) ;  /* 0x000000001014794e */ /* 0x000fce0000000000 */
[----:B--2--5:R-:W-:Y:S05]  /*3580*/  CALL.ABS.NOINC R2 ;  /* 0x0000000002007343 */ /* 0x024fea0003c00000 */
.L_x_2170:
[----:B------:R-:W-:Y:S01]  /*3590*/  PRMT R0, RZ, 0x7610, R0 ;  /* 0x00007610ff007816 */ /* 0x000fe20000000000 */
[----:B------:R-:W-:Y:S06]  /*35a0*/  BRA `(.L_x_2144) ;  /* 0x0000000000487947 */ /* 0x000fec0003800000 */
.L_x_2169:
        /* <DEDUP_REMOVED lines=8> */
.L_x_2172:
[----:B------:R-:W-:Y:S05]  /*3630*/  BSYNC.RECONVERGENT B0 ;  /* 0x0000000000007941 */ /* 0x000fea0003800200 */
.L_x_2171:
[----:B------:R-:W-:Y:S01]  /*3640*/  F2FP.F16.F32.PACK_AB R0, RZ, R0 ;  /* 0x00000000ff00723e */ /* 0x000fe200000000ff */
[----:B------:R-:W-:Y:S06]  /*3650*/  BRA `(.L_x_2144) ;  /* 0x00000000001c7947 */ /* 0x000fec0003800000 */
.L_x_2168:
[----:B------:R-:W2:Y:S02]  /*3660*/  LDG.E.64 R2, desc[UR36][R2.64] ;  /* 0x0000002402027981 */ /* 0x000ea4000c1e1b00 */
[----:B--2---:R-:W0:Y:S02]  /*3670*/  I2F.U64 R0, R2 ;  /* 0x0000000200007312 */ /* 0x004e240000301000 */
[----:B0-----:R-:W-:Y:S01]  /*3680*/  F2FP.F16.F32.PACK_AB R0, RZ, R0 ;  /* 0x00000000ff00723e */ /* 0x001fe200000000ff */
[----:B------:R-:W-:Y:S06]  /*3690*/  BRA `(.L_x_2144) ;  /* 0x00000000000c7947 */ /* 0x000fec0003800000 */
.L_x_2167:
[----:B------:R-:W2:Y:S02]  /*36a0*/  LDG.E R2, desc[UR36][R2.64] ;  /* 0x0000002402027981 */ /* 0x000ea4000c1e1900 */
[----:B--2---:R-:W-:-:S04]  /*36b0*/  I2FP.F32.U32 R0, R2 ;  /* 0x0000000200007245 */ /* 0x004fc80000201000 */
[----:B------:R-:W-:-:S07]  /*36c0*/  F2FP.F16.F32.PACK_AB R0, RZ, R0 ;  /* 0x00000000ff00723e */ /* 0x000fce00000000ff */
.L_x_2144:
[----:B------:R-:W0:Y:S01]  /*36d0*/  LDCU.64 UR6, c[0x0][0x5e8] ;  /* 0x0000bd00ff0677ac */ /* 0x000e220008000a00 */
[----:B-----5:R-:W-:Y:S02]  /*36e0*/  HADD2.F32 R19, -RZ, R19.H0_H0 ;  /* 0x20000013ff137230 */ /* 0x020fe40000004100 */
[----:B------:R-:W-:Y:S01]  /*36f0*/  HADD2.F32 R0, -RZ, R0.H0_H0 ;  /* 0x20000000ff007230 */ /* 0x000fe20000004100 */
[----:B------:R-:W-:-:S04]  /*3700*/  UPRMT UR4, UR43, 0x9910, URZ ;  /* 0x000099102b047896 */ /* 0x000fc800080000ff */
[----:B------:R-:W-:Y:S01]  /*3710*/  UISETP.GT.AND UP0, UPT, UR4, 0x9, UPT ;  /* 0x000000090400788c */ /* 0x000fe2000bf04270 */
[----:B------:R-:W-:-:S04]  /*3720*/  FMNMX.FTZ R0, R19, R0, PT ;  /* 0x0000000013007209 */ /* 0x000fc80003810000 */
[----:B------:R-:W-:Y:S02]  /*3730*/  F2FP.F16.F32.PACK_AB R0, RZ, R0 ;  /* 0x00000000ff00723e */ /* 0x000fe400000000ff */
[----:B01----:R-:W-:-:S04]  /*3740*/  IADD3 R2, P0, PT, R16, UR6, RZ ;  /* 0x0000000610027c10 */ /* 0x003fc8000ff1e0ff */
[----:B------:R-:W-:Y:S01]  /*3750*/  IADD3.X R3, PT, PT, RZ, UR7, RZ, P0, !PT ;  /* 0x00000007ff037c10 */ /* 0x000fe200087fe4ff */
[----:B------:R-:W-:Y:S08]  /*3760*/  BRA.U UP0, `(.L_x_2173) ;  /* 0x0000000500047547 */ /* 0x000ff0000b800000 */
        /* <DEDUP_REMOVED lines=12> */
.L_x_2176:
[----:B------:R-:W-:-:S06]  /*3830*/  HADD2.F32 R5, -RZ, R0.H0_H0 ;  /* 0x20000000ff057230 */ /* 0x000fcc0000004100 */
[----:B------:R-:W0:Y:S02]  /*3840*/  F2I.S64.TRUNC R4, R5 ;  /* 0x0000000500047311 */ /* 0x000e24000020d900 */
[----:B0-----:R1:W-:Y:S01]  /*3850*/  STG.E.U8 desc[UR36][R2.64], R4 ;  /* 0x0000000402007986 */ /* 0x0013e2000c101124 */
[----:B------:R-:W-:Y:S05]  /*3860*/  BRA `(.L_x_2178) ;  /* 0x0000000c00707947 */ /* 0x000fea0003800000 */
.L_x_2175:
        /* <DEDUP_REMOVED lines=10> */
.L_x_2180:
[----:B------:R-:W-:-:S04]  /*3910*/  HADD2.F32 R0, -RZ, R0.H0_H0 ;  /* 0x20000000ff007230 */ /* 0x000fc80000004100 */
[----:B------:R-:W0:Y:S02]  /*3920*/  F2I.FTZ.TRUNC.NTZ R5, R0 ;  /* 0x0000000000057305 */ /* 0x000e24000021f100 */
[----:B0-----:R3:W-:Y:S01]  /*3930*/  STG.E desc[UR36][R2.64], R5 ;  /* 0x0000000502007986 */ /* 0x0017e2000c101924 */
[----:B------:R-:W-:Y:S05]  /*3940*/  BRA `(.L_x_2178) ;  /* 0x0000000c00387947 */ /* 0x000fea0003800000 */
.L_x_2179:
[----:B------:R-:W-:-:S04]  /*3950*/  HADD2.F32 R0, -RZ, R0.H0_H0 ;  /* 0x20000000ff007230 */ /* 0x000fc80000004100 */
[----:B------:R-:W0:Y:S02]  /*3960*/  F2I.FTZ.TRUNC.NTZ R5, R0 ;  /* 0x0000000000057305 */ /* 0x000e24000021f100 */
[----:B0-----:R2:W-:Y:S01]  /*3970*/  STG.E.U16 desc[UR36][R2.64], R5 ;  /* 0x0000000502007986 */ /* 0x0015e2000c101524 */
[----:B------:R-:W-:Y:S05]  /*3980*/  BRA `(.L_x_2178) ;  /* 0x0000000c00287947 */ /* 0x000fea0003800000 */
.L_x_2174:
        /* <DEDUP_REMOVED lines=9> */
.L_x_2182:
[----:B------:R0:W-:Y:S01]  /*3a20*/  STG.E.U16 desc[UR36][R2.64], R0 ;  /* 0x0000000002007986 */ /* 0x0001e2000c101524 */
[----:B------:R-:W-:Y:S05]  /*3a30*/  BRA `(.L_x_2178) ;  /* 0x0000000800fc7947 */ /* 0x000fea0003800000 */
.L_x_2181:
        /* <DEDUP_REMOVED lines=10> */
.L_x_2184:
[----:B------:R-:W-:-:S05]  /*3ae0*/  HADD2.F32 R0, -RZ, R0.H0_H0 ;  /* 0x20000000ff007230 */ /* 0x000fca0000004100 */
[----:B------:R-:W-:-:S04]  /*3af0*/  F2FP.F16.F32.PACK_AB R0, RZ, R0 ;  /* 0x00000000ff00723e */ /* 0x000fc800000000ff */
[----:B------:R-:W-:-:S05]  /*3b00*/  PRMT R0, R0, 0x5410, RZ ;  /* 0x0000541000007816 */ /* 0x000fca00000000ff */
[----:B------:R0:W-:Y:S01]  /*3b10*/  STG.E desc[UR36][R2.64], R0 ;  /* 0x0000000002007986 */ /* 0x0001e2000c101924 */
[----:B------:R-:W-:Y:S05]  /*3b20*/  BRA `(.L_x_2178) ;  /* 0x0000000800c07947 */ /* 0x000fea0003800000 */
.L_x_2183:
[----:B------:R-:W-:-:S05]  /*3b30*/  HADD2.F32 R4, -RZ, R0.H0_H0 ;  /* 0x20000000ff047230 */ /* 0x000fca0000004100 */
[----:B------:R-:W-:-:S06]  /*3b40*/  FMUL.FTZ R4, R4, 1 ;  /* 0x3f80000004047820 */ /* 0x000fcc0000410000 */
[----:B------:R-:W0:Y:S02]  /*3b50*/  F2F.F64.F32 R4, R4 ;  /* 0x0000000400047310 */ /* 0x000e240000201800 */
[----:B0-----:R0:W-:Y:S01]  /*3b60*/  STG.E.64 desc[UR36][R2.64], R4 ;  /* 0x0000000402007986 */ /* 0x0011e2000c101b24 */
[----:B------:R-:W-:Y:S05]  /*3b70*/  BRA `(.L_x_2178) ;  /* 0x0000000800ac7947 */ /* 0x000fea0003800000 */
.L_x_2173:
        /* <DEDUP_REMOVED lines=13> */
.L_x_2187:
[----:B------:R-:W-:Y:S01]  /*3c50*/  HADD2.F32 R0, -RZ, R0.H0_H0 ;  /* 0x20000000ff007230 */ /* 0x000fe20000004100 */
[----:B------:R-:W-:-:S04]  /*3c60*/  CS2R R6, SRZ ;  /* 0x0000000000067805 */ /* 0x000fc8000001ff00 */
[----:B------:R-:W-:-:S04]  /*3c70*/  FMUL.FTZ R0, R0, 1 ;  /* 0x3f80000000007820 */ /* 0x000fc80000410000 */
[----:B------:R-:W0:Y:S02]  /*3c80*/  F2F.F64.F32 R4, R0 ;  /* 0x0000000000047310 */ /* 0x000e240000201800 */
[----:B0-----:R0:W-:Y:S01]  /*3c90*/  STG.E.128 desc[UR36][R2.64], R4 ;  /* 0x0000000402007986 */ /* 0x0011e2000c101d24 */
[----:B------:R-:W-:Y:S05]  /*3ca0*/  BRA `(.L_x_2178) ;  /* 0x0000000800607947 */ /* 0x000fea0003800000 */
.L_x_2186:
        /* <DEDUP_REMOVED lines=19> */
.L_x_2191:
[----:B------:R-:W-:Y:S05]  /*3de0*/  BSYNC.RECONVERGENT B0 ;  /* 0x0000000000007941 */ /* 0x000fea0003800200 */
.L_x_2190:
[----:B------:R-:W-:-:S05]  /*3df0*/  LOP3.LUT R5, R0, 0x80, R5, 0xf8, !PT ;  /* 0x0000008000057812 */ /* 0x000fca00078ef805 */
[----:B------:R0:W-:Y:S01]  /*3e00*/  STG.E.U8 desc[UR36][R2.64], R5 ;  /* 0x0000000502007986 */ /* 0x0001e2000c101124 */
[----:B------:R-:W-:Y:S05]  /*3e10*/  BRA `(.L_x_2178) ;  /* 0x0000000800047947 */ /* 0x000fea0003800000 */
.L_x_2189:
        /* <DEDUP_REMOVED lines=15> */
.L_x_2193:
[----:B------:R-:W-:Y:S05]  /*3f10*/  BSYNC.RECONVERGENT B0 ;  /* 0x0000000000007941 */ /* 0x000fea0003800200 */
.L_x_2192:
[----:B------:R-:W-:-:S05]  /*3f20*/  LOP3.LUT R5, R0, 0x80, R5, 0xf8, !PT ;  /* 0x0000008000057812 */ /* 0x000fca00078ef805 */
[----:B------:R0:W-:Y:S01]  /*3f30*/  STG.E.U8 desc[UR36][R2.64], R5 ;  /* 0x0000000502007986 */ /* 0x0001e2000c101124 */
[----:B------:R-:W-:Y:S05]  /*3f40*/  BRA `(.L_x_2178) ;  /* 0x0000000400b87947 */ /* 0x000fea0003800000 */
.L_x_2188:
[----:B------:R-:W-:-:S05]  /*3f50*/  HADD2.F32 R0, -RZ, R0.H0_H0 ;  /* 0x20000000ff007230 */ /* 0x000fca0000004100 */
[----:B------:R-:W-:-:S05]  /*3f60*/  F2FP.BF16.F32.PACK_AB R0, RZ, R0 ;  /* 0x00000000ff00723e */ /* 0x000fca00000010ff */
[----:B------:R0:W-:Y:S01]  /*3f70*/  STG.E.U16 desc[UR36][R2.64], R0 ;  /* 0x0000000002007986 */ /* 0x0001e2000c101524 */
[----:B------:R-:W-:Y:S05]  /*3f80*/  BRA `(.L_x_2178) ;  /* 0x0000000400a87947 */ /* 0x000fea0003800000 */
.L_x_2185:
        /* <DEDUP_REMOVED lines=12> */
.L_x_2196:
        /* <DEDUP_REMOVED lines=13> */
.L_x_2199:
[----:B------:R-:W-:-:S04]  /*4120*/  SHF.R.U32.HI R0, RZ, 0x14, R5 ;  /* 0x00000014ff007819 */ /* 0x000fc80000011605 */
[----:B------:R-:W-:-:S04]  /*4130*/  LOP3.LUT R0, R0, 0x1, RZ, 0xc0, !PT ;  /* 0x0000000100007812 */ /* 0x000fc800078ec0ff */
[----:B------:R-:W-:-:S04]  /*4140*/  IADD3 R0, PT, PT, R5, 0x487ffff, R0 ;  /* 0x0487ffff05007810 */ /* 0x000fc80007ffe000 */
[----:B------:R-:W-:-:S04]  /*4150*/  SHF.R.U32.HI R0, RZ, 0x14, R0 ;  /* 0x00000014ff007819 */ /* 0x000fc80000011600 */
[----:B------:R-:W-:-:S07]  /*4160*/  LOP3.LUT R4, R0, 0xff, RZ, 0xc0, !PT ;  /* 0x000000ff00047812 */ /* 0x000fce00078ec0ff */
.L_x_2200:
[----:B------:R-:W-:-:S04]  /*4170*/  SHF.R.U32.HI R5, RZ, 0x18, R5 ;  /* 0x00000018ff057819 */ /* 0x000fc80000011605 */
[----:B------:R-:W-:-:S04]  /*4180*/  LOP3.LUT R4, R4, 0x80, R5, 0xf8, !PT ;  /* 0x0000008004047812 */ /* 0x000fc800078ef805 */
[----:B------:R-:W-:-:S07]  /*4190*/  PRMT R0, R4, 0x7610, R0 ;  /* 0x0000761004007816 */ /* 0x000fce0000000000 */
.L_x_2198:
[----:B------:R-:W-:Y:S05]  /*41a0*/  BSYNC.RECONVERGENT B0 ;  /* 0x0000000000007941 */ /* 0x000fea0003800200 */
.L_x_2197:
[----:B------:R0:W-:Y:S01]  /*41b0*/  STG.E.U8 desc[UR36][R2.64], R0 ;  /* 0x0000000002007986 */ /* 0x0001e2000c101124 */
[----:B------:R-:W-:Y:S05]  /*41c0*/  BRA `(.L_x_2178) ;  /* 0x0000000400187947 */ /* 0x000fea0003800000 */
.L_x_2195:
        /* <DEDUP_REMOVED lines=13> */
.L_x_2203:
[----:B------:R-:W-:-:S04]  /*42a0*/  SHF.R.U32.HI R0, RZ, 0x15, R5 ;  /* 0x00000015ff007819 */ /* 0x000fc80000011605 */
[----:B------:R-:W-:-:S04]  /*42b0*/  LOP3.LUT R0, R0, 0x1, RZ, 0xc0, !PT ;  /* 0x0000000100007812 */ /* 0x000fc800078ec0ff */
[----:B------:R-:W-:-:S04]  /*42c0*/  IADD3 R0, PT, PT, R5, 0x88fffff, R0 ;  /* 0x088fffff05007810 */ /* 0x000fc80007ffe000 */
[----:B------:R-:W-:-:S04]  /*42d0*/  SHF.R.U32.HI R0, RZ, 0x15, R0 ;  /* 0x00000015ff007819 */ /* 0x000fc80000011600 */
[----:B------:R-:W-:-:S07]  /*42e0*/  LOP3.LUT R4, R0, 0xff, RZ, 0xc0, !PT ;  /* 0x000000ff00047812 */ /* 0x000fce00078ec0ff */
.L_x_2204:
[----:B------:R-:W-:-:S04]  /*42f0*/  SHF.R.U32.HI R5, RZ, 0x18, R5 ;  /* 0x00000018ff057819 */ /* 0x000fc80000011605 */
[----:B------:R-:W-:-:S04]  /*4300*/  LOP3.LUT R4, R4, 0x80, R5, 0xf8, !PT ;  /* 0x0000008004047812 */ /* 0x000fc800078ef805 */
[----:B------:R-:W-:-:S07]  /*4310*/  PRMT R0, R4, 0x7610, R0 ;  /* 0x0000761004007816 */ /* 0x000fce0000000000 */
.L_x_2202:
[----:B------:R-:W-:Y:S05]  /*4320*/  BSYNC.RECONVERGENT B0 ;  /* 0x0000000000007941 */ /* 0x000fea0003800200 */
.L_x_2201:
[----:B------:R0:W-:Y:S01]  /*4330*/  STG.E.U8 desc[UR36][R2.64], R0 ;  /* 0x0000000002007986 */ /* 0x0001e2000c101124 */
[----:B------:R-:W-:Y:S05]  /*4340*/  BRA `(.L_x_2178) ;  /* 0x0000000000b87947 */ /* 0x000fea0003800000 */
.L_x_2194:
[----:B------:R-:W-:-:S09]  /*4350*/  UISETP.NE.AND UP0, UPT, UR4, 0x1c, UPT ;  /* 0x0000001c0400788c */ /* 0x000fd2000bf05270 */
[----:B------:R-:W-:Y:S05]  /*4360*/  BRA.U !UP0, `(.L_x_2205) ;  /* 0x0000000108a47547 */ /* 0x000fea000b800000 */
[----:B------:R-:W-:-:S09]  /*4370*/  UISETP.NE.AND UP0, UPT, UR4, 0x1d, UPT ;  /* 0x0000001d0400788c */ /* 0x000fd2000bf05270 */
[----:B------:R-:W-:Y:S05]  /*4380*/  BRA.U !UP0, `(.L_x_2206) ;  /* 0x00000001088c7547 */ /* 0x000fea000b800000 */
[----:B------:R-:W-:-:S09]  /*4390*/  UISETP.NE.AND UP0, UPT, UR4, 0x2c, UPT ;  /* 0x0000002c0400788c */ /* 0x000fd2000bf05270 */
[----:B------:R-:W-:Y:S05]  /*43a0*/  BRA.U !UP0, `(.L_x_2207) ;  /* 0x0000000108447547 */ /* 0x000fea000b800000 */
.L_x_2177:
        /* <DEDUP_REMOVED lines=10> */
[----:B---3--:R-:W-:Y:S02]  /*4450*/  IMAD.U32 R6, RZ, RZ, UR8 ;  /* 0x00000008ff067e24 */ /* 0x008fe4000f8e00ff */
[----:B------:R-:W-:Y:S02]  /*4460*/  IMAD.U32 R7, RZ, RZ, UR9 ;  /* 0x00000009ff077e24 */ /* 0x000fe4000f8e00ff */
[----:B----4-:R-:W-:Y:S02]  /*4470*/  IMAD.U32 R10, RZ, RZ, UR4 ;  /* 0x00000004ff0a7e24 */ /* 0x010fe4000f8e00ff */
[----:B-1----:R-:W-:-:S07]  /*4480*/  IMAD.U32 R11, RZ, RZ, UR5 ;  /* 0x00000005ff0b7e24 */ /* 0x002fce000f8e00ff */
[----:B------:R-:W-:-:S07]  /*4490*/  LEPC R20, `(.L_x_2208) ;  /* 0x000000001014794e */ /* 0x000fce0000000000 */
[----:B--2---:R-:W-:Y:S05]  /*44a0*/  CALL.ABS.NOINC R2 ;  /* 0x0000000002007343 */ /* 0x004fea0003c00000 */
.L_x_2208:
[----:B------:R-:W-:Y:S05]  /*44b0*/  BRA `(.L_x_2178) ;  /* 0x00000000005c7947 */ /* 0x000fea0003800000 */
.L_x_2207:
        /* <DEDUP_REMOVED lines=16> */
.L_x_2206:
[----:B------:R-:W-:-:S06]  /*45c0*/  HADD2.F32 R4, -RZ, R0.H0_H0 ;  /* 0x20000000ff047230 */ /* 0x000fcc0000004100 */
[----:B------:R-:W0:Y:S02]  /*45d0*/  F2I.U64.TRUNC R4, R4 ;  /* 0x0000000400047311 */ /* 0x000e24000020d800 */
[----:B0-----:R0:W-:Y:S01]  /*45e0*/  STG.E.64 desc[UR36][R2.64], R4 ;  /* 0x0000000402007986 */ /* 0x0011e2000c101b24 */
[----:B------:R-:W-:Y:S05]  /*45f0*/  BRA `(.L_x_2178) ;  /* 0x00000000000c7947 */ /* 0x000fea0003800000 */
.L_x_2205:
[----:B------:R-:W-:-:S04]  /*4600*/  HADD2.F32 R0, -RZ, R0.H0_H0 ;  /* 0x20000000ff007230 */ /* 0x000fc80000004100 */
[----:B------:R-:W0:Y:S02]  /*4610*/  F2I.FTZ.U32.TRUNC.NTZ R5, R0 ;  /* 0x0000000000057305 */ /* 0x000e24000021f000 */
[----:B0-----:R0:W-:Y:S02]  /*4620*/  STG.E desc[UR36][R2.64], R5 ;  /* 0x0000000502007986 */ /* 0x0011e4000c101924 */
.L_x_2178:
[----:B------:R-:W-:-:S07]  /*4630*/  VIADD R17, R17, 0x80 ;  /* 0x0000008011117836 */ /* 0x000fce0000000000 */
.L_x_2103:
[----:B------:R-:W-:Y:S05]  /*4640*/  BSYNC.RECONVERGENT B6 ;  /* 0x0000000000067941 */ /* 0x000fea0003800200 */
.L_x_2102:
[----:B------:R-:W5:Y:S01]  /*4650*/  LDCU UR4, c[0x0][0x380] ;  /* 0x00007000ff0477ac */ /* 0x000f620008000800 */
[----:B------:R-:W-:Y:S01]  /*4660*/  BSSY.RECONVERGENT B6, `(.L_x_2209) ;  /* 0x0000455000067945 */ /* 0x000fe20003800200 */
[----:B-----5:R-:W-:-:S13]  /*4670*/  ISETP.GE.AND P0, PT, R17, UR4, PT ;  /* 0x0000000411007c0c */ /* 0x020fda000bf06270 */
[----:B------:R-:W-:Y:S05]  /*4680*/  @P0 BRA `(.L_x_2210) ;  /* 0x0000004400480947 */ /* 0x000fea0003800000 */
[----:B------:R-:W5:Y:S01]  /*4690*/  LDCU UR4, c[0x0][0x388] ;  /* 0x00007100ff0477ac */ /* 0x000f620008000800 */
[----:B------:R-:W-:Y:S02]  /*46a0*/  IMAD.MOV.U32 R18, RZ, RZ, RZ ;  /* 0x000000ffff127224 */ /* 0x000fe400078e00ff */
[----:B0-----:R-:W-:Y:S02]  /*46b0*/  IMAD.MOV.U32 R0, RZ, RZ, RZ ;  /* 0x000000ffff007224 */ /* 0x001fe400078e00ff */
        /* <DEDUP_REMOVED lines=10> */
[----:B------:R-:W-:-:S04]  /*4760*/  SHF.R.U32.HI R3, RZ, UR5, R2 ;  /* 0x00000005ff037c19 */ /* 0x000fc80008011602 */
[----:B------:R-:W-:-:S05]  /*4770*/  IADD3 R18, PT, PT, -R3, RZ, RZ ;  /* 0x000000ff03127210 */ /* 0x000fca0007ffe1ff */
        /* <DEDUP_REMOVED lines=338> */
[----:B0-----:R-:W-:-:S07]  /*5ca0*/  IMAD R18, R5, UR4, R18 ;  /* 0x0000000405127c24 */ /* 0x001fce000f8e0212 */
.L_x_2211:
        /* <DEDUP_REMOVED lines=19> */
.L_x_2215:
[----:B------:R-:W2:Y:S02]  /*5de0*/  LDG.E.U8 R2, desc[UR36][R2.64] ;  /* 0x0000002402027981 */ /* 0x000ea4000c1e1100 */
[----:B--2---:R-:W-:-:S04]  /*5df0*/  I2FP.F32.U32 R0, R2 ;  /* 0x0000000200007245 */ /* 0x004fc80000201000 */
[----:B------:R-:W-:-:S04]  /*5e00*/  F2FP.F16.F32.PACK_AB R0, RZ, R0 ;  /* 0x00000000ff00723e */ /* 0x000fc800000000ff */
[----:B------:R-:W-:Y:S01]  /*5e10*/  PRMT R19, R0, 0x7610, R19 ;  /* 0x0000761000137816 */ /* 0x000fe20000000013 */
[----:B------:R-:W-:Y:S06]  /*5e20*/  BRA `(.L_x_2217) ;  /* 0x0000000c00b47947 */ /* 0x000fec0003800000 */
.L_x_2214:
        /* <DEDUP_REMOVED lines=11> */
.L_x_2219:
[----:B------:R-:W2:Y:S02]  /*5ee0*/  LDG.E R2, desc[UR36][R2.64] ;  /* 0x0000002402027981 */ /* 0x000ea4000c1e1900 */
[----:B--2---:R-:W-:-:S04]  /*5ef0*/  I2FP.F32.S32 R0, R2 ;  /* 0x0000000200007245 */ /* 0x004fc80000201400 */
[----:B------:R-:W-:-:S04]  /*5f00*/  F2FP.F16.F32.PACK_AB R0, RZ, R0 ;  /* 0x00000000ff00723e */ /* 0x000fc800000000ff */
[----:B------:R-:W-:Y:S01]  /*5f10*/  PRMT R19, R0, 0x7610, R19 ;  /* 0x0000761000137816 */ /* 0x000fe20000000013 */
[----:B------:R-:W-:Y:S06]  /*5f20*/  BRA `(.L_x_2217) ;  /* 0x0000000c00747947 */ /* 0x000fec0003800000 */
.L_x_2218:
[----:B------:R-:W2:Y:S02]  /*5f30*/  LDG.E.U16 R2, desc[UR36][R2.64] ;  /* 0x0000002402027981 */ /* 0x000ea4000c1e1500 */
[----:B--2---:R-:W0:Y:S02]  /*5f40*/  I2F.S16 R0, R2 ;  /* 0x0000000200007306 */ /* 0x004e240000101400 */
[----:B0-----:R-:W-:-:S04]  /*5f50*/  F2FP.F16.F32.PACK_AB R0, RZ, R0 ;  /* 0x00000000ff00723e */ /* 0x001fc800000000ff */
[----:B------:R-:W-:Y:S01]  /*5f60*/  PRMT R19, R0, 0x7610, R19 ;  /* 0x0000761000137816 */ /* 0x000fe20000000013 */
[----:B------:R-:W-:Y:S06]  /*5f70*/  BRA `(.L_x_2217) ;  /* 0x0000000c00607947 */ /* 0x000fec0003800000 */
.L_x_2213:
        /* <DEDUP_REMOVED lines=9> */
.L_x_2221:
[----:B------:R1:W5:Y:S01]  /*6010*/  LDG.E.U16 R19, desc[UR36][R2.64] ;  /* 0x0000002402137981 */ /* 0x000362000c1e1500 */
[----:B------:R-:W-:Y:S05]  /*6020*/  BRA `(.L_x_2217) ;  /* 0x0000000c00347947 */ /* 0x000fea0003800000 */
.L_x_2220:
        /* <DEDUP_REMOVED lines=9> */
.L_x_2223:
[----:B------:R0:W5:Y:S01]  /*60c0*/  LDG.E.U16 R19, desc[UR36][R2.64] ;  /* 0x0000002402137981 */ /* 0x000162000c1e1500 */
[----:B------:R-:W-:Y:S05]  /*60d0*/  BRA `(.L_x_2217) ;  /* 0x0000000c00087947 */ /* 0x000fea0003800000 */
.L_x_2222:
        /* <DEDUP_REMOVED lines=9> */
.L_x_2212:
        /* <DEDUP_REMOVED lines=14> */
.L_x_2226:
        /* <DEDUP_REMOVED lines=9> */
.L_x_2225:
        /* <DEDUP_REMOVED lines=27> */
.L_x_2228:
        /* <DEDUP_REMOVED lines=14> */
.L_x_2227:
[----:B------:R-:W2:Y:S02]  /*6570*/  LDG.E.U16 R0, desc[UR36][R2.64] ;  /* 0x0000002402007981 */ /* 0x000ea4000c1e1500 */
[----:B--2---:R-:W-:-:S05]  /*6580*/  IMAD.U32 R0, R0, 0x10000, RZ ;  /* 0x0001000000007824 */ /* 0x004fca00078e00ff */
[----:B------:R-:W-:-:S04]  /*6590*/  F2FP.F16.F32.PACK_AB R0, RZ, R0 ;  /* 0x00000000ff00723e */ /* 0x000fc800000000ff */
[----:B------:R-:W-:Y:S01]  /*65a0*/  PRMT R19, R0, 0x7610, R19 ;  /* 0x0000761000137816 */ /* 0x000fe20000000013 */
[----:B------:R-:W-:Y:S06]  /*65b0*/  BRA `(.L_x_2217) ;  /* 0x0000000400d07947 */ /* 0x000fec0003800000 */
.L_x_2224:
        /* <DEDUP_REMOVED lines=13> */
.L_x_2231:
        /* <DEDUP_REMOVED lines=21> */
.L_x_2235:
[----:B------:R-:W-:Y:S05]  /*67e0*/  BSYNC.RECONVERGENT B1 ;  /* 0x0000000000017941 */ /* 0x000fea0003800200 */
.L_x_2234:
[----:B------:R-:W-:Y:S01]  /*67f0*/  IMAD.SHL.U32 R0, R0, 0x100000, RZ ;  /* 0x0010000000007824 */ /* 0x000fe200078e00ff */
[----:B------:R-:W-:-:S04]  /*6800*/  LEA R2, R2, 0x3b800000, 0x17 ;  /* 0x3b80000002027811 */ /* 0x000fc800078eb8ff */
[----:B------:R-:W-:-:S07]  /*6810*/  LOP3.LUT R0, R2, R0, R7, 0xfe, !PT ;  /* 0x0000000002007212 */ /* 0x000fce00078efe07 */
.L_x_2233:
[----:B------:R-:W-:Y:S05]  /*6820*/  BSYNC.RECONVERGENT B0 ;  /* 0x0000000000007941 */ /* 0x000fea0003800200 */
.L_x_2232:
[----:B------:R-:W-:-:S04]  /*6830*/  F2FP.F16.F32.PACK_AB R0, RZ, R0 ;  /* 0x00000000ff00723e */ /* 0x000fc800000000ff */
[----:B------:R-:W-:Y:S01]  /*6840*/  PRMT R19, R0, 0x7610, R19 ;  /* 0x0000761000137816 */ /* 0x000fe20000000013 */
[----:B------:R-:W-:Y:S06]  /*6850*/  BRA `(.L_x_2217) ;  /* 0x0000000400287947 */ /* 0x000fec0003800000 */
.L_x_2230:
        /* <DEDUP_REMOVED lines=21> */
.L_x_2239:
[----:B------:R-:W-:Y:S05]  /*69b0*/  BSYNC.RECONVERGENT B1 ;  /* 0x0000000000017941 */ /* 0x000fea0003800200 */
.L_x_2238:
[----:B------:R-:W-:Y:S01]  /*69c0*/  IMAD.SHL.U32 R0, R0, 0x200000, RZ ;  /* 0x0020000000007824 */ /* 0x000fe200078e00ff */
[----:B------:R-:W-:-:S04]  /*69d0*/  LEA R2, R2, 0x37800000, 0x17 ;  /* 0x3780000002027811 */ /* 0x000fc800078eb8ff */
[----:B------:R-:W-:-:S07]  /*69e0*/  LOP3.LUT R0, R2, R0, R7, 0xfe, !PT ;  /* 0x0000000002007212 */ /* 0x000fce00078efe07 */
.L_x_2237:
[----:B------:R-:W-:Y:S05]  /*69f0*/  BSYNC.RECONVERGENT B0 ;  /* 0x0000000000007941 */ /* 0x000fea0003800200 */
.L_x_2236:
[----:B------:R-:W-:-:S04]  /*6a00*/  F2FP.F16.F32.PACK_AB R0, RZ, R0 ;  /* 0x00000000ff00723e */ /* 0x000fc800000000ff */
[----:B------:R-:W-:Y:S01]  /*6a10*/  PRMT R19, R0, 0x7610, R19 ;  /* 0x0000761000137816 */ /* 0x000fe20000000013 */
[----:B------:R-:W-:Y:S06]  /*6a20*/  BRA `(.L_x_2217) ;  /* 0x0000000000b47947 */ /* 0x000fec0003800000 */
.L_x_2229:
        /* <DEDUP_REMOVED lines=14> */
.L_x_2243:
[----:B------:R-:W-:Y:S05]  /*6b10*/  BSYNC.RECONVERGENT B0 ;  /* 0x0000000000007941 */ /* 0x000fea0003800200 */
.L_x_2242:
[----:B------:R-:W-:-:S04]  /*6b20*/  F2FP.F16.F32.PACK_AB R0, RZ, R0 ;  /* 0x00000000ff00723e */ /* 0x000fc800000000ff */
[----:B------:R-:W-:Y:S01]  /*6b30*/  PRMT R19, R0, 0x7610, R19 ;  /* 0x0000761000137816 */ /* 0x000fe20000000013 */
[----:B------:R-:W-:Y:S06]  /*6b40*/  BRA `(.L_x_2217) ;  /* 0x00000000006c7947 */ /* 0x000fec0003800000 */
.L_x_2216:
        /* <DEDUP_REMOVED lines=16> */
.L_x_2244:
[----:B------:R-:W-:Y:S01]  /*6c50*/  PRMT R19, RZ, 0x7610, R19 ;  /* 0x00007610ff137816 */ /* 0x000fe20000000013 */
[----:B------:R-:W-:Y:S06]  /*6c60*/  BRA `(.L_x_2217) ;  /* 0x0000000000247947 */ /* 0x000fec0003800000 */
.L_x_2241:
[----:B------:R-:W2:Y:S02]  /*6c70*/  LDG.E.64 R2, desc[UR36][R2.64] ;  /* 0x0000002402027981 */ /* 0x000ea4000c1e1b00 */
[----:B--2---:R-:W0:Y:S02]  /*6c80*/  I2F.U64 R0, R2 ;  /* 0x0000000200007312 */ /* 0x004e240000301000 */
[----:B0-----:R-:W-:-:S04]  /*6c90*/  F2FP.F16.F32.PACK_AB R0, RZ, R0 ;  /* 0x00000000ff00723e */ /* 0x001fc800000000ff */
[----:B------:R-:W-:Y:S01]  /*6ca0*/  PRMT R19, R0, 0x7610, R19 ;  /* 0x0000761000137816 */ /* 0x000fe20000000013 */
[----:B------:R-:W-:Y:S06]  /*6cb0*/  BRA `(.L_x_2217) ;  /* 0x0000000000107947 */ /* 0x000fec0003800000 */
.L_x_2240:
[----:B------:R-:W2:Y:S02]  /*6cc0*/  LDG.E R2, desc[UR36][R2.64] ;  /* 0x0000002402027981 */ /* 0x000ea4000c1e1900 */
[----:B--2---:R-:W-:-:S04]  /*6cd0*/  I2FP.F32.U32 R0, R2 ;  /* 0x0000000200007245 */ /* 0x004fc80000201000 */
[----:B------:R-:W-:-:S04]  /*6ce0*/  F2FP.F16.F32.PACK_AB R0, RZ, R0 ;  /* 0x00000000ff00723e */ /* 0x000fc800000000ff */
[----:B------:R-:W-:-:S07]  /*6cf0*/  PRMT R19, R0, 0x7610, R19 ;  /* 0x0000761000137816 */ /* 0x000fce0000000013 */
.L_x_2217:
[----:B------:R-:W0:Y:S01]  /*6d00*/  LDCU.64 UR6, c[0x0][0x5f8] ;  /* 0x0000bf00ff0677ac */ /* 0x000e220008000a00 */
[----:B------:R-:W-:-:S04]  /*6d10*/  UPRMT UR4, UR42, 0x9910, URZ ;  /* 0x000099102a047896 */ /* 0x000fc800080000ff */
[----:B------:R-:W-:Y:S01]  /*6d20*/  UISETP.GT.AND UP0, UPT, UR4, 0x9, UPT ;  /* 0x000000090400788c */ /* 0x000fe2000bf04270 */
[----:B01----:R-:W-:-:S04]  /*6d30*/  IADD3 R2, P0, PT, R18, UR6, RZ ;  /* 0x0000000612027c10 */ /* 0x003fc8000ff1e0ff */
        /* <DEDUP_REMOVED lines=14> */
.L_x_2248:
[----:B------:R-:W2:Y:S02]  /*6e20*/  LDG.E.U8 R2, desc[UR36][R2.64] ;  /* 0x0000002402027981 */ /* 0x000ea4000c1e1100 */
[----:B--2---:R-:W-:-:S04]  /*6e30*/  I2FP.F32.U32 R0, R2 ;  /* 0x0000000200007245 */ /* 0x004fc80000201000 */
[----:B------:R-:W-:Y:S01]  /*6e40*/  F2FP.F16.F32.PACK_AB R0, RZ, R0 ;  /* 0x00000000ff00723e */ /* 0x000fe200000000ff */
[----:B------:R-:W-:Y:S06]  /*6e50*/  BRA `(.L_x_2250) ;  /* 0x0000000c007c7947 */ /* 0x000fec0003800000 */
.L_x_2247:
        /* <DEDUP_REMOVED lines=10> */
.L_x_2252:
[----:B------:R-:W2:Y:S02]  /*6f00*/  LDG.E R2, desc[UR36][R2.64] ;  /* 0x0000002402027981 */ /* 0x000ea4000c1e1900 */
[----:B--2---:R-:W-:-:S04]  /*6f10*/  I2FP.F32.S32 R0, R2 ;  /* 0x0000000200007245 */ /* 0x004fc80000201400 */
[----:B------:R-:W-:Y:S01]  /*6f20*/  F2FP.F16.F32.PACK_AB R0, RZ, R0 ;  /* 0x00000000ff00723e */ /* 0x000fe200000000ff */
[----:B------:R-:W-:Y:S06]  /*6f30*/  BRA `(.L_x_2250) ;  /* 0x0000000c00447947 */ /* 0x000fec0003800000 */
.L_x_2251:
[----:B------:R-:W2:Y:S02]  /*6f40*/  LDG.E.U16 R2, desc[UR36][R2.64] ;  /* 0x0000002402027981 */ /* 0x000ea4000c1e1500 */
[----:B--2---:R-:W0:Y:S02]  /*6f50*/  I2F.S16 R0, R2 ;  /* 0x0000000200007306 */ /* 0x004e240000101400 */
[----:B0-----:R-:W-:Y:S01]  /*6f60*/  F2FP.F16.F32.PACK_AB R0, RZ, R0 ;  /* 0x00000000ff00723e */ /* 0x001fe200000000ff */
[----:B------:R-:W-:Y:S06]  /*6f70*/  BRA `(.L_x_2250) ;  /* 0x0000000c00347947 */ /* 0x000fec0003800000 */
.L_x_2246:
        /* <DEDUP_REMOVED lines=9> */
.L_x_2254:
[----:B------:R0:W5:Y:S01]  /*7010*/  LDG.E.U16 R0, desc[UR36][R2.64] ;  /* 0x0000002402007981 */ /* 0x000162000c1e1500 */
[----:B------:R-:W-:Y:S05]  /*7020*/  BRA `(.L_x_2250) ;  /* 0x0000000c00087947 */ /* 0x000fea0003800000 */
.L_x_2253:
        /* <DEDUP_REMOVED lines=9> */
.L_x_2256:
[----:B------:R1:W5:Y:S01]  /*70c0*/  LDG.E.U16 R0, desc[UR36][R2.64] ;  /* 0x0000002402007981 */ /* 0x000362000c1e1500 */
[----:B------:R-:W-:Y:S05]  /*70d0*/  BRA `(.L_x_2250) ;  /* 0x0000000800dc7947 */ /* 0x000fea0003800000 */
.L_x_2255:
        /* <DEDUP_REMOVED lines=8> */
.L_x_2245:
        /* <DEDUP_REMOVED lines=13> */
.L_x_2259:
        /* <DEDUP_REMOVED lines=8> */
.L_x_2258:
        /* <DEDUP_REMOVED lines=27> */
.L_x_2261:
        /* <DEDUP_REMOVED lines=13> */
.L_x_2260:
[----:B------:R-:W2:Y:S02]  /*7530*/  LDG.E.U16 R0, desc[UR36][R2.64] ;  /* 0x0000002402007981 */ /* 0x000ea4000c1e1500 */
[----:B--2---:R-:W-:-:S04]  /*7540*/  SHF.L.U32 R0, R0, 0x10, RZ ;  /* 0x0000001000007819 */ /* 0x004fc800000006ff */
[----:B------:R-:W-:Y:S01]  /*7550*/  F2FP.F16.F32.PACK_AB R0, RZ, R0 ;  /* 0x00000000ff00723e */ /* 0x000fe200000000ff */
[----:B------:R-:W-:Y:S06]  /*7560*/  BRA `(.L_x_2250) ;  /* 0x0000000400b87947 */ /* 0x000fec0003800000 */
.L_x_2257:
        /* <DEDUP_REMOVED lines=12> */
.L_x_2264:
        /* <DEDUP_REMOVED lines=21> */
.L_x_2268:
[----:B------:R-:W-:Y:S05]  /*7780*/  BSYNC.RECONVERGENT B1 ;  /* 0x0000000000017941 */ /* 0x000fea0003800200 */
.L_x_2267:
[----:B------:R-:W-:Y:S02]  /*7790*/  SHF.L.U32 R0, R0, 0x14, RZ ;  /* 0x0000001400007819 */ /* 0x000fe400000006ff */
[----:B------:R-:W-:-:S04]  /*77a0*/  LEA R2, R2, 0x3b800000, 0x17 ;  /* 0x3b80000002027811 */ /* 0x000fc800078eb8ff */
[----:B------:R-:W-:-:S07]  /*77b0*/  LOP3.LUT R0, R2, R0, R7, 0xfe, !PT ;  /* 0x0000000002007212 */ /* 0x000fce00078efe07 */
.L_x_2266:
[----:B------:R-:W-:Y:S05]  /*77c0*/  BSYNC.RECONVERGENT B0 ;  /* 0x0000000000007941 */ /* 0x000fea0003800200 */
.L_x_2265:
[----:B------:R-:W-:Y:S01]  /*77d0*/  F2FP.F16.F32.PACK_AB R0, RZ, R0 ;  /* 0x00000000ff00723e */ /* 0x000fe200000000ff */
[----:B------:R-:W-:Y:S06]  /*77e0*/  BRA `(.L_x_2250) ;  /* 0x0000000400187947 */ /* 0x000fec0003800000 */
.L_x_2263:
        /* <DEDUP_REMOVED lines=21> */
.L_x_2272:
[----:B------:R-:W-:Y:S05]  /*7940*/  BSYNC.RECONVERGENT B1 ;  /* 0x0000000000017941 */ /* 0x000fea0003800200 */
.L_x_2271:
[----:B------:R-:W-:Y:S02]  /*7950*/  SHF.L.U32 R0, R0, 0x15, RZ ;  /* 0x0000001500007819 */ /* 0x000fe400000006ff */
[----:B------:R-:W-:-:S04]  /*7960*/  LEA R2, R2, 0x37800000, 0x17 ;  /* 0x3780000002027811 */ /* 0x000fc800078eb8ff */
[----:B------:R-:W-:-:S07]  /*7970*/  LOP3.LUT R0, R2, R0, R7, 0xfe, !PT ;  /* 0x0000000002007212 */ /* 0x000fce00078efe07 */
.L_x_2270:
[----:B------:R-:W-:Y:S05]  /*7980*/  BSYNC.RECONVERGENT B0 ;  /* 0x0000000000007941 */ /* 0x000fea0003800200 */
.L_x_2269:
[----:B------:R-:W-:Y:S01]  /*7990*/  F2FP.F16.F32.PACK_AB R0, RZ, R0 ;  /* 0x00000000ff00723e */ /* 0x000fe200000000ff */
[----:B------:R-:W-:Y:S06]  /*79a0*/  BRA `(.L_x_2250) ;  /* 0x0000000000a87947 */ /* 0x000fec0003800000 */
.L_x_2262:
        /* <DEDUP_REMOVED lines=14> */
.L_x_2276:
[----:B------:R-:W-:Y:S05]  /*7a90*/  BSYNC.RECONVERGENT B0 ;  /* 0x0000000000007941 */ /* 0x000fea0003800200 */
.L_x_2275:
[----:B------:R-:W-:Y:S01]  /*7aa0*/  F2FP.F16.F32.PACK_AB R0, RZ, R0 ;  /* 0x00000000ff00723e */ /* 0x000fe200000000ff */
[----:B------:R-:W-:Y:S06]  /*7ab0*/  BRA `(.L_x_2250) ;  /* 0x0000000000647947 */ /* 0x000fec0003800000 */
.L_x_2249:
        /* <DEDUP_REMOVED lines=16> */
.L_x_2277:
[----:B------:R-:W-:Y:S01]  /*7bc0*/  PRMT R0, RZ, 0x7610, R0 ;  /* 0x00007610ff007816 */ /* 0x000fe20000000000 */
[----:B------:R-:W-:Y:S06]  /*7bd0*/  BRA `(.L_x_2250) ;  /* 0x00000000001c7947 */ /* 0x000fec0003800000 */
.L_x_2274:
[----:B------:R-:W2:Y:S02]  /*7be0*/  LDG.E.64 R2, desc[UR36][R2.64] ;  /* 0x0000002402027981 */ /* 0x000ea4000c1e1b00 */
[----:B--2---:R-:W0:Y:S02]  /*7bf0*/  I2F.U64 R0, R2 ;  /* 0x0000000200007312 */ /* 0x004e240000301000 */
[----:B0-----:R-:W-:Y:S01]  /*7c00*/  F2FP.F16.F32.PACK_AB R0, RZ, R0 ;  /* 0x00000000ff00723e */ /* 0x001fe200000000ff */
[----:B------:R-:W-:Y:S06]  /*7c10*/  BRA `(.L_x_2250) ;  /* 0x00000000000c7947 */ /* 0x000fec0003800000 */
.L_x_2273:
[----:B------:R-:W2:Y:S02]  /*7c20*/  LDG.E R2, desc[UR36][R2.64] ;  /* 0x0000002402027981 */ /* 0x000ea4000c1e1900 */
[----:B--2---:R-:W-:-:S04]  /*7c30*/  I2FP.F32.U32 R0, R2 ;  /* 0x0000000200007245 */ /* 0x004fc80000201000 */
[----:B------:R-:W-:-:S07]  /*7c40*/  F2FP.F16.F32.PACK_AB R0, RZ, R0 ;  /* 0x00000000ff00723e */ /* 0x000fce00000000ff */
.L_x_2250:
[----:B------:R-:W0:Y:S01]  /*7c50*/  LDCU.64 UR6, c[0x0][0x5e8] ;  /* 0x0000bd00ff0677ac */ /* 0x000e220008000a00 */
[----:B-----5:R-:W-:Y:S02]  /*7c60*/  HADD2.F32 R19, -RZ, R19.H0_H0 ;  /* 0x20000013ff137230 */ /* 0x020fe40000004100 */
[----:B------:R-:W-:Y:S01]  /*7c70*/  HADD2.F32 R0, -RZ, R0.H0_H0 ;  /* 0x20000000ff007230 */ /* 0x000fe20000004100 */
[----:B------:R-:W-:-:S04]  /*7c80*/  UPRMT UR4, UR43, 0x9910, URZ ;  /* 0x000099102b047896 */ /* 0x000fc800080000ff */
[----:B------:R-:W-:Y:S01]  /*7c90*/  UISETP.GT.AND UP0, UPT, UR4, 0x9, UPT ;  /* 0x000000090400788c */ /* 0x000fe2000bf04270 */
[----:B------:R-:W-:-:S04]  /*7ca0*/  FMNMX.FTZ R0, R19, R0, PT ;  /* 0x0000000013007209 */ /* 0x000fc80003810000 */
[----:B------:R-:W-:Y:S02]  /*7cb0*/  F2FP.F16.F32.PACK_AB R0, RZ, R0 ;  /* 0x00000000ff00723e */ /* 0x000fe400000000ff */
[----:B01----:R-:W-:-:S05]  /*7cc0*/  IADD3 R2, P0, PT, R16, UR6, RZ ;  /* 0x0000000610027c10 */ /* 0x003fca000ff1e0ff */
        /* <DEDUP_REMOVED lines=14> */
.L_x_2281:
[----:B------:R-:W-:-:S06]  /*7db0*/  HADD2.F32 R5, -RZ, R0.H0_H0 ;  /* 0x20000000ff057230 */ /* 0x000fcc0000004100 */
[----:B------:R-:W0:Y:S02]  /*7dc0*/  F2I.S64.TRUNC R4, R5 ;  /* 0x0000000500047311 */ /* 0x000e24000020d900 */
[----:B0-----:R0:W-:Y:S01]  /*7dd0*/  STG.E.U8 desc[UR36][R2.64], R4 ;  /* 0x0000000402007986 */ /* 0x0011e2000c101124 */
[----:B------:R-:W-:Y:S05]  /*7de0*/  BRA `(.L_x_2283) ;  /* 0x0000000c006c7947 */ /* 0x000fea0003800000 */
.L_x_2280:
        /* <DEDUP_REMOVED lines=10> */
.L_x_2285:
[----:B------:R-:W-:-:S04]  /*7e90*/  HADD2.F32 R0, -RZ, R0.H0_H0 ;  /* 0x20000000ff007230 */ /* 0x000fc80000004100 */
[----:B------:R-:W0:Y:S02]  /*7ea0*/  F2I.FTZ.TRUNC.NTZ R5, R0 ;  /* 0x0000000000057305 */ /* 0x000e24000021f100 */
[----:B0-----:R0:W-:Y:S01]  /*7eb0*/  STG.E desc[UR36][R2.64], R5 ;  /* 0x0000000502007986 */ /* 0x0011e2000c101924 */
[----:B------:R-:W-:Y:S05]  /*7ec0*/  BRA `(.L_x_2283) ;  /* 0x0000000c00347947 */ /* 0x000fea0003800000 */
.L_x_2284:
[----:B------:R-:W-:-:S04]  /*7ed0*/  HADD2.F32 R0, -RZ, R0.H0_H0 ;  /* 0x20000000ff007230 */ /* 0x000fc80000004100 */
[----:B------:R-:W0:Y:S02]  /*7ee0*/  F2I.FTZ.TRUNC.NTZ R5, R0 ;  /* 0x0000000000057305 */ /* 0x000e24000021f100 */
[----:B0-----:R0:W-:Y:S01]  /*7ef0*/  STG.E.U16 desc[UR36][R2.64], R5 ;  /* 0x0000000502007986 */ /* 0x0011e2000c101524 */
[----:B------:R-:W-:Y:S05]  /*7f00*/  BRA `(.L_x_2283) ;  /* 0x0000000c00247947 */ /* 0x000fea0003800000 */
.L_x_2279:
        /* <DEDUP_REMOVED lines=9> */
.L_x_2287:
[----:B------:R0:W-:Y:S01]  /*7fa0*/  STG.E.U16 desc[UR36][R2.64], R0 ;  /* 0x0000000002007986 */ /* 0x0001e2000c101524 */
[----:B------:R-:W-:Y:S05]  /*7fb0*/  BRA `(.L_x_2283) ;  /* 0x0000000800f87947 */ /* 0x000fea0003800000 */
.L_x_2286:
        /* <DEDUP_REMOVED lines=10> */
.L_x_2289:
[----:B------:R-:W-:-:S05]  /*8060*/  HADD2.F32 R0, -RZ, R0.H0_H0 ;  /* 0x20000000ff007230 */ /* 0x000fca0000004100 */
[----:B------:R-:W-:-:S04]  /*8070*/  F2FP.F16.F32.PACK_AB R0, RZ, R0 ;  /* 0x00000000ff00723e */ /* 0x000fc800000000ff */
[----:B------:R-:W-:-:S05]  /*8080*/  PRMT R0, R0, 0x5410, RZ ;  /* 0x0000541000007816 */ /* 0x000fca00000000ff */
[----:B------:R0:W-:Y:S01]  /*8090*/  STG.E desc[UR36][R2.64], R0 ;  /* 0x0000000002007986 */ /* 0x0001e2000c101924 */
[----:B------:R-:W-:Y:S05]  /*80a0*/  BRA `(.L_x_2283) ;  /* 0x0000000800bc7947 */ /* 0x000fea0003800000 */
.L_x_2288:
[----:B------:R-:W-:-:S05]  /*80b0*/  HADD2.F32 R4, -RZ, R0.H0_H0 ;  /* 0x20000000ff047230 */ /* 0x000fca0000004100 */
[----:B------:R-:W-:-:S06]  /*80c0*/  FMUL.FTZ R4, R4, 1 ;  /* 0x3f80000004047820 */ /* 0x000fcc0000410000 */
[----:B------:R-:W0:Y:S02]  /*80d0*/  F2F.F64.F32 R4, R4 ;  /* 0x0000000400047310 */ /* 0x000e240000201800 */
[----:B0-----:R0:W-:Y:S01]  /*80e0*/  STG.E.64 desc[UR36][R2.64], R4 ;  /* 0x0000000402007986 */ /* 0x0011e2000c101b24 */
[----:B------:R-:W-:Y:S05]  /*80f0*/  BRA `(.L_x_2283) ;  /* 0x0000000800a87947 */ /* 0x000fea0003800000 */
.L_x_2278:
        /* <DEDUP_REMOVED lines=14> */
.L_x_2293:
        /* <DEDUP_REMOVED lines=18> */
.L_x_2296:
[----:B------:R-:W-:-:S04]  /*8300*/  SHF.R.U32.HI R5, RZ, 0x18, R5 ;  /* 0x00000018ff057819 */ /* 0x000fc80000011605 */
[----:B------:R-:W-:-:S07]  /*8310*/  LOP3.LUT R0, R0, 0x80, R5, 0xf8, !PT ;  /* 0x0000008000007812 */ /* 0x000fce00078ef805 */
.L_x_2295:
[----:B------:R-:W-:Y:S05]  /*8320*/  BSYNC.RECONVERGENT B0 ;  /* 0x0000000000007941 */ /* 0x000fea0003800200 */
.L_x_2294:
[----:B------:R3:W-:Y:S01]  /*8330*/  STG.E.U8 desc[UR36][R2.64], R0 ;  /* 0x0000000002007986 */ /* 0x0007e2000c101124 */
[----:B------:R-:W-:Y:S05]  /*8340*/  BRA `(.L_x_2283) ;  /* 0x0000000800147947 */ /* 0x000fea0003800000 */
.L_x_2292:
        /* <DEDUP_REMOVED lines=18> */
.L_x_2299:
[----:B------:R-:W-:-:S04]  /*8470*/  SHF.R.U32.HI R5, RZ, 0x18, R5 ;  /* 0x00000018ff057819 */ /* 0x000fc80000011605 */
[----:B------:R-:W-:-:S07]  /*8480*/  LOP3.LUT R0, R0, 0x80, R5, 0xf8, !PT ;  /* 0x0000008000007812 */ /* 0x000fce00078ef805 */
.L_x_2298:
[----:B------:R-:W-:Y:S05]  /*8490*/  BSYNC.RECONVERGENT B0 ;  /* 0x0000000000007941 */ /* 0x000fea0003800200 */
.L_x_2297:
[----:B------:R0:W-:Y:S01]  /*84a0*/  STG.E.U8 desc[UR36][R2.64], R0 ;  /* 0x0000000002007986 */ /* 0x0001e2000c101124 */
[----:B------:R-:W-:Y:S05]  /*84b0*/  BRA `(.L_x_2283) ;  /* 0x0000000400b87947 */ /* 0x000fea0003800000 */
.L_x_2291:
        /* <DEDUP_REMOVED lines=22> */
.L_x_2301:
[----:B------:R-:W-:-:S06]  /*8620*/  HADD2.F32 R4, -RZ, R0.H0_H0 ;  /* 0x20000000ff047230 */ /* 0x000fcc0000004100 */
[----:B------:R-:W0:Y:S02]  /*8630*/  F2I.U64.TRUNC R4, R4 ;  /* 0x0000000400047311 */ /* 0x000e24000020d800 */
[----:B0-----:R1:W-:Y:S01]  /*8640*/  STG.E.64 desc[UR36][R2.64], R4 ;  /* 0x0000000402007986 */ /* 0x0013e2000c101b24 */
[----:B------:R-:W-:Y:S05]  /*8650*/  BRA `(.L_x_2283) ;  /* 0x0000000400507947 */ /* 0x000fea0003800000 */
.L_x_2300:
[----:B------:R-:W-:-:S04]  /*8660*/  HADD2.F32 R0, -RZ, R0.H0_H0 ;  /* 0x20000000ff007230 */ /* 0x000fc80000004100 */
[----:B------:R-:W0:Y:S02]  /*8670*/  F2I.FTZ.U32.TRUNC.NTZ R5, R0 ;  /* 0x0000000000057305 */ /* 0x000e24000021f000 */
[----:B0-----:R0:W-:Y:S01]  /*8680*/  STG.E desc[UR36][R2.64], R5 ;  /* 0x0000000502007986 */ /* 0x0011e2000c101924 */
[----:B------:R-:W-:Y:S05]  /*8690*/  BRA `(.L_x_2283) ;  /* 0x0000000400407947 */ /* 0x000fea0003800000 */
.L_x_2290:
        /* <DEDUP_REMOVED lines=11> */
.L_x_2303:
[----:B------:R-:W-:Y:S01]  /*8750*/  HADD2.F32 R0, -RZ, R0.H0_H0 ;  /* 0x20000000ff007230 */ /* 0x000fe20000004100 */
[----:B------:R-:W-:-:S04]  /*8760*/  CS2R R6, SRZ ;  /* 0x0000000000067805 */ /* 0x000fc8000001ff00 */
[----:B------:R-:W-:-:S04]  /*8770*/  FMUL.FTZ R0, R0, 1 ;  /* 0x3f80000000007820 */ /* 0x000fc80000410000 */
[----:B------:R-:W0:Y:S02]  /*8780*/  F2F.F64.F32 R4, R0 ;  /* 0x0000000000047310 */ /* 0x000e240000201800 */
[----:B0-----:R0:W-:Y:S01]  /*8790*/  STG.E.128 desc[UR36][R2.64], R4 ;  /* 0x0000000402007986 */ /* 0x0011e2000c101d24 */
[----:B------:R-:W-:Y:S05]  /*87a0*/  BRA `(.L_x_2283) ;  /* 0x0000000000fc7947 */ /* 0x000fea0003800000 */
.L_x_2302:
[----:B------:R-:W-:-:S09]  /*87b0*/  UISETP.NE.AND UP0, UPT, UR4, 0xf, UPT ;  /* 0x0000000f0400788c */ /* 0x000fd2000bf05270 */
[----:B------:R-:W-:Y:S05]  /*87c0*/  BRA.U !UP0, `(.L_x_2304) ;  /* 0x0000000108e87547 */ /* 0x000fea000b800000 */
[----:B------:R-:W-:-:S09]  /*87d0*/  UISETP.NE.AND UP0, UPT, UR4, 0x17, UPT ;  /* 0x000000170400788c */ /* 0x000fd2000bf05270 */
[----:B------:R-:W-:Y:S05]  /*87e0*/  BRA.U !UP0, `(.L_x_2305) ;  /* 0x0000000108907547 */ /* 0x000fea000b800000 */
[----:B------:R-:W-:-:S09]  /*87f0*/  UISETP.NE.AND UP0, UPT, UR4, 0x18, UPT ;  /* 0x000000180400788c */ /* 0x000fd2000bf05270 */
[----:B------:R-:W-:Y:S05]  /*8800*/  BRA.U !UP0, `(.L_x_2306) ;  /* 0x0000000108447547 */ /* 0x000fea000b800000 */
.L_x_2282:
        /* <DEDUP_REMOVED lines=16> */
.L_x_2307:
[----:B------:R-:W-:Y:S05]  /*8910*/  BRA `(.L_x_2283) ;  /* 0x0000000000a07947 */ /* 0x000fea0003800000 */
.L_x_2306:
        /* <DEDUP_REMOVED lines=13> */
.L_x_2309:
[----:B------:R-:W-:Y:S05]  /*89f0*/  BSYNC.RECONVERGENT B0 ;  /* 0x0000000000007941 */ /* 0x000fea0003800200 */
.L_x_2308:
[----:B------:R-:W-:-:S05]  /*8a00*/  LOP3.LUT R5, R0, 0x80, R5, 0xf8, !PT ;  /* 0x0000008000057812 */ /* 0x000fca00078ef805 */
[----:B------:R0:W-:Y:S01]  /*8a10*/  STG.E.U8 desc[UR36][R2.64], R5 ;  /* 0x0000000502007986 */ /* 0x0001e2000c101124 */
[----:B------:R-:W-:Y:S05]  /*8a20*/  BRA `(.L_x_2283) ;  /* 0x00000000005c7947 */ /* 0x000fea0003800000 */
.L_x_2305:
        /* <DEDUP_REMOVED lines=12> */
.L_x_2311:
[----:B------:R-:W-:Y:S01]  /*8af0*/  IMAD.MOV.U32 R0, RZ, RZ, 0x7f ;  /* 0x0000007fff007424 */ /* 0x000fe200078e00ff */
[----:B------:R-:W-:-:S04]  /*8b00*/  ISETP.GT.U32.AND P0, PT, R4, 0x7f800000, PT ;  /* 0x7f8000000400780c */ /* 0x000fc80003f04070 */
[----:B------:R-:W-:-:S09]  /*8b10*/  SEL R0, R0, 0x7c, P0 ;  /* 0x0000007c00007807 */ /* 0x000fd20000000000 */
.L_x_2312:
[----:B------:R-:W-:Y:S05]  /*8b20*/  BSYNC.RECONVERGENT B0 ;  /* 0x0000000000007941 */ /* 0x000fea0003800200 */
.L_x_2310:
[----:B------:R-:W-:-:S04]  /*8b30*/  SHF.R.U32.HI R5, RZ, 0x18, R5 ;  /* 0x00000018ff057819 */ /* 0x000fc80000011605 */
[----:B------:R-:W-:-:S05]  /*8b40*/  LOP3.LUT R5, R0, 0x80, R5, 0xf8, !PT ;  /* 0x0000008000057812 */ /* 0x000fca00078ef805 */
[----:B------:R0:W-:Y:S01]  /*8b50*/  STG.E.U8 desc[UR36][R2.64], R5 ;  /* 0x0000000502007986 */ /* 0x0001e2000c101124 */
[----:B------:R-:W-:Y:S05]  /*8b60*/  BRA `(.L_x_2283) ;  /* 0x00000000000c7947 */ /* 0x000fea0003800000 */
.L_x_2304:
[----:B------:R-:W-:-:S05]  /*8b70*/  HADD2.F32 R0, -RZ, R0.H0_H0 ;  /* 0x20000000ff007230 */ /* 0x000fca0000004100 */
[----:B------:R-:W-:-:S05]  /*8b80*/  F2FP.BF16.F32.PACK_AB R0, RZ, R0 ;  /* 0x00000000ff00723e */ /* 0x000fca00000010ff */
[----:B------:R0:W-:Y:S02]  /*8b90*/  STG.E.U16 desc[UR36][R2.64], R0 ;  /* 0x0000000002007986 */ /* 0x0001e4000c101524 */
.L_x_2283:
[----:B------:R-:W-:-:S07]  /*8ba0*/  VIADD R17, R17, 0x80 ;  /* 0x0000008011117836 */ /* 0x000fce0000000000 */
.L_x_2210:
[----:B------:R-:W-:Y:S05]  /*8bb0*/  BSYNC.RECONVERGENT B6 ;  /* 0x0000000000067941 */ /* 0x000fea0003800200 */
.L_x_2209:
[----:B------:R-:W5:Y:S01]  /*8bc0*/  LDCU UR4, c[0x0][0x380] ;  /* 0x00007000ff0477ac */ /* 0x000f620008000800 */
[----:B------:R-:W-:Y:S01]  /*8bd0*/  BSSY.RECONVERGENT B6, `(.L_x_2313) ;  /* 0x0000455000067945 */ /* 0x000fe20003800200 */
[----:B-----5:R-:W-:-:S13]  /*8be0*/  ISETP.GE.AND P0, PT, R17, UR4, PT ;  /* 0x0000000411007c0c */ /* 0x020fda000bf06270 */
[----:B------:R-:W-:Y:S05]  /*8bf0*/  @P0 BRA `(.L_x_2314) ;  /* 0x0000004400480947 */ /* 0x000fea0003800000 */
[----:B------:R-:W5:Y:S01]  /*8c00*/  LDCU UR4, c[0x0][0x388] ;  /* 0x00007100ff0477ac */ /* 0x000f620008000800 */
[----:B------:R-:W-:Y:S01]  /*8c10*/  MOV R18, RZ ;  /* 0x000000ff00127202 */ /* 0x000fe20000000f00 */
[----:B0--3--:R-:W-:Y:S02]  /*8c20*/  IMAD.MOV.U32 R0, RZ, RZ, RZ ;  /* 0x000000ffff007224 */ /* 0x009fe400078e00ff */
[----:B------:R-:W-:Y:S01]  /*8c30*/  IMAD.MOV.U32 R16, RZ, RZ, RZ ;  /* 0x000000ffff107224 */ /* 0x000fe200078e00ff */
        /* <DEDUP_REMOVED lines=350> */
.L_x_2315:
        /* <DEDUP_REMOVED lines=19> */
.L_x_2319:
[----:B------:R-:W2:Y:S02]  /*a350*/  LDG.E.U8 R2, desc[UR36][R2.64] ;  /* 0x0000002402027981 */ /* 0x000ea4000c1e1100 */
[----:B--2---:R-:W-:-:S04]  /*a360*/  I2FP.F32.U32 R0, R2 ;  /* 0x0000000200007245 */ /* 0x004fc80000201000 */
[----:B------:R-:W-:-:S04]  /*a370*/  F2FP.F16.F32.PACK_AB R0, RZ, R0 ;  /* 0x00000000ff00723e */ /* 0x000fc800000000ff */
[----:B------:R-:W-:Y:S01]  /*a380*/  PRMT R19, R0, 0x7610, R19 ;  /* 0x0000761000137816 */ /* 0x000fe20000000013 */
[----:B------:R-:W-:Y:S06]  /*a390*/  BRA `(.L_x_2321) ;  /* 0x0000000c00b47947 */ /* 0x000fec0003800000 */
.L_x_2318:
        /* <DEDUP_REMOVED lines=11> */
.L_x_2323:
[----:B------:R-:W2:Y:S02]  /*a450*/  LDG.E R2, desc[UR36][R2.64] ;  /* 0x0000002402027981 */ /* 0x000ea4000c1e1900 */
[----:B--2---:R-:W-:-:S04]  /*a460*/  I2FP.F32.S32 R0, R2 ;  /* 0x0000000200007245 */ /* 0x004fc80000201400 */
[----:B------:R-:W-:-:S04]  /*a470*/  F2FP.F16.F32.PACK_AB R0, RZ, R0 ;  /* 0x00000000ff00723e */ /* 0x000fc800000000ff */
[----:B------:R-:W-:Y:S01]  /*a480*/  PRMT R19, R0, 0x7610, R19 ;  /* 0x0000761000137816 */ /* 0x000fe20000000013 */
[----:B------:R-:W-:Y:S06]  /*a490*/  BRA `(.L_x_2321) ;  /* 0x0000000c00747947 */ /* 0x000fec0003800000 */
.L_x_2322:
[----:B------:R-:W2:Y:S02]  /*a4a0*/  LDG.E.U16 R2, desc[UR36][R2.64] ;  /* 0x0000002402027981 */ /* 0x000ea4000c1e1500 */
[----:B--2---:R-:W0:Y:S02]  /*a4b0*/  I2F.S16 R0, R2 ;  /* 0x0000000200007306 */ /* 0x004e240000101400 */
[----:B0-----:R-:W-:-:S04]  /*a4c0*/  F2FP.F16.F32.PACK_AB R0, RZ, R0 ;  /* 0x00000000ff00723e */ /* 0x001fc800000000ff */
[----:B------:R-:W-:Y:S01]  /*a4d0*/  PRMT R19, R0, 0x7610, R19 ;  /* 0x0000761000137816 */ /* 0x000fe20000000013 */
[----:B------:R-:W-:Y:S06]  /*a4e0*/  BRA `(.L_x_2321) ;  /* 0x0000000c00607947 */ /* 0x000fec0003800000 */
.L_x_2317:
        /* <DEDUP_REMOVED lines=9> */
.L_x_2325:
[----:B------:R1:W5:Y:S01]  /*a580*/  LDG.E.U16 R19, desc[UR36][R2.64] ;  /* 0x0000002402137981 */ /* 0x000362000c1e1500 */
[----:B------:R-:W-:Y:S05]  /*a590*/  BRA `(.L_x_2321) ;  /* 0x0000000c00347947 */ /* 0x000fea0003800000 */
.L_x_2324:
        /* <DEDUP_REMOVED lines=9> */
.L_x_2327:
[----:B------:R0:W5:Y:S01]  /*a630*/  LDG.E.U16 R19, desc[UR36][R2.64] ;  /* 0x0000002402137981 */ /* 0x000162000c1e1500 */
[----:B------:R-:W-:Y:S05]  /*a640*/  BRA `(.L_x_2321) ;  /* 0x0000000c00087947 */ /* 0x000fea0003800000 */
.L_x_2326:
        /* <DEDUP_REMOVED lines=9> */
.L_x_2316:
        /* <DEDUP_REMOVED lines=14> */
.L_x_2330:
        /* <DEDUP_REMOVED lines=9> */
.L_x_2329:
        /* <DEDUP_REMOVED lines=27> */
.L_x_2332:
        /* <DEDUP_REMOVED lines=14> */
.L_x_2331:
[----:B------:R-:W2:Y:S02]  /*aae0*/  LDG.E.U16 R0, desc[UR36][R2.64] ;  /* 0x0000002402007981 */ /* 0x000ea4000c1e1500 */
[----:B--2---:R-:W-:-:S05]  /*aaf0*/  IMAD.U32 R0, R0, 0x10000, RZ ;  /* 0x0001000000007824 */ /* 0x004fca00078e00ff */
[----:B------:R-:W-:-:S04]  /*ab00*/  F2FP.F16.F32.PACK_AB R0, RZ, R0 ;  /* 0x00000000ff00723e */ /* 0x000fc800000000ff */
[----:B------:R-:W-:Y:S01]  /*ab10*/  PRMT R19, R0, 0x7610, R19 ;  /* 0x0000761000137816 */ /* 0x000fe20000000013 */
[----:B------:R-:W-:Y:S06]  /*ab20*/  BRA `(.L_x_2321) ;  /* 0x0000000400d07947 */ /* 0x000fec0003800000 */
.L_x_2328:
        /* <DEDUP_REMOVED lines=13> */
.L_x_2335:
        /* <DEDUP_REMOVED lines=21> */
.L_x_2339:
[----:B------:R-:W-:Y:S05]  /*ad50*/  BSYNC.RECONVERGENT B1 ;  /* 0x0000000000017941 */ /* 0x000fea0003800200 */
.L_x_2338:
[----:B------:R-:W-:Y:S01]  /*ad60*/  IMAD.SHL.U32 R0, R0, 0x100000, RZ ;  /* 0x0010000000007824 */ /* 0x000fe200078e00ff */
[----:B------:R-:W-:-:S04]  /*ad70*/  LEA R2, R2, 0x3b800000, 0x17 ;  /* 0x3b80000002027811 */ /* 0x000fc800078eb8ff */
[----:B------:R-:W-:-:S07]  /*ad80*/  LOP3.LUT R0, R2, R0, R7, 0xfe, !PT ;  /* 0x0000000002007212 */ /* 0x000fce00078efe07 */
.L_x_2337:
[----:B------:R-:W-:Y:S05]  /*ad90*/  BSYNC.RECONVERGENT B0 ;  /* 0x0000000000007941 */ /* 0x000fea0003800200 */
.L_x_2336:
[----:B------:R-:W-:-:S04]  /*ada0*/  F2FP.F16.F32.PACK_AB R0, RZ, R0 ;  /* 0x00000000ff00723e */ /* 0x000fc800000000ff */
[----:B------:R-:W-:Y:S01]  /*adb0*/  PRMT R19, R0, 0x7610, R19 ;  /* 0x0000761000137816 */ /* 0x000fe20000000013 */
[----:B------:R-:W-:Y:S06]  /*adc0*/  BRA `(.L_x_2321) ;  /* 0x0000000400287947 */ /* 0x000fec0003800000 */
.L_x_2334:
        /* <DEDUP_REMOVED lines=21> */
.L_x_2343:
[----:B------:R-:W-:Y:S05]  /*af20*/  BSYNC.RECONVERGENT B1 ;  /* 0x0000000000017941 */ /* 0x000fea0003800200 */
.L_x_2342:
[----:B------:R-:W-:Y:S01]  /*af30*/  IMAD.SHL.U32 R0, R0, 0x200000, RZ ;  /* 0x0020000000007824 */ /* 0x000fe200078e00ff */
[----:B------:R-:W-:-:S04]  /*af40*/  LEA R2, R2, 0x37800000, 0x17 ;  /* 0x3780000002027811 */ /* 0x000fc800078eb8ff */
[----:B------:R-:W-:-:S07]  /*af50*/  LOP3.LUT R0, R2, R0, R7, 0xfe, !PT ;  /* 0x0000000002007212 */ /* 0x000fce00078efe07 */
.L_x_2341:
[----:B------:R-:W-:Y:S05]  /*af60*/  BSYNC.RECONVERGENT B0 ;  /* 0x0000000000007941 */ /* 0x000fea0003800200 */
.L_x_2340:
[----:B------:R-:W-:-:S04]  /*af70*/  F2FP.F16.F32.PACK_AB R0, RZ, R0 ;  /* 0x00000000ff00723e */ /* 0x000fc800000000ff */
[----:B------:R-:W-:Y:S01]  /*af80*/  PRMT R19, R0, 0x7610, R19 ;  /* 0x0000761000137816 */ /* 0x000fe20000000013 */
[----:B------:R-:W-:Y:S06]  /*af90*/  BRA `(.L_x_2321) ;  /* 0x0000000000b47947 */ /* 0x000fec0003800000 */
.L_x_2333:
        /* <DEDUP_REMOVED lines=14> */
.L_x_2347:
[----:B------:R-:W-:Y:S05]  /*b080*/  BSYNC.RECONVERGENT B0 ;  /* 0x0000000000007941 */ /* 0x000fea0003800200 */
.L_x_2346:
[----:B------:R-:W-:-:S04]  /*b090*/  F2FP.F16.F32.PACK_AB R0, RZ, R0 ;  /* 0x00000000ff00723e */ /* 0x000fc800000000ff */
[----:B------:R-:W-:Y:S01]  /*b0a0*/  PRMT R19, R0, 0x7610, R19 ;  /* 0x0000761000137816 */ /* 0x000fe20000000013 */
[----:B------:R-:W-:Y:S06]  /*b0b0*/  BRA `(.L_x_2321) ;  /* 0x00000000006c7947 */ /* 0x000fec0003800000 */
.L_x_2320:
        /* <DEDUP_REMOVED lines=16> */
.L_x_2348:
[----:B------:R-:W-:Y:S01]  /*b1c0*/  PRMT R19, RZ, 0x7610, R19 ;  /* 0x00007610ff137816 */ /* 0x000fe20000000013 */
[----:B------:R-:W-:Y:S06]  /*b1d0*/  BRA `(.L_x_2321) ;  /* 0x0000000000247947 */ /* 0x000fec0003800000 */
.L_x_2345:
[----:B------:R-:W2:Y:S02]  /*b1e0*/  LDG.E.64 R2, desc[UR36][R2.64] ;  /* 0x0000002402027981 */ /* 0x000ea4000c1e1b00 */
[----:B--2---:R-:W0:Y:S02]  /*b1f0*/  I2F.U64 R0, R2 ;  /* 0x0000000200007312 */ /* 0x004e240000301000 */
[----:B0-----:R-:W-:-:S04]  /*b200*/  F2FP.F16.F32.PACK_AB R0, RZ, R0 ;  /* 0x00000000ff00723e */ /* 0x001fc800000000ff */
[----:B------:R-:W-:Y:S01]  /*b210*/  PRMT R19, R0, 0x7610, R19 ;  /* 0x0000761000137816 */ /* 0x000fe20000000013 */
[----:B------:R-:W-:Y:S06]  /*b220*/  BRA `(.L_x_2321) ;  /* 0x0000000000107947 */ /* 0x000fec0003800000 */
.L_x_2344:
[----:B------:R-:W2:Y:S02]  /*b230*/  LDG.E R2, desc[UR36][R2.64] ;  /* 0x0000002402027981 */ /* 0x000ea4000c1e1900 */
[----:B--2---:R-:W-:-:S04]  /*b240*/  I2FP.F32.U32 R0, R2 ;  /* 0x0000000200007245 */ /* 0x004fc80000201000 */
[----:B------:R-:W-:-:S04]  /*b250*/  F2FP.F16.F32.PACK_AB R0, RZ, R0 ;  /* 0x00000000ff00723e */ /* 0x000fc800000000ff */
[----:B------:R-:W-:-:S07]  /*b260*/  PRMT R19, R0, 0x7610, R19 ;  /* 0x0000761000137816 */ /* 0x000fce0000000013 */
.L_x_2321:
        /* <DEDUP_REMOVED lines=18> */
.L_x_2352:
[----:B------:R-:W2:Y:S02]  /*b390*/  LDG.E.U8 R2, desc[UR36][R2.64] ;  /* 0x0000002402027981 */ /* 0x000ea4000c1e1100 */
[----:B--2---:R-:W-:-:S04]  /*b3a0*/  I2FP.F32.U32 R0, R2 ;  /* 0x0000000200007245 */ /* 0x004fc80000201000 */
[----:B------:R-:W-:Y:S01]  /*b3b0*/  F2FP.F16.F32.PACK_AB R0, RZ, R0 ;  /* 0x00000000ff00723e */ /* 0x000fe200000000ff */
[----:B------:R-:W-:Y:S06]  /*b3c0*/  BRA `(.L_x_2354) ;  /* 0x0000000c007c7947 */ /* 0x000fec0003800000 */
.L_x_2351:
        /* <DEDUP_REMOVED lines=10> */
.L_x_2356:
[----:B------:R-:W2:Y:S02]  /*b470*/  LDG.E R2, desc[UR36][R2.64] ;  /* 0x0000002402027981 */ /* 0x000ea4000c1e1900 */
[----:B--2---:R-:W-:-:S04]  /*b480*/  I2FP.F32.S32 R0, R2 ;  /* 0x0000000200007245 */ /* 0x004fc80000201400 */
[----:B------:R-:W-:Y:S01]  /*b490*/  F2FP.F16.F32.PACK_AB R0, RZ, R0 ;  /* 0x00000000ff00723e */ /* 0x000fe200000000ff */
[----:B------:R-:W-:Y:S06]  /*b4a0*/  BRA `(.L_x_2354) ;  /* 0x0000000c00447947 */ /* 0x000fec0003800000 */
.L_x_2355:
[----:B------:R-:W2:Y:S02]  /*b4b0*/  LDG.E.U16 R2, desc[UR36][R2.64] ;  /* 0x0000002402027981 */ /* 0x000ea4000c1e1500 */
[----:B--2---:R-:W0:Y:S02]  /*b4c0*/  I2F.S16 R0, R2 ;  /* 0x0000000200007306 */ /* 0x004e240000101400 */
[----:B0-----:R-:W-:Y:S01]  /*b4d0*/  F2FP.F16.F32.PACK_AB R0, RZ, R0 ;  /* 0x00000000ff00723e */ /* 0x001fe200000000ff */
[----:B------:R-:W-:Y:S06]  /*b4e0*/  BRA `(.L_x_2354) ;  /* 0x0000000c00347947 */ /* 0x000fec0003800000 */
.L_x_2350:
        /* <DEDUP_REMOVED lines=9> */
.L_x_2358:
[----:B------:R0:W5:Y:S01]  /*b580*/  LDG.E.U16 R0, desc[UR36][R2.64] ;  /* 0x0000002402007981 */ /* 0x000162000c1e1500 */
[----:B------:R-:W-:Y:S05]  /*b590*/  BRA `(.L_x_2354) ;  /* 0x0000000c00087947 */ /* 0x000fea0003800000 */
.L_x_2357:
        /* <DEDUP_REMOVED lines=9> */
.L_x_2360:
[----:B------:R1:W5:Y:S01]  /*b630*/  LDG.E.U16 R0, desc[UR36][R2.64] ;  /* 0x0000002402007981 */ /* 0x000362000c1e1500 */
[----:B------:R-:W-:Y:S05]  /*b640*/  BRA `(.L_x_2354) ;  /* 0x0000000800dc7947 */ /* 0x000fea0003800000 */
.L_x_2359:
        /* <DEDUP_REMOVED lines=8> */
.L_x_2349:
        /* <DEDUP_REMOVED lines=13> */
.L_x_2363:
        /* <DEDUP_REMOVED lines=8> */
.L_x_2362:
        /* <DEDUP_REMOVED lines=27> */
.L_x_2365:
        /* <DEDUP_REMOVED lines=13> */
.L_x_2364:
[----:B------:R-:W2:Y:S02]  /*baa0*/  LDG.E.U16 R0, desc[UR36][R2.64] ;  /* 0x0000002402007981 */ /* 0x000ea4000c1e1500 */
[----:B--2---:R-:W-:-:S05]  /*bab0*/  IMAD.U32 R0, R0, 0x10000, RZ ;  /* 0x0001000000007824 */ /* 0x004fca00078e00ff */
[----:B------:R-:W-:Y:S01]  /*bac0*/  F2FP.F16.F32.PACK_AB R0, RZ, R0 ;  /* 0x00000000ff00723e */ /* 0x000fe200000000ff */
[----:B------:R-:W-:Y:S06]  /*bad0*/  BRA `(.L_x_2354) ;  /* 0x0000000400b87947 */ /* 0x000fec0003800000 */
.L_x_2361:
        /* <DEDUP_REMOVED lines=12> */
.L_x_2368:
        /* <DEDUP_REMOVED lines=21> */
.L_x_2372:
[----:B------:R-:W-:Y:S05]  /*bcf0*/  BSYNC.RECONVERGENT B1 ;  /* 0x0000000000017941 */ /* 0x000fea0003800200 */
.L_x_2371:
[----:B------:R-:W-:Y:S01]  /*bd00*/  IMAD.SHL.U32 R0, R0, 0x100000, RZ ;  /* 0x0010000000007824 */ /* 0x000fe200078e00ff */
[----:B------:R-:W-:-:S04]  /*bd10*/  LEA R2, R2, 0x3b800000, 0x17 ;  /* 0x3b80000002027811 */ /* 0x000fc800078eb8ff */
[----:B------:R-:W-:-:S07]  /*bd20*/  LOP3.LUT R0, R2, R0, R7, 0xfe, !PT ;  /* 0x0000000002007212 */ /* 0x000fce00078efe07 */
.L_x_2370:
[----:B------:R-:W-:Y:S05]  /*bd30*/  BSYNC.RECONVERGENT B0 ;  /* 0x0000000000007941 */ /* 0x000fea0003800200 */
.L_x_2369:
[----:B------:R-:W-:Y:S01]  /*bd40*/  F2FP.F16.F32.PACK_AB R0, RZ, R0 ;  /* 0x00000000ff00723e */ /* 0x000fe200000000ff */
[----:B------:R-:W-:Y:S06]  /*bd50*/  BRA `(.L_x_2354) ;  /* 0x0000000400187947 */ /* 0x000fec0003800000 */
.L_x_2367:
        /* <DEDUP_REMOVED lines=21> */
.L_x_2376:
[----:B------:R-:W-:Y:S05]  /*beb0*/  BSYNC.RECONVERGENT B1 ;  /* 0x0000000000017941 */ /* 0x000fea0003800200 */
.L_x_2375:
[----:B------:R-:W-:Y:S01]  /*bec0*/  IMAD.SHL.U32 R0, R0, 0x200000, RZ ;  /* 0x0020000000007824 */ /* 0x000fe200078e00ff */
[----:B------:R-:W-:-:S04]  /*bed0*/  LEA R2, R2, 0x37800000, 0x17 ;  /* 0x3780000002027811 */ /* 0x000fc800078eb8ff */
[----:B------:R-:W-:-:S07]  /*bee0*/  LOP3.LUT R0, R2, R0, R7, 0xfe, !PT ;  /* 0x0000000002007212 */ /* 0x000fce00078efe07 */
.L_x_2374:
[----:B------:R-:W-:Y:S05]  /*bef0*/  BSYNC.RECONVERGENT B0 ;  /* 0x0000000000007941 */ /* 0x000fea0003800200 */
.L_x_2373:
[----:B------:R-:W-:Y:S01]  /*bf00*/  F2FP.F16.F32.PACK_AB R0, RZ, R0 ;  /* 0x00000000ff00723e */ /* 0x000fe200000000ff */
[----:B------:R-:W-:Y:S06]  /*bf10*/  BRA `(.L_x_2354) ;  /* 0x0000000000a87947 */ /* 0x000fec0003800000 */
.L_x_2366:
        /* <DEDUP_REMOVED lines=14> */
.L_x_2380:
[----:B------:R-:W-:Y:S05]  /*c000*/  BSYNC.RECONVERGENT B0 ;  /* 0x0000000000007941 */ /* 0x000fea0003800200 */
.L_x_2379:
[----:B------:R-:W-:Y:S01]  /*c010*/  F2FP.F16.F32.PACK_AB R0, RZ, R0 ;  /* 0x00000000ff00723e */ /* 0x000fe200000000ff */
[----:B------:R-:W-:Y:S06]  /*c020*/  BRA `(.L_x_2354) ;  /* 0x0000000000647947 */ /* 0x000fec0003800000 */
.L_x_2353:
        /* <DEDUP_REMOVED lines=12> */
[----:B---3--:R-:W-:Y:S01]  /*c0f0*/  IMAD.U32 R10, RZ, RZ, UR8 ;  /* 0x00000008ff0a7e24 */ /* 0x008fe2000f8e00ff */
[----:B------:R-:W-:-:S07]  /*c100*/  MOV R11, UR9 ;  /* 0x00000009000b7c02 */ /* 0x000fce0008000f00 */
[----:B------:R-:W-:-:S07]  /*c110*/  LEPC R20, `(.L_x_2381) ;  /* 0x000000001014794e */ /* 0x000fce0000000000 */
[----:B--2--5:R-:W-:Y:S05]  /*c120*/  CALL.ABS.NOINC R2 ;  /* 0x0000000002007343 */ /* 0x024fea0003c00000 */
.L_x_2381:
[----:B------:R-:W-:Y:S01]  /*c130*/  PRMT R0, RZ, 0x7610, R0 ;  /* 0x00007610ff007816 */ /* 0x000fe20000000000 */
[----:B------:R-:W-:Y:S06]  /*c140*/  BRA `(.L_x_2354) ;  /* 0x00000000001c7947 */ /* 0x000fec0003800000 */
.L_x_2378:
[----:B------:R-:W2:Y:S02]  /*c150*/  LDG.E.64 R2, desc[UR36][R2.64] ;  /* 0x0000002402027981 */ /* 0x000ea4000c1e1b00 */
[----:B--2---:R-:W0:Y:S02]  /*c160*/  I2F.U64 R0, R2 ;  /* 0x0000000200007312 */ /* 0x004e240000301000 */
[----:B0-----:R-:W-:Y:S01]  /*c170*/  F2FP.F16.F32.PACK_AB R0, RZ, R0 ;  /* 0x00000000ff00723e */ /* 0x001fe200000000ff */
[----:B------:R-:W-:Y:S06]  /*c180*/  BRA `(.L_x_2354) ;  /* 0x00000000000c7947 */ /* 0x000fec0003800000 */
.L_x_2377:
[----:B------:R-:W2:Y:S02]  /*c190*/  LDG.E R2, desc[UR36][R2.64] ;  /* 0x0000002402027981 */ /* 0x000ea4000c1e1900 */
[----:B--2---:R-:W-:-:S04]  /*c1a0*/  I2FP.F32.U32 R0, R2 ;  /* 0x0000000200007245 */ /* 0x004fc80000201000 */
[----:B------:R-:W-:-:S07]  /*c1b0*/  F2FP.F16.F32.PACK_AB R0, RZ, R0 ;  /* 0x00000000ff00723e */ /* 0x000fce00000000ff */
.L_x_2354:
        /* <DEDUP_REMOVED lines=22> */
.L_x_2385:
[----:B------:R-:W-:-:S06]  /*c320*/  HADD2.F32 R5, -RZ, R0.H0_H0 ;  /* 0x20000000ff057230 */ /* 0x000fcc0000004100 */
[----:B------:R-:W0:Y:S02]  /*c330*/  F2I.S64.TRUNC R4, R5 ;  /* 0x0000000500047311 */ /* 0x000e24000020d900 */
[----:B0-----:R0:W-:Y:S01]  /*c340*/  STG.E.U8 desc[UR36][R2.64], R4 ;  /* 0x0000000402007986 */ /* 0x0011e2000c101124 */
[----:B------:R-:W-:Y:S05]  /*c350*/  BRA `(.L_x_2387) ;  /* 0x0000000c006c7947 */ /* 0x000fea0003800000 */
.L_x_2384:
        /* <DEDUP_REMOVED lines=10> */
.L_x_2389:
[----:B------:R-:W-:-:S04]  /*c400*/  HADD2.F32 R0, -RZ, R0.H0_H0 ;  /* 0x20000000ff007230 */ /* 0x000fc80000004100 */
[----:B------:R-:W0:Y:S02]  /*c410*/  F2I.FTZ.TRUNC.NTZ R5, R0 ;  /* 0x0000000000057305 */ /* 0x000e24000021f100 */
[----:B0-----:R0:W-:Y:S01]  /*c420*/  STG.E desc[UR36][R2.64], R5 ;  /* 0x0000000502007986 */ /* 0x0011e2000c101924 */
[----:B------:R-:W-:Y:S05]  /*c430*/  BRA `(.L_x_2387) ;  /* 0x0000000c00347947 */ /* 0x000fea0003800000 */
.L_x_2388:
[----:B------:R-:W-:-:S04]  /*c440*/  HADD2.F32 R0, -RZ, R0.H0_H0 ;  /* 0x20000000ff007230 */ /* 0x000fc80000004100 */
[----:B------:R-:W0:Y:S02]  /*c450*/  F2I.FTZ.TRUNC.NTZ R5, R0 ;  /* 0x0000000000057305 */ /* 0x000e24000021f100 */
[----:B0-----:R0:W-:Y:S01]  /*c460*/  STG.E.U16 desc[UR36][R2.64], R5 ;  /* 0x0000000502007986 */ /* 0x0011e2000c101524 */
[----:B------:R-:W-:Y:S05]  /*c470*/  BRA `(.L_x_2387) ;  /* 0x0000000c00247947 */ /* 0x000fea0003800000 */
.L_x_2383:
        /* <DEDUP_REMOVED lines=9> */
.L_x_2391:
[----:B------:R0:W-:Y:S01]  /*c510*/  STG.E.U16 desc[UR36][R2.64], R0 ;  /* 0x0000000002007986 */ /* 0x0001e2000c101524 */
[----:B------:R-:W-:Y:S05]  /*c520*/  BRA `(.L_x_2387) ;  /* 0x0000000800f87947 */ /* 0x000fea0003800000 */
.L_x_2390:
        /* <DEDUP_REMOVED lines=10> */
.L_x_2393:
[----:B------:R-:W-:-:S05]  /*c5d0*/  HADD2.F32 R0, -RZ, R0.H0_H0 ;  /* 0x20000000ff007230 */ /* 0x000fca0000004100 */
[----:B------:R-:W-:-:S04]  /*c5e0*/  F2FP.F16.F32.PACK_AB R0, RZ, R0 ;  /* 0x00000000ff00723e */ /* 0x000fc800000000ff */
[----:B------:R-:W-:-:S05]  /*c5f0*/  PRMT R0, R0, 0x5410, RZ ;  /* 0x0000541000007816 */ /* 0x000fca00000000ff */
[----:B------:R0:W-:Y:S01]  /*c600*/  STG.E desc[UR36][R2.64], R0 ;  /* 0x0000000002007986 */ /* 0x0001e2000c101924 */
[----:B------:R-:W-:Y:S05]  /*c610*/  BRA `(.L_x_2387) ;  /* 0x0000000800bc7947 */ /* 0x000fea0003800000 */
.L_x_2392:
[----:B------:R-:W-:-:S05]  /*c620*/  HADD2.F32 R4, -RZ, R0.H0_H0 ;  /* 0x20000000ff047230 */ /* 0x000fca0000004100 */
[----:B------:R-:W-:-:S06]  /*c630*/  FMUL.FTZ R4, R4, 1 ;  /* 0x3f80000004047820 */ /* 0x000fcc0000410000 */
[----:B------:R-:W0:Y:S02]  /*c640*/  F2F.F64.F32 R4, R4 ;  /* 0x0000000400047310 */ /* 0x000e240000201800 */
[----:B0-----:R0:W-:Y:S01]  /*c650*/  STG.E.64 desc[UR36][R2.64], R4 ;  /* 0x0000000402007986 */ /* 0x0011e2000c101b24 */
[----:B------:R-:W-:Y:S05]  /*c660*/  BRA `(.L_x_2387) ;  /* 0x0000000800a87947 */ /* 0x000fea0003800000 */
.L_x_2382:
        /* <DEDUP_REMOVED lines=14> */
.L_x_2397:
        /* <DEDUP_REMOVED lines=18> */
.L_x_2400:
[----:B------:R-:W-:-:S04]  /*c870*/  SHF.R.U32.HI R5, RZ, 0x18, R5 ;  /* 0x00000018ff057819 */ /* 0x000fc80000011605 */
[----:B------:R-:W-:-:S07]  /*c880*/  LOP3.LUT R0, R0, 0x80, R5, 0xf8, !PT ;  /* 0x0000008000007812 */ /* 0x000fce00078ef805 */
.L_x_2399:
[----:B------:R-:W-:Y:S05]  /*c890*/  BSYNC.RECONVERGENT B0 ;  /* 0x0000000000007941 */ /* 0x000fea0003800200 */
.L_x_2398:
[----:B------:R0:W-:Y:S01]  /*c8a0*/  STG.E.U8 desc[UR36][R2.64], R0 ;  /* 0x0000000002007986 */ /* 0x0001e2000c101124 */
[----:B------:R-:W-:Y:S05]  /*c8b0*/  BRA `(.L_x_2387) ;  /* 0x0000000800147947 */ /* 0x000fea0003800000 */
.L_x_2396:
        /* <DEDUP_REMOVED lines=18> */
.L_x_2403:
[----:B------:R-:W-:-:S04]  /*c9e0*/  SHF.R.U32.HI R5, RZ, 0x18, R5 ;  /* 0x00000018ff057819 */ /* 0x000fc80000011605 */
[----:B------:R-:W-:-:S07]  /*c9f0*/  LOP3.LUT R0, R0, 0x80, R5, 0xf8, !PT ;  /* 0x0000008000007812 */ /* 0x000fce00078ef805 */
.L_x_2402:
[----:B------:R-:W-:Y:S05]  /*ca00*/  BSYNC.RECONVERGENT B0 ;  /* 0x0000000000007941 */ /* 0x000fea0003800200 */
.L_x_2401:
[----:B------:R0:W-:Y:S01]  /*ca10*/  STG.E.U8 desc[UR36][R2.64], R0 ;  /* 0x0000000002007986 */ /* 0x0001e2000c101124 */
[----:B------:R-:W-:Y:S05]  /*ca20*/  BRA `(.L_x_2387) ;  /* 0x0000000400b87947 */ /* 0x000fea0003800000 */
.L_x_2395:
        /* <DEDUP_REMOVED lines=22> */
.L_x_2405:
[----:B------:R-:W-:-:S06]  /*cb90*/  HADD2.F32 R4, -RZ, R0.H0_H0 ;  /* 0x20000000ff047230 */ /* 0x000fcc0000004100 */
[----:B------:R-:W0:Y:S02]  /*cba0*/  F2I.U64.TRUNC R4, R4 ;  /* 0x0000000400047311 */ /* 0x000e24000020d800 */
[----:B0-----:R0:W-:Y:S01]  /*cbb0*/  STG.E.64 desc[UR36][R2.64], R4 ;  /* 0x0000000402007986 */ /* 0x0011e2000c101b24 */
[----:B------:R-:W-:Y:S05]  /*cbc0*/  BRA `(.L_x_2387) ;  /* 0x0000000400507947 */ /* 0x000fea0003800000 */
.L_x_2404:
[----:B------:R-:W-:-:S04]  /*cbd0*/  HADD2.F32 R0, -RZ, R0.H0_H0 ;  /* 0x20000000ff007230 */ /* 0x000fc80000004100 */
[----:B------:R-:W0:Y:S02]  /*cbe0*/  F2I.FTZ.U32.TRUNC.NTZ R5, R0 ;  /* 0x0000000000057305 */ /* 0x000e24000021f000 */
[----:B0-----:R0:W-:Y:S01]  /*cbf0*/  STG.E desc[UR36][R2.64], R5 ;  /* 0x0000000502007986 */ /* 0x0011e2000c101924 */
[----:B------:R-:W-:Y:S05]  /*cc00*/  BRA `(.L_x_2387) ;  /* 0x0000000400407947 */ /* 0x000fea0003800000 */
.L_x_2394:
        /* <DEDUP_REMOVED lines=11> */
.L_x_2407:
[----:B------:R-:W-:Y:S01]  /*ccc0*/  HADD2.F32 R0, -RZ, R0.H0_H0 ;  /* 0x20000000ff007230 */ /* 0x000fe20000004100 */
[----:B------:R-:W-:-:S04]  /*ccd0*/  CS2R R6, SRZ ;  /* 0x0000000000067805 */ /* 0x000fc8000001ff00 */
[----:B------:R-:W-:-:S04]  /*cce0*/  FMUL.FTZ R0, R0, 1 ;  /* 0x3f80000000007820 */ /* 0x000fc80000410000 */
[----:B------:R-:W0:Y:S02]  /*ccf0*/  F2F.F64.F32 R4, R0 ;  /* 0x0000000000047310 */ /* 0x000e240000201800 */
[----:B0-----:R0:W-:Y:S01]  /*cd00*/  STG.E.128 desc[UR36][R2.64], R4 ;  /* 0x0000000402007986 */ /* 0x0011e2000c101d24 */
[----:B------:R-:W-:Y:S05]  /*cd10*/  BRA `(.L_x_2387) ;  /* 0x0000000000fc7947 */ /* 0x000fea0003800000 */
.L_x_2406:
[----:B------:R-:W-:-:S09]  /*cd20*/  UISETP.NE.AND UP0, UPT, UR4, 0xf, UPT ;  /* 0x0000000f0400788c */ /* 0x000fd2000bf05270 */
[----:B------:R-:W-:Y:S05]  /*cd30*/  BRA.U !UP0, `(.L_x_2408) ;  /* 0x0000000108e87547 */ /* 0x000fea000b800000 */
[----:B------:R-:W-:-:S09]  /*cd40*/  UISETP.NE.AND UP0, UPT, UR4, 0x17, UPT ;  /* 0x000000170400788c */ /* 0x000fd2000bf05270 */
[----:B------:R-:W-:Y:S05]  /*cd50*/  BRA.U !UP0, `(.L_x_2409) ;  /* 0x0000000108907547 */ /* 0x000fea000b800000 */
[----:B------:R-:W-:-:S09]  /*cd60*/  UISETP.NE.AND UP0, UPT, UR4, 0x18, UPT ;  /* 0x000000180400788c */ /* 0x000fd2000bf05270 */
[----:B------:R-:W-:Y:S05]  /*cd70*/  BRA.U !UP0, `(.L_x_2410) ;  /* 0x0000000108447547 */ /* 0x000fea000b800000 */
.L_x_2386:
        /* <DEDUP_REMOVED lines=11> */
[----:B------:R-:W-:Y:S02]  /*ce30*/  IMAD.U32 R7, RZ, RZ, UR7 ;  /* 0x00000007ff077e24 */ /* 0x000fe4000f8e00ff */
[----:B----4-:R-:W-:Y:S02]  /*ce40*/  IMAD.U32 R10, RZ, RZ, UR8 ;  /* 0x00000008ff0a7e24 */ /* 0x010fe4000f8e00ff */
[----:B-1----:R-:W-:-:S07]  /*ce50*/  IMAD.U32 R11, RZ, RZ, UR9 ;  /* 0x00000009ff0b7e24 */ /* 0x002fce000f8e00ff */
[----:B------:R-:W-:-:S07]  /*ce60*/  LEPC R20, `(.L_x_2411) ;  /* 0x000000001014794e */ /* 0x000fce0000000000 */
[----:B--2---:R-:W-:Y:S05]  /*ce70*/  CALL.ABS.NOINC R2 ;  /* 0x0000000002007343 */ /* 0x004fea0003c00000 */
.L_x_2411:
[----:B------:R-:W-:Y:S05]  /*ce80*/  BRA `(.L_x_2387) ;  /* 0x0000000000a07947 */ /* 0x000fea0003800000 */
.L_x_2410:
        /* <DEDUP_REMOVED lines=13> */
.L_x_2413:
[----:B------:R-:W-:Y:S05]  /*cf60*/  BSYNC.RECONVERGENT B0 ;  /* 0x0000000000007941 */ /* 0x000fea0003800200 */
.L_x_2412:
[----:B------:R-:W-:-:S05]  /*cf70*/  LOP3.LUT R5, R0, 0x80, R5, 0xf8, !PT ;  /* 0x0000008000057812 */ /* 0x000fca00078ef805 */
[----:B------:R3:W-:Y:S01]  /*cf80*/  STG.E.U8 desc[UR36][R2.64], R5 ;  /* 0x0000000502007986 */ /* 0x0007e2000c101124 */
[----:B------:R-:W-:Y:S05]  /*cf90*/  BRA `(.L_x_2387) ;  /* 0x00000000005c7947 */ /* 0x000fea0003800000 */
.L_x_2409:
        /* <DEDUP_REMOVED lines=12> */
.L_x_2415:
[----:B------:R-:W-:Y:S01]  /*d060*/  IMAD.MOV.U32 R0, RZ, RZ, 0x7f ;  /* 0x0000007fff007424 */ /* 0x000fe200078e00ff */
[----:B------:R-:W-:-:S04]  /*d070*/  ISETP.GT.U32.AND P0, PT, R4, 0x7f800000, PT ;  /* 0x7f8000000400780c */ /* 0x000fc80003f04070 */
[----:B------:R-:W-:-:S09]  /*d080*/  SEL R0, R0, 0x7c, P0 ;  /* 0x0000007c00007807 */ /* 0x000fd20000000000 */
.L_x_2416:
[----:B------:R-:W-:Y:S05]  /*d090*/  BSYNC.RECONVERGENT B0 ;  /* 0x0000000000007941 */ /* 0x000fea0003800200 */
.L_x_2414:
[----:B------:R-:W-:-:S04]  /*d0a0*/  SHF.R.U32.HI R5, RZ, 0x18, R5 ;  /* 0x00000018ff057819 */ /* 0x000fc80000011605 */
[----:B------:R-:W-:-:S05]  /*d0b0*/  LOP3.LUT R5, R0, 0x80, R5, 0xf8, !PT ;  /* 0x0000008000057812 */ /* 0x000fca00078ef805 */
[----:B------:R2:W-:Y:S01]  /*d0c0*/  STG.E.U8 desc[UR36][R2.64], R5 ;  /* 0x0000000502007986 */ /* 0x0005e2000c101124 */
[----:B------:R-:W-:Y:S05]  /*d0d0*/  BRA `(.L_x_2387) ;  /* 0x00000000000c7947 */ /* 0x000fea0003800000 */
.L_x_2408:
[----:B------:R-:W-:-:S05]  /*d0e0*/  HADD2.F32 R0, -RZ, R0.H0_H0 ;  /* 0x20000000ff007230 */ /* 0x000fca0000004100 */
[----:B------:R-:W-:-:S05]  /*d0f0*/  F2FP.BF16.F32.PACK_AB R0, RZ, R0 ;  /* 0x00000000ff00723e */ /* 0x000fca00000010ff */
[----:B------:R4:W-:Y:S02]  /*d100*/  STG.E.U16 desc[UR36][R2.64], R0 ;  /* 0x0000000002007986 */ /* 0x0009e4000c101524 */
.L_x_2387:
[----:B------:R-:W-:-:S07]  /*d110*/  IADD3 R17, PT, PT, R17, 0x80, RZ ;  /* 0x0000008011117810 */ /* 0x000fce0007ffe0ff */
.L_x_2314:
[----:B------:R-:W-:Y:S05]  /*d120*/  BSYNC.RECONVERGENT B6 ;  /* 0x0000000000067941 */ /* 0x000fea0003800200 */
.L_x_2313:
[----:B------:R-:W5:Y:S02]  /*d130*/  LDCU UR4, c[0x0][0x380] ;  /* 0x00007000ff0477ac */ /* 0x000f640008000800 */
[----:B-----5:R-:W-:-:S13]  /*d140*/  ISETP.GE.AND P0, PT, R17, UR4, PT ;  /* 0x0000000411007c0c */ /* 0x020fda000bf06270 */
[----:B------:R-:W-:Y:S05]  /*d150*/  @P0 EXIT ;  /* 0x000000000000094d */ /* 0x000fea0003800000 */
[----:B------:R-:W5:Y:S01]  /*d160*/  LDCU UR4, c[0x0][0x388] ;  /* 0x00007100ff0477ac */ /* 0x000f620008000800 */
[----:B------:R-:W-:Y:S02]  /*d170*/  IMAD.MOV.U32 R18, RZ, RZ, RZ ;  /* 0x000000ffff127224 */ /* 0x000fe400078e00ff */
[----:B0--34-:R-:W-:Y:S02]  /*d180*/  IMAD.MOV.U32 R0, RZ, RZ, RZ ;  /* 0x000000ffff007224 */ /* 0x019fe400078e00ff */
        /* <DEDUP_REMOVED lines=8> */
[----:B-12---:R-:W-:Y:S01]  /*d210*/  IMAD.HI.U32 R2, R17, UR4, R16 ;  /* 0x0000000411027c27 */ /* 0x006fe2000f8e0010 */
[----:B------:R-:W1:Y:S04]  /*d220*/  LDCU UR4, c[0x0][0x4c0] ;  /* 0x00009800ff0477ac */ /* 0x000e680008000800 */
[----:B------:R-:W-:-:S04]  /*d230*/  SHF.R.U32.HI R3, RZ, UR5, R2 ;  /* 0x00000005ff037c19 */ /* 0x000fc80008011602 */
[----:B------:R-:W-:-:S05]  /*d240*/  IADD3 R0, PT, PT, -R3, RZ, RZ ;  /* 0x000000ff03007210 */ /* 0x000fca0007ffe1ff */
        /* <DEDUP_REMOVED lines=339> */
.L_x_2417:
[----:B------:R-:W0:Y:S01]  /*e780*/  LDCU.64 UR6, c[0x0][0x5e8] ;  /* 0x0000bd00ff0677ac */ /* 0x000e220008000a00 */
[----:B------:R-:W1:Y:S01]  /*e790*/  LDCU.64 UR8, c[0x0][0x5f0] ;  /* 0x0000be00ff0877ac */ /* 0x000e620008000a00 */
[----:B------:R-:W-:-:S04]  /*e7a0*/  UPRMT UR4, UR39, 0x9910, URZ ;  /* 0x0000991027047896 */ /* 0x000fc800080000ff */
[----:B------:R-:W-:Y:S01]  /*e7b0*/  UISETP.GT.AND UP0, UPT, UR4, 0x9, UPT ;  /* 0x000000090400788c */ /* 0x000fe2000bf04270 */
[----:B0-----:R-:W-:Y:S02]  /*e7c0*/  IADD3 R16, P0, PT, R16, UR6, RZ ;  /* 0x0000000610107c10 */ /* 0x001fe4000ff1e0ff */
[----:B-12---:R-:W-:-:S03]  /*e7d0*/  IADD3 R2, P1, PT, R0, UR8, RZ ;  /* 0x0000000800027c10 */ /* 0x006fc6000ff3e0ff */
        /* <DEDUP_REMOVED lines=16> */
.L_x_2421:
[----:B------:R-:W2:Y:S02]  /*e8e0*/  LDG.E.U8 R2, desc[UR36][R2.64] ;  /* 0x0000002402027981 */ /* 0x000ea4000c1e1100 */
[----:B--2---:R-:W-:-:S04]  /*e8f0*/  I2FP.F32.U32 R0, R2 ;  /* 0x0000000200007245 */ /* 0x004fc80000201000 */
[----:B------:R-:W-:-:S04]  /*e900*/  F2FP.F16.F32.PACK_AB R0, RZ, R0 ;  /* 0x00000000ff00723e */ /* 0x000fc800000000ff */
[----:B------:R-:W-:Y:S01]  /*e910*/  PRMT R19, R0, 0x7610, R19 ;  /* 0x0000761000137816 */ /* 0x000fe20000000013 */
[----:B------:R-:W-:Y:S06]  /*e920*/  BRA `(.L_x_2423) ;  /* 0x0000000c00b47947 */ /* 0x000fec0003800000 */
.L_x_2420:
        /* <DEDUP_REMOVED lines=11> */
.L_x_2425:
[----:B------:R-:W2:Y:S02]  /*e9e0*/  LDG.E R2, desc[UR36][R2.64] ;  /* 0x0000002402027981 */ /* 0x000ea4000c1e1900 */
[----:B--2---:R-:W-:-:S04]  /*e9f0*/  I2FP.F32.S32 R0, R2 ;  /* 0x0000000200007245 */ /* 0x004fc80000201400 */
[----:B------:R-:W-:-:S04]  /*ea00*/  F2FP.F16.F32.PACK_AB R0, RZ, R0 ;  /* 0x00000000ff00723e */ /* 0x000fc800000000ff */
[----:B------:R-:W-:Y:S01]  /*ea10*/  PRMT R19, R0, 0x7610, R19 ;  /* 0x0000761000137816 */ /* 0x000fe20000000013 */
[----:B------:R-:W-:Y:S06]  /*ea20*/  BRA `(.L_x_2423) ;  /* 0x0000000c00747947 */ /* 0x000fec0003800000 */
.L_x_2424:
[----:B------:R-:W2:Y:S02]  /*ea30*/  LDG.E.U16 R2, desc[UR36][R2.64] ;  /* 0x0000002402027981 */ /* 0x000ea4000c1e1500 */
[----:B--2---:R-:W0:Y:S02]  /*ea40*/  I2F.S16 R0, R2 ;  /* 0x0000000200007306 */ /* 0x004e240000101400 */
[----:B0-----:R-:W-:-:S04]  /*ea50*/  F2FP.F16.F32.PACK_AB R0, RZ, R0 ;  /* 0x00000000ff00723e */ /* 0x001fc800000000ff */
[----:B------:R-:W-:Y:S01]  /*ea60*/  PRMT R19, R0, 0x7610, R19 ;  /* 0x0000761000137816 */ /* 0x000fe20000000013 */
[----:B------:R-:W-:Y:S06]  /*ea70*/  BRA `(.L_x_2423) ;  /* 0x0000000c00607947 */ /* 0x000fec0003800000 */
.L_x_2419:
        /* <DEDUP_REMOVED lines=9> */
.L_x_2427:
[----:B------:R0:W5:Y:S01]  /*eb10*/  LDG.E.U16 R19, desc[UR36][R2.64] ;  /* 0x0000002402137981 */ /* 0x000162000c1e1500 */
[----:B------:R-:W-:Y:S05]  /*eb20*/  BRA `(.L_x_2423) ;  /* 0x0000000c00347947 */ /* 0x000fea0003800000 */
.L_x_2426:
        /* <DEDUP_REMOVED lines=9> */
.L_x_2429:
[----:B------:R1:W5:Y:S01]  /*ebc0*/  LDG.E.U16 R19, desc[UR36][R2.64] ;  /* 0x0000002402137981 */ /* 0x000362000c1e1500 */
[----:B------:R-:W-:Y:S05]  /*ebd0*/  BRA `(.L_x_2423) ;  /* 0x0000000c00087947 */ /* 0x000fea0003800000 */
.L_x_2428:
        /* <DEDUP_REMOVED lines=9> */
.L_x_2418:
        /* <DEDUP_REMOVED lines=14> */
.L_x_2432:
        /* <DEDUP_REMOVED lines=9> */
.L_x_2431:
        /* <DEDUP_REMOVED lines=27> */
.L_x_2434:
        /* <DEDUP_REMOVED lines=14> */
.L_x_2433:
[----:B------:R-:W2:Y:S02]  /*f070*/  LDG.E.U16 R0, desc[UR36][R2.64] ;  /* 0x0000002402007981 */ /* 0x000ea4000c1e1500 */
[----:B--2---:R-:W-:-:S04]  /*f080*/  SHF.L.U32 R0, R0, 0x10, RZ ;  /* 0x0000001000007819 */ /* 0x004fc800000006ff */
[----:B------:R-:W-:-:S04]  /*f090*/  F2FP.F16.F32.PACK_AB R0, RZ, R0 ;  /* 0x00000000ff00723e */ /* 0x000fc800000000ff */
[----:B------:R-:W-:Y:S01]  /*f0a0*/  PRMT R19, R0, 0x7610, R19 ;  /* 0x0000761000137816 */ /* 0x000fe20000000013 */
[----:B------:R-:W-:Y:S06]  /*f0b0*/  BRA `(.L_x_2423) ;  /* 0x0000000400d07947 */ /* 0x000fec0003800000 */
.L_x_2430:
        /* <DEDUP_REMOVED lines=13> */
.L_x_2437:
        /* <DEDUP_REMOVED lines=21> */
.L_x_2441:
[----:B------:R-:W-:Y:S05]  /*f2e0*/  BSYNC.RECONVERGENT B1 ;  /* 0x0000000000017941 */ /* 0x000fea0003800200 */
.L_x_2440:
[----:B------:R-:W-:Y:S02]  /*f2f0*/  SHF.L.U32 R0, R0, 0x14, RZ ;  /* 0x0000001400007819 */ /* 0x000fe400000006ff */
[----:B------:R-:W-:-:S04]  /*f300*/  LEA R2, R2, 0x3b800000, 0x17 ;  /* 0x3b80000002027811 */ /* 0x000fc800078eb8ff */
[----:B------:R-:W-:-:S07]  /*f310*/  LOP3.LUT R0, R2, R0, R7, 0xfe, !PT ;  /* 0x0000000002007212 */ /* 0x000fce00078efe07 */
.L_x_2439:
[----:B------:R-:W-:Y:S05]  /*f320*/  BSYNC.RECONVERGENT B0 ;  /* 0x0000000000007941 */ /* 0x000fea0003800200 */
.L_x_2438:
[----:B------:R-:W-:-:S04]  /*f330*/  F2FP.F16.F32.PACK_AB R0, RZ, R0 ;  /* 0x00000000ff00723e */ /* 0x000fc800000000ff */
[----:B------:R-:W-:Y:S01]  /*f340*/  PRMT R19, R0, 0x7610, R19 ;  /* 0x0000761000137816 */ /* 0x000fe20000000013 */
[----:B------:R-:W-:Y:S06]  /*f350*/  BRA `(.L_x_2423) ;  /* 0x0000000400287947 */ /* 0x000fec0003800000 */
.L_x_2436:
        /* <DEDUP_REMOVED lines=21> */
.L_x_2445:
[----:B------:R-:W-:Y:S05]  /*f4b0*/  BSYNC.RECONVERGENT B1 ;  /* 0x0000000000017941 */ /* 0x000fea0003800200 */
.L_x_2444:
[----:B------:R-:W-:Y:S02]  /*f4c0*/  SHF.L.U32 R0, R0, 0x15, RZ ;  /* 0x0000001500007819 */ /* 0x000fe400000006ff */
[----:B------:R-:W-:-:S04]  /*f4d0*/  LEA R2, R2, 0x37800000, 0x17 ;  /* 0x3780000002027811 */ /* 0x000fc800078eb8ff */
[----:B------:R-:W-:-:S07]  /*f4e0*/  LOP3.LUT R0, R2, R0, R7, 0xfe, !PT ;  /* 0x0000000002007212 */ /* 0x000fce00078efe07 */
.L_x_2443:
[----:B------:R-:W-:Y:S05]  /*f4f0*/  BSYNC.RECONVERGENT B0 ;  /* 0x0000000000007941 */ /* 0x000fea0003800200 */
.L_x_2442:
[----:B------:R-:W-:-:S04]  /*f500*/  F2FP.F16.F32.PACK_AB R0, RZ, R0 ;  /* 0x00000000ff00723e */ /* 0x000fc800000000ff */
[----:B------:R-:W-:Y:S01]  /*f510*/  PRMT R19, R0, 0x7610, R19 ;  /* 0x0000761000137816 */ /* 0x000fe20000000013 */
[----:B------:R-:W-:Y:S06]  /*f520*/  BRA `(.L_x_2423) ;  /* 0x0000000000b47947 */ /* 0x000fec0003800000 */
.L_x_2435:
        /* <DEDUP_REMOVED lines=14> */
.L_x_2449:
[----:B------:R-:W-:Y:S05]  /*f610*/  BSYNC.RECONVERGENT B0 ;  /* 0x0000000000007941 */ /* 0x000fea0003800200 */
.L_x_2448:
[----:B------:R-:W-:-:S04]  /*f620*/  F2FP.F16.F32.PACK_AB R0, RZ, R0 ;  /* 0x00000000ff00723e */ /* 0x000fc800000000ff */
[----:B------:R-:W-:Y:S01]  /*f630*/  PRMT R19, R0, 0x7610, R19 ;  /* 0x0000761000137816 */ /* 0x000fe20000000013 */
[----:B------:R-:W-:Y:S06]  /*f640*/  BRA `(.L_x_2423) ;  /* 0x00000000006c7947 */ /* 0x000fec0003800000 */
.L_x_2422:
        /* <DEDUP_REMOVED lines=15> */
[----:B--2---:R-:W-:Y:S05]  /*f740*/  CALL.ABS.NOINC R2 ;  /* 0x0000000002007343 */ /* 0x004fea0003c00000 */
.L_x_2450:
[----:B------:R-:W-:Y:S01]  /*f750*/  PRMT R19, RZ, 0x7610, R19 ;  /* 0x00007610ff137816 */ /* 0x000fe20000000013 */
[----:B------:R-:W-:Y:S06]  /*f760*/  BRA `(.L_x_2423) ;  /* 0x0000000000247947 */ /* 0x000fec0003800000 */
.L_x_2447:
[----:B------:R-:W2:Y:S02]  /*f770*/  LDG.E.64 R2, desc[UR36][R2.64] ;  /* 0x0000002402027981 */ /* 0x000ea4000c1e1b00 */
[----:B--2---:R-:W0:Y:S02]  /*f780*/  I2F.U64 R0, R2 ;  /* 0x0000000200007312 */ /* 0x004e240000301000 */
[----:B0-----:R-:W-:-:S04]  /*f790*/  F2FP.F16.F32.PACK_AB R0, RZ, R0 ;  /* 0x00000000ff00723e */ /* 0x001fc800000000ff */
[----:B------:R-:W-:Y:S01]  /*f7a0*/  PRMT R19, R0, 0x7610, R19 ;  /* 0x0000761000137816 */ /* 0x000fe20000000013 */
[----:B------:R-:W-:Y:S06]  /*f7b0*/  BRA `(.L_x_2423) ;  /* 0x0000000000107947 */ /* 0x000fec0003800000 */
.L_x_2446:
[----:B------:R-:W2:Y:S02]  /*f7c0*/  LDG.E R2, desc[UR36][R2.64] ;  /* 0x0000002402027981 */ /* 0x000ea4000c1e1900 */
[----:B--2---:R-:W-:-:S04]  /*f7d0*/  I2FP.F32.U32 R0, R2 ;  /* 0x0000000200007245 */ /* 0x004fc80000201000 */
[----:B------:R-:W-:-:S04]  /*f7e0*/  F2FP.F16.F32.PACK_AB R0, RZ, R0 ;  /* 0x00000000ff00723e */ /* 0x000fc800000000ff */
[----:B------:R-:W-:-:S07]  /*f7f0*/  PRMT R19, R0, 0x7610, R19 ;  /* 0x0000761000137816 */ /* 0x000fce0000000013 */
.L_x_2423:
        /* <DEDUP_REMOVED lines=18> */
.L_x_2454:
[----:B------:R-:W2:Y:S02]  /*f920*/  LDG.E.U8 R2, desc[UR36][R2.64] ;  /* 0x0000002402027981 */ /* 0x000ea4000c1e1100 */
[----:B--2---:R-:W-:-:S04]  /*f930*/  I2FP.F32.U32 R0, R2 ;  /* 0x0000000200007245 */ /* 0x004fc80000201000 */
[----:B------:R-:W-:Y:S01]  /*f940*/  F2FP.F16.F32.PACK_AB R0, RZ, R0 ;  /* 0x00000000ff00723e */ /* 0x000fe200000000ff */
[----:B------:R-:W-:Y:S06]  /*f950*/  BRA `(.L_x_2456) ;  /* 0x0000000c007c7947 */ /* 0x000fec0003800000 */
.L_x_2453:
        /* <DEDUP_REMOVED lines=10> */
.L_x_2458:
[----:B------:R-:W2:Y:S02]  /*fa00*/  LDG.E R2, desc[UR36][R2.64] ;  /* 0x0000002402027981 */ /* 0x000ea4000c1e1900 */
[----:B--2---:R-:W-:-:S04]  /*fa10*/  I2FP.F32.S32 R0, R2 ;  /* 0x0000000200007245 */ /* 0x004fc80000201400 */
[----:B------:R-:W-:Y:S01]  /*fa20*/  F2FP.F16.F32.PACK_AB R0, RZ, R0 ;  /* 0x00000000ff00723e */ /* 0x000fe200000000ff */
[----:B------:R-:W-:Y:S06]  /*fa30*/  BRA `(.L_x_2456) ;  /* 0x0000000c00447947 */ /* 0x000fec0003800000 */
.L_x_2457:
[----:B------:R-:W2:Y:S02]  /*fa40*/  LDG.E.U16 R2, desc[UR36][R2.64] ;  /* 0x0000002402027981 */ /* 0x000ea4000c1e1500 */
[----:B--2---:R-:W0:Y:S02]  /*fa50*/  I2F.S16 R0, R2 ;  /* 0x0000000200007306 */ /* 0x004e240000101400 */
[----:B0-----:R-:W-:Y:S01]  /*fa60*/  F2FP.F16.F32.PACK_AB R0, RZ, R0 ;  /* 0x00000000ff00723e */ /* 0x001fe200000000ff */
[----:B------:R-:W-:Y:S06]  /*fa70*/  BRA `(.L_x_2456) ;  /* 0x0000000c00347947 */ /* 0x000fec0003800000 */
.L_x_2452:
        /* <DEDUP_REMOVED lines=9> */
.L_x_2460:
[----:B------:R1:W5:Y:S01]  /*fb10*/  LDG.E.U16 R0, desc[UR36][R2.64] ;  /* 0x0000002402007981 */ /* 0x000362000c1e1500 */
[----:B------:R-:W-:Y:S05]  /*fb20*/  BRA `(.L_x_2456) ;  /* 0x0000000c00087947 */ /* 0x000fea0003800000 */
.L_x_2459:
        /* <DEDUP_REMOVED lines=9> */
.L_x_2462:
[----:B------:R0:W5:Y:S01]  /*fbc0*/  LDG.E.U16 R0, desc[UR36][R2.64] ;  /* 0x0000002402007981 */ /* 0x000162000c1e1500 */
[----:B------:R-:W-:Y:S05]  /*fbd0*/  BRA `(.L_x_2456) ;  /* 0x0000000800dc7947 */ /* 0x000fea0003800000 */
.L_x_2461:
        /* <DEDUP_REMOVED lines=8> */
.L_x_2451:
        /* <DEDUP_REMOVED lines=13> */
.L_x_2465:
        /* <DEDUP_REMOVED lines=8> */
.L_x_2464:
        /* <DEDUP_REMOVED lines=27> */
.L_x_2467:
        /* <DEDUP_REMOVED lines=13> */
.L_x_2466:
[----:B------:R-:W2:Y:S02]  /*10030*/  LDG.E.U16 R0, desc[UR36][R2.64] ;  /* 0x0000002402007981 */ /* 0x000ea4000c1e1500 */
[----:B--2---:R-:W-:-:S05]  /*10040*/  IMAD.U32 R0, R0, 0x10000, RZ ;  /* 0x0001000000007824 */ /* 0x004fca00078e00ff */
[----:B------:R-:W-:Y:S01]  /*10050*/  F2FP.F16.F32.PACK_AB R0, RZ, R0 ;  /* 0x00000000ff00723e */ /* 0x000fe200000000ff */
[----:B------:R-:W-:Y:S06]  /*10060*/  BRA `(.L_x_2456) ;  /* 0x0000000400b87947 */ /* 0x000fec0003800000 */
.L_x_2463:
        /* <DEDUP_REMOVED lines=12> */
.L_x_2470:
        /* <DEDUP_REMOVED lines=21> */
.L_x_2474:
[----:B------:R-:W-:Y:S05]  /*10280*/  BSYNC.RECONVERGENT B1 ;  /* 0x0000000000017941 */ /* 0x000fea0003800200 */
.L_x_2473:
[----:B------:R-:W-:Y:S01]  /*10290*/  IMAD.SHL.U32 R0, R0, 0x100000, RZ ;  /* 0x0010000000007824 */ /* 0x000fe200078e00ff */
[----:B------:R-:W-:-:S04]  /*102a0*/  LEA R2, R2, 0x3b800000, 0x17 ;  /* 0x3b80000002027811 */ /* 0x000fc800078eb8ff */
[----:B------:R-:W-:-:S07]  /*102b0*/  LOP3.LUT R0, R2, R0, R7, 0xfe, !PT ;  /* 0x0000000002007212 */ /* 0x000fce00078efe07 */
.L_x_2472:
[----:B------:R-:W-:Y:S05]  /*102c0*/  BSYNC.RECONVERGENT B0 ;  /* 0x0000000000007941 */ /* 0x000fea0003800200 */
.L_x_2471:
[----:B------:R-:W-:Y:S01]  /*102d0*/  F2FP.F16.F32.PACK_AB R0, RZ, R0 ;  /* 0x00000000ff00723e */ /* 0x000fe200000000ff */
[----:B------:R-:W-:Y:S06]  /*102e0*/  BRA `(.L_x_2456) ;  /* 0x0000000400187947 */ /* 0x000fec0003800000 */
.L_x_2469:
        /* <DEDUP_REMOVED lines=21> */
.L_x_2478:
[----:B------:R-:W-:Y:S05]  /*10440*/  BSYNC.RECONVERGENT B1 ;  /* 0x0000000000017941 */ /* 0x000fea0003800200 */
.L_x_2477:
[----:B------:R-:W-:Y:S01]  /*10450*/  IMAD.SHL.U32 R0, R0, 0x200000, RZ ;  /* 0x0020000000007824 */ /* 0x000fe200078e00ff */
[----:B------:R-:W-:-:S04]  /*10460*/  LEA R2, R2, 0x37800000, 0x17 ;  /* 0x3780000002027811 */ /* 0x000fc800078eb8ff */
[----:B------:R-:W-:-:S07]  /*10470*/  LOP3.LUT R0, R2, R0, R7, 0xfe, !PT ;  /* 0x0000000002007212 */ /* 0x000fce00078efe07 */
.L_x_2476:
[----:B------:R-:W-:Y:S05]  /*10480*/  BSYNC.RECONVERGENT B0 ;  /* 0x0000000000007941 */ /* 0x000fea0003800200 */
.L_x_2475:
[----:B------:R-:W-:Y:S01]  /*10490*/  F2FP.F16.F32.PACK_AB R0, RZ, R0 ;  /* 0x00000000ff00723e */ /* 0x000fe200000000ff */
[----:B------:R-:W-:Y:S06]  /*104a0*/  BRA `(.L_x_2456) ;  /* 0x0000000000a87947 */ /* 0x000fec0003800000 */
.L_x_2468:
        /* <DEDUP_REMOVED lines=14> */
.L_x_2482:
[----:B------:R-:W-:Y:S05]  /*10590*/  BSYNC.RECONVERGENT B0 ;  /* 0x0000000000007941 */ /* 0x000fea0003800200 */
.L_x_2481:
[----:B------:R-:W-:Y:S01]  /*105a0*/  F2FP.F16.F32.PACK_AB R0, RZ, R0 ;  /* 0x00000000ff00723e */ /* 0x000fe200000000ff */
[----:B------:R-:W-:Y:S06]  /*105b0*/  BRA `(.L_x_2456) ;  /* 0x0000000000647947 */ /* 0x000fec0003800000 */
.L_x_2455:
        /* <DEDUP_REMOVED lines=15> */
[----:B--2--5:R-:W-:Y:S05]  /*106b0*/  CALL.ABS.NOINC R2 ;  /* 0x0000000002007343 */ /* 0x024fea0003c00000 */
.L_x_2483:
[----:B------:R-:W-:Y:S01]  /*106c0*/  PRMT R0, RZ, 0x7610, R0 ;  /* 0x00007610ff007816 */ /* 0x000fe20000000000 */
[----:B------:R-:W-:Y:S06]  /*106d0*/  BRA `(.L_x_2456) ;  /* 0x00000000001c7947 */ /* 0x000fec0003800000 */
.L_x_2480:
[----:B------:R-:W2:Y:S02]  /*106e0*/  LDG.E.64 R2, desc[UR36][R2.64] ;  /* 0x0000002402027981 */ /* 0x000ea4000c1e1b00 */
[----:B--2---:R-:W0:Y:S02]  /*106f0*/  I2F.U64 R0, R2 ;  /* 0x0000000200007312 */ /* 0x004e240000301000 */
[----:B0-----:R-:W-:Y:S01]  /*10700*/  F2FP.F16.F32.PACK_AB R0, RZ, R0 ;  /* 0x00000000ff00723e */ /* 0x001fe200000000ff */
[----:B------:R-:W-:Y:S06]  /*10710*/  BRA `(.L_x_2456) ;  /* 0x00000000000c7947 */ /* 0x000fec0003800000 */
.L_x_2479:
[----:B------:R-:W2:Y:S02]  /*10720*/  LDG.E R2, desc[UR36][R2.64] ;  /* 0x0000002402027981 */ /* 0x000ea4000c1e1900 */
[----:B--2---:R-:W-:-:S04]  /*10730*/  I2FP.F32.U32 R0, R2 ;  /* 0x0000000200007245 */ /* 0x004fc80000201000 */
[----:B------:R-:W-:-:S07]  /*10740*/  F2FP.F16.F32.PACK_AB R0, RZ, R0 ;  /* 0x00000000ff00723e */ /* 0x000fce00000000ff */
.L_x_2456:
[----:B------:R-:W-:Y:S01]  /*10750*/  UPRMT UR4, UR43, 0x9910, URZ ;  /* 0x000099102b047896 */ /* 0x000fe200080000ff */
[----:B-----5:R-:W-:Y:S02]  /*10760*/  HADD2.F32 R19, -RZ, R19.H0_H0 ;  /* 0x20000013ff137230 */ /* 0x020fe40000004100 */
[----:B------:R-:W-:Y:S01]  /*10770*/  HADD2.F32 R0, -RZ, R0.H0_H0 ;  /* 0x20000000ff007230 */ /* 0x000fe20000004100 */
[----:B------:R-:W-:-:S04]  /*10780*/  UISETP.GT.AND UP0, UPT, UR4, 0x9, UPT ;  /* 0x000000090400788c */ /* 0x000fc8000bf04270 */
        /* <DEDUP_REMOVED lines=12> */
[----:B01----:R-:W0:Y:S02]  /*10850*/  F2I.FTZ.TRUNC.NTZ R3, R0 ;  /* 0x0000000000037305 */ /* 0x003e24000021f100 */
[----:B0-----:R-:W-:Y:S01]  /*10860*/  STG.E.U8 desc[UR36][R16.64], R3 ;  /* 0x0000000310007986 */ /* 0x001fe2000c101124 */
[----:B------:R-:W-:Y:S05]  /*10870*/  EXIT ;  /* 0x000000000000794d */ /* 0x000fea0003800000 */
.L_x_2487:
[----:B01----:R-:W-:-:S06]  /*10880*/  HADD2.F32 R3, -RZ, R0.H0_H0 ;  /* 0x20000000ff037230 */ /* 0x003fcc0000004100 */
[----:B------:R-:W0:Y:S02]  /*10890*/  F2I.S64.TRUNC R2, R3 ;  /* 0x0000000300027311 */ /* 0x000e24000020d900 */
[----:B0-----:R-:W-:Y:S01]  /*108a0*/  STG.E.U8 desc[UR36][R16.64], R2 ;  /* 0x0000000210007986 */ /* 0x001fe2000c101124 */
[----:B------:R-:W-:Y:S05]  /*108b0*/  EXIT ;  /* 0x000000000000794d */ /* 0x000fea0003800000 */
.L_x_2486:
[----:B------:R-:W-:-:S09]  /*108c0*/  UISETP.NE.AND UP0, UPT, UR4, 0x2, UPT ;  /* 0x000000020400788c */ /* 0x000fd2000bf05270 */
[----:B------:R-:W-:Y:S05]  /*108d0*/  BRA.U !UP0, `(.L_x_2489) ;  /* 0x0000000108307547 */ /* 0x000fea000b800000 */
[----:B------:R-:W-:-:S09]  /*108e0*/  UISETP.NE.AND UP0, UPT, UR4, 0x3, UPT ;  /* 0x000000030400788c */ /* 0x000fd2000bf05270 */
[----:B------:R-:W-:Y:S05]  /*108f0*/  BRA.U !UP0, `(.L_x_2490) ;  /* 0x0000000108187547 */ /* 0x000fea000b800000 */
[----:B------:R-:W-:-:S09]  /*10900*/  UISETP.NE.AND UP0, UPT, UR4, 0x4, UPT ;  /* 0x000000040400788c */ /* 0x000fd2000bf05270 */
[----:B------:R-:W-:Y:S05]  /*10910*/  BRA.U UP0, `(.L_x_2488) ;  /* 0x0000000900707547 */ /* 0x000fea000b800000 */
[----:B01----:R-:W-:-:S06]  /*10920*/  HADD2.F32 R2, -RZ, R0.H0_H0 ;  /* 0x20000000ff027230 */ /* 0x003fcc0000004100 */
[----:B------:R-:W0:Y:S02]  /*10930*/  F2I.S64.TRUNC R2, R2 ;  /* 0x0000000200027311 */ /* 0x000e24000020d900 */
[----:B0-----:R-:W-:Y:S01]  /*10940*/  STG.E.64 desc[UR36][R16.64], R2 ;  /* 0x0000000210007986 */ /* 0x001fe2000c101b24 */
[----:B------:R-:W-:Y:S05]  /*10950*/  EXIT ;  /* 0x000000000000794d */ /* 0x000fea0003800000 */
.L_x_2490:
[----:B------:R-:W-:-:S04]  /*10960*/  HADD2.F32 R0, -RZ, R0.H0_H0 ;  /* 0x20000000ff007230 */ /* 0x000fc80000004100 */
[----:B01----:R-:W0:Y:S02]  /*10970*/  F2I.FTZ.TRUNC.NTZ R3, R0 ;  /* 0x0000000000037305 */ /* 0x003e24000021f100 */
[----:B0-----:R-:W-:Y:S01]  /*10980*/  STG.E desc[UR36][R16.64], R3 ;  /* 0x0000000310007986 */ /* 0x001fe2000c101924 */
[----:B------:R-:W-:Y:S05]  /*10990*/  EXIT ;  /* 0x000000000000794d */ /* 0x000fea0003800000 */
.L_x_2489:
[----:B------:R-:W-:-:S04]  /*109a0*/  HADD2.F32 R0, -RZ, R0.H0_H0 ;  /* 0x20000000ff007230 */ /* 0x000fc80000004100 */
[----:B01----:R-:W0:Y:S02]  /*109b0*/  F2I.FTZ.TRUNC.NTZ R3, R0 ;  /* 0x0000000000037305 */ /* 0x003e24000021f100 */
[----:B0-----:R-:W-:Y:S01]  /*109c0*/  STG.E.U16 desc[UR36][R16.64], R3 ;  /* 0x0000000310007986 */ /* 0x001fe2000c101524 */
[----:B------:R-:W-:Y:S05]  /*109d0*/  EXIT ;  /* 0x000000000000794d */ /* 0x000fea0003800000 */
.L_x_2485:
[----:B------:R-:W-:-:S09]  /*109e0*/  UISETP.GT.AND UP0, UPT, UR4, 0x6, UPT ;  /* 0x000000060400788c */ /* 0x000fd2000bf04270 */
[----:B------:R-:W-:Y:S05]  /*109f0*/  BRA.U UP0, `(.L_x_2491) ;  /* 0x0000000100247547 */ /* 0x000fea000b800000 */
[----:B------:R-:W-:-:S09]  /*10a00*/  UISETP.NE.AND UP0, UPT, UR4, 0x5, UPT ;  /* 0x000000050400788c */ /* 0x000fd2000bf05270 */
[----:B------:R-:W-:Y:S05]  /*10a10*/  BRA.U !UP0, `(.L_x_2492) ;  /* 0x0000000108147547 */ /* 0x000fea000b800000 */
[----:B------:R-:W-:-:S09]  /*10a20*/  UISETP.NE.AND UP0, UPT, UR4, 0x6, UPT ;  /* 0x000000060400788c */ /* 0x000fd2000bf05270 */
[----:B------:R-:W-:Y:S05]  /*10a30*/  BRA.U UP0, `(.L_x_2488) ;  /* 0x0000000900287547 */ /* 0x000fea000b800000 */
[----:B01----:R-:W-:-:S05]  /*10a40*/  HADD2.F32 R3, -RZ, R0.H0_H0 ;  /* 0x20000000ff037230 */ /* 0x003fca0000004100 */
[----:B------:R-:W-:Y:S01]  /*10a50*/  STG.E desc[UR36][R16.64], R3 ;  /* 0x0000000310007986 */ /* 0x000fe2000c101924 */
[----:B------:R-:W-:Y:S05]  /*10a60*/  EXIT ;  /* 0x000000000000794d */ /* 0x000fea0003800000 */
.L_x_2492:
[----:B------:R-:W-:Y:S01]  /*10a70*/  STG.E.U16 desc[UR36][R16.64], R0 ;  /* 0x0000000010007986 */ /* 0x000fe2000c101524 */
[----:B------:R-:W-:Y:S05]  /*10a80*/  EXIT ;  /* 0x000000000000794d */ /* 0x000fea0003800000 */
.L_x_2491:
[----:B------:R-:W-:-:S09]  /*10a90*/  UISETP.NE.AND UP0, UPT, UR4, 0x7, UPT ;  /* 0x000000070400788c */ /* 0x000fd2000bf05270 */
[----:B------:R-:W-:Y:S05]  /*10aa0*/  BRA.U !UP0, `(.L_x_2493) ;  /* 0x0000000108347547 */ /* 0x000fea000b800000 */
[----:B------:R-:W-:-:S09]  /*10ab0*/  UISETP.NE.AND UP0, UPT, UR4, 0x8, UPT ;  /* 0x000000080400788c */ /* 0x000fd2000bf05270 */
[----:B------:R-:W-:Y:S05]  /*10ac0*/  BRA.U !UP0, `(.L_x_2494) ;  /* 0x0000000108187547 */ /* 0x000fea000b800000 */
[----:B------:R-:W-:-:S09]  /*10ad0*/  UISETP.NE.AND UP0, UPT, UR4, 0x9, UPT ;  /* 0x000000090400788c */ /* 0x000fd2000bf05270 */
[----:B------:R-:W-:Y:S05]  /*10ae0*/  BRA.U UP0, `(.L_x_2488) ;  /* 0x0000000500fc7547 */ /* 0x000fea000b800000 */
[----:B01----:R-:W-:Y:S02]  /*10af0*/  HADD2.F32 R2, -RZ, R0.H0_H0 ;  /* 0x20000000ff027230 */ /* 0x003fe40000004100 */
[----:B------:R-:W-:-:S05]  /*10b00*/  IMAD.MOV.U32 R3, RZ, RZ, RZ ;  /* 0x000000ffff037224 */ /* 0x000fca00078e00ff */
[----:B------:R-:W-:Y:S01]  /*10b10*/  STG.E.64 desc[UR36][R16.64], R2 ;  /* 0x0000000210007986 */ /* 0x000fe2000c101b24 */
[----:B------:R-:W-:Y:S05]  /*10b20*/  EXIT ;  /* 0x000000000000794d */ /* 0x000fea0003800000 */
.L_x_2494:
[----:B------:R-:W-:-:S05]  /*10b30*/  HADD2.F32 R0, -RZ, R0.H0_H0 ;  /* 0x20000000ff007230 */ /* 0x000fca0000004100 */
[----:B------:R-:W-:-:S04]  /*10b40*/  F2FP.F16.F32.PACK_AB R0, RZ, R0 ;  /* 0x00000000ff00723e */ /* 0x000fc800000000ff */
[----:B------:R-:W-:-:S05]  /*10b50*/  PRMT R0, R0, 0x5410, RZ ;  /* 0x0000541000007816 */ /* 0x000fca00000000ff */
[----:B------:R-:W-:Y:S01]  /*10b60*/  STG.E desc[UR36][R16.64], R0 ;  /* 0x0000000010007986 */ /* 0x000fe2000c101924 */
[----:B------:R-:W-:Y:S05]  /*10b70*/  EXIT ;  /* 0x000000000000794d */ /* 0x000fea0003800000 */
.L_x_2493:
[----:B01----:R-:W-:-:S05]  /*10b80*/  HADD2.F32 R2, -RZ, R0.H0_H0 ;  /* 0x20000000ff027230 */ /* 0x003fca0000004100 */
[----:B------:R-:W-:-:S06]  /*10b90*/  FMUL.FTZ R2, R2, 1 ;  /* 0x3f80000002027820 */ /* 0x000fcc0000410000 */
[----:B------:R-:W0:Y:S02]  /*10ba0*/  F2F.F64.F32 R2, R2 ;  /* 0x0000000200027310 */ /* 0x000e240000201800 */
[----:B0-----:R-:W-:Y:S01]  /*10bb0*/  STG.E.64 desc[UR36][R16.64], R2 ;  /* 0x0000000210007986 */ /* 0x001fe2000c101b24 */
[----:B------:R-:W-:Y:S05]  /*10bc0*/  EXIT ;  /* 0x000000000000794d */ /* 0x000fea0003800000 */
.L_x_2484:
        /* <DEDUP_REMOVED lines=10> */
[----:B01----:R-:W-:-:S06]  /*10c70*/  HADD2.F32 R3, -RZ, R0.H0_H0 ;  /* 0x20000000ff037230 */ /* 0x003fcc0000004100 */
[----:B------:R-:W0:Y:S02]  /*10c80*/  F2I.FTZ.U32.TRUNC.NTZ R3, R3 ;  /* 0x0000000300037305 */ /* 0x000e24000021f000 */
[----:B0-----:R-:W-:Y:S01]  /*10c90*/  STG.E.U16 desc[UR36][R16.64], R3 ;  /* 0x0000000310007986 */ /* 0x001fe2000c101524 */
[----:B------:R-:W-:Y:S05]  /*10ca0*/  EXIT ;  /* 0x000000000000794d */ /* 0x000fea0003800000 */
.L_x_2498:
[----:B01----:R-:W-:Y:S01]  /*10cb0*/  HADD2.F32 R3, -RZ, R0.H0_H0 ;  /* 0x20000000ff037230 */ /* 0x003fe20000004100 */
        /* <DEDUP_REMOVED lines=16> */
.L_x_2501:
[----:B------:R-:W-:-:S04]  /*10dc0*/  SHF.R.U32.HI R3, RZ, 0x18, R3 ;  /* 0x00000018ff037819 */ /* 0x000fc80000011603 */
[----:B------:R-:W-:-:S04]  /*10dd0*/  LOP3.LUT R0, R0, 0x80, R3, 0xf8, !PT ;  /* 0x0000008000007812 */ /* 0x000fc800078ef803 */
[----:B------:R-:W-:-:S07]  /*10de0*/  PRMT R8, R0, 0x7610, R8 ;  /* 0x0000761000087816 */ /* 0x000fce0000000008 */
.L_x_2500:
[----:B------:R-:W-:Y:S05]  /*10df0*/  BSYNC.RECONVERGENT B0 ;  /* 0x0000000000007941 */ /* 0x000fea0003800200 */
.L_x_2499:
[----:B------:R-:W-:Y:S01]  /*10e00*/  STG.E.U8 desc[UR36][R16.64], R8 ;  /* 0x0000000810007986 */ /* 0x000fe2000c101124 */
[----:B------:R-:W-:Y:S05]  /*10e10*/  EXIT ;  /* 0x000000000000794d */ /* 0x000fea0003800000 */
.L_x_2497:
        /* <DEDUP_REMOVED lines=17> */
.L_x_2504:
[----:B------:R-:W-:-:S04]  /*10f30*/  SHF.R.U32.HI R3, RZ, 0x18, R3 ;  /* 0x00000018ff037819 */ /* 0x000fc80000011603 */
[----:B------:R-:W-:-:S04]  /*10f40*/  LOP3.LUT R0, R0, 0x80, R3, 0xf8, !PT ;  /* 0x0000008000007812 */ /* 0x000fc800078ef803 */
[----:B------:R-:W-:-:S07]  /*10f50*/  PRMT R8, R0, 0x7610, R8 ;  /* 0x0000761000087816 */ /* 0x000fce0000000008 */
.L_x_2503:
[----:B------:R-:W-:Y:S05]  /*10f60*/  BSYNC.RECONVERGENT B0 ;  /* 0x0000000000007941 */ /* 0x000fea0003800200 */
.L_x_2502:
[----:B------:R-:W-:Y:S01]  /*10f70*/  STG.E.U8 desc[UR36][R16.64], R8 ;  /* 0x0000000810007986 */ /* 0x000fe2000c101124 */
[----:B------:R-:W-:Y:S05]  /*10f80*/  EXIT ;  /* 0x000000000000794d */ /* 0x000fea0003800000 */
.L_x_2496:
[----:B------:R-:W-:-:S09]  /*10f90*/  UISETP.NE.AND UP0, UPT, UR4, 0x1c, UPT ;  /* 0x0000001c0400788c */ /* 0x000fd2000bf05270 */
[----:B------:R-:W-:Y:S05]  /*10fa0*/  BRA.U !UP0, `(.L_x_2505) ;  /* 0x0000000108607547 */ /* 0x000fea000b800000 */
[----:B------:R-:W-:-:S09]  /*10fb0*/  UISETP.NE.AND UP0, UPT, UR4, 0x1d, UPT ;  /* 0x0000001d0400788c */ /* 0x000fd2000bf05270 */
[----:B------:R-:W-:Y:S05]  /*10fc0*/  BRA.U !UP0, `(.L_x_2506) ;  /* 0x0000000108487547 */ /* 0x000fea000b800000 */
[----:B------:R-:W-:-:S09]  /*10fd0*/  UISETP.NE.AND UP0, UPT, UR4, 0x2c, UPT ;  /* 0x0000002c0400788c */ /* 0x000fd2000bf05270 */
[----:B------:R-:W-:Y:S05]  /*10fe0*/  BRA.U UP0, `(.L_x_2488) ;  /* 0x0000000100bc7547 */ /* 0x000fea000b800000 */
[----:B01----:R-:W-:-:S05]  /*10ff0*/  HADD2.F32 R3, -RZ, R0.H0_H0 ;  /* 0x20000000ff037230 */ /* 0x003fca0000004100 */
        /* <DEDUP_REMOVED lines=15> */
.L_x_2506:
[----:B01----:R-:W-:-:S06]  /*110f0*/  HADD2.F32 R2, -RZ, R0.H0_H0 ;  /* 0x20000000ff027230 */ /* 0x003fcc0000004100 */
[----:B------:R-:W0:Y:S02]  /*11100*/  F2I.U64.TRUNC R2, R2 ;  /* 0x0000000200027311 */ /* 0x000e24000020d800 */
[----:B0-----:R-:W-:Y:S01]  /*11110*/  STG.E.64 desc[UR36][R16.64], R2 ;  /* 0x0000000210007986 */ /* 0x001fe2000c101b24 */
[----:B------:R-:W-:Y:S05]  /*11120*/  EXIT ;  /* 0x000000000000794d */ /* 0x000fea0003800000 */
.L_x_2505:
[----:B------:R-:W-:-:S04]  /*11130*/  HADD2.F32 R0, -RZ, R0.H0_H0 ;  /* 0x20000000ff007230 */ /* 0x000fc80000004100 */
[----:B01----:R-:W0:Y:S02]  /*11140*/  F2I.FTZ.U32.TRUNC.NTZ R3, R0 ;  /* 0x0000000000037305 */ /* 0x003e24000021f000 */
[----:B0-----:R-:W-:Y:S01]  /*11150*/  STG.E desc[UR36][R16.64], R3 ;  /* 0x0000000310007986 */ /* 0x001fe2000c101924 */
[----:B------:R-:W-:Y:S05]  /*11160*/  EXIT ;  /* 0x000000000000794d */ /* 0x000fea0003800000 */
.L_x_2495:
        /* <DEDUP_REMOVED lines=8> */
[----:B01----:R-:W-:-:S05]  /*111f0*/  SEL R3, RZ, 0x1, !P0 ;  /* 0x00000001ff037807 */ /* 0x003fca0004000000 */
[----:B------:R-:W-:Y:S01]  /*11200*/  STG.E.U8 desc[UR36][R16.64], R3 ;  /* 0x0000000310007986 */ /* 0x000fe2000c101124 */
[----:B------:R-:W-:Y:S05]  /*11210*/  EXIT ;  /* 0x000000000000794d */ /* 0x000fea0003800000 */
.L_x_2508:
[----:B------:R-:W-:Y:S01]  /*11220*/  HADD2.F32 R0, -RZ, R0.H0_H0 ;  /* 0x20000000ff007230 */ /* 0x000fe20000004100 */
[----:B------:R-:W-:-:S04]  /*11230*/  CS2R R6, SRZ ;  /* 0x0000000000067805 */ /* 0x000fc8000001ff00 */
[----:B------:R-:W-:-:S04]  /*11240*/  FMUL.FTZ R0, R0, 1 ;  /* 0x3f80000000007820 */ /* 0x000fc80000410000 */
[----:B------:R-:W2:Y:S02]  /*11250*/  F2F.F64.F32 R4, R0 ;  /* 0x0000000000047310 */ /* 0x000ea40000201800 */
[----:B--2---:R-:W-:Y:S01]  /*11260*/  STG.E.128 desc[UR36][R16.64], R4 ;  /* 0x0000000410007986 */ /* 0x004fe2000c101d24 */
[----:B------:R-:W-:Y:S05]  /*11270*/  EXIT ;  /* 0x000000000000794d */ /* 0x000fea0003800000 */
.L_x_2507:
[----:B------:R-:W-:-:S09]  /*11280*/  UISETP.NE.AND UP0, UPT, UR4, 0xf, UPT ;  /* 0x0000000f0400788c */ /* 0x000fd2000bf05270 */
[----:B------:R-:W-:Y:S05]  /*11290*/  BRA.U !UP0, `(.L_x_2509) ;  /* 0x0000000108e87547 */ /* 0x000fea000b800000 */
[----:B------:R-:W-:-:S09]  /*112a0*/  UISETP.NE.AND UP0, UPT, UR4, 0x17, UPT ;  /* 0x000000170400788c */ /* 0x000fd2000bf05270 */
[----:B------:R-:W-:Y:S05]  /*112b0*/  BRA.U !UP0, `(.L_x_2510) ;  /* 0x0000000108907547 */ /* 0x000fea000b800000 */
[----:B------:R-:W-:-:S09]  /*112c0*/  UISETP.NE.AND UP0, UPT, UR4, 0x18, UPT ;  /* 0x000000180400788c */ /* 0x000fd2000bf05270 */
[----:B------:R-:W-:Y:S05]  /*112d0*/  BRA.U !UP0, `(.L_x_2511) ;  /* 0x0000000108447547 */ /* 0x000fea000b800000 */
.L_x_2488:
[----:B------:R-:W-:Y:S01]  /*112e0*/  MOV R0, 0x0 ;  /* 0x0000000000007802 */ /* 0x000fe20000000f00 */
[----:B------:R-:W2:Y:S01]  /*112f0*/  LDCU.64 UR4, c[0x4][0x188] ;  /* 0x01003100ff0477ac */ /* 0x000ea20008000a00 */
[----:B------:R-:W-:Y:S02]  /*11300*/  HFMA2 R12, -RZ, RZ, 0, 5.9604644775390625e-08 ;  /* 0x00000001ff0c7431 */ /* 0x000fe400000001ff */
[----:B------:R-:W-:Y:S01]  /*11310*/  IMAD.MOV.U32 R8, RZ, RZ, 0x65 ;  /* 0x00000065ff087424 */ /* 0x000fe200078e00ff */
[----:B01----:R0:W1:Y:S01]  /*11320*/  LDC.64 R2, c[0x4][R0] ;  /* 0x0100000000027b82 */ /* 0x0030620000000a00 */
[----:B------:R-:W3:Y:S01]  /*11330*/  LDCU.64 UR6, c[0x4][0x190] ;  /* 0x01003200ff0677ac */ /* 0x000ee20008000a00 */
[----:B------:R-:W-:Y:S01]  /*11340*/  IMAD.MOV.U32 R13, RZ, RZ, RZ ;  /* 0x000000ffff0d7224 */ /* 0x000fe200078e00ff */
[----:B------:R-:W4:Y:S01]  /*11350*/  LDCU.64 UR8, c[0x4][0x90] ;  /* 0x01001200ff0877ac */ /* 0x000f220008000a00 */
[----:B--2---:R-:W-:Y:S02]  /*11360*/  IMAD.U32 R4, RZ, RZ, UR4 ;  /* 0x00000004ff047e24 */ /* 0x004fe4000f8e00ff */
[----:B------:R-:W-:Y:S01]  /*11370*/  IMAD.U32 R5, RZ, RZ, UR5 ;  /* 0x00000005ff057e24 */ /* 0x000fe2000f8e00ff */
[----:B---3--:R-:W-:Y:S01]  /*11380*/  MOV R6, UR6 ;  /* 0x0000000600067c02 */ /* 0x008fe20008000f00 */
[----:B------:R-:W-:-:S02]  /*11390*/  IMAD.U32 R7, RZ, RZ, UR7 ;  /* 0x00000007ff077e24 */ /* 0x000fc4000f8e00ff */
[----:B----4-:R-:W-:Y:S02]  /*113a0*/  IMAD.U32 R10, RZ, RZ, UR8 ;  /* 0x00000008ff0a7e24 */ /* 0x010fe4000f8e00ff */
[----:B0-----:R-:W-:-:S07]  /*113b0*/  IMAD.U32 R11, RZ, RZ, UR9 ;  /* 0x00000009ff0b7e24 */ /* 0x001fce000f8e00ff */
[----:B------:R-:W-:-:S07]  /*113c0*/  LEPC R20, `(.L_x_2512) ;  /* 0x000000001014794e */ /* 0x000fce0000000000 */
[----:B-1----:R-:W-:Y:S05]  /*113d0*/  CALL.ABS.NOINC R2 ;  /* 0x0000000002007343 */ /* 0x002fea0003c00000 */
.L_x_2512:
[----:B------:R-:W-:Y:S05]  /*113e0*/  EXIT ;  /* 0x000000000000794d */ /* 0x000fea0003800000 */
.L_x_2511:
[----:B------:R-:W-:Y:S01]  /*113f0*/  HADD2.F32 R5, -RZ, R0.H0_H0 ;  /* 0x20000000ff057230 */ /* 0x000fe20000004100 */
[----:B------:R-:W-:Y:S01]  /*11400*/  BSSY.RECONVERGENT B0, `(.L_x_2513) ;  /* 0x000000c000007945 */ /* 0x000fe20003800200 */
[----:B------:R-:W-:-:S03]  /*11410*/  IMAD.MOV.U32 R0, RZ, RZ, 0x7f ;  /* 0x0000007fff007424 */ /* 0x000fc600078e00ff */
[----:B01----:R-:W-:Y:S02]  /*11420*/  LOP3.LUT R2, R5, 0x7fffffff, RZ, 0xc0, !PT ;  /* 0x7fffffff05027812 */ /* 0x003fe400078ec0ff */
        /* <DEDUP_REMOVED lines=9> */
.L_x_2514:
[----:B------:R-:W-:Y:S05]  /*114c0*/  BSYNC.RECONVERGENT B0 ;  /* 0x0000000000007941 */ /* 0x000fea0003800200 */
.L_x_2513:
[----:B------:R-:W-:-:S05]  /*114d0*/  LOP3.LUT R3, R0, 0x80, R3, 0xf8, !PT ;  /* 0x0000008000037812 */ /* 0x000fca00078ef803 */
[----:B------:R-:W-:Y:S01]  /*114e0*/  STG.E.U8 desc[UR36][R16.64], R3 ;  /* 0x0000000310007986 */ /* 0x000fe2000c101124 */
[----:B------:R-:W-:Y:S05]  /*114f0*/  EXIT ;  /* 0x000000000000794d */ /* 0x000fea0003800000 */
.L_x_2510:
[----:B01----:R-:W-:Y:S01]  /*11500*/  HADD2.F32 R3, -RZ, R0.H0_H0 ;  /* 0x20000000ff037230 */ /* 0x003fe20000004100 */
        /* <DEDUP_REMOVED lines=11> */
.L_x_2516:
[----:B------:R-:W-:Y:S01]  /*115c0*/  IMAD.MOV.U32 R0, RZ, RZ, 0x7f ;  /* 0x0000007fff007424 */ /* 0x000fe200078e00ff */
[----:B------:R-:W-:-:S04]  /*115d0*/  ISETP.GT.U32.AND P0, PT, R2, 0x7f800000, PT ;  /* 0x7f8000000200780c */ /* 0x000fc80003f04070 */
[----:B------:R-:W-:-:S09]  /*115e0*/  SEL R0, R0, 0x7c, P0 ;  /* 0x0000007c00007807 */ /* 0x000fd20000000000 */
.L_x_2517:
[----:B------:R-:W-:Y:S05]  /*115f0*/  BSYNC.RECONVERGENT B0 ;  /* 0x0000000000007941 */ /* 0x000fea0003800200 */
.L_x_2515:
[----:B------:R-:W-:-:S04]  /*11600*/  SHF.R.U32.HI R3, RZ, 0x18, R3 ;  /* 0x00000018ff037819 */ /* 0x000fc80000011603 */
[----:B------:R-:W-:-:S05]  /*11610*/  LOP3.LUT R3, R0, 0x80, R3, 0xf8, !PT ;  /* 0x0000008000037812 */ /* 0x000fca00078ef803 */
[----:B------:R-:W-:Y:S01]  /*11620*/  STG.E.U8 desc[UR36][R16.64], R3 ;  /* 0x0000000310007986 */ /* 0x000fe2000c101124 */
[----:B------:R-:W-:Y:S05]  /*11630*/  EXIT ;  /* 0x000000000000794d */ /* 0x000fea0003800000 */
.L_x_2509:
[----:B------:R-:W-:-:S05]  /*11640*/  HADD2.F32 R0, -RZ, R0.H0_H0 ;  /* 0x20000000ff007230 */ /* 0x000fca0000004100 */
[----:B------:R-:W-:-:S05]  /*11650*/  F2FP.BF16.F32.PACK_AB R0, RZ, R0 ;  /* 0x00000000ff00723e */ /* 0x000fca00000010ff */
[----:B------:R-:W-:Y:S01]  /*11660*/  STG.E.U16 desc[UR36][R16.64], R0 ;  /* 0x0000000010007986 */ /* 0x000fe2000c101524 */
[----:B------:R-:W-:Y:S05]  /*11670*/  EXIT ;  /* 0x000000000000794d */ /* 0x000fea0003800000 */
.L_x_2518:
        /* <DEDUP_REMOVED lines=16> */
.L_x_41691:


//--------------------- .text._ZN2at6native27unrolled_elementwise_kernelINS0_13BinaryFunctorIN3c104HalfES4_S4_ZZZNS0_16fmin_kernel_cudaERNS_18TensorIteratorBaseEENKUlvE_clEvENKUlvE1_clEvEUlS4_S4_E_EESt5arrayIPcLm3EELi4E23TrivialOffsetCalculatorILi2EjESE_ILi1EjENS0_6memory12LoadWithCastILi2EEENSH_13StoreWithCastILi1EEEEEviT_T0_T2_T3_T4_T5_ --------------------------
	.section	.text._ZN2at6native27unrolled_elementwise_kernelINS0_13BinaryFunctorIN3c104HalfES4_S4_ZZZNS0_16fmin_kernel_cudaERNS_18TensorIteratorBaseEENKUlvE_clEvENKUlvE1_clEvEUlS4_S4_E_EESt5arrayIPcLm3EELi4E23TrivialOffsetCalculatorILi2EjESE_ILi1EjENS0_6memory12LoadWithCastILi2EEENSH_13StoreWithCastILi1EEEEEviT_T0_T2_T3_T4_T5_,"ax",@progbits
	.align	128
        .global         _ZN2at6native27unrolled_elementwise_kernelINS0_13BinaryFunctorIN3c104HalfES4_S4_ZZZNS0_16fmin_kernel_cudaERNS_18TensorIteratorBaseEENKUlvE_clEvENKUlvE1_clEvEUlS4_S4_E_EESt5arrayIPcLm3EELi4E23TrivialOffsetCalculatorILi2EjESE_ILi1EjENS0_6memory12LoadWithCastILi2EEENSH_13StoreWithCastILi1EEEEEviT_T0_T2_T3_T4_T5_
        .type           _ZN2at6native27unrolled_elementwise_kernelINS0_13BinaryFunctorIN3c104HalfES4_S4_ZZZNS0_16fmin_kernel_cudaERNS_18TensorIteratorBaseEENKUlvE_clEvENKUlvE1_clEvEUlS4_S4_E_EESt5arrayIPcLm3EELi4E23TrivialOffsetCalculatorILi2EjESE_ILi1EjENS0_6memory12LoadWithCastILi2EEENSH_13StoreWithCastILi1EEEEEviT_T0_T2_T3_T4_T5_,@function
        .size           _ZN2at6native27unrolled_elementwise_kernelINS0_13BinaryFunctorIN3c104HalfES4_S4_ZZZNS0_16fmin_kernel_cudaERNS_18TensorIteratorBaseEENKUlvE_clEvENKUlvE1_clEvEUlS4_S4_E_EESt5arrayIPcLm3EELi4E23TrivialOffsetCalculatorILi2EjESE_ILi1EjENS0_6memory12LoadWithCastILi2EEENSH_13StoreWithCastILi1EEEEEviT_T0_T2_T3_T4_T5_,(.L_x_41692 - _ZN2at6native27unrolled_elementwise_kernelINS0_13BinaryFunctorIN3c104HalfES4_S4_ZZZNS0_16fmin_kernel_cudaERNS_18TensorIteratorBaseEENKUlvE_clEvENKUlvE1_clEvEUlS4_S4_E_EESt5arrayIPcLm3EELi4E23TrivialOffsetCalculatorILi2EjESE_ILi1EjENS0_6memory12LoadWithCastILi2EEENSH_13StoreWithCastILi1EEEEEviT_T0_T2_T3_T4_T5_)
        .other          _ZN2at6native27unrolled_elementwise_kernelINS0_13BinaryFunctorIN3c104HalfES4_S4_ZZZNS0_16fmin_kernel_cudaERNS_18TensorIteratorBaseEENKUlvE_clEvENKUlvE1_clEvEUlS4_S4_E_EESt5arrayIPcLm3EELi4E23TrivialOffsetCalculatorILi2EjESE_ILi1EjENS0_6memory12LoadWithCastILi2EEENSH_13StoreWithCastILi1EEEEEviT_T0_T2_T3_T4_T5_,@"STO_CUDA_ENTRY STV_DEFAULT"
_ZN2at6native27unrolled_elementwise_kernelINS0_13BinaryFunctorIN3c104HalfES4_S4_ZZZNS0_16fmin_kernel_cudaERNS_18TensorIteratorBaseEENKUlvE_clEvENKUlvE1_clEvEUlS4_S4_E_EESt5arrayIPcLm3EELi4E23TrivialOffsetCalculatorILi2EjESE_ILi1EjENS0_6memory12LoadWithCastILi2EEENSH_13StoreWithCastILi1EEEEEviT_T0_T2_T3_T4_T5_:
.text._ZN2at6native27unrolled_elementwise_kernelINS0_13BinaryFunctorIN3c104HalfES4_S4_ZZZNS0_16fmin_kernel_cudaERNS_18TensorIteratorBaseEENKUlvE_clEvENKUlvE1_clEvEUlS4_S4_E_EESt5arrayIPcLm3EELi4E23TrivialOffsetCalculatorILi2EjESE_ILi1EjENS0_6memory12LoadWithCastILi2EEENSH_13StoreWithCastILi1EEEEEviT_T0_T2_T3_T4_T5_:
        /* <DEDUP_REMOVED lines=36> */
.L_x_2524:
[----:B------:R-:W2:Y:S02]  /*0240*/  LDG.E.U8 R4, desc[UR36][R4.64] ;  /* 0x0000002404047981 */ /* 0x000ea4000c1e1100 */
[----:B--2---:R-:W-:-:S04]  /*0250*/  I2FP.F32.U32 R0, R4 ;  /* 0x0000000400007245 */ /* 0x004fc80000201000 */
[----:B------:R-:W-:-:S04]  /*0260*/  F2FP.F16.F32.PACK_AB R0, RZ, R0 ;  /* 0x00000000ff00723e */ /* 0x000fc800000000ff */
[----:B------:R-:W-:Y:S01]  /*0270*/  PRMT R16, R0, 0x7610, R16 ;  /* 0x0000761000107816 */ /* 0x000fe20000000010 */
[----:B------:R-:W-:Y:S06]  /*0280*/  BRA `(.L_x_2526) ;  /* 0x0000000c00b87947 */ /* 0x000fec0003800000 */
.L_x_2523:
        /* <DEDUP_REMOVED lines=11> */
.L_x_2528:
[----:B------:R-:W2:Y:S02]  /*0340*/  LDG.E R4, desc[UR36][R4.64] ;  /* 0x0000002404047981 */ /* 0x000ea4000c1e1900 */
[----:B--2---:R-:W-:-:S04]  /*0350*/  I2FP.F32.S32 R0, R4 ;  /* 0x0000000400007245 */ /* 0x004fc80000201400 */
[----:B------:R-:W-:-:S04]  /*0360*/  F2FP.F16.F32.PACK_AB R0, RZ, R0 ;  /* 0x00000000ff00723e */ /* 0x000fc800000000ff */
[----:B------:R-:W-:Y:S01]  /*0370*/  PRMT R16, R0, 0x7610, R16 ;  /* 0x0000761000107816 */ /* 0x000fe20000000010 */
[----:B------:R-:W-:Y:S06]  /*0380*/  BRA `(.L_x_2526) ;  /* 0x0000000c00787947 */ /* 0x000fec0003800000 */
.L_x_2527:
[----:B------:R-:W2:Y:S02]  /*0390*/  LDG.E.U16 R4, desc[UR36][R4.64] ;  /* 0x0000002404047981 */ /* 0x000ea4000c1e1500 */
[----:B--2---:R-:W0:Y:S02]  /*03a0*/  I2F.S16 R0, R4 ;  /* 0x0000000400007306 */ /* 0x004e240000101400 */
[----:B0-----:R-:W-:-:S04]  /*03b0*/  F2FP.F16.F32.PACK_AB R0, RZ, R0 ;  /* 0x00000000ff00723e */ /* 0x001fc800000000ff */
[----:B------:R-:W-:Y:S01]  /*03c0*/  PRMT R16, R0, 0x7610, R16 ;  /* 0x0000761000107816 */ /* 0x000fe20000000010 */
[----:B------:R-:W-:Y:S06]  /*03d0*/  BRA `(.L_x_2526) ;  /* 0x0000000c00647947 */ /* 0x000fec0003800000 */
.L_x_2522:
        /* <DEDUP_REMOVED lines=9> */
.L_x_2530:
[----:B------:R1:W5:Y:S01]  /*0470*/  LDG.E.U16 R16, desc[UR36][R4.64] ;  /* 0x0000002404107981 */ /* 0x000362000c1e1500 */
[----:B------:R-:W-:Y:S05]  /*0480*/  BRA `(.L_x_2526) ;  /* 0x0000000c00387947 */ /* 0x000fea0003800000 */
.L_x_2529:
        /* <DEDUP_REMOVED lines=9> */
.L_x_2532:
[----:B------:R0:W5:Y:S01]  /*0520*/  LDG.E.U16 R16, desc[UR36][R4.64] ;  /* 0x0000002404107981 */ /* 0x000162000c1e1500 */
[----:B------:R-:W-:Y:S05]  /*0530*/  BRA `(.L_x_2526) ;  /* 0x0000000c000c7947 */ /* 0x000fea0003800000 */
.L_x_2531:
        /* <DEDUP_REMOVED lines=9> */
.L_x_2521:
        /* <DEDUP_REMOVED lines=14> */
.L_x_2535:
        /* <DEDUP_REMOVED lines=9> */
.L_x_2534:
        /* <DEDUP_REMOVED lines=27> */
.L_x_2537:
        /* <DEDUP_REMOVED lines=12> */
[----:B------:R-:W-:-:S04]  /*09b0*/  F2FP.F16.F32.PACK_AB R0, RZ, R0 ;  /* 0x00000000ff00723e */ /* 0x000fc800000000ff */
[----:B------:R-:W-:Y:S01]  /*09c0*/  PRMT R16, R0, 0x7610, R16 ;  /* 0x0000761000107816 */ /* 0x000fe20000000010 */
[----:B------:R-:W-:Y:S06]  /*09d0*/  BRA `(.L_x_2526) ;  /* 0x0000000400e47947 */ /* 0x000fec0003800000 */
.L_x_2536:
[----:B------:R-:W2:Y:S02]  /*09e0*/  LDG.E.U16 R0, desc[UR36][R4.64] ;  /* 0x0000002404007981 */ /* 0x000ea4000c1e1500 */
[----:B--2---:R-:W-:-:S05]  /*09f0*/  IMAD.U32 R0, R0, 0x10000, RZ ;  /* 0x0001000000007824 */ /* 0x004fca00078e00ff */
[----:B------:R-:W-:-:S04]  /*0a00*/  F2FP.F16.F32.PACK_AB R0, RZ, R0 ;  /* 0x00000000ff00723e */ /* 0x000fc800000000ff */
[----:B------:R-:W-:Y:S01]  /*0a10*/  PRMT R16, R0, 0x7610, R16 ;  /* 0x0000761000107816 */ /* 0x000fe20000000010 */
[----:B------:R-:W-:Y:S06]  /*0a20*/  BRA `(.L_x_2526) ;  /* 0x0000000400d07947 */ /* 0x000fec0003800000 */
.L_x_2533:
        /* <DEDUP_REMOVED lines=13> */
.L_x_2540:
        /* <DEDUP_REMOVED lines=21> */
.L_x_2544:
[----:B------:R-:W-:Y:S05]  /*0c50*/  BSYNC.RECONVERGENT B1 ;  /* 0x0000000000017941 */ /* 0x000fea0003800200 */
.L_x_2543:
[----:B------:R-:W-:Y:S01]  /*0c60*/  IMAD.SHL.U32 R0, R0, 0x100000, RZ ;  /* 0x0010000000007824 */ /* 0x000fe200078e00ff */
[----:B------:R-:W-:-:S04]  /*0c70*/  LEA R3, R3, 0x3b800000, 0x17 ;  /* 0x3b80000003037811 */ /* 0x000fc800078eb8ff */
[----:B------:R-:W-:-:S07]  /*0c80*/  LOP3.LUT R0, R3, R0, R7, 0xfe, !PT ;  /* 0x0000000003007212 */ /* 0x000fce00078efe07 */
.L_x_2542:
[----:B------:R-:W-:Y:S05]  /*0c90*/  BSYNC.RECONVERGENT B0 ;  /* 0x0000000000007941 */ /* 0x000fea0003800200 */
.L_x_2541:
[----:B------:R-:W-:-:S04]  /*0ca0*/  F2FP.F16.F32.PACK_AB R0, RZ, R0 ;  /* 0x00000000ff00723e */ /* 0x000fc800000000ff */
[----:B------:R-:W-:Y:S01]  /*0cb0*/  PRMT R16, R0, 0x7610, R16 ;  /* 0x0000761000107816 */ /* 0x000fe20000000010 */
[----:B------:R-:W-:Y:S06]  /*0cc0*/  BRA `(.L_x_2526) ;  /* 0x0000000400287947 */ /* 0x000fec0003800000 */
.L_x_2539:
        /* <DEDUP_REMOVED lines=21> */
.L_x_2548:
[----:B------:R-:W-:Y:S05]  /*0e20*/  BSYNC.RECONVERGENT B1 ;  /* 0x0000000000017941 */ /* 0x000fea0003800200 */
.L_x_2547:
[----:B------:R-:W-:Y:S01]  /*0e30*/  IMAD.SHL.U32 R0, R0, 0x200000, RZ ;  /* 0x0020000000007824 */ /* 0x000fe200078e00ff */
[----:B------:R-:W-:-:S04]  /*0e40*/  LEA R3, R3, 0x37800000, 0x17 ;  /* 0x3780000003037811 */ /* 0x000fc800078eb8ff */
[----:B------:R-:W-:-:S07]  /*0e50*/  LOP3.LUT R0, R3, R0, R7, 0xfe, !PT ;  /* 0x0000000003007212 */ /* 0x000fce00078efe07 */
.L_x_2546:
[----:B------:R-:W-:Y:S05]  /*0e60*/  BSYNC.RECONVERGENT B0 ;  /* 0x0000000000007941 */ /* 0x000fea0003800200 */
.L_x_2545:
[----:B------:R-:W-:-:S04]  /*0e70*/  F2FP.F16.F32.PACK_AB R0, RZ, R0 ;  /* 0x00000000ff00723e */ /* 0x000fc800000000ff */
[----:B------:R-:W-:Y:S01]  /*0e80*/  PRMT R16, R0, 0x7610, R16 ;  /* 0x0000761000107816 */ /* 0x000fe20000000010 */
[----:B------:R-:W-:Y:S06]  /*0e90*/  BRA `(.L_x_2526) ;  /* 0x0000000000b47947 */ /* 0x000fec0003800000 */
.L_x_2538:
[----:B------:R-:W-:-:S09]  /*0ea0*/  UISETP.NE.AND UP0, UPT, UR4, 0x1c, UPT ;  /* 0x0000001c0400788c */ /* 0x000fd2000bf05270 */
[----:B------:R-:W-:Y:S05]  /*0eb0*/  BRA.U !UP0, `(.L_x_2549) ;  /* 0x00000001089c7547 */ /* 0x000fea000b800000 */
[----:B------:R-:W-:-:S09]  /*0ec0*/  UISETP.NE.AND UP0, UPT, UR4, 0x1d, UPT ;  /* 0x0000001d0400788c */ /* 0x000fd2000bf05270 */
[----:B------:R-:W-:Y:S05]  /*0ed0*/  BRA.U !UP0, `(.L_x_2550) ;  /* 0x0000000108807547 */ /* 0x000fea000b800000 */
[----:B------:R-:W-:-:S09]  /*0ee0*/  UISETP.NE.AND UP0, UPT, UR4, 0x2c, UPT ;  /* 0x0000002c0400788c */ /* 0x000fd2000bf05270 */
[----:B------:R-:W-:Y:S05]  /*0ef0*/  BRA.U !UP0, `(.L_x_2551) ;  /* 0x0000000108487547 */ /* 0x000fea000b800000 */
.L_x_2525:
        /* <DEDUP_REMOVED lines=16> */
.L_x_2552:
[----:B------:R-:W-:Y:S01]  /*1000*/  PRMT R16, RZ, 0x7610, R16 ;  /* 0x00007610ff107816 */ /* 0x000fe20000000010 */
[----:B------:R-:W-:Y:S06]  /*1010*/  BRA `(.L_x_2526) ;  /* 0x0000000000547947 */ /* 0x000fec0003800000 */
.L_x_2551:
        /* <DEDUP_REMOVED lines=8> */
.L_x_2554:
[----:B------:R-:W-:Y:S05]  /*10a0*/  BSYNC.RECONVERGENT B0 ;  /* 0x0000000000007941 */ /* 0x000fea0003800200 */
.L_x_2553:
[----:B------:R-:W-:-:S04]  /*10b0*/  F2FP.F16.F32.PACK_AB R0, RZ, R0 ;  /* 0x00000000ff00723e */ /* 0x000fc800000000ff */
[----:B------:R-:W-:Y:S01]  /*10c0*/  PRMT R16, R0, 0x7610, R16 ;  /* 0x0000761000107816 */ /* 0x000fe20000000010 */
[----:B------:R-:W-:Y:S06]  /*10d0*/  BRA `(.L_x_2526) ;  /* 0x0000000000247947 */ /* 0x000fec0003800000 */
.L_x_2550:
[----:B------:R-:W2:Y:S02]  /*10e0*/  LDG.E.64 R4, desc[UR36][R4.64] ;  /* 0x0000002404047981 */ /* 0x000ea4000c1e1b00 */
[----:B--2---:R-:W0:Y:S02]  /*10f0*/  I2F.U64 R0, R4 ;  /* 0x0000000400007312 */ /* 0x004e240000301000 */
[----:B0-----:R-:W-:-:S04]  /*1100*/  F2FP.F16.F32.PACK_AB R0, RZ, R0 ;  /* 0x00000000ff00723e */ /* 0x001fc800000000ff */
[----:B------:R-:W-:Y:S01]  /*1110*/  PRMT R16, R0, 0x7610, R16 ;  /* 0x0000761000107816 */ /* 0x000fe20000000010 */
[----:B------:R-:W-:Y:S06]  /*1120*/  BRA `(.L_x_2526) ;  /* 0x0000000000107947 */ /* 0x000fec0003800000 */
.L_x_2549:
[----:B------:R-:W2:Y:S02]  /*1130*/  LDG.E R4, desc[UR36][R4.64] ;  /* 0x0000002404047981 */ /* 0x000ea4000c1e1900 */
[----:B--2---:R-:W-:-:S04]  /*1140*/  I2FP.F32.U32 R0, R4 ;  /* 0x0000000400007245 */ /* 0x004fc80000201000 */
[----:B------:R-:W-:-:S04]  /*1150*/  F2FP.F16.F32.PACK_AB R0, RZ, R0 ;  /* 0x00000000ff00723e */ /* 0x000fc800000000ff */
[----:B------:R-:W-:-:S07]  /*1160*/  PRMT R16, R0, 0x7610, R16 ;  /* 0x0000761000107816 */ /* 0x000fce0000000010 */
.L_x_2526:
[----:B01----:R-:W0:Y:S01]  /*1170*/  LDC.64 R4, c[0x0][0x398] ;  /* 0x0000e600ff047b82 */ /* 0x003e220000000a00 */
        /* <DEDUP_REMOVED lines=20> */
.L_x_2558:
[----:B------:R-:W2:Y:S02]  /*12c0*/  LDG.E.U8 R4, desc[UR36][R4.64] ;  /* 0x0000002404047981 */ /* 0x000ea4000c1e1100 */
[----:B--2---:R-:W-:-:S04]  /*12d0*/  I2FP.F32.U32 R0, R4 ;  /* 0x0000000400007245 */ /* 0x004fc80000201000 */
[----:B------:R-:W-:-:S04]  /*12e0*/  F2FP.F16.F32.PACK_AB R0, RZ, R0 ;  /* 0x00000000ff00723e */ /* 0x000fc800000000ff */
[----:B------:R-:W-:Y:S01]  /*12f0*/  PRMT R17, R0, 0x7610, R17 ;  /* 0x0000761000117816 */ /* 0x000fe20000000011 */
[----:B------:R-:W-:Y:S06]  /*1300*/  BRA `(.L_x_2560) ;  /* 0x0000000c00b87947 */ /* 0x000fec0003800000 */
.L_x_2557:
        /* <DEDUP_REMOVED lines=11> */
.L_x_2562:
[----:B------:R-:W2:Y:S02]  /*13c0*/  LDG.E R4, desc[UR36][R4.64] ;  /* 0x0000002404047981 */ /* 0x000ea4000c1e1900 */
[----:B--2---:R-:W-:-:S04]  /*13d0*/  I2FP.F32.S32 R0, R4 ;  /* 0x0000000400007245 */ /* 0x004fc80000201400 */
[----:B------:R-:W-:-:S04]  /*13e0*/  F2FP.F16.F32.PACK_AB R0, RZ, R0 ;  /* 0x00000000ff00723e */ /* 0x000fc800000000ff */
[----:B------:R-:W-:Y:S01]  /*13f0*/  PRMT R17, R0, 0x7610, R17 ;  /* 0x0000761000117816 */ /* 0x000fe20000000011 */
[----:B------:R-:W-:Y:S06]  /*1400*/  BRA `(.L_x_2560) ;  /* 0x0000000c00787947 */ /* 0x000fec0003800000 */
.L_x_2561:
[----:B------:R-:W2:Y:S02]  /*1410*/  LDG.E.U16 R4, desc[UR36][R4.64] ;  /* 0x0000002404047981 */ /* 0x000ea4000c1e1500 */
[----:B--2---:R-:W0:Y:S02]  /*1420*/  I2F.S16 R0, R4 ;  /* 0x0000000400007306 */ /* 0x004e240000101400 */
[----:B0-----:R-:W-:-:S04]  /*1430*/  F2FP.F16.F32.PACK_AB R0, RZ, R0 ;  /* 0x00000000ff00723e */ /* 0x001fc800000000ff */
[----:B------:R-:W-:Y:S01]  /*1440*/  PRMT R17, R0, 0x7610, R17 ;  /* 0x0000761000117816 */ /* 0x000fe20000000011 */
[----:B------:R-:W-:Y:S06]  /*1450*/  BRA `(.L_x_2560) ;  /* 0x0000000c00647947 */ /* 0x000fec0003800000 */
.L_x_2556:
        /* <DEDUP_REMOVED lines=9> */
.L_x_2564:
[----:B------:R1:W5:Y:S01]  /*14f0*/  LDG.E.U16 R17, desc[UR36][R4.64] ;  /* 0x0000002404117981 */ /* 0x000362000c1e1500 */
[----:B------:R-:W-:Y:S05]  /*1500*/  BRA `(.L_x_2560) ;  /* 0x0000000c00387947 */ /* 0x000fea0003800000 */
.L_x_2563:
        /* <DEDUP_REMOVED lines=9> */
.L_x_2566:
[----:B------:R0:W5:Y:S01]  /*15a0*/  LDG.E.U16 R17, desc[UR36][R4.64] ;  /* 0x0000002404117981 */ /* 0x000162000c1e1500 */
[----:B------:R-:W-:Y:S05]  /*15b0*/  BRA `(.L_x_2560) ;  /* 0x0000000c000c7947 */ /* 0x000fea0003800000 */
.L_x_2565:
        /* <DEDUP_REMOVED lines=9> */
.L_x_2555:
        /* <DEDUP_REMOVED lines=14> */
.L_x_2569:
        /* <DEDUP_REMOVED lines=9> */
.L_x_2568:
        /* <DEDUP_REMOVED lines=27> */
.L_x_2571:
        /* <DEDUP_REMOVED lines=15> */
.L_x_2570:
[----:B------:R-:W2:Y:S02]  /*1a60*/  LDG.E.U16 R0, desc[UR36][R4.64] ;  /* 0x0000002404007981 */ /* 0x000ea4000c1e1500 */
[----:B--2---:R-:W-:-:S05]  /*1a70*/  IMAD.U32 R0, R0, 0x10000, RZ ;  /* 0x0001000000007824 */ /* 0x004fca00078e00ff */
[----:B------:R-:W-:-:S04]  /*1a80*/  F2FP.F16.F32.PACK_AB R0, RZ, R0 ;  /* 0x00000000ff00723e */ /* 0x000fc800000000ff */
[----:B------:R-:W-:Y:S01]  /*1a90*/  PRMT R17, R0, 0x7610, R17 ;  /* 0x0000761000117816 */ /* 0x000fe20000000011 */
[----:B------:R-:W-:Y:S06]  /*1aa0*/  BRA `(.L_x_2560) ;  /* 0x0000000400d07947 */ /* 0x000fec0003800000 */
.L_x_2567:
        /* <DEDUP_REMOVED lines=13> */
.L_x_2574:
        /* <DEDUP_REMOVED lines=21> */
.L_x_2578:
[----:B------:R-:W-:Y:S05]  /*1cd0*/  BSYNC.RECONVERGENT B1 ;  /* 0x0000000000017941 */ /* 0x000fea0003800200 */
.L_x_2577:
[----:B------:R-:W-:Y:S01]  /*1ce0*/  IMAD.SHL.U32 R0, R0, 0x100000, RZ ;  /* 0x0010000000007824 */ /* 0x000fe200078e00ff */
[----:B------:R-:W-:-:S04]  /*1cf0*/  LEA R3, R3, 0x3b800000, 0x17 ;  /* 0x3b80000003037811 */ /* 0x000fc800078eb8ff */
[----:B------:R-:W-:-:S07]  /*1d00*/  LOP3.LUT R0, R3, R0, R7, 0xfe, !PT ;  /* 0x0000000003007212 */ /* 0x000fce00078efe07 */
.L_x_2576:
[----:B------:R-:W-:Y:S05]  /*1d10*/  BSYNC.RECONVERGENT B0 ;  /* 0x0000000000007941 */ /* 0x000fea0003800200 */
.L_x_2575:
[----:B------:R-:W-:-:S04]  /*1d20*/  F2FP.F16.F32.PACK_AB R0, RZ, R0 ;  /* 0x00000000ff00723e */ /* 0x000fc800000000ff */
[----:B------:R-:W-:Y:S01]  /*1d30*/  PRMT R17, R0, 0x7610, R17 ;  /* 0x0000761000117816 */ /* 0x000fe20000000011 */
[----:B------:R-:W-:Y:S06]  /*1d40*/  BRA `(.L_x_2560) ;  /* 0x0000000400287947 */ /* 0x000fec0003800000 */
.L_x_2573:
        /* <DEDUP_REMOVED lines=21> */
.L_x_2582:
[----:B------:R-:W-:Y:S05]  /*1ea0*/  BSYNC.RECONVERGENT B1 ;  /* 0x0000000000017941 */ /* 0x000fea0003800200 */
.L_x_2581:
[----:B------:R-:W-:Y:S01]  /*1eb0*/  IMAD.SHL.U32 R0, R0, 0x200000, RZ ;  /* 0x0020000000007824 */ /* 0x000fe200078e00ff */
[----:B------:R-:W-:-:S04]  /*1ec0*/  LEA R3, R3, 0x37800000, 0x17 ;  /* 0x3780000003037811 */ /* 0x000fc800078eb8ff */
[----:B------:R-:W-:-:S07]  /*1ed0*/  LOP3.LUT R0, R3, R0, R7, 0xfe, !PT ;  /* 0x0000000003007212 */ /* 0x000fce00078efe07 */
.L_x_2580:
[----:B------:R-:W-:Y:S05]  /*1ee0*/  BSYNC.RECONVERGENT B0 ;  /* 0x0000000000007941 */ /* 0x000fea0003800200 */
.L_x_2579:
[----:B------:R-:W-:-:S04]  /*1ef0*/  F2FP.F16.F32.PACK_AB R0, RZ, R0 ;  /* 0x00000000ff00723e */ /* 0x000fc800000000ff */
[----:B------:R-:W-:Y:S01]  /*1f00*/  PRMT R17, R0, 0x7610, R17 ;  /* 0x0000761000117816 */ /* 0x000fe20000000011 */
[----:B------:R-:W-:Y:S06]  /*1f10*/  BRA `(.L_x_2560) ;  /* 0x0000000000b47947 */ /* 0x000fec0003800000 */
.L_x_2572:
[----:B------:R-:W-:-:S09]  /*1f20*/  UISETP.NE.AND UP0, UPT, UR4, 0x1c, UPT ;  /* 0x0000001c0400788c */ /* 0x000fd2000bf05270 */
[----:B------:R-:W-:Y:S05]  /*1f30*/  BRA.U !UP0, `(.L_x_2583) ;  /* 0x00000001089c7547 */ /* 0x000fea000b800000 */
[----:B------:R-:W-:-:S09]  /*1f40*/  UISETP.NE.AND UP0, UPT, UR4, 0x1d, UPT ;  /* 0x0000001d0400788c */ /* 0x000fd2000bf05270 */
[----:B------:R-:W-:Y:S05]  /*1f50*/  BRA.U !UP0, `(.L_x_2584) ;  /* 0x0000000108807547 */ /* 0x000fea000b800000 */
[----:B------:R-:W-:-:S09]  /*1f60*/  UISETP.NE.AND UP0, UPT, UR4, 0x2c, UPT ;  /* 0x0000002c0400788c */ /* 0x000fd2000bf05270 */
[----:B------:R-:W-:Y:S05]  /*1f70*/  BRA.U !UP0, `(.L_x_2585) ;  /* 0x0000000108487547 */ /* 0x000fea000b800000 */
.L_x_2559:
        /* <DEDUP_REMOVED lines=16> */
.L_x_2586:
[----:B------:R-:W-:Y:S01]  /*2080*/  PRMT R17, RZ, 0x7610, R17 ;  /* 0x00007610ff117816 */ /* 0x000fe20000000011 */
[----:B------:R-:W-:Y:S06]  /*2090*/  BRA `(.L_x_2560) ;  /* 0x0000000000547947 */ /* 0x000fec0003800000 */
.L_x_2585:
        /* <DEDUP_REMOVED lines=8> */
.L_x_2588:
[----:B------:R-:W-:Y:S05]  /*2120*/  BSYNC.RECONVERGENT B0 ;  /* 0x0000000000007941 */ /* 0x000fea0003800200 */
.L_x_2587:
[----:B------:R-:W-:-:S04]  /*2130*/  F2FP.F16.F32.PACK_AB R0, RZ, R0 ;  /* 0x00000000ff00723e */ /* 0x000fc800000000ff */
[----:B------:R-:W-:Y:S01]  /*2140*/  PRMT R17, R0, 0x7610, R17 ;  /* 0x0000761000117816 */ /* 0x000fe20000000011 */
[----:B------:R-:W-:Y:S06]  /*2150*/  BRA `(.L_x_2560) ;  /* 0x0000000000247947 */ /* 0x000fec0003800000 */
.L_x_2584:
[----:B------:R-:W2:Y:S02]  /*2160*/  LDG.E.64 R4, desc[UR36][R4.64] ;  /* 0x0000002404047981 */ /* 0x000ea4000c1e1b00 */
[----:B--2---:R-:W0:Y:S02]  /*2170*/  I2F.U64 R0, R4 ;  /* 0x0000000400007312 */ /* 0x004e240000301000 */
[----:B0-----:R-:W-:-:S04]  /*2180*/  F2FP.F16.F32.PACK_AB R0, RZ, R0 ;  /* 0x00000000ff00723e */ /* 0x001fc800000000ff */
[----:B------:R-:W-:Y:S01]  /*2190*/  PRMT R17, R0, 0x7610, R17 ;  /* 0x0000761000117816 */ /* 0x000fe20000000011 */
[----:B------:R-:W-:Y:S06]  /*21a0*/  BRA `(.L_x_2560) ;  /* 0x0000000000107947 */ /* 0x000fec0003800000 */
.L_x_2583:
[----:B------:R-:W2:Y:S02]  /*21b0*/  LDG.E R4, desc[UR36][R4.64] ;  /* 0x0000002404047981 */ /* 0x000ea4000c1e1900 */
[----:B--2---:R-:W-:-:S04]  /*21c0*/  I2FP.F32.U32 R0, R4 ;  /* 0x0000000400007245 */ /* 0x004fc80000201000 */
[----:B------:R-:W-:-:S04]  /*21d0*/  F2FP.F16.F32.PACK_AB R0, RZ, R0 ;  /* 0x00000000ff00723e */ /* 0x000fc800000000ff */
[----:B------:R-:W-:-:S07]  /*21e0*/  PRMT R17, R0, 0x7610, R17 ;  /* 0x0000761000117816 */ /* 0x000fce0000000011 */
.L_x_2560:
[----:B------:R-:W-:-:S07]  /*21f0*/  VIADD R27, R19, 0x80 ;  /* 0x00000080131b7836 */ /* 0x000fce0000000000 */
.L_x_2520:
[----:B------:R-:W-:Y:S05]  /*2200*/  BSYNC.RECONVERGENT B6 ;  /* 0x0000000000067941 */ /* 0x000fea0003800200 */
.L_x_2519:
[----:B------:R-:W-:Y:S01]  /*2210*/  ISETP.GE.AND P0, PT, R27, R28, PT ;  /* 0x0000001c1b00720c */ /* 0x000fe20003f06270 */
[----:B------:R-:W-:Y:S01]  /*2220*/  BSSY.RECONVERGENT B6, `(.L_x_2589) ;  /* 0x0000216000067945 */ /* 0x000fe20003800200 */
[----:B------:R-:W-:Y:S02]  /*2230*/  PRMT R18, RZ, 0x7610, R18 ;  /* 0x00007610ff127816 */ /* 0x000fe40000000012 */
[----:B------:R-:W-:-:S09]  /*2240*/  PRMT R22, RZ, 0x7610, R22 ;  /* 0x00007610ff167816 */ /* 0x000fd20000000016 */
        /* <DEDUP_REMOVED lines=23> */
.L_x_2594:
[----:B------:R-:W2:Y:S02]  /*23c0*/  LDG.E.U8 R4, desc[UR36][R4.64] ;  /* 0x0000002404047981 */ /* 0x000ea4000c1e1100 */
[----:B--2---:R-:W-:-:S04]  /*23d0*/  I2FP.F32.U32 R0, R4 ;  /* 0x0000000400007245 */ /* 0x004fc80000201000 */
[----:B------:R-:W-:-:S04]  /*23e0*/  F2FP.F16.F32.PACK_AB R0, RZ, R0 ;  /* 0x00000000ff00723e */ /* 0x000fc800000000ff */
[----:B------:R-:W-:Y:S01]  /*23f0*/  PRMT R18, R0, 0x7610, R18 ;  /* 0x0000761000127816 */ /* 0x000fe20000000012 */
[----:B------:R-:W-:Y:S06]  /*2400*/  BRA `(.L_x_2596) ;  /* 0x0000000c00b87947 */ /* 0x000fec0003800000 */
.L_x_2593:
        /* <DEDUP_REMOVED lines=11> */
.L_x_2598:
[----:B------:R-:W2:Y:S02]  /*24c0*/  LDG.E R4, desc[UR36][R4.64] ;  /* 0x0000002404047981 */ /* 0x000ea4000c1e1900 */
[----:B--2---:R-:W-:-:S04]  /*24d0*/  I2FP.F32.S32 R0, R4 ;  /* 0x0000000400007245 */ /* 0x004fc80000201400 */
[----:B------:R-:W-:-:S04]  /*24e0*/  F2FP.F16.F32.PACK_AB R0, RZ, R0 ;  /* 0x00000000ff00723e */ /* 0x000fc800000000ff */
[----:B------:R-:W-:Y:S01]  /*24f0*/  PRMT R18, R0, 0x7610, R18 ;  /* 0x0000761000127816 */ /* 0x000fe20000000012 */
[----:B------:R-:W-:Y:S06]  /*2500*/  BRA `(.L_x_2596) ;  /* 0x0000000c00787947 */ /* 0x000fec0003800000 */
.L_x_2597:
[----:B------:R-:W2:Y:S02]  /*2510*/  LDG.E.U16 R4, desc[UR36][R4.64] ;  /* 0x0000002404047981 */ /* 0x000ea4000c1e1500 */
[----:B--2---:R-:W0:Y:S02]  /*2520*/  I2F.S16 R0, R4 ;  /* 0x0000000400007306 */ /* 0x004e240000101400 */
[----:B0-----:R-:W-:-:S04]  /*2530*/  F2FP.F16.F32.PACK_AB R0, RZ, R0 ;  /* 0x00000000ff00723e */ /* 0x001fc800000000ff */
[----:B------:R-:W-:Y:S01]  /*2540*/  PRMT R18, R0, 0x7610, R18 ;  /* 0x0000761000127816 */ /* 0x000fe20000000012 */
[----:B------:R-:W-:Y:S06]  /*2550*/  BRA `(.L_x_2596) ;  /* 0x0000000c00647947 */ /* 0x000fec0003800000 */
.L_x_2592:
        /* <DEDUP_REMOVED lines=9> */
.L_x_2600:
[----:B------:R1:W5:Y:S01]  /*25f0*/  LDG.E.U16 R18, desc[UR36][R4.64] ;  /* 0x0000002404127981 */ /* 0x000362000c1e1500 */
[----:B------:R-:W-:Y:S05]  /*2600*/  BRA `(.L_x_2596) ;  /* 0x0000000c00387947 */ /* 0x000fea0003800000 */
.L_x_2599:
        /* <DEDUP_REMOVED lines=9> */
.L_x_2602:
[----:B------:R0:W5:Y:S01]  /*26a0*/  LDG.E.U16 R18, desc[UR36][R4.64] ;  /* 0x0000002404127981 */ /* 0x000162000c1e1500 */
[----:B------:R-:W-:Y:S05]  /*26b0*/  BRA `(.L_x_2596) ;  /* 0x0000000c000c7947 */ /* 0x000fea0003800000 */
.L_x_2601:
        /* <DEDUP_REMOVED lines=9> */
.L_x_2591:
        /* <DEDUP_REMOVED lines=14> */
.L_x_2605:
        /* <DEDUP_REMOVED lines=9> */
.L_x_2604:
        /* <DEDUP_REMOVED lines=27> */
.L_x_2607:
        /* <DEDUP_REMOVED lines=12> */
[----:B------:R-:W-:-:S04]  /*2b30*/  F2FP.F16.F32.PACK_AB R0, RZ, R0 ;  /* 0x00000000ff00723e */ /* 0x000fc800000000ff */
[----:B------:R-:W-:Y:S01]  /*2b40*/  PRMT R18, R0, 0x7610, R18 ;  /* 0x0000761000127816 */ /* 0x000fe20000000012 */
[----:B------:R-:W-:Y:S06]  /*2b50*/  BRA `(.L_x_2596) ;  /* 0x0000000400e47947 */ /* 0x000fec0003800000 */
.L_x_2606:
[----:B------:R-:W2:Y:S02]  /*2b60*/  LDG.E.U16 R0, desc[UR36][R4.64] ;  /* 0x0000002404007981 */ /* 0x000ea4000c1e1500 */
[----:B--2---:R-:W-:-:S05]  /*2b70*/  IMAD.U32 R0, R0, 0x10000, RZ ;  /* 0x0001000000007824 */ /* 0x004fca00078e00ff */
[----:B------:R-:W-:-:S04]  /*2b80*/  F2FP.F16.F32.PACK_AB R0, RZ, R0 ;  /* 0x00000000ff00723e */ /* 0x000fc800000000ff */
[----:B------:R-:W-:Y:S01]  /*2b90*/  PRMT R18, R0, 0x7610, R18 ;  /* 0x0000761000127816 */ /* 0x000fe20000000012 */
[----:B------:R-:W-:Y:S06]  /*2ba0*/  BRA `(.L_x_2596) ;  /* 0x0000000400d07947 */ /* 0x000fec0003800000 */
.L_x_2603:
        /* <DEDUP_REMOVED lines=13> */
.L_x_2610:
        /* <DEDUP_REMOVED lines=21> */
.L_x_2614:
[----:B------:R-:W-:Y:S05]  /*2dd0*/  BSYNC.RECONVERGENT B1 ;  /* 0x0000000000017941 */ /* 0x000fea0003800200 */
.L_x_2613:
[----:B------:R-:W-:Y:S01]  /*2de0*/  IMAD.SHL.U32 R0, R0, 0x100000, RZ ;  /* 0x0010000000007824 */ /* 0x000fe200078e00ff */
[----:B------:R-:W-:-:S04]  /*2df0*/  LEA R3, R3, 0x3b800000, 0x17 ;  /* 0x3b80000003037811 */ /* 0x000fc800078eb8ff */
[----:B------:R-:W-:-:S07]  /*2e00*/  LOP3.LUT R0, R3, R0, R7, 0xfe, !PT ;  /* 0x0000000003007212 */ /* 0x000fce00078efe07 */
.L_x_2612:
[----:B------:R-:W-:Y:S05]  /*2e10*/  BSYNC.RECONVERGENT B0 ;  /* 0x0000000000007941 */ /* 0x000fea0003800200 */
.L_x_2611:
[----:B------:R-:W-:-:S04]  /*2e20*/  F2FP.F16.F32.PACK_AB R0, RZ, R0 ;  /* 0x00000000ff00723e */ /* 0x000fc800000000ff */
[----:B------:R-:W-:Y:S01]  /*2e30*/  PRMT R18, R0, 0x7610, R18 ;  /* 0x0000761000127816 */ /* 0x000fe20000000012 */
[----:B------:R-:W-:Y:S06]  /*2e40*/  BRA `(.L_x_2596) ;  /* 0x0000000400287947 */ /* 0x000fec0003800000 */
.L_x_2609:
        /* <DEDUP_REMOVED lines=21> */
.L_x_2618:
[----:B------:R-:W-:Y:S05]  /*2fa0*/  BSYNC.RECONVERGENT B1 ;  /* 0x0000000000017941 */ /* 0x000fea0003800200 */
.L_x_2617:
[----:B------:R-:W-:Y:S01]  /*2fb0*/  IMAD.SHL.U32 R0, R0, 0x200000, RZ ;  /* 0x0020000000007824 */ /* 0x000fe200078e00ff */
[----:B------:R-:W-:-:S04]  /*2fc0*/  LEA R3, R3, 0x37800000, 0x17 ;  /* 0x3780000003037811 */ /* 0x000fc800078eb8ff */
[----:B------:R-:W-:-:S07]  /*2fd0*/  LOP3.LUT R0, R3, R0, R7, 0xfe, !PT ;  /* 0x0000000003007212 */ /* 0x000fce00078efe07 */
.L_x_2616:
[----:B------:R-:W-:Y:S05]  /*2fe0*/  BSYNC.RECONVERGENT B0 ;  /* 0x0000000000007941 */ /* 0x000fea0003800200 */
.L_x_2615:
[----:B------:R-:W-:-:S04]  /*2ff0*/  F2FP.F16.F32.PACK_AB R0, RZ, R0 ;  /* 0x00000000ff00723e */ /* 0x000fc800000000ff */
[----:B------:R-:W-:Y:S01]  /*3000*/  PRMT R18, R0, 0x7610, R18 ;  /* 0x0000761000127816 */ /* 0x000fe20000000012 */
[----:B------:R-:W-:Y:S06]  /*3010*/  BRA `(.L_x_2596) ;  /* 0x0000000000b47947 */ /* 0x000fec0003800000 */
.L_x_2608:
        /* <DEDUP_REMOVED lines=14> */
.L_x_2622:
[----:B------:R-:W-:Y:S05]  /*3100*/  BSYNC.RECONVERGENT B0 ;  /* 0x0000000000007941 */ /* 0x000fea0003800200 */
.L_x_2621:
[----:B------:R-:W-:-:S04]  /*3110*/  F2FP.F16.F32.PACK_AB R0, RZ, R0 ;  /* 0x00000000ff00723e */ /* 0x000fc800000000ff */
[----:B------:R-:W-:Y:S01]  /*3120*/  PRMT R18, R0, 0x7610, R18 ;  /* 0x0000761000127816 */ /* 0x000fe20000000012 */
[----:B------:R-:W-:Y:S06]  /*3130*/  BRA `(.L_x_2596) ;  /* 0x00000000006c7947 */ /* 0x000fec0003800000 */
.L_x_2595:
        /* <DEDUP_REMOVED lines=16> */
.L_x_2623:
[----:B------:R-:W-:Y:S01]  /*3240*/  PRMT R18, RZ, 0x7610, R18 ;  /* 0x00007610ff127816 */ /* 0x000fe20000000012 */
[----:B------:R-:W-:Y:S06]  /*3250*/  BRA `(.L_x_2596) ;  /* 0x0000000000247947 */ /* 0x000fec0003800000 */
.L_x_2620:
[----:B------:R-:W2:Y:S02]  /*3260*/  LDG.E.64 R4, desc[UR36][R4.64] ;  /* 0x0000002404047981 */ /* 0x000ea4000c1e1b00 */
[----:B--2---:R-:W0:Y:S02]  /*3270*/  I2F.U64 R0, R4 ;  /* 0x0000000400007312 */ /* 0x004e240000301000 */
[----:B0-----:R-:W-:-:S04]  /*3280*/  F2FP.F16.F32.PACK_AB R0, RZ, R0 ;  /* 0x00000000ff00723e */ /* 0x001fc800000000ff */
[----:B------:R-:W-:Y:S01]  /*3290*/  PRMT R18, R0, 0x7610, R18 ;  /* 0x0000761000127816 */ /* 0x000fe20000000012 */
[----:B------:R-:W-:Y:S06]  /*32a0*/  BRA `(.L_x_2596) ;  /* 0x0000000000107947 */ /* 0x000fec0003800000 */
.L_x_2619:
[----:B------:R-:W2:Y:S02]  /*32b0*/  LDG.E R4, desc[UR36][R4.64] ;  /* 0x0000002404047981 */ /* 0x000ea4000c1e1900 */
[----:B--2---:R-:W-:-:S04]  /*32c0*/  I2FP.F32.U32 R0, R4 ;  /* 0x0000000400007245 */ /* 0x004fc80000201000 */
[----:B------:R-:W-:-:S04]  /*32d0*/  F2FP.F16.F32.PACK_AB R0, RZ, R0 ;  /* 0x00000000ff00723e */ /* 0x000fc800000000ff */
[----:B------:R-:W-:-:S07]  /*32e0*/  PRMT R18, R0, 0x7610, R18 ;  /* 0x0000761000127816 */ /* 0x000fce0000000012 */
.L_x_2596:
        /* <DEDUP_REMOVED lines=21> */
.L_x_2627:
[----:B------:R-:W2:Y:S02]  /*3440*/  LDG.E.U8 R4, desc[UR36][R4.64] ;  /* 0x0000002404047981 */ /* 0x000ea4000c1e1100 */
[----:B--2---:R-:W-:-:S04]  /*3450*/  I2FP.F32.U32 R0, R4 ;  /* 0x0000000400007245 */ /* 0x004fc80000201000 */
[----:B------:R-:W-:-:S04]  /*3460*/  F2FP.F16.F32.PACK_AB R0, RZ, R0 ;  /* 0x00000000ff00723e */ /* 0x000fc800000000ff */
[----:B------:R-:W-:Y:S01]  /*3470*/  PRMT R22, R0, 0x7610, R22 ;  /* 0x0000761000167816 */ /* 0x000fe20000000016 */
[----:B------:R-:W-:Y:S06]  /*3480*/  BRA `(.L_x_2629) ;  /* 0x0000000c00b87947 */ /* 0x000fec0003800000 */
.L_x_2626:
        /* <DEDUP_REMOVED lines=11> */
.L_x_2631:
[----:B------:R-:W2:Y:S02]  /*3540*/  LDG.E R4, desc[UR36][R4.64] ;  /* 0x0000002404047981 */ /* 0x000ea4000c1e1900 */
[----:B--2---:R-:W-:-:S04]  /*3550*/  I2FP.F32.S32 R0, R4 ;  /* 0x0000000400007245 */ /* 0x004fc80000201400 */
[----:B------:R-:W-:-:S04]  /*3560*/  F2FP.F16.F32.PACK_AB R0, RZ, R0 ;  /* 0x00000000ff00723e */ /* 0x000fc800000000ff */
[----:B------:R-:W-:Y:S01]  /*3570*/  PRMT R22, R0, 0x7610, R22 ;  /* 0x0000761000167816 */ /* 0x000fe20000000016 */
[----:B------:R-:W-:Y:S06]  /*3580*/  BRA `(.L_x_2629) ;  /* 0x0000000c00787947 */ /* 0x000fec0003800000 */
.L_x_2630:
[----:B------:R-:W2:Y:S02]  /*3590*/  LDG.E.U16 R4, desc[UR36][R4.64] ;  /* 0x0000002404047981 */ /* 0x000ea4000c1e1500 */
[----:B--2---:R-:W0:Y:S02]  /*35a0*/  I2F.S16 R0, R4 ;  /* 0x0000000400007306 */ /* 0x004e240000101400 */
[----:B0-----:R-:W-:-:S04]  /*35b0*/  F2FP.F16.F32.PACK_AB R0, RZ, R0 ;  /* 0x00000000ff00723e */ /* 0x001fc800000000ff */
[----:B------:R-:W-:Y:S01]  /*35c0*/  PRMT R22, R0, 0x7610, R22 ;  /* 0x0000761000167816 */ /* 0x000fe20000000016 */
[----:B------:R-:W-:Y:S06]  /*35d0*/  BRA `(.L_x_2629) ;  /* 0x0000000c00647947 */ /* 0x000fec0003800000 */
.L_x_2625:
        /* <DEDUP_REMOVED lines=9> */
.L_x_2633:
[----:B------:R1:W5:Y:S01]  /*3670*/  LDG.E.U16 R22, desc[UR36][R4.64] ;  /* 0x0000002404167981 */ /* 0x000362000c1e1500 */
[----:B------:R-:W-:Y:S05]  /*3680*/  BRA `(.L_x_2629) ;  /* 0x0000000c00387947 */ /* 0x000fea0003800000 */
.L_x_2632:
        /* <DEDUP_REMOVED lines=9> */
.L_x_2635:
[----:B------:R0:W5:Y:S01]  /*3720*/  LDG.E.U16 R22, desc[UR36][R4.64] ;  /* 0x0000002404167981 */ /* 0x000162000c1e1500 */
[----:B------:R-:W-:Y:S05]  /*3730*/  BRA `(.L_x_2629) ;  /* 0x0000000c000c7947 */ /* 0x000fea0003800000 */
.L_x_2634:
        /* <DEDUP_REMOVED lines=9> */
.L_x_2624:
        /* <DEDUP_REMOVED lines=14> */
.L_x_2638:
        /* <DEDUP_REMOVED lines=9> */
.L_x_2637:
        /* <DEDUP_REMOVED lines=27> */
.L_x_2640:
        /* <DEDUP_REMOVED lines=15> */
.L_x_2639:
[----:B------:R-:W2:Y:S02]  /*3be0*/  LDG.E.U16 R0, desc[UR36][R4.64] ;  /* 0x0000002404007981 */ /* 0x000ea4000c1e1500 */
[----:B--2---:R-:W-:-:S05]  /*3bf0*/  IMAD.U32 R0, R0, 0x10000, RZ ;  /* 0x0001000000007824 */ /* 0x004fca00078e00ff */
[----:B------:R-:W-:-:S04]  /*3c00*/  F2FP.F16.F32.PACK_AB R0, RZ, R0 ;  /* 0x00000000ff00723e */ /* 0x000fc800000000ff */
[----:B------:R-:W-:Y:S01]  /*3c10*/  PRMT R22, R0, 0x7610, R22 ;  /* 0x0000761000167816 */ /* 0x000fe20000000016 */
[----:B------:R-:W-:Y:S06]  /*3c20*/  BRA `(.L_x_2629) ;  /* 0x0000000400d07947 */ /* 0x000fec0003800000 */
.L_x_2636:
        /* <DEDUP_REMOVED lines=13> */
.L_x_2643:
        /* <DEDUP_REMOVED lines=21> */
.L_x_2647:
[----:B------:R-:W-:Y:S05]  /*3e50*/  BSYNC.RECONVERGENT B1 ;  /* 0x0000000000017941 */ /* 0x000fea0003800200 */
.L_x_2646:
[----:B------:R-:W-:Y:S01]  /*3e60*/  IMAD.SHL.U32 R0, R0, 0x100000, RZ ;  /* 0x0010000000007824 */ /* 0x000fe200078e00ff */
[----:B------:R-:W-:-:S04]  /*3e70*/  LEA R3, R3, 0x3b800000, 0x17 ;  /* 0x3b80000003037811 */ /* 0x000fc800078eb8ff */
[----:B------:R-:W-:-:S07]  /*3e80*/  LOP3.LUT R0, R3, R0, R7, 0xfe, !PT ;  /* 0x0000000003007212 */ /* 0x000fce00078efe07 */
.L_x_2645:
[----:B------:R-:W-:Y:S05]  /*3e90*/  BSYNC.RECONVERGENT B0 ;  /* 0x0000000000007941 */ /* 0x000fea0003800200 */
.L_x_2644:
[----:B------:R-:W-:-:S04]  /*3ea0*/  F2FP.F16.F32.PACK_AB R0, RZ, R0 ;  /* 0x00000000ff00723e */ /* 0x000fc800000000ff */
[----:B------:R-:W-:Y:S01]  /*3eb0*/  PRMT R22, R0, 0x7610, R22 ;  /* 0x0000761000167816 */ /* 0x000fe20000000016 */
[----:B------:R-:W-:Y:S06]  /*3ec0*/  BRA `(.L_x_2629) ;  /* 0x0000000400287947 */ /* 0x000fec0003800000 */
.L_x_2642:
        /* <DEDUP_REMOVED lines=21> */
.L_x_2651:
[----:B------:R-:W-:Y:S05]  /*4020*/  BSYNC.RECONVERGENT B1 ;  /* 0x0000000000017941 */ /* 0x000fea0003800200 */
.L_x_2650:
[----:B------:R-:W-:Y:S01]  /*4030*/  IMAD.SHL.U32 R0, R0, 0x200000, RZ ;  /* 0x0020000000007824 */ /* 0x000fe200078e00ff */
[----:B------:R-:W-:-:S04]  /*4040*/  LEA R3, R3, 0x37800000, 0x17 ;  /* 0x3780000003037811 */ /* 0x000fc800078eb8ff */
[----:B------:R-:W-:-:S07]  /*4050*/  LOP3.LUT R0, R3, R0, R7, 0xfe, !PT ;  /* 0x0000000003007212 */ /* 0x000fce00078efe07 */
.L_x_2649:
[----:B------:R-:W-:Y:S05]  /*4060*/  BSYNC.RECONVERGENT B0 ;  /* 0x0000000000007941 */ /* 0x000fea0003800200 */
.L_x_2648:
[----:B------:R-:W-:-:S04]  /*4070*/  F2FP.F16.F32.PACK_AB R0, RZ, R0 ;  /* 0x00000000ff00723e */ /* 0x000fc800000000ff */
[----:B------:R-:W-:Y:S01]  /*4080*/  PRMT R22, R0, 0x7610, R22 ;  /* 0x0000761000167816 */ /* 0x000fe20000000016 */
[----:B------:R-:W-:Y:S06]  /*4090*/  BRA `(.L_x_2629) ;  /* 0x0000000000b47947 */ /* 0x000fec0003800000 */
.L_x_2641:
        /* <DEDUP_REMOVED lines=14> */
.L_x_2655:
[----:B------:R-:W-:Y:S05]  /*4180*/  BSYNC.RECONVERGENT B0 ;  /* 0x0000000000007941 */ /* 0x000fea0003800200 */
.L_x_2654:
[----:B------:R-:W-:-:S04]  /*4190*/  F2FP.F16.F32.PACK_AB R0, RZ, R0 ;  /* 0x00000000ff00723e */ /* 0x000fc800000000ff */
[----:B------:R-:W-:Y:S01]  /*41a0*/  PRMT R22, R0, 0x7610, R22 ;  /* 0x0000761000167816 */ /* 0x000fe20000000016 */
[----:B------:R-:W-:Y:S06]  /*41b0*/  BRA `(.L_x_2629) ;  /* 0x00000000006c7947 */ /* 0x000fec0003800000 */
.L_x_2628:
        /* <DEDUP_REMOVED lines=16> */
.L_x_2656:
[----:B------:R-:W-:Y:S01]  /*42c0*/  PRMT R22, RZ, 0x7610, R22 ;  /* 0x00007610ff167816 */ /* 0x000fe20000000016 */
[----:B------:R-:W-:Y:S06]  /*42d0*/  BRA `(.L_x_2629) ;  /* 0x0000000000247947 */ /* 0x000fec0003800000 */
.L_x_2653:
[----:B------:R-:W2:Y:S02]  /*42e0*/  LDG.E.64 R4, desc[UR36][R4.64] ;  /* 0x0000002404047981 */ /* 0x000ea4000c1e1b00 */
[----:B--2---:R-:W0:Y:S02]  /*42f0*/  I2F.U64 R0, R4 ;  /* 0x0000000400007312 */ /* 0x004e240000301000 */
[----:B0-----:R-:W-:-:S04]  /*4300*/  F2FP.F16.F32.PACK_AB R0, RZ, R0 ;  /* 0x00000000ff00723e */ /* 0x001fc800000000ff */
[----:B------:R-:W-:Y:S01]  /*4310*/  PRMT R22, R0, 0x7610, R22 ;  /* 0x0000761000167816 */ /* 0x000fe20000000016 */
[----:B------:R-:W-:Y:S06]  /*4320*/  BRA `(.L_x_2629) ;  /* 0x0000000000107947 */ /* 0x000fec0003800000 */
.L_x_2652:
[----:B------:R-:W2:Y:S02]  /*4330*/  LDG.E R4, desc[UR36][R4.64] ;  /* 0x0000002404047981 */ /* 0x000ea4000c1e1900 */
[----:B--2---:R-:W-:-:S04]  /*4340*/  I2FP.F32.U32 R0, R4 ;  /* 0x0000000400007245 */ /* 0x004fc80000201000 */
[----:B------:R-:W-:-:S04]  /*4350*/  F2FP.F16.F32.PACK_AB R0, RZ, R0 ;  /* 0x00000000ff00723e */ /* 0x000fc800000000ff */
[----:B------:R-:W-:-:S07]  /*4360*/  PRMT R22, R0, 0x7610, R22 ;  /* 0x0000761000167816 */ /* 0x000fce0000000016 */
.L_x_2629:
[----:B------:R-:W-:-:S07]  /*4370*/  VIADD R27, R27, 0x80 ;  /* 0x000000801b1b7836 */ /* 0x000fce0000000000 */
.L_x_2590:
[----:B------:R-:W-:Y:S05]  /*4380*/  BSYNC.RECONVERGENT B6 ;  /* 0x0000000000067941 */ /* 0x000fea0003800200 */
.L_x_2589:
        /* <DEDUP_REMOVED lines=27> */
.L_x_2662:
[----:B------:R-:W2:Y:S02]  /*4540*/  LDG.E.U8 R4, desc[UR36][R4.64] ;  /* 0x0000002404047981 */ /* 0x000ea4000c1e1100 */
[----:B--2---:R-:W-:-:S04]  /*4550*/  I2FP.F32.U32 R0, R4 ;  /* 0x0000000400007245 */ /* 0x004fc80000201000 */
[----:B------:R-:W-:-:S04]  /*4560*/  F2FP.F16.F32.PACK_AB R0, RZ, R0 ;  /* 0x00000000ff00723e */ /* 0x000fc800000000ff */
[----:B------:R-:W-:Y:S01]  /*4570*/  PRMT R23, R0, 0x7610, R23 ;  /* 0x0000761000177816 */ /* 0x000fe20000000017 */
[----:B------:R-:W-:Y:S06]  /*4580*/  BRA `(.L_x_2664) ;  /* 0x0000000c00b87947 */ /* 0x000fec0003800000 */
.L_x_2661:
        /* <DEDUP_REMOVED lines=11> */
.L_x_2666:
[----:B------:R-:W2:Y:S02]  /*4640*/  LDG.E R4, desc[UR36][R4.64] ;  /* 0x0000002404047981 */ /* 0x000ea4000c1e1900 */
[----:B--2---:R-:W-:-:S04]  /*4650*/  I2FP.F32.S32 R0, R4 ;  /* 0x0000000400007245 */ /* 0x004fc80000201400 */
[----:B------:R-:W-:-:S04]  /*4660*/  F2FP.F16.F32.PACK_AB R0, RZ, R0 ;  /* 0x00000000ff00723e */ /* 0x000fc800000000ff */
[----:B------:R-:W-:Y:S01]  /*4670*/  PRMT R23, R0, 0x7610, R23 ;  /* 0x0000761000177816 */ /* 0x000fe20000000017 */
[----:B------:R-:W-:Y:S06]  /*4680*/  BRA `(.L_x_2664) ;  /* 0x0000000c00787947 */ /* 0x000fec0003800000 */
.L_x_2665:
[----:B------:R-:W2:Y:S02]  /*4690*/  LDG.E.U16 R4, desc[UR36][R4.64] ;  /* 0x0000002404047981 */ /* 0x000ea4000c1e1500 */
[----:B--2---:R-:W0:Y:S02]  /*46a0*/  I2F.S16 R0, R4 ;  /* 0x0000000400007306 */ /* 0x004e240000101400 */
[----:B0-----:R-:W-:-:S04]  /*46b0*/  F2FP.F16.F32.PACK_AB R0, RZ, R0 ;  /* 0x00000000ff00723e */ /* 0x001fc800000000ff */
[----:B------:R-:W-:Y:S01]  /*46c0*/  PRMT R23, R0, 0x7610, R23 ;  /* 0x0000761000177816 */ /* 0x000fe20000000017 */
[----:B------:R-:W-:Y:S06]  /*46d0*/  BRA `(.L_x_2664) ;  /* 0x0000000c00647947 */ /* 0x000fec0003800000 */
.L_x_2660:
        /* <DEDUP_REMOVED lines=9> */
.L_x_2668:
[----:B------:R1:W5:Y:S01]  /*4770*/  LDG.E.U16 R23, desc[UR36][R4.64] ;  /* 0x0000002404177981 */ /* 0x000362000c1e1500 */
[----:B------:R-:W-:Y:S05]  /*4780*/  BRA `(.L_x_2664) ;  /* 0x0000000c00387947 */ /* 0x000fea0003800000 */
.L_x_2667:
        /* <DEDUP_REMOVED lines=9> */
.L_x_2670:
[----:B------:R0:W5:Y:S01]  /*4820*/  LDG.E.U16 R23, desc[UR36][R4.64] ;  /* 0x0000002404177981 */ /* 0x000162000c1e1500 */
[----:B------:R-:W-:Y:S05]  /*4830*/  BRA `(.L_x_2664) ;  /* 0x0000000c000c7947 */ /* 0x000fea0003800000 */
.L_x_2669:
        /* <DEDUP_REMOVED lines=9> */
.L_x_2659:
        /* <DEDUP_REMOVED lines=14> */
.L_x_2673:
        /* <DEDUP_REMOVED lines=9> */
.L_x_2672:
        /* <DEDUP_REMOVED lines=27> */
.L_x_2675:
        /* <DEDUP_REMOVED lines=15> */
.L_x_2674:
[----:B------:R-:W2:Y:S02]  /*4ce0*/  LDG.E.U16 R0, desc[UR36][R4.64] ;  /* 0x0000002404007981 */ /* 0x000ea4000c1e1500 */
[----:B--2---:R-:W-:-:S05]  /*4cf0*/  IMAD.U32 R0, R0, 0x10000, RZ ;  /* 0x0001000000007824 */ /* 0x004fca00078e00ff */
[----:B------:R-:W-:-:S04]  /*4d00*/  F2FP.F16.F32.PACK_AB R0, RZ, R0 ;  /* 0x00000000ff00723e */ /* 0x000fc800000000ff */
[----:B------:R-:W-:Y:S01]  /*4d10*/  PRMT R23, R0, 0x7610, R23 ;  /* 0x0000761000177816 */ /* 0x000fe20000000017 */
[----:B------:R-:W-:Y:S06]  /*4d20*/  BRA `(.L_x_2664) ;  /* 0x0000000400d07947 */ /* 0x000fec0003800000 */
.L_x_2671:
        /* <DEDUP_REMOVED lines=13> */
.L_x_2678:
        /* <DEDUP_REMOVED lines=21> */
.L_x_2682:
[----:B------:R-:W-:Y:S05]  /*4f50*/  BSYNC.RECONVERGENT B1 ;  /* 0x0000000000017941 */ /* 0x000fea0003800200 */
.L_x_2681:
[----:B------:R-:W-:Y:S01]  /*4f60*/  IMAD.SHL.U32 R0, R0, 0x100000, RZ ;  /* 0x0010000000007824 */ /* 0x000fe200078e00ff */
[----:B------:R-:W-:-:S04]  /*4f70*/  LEA R3, R3, 0x3b800000, 0x17 ;  /* 0x3b80000003037811 */ /* 0x000fc800078eb8ff */
[----:B------:R-:W-:-:S07]  /*4f80*/  LOP3.LUT R0, R3, R0, R7, 0xfe, !PT ;  /* 0x0000000003007212 */ /* 0x000fce00078efe07 */
.L_x_2680:
[----:B------:R-:W-:Y:S05]  /*4f90*/  BSYNC.RECONVERGENT B0 ;  /* 0x0000000000007941 */ /* 0x000fea0003800200 */
.L_x_2679:
[----:B------:R-:W-:-:S04]  /*4fa0*/  F2FP.F16.F32.PACK_AB R0, RZ, R0 ;  /* 0x00000000ff00723e */ /* 0x000fc800000000ff */
[----:B------:R-:W-:Y:S01]  /*4fb0*/  PRMT R23, R0, 0x7610, R23 ;  /* 0x0000761000177816 */ /* 0x000fe20000000017 */
[----:B------:R-:W-:Y:S06]  /*4fc0*/  BRA `(.L_x_2664) ;  /* 0x0000000400287947 */ /* 0x000fec0003800000 */
.L_x_2677:
        /* <DEDUP_REMOVED lines=21> */
.L_x_2686:
[----:B------:R-:W-:Y:S05]  /*5120*/  BSYNC.RECONVERGENT B1 ;  /* 0x0000000000017941 */ /* 0x000fea0003800200 */
.L_x_2685:
[----:B------:R-:W-:Y:S01]  /*5130*/  IMAD.SHL.U32 R0, R0, 0x200000, RZ ;  /* 0x0020000000007824 */ /* 0x000fe200078e00ff */
[----:B------:R-:W-:-:S04]  /*5140*/  LEA R3, R3, 0x37800000, 0x17 ;  /* 0x3780000003037811 */ /* 0x000fc800078eb8ff */
[----:B------:R-:W-:-:S07]  /*5150*/  LOP3.LUT R0, R3, R0, R7, 0xfe, !PT ;  /* 0x0000000003007212 */ /* 0x000fce00078efe07 */
.L_x_2684:
[----:B------:R-:W-:Y:S05]  /*5160*/  BSYNC.RECONVERGENT B0 ;  /* 0x0000000000007941 */ /* 0x000fea0003800200 */
.L_x_2683:
[----:B------:R-:W-:-:S04]  /*5170*/  F2FP.F16.F32.PACK_AB R0, RZ, R0 ;  /* 0x00000000ff00723e */ /* 0x000fc800000000ff */
[----:B------:R-:W-:Y:S01]  /*5180*/  PRMT R23, R0, 0x7610, R23 ;  /* 0x0000761000177816 */ /* 0x000fe20000000017 */
[----:B------:R-:W-:Y:S06]  /*5190*/  BRA `(.L_x_2664) ;  /* 0x0000000000b47947 */ /* 0x000fec0003800000 */
.L_x_2676:
        /* <DEDUP_REMOVED lines=14> */
.L_x_2690:
[----:B------:R-:W-:Y:S05]  /*5280*/  BSYNC.RECONVERGENT B0 ;  /* 0x0000000000007941 */ /* 0x000fea0003800200 */
.L_x_2689:
[----:B------:R-:W-:-:S04]  /*5290*/  F2FP.F16.F32.PACK_AB R0, RZ, R0 ;  /* 0x00000000ff00723e */ /* 0x000fc800000000ff */
[----:B------:R-:W-:Y:S01]  /*52a0*/  PRMT R23, R0, 0x7610, R23 ;  /* 0x0000761000177816 */ /* 0x000fe20000000017 */
[----:B------:R-:W-:Y:S06]  /*52b0*/  BRA `(.L_x_2664) ;  /* 0x00000000006c7947 */ /* 0x000fec0003800000 */
.L_x_2663:
        /* <DEDUP_REMOVED lines=16> */
.L_x_2691:
[----:B------:R-:W-:Y:S01]  /*53c0*/  PRMT R23, RZ, 0x7610, R23 ;  /* 0x00007610ff177816 */ /* 0x000fe20000000017 */
[----:B------:R-:W-:Y:S06]  /*53d0*/  BRA `(.L_x_2664) ;  /* 0x0000000000247947 */ /* 0x000fec0003800000 */
.L_x_2688:
[----:B------:R-:W2:Y:S02]  /*53e0*/  LDG.E.64 R4, desc[UR36][R4.64] ;  /* 0x0000002404047981 */ /* 0x000ea4000c1e1b00 */
[----:B--2---:R-:W0:Y:S02]  /*53f0*/  I2F.U64 R0, R4 ;  /* 0x0000000400007312 */ /* 0x004e240000301000 */
[----:B0-----:R-:W-:-:S04]  /*5400*/  F2FP.F16.F32.PACK_AB R0, RZ, R0 ;  /* 0x00000000ff00723e */ /* 0x001fc800000000ff */
[----:B------:R-:W-:Y:S01]  /*5410*/  PRMT R23, R0, 0x7610, R23 ;  /* 0x0000761000177816 */ /* 0x000fe20000000017 */
[----:B------:R-:W-:Y:S06]  /*5420*/  BRA `(.L_x_2664) ;  /* 0x0000000000107947 */ /* 0x000fec0003800000 */
.L_x_2687:
[----:B------:R-:W2:Y:S02]  /*5430*/  LDG.E R4, desc[UR36][R4.64] ;  /* 0x0000002404047981 */ /* 0x000ea4000c1e1900 */
[----:B--2---:R-:W-:-:S04]  /*5440*/  I2FP.F32.U32 R0, R4 ;  /* 0x0000000400007245 */ /* 0x004fc80000201000 */
[----:B------:R-:W-:-:S04]  /*5450*/  F2FP.F16.F32.PACK_AB R0, RZ, R0 ;  /* 0x00000000ff00723e */ /* 0x000fc800000000ff */
[----:B------:R-:W-:-:S07]  /*5460*/  PRMT R23, R0, 0x7610, R23 ;  /* 0x0000761000177816 */ /* 0x000fce0000000017 */
.L_x_2664:
[----:B------:R-:W2:Y:S01]  /*5470*/  LDCU.U8 UR6, c[0x0][0x3a5] ;  /* 0x000074a0ff0677ac */ /* 0x000ea20008000000 */
[----:B01----:R-:W0:Y:S01]  /*5480*/  LDC.64 R4, c[0x0][0x398] ;  /* 0x0000e600ff047b82 */ /* 0x003e220000000a00 */
[----:B------:R-:W1:Y:S01]  /*5490*/  LDCU UR5, c[0x0][0x3ac] ;  /* 0x00007580ff0577ac */ /* 0x000e620008000800 */
[----:B--2---:R-:W-:-:S04]  /*54a0*/  UPRMT UR4, UR6, 0x9910, URZ ;  /* 0x0000991006047896 */ /* 0x004fc800080000ff */
        /* <DEDUP_REMOVED lines=18> */
.L_x_2695:
[----:B------:R-:W2:Y:S02]  /*55d0*/  LDG.E.U8 R4, desc[UR36][R4.64] ;  /* 0x0000002404047981 */ /* 0x000ea4000c1e1100 */
[----:B--2---:R-:W-:-:S04]  /*55e0*/  I2FP.F32.U32 R0, R4 ;  /* 0x0000000400007245 */ /* 0x004fc80000201000 */
[----:B------:R-:W-:-:S04]  /*55f0*/  F2FP.F16.F32.PACK_AB R0, RZ, R0 ;  /* 0x00000000ff00723e */ /* 0x000fc800000000ff */
[----:B------:R-:W-:Y:S01]  /*5600*/  PRMT R24, R0, 0x7610, R24 ;  /* 0x0000761000187816 */ /* 0x000fe20000000018 */
[----:B------:R-:W-:Y:S06]  /*5610*/  BRA `(.L_x_2697) ;  /* 0x0000000c00b87947 */ /* 0x000fec0003800000 */
.L_x_2694:
        /* <DEDUP_REMOVED lines=11> */
.L_x_2699:
[----:B------:R-:W2:Y:S02]  /*56d0*/  LDG.E R4, desc[UR36][R4.64] ;  /* 0x0000002404047981 */ /* 0x000ea4000c1e1900 */
[----:B--2---:R-:W-:-:S04]  /*56e0*/  I2FP.F32.S32 R0, R4 ;  /* 0x0000000400007245 */ /* 0x004fc80000201400 */
[----:B------:R-:W-:-:S04]  /*56f0*/  F2FP.F16.F32.PACK_AB R0, RZ, R0 ;  /* 0x00000000ff00723e */ /* 0x000fc800000000ff */
[----:B------:R-:W-:Y:S01]  /*5700*/  PRMT R24, R0, 0x7610, R24 ;  /* 0x0000761000187816 */ /* 0x000fe20000000018 */
[----:B------:R-:W-:Y:S06]  /*5710*/  BRA `(.L_x_2697) ;  /* 0x0000000c00787947 */ /* 0x000fec0003800000 */
.L_x_2698:
[----:B------:R-:W2:Y:S02]  /*5720*/  LDG.E.U16 R4, desc[UR36][R4.64] ;  /* 0x0000002404047981 */ /* 0x000ea4000c1e1500 */
[----:B--2---:R-:W0:Y:S02]  /*5730*/  I2F.S16 R0, R4 ;  /* 0x0000000400007306 */ /* 0x004e240000101400 */
[----:B0-----:R-:W-:-:S04]  /*5740*/  F2FP.F16.F32.PACK_AB R0, RZ, R0 ;  /* 0x00000000ff00723e */ /* 0x001fc800000000ff */
[----:B------:R-:W-:Y:S01]  /*5750*/  PRMT R24, R0, 0x7610, R24 ;  /* 0x0000761000187816 */ /* 0x000fe20000000018 */
[----:B------:R-:W-:Y:S06]  /*5760*/  BRA `(.L_x_2697) ;  /* 0x0000000c00647947 */ /* 0x000fec0003800000 */
.L_x_2693:
        /* <DEDUP_REMOVED lines=9> */
.L_x_2701:
[----:B------:R1:W5:Y:S01]  /*5800*/  LDG.E.U16 R24, desc[UR36][R4.64] ;  /* 0x0000002404187981 */ /* 0x000362000c1e1500 */
[----:B------:R-:W-:Y:S05]  /*5810*/  BRA `(.L_x_2697) ;  /* 0x0000000c00387947 */ /* 0x000fea0003800000 */
.L_x_2700:
        /* <DEDUP_REMOVED lines=9> */
.L_x_2703:
[----:B------:R0:W5:Y:S01]  /*58b0*/  LDG.E.U16 R24, desc[UR36][R4.64] ;  /* 0x0000002404187981 */ /* 0x000162000c1e1500 */
[----:B------:R-:W-:Y:S05]  /*58c0*/  BRA `(.L_x_2697) ;  /* 0x0000000c000c7947 */ /* 0x000fea0003800000 */
.L_x_2702:
        /* <DEDUP_REMOVED lines=9> */
.L_x_2692:
        /* <DEDUP_REMOVED lines=14> */
.L_x_2706:
        /* <DEDUP_REMOVED lines=9> */
.L_x_2705:
        /* <DEDUP_REMOVED lines=27> */
.L_x_2708:
        /* <DEDUP_REMOVED lines=15> */
.L_x_2707:
[----:B------:R-:W2:Y:S02]  /*5d70*/  LDG.E.U16 R0, desc[UR36][R4.64] ;  /* 0x0000002404007981 */ /* 0x000ea4000c1e1500 */
[----:B--2---:R-:W-:-:S05]  /*5d80*/  IMAD.U32 R0, R0, 0x10000, RZ ;  /* 0x0001000000007824 */ /* 0x004fca00078e00ff */
[----:B------:R-:W-:-:S04]  /*5d90*/  F2FP.F16.F32.PACK_AB R0, RZ, R0 ;  /* 0x00000000ff00723e */ /* 0x000fc800000000ff */
[----:B------:R-:W-:Y:S01]  /*5da0*/  PRMT R24, R0, 0x7610, R24 ;  /* 0x0000761000187816 */ /* 0x000fe20000000018 */
[----:B------:R-:W-:Y:S06]  /*5db0*/  BRA `(.L_x_2697) ;  /* 0x0000000400d07947 */ /* 0x000fec0003800000 */
.L_x_2704:
        /* <DEDUP_REMOVED lines=13> */
.L_x_2711:
        /* <DEDUP_REMOVED lines=21> */
.L_x_2715:
[----:B------:R-:W-:Y:S05]  /*5fe0*/  BSYNC.RECONVERGENT B1 ;  /* 0x0000000000017941 */ /* 0x000fea0003800200 */
.L_x_2714:
[----:B------:R-:W-:Y:S01]  /*5ff0*/  IMAD.SHL.U32 R0, R0, 0x100000, RZ ;  /* 0x0010000000007824 */ /* 0x000fe200078e00ff */
[----:B------:R-:W-:-:S04]  /*6000*/  LEA R3, R3, 0x3b800000, 0x17 ;  /* 0x3b80000003037811 */ /* 0x000fc800078eb8ff */
[----:B------:R-:W-:-:S07]  /*6010*/  LOP3.LUT R0, R3, R0, R7, 0xfe, !PT ;  /* 0x0000000003007212 */ /* 0x000fce00078efe07 */
.L_x_2713:
[----:B------:R-:W-:Y:S05]  /*6020*/  BSYNC.RECONVERGENT B0 ;  /* 0x0000000000007941 */ /* 0x000fea0003800200 */
.L_x_2712:
[----:B------:R-:W-:-:S04]  /*6030*/  F2FP.F16.F32.PACK_AB R0, RZ, R0 ;  /* 0x00000000ff00723e */ /* 0x000fc800000000ff */
[----:B------:R-:W-:Y:S01]  /*6040*/  PRMT R24, R0, 0x7610, R24 ;  /* 0x0000761000187816 */ /* 0x000fe20000000018 */
[----:B------:R-:W-:Y:S06]  /*6050*/  BRA `(.L_x_2697) ;  /* 0x0000000400287947 */ /* 0x000fec0003800000 */
.L_x_2710:
        /* <DEDUP_REMOVED lines=21> */
.L_x_2719:
[----:B------:R-:W-:Y:S05]  /*61b0*/  BSYNC.RECONVERGENT B1 ;  /* 0x0000000000017941 */ /* 0x000fea0003800200 */
.L_x_2718:
[----:B------:R-:W-:Y:S01]  /*61c0*/  IMAD.SHL.U32 R0, R0, 0x200000, RZ ;  /* 0x0020000000007824 */ /* 0x000fe200078e00ff */
[----:B------:R-:W-:-:S04]  /*61d0*/  LEA R3, R3, 0x37800000, 0x17 ;  /* 0x3780000003037811 */ /* 0x000fc800078eb8ff */
[----:B------:R-:W-:-:S07]  /*61e0*/  LOP3.LUT R0, R3, R0, R7, 0xfe, !PT ;  /* 0x0000000003007212 */ /* 0x000fce00078efe07 */
.L_x_2717:
[----:B------:R-:W-:Y:S05]  /*61f0*/  BSYNC.RECONVERGENT B0 ;  /* 0x0000000000007941 */ /* 0x000fea0003800200 */
.L_x_2716:
[----:B------:R-:W-:-:S04]  /*6200*/  F2FP.F16.F32.PACK_AB R0, RZ, R0 ;  /* 0x00000000ff00723e */ /* 0x000fc800000000ff */
[----:B------:R-:W-:Y:S01]  /*6210*/  PRMT R24, R0, 0x7610, R24 ;  /* 0x0000761000187816 */ /* 0x000fe20000000018 */
[----:B------:R-:W-:Y:S06]  /*6220*/  BRA `(.L_x_2697) ;  /* 0x0000000000b47947 */ /* 0x000fec0003800000 */
.L_x_2709:
        /* <DEDUP_REMOVED lines=14> */
.L_x_2723:
[----:B------:R-:W-:Y:S05]  /*6310*/  BSYNC.RECONVERGENT B0 ;  /* 0x0000000000007941 */ /* 0x000fea0003800200 */
.L_x_2722:
[----:B------:R-:W-:-:S04]  /*6320*/  F2FP.F16.F32.PACK_AB R0, RZ, R0 ;  /* 0x00000000ff00723e */ /* 0x000fc800000000ff */
[----:B------:R-:W-:Y:S01]  /*6330*/  PRMT R24, R0, 0x7610, R24 ;  /* 0x0000761000187816 */ /* 0x000fe20000000018 */
[----:B------:R-:W-:Y:S06]  /*6340*/  BRA `(.L_x_2697) ;  /* 0x00000000006c7947 */ /* 0x000fec0003800000 */
.L_x_2696:
        /* <DEDUP_REMOVED lines=16> */
.L_x_2724:
[----:B------:R-:W-:Y:S01]  /*6450*/  PRMT R24, RZ, 0x7610, R24 ;  /* 0x00007610ff187816 */ /* 0x000fe20000000018 */
[----:B------:R-:W-:Y:S06]  /*6460*/  BRA `(.L_x_2697) ;  /* 0x0000000000247947 */ /* 0x000fec0003800000 */
.L_x_2721:
[----:B------:R-:W2:Y:S02]  /*6470*/  LDG.E.64 R4, desc[UR36][R4.64] ;  /* 0x0000002404047981 */ /* 0x000ea4000c1e1b00 */
[----:B--2---:R-:W0:Y:S02]  /*6480*/  I2F.U64 R0, R4 ;  /* 0x0000000400007312 */ /* 0x004e240000301000 */
[----:B0-----:R-:W-:-:S04]  /*6490*/  F2FP.F16.F32.PACK_AB R0, RZ, R0 ;  /* 0x00000000ff00723e */ /* 0x001fc800000000ff */
[----:B------:R-:W-:Y:S01]  /*64a0*/  PRMT R24, R0, 0x7610, R24 ;  /* 0x0000761000187816 */ /* 0x000fe20000000018 */
[----:B------:R-:W-:Y:S06]  /*64b0*/  BRA `(.L_x_2697) ;  /* 0x0000000000107947 */ /* 0x000fec0003800000 */
.L_x_2720:
[----:B------:R-:W2:Y:S02]  /*64c0*/  LDG.E R4, desc[UR36][R4.64] ;  /* 0x0000002404047981 */ /* 0x000ea4000c1e1900 */
[----:B--2---:R-:W-:-:S04]  /*64d0*/  I2FP.F32.U32 R0, R4 ;  /* 0x0000000400007245 */ /* 0x004fc80000201000 */
[----:B------:R-:W-:-:S04]  /*64e0*/  F2FP.F16.F32.PACK_AB R0, RZ, R0 ;  /* 0x00000000ff00723e */ /* 0x000fc800000000ff */
[----:B------:R-:W-:-:S07]  /*64f0*/  PRMT R24, R0, 0x7610, R24 ;  /* 0x0000761000187816 */ /* 0x000fce0000000018 */
.L_x_2697:
[----:B------:R-:W-:-:S07]  /*6500*/  VIADD R27, R27, 0x80 ;  /* 0x000000801b1b7836 */ /* 0x000fce0000000000 */
.L_x_2658:
[----:B------:R-:W-:Y:S05]  /*6510*/  BSYNC.RECONVERGENT B6 ;  /* 0x0000000000067941 */ /* 0x000fea0003800200 */
.L_x_2657:
        /* <DEDUP_REMOVED lines=27> */
.L_x_2730:
[----:B------:R-:W2:Y:S02]  /*66d0*/  LDG.E.U8 R4, desc[UR36][R4.64] ;  /* 0x0000002404047981 */ /* 0x000ea4000c1e1100 */
[----:B--2---:R-:W-:-:S04]  /*66e0*/  I2FP.F32.U32 R0, R4 ;  /* 0x0000000400007245 */ /* 0x004fc80000201000 */
[----:B------:R-:W-:-:S04]  /*66f0*/  F2FP.F16.F32.PACK_AB R0, RZ, R0 ;  /* 0x00000000ff00723e */ /* 0x000fc800000000ff */
[----:B------:R-:W-:Y:S01]  /*6700*/  PRMT R25, R0, 0x7610, R25 ;  /* 0x0000761000197816 */ /* 0x000fe20000000019 */
[----:B------:R-:W-:Y:S06]  /*6710*/  BRA `(.L_x_2732) ;  /* 0x0000000c00b87947 */ /* 0x000fec0003800000 */
.L_x_2729:
        /* <DEDUP_REMOVED lines=11> */
.L_x_2734:
[----:B------:R-:W2:Y:S02]  /*67d0*/  LDG.E R4, desc[UR36][R4.64] ;  /* 0x0000002404047981 */ /* 0x000ea4000c1e1900 */
[----:B--2---:R-:W-:-:S04]  /*67e0*/  I2FP.F32.S32 R0, R4 ;  /* 0x0000000400007245 */ /* 0x004fc80000201400 */
[----:B------:R-:W-:-:S04]  /*67f0*/  F2FP.F16.F32.PACK_AB R0, RZ, R0 ;  /* 0x00000000ff00723e */ /* 0x000fc800000000ff */
[----:B------:R-:W-:Y:S01]  /*6800*/  PRMT R25, R0, 0x7610, R25 ;  /* 0x0000761000197816 */ /* 0x000fe20000000019 */
[----:B------:R-:W-:Y:S06]  /*6810*/  BRA `(.L_x_2732) ;  /* 0x0000000c00787947 */ /* 0x000fec0003800000 */
.L_x_2733:
[----:B------:R-:W2:Y:S02]  /*6820*/  LDG.E.U16 R4, desc[UR36][R4.64] ;  /* 0x0000002404047981 */ /* 0x000ea4000c1e1500 */
[----:B--2---:R-:W0:Y:S02]  /*6830*/  I2F.S16 R0, R4 ;  /* 0x0000000400007306 */ /* 0x004e240000101400 */
[----:B0-----:R-:W-:-:S04]  /*6840*/  F2FP.F16.F32.PACK_AB R0, RZ, R0 ;  /* 0x00000000ff00723e */ /* 0x001fc800000000ff */
[----:B------:R-:W-:Y:S01]  /*6850*/  PRMT R25, R0, 0x7610, R25 ;  /* 0x0000761000197816 */ /* 0x000fe20000000019 */
[----:B------:R-:W-:Y:S06]  /*6860*/  BRA `(.L_x_2732) ;  /* 0x0000000c00647947 */ /* 0x000fec0003800000 */
.L_x_2728:
        /* <DEDUP_REMOVED lines=9> */
.L_x_2736:
[----:B------:R0:W5:Y:S01]  /*6900*/  LDG.E.U16 R25, desc[UR36][R4.64] ;  /* 0x0000002404197981 */ /* 0x000162000c1e1500 */
[----:B------:R-:W-:Y:S05]  /*6910*/  BRA `(.L_x_2732) ;  /* 0x0000000c00387947 */ /* 0x000fea0003800000 */
.L_x_2735:
        /* <DEDUP_REMOVED lines=9> */
.L_x_2738:
[----:B------:R1:W5:Y:S01]  /*69b0*/  LDG.E.U16 R25, desc[UR36][R4.64] ;  /* 0x0000002404197981 */ /* 0x000362000c1e1500 */
[----:B------:R-:W-:Y:S05]  /*69c0*/  BRA `(.L_x_2732) ;  /* 0x0000000c000c7947 */ /* 0x000fea0003800000 */
.L_x_2737:
        /* <DEDUP_REMOVED lines=9> */
.L_x_2727:
        /* <DEDUP_REMOVED lines=14> */
.L_x_2741:
        /* <DEDUP_REMOVED lines=9> */
.L_x_2740:
        /* <DEDUP_REMOVED lines=27> */
.L_x_2743:
        /* <DEDUP_REMOVED lines=15> */
.L_x_2742:
[----:B------:R-:W2:Y:S02]  /*6e70*/  LDG.E.U16 R0, desc[UR36][R4.64] ;  /* 0x0000002404007981 */ /* 0x000ea4000c1e1500 */
[----:B--2---:R-:W-:-:S05]  /*6e80*/  IMAD.U32 R0, R0, 0x10000, RZ ;  /* 0x0001000000007824 */ /* 0x004fca00078e00ff */
[----:B------:R-:W-:-:S04]  /*6e90*/  F2FP.F16.F32.PACK_AB R0, RZ, R0 ;  /* 0x00000000ff00723e */ /* 0x000fc800000000ff */
[----:B------:R-:W-:Y:S01]  /*6ea0*/  PRMT R25, R0, 0x7610, R25 ;  /* 0x0000761000197816 */ /* 0x000fe20000000019 */
[----:B------:R-:W-:Y:S06]  /*6eb0*/  BRA `(.L_x_2732) ;  /* 0x0000000400d07947 */ /* 0x000fec0003800000 */
.L_x_2739:
        /* <DEDUP_REMOVED lines=13> */
.L_x_2746:
        /* <DEDUP_REMOVED lines=21> */
.L_x_2750:
[----:B------:R-:W-:Y:S05]  /*70e0*/  BSYNC.RECONVERGENT B1 ;  /* 0x0000000000017941 */ /* 0x000fea0003800200 */
.L_x_2749:
[----:B------:R-:W-:Y:S01]  /*70f0*/  IMAD.SHL.U32 R0, R0, 0x100000, RZ ;  /* 0x0010000000007824 */ /* 0x000fe200078e00ff */
[----:B------:R-:W-:-:S04]  /*7100*/  LEA R3, R3, 0x3b800000, 0x17 ;  /* 0x3b80000003037811 */ /* 0x000fc800078eb8ff */
[----:B------:R-:W-:-:S07]  /*7110*/  LOP3.LUT R0, R3, R0, R7, 0xfe, !PT ;  /* 0x0000000003007212 */ /* 0x000fce00078efe07 */
.L_x_2748:
[----:B------:R-:W-:Y:S05]  /*7120*/  BSYNC.RECONVERGENT B0 ;  /* 0x0000000000007941 */ /* 0x000fea0003800200 */
.L_x_2747:
[----:B------:R-:W-:-:S04]  /*7130*/  F2FP.F16.F32.PACK_AB R0, RZ, R0 ;  /* 0x00000000ff00723e */ /* 0x000fc800000000ff */
[----:B------:R-:W-:Y:S01]  /*7140*/  PRMT R25, R0, 0x7610, R25 ;  /* 0x0000761000197816 */ /* 0x000fe20000000019 */
[----:B------:R-:W-:Y:S06]  /*7150*/  BRA `(.L_x_2732) ;  /* 0x0000000400287947 */ /* 0x000fec0003800000 */
.L_x_2745:
        /* <DEDUP_REMOVED lines=21> */
.L_x_2754:
[----:B------:R-:W-:Y:S05]  /*72b0*/  BSYNC.RECONVERGENT B1 ;  /* 0x0000000000017941 */ /* 0x000fea0003800200 */
.L_x_2753:
[----:B------:R-:W-:Y:S01]  /*72c0*/  IMAD.SHL.U32 R0, R0, 0x200000, RZ ;  /* 0x0020000000007824 */ /* 0x000fe200078e00ff */
[----:B------:R-:W-:-:S04]  /*72d0*/  LEA R3, R3, 0x37800000, 0x17 ;  /* 0x3780000003037811 */ /* 0x000fc800078eb8ff */
[----:B------:R-:W-:-:S07]  /*72e0*/  LOP3.LUT R0, R3, R0, R7, 0xfe, !PT ;  /* 0x0000000003007212 */ /* 0x000fce00078efe07 */
.L_x_2752:
[----:B------:R-:W-:Y:S05]  /*72f0*/  BSYNC.RECONVERGENT B0 ;  /* 0x0000000000007941 */ /* 0x000fea0003800200 */
.L_x_2751:
[----:B------:R-:W-:-:S04]  /*7300*/  F2FP.F16.F32.PACK_AB R0, RZ, R0 ;  /* 0x00000000ff00723e */ /* 0x000fc800000000ff */
[----:B------:R-:W-:Y:S01]  /*7310*/  PRMT R25, R0, 0x7610, R25 ;  /* 0x0000761000197816 */ /* 0x000fe20000000019 */
[----:B------:R-:W-:Y:S06]  /*7320*/  BRA `(.L_x_2732) ;  /* 0x0000000000b47947 */ /* 0x000fec0003800000 */
.L_x_2744:
        /* <DEDUP_REMOVED lines=14> */
.L_x_2758:
[----:B------:R-:W-:Y:S05]  /*7410*/  BSYNC.RECONVERGENT B0 ;  /* 0x0000000000007941 */ /* 0x000fea0003800200 */
.L_x_2757:
[----:B------:R-:W-:-:S04]  /*7420*/  F2FP.F16.F32.PACK_AB R0, RZ, R0 ;  /* 0x00000000ff00723e */ /* 0x000fc800000000ff */
[----:B------:R-:W-:Y:S01]  /*7430*/  PRMT R25, R0, 0x7610, R25 ;  /* 0x0000761000197816 */ /* 0x000fe20000000019 */
[----:B------:R-:W-:Y:S06]  /*7440*/  BRA `(.L_x_2732) ;  /* 0x00000000006c7947 */ /* 0x000fec0003800000 */
.L_x_2731:
        /* <DEDUP_REMOVED lines=16> */
.L_x_2759:
[----:B------:R-:W-:Y:S01]  /*7550*/  PRMT R25, RZ, 0x7610, R25 ;  /* 0x00007610ff197816 */ /* 0x000fe20000000019 */
[----:B------:R-:W-:Y:S06]  /*7560*/  BRA `(.L_x_2732) ;  /* 0x0000000000247947 */ /* 0x000fec0003800000 */
.L_x_2756:
[----:B------:R-:W2:Y:S02]  /*7570*/  LDG.E.64 R4, desc[UR36][R4.64] ;  /* 0x0000002404047981 */ /* 0x000ea4000c1e1b00 */
[----:B--2---:R-:W0:Y:S02]  /*7580*/  I2F.U64 R0, R4 ;  /* 0x0000000400007312 */ /* 0x004e240000301000 */
[----:B0-----:R-:W-:-:S04]  /*7590*/  F2FP.F16.F32.PACK_AB R0, RZ, R0 ;  /* 0x00000000ff00723e */ /* 0x001fc800000000ff */
[----:B------:R-:W-:Y:S01]  /*75a0*/  PRMT R25, R0, 0x7610, R25 ;  /* 0x0000761000197816 */ /* 0x000fe20000000019 */
[----:B------:R-:W-:Y:S06]  /*75b0*/  BRA `(.L_x_2732) ;  /* 0x0000000000107947 */ /* 0x000fec0003800000 */
.L_x_2755:
[----:B------:R-:W2:Y:S02]  /*75c0*/  LDG.E R4, desc[UR36][R4.64] ;  /* 0x0000002404047981 */ /* 0x000ea4000c1e1900 */
[----:B--2---:R-:W-:-:S04]  /*75d0*/  I2FP.F32.U32 R0, R4 ;  /* 0x0000000400007245 */ /* 0x004fc80000201000 */
[----:B------:R-:W-:-:S04]  /*75e0*/  F2FP.F16.F32.PACK_AB R0, RZ, R0 ;  /* 0x00000000ff00723e */ /* 0x000fc800000000ff */
[----:B------:R-:W-:-:S07]  /*75f0*/  PRMT R25, R0, 0x7610, R25 ;  /* 0x0000761000197816 */ /* 0x000fce0000000019 */
.L_x_2732:
        /* <DEDUP_REMOVED lines=21> */
.L_x_2763:
[----:B------:R-:W2:Y:S02]  /*7750*/  LDG.E.U8 R4, desc[UR36][R4.64] ;  /* 0x0000002404047981 */ /* 0x000ea4000c1e1100 */
[----:B--2---:R-:W-:-:S04]  /*7760*/  I2FP.F32.U32 R0, R4 ;  /* 0x0000000400007245 */ /* 0x004fc80000201000 */
[----:B------:R-:W-:Y:S01]  /*7770*/  F2FP.F16.F32.PACK_AB R0, RZ, R0 ;  /* 0x00000000ff00723e */ /* 0x000fe200000000ff */
[----:B------:R-:W-:Y:S06]  /*7780*/  BRA `(.L_x_2726) ;  /* 0x0000000c00807947 */ /* 0x000fec0003800000 */
.L_x_2762:
        /* <DEDUP_REMOVED lines=10> */
.L_x_2766:
[----:B------:R-:W2:Y:S02]  /*7830*/  LDG.E R4, desc[UR36][R4.64] ;  /* 0x0000002404047981 */ /* 0x000ea4000c1e1900 */
[----:B--2---:R-:W-:-:S04]  /*7840*/  I2FP.F32.S32 R0, R4 ;  /* 0x0000000400007245 */ /* 0x004fc80000201400 */
[----:B------:R-:W-:Y:S01]  /*7850*/  F2FP.F16.F32.PACK_AB R0, RZ, R0 ;  /* 0x00000000ff00723e */ /* 0x000fe200000000ff */
[----:B------:R-:W-:Y:S06]  /*7860*/  BRA `(.L_x_2726) ;  /* 0x0000000c00487947 */ /* 0x000fec0003800000 */
.L_x_2765:
[----:B------:R-:W2:Y:S02]  /*7870*/  LDG.E.U16 R4, desc[UR36][R4.64] ;  /* 0x0000002404047981 */ /* 0x000ea4000c1e1500 */
[----:B--2---:R-:W0:Y:S02]  /*7880*/  I2F.S16 R0, R4 ;  /* 0x0000000400007306 */ /* 0x004e240000101400 */
[----:B0-----:R-:W-:Y:S01]  /*7890*/  F2FP.F16.F32.PACK_AB R0, RZ, R0 ;  /* 0x00000000ff00723e */ /* 0x001fe200000000ff */
[----:B------:R-:W-:Y:S06]  /*78a0*/  BRA `(.L_x_2726) ;  /* 0x0000000c00387947 */ /* 0x000fec0003800000 */
.L_x_2761:
        /* <DEDUP_REMOVED lines=9> */
.L_x_2768:
[----:B------:R2:W5:Y:S01]  /*7940*/  LDG.E.U16 R0, desc[UR36][R4.64] ;  /* 0x0000002404007981 */ /* 0x000562000c1e1500 */
[----:B------:R-:W-:Y:S05]  /*7950*/  BRA `(.L_x_2726) ;  /* 0x0000000c000c7947 */ /* 0x000fea0003800000 */
.L_x_2767:
        /* <DEDUP_REMOVED lines=9> */
.L_x_2770:
[----:B------:R3:W5:Y:S01]  /*79f0*/  LDG.E.U16 R0, desc[UR36][R4.64] ;  /* 0x0000002404007981 */ /* 0x000762000c1e1500 */
[----:B------:R-:W-:Y:S05]  /*7a00*/  BRA `(.L_x_2726) ;  /* 0x0000000800e07947 */ /* 0x000fea0003800000 */
.L_x_2769:
        /* <DEDUP_REMOVED lines=8> */
.L_x_2760:
        /* <DEDUP_REMOVED lines=13> */
.L_x_2773:
        /* <DEDUP_REMOVED lines=8> */
.L_x_2772:
        /* <DEDUP_REMOVED lines=27> */
.L_x_2775:
        /* <DEDUP_REMOVED lines=12> */
[----:B------:R-:W-:Y:S01]  /*7e50*/  F2FP.F16.F32.PACK_AB R0, RZ, R0 ;  /* 0x00000000ff00723e */ /* 0x000fe200000000ff */
[----:B------:R-:W-:Y:S06]  /*7e60*/  BRA `(.L_x_2726) ;  /* 0x0000000400c87947 */ /* 0x000fec0003800000 */
.L_x_2774:
[----:B------:R-:W2:Y:S02]  /*7e70*/  LDG.E.U16 R0, desc[UR36][R4.64] ;  /* 0x0000002404007981 */ /* 0x000ea4000c1e1500 */
[----:B--2---:R-:W-:-:S05]  /*7e80*/  IMAD.U32 R0, R0, 0x10000, RZ ;  /* 0x0001000000007824 */ /* 0x004fca00078e00ff */
[----:B------:R-:W-:Y:S01]  /*7e90*/  F2FP.F16.F32.PACK_AB R0, RZ, R0 ;  /* 0x00000000ff00723e */ /* 0x000fe200000000ff */
[----:B------:R-:W-:Y:S06]  /*7ea0*/  BRA `(.L_x_2726) ;  /* 0x0000000400b87947 */ /* 0x000fec0003800000 */
.L_x_2771:
        /* <DEDUP_REMOVED lines=12> */
.L_x_2778:
        /* <DEDUP_REMOVED lines=21> */
.L_x_2782:
[----:B------:R-:W-:Y:S05]  /*80c0*/  BSYNC.RECONVERGENT B1 ;  /* 0x0000000000017941 */ /* 0x000fea0003800200 */
.L_x_2781:
[----:B------:R-:W-:Y:S01]  /*80d0*/  IMAD.SHL.U32 R0, R0, 0x100000, RZ ;  /* 0x0010000000007824 */ /* 0x000fe200078e00ff */
[----:B------:R-:W-:-:S04]  /*80e0*/  LEA R3, R3, 0x3b800000, 0x17 ;  /* 0x3b80000003037811 */ /* 0x000fc800078eb8ff */
[----:B------:R-:W-:-:S07]  /*80f0*/  LOP3.LUT R0, R3, R0, R7, 0xfe, !PT ;  /* 0x0000000003007212 */ /* 0x000fce00078efe07 */
.L_x_2780:
[----:B------:R-:W-:Y:S05]  /*8100*/  BSYNC.RECONVERGENT B0 ;  /* 0x0000000000007941 */ /* 0x000fea0003800200 */
.L_x_2779:
[----:B------:R-:W-:Y:S01]  /*8110*/  F2FP.F16.F32.PACK_AB R0, RZ, R0 ;  /* 0x00000000ff00723e */ /* 0x000fe200000000ff */
[----:B------:R-:W-:Y:S06]  /*8120*/  BRA `(.L_x_2726) ;  /* 0x0000000400187947 */ /* 0x000fec0003800000 */
.L_x_2777:
        /* <DEDUP_REMOVED lines=21> */
.L_x_2786:
[----:B------:R-:W-:Y:S05]  /*8280*/  BSYNC.RECONVERGENT B1 ;  /* 0x0000000000017941 */ /* 0x000fea0003800200 */
.L_x_2785:
[----:B------:R-:W-:Y:S01]  /*8290*/  IMAD.SHL.U32 R0, R0, 0x200000, RZ ;  /* 0x0020000000007824 */ /* 0x000fe200078e00ff */
[----:B------:R-:W-:-:S04]  /*82a0*/  LEA R3, R3, 0x37800000, 0x17 ;  /* 0x3780000003037811 */ /* 0x000fc800078eb8ff */
[----:B------:R-:W-:-:S07]  /*82b0*/  LOP3.LUT R0, R3, R0, R7, 0xfe, !PT ;  /* 0x0000000003007212 */ /* 0x000fce00078efe07 */
.L_x_2784:
[----:B------:R-:W-:Y:S05]  /*82c0*/  BSYNC.RECONVERGENT B0 ;  /* 0x0000000000007941 */ /* 0x000fea0003800200 */
.L_x_2783:
[----:B------:R-:W-:Y:S01]  /*82d0*/  F2FP.F16.F32.PACK_AB R0, RZ, R0 ;  /* 0x00000000ff00723e */ /* 0x000fe200000000ff */
[----:B------:R-:W-:Y:S06]  /*82e0*/  BRA `(.L_x_2726) ;  /* 0x0000000000a87947 */ /* 0x000fec0003800000 */
.L_x_2776:
        /* <DEDUP_REMOVED lines=14> */
.L_x_2790:
[----:B------:R-:W-:Y:S05]  /*83d0*/  BSYNC.RECONVERGENT B0 ;  /* 0x0000000000007941 */ /* 0x000fea0003800200 */
.L_x_2789:
[----:B------:R-:W-:Y:S01]  /*83e0*/  F2FP.F16.F32.PACK_AB R0, RZ, R0 ;  /* 0x00000000ff00723e */ /* 0x000fe200000000ff */
[----:B------:R-:W-:Y:S06]  /*83f0*/  BRA `(.L_x_2726) ;  /* 0x0000000000647947 */ /* 0x000fec0003800000 */
.L_x_2764:
        /* <DEDUP_REMOVED lines=16> */
.L_x_2791:
[----:B------:R-:W-:Y:S01]  /*8500*/  PRMT R0, RZ, 0x7610, R0 ;  /* 0x00007610ff007816 */ /* 0x000fe20000000000 */
[----:B------:R-:W-:Y:S06]  /*8510*/  BRA `(.L_x_2726) ;  /* 0x00000000001c7947 */ /* 0x000fec0003800000 */
.L_x_2788:
[----:B------:R-:W2:Y:S02]  /*8520*/  LDG.E.64 R4, desc[UR36][R4.64] ;  /* 0x0000002404047981 */ /* 0x000ea4000c1e1b00 */
[----:B--2---:R-:W0:Y:S02]  /*8530*/  I2F.U64 R0, R4 ;  /* 0x0000000400007312 */ /* 0x004e240000301000 */
[----:B0-----:R-:W-:Y:S01]  /*8540*/  F2FP.F16.F32.PACK_AB R0, RZ, R0 ;  /* 0x00000000ff00723e */ /* 0x001fe200000000ff */
[----:B------:R-:W-:Y:S06]  /*8550*/  BRA `(.L_x_2726) ;  /* 0x00000000000c7947 */ /* 0x000fec0003800000 */
.L_x_2787:
[----:B------:R-:W2:Y:S02]  /*8560*/  LDG.E R4, desc[UR36][R4.64] ;  /* 0x0000002404047981 */ /* 0x000ea4000c1e1900 */
[----:B--2---:R-:W-:-:S04]  /*8570*/  I2FP.F32.U32 R0, R4 ;  /* 0x0000000400007245 */ /* 0x004fc80000201000 */
[----:B------:R-:W-:-:S07]  /*8580*/  F2FP.F16.F32.PACK_AB R0, RZ, R0 ;  /* 0x00000000ff00723e */ /* 0x000fce00000000ff */
.L_x_2726:
[----:B------:R-:W-:Y:S05]  /*8590*/  BSYNC.RECONVERGENT B6 ;  /* 0x0000000000067941 */ /* 0x000fea0003800200 */
.L_x_2725:
[C---:B------:R-:W-:Y:S01]  /*85a0*/  VIADD R26, R19.reuse, 0x80 ;  /* 0x00000080131a7836 */ /* 0x040fe20000000000 */
[CC--:B------:R-:W-:Y:S01]  /*85b0*/  ISETP.GE.AND P0, PT, R19.reuse, R28.reuse, PT ;  /* 0x0000001c1300720c */ /* 0x0c0fe20003f06270 */
[C---:B------:R-:W-:Y:S01]  /*85c0*/  VIADD R3, R19.reuse, 0x100 ;  /* 0x0000010013037836 */ /* 0x040fe20000000000 */
[----:B------:R-:W4:Y:S01]  /*85d0*/  LDC.U8 R27, c[0x0][0x3b0] ;  /* 0x0000ec00ff1b7b82 */ /* 0x000f220000000000 */
[----:B0123--:R-:W-:Y:S01]  /*85e0*/  VIADD R5, R19, 0x180 ;  /* 0x0000018013057836 */ /* 0x00ffe20000000000 */
[-C--:B------:R-:W-:Y:S01]  /*85f0*/  ISETP.GE.AND P1, PT, R26, R28.reuse, PT ;  /* 0x0000001c1a00720c */ /* 0x080fe20003f26270 */
[----:B------:R-:W-:Y:S01]  /*8600*/  BSSY.RECONVERGENT B6, `(.L_x_2792) ;  /* 0x0000120000067945 */ /* 0x000fe20003800200 */
[-C--:B------:R-:W-:Y:S02]  /*8610*/  ISETP.GE.AND P2, PT, R3, R28.reuse, PT ;  /* 0x0000001c0300720c */ /* 0x080fe40003f46270 */
[----:B------:R-:W-:-:S05]  /*8620*/  ISETP.GE.AND P3, PT, R5, R28, PT ;  /* 0x0000001c0500720c */ /* 0x000fca0003f66270 */
[----:B-----5:R-:W-:Y:S02]  /*8630*/  @!P0 HADD2.F32 R3, -RZ, R16.H0_H0 ;  /* 0x20000010ff038230 */ /* 0x020fe40000004100 */
[----:B------:R-:W-:Y:S02]  /*8640*/  @!P0 HADD2.F32 R4, -RZ, R17.H0_H0 ;  /* 0x20000011ff048230 */ /* 0x000fe40000004100 */
[----:B------:R-:W-:Y:S02]  /*8650*/  @!P1 HADD2.F32 R5, -RZ, R18.H0_H0 ;  /* 0x20000012ff059230 */ /* 0x000fe40000004100 */
[----:B------:R-:W-:Y:S01]  /*8660*/  @!P1 HADD2.F32 R22, -RZ, R22.H0_H0 ;  /* 0x20000016ff169230 */ /* 0x000fe20000004100 */
[----:B------:R-:W-:Y:S01]  /*8670*/  @!P0 FMNMX.FTZ R3, R3, R4, PT ;  /* 0x0000000403038209 */ /* 0x000fe20003810000 */
[----:B------:R-:W-:Y:S02]  /*8680*/  @!P2 HADD2.F32 R23, -RZ, R23.H0_H0 ;  /* 0x20000017ff17a230 */ /* 0x000fe40000004100 */
[----:B------:R-:W-:Y:S01]  /*8690*/  @!P2 HADD2.F32 R24, -RZ, R24.H0_H0 ;  /* 0x20000018ff18a230 */ /* 0x000fe20000004100 */
[----:B------:R-:W-:Y:S01]  /*86a0*/  @!P1 FMNMX.FTZ R5, R5, R22, PT ;  /* 0x0000001605059209 */ /* 0x000fe20003810000 */
[----:B------:R-:W-:-:S02]  /*86b0*/  @!P3 HADD2.F32 R25, -RZ, R25.H0_H0 ;  /* 0x20000019ff19b230 */ /* 0x000fc40000004100 */
[----:B------:R-:W-:Y:S01]  /*86c0*/  @!P3 HADD2.F32 R6, -RZ, R0.H0_H0 ;  /* 0x20000000ff06b230 */ /* 0x000fe20000004100 */
[----:B------:R-:W-:Y:S02]  /*86d0*/  @!P2 FMNMX.FTZ R23, R23, R24, PT ;  /* 0x000000181717a209 */ /* 0x000fe40003810000 */
[----:B------:R-:W-:Y:S02]  /*86e0*/  @!P0 F2FP.F16.F32.PACK_AB R0, RZ, R3 ;  /* 0x00000003ff00823e */ /* 0x000fe400000000ff */
[----:B------:R-:W-:Y:S02]  /*86f0*/  @!P3 FMNMX.FTZ R6, R25, R6, PT ;  /* 0x000000061906b209 */ /* 0x000fe40003810000 */
[----:B------:R-:W-:Y:S02]  /*8700*/  @!P1 F2FP.F16.F32.PACK_AB R18, RZ, R5 ;  /* 0x00000005ff12923e */ /* 0x000fe400000000ff */
[----:B------:R-:W-:Y:S02]  /*8710*/  @!P2 F2FP.F16.F32.PACK_AB R17, RZ, R23 ;  /* 0x00000017ff11a23e */ /* 0x000fe400000000ff */
[----:B------:R-:W-:Y:S01]  /*8720*/  @!P3 F2FP.F16.F32.PACK_AB R16, RZ, R6 ;  /* 0x00000006ff10b23e */ /* 0x000fe200000000ff */
[----:B------:R-:W-:Y:S06]  /*8730*/  @P0 BRA `(.L_x_2793) ;  /* 0x0000001000300947 */ /* 0x000fec0003800000 */
[----:B------:R-:W0:Y:S01]  /*8740*/  LDCU UR4, c[0x0][0x3b4] ;  /* 0x00007680ff0477ac */ /* 0x000e220008000800 */
[----:B------:R-:W1:Y:S01]  /*8750*/  LDC.64 R8, c[0x0][0x388] ;  /* 0x0000e200ff087b82 */ /* 0x000e620000000a00 */
[----:B------:R-:W-:Y:S01]  /*8760*/  IMAD R3, R2, 0x200, R19 ;  /* 0x0000020002037824 */ /* 0x000fe200078e0213 */
[----:B----4-:R-:W-:-:S03]  /*8770*/  PRMT R4, R27, 0x9910, RZ ;  /* 0x000099101b047816 */ /* 0x010fc600000000ff */
        /* <DEDUP_REMOVED lines=19> */
.L_x_2797:
[----:B------:R-:W-:Y:S02]  /*88b0*/  HADD2.F32 R5, -RZ, R0.H0_H0 ;  /* 0x20000000ff057230 */ /* 0x000fe40000004100 */
[----:B------:R-:W-:-:S04]  /*88c0*/  IMAD.MOV.U32 R19, RZ, RZ, R26 ;  /* 0x000000ffff137224 */ /* 0x000fc800078e001a */
[----:B------:R-:W0:Y:S02]  /*88d0*/  F2I.S64.TRUNC R4, R5 ;  /* 0x0000000500047311 */ /* 0x000e24000020d900 */
[----:B0-----:R0:W-:Y:S01]  /*88e0*/  STG.E.U8 desc[UR36][R8.64], R4 ;  /* 0x0000000408007986 */ /* 0x0011e2000c101124 */
[----:B------:R-:W-:Y:S05]  /*88f0*/  BRA `(.L_x_2793) ;  /* 0x0000000c00c07947 */ /* 0x000fea0003800000 */
.L_x_2796:
        /* <DEDUP_REMOVED lines=11> */
.L_x_2800:
[----:B------:R-:W-:Y:S02]  /*89b0*/  HADD2.F32 R0, -RZ, R0.H0_H0 ;  /* 0x20000000ff007230 */ /* 0x000fe40000004100 */
[----:B------:R-:W-:Y:S02]  /*89c0*/  IMAD.MOV.U32 R19, RZ, RZ, R26 ;  /* 0x000000ffff137224 */ /* 0x000fe400078e001a */
[----:B------:R-:W0:Y:S02]  /*89d0*/  F2I.FTZ.TRUNC.NTZ R3, R0 ;  /* 0x0000000000037305 */ /* 0x000e24000021f100 */
[----:B0-----:R0:W-:Y:S01]  /*89e0*/  STG.E desc[UR36][R8.64], R3 ;  /* 0x0000000308007986 */ /* 0x0011e2000c101924 */
[----:B------:R-:W-:Y:S05]  /*89f0*/  BRA `(.L_x_2793) ;  /* 0x0000000c00807947 */ /* 0x000fea0003800000 */
.L_x_2799:
[----:B------:R-:W-:Y:S02]  /*8a00*/  HADD2.F32 R0, -RZ, R0.H0_H0 ;  /* 0x20000000ff007230 */ /* 0x000fe40000004100 */
[----:B------:R-:W-:Y:S02]  /*8a10*/  IMAD.MOV.U32 R19, RZ, RZ, R26 ;  /* 0x000000ffff137224 */ /* 0x000fe400078e001a */
[----:B------:R-:W0:Y:S02]  /*8a20*/  F2I.FTZ.TRUNC.NTZ R3, R0 ;  /* 0x0000000000037305 */ /* 0x000e24000021f100 */
[----:B0-----:R0:W-:Y:S01]  /*8a30*/  STG.E.U16 desc[UR36][R8.64], R3 ;  /* 0x0000000308007986 */ /* 0x0011e2000c101524 */
[----:B------:R-:W-:Y:S05]  /*8a40*/  BRA `(.L_x_2793) ;  /* 0x0000000c006c7947 */ /* 0x000fea0003800000 */
.L_x_2795:
        /* <DEDUP_REMOVED lines=10> */
.L_x_2802:
[----:B------:R0:W-:Y:S01]  /*8af0*/  STG.E.U16 desc[UR36][R8.64], R0 ;  /* 0x0000000008007986 */ /* 0x0001e2000c101524 */
[----:B------:R-:W-:Y:S01]  /*8b00*/  IMAD.MOV.U32 R19, RZ, RZ, R26 ;  /* 0x000000ffff137224 */ /* 0x000fe200078e001a */
[----:B------:R-:W-:Y:S06]  /*8b10*/  BRA `(.L_x_2793) ;  /* 0x0000000c00387947 */ /* 0x000fec0003800000 */
.L_x_2801:
        /* <DEDUP_REMOVED lines=11> */
.L_x_2804:
[----:B------:R-:W-:Y:S02]  /*8bd0*/  HADD2.F32 R0, -RZ, R0.H0_H0 ;  /* 0x20000000ff007230 */ /* 0x000fe40000004100 */
[----:B------:R-:W-:-:S03]  /*8be0*/  IMAD.MOV.U32 R19, RZ, RZ, R26 ;  /* 0x000000ffff137224 */ /* 0x000fc600078e001a */
[----:B------:R-:W-:-:S04]  /*8bf0*/  F2FP.F16.F32.PACK_AB R0, RZ, R0 ;  /* 0x00000000ff00723e */ /* 0x000fc800000000ff */
[----:B------:R-:W-:-:S05]  /*8c00*/  PRMT R0, R0, 0x5410, RZ ;  /* 0x0000541000007816 */ /* 0x000fca00000000ff */
[----:B------:R3:W-:Y:S01]  /*8c10*/  STG.E desc[UR36][R8.64], R0 ;  /* 0x0000000008007986 */ /* 0x0007e2000c101924 */
[----:B------:R-:W-:Y:S05]  /*8c20*/  BRA `(.L_x_2793) ;  /* 0x0000000800f47947 */ /* 0x000fea0003800000 */
.L_x_2803:
[----:B------:R-:W-:Y:S02]  /*8c30*/  HADD2.F32 R4, -RZ, R0.H0_H0 ;  /* 0x20000000ff047230 */ /* 0x000fe40000004100 */
[----:B------:R-:W-:-:S03]  /*8c40*/  IMAD.MOV.U32 R19, RZ, RZ, R26 ;  /* 0x000000ffff137224 */ /* 0x000fc600078e001a */
[----:B------:R-:W-:-:S06]  /*8c50*/  FMUL.FTZ R4, R4, 1 ;  /* 0x3f80000004047820 */ /* 0x000fcc0000410000 */
[----:B------:R-:W0:Y:S02]  /*8c60*/  F2F.F64.F32 R4, R4 ;  /* 0x0000000400047310 */ /* 0x000e240000201800 */
[----:B0-----:R0:W-:Y:S01]  /*8c70*/  STG.E.64 desc[UR36][R8.64], R4 ;  /* 0x0000000408007986 */ /* 0x0011e2000c101b24 */
[----:B------:R-:W-:Y:S05]  /*8c80*/  BRA `(.L_x_2793) ;  /* 0x0000000800dc7947 */ /* 0x000fea0003800000 */
.L_x_2794:
        /* <DEDUP_REMOVED lines=14> */
.L_x_2807:
[----:B------:R-:W-:Y:S01]  /*8d70*/  HADD2.F32 R0, -RZ, R0.H0_H0 ;  /* 0x20000000ff007230 */ /* 0x000fe20000004100 */
[----:B------:R-:W-:Y:S01]  /*8d80*/  CS2R R6, SRZ ;  /* 0x0000000000067805 */ /* 0x000fe2000001ff00 */
[----:B------:R-:W-:-:S03]  /*8d90*/  IMAD.MOV.U32 R19, RZ, RZ, R26 ;  /* 0x000000ffff137224 */ /* 0x000fc600078e001a */
[----:B------:R-:W-:-:S04]  /*8da0*/  FMUL.FTZ R0, R0, 1 ;  /* 0x3f80000000007820 */ /* 0x000fc80000410000 */
[----:B------:R-:W0:Y:S02]  /*8db0*/  F2F.F64.F32 R4, R0 ;  /* 0x0000000000047310 */ /* 0x000e240000201800 */
[----:B0-----:R0:W-:Y:S01]  /*8dc0*/  STG.E.128 desc[UR36][R8.64], R4 ;  /* 0x0000000408007986 */ /* 0x0011e2000c101d24 */
[----:B------:R-:W-:Y:S05]  /*8dd0*/  BRA `(.L_x_2793) ;  /* 0x0000000800887947 */ /* 0x000fea0003800000 */
.L_x_2806:
        /* <DEDUP_REMOVED lines=19> */
.L_x_2811:
[----:B------:R-:W-:Y:S05]  /*8f10*/  BSYNC.RECONVERGENT B0 ;  /* 0x0000000000007941 */ /* 0x000fea0003800200 */
.L_x_2810:
[----:B------:R-:W-:Y:S01]  /*8f20*/  LOP3.LUT R5, R0, 0x80, R5, 0xf8, !PT ;  /* 0x0000008000057812 */ /* 0x000fe200078ef805 */
[----:B------:R-:W-:-:S04]  /*8f30*/  IMAD.MOV.U32 R19, RZ, RZ, R26 ;  /* 0x000000ffff137224 */ /* 0x000fc800078e001a */
[----:B------:R0:W-:Y:S01]  /*8f40*/  STG.E.U8 desc[UR36][R8.64], R5 ;  /* 0x0000000508007986 */ /* 0x0001e2000c101124 */
[----:B------:R-:W-:Y:S05]  /*8f50*/  BRA `(.L_x_2793) ;  /* 0x0000000800287947 */ /* 0x000fea0003800000 */
.L_x_2809:
        /* <DEDUP_REMOVED lines=15> */
.L_x_2813:
[----:B------:R-:W-:Y:S05]  /*9050*/  BSYNC.RECONVERGENT B0 ;  /* 0x0000000000007941 */ /* 0x000fea0003800200 */
.L_x_2812:
[----:B------:R-:W-:Y:S01]  /*9060*/  LOP3.LUT R5, R0, 0x80, R5, 0xf8, !PT ;  /* 0x0000008000057812 */ /* 0x000fe200078ef805 */
[----:B------:R-:W-:-:S04]  /*9070*/  IMAD.MOV.U32 R19, RZ, RZ, R26 ;  /* 0x000000ffff137224 */ /* 0x000fc800078e001a */
[----:B------:R0:W-:Y:S01]  /*9080*/  STG.E.U8 desc[UR36][R8.64], R5 ;  /* 0x0000000508007986 */ /* 0x0001e2000c101124 */
[----:B------:R-:W-:Y:S05]  /*9090*/  BRA `(.L_x_2793) ;  /* 0x0000000400d87947 */ /* 0x000fea0003800000 */
.L_x_2808:
[----:B------:R-:W-:Y:S02]  /*90a0*/  HADD2.F32 R0, -RZ, R0.H0_H0 ;  /* 0x20000000ff007230 */ /* 0x000fe40000004100 */
[----:B------:R-:W-:-:S03]  /*90b0*/  IMAD.MOV.U32 R19, RZ, RZ, R26 ;  /* 0x000000ffff137224 */ /* 0x000fc600078e001a */
[----:B------:R-:W-:-:S05]  /*90c0*/  F2FP.BF16.F32.PACK_AB R0, RZ, R0 ;  /* 0x00000000ff00723e */ /* 0x000fca00000010ff */
[----:B------:R0:W-:Y:S01]  /*90d0*/  STG.E.U16 desc[UR36][R8.64], R0 ;  /* 0x0000000008007986 */ /* 0x0001e2000c101524 */
[----:B------:R-:W-:Y:S05]  /*90e0*/  BRA `(.L_x_2793) ;  /* 0x0000000400c47947 */ /* 0x000fea0003800000 */
.L_x_2805:
        /* <DEDUP_REMOVED lines=13> */
.L_x_2816:
        /* <DEDUP_REMOVED lines=13> */
.L_x_2819:
[----:B------:R-:W-:-:S04]  /*9290*/  SHF.R.U32.HI R0, RZ, 0x14, R3 ;  /* 0x00000014ff007819 */ /* 0x000fc80000011603 */
[----:B------:R-:W-:-:S04]  /*92a0*/  LOP3.LUT R0, R0, 0x1, RZ, 0xc0, !PT ;  /* 0x0000000100007812 */ /* 0x000fc800078ec0ff */
[----:B------:R-:W-:-:S04]  /*92b0*/  IADD3 R0, PT, PT, R3, 0x487ffff, R0 ;  /* 0x0487ffff03007810 */ /* 0x000fc80007ffe000 */
[----:B------:R-:W-:-:S04]  /*92c0*/  SHF.R.U32.HI R0, RZ, 0x14, R0 ;  /* 0x00000014ff007819 */ /* 0x000fc80000011600 */
[----:B------:R-:W-:-:S07]  /*92d0*/  LOP3.LUT R0, R0, 0xff, RZ, 0xc0, !PT ;  /* 0x000000ff00007812 */ /* 0x000fce00078ec0ff */
.L_x_2820:
[----:B------:R-:W-:-:S04]  /*92e0*/  SHF.R.U32.HI R3, RZ, 0x18, R3 ;  /* 0x00000018ff037819 */ /* 0x000fc80000011603 */
[----:B------:R-:W-:-:S04]  /*92f0*/  LOP3.LUT R0, R0, 0x80, R3, 0xf8, !PT ;  /* 0x0000008000007812 */ /* 0x000fc800078ef803 */
[----:B------:R-:W-:-:S07]  /*9300*/  PRMT R4, R0, 0x7610, R4 ;  /* 0x0000761000047816 */ /* 0x000fce0000000004 */
.L_x_2818:
[----:B------:R-:W-:Y:S05]  /*9310*/  BSYNC.RECONVERGENT B0 ;  /* 0x0000000000007941 */ /* 0x000fea0003800200 */
.L_x_2817:
[----:B------:R0:W-:Y:S01]  /*9320*/  STG.E.U8 desc[UR36][R8.64], R4 ;  /* 0x0000000408007986 */ /* 0x0001e2000c101124 */
[----:B------:R-:W-:Y:S01]  /*9330*/  IMAD.MOV.U32 R19, RZ, RZ, R26 ;  /* 0x000000ffff137224 */ /* 0x000fe200078e001a */
[----:B------:R-:W-:Y:S06]  /*9340*/  BRA `(.L_x_2793) ;  /* 0x00000004002c7947 */ /* 0x000fec0003800000 */
.L_x_2815:
        /* <DEDUP_REMOVED lines=13> */
.L_x_2823:
[----:B------:R-:W-:-:S04]  /*9420*/  SHF.R.U32.HI R0, RZ, 0x15, R3 ;  /* 0x00000015ff007819 */ /* 0x000fc80000011603 */
[----:B------:R-:W-:-:S04]  /*9430*/  LOP3.LUT R0, R0, 0x1, RZ, 0xc0, !PT ;  /* 0x0000000100007812 */ /* 0x000fc800078ec0ff */
[----:B------:R-:W-:-:S04]  /*9440*/  IADD3 R0, PT, PT, R3, 0x88fffff, R0 ;  /* 0x088fffff03007810 */ /* 0x000fc80007ffe000 */
[----:B------:R-:W-:-:S04]  /*9450*/  SHF.R.U32.HI R0, RZ, 0x15, R0 ;  /* 0x00000015ff007819 */ /* 0x000fc80000011600 */
[----:B------:R-:W-:-:S07]  /*9460*/  LOP3.LUT R0, R0, 0xff, RZ, 0xc0, !PT ;  /* 0x000000ff00007812 */ /* 0x000fce00078ec0ff */
.L_x_2824:
[----:B------:R-:W-:-:S04]  /*9470*/  SHF.R.U32.HI R3, RZ, 0x18, R3 ;  /* 0x00000018ff037819 */ /* 0x000fc80000011603 */
[----:B------:R-:W-:-:S04]  /*9480*/  LOP3.LUT R0, R0, 0x80, R3, 0xf8, !PT ;  /* 0x0000008000007812 */ /* 0x000fc800078ef803 */
[----:B------:R-:W-:-:S07]  /*9490*/  PRMT R4, R0, 0x7610, R4 ;  /* 0x0000761000047816 */ /* 0x000fce0000000004 */
.L_x_2822:
[----:B------:R-:W-:Y:S05]  /*94a0*/  BSYNC.RECONVERGENT B0 ;  /* 0x0000000000007941 */ /* 0x000fea0003800200 */
.L_x_2821:
[----:B------:R0:W-:Y:S01]  /*94b0*/  STG.E.U8 desc[UR36][R8.64], R4 ;  /* 0x0000000408007986 */ /* 0x0001e2000c101124 */
[----:B------:R-:W-:Y:S01]  /*94c0*/  IMAD.MOV.U32 R19, RZ, RZ, R26 ;  /* 0x000000ffff137224 */ /* 0x000fe200078e001a */
[----:B------:R-:W-:Y:S06]  /*94d0*/  BRA `(.L_x_2793) ;  /* 0x0000000000c87947 */ /* 0x000fec0003800000 */
.L_x_2814:
[----:B------:R-:W-:-:S13]  /*94e0*/  ISETP.NE.AND P0, PT, R3, 0x1c, PT ;  /* 0x0000001c0300780c */ /* 0x000fda0003f05270 */
[----:B------:R-:W-:Y:S05]  /*94f0*/  @!P0 BRA `(.L_x_2825) ;  /* 0x0000000000b08947 */ /* 0x000fea0003800000 */
[----:B------:R-:W-:-:S13]  /*9500*/  ISETP.NE.AND P0, PT, R3, 0x1d, PT ;  /* 0x0000001d0300780c */ /* 0x000fda0003f05270 */
[----:B------:R-:W-:Y:S05]  /*9510*/  @!P0 BRA `(.L_x_2826) ;  /* 0x0000000000948947 */ /* 0x000fea0003800000 */
[----:B------:R-:W-:-:S13]  /*9520*/  ISETP.NE.AND P0, PT, R3, 0x2c, PT ;  /* 0x0000002c0300780c */ /* 0x000fda0003f05270 */
[----:B------:R-:W-:Y:S05]  /*9530*/  @!P0 BRA `(.L_x_2827) ;  /* 0x0000000000488947 */ /* 0x000fea0003800000 */
.L_x_2798:
        /* <DEDUP_REMOVED lines=16> */
.L_x_2828:
[----:B------:R-:W-:Y:S01]  /*9640*/  IMAD.MOV.U32 R19, RZ, RZ, R26 ;  /* 0x000000ffff137224 */ /* 0x000fe200078e001a */
[----:B------:R-:W-:Y:S06]  /*9650*/  BRA `(.L_x_2793) ;  /* 0x0000000000687947 */ /* 0x000fec0003800000 */
.L_x_2827:
        /* <DEDUP_REMOVED lines=17> */
.L_x_2826:
[----:B------:R-:W-:Y:S02]  /*9770*/  HADD2.F32 R4, -RZ, R0.H0_H0 ;  /* 0x20000000ff047230 */ /* 0x000fe40000004100 */
[----:B------:R-:W-:-:S04]  /*9780*/  IMAD.MOV.U32 R19, RZ, RZ, R26 ;  /* 0x000000ffff137224 */ /* 0x000fc800078e001a */
[----:B------:R-:W0:Y:S02]  /*9790*/  F2I.U64.TRUNC R4, R4 ;  /* 0x0000000400047311 */ /* 0x000e24000020d800 */
[----:B0-----:R0:W-:Y:S01]  /*97a0*/  STG.E.64 desc[UR36][R8.64], R4 ;  /* 0x0000000408007986 */ /* 0x0011e2000c101b24 */
[----:B------:R-:W-:Y:S05]  /*97b0*/  BRA `(.L_x_2793) ;  /* 0x0000000000107947 */ /* 0x000fea0003800000 */
.L_x_2825:
[----:B------:R-:W-:Y:S02]  /*97c0*/  HADD2.F32 R0, -RZ, R0.H0_H0 ;  /* 0x20000000ff007230 */ /* 0x000fe40000004100 */
[----:B------:R-:W-:Y:S02]  /*97d0*/  IMAD.MOV.U32 R19, RZ, RZ, R26 ;  /* 0x000000ffff137224 */ /* 0x000fe400078e001a */
[----:B------:R-:W0:Y:S02]  /*97e0*/  F2I.FTZ.U32.TRUNC.NTZ R3, R0 ;  /* 0x0000000000037305 */ /* 0x000e24000021f000 */
[----:B0-----:R0:W-:Y:S03]  /*97f0*/  STG.E desc[UR36][R8.64], R3 ;  /* 0x0000000308007986 */ /* 0x0011e6000c101924 */
.L_x_2793:
[----:B------:R-:W-:Y:S05]  /*9800*/  BSYNC.RECONVERGENT B6 ;  /* 0x0000000000067941 */ /* 0x000fea0003800200 */
.L_x_2792:
[----:B------:R-:W-:Y:S01]  /*9810*/  ISETP.GE.AND P0, PT, R19, R28, PT ;  /* 0x0000001c1300720c */ /* 0x000fe20003f06270 */
[----:B------:R-:W-:-:S12]  /*9820*/  BSSY.RECONVERGENT B6, `(.L_x_2829) ;  /* 0x00001f0000067945 */ /* 0x000fd80003800200 */
[----:B------:R-:W-:Y:S05]  /*9830*/  @P0 BRA `(.L_x_2830) ;  /* 0x0000001c00b80947 */ /* 0x000fea0003800000 */
[----:B------:R-:W5:Y:S01]  /*9840*/  LDCU UR4, c[0x0][0x3b4] ;  /* 0x00007680ff0477ac */ /* 0x000f620008000800 */
[----:B0123--:R-:W0:Y:S01]  /*9850*/  LDC.64 R8, c[0x0][0x388] ;  /* 0x0000e200ff087b82 */ /* 0x00fe220000000a00 */
[----:B------:R-:W-:Y:S01]  /*9860*/  IMAD R0, R2, 0x200, R19 ;  /* 0x0000020002007824 */ /* 0x000fe200078e0213 */
[----:B----4-:R-:W-:-:S03]  /*9870*/  PRMT R4, R27, 0x9910, RZ ;  /* 0x000099101b047816 */ /* 0x010fc600000000ff */
        /* <DEDUP_REMOVED lines=18> */
.L_x_2834:
[----:B------:R-:W-:-:S06]  /*99a0*/  HADD2.F32 R5, -RZ, R18.H0_H0 ;  /* 0x20000012ff057230 */ /* 0x000fcc0000004100 */
[----:B------:R-:W0:Y:S02]  /*99b0*/  F2I.S64.TRUNC R4, R5 ;  /* 0x0000000500047311 */ /* 0x000e24000020d900 */
[----:B0-----:R0:W-:Y:S01]  /*99c0*/  STG.E.U8 desc[UR36][R8.64], R4 ;  /* 0x0000000408007986 */ /* 0x0011e2000c101124 */
[----:B------:R-:W-:Y:S05]  /*99d0*/  BRA `(.L_x_2836) ;  /* 0x0000000c006c7947 */ /* 0x000fea0003800000 */
.L_x_2833:
        /* <DEDUP_REMOVED lines=10> */
.L_x_2838:
[----:B------:R-:W-:-:S04]  /*9a80*/  HADD2.F32 R18, -RZ, R18.H0_H0 ;  /* 0x20000012ff127230 */ /* 0x000fc80000004100 */
[----:B------:R-:W0:Y:S02]  /*9a90*/  F2I.FTZ.TRUNC.NTZ R3, R18 ;  /* 0x0000001200037305 */ /* 0x000e24000021f100 */
[----:B0-----:R0:W-:Y:S01]  /*9aa0*/  STG.E desc[UR36][R8.64], R3 ;  /* 0x0000000308007986 */ /* 0x0011e2000c101924 */
[----:B------:R-:W-:Y:S05]  /*9ab0*/  BRA `(.L_x_2836) ;  /* 0x0000000c00347947 */ /* 0x000fea0003800000 */
.L_x_2837:
[----:B------:R-:W-:-:S04]  /*9ac0*/  HADD2.F32 R18, -RZ, R18.H0_H0 ;  /* 0x20000012ff127230 */ /* 0x000fc80000004100 */
[----:B------:R-:W0:Y:S02]  /*9ad0*/  F2I.FTZ.TRUNC.NTZ R3, R18 ;  /* 0x0000001200037305 */ /* 0x000e24000021f100 */
[----:B0-----:R0:W-:Y:S01]  /*9ae0*/  STG.E.U16 desc[UR36][R8.64], R3 ;  /* 0x0000000308007986 */ /* 0x0011e2000c101524 */
[----:B------:R-:W-:Y:S05]  /*9af0*/  BRA `(.L_x_2836) ;  /* 0x0000000c00247947 */ /* 0x000fea0003800000 */
.L_x_2832:
        /* <DEDUP_REMOVED lines=9> */
.L_x_2840:
[----:B------:R0:W-:Y:S01]  /*9b90*/  STG.E.U16 desc[UR36][R8.64], R18 ;  /* 0x0000001208007986 */ /* 0x0001e2000c101524 */
[----:B------:R-:W-:Y:S05]  /*9ba0*/  BRA `(.L_x_2836) ;  /* 0x0000000800f87947 */ /* 0x000fea0003800000 */
.L_x_2839:
        /* <DEDUP_REMOVED lines=10> */
.L_x_2842:
[----:B------:R-:W-:-:S05]  /*9c50*/  HADD2.F32 R0, -RZ, R18.H0_H0 ;  /* 0x20000012ff007230 */ /* 0x000fca0000004100 */
[----:B------:R-:W-:-:S04]  /*9c60*/  F2FP.F16.F32.PACK_AB R0, RZ, R0 ;  /* 0x00000000ff00723e */ /* 0x000fc800000000ff */
[----:B------:R-:W-:-:S05]  /*9c70*/  PRMT R0, R0, 0x5410, RZ ;  /* 0x0000541000007816 */ /* 0x000fca00000000ff */
[----:B------:R2:W-:Y:S01]  /*9c80*/  STG.E desc[UR36][R8.64], R0 ;  /* 0x0000000008007986 */ /* 0x0005e2000c101924 */
[----:B------:R-:W-:Y:S05]  /*9c90*/  BRA `(.L_x_2836) ;  /* 0x0000000800bc7947 */ /* 0x000fea0003800000 */
.L_x_2841:
[----:B------:R-:W-:-:S05]  /*9ca0*/  HADD2.F32 R4, -RZ, R18.H0_H0 ;  /* 0x20000012ff047230 */ /* 0x000fca0000004100 */
[----:B------:R-:W-:-:S06]  /*9cb0*/  FMUL.FTZ R4, R4, 1 ;  /* 0x3f80000004047820 */ /* 0x000fcc0000410000 */
[----:B------:R-:W0:Y:S02]  /*9cc0*/  F2F.F64.F32 R4, R4 ;  /* 0x0000000400047310 */ /* 0x000e240000201800 */
[----:B0-----:R4:W-:Y:S01]  /*9cd0*/  STG.E.64 desc[UR36][R8.64], R4 ;  /* 0x0000000408007986 */ /* 0x0019e2000c101b24 */
[----:B------:R-:W-:Y:S05]  /*9ce0*/  BRA `(.L_x_2836) ;  /* 0x0000000800a87947 */ /* 0x000fea0003800000 */
.L_x_2831:
        /* <DEDUP_REMOVED lines=14> */
.L_x_2846:
        /* <DEDUP_REMOVED lines=17> */
.L_x_2849:
[----:B------:R-:W-:-:S04]  /*9ee0*/  SHF.R.U32.HI R3, RZ, 0x18, R5 ;  /* 0x00000018ff037819 */ /* 0x000fc80000011605 */
[----:B------:R-:W-:-:S04]  /*9ef0*/  LOP3.LUT R0, R0, 0x80, R3, 0xf8, !PT ;  /* 0x0000008000007812 */ /* 0x000fc800078ef803 */
[----:B------:R-:W-:-:S07]  /*9f00*/  PRMT R4, R0, 0x7610, R4 ;  /* 0x0000761000047816 */ /* 0x000fce0000000004 */
.L_x_2848:
[----:B------:R-:W-:Y:S05]  /*9f10*/  BSYNC.RECONVERGENT B0 ;  /* 0x0000000000007941 */ /* 0x000fea0003800200 */
.L_x_2847:
[----:B------:R0:W-:Y:S01]  /*9f20*/  STG.E.U8 desc[UR36][R8.64], R4 ;  /* 0x0000000408007986 */ /* 0x0001e2000c101124 */
[----:B------:R-:W-:Y:S05]  /*9f30*/  BRA `(.L_x_2836) ;  /* 0x0000000800147947 */ /* 0x000fea0003800000 */
.L_x_2845:
        /* <DEDUP_REMOVED lines=17> */
.L_x_2852:
[----:B------:R-:W-:-:S04]  /*a050*/  SHF.R.U32.HI R3, RZ, 0x18, R5 ;  /* 0x00000018ff037819 */ /* 0x000fc80000011605 */
[----:B------:R-:W-:-:S04]  /*a060*/  LOP3.LUT R0, R0, 0x80, R3, 0xf8, !PT ;  /* 0x0000008000007812 */ /* 0x000fc800078ef803 */
[----:B------:R-:W-:-:S07]  /*a070*/  PRMT R4, R0, 0x7610, R4 ;  /* 0x0000761000047816 */ /* 0x000fce0000000004 */
.L_x_2851:
[----:B------:R-:W-:Y:S05]  /*a080*/  BSYNC.RECONVERGENT B0 ;  /* 0x0000000000007941 */ /* 0x000fea0003800200 */
.L_x_2850:
[----:B------:R0:W-:Y:S01]  /*a090*/  STG.E.U8 desc[UR36][R8.64], R4 ;  /* 0x0000000408007986 */ /* 0x0001e2000c101124 */
[----:B------:R-:W-:Y:S05]  /*a0a0*/  BRA `(.L_x_2836) ;  /* 0x0000000400b87947 */ /* 0x000fea0003800000 */
.L_x_2844:
        /* <DEDUP_REMOVED lines=22> */
.L_x_2854:
[----:B------:R-:W-:-:S06]  /*a210*/  HADD2.F32 R4, -RZ, R18.H0_H0 ;  /* 0x20000012ff047230 */ /* 0x000fcc0000004100 */
[----:B------:R-:W0:Y:S02]  /*a220*/  F2I.U64.TRUNC R4, R4 ;  /* 0x0000000400047311 */ /* 0x000e24000020d800 */
[----:B0-----:R0:W-:Y:S01]  /*a230*/  STG.E.64 desc[UR36][R8.64], R4 ;  /* 0x0000000408007986 */ /* 0x0011e2000c101b24 */
[----:B------:R-:W-:Y:S05]  /*a240*/  BRA `(.L_x_2836) ;  /* 0x0000000400507947 */ /* 0x000fea0003800000 */
.L_x_2853:
[----:B------:R-:W-:-:S04]  /*a250*/  HADD2.F32 R18, -RZ, R18.H0_H0 ;  /* 0x20000012ff127230 */ /* 0x000fc80000004100 */
[----:B------:R-:W0:Y:S02]  /*a260*/  F2I.FTZ.U32.TRUNC.NTZ R3, R18 ;  /* 0x0000001200037305 */ /* 0x000e24000021f000 */
[----:B0-----:R0:W-:Y:S01]  /*a270*/  STG.E desc[UR36][R8.64], R3 ;  /* 0x0000000308007986 */ /* 0x0011e2000c101924 */
[----:B------:R-:W-:Y:S05]  /*a280*/  BRA `(.L_x_2836) ;  /* 0x0000000400407947 */ /* 0x000fea0003800000 */
.L_x_2843:
        /* <DEDUP_REMOVED lines=11> */
.L_x_2856:
[----:B------:R-:W-:Y:S01]  /*a340*/  HADD2.F32 R18, -RZ, R18.H0_H0 ;  /* 0x20000012ff127230 */ /* 0x000fe20000004100 */
[----:B------:R-:W-:-:S04]  /*a350*/  CS2R R6, SRZ ;  /* 0x0000000000067805 */ /* 0x000fc8000001ff00 */
[----:B------:R-:W-:-:S06]  /*a360*/  FMUL.FTZ R4, R18, 1 ;  /* 0x3f80000012047820 */ /* 0x000fcc0000410000 */
[----:B------:R-:W0:Y:S02]  /*a370*/  F2F.F64.F32 R4, R4 ;  /* 0x0000000400047310 */ /* 0x000e240000201800 */
[----:B0-----:R0:W-:Y:S01]  /*a380*/  STG.E.128 desc[UR36][R8.64], R4 ;  /* 0x0000000408007986 */ /* 0x0011e2000c101d24 */
[----:B------:R-:W-:Y:S05]  /*a390*/  BRA `(.L_x_2836) ;  /* 0x0000000000fc7947 */ /* 0x000fea0003800000 */
.L_x_2855:
[----:B------:R-:W-:-:S13]  /*a3a0*/  ISETP.NE.AND P0, PT, R0, 0xf, PT ;  /* 0x0000000f0000780c */ /* 0x000fda0003f05270 */
[----:B------:R-:W-:Y:S05]  /*a3b0*/  @!P0 BRA `(.L_x_2857) ;  /* 0x0000000000e88947 */ /* 0x000fea0003800000 */
[----:B------:R-:W-:-:S13]  /*a3c0*/  ISETP.NE.AND P0, PT, R0, 0x17, PT ;  /* 0x000000170000780c */ /* 0x000fda0003f05270 */
[----:B------:R-:W-:Y:S05]  /*a3d0*/  @!P0 BRA `(.L_x_2858) ;  /* 0x0000000000908947 */ /* 0x000fea0003800000 */
[----:B------:R-:W-:-:S13]  /*a3e0*/  ISETP.NE.AND P0, PT, R0, 0x18, PT ;  /* 0x000000180000780c */ /* 0x000fda0003f05270 */
[----:B------:R-:W-:Y:S05]  /*a3f0*/  @!P0 BRA `(.L_x_2859) ;  /* 0x0000000000448947 */ /* 0x000fea0003800000 */
.L_x_2835:
        /* <DEDUP_REMOVED lines=16> */
.L_x_2860:
[----:B------:R-:W-:Y:S05]  /*a500*/  BRA `(.L_x_2836) ;  /* 0x0000000000a07947 */ /* 0x000fea0003800000 */
.L_x_2859:
        /* <DEDUP_REMOVED lines=13> */
.L_x_2862:
[----:B------:R-:W-:Y:S05]  /*a5e0*/  BSYNC.RECONVERGENT B0 ;  /* 0x0000000000007941 */ /* 0x000fea0003800200 */
.L_x_2861:
[----:B------:R-:W-:-:S05]  /*a5f0*/  LOP3.LUT R3, R0, 0x80, R3, 0xf8, !PT ;  /* 0x0000008000037812 */ /* 0x000fca00078ef803 */
[----:B------:R0:W-:Y:S01]  /*a600*/  STG.E.U8 desc[UR36][R8.64], R3 ;  /* 0x0000000308007986 */ /* 0x0001e2000c101124 */
[----:B------:R-:W-:Y:S05]  /*a610*/  BRA `(.L_x_2836) ;  /* 0x00000000005c7947 */ /* 0x000fea0003800000 */
.L_x_2858:
        /* <DEDUP_REMOVED lines=12> */
.L_x_2864:
[----:B------:R-:W-:Y:S01]  /*a6e0*/  IMAD.MOV.U32 R0, RZ, RZ, 0x7f ;  /* 0x0000007fff007424 */ /* 0x000fe200078e00ff */
[----:B------:R-:W-:-:S04]  /*a6f0*/  ISETP.GT.U32.AND P0, PT, R4, 0x7f800000, PT ;  /* 0x7f8000000400780c */ /* 0x000fc80003f04070 */
[----:B------:R-:W-:-:S09]  /*a700*/  SEL R0, R0, 0x7c, P0 ;  /* 0x0000007c00007807 */ /* 0x000fd20000000000 */
.L_x_2865:
[----:B------:R-:W-:Y:S05]  /*a710*/  BSYNC.RECONVERGENT B0 ;  /* 0x0000000000007941 */ /* 0x000fea0003800200 */
.L_x_2863:
[----:B------:R-:W-:-:S04]  /*a720*/  SHF.R.U32.HI R3, RZ, 0x18, R3 ;  /* 0x00000018ff037819 */ /* 0x000fc80000011603 */
[----:B------:R-:W-:-:S05]  /*a730*/  LOP3.LUT R3, R0, 0x80, R3, 0xf8, !PT ;  /* 0x0000008000037812 */ /* 0x000fca00078ef803 */
[----:B------:R0:W-:Y:S01]  /*a740*/  STG.E.U8 desc[UR36][R8.64], R3 ;  /* 0x0000000308007986 */ /* 0x0001e2000c101124 */
[----:B------:R-:W-:Y:S05]  /*a750*/  BRA `(.L_x_2836) ;  /* 0x00000000000c7947 */ /* 0x000fea0003800000 */
.L_x_2857:
[----:B------:R-:W-:-:S05]  /*a760*/  HADD2.F32 R0, -RZ, R18.H0_H0 ;  /* 0x20000012ff007230 */ /* 0x000fca0000004100 */
[----:B------:R-:W-:-:S05]  /*a770*/  F2FP.BF16.F32.PACK_AB R0, RZ, R0 ;  /* 0x00000000ff00723e */ /* 0x000fca00000010ff */
[----:B------:R0:W-:Y:S02]  /*a780*/  STG.E.U16 desc[UR36][R8.64], R0 ;  /* 0x0000000008007986 */ /* 0x0001e4000c101524 */
.L_x_2836:
        /* <DEDUP_REMOVED lines=25> */
.L_x_2869:
[----:B------:R-:W-:-:S06]  /*a920*/  HADD2.F32 R5, -RZ, R17.H0_H0 ;  /* 0x20000011ff057230 */ /* 0x000fcc0000004100 */
[----:B------:R-:W0:Y:S02]  /*a930*/  F2I.S64.TRUNC R4, R5 ;  /* 0x0000000500047311 */ /* 0x000e24000020d900 */
[----:B0-----:R4:W-:Y:S01]  /*a940*/  STG.E.U8 desc[UR36][R8.64], R4 ;  /* 0x0000000408007986 */ /* 0x0019e2000c101124 */
[----:B------:R-:W-:Y:S05]  /*a950*/  BRA `(.L_x_2871) ;  /* 0x0000000c006c7947 */ /* 0x000fea0003800000 */
.L_x_2868:
        /* <DEDUP_REMOVED lines=10> */
.L_x_2873:
[----:B------:R-:W-:-:S06]  /*aa00*/  HADD2.F32 R17, -RZ, R17.H0_H0 ;  /* 0x20000011ff117230 */ /* 0x000fcc0000004100 */
[----:B------:R-:W0:Y:S02]  /*aa10*/  F2I.FTZ.TRUNC.NTZ R17, R17 ;  /* 0x0000001100117305 */ /* 0x000e24000021f100 */
[----:B0-----:R2:W-:Y:S01]  /*aa20*/  STG.E desc[UR36][R8.64], R17 ;  /* 0x0000001108007986 */ /* 0x0015e2000c101924 */
[----:B------:R-:W-:Y:S05]  /*aa30*/  BRA `(.L_x_2871) ;  /* 0x0000000c00347947 */ /* 0x000fea0003800000 */
.L_x_2872:
[----:B------:R-:W-:-:S06]  /*aa40*/  HADD2.F32 R17, -RZ, R17.H0_H0 ;  /* 0x20000011ff117230 */ /* 0x000fcc0000004100 */
[----:B------:R-:W0:Y:S02]  /*aa50*/  F2I.FTZ.TRUNC.NTZ R17, R17 ;  /* 0x0000001100117305 */ /* 0x000e24000021f100 */
[----:B0-----:R0:W-:Y:S01]  /*aa60*/  STG.E.U16 desc[UR36][R8.64], R17 ;  /* 0x0000001108007986 */ /* 0x0011e2000c101524 */
[----:B------:R-:W-:Y:S05]  /*aa70*/  BRA `(.L_x_2871) ;  /* 0x0000000c00247947 */ /* 0x000fea0003800000 */
.L_x_2867:
        /* <DEDUP_REMOVED lines=9> */
.L_x_2875:
[----:B------:R0:W-:Y:S01]  /*ab10*/  STG.E.U16 desc[UR36][R8.64], R17 ;  /* 0x0000001108007986 */ /* 0x0001e2000c101524 */
[----:B------:R-:W-:Y:S05]  /*ab20*/  BRA `(.L_x_2871) ;  /* 0x0000000800f87947 */ /* 0x000fea0003800000 */
.L_x_2874:
        /* <DEDUP_REMOVED lines=10> */
.L_x_2877:
[----:B------:R-:W-:-:S05]  /*abd0*/  HADD2.F32 R0, -RZ, R17.H0_H0 ;  /* 0x20000011ff007230 */ /* 0x000fca0000004100 */
[----:B------:R-:W-:-:S04]  /*abe0*/  F2FP.F16.F32.PACK_AB R0, RZ, R0 ;  /* 0x00000000ff00723e */ /* 0x000fc800000000ff */
[----:B------:R-:W-:-:S05]  /*abf0*/  PRMT R0, R0, 0x5410, RZ ;  /* 0x0000541000007816 */ /* 0x000fca00000000ff */
[----:B------:R0:W-:Y:S01]  /*ac00*/  STG.E desc[UR36][R8.64], R0 ;  /* 0x0000000008007986 */ /* 0x0001e2000c101924 */
[----:B------:R-:W-:Y:S05]  /*ac10*/  BRA `(.L_x_2871) ;  /* 0x0000000800bc7947 */ /* 0x000fea0003800000 */
.L_x_2876:
[----:B------:R-:W-:-:S05]  /*ac20*/  HADD2.F32 R4, -RZ, R17.H0_H0 ;  /* 0x20000011ff047230 */ /* 0x000fca0000004100 */
[----:B------:R-:W-:-:S06]  /*ac30*/  FMUL.FTZ R4, R4, 1 ;  /* 0x3f80000004047820 */ /* 0x000fcc0000410000 */
[----:B------:R-:W0:Y:S02]  /*ac40*/  F2F.F64.F32 R4, R4 ;  /* 0x0000000400047310 */ /* 0x000e240000201800 */
[----:B0-----:R0:W-:Y:S01]  /*ac50*/  STG.E.64 desc[UR36][R8.64], R4 ;  /* 0x0000000408007986 */ /* 0x0011e2000c101b24 */
[----:B------:R-:W-:Y:S05]  /*ac60*/  BRA `(.L_x_2871) ;  /* 0x0000000800a87947 */ /* 0x000fea0003800000 */
.L_x_2866:
        /* <DEDUP_REMOVED lines=14> */
.L_x_2881:
        /* <DEDUP_REMOVED lines=17> */
.L_x_2884:
[----:B------:R-:W-:-:S04]  /*ae60*/  SHF.R.U32.HI R3, RZ, 0x18, R17 ;  /* 0x00000018ff037819 */ /* 0x000fc80000011611 */
[----:B------:R-:W-:-:S04]  /*ae70*/  LOP3.LUT R0, R0, 0x80, R3, 0xf8, !PT ;  /* 0x0000008000007812 */ /* 0x000fc800078ef803 */
[----:B------:R-:W-:-:S07]  /*ae80*/  PRMT R4, R0, 0x7610, R4 ;  /* 0x0000761000047816 */ /* 0x000fce0000000004 */
.L_x_2883:
[----:B------:R-:W-:Y:S05]  /*ae90*/  BSYNC.RECONVERGENT B0 ;  /* 0x0000000000007941 */ /* 0x000fea0003800200 */
.L_x_2882:
[----:B------:R0:W-:Y:S01]  /*aea0*/  STG.E.U8 desc[UR36][R8.64], R4 ;  /* 0x0000000408007986 */ /* 0x0001e2000c101124 */
[----:B------:R-:W-:Y:S05]  /*aeb0*/  BRA `(.L_x_2871) ;  /* 0x0000000800147947 */ /* 0x000fea0003800000 */
.L_x_2880:
        /* <DEDUP_REMOVED lines=17> */
.L_x_2887:
[----:B------:R-:W-:-:S04]  /*afd0*/  SHF.R.U32.HI R3, RZ, 0x18, R17 ;  /* 0x00000018ff037819 */ /* 0x000fc80000011611 */
[----:B------:R-:W-:-:S04]  /*afe0*/  LOP3.LUT R0, R0, 0x80, R3, 0xf8, !PT ;  /* 0x0000008000007812 */ /* 0x000fc800078ef803 */
[----:B------:R-:W-:-:S07]  /*aff0*/  PRMT R4, R0, 0x7610, R4 ;  /* 0x0000761000047816 */ /* 0x000fce0000000004 */
.L_x_2886:
[----:B------:R-:W-:Y:S05]  /*b000*/  BSYNC.RECONVERGENT B0 ;  /* 0x0000000000007941 */ /* 0x000fea0003800200 */
.L_x_2885:
[----:B------:R0:W-:Y:S01]  /*b010*/  STG.E.U8 desc[UR36][R8.64], R4 ;  /* 0x0000000408007986 */ /* 0x0001e2000c101124 */
[----:B------:R-:W-:Y:S05]  /*b020*/  BRA `(.L_x_2871) ;  /* 0x0000000400b87947 */ /* 0x000fea0003800000 */
.L_x_2879:
        /* <DEDUP_REMOVED lines=22> */
.L_x_2889:
[----:B------:R-:W-:-:S06]  /*b190*/  HADD2.F32 R4, -RZ, R17.H0_H0 ;  /* 0x20000011ff047230 */ /* 0x000fcc0000004100 */
[----:B------:R-:W0:Y:S02]  /*b1a0*/  F2I.U64.TRUNC R4, R4 ;  /* 0x0000000400047311 */ /* 0x000e24000020d800 */
[----:B0-----:R0:W-:Y:S01]  /*b1b0*/  STG.E.64 desc[UR36][R8.64], R4 ;  /* 0x0000000408007986 */ /* 0x0011e2000c101b24 */
[----:B------:R-:W-:Y:S05]  /*b1c0*/  BRA `(.L_x_2871) ;  /* 0x0000000400507947 */ /* 0x000fea0003800000 */
.L_x_2888:
[----:B------:R-:W-:-:S06]  /*b1d0*/  HADD2.F32 R17, -RZ, R17.H0_H0 ;  /* 0x20000011ff117230 */ /* 0x000fcc0000004100 */
[----:B------:R-:W0:Y:S02]  /*b1e0*/  F2I.FTZ.U32.TRUNC.NTZ R17, R17 ;  /* 0x0000001100117305 */ /* 0x000e24000021f000 */
[----:B0-----:R0:W-:Y:S01]  /*b1f0*/  STG.E desc[UR36][R8.64], R17 ;  /* 0x0000001108007986 */ /* 0x0011e2000c101924 */
[----:B------:R-:W-:Y:S05]  /*b200*/  BRA `(.L_x_2871) ;  /* 0x0000000400407947 */ /* 0x000fea0003800000 */
.L_x_2878:
        /* <DEDUP_REMOVED lines=11> */
.L_x_2891:
[----:B------:R-:W-:Y:S01]  /*b2c0*/  HADD2.F32 R17, -RZ, R17.H0_H0 ;  /* 0x20000011ff117230 */ /* 0x000fe20000004100 */
[----:B------:R-:W-:-:S04]  /*b2d0*/  CS2R R6, SRZ ;  /* 0x0000000000067805 */ /* 0x000fc8000001ff00 */
[----:B------:R-:W-:-:S06]  /*b2e0*/  FMUL.FTZ R4, R17, 1 ;  /* 0x3f80000011047820 */ /* 0x000fcc0000410000 */
[----:B------:R-:W0:Y:S02]  /*b2f0*/  F2F.F64.F32 R4, R4 ;  /* 0x0000000400047310 */ /* 0x000e240000201800 */
[----:B0-----:R0:W-:Y:S01]  /*b300*/  STG.E.128 desc[UR36][R8.64], R4 ;  /* 0x0000000408007986 */ /* 0x0011e2000c101d24 */
[----:B------:R-:W-:Y:S05]  /*b310*/  BRA `(.L_x_2871) ;  /* 0x0000000000fc7947 */ /* 0x000fea0003800000 */
.L_x_2890:
[----:B------:R-:W-:-:S13]  /*b320*/  ISETP.NE.AND P0, PT, R0, 0xf, PT ;  /* 0x0000000f0000780c */ /* 0x000fda0003f05270 */
[----:B------:R-:W-:Y:S05]  /*b330*/  @!P0 BRA `(.L_x_2892) ;  /* 0x0000000000e88947 */ /* 0x000fea0003800000 */
[----:B------:R-:W-:-:S13]  /*b340*/  ISETP.NE.AND P0, PT, R0, 0x17, PT ;  /* 0x000000170000780c */ /* 0x000fda0003f05270 */
[----:B------:R-:W-:Y:S05]  /*b350*/  @!P0 BRA `(.L_x_2893) ;  /* 0x0000000000908947 */ /* 0x000fea0003800000 */
[----:B------:R-:W-:-:S13]  /*b360*/  ISETP.NE.AND P0, PT, R0, 0x18, PT ;  /* 0x000000180000780c */ /* 0x000fda0003f05270 */
[----:B------:R-:W-:Y:S05]  /*b370*/  @!P0 BRA `(.L_x_2894) ;  /* 0x0000000000448947 */ /* 0x000fea0003800000 */
.L_x_2870:
        /* <DEDUP_REMOVED lines=16> */
.L_x_2895:
[----:B------:R-:W-:Y:S05]  /*b480*/  BRA `(.L_x_2871) ;  /* 0x0000000000a07947 */ /* 0x000fea0003800000 */
.L_x_2894:
        /* <DEDUP_REMOVED lines=13> */
.L_x_2897:
[----:B------:R-:W-:Y:S05]  /*b560*/  BSYNC.RECONVERGENT B0 ;  /* 0x0000000000007941 */ /* 0x000fea0003800200 */
.L_x_2896:
[----:B------:R-:W-:-:S05]  /*b570*/  LOP3.LUT R3, R0, 0x80, R3, 0xf8, !PT ;  /* 0x0000008000037812 */ /* 0x000fca00078ef803 */
[----:B------:R0:W-:Y:S01]  /*b580*/  STG.E.U8 desc[UR36][R8.64], R3 ;  /* 0x0000000308007986 */ /* 0x0001e2000c101124 */
[----:B------:R-:W-:Y:S05]  /*b590*/  BRA `(.L_x_2871) ;  /* 0x00000000005c7947 */ /* 0x000fea0003800000 */
.L_x_2893:
        /* <DEDUP_REMOVED lines=12> */
.L_x_2899:
[----:B------:R-:W-:Y:S01]  /*b660*/  IMAD.MOV.U32 R0, RZ, RZ, 0x7f ;  /* 0x0000007fff007424 */ /* 0x000fe200078e00ff */
[----:B------:R-:W-:-:S04]  /*b670*/  ISETP.GT.U32.AND P0, PT, R4, 0x7f800000, PT ;  /* 0x7f8000000400780c */ /* 0x000fc80003f04070 */
[----:B------:R-:W-:-:S09]  /*b680*/  SEL R0, R0, 0x7c, P0 ;  /* 0x0000007c00007807 */ /* 0x000fd20000000000 */
.L_x_2900:
[----:B------:R-:W-:Y:S05]  /*b690*/  BSYNC.RECONVERGENT B0 ;  /* 0x0000000000007941 */ /* 0x000fea0003800200 */
.L_x_2898:
[----:B------:R-:W-:-:S04]  /*b6a0*/  SHF.R.U32.HI R3, RZ, 0x18, R3 ;  /* 0x00000018ff037819 */ /* 0x000fc80000011603 */
[----:B------:R-:W-:-:S05]  /*b6b0*/  LOP3.LUT R3, R0, 0x80, R3, 0xf8, !PT ;  /* 0x0000008000037812 */ /* 0x000fca00078ef803 */
[----:B------:R0:W-:Y:S01]  /*b6c0*/  STG.E.U8 desc[UR36][R8.64], R3 ;  /* 0x0000000308007986 */ /* 0x0001e2000c101124 */
[----:B------:R-:W-:Y:S05]  /*b6d0*/  BRA `(.L_x_2871) ;  /* 0x00000000000c7947 */ /* 0x000fea0003800000 */
.L_x_2892:
[----:B------:R-:W-:-:S05]  /*b6e0*/  HADD2.F32 R0, -RZ, R17.H0_H0 ;  /* 0x20000011ff007230 */ /* 0x000fca0000004100 */
[----:B------:R-:W-:-:S05]  /*b6f0*/  F2FP.BF16.F32.PACK_AB R0, RZ, R0 ;  /* 0x00000000ff00723e */ /* 0x000fca00000010ff */
[----:B------:R0:W-:Y:S02]  /*b700*/  STG.E.U16 desc[UR36][R8.64], R0 ;  /* 0x0000000008007986 */ /* 0x0001e4000c101524 */
.L_x_2871:
[----:B------:R-:W-:-:S07]  /*b710*/  VIADD R19, R19, 0x80 ;  /* 0x0000008013137836 */ /* 0x000fce0000000000 */
.L_x_2830:
[----:B------:R-:W-:Y:S05]  /*b720*/  BSYNC.RECONVERGENT B6 ;  /* 0x0000000000067941 */ /* 0x000fea0003800200 */
.L_x_2829:
        /* <DEDUP_REMOVED lines=21> */
[----:B0-----:R-:W-:Y:S01]  /*b880*/  STG.E.U8 desc[UR36][R2.64], R5 ;  /* 0x0000000502007986 */ /* 0x001fe2000c101124 */
[----:B------:R-:W-:Y:S05]  /*b890*/  EXIT ;  /* 0x000000000000794d */ /* 0x000fea0003800000 */
.L_x_2904:
[----:B------:R-:W-:-:S06]  /*b8a0*/  HADD2.F32 R5, -RZ, R16.H0_H0 ;  /* 0x20000010ff057230 */ /* 0x000fcc0000004100 */
[----:B------:R-:W0:Y:S02]  /*b8b0*/  F2I.S64.TRUNC R4, R5 ;  /* 0x0000000500047311 */ /* 0x000e24000020d900 */
[----:B0-----:R-:W-:Y:S01]  /*b8c0*/  STG.E.U8 desc[UR36][R2.64], R4 ;  /* 0x0000000402007986 */ /* 0x001fe2000c101124 */
[----:B------:R-:W-:Y:S05]  /*b8d0*/  EXIT ;  /* 0x000000000000794d */ /* 0x000fea0003800000 */
.L_x_2903:
        /* <DEDUP_REMOVED lines=10> */
.L_x_2907:
[----:B------:R-:W-:-:S04]  /*b980*/  HADD2.F32 R16, -RZ, R16.H0_H0 ;  /* 0x20000010ff107230 */ /* 0x000fc80000004100 */
[----:B------:R-:W0:Y:S02]  /*b990*/  F2I.FTZ.TRUNC.NTZ R5, R16 ;  /* 0x0000001000057305 */ /* 0x000e24000021f100 */
[----:B0-----:R-:W-:Y:S01]  /*b9a0*/  STG.E desc[UR36][R2.64], R5 ;  /* 0x0000000502007986 */ /* 0x001fe2000c101924 */
[----:B------:R-:W-:Y:S05]  /*b9b0*/  EXIT ;  /* 0x000000000000794d */ /* 0x000fea0003800000 */
.L_x_2906:
[----:B------:R-:W-:-:S04]  /*b9c0*/  HADD2.F32 R16, -RZ, R16.H0_H0 ;  /* 0x20000010ff107230 */ /* 0x000fc80000004100 */
[----:B------:R-:W0:Y:S02]  /*b9d0*/  F2I.FTZ.TRUNC.NTZ R5, R16 ;  /* 0x0000001000057305 */ /* 0x000e24000021f100 */
[----:B0-----:R-:W-:Y:S01]  /*b9e0*/  STG.E.U16 desc[UR36][R2.64], R5 ;  /* 0x0000000502007986 */ /* 0x001fe2000c101524 */
[----:B------:R-:W-:Y:S05]  /*b9f0*/  EXIT ;  /* 0x000000000000794d */ /* 0x000fea0003800000 */
.L_x_2902:
        /* <DEDUP_REMOVED lines=9> */
.L_x_2909:
[----:B------:R-:W-:Y:S01]  /*ba90*/  STG.E.U16 desc[UR36][R2.64], R16 ;  /* 0x0000001002007986 */ /* 0x000fe2000c101524 */
[----:B------:R-:W-:Y:S05]  /*baa0*/  EXIT ;  /* 0x000000000000794d */ /* 0x000fea0003800000 */
.L_x_2908:
        /* <DEDUP_REMOVED lines=10> */
.L_x_2911:
[----:B------:R-:W-:-:S05]  /*bb50*/  HADD2.F32 R0, -RZ, R16.H0_H0 ;  /* 0x20000010ff007230 */ /* 0x000fca0000004100 */
[----:B------:R-:W-:-:S04]  /*bb60*/  F2FP.F16.F32.PACK_AB R0, RZ, R0 ;  /* 0x00000000ff00723e */ /* 0x000fc800000000ff */
[----:B------:R-:W-:-:S05]  /*bb70*/  PRMT R0, R0, 0x5410, RZ ;  /* 0x0000541000007816 */ /* 0x000fca00000000ff */
[----:B------:R-:W-:Y:S01]  /*bb80*/  STG.E desc[UR36][R2.64], R0 ;  /* 0x0000000002007986 */ /* 0x000fe2000c101924 */
[----:B------:R-:W-:Y:S05]  /*bb90*/  EXIT ;  /* 0x000000000000794d */ /* 0x000fea0003800000 */
.L_x_2910:
[----:B------:R-:W-:-:S05]  /*bba0*/  HADD2.F32 R4, -RZ, R16.H0_H0 ;  /* 0x20000010ff047230 */ /* 0x000fca0000004100 */
[----:B------:R-:W-:-:S06]  /*bbb0*/  FMUL.FTZ R4, R4, 1 ;  /* 0x3f80000004047820 */ /* 0x000fcc0000410000 */
[----:B------:R-:W0:Y:S02]  /*bbc0*/  F2F.F64.F32 R4, R4 ;  /* 0x0000000400047310 */ /* 0x000e240000201800 */
[----:B0-----:R-:W-:Y:S01]  /*bbd0*/  STG.E.64 desc[UR36][R2.64], R4 ;  /* 0x0000000402007986 */ /* 0x001fe2000c101b24 */
[----:B------:R-:W-:Y:S05]  /*bbe0*/  EXIT ;  /* 0x000000000000794d */ /* 0x000fea0003800000 */
.L_x_2901:
        /* <DEDUP_REMOVED lines=14> */
.L_x_2915:
        /* <DEDUP_REMOVED lines=18> */
.L_x_2918:
[----:B------:R-:W-:-:S04]  /*bdf0*/  SHF.R.U32.HI R5, RZ, 0x18, R5 ;  /* 0x00000018ff057819 */ /* 0x000fc80000011605 */
[----:B------:R-:W-:-:S07]  /*be00*/  LOP3.LUT R0, R0, 0x80, R5, 0xf8, !PT ;  /* 0x0000008000007812 */ /* 0x000fce00078ef805 */
.L_x_2917:
[----:B------:R-:W-:Y:S05]  /*be10*/  BSYNC.RECONVERGENT B0 ;  /* 0x0000000000007941 */ /* 0x000fea0003800200 */
.L_x_2916:
[----:B------:R-:W-:Y:S01]  /*be20*/  STG.E.U8 desc[UR36][R2.64], R0 ;  /* 0x0000000002007986 */ /* 0x000fe2000c101124 */
[----:B------:R-:W-:Y:S05]  /*be30*/  EXIT ;  /* 0x000000000000794d */ /* 0x000fea0003800000 */
.L_x_2914:
        /* <DEDUP_REMOVED lines=18> */
.L_x_2921:
[----:B------:R-:W-:-:S04]  /*bf60*/  SHF.R.U32.HI R5, RZ, 0x18, R5 ;  /* 0x00000018ff057819 */ /* 0x000fc80000011605 */
[----:B------:R-:W-:-:S07]  /*bf70*/  LOP3.LUT R0, R0, 0x80, R5, 0xf8, !PT ;  /* 0x0000008000007812 */ /* 0x000fce00078ef805 */
.L_x_2920:
[----:B------:R-:W-:Y:S05]  /*bf80*/  BSYNC.RECONVERGENT B0 ;  /* 0x0000000000007941 */ /* 0x000fea0003800200 */
.L_x_2919:
[----:B------:R-:W-:Y:S01]  /*bf90*/  STG.E.U8 desc[UR36][R2.64], R0 ;  /* 0x0000000002007986 */ /* 0x000fe2000c101124 */
[----:B------:R-:W-:Y:S05]  /*bfa0*/  EXIT ;  /* 0x000000000000794d */ /* 0x000fea0003800000 */
.L_x_2913:
        /* <DEDUP_REMOVED lines=22> */
.L_x_2923:
[----:B------:R-:W-:-:S06]  /*c110*/  HADD2.F32 R4, -RZ, R16.H0_H0 ;  /* 0x20000010ff047230 */ /* 0x000fcc0000004100 */
[----:B------:R-:W0:Y:S02]  /*c120*/  F2I.U64.TRUNC R4, R4 ;  /* 0x0000000400047311 */ /* 0x000e24000020d800 */
[----:B0-----:R-:W-:Y:S01]  /*c130*/  STG.E.64 desc[UR36][R2.64], R4 ;  /* 0x0000000402007986 */ /* 0x001fe2000c101b24 */
[----:B------:R-:W-:Y:S05]  /*c140*/  EXIT ;  /* 0x000000000000794d */ /* 0x000fea0003800000 */
.L_x_2922:
[----:B------:R-:W-:-:S04]  /*c150*/  HADD2.F32 R16, -RZ, R16.H0_H0 ;  /* 0x20000010ff107230 */ /* 0x000fc80000004100 */
[----:B------:R-:W0:Y:S02]  /*c160*/  F2I.FTZ.U32.TRUNC.NTZ R5, R16 ;  /* 0x0000001000057305 */ /* 0x000e24000021f000 */
[----:B0-----:R-:W-:Y:S01]  /*c170*/  STG.E desc[UR36][R2.64], R5 ;  /* 0x0000000502007986 */ /* 0x001fe2000c101924 */
[----:B------:R-:W-:Y:S05]  /*c180*/  EXIT ;  /* 0x000000000000794d */ /* 0x000fea0003800000 */
.L_x_2912:
        /* <DEDUP_REMOVED lines=11> */
.L_x_2925:
[----:B------:R-:W-:Y:S01]  /*c240*/  HADD2.F32 R16, -RZ, R16.H0_H0 ;  /* 0x20000010ff107230 */ /* 0x000fe20000004100 */
[----:B------:R-:W-:-:S04]  /*c250*/  CS2R R6, SRZ ;  /* 0x0000000000067805 */ /* 0x000fc8000001ff00 */
[----:B------:R-:W-:-:S06]  /*c260*/  FMUL.FTZ R4, R16, 1 ;  /* 0x3f80000010047820 */ /* 0x000fcc0000410000 */
[----:B------:R-:W0:Y:S02]  /*c270*/  F2F.F64.F32 R4, R4 ;  /* 0x0000000400047310 */ /* 0x000e240000201800 */
[----:B0-----:R-:W-:Y:S01]  /*c280*/  STG.E.128 desc[UR36][R2.64], R4 ;  /* 0x0000000402007986 */ /* 0x001fe2000c101d24 */
[----:B------:R-:W-:Y:S05]  /*c290*/  EXIT ;  /* 0x000000000000794d */ /* 0x000fea0003800000 */
.L_x_2924:
[----:B------:R-:W-:-:S13]  /*c2a0*/  ISETP.NE.AND P0, PT, R0, 0xf, PT ;  /* 0x0000000f0000780c */ /* 0x000fda0003f05270 */
[----:B------:R-:W-:Y:S05]  /*c2b0*/  @!P0 BRA `(.L_x_2926) ;  /* 0x0000000000e88947 */ /* 0x000fea0003800000 */
[----:B------:R-:W-:-:S13]  /*c2c0*/  ISETP.NE.AND P0, PT, R0, 0x17, PT ;  /* 0x000000170000780c */ /* 0x000fda0003f05270 */
[----:B------:R-:W-:Y:S05]  /*c2d0*/  @!P0 BRA `(.L_x_2927) ;  /* 0x0000000000908947 */ /* 0x000fea0003800000 */
[----:B------:R-:W-:-:S13]  /*c2e0*/  ISETP.NE.AND P0, PT, R0, 0x18, PT ;  /* 0x000000180000780c */ /* 0x000fda0003f05270 */
[----:B------:R-:W-:Y:S05]  /*c2f0*/  @!P0 BRA `(.L_x_2928) ;  /* 0x0000000000448947 */ /* 0x000fea0003800000 */
.L_x_2905:
        /* <DEDUP_REMOVED lines=16> */
.L_x_2929:
[----:B------:R-:W-:Y:S05]  /*c400*/  EXIT ;  /* 0x000000000000794d */ /* 0x000fea0003800000 */
.L_x_2928:
        /* <DEDUP_REMOVED lines=13> */
.L_x_2931:
[----:B------:R-:W-:Y:S05]  /*c4e0*/  BSYNC.RECONVERGENT B0 ;  /* 0x0000000000007941 */ /* 0x000fea0003800200 */
.L_x_2930:
[----:B------:R-:W-:-:S05]  /*c4f0*/  LOP3.LUT R5, R0, 0x80, R5, 0xf8, !PT ;  /* 0x0000008000057812 */ /* 0x000fca00078ef805 */
[----:B------:R-:W-:Y:S01]  /*c500*/  STG.E.U8 desc[UR36][R2.64], R5 ;  /* 0x0000000502007986 */ /* 0x000fe2000c101124 */
[----:B------:R-:W-:Y:S05]  /*c510*/  EXIT ;  /* 0x000000000000794d */ /* 0x000fea0003800000 */
.L_x_2927:
        /* <DEDUP_REMOVED lines=12> */
.L_x_2933:
[----:B------:R-:W-:Y:S01]  /*c5e0*/  IMAD.MOV.U32 R0, RZ, RZ, 0x7f ;  /* 0x0000007fff007424 */ /* 0x000fe200078e00ff */
[----:B------:R-:W-:-:S04]  /*c5f0*/  ISETP.GT.U32.AND P0, PT, R4, 0x7f800000, PT ;  /* 0x7f8000000400780c */ /* 0x000fc80003f04070 */
[----:B------:R-:W-:-:S09]  /*c600*/  SEL R0, R0, 0x7c, P0 ;  /* 0x0000007c00007807 */ /* 0x000fd20000000000 */
.L_x_2934:
[----:B------:R-:W-:Y:S05]  /*c610*/  BSYNC.RECONVERGENT B0 ;  /* 0x0000000000007941 */ /* 0x000fea0003800200 */
.L_x_2932:
[----:B------:R-:W-:-:S04]  /*c620*/  SHF.R.U32.HI R5, RZ, 0x18, R5 ;  /* 0x00000018ff057819 */ /* 0x000fc80000011605 */
[----:B------:R-:W-:-:S05]  /*c630*/  LOP3.LUT R5, R0, 0x80, R5, 0xf8, !PT ;  /* 0x0000008000057812 */ /* 0x000fca00078ef805 */
[----:B------:R-:W-:Y:S01]  /*c640*/  STG.E.U8 desc[UR36][R2.64], R5 ;  /* 0x0000000502007986 */ /* 0x000fe2000c101124 */
[----:B------:R-:W-:Y:S05]  /*c650*/  EXIT ;  /* 0x000000000000794d */ /* 0x000fea0003800000 */
.L_x_2926:
[----:B------:R-:W-:-:S05]  /*c660*/  HADD2.F32 R0, -RZ, R16.H0_H0 ;  /* 0x20000010ff007230 */ /* 0x000fca0000004100 */
[----:B------:R-:W-:-:S05]  /*c670*/  F2FP.BF16.F32.PACK_AB R0, RZ, R0 ;  /* 0x00000000ff00723e */ /* 0x000fca00000010ff */
[----:B------:R-:W-:Y:S01]  /*c680*/  STG.E.U16 desc[UR36][R2.64], R0 ;  /* 0x0000000002007986 */ /* 0x000fe2000c101524 */
[----:B------:R-:W-:Y:S05]  /*c690*/  EXIT ;  /* 0x000000000000794d */ /* 0x000fea0003800000 */
.L_x_2935:
        /* <DEDUP_REMOVED lines=14> */
.L_x_41692:


//--------------------- .text._ZN2at6native18elementwise_kernelILi128ELi4EZNS0_22gpu_kernel_impl_nocastINS0_13BinaryFunctorIN3c104HalfES5_S5_ZZZNS0_16fmin_kernel_cudaERNS_18TensorIteratorBaseEENKUlvE_clEvENKUlvE1_clEvEUlS5_S5_E_EEEEvS7_RKT_EUliE_EEviT1_ --------------------------
	.section	.text._ZN2at6native18elementwise_kernelILi128ELi4EZNS0_22gpu_kernel_impl_nocastINS0_13BinaryFunctorIN3c104HalfES5_S5_ZZZNS0_16fmin_kernel_cudaERNS_18TensorIteratorBaseEENKUlvE_clEvENKUlvE1_clEvEUlS5_S5_E_EEEEvS7_RKT_EUliE_EEviT1_,"ax",@progbits
	.align	128
        .global         _ZN2at6native18elementwise_kernelILi128ELi4EZNS0_22gpu_kernel_impl_nocastINS0_13BinaryFunctorIN3c104HalfES5_S5_ZZZNS0_16fmin_kernel_cudaERNS_18TensorIteratorBaseEENKUlvE_clEvENKUlvE1_clEvEUlS5_S5_E_EEEEvS7_RKT_EUliE_EEviT1_
        .type           _ZN2at6native18elementwise_kernelILi128ELi4EZNS0_22gpu_kernel_impl_nocastINS0_13BinaryFunctorIN3c104HalfES5_S5_ZZZNS0_16fmin_kernel_cudaERNS_18TensorIteratorBaseEENKUlvE_clEvENKUlvE1_clEvEUlS5_S5_E_EEEEvS7_RKT_EUliE_EEviT1_,@function
        .size           _ZN2at6native18elementwise_kernelILi128ELi4EZNS0_22gpu_kernel_impl_nocastINS0_13BinaryFunctorIN3c104HalfES5_S5_ZZZNS0_16fmin_kernel_cudaERNS_18TensorIteratorBaseEENKUlvE_clEvENKUlvE1_clEvEUlS5_S5_E_EEEEvS7_RKT_EUliE_EEviT1_,(.L_x_41693 - _ZN2at6native18elementwise_kernelILi128ELi4EZNS0_22gpu_kernel_impl_nocastINS0_13BinaryFunctorIN3c104HalfES5_S5_ZZZNS0_16fmin_kernel_cudaERNS_18TensorIteratorBaseEENKUlvE_clEvENKUlvE1_clEvEUlS5_S5_E_EEEEvS7_RKT_EUliE_EEviT1_)
        .other          _ZN2at6native18elementwise_kernelILi128ELi4EZNS0_22gpu_kernel_impl_nocastINS0_13BinaryFunctorIN3c104HalfES5_S5_ZZZNS0_16fmin_kernel_cudaERNS_18TensorIteratorBaseEENKUlvE_clEvENKUlvE1_clEvEUlS5_S5_E_EEEEvS7_RKT_EUliE_EEviT1_,@"STO_CUDA_ENTRY STV_DEFAULT"
_ZN2at6native18elementwise_kernelILi128ELi4EZNS0_22gpu_kernel_impl_nocastINS0_13BinaryFunctorIN3c104HalfES5_S5_ZZZNS0_16fmin_kernel_cudaERNS_18TensorIteratorBaseEENKUlvE_clEvENKUlvE1_clEvEUlS5_S5_E_EEEEvS7_RKT_EUliE_EEviT1_:
.text._ZN2at6native18elementwise_kernelILi128ELi4EZNS0_22gpu_kernel_impl_nocastINS0_13BinaryFunctorIN3c104HalfES5_S5_ZZZNS0_16fmin_kernel_cudaERNS_18TensorIteratorBaseEENKUlvE_clEvENKUlvE1_clEvEUlS5_S5_E_EEEEvS7_RKT_EUliE_EEviT1_:
        /* <DEDUP_REMOVED lines=22> */
[----:B--2---:R-:W-:Y:S02]  /*0160*/  HADD2.F32 R0, -RZ, R4.H0_H0 ;  /* 0x20000004ff007230 */ /* 0x004fe40000004100 */
[----:B---3--:R-:W-:-:S05]  /*0170*/  HADD2.F32 R11, -RZ, R6.H0_H0 ;  /* 0x20000006ff0b7230 */ /* 0x008fca0000004100 */
[----:B------:R-:W-:-:S04]  /*0180*/  FMNMX.FTZ R0, R0, R11, PT ;  /* 0x0000000b00007209 */ /* 0x000fc80003810000 */
[----:B------:R-:W-:-:S05]  /*0190*/  F2FP.F16.F32.PACK_AB R0, RZ, R0 ;  /* 0x00000000ff00723e */ /* 0x000fca00000000ff */
[----:B0-----:R0:W-:Y:S01]  /*01a0*/  STG.E.U16 desc[UR6][R8.64], R0 ;  /* 0x0000000008007986 */ /* 0x0011e2000c101506 */
[----:B------:R-:W-:Y:S05]  /*01b0*/  @P0 BRA `(.L_x_2940) ;  /* 0x0000000000680947 */ /* 0x000fea0003800000 */
[----:B------:R-:W1:Y:S08]  /*01c0*/  LDC.64 R4, c[0x0][0x5f0] ;  /* 0x00017c00ff047b82 */ /* 0x000e700000000a00 */
[----:B------:R-:W2:Y:S01]  /*01d0*/  LDC.64 R6, c[0x0][0x5f8] ;  /* 0x00017e00ff067b82 */ /* 0x000ea20000000a00 */
[----:B-1----:R-:W3:Y:S04]  /*01e0*/  LDG.E.U16 R4, desc[UR6][R4.64] ;  /* 0x0000000604047981 */ /* 0x002ee8000c1e1500 */
[----:B--2---:R-:W2:Y:S03]  /*01f0*/  LDG.E.U16 R6, desc[UR6][R6.64] ;  /* 0x0000000606067981 */ /* 0x004ea6000c1e1500 */
[----:B0-----:R-:W0:Y:S01]  /*0200*/  LDC.64 R8, c[0x0][0x5e8] ;  /* 0x00017a00ff087b82 */ /* 0x001e220000000a00 */
[----:B------:R-:W-:Y:S01]  /*0210*/  IADD3 R3, PT, PT, R3, 0x80, RZ ;  /* 0x0000008003037810 */ /* 0x000fe20007ffe0ff */
[----:B---3--:R-:W-:-:S02]  /*0220*/  HADD2.F32 R0, -RZ, R4.H0_H0 ;  /* 0x20000004ff007230 */ /* 0x008fc40000004100 */
[----:B--2---:R-:W-:-:S05]  /*0230*/  HADD2.F32 R11, -RZ, R6.H0_H0 ;  /* 0x20000006ff0b7230 */ /* 0x004fca0000004100 */
[----:B------:R-:W-:-:S04]  /*0240*/  FMNMX.FTZ R0, R0, R11, PT ;  /* 0x0000000b00007209 */ /* 0x000fc80003810000 */
[----:B------:R-:W-:-:S05]  /*0250*/  F2FP.F16.F32.PACK_AB R0, RZ, R0 ;  /* 0x00000000ff00723e */ /* 0x000fca00000000ff */
[----:B0-----:R0:W-:Y:S02]  /*0260*/  STG.E.U16 desc[UR6][R8.64], R0 ;  /* 0x0000000008007986 */ /* 0x0011e4000c101506 */
.L_x_2939:
[----:B------:R-:W-:-:S13]  /*0270*/  ISETP.GE.AND P0, PT, R3, UR4, PT ;  /* 0x0000000403007c0c */ /* 0x000fda000bf06270 */
[----:B------:R-:W-:Y:S05]  /*0280*/  @P0 BREAK.RELIABLE B1 ;  /* 0x0000000000010942 */ /* 0x000fea0003800100 */
[----:B------:R-:W-:Y:S05]  /*0290*/  @P0 BRA `(.L_x_2940) ;  /* 0x0000000000300947 */ /* 0x000fea0003800000 */
[----:B------:R-:W-:Y:S05]  /*02a0*/  BSYNC.RELIABLE B1 ;  /* 0x0000000000017941 */ /* 0x000fea0003800100 */
.L_x_2938:
        /* <DEDUP_REMOVED lines=11> */
.L_x_2940:
[----:B------:R-:W-:Y:S05]  /*0360*/  BSYNC.RECONVERGENT B0 ;  /* 0x0000000000007941 */ /* 0x000fea0003800200 */
.L_x_2937:
        /* <DEDUP_REMOVED lines=8> */
[----:B01----:R-:W-:-:S02]  /*03f0*/  HADD2.F32 R0, -RZ, R2.H0_H0 ;  /* 0x20000002ff007230 */ /* 0x003fc40000004100 */
[----:B--2---:R-:W-:-:S05]  /*0400*/  HADD2.F32 R9, -RZ, R4.H0_H0 ;  /* 0x20000004ff097230 */ /* 0x004fca0000004100 */
[----:B------:R-:W-:-:S04]  /*0410*/  FMNMX.FTZ R0, R0, R9, PT ;  /* 0x0000000900007209 */ /* 0x000fc80003810000 */
[----:B------:R-:W-:-:S05]  /*0420*/  F2FP.F16.F32.PACK_AB R0, RZ, R0 ;  /* 0x00000000ff00723e */ /* 0x000fca00000000ff */
[----:B---3--:R-:W-:Y:S01]  /*0430*/  STG.E.U16 desc[UR6][R6.64], R0 ;  /* 0x0000000006007986 */ /* 0x008fe2000c101506 */
[----:B------:R-:W-:Y:S05]  /*0440*/  EXIT ;  /* 0x000000000000794d */ /* 0x000fea0003800000 */
.L_x_2936:
        /* <DEDUP_REMOVED lines=356> */
.L_x_2944:
        /* <DEDUP_REMOVED lines=8> */
[----:B------:R-:W-:Y:S01]  /*1b10*/  IADD3 R3, PT, PT, R3, 0x80, RZ ;  /* 0x0000008003037810 */ /* 0x000fe20007ffe0ff */
[----:B--2---:R-:W-:Y:S02]  /*1b20*/  HADD2.F32 R4, -RZ, R6.H0_H0 ;  /* 0x20000006ff047230 */ /* 0x004fe40000004100 */
[----:B---3--:R-:W-:-:S05]  /*1b30*/  HADD2.F32 R11, -RZ, R8.H0_H0 ;  /* 0x20000008ff0b7230 */ /* 0x008fca0000004100 */
[----:B------:R-:W-:Y:S02]  /*1b40*/  FMNMX.FTZ R11, R4, R11, PT ;  /* 0x0000000b040b7209 */ /* 0x000fe40003810000 */
[----:B0-----:R-:W-:Y:S02]  /*1b50*/  IADD3 R4, P0, PT, R5, UR8, RZ ;  /* 0x0000000805047c10 */ /* 0x001fe4000ff1e0ff */
[----:B------:R-:W-:Y:S02]  /*1b60*/  F2FP.F16.F32.PACK_AB R11, RZ, R11 ;  /* 0x0000000bff0b723e */ /* 0x000fe400000000ff */
        /* <DEDUP_REMOVED lines=353> */
.L_x_2946:
        /* <DEDUP_REMOVED lines=14> */
[----:B------:R-:W-:-:S05]  /*3260*/  IADD3.X R5, PT, PT, RZ, UR9, RZ, P0, !PT ;  /* 0x00000009ff057c10 */ /* 0x000fca00087fe4ff */
[----:B------:R0:W-:Y:S04]  /*3270*/  STG.E.U16 desc[UR6][R4.64], R11 ;  /* 0x0000000b04007986 */ /* 0x0001e8000c101506 */
.L_x_2943:
[----:B------:R-:W-:-:S13]  /*3280*/  ISETP.GE.AND P0, PT, R3, UR4, PT ;  /* 0x0000000403007c0c */ /* 0x000fda000bf06270 */
[----:B------:R-:W-:Y:S05]  /*3290*/  @P0 BREAK.RELIABLE B1 ;  /* 0x0000000000010942 */ /* 0x000fea0003800100 */
[----:B------:R-:W-:Y:S05]  /*32a0*/  @P0 BRA `(.L_x_2945) ;  /* 0x0000001400b40947 */ /* 0x000fea0003800000 */
[----:B------:R-:W-:Y:S05]  /*32b0*/  BSYNC.RELIABLE B1 ;  /* 0x0000000000017941 */ /* 0x000fea0003800100 */
.L_x_2942:
        /* <DEDUP_REMOVED lines=348> */
.L_x_2947:
        /* <DEDUP_REMOVED lines=16> */
.L_x_2945:
[----:B------:R-:W-:Y:S05]  /*4980*/  BSYNC.RECONVERGENT B0 ;  /* 0x0000000000007941 */ /* 0x000fea0003800200 */
.L_x_2941:
        /* <DEDUP_REMOVED lines=351> */
.L_x_2948:
        /* <DEDUP_REMOVED lines=9> */
[----:B------:R-:W-:Y:S01]  /*6010*/  IADD3.X R3, PT, PT, RZ, UR5, RZ, P0, !PT ;  /* 0x00000005ff037c10 */ /* 0x000fe200087fe4ff */
[----:B--2---:R-:W-:Y:S02]  /*6020*/  HADD2.F32 R0, -RZ, R4.H0_H0 ;  /* 0x20000004ff007230 */ /* 0x004fe40000004100 */
[----:B---3--:R-:W-:-:S05]  /*6030*/  HADD2.F32 R9, -RZ, R6.H0_H0 ;  /* 0x20000006ff097230 */ /* 0x008fca0000004100 */
[----:B------:R-:W-:-:S04]  /*6040*/  FMNMX.FTZ R0, R0, R9, PT ;  /* 0x0000000900007209 */ /* 0x000fc80003810000 */
[----:B------:R-:W-:-:S05]  /*6050*/  F2FP.F16.F32.PACK_AB R0, RZ, R0 ;  /* 0x00000000ff00723e */ /* 0x000fca00000000ff */
[----:B------:R-:W-:Y:S01]  /*6060*/  STG.E.U16 desc[UR6][R2.64], R0 ;  /* 0x0000000002007986 */ /* 0x000fe2000c101506 */
[----:B------:R-:W-:Y:S05]  /*6070*/  EXIT ;  /* 0x000000000000794d */ /* 0x000fea0003800000 */
.L_x_2949:
        /* <DEDUP_REMOVED lines=16> */
.L_x_41693:


//--------------------- .text._ZN2at6native27unrolled_elementwise_kernelINS0_13BinaryFunctorIN3c104HalfES4_S4_ZZZNS0_16fmin_kernel_cudaERNS_18TensorIteratorBaseEENKUlvE_clEvENKUlvE1_clEvEUlS4_S4_E_EESt5arrayIPcLm3EELi4E23TrivialOffsetCalculatorILi2EjESE_ILi1EjENS0_6memory15LoadWithoutCastENSH_16StoreWithoutCastEEEviT_T0_T2_T3_T4_T5_ --------------------------
	.section	.text._ZN2at6native27unrolled_elementwise_kernelINS0_13BinaryFunctorIN3c104HalfES4_S4_ZZZNS0_16fmin_kernel_cudaERNS_18TensorIteratorBaseEENKUlvE_clEvENKUlvE1_clEvEUlS4_S4_E_EESt5arrayIPcLm3EELi4E23TrivialOffsetCalculatorILi2EjESE_ILi1EjENS0_6memory15LoadWithoutCastENSH_16StoreWithoutCastEEEviT_T0_T2_T3_T4_T5_,"ax",@progbits
	.align	128
        .global         _ZN2at6native27unrolled_elementwise_kernelINS0_13BinaryFunctorIN3c104HalfES4_S4_ZZZNS0_16fmin_kernel_cudaERNS_18TensorIteratorBaseEENKUlvE_clEvENKUlvE1_clEvEUlS4_S4_E_EESt5arrayIPcLm3EELi4E23TrivialOffsetCalculatorILi2EjESE_ILi1EjENS0_6memory15LoadWithoutCastENSH_16StoreWithoutCastEEEviT_T0_T2_T3_T4_T5_
        .type           _ZN2at6native27unrolled_elementwise_kernelINS0_13BinaryFunctorIN3c104HalfES4_S4_ZZZNS0_16fmin_kernel_cudaERNS_18TensorIteratorBaseEENKUlvE_clEvENKUlvE1_clEvEUlS4_S4_E_EESt5arrayIPcLm3EELi4E23TrivialOffsetCalculatorILi2EjESE_ILi1EjENS0_6memory15LoadWithoutCastENSH_16StoreWithoutCastEEEviT_T0_T2_T3_T4_T5_,@function
        .size           _ZN2at6native27unrolled_elementwise_kernelINS0_13BinaryFunctorIN3c104HalfES4_S4_ZZZNS0_16fmin_kernel_cudaERNS_18TensorIteratorBaseEENKUlvE_clEvENKUlvE1_clEvEUlS4_S4_E_EESt5arrayIPcLm3EELi4E23TrivialOffsetCalculatorILi2EjESE_ILi1EjENS0_6memory15LoadWithoutCastENSH_16StoreWithoutCastEEEviT_T0_T2_T3_T4_T5_,(.L_x_41694 - _ZN2at6native27unrolled_elementwise_kernelINS0_13BinaryFunctorIN3c104HalfES4_S4_ZZZNS0_16fmin_kernel_cudaERNS_18TensorIteratorBaseEENKUlvE_clEvENKUlvE1_clEvEUlS4_S4_E_EESt5arrayIPcLm3EELi4E23TrivialOffsetCalculatorILi2EjESE_ILi1EjENS0_6memory15LoadWithoutCastENSH_16StoreWithoutCastEEEviT_T0_T2_T3_T4_T5_)
        .other          _ZN2at6native27unrolled_elementwise_kernelINS0_13BinaryFunctorIN3c104HalfES4_S4_ZZZNS0_16fmin_kernel_cudaERNS_18TensorIteratorBaseEENKUlvE_clEvENKUlvE1_clEvEUlS4_S4_E_EESt5arrayIPcLm3EELi4E23TrivialOffsetCalculatorILi2EjESE_ILi1EjENS0_6memory15LoadWithoutCastENSH_16StoreWithoutCastEEEviT_T0_T2_T3_T4_T5_,@"STO_CUDA_ENTRY STV_DEFAULT"
_ZN2at6native27unrolled_elementwise_kernelINS0_13BinaryFunctorIN3c104HalfES4_S4_ZZZNS0_16fmin_kernel_cudaERNS_18TensorIteratorBaseEENKUlvE_clEvENKUlvE1_clEvEUlS4_S4_E_EESt5arrayIPcLm3EELi4E23TrivialOffsetCalculatorILi2EjESE_ILi1EjENS0_6memory15LoadWithoutCastENSH_16StoreWithoutCastEEEviT_T0_T2_T3_T4_T5_:
.text._ZN2at6native27unrolled_elementwise_kernelINS0_13BinaryFunctorIN3c104HalfES4_S4_ZZZNS0_16fmin_kernel_cudaERNS_18TensorIteratorBaseEENKUlvE_clEvENKUlvE1_clEvEUlS4_S4_E_EESt5arrayIPcLm3EELi4E23TrivialOffsetCalculatorILi2EjESE_ILi1EjENS0_6memory15LoadWithoutCastENSH_16StoreWithoutCastEEEviT_T0_T2_T3_T4_T5_:
        /* <DEDUP_REMOVED lines=23> */
[----:B------:R-:W-:Y:S01]  /*0170*/  @!P1 LEA R23, R15, R0, 0x9 ;  /* 0x000000000f179211 */ /* 0x000fe200078e48ff */
[----:B------:R-:W-:Y:S01]  /*0180*/  @!P1 VIADD R0, R0, 0x80 ;  /* 0x0000008000009836 */ /* 0x000fe20000000000 */
[----:B------:R-:W-:Y:S01]  /*0190*/  PRMT R24, RZ, 0x7610, R24 ;  /* 0x00007610ff187816 */ /* 0x000fe20000000018 */
[----:B-1----:R-:W1:Y:S03]  /*01a0*/  LDC.64 R10, c[0x0][0x398] ;  /* 0x0000e600ff0a7b82 */ /* 0x002e660000000a00 */
[----:B------:R-:W-:Y:S01]  /*01b0*/  ISETP.GE.AND P2, PT, R0, R17, PT ;  /* 0x000000110000720c */ /* 0x000fe20003f46270 */
[----:B------:R-:W-:Y:S01]  /*01c0*/  @!P1 IMAD.WIDE.U32 R8, R23, 0x2, R8 ;  /* 0x0000000217089825 */ /* 0x000fe200078e0008 */
[----:B------:R-:W-:-:S03]  /*01d0*/  PRMT R22, RZ, 0x7610, R22 ;  /* 0x00007610ff167816 */ /* 0x000fc60000000016 */
[----:B0-----:R-:W-:Y:S01]  /*01e0*/  @!P1 IMAD.WIDE.U32 R6, R23, 0x2, R6 ;  /* 0x0000000217069825 */ /* 0x001fe200078e0006 */
[----:B------:R-:W-:Y:S01]  /*01f0*/  PRMT R23, RZ, 0x7610, R23 ;  /* 0x00007610ff177816 */ /* 0x000fe20000000017 */
[----:B----4-:R-:W0:Y:S03]  /*0200*/  LDC.64 R12, c[0x0][0x390] ;  /* 0x0000e400ff0c7b82 */ /* 0x010e260000000a00 */
[----:B------:R-:W4:Y:S03]  /*0210*/  @!P1 LDG.E.U16 R24, desc[UR4][R6.64] ;  /* 0x0000000406189981 */ /* 0x000f26000c1e1500 */
[----:B------:R-:W-:-:S05]  /*0220*/  @!P2 LEA R25, R15, R0, 0x9 ;  /* 0x000000000f19a211 */ /* 0x000fca00078e48ff */
        /* <DEDUP_REMOVED lines=9> */
[--C-:B------:R-:W-:Y:S01]  /*02c0*/  @!P0 IMAD R27, R15, 0x200, R0.reuse ;  /* 0x000002000f1b8824 */ /* 0x100fe200078e0200 */
[----:B------:R-:W-:-:S03]  /*02d0*/  PRMT R0, RZ, 0x7610, R0 ;  /* 0x00007610ff007816 */ /* 0x000fc60000000000 */
[----:B0-----:R-:W-:-:S04]  /*02e0*/  @!P0 IMAD.WIDE.U32 R12, R27, 0x2, R12 ;  /* 0x000000021b0c8825 */ /* 0x001fc800078e000c */
[----:B------:R-:W-:Y:S01]  /*02f0*/  @!P0 IMAD.WIDE.U32 R10, R27, 0x2, R10 ;  /* 0x000000021b0a8825 */ /* 0x000fe200078e000a */
[----:B------:R0:W5:Y:S04]  /*0300*/  @!P0 LDG.E.U16 R8, desc[UR4][R12.64] ;  /* 0x000000040c088981 */ /* 0x000168000c1e1500 */
[----:B------:R0:W5:Y:S01]  /*0310*/  @!P0 LDG.E.U16 R0, desc[UR4][R10.64] ;  /* 0x000000040a008981 */ /* 0x000162000c1e1500 */
[----:B------:R-:W-:-:S13]  /*0320*/  ISETP.GE.AND P0, PT, R14, R17, PT ;  /* 0x000000110e00720c */ /* 0x000fda0003f06270 */
[----:B------:R-:W1:Y:S01]  /*0330*/  @!P0 LDC.64 R2, c[0x0][0x388] ;  /* 0x0000e200ff028b82 */ /* 0x000e620000000a00 */
[----:B------:R-:W-:Y:S01]  /*0340*/  @!P0 IMAD R7, R15, 0x200, R14 ;  /* 0x000002000f078824 */ /* 0x000fe200078e020e */
[C---:B------:R-:W-:Y:S01]  /*0350*/  IADD3 R6, PT, PT, R14.reuse, 0x80, RZ ;  /* 0x000000800e067810 */ /* 0x040fe20007ffe0ff */
[----:B------:R-:W-:-:S03]  /*0360*/  VIADD R4, R14, 0x100 ;  /* 0x000001000e047836 */ /* 0x000fc60000000000 */
[-C--:B------:R-:W-:Y:S02]  /*0370*/  ISETP.GE.AND P1, PT, R6, R17.reuse, PT ;  /* 0x000000110600720c */ /* 0x080fe40003f26270 */
[----:B------:R-:W-:Y:S02]  /*0380*/  ISETP.GE.AND P2, PT, R4, R17, PT ;  /* 0x000000110400720c */ /* 0x000fe40003f46270 */
[----:B------:R-:W-:Y:S01]  /*0390*/  IADD3 R4, PT, PT, R14, 0x180, RZ ;  /* 0x000001800e047810 */ /* 0x000fe20007ffe0ff */
[----:B------:R-:W-:Y:S02]  /*03a0*/  @!P0 IMAD.MOV.U32 R14, RZ, RZ, R6 ;  /* 0x000000ffff0e8224 */ /* 0x000fe400078e0006 */
[----:B-1----:R-:W-:-:S03]  /*03b0*/  @!P0 IMAD.WIDE.U32 R2, R7, 0x2, R2 ;  /* 0x0000000207028825 */ /* 0x002fc600078e0002 */
[----:B------:R-:W-:Y:S01]  /*03c0*/  ISETP.GE.AND P3, PT, R14, R17, PT ;  /* 0x000000110e00720c */ /* 0x000fe20003f66270 */
[----:B------:R-:W-:Y:S01]  /*03d0*/  BSSY.RECONVERGENT B0, `(.L_x_2950) ;  /* 0x0000019000007945 */ /* 0x000fe20003800200 */
[----:B---3--:R-:W-:Y:S02]  /*03e0*/  @!P0 HADD2.F32 R16, -RZ, R16.H0_H0 ;  /* 0x20000010ff108230 */ /* 0x008fe40000004100 */
[----:B------:R-:W-:-:S05]  /*03f0*/  @!P0 HADD2.F32 R5, -RZ, R20.H0_H0 ;  /* 0x20000014ff058230 */ /* 0x000fca0000004100 */
[----:B------:R-:W-:-:S04]  /*0400*/  @!P0 FMNMX.FTZ R5, R16, R5, PT ;  /* 0x0000000510058209 */ /* 0x000fc80003810000 */
[----:B------:R-:W-:-:S05]  /*0410*/  @!P0 F2FP.F16.F32.PACK_AB R21, RZ, R5 ;  /* 0x00000005ff15823e */ /* 0x000fca00000000ff */
[----:B------:R0:W-:Y:S01]  /*0420*/  @!P0 STG.E.U16 desc[UR4][R2.64], R21 ;  /* 0x0000001502008986 */ /* 0x0001e2000c101504 */
[----:B----4-:R-:W-:Y:S02]  /*0430*/  @!P1 HADD2.F32 R24, -RZ, R24.H0_H0 ;  /* 0x20000018ff189230 */ /* 0x010fe40000004100 */
[----:B--2---:R-:W-:Y:S02]  /*0440*/  @!P2 HADD2.F32 R22, -RZ, R22.H0_H0 ;  /* 0x20000016ff16a230 */ /* 0x004fe40000004100 */
[----:B------:R-:W-:Y:S02]  /*0450*/  @!P2 HADD2.F32 R23, -RZ, R23.H0_H0 ;  /* 0x20000017ff17a230 */ /* 0x000fe40000004100 */
[----:B------:R-:W-:-:S03]  /*0460*/  @!P1 HADD2.F32 R25, -RZ, R25.H0_H0 ;  /* 0x20000019ff199230 */ /* 0x000fc60000004100 */
[----:B------:R-:W-:Y:S02]  /*0470*/  @!P2 FMNMX.FTZ R22, R22, R23, PT ;  /* 0x000000171616a209 */ /* 0x000fe40003810000 */
[----:B------:R-:W-:Y:S02]  /*0480*/  @!P1 FMNMX.FTZ R24, R25, R24, PT ;  /* 0x0000001819189209 */ /* 0x000fe40003810000 */
[----:B------:R-:W-:Y:S02]  /*0490*/  @!P2 F2FP.F16.F32.PACK_AB R19, RZ, R22 ;  /* 0x00000016ff13a23e */ /* 0x000fe400000000ff */
[----:B------:R-:W-:Y:S01]  /*04a0*/  @!P1 F2FP.F16.F32.PACK_AB R18, RZ, R24 ;  /* 0x00000018ff12923e */ /* 0x000fe200000000ff */
[----:B0-----:R-:W-:Y:S06]  /*04b0*/  @P3 BRA `(.L_x_2951) ;  /* 0x0000000000283947 */ /* 0x001fec0003800000 */
        /* <DEDUP_REMOVED lines=10> */
.L_x_2951:
[----:B------:R-:W-:Y:S05]  /*0560*/  BSYNC.RECONVERGENT B0 ;  /* 0x0000000000007941 */ /* 0x000fea0003800200 */
.L_x_2950:
[-C--:B------:R-:W-:Y:S02]  /*0570*/  ISETP.GE.AND P1, PT, R14, R17.reuse, PT ;  /* 0x000000110e00720c */ /* 0x080fe40003f26270 */
[----:B------:R-:W-:-:S11]  /*0580*/  ISETP.GE.AND P0, PT, R4, R17, PT ;  /* 0x000000110400720c */ /* 0x000fd60003f06270 */
[----:B------:R-:W-:Y:S05]  /*0590*/  @P1 EXIT ;  /* 0x000000000000194d */ /* 0x000fea0003800000 */
[----:B0-----:R-:W0:Y:S01]  /*05a0*/  LDC.64 R2, c[0x0][0x388] ;  /* 0x0000e200ff027b82 */ /* 0x001e220000000a00 */
[----:B-----5:R-:W-:Y:S01]  /*05b0*/  @!P0 HADD2.F32 R8, -RZ, R8.H0_H0 ;  /* 0x20000008ff088230 */ /* 0x020fe20000004100 */
[----:B------:R-:W-:Y:S01]  /*05c0*/  LEA R15, R15, R14, 0x9 ;  /* 0x0000000e0f0f7211 */ /* 0x000fe200078e48ff */
[----:B------:R-:W-:-:S05]  /*05d0*/  @!P0 HADD2.F32 R5, -RZ, R0.H0_H0 ;  /* 0x20000000ff058230 */ /* 0x000fca0000004100 */
[----:B------:R-:W-:-:S04]  /*05e0*/  @!P0 FMNMX.FTZ R5, R8, R5, PT ;  /* 0x0000000508058209 */ /* 0x000fc80003810000 */
[----:B------:R-:W-:Y:S01]  /*05f0*/  @!P0 F2FP.F16.F32.PACK_AB R0, RZ, R5 ;  /* 0x00000005ff00823e */ /* 0x000fe200000000ff */
[----:B0-----:R-:W-:-:S05]  /*0600*/  IMAD.WIDE.U32 R2, R15, 0x2, R2 ;  /* 0x000000020f027825 */ /* 0x001fca00078e0002 */
[----:B------:R-:W-:Y:S01]  /*0610*/  STG.E.U16 desc[UR4][R2.64], R0 ;  /* 0x0000000002007986 */ /* 0x000fe2000c101504 */
[----:B------:R-:W-:Y:S05]  /*0620*/  EXIT ;  /* 0x000000000000794d */ /* 0x000fea0003800000 */
.L_x_2952:
        /* <DEDUP_REMOVED lines=13> */
.L_x_41694:


//--------------------- .text._ZN2at6native29vectorized_elementwise_kernelILi2ENS0_13BinaryFunctorIN3c104HalfES4_S4_ZZZNS0_16fmin_kernel_cudaERNS_18TensorIteratorBaseEENKUlvE_clEvENKUlvE1_clEvEUlS4_S4_E_EESt5arrayIPcLm3EEEEviT0_T1_ --------------------------
	.section	.text._ZN2at6native29vectorized_elementwise_kernelILi2ENS0_13BinaryFunctorIN3c104HalfES4_S4_ZZZNS0_16fmin_kernel_cudaERNS_18TensorIteratorBaseEENKUlvE_clEvENKUlvE1_clEvEUlS4_S4_E_EESt5arrayIPcLm3EEEEviT0_T1_,"ax",@progbits
	.align	128
        .global         _ZN2at6native29vectorized_elementwise_kernelILi2ENS0_13BinaryFunctorIN3c104HalfES4_S4_ZZZNS0_16fmin_kernel_cudaERNS_18TensorIteratorBaseEENKUlvE_clEvENKUlvE1_clEvEUlS4_S4_E_EESt5arrayIPcLm3EEEEviT0_T1_
        .type           _ZN2at6native29vectorized_elementwise_kernelILi2ENS0_13BinaryFunctorIN3c104HalfES4_S4_ZZZNS0_16fmin_kernel_cudaERNS_18TensorIteratorBaseEENKUlvE_clEvENKUlvE1_clEvEUlS4_S4_E_EESt5arrayIPcLm3EEEEviT0_T1_,@function
        .size           _ZN2at6native29vectorized_elementwise_kernelILi2ENS0_13BinaryFunctorIN3c104HalfES4_S4_ZZZNS0_16fmin_kernel_cudaERNS_18TensorIteratorBaseEENKUlvE_clEvENKUlvE1_clEvEUlS4_S4_E_EESt5arrayIPcLm3EEEEviT0_T1_,(.L_x_41695 - _ZN2at6native29vectorized_elementwise_kernelILi2ENS0_13BinaryFunctorIN3c104HalfES4_S4_ZZZNS0_16fmin_kernel_cudaERNS_18TensorIteratorBaseEENKUlvE_clEvENKUlvE1_clEvEUlS4_S4_E_EESt5arrayIPcLm3EEEEviT0_T1_)
        .other          _ZN2at6native29vectorized_elementwise_kernelILi2ENS0_13BinaryFunctorIN3c104HalfES4_S4_ZZZNS0_16fmin_kernel_cudaERNS_18TensorIteratorBaseEENKUlvE_clEvENKUlvE1_clEvEUlS4_S4_E_EESt5arrayIPcLm3EEEEviT0_T1_,@"STO_CUDA_ENTRY STV_DEFAULT"
_ZN2at6native29vectorized_elementwise_kernelILi2ENS0_13BinaryFunctorIN3c104HalfES4_S4_ZZZNS0_16fmin_kernel_cudaERNS_18TensorIteratorBaseEENKUlvE_clEvENKUlvE1_clEvEUlS4_S4_E_EESt5arrayIPcLm3EEEEviT0_T1_:
.text._ZN2at6native29vectorized_elementwise_kernelILi2ENS0_13BinaryFunctorIN3c104HalfES4_S4_ZZZNS0_16fmin_kernel_cudaERNS_18TensorIteratorBaseEENKUlvE_clEvENKUlvE1_clEvEUlS4_S4_E_EESt5arrayIPcLm3EEEEviT0_T1_:
        /* <DEDUP_REMOVED lines=20> */
[----:B------:R-:W-:Y:S02]  /*0140*/  @!P0 IADD3 R13, PT, PT, R3, 0x80, RZ ;  /* 0x00000080030d8810 */ /* 0x000fe40007ffe0ff */
[----:B------:R-:W-:-:S02]  /*0150*/  @!P0 IADD3 R19, PT, PT, R0, R3, RZ ;  /* 0x0000000300138210 */ /* 0x000fc40007ffe0ff */
[----:B------:R-:W-:-:S03]  /*0160*/  ISETP.GE.U32.AND P1, PT, R13, R2, PT ;  /* 0x000000020d00720c */ /* 0x000fc60003f26070 */
[----:B------:R-:W5:Y:S01]  /*0170*/  LDC.64 R36, c[0x0][0x398] ;  /* 0x0000e600ff247b82 */ /* 0x000f620000000a00 */
[----:B-1----:R-:W-:-:S04]  /*0180*/  @!P0 IMAD.WIDE.U32 R16, R19, 0x2, R16 ;  /* 0x0000000213108825 */ /* 0x002fc800078e0010 */
[----:B--2---:R-:W-:Y:S01]  /*0190*/  @!P0 IMAD.WIDE.U32 R32, R19, 0x2, R32 ;  /* 0x0000000213208825 */ /* 0x004fe200078e0020 */
[----:B------:R1:W2:Y:S04]  /*01a0*/  @!P0 LDG.E.U16 R23, desc[UR4][R16.64] ;  /* 0x0000000410178981 */ /* 0x0002a8000c1e1500 */
[----:B------:R3:W2:Y:S01]  /*01b0*/  @!P0 LDG.E.U16 R30, desc[UR4][R32.64] ;  /* 0x00000004201e8981 */ /* 0x0006a2000c1e1500 */
[C---:B------:R-:W-:Y:S02]  /*01c0*/  @!P1 IMAD.IADD R25, R0.reuse, 0x1, R13 ;  /* 0x0000000100199824 */ /* 0x040fe400078e020d */
[----:B------:R-:W-:Y:S01]  /*01d0*/  @!P1 VIADD R13, R13, 0x80 ;  /* 0x000000800d0d9836 */ /* 0x000fe20000000000 */
[----:B------:R-:W-:Y:S01]  /*01e0*/  PRMT R22, RZ, 0x7610, R22 ;  /* 0x00007610ff167816 */ /* 0x000fe20000000016 */
[----:B----4-:R-:W-:Y:S01]  /*01f0*/  @!P1 IMAD.WIDE.U32 R20, R25, 0x2, R20 ;  /* 0x0000000219149825 */ /* 0x010fe200078e0014 */
[----:B-1----:R-:W1:Y:S02]  /*0200*/  LDC.64 R16, c[0x0][0x390] ;  /* 0x0000e400ff107b82 */ /* 0x002e640000000a00 */
[----:B------:R-:W-:Y:S01]  /*0210*/  ISETP.GE.U32.AND P2, PT, R13, R2, PT ;  /* 0x000000020d00720c */ /* 0x000fe20003f46070 */
[----:B0-----:R-:W-:Y:S01]  /*0220*/  @!P1 IMAD.WIDE.U32 R14, R25, 0x2, R14 ;  /* 0x00000002190e9825 */ /* 0x001fe200078e000e */
[----:B------:R-:W4:Y:S04]  /*0230*/  @!P1 LDG.E.U16 R24, desc[UR4][R20.64] ;  /* 0x0000000414189981 */ /* 0x000f28000c1e1500 */
[----:B---3--:R-:W0:Y:S07]  /*0240*/  LDC.64 R32, c[0x0][0x390] ;  /* 0x0000e400ff207b82 */ /* 0x008e2e0000000a00 */
[----:B------:R-:W-:-:S02]  /*0250*/  @!P2 IMAD.IADD R19, R0, 0x1, R13 ;  /* 0x000000010013a824 */ /* 0x000fc400078e020d */
[----:B------:R-:W-:-:S05]  /*0260*/  @!P2 VIADD R13, R13, 0x80 ;  /* 0x000000800d0da836 */ /* 0x000fca0000000000 */
[----:B------:R-:W-:Y:S01]  /*0270*/  ISETP.GE.U32.AND P0, PT, R13, R2, PT ;  /* 0x000000020d00720c */ /* 0x000fe20003f06070 */
[----:B------:R-:W-:Y:S01]  /*0280*/  @!P2 IMAD.WIDE.U32 R10, R19, 0x2, R10 ;  /* 0x00000002130aa825 */ /* 0x000fe200078e000a */
[----:B------:R-:W-:-:S04]  /*0290*/  PRMT R25, RZ, 0x7610, R25 ;  /* 0x00007610ff197816 */ /* 0x000fc80000000019 */
[----:B------:R3:W4:Y:S04]  /*02a0*/  @!P2 LDG.E.U16 R22, desc[UR4][R10.64] ;  /* 0x000000040a16a981 */ /* 0x000728000c1e1500 */
[----:B------:R5:W4:Y:S03]  /*02b0*/  @!P1 LDG.E.U16 R25, desc[UR4][R14.64] ;  /* 0x000000040e199981 */ /* 0x000b26000c1e1500 */
[----:B---3--:R-:W-:Y:S01]  /*02c0*/  @!P0 IADD3 R11, PT, PT, R0, R13, RZ ;  /* 0x0000000d000b8210 */ /* 0x008fe20007ffe0ff */
[----:B------:R-:W-:Y:S01]  /*02d0*/  @!P0 VIADD R13, R13, 0x80 ;  /* 0x000000800d0d8836 */ /* 0x000fe20000000000 */
[----:B-----5:R-:W3:Y:S04]  /*02e0*/  LDC.64 R14, c[0x0][0x398] ;  /* 0x0000e600ff0e7b82 */ /* 0x020ee80000000a00 */
[----:B------:R-:W-:Y:S01]  /*02f0*/  ISETP.GE.U32.AND P1, PT, R13, R2, PT ;  /* 0x000000020d00720c */ /* 0x000fe20003f26070 */
[----:B-1----:R-:W-:Y:S01]  /*0300*/  @!P0 IMAD.WIDE.U32 R16, R11, 0x2, R16 ;  /* 0x000000020b108825 */ /* 0x002fe200078e0010 */
[----:B------:R-:W-:-:S02]  /*0310*/  PRMT R20, RZ, 0x7610, R20 ;  /* 0x00007610ff147816 */ /* 0x000fc40000000014 */
[----:B------:R-:W-:Y:S01]  /*0320*/  PRMT R18, RZ, 0x7610, R18 ;  /* 0x00007610ff127816 */ /* 0x000fe20000000012 */
[----:B------:R-:W-:-:S03]  /*0330*/  @!P0 IMAD.WIDE.U32 R34, R11, 0x2, R34 ;  /* 0x000000020b228825 */ /* 0x000fc600078e0022 */
[----:B------:R-:W5:Y:S04]  /*0340*/  @!P0 LDG.E.U16 R20, desc[UR4][R16.64] ;  /* 0x0000000410148981 */ /* 0x000f68000c1e1500 */
[----:B------:R1:W5:Y:S01]  /*0350*/  @!P0 LDG.E.U16 R18, desc[UR4][R34.64] ;  /* 0x0000000422128981 */ /* 0x000362000c1e1500 */
[----:B------:R-:W-:Y:S01]  /*0360*/  @!P1 IMAD.IADD R11, R0, 0x1, R13 ;  /* 0x00000001000b9824 */ /* 0x000fe200078e020d */
[----:B------:R-:W-:-:S04]  /*0370*/  @!P1 IADD3 R13, PT, PT, R13, 0x80, RZ ;  /* 0x000000800d0d9810 */ /* 0x000fc80007ffe0ff */
[----:B------:R-:W-:Y:S01]  /*0380*/  ISETP.GE.U32.AND P0, PT, R13, R2, PT ;  /* 0x000000020d00720c */ /* 0x000fe20003f06070 */
[----:B------:R-:W-:Y:S01]  /*0390*/  @!P2 IMAD.WIDE.U32 R36, R19, 0x2, R36 ;  /* 0x000000021324a825 */ /* 0x000fe200078e0024 */
[----:B-1----:R-:W1:Y:S01]  /*03a0*/  LDC.64 R34, c[0x0][0x390] ;  /* 0x0000e400ff227b82 */ /* 0x002e620000000a00 */
[----:B------:R-:W-:Y:S02]  /*03b0*/  PRMT R19, RZ, 0x7610, R19 ;  /* 0x00007610ff137816 */ /* 0x000fe40000000013 */
[C---:B0-----:R-:W-:Y:S01]  /*03c0*/  @!P1 IMAD.WIDE.U32 R32, R11.reuse, 0x2, R32 ;  /* 0x000000020b209825 */ /* 0x041fe200078e0020 */
[----:B------:R-:W-:Y:S02]  /*03d0*/  PRMT R10, RZ, 0x7610, R10 ;  /* 0x00007610ff0a7816 */ /* 0x000fe4000000000a */
[----:B------:R-:W-:Y:S01]  /*03e0*/  PRMT R17, RZ, 0x7610, R17 ;  /* 0x00007610ff117816 */ /* 0x000fe20000000011 */
[----:B---3--:R-:W-:Y:S01]  /*03f0*/  @!P1 IMAD.WIDE.U32 R14, R11, 0x2, R14 ;  /* 0x000000020b0e9825 */ /* 0x008fe200078e000e */
[----:B------:R0:W3:Y:S04]  /*0400*/  @!P2 LDG.E.U16 R19, desc[UR4][R36.64] ;  /* 0x000000042413a981 */ /* 0x0000e8000c1e1500 */
[----:B------:R0:W3:Y:S04]  /*0410*/  @!P1 LDG.E.U16 R10, desc[UR4][R32.64] ;  /* 0x00000004200a9981 */ /* 0x0000e8000c1e1500 */
[----:B------:R1:W3:Y:S01]  /*0420*/  @!P1 LDG.E.U16 R17, desc[UR4][R14.64] ;  /* 0x000000040e119981 */ /* 0x0002e2000c1e1500 */
[----:B0-----:R-:W0:Y:S08]  /*0430*/  LDC.64 R36, c[0x0][0x398] ;  /* 0x0000e600ff247b82 */ /* 0x001e300000000a00 */
[----:B------:R-:W0:Y:S01]  /*0440*/  LDC.64 R32, c[0x0][0x390] ;  /* 0x0000e400ff207b82 */ /* 0x000e220000000a00 */
[----:B-1----:R-:W-:-:S02]  /*0450*/  @!P0 IMAD.IADD R15, R0, 0x1, R13 ;  /* 0x00000001000f8824 */ /* 0x002fc400078e020d */
[----:B------:R-:W-:-:S05]  /*0460*/  @!P0 VIADD R13, R13, 0x80 ;  /* 0x000000800d0d8836 */ /* 0x000fca0000000000 */
[----:B------:R-:W-:Y:S01]  /*0470*/  ISETP.GE.U32.AND P1, PT, R13, R2, PT ;  /* 0x000000020d00720c */ /* 0x000fe20003f26070 */
[----:B------:R-:W-:Y:S01]  /*0480*/  @!P0 IMAD.WIDE.U32 R34, R15, 0x2, R34 ;  /* 0x000000020f228825 */ /* 0x000fe200078e0022 */
[----:B------:R-:W-:Y:S02]  /*0490*/  PRMT R11, RZ, 0x7610, R11 ;  /* 0x00007610ff0b7816 */ /* 0x000fe4000000000b */
[----:B------:R-:W-:-:S04]  /*04a0*/  PRMT R16, RZ, 0x7610, R16 ;  /* 0x00007610ff107816 */ /* 0x000fc80000000010 */
[----:B------:R1:W3:Y:S01]  /*04b0*/  @!P0 LDG.E.U16 R11, desc[UR4][R34.64] ;  /* 0x00000004220b8981 */ /* 0x0002e2000c1e1500 */
[----:B0-----:R-:W-:Y:S01]  /*04c0*/  @!P0 IMAD.WIDE.U32 R36, R15, 0x2, R36 ;  /* 0x000000020f248825 */ /* 0x001fe200078e0024 */
[----:B------:R-:W-:-:S04]  /*04d0*/  PRMT R14, RZ, 0x7610, R14 ;  /* 0x00007610ff0e7816 */ /* 0x000fc8000000000e */
[----:B------:R0:W3:Y:S01]  /*04e0*/  @!P0 LDG.E.U16 R16, desc[UR4][R36.64] ;  /* 0x0000000424108981 */ /* 0x0000e2000c1e1500 */
[----:B-1----:R-:W-:-:S05]  /*04f0*/  @!P1 IADD3 R34, PT, PT, R0, R13, RZ ;  /* 0x0000000d00229210 */ /* 0x002fca0007ffe0ff */
[----:B------:R-:W-:Y:S01]  /*0500*/  @!P1 IMAD.WIDE.U32 R32, R34, 0x2, R32 ;  /* 0x0000000222209825 */ /* 0x000fe200078e0020 */
[----:B0-----:R-:W0:Y:S04]  /*0510*/  LDC.64 R36, c[0x0][0x398] ;  /* 0x0000e600ff247b82 */ /* 0x001e280000000a00 */
[----:B------:R1:W3:Y:S01]  /*0520*/  @!P1 LDG.E.U16 R14, desc[UR4][R32.64] ;  /* 0x00000004200e9981 */ /* 0x0002e2000c1e1500 */
[----:B------:R-:W-:-:S03]  /*0530*/  @!P1 VIADD R13, R13, 0x80 ;  /* 0x000000800d0d9836 */ /* 0x000fc60000000000 */
[----:B-1----:R-:W1:Y:S02]  /*0540*/  LDC.64 R32, c[0x0][0x390] ;  /* 0x0000e400ff207b82 */ /* 0x002e640000000a00 */
[----:B------:R-:W-:Y:S01]  /*0550*/  ISETP.GE.U32.AND P0, PT, R13, R2, PT ;  /* 0x000000020d00720c */ /* 0x000fe20003f06070 */
[----:B0-----:R-:W-:-:S12]  /*0560*/  @!P1 IMAD.WIDE.U32 R34, R34, 0x2, R36 ;  /* 0x0000000222229825 */ /* 0x001fd800078e0024 */
[----:B------:R-:W-:-:S05]  /*0570*/  @!P0 IADD3 R13, PT, PT, R0, R13, RZ ;  /* 0x0000000d000d8210 */ /* 0x000fca0007ffe0ff */
[----:B-1----:R-:W-:Y:S02]  /*0580*/  @!P0 IMAD.WIDE.U32 R36, R13, 0x2, R32 ;  /* 0x000000020d248825 */ /* 0x002fe400078e0020 */
[----:B------:R-:W0:Y:S01]  /*0590*/  LDC.64 R32, c[0x0][0x398] ;  /* 0x0000e600ff207b82 */ /* 0x000e220000000a00 */
[----:B------:R-:W-:Y:S02]  /*05a0*/  PRMT R15, RZ, 0x7610, R15 ;  /* 0x00007610ff0f7816 */ /* 0x000fe4000000000f */
[----:B------:R-:W-:-:S04]  /*05b0*/  PRMT R12, RZ, 0x7610, R12 ;  /* 0x00007610ff0c7816 */ /* 0x000fc8000000000c */
[----:B------:R-:W3:Y:S04]  /*05c0*/  @!P1 LDG.E.U16 R15, desc[UR4][R34.64] ;  /* 0x00000004220f9981 */ /* 0x000ee8000c1e1500 */
[----:B------:R-:W3:Y:S01]  /*05d0*/  @!P0 LDG.E.U16 R12, desc[UR4][R36.64] ;  /* 0x00000004240c8981 */ /* 0x000ee2000c1e1500 */
[----:B0-----:R-:W-:Y:S01]  /*05e0*/  @!P0 IMAD.WIDE.U32 R32, R13, 0x2, R32 ;  /* 0x000000020d208825 */ /* 0x001fe200078e0020 */
[----:B------:R-:W-:-:S06]  /*05f0*/  PRMT R13, RZ, 0x7610, R13 ;  /* 0x00007610ff0d7816 */ /* 0x000fcc000000000d */
[----:B------:R-:W3:Y:S01]  /*0600*/  @!P0 LDG.E.U16 R13, desc[UR4][R32.64] ;  /* 0x00000004200d8981 */ /* 0x000ee2000c1e1500 */
[C---:B------:R-:W-:Y:S01]  /*0610*/  ISETP.GE.U32.AND P0, PT, R3.reuse, R2, PT ;  /* 0x000000020300720c */ /* 0x040fe20003f06070 */
[----:B------:R-:W-:-:S05]  /*0620*/  VIADD R21, R3, 0x80 ;  /* 0x0000008003157836 */ /* 0x000fca0000000000 */
[----:B------:R-:W-:Y:S02]  /*0630*/  ISETP.GE.U32.AND P5, PT, R21, R2, PT ;  /* 0x000000021500720c */ /* 0x000fe40003fa6070 */
[----:B------:R-:W-:-:S04]  /*0640*/  IADD3 R27, PT, PT, R3, 0x100, RZ ;  /* 0x00000100031b7810 */ /* 0x000fc80007ffe0ff */
[----:B------:R-:W-:Y:S01]  /*0650*/  ISETP.GE.U32.AND P1, PT, R27, R2, PT ;  /* 0x000000021b00720c */ /* 0x000fe20003f26070 */
[----:B------:R-:W-:-:S05]  /*0660*/  VIADD R27, R3, 0x280 ;  /* 0x00000280031b7836 */ /* 0x000fca0000000000 */
[----:B------:R-:W-:Y:S02]  /*0670*/  ISETP.GE.U32.AND P4, PT, R27, R2, PT ;  /* 0x000000021b00720c */ /* 0x000fe40003f86070 */
[----:B------:R-:W-:Y:S01]  /*0680*/  @!P0 IADD3 R27, PT, PT, R0, R3, RZ ;  /* 0x00000003001b8210 */ /* 0x000fe20007ffe0ff */
[----:B------:R-:W-:Y:S04]  /*0690*/  BSSY.RECONVERGENT B0, `(.L_x_2954) ;  /* 0x0000059000007945 */ /* 0x000fe80003800200 */
[----:B------:R-:W-:Y:S01]  /*06a0*/  BSSY.RELIABLE B1, `(.L_x_2955) ;  /* 0x0000051000017945 */ /* 0x000fe20003800100 */
[----:B--2---:R-:W-:Y:S02]  /*06b0*/  @!P0 HADD2.F32 R23, -RZ, R23.H0_H0 ;  /* 0x20000017ff178230 */ /* 0x004fe40000004100 */
[----:B------:R-:W-:-:S05]  /*06c0*/  @!P0 HADD2.F32 R30, -RZ, R30.H0_H0 ;  /* 0x2000001eff1e8230 */ /* 0x000fca0000004100 */
[----:B------:R-:W-:Y:S02]  /*06d0*/  @!P0 FMNMX.FTZ R23, R23, R30, PT ;  /* 0x0000001e17178209 */ /* 0x000fe40003810000 */
[----:B------:R-:W0:Y:S01]  /*06e0*/  @!P0 LDC.64 R30, c[0x0][0x388] ;  /* 0x0000e200ff1e8b82 */ /* 0x000e220000000a00 */
[----:B----4-:R-:W-:Y:S01]  /*06f0*/  @!P5 HADD2.F32 R24, -RZ, R24.H0_H0 ;  /* 0x20000018ff18d230 */ /* 0x010fe20000004100 */
[----:B------:R-:W-:Y:S02]  /*0700*/  @!P0 F2FP.F16.F32.PACK_AB R26, RZ, R23 ;  /* 0x00000017ff1a823e */ /* 0x000fe400000000ff */
[----:B------:R-:W-:Y:S01]  /*0710*/  IADD3 R23, PT, PT, R3, 0x300, RZ ;  /* 0x0000030003177810 */ /* 0x000fe20007ffe0ff */
[----:B------:R-:W-:-:S05]  /*0720*/  @!P5 HADD2.F32 R25, -RZ, R25.H0_H0 ;  /* 0x20000019ff19d230 */ /* 0x000fca0000004100 */
[----:B------:R-:W-:Y:S01]  /*0730*/  @!P5 FMNMX.FTZ R24, R24, R25, PT ;  /* 0x000000191818d209 */ /* 0x000fe20003810000 */
[----:B------:R-:W-:-:S05]  /*0740*/  VIADD R25, R3, 0x180 ;  /* 0x0000018003197836 */ /* 0x000fca0000000000 */
[----:B------:R-:W-:Y:S02]  /*0750*/  ISETP.GE.U32.AND P2, PT, R25, R2, PT ;  /* 0x000000021900720c */ /* 0x000fe40003f46070 */
[----:B------:R-:W-:-:S04]  /*0760*/  IADD3 R25, PT, PT, R3, 0x200, RZ ;  /* 0x0000020003197810 */ /* 0x000fc80007ffe0ff */
[----:B------:R-:W-:Y:S01]  /*0770*/  ISETP.GE.U32.AND P3, PT, R25, R2, PT ;  /* 0x000000021900720c */ /* 0x000fe20003f66070 */
[----:B------:R-:W-:Y:S01]  /*0780*/  VIADD R25, R3, 0x380 ;  /* 0x0000038003197836 */ /* 0x000fe20000000000 */
[----:B------:R-:W-:Y:S01]  /*0790*/  @!P5 F2FP.F16.F32.PACK_AB R28, RZ, R24 ;  /* 0x00000018ff1cd23e */ /* 0x000fe200000000ff */
[----:B0-----:R-:W-:Y:S01]  /*07a0*/  @!P0 IMAD.WIDE.U32 R30, R27, 0x2, R30 ;  /* 0x000000021b1e8825 */ /* 0x001fe200078e001e */
[-C--:B------:R-:W-:Y:S02]  /*07b0*/  ISETP.GE.U32.AND P6, PT, R23, R2.reuse, PT ;  /* 0x000000021700720c */ /* 0x080fe40003fc6070 */
[-C--:B------:R-:W-:Y:S01]  /*07c0*/  ISETP.GE.U32.AND P5, PT, R25, R2.reuse, PT ;  /* 0x000000021900720c */ /* 0x080fe20003fa6070 */
[----:B------:R-:W-:Y:S01]  /*07d0*/  @!P0 IMAD.MOV.U32 R3, RZ, RZ, R21 ;  /* 0x000000ffff038224 */ /* 0x000fe200078e0015 */
[----:B------:R0:W-:Y:S04]  /*07e0*/  @!P0 STG.E.U16 desc[UR4][R30.64], R26 ;  /* 0x0000001a1e008986 */ /* 0x0001e8000c101504 */
[----:B------:R-:W-:Y:S01]  /*07f0*/  ISETP.GE.U32.AND P0, PT, R3, R2, PT ;  /* 0x000000020300720c */ /* 0x000fe20003f06070 */
[----:B------:R-:W-:-:S02]  /*0800*/  @!P1 HADD2.F32 R22, -RZ, R22.H0_H0 ;  /* 0x20000016ff169230 */ /* 0x000fc40000004100 */
[----:B-----5:R-:W-:Y:S02]  /*0810*/  @!P2 HADD2.F32 R20, -RZ, R20.H0_H0 ;  /* 0x20000014ff14a230 */ /* 0x020fe40000004100 */
[----:B------:R-:W-:Y:S02]  /*0820*/  @!P2 HADD2.F32 R23, -RZ, R18.H0_H0 ;  /* 0x20000012ff17a230 */ /* 0x000fe40000004100 */
[----:B---3--:R-:W-:Y:S02]  /*0830*/  @!P1 HADD2.F32 R19, -RZ, R19.H0_H0 ;  /* 0x20000013ff139230 */ /* 0x008fe40000004100 */
[----:B------:R-:W-:Y:S02]  /*0840*/  @!P3 HADD2.F32 R10, -RZ, R10.H0_H0 ;  /* 0x2000000aff0ab230 */ /* 0x000fe40000004100 */
[----:B------:R-:W-:Y:S01]  /*0850*/  @!P3 HADD2.F32 R17, -RZ, R17.H0_H0 ;  /* 0x20000011ff11b230 */ /* 0x000fe20000004100 */
[----:B------:R-:W-:Y:S02]  /*0860*/  @!P1 FMNMX.FTZ R18, R22, R19, PT ;  /* 0x0000001316129209 */ /* 0x000fe40003810000 */
[----:B------:R-:W-:-:S02]  /*0870*/  @!P2 FMNMX.FTZ R19, R20, R23, PT ;  /* 0x000000171413a209 */ /* 0x000fc40003810000 */
[----:B------:R-:W-:Y:S02]  /*0880*/  @!P3 FMNMX.FTZ R10, R10, R17, PT ;  /* 0x000000110a0ab209 */ /* 0x000fe40003810000 */
[----:B------:R-:W-:Y:S02]  /*0890*/  @!P1 F2FP.F16.F32.PACK_AB R4, RZ, R18 ;  /* 0x00000012ff04923e */ /* 0x000fe400000000ff */
[----:B------:R-:W-:Y:S02]  /*08a0*/  @!P2 F2FP.F16.F32.PACK_AB R5, RZ, R19 ;  /* 0x00000013ff05a23e */ /* 0x000fe400000000ff */
[----:B------:R-:W-:Y:S01]  /*08b0*/  @!P3 F2FP.F16.F32.PACK_AB R6, RZ, R10 ;  /* 0x0000000aff06b23e */ /* 0x000fe200000000ff */
[----:B------:R-:W-:Y:S02]  /*08c0*/  @!P4 HADD2.F32 R11, -RZ, R11.H0_H0 ;  /* 0x2000000bff0bc230 */ /* 0x000fe40000004100 */
[----:B------:R-:W-:-:S05]  /*08d0*/  @!P4 HADD2.F32 R16, -RZ, R16.H0_H0 ;  /* 0x20000010ff10c230 */ /* 0x000fca0000004100 */
[----:B------:R-:W-:Y:S01]  /*08e0*/  @!P4 FMNMX.FTZ R11, R11, R16, PT ;  /* 0x000000100b0bc209 */ /* 0x000fe20003810000 */
[----:B------:R-:W-:-:S03]  /*08f0*/  @!P6 HADD2.F32 R14, -RZ, R14.H0_H0 ;  /* 0x2000000eff0ee230 */ /* 0x000fc60000004100 */
[----:B------:R-:W-:Y:S01]  /*0900*/  @!P4 F2FP.F16.F32.PACK_AB R7, RZ, R11 ;  /* 0x0000000bff07c23e */ /* 0x000fe200000000ff */
[----:B------:R-:W-:Y:S02]  /*0910*/  @!P6 HADD2.F32 R15, -RZ, R15.H0_H0 ;  /* 0x2000000fff0fe230 */ /* 0x000fe40000004100 */
[----:B------:R-:W-:-:S03]  /*0920*/  @!P5 HADD2.F32 R12, -RZ, R12.H0_H0 ;  /* 0x2000000cff0cd230 */ /* 0x000fc60000004100 */
[----:B------:R-:W-:-:S04]  /*0930*/  @!P6 FMNMX.FTZ R14, R14, R15, PT ;  /* 0x0000000f0e0ee209 */ /* 0x000fc80003810000 */
[----:B------:R-:W-:Y:S01]  /*0940*/  @!P6 F2FP.F16.F32.PACK_AB R8, RZ, R14 ;  /* 0x0000000eff08e23e */ /* 0x000fe200000000ff */
[----:B------:R-:W-:-:S05]  /*0950*/  @!P5 HADD2.F32 R13, -RZ, R13.H0_H0 ;  /* 0x2000000dff0dd230 */ /* 0x000fca0000004100 */
[----:B------:R-:W-:-:S04]  /*0960*/  @!P5 FMNMX.FTZ R12, R12, R13, PT ;  /* 0x0000000d0c0cd209 */ /* 0x000fc80003810000 */
[----:B------:R-:W-:Y:S01]  /*0970*/  @!P5 F2FP.F16.F32.PACK_AB R9, RZ, R12 ;  /* 0x0000000cff09d23e */ /* 0x000fe200000000ff */
        /* <DEDUP_REMOVED lines=9> */
[----:B------:R-:W-:Y:S01]  /*0a10*/  IADD3 R13, PT, PT, R0, R3, RZ ;  /* 0x00000003000d7210 */ /* 0x000fe20007ffe0ff */
[----:B------:R-:W-:-:S04]  /*0a20*/  VIADD R3, R3, 0x80 ;  /* 0x0000008003037836 */ /* 0x000fc80000000000 */
[----:B0-----:R-:W-:-:S05]  /*0a30*/  IMAD.WIDE.U32 R10, R13, 0x2, R10 ;  /* 0x000000020d0a7825 */ /* 0x001fca00078e000a */
[----:B------:R0:W-:Y:S02]  /*0a40*/  STG.E.U16 desc[UR4][R10.64], R4 ;  /* 0x000000040a007986 */ /* 0x0001e4000c101504 */
.L_x_2956:
[----:B------:R-:W-:-:S13]  /*0a50*/  ISETP.GE.U32.AND P0, PT, R3, R2, PT ;  /* 0x000000020300720c */ /* 0x000fda0003f06070 */
[----:B------:R-:W-:Y:S05]  /*0a60*/  @P0 BRA `(.L_x_2958) ;  /* 0x0000000000300947 */ /* 0x000fea0003800000 */
[----:B0-----:R-:W0:Y:S01]  /*0a70*/  LDC.64 R10, c[0x0][0x388] ;  /* 0x0000e200ff0a7b82 */ /* 0x001e220000000a00 */
[----:B------:R-:W-:Y:S01]  /*0a80*/  IADD3 R13, PT, PT, R0, R3, RZ ;  /* 0x00000003000d7210 */ /* 0x000fe20007ffe0ff */
[----:B------:R-:W-:-:S04]  /*0a90*/  VIADD R3, R3, 0x80 ;  /* 0x0000008003037836 */ /* 0x000fc80000000000 */
[----:B0-----:R-:W-:-:S05]  /*0aa0*/  IMAD.WIDE.U32 R10, R13, 0x2, R10 ;  /* 0x000000020d0a7825 */ /* 0x001fca00078e000a */
[----:B------:R1:W-:Y:S02]  /*0ab0*/  STG.E.U16 desc[UR4][R10.64], R5 ;  /* 0x000000050a007986 */ /* 0x0003e4000c101504 */
.L_x_2957:
[----:B------:R-:W-:-:S13]  /*0ac0*/  ISETP.GE.U32.AND P0, PT, R3, R2, PT ;  /* 0x000000020300720c */ /* 0x000fda0003f06070 */
[----:B------:R-:W-:Y:S05]  /*0ad0*/  @P0 BRA `(.L_x_2959) ;  /* 0x0000000000340947 */ /* 0x000fea0003800000 */
[----:B-1----:R-:W1:Y:S01]  /*0ae0*/  LDC.64 R4, c[0x0][0x388] ;  /* 0x0000e200ff047b82 */ /* 0x002e620000000a00 */
[----:B0-----:R-:W-:Y:S01]  /*0af0*/  IADD3 R11, PT, PT, R0, R3, RZ ;  /* 0x00000003000b7210 */ /* 0x001fe20007ffe0ff */
[----:B------:R-:W-:-:S04]  /*0b00*/  VIADD R3, R3, 0x80 ;  /* 0x0000008003037836 */ /* 0x000fc80000000000 */
[----:B-1----:R-:W-:-:S05]  /*0b10*/  IMAD.WIDE.U32 R4, R11, 0x2, R4 ;  /* 0x000000020b047825 */ /* 0x002fca00078e0004 */
[----:B------:R1:W-:Y:S02]  /*0b20*/  STG.E.U16 desc[UR4][R4.64], R6 ;  /* 0x0000000604007986 */ /* 0x0003e4000c101504 */
.L_x_2958:
        /* <DEDUP_REMOVED lines=8> */
.L_x_2959:
[----:B------:R-:W-:Y:S05]  /*0bb0*/  BSYNC.RELIABLE B1 ;  /* 0x0000000000017941 */ /* 0x000fea0003800100 */
.L_x_2955:
[----:B------:R-:W-:-:S13]  /*0bc0*/  ISETP.GE.U32.AND P0, PT, R3, R2, PT ;  /* 0x000000020300720c */ /* 0x000fda0003f06070 */
[----:B-12---:R-:W1:Y:S01]  /*0bd0*/  @!P0 LDC.64 R4, c[0x0][0x388] ;  /* 0x0000e200ff048b82 */ /* 0x006e620000000a00 */
[----:B------:R-:W-:Y:S01]  /*0be0*/  @!P0 IADD3 R7, PT, PT, R0, R3, RZ ;  /* 0x0000000300078210 */ /* 0x000fe20007ffe0ff */
[----:B------:R-:W-:-:S04]  /*0bf0*/  @!P0 VIADD R3, R3, 0x80 ;  /* 0x0000008003038836 */ /* 0x000fc80000000000 */
[----:B-1----:R-:W-:-:S05]  /*0c00*/  @!P0 IMAD.WIDE.U32 R4, R7, 0x2, R4 ;  /* 0x0000000207048825 */ /* 0x002fca00078e0004 */
[----:B------:R2:W-:Y:S02]  /*0c10*/  @!P0 STG.E.U16 desc[UR4][R4.64], R8 ;  /* 0x0000000804008986 */ /* 0x0005e4000c101504 */
.L_x_2960:
[----:B------:R-:W-:Y:S05]  /*0c20*/  BSYNC.RECONVERGENT B0 ;  /* 0x0000000000007941 */ /* 0x000fea0003800200 */
.L_x_2954:
        /* <DEDUP_REMOVED lines=8> */
.L_x_2953:
[----:B------:R-:W0:Y:S01]  /*0cb0*/  S2R R4, SR_TID.X ;  /* 0x0000000000047919 */ /* 0x000e220000002100 */
[----:B------:R-:W1:Y:S08]  /*0cc0*/  LDC.64 R6, c[0x0][0x398] ;  /* 0x0000e600ff067b82 */ /* 0x000e700000000a00 */
[----:B------:R-:W2:Y:S01]  /*0cd0*/  LDC.64 R2, c[0x0][0x390] ;  /* 0x0000e400ff027b82 */ /* 0x000ea20000000a00 */
[----:B-1----:R-:W-:-:S04]  /*0ce0*/  IMAD.WIDE.U32 R6, R0, 0x2, R6 ;  /* 0x0000000200067825 */ /* 0x002fc800078e0006 */
[----:B0-----:R-:W-:-:S04]  /*0cf0*/  IMAD.WIDE.U32 R12, R4, 0x4, R6 ;  /* 0x00000004040c7825 */ /* 0x001fc800078e0006 */
[----:B--2---:R-:W-:Y:S01]  /*0d00*/  IMAD.WIDE.U32 R2, R0, 0x2, R2 ;  /* 0x0000000200027825 */ /* 0x004fe200078e0002 */
[----:B------:R-:W2:Y:S04]  /*0d10*/  LDG.E R15, desc[UR4][R12.64] ;  /* 0x000000040c0f7981 */ /* 0x000ea8000c1e1900 */
[----:B------:R-:W3:Y:S01]  /*0d20*/  LDG.E R16, desc[UR4][R12.64+0x200] ;  /* 0x000200040c107981 */ /* 0x000ee2000c1e1900 */
[----:B------:R-:W-:Y:S02]  /*0d30*/  IMAD.WIDE.U32 R10, R4, 0x4, R2 ;  /* 0x00000004040a7825 */ /* 0x000fe400078e0002 */
[----:B------:R-:W0:Y:S01]  /*0d40*/  LDC.64 R2, c[0x0][0x388] ;  /* 0x0000e200ff027b82 */ /* 0x000e220000000a00 */
[----:B------:R-:W4:Y:S04]  /*0d50*/  LDG.E R6, desc[UR4][R12.64+0x400] ;  /* 0x000400040c067981 */ /* 0x000f28000c1e1900 */
[----:B------:R-:W5:Y:S04]  /*0d60*/  LDG.E R14, desc[UR4][R10.64+0x200] ;  /* 0x000200040a0e7981 */ /* 0x000f68000c1e1900 */
[----:B------:R-:W4:Y:S04]  /*0d70*/  LDG.E R5, desc[UR4][R10.64+0x400] ;  /* 0x000400040a057981 */ /* 0x000f28000c1e1900 */
[----:B------:R-:W4:Y:S04]  /*0d80*/  LDG.E R7, desc[UR4][R10.64+0x600] ;  /* 0x000600040a077981 */ /* 0x000f28000c1e1900 */
[----:B------:R-:W4:Y:S04]  /*0d90*/  LDG.E R8, desc[UR4][R12.64+0x600] ;  /* 0x000600040c087981 */ /* 0x000f28000c1e1900 */
[----:B------:R3:W4:Y:S01]  /*0da0*/  LDG.E R9, desc[UR4][R10.64] ;  /* 0x000000040a097981 */ /* 0x000722000c1e1900 */
[----:B0-----:R-:W-:-:S04]  /*0db0*/  IMAD.WIDE.U32 R2, R0, 0x2, R2 ;  /* 0x0000000200027825 */ /* 0x001fc800078e0002 */
[----:B------:R-:W-:-:S04]  /*0dc0*/  IMAD.WIDE.U32 R2, R4, 0x4, R2 ;  /* 0x0000000404027825 */ /* 0x000fc800078e0002 */
[--C-:B--2---:R-:W-:Y:S02]  /*0dd0*/  HADD2.F32 R18, -RZ, R15.reuse.H0_H0 ;  /* 0x2000000fff127230 */ /* 0x104fe40000004100 */
[----:B------:R-:W-:Y:S02]  /*0de0*/  HADD2.F32 R20, -RZ, R15.H1_H1 ;  /* 0x3000000fff147230 */ /* 0x000fe40000004100 */
[----:B---3--:R-:W-:Y:S02]  /*0df0*/  HADD2.F32 R10, -RZ, R16.H0_H0 ;  /* 0x20000010ff0a7230 */ /* 0x008fe40000004100 */
[----:B-----5:R-:W-:Y:S02]  /*0e00*/  HADD2.F32 R15, -RZ, R14.H0_H0 ;  /* 0x2000000eff0f7230 */ /* 0x020fe40000004100 */
[----:B----4-:R-:W-:-:S03]  /*0e10*/  HADD2.F32 R0, -RZ, R5.H0_H0 ;  /* 0x20000005ff007230 */ /* 0x010fc60000004100 */
[----:B------:R-:W-:Y:S01]  /*0e20*/  FMNMX.FTZ R10, R15, R10, PT ;  /* 0x0000000a0f0a7209 */ /* 0x000fe20003810000 */
[----:B------:R-:W-:Y:S02]  /*0e30*/  HADD2.F32 R12, -RZ, R5.H1_H1 ;  /* 0x30000005ff0c7230 */ /* 0x000fe40000004100 */
[--C-:B------:R-:W-:Y:S02]  /*0e40*/  HADD2.F32 R13, -RZ, R7.reuse.H0_H0 ;  /* 0x20000007ff0d7230 */ /* 0x100fe40000004100 */
[----:B------:R-:W-:Y:S02]  /*0e50*/  HADD2.F32 R15, -RZ, R7.H1_H1 ;  /* 0x30000007ff0f7230 */ /* 0x000fe40000004100 */
[--C-:B------:R-:W-:Y:S02]  /*0e60*/  HADD2.F32 R5, -RZ, R6.reuse.H0_H0 ;  /* 0x20000006ff057230 */ /* 0x100fe40000004100 */
[----:B------:R-:W-:Y:S02]  /*0e70*/  HADD2.F32 R7, -RZ, R6.H1_H1 ;  /* 0x30000006ff077230 */ /* 0x000fe40000004100 */
[----:B------:R-:W-:-:S02]  /*0e80*/  HADD2.F32 R6, -RZ, R8.H0_H0 ;  /* 0x20000008ff067230 */ /* 0x000fc40000004100 */
[--C-:B------:R-:W-:Y:S02]  /*0e90*/  HADD2.F32 R17, -RZ, R9.reuse.H0_H0 ;  /* 0x20000009ff117230 */ /* 0x100fe40000004100 */
[----:B------:R-:W-:Y:S02]  /*0ea0*/  HADD2.F32 R19, -RZ, R9.H1_H1 ;  /* 0x30000009ff137230 */ /* 0x000fe40000004100 */
[----:B------:R-:W-:Y:S02]  /*0eb0*/  HADD2.F32 R14, -RZ, R14.H1_H1 ;  /* 0x3000000eff0e7230 */ /* 0x000fe40000004100 */
[----:B------:R-:W-:Y:S02]  /*0ec0*/  HADD2.F32 R11, -RZ, R16.H1_H1 ;  /* 0x30000010ff0b7230 */ /* 0x000fe40000004100 */
[----:B------:R-:W-:Y:S01]  /*0ed0*/  HADD2.F32 R8, -RZ, R8.H1_H1 ;  /* 0x30000008ff087230 */ /* 0x000fe20000004100 */
[----:B------:R-:W-:Y:S02]  /*0ee0*/  FMNMX.FTZ R9, R17, R18, PT ;  /* 0x0000001211097209 */ /* 0x000fe40003810000 */
[----:B------:R-:W-:-:S02]  /*0ef0*/  FMNMX.FTZ R20, R19, R20, PT ;  /* 0x0000001413147209 */ /* 0x000fc40003810000 */
[----:B------:R-:W-:Y:S02]  /*0f00*/  FMNMX.FTZ R11, R14, R11, PT ;  /* 0x0000000b0e0b7209 */ /* 0x000fe40003810000 */
[----:B------:R-:W-:Y:S02]  /*0f10*/  FMNMX.FTZ R0, R0, R5, PT ;  /* 0x0000000500007209 */ /* 0x000fe40003810000 */
[----:B------:R-:W-:Y:S02]  /*0f20*/  FMNMX.FTZ R7, R12, R7, PT ;  /* 0x000000070c077209 */ /* 0x000fe40003810000 */
[----:B------:R-:W-:Y:S02]  /*0f30*/  FMNMX.FTZ R6, R13, R6, PT ;  /* 0x000000060d067209 */ /* 0x000fe40003810000 */
[----:B------:R-:W-:Y:S02]  /*0f40*/  FMNMX.FTZ R15, R15, R8, PT ;  /* 0x000000080f0f7209 */ /* 0x000fe40003810000 */
[----:B------:R-:W-:-:S02]  /*0f50*/  F2FP.F16.F32.PACK_AB R9, R20, R9 ;  /* 0x000000091409723e */ /* 0x000fc400000000ff */
[----:B------:R-:W-:Y:S02]  /*0f60*/  F2FP.F16.F32.PACK_AB R11, R11, R10 ;  /* 0x0000000a0b0b723e */ /* 0x000fe400000000ff */
[----:B------:R-:W-:Y:S02]  /*0f70*/  F2FP.F16.F32.PACK_AB R7, R7, R0 ;  /* 0x000000000707723e */ /* 0x000fe400000000ff */
[----:B------:R-:W-:Y:S01]  /*0f80*/  F2FP.F16.F32.PACK_AB R15, R15, R6 ;  /* 0x000000060f0f723e */ /* 0x000fe200000000ff */
[----:B------:R-:W-:Y:S04]  /*0f90*/  STG.E desc[UR4][R2.64], R9 ;  /* 0x0000000902007986 */ /* 0x000fe8000c101904 */
[----:B------:R-:W-:Y:S04]  /*0fa0*/  STG.E desc[UR4][R2.64+0x200], R11 ;  /* 0x0002000b02007986 */ /* 0x000fe8000c101904 */
[----:B------:R-:W-:Y:S04]  /*0fb0*/  STG.E desc[UR4][R2.64+0x400], R7 ;  /* 0x0004000702007986 */ /* 0x000fe8000c101904 */
[----:B------:R-:W-:Y:S01]  /*0fc0*/  STG.E desc[UR4][R2.64+0x600], R15 ;  /* 0x0006000f02007986 */ /* 0x000fe2000c101904 */
[----:B------:R-:W-:Y:S05]  /*0fd0*/  EXIT ;  /* 0x000000000000794d */ /* 0x000fea0003800000 */
.L_x_2961:
        /* <DEDUP_REMOVED lines=10> */
.L_x_41695:


//--------------------- .text._ZN2at6native29vectorized_elementwise_kernelILi4ENS0_13BinaryFunctorIN3c104HalfES4_S4_ZZZNS0_16fmin_kernel_cudaERNS_18TensorIteratorBaseEENKUlvE_clEvENKUlvE1_clEvEUlS4_S4_E_EESt5arrayIPcLm3EEEEviT0_T1_ --------------------------
	.section	.text._ZN2at6native29vectorized_elementwise_kernelILi4ENS0_13BinaryFunctorIN3c104HalfES4_S4_ZZZNS0_16fmin_kernel_cudaERNS_18TensorIteratorBaseEENKUlvE_clEvENKUlvE1_clEvEUlS4_S4_E_EESt5arrayIPcLm3EEEEviT0_T1_,"ax",@progbits
	.align	128
        .global         _ZN2at6native29vectorized_elementwise_kernelILi4ENS0_13BinaryFunctorIN3c104HalfES4_S4_ZZZNS0_16fmin_kernel_cudaERNS_18TensorIteratorBaseEENKUlvE_clEvENKUlvE1_clEvEUlS4_S4_E_EESt5arrayIPcLm3EEEEviT0_T1_
        .type           _ZN2at6native29vectorized_elementwise_kernelILi4ENS0_13BinaryFunctorIN3c104HalfES4_S4_ZZZNS0_16fmin_kernel_cudaERNS_18TensorIteratorBaseEENKUlvE_clEvENKUlvE1_clEvEUlS4_S4_E_EESt5arrayIPcLm3EEEEviT0_T1_,@function
        .size           _ZN2at6native29vectorized_elementwise_kernelILi4ENS0_13BinaryFunctorIN3c104HalfES4_S4_ZZZNS0_16fmin_kernel_cudaERNS_18TensorIteratorBaseEENKUlvE_clEvENKUlvE1_clEvEUlS4_S4_E_EESt5arrayIPcLm3EEEEviT0_T1_,(.L_x_41696 - _ZN2at6native29vectorized_elementwise_kernelILi4ENS0_13BinaryFunctorIN3c104HalfES4_S4_ZZZNS0_16fmin_kernel_cudaERNS_18TensorIteratorBaseEENKUlvE_clEvENKUlvE1_clEvEUlS4_S4_E_EESt5arrayIPcLm3EEEEviT0_T1_)
        .other          _ZN2at6native29vectorized_elementwise_kernelILi4ENS0_13BinaryFunctorIN3c104HalfES4_S4_ZZZNS0_16fmin_kernel_cudaERNS_18TensorIteratorBaseEENKUlvE_clEvENKUlvE1_clEvEUlS4_S4_E_EESt5arrayIPcLm3EEEEviT0_T1_,@"STO_CUDA_ENTRY STV_DEFAULT"
_ZN2at6native29vectorized_elementwise_kernelILi4ENS0_13BinaryFunctorIN3c104HalfES4_S4_ZZZNS0_16fmin_kernel_cudaERNS_18TensorIteratorBaseEENKUlvE_clEvENKUlvE1_clEvEUlS4_S4_E_EESt5arrayIPcLm3EEEEviT0_T1_:
.text._ZN2at6native29vectorized_elementwise_kernelILi4ENS0_13BinaryFunctorIN3c104HalfES4_S4_ZZZNS0_16fmin_kernel_cudaERNS_18TensorIteratorBaseEENKUlvE_clEvENKUlvE1_clEvEUlS4_S4_E_EESt5arrayIPcLm3EEEEviT0_T1_:
        /* <DEDUP_REMOVED lines=165> */
.L_x_2965:
[----:B------:R-:W-:-:S13]  /*0a50*/  ISETP.GE.U32.AND P0, PT, R3, R2, PT ;  /* 0x000000020300720c */ /* 0x000fda0003f06070 */
[----:B------:R-:W-:Y:S05]  /*0a60*/  @P0 BRA `(.L_x_2967) ;  /* 0x0000000000300947 */ /* 0x000fea0003800000 */
[----:B0-----:R-:W0:Y:S01]  /*0a70*/  LDC.64 R10, c[0x0][0x388] ;  /* 0x0000e200ff0a7b82 */ /* 0x001e220000000a00 */
[----:B------:R-:W-:Y:S01]  /*0a80*/  IADD3 R13, PT, PT, R0, R3, RZ ;  /* 0x00000003000d7210 */ /* 0x000fe20007ffe0ff */
[----:B------:R-:W-:-:S04]  /*0a90*/  VIADD R3, R3, 0x80 ;  /* 0x0000008003037836 */ /* 0x000fc80000000000 */
[----:B0-----:R-:W-:-:S05]  /*0aa0*/  IMAD.WIDE.U32 R10, R13, 0x2, R10 ;  /* 0x000000020d0a7825 */ /* 0x001fca00078e000a */
[----:B------:R1:W-:Y:S02]  /*0ab0*/  STG.E.U16 desc[UR4][R10.64], R5 ;  /* 0x000000050a007986 */ /* 0x0003e4000c101504 */
.L_x_2966:
[----:B------:R-:W-:-:S13]  /*0ac0*/  ISETP.GE.U32.AND P0, PT, R3, R2, PT ;  /* 0x000000020300720c */ /* 0x000fda0003f06070 */
[----:B------:R-:W-:Y:S05]  /*0ad0*/  @P0 BRA `(.L_x_2968) ;  /* 0x0000000000340947 */ /* 0x000fea0003800000 */
[----:B-1----:R-:W1:Y:S01]  /*0ae0*/  LDC.64 R4, c[0x0][0x388] ;  /* 0x0000e200ff047b82 */ /* 0x002e620000000a00 */
[----:B0-----:R-:W-:Y:S01]  /*0af0*/  IADD3 R11, PT, PT, R0, R3, RZ ;  /* 0x00000003000b7210 */ /* 0x001fe20007ffe0ff */
[----:B------:R-:W-:-:S04]  /*0b00*/  VIADD R3, R3, 0x80 ;  /* 0x0000008003037836 */ /* 0x000fc80000000000 */
[----:B-1----:R-:W-:-:S05]  /*0b10*/  IMAD.WIDE.U32 R4, R11, 0x2, R4 ;  /* 0x000000020b047825 */ /* 0x002fca00078e0004 */
[----:B------:R1:W-:Y:S02]  /*0b20*/  STG.E.U16 desc[UR4][R4.64], R6 ;  /* 0x0000000604007986 */ /* 0x0003e4000c101504 */
.L_x_2967:
        /* <DEDUP_REMOVED lines=8> */
.L_x_2968:
[----:B------:R-:W-:Y:S05]  /*0bb0*/  BSYNC.RELIABLE B1 ;  /* 0x0000000000017941 */ /* 0x000fea0003800100 */
.L_x_2964:
[----:B------:R-:W-:-:S13]  /*0bc0*/  ISETP.GE.U32.AND P0, PT, R3, R2, PT ;  /* 0x000000020300720c */ /* 0x000fda0003f06070 */
[----:B-12---:R-:W1:Y:S01]  /*0bd0*/  @!P0 LDC.64 R4, c[0x0][0x388] ;  /* 0x0000e200ff048b82 */ /* 0x006e620000000a00 */
[----:B------:R-:W-:Y:S01]  /*0be0*/  @!P0 IADD3 R7, PT, PT, R0, R3, RZ ;  /* 0x0000000300078210 */ /* 0x000fe20007ffe0ff */
[----:B------:R-:W-:-:S04]  /*0bf0*/  @!P0 VIADD R3, R3, 0x80 ;  /* 0x0000008003038836 */ /* 0x000fc80000000000 */
[----:B-1----:R-:W-:-:S05]  /*0c00*/  @!P0 IMAD.WIDE.U32 R4, R7, 0x2, R4 ;  /* 0x0000000207048825 */ /* 0x002fca00078e0004 */
[----:B------:R2:W-:Y:S02]  /*0c10*/  @!P0 STG.E.U16 desc[UR4][R4.64], R8 ;  /* 0x0000000804008986 */ /* 0x0005e4000c101504 */
.L_x_2969:
[----:B------:R-:W-:Y:S05]  /*0c20*/  BSYNC.RECONVERGENT B0 ;  /* 0x0000000000007941 */ /* 0x000fea0003800200 */
.L_x_2963:
        /* <DEDUP_REMOVED lines=8> */
.L_x_2962:
        /* <DEDUP_REMOVED lines=11> */
[----:B------:R0:W5:Y:S01]  /*0d60*/  LDG.E.64 R10, desc[UR4][R16.64+0x400] ;  /* 0x00040004100a7981 */ /* 0x000162000c1e1b00 */
[----:B---3--:R-:W-:-:S04]  /*0d70*/  IMAD.WIDE.U32 R12, R0, 0x2, R12 ;  /* 0x00000002000c7825 */ /* 0x008fc800078e000c */
[----:B------:R-:W-:-:S04]  /*0d80*/  IMAD.WIDE.U32 R12, R2, 0x8, R12 ;  /* 0x00000008020c7825 */ /* 0x000fc800078e000c */
[--C-:B--2---:R-:W-:Y:S02]  /*0d90*/  HADD2.F32 R15, -RZ, R9.reuse.H0_H0 ;  /* 0x20000009ff0f7230 */ /* 0x104fe40000004100 */
[----:B0-----:R-:W-:Y:S02]  /*0da0*/  HADD2.F32 R16, -RZ, R9.H1_H1 ;  /* 0x30000009ff107230 */ /* 0x001fe40000004100 */
[--C-:B----4-:R-:W-:Y:S02]  /*0db0*/  HADD2.F32 R3, -RZ, R4.reuse.H0_H0 ;  /* 0x20000004ff037230 */ /* 0x110fe40000004100 */
[----:B------:R-:W-:Y:S02]  /*0dc0*/  HADD2.F32 R18, -RZ, R4.H1_H1 ;  /* 0x30000004ff127230 */ /* 0x000fe40000004100 */
[----:B------:R-:W-:Y:S02]  /*0dd0*/  HADD2.F32 R20, -RZ, R5.H0_H0 ;  /* 0x20000005ff147230 */ /* 0x000fe40000004100 */
[----:B-----5:R-:W-:-:S02]  /*0de0*/  HADD2.F32 R21, -RZ, R7.H0_H0 ;  /* 0x20000007ff157230 */ /* 0x020fc40000004100 */
[----:B------:R-:W-:Y:S02]  /*0df0*/  HADD2.F32 R0, -RZ, R7.H1_H1 ;  /* 0x30000007ff007230 */ /* 0x000fe40000004100 */
[--C-:B------:R-:W-:Y:S02]  /*0e00*/  HADD2.F32 R7, -RZ, R10.reuse.H0_H0 ;  /* 0x2000000aff077230 */ /* 0x100fe40000004100 */
[----:B------:R-:W-:Y:S02]  /*0e10*/  HADD2.F32 R9, -RZ, R10.H1_H1 ;  /* 0x3000000aff097230 */ /* 0x000fe40000004100 */
[----:B------:R-:W-:Y:S02]  /*0e20*/  HADD2.F32 R4, -RZ, R6.H0_H0 ;  /* 0x20000006ff047230 */ /* 0x000fe40000004100 */
[----:B------:R-:W-:Y:S02]  /*0e30*/  HADD2.F32 R14, -RZ, R8.H0_H0 ;  /* 0x20000008ff0e7230 */ /* 0x000fe40000004100 */
[----:B------:R-:W-:-:S02]  /*0e40*/  HADD2.F32 R10, -RZ, R11.H0_H0 ;  /* 0x2000000bff0a7230 */ /* 0x000fc40000004100 */
[----:B------:R-:W-:Y:S02]  /*0e50*/  HADD2.F32 R19, -RZ, R6.H1_H1 ;  /* 0x30000006ff137230 */ /* 0x000fe40000004100 */
[----:B------:R-:W-:Y:S02]  /*0e60*/  HADD2.F32 R5, -RZ, R5.H1_H1 ;  /* 0x30000005ff057230 */ /* 0x000fe40000004100 */
[----:B------:R-:W-:Y:S02]  /*0e70*/  HADD2.F32 R8, -RZ, R8.H1_H1 ;  /* 0x30000008ff087230 */ /* 0x000fe40000004100 */
[----:B------:R-:W-:Y:S01]  /*0e80*/  HADD2.F32 R11, -RZ, R11.H1_H1 ;  /* 0x3000000bff0b7230 */ /* 0x000fe20000004100 */
[----:B------:R-:W-:Y:S02]  /*0e90*/  FMNMX.FTZ R3, R3, R4, PT ;  /* 0x0000000403037209 */ /* 0x000fe40003810000 */
        /* <DEDUP_REMOVED lines=11> */
[----:B------:R-:W-:Y:S04]  /*0f50*/  STG.E.64 desc[UR4][R12.64], R4 ;  /* 0x000000040c007986 */ /* 0x000fe8000c101b04 */
[----:B------:R-:W-:Y:S01]  /*0f60*/  STG.E.64 desc[UR4][R12.64+0x400], R8 ;  /* 0x000400080c007986 */ /* 0x000fe2000c101b04 */
[----:B------:R-:W-:Y:S05]  /*0f70*/  EXIT ;  /* 0x000000000000794d */ /* 0x000fea0003800000 */
.L_x_2970:
        /* <DEDUP_REMOVED lines=16> */
.L_x_41696:


//--------------------- .text._ZN2at6native29vectorized_elementwise_kernelILi8ENS0_13BinaryFunctorIN3c104HalfES4_S4_ZZZNS0_16fmin_kernel_cudaERNS_18TensorIteratorBaseEENKUlvE_clEvENKUlvE1_clEvEUlS4_S4_E_EESt5arrayIPcLm3EEEEviT0_T1_ --------------------------
	.section	.text._ZN2at6native29vectorized_elementwise_kernelILi8ENS0_13BinaryFunctorIN3c104HalfES4_S4_ZZZNS0_16fmin_kernel_cudaERNS_18TensorIteratorBaseEENKUlvE_clEvENKUlvE1_clEvEUlS4_S4_E_EESt5arrayIPcLm3EEEEviT0_T1_,"ax",@progbits
	.align	128
        .global         _ZN2at6native29vectorized_elementwise_kernelILi8ENS0_13BinaryFunctorIN3c104HalfES4_S4_ZZZNS0_16fmin_kernel_cudaERNS_18TensorIteratorBaseEENKUlvE_clEvENKUlvE1_clEvEUlS4_S4_E_EESt5arrayIPcLm3EEEEviT0_T1_
        .type           _ZN2at6native29vectorized_elementwise_kernelILi8ENS0_13BinaryFunctorIN3c104HalfES4_S4_ZZZNS0_16fmin_kernel_cudaERNS_18TensorIteratorBaseEENKUlvE_clEvENKUlvE1_clEvEUlS4_S4_E_EESt5arrayIPcLm3EEEEviT0_T1_,@function
        .size           _ZN2at6native29vectorized_elementwise_kernelILi8ENS0_13BinaryFunctorIN3c104HalfES4_S4_ZZZNS0_16fmin_kernel_cudaERNS_18TensorIteratorBaseEENKUlvE_clEvENKUlvE1_clEvEUlS4_S4_E_EESt5arrayIPcLm3EEEEviT0_T1_,(.L_x_41697 - _ZN2at6native29vectorized_elementwise_kernelILi8ENS0_13BinaryFunctorIN3c104HalfES4_S4_ZZZNS0_16fmin_kernel_cudaERNS_18TensorIteratorBaseEENKUlvE_clEvENKUlvE1_clEvEUlS4_S4_E_EESt5arrayIPcLm3EEEEviT0_T1_)
        .other          _ZN2at6native29vectorized_elementwise_kernelILi8ENS0_13BinaryFunctorIN3c104HalfES4_S4_ZZZNS0_16fmin_kernel_cudaERNS_18TensorIteratorBaseEENKUlvE_clEvENKUlvE1_clEvEUlS4_S4_E_EESt5arrayIPcLm3EEEEviT0_T1_,@"STO_CUDA_ENTRY STV_DEFAULT"
_ZN2at6native29vectorized_elementwise_kernelILi8ENS0_13BinaryFunctorIN3c104HalfES4_S4_ZZZNS0_16fmin_kernel_cudaERNS_18TensorIteratorBaseEENKUlvE_clEvENKUlvE1_clEvEUlS4_S4_E_EESt5arrayIPcLm3EEEEviT0_T1_:
.text._ZN2at6native29vectorized_elementwise_kernelILi8ENS0_13BinaryFunctorIN3c104HalfES4_S4_ZZZNS0_16fmin_kernel_cudaERNS_18TensorIteratorBaseEENKUlvE_clEvENKUlvE1_clEvEUlS4_S4_E_EESt5arrayIPcLm3EEEEviT0_T1_:
        /* <DEDUP_REMOVED lines=165> */
.L_x_2974:
[----:B------:R-:W-:-:S13]  /*0a50*/  ISETP.GE.U32.AND P0, PT, R3, R2, PT ;  /* 0x000000020300720c */ /* 0x000fda0003f06070 */
[----:B------:R-:W-:Y:S05]  /*0a60*/  @P0 BRA `(.L_x_2976) ;  /* 0x0000000000300947 */ /* 0x000fea0003800000 */
[----:B0-----:R-:W0:Y:S01]  /*0a70*/  LDC.64 R10, c[0x0][0x388] ;  /* 0x0000e200ff0a7b82 */ /* 0x001e220000000a00 */
[----:B------:R-:W-:Y:S01]  /*0a80*/  IADD3 R13, PT, PT, R0, R3, RZ ;  /* 0x00000003000d7210 */ /* 0x000fe20007ffe0ff */
[----:B------:R-:W-:-:S04]  /*0a90*/  VIADD R3, R3, 0x80 ;  /* 0x0000008003037836 */ /* 0x000fc80000000000 */
[----:B0-----:R-:W-:-:S05]  /*0aa0*/  IMAD.WIDE.U32 R10, R13, 0x2, R10 ;  /* 0x000000020d0a7825 */ /* 0x001fca00078e000a */
[----:B------:R1:W-:Y:S02]  /*0ab0*/  STG.E.U16 desc[UR4][R10.64], R5 ;  /* 0x000000050a007986 */ /* 0x0003e4000c101504 */
.L_x_2975:
[----:B------:R-:W-:-:S13]  /*0ac0*/  ISETP.GE.U32.AND P0, PT, R3, R2, PT ;  /* 0x000000020300720c */ /* 0x000fda0003f06070 */
[----:B------:R-:W-:Y:S05]  /*0ad0*/  @P0 BRA `(.L_x_2977) ;  /* 0x0000000000340947 */ /* 0x000fea0003800000 */
[----:B-1----:R-:W1:Y:S01]  /*0ae0*/  LDC.64 R4, c[0x0][0x388] ;  /* 0x0000e200ff047b82 */ /* 0x002e620000000a00 */
[----:B0-----:R-:W-:Y:S01]  /*0af0*/  IADD3 R11, PT, PT, R0, R3, RZ ;  /* 0x00000003000b7210 */ /* 0x001fe20007ffe0ff */
[----:B------:R-:W-:-:S04]  /*0b00*/  VIADD R3, R3, 0x80 ;  /* 0x0000008003037836 */ /* 0x000fc80000000000 */
[----:B-1----:R-:W-:-:S05]  /*0b10*/  IMAD.WIDE.U32 R4, R11, 0x2, R4 ;  /* 0x000000020b047825 */ /* 0x002fca00078e0004 */
[----:B------:R1:W-:Y:S02]  /*0b20*/  STG.E.U16 desc[UR4][R4.64], R6 ;  /* 0x0000000604007986 */ /* 0x0003e4000c101504 */
.L_x_2976:
        /* <DEDUP_REMOVED lines=8> */
.L_x_2977:
[----:B------:R-:W-:Y:S05]  /*0bb0*/  BSYNC.RELIABLE B1 ;  /* 0x0000000000017941 */ /* 0x000fea0003800100 */
.L_x_2973:
[----:B------:R-:W-:-:S13]  /*0bc0*/  ISETP.GE.U32.AND P0, PT, R3, R2, PT ;  /* 0x000000020300720c */ /* 0x000fda0003f06070 */
[----:B-12---:R-:W1:Y:S01]  /*0bd0*/  @!P0 LDC.64 R4, c[0x0][0x388] ;  /* 0x0000e200ff048b82 */ /* 0x006e620000000a00 */
[----:B------:R-:W-:Y:S01]  /*0be0*/  @!P0 IADD3 R7, PT, PT, R0, R3, RZ ;  /* 0x0000000300078210 */ /* 0x000fe20007ffe0ff */
[----:B------:R-:W-:-:S04]  /*0bf0*/  @!P0 VIADD R3, R3, 0x80 ;  /* 0x0000008003038836 */ /* 0x000fc80000000000 */
[----:B-1----:R-:W-:-:S05]  /*0c00*/  @!P0 IMAD.WIDE.U32 R4, R7, 0x2, R4 ;  /* 0x0000000207048825 */ /* 0x002fca00078e0004 */
[----:B------:R2:W-:Y:S02]  /*0c10*/  @!P0 STG.E.U16 desc[UR4][R4.64], R8 ;  /* 0x0000000804008986 */ /* 0x0005e4000c101504 */
.L_x_2978:
[----:B------:R-:W-:Y:S05]  /*0c20*/  BSYNC.RECONVERGENT B0 ;  /* 0x0000000000007941 */ /* 0x000fea0003800200 */
.L_x_2972:
        /* <DEDUP_REMOVED lines=8> */
.L_x_2971:
[----:B------:R-:W0:Y:S01]  /*0cb0*/  S2R R2, SR_TID.X ;  /* 0x0000000000027919 */ /* 0x000e220000002100 */
[----:B------:R-:W1:Y:S08]  /*0cc0*/  LDC.64 R4, c[0x0][0x390] ;  /* 0x0000e400ff047b82 */ /* 0x000e700000000a00 */
[----:B------:R-:W2:Y:S08]  /*0cd0*/  LDC.64 R6, c[0x0][0x398] ;  /* 0x0000e600ff067b82 */ /* 0x000eb00000000a00 */
[----:B------:R-:W3:Y:S01]  /*0ce0*/  LDC.64 R12, c[0x0][0x388] ;  /* 0x0000e200ff0c7b82 */ /* 0x000ee20000000a00 */
[----:B-1----:R-:W-:-:S04]  /*0cf0*/  IMAD.WIDE.U32 R4, R0, 0x2, R4 ;  /* 0x0000000200047825 */ /* 0x002fc800078e0004 */
[----:B0-----:R-:W-:-:S04]  /*0d00*/  IMAD.WIDE.U32 R14, R2, 0x10, R4 ;  /* 0x00000010020e7825 */ /* 0x001fc800078e0004 */
[----:B--2---:R-:W-:Y:S01]  /*0d10*/  IMAD.WIDE.U32 R4, R0, 0x2, R6 ;  /* 0x0000000200047825 */ /* 0x004fe200078e0006 */
[----:B------:R-:W2:Y:S03]  /*0d20*/  LDG.E.128 R8, desc[UR4][R14.64] ;  /* 0x000000040e087981 */ /* 0x000ea6000c1e1d00 */
[----:B------:R-:W-:-:S06]  /*0d30*/  IMAD.WIDE.U32 R4, R2, 0x10, R4 ;  /* 0x0000001002047825 */ /* 0x000fcc00078e0004 */
[----:B------:R-:W4:Y:S01]  /*0d40*/  LDG.E.128 R4, desc[UR4][R4.64] ;  /* 0x0000000404047981 */ /* 0x000f22000c1e1d00 */
[----:B---3--:R-:W-:-:S04]  /*0d50*/  IMAD.WIDE.U32 R12, R0, 0x2, R12 ;  /* 0x00000002000c7825 */ /* 0x008fc800078e000c */
[----:B------:R-:W-:-:S04]  /*0d60*/  IMAD.WIDE.U32 R12, R2, 0x10, R12 ;  /* 0x00000010020c7825 */ /* 0x000fc800078e000c */
[--C-:B--2---:R-:W-:Y:S02]  /*0d70*/  HADD2.F32 R16, -RZ, R8.reuse.H0_H0 ;  /* 0x20000008ff107230 */ /* 0x104fe40000004100 */
[----:B------:R-:W-:Y:S02]  /*0d80*/  HADD2.F32 R17, -RZ, R8.H1_H1 ;  /* 0x30000008ff117230 */ /* 0x000fe40000004100 */
[----:B------:R-:W-:Y:S02]  /*0d90*/  HADD2.F32 R18, -RZ, R9.H0_H0 ;  /* 0x20000009ff127230 */ /* 0x000fe40000004100 */
[----:B------:R-:W-:Y:S02]  /*0da0*/  HADD2.F32 R8, -RZ, R10.H0_H0 ;  /* 0x2000000aff087230 */ /* 0x000fe40000004100 */
[----:B------:R-:W-:Y:S02]  /*0db0*/  HADD2.F32 R3, -RZ, R11.H0_H0 ;  /* 0x2000000bff037230 */ /* 0x000fe40000004100 */
[----:B------:R-:W-:-:S02]  /*0dc0*/  HADD2.F32 R9, -RZ, R9.H1_H1 ;  /* 0x30000009ff097230 */ /* 0x000fc40000004100 */
[----:B------:R-:W-:Y:S02]  /*0dd0*/  HADD2.F32 R10, -RZ, R10.H1_H1 ;  /* 0x3000000aff0a7230 */ /* 0x000fe40000004100 */
[----:B------:R-:W-:Y:S02]  /*0de0*/  HADD2.F32 R11, -RZ, R11.H1_H1 ;  /* 0x3000000bff0b7230 */ /* 0x000fe40000004100 */
[--C-:B----4-:R-:W-:Y:S02]  /*0df0*/  HADD2.F32 R15, -RZ, R4.reuse.H0_H0 ;  /* 0x20000004ff0f7230 */ /* 0x110fe40000004100 */
[----:B------:R-:W-:Y:S02]  /*0e00*/  HADD2.F32 R14, -RZ, R4.H1_H1 ;  /* 0x30000004ff0e7230 */ /* 0x000fe40000004100 */
[--C-:B------:R-:W-:Y:S01]  /*0e10*/  HADD2.F32 R19, -RZ, R5.reuse.H0_H0 ;  /* 0x20000005ff137230 */ /* 0x100fe20000004100 */
[----:B------:R-:W-:Y:S01]  /*0e20*/  FMNMX.FTZ R4, R16, R15, PT ;  /* 0x0000000f10047209 */ /* 0x000fe20003810000 */
[----:B------:R-:W-:Y:S01]  /*0e30*/  HADD2.F32 R20, -RZ, R5.H1_H1 ;  /* 0x30000005ff147230 */ /* 0x000fe20000004100 */
[----:B------:R-:W-:Y:S01]  /*0e40*/  FMNMX.FTZ R17, R17, R14, PT ;  /* 0x0000000e11117209 */ /* 0x000fe20003810000 */
[--C-:B------:R-:W-:Y:S01]  /*0e50*/  HADD2.F32 R21, -RZ, R6.reuse.H0_H0 ;  /* 0x20000006ff157230 */ /* 0x100fe20000004100 */
[----:B------:R-:W-:Y:S01]  /*0e60*/  FMNMX.FTZ R5, R18, R19, PT ;  /* 0x0000001312057209 */ /* 0x000fe20003810000 */
[----:B------:R-:W-:Y:S01]  /*0e70*/  HADD2.F32 R23, -RZ, R6.H1_H1 ;  /* 0x30000006ff177230 */ /* 0x000fe20000004100 */
[----:B------:R-:W-:Y:S01]  /*0e80*/  FMNMX.FTZ R20, R9, R20, PT ;  /* 0x0000001409147209 */ /* 0x000fe20003810000 */
[--C-:B------:R-:W-:Y:S01]  /*0e90*/  HADD2.F32 R22, -RZ, R7.reuse.H0_H0 ;  /* 0x20000007ff167230 */ /* 0x100fe20000004100 */
[----:B------:R-:W-:Y:S01]  /*0ea0*/  FMNMX.FTZ R6, R8, R21, PT ;  /* 0x0000001508067209 */ /* 0x000fe20003810000 */
[----:B------:R-:W-:Y:S01]  /*0eb0*/  HADD2.F32 R24, -RZ, R7.H1_H1 ;  /* 0x30000007ff187230 */ /* 0x000fe20000004100 */
[----:B------:R-:W-:-:S02]  /*0ec0*/  FMNMX.FTZ R23, R10, R23, PT ;  /* 0x000000170a177209 */ /* 0x000fc40003810000 */
[----:B------:R-:W-:Y:S02]  /*0ed0*/  FMNMX.FTZ R3, R3, R22, PT ;  /* 0x0000001603037209 */ /* 0x000fe40003810000 */
[----:B------:R-:W-:Y:S02]  /*0ee0*/  FMNMX.FTZ R24, R11, R24, PT ;  /* 0x000000180b187209 */ /* 0x000fe40003810000 */
[----:B------:R-:W-:Y:S02]  /*0ef0*/  F2FP.F16.F32.PACK_AB R4, R17, R4 ;  /* 0x000000041104723e */ /* 0x000fe400000000ff */
[----:B------:R-:W-:Y:S02]  /*0f00*/  F2FP.F16.F32.PACK_AB R5, R20, R5 ;  /* 0x000000051405723e */ /* 0x000fe400000000ff */
[----:B------:R-:W-:Y:S02]  /*0f10*/  F2FP.F16.F32.PACK_AB R6, R23, R6 ;  /* 0x000000061706723e */ /* 0x000fe400000000ff */
[----:B------:R-:W-:-:S05]  /*0f20*/  F2FP.F16.F32.PACK_AB R7, R24, R3 ;  /* 0x000000031807723e */ /* 0x000fca00000000ff */
[----:B------:R-:W-:Y:S01]  /*0f30*/  STG.E.128 desc[UR4][R12.64], R4 ;  /* 0x000000040c007986 */ /* 0x000fe2000c101d04 */
[----:B------:R-:W-:Y:S05]  /*0f40*/  EXIT ;  /* 0x000000000000794d */ /* 0x000fea0003800000 */
.L_x_2979:
        /* <DEDUP_REMOVED lines=11> */
.L_x_41697:


//--------------------- .text._ZN2at6native18elementwise_kernelILi128ELi4EZNS0_15gpu_kernel_implINS0_13AUnaryFunctorIfffZZZNS0_16fmin_kernel_cudaERNS_18TensorIteratorBaseEENKUlvE_clEvENKUlvE0_clEvEUlffE_EEEEvS5_RKT_EUliE_EEviT1_ --------------------------
	.section	.text._ZN2at6native18elementwise_kernelILi128ELi4EZNS0_15gpu_kernel_implINS0_13AUnaryFunctorIfffZZZNS0_16fmin_kernel_cudaERNS_18TensorIteratorBaseEENKUlvE_clEvENKUlvE0_clEvEUlffE_EEEEvS5_RKT_EUliE_EEviT1_,"ax",@progbits
	.align	128
        .global         _ZN2at6native18elementwise_kernelILi128ELi4EZNS0_15gpu_kernel_implINS0_13AUnaryFunctorIfffZZZNS0_16fmin_kernel_cudaERNS_18TensorIteratorBaseEENKUlvE_clEvENKUlvE0_clEvEUlffE_EEEEvS5_RKT_EUliE_EEviT1_
        .type           _ZN2at6native18elementwise_kernelILi128ELi4EZNS0_15gpu_kernel_implINS0_13AUnaryFunctorIfffZZZNS0_16fmin_kernel_cudaERNS_18TensorIteratorBaseEENKUlvE_clEvENKUlvE0_clEvEUlffE_EEEEvS5_RKT_EUliE_EEviT1_,@function
        .size           _ZN2at6native18elementwise_kernelILi128ELi4EZNS0_15gpu_kernel_implINS0_13AUnaryFunctorIfffZZZNS0_16fmin_kernel_cudaERNS_18TensorIteratorBaseEENKUlvE_clEvENKUlvE0_clEvEUlffE_EEEEvS5_RKT_EUliE_EEviT1_,(.L_x_41698 - _ZN2at6native18elementwise_kernelILi128ELi4EZNS0_15gpu_kernel_implINS0_13AUnaryFunctorIfffZZZNS0_16fmin_kernel_cudaERNS_18TensorIteratorBaseEENKUlvE_clEvENKUlvE0_clEvEUlffE_EEEEvS5_RKT_EUliE_EEviT1_)
        .other          _ZN2at6native18elementwise_kernelILi128ELi4EZNS0_15gpu_kernel_implINS0_13AUnaryFunctorIfffZZZNS0_16fmin_kernel_cudaERNS_18TensorIteratorBaseEENKUlvE_clEvENKUlvE0_clEvEUlffE_EEEEvS5_RKT_EUliE_EEviT1_,@"STO_CUDA_ENTRY STV_DEFAULT"
_ZN2at6native18elementwise_kernelILi128ELi4EZNS0_15gpu_kernel_implINS0_13AUnaryFunctorIfffZZZNS0_16fmin_kernel_cudaERNS_18TensorIteratorBaseEENKUlvE_clEvENKUlvE0_clEvEUlffE_EEEEvS5_RKT_EUliE_EEviT1_:
.text._ZN2at6native18elementwise_kernelILi128ELi4EZNS0_15gpu_kernel_implINS0_13AUnaryFunctorIfffZZZNS0_16fmin_kernel_cudaERNS_18TensorIteratorBaseEENKUlvE_clEvENKUlvE0_clEvEUlffE_EEEEvS5_RKT_EUliE_EEviT1_:
        /* <DEDUP_REMOVED lines=319> */
.L_x_2982:
[----:B------:R-:W0:Y:S01]  /*13f0*/  LDCU.64 UR6, c[0x0][0x588] ;  /* 0x0000b100ff0677ac */ /* 0x000e220008000a00 */
[----:B------:R-:W-:Y:S01]  /*1400*/  BSSY.RECONVERGENT B6, `(.L_x_2983) ;  /* 0x00000dd000067945 */ /* 0x000fe20003800200 */
        /* <DEDUP_REMOVED lines=14> */
[----:B--2---:R0:W1:Y:S01]  /*14f0*/  I2F.S16 R4, R2 ;  /* 0x0000000200047306 */ /* 0x0040620000101400 */
[----:B------:R-:W-:Y:S05]  /*1500*/  BRA `(.L_x_2989) ;  /* 0x0000000c00307947 */ /* 0x000fea0003800000 */
.L_x_2987:
[----:B------:R-:W2:Y:S02]  /*1510*/  LDG.E.U8 R2, desc[UR36][R2.64] ;  /* 0x0000002402027981 */ /* 0x000ea4000c1e1100 */
[----:B--2---:R-:W-:Y:S01]  /*1520*/  I2FP.F32.U32 R4, R2 ;  /* 0x0000000200047245 */ /* 0x004fe20000201000 */
[----:B------:R-:W-:Y:S06]  /*1530*/  BRA `(.L_x_2989) ;  /* 0x0000000c00247947 */ /* 0x000fec0003800000 */
.L_x_2986:
[----:B------:R-:W-:-:S09]  /*1540*/  UISETP.NE.AND UP0, UPT, UR4, 0x2, UPT ;  /* 0x000000020400788c */ /* 0x000fd2000bf05270 */
[----:B------:R-:W-:Y:S05]  /*1550*/  BRA.U !UP0, `(.L_x_2990) ;  /* 0x0000000108287547 */ /* 0x000fea000b800000 */
[----:B------:R-:W-:-:S09]  /*1560*/  UISETP.NE.AND UP0, UPT, UR4, 0x3, UPT ;  /* 0x000000030400788c */ /* 0x000fd2000bf05270 */
[----:B------:R-:W-:Y:S05]  /*1570*/  BRA.U !UP0, `(.L_x_2991) ;  /* 0x0000000108147547 */ /* 0x000fea000b800000 */
[----:B------:R-:W-:-:S09]  /*1580*/  UISETP.NE.AND UP0, UPT, UR4, 0x4, UPT ;  /* 0x000000040400788c */ /* 0x000fd2000bf05270 */
[----:B------:R-:W-:Y:S05]  /*1590*/  BRA.U UP0, `(.L_x_2988) ;  /* 0x0000000900907547 */ /* 0x000fea000b800000 */
[----:B------:R-:W2:Y:S02]  /*15a0*/  LDG.E.64 R2, desc[UR36][R2.64] ;  /* 0x0000002402027981 */ /* 0x000ea4000c1e1b00 */
[----:B--2---:R4:W0:Y:S01]  /*15b0*/  I2F.S64 R4, R2 ;  /* 0x0000000200047312 */ /* 0x0048220000301400 */
[----:B------:R-:W-:Y:S05]  /*15c0*/  BRA `(.L_x_2989) ;  /* 0x0000000c00007947 */ /* 0x000fea0003800000 */
.L_x_2991:
[----:B------:R-:W2:Y:S02]  /*15d0*/  LDG.E R2, desc[UR36][R2.64] ;  /* 0x0000002402027981 */ /* 0x000ea4000c1e1900 */
[----:B--2---:R-:W-:Y:S01]  /*15e0*/  I2FP.F32.S32 R4, R2 ;  /* 0x0000000200047245 */ /* 0x004fe20000201400 */
[----:B------:R-:W-:Y:S06]  /*15f0*/  BRA `(.L_x_2989) ;  /* 0x0000000800f47947 */ /* 0x000fec0003800000 */
.L_x_2990:
[----:B------:R-:W2:Y:S02]  /*1600*/  LDG.E.U16 R2, desc[UR36][R2.64] ;  /* 0x0000002402027981 */ /* 0x000ea4000c1e1500 */
[----:B--2---:R0:W1:Y:S01]  /*1610*/  I2F.S16 R4, R2 ;  /* 0x0000000200047306 */ /* 0x0040620000101400 */
[----:B------:R-:W-:Y:S05]  /*1620*/  BRA `(.L_x_2989) ;  /* 0x0000000800e87947 */ /* 0x000fea0003800000 */
.L_x_2985:
[----:B------:R-:W-:-:S09]  /*1630*/  UISETP.GT.AND UP0, UPT, UR4, 0x6, UPT ;  /* 0x000000060400788c */ /* 0x000fd2000bf04270 */
[----:B------:R-:W-:Y:S05]  /*1640*/  BRA.U UP0, `(.L_x_2992) ;  /* 0x0000000100247547 */ /* 0x000fea000b800000 */
[----:B------:R-:W-:-:S09]  /*1650*/  UISETP.NE.AND UP0, UPT, UR4, 0x5, UPT ;  /* 0x000000050400788c */ /* 0x000fd2000bf05270 */
[----:B------:R-:W-:Y:S05]  /*1660*/  BRA.U !UP0, `(.L_x_2993) ;  /* 0x0000000108107547 */ /* 0x000fea000b800000 */
[----:B------:R-:W-:-:S09]  /*1670*/  UISETP.NE.AND UP0, UPT, UR4, 0x6, UPT ;  /* 0x000000060400788c */ /* 0x000fd2000bf05270 */
[----:B------:R-:W-:Y:S05]  /*1680*/  BRA.U UP0, `(.L_x_2988) ;  /* 0x0000000900547547 */ /* 0x000fea000b800000 */
[----:B------:R2:W5:Y:S01]  /*1690*/  LDG.E R4, desc[UR36][R2.64] ;  /* 0x0000002402047981 */ /* 0x000562000c1e1900 */
[----:B------:R-:W-:Y:S05]  /*16a0*/  BRA `(.L_x_2989) ;  /* 0x0000000800c87947 */ /* 0x000fea0003800000 */
.L_x_2993:
[----:B------:R-:W2:Y:S02]  /*16b0*/  LDG.E.U16 R2, desc[UR36][R2.64] ;  /* 0x0000002402027981 */ /* 0x000ea4000c1e1500 */
[----:B--2---:R-:W-:Y:S01]  /*16c0*/  HADD2.F32 R4, -RZ, R2.H0_H0 ;  /* 0x20000002ff047230 */ /* 0x004fe20000004100 */
[----:B------:R-:W-:Y:S06]  /*16d0*/  BRA `(.L_x_2989) ;  /* 0x0000000800bc7947 */ /* 0x000fec0003800000 */
.L_x_2992:
[----:B------:R-:W-:-:S09]  /*16e0*/  UISETP.NE.AND UP0, UPT, UR4, 0x7, UPT ;  /* 0x000000070400788c */ /* 0x000fd2000bf05270 */
[----:B------:R-:W-:Y:S05]  /*16f0*/  BRA.U !UP0, `(.L_x_2994) ;  /* 0x0000000108247547 */ /* 0x000fea000b800000 */
[----:B------:R-:W-:-:S09]  /*1700*/  UISETP.NE.AND UP0, UPT, UR4, 0x8, UPT ;  /* 0x000000080400788c */ /* 0x000fd2000bf05270 */
[----:B------:R-:W-:Y:S05]  /*1710*/  BRA.U !UP0, `(.L_x_2995) ;  /* 0x0000000108107547 */ /* 0x000fea000b800000 */
[----:B------:R-:W-:-:S09]  /*1720*/  UISETP.NE.AND UP0, UPT, UR4, 0x9, UPT ;  /* 0x000000090400788c */ /* 0x000fd2000bf05270 */
[----:B------:R-:W-:Y:S05]  /*1730*/  BRA.U UP0, `(.L_x_2988) ;  /* 0x0000000900287547 */ /* 0x000fea000b800000 */
[----:B------:R3:W5:Y:S01]  /*1740*/  LDG.E R4, desc[UR36][R2.64] ;  /* 0x0000002402047981 */ /* 0x000762000c1e1900 */
[----:B------:R-:W-:Y:S05]  /*1750*/  BRA `(.L_x_2989) ;  /* 0x00000008009c7947 */ /* 0x000fea0003800000 */
.L_x_2995:
[----:B------:R-:W2:Y:S02]  /*1760*/  LDG.E.U16 R2, desc[UR36][R2.64] ;  /* 0x0000002402027981 */ /* 0x000ea4000c1e1500 */
[----:B--2---:R-:W-:Y:S01]  /*1770*/  HADD2.F32 R4, -RZ, R2.H0_H0 ;  /* 0x20000002ff047230 */ /* 0x004fe20000004100 */
[----:B------:R-:W-:Y:S06]  /*1780*/  BRA `(.L_x_2989) ;  /* 0x0000000800907947 */ /* 0x000fec0003800000 */
.L_x_2994:
[----:B------:R-:W2:Y:S01]  /*1790*/  LDG.E.64 R2, desc[UR36][R2.64] ;  /* 0x0000002402027981 */ /* 0x000ea2000c1e1b00 */
[----:B------:R-:W-:Y:S01]  /*17a0*/  UMOV UR4, 0xf0000000 ;  /* 0xf000000000047882 */ /* 0x000fe20000000000 */
[----:B------:R-:W-:Y:S01]  /*17b0*/  UMOV UR5, 0x380fffff ;  /* 0x380fffff00057882 */ /* 0x000fe20000000000 */
[----:B--2---:R-:W0:Y:S01]  /*17c0*/  F2F.F32.F64 R4, R2 ;  /* 0x0000000200047310 */ /* 0x004e220000301000 */
[----:B------:R-:W-:-:S14]  /*17d0*/  DSETP.GEU.AND P0, PT, |R2|, UR4, PT ;  /* 0x0000000402007e2a */ /* 0x000fdc000bf0e200 */
[----:B0-----:R-:W-:Y:S01]  /*17e0*/  @!P0 FMUL R4, R4, 1.175494350822287508e-38 ;  /* 0x0080000004048820 */ /* 0x001fe20000400000 */
[----:B------:R-:W-:Y:S06]  /*17f0*/  BRA `(.L_x_2989) ;  /* 0x0000000800747947 */ /* 0x000fec0003800000 */
.L_x_2984:
        /* <DEDUP_REMOVED lines=10> */
[----:B------:R-:W-:Y:S01]  /*18a0*/  FSEL R4, RZ, 1, !P0 ;  /* 0x3f800000ff047808 */ /* 0x000fe20004000000 */
[----:B------:R-:W-:Y:S08]  /*18b0*/  BRA `(.L_x_2989) ;  /* 0x0000000800447947 */ /* 0x000ff00003800000 */
.L_x_2998:
[----:B------:R-:W2:Y:S01]  /*18c0*/  LDG.E.64 R2, desc[UR36][R2.64] ;  /* 0x0000002402027981 */ /* 0x000ea2000c1e1b00 */
[----:B------:R-:W-:Y:S01]  /*18d0*/  UMOV UR4, 0xf0000000 ;  /* 0xf000000000047882 */ /* 0x000fe20000000000 */
[----:B------:R-:W-:Y:S01]  /*18e0*/  UMOV UR5, 0x380fffff ;  /* 0x380fffff00057882 */ /* 0x000fe20000000000 */
[----:B--2---:R-:W0:Y:S01]  /*18f0*/  F2F.F32.F64 R4, R2 ;  /* 0x0000000200047310 */ /* 0x004e220000301000 */
[----:B------:R-:W-:-:S14]  /*1900*/  DSETP.GEU.AND P0, PT, |R2|, UR4, PT ;  /* 0x0000000402007e2a */ /* 0x000fdc000bf0e200 */
[----:B0-----:R-:W-:Y:S01]  /*1910*/  @!P0 FMUL R4, R4, 1.175494350822287508e-38 ;  /* 0x0080000004048820 */ /* 0x001fe20000400000 */
[----:B------:R-:W-:Y:S06]  /*1920*/  BRA `(.L_x_2989) ;  /* 0x0000000800287947 */ /* 0x000fec0003800000 */
.L_x_2997:
        /* <DEDUP_REMOVED lines=23> */
[----:B------:R-:W-:Y:S01]  /*1aa0*/  LOP3.LUT R4, R5, 0x80000000, R4, 0xf8, !PT ;  /* 0x8000000005047812 */ /* 0x000fe200078ef804 */
[----:B------:R-:W-:Y:S06]  /*1ab0*/  BRA `(.L_x_2989) ;  /* 0x0000000400c47947 */ /* 0x000fec0003800000 */
.L_x_3000:
        /* <DEDUP_REMOVED lines=10> */
[----:B------:R-:W-:Y:S01]  /*1b60*/  LOP3.LUT R4, R0, 0x80000000, R5, 0xf8, !PT ;  /* 0x8000000000047812 */ /* 0x000fe200078ef805 */
[----:B------:R-:W-:Y:S06]  /*1b70*/  BRA `(.L_x_2989) ;  /* 0x0000000400947947 */ /* 0x000fec0003800000 */
.L_x_2999:
[----:B------:R-:W2:Y:S02]  /*1b80*/  LDG.E.U16 R2, desc[UR36][R2.64] ;  /* 0x0000002402027981 */ /* 0x000ea4000c1e1500 */
[----:B--2---:R-:W-:Y:S01]  /*1b90*/  SHF.L.U32 R4, R2, 0x10, RZ ;  /* 0x0000001002047819 */ /* 0x004fe200000006ff */
[----:B------:R-:W-:Y:S06]  /*1ba0*/  BRA `(.L_x_2989) ;  /* 0x0000000400887947 */ /* 0x000fec0003800000 */
.L_x_2996:
        /* <DEDUP_REMOVED lines=9> */
[----:B--2---:R-:W-:Y:S01]  /*1c40*/  I2FP.F32.U32 R4, R2 ;  /* 0x0000000200047245 */ /* 0x004fe20000201000 */
[----:B------:R-:W-:Y:S06]  /*1c50*/  BRA `(.L_x_2989) ;  /* 0x00000004005c7947 */ /* 0x000fec0003800000 */
.L_x_3003:
[----:B------:R-:W2:Y:S01]  /*1c60*/  LDG.E.U8 R3, desc[UR36][R2.64] ;  /* 0x0000002402037981 */ /* 0x000ea2000c1e1100 */
        /* <DEDUP_REMOVED lines=19> */
.L_x_3005:
[----:B------:R-:W-:Y:S05]  /*1da0*/  BSYNC.RECONVERGENT B0 ;  /* 0x0000000000007941 */ /* 0x000fea0003800200 */
.L_x_3004:
[----:B------:R-:W-:Y:S01]  /*1db0*/  IMAD.SHL.U32 R0, R0, 0x100000, RZ ;  /* 0x0010000000007824 */ /* 0x000fe200078e00ff */
[----:B------:R-:W-:-:S04]  /*1dc0*/  LEA R2, R2, 0x3b800000, 0x17 ;  /* 0x3b80000002027811 */ /* 0x000fc800078eb8ff */
[----:B------:R-:W-:Y:S01]  /*1dd0*/  LOP3.LUT R4, R2, R0, R7, 0xfe, !PT ;  /* 0x0000000002047212 */ /* 0x000fe200078efe07 */
[----:B------:R-:W-:Y:S06]  /*1de0*/  BRA `(.L_x_2989) ;  /* 0x0000000000f87947 */ /* 0x000fec0003800000 */
.L_x_3002:
[----:B------:R-:W2:Y:S01]  /*1df0*/  LDG.E.U8 R3, desc[UR36][R2.64] ;  /* 0x0000002402037981 */ /* 0x000ea2000c1e1100 */
        /* <DEDUP_REMOVED lines=19> */
.L_x_3007:
[----:B------:R-:W-:Y:S05]  /*1f30*/  BSYNC.RECONVERGENT B0 ;  /* 0x0000000000007941 */ /* 0x000fea0003800200 */
.L_x_3006:
[----:B------:R-:W-:Y:S01]  /*1f40*/  IMAD.SHL.U32 R0, R0, 0x200000, RZ ;  /* 0x0020000000007824 */ /* 0x000fe200078e00ff */
[----:B------:R-:W-:-:S04]  /*1f50*/  LEA R2, R2, 0x37800000, 0x17 ;  /* 0x3780000002027811 */ /* 0x000fc800078eb8ff */
[----:B------:R-:W-:Y:S01]  /*1f60*/  LOP3.LUT R4, R2, R0, R7, 0xfe, !PT ;  /* 0x0000000002047212 */ /* 0x000fe200078efe07 */
[----:B------:R-:W-:Y:S06]  /*1f70*/  BRA `(.L_x_2989) ;  /* 0x0000000000947947 */ /* 0x000fec0003800000 */
.L_x_3001:
[----:B------:R-:W-:-:S09]  /*1f80*/  UISETP.NE.AND UP0, UPT, UR4, 0x1c, UPT ;  /* 0x0000001c0400788c */ /* 0x000fd2000bf05270 */
[----:B------:R-:W-:Y:S05]  /*1f90*/  BRA.U !UP0, `(.L_x_3008) ;  /* 0x0000000108847547 */ /* 0x000fea000b800000 */
[----:B------:R-:W-:-:S09]  /*1fa0*/  UISETP.NE.AND UP0, UPT, UR4, 0x1d, UPT ;  /* 0x0000001d0400788c */ /* 0x000fd2000bf05270 */
[----:B------:R-:W-:Y:S05]  /*1fb0*/  BRA.U !UP0, `(.L_x_3009) ;  /* 0x0000000108707547 */ /* 0x000fea000b800000 */
[----:B------:R-:W-:-:S09]  /*1fc0*/  UISETP.NE.AND UP0, UPT, UR4, 0x2c, UPT ;  /* 0x0000002c0400788c */ /* 0x000fd2000bf05270 */
[----:B------:R-:W-:Y:S05]  /*1fd0*/  BRA.U !UP0, `(.L_x_3010) ;  /* 0x0000000108487547 */ /* 0x000fea000b800000 */
.L_x_2988:
        /* <DEDUP_REMOVED lines=16> */
.L_x_3011:
[----:B------:R-:W-:Y:S01]  /*20e0*/  IMAD.MOV.U32 R4, RZ, RZ, RZ ;  /* 0x000000ffff047224 */ /* 0x000fe200078e00ff */
[----:B------:R-:W-:Y:S06]  /*20f0*/  BRA `(.L_x_2989) ;  /* 0x0000000000347947 */ /* 0x000fec0003800000 */
.L_x_3010:
[----:B------:R-:W2:Y:S01]  /*2100*/  LDG.E.U8 R2, desc[UR36][R2.64] ;  /* 0x0000002402027981 */ /* 0x000ea2000c1e1100 */
[----:B------:R-:W-:Y:S02]  /*2110*/  MOV R4, 0x400000 ;  /* 0x0040000000047802 */ /* 0x000fe40000000f00 */
[----:B--2---:R-:W-:-:S13]  /*2120*/  ISETP.NE.AND P0, PT, R2, RZ, PT ;  /* 0x000000ff0200720c */ /* 0x004fda0003f05270 */
[----:B------:R-:W-:Y:S05]  /*2130*/  @!P0 BRA `(.L_x_2989) ;  /* 0x0000000000248947 */ /* 0x000fea0003800000 */
[----:B------:R-:W-:-:S13]  /*2140*/  ISETP.NE.AND P0, PT, R2, 0xff, PT ;  /* 0x000000ff0200780c */ /* 0x000fda0003f05270 */
[----:B------:R-:W-:Y:S02]  /*2150*/  @!P0 IMAD.MOV.U32 R4, RZ, RZ, 0x7f800001 ;  /* 0x7f800001ff048424 */ /* 0x000fe400078e00ff */
[----:B------:R-:W-:Y:S01]  /*2160*/  @P0 IMAD.SHL.U32 R4, R2, 0x800000, RZ ;  /* 0x0080000002040824 */ /* 0x000fe200078e00ff */
[----:B------:R-:W-:Y:S06]  /*2170*/  BRA `(.L_x_2989) ;  /* 0x0000000000147947 */ /* 0x000fec0003800000 */
.L_x_3009:
[----:B------:R-:W2:Y:S02]  /*2180*/  LDG.E.64 R2, desc[UR36][R2.64] ;  /* 0x0000002402027981 */ /* 0x000ea4000c1e1b00 */
[----:B--2---:R0:W1:Y:S01]  /*2190*/  I2F.U64 R4, R2 ;  /* 0x0000000200047312 */ /* 0x0040620000301000 */
[----:B------:R-:W-:Y:S05]  /*21a0*/  BRA `(.L_x_2989) ;  /* 0x0000000000087947 */ /* 0x000fea0003800000 */
.L_x_3008:
[----:B------:R-:W2:Y:S02]  /*21b0*/  LDG.E R2, desc[UR36][R2.64] ;  /* 0x0000002402027981 */ /* 0x000ea4000c1e1900 */
[----:B--2---:R-:W-:-:S07]  /*21c0*/  I2FP.F32.U32 R4, R2 ;  /* 0x0000000200047245 */ /* 0x004fce0000201000 */
.L_x_2989:
[----:B------:R-:W-:Y:S05]  /*21d0*/  BSYNC.RECONVERGENT B6 ;  /* 0x0000000000067941 */ /* 0x000fea0003800200 */
.L_x_2983:
[----:B------:R-:W0:Y:S01]  /*21e0*/  LDCU.64 UR6, c[0x0][0x580] ;  /* 0x0000b000ff0677ac */ /* 0x000e220008000a00 */
[----:B------:R-:W1:Y:S01]  /*21f0*/  LDCU UR5, c[0x0][0x594] ;  /* 0x0000b280ff0577ac */ /* 0x000e620008000800 */
[----:B------:R-:W-:-:S04]  /*2200*/  UPRMT UR4, UR41, 0x9910, URZ ;  /* 0x0000991029047896 */ /* 0x000fc800080000ff */
[----:B------:R-:W-:Y:S01]  /*2210*/  UISETP.GT.AND UP0, UPT, UR4, 0x9, UPT ;  /* 0x000000090400788c */ /* 0x000fe2000bf04270 */
[----:B0-234-:R-:W-:-:S04]  /*2220*/  IADD3 R2, P0, PT, R16, UR6, RZ ;  /* 0x0000000610027c10 */ /* 0x01dfc8000ff1e0ff */
[----:B------:R-:W-:Y:S02]  /*2230*/  IADD3.X R3, PT, PT, RZ, UR7, RZ, P0, !PT ;  /* 0x00000007ff037c10 */ /* 0x000fe400087fe4ff */
[----:B-1---5:R-:W-:Y:S02]  /*2240*/  FMNMX.FTZ R4, R4, UR5, PT ;  /* 0x0000000504047c09 */ /* 0x022fe4000b810000 */
        /* <DEDUP_REMOVED lines=9> */
[----:B------:R-:W0:Y:S02]  /*22e0*/  F2I.FTZ.TRUNC.NTZ R5, R4 ;  /* 0x0000000400057305 */ /* 0x000e24000021f100 */
[----:B0-----:R0:W-:Y:S01]  /*22f0*/  STG.E.U8 desc[UR36][R2.64], R5 ;  /* 0x0000000502007986 */ /* 0x0011e2000c101124 */
[----:B------:R-:W-:Y:S05]  /*2300*/  BRA `(.L_x_3017) ;  /* 0x0000000c003c7947 */ /* 0x000fea0003800000 */
.L_x_3015:
[----:B------:R-:W0:Y:S02]  /*2310*/  F2I.S64.TRUNC R4, R4 ;  /* 0x0000000400047311 */ /* 0x000e24000020d900 */
[----:B0-----:R-:W-:-:S05]  /*2320*/  IMAD.MOV.U32 R7, RZ, RZ, R4 ;  /* 0x000000ffff077224 */ /* 0x001fca00078e0004 */
[----:B------:R0:W-:Y:S01]  /*2330*/  STG.E.U8 desc[UR36][R2.64], R7 ;  /* 0x0000000702007986 */ /* 0x0001e2000c101124 */
[----:B------:R-:W-:Y:S05]  /*2340*/  BRA `(.L_x_3017) ;  /* 0x0000000c002c7947 */ /* 0x000fea0003800000 */
.L_x_3014:
[----:B------:R-:W-:-:S09]  /*2350*/  UISETP.NE.AND UP0, UPT, UR4, 0x2, UPT ;  /* 0x000000020400788c */ /* 0x000fd2000bf05270 */
[----:B------:R-:W-:Y:S05]  /*2360*/  BRA.U !UP0, `(.L_x_3018) ;  /* 0x0000000108287547 */ /* 0x000fea000b800000 */
[----:B------:R-:W-:-:S09]  /*2370*/  UISETP.NE.AND UP0, UPT, UR4, 0x3, UPT ;  /* 0x000000030400788c */ /* 0x000fd2000bf05270 */
[----:B------:R-:W-:Y:S05]  /*2380*/  BRA.U !UP0, `(.L_x_3019) ;  /* 0x0000000108147547 */ /* 0x000fea000b800000 */
[----:B------:R-:W-:-:S09]  /*2390*/  UISETP.NE.AND UP0, UPT, UR4, 0x4, UPT ;  /* 0x000000040400788c */ /* 0x000fd2000bf05270 */
[----:B------:R-:W-:Y:S05]  /*23a0*/  BRA.U UP0, `(.L_x_3016) ;  /* 0x0000000900807547 */ /* 0x000fea000b800000 */
[----:B------:R-:W0:Y:S02]  /*23b0*/  F2I.S64.TRUNC R4, R4 ;  /* 0x0000000400047311 */ /* 0x000e24000020d900 */
[----:B0-----:R0:W-:Y:S01]  /*23c0*/  STG.E.64 desc[UR36][R2.64], R4 ;  /* 0x0000000402007986 */ /* 0x0011e2000c101b24 */
[----:B------:R-:W-:Y:S05]  /*23d0*/  BRA `(.L_x_3017) ;  /* 0x0000000c00087947 */ /* 0x000fea0003800000 */
.L_x_3019:
[----:B------:R-:W0:Y:S02]  /*23e0*/  F2I.FTZ.TRUNC.NTZ R5, R4 ;  /* 0x0000000400057305 */ /* 0x000e24000021f100 */
[----:B0-----:R0:W-:Y:S01]  /*23f0*/  STG.E desc[UR36][R2.64], R5 ;  /* 0x0000000502007986 */ /* 0x0011e2000c101924 */
[----:B------:R-:W-:Y:S05]  /*2400*/  BRA `(.L_x_3017) ;  /* 0x0000000800fc7947 */ /* 0x000fea0003800000 */
.L_x_3018:
[----:B------:R-:W0:Y:S02]  /*2410*/  F2I.FTZ.TRUNC.NTZ R5, R4 ;  /* 0x0000000400057305 */ /* 0x000e24000021f100 */
[----:B0-----:R0:W-:Y:S01]  /*2420*/  STG.E.U16 desc[UR36][R2.64], R5 ;  /* 0x0000000502007986 */ /* 0x0011e2000c101524 */
[----:B------:R-:W-:Y:S05]  /*2430*/  BRA `(.L_x_3017) ;  /* 0x0000000800f07947 */ /* 0x000fea0003800000 */
.L_x_3013:
[----:B------:R-:W-:-:S09]  /*2440*/  UISETP.GT.AND UP0, UPT, UR4, 0x6, UPT ;  /* 0x000000060400788c */ /* 0x000fd2000bf04270 */
[----:B------:R-:W-:Y:S05]  /*2450*/  BRA.U UP0, `(.L_x_3020) ;  /* 0x0000000100247547 */ /* 0x000fea000b800000 */
[----:B------:R-:W-:-:S09]  /*2460*/  UISETP.NE.AND UP0, UPT, UR4, 0x5, UPT ;  /* 0x000000050400788c */ /* 0x000fd2000bf05270 */
[----:B------:R-:W-:Y:S05]  /*2470*/  BRA.U !UP0, `(.L_x_3021) ;  /* 0x0000000108107547 */ /* 0x000fea000b800000 */
[----:B------:R-:W-:-:S09]  /*2480*/  UISETP.NE.AND UP0, UPT, UR4, 0x6, UPT ;  /* 0x000000060400788c */ /* 0x000fd2000bf05270 */
[----:B------:R-:W-:Y:S05]  /*2490*/  BRA.U UP0, `(.L_x_3016) ;  /* 0x0000000900447547 */ /* 0x000fea000b800000 */
[----:B------:R0:W-:Y:S01]  /*24a0*/  STG.E desc[UR36][R2.64], R4 ;  /* 0x0000000402007986 */ /* 0x0001e2000c101924 */
[----:B------:R-:W-:Y:S05]  /*24b0*/  BRA `(.L_x_3017) ;  /* 0x0000000800d07947 */ /* 0x000fea0003800000 */
.L_x_3021:
[----:B------:R-:W-:-:S05]  /*24c0*/  F2FP.F16.F32.PACK_AB R4, RZ, R4 ;  /* 0x00000004ff04723e */ /* 0x000fca00000000ff */
[----:B------:R0:W-:Y:S01]  /*24d0*/  STG.E.U16 desc[UR36][R2.64], R4 ;  /* 0x0000000402007986 */ /* 0x0001e2000c101524 */
[----:B------:R-:W-:Y:S05]  /*24e0*/  BRA `(.L_x_3017) ;  /* 0x0000000800c47947 */ /* 0x000fea0003800000 */
.L_x_3020:
[----:B------:R-:W-:-:S09]  /*24f0*/  UISETP.NE.AND UP0, UPT, UR4, 0x7, UPT ;  /* 0x000000070400788c */ /* 0x000fd2000bf05270 */
[----:B------:R-:W-:Y:S05]  /*2500*/  BRA.U !UP0, `(.L_x_3022) ;  /* 0x00000001082c7547 */ /* 0x000fea000b800000 */
[----:B------:R-:W-:-:S09]  /*2510*/  UISETP.NE.AND UP0, UPT, UR4, 0x8, UPT ;  /* 0x000000080400788c */ /* 0x000fd2000bf05270 */
[----:B------:R-:W-:Y:S05]  /*2520*/  BRA.U !UP0, `(.L_x_3023) ;  /* 0x0000000108147547 */ /* 0x000fea000b800000 */
[----:B------:R-:W-:-:S09]  /*2530*/  UISETP.NE.AND UP0, UPT, UR4, 0x9, UPT ;  /* 0x000000090400788c */ /* 0x000fd2000bf05270 */
[----:B------:R-:W-:Y:S05]  /*2540*/  BRA.U UP0, `(.L_x_3016) ;  /* 0x0000000900187547 */ /* 0x000fea000b800000 */
[----:B------:R-:W-:-:S05]  /*2550*/  IMAD.MOV.U32 R5, RZ, RZ, RZ ;  /* 0x000000ffff057224 */ /* 0x000fca00078e00ff */
[----:B------:R0:W-:Y:S01]  /*2560*/  STG.E.64 desc[UR36][R2.64], R4 ;  /* 0x0000000402007986 */ /* 0x0001e2000c101b24 */
[----:B------:R-:W-:Y:S05]  /*2570*/  BRA `(.L_x_3017) ;  /* 0x0000000800a07947 */ /* 0x000fea0003800000 */
.L_x_3023:
[----:B------:R-:W-:-:S04]  /*2580*/  F2FP.F16.F32.PACK_AB R5, RZ, R4 ;  /* 0x00000004ff05723e */ /* 0x000fc800000000ff */
[----:B------:R-:W-:-:S05]  /*2590*/  PRMT R5, R5, 0x5410, RZ ;  /* 0x0000541005057816 */ /* 0x000fca00000000ff */
[----:B------:R0:W-:Y:S01]  /*25a0*/  STG.E desc[UR36][R2.64], R5 ;  /* 0x0000000502007986 */ /* 0x0001e2000c101924 */
[----:B------:R-:W-:Y:S05]  /*25b0*/  BRA `(.L_x_3017) ;  /* 0x0000000800907947 */ /* 0x000fea0003800000 */
.L_x_3022:
[----:B------:R-:W-:-:S06]  /*25c0*/  FMUL.FTZ R4, R4, 1 ;  /* 0x3f80000004047820 */ /* 0x000fcc0000410000 */
[----:B------:R-:W0:Y:S02]  /*25d0*/  F2F.F64.F32 R4, R4 ;  /* 0x0000000400047310 */ /* 0x000e240000201800 */
[----:B0-----:R0:W-:Y:S01]  /*25e0*/  STG.E.64 desc[UR36][R2.64], R4 ;  /* 0x0000000402007986 */ /* 0x0011e2000c101b24 */
[----:B------:R-:W-:Y:S05]  /*25f0*/  BRA `(.L_x_3017) ;  /* 0x0000000800807947 */ /* 0x000fea0003800000 */
.L_x_3012:
        /* <DEDUP_REMOVED lines=8> */
[----:B------:R-:W-:-:S04]  /*2680*/  FSETP.NEU.FTZ.AND P0, PT, R4, RZ, PT ;  /* 0x000000ff0400720b */ /* 0x000fc80003f1d000 */
[----:B------:R-:W-:-:S05]  /*2690*/  SEL R5, RZ, 0x1, !P0 ;  /* 0x00000001ff057807 */ /* 0x000fca0004000000 */
[----:B------:R0:W-:Y:S01]  /*26a0*/  STG.E.U8 desc[UR36][R2.64], R5 ;  /* 0x0000000502007986 */ /* 0x0001e2000c101124 */
[----:B------:R-:W-:Y:S05]  /*26b0*/  BRA `(.L_x_3017) ;  /* 0x0000000800507947 */ /* 0x000fea0003800000 */
.L_x_3026:
[----:B------:R-:W-:Y:S01]  /*26c0*/  FMUL.FTZ R4, R4, 1 ;  /* 0x3f80000004047820 */ /* 0x000fe20000410000 */
[----:B------:R-:W-:-:S05]  /*26d0*/  CS2R R6, SRZ ;  /* 0x0000000000067805 */ /* 0x000fca000001ff00 */
[----:B------:R-:W0:Y:S02]  /*26e0*/  F2F.F64.F32 R4, R4 ;  /* 0x0000000400047310 */ /* 0x000e240000201800 */
[----:B0-----:R0:W-:Y:S01]  /*26f0*/  STG.E.128 desc[UR36][R2.64], R4 ;  /* 0x0000000402007986 */ /* 0x0011e2000c101d24 */
[----:B------:R-:W-:Y:S05]  /*2700*/  BRA `(.L_x_3017) ;  /* 0x00000008003c7947 */ /* 0x000fea0003800000 */
.L_x_3025:
[----:B------:R-:W-:-:S09]  /*2710*/  UISETP.NE.AND UP0, UPT, UR4, 0xf, UPT ;  /* 0x0000000f0400788c */ /* 0x000fd2000bf05270 */
[----:B------:R-:W-:Y:S05]  /*2720*/  BRA.U !UP0, `(.L_x_3027) ;  /* 0x0000000108987547 */ /* 0x000fea000b800000 */
[----:B------:R-:W-:-:S09]  /*2730*/  UISETP.NE.AND UP0, UPT, UR4, 0x17, UPT ;  /* 0x000000170400788c */ /* 0x000fd2000bf05270 */
[----:B------:R-:W-:Y:S05]  /*2740*/  BRA.U !UP0, `(.L_x_3028) ;  /* 0x0000000108487547 */ /* 0x000fea000b800000 */
[----:B------:R-:W-:-:S09]  /*2750*/  UISETP.NE.AND UP0, UPT, UR4, 0x18, UPT ;  /* 0x000000180400788c */ /* 0x000fd2000bf05270 */
[----:B------:R-:W-:Y:S05]  /*2760*/  BRA.U UP0, `(.L_x_3016) ;  /* 0x0000000500907547 */ /* 0x000fea000b800000 */
[----:B------:R-:W-:Y:S01]  /*2770*/  LOP3.LUT R6, R4, 0x7fffffff, RZ, 0xc0, !PT ;  /* 0x7fffffff04067812 */ /* 0x000fe200078ec0ff */
[----:B------:R-:W-:Y:S01]  /*2780*/  BSSY.RECONVERGENT B0, `(.L_x_3029) ;  /* 0x000000b000007945 */ /* 0x000fe20003800200 */
[----:B------:R-:W-:Y:S01]  /*2790*/  HFMA2 R0, -RZ, RZ, 0, 7.569789886474609375e-06 ;  /* 0x0000007fff007431 */ /* 0x000fe200000001ff */
        /* <DEDUP_REMOVED lines=9> */
.L_x_3030:
[----:B------:R-:W-:Y:S05]  /*2830*/  BSYNC.RECONVERGENT B0 ;  /* 0x0000000000007941 */ /* 0x000fea0003800200 */
.L_x_3029:
[----:B------:R-:W-:-:S05]  /*2840*/  LOP3.LUT R7, R0, 0x80, R7, 0xf8, !PT ;  /* 0x0000008000077812 */ /* 0x000fca00078ef807 */
[----:B------:R0:W-:Y:S01]  /*2850*/  STG.E.U8 desc[UR36][R2.64], R7 ;  /* 0x0000000702007986 */ /* 0x0001e2000c101124 */
[----:B------:R-:W-:Y:S05]  /*2860*/  BRA `(.L_x_3017) ;  /* 0x0000000400e47947 */ /* 0x000fea0003800000 */
.L_x_3028:
[----:B------:R-:W-:Y:S01]  /*2870*/  LOP3.LUT R6, R4, 0x7fffffff, RZ, 0xc0, !PT ;  /* 0x7fffffff04067812 */ /* 0x000fe200078ec0ff */
[----:B------:R-:W-:Y:S01]  /*2880*/  BSSY.RECONVERGENT B0, `(.L_x_3031) ;  /* 0x000000d000007945 */ /* 0x000fe20003800200 */
        /* <DEDUP_REMOVED lines=12> */
.L_x_3032:
[----:B------:R-:W-:Y:S05]  /*2950*/  BSYNC.RECONVERGENT B0 ;  /* 0x0000000000007941 */ /* 0x000fea0003800200 */
.L_x_3031:
[----:B------:R-:W-:-:S05]  /*2960*/  LOP3.LUT R5, R0, 0x80, R7, 0xf8, !PT ;  /* 0x0000008000057812 */ /* 0x000fca00078ef807 */
[----:B------:R0:W-:Y:S01]  /*2970*/  STG.E.U8 desc[UR36][R2.64], R5 ;  /* 0x0000000502007986 */ /* 0x0001e2000c101124 */
[----:B------:R-:W-:Y:S05]  /*2980*/  BRA `(.L_x_3017) ;  /* 0x00000004009c7947 */ /* 0x000fea0003800000 */
.L_x_3027:
[----:B------:R-:W-:-:S05]  /*2990*/  F2FP.BF16.F32.PACK_AB R4, RZ, R4 ;  /* 0x00000004ff04723e */ /* 0x000fca00000010ff */
[----:B------:R0:W-:Y:S01]  /*29a0*/  STG.E.U16 desc[UR36][R2.64], R4 ;  /* 0x0000000402007986 */ /* 0x0001e2000c101524 */
[----:B------:R-:W-:Y:S05]  /*29b0*/  BRA `(.L_x_3017) ;  /* 0x0000000400907947 */ /* 0x000fea0003800000 */
.L_x_3024:
        /* <DEDUP_REMOVED lines=8> */
[----:B------:R-:W0:Y:S02]  /*2a40*/  F2I.FTZ.U32.TRUNC.NTZ R5, R4 ;  /* 0x0000000400057305 */ /* 0x000e24000021f000 */
[----:B0-----:R0:W-:Y:S01]  /*2a50*/  STG.E.U16 desc[UR36][R2.64], R5 ;  /* 0x0000000502007986 */ /* 0x0011e2000c101524 */
[----:B------:R-:W-:Y:S05]  /*2a60*/  BRA `(.L_x_3017) ;  /* 0x0000000400647947 */ /* 0x000fea0003800000 */
.L_x_3035:
[----:B------:R-:W-:Y:S01]  /*2a70*/  LOP3.LUT R5, R4, 0x7fffffff, RZ, 0xc0, !PT ;  /* 0x7fffffff04057812 */ /* 0x000fe200078ec0ff */
[----:B------:R-:W-:Y:S01]  /*2a80*/  BSSY.RECONVERGENT B0, `(.L_x_3036) ;  /* 0x0000013000007945 */ /* 0x000fe20003800200 */
[----:B------:R-:W-:Y:S02]  /*2a90*/  IMAD.MOV.U32 R0, RZ, RZ, 0x80 ;  /* 0x00000080ff007424 */ /* 0x000fe400078e00ff */
        /* <DEDUP_REMOVED lines=9> */
.L_x_3038:
[----:B------:R-:W-:-:S04]  /*2b30*/  SHF.R.U32.HI R0, RZ, 0x14, R4 ;  /* 0x00000014ff007819 */ /* 0x000fc80000011604 */
[----:B------:R-:W-:-:S04]  /*2b40*/  LOP3.LUT R5, R0, 0x1, RZ, 0xc0, !PT ;  /* 0x0000000100057812 */ /* 0x000fc800078ec0ff */
[----:B------:R-:W-:-:S04]  /*2b50*/  IADD3 R0, PT, PT, R4, 0x487ffff, R5 ;  /* 0x0487ffff04007810 */ /* 0x000fc80007ffe005 */
[----:B------:R-:W-:-:S04]  /*2b60*/  SHF.R.U32.HI R0, RZ, 0x14, R0 ;  /* 0x00000014ff007819 */ /* 0x000fc80000011600 */
[----:B------:R-:W-:-:S07]  /*2b70*/  LOP3.LUT R5, R0, 0xff, RZ, 0xc0, !PT ;  /* 0x000000ff00057812 */ /* 0x000fce00078ec0ff */
.L_x_3039:
[----:B------:R-:W-:-:S04]  /*2b80*/  SHF.R.U32.HI R4, RZ, 0x18, R4 ;  /* 0x00000018ff047819 */ /* 0x000fc80000011604 */
[----:B------:R-:W-:-:S04]  /*2b90*/  LOP3.LUT R5, R5, 0x80, R4, 0xf8, !PT ;  /* 0x0000008005057812 */ /* 0x000fc800078ef804 */
[----:B------:R-:W-:-:S07]  /*2ba0*/  PRMT R0, R5, 0x7610, R0 ;  /* 0x0000761005007816 */ /* 0x000fce0000000000 */
.L_x_3037:
[----:B------:R-:W-:Y:S05]  /*2bb0*/  BSYNC.RECONVERGENT B0 ;  /* 0x0000000000007941 */ /* 0x000fea0003800200 */
.L_x_3036:
[----:B------:R4:W-:Y:S01]  /*2bc0*/  STG.E.U8 desc[UR36][R2.64], R0 ;  /* 0x0000000002007986 */ /* 0x0009e2000c101124 */
[----:B------:R-:W-:Y:S05]  /*2bd0*/  BRA `(.L_x_3017) ;  /* 0x0000000400087947 */ /* 0x000fea0003800000 */
.L_x_3034:
[----:B------:R-:W-:Y:S01]  /*2be0*/  LOP3.LUT R5, R4, 0x7fffffff, RZ, 0xc0, !PT ;  /* 0x7fffffff04057812 */ /* 0x000fe200078ec0ff */
[----:B------:R-:W-:Y:S01]  /*2bf0*/  BSSY.RECONVERGENT B0, `(.L_x_3040) ;  /* 0x0000013000007945 */ /* 0x000fe20003800200 */
[----:B------:R-:W-:Y:S02]  /*2c00*/  MOV R0, 0x80 ;  /* 0x0000008000007802 */ /* 0x000fe40000000f00 */
        /* <DEDUP_REMOVED lines=9> */
.L_x_3042:
[----:B------:R-:W-:-:S04]  /*2ca0*/  SHF.R.U32.HI R0, RZ, 0x15, R4 ;  /* 0x00000015ff007819 */ /* 0x000fc80000011604 */
[----:B------:R-:W-:-:S04]  /*2cb0*/  LOP3.LUT R5, R0, 0x1, RZ, 0xc0, !PT ;  /* 0x0000000100057812 */ /* 0x000fc800078ec0ff */
[----:B------:R-:W-:-:S04]  /*2cc0*/  IADD3 R0, PT, PT, R4, 0x88fffff, R5 ;  /* 0x088fffff04007810 */ /* 0x000fc80007ffe005 */
[----:B------:R-:W-:-:S04]  /*2cd0*/  SHF.R.U32.HI R0, RZ, 0x15, R0 ;  /* 0x00000015ff007819 */ /* 0x000fc80000011600 */
[----:B------:R-:W-:-:S07]  /*2ce0*/  LOP3.LUT R5, R0, 0xff, RZ, 0xc0, !PT ;  /* 0x000000ff00057812 */ /* 0x000fce00078ec0ff */
.L_x_3043:
[----:B------:R-:W-:-:S04]  /*2cf0*/  SHF.R.U32.HI R4, RZ, 0x18, R4 ;  /* 0x00000018ff047819 */ /* 0x000fc80000011604 */
[----:B------:R-:W-:-:S04]  /*2d00*/  LOP3.LUT R5, R5, 0x80, R4, 0xf8, !PT ;  /* 0x0000008005057812 */ /* 0x000fc800078ef804 */
[----:B------:R-:W-:-:S07]  /*2d10*/  PRMT R0, R5, 0x7610, R0 ;  /* 0x0000761005007816 */ /* 0x000fce0000000000 */
.L_x_3041:
[----:B------:R-:W-:Y:S05]  /*2d20*/  BSYNC.RECONVERGENT B0 ;  /* 0x0000000000007941 */ /* 0x000fea0003800200 */
.L_x_3040:
[----:B------:R3:W-:Y:S01]  /*2d30*/  STG.E.U8 desc[UR36][R2.64], R0 ;  /* 0x0000000002007986 */ /* 0x0007e2000c101124 */
[----:B------:R-:W-:Y:S05]  /*2d40*/  BRA `(.L_x_3017) ;  /* 0x0000000000ac7947 */ /* 0x000fea0003800000 */
.L_x_3033:
[----:B------:R-:W-:-:S09]  /*2d50*/  UISETP.NE.AND UP0, UPT, UR4, 0x1c, UPT ;  /* 0x0000001c0400788c */ /* 0x000fd2000bf05270 */
[----:B------:R-:W-:Y:S05]  /*2d60*/  BRA.U !UP0, `(.L_x_3044) ;  /* 0x00000001089c7547 */ /* 0x000fea000b800000 */
[----:B------:R-:W-:-:S09]  /*2d70*/  UISETP.NE.AND UP0, UPT, UR4, 0x1d, UPT ;  /* 0x0000001d0400788c */ /* 0x000fd2000bf05270 */
[----:B------:R-:W-:Y:S05]  /*2d80*/  BRA.U !UP0, `(.L_x_3045) ;  /* 0x0000000108887547 */ /* 0x000fea000b800000 */
[----:B------:R-:W-:-:S09]  /*2d90*/  UISETP.NE.AND UP0, UPT, UR4, 0x2c, UPT ;  /* 0x0000002c0400788c */ /* 0x000fd2000bf05270 */
[----:B------:R-:W-:Y:S05]  /*2da0*/  BRA.U !UP0, `(.L_x_3046) ;  /* 0x0000000108447547 */ /* 0x000fea000b800000 */
.L_x_3016:
[----:B------:R-:W-:Y:S01]  /*2db0*/  MOV R0, 0x0 ;  /* 0x0000000000007802 */ /* 0x000fe20000000f00 */
[----:B------:R-:W0:Y:S01]  /*2dc0*/  LDCU.64 UR6, c[0x4][0x188] ;  /* 0x01003100ff0677ac */ /* 0x000e220008000a00 */
[----:B------:R-:W-:Y:S02]  /*2dd0*/  HFMA2 R13, -RZ, RZ, 0, 0 ;  /* 0x00000000ff0d7431 */ /* 0x000fe400000001ff */
[----:B------:R-:W-:Y:S01]  /*2de0*/  IMAD.MOV.U32 R8, RZ, RZ, 0x65 ;  /* 0x00000065ff087424 */ /* 0x000fe200078e00ff */
[----:B------:R1:W2:Y:S01]  /*2df0*/  LDC.64 R2, c[0x4][R0] ;  /* 0x0100000000027b82 */ /* 0x0002a20000000a00 */
        /* <DEDUP_REMOVED lines=11> */
.L_x_3047:
[----:B------:R-:W-:Y:S05]  /*2eb0*/  BRA `(.L_x_3017) ;  /* 0x0000000000507947 */ /* 0x000fea0003800000 */
.L_x_3046:
        /* <DEDUP_REMOVED lines=15> */
.L_x_3045:
[----:B------:R-:W0:Y:S02]  /*2fb0*/  F2I.U64.TRUNC R4, R4 ;  /* 0x0000000400047311 */ /* 0x000e24000020d800 */
[----:B0-----:R1:W-:Y:S01]  /*2fc0*/  STG.E.64 desc[UR36][R2.64], R4 ;  /* 0x0000000402007986 */ /* 0x0013e2000c101b24 */
[----:B------:R-:W-:Y:S05]  /*2fd0*/  BRA `(.L_x_3017) ;  /* 0x0000000000087947 */ /* 0x000fea0003800000 */
.L_x_3044:
[----:B------:R-:W0:Y:S02]  /*2fe0*/  F2I.FTZ.U32.TRUNC.NTZ R5, R4 ;  /* 0x0000000400057305 */ /* 0x000e24000021f000 */
[----:B0-----:R0:W-:Y:S02]  /*2ff0*/  STG.E desc[UR36][R2.64], R5 ;  /* 0x0000000502007986 */ /* 0x0011e4000c101924 */
.L_x_3017:
[----:B------:R-:W-:-:S07]  /*3000*/  VIADD R17, R17, 0x80 ;  /* 0x0000008011117836 */ /* 0x000fce0000000000 */
.L_x_2981:
[----:B------:R-:W-:Y:S05]  /*3010*/  BSYNC.RECONVERGENT B7 ;  /* 0x0000000000077941 */ /* 0x000fea0003800200 */
.L_x_2980:
[----:B------:R-:W5:Y:S01]  /*3020*/  LDCU UR4, c[0x0][0x380] ;  /* 0x00007000ff0477ac */ /* 0x000f620008000800 */
[----:B------:R-:W-:Y:S01]  /*3030*/  BSSY.RECONVERGENT B7, `(.L_x_3048) ;  /* 0x00002f3000077945 */ /* 0x000fe20003800200 */
[----:B-----5:R-:W-:-:S13]  /*3040*/  ISETP.GE.AND P0, PT, R17, UR4, PT ;  /* 0x0000000411007c0c */ /* 0x020fda000bf06270 */
[----:B------:R-:W-:Y:S05]  /*3050*/  @P0 BRA `(.L_x_3049) ;  /* 0x0000002c00c00947 */ /* 0x000fea0003800000 */
[----:B------:R-:W5:Y:S01]  /*3060*/  LDCU UR4, c[0x0][0x388] ;  /* 0x00007100ff0477ac */ /* 0x000f620008000800 */
[----:B---34-:R-:W-:Y:S02]  /*3070*/  HFMA2 R0, -RZ, RZ, 0, 0 ;  /* 0x00000000ff007431 */ /* 0x018fe400000001ff */
[----:B------:R-:W-:Y:S01]  /*3080*/  IMAD.MOV.U32 R16, RZ, RZ, RZ ;  /* 0x000000ffff107224 */ /* 0x000fe200078e00ff */
[----:B-----5:R-:W-:-:S09]  /*3090*/  UISETP.NE.AND UP0, UPT, UR4, URZ, UPT ;  /* 0x000000ff0400728c */ /* 0x020fd2000bf05270 */
[----:B------:R-:W-:Y:S05]  /*30a0*/  BRA.U !UP0, `(.L_x_3050) ;  /* 0x0000001108a87547 */ /* 0x000fea000b800000 */
[----:B------:R-:W0:Y:S01]  /*30b0*/  LDCU.64 UR4, c[0x0][0x390] ;  /* 0x00007200ff0477ac */ /* 0x000e220008000a00 */
[----:B------:R-:W-:Y:S01]  /*30c0*/  IMAD.MOV.U32 R16, RZ, RZ, RZ ;  /* 0x000000ffff107224 */ /* 0x000fe200078e00ff */
[----:B------:R-:W3:Y:S01]  /*30d0*/  LDCU UR6, c[0x0][0x38c] ;  /* 0x00007180ff0677ac */ /* 0x000ee20008000800 */
[----:B------:R-:W4:Y:S01]  /*30e0*/  LDCU.64 UR8, c[0x0][0x4b8] ;  /* 0x00009700ff0877ac */ /* 0x000f220008000a00 */
[----:B------:R-:W-:Y:S01]  /*30f0*/  UISETP.NE.AND UP0, UPT, UR40, URZ, UPT ;  /* 0x000000ff2800728c */ /* 0x000fe2000bf05270 */
[----:B012---:R-:W-:-:S05]  /*3100*/  IMAD.HI.U32 R2, R17, UR4, R16 ;  /* 0x0000000411027c27 */ /* 0x007fca000f8e0010 */
[----:B------:R-:W-:-:S04]  /*3110*/  SHF.R.U32.HI R3, RZ, UR5, R2 ;  /* 0x00000005ff037c19 */ /* 0x000fc80008011602 */
[----:B------:R-:W-:-:S05]  /*3120*/  IADD3 R0, PT, PT, -R3, RZ, RZ ;  /* 0x000000ff03007210 */ /* 0x000fca0007ffe1ff */
[----:B---3--:R-:W-:-:S04]  /*3130*/  IMAD R0, R0, UR6, R17 ;  /* 0x0000000600007c24 */ /* 0x008fc8000f8e0211 */
[C---:B----4-:R-:W-:Y:S02]  /*3140*/  IMAD R16, R0.reuse, UR8, RZ ;  /* 0x0000000800107c24 */ /* 0x050fe4000f8e02ff */
        /* <DEDUP_REMOVED lines=288> */
.L_x_3050:
[----:B------:R-:W0:Y:S01]  /*4350*/  LDCU.64 UR6, c[0x0][0x588] ;  /* 0x0000b100ff0677ac */ /* 0x000e220008000a00 */
[----:B------:R-:W-:Y:S01]  /*4360*/  BSSY.RECONVERGENT B6, `(.L_x_3051) ;  /* 0x00000dd000067945 */ /* 0x000fe20003800200 */
[----:B------:R-:W-:-:S04]  /*4370*/  UPRMT UR4, UR42, 0x9910, URZ ;  /* 0x000099102a047896 */ /* 0x000fc800080000ff */
[----:B------:R-:W-:Y:S01]  /*4380*/  UISETP.GT.AND UP0, UPT, UR4, 0x9, UPT ;  /* 0x000000090400788c */ /* 0x000fe2000bf04270 */
[----:B012---:R-:W-:-:S05]  /*4390*/  IADD3 R2, P0, PT, R0, UR6, RZ ;  /* 0x0000000600027c10 */ /* 0x007fca000ff1e0ff */
        /* <DEDUP_REMOVED lines=13> */
.L_x_3055:
[----:B------:R-:W2:Y:S02]  /*4470*/  LDG.E.U8 R2, desc[UR36][R2.64] ;  /* 0x0000002402027981 */ /* 0x000ea4000c1e1100 */
[----:B--2---:R-:W-:Y:S01]  /*4480*/  I2FP.F32.U32 R4, R2 ;  /* 0x0000000200047245 */ /* 0x004fe20000201000 */
[----:B------:R-:W-:Y:S06]  /*4490*/  BRA `(.L_x_3057) ;  /* 0x0000000c00247947 */ /* 0x000fec0003800000 */
.L_x_3054:
        /* <DEDUP_REMOVED lines=9> */
.L_x_3059:
[----:B------:R-:W2:Y:S02]  /*4530*/  LDG.E R2, desc[UR36][R2.64] ;  /* 0x0000002402027981 */ /* 0x000ea4000c1e1900 */
[----:B--2---:R-:W-:Y:S01]  /*4540*/  I2FP.F32.S32 R4, R2 ;  /* 0x0000000200047245 */ /* 0x004fe20000201400 */
[----:B------:R-:W-:Y:S06]  /*4550*/  BRA `(.L_x_3057) ;  /* 0x0000000800f47947 */ /* 0x000fec0003800000 */
.L_x_3058:
[----:B------:R-:W2:Y:S02]  /*4560*/  LDG.E.U16 R2, desc[UR36][R2.64] ;  /* 0x0000002402027981 */ /* 0x000ea4000c1e1500 */
[----:B--2---:R0:W1:Y:S01]  /*4570*/  I2F.S16 R4, R2 ;  /* 0x0000000200047306 */ /* 0x0040620000101400 */
[----:B------:R-:W-:Y:S05]  /*4580*/  BRA `(.L_x_3057) ;  /* 0x0000000800e87947 */ /* 0x000fea0003800000 */
.L_x_3053:
        /* <DEDUP_REMOVED lines=8> */
.L_x_3061:
[----:B------:R-:W2:Y:S02]  /*4610*/  LDG.E.U16 R2, desc[UR36][R2.64] ;  /* 0x0000002402027981 */ /* 0x000ea4000c1e1500 */
[----:B--2---:R-:W-:Y:S01]  /*4620*/  HADD2.F32 R4, -RZ, R2.H0_H0 ;  /* 0x20000002ff047230 */ /* 0x004fe20000004100 */
[----:B------:R-:W-:Y:S06]  /*4630*/  BRA `(.L_x_3057) ;  /* 0x0000000800bc7947 */ /* 0x000fec0003800000 */
.L_x_3060:
        /* <DEDUP_REMOVED lines=8> */
.L_x_3063:
[----:B------:R-:W2:Y:S02]  /*46c0*/  LDG.E.U16 R2, desc[UR36][R2.64] ;  /* 0x0000002402027981 */ /* 0x000ea4000c1e1500 */
[----:B--2---:R-:W-:Y:S01]  /*46d0*/  HADD2.F32 R4, -RZ, R2.H0_H0 ;  /* 0x20000002ff047230 */ /* 0x004fe20000004100 */
[----:B------:R-:W-:Y:S06]  /*46e0*/  BRA `(.L_x_3057) ;  /* 0x0000000800907947 */ /* 0x000fec0003800000 */
.L_x_3062:
[----:B------:R-:W2:Y:S01]  /*46f0*/  LDG.E.64 R2, desc[UR36][R2.64] ;  /* 0x0000002402027981 */ /* 0x000ea2000c1e1b00 */
[----:B------:R-:W-:Y:S01]  /*4700*/  UMOV UR4, 0xf0000000 ;  /* 0xf000000000047882 */ /* 0x000fe20000000000 */
[----:B------:R-:W-:Y:S01]  /*4710*/  UMOV UR5, 0x380fffff ;  /* 0x380fffff00057882 */ /* 0x000fe20000000000 */
[----:B--2---:R-:W0:Y:S01]  /*4720*/  F2F.F32.F64 R4, R2 ;  /* 0x0000000200047310 */ /* 0x004e220000301000 */
[----:B------:R-:W-:-:S14]  /*4730*/  DSETP.GEU.AND P0, PT, |R2|, UR4, PT ;  /* 0x0000000402007e2a */ /* 0x000fdc000bf0e200 */
[----:B0-----:R-:W-:Y:S01]  /*4740*/  @!P0 FMUL R4, R4, 1.175494350822287508e-38 ;  /* 0x0080000004048820 */ /* 0x001fe20000400000 */
[----:B------:R-:W-:Y:S06]  /*4750*/  BRA `(.L_x_3057) ;  /* 0x0000000800747947 */ /* 0x000fec0003800000 */
.L_x_3052:
        /* <DEDUP_REMOVED lines=12> */
.L_x_3066:
[----:B------:R-:W2:Y:S01]  /*4820*/  LDG.E.64 R2, desc[UR36][R2.64] ;  /* 0x0000002402027981 */ /* 0x000ea2000c1e1b00 */
[----:B------:R-:W-:Y:S01]  /*4830*/  UMOV UR4, 0xf0000000 ;  /* 0xf000000000047882 */ /* 0x000fe20000000000 */
[----:B------:R-:W-:Y:S01]  /*4840*/  UMOV UR5, 0x380fffff ;  /* 0x380fffff00057882 */ /* 0x000fe20000000000 */
[----:B--2---:R-:W0:Y:S01]  /*4850*/  F2F.F32.F64 R4, R2 ;  /* 0x0000000200047310 */ /* 0x004e220000301000 */
[----:B------:R-:W-:-:S14]  /*4860*/  DSETP.GEU.AND P0, PT, |R2|, UR4, PT ;  /* 0x0000000402007e2a */ /* 0x000fdc000bf0e200 */
[----:B0-----:R-:W-:Y:S01]  /*4870*/  @!P0 FMUL R4, R4, 1.175494350822287508e-38 ;  /* 0x0080000004048820 */ /* 0x001fe20000400000 */
[----:B------:R-:W-:Y:S06]  /*4880*/  BRA `(.L_x_3057) ;  /* 0x0000000800287947 */ /* 0x000fec0003800000 */
.L_x_3065:
        /* <DEDUP_REMOVED lines=23> */
[----:B------:R-:W-:Y:S01]  /*4a00*/  LOP3.LUT R4, R5, 0x80000000, R4, 0xf8, !PT ;  /* 0x8000000005047812 */ /* 0x000fe200078ef804 */
[----:B------:R-:W-:Y:S06]  /*4a10*/  BRA `(.L_x_3057) ;  /* 0x0000000400c47947 */ /* 0x000fec0003800000 */
.L_x_3068:
        /* <DEDUP_REMOVED lines=10> */
[----:B------:R-:W-:Y:S01]  /*4ac0*/  LOP3.LUT R4, R0, 0x80000000, R5, 0xf8, !PT ;  /* 0x8000000000047812 */ /* 0x000fe200078ef805 */
[----:B------:R-:W-:Y:S06]  /*4ad0*/  BRA `(.L_x_3057) ;  /* 0x0000000400947947 */ /* 0x000fec0003800000 */
.L_x_3067:
[----:B------:R-:W2:Y:S02]  /*4ae0*/  LDG.E.U16 R2, desc[UR36][R2.64] ;  /* 0x0000002402027981 */ /* 0x000ea4000c1e1500 */
[----:B--2---:R-:W-:Y:S01]  /*4af0*/  IMAD.U32 R4, R2, 0x10000, RZ ;  /* 0x0001000002047824 */ /* 0x004fe200078e00ff */
[----:B------:R-:W-:Y:S06]  /*4b00*/  BRA `(.L_x_3057) ;  /* 0x0000000400887947 */ /* 0x000fec0003800000 */
.L_x_3064:
        /* <DEDUP_REMOVED lines=11> */
.L_x_3071:
[----:B------:R-:W2:Y:S01]  /*4bc0*/  LDG.E.U8 R3, desc[UR36][R2.64] ;  /* 0x0000002402037981 */ /* 0x000ea2000c1e1100 */
        /* <DEDUP_REMOVED lines=19> */
.L_x_3073:
[----:B------:R-:W-:Y:S05]  /*4d00*/  BSYNC.RECONVERGENT B0 ;  /* 0x0000000000007941 */ /* 0x000fea0003800200 */
.L_x_3072:
[----:B------:R-:W-:Y:S01]  /*4d10*/  IMAD.SHL.U32 R0, R0, 0x100000, RZ ;  /* 0x0010000000007824 */ /* 0x000fe200078e00ff */
[----:B------:R-:W-:-:S04]  /*4d20*/  LEA R2, R2, 0x3b800000, 0x17 ;  /* 0x3b80000002027811 */ /* 0x000fc800078eb8ff */
[----:B------:R-:W-:Y:S01]  /*4d30*/  LOP3.LUT R4, R2, R0, R7, 0xfe, !PT ;  /* 0x0000000002047212 */ /* 0x000fe200078efe07 */
[----:B------:R-:W-:Y:S06]  /*4d40*/  BRA `(.L_x_3057) ;  /* 0x0000000000f87947 */ /* 0x000fec0003800000 */
.L_x_3070:
[----:B------:R-:W2:Y:S01]  /*4d50*/  LDG.E.U8 R3, desc[UR36][R2.64] ;  /* 0x0000002402037981 */ /* 0x000ea2000c1e1100 */
        /* <DEDUP_REMOVED lines=19> */
.L_x_3075:
[----:B------:R-:W-:Y:S05]  /*4e90*/  BSYNC.RECONVERGENT B0 ;  /* 0x0000000000007941 */ /* 0x000fea0003800200 */
.L_x_3074:
[----:B------:R-:W-:Y:S02]  /*4ea0*/  SHF.L.U32 R0, R0, 0x15, RZ ;  /* 0x0000001500007819 */ /* 0x000fe400000006ff */
[----:B------:R-:W-:-:S04]  /*4eb0*/  LEA R2, R2, 0x37800000, 0x17 ;  /* 0x3780000002027811 */ /* 0x000fc800078eb8ff */
[----:B------:R-:W-:Y:S01]  /*4ec0*/  LOP3.LUT R4, R2, R0, R7, 0xfe, !PT ;  /* 0x0000000002047212 */ /* 0x000fe200078efe07 */
[----:B------:R-:W-:Y:S06]  /*4ed0*/  BRA `(.L_x_3057) ;  /* 0x0000000000947947 */ /* 0x000fec0003800000 */
.L_x_3069:
        /* <DEDUP_REMOVED lines=8> */
[----:B--2---:R-:W-:-:S13]  /*4f60*/  ISETP.NE.AND P0, PT, R2, RZ, PT ;  /* 0x000000ff0200720c */ /* 0x004fda0003f05270 */
[----:B------:R-:W-:Y:S05]  /*4f70*/  @!P0 BRA `(.L_x_3057) ;  /* 0x00000000006c8947 */ /* 0x000fea0003800000 */
[----:B------:R-:W-:-:S13]  /*4f80*/  ISETP.NE.AND P0, PT, R2, 0xff, PT ;  /* 0x000000ff0200780c */ /* 0x000fda0003f05270 */
[----:B------:R-:W-:Y:S01]  /*4f90*/  @!P0 IMAD.MOV.U32 R4, RZ, RZ, 0x7f800001 ;  /* 0x7f800001ff048424 */ /* 0x000fe200078e00ff */
[----:B------:R-:W-:Y:S01]  /*4fa0*/  @P0 SHF.L.U32 R4, R2, 0x17, RZ ;  /* 0x0000001702040819 */ /* 0x000fe200000006ff */
[----:B------:R-:W-:Y:S06]  /*4fb0*/  BRA `(.L_x_3057) ;  /* 0x00000000005c7947 */ /* 0x000fec0003800000 */
.L_x_3056:
        /* <DEDUP_REMOVED lines=16> */
.L_x_3078:
[----:B------:R-:W-:Y:S01]  /*50c0*/  IMAD.MOV.U32 R4, RZ, RZ, RZ ;  /* 0x000000ffff047224 */ /* 0x000fe200078e00ff */
[----:B------:R-:W-:Y:S06]  /*50d0*/  BRA `(.L_x_3057) ;  /* 0x0000000000147947 */ /* 0x000fec0003800000 */
.L_x_3077:
[----:B------:R-:W2:Y:S02]  /*50e0*/  LDG.E.64 R2, desc[UR36][R2.64] ;  /* 0x0000002402027981 */ /* 0x000ea4000c1e1b00 */
[----:B--2---:R0:W1:Y:S01]  /*50f0*/  I2F.U64 R4, R2 ;  /* 0x0000000200047312 */ /* 0x0040620000301000 */
[----:B------:R-:W-:Y:S05]  /*5100*/  BRA `(.L_x_3057) ;  /* 0x0000000000087947 */ /* 0x000fea0003800000 */
.L_x_3076:
[----:B------:R-:W2:Y:S02]  /*5110*/  LDG.E R2, desc[UR36][R2.64] ;  /* 0x0000002402027981 */ /* 0x000ea4000c1e1900 */
[----:B--2---:R-:W-:-:S07]  /*5120*/  I2FP.F32.U32 R4, R2 ;  /* 0x0000000200047245 */ /* 0x004fce0000201000 */
.L_x_3057:
[----:B------:R-:W-:Y:S05]  /*5130*/  BSYNC.RECONVERGENT B6 ;  /* 0x0000000000067941 */ /* 0x000fea0003800200 */
.L_x_3051:
[----:B------:R-:W0:Y:S01]  /*5140*/  LDCU.64 UR6, c[0x0][0x580] ;  /* 0x0000b000ff0677ac */ /* 0x000e220008000a00 */
[----:B------:R-:W1:Y:S01]  /*5150*/  LDCU UR5, c[0x0][0x594] ;  /* 0x0000b280ff0577ac */ /* 0x000e620008000800 */
[----:B------:R-:W-:-:S04]  /*5160*/  UPRMT UR4, UR41, 0x9910, URZ ;  /* 0x0000991029047896 */ /* 0x000fc800080000ff */
[----:B------:R-:W-:Y:S01]  /*5170*/  UISETP.GT.AND UP0, UPT, UR4, 0x9, UPT ;  /* 0x000000090400788c */ /* 0x000fe2000bf04270 */
[----:B0-234-:R-:W-:Y:S02]  /*5180*/  IADD3 R2, P0, PT, R16, UR6, RZ ;  /* 0x0000000610027c10 */ /* 0x01dfe4000ff1e0ff */
[----:B-1---5:R-:W-:-:S03]  /*5190*/  FMNMX.FTZ R4, R4, UR5, PT ;  /* 0x0000000504047c09 */ /* 0x022fc6000b810000 */
        /* <DEDUP_REMOVED lines=13> */
.L_x_3082:
[----:B------:R-:W0:Y:S02]  /*5270*/  F2I.S64.TRUNC R4, R4 ;  /* 0x0000000400047311 */ /* 0x000e24000020d900 */
[----:B0-----:R-:W-:-:S05]  /*5280*/  MOV R7, R4 ;  /* 0x0000000400077202 */ /* 0x001fca0000000f00 */
[----:B------:R3:W-:Y:S01]  /*5290*/  STG.E.U8 desc[UR36][R2.64], R7 ;  /* 0x0000000702007986 */ /* 0x0007e2000c101124 */
[----:B------:R-:W-:Y:S05]  /*52a0*/  BRA `(.L_x_3084) ;  /* 0x0000000c00287947 */ /* 0x000fea0003800000 */
.L_x_3081:
        /* <DEDUP_REMOVED lines=9> */
.L_x_3086:
[----:B------:R-:W0:Y:S02]  /*5340*/  F2I.FTZ.TRUNC.NTZ R5, R4 ;  /* 0x0000000400057305 */ /* 0x000e24000021f100 */
[----:B0-----:R2:W-:Y:S01]  /*5350*/  STG.E desc[UR36][R2.64], R5 ;  /* 0x0000000502007986 */ /* 0x0015e2000c101924 */
[----:B------:R-:W-:Y:S05]  /*5360*/  BRA `(.L_x_3084) ;  /* 0x0000000800f87947 */ /* 0x000fea0003800000 */
.L_x_3085:
[----:B------:R-:W0:Y:S02]  /*5370*/  F2I.FTZ.TRUNC.NTZ R5, R4 ;  /* 0x0000000400057305 */ /* 0x000e24000021f100 */
[----:B0-----:R0:W-:Y:S01]  /*5380*/  STG.E.U16 desc[UR36][R2.64], R5 ;  /* 0x0000000502007986 */ /* 0x0011e2000c101524 */
[----:B------:R-:W-:Y:S05]  /*5390*/  BRA `(.L_x_3084) ;  /* 0x0000000800ec7947 */ /* 0x000fea0003800000 */
.L_x_3080:
        /* <DEDUP_REMOVED lines=8> */
.L_x_3088:
[----:B------:R-:W-:-:S05]  /*5420*/  F2FP.F16.F32.PACK_AB R4, RZ, R4 ;  /* 0x00000004ff04723e */ /* 0x000fca00000000ff */
[----:B------:R0:W-:Y:S01]  /*5430*/  STG.E.U16 desc[UR36][R2.64], R4 ;  /* 0x0000000402007986 */ /* 0x0001e2000c101524 */
[----:B------:R-:W-:Y:S05]  /*5440*/  BRA `(.L_x_3084) ;  /* 0x0000000800c07947 */ /* 0x000fea0003800000 */
.L_x_3087:
        /* <DEDUP_REMOVED lines=9> */
.L_x_3090:
[----:B------:R-:W-:-:S04]  /*54e0*/  F2FP.F16.F32.PACK_AB R5, RZ, R4 ;  /* 0x00000004ff05723e */ /* 0x000fc800000000ff */
[----:B------:R-:W-:-:S05]  /*54f0*/  PRMT R5, R5, 0x5410, RZ ;  /* 0x0000541005057816 */ /* 0x000fca00000000ff */
[----:B------:R0:W-:Y:S01]  /*5500*/  STG.E desc[UR36][R2.64], R5 ;  /* 0x0000000502007986 */ /* 0x0001e2000c101924 */
[----:B------:R-:W-:Y:S05]  /*5510*/  BRA `(.L_x_3084) ;  /* 0x00000008008c7947 */ /* 0x000fea0003800000 */
.L_x_3089:
[----:B------:R-:W-:-:S06]  /*5520*/  FMUL.FTZ R4, R4, 1 ;  /* 0x3f80000004047820 */ /* 0x000fcc0000410000 */
[----:B------:R-:W0:Y:S02]  /*5530*/  F2F.F64.F32 R4, R4 ;  /* 0x0000000400047310 */ /* 0x000e240000201800 */
[----:B0-----:R0:W-:Y:S01]  /*5540*/  STG.E.64 desc[UR36][R2.64], R4 ;  /* 0x0000000402007986 */ /* 0x0011e2000c101b24 */
[----:B------:R-:W-:Y:S05]  /*5550*/  BRA `(.L_x_3084) ;  /* 0x00000008007c7947 */ /* 0x000fea0003800000 */
.L_x_3079:
        /* <DEDUP_REMOVED lines=13> */
.L_x_3094:
[----:B------:R-:W-:Y:S01]  /*5630*/  LOP3.LUT R6, R4, 0x7fffffff, RZ, 0xc0, !PT ;  /* 0x7fffffff04067812 */ /* 0x000fe200078ec0ff */
[----:B------:R-:W-:Y:S01]  /*5640*/  BSSY.RECONVERGENT B0, `(.L_x_3095) ;  /* 0x0000012000007945 */ /* 0x000fe20003800200 */
[----:B------:R-:W-:Y:S02]  /*5650*/  IMAD.MOV.U32 R0, RZ, RZ, 0x80 ;  /* 0x00000080ff007424 */ /* 0x000fe400078e00ff */
        /* <DEDUP_REMOVED lines=13> */
.L_x_3097:
[----:B------:R-:W-:-:S04]  /*5730*/  SHF.R.U32.HI R4, RZ, 0x18, R4 ;  /* 0x00000018ff047819 */ /* 0x000fc80000011604 */
[----:B------:R-:W-:-:S04]  /*5740*/  LOP3.LUT R4, R5, 0x80, R4, 0xf8, !PT ;  /* 0x0000008005047812 */ /* 0x000fc800078ef804 */
[----:B------:R-:W-:-:S07]  /*5750*/  PRMT R0, R4, 0x7610, R0 ;  /* 0x0000761004007816 */ /* 0x000fce0000000000 */
.L_x_3096:
[----:B------:R-:W-:Y:S05]  /*5760*/  BSYNC.RECONVERGENT B0 ;  /* 0x0000000000007941 */ /* 0x000fea0003800200 */
.L_x_3095:
[----:B------:R0:W-:Y:S01]  /*5770*/  STG.E.U8 desc[UR36][R2.64], R0 ;  /* 0x0000000002007986 */ /* 0x0001e2000c101124 */
[----:B------:R-:W-:Y:S05]  /*5780*/  BRA `(.L_x_3084) ;  /* 0x0000000400f07947 */ /* 0x000fea0003800000 */
.L_x_3093:
[----:B------:R-:W-:Y:S01]  /*5790*/  LOP3.LUT R6, R4, 0x7fffffff, RZ, 0xc0, !PT ;  /* 0x7fffffff04067812 */ /* 0x000fe200078ec0ff */
[----:B------:R-:W-:Y:S01]  /*57a0*/  BSSY.RECONVERGENT B0, `(.L_x_3098) ;  /* 0x0000012000007945 */ /* 0x000fe20003800200 */
[----:B------:R-:W-:Y:S02]  /*57b0*/  HFMA2 R0, -RZ, RZ, 0, 7.62939453125e-06 ;  /* 0x00000080ff007431 */ /* 0x000fe400000001ff */
        /* <DEDUP_REMOVED lines=13> */
.L_x_3100:
[----:B------:R-:W-:-:S04]  /*5890*/  SHF.R.U32.HI R4, RZ, 0x18, R4 ;  /* 0x00000018ff047819 */ /* 0x000fc80000011604 */
[----:B------:R-:W-:-:S04]  /*58a0*/  LOP3.LUT R5, R5, 0x80, R4, 0xf8, !PT ;  /* 0x0000008005057812 */ /* 0x000fc800078ef804 */
[----:B------:R-:W-:-:S07]  /*58b0*/  PRMT R0, R5, 0x7610, R0 ;  /* 0x0000761005007816 */ /* 0x000fce0000000000 */
.L_x_3099:
[----:B------:R-:W-:Y:S05]  /*58c0*/  BSYNC.RECONVERGENT B0 ;  /* 0x0000000000007941 */ /* 0x000fea0003800200 */
.L_x_3098:
[----:B------:R0:W-:Y:S01]  /*58d0*/  STG.E.U8 desc[UR36][R2.64], R0 ;  /* 0x0000000002007986 */ /* 0x0001e2000c101124 */
[----:B------:R-:W-:Y:S05]  /*58e0*/  BRA `(.L_x_3084) ;  /* 0x0000000400987947 */ /* 0x000fea0003800000 */
.L_x_3092:
[----:B------:R-:W-:-:S09]  /*58f0*/  UISETP.NE.AND UP0, UPT, UR4, 0x1c, UPT ;  /* 0x0000001c0400788c */ /* 0x000fd2000bf05270 */
[----:B------:R-:W-:Y:S05]  /*5900*/  BRA.U !UP0, `(.L_x_3101) ;  /* 0x0000000108587547 */ /* 0x000fea000b800000 */
[----:B------:R-:W-:-:S09]  /*5910*/  UISETP.NE.AND UP0, UPT, UR4, 0x1d, UPT ;  /* 0x0000001d0400788c */ /* 0x000fd2000bf05270 */
[----:B------:R-:W-:Y:S05]  /*5920*/  BRA.U !UP0, `(.L_x_3102) ;  /* 0x0000000108447547 */ /* 0x000fea000b800000 */
[----:B------:R-:W-:-:S09]  /*5930*/  UISETP.NE.AND UP0, UPT, UR4, 0x2c, UPT ;  /* 0x0000002c0400788c */ /* 0x000fd2000bf05270 */
[----:B------:R-:W-:Y:S05]  /*5940*/  BRA.U UP0, `(.L_x_3083) ;  /* 0x0000000100a87547 */ /* 0x000fea000b800000 */
        /* <DEDUP_REMOVED lines=15> */
.L_x_3102:
[----:B------:R-:W0:Y:S02]  /*5a40*/  F2I.U64.TRUNC R4, R4 ;  /* 0x0000000400047311 */ /* 0x000e24000020d800 */
[----:B0-----:R0:W-:Y:S01]  /*5a50*/  STG.E.64 desc[UR36][R2.64], R4 ;  /* 0x0000000402007986 */ /* 0x0011e2000c101b24 */
[----:B------:R-:W-:Y:S05]  /*5a60*/  BRA `(.L_x_3084) ;  /* 0x0000000400387947 */ /* 0x000fea0003800000 */
.L_x_3101:
[----:B------:R-:W0:Y:S02]  /*5a70*/  F2I.FTZ.U32.TRUNC.NTZ R5, R4 ;  /* 0x0000000400057305 */ /* 0x000e24000021f000 */
[----:B0-----:R0:W-:Y:S01]  /*5a80*/  STG.E desc[UR36][R2.64], R5 ;  /* 0x0000000502007986 */ /* 0x0011e2000c101924 */
[----:B------:R-:W-:Y:S05]  /*5a90*/  BRA `(.L_x_3084) ;  /* 0x00000004002c7947 */ /* 0x000fea0003800000 */
.L_x_3091:
        /* <DEDUP_REMOVED lines=10> */
.L_x_3104:
[----:B------:R-:W-:Y:S01]  /*5b40*/  FMUL.FTZ R4, R4, 1 ;  /* 0x3f80000004047820 */ /* 0x000fe20000410000 */
[----:B------:R-:W-:-:S05]  /*5b50*/  CS2R R6, SRZ ;  /* 0x0000000000067805 */ /* 0x000fca000001ff00 */
[----:B------:R-:W0:Y:S02]  /*5b60*/  F2F.F64.F32 R4, R4 ;  /* 0x0000000400047310 */ /* 0x000e240000201800 */
[----:B0-----:R0:W-:Y:S01]  /*5b70*/  STG.E.128 desc[UR36][R2.64], R4 ;  /* 0x0000000402007986 */ /* 0x0011e2000c101d24 */
[----:B------:R-:W-:Y:S05]  /*5b80*/  BRA `(.L_x_3084) ;  /* 0x0000000000f07947 */ /* 0x000fea0003800000 */
.L_x_3103:
[----:B------:R-:W-:-:S09]  /*5b90*/  UISETP.NE.AND UP0, UPT, UR4, 0xf, UPT ;  /* 0x0000000f0400788c */ /* 0x000fd2000bf05270 */
[----:B------:R-:W-:Y:S05]  /*5ba0*/  BRA.U !UP0, `(.L_x_3105) ;  /* 0x0000000108e07547 */ /* 0x000fea000b800000 */
[----:B------:R-:W-:-:S09]  /*5bb0*/  UISETP.NE.AND UP0, UPT, UR4, 0x17, UPT ;  /* 0x000000170400788c */ /* 0x000fd2000bf05270 */
[----:B------:R-:W-:Y:S05]  /*5bc0*/  BRA.U !UP0, `(.L_x_3106) ;  /* 0x00000001088c7547 */ /* 0x000fea000b800000 */
[----:B------:R-:W-:-:S09]  /*5bd0*/  UISETP.NE.AND UP0, UPT, UR4, 0x18, UPT ;  /* 0x000000180400788c */ /* 0x000fd2000bf05270 */
[----:B------:R-:W-:Y:S05]  /*5be0*/  BRA.U !UP0, `(.L_x_3107) ;  /* 0x0000000108447547 */ /* 0x000fea000b800000 */
.L_x_3083:
        /* <DEDUP_REMOVED lines=16> */
.L_x_3108:
[----:B------:R-:W-:Y:S05]  /*5cf0*/  BRA `(.L_x_3084) ;  /* 0x0000000000947947 */ /* 0x000fea0003800000 */
.L_x_3107:
[----:B------:R-:W-:Y:S01]  /*5d00*/  LOP3.LUT R6, R4, 0x7fffffff, RZ, 0xc0, !PT ;  /* 0x7fffffff04067812 */ /* 0x000fe200078ec0ff */
[----:B------:R-:W-:Y:S01]  /*5d10*/  BSSY.RECONVERGENT B0, `(.L_x_3109) ;  /* 0x000000b000007945 */ /* 0x000fe20003800200 */
[----:B------:R-:W-:Y:S01]  /*5d20*/  SHF.R.U32.HI R7, RZ, 0x18, R4 ;  /* 0x00000018ff077819 */ /* 0x000fe20000011604 */
[----:B------:R-:W-:Y:S01]  /*5d30*/  IMAD.MOV.U32 R0, RZ, RZ, 0x7f ;  /* 0x0000007fff007424 */ /* 0x000fe200078e00ff */
        /* <DEDUP_REMOVED lines=8> */
.L_x_3110:
[----:B------:R-:W-:Y:S05]  /*5dc0*/  BSYNC.RECONVERGENT B0 ;  /* 0x0000000000007941 */ /* 0x000fea0003800200 */
.L_x_3109:
[----:B------:R-:W-:-:S05]  /*5dd0*/  LOP3.LUT R5, R0, 0x80, R7, 0xf8, !PT ;  /* 0x0000008000057812 */ /* 0x000fca00078ef807 */
[----:B------:R0:W-:Y:S01]  /*5de0*/  STG.E.U8 desc[UR36][R2.64], R5 ;  /* 0x0000000502007986 */ /* 0x0001e2000c101124 */
[----:B------:R-:W-:Y:S05]  /*5df0*/  BRA `(.L_x_3084) ;  /* 0x0000000000547947 */ /* 0x000fea0003800000 */
.L_x_3106:
[----:B------:R-:W-:Y:S01]  /*5e00*/  LOP3.LUT R6, R4, 0x7fffffff, RZ, 0xc0, !PT ;  /* 0x7fffffff04067812 */ /* 0x000fe200078ec0ff */
[----:B------:R-:W-:Y:S03]  /*5e10*/  BSSY.RECONVERGENT B0, `(.L_x_3111) ;  /* 0x000000d000007945 */ /* 0x000fe60003800200 */
        /* <DEDUP_REMOVED lines=9> */
.L_x_3112:
[----:B------:R-:W-:Y:S02]  /*5eb0*/  ISETP.GT.U32.AND P0, PT, R6, 0x7f800000, PT ;  /* 0x7f8000000600780c */ /* 0x000fe40003f04070 */
[----:B------:R-:W-:-:S04]  /*5ec0*/  MOV R0, 0x7f ;  /* 0x0000007f00007802 */ /* 0x000fc80000000f00 */
[----:B------:R-:W-:-:S07]  /*5ed0*/  SEL R0, R0, 0x7c, P0 ;  /* 0x0000007c00007807 */ /* 0x000fce0000000000 */
.L_x_3113:
[----:B------:R-:W-:Y:S05]  /*5ee0*/  BSYNC.RECONVERGENT B0 ;  /* 0x0000000000007941 */ /* 0x000fea0003800200 */
.L_x_3111:
[----:B------:R-:W-:-:S04]  /*5ef0*/  SHF.R.U32.HI R5, RZ, 0x18, R4 ;  /* 0x00000018ff057819 */ /* 0x000fc80000011604 */
[----:B------:R-:W-:-:S05]  /*5f00*/  LOP3.LUT R5, R0, 0x80, R5, 0xf8, !PT ;  /* 0x0000008000057812 */ /* 0x000fca00078ef805 */
[----:B------:R0:W-:Y:S01]  /*5f10*/  STG.E.U8 desc[UR36][R2.64], R5 ;  /* 0x0000000502007986 */ /* 0x0001e2000c101124 */
[----:B------:R-:W-:Y:S05]  /*5f20*/  BRA `(.L_x_3084) ;  /* 0x0000000000087947 */ /* 0x000fea0003800000 */
.L_x_3105:
[----:B------:R-:W-:-:S05]  /*5f30*/  F2FP.BF16.F32.PACK_AB R4, RZ, R4 ;  /* 0x00000004ff04723e */ /* 0x000fca00000010ff */
[----:B------:R0:W-:Y:S02]  /*5f40*/  STG.E.U16 desc[UR36][R2.64], R4 ;  /* 0x0000000402007986 */ /* 0x0001e4000c101524 */
.L_x_3084:
[----:B------:R-:W-:-:S07]  /*5f50*/  VIADD R17, R17, 0x80 ;  /* 0x0000008011117836 */ /* 0x000fce0000000000 */
.L_x_3049:
[----:B------:R-:W-:Y:S05]  /*5f60*/  BSYNC.RECONVERGENT B7 ;  /* 0x0000000000077941 */ /* 0x000fea0003800200 */
.L_x_3048:
[----:B------:R-:W5:Y:S01]  /*5f70*/  LDCU UR4, c[0x0][0x380] ;  /* 0x00007000ff0477ac */ /* 0x000f620008000800 */
[----:B------:R-:W-:Y:S01]  /*5f80*/  BSSY.RECONVERGENT B7, `(.L_x_3114) ;  /* 0x00002f3000077945 */ /* 0x000fe20003800200 */
[----:B-----5:R-:W-:-:S13]  /*5f90*/  ISETP.GE.AND P0, PT, R17, UR4, PT ;  /* 0x0000000411007c0c */ /* 0x020fda000bf06270 */
[----:B------:R-:W-:Y:S05]  /*5fa0*/  @P0 BRA `(.L_x_3115) ;  /* 0x0000002c00c00947 */ /* 0x000fea0003800000 */
[----:B------:R-:W5:Y:S01]  /*5fb0*/  LDCU UR4, c[0x0][0x388] ;  /* 0x00007100ff0477ac */ /* 0x000f620008000800 */
[----:B------:R-:W-:Y:S02]  /*5fc0*/  HFMA2 R16, -RZ, RZ, 0, 0 ;  /* 0x00000000ff107431 */ /* 0x000fe400000001ff */
[----:B0--34-:R-:W-:Y:S01]  /*5fd0*/  IMAD.MOV.U32 R0, RZ, RZ, RZ ;  /* 0x000000ffff007224 */ /* 0x019fe200078e00ff */
[----:B-----5:R-:W-:-:S09]  /*5fe0*/  UISETP.NE.AND UP0, UPT, UR4, URZ, UPT ;  /* 0x000000ff0400728c */ /* 0x020fd2000bf05270 */
[----:B------:R-:W-:Y:S05]  /*5ff0*/  BRA.U !UP0, `(.L_x_3116) ;  /* 0x0000001108a87547 */ /* 0x000fea000b800000 */
[----:B------:R-:W1:Y:S01]  /*6000*/  LDCU.64 UR4, c[0x0][0x390] ;  /* 0x00007200ff0477ac */ /* 0x000e620008000a00 */
[----:B------:R-:W-:Y:S01]  /*6010*/  IMAD.MOV.U32 R16, RZ, RZ, RZ ;  /* 0x000000ffff107224 */ /* 0x000fe200078e00ff */
[----:B------:R-:W0:Y:S01]  /*6020*/  LDCU UR6, c[0x0][0x38c] ;  /* 0x00007180ff0677ac */ /* 0x000e220008000800 */
[----:B------:R-:W3:Y:S01]  /*6030*/  LDCU.64 UR8, c[0x0][0x4b8] ;  /* 0x00009700ff0877ac */ /* 0x000ee20008000a00 */
[----:B------:R-:W-:Y:S01]  /*6040*/  UISETP.NE.AND UP0, UPT, UR40, URZ, UPT ;  /* 0x000000ff2800728c */ /* 0x000fe2000bf05270 */
[----:B-12---:R-:W-:-:S05]  /*6050*/  IMAD.HI.U32 R2, R17, UR4, R16 ;  /* 0x0000000411027c27 */ /* 0x006fca000f8e0010 */
[----:B------:R-:W-:-:S05]  /*6060*/  SHF.R.U32.HI R3, RZ, UR5, R2 ;  /* 0x00000005ff037c19 */ /* 0x000fca0008011602 */
[----:B------:R-:W-:-:S04]  /*6070*/  IMAD.MOV R0, RZ, RZ, -R3 ;  /* 0x000000ffff007224 */ /* 0x000fc800078e0a03 */
[----:B0-----:R-:W-:-:S04]  /*6080*/  IMAD R0, R0, UR6, R17 ;  /* 0x0000000600007c24 */ /* 0x001fc8000f8e0211 */
[C---:B---3--:R-:W-:Y:S02]  /*6090*/  IMAD R16, R0.reuse, UR8, RZ ;  /* 0x0000000800107c24 */ /* 0x048fe4000f8e02ff */
        /* <DEDUP_REMOVED lines=283> */
[----:B------:R-:W-:-:S05]  /*7250*/  SHF.R.U32.HI R2, RZ, UR5, R2 ;  /* 0x00000005ff027c19 */ /* 0x000fca0008011602 */
[----:B------:R-:W-:-:S04]  /*7260*/  IMAD.MOV R3, RZ, RZ, -R2 ;  /* 0x000000ffff037224 */ /* 0x000fc800078e0a02 */
[----:B-1----:R-:W-:-:S04]  /*7270*/  IMAD R5, R3, UR6, R5 ;  /* 0x0000000603057c24 */ /* 0x002fc8000f8e0205 */
[C---:B--2---:R-:W-:Y:S02]  /*7280*/  IMAD R16, R5.reuse, UR8, R16 ;  /* 0x0000000805107c24 */ /* 0x044fe4000f8e0210 */
[----:B------:R-:W-:-:S07]  /*7290*/  IMAD R0, R5, UR9, R0 ;  /* 0x0000000905007c24 */ /* 0x000fce000f8e0200 */
.L_x_3116:
[----:B------:R-:W1:Y:S01]  /*72a0*/  LDCU.64 UR6, c[0x0][0x588] ;  /* 0x0000b100ff0677ac */ /* 0x000e620008000a00 */
[----:B------:R-:W-:Y:S01]  /*72b0*/  BSSY.RECONVERGENT B6, `(.L_x_3117) ;  /* 0x00000dd000067945 */ /* 0x000fe20003800200 */
[----:B------:R-:W-:-:S04]  /*72c0*/  UPRMT UR4, UR42, 0x9910, URZ ;  /* 0x000099102a047896 */ /* 0x000fc800080000ff */
[----:B------:R-:W-:Y:S01]  /*72d0*/  UISETP.GT.AND UP0, UPT, UR4, 0x9, UPT ;  /* 0x000000090400788c */ /* 0x000fe2000bf04270 */
[----:B-12---:R-:W-:-:S04]  /*72e0*/  IADD3 R2, P0, PT, R0, UR6, RZ ;  /* 0x0000000600027c10 */ /* 0x006fc8000ff1e0ff */
        /* <DEDUP_REMOVED lines=13> */
.L_x_3121:
[----:B------:R-:W2:Y:S02]  /*73c0*/  LDG.E.U8 R2, desc[UR36][R2.64] ;  /* 0x0000002402027981 */ /* 0x000ea4000c1e1100 */
[----:B--2---:R-:W-:Y:S01]  /*73d0*/  I2FP.F32.U32 R4, R2 ;  /* 0x0000000200047245 */ /* 0x004fe20000201000 */
[----:B------:R-:W-:Y:S06]  /*73e0*/  BRA `(.L_x_3123) ;  /* 0x0000000c00247947 */ /* 0x000fec0003800000 */
.L_x_3120:
        /* <DEDUP_REMOVED lines=9> */
.L_x_3125:
[----:B------:R-:W2:Y:S02]  /*7480*/  LDG.E R2, desc[UR36][R2.64] ;  /* 0x0000002402027981 */ /* 0x000ea4000c1e1900 */
[----:B--2---:R-:W-:Y:S01]  /*7490*/  I2FP.F32.S32 R4, R2 ;  /* 0x0000000200047245 */ /* 0x004fe20000201400 */
[----:B------:R-:W-:Y:S06]  /*74a0*/  BRA `(.L_x_3123) ;  /* 0x0000000800f47947 */ /* 0x000fec0003800000 */
.L_x_3124:
[----:B------:R-:W2:Y:S02]  /*74b0*/  LDG.E.U16 R2, desc[UR36][R2.64] ;  /* 0x0000002402027981 */ /* 0x000ea4000c1e1500 */
[----:B--2---:R2:W3:Y:S01]  /*74c0*/  I2F.S16 R4, R2 ;  /* 0x0000000200047306 */ /* 0x0044e20000101400 */
[----:B------:R-:W-:Y:S05]  /*74d0*/  BRA `(.L_x_3123) ;  /* 0x0000000800e87947 */ /* 0x000fea0003800000 */
.L_x_3119:
        /* <DEDUP_REMOVED lines=8> */
.L_x_3127:
[----:B------:R-:W2:Y:S02]  /*7560*/  LDG.E.U16 R2, desc[UR36][R2.64] ;  /* 0x0000002402027981 */ /* 0x000ea4000c1e1500 */
[----:B--2---:R-:W-:Y:S01]  /*7570*/  HADD2.F32 R4, -RZ, R2.H0_H0 ;  /* 0x20000002ff047230 */ /* 0x004fe20000004100 */
[----:B------:R-:W-:Y:S06]  /*7580*/  BRA `(.L_x_3123) ;  /* 0x0000000800bc7947 */ /* 0x000fec0003800000 */
.L_x_3126:
        /* <DEDUP_REMOVED lines=8> */
.L_x_3129:
[----:B------:R-:W2:Y:S02]  /*7610*/  LDG.E.U16 R2, desc[UR36][R2.64] ;  /* 0x0000002402027981 */ /* 0x000ea4000c1e1500 */
[----:B--2---:R-:W-:Y:S01]  /*7620*/  HADD2.F32 R4, -RZ, R2.H0_H0 ;  /* 0x20000002ff047230 */ /* 0x004fe20000004100 */
[----:B------:R-:W-:Y:S06]  /*7630*/  BRA `(.L_x_3123) ;  /* 0x0000000800907947 */ /* 0x000fec0003800000 */
.L_x_3128:
[----:B------:R-:W2:Y:S01]  /*7640*/  LDG.E.64 R2, desc[UR36][R2.64] ;  /* 0x0000002402027981 */ /* 0x000ea2000c1e1b00 */
[----:B------:R-:W-:Y:S01]  /*7650*/  UMOV UR4, 0xf0000000 ;  /* 0xf000000000047882 */ /* 0x000fe20000000000 */
[----:B------:R-:W-:Y:S01]  /*7660*/  UMOV UR5, 0x380fffff ;  /* 0x380fffff00057882 */ /* 0x000fe20000000000 */
[----:B--2---:R-:W0:Y:S01]  /*7670*/  F2F.F32.F64 R4, R2 ;  /* 0x0000000200047310 */ /* 0x004e220000301000 */
[----:B------:R-:W-:-:S14]  /*7680*/  DSETP.GEU.AND P0, PT, |R2|, UR4, PT ;  /* 0x0000000402007e2a */ /* 0x000fdc000bf0e200 */
[----:B0-----:R-:W-:Y:S01]  /*7690*/  @!P0 FMUL R4, R4, 1.175494350822287508e-38 ;  /* 0x0080000004048820 */ /* 0x001fe20000400000 */
[----:B------:R-:W-:Y:S06]  /*76a0*/  BRA `(.L_x_3123) ;  /* 0x0000000800747947 */ /* 0x000fec0003800000 */
.L_x_3118:
        /* <DEDUP_REMOVED lines=12> */
.L_x_3132:
[----:B------:R-:W2:Y:S01]  /*7770*/  LDG.E.64 R2, desc[UR36][R2.64] ;  /* 0x0000002402027981 */ /* 0x000ea2000c1e1b00 */
[----:B------:R-:W-:Y:S01]  /*7780*/  UMOV UR4, 0xf0000000 ;  /* 0xf000000000047882 */ /* 0x000fe20000000000 */
[----:B------:R-:W-:Y:S01]  /*7790*/  UMOV UR5, 0x380fffff ;  /* 0x380fffff00057882 */ /* 0x000fe20000000000 */
[----:B--2---:R-:W0:Y:S01]  /*77a0*/  F2F.F32.F64 R4, R2 ;  /* 0x0000000200047310 */ /* 0x004e220000301000 */
[----:B------:R-:W-:-:S14]  /*77b0*/  DSETP.GEU.AND P0, PT, |R2|, UR4, PT ;  /* 0x0000000402007e2a */ /* 0x000fdc000bf0e200 */
[----:B0-----:R-:W-:Y:S01]  /*77c0*/  @!P0 FMUL R4, R4, 1.175494350822287508e-38 ;  /* 0x0080000004048820 */ /* 0x001fe20000400000 */
[----:B------:R-:W-:Y:S06]  /*77d0*/  BRA `(.L_x_3123) ;  /* 0x0000000800287947 */ /* 0x000fec0003800000 */
.L_x_3131:
        /* <DEDUP_REMOVED lines=23> */
[----:B------:R-:W-:Y:S01]  /*7950*/  LOP3.LUT R4, R5, 0x80000000, R4, 0xf8, !PT ;  /* 0x8000000005047812 */ /* 0x000fe200078ef804 */
[----:B------:R-:W-:Y:S06]  /*7960*/  BRA `(.L_x_3123) ;  /* 0x0000000400c47947 */ /* 0x000fec0003800000 */
.L_x_3134:
        /* <DEDUP_REMOVED lines=12> */
.L_x_3133:
[----:B------:R-:W2:Y:S02]  /*7a30*/  LDG.E.U16 R2, desc[UR36][R2.64] ;  /* 0x0000002402027981 */ /* 0x000ea4000c1e1500 */
[----:B--2---:R-:W-:Y:S01]  /*7a40*/  IMAD.U32 R4, R2, 0x10000, RZ ;  /* 0x0001000002047824 */ /* 0x004fe200078e00ff */
[----:B------:R-:W-:Y:S06]  /*7a50*/  BRA `(.L_x_3123) ;  /* 0x0000000400887947 */ /* 0x000fec0003800000 */
.L_x_3130:
        /* <DEDUP_REMOVED lines=11> */
.L_x_3137:
        /* <DEDUP_REMOVED lines=20> */
.L_x_3139:
[----:B------:R-:W-:Y:S05]  /*7c50*/  BSYNC.RECONVERGENT B0 ;  /* 0x0000000000007941 */ /* 0x000fea0003800200 */
.L_x_3138:
[----:B------:R-:W-:Y:S02]  /*7c60*/  SHF.L.U32 R0, R0, 0x14, RZ ;  /* 0x0000001400007819 */ /* 0x000fe400000006ff */
[----:B------:R-:W-:-:S04]  /*7c70*/  LEA R2, R2, 0x3b800000, 0x17 ;  /* 0x3b80000002027811 */ /* 0x000fc800078eb8ff */
[----:B------:R-:W-:Y:S01]  /*7c80*/  LOP3.LUT R4, R2, R0, R7, 0xfe, !PT ;  /* 0x0000000002047212 */ /* 0x000fe200078efe07 */
[----:B------:R-:W-:Y:S06]  /*7c90*/  BRA `(.L_x_3123) ;  /* 0x0000000000f87947 */ /* 0x000fec0003800000 */
.L_x_3136:
        /* <DEDUP_REMOVED lines=20> */
.L_x_3141:
[----:B------:R-:W-:Y:S05]  /*7de0*/  BSYNC.RECONVERGENT B0 ;  /* 0x0000000000007941 */ /* 0x000fea0003800200 */
.L_x_3140:
[----:B------:R-:W-:Y:S01]  /*7df0*/  IMAD.SHL.U32 R0, R0, 0x200000, RZ ;  /* 0x0020000000007824 */ /* 0x000fe200078e00ff */
[----:B------:R-:W-:-:S04]  /*7e00*/  LEA R2, R2, 0x37800000, 0x17 ;  /* 0x3780000002027811 */ /* 0x000fc800078eb8ff */
[----:B------:R-:W-:Y:S01]  /*7e10*/  LOP3.LUT R4, R2, R0, R7, 0xfe, !PT ;  /* 0x0000000002047212 */ /* 0x000fe200078efe07 */
[----:B------:R-:W-:Y:S06]  /*7e20*/  BRA `(.L_x_3123) ;  /* 0x0000000000947947 */ /* 0x000fec0003800000 */
.L_x_3135:
[----:B------:R-:W-:-:S09]  /*7e30*/  UISETP.NE.AND UP0, UPT, UR4, 0x1c, UPT ;  /* 0x0000001c0400788c */ /* 0x000fd2000bf05270 */
[----:B------:R-:W-:Y:S05]  /*7e40*/  BRA.U !UP0, `(.L_x_3142) ;  /* 0x0000000108847547 */ /* 0x000fea000b800000 */
[----:B------:R-:W-:-:S09]  /*7e50*/  UISETP.NE.AND UP0, UPT, UR4, 0x1d, UPT ;  /* 0x0000001d0400788c */ /* 0x000fd2000bf05270 */
[----:B------:R-:W-:Y:S05]  /*7e60*/  BRA.U !UP0, `(.L_x_3143) ;  /* 0x0000000108707547 */ /* 0x000fea000b800000 */
[----:B------:R-:W-:-:S09]  /*7e70*/  UISETP.NE.AND UP0, UPT, UR4, 0x2c, UPT ;  /* 0x0000002c0400788c */ /* 0x000fd2000bf05270 */
[----:B------:R-:W-:Y:S05]  /*7e80*/  BRA.U UP0, `(.L_x_3122) ;  /* 0x0000000100207547 */ /* 0x000fea000b800000 */
[----:B------:R-:W2:Y:S01]  /*7e90*/  LDG.E.U8 R2, desc[UR36][R2.64] ;  /* 0x0000002402027981 */ /* 0x000ea2000c1e1100 */
[----:B------:R-:W-:Y:S01]  /*7ea0*/  HFMA2 R4, -RZ, RZ, 3.814697265625e-06, 0 ;  /* 0x00400000ff047431 */ /* 0x000fe200000001ff */
[----:B--2---:R-:W-:-:S13]  /*7eb0*/  ISETP.NE.AND P0, PT, R2, RZ, PT ;  /* 0x000000ff0200720c */ /* 0x004fda0003f05270 */
[----:B------:R-:W-:Y:S05]  /*7ec0*/  @!P0 BRA `(.L_x_3123) ;  /* 0x00000000006c8947 */ /* 0x000fea0003800000 */
[----:B------:R-:W-:-:S13]  /*7ed0*/  ISETP.NE.AND P0, PT, R2, 0xff, PT ;  /* 0x000000ff0200780c */ /* 0x000fda0003f05270 */
[----:B------:R-:W-:Y:S02]  /*7ee0*/  @!P0 IMAD.MOV.U32 R4, RZ, RZ, 0x7f800001 ;  /* 0x7f800001ff048424 */ /* 0x000fe400078e00ff */
[----:B------:R-:W-:Y:S01]  /*7ef0*/  @P0 IMAD.SHL.U32 R4, R2, 0x800000, RZ ;  /* 0x0080000002040824 */ /* 0x000fe200078e00ff */
[----:B------:R-:W-:Y:S06]  /*7f00*/  BRA `(.L_x_3123) ;  /* 0x00000000005c7947 */ /* 0x000fec0003800000 */
.L_x_3122:
        /* <DEDUP_REMOVED lines=16> */
.L_x_3144:
[----:B------:R-:W-:Y:S01]  /*8010*/  MOV R4, RZ ;  /* 0x000000ff00047202 */ /* 0x000fe20000000f00 */
[----:B------:R-:W-:Y:S06]  /*8020*/  BRA `(.L_x_3123) ;  /* 0x0000000000147947 */ /* 0x000fec0003800000 */
.L_x_3143:
[----:B------:R-:W2:Y:S02]  /*8030*/  LDG.E.64 R2, desc[UR36][R2.64] ;  /* 0x0000002402027981 */ /* 0x000ea4000c1e1b00 */
[----:B--2---:R0:W1:Y:S01]  /*8040*/  I2F.U64 R4, R2 ;  /* 0x0000000200047312 */ /* 0x0040620000301000 */
[----:B------:R-:W-:Y:S05]  /*8050*/  BRA `(.L_x_3123) ;  /* 0x0000000000087947 */ /* 0x000fea0003800000 */
.L_x_3142:
[----:B------:R-:W2:Y:S02]  /*8060*/  LDG.E R2, desc[UR36][R2.64] ;  /* 0x0000002402027981 */ /* 0x000ea4000c1e1900 */
[----:B--2---:R-:W-:-:S07]  /*8070*/  I2FP.F32.U32 R4, R2 ;  /* 0x0000000200047245 */ /* 0x004fce0000201000 */
.L_x_3123:
[----:B------:R-:W-:Y:S05]  /*8080*/  BSYNC.RECONVERGENT B6 ;  /* 0x0000000000067941 */ /* 0x000fea0003800200 */
.L_x_3117:
[----:B------:R-:W0:Y:S01]  /*8090*/  LDCU.64 UR6, c[0x0][0x580] ;  /* 0x0000b000ff0677ac */ /* 0x000e220008000a00 */
[----:B------:R-:W1:Y:S01]  /*80a0*/  LDCU UR5, c[0x0][0x594] ;  /* 0x0000b280ff0577ac */ /* 0x000e620008000800 */
[----:B------:R-:W-:-:S04]  /*80b0*/  UPRMT UR4, UR41, 0x9910, URZ ;  /* 0x0000991029047896 */ /* 0x000fc800080000ff */
[----:B------:R-:W-:Y:S01]  /*80c0*/  UISETP.GT.AND UP0, UPT, UR4, 0x9, UPT ;  /* 0x000000090400788c */ /* 0x000fe2000bf04270 */
[----:B0-2-4-:R-:W-:Y:S02]  /*80d0*/  IADD3 R2, P0, PT, R16, UR6, RZ ;  /* 0x0000000610027c10 */ /* 0x015fe4000ff1e0ff */
[----:B-1-3-5:R-:W-:-:S03]  /*80e0*/  FMNMX.FTZ R4, R4, UR5, PT ;  /* 0x0000000504047c09 */ /* 0x02afc6000b810000 */
        /* <DEDUP_REMOVED lines=13> */
.L_x_3148:
[----:B------:R-:W0:Y:S02]  /*81c0*/  F2I.S64.TRUNC R4, R4 ;  /* 0x0000000400047311 */ /* 0x000e24000020d900 */
[----:B0-----:R-:W-:-:S05]  /*81d0*/  IMAD.MOV.U32 R7, RZ, RZ, R4 ;  /* 0x000000ffff077224 */ /* 0x001fca00078e0004 */
[----:B------:R0:W-:Y:S01]  /*81e0*/  STG.E.U8 desc[UR36][R2.64], R7 ;  /* 0x0000000702007986 */ /* 0x0001e2000c101124 */
[----:B------:R-:W-:Y:S05]  /*81f0*/  BRA `(.L_x_3150) ;  /* 0x0000000c00287947 */ /* 0x000fea0003800000 */
.L_x_3147:
        /* <DEDUP_REMOVED lines=9> */
.L_x_3152:
[----:B------:R-:W0:Y:S02]  /*8290*/  F2I.FTZ.TRUNC.NTZ R5, R4 ;  /* 0x0000000400057305 */ /* 0x000e24000021f100 */
[----:B0-----:R0:W-:Y:S01]  /*82a0*/  STG.E desc[UR36][R2.64], R5 ;  /* 0x0000000502007986 */ /* 0x0011e2000c101924 */
[----:B------:R-:W-:Y:S05]  /*82b0*/  BRA `(.L_x_3150) ;  /* 0x0000000800f87947 */ /* 0x000fea0003800000 */
.L_x_3151:
[----:B------:R-:W0:Y:S02]  /*82c0*/  F2I.FTZ.TRUNC.NTZ R5, R4 ;  /* 0x0000000400057305 */ /* 0x000e24000021f100 */
[----:B0-----:R0:W-:Y:S01]  /*82d0*/  STG.E.U16 desc[UR36][R2.64], R5 ;  /* 0x0000000502007986 */ /* 0x0011e2000c101524 */
[----:B------:R-:W-:Y:S05]  /*82e0*/  BRA `(.L_x_3150) ;  /* 0x0000000800ec7947 */ /* 0x000fea0003800000 */
.L_x_3146:
        /* <DEDUP_REMOVED lines=8> */
.L_x_3154:
[----:B------:R-:W-:-:S05]  /*8370*/  F2FP.F16.F32.PACK_AB R4, RZ, R4 ;  /* 0x00000004ff04723e */ /* 0x000fca00000000ff */
[----:B------:R0:W-:Y:S01]  /*8380*/  STG.E.U16 desc[UR36][R2.64], R4 ;  /* 0x0000000402007986 */ /* 0x0001e2000c101524 */
[----:B------:R-:W-:Y:S05]  /*8390*/  BRA `(.L_x_3150) ;  /* 0x0000000800c07947 */ /* 0x000fea0003800000 */
.L_x_3153:
[----:B------:R-:W-:-:S09]  /*83a0*/  UISETP.NE.AND UP0, UPT, UR4, 0x7, UPT ;  /* 0x000000070400788c */ /* 0x000fd2000bf05270 */
[----:B------:R-:W-:Y:S05]  /*83b0*/  BRA.U !UP0, `(.L_x_3155) ;  /* 0x00000001082c7547 */ /* 0x000fea000b800000 */
[----:B------:R-:W-:-:S09]  /*83c0*/  UISETP.NE.AND UP0, UPT, UR4, 0x8, UPT ;  /* 0x000000080400788c */ /* 0x000fd2000bf05270 */
[----:B------:R-:W-:Y:S05]  /*83d0*/  BRA.U !UP0, `(.L_x_3156) ;  /* 0x0000000108147547 */ /* 0x000fea000b800000 */
[----:B------:R-:W-:-:S09]  /*83e0*/  UISETP.NE.AND UP0, UPT, UR4, 0x9, UPT ;  /* 0x000000090400788c */ /* 0x000fd2000bf05270 */
[----:B------:R-:W-:Y:S05]  /*83f0*/  BRA.U UP0, `(.L_x_3149) ;  /* 0x0000000500d07547 */ /* 0x000fea000b800000 */
[----:B------:R-:W-:-:S05]  /*8400*/  HFMA2 R5, -RZ, RZ, 0, 0 ;  /* 0x00000000ff057431 */ /* 0x000fca00000001ff */
[----:B------:R0:W-:Y:S01]  /*8410*/  STG.E.64 desc[UR36][R2.64], R4 ;  /* 0x0000000402007986 */ /* 0x0001e2000c101b24 */
[----:B------:R-:W-:Y:S05]  /*8420*/  BRA `(.L_x_3150) ;  /* 0x00000008009c7947 */ /* 0x000fea0003800000 */
.L_x_3156:
[----:B------:R-:W-:-:S04]  /*8430*/  F2FP.F16.F32.PACK_AB R5, RZ, R4 ;  /* 0x00000004ff05723e */ /* 0x000fc800000000ff */
[----:B------:R-:W-:-:S05]  /*8440*/  PRMT R5, R5, 0x5410, RZ ;  /* 0x0000541005057816 */ /* 0x000fca00000000ff */
[----:B------:R0:W-:Y:S01]  /*8450*/  STG.E desc[UR36][R2.64], R5 ;  /* 0x0000000502007986 */ /* 0x0001e2000c101924 */
[----:B------:R-:W-:Y:S05]  /*8460*/  BRA `(.L_x_3150) ;  /* 0x00000008008c7947 */ /* 0x000fea0003800000 */
.L_x_3155:
[----:B------:R-:W-:-:S06]  /*8470*/  FMUL.FTZ R4, R4, 1 ;  /* 0x3f80000004047820 */ /* 0x000fcc0000410000 */
[----:B------:R-:W0:Y:S02]  /*8480*/  F2F.F64.F32 R4, R4 ;  /* 0x0000000400047310 */ /* 0x000e240000201800 */
[----:B0-----:R0:W-:Y:S01]  /*8490*/  STG.E.64 desc[UR36][R2.64], R4 ;  /* 0x0000000402007986 */ /* 0x0011e2000c101b24 */
[----:B------:R-:W-:Y:S05]  /*84a0*/  BRA `(.L_x_3150) ;  /* 0x00000008007c7947 */ /* 0x000fea0003800000 */
.L_x_3145:
        /* <DEDUP_REMOVED lines=13> */
.L_x_3160:
        /* <DEDUP_REMOVED lines=16> */
.L_x_3163:
[----:B------:R-:W-:-:S04]  /*8680*/  SHF.R.U32.HI R4, RZ, 0x18, R4 ;  /* 0x00000018ff047819 */ /* 0x000fc80000011604 */
[----:B------:R-:W-:-:S04]  /*8690*/  LOP3.LUT R4, R5, 0x80, R4, 0xf8, !PT ;  /* 0x0000008005047812 */ /* 0x000fc800078ef804 */
[----:B------:R-:W-:-:S07]  /*86a0*/  PRMT R0, R4, 0x7610, R0 ;  /* 0x0000761004007816 */ /* 0x000fce0000000000 */
.L_x_3162:
[----:B------:R-:W-:Y:S05]  /*86b0*/  BSYNC.RECONVERGENT B0 ;  /* 0x0000000000007941 */ /* 0x000fea0003800200 */
.L_x_3161:
[----:B------:R0:W-:Y:S01]  /*86c0*/  STG.E.U8 desc[UR36][R2.64], R0 ;  /* 0x0000000002007986 */ /* 0x0001e2000c101124 */
[----:B------:R-:W-:Y:S05]  /*86d0*/  BRA `(.L_x_3150) ;  /* 0x0000000400f07947 */ /* 0x000fea0003800000 */
.L_x_3159:
        /* <DEDUP_REMOVED lines=16> */
.L_x_3166:
[----:B------:R-:W-:-:S04]  /*87e0*/  SHF.R.U32.HI R4, RZ, 0x18, R4 ;  /* 0x00000018ff047819 */ /* 0x000fc80000011604 */
[----:B------:R-:W-:-:S04]  /*87f0*/  LOP3.LUT R5, R5, 0x80, R4, 0xf8, !PT ;  /* 0x0000008005057812 */ /* 0x000fc800078ef804 */
[----:B------:R-:W-:-:S07]  /*8800*/  PRMT R0, R5, 0x7610, R0 ;  /* 0x0000761005007816 */ /* 0x000fce0000000000 */
.L_x_3165:
[----:B------:R-:W-:Y:S05]  /*8810*/  BSYNC.RECONVERGENT B0 ;  /* 0x0000000000007941 */ /* 0x000fea0003800200 */
.L_x_3164:
[----:B------:R0:W-:Y:S01]  /*8820*/  STG.E.U8 desc[UR36][R2.64], R0 ;  /* 0x0000000002007986 */ /* 0x0001e2000c101124 */
[----:B------:R-:W-:Y:S05]  /*8830*/  BRA `(.L_x_3150) ;  /* 0x0000000400987947 */ /* 0x000fea0003800000 */
.L_x_3158:
        /* <DEDUP_REMOVED lines=21> */
.L_x_3168:
[----:B------:R-:W0:Y:S02]  /*8990*/  F2I.U64.TRUNC R4, R4 ;  /* 0x0000000400047311 */ /* 0x000e24000020d800 */
[----:B0-----:R0:W-:Y:S01]  /*89a0*/  STG.E.64 desc[UR36][R2.64], R4 ;  /* 0x0000000402007986 */ /* 0x0011e2000c101b24 */
[----:B------:R-:W-:Y:S05]  /*89b0*/  BRA `(.L_x_3150) ;  /* 0x0000000400387947 */ /* 0x000fea0003800000 */
.L_x_3167:
[----:B------:R-:W0:Y:S02]  /*89c0*/  F2I.FTZ.U32.TRUNC.NTZ R5, R4 ;  /* 0x0000000400057305 */ /* 0x000e24000021f000 */
[----:B0-----:R0:W-:Y:S01]  /*89d0*/  STG.E desc[UR36][R2.64], R5 ;  /* 0x0000000502007986 */ /* 0x0011e2000c101924 */
[----:B------:R-:W-:Y:S05]  /*89e0*/  BRA `(.L_x_3150) ;  /* 0x00000004002c7947 */ /* 0x000fea0003800000 */
.L_x_3157:
        /* <DEDUP_REMOVED lines=10> */
.L_x_3170:
[----:B------:R-:W-:Y:S01]  /*8a90*/  FMUL.FTZ R4, R4, 1 ;  /* 0x3f80000004047820 */ /* 0x000fe20000410000 */
[----:B------:R-:W-:-:S05]  /*8aa0*/  CS2R R6, SRZ ;  /* 0x0000000000067805 */ /* 0x000fca000001ff00 */
[----:B------:R-:W0:Y:S02]  /*8ab0*/  F2F.F64.F32 R4, R4 ;  /* 0x0000000400047310 */ /* 0x000e240000201800 */
[----:B0-----:R4:W-:Y:S01]  /*8ac0*/  STG.E.128 desc[UR36][R2.64], R4 ;  /* 0x0000000402007986 */ /* 0x0019e2000c101d24 */
[----:B------:R-:W-:Y:S05]  /*8ad0*/  BRA `(.L_x_3150) ;  /* 0x0000000000f07947 */ /* 0x000fea0003800000 */
.L_x_3169:
[----:B------:R-:W-:-:S09]  /*8ae0*/  UISETP.NE.AND UP0, UPT, UR4, 0xf, UPT ;  /* 0x0000000f0400788c */ /* 0x000fd2000bf05270 */
[----:B------:R-:W-:Y:S05]  /*8af0*/  BRA.U !UP0, `(.L_x_3171) ;  /* 0x0000000108e07547 */ /* 0x000fea000b800000 */
[----:B------:R-:W-:-:S09]  /*8b00*/  UISETP.NE.AND UP0, UPT, UR4, 0x17, UPT ;  /* 0x000000170400788c */ /* 0x000fd2000bf05270 */
[----:B------:R-:W-:Y:S05]  /*8b10*/  BRA.U !UP0, `(.L_x_3172) ;  /* 0x00000001088c7547 */ /* 0x000fea000b800000 */
[----:B------:R-:W-:-:S09]  /*8b20*/  UISETP.NE.AND UP0, UPT, UR4, 0x18, UPT ;  /* 0x000000180400788c */ /* 0x000fd2000bf05270 */
[----:B------:R-:W-:Y:S05]  /*8b30*/  BRA.U !UP0, `(.L_x_3173) ;  /* 0x0000000108447547 */ /* 0x000fea000b800000 */
.L_x_3149:
        /* <DEDUP_REMOVED lines=16> */
.L_x_3174:
[----:B------:R-:W-:Y:S05]  /*8c40*/  BRA `(.L_x_3150) ;  /* 0x0000000000947947 */ /* 0x000fea0003800000 */
.L_x_3173:
        /* <DEDUP_REMOVED lines=12> */
.L_x_3176:
[----:B------:R-:W-:Y:S05]  /*8d10*/  BSYNC.RECONVERGENT B0 ;  /* 0x0000000000007941 */ /* 0x000fea0003800200 */
.L_x_3175:
[----:B------:R-:W-:-:S05]  /*8d20*/  LOP3.LUT R5, R0, 0x80, R7, 0xf8, !PT ;  /* 0x0000008000057812 */ /* 0x000fca00078ef807 */
[----:B------:R2:W-:Y:S01]  /*8d30*/  STG.E.U8 desc[UR36][R2.64], R5 ;  /* 0x0000000502007986 */ /* 0x0005e2000c101124 */
[----:B------:R-:W-:Y:S05]  /*8d40*/  BRA `(.L_x_3150) ;  /* 0x0000000000547947 */ /* 0x000fea0003800000 */
.L_x_3172:
        /* <DEDUP_REMOVED lines=11> */
.L_x_3178:
[----:B------:R-:W-:Y:S01]  /*8e00*/  IMAD.MOV.U32 R0, RZ, RZ, 0x7f ;  /* 0x0000007fff007424 */ /* 0x000fe200078e00ff */
[----:B------:R-:W-:-:S04]  /*8e10*/  ISETP.GT.U32.AND P0, PT, R6, 0x7f800000, PT ;  /* 0x7f8000000600780c */ /* 0x000fc80003f04070 */
[----:B------:R-:W-:-:S09]  /*8e20*/  SEL R0, R0, 0x7c, P0 ;  /* 0x0000007c00007807 */ /* 0x000fd20000000000 */
.L_x_3179:
[----:B------:R-:W-:Y:S05]  /*8e30*/  BSYNC.RECONVERGENT B0 ;  /* 0x0000000000007941 */ /* 0x000fea0003800200 */
.L_x_3177:
[----:B------:R-:W-:-:S04]  /*8e40*/  SHF.R.U32.HI R5, RZ, 0x18, R4 ;  /* 0x00000018ff057819 */ /* 0x000fc80000011604 */
[----:B------:R-:W-:-:S05]  /*8e50*/  LOP3.LUT R5, R0, 0x80, R5, 0xf8, !PT ;  /* 0x0000008000057812 */ /* 0x000fca00078ef805 */
[----:B------:R1:W-:Y:S01]  /*8e60*/  STG.E.U8 desc[UR36][R2.64], R5 ;  /* 0x0000000502007986 */ /* 0x0003e2000c101124 */
[----:B------:R-:W-:Y:S05]  /*8e70*/  BRA `(.L_x_3150) ;  /* 0x0000000000087947 */ /* 0x000fea0003800000 */
.L_x_3171:
[----:B------:R-:W-:-:S05]  /*8e80*/  F2FP.BF16.F32.PACK_AB R4, RZ, R4 ;  /* 0x00000004ff04723e */ /* 0x000fca00000010ff */
[----:B------:R0:W-:Y:S02]  /*8e90*/  STG.E.U16 desc[UR36][R2.64], R4 ;  /* 0x0000000402007986 */ /* 0x0001e4000c101524 */
.L_x_3150:
[----:B------:R-:W-:-:S07]  /*8ea0*/  IADD3 R17, PT, PT, R17, 0x80, RZ ;  /* 0x0000008011117810 */ /* 0x000fce0007ffe0ff */
.L_x_3115:
[----:B------:R-:W-:Y:S05]  /*8eb0*/  BSYNC.RECONVERGENT B7 ;  /* 0x0000000000077941 */ /* 0x000fea0003800200 */
.L_x_3114:
[----:B------:R-:W5:Y:S02]  /*8ec0*/  LDCU UR4, c[0x0][0x380] ;  /* 0x00007000ff0477ac */ /* 0x000f640008000800 */
[----:B-----5:R-:W-:-:S13]  /*8ed0*/  ISETP.GE.AND P0, PT, R17, UR4, PT ;  /* 0x0000000411007c0c */ /* 0x020fda000bf06270 */
[----:B------:R-:W-:Y:S05]  /*8ee0*/  @P0 EXIT ;  /* 0x000000000000094d */ /* 0x000fea0003800000 */
[----:B------:R-:W5:Y:S01]  /*8ef0*/  LDCU UR4, c[0x0][0x388] ;  /* 0x00007100ff0477ac */ /* 0x000f620008000800 */
[----:B0--34-:R-:W-:Y:S02]  /*8f00*/  IMAD.MOV.U32 R0, RZ, RZ, RZ ;  /* 0x000000ffff007224 */ /* 0x019fe400078e00ff */
[----:B------:R-:W-:Y:S01]  /*8f10*/  IMAD.MOV.U32 R16, RZ, RZ, RZ ;  /* 0x000000ffff107224 */ /* 0x000fe200078e00ff */
[----:B-----5:R-:W-:-:S09]  /*8f20*/  UISETP.NE.AND UP0, UPT, UR4, URZ, UPT ;  /* 0x000000ff0400728c */ /* 0x020fd2000bf05270 */
[----:B------:R-:W-:Y:S05]  /*8f30*/  BRA.U !UP0, `(.L_x_3180) ;  /* 0x0000001108a87547 */ /* 0x000fea000b800000 */
[----:B------:R-:W1:Y:S01]  /*8f40*/  LDCU.64 UR4, c[0x0][0x390] ;  /* 0x00007200ff0477ac */ /* 0x000e620008000a00 */
[----:B------:R-:W-:Y:S01]  /*8f50*/  MOV R16, RZ ;  /* 0x000000ff00107202 */ /* 0x000fe20000000f00 */
[----:B------:R-:W0:Y:S01]  /*8f60*/  LDCU UR6, c[0x0][0x38c] ;  /* 0x00007180ff0677ac */ /* 0x000e220008000800 */
[----:B------:R-:W3:Y:S01]  /*8f70*/  LDCU.64 UR8, c[0x0][0x4b8] ;  /* 0x00009700ff0877ac */ /* 0x000ee20008000a00 */
[----:B------:R-:W-:Y:S02]  /*8f80*/  UISETP.NE.AND UP0, UPT, UR40, URZ, UPT ;  /* 0x000000ff2800728c */ /* 0x000fe4000bf05270 */
        /* <DEDUP_REMOVED lines=293> */
.L_x_3180:
[----:B------:R-:W0:Y:S01]  /*a1e0*/  LDCU.128 UR8, c[0x0][0x580] ;  /* 0x0000b000ff0877ac */ /* 0x000e220008000c00 */
[----:B------:R-:W-:Y:S01]  /*a1f0*/  BSSY.RECONVERGENT B6, `(.L_x_3181) ;  /* 0x00000df000067945 */ /* 0x000fe20003800200 */
        /* <DEDUP_REMOVED lines=16> */
[----:B--2---:R4:W0:Y:S01]  /*a300*/  I2F.S16 R0, R2 ;  /* 0x0000000200007306 */ /* 0x0048220000101400 */
[----:B------:R-:W-:Y:S05]  /*a310*/  BRA `(.L_x_3187) ;  /* 0x0000000c00307947 */ /* 0x000fea0003800000 */
.L_x_3185:
[----:B------:R-:W2:Y:S02]  /*a320*/  LDG.E.U8 R0, desc[UR36][R2.64] ;  /* 0x0000002402007981 */ /* 0x000ea4000c1e1100 */
[----:B--2---:R-:W-:Y:S01]  /*a330*/  I2FP.F32.U32 R0, R0 ;  /* 0x0000000000007245 */ /* 0x004fe20000201000 */
[----:B------:R-:W-:Y:S06]  /*a340*/  BRA `(.L_x_3187) ;  /* 0x0000000c00247947 */ /* 0x000fec0003800000 */
.L_x_3184:
[----:B------:R-:W-:-:S09]  /*a350*/  UISETP.NE.AND UP0, UPT, UR4, 0x2, UPT ;  /* 0x000000020400788c */ /* 0x000fd2000bf05270 */
[----:B------:R-:W-:Y:S05]  /*a360*/  BRA.U !UP0, `(.L_x_3188) ;  /* 0x0000000108287547 */ /* 0x000fea000b800000 */
[----:B------:R-:W-:-:S09]  /*a370*/  UISETP.NE.AND UP0, UPT, UR4, 0x3, UPT ;  /* 0x000000030400788c */ /* 0x000fd2000bf05270 */
[----:B------:R-:W-:Y:S05]  /*a380*/  BRA.U !UP0, `(.L_x_3189) ;  /* 0x0000000108147547 */ /* 0x000fea000b800000 */
[----:B------:R-:W-:-:S09]  /*a390*/  UISETP.NE.AND UP0, UPT, UR4, 0x4, UPT ;  /* 0x000000040400788c */ /* 0x000fd2000bf05270 */
[----:B------:R-:W-:Y:S05]  /*a3a0*/  BRA.U UP0, `(.L_x_3186) ;  /* 0x0000000900b07547 */ /* 0x000fea000b800000 */
[----:B------:R-:W2:Y:S02]  /*a3b0*/  LDG.E.64 R2, desc[UR36][R2.64] ;  /* 0x0000002402027981 */ /* 0x000ea4000c1e1b00 */
[----:B--2---:R0:W1:Y:S01]  /*a3c0*/  I2F.S64 R0, R2 ;  /* 0x0000000200007312 */ /* 0x0040620000301400 */
[----:B------:R-:W-:Y:S05]  /*a3d0*/  BRA `(.L_x_3187) ;  /* 0x0000000c00007947 */ /* 0x000fea0003800000 */
.L_x_3189:
[----:B------:R-:W2:Y:S02]  /*a3e0*/  LDG.E R0, desc[UR36][R2.64] ;  /* 0x0000002402007981 */ /* 0x000ea4000c1e1900 */
[----:B--2---:R-:W-:Y:S01]  /*a3f0*/  I2FP.F32.S32 R0, R0 ;  /* 0x0000000000007245 */ /* 0x004fe20000201400 */
[----:B------:R-:W-:Y:S06]  /*a400*/  BRA `(.L_x_3187) ;  /* 0x0000000800f47947 */ /* 0x000fec0003800000 */
.L_x_3188:
[----:B------:R-:W2:Y:S02]  /*a410*/  LDG.E.U16 R0, desc[UR36][R2.64] ;  /* 0x0000002402007981 */ /* 0x000ea4000c1e1500 */
[----:B--2---:R-:W0:Y:S01]  /*a420*/  I2F.S16 R0, R0 ;  /* 0x0000000000007306 */ /* 0x004e220000101400 */
[----:B------:R-:W-:Y:S05]  /*a430*/  BRA `(.L_x_3187) ;  /* 0x0000000800e87947 */ /* 0x000fea0003800000 */
.L_x_3183:
        /* <DEDUP_REMOVED lines=8> */
.L_x_3191:
[----:B------:R-:W2:Y:S02]  /*a4c0*/  LDG.E.U16 R0, desc[UR36][R2.64] ;  /* 0x0000002402007981 */ /* 0x000ea4000c1e1500 */
[----:B--2---:R-:W-:Y:S01]  /*a4d0*/  HADD2.F32 R0, -RZ, R0.H0_H0 ;  /* 0x20000000ff007230 */ /* 0x004fe20000004100 */
[----:B------:R-:W-:Y:S06]  /*a4e0*/  BRA `(.L_x_3187) ;  /* 0x0000000800bc7947 */ /* 0x000fec0003800000 */
.L_x_3190:
        /* <DEDUP_REMOVED lines=8> */
.L_x_3193:
[----:B------:R-:W2:Y:S02]  /*a570*/  LDG.E.U16 R0, desc[UR36][R2.64] ;  /* 0x0000002402007981 */ /* 0x000ea4000c1e1500 */
[----:B--2---:R-:W-:Y:S01]  /*a580*/  HADD2.F32 R0, -RZ, R0.H0_H0 ;  /* 0x20000000ff007230 */ /* 0x004fe20000004100 */
[----:B------:R-:W-:Y:S06]  /*a590*/  BRA `(.L_x_3187) ;  /* 0x0000000800907947 */ /* 0x000fec0003800000 */
.L_x_3192:
[----:B------:R-:W2:Y:S01]  /*a5a0*/  LDG.E.64 R2, desc[UR36][R2.64] ;  /* 0x0000002402027981 */ /* 0x000ea2000c1e1b00 */
[----:B------:R-:W-:Y:S01]  /*a5b0*/  UMOV UR4, 0xf0000000 ;  /* 0xf000000000047882 */ /* 0x000fe20000000000 */
[----:B------:R-:W-:Y:S01]  /*a5c0*/  UMOV UR5, 0x380fffff ;  /* 0x380fffff00057882 */ /* 0x000fe20000000000 */
[----:B--2---:R-:W0:Y:S01]  /*a5d0*/  F2F.F32.F64 R0, R2 ;  /* 0x0000000200007310 */ /* 0x004e220000301000 */
[----:B------:R-:W-:-:S14]  /*a5e0*/  DSETP.GEU.AND P0, PT, |R2|, UR4, PT ;  /* 0x0000000402007e2a */ /* 0x000fdc000bf0e200 */
[----:B0-----:R-:W-:Y:S01]  /*a5f0*/  @!P0 FMUL R0, R0, 1.175494350822287508e-38 ;  /* 0x0080000000008820 */ /* 0x001fe20000400000 */
[----:B------:R-:W-:Y:S06]  /*a600*/  BRA `(.L_x_3187) ;  /* 0x0000000800747947 */ /* 0x000fec0003800000 */
.L_x_3182:
        /* <DEDUP_REMOVED lines=12> */
.L_x_3196:
[----:B------:R-:W2:Y:S01]  /*a6d0*/  LDG.E.64 R2, desc[UR36][R2.64] ;  /* 0x0000002402027981 */ /* 0x000ea2000c1e1b00 */
[----:B------:R-:W-:Y:S01]  /*a6e0*/  UMOV UR4, 0xf0000000 ;  /* 0xf000000000047882 */ /* 0x000fe20000000000 */
[----:B------:R-:W-:Y:S01]  /*a6f0*/  UMOV UR5, 0x380fffff ;  /* 0x380fffff00057882 */ /* 0x000fe20000000000 */
[----:B--2---:R-:W0:Y:S01]  /*a700*/  F2F.F32.F64 R0, R2 ;  /* 0x0000000200007310 */ /* 0x004e220000301000 */
[----:B------:R-:W-:-:S14]  /*a710*/  DSETP.GEU.AND P0, PT, |R2|, UR4, PT ;  /* 0x0000000402007e2a */ /* 0x000fdc000bf0e200 */
[----:B0-----:R-:W-:Y:S01]  /*a720*/  @!P0 FMUL R0, R0, 1.175494350822287508e-38 ;  /* 0x0080000000008820 */ /* 0x001fe20000400000 */
[----:B------:R-:W-:Y:S06]  /*a730*/  BRA `(.L_x_3187) ;  /* 0x0000000800287947 */ /* 0x000fec0003800000 */
.L_x_3195:
        /* <DEDUP_REMOVED lines=23> */
[----:B------:R-:W-:Y:S01]  /*a8b0*/  LOP3.LUT R0, R5, 0x80000000, R0, 0xf8, !PT ;  /* 0x8000000005007812 */ /* 0x000fe200078ef800 */
[----:B------:R-:W-:Y:S06]  /*a8c0*/  BRA `(.L_x_3187) ;  /* 0x0000000400c47947 */ /* 0x000fec0003800000 */
.L_x_3198:
        /* <DEDUP_REMOVED lines=12> */
.L_x_3197:
[----:B------:R-:W2:Y:S02]  /*a990*/  LDG.E.U16 R0, desc[UR36][R2.64] ;  /* 0x0000002402007981 */ /* 0x000ea4000c1e1500 */
[----:B--2---:R-:W-:Y:S01]  /*a9a0*/  SHF.L.U32 R0, R0, 0x10, RZ ;  /* 0x0000001000007819 */ /* 0x004fe200000006ff */
[----:B------:R-:W-:Y:S06]  /*a9b0*/  BRA `(.L_x_3187) ;  /* 0x0000000400887947 */ /* 0x000fec0003800000 */
.L_x_3194:
        /* <DEDUP_REMOVED lines=11> */
.L_x_3201:
        /* <DEDUP_REMOVED lines=20> */
.L_x_3203:
[----:B------:R-:W-:Y:S05]  /*abb0*/  BSYNC.RECONVERGENT B0 ;  /* 0x0000000000007941 */ /* 0x000fea0003800200 */
.L_x_3202:
[----:B------:R-:W-:Y:S01]  /*abc0*/  IMAD.SHL.U32 R0, R0, 0x100000, RZ ;  /* 0x0010000000007824 */ /* 0x000fe200078e00ff */
[----:B------:R-:W-:-:S04]  /*abd0*/  LEA R2, R2, 0x3b800000, 0x17 ;  /* 0x3b80000002027811 */ /* 0x000fc800078eb8ff */
[----:B------:R-:W-:Y:S01]  /*abe0*/  LOP3.LUT R0, R2, R0, R7, 0xfe, !PT ;  /* 0x0000000002007212 */ /* 0x000fe200078efe07 */
[----:B------:R-:W-:Y:S06]  /*abf0*/  BRA `(.L_x_3187) ;  /* 0x0000000000f87947 */ /* 0x000fec0003800000 */
.L_x_3200:
        /* <DEDUP_REMOVED lines=20> */
.L_x_3205:
[----:B------:R-:W-:Y:S05]  /*ad40*/  BSYNC.RECONVERGENT B0 ;  /* 0x0000000000007941 */ /* 0x000fea0003800200 */
.L_x_3204:
[----:B------:R-:W-:Y:S02]  /*ad50*/  SHF.L.U32 R0, R0, 0x15, RZ ;  /* 0x0000001500007819 */ /* 0x000fe400000006ff */
[----:B------:R-:W-:-:S04]  /*ad60*/  LEA R2, R2, 0x37800000, 0x17 ;  /* 0x3780000002027811 */ /* 0x000fc800078eb8ff */
[----:B------:R-:W-:Y:S01]  /*ad70*/  LOP3.LUT R0, R2, R0, R7, 0xfe, !PT ;  /* 0x0000000002007212 */ /* 0x000fe200078efe07 */
[----:B------:R-:W-:Y:S06]  /*ad80*/  BRA `(.L_x_3187) ;  /* 0x0000000000947947 */ /* 0x000fec0003800000 */
.L_x_3199:
        /* <DEDUP_REMOVED lines=11> */
[----:B------:R-:W-:Y:S01]  /*ae40*/  @!P0 MOV R0, 0x7f800001 ;  /* 0x7f80000100008802 */ /* 0x000fe20000000f00 */
[----:B------:R-:W-:Y:S01]  /*ae50*/  @P0 IMAD.SHL.U32 R0, R2, 0x800000, RZ ;  /* 0x0080000002000824 */ /* 0x000fe200078e00ff */
[----:B------:R-:W-:Y:S06]  /*ae60*/  BRA `(.L_x_3187) ;  /* 0x00000000005c7947 */ /* 0x000fec0003800000 */
.L_x_3186:
        /* <DEDUP_REMOVED lines=16> */
.L_x_3208:
[----:B------:R-:W-:Y:S01]  /*af70*/  IMAD.MOV.U32 R0, RZ, RZ, RZ ;  /* 0x000000ffff007224 */ /* 0x000fe200078e00ff */
[----:B------:R-:W-:Y:S06]  /*af80*/  BRA `(.L_x_3187) ;  /* 0x0000000000147947 */ /* 0x000fec0003800000 */
.L_x_3207:
[----:B------:R-:W2:Y:S02]  /*af90*/  LDG.E.64 R2, desc[UR36][R2.64] ;  /* 0x0000002402027981 */ /* 0x000ea4000c1e1b00 */
[----:B--2---:R0:W1:Y:S01]  /*afa0*/  I2F.U64 R0, R2 ;  /* 0x0000000200007312 */ /* 0x0040620000301000 */
[----:B------:R-:W-:Y:S05]  /*afb0*/  BRA `(.L_x_3187) ;  /* 0x0000000000087947 */ /* 0x000fea0003800000 */
.L_x_3206:
[----:B------:R-:W2:Y:S02]  /*afc0*/  LDG.E R0, desc[UR36][R2.64] ;  /* 0x0000002402007981 */ /* 0x000ea4000c1e1900 */
[----:B--2---:R-:W-:-:S07]  /*afd0*/  I2FP.F32.U32 R0, R0 ;  /* 0x0000000000007245 */ /* 0x004fce0000201000 */
.L_x_3187:
[----:B------:R-:W-:Y:S05]  /*afe0*/  BSYNC.RECONVERGENT B6 ;  /* 0x0000000000067941 */ /* 0x000fea0003800200 */
.L_x_3181:
[----:B------:R-:W0:Y:S01]  /*aff0*/  LDCU UR5, c[0x0][0x594] ;  /* 0x0000b280ff0577ac */ /* 0x000e220008000800 */
[----:B------:R-:W-:-:S04]  /*b000*/  UPRMT UR4, UR41, 0x9910, URZ ;  /* 0x0000991029047896 */ /* 0x000fc800080000ff */
[----:B------:R-:W-:Y:S01]  /*b010*/  UISETP.GT.AND UP0, UPT, UR4, 0x9, UPT ;  /* 0x000000090400788c */ /* 0x000fe2000bf04270 */
[----:B012345:R-:W-:-:S08]  /*b020*/  FMNMX.FTZ R2, R0, UR5, PT ;  /* 0x0000000500027c09 */ /* 0x03ffd0000b810000 */
        /* <DEDUP_REMOVED lines=10> */
[----:B0-----:R-:W-:Y:S01]  /*b0d0*/  STG.E.U8 desc[UR36][R16.64], R3 ;  /* 0x0000000310007986 */ /* 0x001fe2000c101124 */
[----:B------:R-:W-:Y:S05]  /*b0e0*/  EXIT ;  /* 0x000000000000794d */ /* 0x000fea0003800000 */
.L_x_3212:
[----:B------:R-:W0:Y:S02]  /*b0f0*/  F2I.S64.TRUNC R2, R2 ;  /* 0x0000000200027311 */ /* 0x000e24000020d900 */
[----:B0-----:R-:W-:-:S05]  /*b100*/  MOV R5, R2 ;  /* 0x0000000200057202 */ /* 0x001fca0000000f00 */
[----:B------:R-:W-:Y:S01]  /*b110*/  STG.E.U8 desc[UR36][R16.64], R5 ;  /* 0x0000000510007986 */ /* 0x000fe2000c101124 */
[----:B------:R-:W-:Y:S05]  /*b120*/  EXIT ;  /* 0x000000000000794d */ /* 0x000fea0003800000 */
.L_x_3211:
[----:B------:R-:W-:-:S09]  /*b130*/  UISETP.NE.AND UP0, UPT, UR4, 0x2, UPT ;  /* 0x000000020400788c */ /* 0x000fd2000bf05270 */
[----:B------:R-:W-:Y:S05]  /*b140*/  BRA.U !UP0, `(.L_x_3214) ;  /* 0x0000000108287547 */ /* 0x000fea000b800000 */
[----:B------:R-:W-:-:S09]  /*b150*/  UISETP.NE.AND UP0, UPT, UR4, 0x3, UPT ;  /* 0x000000030400788c */ /* 0x000fd2000bf05270 */
[----:B------:R-:W-:Y:S05]  /*b160*/  BRA.U !UP0, `(.L_x_3215) ;  /* 0x0000000108147547 */ /* 0x000fea000b800000 */
[----:B------:R-:W-:-:S09]  /*b170*/  UISETP.NE.AND UP0, UPT, UR4, 0x4, UPT ;  /* 0x000000040400788c */ /* 0x000fd2000bf05270 */
[----:B------:R-:W-:Y:S05]  /*b180*/  BRA.U UP0, `(.L_x_3213) ;  /* 0x0000000900387547 */ /* 0x000fea000b800000 */
[----:B------:R-:W0:Y:S02]  /*b190*/  F2I.S64.TRUNC R2, R2 ;  /* 0x0000000200027311 */ /* 0x000e24000020d900 */
[----:B0-----:R-:W-:Y:S01]  /*b1a0*/  STG.E.64 desc[UR36][R16.64], R2 ;  /* 0x0000000210007986 */ /* 0x001fe2000c101b24 */
[----:B------:R-:W-:Y:S05]  /*b1b0*/  EXIT ;  /* 0x000000000000794d */ /* 0x000fea0003800000 */
.L_x_3215:
[----:B------:R-:W0:Y:S02]  /*b1c0*/  F2I.FTZ.TRUNC.NTZ R3, R2 ;  /* 0x0000000200037305 */ /* 0x000e24000021f100 */
[----:B0-----:R-:W-:Y:S01]  /*b1d0*/  STG.E desc[UR36][R16.64], R3 ;  /* 0x0000000310007986 */ /* 0x001fe2000c101924 */
[----:B------:R-:W-:Y:S05]  /*b1e0*/  EXIT ;  /* 0x000000000000794d */ /* 0x000fea0003800000 */
.L_x_3214:
[----:B------:R-:W0:Y:S02]  /*b1f0*/  F2I.FTZ.TRUNC.NTZ R3, R2 ;  /* 0x0000000200037305 */ /* 0x000e24000021f100 */
[----:B0-----:R-:W-:Y:S01]  /*b200*/  STG.E.U16 desc[UR36][R16.64], R3 ;  /* 0x0000000310007986 */ /* 0x001fe2000c101524 */
[----:B------:R-:W-:Y:S05]  /*b210*/  EXIT ;  /* 0x000000000000794d */ /* 0x000fea0003800000 */
.L_x_3210:
[----:B------:R-:W-:-:S09]  /*b220*/  UISETP.GT.AND UP0, UPT, UR4, 0x6, UPT ;  /* 0x000000060400788c */ /* 0x000fd2000bf04270 */
[----:B------:R-:W-:Y:S05]  /*b230*/  BRA.U UP0, `(.L_x_3216) ;  /* 0x0000000100247547 */ /* 0x000fea000b800000 */
[----:B------:R-:W-:-:S09]  /*b240*/  UISETP.NE.AND UP0, UPT, UR4, 0x5, UPT ;  /* 0x000000050400788c */ /* 0x000fd2000bf05270 */
[----:B------:R-:W-:Y:S05]  /*b250*/  BRA.U !UP0, `(.L_x_3217) ;  /* 0x0000000108107547 */ /* 0x000fea000b800000 */
[----:B------:R-:W-:-:S09]  /*b260*/  UISETP.NE.AND UP0, UPT, UR4, 0x6, UPT ;  /* 0x000000060400788c */ /* 0x000fd2000bf05270 */
[----:B------:R-:W-:Y:S05]  /*b270*/  BRA.U UP0, `(.L_x_3213) ;  /* 0x0000000500fc7547 */ /* 0x000fea000b800000 */
[----:B------:R-:W-:Y:S01]  /*b280*/  STG.E desc[UR36][R16.64], R2 ;  /* 0x0000000210007986 */ /* 0x000fe2000c101924 */
[----:B------:R-:W-:Y:S05]  /*b290*/  EXIT ;  /* 0x000000000000794d */ /* 0x000fea0003800000 */
.L_x_3217:
[----:B------:R-:W-:-:S05]  /*b2a0*/  F2FP.F16.F32.PACK_AB R2, RZ, R2 ;  /* 0x00000002ff02723e */ /* 0x000fca00000000ff */
[----:B------:R-:W-:Y:S01]  /*b2b0*/  STG.E.U16 desc[UR36][R16.64], R2 ;  /* 0x0000000210007986 */ /* 0x000fe2000c101524 */
[----:B------:R-:W-:Y:S05]  /*b2c0*/  EXIT ;  /* 0x000000000000794d */ /* 0x000fea0003800000 */
.L_x_3216:
[----:B------:R-:W-:-:S09]  /*b2d0*/  UISETP.NE.AND UP0, UPT, UR4, 0x7, UPT ;  /* 0x000000070400788c */ /* 0x000fd2000bf05270 */
[----:B------:R-:W-:Y:S05]  /*b2e0*/  BRA.U !UP0, `(.L_x_3218) ;  /* 0x00000001082c7547 */ /* 0x000fea000b800000 */
[----:B------:R-:W-:-:S09]  /*b2f0*/  UISETP.NE.AND UP0, UPT, UR4, 0x8, UPT ;  /* 0x000000080400788c */ /* 0x000fd2000bf05270 */
[----:B------:R-:W-:Y:S05]  /*b300*/  BRA.U !UP0, `(.L_x_3219) ;  /* 0x0000000108147547 */ /* 0x000fea000b800000 */
[----:B------:R-:W-:-:S09]  /*b310*/  UISETP.NE.AND UP0, UPT, UR4, 0x9, UPT ;  /* 0x000000090400788c */ /* 0x000fd2000bf05270 */
[----:B------:R-:W-:Y:S05]  /*b320*/  BRA.U UP0, `(.L_x_3213) ;  /* 0x0000000500d07547 */ /* 0x000fea000b800000 */
[----:B------:R-:W-:-:S05]  /*b330*/  IMAD.MOV.U32 R3, RZ, RZ, RZ ;  /* 0x000000ffff037224 */ /* 0x000fca00078e00ff */
[----:B------:R-:W-:Y:S01]  /*b340*/  STG.E.64 desc[UR36][R16.64], R2 ;  /* 0x0000000210007986 */ /* 0x000fe2000c101b24 */
[----:B------:R-:W-:Y:S05]  /*b350*/  EXIT ;  /* 0x000000000000794d */ /* 0x000fea0003800000 */
.L_x_3219:
[----:B------:R-:W-:-:S04]  /*b360*/  F2FP.F16.F32.PACK_AB R3, RZ, R2 ;  /* 0x00000002ff03723e */ /* 0x000fc800000000ff */
[----:B------:R-:W-:-:S05]  /*b370*/  PRMT R3, R3, 0x5410, RZ ;  /* 0x0000541003037816 */ /* 0x000fca00000000ff */
[----:B------:R-:W-:Y:S01]  /*b380*/  STG.E desc[UR36][R16.64], R3 ;  /* 0x0000000310007986 */ /* 0x000fe2000c101924 */
[----:B------:R-:W-:Y:S05]  /*b390*/  EXIT ;  /* 0x000000000000794d */ /* 0x000fea0003800000 */
.L_x_3218:
[----:B------:R-:W-:-:S06]  /*b3a0*/  FMUL.FTZ R2, R2, 1 ;  /* 0x3f80000002027820 */ /* 0x000fcc0000410000 */
[----:B------:R-:W0:Y:S02]  /*b3b0*/  F2F.F64.F32 R2, R2 ;  /* 0x0000000200027310 */ /* 0x000e240000201800 */
[----:B0-----:R-:W-:Y:S01]  /*b3c0*/  STG.E.64 desc[UR36][R16.64], R2 ;  /* 0x0000000210007986 */ /* 0x001fe2000c101b24 */
[----:B------:R-:W-:Y:S05]  /*b3d0*/  EXIT ;  /* 0x000000000000794d */ /* 0x000fea0003800000 */
.L_x_3209:
        /* <DEDUP_REMOVED lines=11> */
[----:B0-----:R-:W-:Y:S01]  /*b490*/  STG.E.U16 desc[UR36][R16.64], R3 ;  /* 0x0000000310007986 */ /* 0x001fe2000c101524 */
[----:B------:R-:W-:Y:S05]  /*b4a0*/  EXIT ;  /* 0x000000000000794d */ /* 0x000fea0003800000 */
.L_x_3223:
        /* <DEDUP_REMOVED lines=16> */
.L_x_3226:
[----:B------:R-:W-:-:S04]  /*b5b0*/  SHF.R.U32.HI R2, RZ, 0x18, R2 ;  /* 0x00000018ff027819 */ /* 0x000fc80000011602 */
[----:B------:R-:W-:-:S04]  /*b5c0*/  LOP3.LUT R2, R3, 0x80, R2, 0xf8, !PT ;  /* 0x0000008003027812 */ /* 0x000fc800078ef802 */
[----:B------:R-:W-:-:S07]  /*b5d0*/  PRMT R8, R2, 0x7610, R8 ;  /* 0x0000761002087816 */ /* 0x000fce0000000008 */
.L_x_3225:
[----:B------:R-:W-:Y:S05]  /*b5e0*/  BSYNC.RECONVERGENT B0 ;  /* 0x0000000000007941 */ /* 0x000fea0003800200 */
.L_x_3224:
[----:B------:R-:W-:Y:S01]  /*b5f0*/  STG.E.U8 desc[UR36][R16.64], R8 ;  /* 0x0000000810007986 */ /* 0x000fe2000c101124 */
[----:B------:R-:W-:Y:S05]  /*b600*/  EXIT ;  /* 0x000000000000794d */ /* 0x000fea0003800000 */
.L_x_3222:
        /* <DEDUP_REMOVED lines=16> */
.L_x_3229:
[----:B------:R-:W-:-:S04]  /*b710*/  SHF.R.U32.HI R2, RZ, 0x18, R2 ;  /* 0x00000018ff027819 */ /* 0x000fc80000011602 */
[----:B------:R-:W-:-:S04]  /*b720*/  LOP3.LUT R3, R3, 0x80, R2, 0xf8, !PT ;  /* 0x0000008003037812 */ /* 0x000fc800078ef802 */
[----:B------:R-:W-:-:S07]  /*b730*/  PRMT R8, R3, 0x7610, R8 ;  /* 0x0000761003087816 */ /* 0x000fce0000000008 */
.L_x_3228:
[----:B------:R-:W-:Y:S05]  /*b740*/  BSYNC.RECONVERGENT B0 ;  /* 0x0000000000007941 */ /* 0x000fea0003800200 */
.L_x_3227:
[----:B------:R-:W-:Y:S01]  /*b750*/  STG.E.U8 desc[UR36][R16.64], R8 ;  /* 0x0000000810007986 */ /* 0x000fe2000c101124 */
[----:B------:R-:W-:Y:S05]  /*b760*/  EXIT ;  /* 0x000000000000794d */ /* 0x000fea0003800000 */
.L_x_3221:
        /* <DEDUP_REMOVED lines=21> */
.L_x_3231:
[----:B------:R-:W0:Y:S02]  /*b8c0*/  F2I.U64.TRUNC R2, R2 ;  /* 0x0000000200027311 */ /* 0x000e24000020d800 */
[----:B0-----:R-:W-:Y:S01]  /*b8d0*/  STG.E.64 desc[UR36][R16.64], R2 ;  /* 0x0000000210007986 */ /* 0x001fe2000c101b24 */
[----:B------:R-:W-:Y:S05]  /*b8e0*/  EXIT ;  /* 0x000000000000794d */ /* 0x000fea0003800000 */
.L_x_3230:
[----:B------:R-:W0:Y:S02]  /*b8f0*/  F2I.FTZ.U32.TRUNC.NTZ R3, R2 ;  /* 0x0000000200037305 */ /* 0x000e24000021f000 */
[----:B0-----:R-:W-:Y:S01]  /*b900*/  STG.E desc[UR36][R16.64], R3 ;  /* 0x0000000310007986 */ /* 0x001fe2000c101924 */
[----:B------:R-:W-:Y:S05]  /*b910*/  EXIT ;  /* 0x000000000000794d */ /* 0x000fea0003800000 */
.L_x_3220:
        /* <DEDUP_REMOVED lines=8> */
[----:B------:R-:W-:Y:S01]  /*b9a0*/  STG.E.U8 desc[UR36][R16.64], R3 ;  /* 0x0000000310007986 */ /* 0x000fe2000c101124 */
[----:B------:R-:W-:Y:S05]  /*b9b0*/  EXIT ;  /* 0x000000000000794d */ /* 0x000fea0003800000 */
.L_x_3233:
[----:B------:R-:W-:Y:S01]  /*b9c0*/  FMUL.FTZ R4, R2, 1 ;  /* 0x3f80000002047820 */ /* 0x000fe20000410000 */
[----:B------:R-:W-:-:S05]  /*b9d0*/  CS2R R6, SRZ ;  /* 0x0000000000067805 */ /* 0x000fca000001ff00 */
[----:B------:R-:W0:Y:S02]  /*b9e0*/  F2F.F64.F32 R4, R4 ;  /* 0x0000000400047310 */ /* 0x000e240000201800 */
[----:B0-----:R-:W-:Y:S01]  /*b9f0*/  STG.E.128 desc[UR36][R16.64], R4 ;  /* 0x0000000410007986 */ /* 0x001fe2000c101d24 */
[----:B------:R-:W-:Y:S05]  /*ba00*/  EXIT ;  /* 0x000000000000794d */ /* 0x000fea0003800000 */
.L_x_3232:
[----:B------:R-:W-:-:S09]  /*ba10*/  UISETP.NE.AND UP0, UPT, UR4, 0xf, UPT ;  /* 0x0000000f0400788c */ /* 0x000fd2000bf05270 */
[----:B------:R-:W-:Y:S05]  /*ba20*/  BRA.U !UP0, `(.L_x_3234) ;  /* 0x0000000108e07547 */ /* 0x000fea000b800000 */
[----:B------:R-:W-:-:S09]  /*ba30*/  UISETP.NE.AND UP0, UPT, UR4, 0x17, UPT ;  /* 0x000000170400788c */ /* 0x000fd2000bf05270 */
[----:B------:R-:W-:Y:S05]  /*ba40*/  BRA.U !UP0, `(.L_x_3235) ;  /* 0x00000001088c7547 */ /* 0x000fea000b800000 */
[----:B------:R-:W-:-:S09]  /*ba50*/  UISETP.NE.AND UP0, UPT, UR4, 0x18, UPT ;  /* 0x000000180400788c */ /* 0x000fd2000bf05270 */
[----:B------:R-:W-:Y:S05]  /*ba60*/  BRA.U !UP0, `(.L_x_3236) ;  /* 0x0000000108447547 */ /* 0x000fea000b800000 */
.L_x_3213:
        /* <DEDUP_REMOVED lines=16> */
.L_x_3237:
[----:B------:R-:W-:Y:S05]  /*bb70*/  EXIT ;  /* 0x000000000000794d */ /* 0x000fea0003800000 */
.L_x_3236:
        /* <DEDUP_REMOVED lines=12> */
.L_x_3239:
[----:B------:R-:W-:Y:S05]  /*bc40*/  BSYNC.RECONVERGENT B0 ;  /* 0x0000000000007941 */ /* 0x000fea0003800200 */
.L_x_3238:
[----:B------:R-:W-:-:S05]  /*bc50*/  LOP3.LUT R3, R0, 0x80, R5, 0xf8, !PT ;  /* 0x0000008000037812 */ /* 0x000fca00078ef805 */
[----:B------:R-:W-:Y:S01]  /*bc60*/  STG.E.U8 desc[UR36][R16.64], R3 ;  /* 0x0000000310007986 */ /* 0x000fe2000c101124 */
[----:B------:R-:W-:Y:S05]  /*bc70*/  EXIT ;  /* 0x000000000000794d */ /* 0x000fea0003800000 */
.L_x_3235:
        /* <DEDUP_REMOVED lines=11> */
.L_x_3241:
[----:B------:R-:W-:Y:S01]  /*bd30*/  HFMA2 R0, -RZ, RZ, 0, 7.569789886474609375e-06 ;  /* 0x0000007fff007431 */ /* 0x000fe200000001ff */
[----:B------:R-:W-:-:S04]  /*bd40*/  ISETP.GT.U32.AND P0, PT, R4, 0x7f800000, PT ;  /* 0x7f8000000400780c */ /* 0x000fc80003f04070 */
[----:B------:R-:W-:-:S09]  /*bd50*/  SEL R0, R0, 0x7c, P0 ;  /* 0x0000007c00007807 */ /* 0x000fd20000000000 */
.L_x_3242:
[----:B------:R-:W-:Y:S05]  /*bd60*/  BSYNC.RECONVERGENT B0 ;  /* 0x0000000000007941 */ /* 0x000fea0003800200 */
.L_x_3240:
[----:B------:R-:W-:-:S04]  /*bd70*/  SHF.R.U32.HI R3, RZ, 0x18, R2 ;  /* 0x00000018ff037819 */ /* 0x000fc80000011602 */
[----:B------:R-:W-:-:S05]  /*bd80*/  LOP3.LUT R3, R0, 0x80, R3, 0xf8, !PT ;  /* 0x0000008000037812 */ /* 0x000fca00078ef803 */
[----:B------:R-:W-:Y:S01]  /*bd90*/  STG.E.U8 desc[UR36][R16.64], R3 ;  /* 0x0000000310007986 */ /* 0x000fe2000c101124 */
[----:B------:R-:W-:Y:S05]  /*bda0*/  EXIT ;  /* 0x000000000000794d */ /* 0x000fea0003800000 */
.L_x_3234:
[----:B------:R-:W-:-:S05]  /*bdb0*/  F2FP.BF16.F32.PACK_AB R2, RZ, R2 ;  /* 0x00000002ff02723e */ /* 0x000fca00000010ff */
[----:B------:R-:W-:Y:S01]  /*bdc0*/  STG.E.U16 desc[UR36][R16.64], R2 ;  /* 0x0000000210007986 */ /* 0x000fe2000c101524 */
[----:B------:R-:W-:Y:S05]  /*bdd0*/  EXIT ;  /* 0x000000000000794d */ /* 0x000fea0003800000 */
.L_x_3243:
        /* <DEDUP_REMOVED lines=10> */
.L_x_41698:


//--------------------- .text._ZN2at6native27unrolled_elementwise_kernelINS0_13AUnaryFunctorIfffZZZNS0_16fmin_kernel_cudaERNS_18TensorIteratorBaseEENKUlvE_clEvENKUlvE0_clEvEUlffE_EESt5arrayIPcLm2EELi4E23TrivialOffsetCalculatorILi1EjESD_NS0_6memory12LoadWithCastILi1EEENSE_13StoreWithCastILi1EEEEEviT_T0_T2_T3_T4_T5_ --------------------------
	.section	.text._ZN2at6native27unrolled_elementwise_kernelINS0_13AUnaryFunctorIfffZZZNS0_16fmin_kernel_cudaERNS_18TensorIteratorBaseEENKUlvE_clEvENKUlvE0_clEvEUlffE_EESt5arrayIPcLm2EELi4E23TrivialOffsetCalculatorILi1EjESD_NS0_6memory12LoadWithCastILi1EEENSE_13StoreWithCastILi1EEEEEviT_T0_T2_T3_T4_T5_,"ax",@progbits
	.align	128
        .global         _ZN2at6native27unrolled_elementwise_kernelINS0_13AUnaryFunctorIfffZZZNS0_16fmin_kernel_cudaERNS_18TensorIteratorBaseEENKUlvE_clEvENKUlvE0_clEvEUlffE_EESt5arrayIPcLm2EELi4E23TrivialOffsetCalculatorILi1EjESD_NS0_6memory12LoadWithCastILi1EEENSE_13StoreWithCastILi1EEEEEviT_T0_T2_T3_T4_T5_
        .type           _ZN2at6native27unrolled_elementwise_kernelINS0_13AUnaryFunctorIfffZZZNS0_16fmin_kernel_cudaERNS_18TensorIteratorBaseEENKUlvE_clEvENKUlvE0_clEvEUlffE_EESt5arrayIPcLm2EELi4E23TrivialOffsetCalculatorILi1EjESD_NS0_6memory12LoadWithCastILi1EEENSE_13StoreWithCastILi1EEEEEviT_T0_T2_T3_T4_T5_,@function
        .size           _ZN2at6native27unrolled_elementwise_kernelINS0_13AUnaryFunctorIfffZZZNS0_16fmin_kernel_cudaERNS_18TensorIteratorBaseEENKUlvE_clEvENKUlvE0_clEvEUlffE_EESt5arrayIPcLm2EELi4E23TrivialOffsetCalculatorILi1EjESD_NS0_6memory12LoadWithCastILi1EEENSE_13StoreWithCastILi1EEEEEviT_T0_T2_T3_T4_T5_,(.L_x_41699 - _ZN2at6native27unrolled_elementwise_kernelINS0_13AUnaryFunctorIfffZZZNS0_16fmin_kernel_cudaERNS_18TensorIteratorBaseEENKUlvE_clEvENKUlvE0_clEvEUlffE_EESt5arrayIPcLm2EELi4E23TrivialOffsetCalculatorILi1EjESD_NS0_6memory12LoadWithCastILi1EEENSE_13StoreWithCastILi1EEEEEviT_T0_T2_T3_T4_T5_)
        .other          _ZN2at6native27unrolled_elementwise_kernelINS0_13AUnaryFunctorIfffZZZNS0_16fmin_kernel_cudaERNS_18TensorIteratorBaseEENKUlvE_clEvENKUlvE0_clEvEUlffE_EESt5arrayIPcLm2EELi4E23TrivialOffsetCalculatorILi1EjESD_NS0_6memory12LoadWithCastILi1EEENSE_13StoreWithCastILi1EEEEEviT_T0_T2_T3_T4_T5_,@"STO_CUDA_ENTRY STV_DEFAULT"
_ZN2at6native27unrolled_elementwise_kernelINS0_13AUnaryFunctorIfffZZZNS0_16fmin_kernel_cudaERNS_18TensorIteratorBaseEENKUlvE_clEvENKUlvE0_clEvEUlffE_EESt5arrayIPcLm2EELi4E23TrivialOffsetCalculatorILi1EjESD_NS0_6memory12LoadWithCastILi1EEENSE_13StoreWithCastILi1EEEEEviT_T0_T2_T3_T4_T5_:
.text._ZN2at6native27unrolled_elementwise_kernelINS0_13AUnaryFunctorIfffZZZNS0_16fmin_kernel_cudaERNS_18TensorIteratorBaseEENKUlvE_clEvENKUlvE0_clEvEUlffE_EESt5arrayIPcLm2EELi4E23TrivialOffsetCalculatorILi1EjESD_NS0_6memory12LoadWithCastILi1EEENSE_13StoreWithCastILi1EEEEEviT_T0_T2_T3_T4_T5_:
[----:B------:R-:W0:Y:S01]  /*0000*/  LDC R1, c[0x0][0x37c] ;  /* 0x0000df00ff017b82 */ /* 0x000e220000000800 */
[----:B------:R-:W1:Y:S07]  /*0010*/  S2R R2, SR_CTAID.X ;  /* 0x0000000000027919 */ /* 0x000e6e0000002500 */
[----:B------:R-:W1:Y:S01]  /*0020*/  LDC R17, c[0x0][0x380] ;  /* 0x0000e000ff117b82 */ /* 0x000e620000000800 */
[----:B------:R-:W2:Y:S01]  /*0030*/  LDCU.64 UR36, c[0x0][0x358] ;  /* 0x00006b00ff2477ac */ /* 0x000ea20008000a00 */
[----:B------:R-:W-:Y:S01]  /*0040*/  BSSY.RECONVERGENT B7, `(.L_x_3244) ;  /* 0x00000ec000077945 */ /* 0x000fe20003800200 */
[----:B------:R-:W3:Y:S01]  /*0050*/  S2R R16, SR_TID.X ;  /* 0x0000000000107919 */ /* 0x000ee20000002100 */
[----:B------:R-:W-:Y:S01]  /*0060*/  IMAD.MOV.U32 R22, RZ, RZ, RZ ;  /* 0x000000ffff167224 */ /* 0x000fe200078e00ff */
        /* <DEDUP_REMOVED lines=8> */
[----:B------:R-:W-:Y:S01]  /*00f0*/  BSSY.RECONVERGENT B6, `(.L_x_3246) ;  /* 0x00000df000067945 */ /* 0x000fe20003800200 */
        /* <DEDUP_REMOVED lines=17> */
.L_x_3250:
[----:B------:R-:W2:Y:S02]  /*0210*/  LDG.E.U8 R4, desc[UR36][R4.64] ;  /* 0x0000002404047981 */ /* 0x000ea4000c1e1100 */
[----:B--2---:R-:W-:Y:S01]  /*0220*/  I2FP.F32.U32 R22, R4 ;  /* 0x0000000400167245 */ /* 0x004fe20000201000 */
[----:B------:R-:W-:Y:S06]  /*0230*/  BRA `(.L_x_3252) ;  /* 0x0000000c00287947 */ /* 0x000fec0003800000 */
.L_x_3249:
        /* <DEDUP_REMOVED lines=9> */
.L_x_3254:
[----:B------:R-:W2:Y:S02]  /*02d0*/  LDG.E R4, desc[UR36][R4.64] ;  /* 0x0000002404047981 */ /* 0x000ea4000c1e1900 */
[----:B--2---:R-:W-:Y:S01]  /*02e0*/  I2FP.F32.S32 R22, R4 ;  /* 0x0000000400167245 */ /* 0x004fe20000201400 */
[----:B------:R-:W-:Y:S06]  /*02f0*/  BRA `(.L_x_3252) ;  /* 0x0000000800f87947 */ /* 0x000fec0003800000 */
.L_x_3253:
[----:B------:R-:W2:Y:S02]  /*0300*/  LDG.E.U16 R4, desc[UR36][R4.64] ;  /* 0x0000002404047981 */ /* 0x000ea4000c1e1500 */
[----:B--2---:R2:W3:Y:S01]  /*0310*/  I2F.S16 R22, R4 ;  /* 0x0000000400167306 */ /* 0x0044e20000101400 */
[----:B------:R-:W-:Y:S05]  /*0320*/  BRA `(.L_x_3252) ;  /* 0x0000000800ec7947 */ /* 0x000fea0003800000 */
.L_x_3248:
        /* <DEDUP_REMOVED lines=8> */
.L_x_3256:
[----:B------:R-:W2:Y:S02]  /*03b0*/  LDG.E.U16 R4, desc[UR36][R4.64] ;  /* 0x0000002404047981 */ /* 0x000ea4000c1e1500 */
[----:B--2---:R-:W-:Y:S01]  /*03c0*/  HADD2.F32 R22, -RZ, R4.H0_H0 ;  /* 0x20000004ff167230 */ /* 0x004fe20000004100 */
[----:B------:R-:W-:Y:S06]  /*03d0*/  BRA `(.L_x_3252) ;  /* 0x0000000800c07947 */ /* 0x000fec0003800000 */
.L_x_3255:
        /* <DEDUP_REMOVED lines=8> */
.L_x_3258:
[----:B------:R-:W2:Y:S02]  /*0460*/  LDG.E.U16 R4, desc[UR36][R4.64] ;  /* 0x0000002404047981 */ /* 0x000ea4000c1e1500 */
[----:B--2---:R-:W-:Y:S01]  /*0470*/  HADD2.F32 R22, -RZ, R4.H0_H0 ;  /* 0x20000004ff167230 */ /* 0x004fe20000004100 */
[----:B------:R-:W-:Y:S06]  /*0480*/  BRA `(.L_x_3252) ;  /* 0x0000000800947947 */ /* 0x000fec0003800000 */
.L_x_3257:
[----:B------:R-:W2:Y:S01]  /*0490*/  LDG.E.64 R4, desc[UR36][R4.64] ;  /* 0x0000002404047981 */ /* 0x000ea2000c1e1b00 */
[----:B------:R-:W-:Y:S01]  /*04a0*/  UMOV UR4, 0xf0000000 ;  /* 0xf000000000047882 */ /* 0x000fe20000000000 */
[----:B------:R-:W-:Y:S01]  /*04b0*/  UMOV UR5, 0x380fffff ;  /* 0x380fffff00057882 */ /* 0x000fe20000000000 */
[----:B--2---:R-:W0:Y:S01]  /*04c0*/  F2F.F32.F64 R22, R4 ;  /* 0x0000000400167310 */ /* 0x004e220000301000 */
[----:B------:R-:W-:-:S14]  /*04d0*/  DSETP.GEU.AND P0, PT, |R4|, UR4, PT ;  /* 0x0000000404007e2a */ /* 0x000fdc000bf0e200 */
[----:B0-----:R-:W-:Y:S01]  /*04e0*/  @!P0 FMUL R22, R22, 1.175494350822287508e-38 ;  /* 0x0080000016168820 */ /* 0x001fe20000400000 */
[----:B------:R-:W-:Y:S06]  /*04f0*/  BRA `(.L_x_3252) ;  /* 0x0000000800787947 */ /* 0x000fec0003800000 */
.L_x_3247:
        /* <DEDUP_REMOVED lines=12> */
.L_x_3261:
[----:B------:R-:W2:Y:S01]  /*05c0*/  LDG.E.64 R4, desc[UR36][R4.64] ;  /* 0x0000002404047981 */ /* 0x000ea2000c1e1b00 */
[----:B------:R-:W-:Y:S01]  /*05d0*/  UMOV UR4, 0xf0000000 ;  /* 0xf000000000047882 */ /* 0x000fe20000000000 */
[----:B------:R-:W-:Y:S01]  /*05e0*/  UMOV UR5, 0x380fffff ;  /* 0x380fffff00057882 */ /* 0x000fe20000000000 */
[----:B--2---:R-:W0:Y:S01]  /*05f0*/  F2F.F32.F64 R22, R4 ;  /* 0x0000000400167310 */ /* 0x004e220000301000 */
[----:B------:R-:W-:-:S14]  /*0600*/  DSETP.GEU.AND P0, PT, |R4|, UR4, PT ;  /* 0x0000000404007e2a */ /* 0x000fdc000bf0e200 */
[----:B0-----:R-:W-:Y:S01]  /*0610*/  @!P0 FMUL R22, R22, 1.175494350822287508e-38 ;  /* 0x0080000016168820 */ /* 0x001fe20000400000 */
[----:B------:R-:W-:Y:S06]  /*0620*/  BRA `(.L_x_3252) ;  /* 0x00000008002c7947 */ /* 0x000fec0003800000 */
.L_x_3260:
        /* <DEDUP_REMOVED lines=25> */
.L_x_3263:
        /* <DEDUP_REMOVED lines=11> */
[----:B------:R-:W-:Y:S01]  /*0870*/  LOP3.LUT R22, R0, 0x80000000, R3, 0xf8, !PT ;  /* 0x8000000000167812 */ /* 0x000fe200078ef803 */
[----:B------:R-:W-:Y:S06]  /*0880*/  BRA `(.L_x_3252) ;  /* 0x0000000400947947 */ /* 0x000fec0003800000 */
.L_x_3262:
[----:B------:R-:W2:Y:S02]  /*0890*/  LDG.E.U16 R4, desc[UR36][R4.64] ;  /* 0x0000002404047981 */ /* 0x000ea4000c1e1500 */
[----:B--2---:R-:W-:Y:S01]  /*08a0*/  IMAD.U32 R22, R4, 0x10000, RZ ;  /* 0x0001000004167824 */ /* 0x004fe200078e00ff */
[----:B------:R-:W-:Y:S06]  /*08b0*/  BRA `(.L_x_3252) ;  /* 0x0000000400887947 */ /* 0x000fec0003800000 */
.L_x_3259:
        /* <DEDUP_REMOVED lines=11> */
.L_x_3266:
        /* <DEDUP_REMOVED lines=20> */
.L_x_3268:
[----:B------:R-:W-:Y:S05]  /*0ab0*/  BSYNC.RECONVERGENT B0 ;  /* 0x0000000000007941 */ /* 0x000fea0003800200 */
.L_x_3267:
[----:B------:R-:W-:Y:S01]  /*0ac0*/  IMAD.SHL.U32 R0, R0, 0x100000, RZ ;  /* 0x0010000000007824 */ /* 0x000fe200078e00ff */
[----:B------:R-:W-:-:S04]  /*0ad0*/  LEA R3, R3, 0x3b800000, 0x17 ;  /* 0x3b80000003037811 */ /* 0x000fc800078eb8ff */
[----:B------:R-:W-:Y:S01]  /*0ae0*/  LOP3.LUT R22, R3, R0, R7, 0xfe, !PT ;  /* 0x0000000003167212 */ /* 0x000fe200078efe07 */
[----:B------:R-:W-:Y:S06]  /*0af0*/  BRA `(.L_x_3252) ;  /* 0x0000000000f87947 */ /* 0x000fec0003800000 */
.L_x_3265:
        /* <DEDUP_REMOVED lines=20> */
.L_x_3270:
[----:B------:R-:W-:Y:S05]  /*0c40*/  BSYNC.RECONVERGENT B0 ;  /* 0x0000000000007941 */ /* 0x000fea0003800200 */
.L_x_3269:
[----:B------:R-:W-:Y:S01]  /*0c50*/  IMAD.SHL.U32 R0, R0, 0x200000, RZ ;  /* 0x0020000000007824 */ /* 0x000fe200078e00ff */
[----:B------:R-:W-:-:S04]  /*0c60*/  LEA R3, R3, 0x37800000, 0x17 ;  /* 0x3780000003037811 */ /* 0x000fc800078eb8ff */
[----:B------:R-:W-:Y:S01]  /*0c70*/  LOP3.LUT R22, R3, R0, R7, 0xfe, !PT ;  /* 0x0000000003167212 */ /* 0x000fe200078efe07 */
[----:B------:R-:W-:Y:S06]  /*0c80*/  BRA `(.L_x_3252) ;  /* 0x0000000000947947 */ /* 0x000fec0003800000 */
.L_x_3264:
[----:B------:R-:W-:-:S09]  /*0c90*/  UISETP.NE.AND UP0, UPT, UR4, 0x1c, UPT ;  /* 0x0000001c0400788c */ /* 0x000fd2000bf05270 */
[----:B------:R-:W-:Y:S05]  /*0ca0*/  BRA.U !UP0, `(.L_x_3271) ;  /* 0x0000000108847547 */ /* 0x000fea000b800000 */
[----:B------:R-:W-:-:S09]  /*0cb0*/  UISETP.NE.AND UP0, UPT, UR4, 0x1d, UPT ;  /* 0x0000001d0400788c */ /* 0x000fd2000bf05270 */
[----:B------:R-:W-:Y:S05]  /*0cc0*/  BRA.U !UP0, `(.L_x_3272) ;  /* 0x0000000108707547 */ /* 0x000fea000b800000 */
[----:B------:R-:W-:-:S09]  /*0cd0*/  UISETP.NE.AND UP0, UPT, UR4, 0x2c, UPT ;  /* 0x0000002c0400788c */ /* 0x000fd2000bf05270 */
[----:B------:R-:W-:Y:S05]  /*0ce0*/  BRA.U !UP0, `(.L_x_3273) ;  /* 0x0000000108487547 */ /* 0x000fea000b800000 */
.L_x_3251:
        /* <DEDUP_REMOVED lines=16> */
.L_x_3274:
[----:B------:R-:W-:Y:S01]  /*0df0*/  IMAD.MOV.U32 R22, RZ, RZ, RZ ;  /* 0x000000ffff167224 */ /* 0x000fe200078e00ff */
[----:B------:R-:W-:Y:S06]  /*0e00*/  BRA `(.L_x_3252) ;  /* 0x0000000000347947 */ /* 0x000fec0003800000 */
.L_x_3273:
[----:B------:R-:W2:Y:S01]  /*0e10*/  LDG.E.U8 R4, desc[UR36][R4.64] ;  /* 0x0000002404047981 */ /* 0x000ea2000c1e1100 */
[----:B------:R-:W-:Y:S01]  /*0e20*/  IMAD.MOV.U32 R22, RZ, RZ, 0x400000 ;  /* 0x00400000ff167424 */ /* 0x000fe200078e00ff */
[----:B--2---:R-:W-:-:S13]  /*0e30*/  ISETP.NE.AND P0, PT, R4, RZ, PT ;  /* 0x000000ff0400720c */ /* 0x004fda0003f05270 */
[----:B------:R-:W-:Y:S05]  /*0e40*/  @!P0 BRA `(.L_x_3252) ;  /* 0x0000000000248947 */ /* 0x000fea0003800000 */
[----:B------:R-:W-:-:S13]  /*0e50*/  ISETP.NE.AND P0, PT, R4, 0xff, PT ;  /* 0x000000ff0400780c */ /* 0x000fda0003f05270 */
[----:B------:R-:W-:Y:S02]  /*0e60*/  @!P0 IMAD.MOV.U32 R22, RZ, RZ, 0x7f800001 ;  /* 0x7f800001ff168424 */ /* 0x000fe400078e00ff */
[----:B------:R-:W-:Y:S01]  /*0e70*/  @P0 IMAD.SHL.U32 R22, R4, 0x800000, RZ ;  /* 0x0080000004160824 */ /* 0x000fe200078e00ff */
[----:B------:R-:W-:Y:S06]  /*0e80*/  BRA `(.L_x_3252) ;  /* 0x0000000000147947 */ /* 0x000fec0003800000 */
.L_x_3272:
[----:B------:R-:W2:Y:S02]  /*0e90*/  LDG.E.64 R22, desc[UR36][R4.64] ;  /* 0x0000002404167981 */ /* 0x000ea4000c1e1b00 */
[----:B--2---:R0:W1:Y:S01]  /*0ea0*/  I2F.U64 R22, R22 ;  /* 0x0000001600167312 */ /* 0x0040620000301000 */
[----:B------:R-:W-:Y:S05]  /*0eb0*/  BRA `(.L_x_3252) ;  /* 0x0000000000087947 */ /* 0x000fea0003800000 */
.L_x_3271:
[----:B------:R-:W2:Y:S02]  /*0ec0*/  LDG.E R4, desc[UR36][R4.64] ;  /* 0x0000002404047981 */ /* 0x000ea4000c1e1900 */
[----:B--2---:R-:W-:-:S07]  /*0ed0*/  I2FP.F32.U32 R22, R4 ;  /* 0x0000000400167245 */ /* 0x004fce0000201000 */
.L_x_3252:
[----:B------:R-:W-:Y:S05]  /*0ee0*/  BSYNC.RECONVERGENT B6 ;  /* 0x0000000000067941 */ /* 0x000fea0003800200 */
.L_x_3246:
[----:B------:R-:W-:-:S07]  /*0ef0*/  VIADD R16, R19, 0x80 ;  /* 0x0000008013107836 */ /* 0x000fce0000000000 */
.L_x_3245:
[----:B------:R-:W-:Y:S05]  /*0f00*/  BSYNC.RECONVERGENT B7 ;  /* 0x0000000000077941 */ /* 0x000fea0003800200 */
.L_x_3244:
[----:B------:R-:W-:Y:S01]  /*0f10*/  ISETP.GE.AND P0, PT, R16, R17, PT ;  /* 0x000000111000720c */ /* 0x000fe20003f06270 */
[----:B------:R-:W-:Y:S01]  /*0f20*/  BSSY.RECONVERGENT B7, `(.L_x_3275) ;  /* 0x00000e6000077945 */ /* 0x000fe20003800200 */
[----:B0-----:R-:W-:-:S11]  /*0f30*/  IMAD.MOV.U32 R23, RZ, RZ, RZ ;  /* 0x000000ffff177224 */ /* 0x001fd600078e00ff */
[----:B------:R-:W-:Y:S05]  /*0f40*/  @P0 BRA `(.L_x_3276) ;  /* 0x0000000c008c0947 */ /* 0x000fea0003800000 */
[----:B--2-4-:R-:W0:Y:S01]  /*0f50*/  LDC.64 R4, c[0x0][0x398] ;  /* 0x0000e600ff047b82 */ /* 0x014e220000000a00 */
[----:B------:R-:W2:Y:S01]  /*0f60*/  LDCU UR5, c[0x0][0x3a8] ;  /* 0x00007500ff0577ac */ /* 0x000ea20008000800 */
[----:B------:R-:W-:Y:S01]  /*0f70*/  IMAD R0, R2, 0x200, R16 ;  /* 0x0000020002007824 */ /* 0x000fe200078e0210 */
[----:B------:R-:W-:Y:S01]  /*0f80*/  BSSY.RECONVERGENT B6, `(.L_x_3277) ;  /* 0x00000de000067945 */ /* 0x000fe20003800200 */
[----:B------:R-:W-:-:S04]  /*0f90*/  UPRMT UR4, UR38, 0x9910, URZ ;  /* 0x0000991026047896 */ /* 0x000fc800080000ff */
        /* <DEDUP_REMOVED lines=16> */
.L_x_3281:
[----:B------:R-:W2:Y:S02]  /*10a0*/  LDG.E.U8 R4, desc[UR36][R4.64] ;  /* 0x0000002404047981 */ /* 0x000ea4000c1e1100 */
[----:B--2---:R-:W-:Y:S01]  /*10b0*/  I2FP.F32.U32 R23, R4 ;  /* 0x0000000400177245 */ /* 0x004fe20000201000 */
[----:B------:R-:W-:Y:S06]  /*10c0*/  BRA `(.L_x_3283) ;  /* 0x0000000c00247947 */ /* 0x000fec0003800000 */
.L_x_3280:
[----:B------:R-:W-:-:S09]  /*10d0*/  UISETP.NE.AND UP0, UPT, UR4, 0x2, UPT ;  /* 0x000000020400788c */ /* 0x000fd2000bf05270 */
[----:B------:R-:W-:Y:S05]  /*10e0*/  BRA.U !UP0, `(.L_x_3284) ;  /* 0x0000000108287547 */ /* 0x000fea000b800000 */
[----:B------:R-:W-:-:S09]  /*10f0*/  UISETP.NE.AND UP0, UPT, UR4, 0x3, UPT ;  /* 0x000000030400788c */ /* 0x000fd2000bf05270 */
[----:B------:R-:W-:Y:S05]  /*1100*/  BRA.U !UP0, `(.L_x_3285) ;  /* 0x0000000108147547 */ /* 0x000fea000b800000 */
[----:B------:R-:W-:-:S09]  /*1110*/  UISETP.NE.AND UP0, UPT, UR4, 0x4, UPT ;  /* 0x000000040400788c */ /* 0x000fd2000bf05270 */
[----:B------:R-:W-:Y:S05]  /*1120*/  BRA.U UP0, `(.L_x_3282) ;  /* 0x0000000900b07547 */ /* 0x000fea000b800000 */
[----:B------:R-:W2:Y:S02]  /*1130*/  LDG.E.64 R4, desc[UR36][R4.64] ;  /* 0x0000002404047981 */ /* 0x000ea4000c1e1b00 */
[----:B--2---:R0:W2:Y:S01]  /*1140*/  I2F.S64 R23, R4 ;  /* 0x0000000400177312 */ /* 0x0040a20000301400 */
[----:B------:R-:W-:Y:S05]  /*1150*/  BRA `(.L_x_3283) ;  /* 0x0000000c00007947 */ /* 0x000fea0003800000 */
.L_x_3285:
[----:B------:R-:W2:Y:S02]  /*1160*/  LDG.E R4, desc[UR36][R4.64] ;  /* 0x0000002404047981 */ /* 0x000ea4000c1e1900 */
[----:B--2---:R-:W-:Y:S01]  /*1170*/  I2FP.F32.S32 R23, R4 ;  /* 0x0000000400177245 */ /* 0x004fe20000201400 */
[----:B------:R-:W-:Y:S06]  /*1180*/  BRA `(.L_x_3283) ;  /* 0x0000000800f47947 */ /* 0x000fec0003800000 */
.L_x_3284:
[----:B------:R-:W2:Y:S02]  /*1190*/  LDG.E.U16 R4, desc[UR36][R4.64] ;  /* 0x0000002404047981 */ /* 0x000ea4000c1e1500 */
[----:B--2---:R0:W2:Y:S01]  /*11a0*/  I2F.S16 R23, R4 ;  /* 0x0000000400177306 */ /* 0x0040a20000101400 */
[----:B------:R-:W-:Y:S05]  /*11b0*/  BRA `(.L_x_3283) ;  /* 0x0000000800e87947 */ /* 0x000fea0003800000 */
.L_x_3279:
        /* <DEDUP_REMOVED lines=8> */
.L_x_3287:
[----:B------:R-:W2:Y:S02]  /*1240*/  LDG.E.U16 R4, desc[UR36][R4.64] ;  /* 0x0000002404047981 */ /* 0x000ea4000c1e1500 */
[----:B--2---:R-:W-:Y:S01]  /*1250*/  HADD2.F32 R23, -RZ, R4.H0_H0 ;  /* 0x20000004ff177230 */ /* 0x004fe20000004100 */
[----:B------:R-:W-:Y:S06]  /*1260*/  BRA `(.L_x_3283) ;  /* 0x0000000800bc7947 */ /* 0x000fec0003800000 */
.L_x_3286:
        /* <DEDUP_REMOVED lines=8> */
.L_x_3289:
[----:B------:R-:W2:Y:S02]  /*12f0*/  LDG.E.U16 R4, desc[UR36][R4.64] ;  /* 0x0000002404047981 */ /* 0x000ea4000c1e1500 */
[----:B--2---:R-:W-:Y:S01]  /*1300*/  HADD2.F32 R23, -RZ, R4.H0_H0 ;  /* 0x20000004ff177230 */ /* 0x004fe20000004100 */
[----:B------:R-:W-:Y:S06]  /*1310*/  BRA `(.L_x_3283) ;  /* 0x0000000800907947 */ /* 0x000fec0003800000 */
.L_x_3288:
[----:B------:R-:W2:Y:S01]  /*1320*/  LDG.E.64 R4, desc[UR36][R4.64] ;  /* 0x0000002404047981 */ /* 0x000ea2000c1e1b00 */
[----:B------:R-:W-:Y:S01]  /*1330*/  UMOV UR4, 0xf0000000 ;  /* 0xf000000000047882 */ /* 0x000fe20000000000 */
[----:B------:R-:W-:Y:S01]  /*1340*/  UMOV UR5, 0x380fffff ;  /* 0x380fffff00057882 */ /* 0x000fe20000000000 */
[----:B--2---:R-:W0:Y:S01]  /*1350*/  F2F.F32.F64 R23, R4 ;  /* 0x0000000400177310 */ /* 0x004e220000301000 */
[----:B------:R-:W-:-:S14]  /*1360*/  DSETP.GEU.AND P0, PT, |R4|, UR4, PT ;  /* 0x0000000404007e2a */ /* 0x000fdc000bf0e200 */
[----:B0-----:R-:W-:Y:S01]  /*1370*/  @!P0 FMUL R23, R23, 1.175494350822287508e-38 ;  /* 0x0080000017178820 */ /* 0x001fe20000400000 */
[----:B------:R-:W-:Y:S06]  /*1380*/  BRA `(.L_x_3283) ;  /* 0x0000000800747947 */ /* 0x000fec0003800000 */
.L_x_3278:
        /* <DEDUP_REMOVED lines=12> */
.L_x_3292:
[----:B------:R-:W2:Y:S01]  /*1450*/  LDG.E.64 R4, desc[UR36][R4.64] ;  /* 0x0000002404047981 */ /* 0x000ea2000c1e1b00 */
[----:B------:R-:W-:Y:S01]  /*1460*/  UMOV UR4, 0xf0000000 ;  /* 0xf000000000047882 */ /* 0x000fe20000000000 */
[----:B------:R-:W-:Y:S01]  /*1470*/  UMOV UR5, 0x380fffff ;  /* 0x380fffff00057882 */ /* 0x000fe20000000000 */
[----:B--2---:R-:W0:Y:S01]  /*1480*/  F2F.F32.F64 R23, R4 ;  /* 0x0000000400177310 */ /* 0x004e220000301000 */
[----:B------:R-:W-:-:S14]  /*1490*/  DSETP.GEU.AND P0, PT, |R4|, UR4, PT ;  /* 0x0000000404007e2a */ /* 0x000fdc000bf0e200 */
[----:B0-----:R-:W-:Y:S01]  /*14a0*/  @!P0 FMUL R23, R23, 1.175494350822287508e-38 ;  /* 0x0080000017178820 */ /* 0x001fe20000400000 */
[----:B------:R-:W-:Y:S06]  /*14b0*/  BRA `(.L_x_3283) ;  /* 0x0000000800287947 */ /* 0x000fec0003800000 */
.L_x_3291:
        /* <DEDUP_REMOVED lines=25> */
.L_x_3294:
[----:B------:R-:W2:Y:S02]  /*1650*/  LDG.E.U8 R4, desc[UR36][R4.64] ;  /* 0x0000002404047981 */ /* 0x000ea4000c1e1100 */
[C---:B--2---:R-:W-:Y:S02]  /*1660*/  IMAD.SHL.U32 R0, R4.reuse, 0x2000000, RZ ;  /* 0x0200000004007824 */ /* 0x044fe400078e00ff */
[----:B------:R-:W-:-:S03]  /*1670*/  IMAD.SHL.U32 R6, R4, 0x100, RZ ;  /* 0x0000010004067824 */ /* 0x000fc600078e00ff */
[----:B------:R-:W-:Y:S02]  /*1680*/  ISETP.GE.U32.AND P0, PT, R0, 0x8000000, PT ;  /* 0x080000000000780c */ /* 0x000fe40003f06070 */
[----:B------:R-:W-:-:S11]  /*1690*/  PRMT R23, R6, 0x9910, RZ ;  /* 0x0000991006177816 */ /* 0x000fd600000000ff */
[----:B------:R-:W-:Y:S02]  /*16a0*/  @!P0 LOP3.LUT R3, R6, 0x7f00, RZ, 0xc0, !PT ;  /* 0x00007f0006038812 */ /* 0x000fe400078ec0ff */
[----:B------:R-:W-:Y:S02]  /*16b0*/  @P0 LEA.HI R0, R0, 0x70000000, RZ, 0x1c ;  /* 0x7000000000000811 */ /* 0x000fe400078fe0ff */
[----:B------:R-:W-:-:S03]  /*16c0*/  @!P0 LOP3.LUT R3, R3, 0x3f000000, RZ, 0xfc, !PT ;  /* 0x3f00000003038812 */ /* 0x000fc600078efcff */
[----:B------:R-:W-:Y:S02]  /*16d0*/  @P0 FMUL.FTZ R0, R0, 1.9259299443872358531e-34 ;  /* 0x0780000000000820 */ /* 0x000fe40000410000 */
[----:B------:R-:W-:-:S05]  /*16e0*/  @!P0 FADD.FTZ R0, R3, -0.5 ;  /* 0xbf00000003008421 */ /* 0x000fca0000010000 */
[----:B------:R-:W-:Y:S01]  /*16f0*/  LOP3.LUT R23, R0, 0x80000000, R23, 0xf8, !PT ;  /* 0x8000000000177812 */ /* 0x000fe200078ef817 */
[----:B------:R-:W-:Y:S06]  /*1700*/  BRA `(.L_x_3283) ;  /* 0x0000000400947947 */ /* 0x000fec0003800000 */
.L_x_3293:
[----:B------:R-:W2:Y:S02]  /*1710*/  LDG.E.U16 R4, desc[UR36][R4.64] ;  /* 0x0000002404047981 */ /* 0x000ea4000c1e1500 */
[----:B--2---:R-:W-:Y:S01]  /*1720*/  IMAD.U32 R23, R4, 0x10000, RZ ;  /* 0x0001000004177824 */ /* 0x004fe200078e00ff */
[----:B------:R-:W-:Y:S06]  /*1730*/  BRA `(.L_x_3283) ;  /* 0x0000000400887947 */ /* 0x000fec0003800000 */
.L_x_3290:
        /* <DEDUP_REMOVED lines=11> */
.L_x_3297:
        /* <DEDUP_REMOVED lines=20> */
.L_x_3299:
[----:B------:R-:W-:Y:S05]  /*1930*/  BSYNC.RECONVERGENT B0 ;  /* 0x0000000000007941 */ /* 0x000fea0003800200 */
.L_x_3298:
[----:B------:R-:W-:Y:S01]  /*1940*/  IMAD.SHL.U32 R0, R0, 0x100000, RZ ;  /* 0x0010000000007824 */ /* 0x000fe200078e00ff */
[----:B------:R-:W-:-:S04]  /*1950*/  LEA R3, R3, 0x3b800000, 0x17 ;  /* 0x3b80000003037811 */ /* 0x000fc800078eb8ff */
[----:B------:R-:W-:Y:S01]  /*1960*/  LOP3.LUT R23, R3, R0, R23, 0xfe, !PT ;  /* 0x0000000003177212 */ /* 0x000fe200078efe17 */
[----:B------:R-:W-:Y:S06]  /*1970*/  BRA `(.L_x_3283) ;  /* 0x0000000000f87947 */ /* 0x000fec0003800000 */
.L_x_3296:
        /* <DEDUP_REMOVED lines=20> */
.L_x_3301:
[----:B------:R-:W-:Y:S05]  /*1ac0*/  BSYNC.RECONVERGENT B0 ;  /* 0x0000000000007941 */ /* 0x000fea0003800200 */
.L_x_3300:
[----:B------:R-:W-:Y:S01]  /*1ad0*/  IMAD.SHL.U32 R0, R0, 0x200000, RZ ;  /* 0x0020000000007824 */ /* 0x000fe200078e00ff */
[----:B------:R-:W-:-:S04]  /*1ae0*/  LEA R3, R3, 0x37800000, 0x17 ;  /* 0x3780000003037811 */ /* 0x000fc800078eb8ff */
[----:B------:R-:W-:Y:S01]  /*1af0*/  LOP3.LUT R23, R3, R0, R23, 0xfe, !PT ;  /* 0x0000000003177212 */ /* 0x000fe200078efe17 */
[----:B------:R-:W-:Y:S06]  /*1b00*/  BRA `(.L_x_3283) ;  /* 0x0000000000947947 */ /* 0x000fec0003800000 */
.L_x_3295:
        /* <DEDUP_REMOVED lines=14> */
.L_x_3282:
[----:B------:R-:W-:Y:S01]  /*1bf0*/  MOV R14, 0x0 ;  /* 0x00000000000e7802 */ /* 0x000fe20000000f00 */
[----:B------:R-:W0:Y:S01]  /*1c00*/  LDCU.64 UR4, c[0x4][0x188] ;  /* 0x01003100ff0477ac */ /* 0x000e220008000a00 */
[----:B------:R-:W-:Y:S02]  /*1c10*/  IMAD.MOV.U32 R8, RZ, RZ, 0x4e ;  /* 0x0000004eff087424 */ /* 0x000fe400078e00ff */
[----:B------:R-:W-:Y:S01]  /*1c20*/  IMAD.MOV.U32 R12, RZ, RZ, 0x1 ;  /* 0x00000001ff0c7424 */ /* 0x000fe200078e00ff */
[----:B------:R-:W2:Y:S01]  /*1c30*/  LDCU.64 UR6, c[0x4][0x190] ;  /* 0x01003200ff0677ac */ /* 0x000ea20008000a00 */
[----:B------:R-:W4:Y:S01]  /*1c40*/  LDC.64 R14, c[0x4][R14] ;  /* 0x010000000e0e7b82 */ /* 0x000f220000000a00 */
[----:B------:R-:W-:Y:S01]  /*1c50*/  IMAD.MOV.U32 R13, RZ, RZ, RZ ;  /* 0x000000ffff0d7224 */ /* 0x000fe200078e00ff */
[----:B------:R-:W1:Y:S01]  /*1c60*/  LDCU.64 UR8, c[0x4][0x78] ;  /* 0x01000f00ff0877ac */ /* 0x000e620008000a00 */
[----:B0-----:R-:W-:Y:S02]  /*1c70*/  IMAD.U32 R4, RZ, RZ, UR4 ;  /* 0x00000004ff047e24 */ /* 0x001fe4000f8e00ff */
[----:B------:R-:W-:-:S02]  /*1c80*/  IMAD.U32 R5, RZ, RZ, UR5 ;  /* 0x00000005ff057e24 */ /* 0x000fc4000f8e00ff */
[----:B--2---:R-:W-:Y:S02]  /*1c90*/  IMAD.U32 R6, RZ, RZ, UR6 ;  /* 0x00000006ff067e24 */ /* 0x004fe4000f8e00ff */
[----:B------:R-:W-:Y:S02]  /*1ca0*/  IMAD.U32 R7, RZ, RZ, UR7 ;  /* 0x00000007ff077e24 */ /* 0x000fe4000f8e00ff */
[----:B-1----:R-:W-:Y:S02]  /*1cb0*/  IMAD.U32 R10, RZ, RZ, UR8 ;  /* 0x00000008ff0a7e24 */ /* 0x002fe4000f8e00ff */
[----:B------:R-:W-:-:S07]  /*1cc0*/  IMAD.U32 R11, RZ, RZ, UR9 ;  /* 0x00000009ff0b7e24 */ /* 0x000fce000f8e00ff */
[----:B------:R-:W-:-:S07]  /*1cd0*/  LEPC R20, `(.L_x_3304) ;  /* 0x000000001014794e */ /* 0x000fce0000000000 */
[----:B---345:R-:W-:Y:S05]  /*1ce0*/  CALL.ABS.NOINC R14 ;  /* 0x000000000e007343 */ /* 0x038fea0003c00000 */
.L_x_3304:
[----:B------:R-:W-:Y:S01]  /*1cf0*/  IMAD.MOV.U32 R23, RZ, RZ, RZ ;  /* 0x000000ffff177224 */ /* 0x000fe200078e00ff */
[----:B------:R-:W-:Y:S06]  /*1d00*/  BRA `(.L_x_3283) ;  /* 0x0000000000147947 */ /* 0x000fec0003800000 */
.L_x_3303:
[----:B------:R-:W2:Y:S02]  /*1d10*/  LDG.E.64 R4, desc[UR36][R4.64] ;  /* 0x0000002404047981 */ /* 0x000ea4000c1e1b00 */
[----:B--2---:R0:W2:Y:S01]  /*1d20*/  I2F.U64 R23, R4 ;  /* 0x0000000400177312 */ /* 0x0040a20000301000 */
[----:B------:R-:W-:Y:S05]  /*1d30*/  BRA `(.L_x_3283) ;  /* 0x0000000000087947 */ /* 0x000fea0003800000 */
.L_x_3302:
[----:B------:R-:W2:Y:S02]  /*1d40*/  LDG.E R4, desc[UR36][R4.64] ;  /* 0x0000002404047981 */ /* 0x000ea4000c1e1900 */
[----:B--2---:R-:W-:-:S07]  /*1d50*/  I2FP.F32.U32 R23, R4 ;  /* 0x0000000400177245 */ /* 0x004fce0000201000 */
.L_x_3283:
[----:B------:R-:W-:Y:S05]  /*1d60*/  BSYNC.RECONVERGENT B6 ;  /* 0x0000000000067941 */ /* 0x000fea0003800200 */
.L_x_3277:
[----:B------:R-:W-:-:S07]  /*1d70*/  VIADD R16, R16, 0x80 ;  /* 0x0000008010107836 */ /* 0x000fce0000000000 */
.L_x_3276:
[----:B------:R-:W-:Y:S05]  /*1d80*/  BSYNC.RECONVERGENT B7 ;  /* 0x0000000000077941 */ /* 0x000fea0003800200 */
.L_x_3275:
[----:B------:R-:W-:Y:S01]  /*1d90*/  ISETP.GE.AND P0, PT, R16, R17, PT ;  /* 0x000000111000720c */ /* 0x000fe20003f06270 */
[----:B------:R-:W-:Y:S01]  /*1da0*/  BSSY.RECONVERGENT B7, `(.L_x_3305) ;  /* 0x00000e7000077945 */ /* 0x000fe20003800200 */
[----:B------:R-:W-:-:S11]  /*1db0*/  IMAD.MOV.U32 R24, RZ, RZ, RZ ;  /* 0x000000ffff187224 */ /* 0x000fd600078e00ff */
[----:B------:R-:W-:Y:S05]  /*1dc0*/  @P0 BRA `(.L_x_3306) ;  /* 0x0000000c00900947 */ /* 0x000fea0003800000 */
[----:B0-2-4-:R-:W0:Y:S01]  /*1dd0*/  LDC.64 R4, c[0x0][0x398] ;  /* 0x0000e600ff047b82 */ /* 0x015e220000000a00 */
        /* <DEDUP_REMOVED lines=18> */
[----:B--2---:R0:W2:Y:S01]  /*1f00*/  I2F.S16 R24, R4 ;  /* 0x0000000400187306 */ /* 0x0040a20000101400 */
[----:B------:R-:W-:Y:S05]  /*1f10*/  BRA `(.L_x_3313) ;  /* 0x0000000c00347947 */ /* 0x000fea0003800000 */
.L_x_3311:
[----:B------:R-:W2:Y:S02]  /*1f20*/  LDG.E.U8 R4, desc[UR36][R4.64] ;  /* 0x0000002404047981 */ /* 0x000ea4000c1e1100 */
[----:B--2---:R-:W-:Y:S01]  /*1f30*/  I2FP.F32.U32 R24, R4 ;  /* 0x0000000400187245 */ /* 0x004fe20000201000 */
[----:B------:R-:W-:Y:S06]  /*1f40*/  BRA `(.L_x_3313) ;  /* 0x0000000c00287947 */ /* 0x000fec0003800000 */
.L_x_3310:
        /* <DEDUP_REMOVED lines=9> */
.L_x_3315:
[----:B------:R-:W2:Y:S02]  /*1fe0*/  LDG.E R4, desc[UR36][R4.64] ;  /* 0x0000002404047981 */ /* 0x000ea4000c1e1900 */
[----:B--2---:R-:W-:Y:S01]  /*1ff0*/  I2FP.F32.S32 R24, R4 ;  /* 0x0000000400187245 */ /* 0x004fe20000201400 */
[----:B------:R-:W-:Y:S06]  /*2000*/  BRA `(.L_x_3313) ;  /* 0x0000000800f87947 */ /* 0x000fec0003800000 */
.L_x_3314:
[----:B------:R-:W2:Y:S02]  /*2010*/  LDG.E.U16 R4, desc[UR36][R4.64] ;  /* 0x0000002404047981 */ /* 0x000ea4000c1e1500 */
[----:B--2---:R4:W0:Y:S01]  /*2020*/  I2F.S16 R24, R4 ;  /* 0x0000000400187306 */ /* 0x0048220000101400 */
[----:B------:R-:W-:Y:S05]  /*2030*/  BRA `(.L_x_3313) ;  /* 0x0000000800ec7947 */ /* 0x000fea0003800000 */
.L_x_3309:
        /* <DEDUP_REMOVED lines=8> */
.L_x_3317:
[----:B------:R-:W2:Y:S02]  /*20c0*/  LDG.E.U16 R4, desc[UR36][R4.64] ;  /* 0x0000002404047981 */ /* 0x000ea4000c1e1500 */
[----:B--2---:R-:W-:Y:S01]  /*20d0*/  HADD2.F32 R24, -RZ, R4.H0_H0 ;  /* 0x20000004ff187230 */ /* 0x004fe20000004100 */
[----:B------:R-:W-:Y:S06]  /*20e0*/  BRA `(.L_x_3313) ;  /* 0x0000000800c07947 */ /* 0x000fec0003800000 */
.L_x_3316:
        /* <DEDUP_REMOVED lines=8> */
.L_x_3319:
[----:B------:R-:W2:Y:S02]  /*2170*/  LDG.E.U16 R4, desc[UR36][R4.64] ;  /* 0x0000002404047981 */ /* 0x000ea4000c1e1500 */
[----:B--2---:R-:W-:Y:S01]  /*2180*/  HADD2.F32 R24, -RZ, R4.H0_H0 ;  /* 0x20000004ff187230 */ /* 0x004fe20000004100 */
[----:B------:R-:W-:Y:S06]  /*2190*/  BRA `(.L_x_3313) ;  /* 0x0000000800947947 */ /* 0x000fec0003800000 */
.L_x_3318:
[----:B------:R-:W2:Y:S01]  /*21a0*/  LDG.E.64 R4, desc[UR36][R4.64] ;  /* 0x0000002404047981 */ /* 0x000ea2000c1e1b00 */
[----:B------:R-:W-:Y:S01]  /*21b0*/  UMOV UR4, 0xf0000000 ;  /* 0xf000000000047882 */ /* 0x000fe20000000000 */
[----:B------:R-:W-:Y:S01]  /*21c0*/  UMOV UR5, 0x380fffff ;  /* 0x380fffff00057882 */ /* 0x000fe20000000000 */
[----:B--2---:R-:W0:Y:S01]  /*21d0*/  F2F.F32.F64 R24, R4 ;  /* 0x0000000400187310 */ /* 0x004e220000301000 */
[----:B------:R-:W-:-:S14]  /*21e0*/  DSETP.GEU.AND P0, PT, |R4|, UR4, PT ;  /* 0x0000000404007e2a */ /* 0x000fdc000bf0e200 */
[----:B0-----:R-:W-:Y:S01]  /*21f0*/  @!P0 FMUL R24, R24, 1.175494350822287508e-38 ;  /* 0x0080000018188820 */ /* 0x001fe20000400000 */
[----:B------:R-:W-:Y:S06]  /*2200*/  BRA `(.L_x_3313) ;  /* 0x0000000800787947 */ /* 0x000fec0003800000 */
.L_x_3308:
        /* <DEDUP_REMOVED lines=12> */
.L_x_3322:
[----:B------:R-:W2:Y:S01]  /*22d0*/  LDG.E.64 R4, desc[UR36][R4.64] ;  /* 0x0000002404047981 */ /* 0x000ea2000c1e1b00 */
[----:B------:R-:W-:Y:S01]  /*22e0*/  UMOV UR4, 0xf0000000 ;  /* 0xf000000000047882 */ /* 0x000fe20000000000 */
[----:B------:R-:W-:Y:S01]  /*22f0*/  UMOV UR5, 0x380fffff ;  /* 0x380fffff00057882 */ /* 0x000fe20000000000 */
[----:B--2---:R-:W0:Y:S01]  /*2300*/  F2F.F32.F64 R24, R4 ;  /* 0x0000000400187310 */ /* 0x004e220000301000 */
[----:B------:R-:W-:-:S14]  /*2310*/  DSETP.GEU.AND P0, PT, |R4|, UR4, PT ;  /* 0x0000000404007e2a */ /* 0x000fdc000bf0e200 */
[----:B0-----:R-:W-:Y:S01]  /*2320*/  @!P0 FMUL R24, R24, 1.175494350822287508e-38 ;  /* 0x0080000018188820 */ /* 0x001fe20000400000 */
[----:B------:R-:W-:Y:S06]  /*2330*/  BRA `(.L_x_3313) ;  /* 0x00000008002c7947 */ /* 0x000fec0003800000 */
.L_x_3321:
        /* <DEDUP_REMOVED lines=25> */
.L_x_3324:
        /* <DEDUP_REMOVED lines=11> */
[----:B------:R-:W-:Y:S01]  /*2580*/  LOP3.LUT R24, R0, 0x80000000, R3, 0xf8, !PT ;  /* 0x8000000000187812 */ /* 0x000fe200078ef803 */
[----:B------:R-:W-:Y:S06]  /*2590*/  BRA `(.L_x_3313) ;  /* 0x0000000400947947 */ /* 0x000fec0003800000 */
.L_x_3323:
[----:B------:R-:W2:Y:S02]  /*25a0*/  LDG.E.U16 R4, desc[UR36][R4.64] ;  /* 0x0000002404047981 */ /* 0x000ea4000c1e1500 */
[----:B--2---:R-:W-:Y:S01]  /*25b0*/  IMAD.U32 R24, R4, 0x10000, RZ ;  /* 0x0001000004187824 */ /* 0x004fe200078e00ff */
[----:B------:R-:W-:Y:S06]  /*25c0*/  BRA `(.L_x_3313) ;  /* 0x0000000400887947 */ /* 0x000fec0003800000 */
.L_x_3320:
        /* <DEDUP_REMOVED lines=11> */
.L_x_3327:
        /* <DEDUP_REMOVED lines=20> */
.L_x_3329:
[----:B------:R-:W-:Y:S05]  /*27c0*/  BSYNC.RECONVERGENT B0 ;  /* 0x0000000000007941 */ /* 0x000fea0003800200 */
.L_x_3328:
[----:B------:R-:W-:Y:S01]  /*27d0*/  IMAD.SHL.U32 R0, R0, 0x100000, RZ ;  /* 0x0010000000007824 */ /* 0x000fe200078e00ff */
[----:B------:R-:W-:-:S04]  /*27e0*/  LEA R3, R3, 0x3b800000, 0x17 ;  /* 0x3b80000003037811 */ /* 0x000fc800078eb8ff */
[----:B------:R-:W-:Y:S01]  /*27f0*/  LOP3.LUT R24, R3, R0, R7, 0xfe, !PT ;  /* 0x0000000003187212 */ /* 0x000fe200078efe07 */
[----:B------:R-:W-:Y:S06]  /*2800*/  BRA `(.L_x_3313) ;  /* 0x0000000000f87947 */ /* 0x000fec0003800000 */
.L_x_3326:
        /* <DEDUP_REMOVED lines=20> */
.L_x_3331:
[----:B------:R-:W-:Y:S05]  /*2950*/  BSYNC.RECONVERGENT B0 ;  /* 0x0000000000007941 */ /* 0x000fea0003800200 */
.L_x_3330:
[----:B------:R-:W-:Y:S01]  /*2960*/  IMAD.SHL.U32 R0, R0, 0x200000, RZ ;  /* 0x0020000000007824 */ /* 0x000fe200078e00ff */
[----:B------:R-:W-:-:S04]  /*2970*/  LEA R3, R3, 0x37800000, 0x17 ;  /* 0x3780000003037811 */ /* 0x000fc800078eb8ff */
[----:B------:R-:W-:Y:S01]  /*2980*/  LOP3.LUT R24, R3, R0, R7, 0xfe, !PT ;  /* 0x0000000003187212 */ /* 0x000fe200078efe07 */
[----:B------:R-:W-:Y:S06]  /*2990*/  BRA `(.L_x_3313) ;  /* 0x0000000000947947 */ /* 0x000fec0003800000 */
.L_x_3325:
        /* <DEDUP_REMOVED lines=14> */
.L_x_3312:
        /* <DEDUP_REMOVED lines=16> */
.L_x_3334:
[----:B------:R-:W-:Y:S01]  /*2b80*/  IMAD.MOV.U32 R24, RZ, RZ, RZ ;  /* 0x000000ffff187224 */ /* 0x000fe200078e00ff */
[----:B------:R-:W-:Y:S06]  /*2b90*/  BRA `(.L_x_3313) ;  /* 0x0000000000147947 */ /* 0x000fec0003800000 */
.L_x_3333:
[----:B------:R-:W2:Y:S02]  /*2ba0*/  LDG.E.64 R24, desc[UR36][R4.64] ;  /* 0x0000002404187981 */ /* 0x000ea4000c1e1b00 */
[----:B--2---:R0:W2:Y:S01]  /*2bb0*/  I2F.U64 R24, R24 ;  /* 0x0000001800187312 */ /* 0x0040a20000301000 */
[----:B------:R-:W-:Y:S05]  /*2bc0*/  BRA `(.L_x_3313) ;  /* 0x0000000000087947 */ /* 0x000fea0003800000 */
.L_x_3332:
[----:B------:R-:W2:Y:S02]  /*2bd0*/  LDG.E R4, desc[UR36][R4.64] ;  /* 0x0000002404047981 */ /* 0x000ea4000c1e1900 */
[----:B--2---:R-:W-:-:S07]  /*2be0*/  I2FP.F32.U32 R24, R4 ;  /* 0x0000000400187245 */ /* 0x004fce0000201000 */
.L_x_3313:
[----:B------:R-:W-:Y:S05]  /*2bf0*/  BSYNC.RECONVERGENT B6 ;  /* 0x0000000000067941 */ /* 0x000fea0003800200 */
.L_x_3307:
[----:B------:R-:W-:-:S07]  /*2c00*/  VIADD R16, R16, 0x80 ;  /* 0x0000008010107836 */ /* 0x000fce0000000000 */
.L_x_3306:
[----:B------:R-:W-:Y:S05]  /*2c10*/  BSYNC.RECONVERGENT B7 ;  /* 0x0000000000077941 */ /* 0x000fea0003800200 */
.L_x_3305:
[----:B------:R-:W-:Y:S01]  /*2c20*/  ISETP.GE.AND P0, PT, R16, R17, PT ;  /* 0x000000111000720c */ /* 0x000fe20003f06270 */
[----:B------:R-:W-:Y:S01]  /*2c30*/  BSSY.RECONVERGENT B6, `(.L_x_3335) ;  /* 0x00000e1000067945 */ /* 0x000fe20003800200 */
[----:B------:R-:W-:-:S11]  /*2c40*/  IMAD.MOV.U32 R18, RZ, RZ, RZ ;  /* 0x000000ffff127224 */ /* 0x000fd600078e00ff */
[----:B------:R-:W-:Y:S05]  /*2c50*/  @P0 BRA `(.L_x_3336) ;  /* 0x0000000c00780947 */ /* 0x000fea0003800000 */
[----:B0-2-4-:R-:W0:Y:S01]  /*2c60*/  LDC.64 R4, c[0x0][0x398] ;  /* 0x0000e600ff047b82 */ /* 0x015e220000000a00 */
[----:B------:R-:W2:Y:S01]  /*2c70*/  LDCU UR5, c[0x0][0x3a8] ;  /* 0x00007500ff0577ac */ /* 0x000ea20008000800 */
[----:B------:R-:W-:Y:S01]  /*2c80*/  IMAD R0, R2, 0x200, R16 ;  /* 0x0000020002007824 */ /* 0x000fe200078e0210 */
        /* <DEDUP_REMOVED lines=17> */
.L_x_3340:
[----:B------:R-:W2:Y:S02]  /*2da0*/  LDG.E.U8 R4, desc[UR36][R4.64] ;  /* 0x0000002404047981 */ /* 0x000ea4000c1e1100 */
[----:B--2---:R-:W-:Y:S01]  /*2db0*/  I2FP.F32.U32 R18, R4 ;  /* 0x0000000400127245 */ /* 0x004fe20000201000 */
[----:B------:R-:W-:Y:S06]  /*2dc0*/  BRA `(.L_x_3336) ;  /* 0x0000000c001c7947 */ /* 0x000fec0003800000 */
.L_x_3339:
        /* <DEDUP_REMOVED lines=9> */
.L_x_3343:
[----:B------:R-:W2:Y:S02]  /*2e60*/  LDG.E R4, desc[UR36][R4.64] ;  /* 0x0000002404047981 */ /* 0x000ea4000c1e1900 */
[----:B--2---:R-:W-:Y:S01]  /*2e70*/  I2FP.F32.S32 R18, R4 ;  /* 0x0000000400127245 */ /* 0x004fe20000201400 */
[----:B------:R-:W-:Y:S06]  /*2e80*/  BRA `(.L_x_3336) ;  /* 0x0000000800ec7947 */ /* 0x000fec0003800000 */
.L_x_3342:
[----:B------:R-:W2:Y:S02]  /*2e90*/  LDG.E.U16 R4, desc[UR36][R4.64] ;  /* 0x0000002404047981 */ /* 0x000ea4000c1e1500 */
[----:B--2---:R0:W2:Y:S01]  /*2ea0*/  I2F.S16 R18, R4 ;  /* 0x0000000400127306 */ /* 0x0040a20000101400 */
[----:B------:R-:W-:Y:S05]  /*2eb0*/  BRA `(.L_x_3336) ;  /* 0x0000000800e07947 */ /* 0x000fea0003800000 */
.L_x_3338:
        /* <DEDUP_REMOVED lines=8> */
.L_x_3345:
[----:B------:R-:W2:Y:S02]  /*2f40*/  LDG.E.U16 R4, desc[UR36][R4.64] ;  /* 0x0000002404047981 */ /* 0x000ea4000c1e1500 */
[----:B--2---:R-:W-:Y:S01]  /*2f50*/  HADD2.F32 R18, -RZ, R4.H0_H0 ;  /* 0x20000004ff127230 */ /* 0x004fe20000004100 */
[----:B------:R-:W-:Y:S06]  /*2f60*/  BRA `(.L_x_3336) ;  /* 0x0000000800b47947 */ /* 0x000fec0003800000 */
.L_x_3344:
        /* <DEDUP_REMOVED lines=8> */
.L_x_3347:
[----:B------:R-:W2:Y:S02]  /*2ff0*/  LDG.E.U16 R4, desc[UR36][R4.64] ;  /* 0x0000002404047981 */ /* 0x000ea4000c1e1500 */
[----:B--2---:R-:W-:Y:S01]  /*3000*/  HADD2.F32 R18, -RZ, R4.H0_H0 ;  /* 0x20000004ff127230 */ /* 0x004fe20000004100 */
[----:B------:R-:W-:Y:S06]  /*3010*/  BRA `(.L_x_3336) ;  /* 0x0000000800887947 */ /* 0x000fec0003800000 */
.L_x_3346:
[----:B------:R-:W2:Y:S01]  /*3020*/  LDG.E.64 R4, desc[UR36][R4.64] ;  /* 0x0000002404047981 */ /* 0x000ea2000c1e1b00 */
[----:B------:R-:W-:Y:S01]  /*3030*/  UMOV UR4, 0xf0000000 ;  /* 0xf000000000047882 */ /* 0x000fe20000000000 */
[----:B------:R-:W-:Y:S01]  /*3040*/  UMOV UR5, 0x380fffff ;  /* 0x380fffff00057882 */ /* 0x000fe20000000000 */
[----:B--2---:R-:W0:Y:S01]  /*3050*/  F2F.F32.F64 R18, R4 ;  /* 0x0000000400127310 */ /* 0x004e220000301000 */
[----:B------:R-:W-:-:S14]  /*3060*/  DSETP.GEU.AND P0, PT, |R4|, UR4, PT ;  /* 0x0000000404007e2a */ /* 0x000fdc000bf0e200 */
[----:B0-----:R-:W-:Y:S01]  /*3070*/  @!P0 FMUL R18, R18, 1.175494350822287508e-38 ;  /* 0x0080000012128820 */ /* 0x001fe20000400000 */
[----:B------:R-:W-:Y:S06]  /*3080*/  BRA `(.L_x_3336) ;  /* 0x00000008006c7947 */ /* 0x000fec0003800000 */
.L_x_3337:
        /* <DEDUP_REMOVED lines=12> */
.L_x_3350:
[----:B------:R-:W2:Y:S01]  /*3150*/  LDG.E.64 R4, desc[UR36][R4.64] ;  /* 0x0000002404047981 */ /* 0x000ea2000c1e1b00 */
[----:B------:R-:W-:Y:S01]  /*3160*/  UMOV UR4, 0xf0000000 ;  /* 0xf000000000047882 */ /* 0x000fe20000000000 */
[----:B------:R-:W-:Y:S01]  /*3170*/  UMOV UR5, 0x380fffff ;  /* 0x380fffff00057882 */ /* 0x000fe20000000000 */
[----:B--2---:R-:W0:Y:S01]  /*3180*/  F2F.F32.F64 R18, R4 ;  /* 0x0000000400127310 */ /* 0x004e220000301000 */
[----:B------:R-:W-:-:S14]  /*3190*/  DSETP.GEU.AND P0, PT, |R4|, UR4, PT ;  /* 0x0000000404007e2a */ /* 0x000fdc000bf0e200 */
[----:B0-----:R-:W-:Y:S01]  /*31a0*/  @!P0 FMUL R18, R18, 1.175494350822287508e-38 ;  /* 0x0080000012128820 */ /* 0x001fe20000400000 */
[----:B------:R-:W-:Y:S06]  /*31b0*/  BRA `(.L_x_3336) ;  /* 0x0000000800207947 */ /* 0x000fec0003800000 */
.L_x_3349:
        /* <DEDUP_REMOVED lines=25> */
.L_x_3352:
        /* <DEDUP_REMOVED lines=13> */
.L_x_3351:
[----:B------:R-:W2:Y:S02]  /*3420*/  LDG.E.U16 R4, desc[UR36][R4.64] ;  /* 0x0000002404047981 */ /* 0x000ea4000c1e1500 */
[----:B--2---:R-:W-:Y:S01]  /*3430*/  IMAD.U32 R18, R4, 0x10000, RZ ;  /* 0x0001000004127824 */ /* 0x004fe200078e00ff */
[----:B------:R-:W-:Y:S06]  /*3440*/  BRA `(.L_x_3336) ;  /* 0x00000004007c7947 */ /* 0x000fec0003800000 */
.L_x_3348:
        /* <DEDUP_REMOVED lines=11> */
.L_x_3355:
[----:B------:R-:W2:Y:S02]  /*3500*/  LDG.E.U8 R4, desc[UR36][R4.64] ;  /* 0x0000002404047981 */ /* 0x000ea4000c1e1100 */
        /* <DEDUP_REMOVED lines=18> */
.L_x_3357:
[----:B------:R-:W-:Y:S05]  /*3630*/  BSYNC.RECONVERGENT B0 ;  /* 0x0000000000007941 */ /* 0x000fea0003800200 */
.L_x_3356:
[----:B------:R-:W-:Y:S01]  /*3640*/  IMAD.SHL.U32 R0, R0, 0x100000, RZ ;  /* 0x0010000000007824 */ /* 0x000fe200078e00ff */
[----:B------:R-:W-:-:S04]  /*3650*/  LEA R3, R3, 0x3b800000, 0x17 ;  /* 0x3b80000003037811 */ /* 0x000fc800078eb8ff */
[----:B------:R-:W-:Y:S01]  /*3660*/  LOP3.LUT R18, R3, R0, R7, 0xfe, !PT ;  /* 0x0000000003127212 */ /* 0x000fe200078efe07 */
[----:B------:R-:W-:Y:S06]  /*3670*/  BRA `(.L_x_3336) ;  /* 0x0000000000f07947 */ /* 0x000fec0003800000 */
.L_x_3354:
        /* <DEDUP_REMOVED lines=19> */
.L_x_3359:
[----:B------:R-:W-:Y:S05]  /*37b0*/  BSYNC.RECONVERGENT B0 ;  /* 0x0000000000007941 */ /* 0x000fea0003800200 */
.L_x_3358:
[----:B------:R-:W-:Y:S01]  /*37c0*/  IMAD.SHL.U32 R0, R0, 0x200000, RZ ;  /* 0x0020000000007824 */ /* 0x000fe200078e00ff */
[----:B------:R-:W-:-:S04]  /*37d0*/  LEA R3, R3, 0x37800000, 0x17 ;  /* 0x3780000003037811 */ /* 0x000fc800078eb8ff */
[----:B------:R-:W-:Y:S01]  /*37e0*/  LOP3.LUT R18, R3, R0, R7, 0xfe, !PT ;  /* 0x0000000003127212 */ /* 0x000fe200078efe07 */
[----:B------:R-:W-:Y:S06]  /*37f0*/  BRA `(.L_x_3336) ;  /* 0x0000000000907947 */ /* 0x000fec0003800000 */
.L_x_3353:
        /* <DEDUP_REMOVED lines=14> */
.L_x_3341:
        /* <DEDUP_REMOVED lines=16> */
.L_x_3362:
[----:B------:R-:W-:Y:S05]  /*39e0*/  BRA `(.L_x_3336) ;  /* 0x0000000000147947 */ /* 0x000fea0003800000 */
.L_x_3361:
[----:B------:R-:W2:Y:S02]  /*39f0*/  LDG.E.64 R4, desc[UR36][R4.64] ;  /* 0x0000002404047981 */ /* 0x000ea4000c1e1b00 */
[----:B--2---:R0:W2:Y:S01]  /*3a00*/  I2F.U64 R18, R4 ;  /* 0x0000000400127312 */ /* 0x0040a20000301000 */
[----:B------:R-:W-:Y:S05]  /*3a10*/  BRA `(.L_x_3336) ;  /* 0x0000000000087947 */ /* 0x000fea0003800000 */
.L_x_3360:
[----:B------:R-:W2:Y:S02]  /*3a20*/  LDG.E R4, desc[UR36][R4.64] ;  /* 0x0000002404047981 */ /* 0x000ea4000c1e1900 */
[----:B--2---:R-:W-:-:S07]  /*3a30*/  I2FP.F32.U32 R18, R4 ;  /* 0x0000000400127245 */ /* 0x004fce0000201000 */
.L_x_3336:
[----:B------:R-:W-:Y:S05]  /*3a40*/  BSYNC.RECONVERGENT B6 ;  /* 0x0000000000067941 */ /* 0x000fea0003800200 */
.L_x_3335:
[----:B------:R-:W0:Y:S01]  /*3a50*/  LDCU UR4, c[0x0][0x388] ;  /* 0x00007100ff0477ac */ /* 0x000e220008000800 */
[----:B------:R-:W0:Y:S01]  /*3a60*/  LDC.U8 R16, c[0x0][0x3ac] ;  /* 0x0000eb00ff107b82 */ /* 0x000e220000000000 */
[----:B------:R-:W-:Y:S01]  /*3a70*/  ISETP.GE.AND P0, PT, R19, R17, PT ;  /* 0x000000111300720c */ /* 0x000fe20003f06270 */
[----:B------:R-:W-:Y:S04]  /*3a80*/  BSSY.RECONVERGENT B7, `(.L_x_3363) ;  /* 0x00002bb000077945 */ /* 0x000fe80003800200 */
[----:B------:R-:W-:Y:S01]  /*3a90*/  BSSY.RELIABLE B6, `(.L_x_3364) ;  /* 0x00001d5000067945 */ /* 0x000fe20003800100 */
[----:B012345:R-:W-:Y:S02]  /*3aa0*/  FMNMX.FTZ R4, R22, UR4, PT ;  /* 0x0000000416047c09 */ /* 0x03ffe4000b810000 */
[----:B------:R-:W-:-:S02]  /*3ab0*/  FMNMX.FTZ R22, R23, UR4, PT ;  /* 0x0000000417167c09 */ /* 0x000fc4000b810000 */
[----:B------:R-:W-:Y:S02]  /*3ac0*/  FMNMX.FTZ R24, R24, UR4, PT ;  /* 0x0000000418187c09 */ /* 0x000fe4000b810000 */
[----:B------:R-:W-:Y:S01]  /*3ad0*/  FMNMX.FTZ R18, R18, UR4, PT ;  /* 0x0000000412127c09 */ /* 0x000fe2000b810000 */
[----:B------:R-:W-:Y:S06]  /*3ae0*/  @P0 BRA `(.L_x_3365) ;  /* 0x0000001c00300947 */ /* 0x000fec0003800000 */
[----:B------:R-:W0:Y:S01]  /*3af0*/  LDCU UR4, c[0x0][0x3b0] ;  /* 0x00007600ff0477ac */ /* 0x000e220008000800 */
[----:B------:R-:W1:Y:S01]  /*3b00*/  LDC.64 R8, c[0x0][0x390] ;  /* 0x0000e400ff087b82 */ /* 0x000e620000000a00 */
[----:B------:R-:W-:Y:S01]  /*3b10*/  IMAD R0, R2, 0x200, R19 ;  /* 0x0000020002007824 */ /* 0x000fe200078e0213 */
[----:B------:R-:W-:Y:S01]  /*3b20*/  PRMT R5, R16, 0x9910, RZ ;  /* 0x0000991010057816 */ /* 0x000fe200000000ff */
[----:B------:R-:W-:Y:S02]  /*3b30*/  VIADD R19, R19, 0x80 ;  /* 0x0000008013137836 */ /* 0x000fe40000000000 */
        /* <DEDUP_REMOVED lines=14> */
[----:B------:R-:W0:Y:S02]  /*3c20*/  F2I.FTZ.TRUNC.NTZ R3, R4 ;  /* 0x0000000400037305 */ /* 0x000e24000021f100 */
[----:B0-----:R0:W-:Y:S01]  /*3c30*/  STG.E.U8 desc[UR36][R8.64], R3 ;  /* 0x0000000308007986 */ /* 0x0011e2000c101124 */
[----:B------:R-:W-:Y:S05]  /*3c40*/  BRA `(.L_x_3371) ;  /* 0x0000000c003c7947 */ /* 0x000fea0003800000 */
.L_x_3369:
[----:B------:R-:W0:Y:S02]  /*3c50*/  F2I.S64.TRUNC R4, R4 ;  /* 0x0000000400047311 */ /* 0x000e24000020d900 */
[----:B0-----:R-:W-:-:S05]  /*3c60*/  IMAD.MOV.U32 R3, RZ, RZ, R4 ;  /* 0x000000ffff037224 */ /* 0x001fca00078e0004 */
[----:B------:R0:W-:Y:S01]  /*3c70*/  STG.E.U8 desc[UR36][R8.64], R3 ;  /* 0x0000000308007986 */ /* 0x0001e2000c101124 */
[----:B------:R-:W-:Y:S05]  /*3c80*/  BRA `(.L_x_3371) ;  /* 0x0000000c002c7947 */ /* 0x000fea0003800000 */
.L_x_3368:
[----:B------:R-:W-:-:S13]  /*3c90*/  ISETP.NE.AND P0, PT, R0, 0x2, PT ;  /* 0x000000020000780c */ /* 0x000fda0003f05270 */
[----:B------:R-:W-:Y:S05]  /*3ca0*/  @!P0 BRA `(.L_x_3372) ;  /* 0x0000000000288947 */ /* 0x000fea0003800000 */
[----:B------:R-:W-:-:S13]  /*3cb0*/  ISETP.NE.AND P0, PT, R0, 0x3, PT ;  /* 0x000000030000780c */ /* 0x000fda0003f05270 */
[----:B------:R-:W-:Y:S05]  /*3cc0*/  @!P0 BRA `(.L_x_3373) ;  /* 0x0000000000148947 */ /* 0x000fea0003800000 */
[----:B------:R-:W-:-:S13]  /*3cd0*/  ISETP.NE.AND P0, PT, R0, 0x4, PT ;  /* 0x000000040000780c */ /* 0x000fda0003f05270 */
[----:B------:R-:W-:Y:S05]  /*3ce0*/  @P0 BRA `(.L_x_3370) ;  /* 0x0000000800800947 */ /* 0x000fea0003800000 */
[----:B------:R-:W0:Y:S02]  /*3cf0*/  F2I.S64.TRUNC R4, R4 ;  /* 0x0000000400047311 */ /* 0x000e24000020d900 */
[----:B0-----:R0:W-:Y:S01]  /*3d00*/  STG.E.64 desc[UR36][R8.64], R4 ;  /* 0x0000000408007986 */ /* 0x0011e2000c101b24 */
[----:B------:R-:W-:Y:S05]  /*3d10*/  BRA `(.L_x_3371) ;  /* 0x0000000c00087947 */ /* 0x000fea0003800000 */
.L_x_3373:
[----:B------:R-:W0:Y:S02]  /*3d20*/  F2I.FTZ.TRUNC.NTZ R3, R4 ;  /* 0x0000000400037305 */ /* 0x000e24000021f100 */
[----:B0-----:R0:W-:Y:S01]  /*3d30*/  STG.E desc[UR36][R8.64], R3 ;  /* 0x0000000308007986 */ /* 0x0011e2000c101924 */
[----:B------:R-:W-:Y:S05]  /*3d40*/  BRA `(.L_x_3371) ;  /* 0x0000000800fc7947 */ /* 0x000fea0003800000 */
.L_x_3372:
[----:B------:R-:W0:Y:S02]  /*3d50*/  F2I.FTZ.TRUNC.NTZ R3, R4 ;  /* 0x0000000400037305 */ /* 0x000e24000021f100 */
[----:B0-----:R0:W-:Y:S01]  /*3d60*/  STG.E.U16 desc[UR36][R8.64], R3 ;  /* 0x0000000308007986 */ /* 0x0011e2000c101524 */
[----:B------:R-:W-:Y:S05]  /*3d70*/  BRA `(.L_x_3371) ;  /* 0x0000000800f07947 */ /* 0x000fea0003800000 */
.L_x_3367:
[----:B------:R-:W-:-:S13]  /*3d80*/  ISETP.GT.AND P0, PT, R0, 0x6, PT ;  /* 0x000000060000780c */ /* 0x000fda0003f04270 */
[----:B------:R-:W-:Y:S05]  /*3d90*/  @P0 BRA `(.L_x_3374) ;  /* 0x0000000000240947 */ /* 0x000fea0003800000 */
[----:B------:R-:W-:-:S13]  /*3da0*/  ISETP.NE.AND P0, PT, R0, 0x5, PT ;  /* 0x000000050000780c */ /* 0x000fda0003f05270 */
[----:B------:R-:W-:Y:S05]  /*3db0*/  @!P0 BRA `(.L_x_3375) ;  /* 0x0000000000108947 */ /* 0x000fea0003800000 */
[----:B------:R-:W-:-:S13]  /*3dc0*/  ISETP.NE.AND P0, PT, R0, 0x6, PT ;  /* 0x000000060000780c */ /* 0x000fda0003f05270 */
[----:B------:R-:W-:Y:S05]  /*3dd0*/  @P0 BRA `(.L_x_3370) ;  /* 0x0000000800440947 */ /* 0x000fea0003800000 */
[----:B------:R0:W-:Y:S01]  /*3de0*/  STG.E desc[UR36][R8.64], R4 ;  /* 0x0000000408007986 */ /* 0x0001e2000c101924 */
[----:B------:R-:W-:Y:S05]  /*3df0*/  BRA `(.L_x_3371) ;  /* 0x0000000800d07947 */ /* 0x000fea0003800000 */
.L_x_3375:
[----:B------:R-:W-:-:S05]  /*3e00*/  F2FP.F16.F32.PACK_AB R4, RZ, R4 ;  /* 0x00000004ff04723e */ /* 0x000fca00000000ff */
[----:B------:R0:W-:Y:S01]  /*3e10*/  STG.E.U16 desc[UR36][R8.64], R4 ;  /* 0x0000000408007986 */ /* 0x0001e2000c101524 */
[----:B------:R-:W-:Y:S05]  /*3e20*/  BRA `(.L_x_3371) ;  /* 0x0000000800c47947 */ /* 0x000fea0003800000 */
.L_x_3374:
[----:B------:R-:W-:-:S13]  /*3e30*/  ISETP.NE.AND P0, PT, R0, 0x7, PT ;  /* 0x000000070000780c */ /* 0x000fda0003f05270 */
[----:B------:R-:W-:Y:S05]  /*3e40*/  @!P0 BRA `(.L_x_3376) ;  /* 0x00000000002c8947 */ /* 0x000fea0003800000 */
[----:B------:R-:W-:-:S13]  /*3e50*/  ISETP.NE.AND P0, PT, R0, 0x8, PT ;  /* 0x000000080000780c */ /* 0x000fda0003f05270 */
[----:B------:R-:W-:Y:S05]  /*3e60*/  @!P0 BRA `(.L_x_3377) ;  /* 0x0000000000148947 */ /* 0x000fea0003800000 */
[----:B------:R-:W-:-:S13]  /*3e70*/  ISETP.NE.AND P0, PT, R0, 0x9, PT ;  /* 0x000000090000780c */ /* 0x000fda0003f05270 */
[----:B------:R-:W-:Y:S05]  /*3e80*/  @P0 BRA `(.L_x_3370) ;  /* 0x0000000800180947 */ /* 0x000fea0003800000 */
[----:B------:R-:W-:-:S05]  /*3e90*/  IMAD.MOV.U32 R5, RZ, RZ, RZ ;  /* 0x000000ffff057224 */ /* 0x000fca00078e00ff */
[----:B------:R0:W-:Y:S01]  /*3ea0*/  STG.E.64 desc[UR36][R8.64], R4 ;  /* 0x0000000408007986 */ /* 0x0001e2000c101b24 */
[----:B------:R-:W-:Y:S05]  /*3eb0*/  BRA `(.L_x_3371) ;  /* 0x0000000800a07947 */ /* 0x000fea0003800000 */
.L_x_3377:
[----:B------:R-:W-:-:S04]  /*3ec0*/  F2FP.F16.F32.PACK_AB R3, RZ, R4 ;  /* 0x00000004ff03723e */ /* 0x000fc800000000ff */
[----:B------:R-:W-:-:S05]  /*3ed0*/  PRMT R3, R3, 0x5410, RZ ;  /* 0x0000541003037816 */ /* 0x000fca00000000ff */
[----:B------:R0:W-:Y:S01]  /*3ee0*/  STG.E desc[UR36][R8.64], R3 ;  /* 0x0000000308007986 */ /* 0x0001e2000c101924 */
[----:B------:R-:W-:Y:S05]  /*3ef0*/  BRA `(.L_x_3371) ;  /* 0x0000000800907947 */ /* 0x000fea0003800000 */
.L_x_3376:
[----:B------:R-:W-:-:S06]  /*3f00*/  FMUL.FTZ R4, R4, 1 ;  /* 0x3f80000004047820 */ /* 0x000fcc0000410000 */
[----:B------:R-:W0:Y:S02]  /*3f10*/  F2F.F64.F32 R4, R4 ;  /* 0x0000000400047310 */ /* 0x000e240000201800 */
[----:B0-----:R0:W-:Y:S01]  /*3f20*/  STG.E.64 desc[UR36][R8.64], R4 ;  /* 0x0000000408007986 */ /* 0x0011e2000c101b24 */
[----:B------:R-:W-:Y:S05]  /*3f30*/  BRA `(.L_x_3371) ;  /* 0x0000000800807947 */ /* 0x000fea0003800000 */
.L_x_3366:
        /* <DEDUP_REMOVED lines=8> */
[----:B------:R-:W-:-:S04]  /*3fc0*/  FSETP.NEU.FTZ.AND P0, PT, R4, RZ, PT ;  /* 0x000000ff0400720b */ /* 0x000fc80003f1d000 */
[----:B------:R-:W-:-:S05]  /*3fd0*/  SEL R3, RZ, 0x1, !P0 ;  /* 0x00000001ff037807 */ /* 0x000fca0004000000 */
[----:B------:R0:W-:Y:S01]  /*3fe0*/  STG.E.U8 desc[UR36][R8.64], R3 ;  /* 0x0000000308007986 */ /* 0x0001e2000c101124 */
[----:B------:R-:W-:Y:S05]  /*3ff0*/  BRA `(.L_x_3371) ;  /* 0x0000000800507947 */ /* 0x000fea0003800000 */
.L_x_3380:
[----:B------:R-:W-:Y:S01]  /*4000*/  FMUL.FTZ R4, R4, 1 ;  /* 0x3f80000004047820 */ /* 0x000fe20000410000 */
[----:B------:R-:W-:-:S05]  /*4010*/  CS2R R6, SRZ ;  /* 0x0000000000067805 */ /* 0x000fca000001ff00 */
[----:B------:R-:W0:Y:S02]  /*4020*/  F2F.F64.F32 R4, R4 ;  /* 0x0000000400047310 */ /* 0x000e240000201800 */
[----:B0-----:R0:W-:Y:S01]  /*4030*/  STG.E.128 desc[UR36][R8.64], R4 ;  /* 0x0000000408007986 */ /* 0x0011e2000c101d24 */
[----:B------:R-:W-:Y:S05]  /*4040*/  BRA `(.L_x_3371) ;  /* 0x00000008003c7947 */ /* 0x000fea0003800000 */
.L_x_3379:
[----:B------:R-:W-:-:S13]  /*4050*/  ISETP.NE.AND P0, PT, R0, 0xf, PT ;  /* 0x0000000f0000780c */ /* 0x000fda0003f05270 */
[----:B------:R-:W-:Y:S05]  /*4060*/  @!P0 BRA `(.L_x_3381) ;  /* 0x0000000000988947 */ /* 0x000fea0003800000 */
[----:B------:R-:W-:-:S13]  /*4070*/  ISETP.NE.AND P0, PT, R0, 0x17, PT ;  /* 0x000000170000780c */ /* 0x000fda0003f05270 */
[----:B------:R-:W-:Y:S05]  /*4080*/  @!P0 BRA `(.L_x_3382) ;  /* 0x0000000000488947 */ /* 0x000fea0003800000 */
[----:B------:R-:W-:-:S13]  /*4090*/  ISETP.NE.AND P0, PT, R0, 0x18, PT ;  /* 0x000000180000780c */ /* 0x000fda0003f05270 */
[----:B------:R-:W-:Y:S05]  /*40a0*/  @P0 BRA `(.L_x_3370) ;  /* 0x0000000400900947 */ /* 0x000fea0003800000 */
[----:B------:R-:W-:Y:S01]  /*40b0*/  LOP3.LUT R6, R4, 0x7fffffff, RZ, 0xc0, !PT ;  /* 0x7fffffff04067812 */ /* 0x000fe200078ec0ff */
[----:B------:R-:W-:Y:S01]  /*40c0*/  BSSY.RECONVERGENT B0, `(.L_x_3383) ;  /* 0x000000b000007945 */ /* 0x000fe20003800200 */
[----:B------:R-:W-:Y:S01]  /*40d0*/  SHF.R.U32.HI R5, RZ, 0x18, R4 ;  /* 0x00000018ff057819 */ /* 0x000fe20000011604 */
[----:B------:R-:W-:Y:S01]  /*40e0*/  IMAD.MOV.U32 R0, RZ, RZ, 0x7f ;  /* 0x0000007fff007424 */ /* 0x000fe200078e00ff */
        /* <DEDUP_REMOVED lines=8> */
.L_x_3384:
[----:B------:R-:W-:Y:S05]  /*4170*/  BSYNC.RECONVERGENT B0 ;  /* 0x0000000000007941 */ /* 0x000fea0003800200 */
.L_x_3383:
[----:B------:R-:W-:-:S05]  /*4180*/  LOP3.LUT R5, R0, 0x80, R5, 0xf8, !PT ;  /* 0x0000008000057812 */ /* 0x000fca00078ef805 */
[----:B------:R0:W-:Y:S01]  /*4190*/  STG.E.U8 desc[UR36][R8.64], R5 ;  /* 0x0000000508007986 */ /* 0x0001e2000c101124 */
[----:B------:R-:W-:Y:S05]  /*41a0*/  BRA `(.L_x_3371) ;  /* 0x0000000400e47947 */ /* 0x000fea0003800000 */
.L_x_3382:
        /* <DEDUP_REMOVED lines=14> */
.L_x_3386:
[----:B------:R-:W-:Y:S05]  /*4290*/  BSYNC.RECONVERGENT B0 ;  /* 0x0000000000007941 */ /* 0x000fea0003800200 */
.L_x_3385:
[----:B------:R-:W-:-:S05]  /*42a0*/  LOP3.LUT R3, R0, 0x80, R7, 0xf8, !PT ;  /* 0x0000008000037812 */ /* 0x000fca00078ef807 */
[----:B------:R0:W-:Y:S01]  /*42b0*/  STG.E.U8 desc[UR36][R8.64], R3 ;  /* 0x0000000308007986 */ /* 0x0001e2000c101124 */
[----:B------:R-:W-:Y:S05]  /*42c0*/  BRA `(.L_x_3371) ;  /* 0x00000004009c7947 */ /* 0x000fea0003800000 */
.L_x_3381:
[----:B------:R-:W-:-:S05]  /*42d0*/  F2FP.BF16.F32.PACK_AB R4, RZ, R4 ;  /* 0x00000004ff04723e */ /* 0x000fca00000010ff */
[----:B------:R0:W-:Y:S01]  /*42e0*/  STG.E.U16 desc[UR36][R8.64], R4 ;  /* 0x0000000408007986 */ /* 0x0001e2000c101524 */
[----:B------:R-:W-:Y:S05]  /*42f0*/  BRA `(.L_x_3371) ;  /* 0x0000000400907947 */ /* 0x000fea0003800000 */
.L_x_3378:
        /* <DEDUP_REMOVED lines=8> */
[----:B------:R-:W0:Y:S02]  /*4380*/  F2I.FTZ.U32.TRUNC.NTZ R3, R4 ;  /* 0x0000000400037305 */ /* 0x000e24000021f000 */
[----:B0-----:R0:W-:Y:S01]  /*4390*/  STG.E.U16 desc[UR36][R8.64], R3 ;  /* 0x0000000308007986 */ /* 0x0011e2000c101524 */
[----:B------:R-:W-:Y:S05]  /*43a0*/  BRA `(.L_x_3371) ;  /* 0x0000000400647947 */ /* 0x000fea0003800000 */
.L_x_3389:
        /* <DEDUP_REMOVED lines=12> */
.L_x_3392:
[----:B------:R-:W-:-:S04]  /*4470*/  SHF.R.U32.HI R0, RZ, 0x14, R4 ;  /* 0x00000014ff007819 */ /* 0x000fc80000011604 */
[----:B------:R-:W-:-:S04]  /*4480*/  LOP3.LUT R3, R0, 0x1, RZ, 0xc0, !PT ;  /* 0x0000000100037812 */ /* 0x000fc800078ec0ff */
[----:B------:R-:W-:-:S04]  /*4490*/  IADD3 R0, PT, PT, R4, 0x487ffff, R3 ;  /* 0x0487ffff04007810 */ /* 0x000fc80007ffe003 */
[----:B------:R-:W-:-:S04]  /*44a0*/  SHF.R.U32.HI R0, RZ, 0x14, R0 ;  /* 0x00000014ff007819 */ /* 0x000fc80000011600 */
[----:B------:R-:W-:-:S07]  /*44b0*/  LOP3.LUT R3, R0, 0xff, RZ, 0xc0, !PT ;  /* 0x000000ff00037812 */ /* 0x000fce00078ec0ff */
.L_x_3393:
[----:B------:R-:W-:-:S04]  /*44c0*/  SHF.R.U32.HI R4, RZ, 0x18, R4 ;  /* 0x00000018ff047819 */ /* 0x000fc80000011604 */
[----:B------:R-:W-:-:S04]  /*44d0*/  LOP3.LUT R3, R3, 0x80, R4, 0xf8, !PT ;  /* 0x0000008003037812 */ /* 0x000fc800078ef804 */
[----:B------:R-:W-:-:S07]  /*44e0*/  PRMT R0, R3, 0x7610, R0 ;  /* 0x0000761003007816 */ /* 0x000fce0000000000 */
.L_x_3391:
[----:B------:R-:W-:Y:S05]  /*44f0*/  BSYNC.RECONVERGENT B0 ;  /* 0x0000000000007941 */ /* 0x000fea0003800200 */
.L_x_3390:
[----:B------:R1:W-:Y:S01]  /*4500*/  STG.E.U8 desc[UR36][R8.64], R0 ;  /* 0x0000000008007986 */ /* 0x0003e2000c101124 */
[----:B------:R-:W-:Y:S05]  /*4510*/  BRA `(.L_x_3371) ;  /* 0x0000000400087947 */ /* 0x000fea0003800000 */
.L_x_3388:
        /* <DEDUP_REMOVED lines=12> */
.L_x_3396:
[----:B------:R-:W-:-:S04]  /*45e0*/  SHF.R.U32.HI R0, RZ, 0x15, R4 ;  /* 0x00000015ff007819 */ /* 0x000fc80000011604 */
[----:B------:R-:W-:-:S04]  /*45f0*/  LOP3.LUT R3, R0, 0x1, RZ, 0xc0, !PT ;  /* 0x0000000100037812 */ /* 0x000fc800078ec0ff */
[----:B------:R-:W-:-:S04]  /*4600*/  IADD3 R0, PT, PT, R4, 0x88fffff, R3 ;  /* 0x088fffff04007810 */ /* 0x000fc80007ffe003 */
[----:B------:R-:W-:-:S04]  /*4610*/  SHF.R.U32.HI R0, RZ, 0x15, R0 ;  /* 0x00000015ff007819 */ /* 0x000fc80000011600 */
[----:B------:R-:W-:-:S07]  /*4620*/  LOP3.LUT R3, R0, 0xff, RZ, 0xc0, !PT ;  /* 0x000000ff00037812 */ /* 0x000fce00078ec0ff */
.L_x_3397:
[----:B------:R-:W-:-:S04]  /*4630*/  SHF.R.U32.HI R4, RZ, 0x18, R4 ;  /* 0x00000018ff047819 */ /* 0x000fc80000011604 */
[----:B------:R-:W-:-:S04]  /*4640*/  LOP3.LUT R3, R3, 0x80, R4, 0xf8, !PT ;  /* 0x0000008003037812 */ /* 0x000fc800078ef804 */
[----:B------:R-:W-:-:S07]  /*4650*/  PRMT R0, R3, 0x7610, R0 ;  /* 0x0000761003007816 */ /* 0x000fce0000000000 */
.L_x_3395:
[----:B------:R-:W-:Y:S05]  /*4660*/  BSYNC.RECONVERGENT B0 ;  /* 0x0000000000007941 */ /* 0x000fea0003800200 */
.L_x_3394:
[----:B------:R2:W-:Y:S01]  /*4670*/  STG.E.U8 desc[UR36][R8.64], R0 ;  /* 0x0000000008007986 */ /* 0x0005e2000c101124 */
[----:B------:R-:W-:Y:S05]  /*4680*/  BRA `(.L_x_3371) ;  /* 0x0000000000ac7947 */ /* 0x000fea0003800000 */
.L_x_3387:
[----:B------:R-:W-:-:S13]  /*4690*/  ISETP.NE.AND P0, PT, R0, 0x1c, PT ;  /* 0x0000001c0000780c */ /* 0x000fda0003f05270 */
[----:B------:R-:W-:Y:S05]  /*46a0*/  @!P0 BRA `(.L_x_3398) ;  /* 0x00000000009c8947 */ /* 0x000fea0003800000 */
[----:B------:R-:W-:-:S13]  /*46b0*/  ISETP.NE.AND P0, PT, R0, 0x1d, PT ;  /* 0x0000001d0000780c */ /* 0x000fda0003f05270 */
[----:B------:R-:W-:Y:S05]  /*46c0*/  @!P0 BRA `(.L_x_3399) ;  /* 0x0000000000888947 */ /* 0x000fea0003800000 */
[----:B------:R-:W-:-:S13]  /*46d0*/  ISETP.NE.AND P0, PT, R0, 0x2c, PT ;  /* 0x0000002c0000780c */ /* 0x000fda0003f05270 */
[----:B------:R-:W-:Y:S05]  /*46e0*/  @!P0 BRA `(.L_x_3400) ;  /* 0x0000000000448947 */ /* 0x000fea0003800000 */
.L_x_3370:
        /* <DEDUP_REMOVED lines=16> */
.L_x_3401:
[----:B------:R-:W-:Y:S05]  /*47f0*/  BRA `(.L_x_3371) ;  /* 0x0000000000507947 */ /* 0x000fea0003800000 */
.L_x_3400:
        /* <DEDUP_REMOVED lines=15> */
.L_x_3399:
[----:B------:R-:W0:Y:S02]  /*48f0*/  F2I.U64.TRUNC R4, R4 ;  /* 0x0000000400047311 */ /* 0x000e24000020d800 */
[----:B0-----:R0:W-:Y:S01]  /*4900*/  STG.E.64 desc[UR36][R8.64], R4 ;  /* 0x0000000408007986 */ /* 0x0011e2000c101b24 */
[----:B------:R-:W-:Y:S05]  /*4910*/  BRA `(.L_x_3371) ;  /* 0x0000000000087947 */ /* 0x000fea0003800000 */
.L_x_3398:
[----:B------:R-:W0:Y:S02]  /*4920*/  F2I.FTZ.U32.TRUNC.NTZ R3, R4 ;  /* 0x0000000400037305 */ /* 0x000e24000021f000 */
[----:B0-----:R3:W-:Y:S02]  /*4930*/  STG.E desc[UR36][R8.64], R3 ;  /* 0x0000000308007986 */ /* 0x0017e4000c101924 */
.L_x_3371:
[----:B------:R-:W-:-:S13]  /*4940*/  ISETP.GE.AND P0, PT, R19, R17, PT ;  /* 0x000000111300720c */ /* 0x000fda0003f06270 */
[----:B------:R-:W-:Y:S05]  /*4950*/  @P0 BREAK.RELIABLE B6 ;  /* 0x0000000000060942 */ /* 0x000fea0003800100 */
        /* <DEDUP_REMOVED lines=22> */
.L_x_3406:
[----:B------:R-:W0:Y:S02]  /*4ac0*/  F2I.S64.TRUNC R22, R22 ;  /* 0x0000001600167311 */ /* 0x000e24000020d900 */
[----:B0-----:R-:W-:-:S05]  /*4ad0*/  IMAD.MOV.U32 R3, RZ, RZ, R22 ;  /* 0x000000ffff037224 */ /* 0x001fca00078e0016 */
[----:B------:R0:W-:Y:S01]  /*4ae0*/  STG.E.U8 desc[UR36][R8.64], R3 ;  /* 0x0000000308007986 */ /* 0x0001e2000c101124 */
[----:B------:R-:W-:Y:S05]  /*4af0*/  BRA `(.L_x_3408) ;  /* 0x0000000c00287947 */ /* 0x000fea0003800000 */
.L_x_3405:
        /* <DEDUP_REMOVED lines=9> */
.L_x_3410:
[----:B------:R-:W0:Y:S02]  /*4b90*/  F2I.FTZ.TRUNC.NTZ R3, R22 ;  /* 0x0000001600037305 */ /* 0x000e24000021f100 */
[----:B0-----:R0:W-:Y:S01]  /*4ba0*/  STG.E desc[UR36][R8.64], R3 ;  /* 0x0000000308007986 */ /* 0x0011e2000c101924 */
[----:B------:R-:W-:Y:S05]  /*4bb0*/  BRA `(.L_x_3408) ;  /* 0x0000000800f87947 */ /* 0x000fea0003800000 */
.L_x_3409:
[----:B------:R-:W0:Y:S02]  /*4bc0*/  F2I.FTZ.TRUNC.NTZ R3, R22 ;  /* 0x0000001600037305 */ /* 0x000e24000021f100 */
[----:B0-----:R0:W-:Y:S01]  /*4bd0*/  STG.E.U16 desc[UR36][R8.64], R3 ;  /* 0x0000000308007986 */ /* 0x0011e2000c101524 */
[----:B------:R-:W-:Y:S05]  /*4be0*/  BRA `(.L_x_3408) ;  /* 0x0000000800ec7947 */ /* 0x000fea0003800000 */
.L_x_3404:
        /* <DEDUP_REMOVED lines=8> */
.L_x_3412:
[----:B------:R-:W-:-:S05]  /*4c70*/  F2FP.F16.F32.PACK_AB R22, RZ, R22 ;  /* 0x00000016ff16723e */ /* 0x000fca00000000ff */
[----:B------:R0:W-:Y:S01]  /*4c80*/  STG.E.U16 desc[UR36][R8.64], R22 ;  /* 0x0000001608007986 */ /* 0x0001e2000c101524 */
[----:B------:R-:W-:Y:S05]  /*4c90*/  BRA `(.L_x_3408) ;  /* 0x0000000800c07947 */ /* 0x000fea0003800000 */
.L_x_3411:
        /* <DEDUP_REMOVED lines=9> */
.L_x_3414:
[----:B------:R-:W-:-:S04]  /*4d30*/  F2FP.F16.F32.PACK_AB R3, RZ, R22 ;  /* 0x00000016ff03723e */ /* 0x000fc800000000ff */
[----:B------:R-:W-:-:S05]  /*4d40*/  PRMT R3, R3, 0x5410, RZ ;  /* 0x0000541003037816 */ /* 0x000fca00000000ff */
[----:B------:R0:W-:Y:S01]  /*4d50*/  STG.E desc[UR36][R8.64], R3 ;  /* 0x0000000308007986 */ /* 0x0001e2000c101924 */
[----:B------:R-:W-:Y:S05]  /*4d60*/  BRA `(.L_x_3408) ;  /* 0x00000008008c7947 */ /* 0x000fea0003800000 */
.L_x_3413:
[----:B------:R-:W-:-:S06]  /*4d70*/  FMUL.FTZ R4, R22, 1 ;  /* 0x3f80000016047820 */ /* 0x000fcc0000410000 */
[----:B------:R-:W0:Y:S02]  /*4d80*/  F2F.F64.F32 R4, R4 ;  /* 0x0000000400047310 */ /* 0x000e240000201800 */
[----:B0-----:R0:W-:Y:S01]  /*4d90*/  STG.E.64 desc[UR36][R8.64], R4 ;  /* 0x0000000408007986 */ /* 0x0011e2000c101b24 */
[----:B------:R-:W-:Y:S05]  /*4da0*/  BRA `(.L_x_3408) ;  /* 0x00000008007c7947 */ /* 0x000fea0003800000 */
.L_x_3403:
        /* <DEDUP_REMOVED lines=13> */
.L_x_3418:
        /* <DEDUP_REMOVED lines=16> */
.L_x_3421:
[----:B------:R-:W-:-:S04]  /*4f80*/  SHF.R.U32.HI R22, RZ, 0x18, R22 ;  /* 0x00000018ff167819 */ /* 0x000fc80000011616 */
[----:B------:R-:W-:-:S04]  /*4f90*/  LOP3.LUT R3, R3, 0x80, R22, 0xf8, !PT ;  /* 0x0000008003037812 */ /* 0x000fc800078ef816 */
[----:B------:R-:W-:-:S07]  /*4fa0*/  PRMT R4, R3, 0x7610, R4 ;  /* 0x0000761003047816 */ /* 0x000fce0000000004 */
.L_x_3420:
[----:B------:R-:W-:Y:S05]  /*4fb0*/  BSYNC.RECONVERGENT B0 ;  /* 0x0000000000007941 */ /* 0x000fea0003800200 */
.L_x_3419:
[----:B------:R0:W-:Y:S01]  /*4fc0*/  STG.E.U8 desc[UR36][R8.64], R4 ;  /* 0x0000000408007986 */ /* 0x0001e2000c101124 */
[----:B------:R-:W-:Y:S05]  /*4fd0*/  BRA `(.L_x_3408) ;  /* 0x0000000400f07947 */ /* 0x000fea0003800000 */
.L_x_3417:
        /* <DEDUP_REMOVED lines=16> */
.L_x_3424:
[----:B------:R-:W-:-:S04]  /*50e0*/  SHF.R.U32.HI R22, RZ, 0x18, R22 ;  /* 0x00000018ff167819 */ /* 0x000fc80000011616 */
[----:B------:R-:W-:-:S04]  /*50f0*/  LOP3.LUT R3, R3, 0x80, R22, 0xf8, !PT ;  /* 0x0000008003037812 */ /* 0x000fc800078ef816 */
[----:B------:R-:W-:-:S07]  /*5100*/  PRMT R4, R3, 0x7610, R4 ;  /* 0x0000761003047816 */ /* 0x000fce0000000004 */
.L_x_3423:
[----:B------:R-:W-:Y:S05]  /*5110*/  BSYNC.RECONVERGENT B0 ;  /* 0x0000000000007941 */ /* 0x000fea0003800200 */
.L_x_3422:
[----:B------:R0:W-:Y:S01]  /*5120*/  STG.E.U8 desc[UR36][R8.64], R4 ;  /* 0x0000000408007986 */ /* 0x0001e2000c101124 */
[----:B------:R-:W-:Y:S05]  /*5130*/  BRA `(.L_x_3408) ;  /* 0x0000000400987947 */ /* 0x000fea0003800000 */
.L_x_3416:
[----:B------:R-:W-:-:S13]  /*5140*/  ISETP.NE.AND P0, PT, R0, 0x1c, PT ;  /* 0x0000001c0000780c */ /* 0x000fda0003f05270 */
[----:B------:R-:W-:Y:S05]  /*5150*/  @!P0 BRA `(.L_x_3425) ;  /* 0x0000000000588947 */ /* 0x000fea0003800000 */
[----:B------:R-:W-:-:S13]  /*5160*/  ISETP.NE.AND P0, PT, R0, 0x1d, PT ;  /* 0x0000001d0000780c */ /* 0x000fda0003f05270 */
[----:B------:R-:W-:Y:S05]  /*5170*/  @!P0 BRA `(.L_x_3426) ;  /* 0x0000000000448947 */ /* 0x000fea0003800000 */
[----:B------:R-:W-:-:S13]  /*5180*/  ISETP.NE.AND P0, PT, R0, 0x2c, PT ;  /* 0x0000002c0000780c */ /* 0x000fda0003f05270 */
[----:B------:R-:W-:Y:S05]  /*5190*/  @P0 BRA `(.L_x_3407) ;  /* 0x0000000000a80947 */ /* 0x000fea0003800000 */
        /* <DEDUP_REMOVED lines=15> */
.L_x_3426:
[----:B------:R-:W0:Y:S02]  /*5290*/  F2I.U64.TRUNC R22, R22 ;  /* 0x0000001600167311 */ /* 0x000e24000020d800 */
[----:B0-----:R0:W-:Y:S01]  /*52a0*/  STG.E.64 desc[UR36][R8.64], R22 ;  /* 0x0000001608007986 */ /* 0x0011e2000c101b24 */
[----:B------:R-:W-:Y:S05]  /*52b0*/  BRA `(.L_x_3408) ;  /* 0x0000000400387947 */ /* 0x000fea0003800000 */
.L_x_3425:
[----:B------:R-:W0:Y:S02]  /*52c0*/  F2I.FTZ.U32.TRUNC.NTZ R3, R22 ;  /* 0x0000001600037305 */ /* 0x000e24000021f000 */
[----:B0-----:R0:W-:Y:S01]  /*52d0*/  STG.E desc[UR36][R8.64], R3 ;  /* 0x0000000308007986 */ /* 0x0011e2000c101924 */
[----:B------:R-:W-:Y:S05]  /*52e0*/  BRA `(.L_x_3408) ;  /* 0x00000004002c7947 */ /* 0x000fea0003800000 */
.L_x_3415:
        /* <DEDUP_REMOVED lines=10> */
.L_x_3428:
[----:B------:R-:W-:Y:S01]  /*5390*/  FMUL.FTZ R4, R22, 1 ;  /* 0x3f80000016047820 */ /* 0x000fe20000410000 */
[----:B------:R-:W-:-:S05]  /*53a0*/  CS2R R6, SRZ ;  /* 0x0000000000067805 */ /* 0x000fca000001ff00 */
[----:B------:R-:W0:Y:S02]  /*53b0*/  F2F.F64.F32 R4, R4 ;  /* 0x0000000400047310 */ /* 0x000e240000201800 */
[----:B0-----:R0:W-:Y:S01]  /*53c0*/  STG.E.128 desc[UR36][R8.64], R4 ;  /* 0x0000000408007986 */ /* 0x0011e2000c101d24 */
[----:B------:R-:W-:Y:S05]  /*53d0*/  BRA `(.L_x_3408) ;  /* 0x0000000000f07947 */ /* 0x000fea0003800000 */
.L_x_3427:
[----:B------:R-:W-:-:S13]  /*53e0*/  ISETP.NE.AND P0, PT, R0, 0xf, PT ;  /* 0x0000000f0000780c */ /* 0x000fda0003f05270 */
[----:B------:R-:W-:Y:S05]  /*53f0*/  @!P0 BRA `(.L_x_3429) ;  /* 0x0000000000e08947 */ /* 0x000fea0003800000 */
[----:B------:R-:W-:-:S13]  /*5400*/  ISETP.NE.AND P0, PT, R0, 0x17, PT ;  /* 0x000000170000780c */ /* 0x000fda0003f05270 */
[----:B------:R-:W-:Y:S05]  /*5410*/  @!P0 BRA `(.L_x_3430) ;  /* 0x00000000008c8947 */ /* 0x000fea0003800000 */
[----:B------:R-:W-:-:S13]  /*5420*/  ISETP.NE.AND P0, PT, R0, 0x18, PT ;  /* 0x000000180000780c */ /* 0x000fda0003f05270 */
[----:B------:R-:W-:Y:S05]  /*5430*/  @!P0 BRA `(.L_x_3431) ;  /* 0x0000000000448947 */ /* 0x000fea0003800000 */
.L_x_3407:
        /* <DEDUP_REMOVED lines=16> */
.L_x_3432:
[----:B------:R-:W-:Y:S05]  /*5540*/  BRA `(.L_x_3408) ;  /* 0x0000000000947947 */ /* 0x000fea0003800000 */
.L_x_3431:
        /* <DEDUP_REMOVED lines=12> */
.L_x_3434:
[----:B------:R-:W-:Y:S05]  /*5610*/  BSYNC.RECONVERGENT B0 ;  /* 0x0000000000007941 */ /* 0x000fea0003800200 */
.L_x_3433:
[----:B------:R-:W-:-:S05]  /*5620*/  LOP3.LUT R3, R0, 0x80, R5, 0xf8, !PT ;  /* 0x0000008000037812 */ /* 0x000fca00078ef805 */
[----:B------:R3:W-:Y:S01]  /*5630*/  STG.E.U8 desc[UR36][R8.64], R3 ;  /* 0x0000000308007986 */ /* 0x0007e2000c101124 */
[----:B------:R-:W-:Y:S05]  /*5640*/  BRA `(.L_x_3408) ;  /* 0x0000000000547947 */ /* 0x000fea0003800000 */
.L_x_3430:
        /* <DEDUP_REMOVED lines=11> */
.L_x_3436:
[----:B------:R-:W-:Y:S01]  /*5700*/  IMAD.MOV.U32 R0, RZ, RZ, 0x7f ;  /* 0x0000007fff007424 */ /* 0x000fe200078e00ff */
[----:B------:R-:W-:-:S04]  /*5710*/  ISETP.GT.U32.AND P0, PT, R4, 0x7f800000, PT ;  /* 0x7f8000000400780c */ /* 0x000fc80003f04070 */
[----:B------:R-:W-:-:S09]  /*5720*/  SEL R0, R0, 0x7c, P0 ;  /* 0x0000007c00007807 */ /* 0x000fd20000000000 */
.L_x_3437:
[----:B------:R-:W-:Y:S05]  /*5730*/  BSYNC.RECONVERGENT B0 ;  /* 0x0000000000007941 */ /* 0x000fea0003800200 */
.L_x_3435:
[----:B------:R-:W-:-:S04]  /*5740*/  SHF.R.U32.HI R3, RZ, 0x18, R22 ;  /* 0x00000018ff037819 */ /* 0x000fc80000011616 */
[----:B------:R-:W-:-:S05]  /*5750*/  LOP3.LUT R3, R0, 0x80, R3, 0xf8, !PT ;  /* 0x0000008000037812 */ /* 0x000fca00078ef803 */
[----:B------:R2:W-:Y:S01]  /*5760*/  STG.E.U8 desc[UR36][R8.64], R3 ;  /* 0x0000000308007986 */ /* 0x0005e2000c101124 */
[----:B------:R-:W-:Y:S05]  /*5770*/  BRA `(.L_x_3408) ;  /* 0x0000000000087947 */ /* 0x000fea0003800000 */
.L_x_3429:
[----:B------:R-:W-:-:S05]  /*5780*/  F2FP.BF16.F32.PACK_AB R22, RZ, R22 ;  /* 0x00000016ff16723e */ /* 0x000fca00000010ff */
[----:B------:R4:W-:Y:S02]  /*5790*/  STG.E.U16 desc[UR36][R8.64], R22 ;  /* 0x0000001608007986 */ /* 0x0009e4000c101524 */
.L_x_3408:
[----:B------:R-:W-:-:S07]  /*57a0*/  VIADD R19, R19, 0x80 ;  /* 0x0000008013137836 */ /* 0x000fce0000000000 */
.L_x_3365:
[----:B------:R-:W-:-:S13]  /*57b0*/  ISETP.GE.AND P0, PT, R19, R17, PT ;  /* 0x000000111300720c */ /* 0x000fda0003f06270 */
[----:B------:R-:W-:Y:S05]  /*57c0*/  @P0 BREAK.RELIABLE B6 ;  /* 0x0000000000060942 */ /* 0x000fea0003800100 */
[----:B------:R-:W-:Y:S05]  /*57d0*/  @P0 BRA `(.L_x_3402) ;  /* 0x0000000c00940947 */ /* 0x000fea0003800000 */
[----:B------:R-:W-:Y:S05]  /*57e0*/  BSYNC.RELIABLE B6 ;  /* 0x0000000000067941 */ /* 0x000fea0003800100 */
.L_x_3364:
        /* <DEDUP_REMOVED lines=21> */
.L_x_3441:
[----:B------:R-:W0:Y:S02]  /*5940*/  F2I.S64.TRUNC R24, R24 ;  /* 0x0000001800187311 */ /* 0x000e24000020d900 */
[----:B0-----:R-:W-:-:S05]  /*5950*/  IMAD.MOV.U32 R3, RZ, RZ, R24 ;  /* 0x000000ffff037224 */ /* 0x001fca00078e0018 */
[----:B------:R0:W-:Y:S01]  /*5960*/  STG.E.U8 desc[UR36][R8.64], R3 ;  /* 0x0000000308007986 */ /* 0x0001e2000c101124 */
[----:B------:R-:W-:Y:S05]  /*5970*/  BRA `(.L_x_3443) ;  /* 0x0000000c00287947 */ /* 0x000fea0003800000 */
.L_x_3440:
        /* <DEDUP_REMOVED lines=9> */
.L_x_3445:
[----:B------:R-:W0:Y:S02]  /*5a10*/  F2I.FTZ.TRUNC.NTZ R3, R24 ;  /* 0x0000001800037305 */ /* 0x000e24000021f100 */
[----:B0-----:R0:W-:Y:S01]  /*5a20*/  STG.E desc[UR36][R8.64], R3 ;  /* 0x0000000308007986 */ /* 0x0011e2000c101924 */
[----:B------:R-:W-:Y:S05]  /*5a30*/  BRA `(.L_x_3443) ;  /* 0x0000000800f87947 */ /* 0x000fea0003800000 */
.L_x_3444:
[----:B------:R-:W0:Y:S02]  /*5a40*/  F2I.FTZ.TRUNC.NTZ R3, R24 ;  /* 0x0000001800037305 */ /* 0x000e24000021f100 */
[----:B0-----:R0:W-:Y:S01]  /*5a50*/  STG.E.U16 desc[UR36][R8.64], R3 ;  /* 0x0000000308007986 */ /* 0x0011e2000c101524 */
[----:B------:R-:W-:Y:S05]  /*5a60*/  BRA `(.L_x_3443) ;  /* 0x0000000800ec7947 */ /* 0x000fea0003800000 */
.L_x_3439:
        /* <DEDUP_REMOVED lines=8> */
.L_x_3447:
[----:B------:R-:W-:-:S05]  /*5af0*/  F2FP.F16.F32.PACK_AB R24, RZ, R24 ;  /* 0x00000018ff18723e */ /* 0x000fca00000000ff */
[----:B------:R0:W-:Y:S01]  /*5b00*/  STG.E.U16 desc[UR36][R8.64], R24 ;  /* 0x0000001808007986 */ /* 0x0001e2000c101524 */
[----:B------:R-:W-:Y:S05]  /*5b10*/  BRA `(.L_x_3443) ;  /* 0x0000000800c07947 */ /* 0x000fea0003800000 */
.L_x_3446:
        /* <DEDUP_REMOVED lines=9> */
.L_x_3449:
[----:B------:R-:W-:-:S04]  /*5bb0*/  F2FP.F16.F32.PACK_AB R3, RZ, R24 ;  /* 0x00000018ff03723e */ /* 0x000fc800000000ff */
[----:B------:R-:W-:-:S05]  /*5bc0*/  PRMT R3, R3, 0x5410, RZ ;  /* 0x0000541003037816 */ /* 0x000fca00000000ff */
[----:B------:R0:W-:Y:S01]  /*5bd0*/  STG.E desc[UR36][R8.64], R3 ;  /* 0x0000000308007986 */ /* 0x0001e2000c101924 */
[----:B------:R-:W-:Y:S05]  /*5be0*/  BRA `(.L_x_3443) ;  /* 0x00000008008c7947 */ /* 0x000fea0003800000 */
.L_x_3448:
[----:B------:R-:W-:-:S06]  /*5bf0*/  FMUL.FTZ R4, R24, 1 ;  /* 0x3f80000018047820 */ /* 0x000fcc0000410000 */
[----:B------:R-:W0:Y:S02]  /*5c00*/  F2F.F64.F32 R4, R4 ;  /* 0x0000000400047310 */ /* 0x000e240000201800 */
[----:B0-----:R0:W-:Y:S01]  /*5c10*/  STG.E.64 desc[UR36][R8.64], R4 ;  /* 0x0000000408007986 */ /* 0x0011e2000c101b24 */
[----:B------:R-:W-:Y:S05]  /*5c20*/  BRA `(.L_x_3443) ;  /* 0x00000008007c7947 */ /* 0x000fea0003800000 */
.L_x_3438:
        /* <DEDUP_REMOVED lines=13> */
.L_x_3453:
        /* <DEDUP_REMOVED lines=16> */
.L_x_3456:
[----:B------:R-:W-:-:S04]  /*5e00*/  SHF.R.U32.HI R24, RZ, 0x18, R24 ;  /* 0x00000018ff187819 */ /* 0x000fc80000011618 */
[----:B------:R-:W-:-:S04]  /*5e10*/  LOP3.LUT R3, R3, 0x80, R24, 0xf8, !PT ;  /* 0x0000008003037812 */ /* 0x000fc800078ef818 */
[----:B------:R-:W-:-:S07]  /*5e20*/  PRMT R4, R3, 0x7610, R4 ;  /* 0x0000761003047816 */ /* 0x000fce0000000004 */
.L_x_3455:
[----:B------:R-:W-:Y:S05]  /*5e30*/  BSYNC.RECONVERGENT B0 ;  /* 0x0000000000007941 */ /* 0x000fea0003800200 */
.L_x_3454:
[----:B------:R0:W-:Y:S01]  /*5e40*/  STG.E.U8 desc[UR36][R8.64], R4 ;  /* 0x0000000408007986 */ /* 0x0001e2000c101124 */
[----:B------:R-:W-:Y:S05]  /*5e50*/  BRA `(.L_x_3443) ;  /* 0x0000000400f07947 */ /* 0x000fea0003800000 */
.L_x_3452:
        /* <DEDUP_REMOVED lines=16> */
.L_x_3459:
[----:B------:R-:W-:-:S04]  /*5f60*/  SHF.R.U32.HI R24, RZ, 0x18, R24 ;  /* 0x00000018ff187819 */ /* 0x000fc80000011618 */
[----:B------:R-:W-:-:S04]  /*5f70*/  LOP3.LUT R3, R3, 0x80, R24, 0xf8, !PT ;  /* 0x0000008003037812 */ /* 0x000fc800078ef818 */
[----:B------:R-:W-:-:S07]  /*5f80*/  PRMT R4, R3, 0x7610, R4 ;  /* 0x0000761003047816 */ /* 0x000fce0000000004 */
.L_x_3458:
[----:B------:R-:W-:Y:S05]  /*5f90*/  BSYNC.RECONVERGENT B0 ;  /* 0x0000000000007941 */ /* 0x000fea0003800200 */
.L_x_3457:
[----:B------:R0:W-:Y:S01]  /*5fa0*/  STG.E.U8 desc[UR36][R8.64], R4 ;  /* 0x0000000408007986 */ /* 0x0001e2000c101124 */
[----:B------:R-:W-:Y:S05]  /*5fb0*/  BRA `(.L_x_3443) ;  /* 0x0000000400987947 */ /* 0x000fea0003800000 */
.L_x_3451:
        /* <DEDUP_REMOVED lines=21> */
.L_x_3461:
[----:B------:R-:W0:Y:S02]  /*6110*/  F2I.U64.TRUNC R24, R24 ;  /* 0x0000001800187311 */ /* 0x000e24000020d800 */
[----:B0-----:R0:W-:Y:S01]  /*6120*/  STG.E.64 desc[UR36][R8.64], R24 ;  /* 0x0000001808007986 */ /* 0x0011e2000c101b24 */
[----:B------:R-:W-:Y:S05]  /*6130*/  BRA `(.L_x_3443) ;  /* 0x0000000400387947 */ /* 0x000fea0003800000 */
.L_x_3460:
[----:B------:R-:W0:Y:S02]  /*6140*/  F2I.FTZ.U32.TRUNC.NTZ R3, R24 ;  /* 0x0000001800037305 */ /* 0x000e24000021f000 */
[----:B0-----:R0:W-:Y:S01]  /*6150*/  STG.E desc[UR36][R8.64], R3 ;  /* 0x0000000308007986 */ /* 0x0011e2000c101924 */
[----:B------:R-:W-:Y:S05]  /*6160*/  BRA `(.L_x_3443) ;  /* 0x00000004002c7947 */ /* 0x000fea0003800000 */
.L_x_3450:
        /* <DEDUP_REMOVED lines=10> */
.L_x_3463:
[----:B------:R-:W-:Y:S01]  /*6210*/  FMUL.FTZ R4, R24, 1 ;  /* 0x3f80000018047820 */ /* 0x000fe20000410000 */
[----:B------:R-:W-:-:S05]  /*6220*/  CS2R R6, SRZ ;  /* 0x0000000000067805 */ /* 0x000fca000001ff00 */
[----:B------:R-:W0:Y:S02]  /*6230*/  F2F.F64.F32 R4, R4 ;  /* 0x0000000400047310 */ /* 0x000e240000201800 */
[----:B0-----:R4:W-:Y:S01]  /*6240*/  STG.E.128 desc[UR36][R8.64], R4 ;  /* 0x0000000408007986 */ /* 0x0019e2000c101d24 */
[----:B------:R-:W-:Y:S05]  /*6250*/  BRA `(.L_x_3443) ;  /* 0x0000000000f07947 */ /* 0x000fea0003800000 */
.L_x_3462:
[----:B------:R-:W-:-:S13]  /*6260*/  ISETP.NE.AND P0, PT, R0, 0xf, PT ;  /* 0x0000000f0000780c */ /* 0x000fda0003f05270 */
[----:B------:R-:W-:Y:S05]  /*6270*/  @!P0 BRA `(.L_x_3464) ;  /* 0x0000000000e08947 */ /* 0x000fea0003800000 */
[----:B------:R-:W-:-:S13]  /*6280*/  ISETP.NE.AND P0, PT, R0, 0x17, PT ;  /* 0x000000170000780c */ /* 0x000fda0003f05270 */
[----:B------:R-:W-:Y:S05]  /*6290*/  @!P0 BRA `(.L_x_3465) ;  /* 0x00000000008c8947 */ /* 0x000fea0003800000 */
[----:B------:R-:W-:-:S13]  /*62a0*/  ISETP.NE.AND P0, PT, R0, 0x18, PT ;  /* 0x000000180000780c */ /* 0x000fda0003f05270 */
[----:B------:R-:W-:Y:S05]  /*62b0*/  @!P0 BRA `(.L_x_3466) ;  /* 0x0000000000448947 */ /* 0x000fea0003800000 */
.L_x_3442:
        /* <DEDUP_REMOVED lines=16> */
.L_x_3467:
[----:B------:R-:W-:Y:S05]  /*63c0*/  BRA `(.L_x_3443) ;  /* 0x0000000000947947 */ /* 0x000fea0003800000 */
.L_x_3466:
        /* <DEDUP_REMOVED lines=12> */
.L_x_3469:
[----:B------:R-:W-:Y:S05]  /*6490*/  BSYNC.RECONVERGENT B0 ;  /* 0x0000000000007941 */ /* 0x000fea0003800200 */
.L_x_3468:
[----:B------:R-:W-:-:S05]  /*64a0*/  LOP3.LUT R3, R0, 0x80, R5, 0xf8, !PT ;  /* 0x0000008000037812 */ /* 0x000fca00078ef805 */
[----:B------:R1:W-:Y:S01]  /*64b0*/  STG.E.U8 desc[UR36][R8.64], R3 ;  /* 0x0000000308007986 */ /* 0x0003e2000c101124 */
[----:B------:R-:W-:Y:S05]  /*64c0*/  BRA `(.L_x_3443) ;  /* 0x0000000000547947 */ /* 0x000fea0003800000 */
.L_x_3465:
        /* <DEDUP_REMOVED lines=11> */
.L_x_3471:
[----:B------:R-:W-:Y:S01]  /*6580*/  IMAD.MOV.U32 R0, RZ, RZ, 0x7f ;  /* 0x0000007fff007424 */ /* 0x000fe200078e00ff */
[----:B------:R-:W-:-:S04]  /*6590*/  ISETP.GT.U32.AND P0, PT, R4, 0x7f800000, PT ;  /* 0x7f8000000400780c */ /* 0x000fc80003f04070 */
[----:B------:R-:W-:-:S09]  /*65a0*/  SEL R0, R0, 0x7c, P0 ;  /* 0x0000007c00007807 */ /* 0x000fd20000000000 */
.L_x_3472:
[----:B------:R-:W-:Y:S05]  /*65b0*/  BSYNC.RECONVERGENT B0 ;  /* 0x0000000000007941 */ /* 0x000fea0003800200 */
.L_x_3470:
[----:B------:R-:W-:-:S04]  /*65c0*/  SHF.R.U32.HI R3, RZ, 0x18, R24 ;  /* 0x00000018ff037819 */ /* 0x000fc80000011618 */
[----:B------:R-:W-:-:S05]  /*65d0*/  LOP3.LUT R3, R0, 0x80, R3, 0xf8, !PT ;  /* 0x0000008000037812 */ /* 0x000fca00078ef803 */
[----:B------:R2:W-:Y:S01]  /*65e0*/  STG.E.U8 desc[UR36][R8.64], R3 ;  /* 0x0000000308007986 */ /* 0x0005e2000c101124 */
[----:B------:R-:W-:Y:S05]  /*65f0*/  BRA `(.L_x_3443) ;  /* 0x0000000000087947 */ /* 0x000fea0003800000 */
.L_x_3464:
[----:B------:R-:W-:-:S05]  /*6600*/  F2FP.BF16.F32.PACK_AB R24, RZ, R24 ;  /* 0x00000018ff18723e */ /* 0x000fca00000010ff */
[----:B------:R0:W-:Y:S02]  /*6610*/  STG.E.U16 desc[UR36][R8.64], R24 ;  /* 0x0000001808007986 */ /* 0x0001e4000c101524 */
.L_x_3443:
[----:B------:R-:W-:-:S07]  /*6620*/  VIADD R19, R19, 0x80 ;  /* 0x0000008013137836 */ /* 0x000fce0000000000 */
.L_x_3402:
[----:B------:R-:W-:Y:S05]  /*6630*/  BSYNC.RECONVERGENT B7 ;  /* 0x0000000000077941 */ /* 0x000fea0003800200 */
.L_x_3363:
[----:B------:R-:W-:-:S13]  /*6640*/  ISETP.GE.AND P0, PT, R19, R17, PT ;  /* 0x000000111300720c */ /* 0x000fda0003f06270 */
[----:B------:R-:W-:Y:S05]  /*6650*/  @P0 EXIT ;  /* 0x000000000000094d */ /* 0x000fea0003800000 */
[----:B0---4-:R-:W0:Y:S01]  /*6660*/  LDC.64 R4, c[0x0][0x390] ;  /* 0x0000e400ff047b82 */ /* 0x011e220000000a00 */
[----:B------:R-:W3:Y:S01]  /*6670*/  LDCU UR4, c[0x0][0x3b0] ;  /* 0x00007600ff0477ac */ /* 0x000ee20008000800 */
[----:B-12---:R-:W-:Y:S01]  /*6680*/  PRMT R0, R16, 0x9910, RZ ;  /* 0x0000991010007816 */ /* 0x006fe200000000ff */
        /* <DEDUP_REMOVED lines=15> */
[----:B0-----:R-:W-:Y:S01]  /*6780*/  STG.E.U8 desc[UR36][R2.64], R5 ;  /* 0x0000000502007986 */ /* 0x001fe2000c101124 */
[----:B------:R-:W-:Y:S05]  /*6790*/  EXIT ;  /* 0x000000000000794d */ /* 0x000fea0003800000 */
.L_x_3476:
[----:B------:R-:W0:Y:S02]  /*67a0*/  F2I.S64.TRUNC R18, R18 ;  /* 0x0000001200127311 */ /* 0x000e24000020d900 */
[----:B0-----:R-:W-:-:S05]  /*67b0*/  IMAD.MOV.U32 R5, RZ, RZ, R18 ;  /* 0x000000ffff057224 */ /* 0x001fca00078e0012 */
[----:B------:R-:W-:Y:S01]  /*67c0*/  STG.E.U8 desc[UR36][R2.64], R5 ;  /* 0x0000000502007986 */ /* 0x000fe2000c101124 */
[----:B------:R-:W-:Y:S05]  /*67d0*/  EXIT ;  /* 0x000000000000794d */ /* 0x000fea0003800000 */
.L_x_3475:
[----:B------:R-:W-:-:S13]  /*67e0*/  ISETP.NE.AND P0, PT, R0, 0x2, PT ;  /* 0x000000020000780c */ /* 0x000fda0003f05270 */
[----:B------:R-:W-:Y:S05]  /*67f0*/  @!P0 BRA `(.L_x_3478) ;  /* 0x0000000000288947 */ /* 0x000fea0003800000 */
[----:B------:R-:W-:-:S13]  /*6800*/  ISETP.NE.AND P0, PT, R0, 0x3, PT ;  /* 0x000000030000780c */ /* 0x000fda0003f05270 */
[----:B------:R-:W-:Y:S05]  /*6810*/  @!P0 BRA `(.L_x_3479) ;  /* 0x0000000000148947 */ /* 0x000fea0003800000 */
[----:B------:R-:W-:-:S13]  /*6820*/  ISETP.NE.AND P0, PT, R0, 0x4, PT ;  /* 0x000000040000780c */ /* 0x000fda0003f05270 */
[----:B------:R-:W-:Y:S05]  /*6830*/  @P0 BRA `(.L_x_3477) ;  /* 0x0000000800380947 */ /* 0x000fea0003800000 */
[----:B------:R-:W0:Y:S02]  /*6840*/  F2I.S64.TRUNC R18, R18 ;  /* 0x0000001200127311 */ /* 0x000e24000020d900 */
[----:B0-----:R-:W-:Y:S01]  /*6850*/  STG.E.64 desc[UR36][R2.64], R18 ;  /* 0x0000001202007986 */ /* 0x001fe2000c101b24 */
[----:B------:R-:W-:Y:S05]  /*6860*/  EXIT ;  /* 0x000000000000794d */ /* 0x000fea0003800000 */
.L_x_3479:
[----:B------:R-:W0:Y:S02]  /*6870*/  F2I.FTZ.TRUNC.NTZ R5, R18 ;  /* 0x0000001200057305 */ /* 0x000e24000021f100 */
[----:B0-----:R-:W-:Y:S01]  /*6880*/  STG.E desc[UR36][R2.64], R5 ;  /* 0x0000000502007986 */ /* 0x001fe2000c101924 */
[----:B------:R-:W-:Y:S05]  /*6890*/  EXIT ;  /* 0x000000000000794d */ /* 0x000fea0003800000 */
.L_x_3478:
[----:B------:R-:W0:Y:S02]  /*68a0*/  F2I.FTZ.TRUNC.NTZ R5, R18 ;  /* 0x0000001200057305 */ /* 0x000e24000021f100 */
[----:B0-----:R-:W-:Y:S01]  /*68b0*/  STG.E.U16 desc[UR36][R2.64], R5 ;  /* 0x0000000502007986 */ /* 0x001fe2000c101524 */
[----:B------:R-:W-:Y:S05]  /*68c0*/  EXIT ;  /* 0x000000000000794d */ /* 0x000fea0003800000 */
.L_x_3474:
[----:B------:R-:W-:-:S13]  /*68d0*/  ISETP.GT.AND P0, PT, R0, 0x6, PT ;  /* 0x000000060000780c */ /* 0x000fda0003f04270 */
[----:B------:R-:W-:Y:S05]  /*68e0*/  @P0 BRA `(.L_x_3480) ;  /* 0x0000000000240947 */ /* 0x000fea0003800000 */
[----:B------:R-:W-:-:S13]  /*68f0*/  ISETP.NE.AND P0, PT, R0, 0x5, PT ;  /* 0x000000050000780c */ /* 0x000fda0003f05270 */
[----:B------:R-:W-:Y:S05]  /*6900*/  @!P0 BRA `(.L_x_3481) ;  /* 0x0000000000108947 */ /* 0x000fea0003800000 */
[----:B------:R-:W-:-:S13]  /*6910*/  ISETP.NE.AND P0, PT, R0, 0x6, PT ;  /* 0x000000060000780c */ /* 0x000fda0003f05270 */
[----:B------:R-:W-:Y:S05]  /*6920*/  @P0 BRA `(.L_x_3477) ;  /* 0x0000000400fc0947 */ /* 0x000fea0003800000 */
[----:B------:R-:W-:Y:S01]  /*6930*/  STG.E desc[UR36][R2.64], R18 ;  /* 0x0000001202007986 */ /* 0x000fe2000c101924 */
[----:B------:R-:W-:Y:S05]  /*6940*/  EXIT ;  /* 0x000000000000794d */ /* 0x000fea0003800000 */
.L_x_3481:
[----:B------:R-:W-:-:S05]  /*6950*/  F2FP.F16.F32.PACK_AB R18, RZ, R18 ;  /* 0x00000012ff12723e */ /* 0x000fca00000000ff */
[----:B------:R-:W-:Y:S01]  /*6960*/  STG.E.U16 desc[UR36][R2.64], R18 ;  /* 0x0000001202007986 */ /* 0x000fe2000c101524 */
[----:B------:R-:W-:Y:S05]  /*6970*/  EXIT ;  /* 0x000000000000794d */ /* 0x000fea0003800000 */
.L_x_3480:
[----:B------:R-:W-:-:S13]  /*6980*/  ISETP.NE.AND P0, PT, R0, 0x7, PT ;  /* 0x000000070000780c */ /* 0x000fda0003f05270 */
[----:B------:R-:W-:Y:S05]  /*6990*/  @!P0 BRA `(.L_x_3482) ;  /* 0x00000000002c8947 */ /* 0x000fea0003800000 */
[----:B------:R-:W-:-:S13]  /*69a0*/  ISETP.NE.AND P0, PT, R0, 0x8, PT ;  /* 0x000000080000780c */ /* 0x000fda0003f05270 */
[----:B------:R-:W-:Y:S05]  /*69b0*/  @!P0 BRA `(.L_x_3483) ;  /* 0x0000000000148947 */ /* 0x000fea0003800000 */
[----:B------:R-:W-:-:S13]  /*69c0*/  ISETP.NE.AND P0, PT, R0, 0x9, PT ;  /* 0x000000090000780c */ /* 0x000fda0003f05270 */
[----:B------:R-:W-:Y:S05]  /*69d0*/  @P0 BRA `(.L_x_3477) ;  /* 0x0000000400d00947 */ /* 0x000fea0003800000 */
[----:B------:R-:W-:-:S05]  /*69e0*/  IMAD.MOV.U32 R19, RZ, RZ, RZ ;  /* 0x000000ffff137224 */ /* 0x000fca00078e00ff */
[----:B------:R-:W-:Y:S01]  /*69f0*/  STG.E.64 desc[UR36][R2.64], R18 ;  /* 0x0000001202007986 */ /* 0x000fe2000c101b24 */
[----:B------:R-:W-:Y:S05]  /*6a00*/  EXIT ;  /* 0x000000000000794d */ /* 0x000fea0003800000 */
.L_x_3483:
[----:B------:R-:W-:-:S04]  /*6a10*/  F2FP.F16.F32.PACK_AB R5, RZ, R18 ;  /* 0x00000012ff05723e */ /* 0x000fc800000000ff */
[----:B------:R-:W-:-:S05]  /*6a20*/  PRMT R5, R5, 0x5410, RZ ;  /* 0x0000541005057816 */ /* 0x000fca00000000ff */
[----:B------:R-:W-:Y:S01]  /*6a30*/  STG.E desc[UR36][R2.64], R5 ;  /* 0x0000000502007986 */ /* 0x000fe2000c101924 */
[----:B------:R-:W-:Y:S05]  /*6a40*/  EXIT ;  /* 0x000000000000794d */ /* 0x000fea0003800000 */
.L_x_3482:
[----:B------:R-:W-:-:S06]  /*6a50*/  FMUL.FTZ R4, R18, 1 ;  /* 0x3f80000012047820 */ /* 0x000fcc0000410000 */
[----:B------:R-:W0:Y:S02]  /*6a60*/  F2F.F64.F32 R4, R4 ;  /* 0x0000000400047310 */ /* 0x000e240000201800 */
[----:B0-----:R-:W-:Y:S01]  /*6a70*/  STG.E.64 desc[UR36][R2.64], R4 ;  /* 0x0000000402007986 */ /* 0x001fe2000c101b24 */
[----:B------:R-:W-:Y:S05]  /*6a80*/  EXIT ;  /* 0x000000000000794d */ /* 0x000fea0003800000 */
.L_x_3473:
        /* <DEDUP_REMOVED lines=11> */
[----:B0-----:R-:W-:Y:S01]  /*6b40*/  STG.E.U16 desc[UR36][R2.64], R5 ;  /* 0x0000000502007986 */ /* 0x001fe2000c101524 */
[----:B------:R-:W-:Y:S05]  /*6b50*/  EXIT ;  /* 0x000000000000794d */ /* 0x000fea0003800000 */
.L_x_3487:
        /* <DEDUP_REMOVED lines=16> */
.L_x_3490:
[----:B------:R-:W-:-:S04]  /*6c60*/  SHF.R.U32.HI R18, RZ, 0x18, R18 ;  /* 0x00000018ff127819 */ /* 0x000fc80000011612 */
[----:B------:R-:W-:-:S04]  /*6c70*/  LOP3.LUT R5, R5, 0x80, R18, 0xf8, !PT ;  /* 0x0000008005057812 */ /* 0x000fc800078ef812 */
[----:B------:R-:W-:-:S07]  /*6c80*/  PRMT R0, R5, 0x7610, R0 ;  /* 0x0000761005007816 */ /* 0x000fce0000000000 */
.L_x_3489:
[----:B------:R-:W-:Y:S05]  /*6c90*/  BSYNC.RECONVERGENT B0 ;  /* 0x0000000000007941 */ /* 0x000fea0003800200 */
.L_x_3488:
[----:B------:R-:W-:Y:S01]  /*6ca0*/  STG.E.U8 desc[UR36][R2.64], R0 ;  /* 0x0000000002007986 */ /* 0x000fe2000c101124 */
[----:B------:R-:W-:Y:S05]  /*6cb0*/  EXIT ;  /* 0x000000000000794d */ /* 0x000fea0003800000 */
.L_x_3486:
        /* <DEDUP_REMOVED lines=16> */
.L_x_3493:
[----:B------:R-:W-:-:S04]  /*6dc0*/  SHF.R.U32.HI R18, RZ, 0x18, R18 ;  /* 0x00000018ff127819 */ /* 0x000fc80000011612 */
[----:B------:R-:W-:-:S04]  /*6dd0*/  LOP3.LUT R5, R5, 0x80, R18, 0xf8, !PT ;  /* 0x0000008005057812 */ /* 0x000fc800078ef812 */
[----:B------:R-:W-:-:S07]  /*6de0*/  PRMT R0, R5, 0x7610, R0 ;  /* 0x0000761005007816 */ /* 0x000fce0000000000 */
.L_x_3492:
[----:B------:R-:W-:Y:S05]  /*6df0*/  BSYNC.RECONVERGENT B0 ;  /* 0x0000000000007941 */ /* 0x000fea0003800200 */
.L_x_3491:
[----:B------:R-:W-:Y:S01]  /*6e00*/  STG.E.U8 desc[UR36][R2.64], R0 ;  /* 0x0000000002007986 */ /* 0x000fe2000c101124 */
[----:B------:R-:W-:Y:S05]  /*6e10*/  EXIT ;  /* 0x000000000000794d */ /* 0x000fea0003800000 */
.L_x_3485:
        /* <DEDUP_REMOVED lines=21> */
.L_x_3495:
[----:B------:R-:W0:Y:S02]  /*6f70*/  F2I.U64.TRUNC R18, R18 ;  /* 0x0000001200127311 */ /* 0x000e24000020d800 */
[----:B0-----:R-:W-:Y:S01]  /*6f80*/  STG.E.64 desc[UR36][R2.64], R18 ;  /* 0x0000001202007986 */ /* 0x001fe2000c101b24 */
[----:B------:R-:W-:Y:S05]  /*6f90*/  EXIT ;  /* 0x000000000000794d */ /* 0x000fea0003800000 */
.L_x_3494:
[----:B------:R-:W0:Y:S02]  /*6fa0*/  F2I.FTZ.U32.TRUNC.NTZ R5, R18 ;  /* 0x0000001200057305 */ /* 0x000e24000021f000 */
[----:B0-----:R-:W-:Y:S01]  /*6fb0*/  STG.E desc[UR36][R2.64], R5 ;  /* 0x0000000502007986 */ /* 0x001fe2000c101924 */
[----:B------:R-:W-:Y:S05]  /*6fc0*/  EXIT ;  /* 0x000000000000794d */ /* 0x000fea0003800000 */
.L_x_3484:
        /* <DEDUP_REMOVED lines=8> */
[----:B------:R-:W-:Y:S01]  /*7050*/  STG.E.U8 desc[UR36][R2.64], R5 ;  /* 0x0000000502007986 */ /* 0x000fe2000c101124 */
[----:B------:R-:W-:Y:S05]  /*7060*/  EXIT ;  /* 0x000000000000794d */ /* 0x000fea0003800000 */
.L_x_3497:
[----:B------:R-:W-:Y:S01]  /*7070*/  FMUL.FTZ R4, R18, 1 ;  /* 0x3f80000012047820 */ /* 0x000fe20000410000 */
[----:B------:R-:W-:-:S05]  /*7080*/  CS2R R6, SRZ ;  /* 0x0000000000067805 */ /* 0x000fca000001ff00 */
[----:B------:R-:W0:Y:S02]  /*7090*/  F2F.F64.F32 R4, R4 ;  /* 0x0000000400047310 */ /* 0x000e240000201800 */
[----:B0-----:R-:W-:Y:S01]  /*70a0*/  STG.E.128 desc[UR36][R2.64], R4 ;  /* 0x0000000402007986 */ /* 0x001fe2000c101d24 */
[----:B------:R-:W-:Y:S05]  /*70b0*/  EXIT ;  /* 0x000000000000794d */ /* 0x000fea0003800000 */
.L_x_3496:
[----:B------:R-:W-:-:S13]  /*70c0*/  ISETP.NE.AND P0, PT, R0, 0xf, PT ;  /* 0x0000000f0000780c */ /* 0x000fda0003f05270 */
[----:B------:R-:W-:Y:S05]  /*70d0*/  @!P0 BRA `(.L_x_3498) ;  /* 0x0000000000e08947 */ /* 0x000fea0003800000 */
[----:B------:R-:W-:-:S13]  /*70e0*/  ISETP.NE.AND P0, PT, R0, 0x17, PT ;  /* 0x000000170000780c */ /* 0x000fda0003f05270 */
[----:B------:R-:W-:Y:S05]  /*70f0*/  @!P0 BRA `(.L_x_3499) ;  /* 0x00000000008c8947 */ /* 0x000fea0003800000 */
[----:B------:R-:W-:-:S13]  /*7100*/  ISETP.NE.AND P0, PT, R0, 0x18, PT ;  /* 0x000000180000780c */ /* 0x000fda0003f05270 */
[----:B------:R-:W-:Y:S05]  /*7110*/  @!P0 BRA `(.L_x_3500) ;  /* 0x0000000000448947 */ /* 0x000fea0003800000 */
.L_x_3477:
        /* <DEDUP_REMOVED lines=16> */
.L_x_3501:
[----:B------:R-:W-:Y:S05]  /*7220*/  EXIT ;  /* 0x000000000000794d */ /* 0x000fea0003800000 */
.L_x_3500:
        /* <DEDUP_REMOVED lines=12> */
.L_x_3503:
[----:B------:R-:W-:Y:S05]  /*72f0*/  BSYNC.RECONVERGENT B0 ;  /* 0x0000000000007941 */ /* 0x000fea0003800200 */
.L_x_3502:
[----:B------:R-:W-:-:S05]  /*7300*/  LOP3.LUT R5, R0, 0x80, R7, 0xf8, !PT ;  /* 0x0000008000057812 */ /* 0x000fca00078ef807 */
[----:B------:R-:W-:Y:S01]  /*7310*/  STG.E.U8 desc[UR36][R2.64], R5 ;  /* 0x0000000502007986 */ /* 0x000fe2000c101124 */
[----:B------:R-:W-:Y:S05]  /*7320*/  EXIT ;  /* 0x000000000000794d */ /* 0x000fea0003800000 */
.L_x_3499:
        /* <DEDUP_REMOVED lines=11> */
.L_x_3505:
[----:B------:R-:W-:Y:S01]  /*73e0*/  IMAD.MOV.U32 R0, RZ, RZ, 0x7f ;  /* 0x0000007fff007424 */ /* 0x000fe200078e00ff */
[----:B------:R-:W-:-:S04]  /*73f0*/  ISETP.GT.U32.AND P0, PT, R4, 0x7f800000, PT ;  /* 0x7f8000000400780c */ /* 0x000fc80003f04070 */
[----:B------:R-:W-:-:S09]  /*7400*/  SEL R0, R0, 0x7c, P0 ;  /* 0x0000007c00007807 */ /* 0x000fd20000000000 */
.L_x_3506:
[----:B------:R-:W-:Y:S05]  /*7410*/  BSYNC.RECONVERGENT B0 ;  /* 0x0000000000007941 */ /* 0x000fea0003800200 */
.L_x_3504:
[----:B------:R-:W-:-:S04]  /*7420*/  SHF.R.U32.HI R5, RZ, 0x18, R18 ;  /* 0x00000018ff057819 */ /* 0x000fc80000011612 */
[----:B------:R-:W-:-:S05]  /*7430*/  LOP3.LUT R5, R0, 0x80, R5, 0xf8, !PT ;  /* 0x0000008000057812 */ /* 0x000fca00078ef805 */
[----:B------:R-:W-:Y:S01]  /*7440*/  STG.E.U8 desc[UR36][R2.64], R5 ;  /* 0x0000000502007986 */ /* 0x000fe2000c101124 */
[----:B------:R-:W-:Y:S05]  /*7450*/  EXIT ;  /* 0x000000000000794d */ /* 0x000fea0003800000 */
.L_x_3498:
[----:B------:R-:W-:-:S05]  /*7460*/  F2FP.BF16.F32.PACK_AB R18, RZ, R18 ;  /* 0x00000012ff12723e */ /* 0x000fca00000010ff */
[----:B------:R-:W-:Y:S01]  /*7470*/  STG.E.U16 desc[UR36][R2.64], R18 ;  /* 0x0000001202007986 */ /* 0x000fe2000c101524 */
[----:B------:R-:W-:Y:S05]  /*7480*/  EXIT ;  /* 0x000000000000794d */ /* 0x000fea0003800000 */
.L_x_3507:
        /* <DEDUP_REMOVED lines=15> */
.L_x_41699:


//--------------------- .text._ZN2at6native18elementwise_kernelILi128ELi2EZNS0_22gpu_kernel_impl_nocastINS0_13AUnaryFunctorIfffZZZNS0_16fmin_kernel_cudaERNS_18TensorIteratorBaseEENKUlvE_clEvENKUlvE0_clEvEUlffE_EEEEvS5_RKT_EUliE_EEviT1_ --------------------------
	.section	.text._ZN2at6native18elementwise_kernelILi128ELi2EZNS0_22gpu_kernel_impl_nocastINS0_13AUnaryFunctorIfffZZZNS0_16fmin_kernel_cudaERNS_18TensorIteratorBaseEENKUlvE_clEvENKUlvE0_clEvEUlffE_EEEEvS5_RKT_EUliE_EEviT1_,"ax",@progbits
	.align	128
        .global         _ZN2at6native18elementwise_kernelILi128ELi2EZNS0_22gpu_kernel_impl_nocastINS0_13AUnaryFunctorIfffZZZNS0_16fmin_kernel_cudaERNS_18TensorIteratorBaseEENKUlvE_clEvENKUlvE0_clEvEUlffE_EEEEvS5_RKT_EUliE_EEviT1_
        .type           _ZN2at6native18elementwise_kernelILi128ELi2EZNS0_22gpu_kernel_impl_nocastINS0_13AUnaryFunctorIfffZZZNS0_16fmin_kernel_cudaERNS_18TensorIteratorBaseEENKUlvE_clEvENKUlvE0_clEvEUlffE_EEEEvS5_RKT_EUliE_EEviT1_,@function
        .size           _ZN2at6native18elementwise_kernelILi128ELi2EZNS0_22gpu_kernel_impl_nocastINS0_13AUnaryFunctorIfffZZZNS0_16fmin_kernel_cudaERNS_18TensorIteratorBaseEENKUlvE_clEvENKUlvE0_clEvEUlffE_EEEEvS5_RKT_EUliE_EEviT1_,(.L_x_41700 - _ZN2at6native18elementwise_kernelILi128ELi2EZNS0_22gpu_kernel_impl_nocastINS0_13AUnaryFunctorIfffZZZNS0_16fmin_kernel_cudaERNS_18TensorIteratorBaseEENKUlvE_clEvENKUlvE0_clEvEUlffE_EEEEvS5_RKT_EUliE_EEviT1_)
        .other          _ZN2at6native18elementwise_kernelILi128ELi2EZNS0_22gpu_kernel_impl_nocastINS0_13AUnaryFunctorIfffZZZNS0_16fmin_kernel_cudaERNS_18TensorIteratorBaseEENKUlvE_clEvENKUlvE0_clEvEUlffE_EEEEvS5_RKT_EUliE_EEviT1_,@"STO_CUDA_ENTRY STV_DEFAULT"
_ZN2at6native18elementwise_kernelILi128ELi2EZNS0_22gpu_kernel_impl_nocastINS0_13AUnaryFunctorIfffZZZNS0_16fmin_kernel_cudaERNS_18TensorIteratorBaseEENKUlvE_clEvENKUlvE0_clEvEUlffE_EEEEvS5_RKT_EUliE_EEviT1_:
.text._ZN2at6native18elementwise_kernelILi128ELi2EZNS0_22gpu_kernel_impl_nocastINS0_13AUnaryFunctorIfffZZZNS0_16fmin_kernel_cudaERNS_18TensorIteratorBaseEENKUlvE_clEvENKUlvE0_clEvEUlffE_EEEEvS5_RKT_EUliE_EEviT1_:
        /* <DEDUP_REMOVED lines=10> */
[----:B------:R-:W-:Y:S01]  /*00a0*/  BSSY.RECONVERGENT B0, `(.L_x_3509) ;  /* 0x000000a000007945 */ /* 0x000fe20003800200 */
[----:B0-----:R-:W-:-:S13]  /*00b0*/  ISETP.GE.AND P0, PT, R3, UR4, PT ;  /* 0x0000000403007c0c */ /* 0x001fda000bf06270 */
[----:B------:R-:W-:Y:S05]  /*00c0*/  @P0 BRA `(.L_x_3510) ;  /* 0x00000000001c0947 */ /* 0x000fea0003800000 */
[----:B------:R-:W0:Y:S01]  /*00d0*/  LDC.64 R4, c[0x0][0x588] ;  /* 0x00016200ff047b82 */ /* 0x000e220000000a00 */
[----:B------:R-:W1:Y:S01]  /*00e0*/  LDCU UR5, c[0x0][0x594] ;  /* 0x0000b280ff0577ac */ /* 0x000e620008000800 */
[----:B0-----:R-:W1:Y:S06]  /*00f0*/  LDG.E R4, desc[UR6][R4.64] ;  /* 0x0000000604047981 */ /* 0x001e6c000c1e1900 */
[----:B------:R-:W0:Y:S01]  /*0100*/  LDC.64 R6, c[0x0][0x580] ;  /* 0x00016000ff067b82 */ /* 0x000e220000000a00 */
[----:B------:R-:W-:Y:S02]  /*0110*/  IADD3 R3, PT, PT, R3, 0x80, RZ ;  /* 0x0000008003037810 */ /* 0x000fe40007ffe0ff */
[----:B-1----:R-:W-:-:S05]  /*0120*/  FMNMX.FTZ R9, R4, UR5, PT ;  /* 0x0000000504097c09 */ /* 0x002fca000b810000 */
[----:B0-----:R0:W-:Y:S02]  /*0130*/  STG.E desc[UR6][R6.64], R9 ;  /* 0x0000000906007986 */ /* 0x0011e4000c101906 */
.L_x_3510:
[----:B------:R-:W-:Y:S05]  /*0140*/  BSYNC.RECONVERGENT B0 ;  /* 0x0000000000007941 */ /* 0x000fea0003800200 */
.L_x_3509:
[----:B------:R-:W-:-:S13]  /*0150*/  ISETP.GE.AND P0, PT, R3, UR4, PT ;  /* 0x0000000403007c0c */ /* 0x000fda000bf06270 */
[----:B------:R-:W-:Y:S05]  /*0160*/  @P0 EXIT ;  /* 0x000000000000094d */ /* 0x000fea0003800000 */
[----:B------:R-:W1:Y:S01]  /*0170*/  LDC.64 R2, c[0x0][0x588] ;  /* 0x00016200ff027b82 */ /* 0x000e620000000a00 */
[----:B------:R-:W0:Y:S01]  /*0180*/  LDCU UR4, c[0x0][0x594] ;  /* 0x0000b280ff0477ac */ /* 0x000e220008000800 */
[----:B-1----:R-:W0:Y:S06]  /*0190*/  LDG.E R2, desc[UR6][R2.64] ;  /* 0x0000000602027981 */ /* 0x002e2c000c1e1900 */
[----:B------:R-:W1:Y:S01]  /*01a0*/  LDC.64 R4, c[0x0][0x580] ;  /* 0x00016000ff047b82 */ /* 0x000e620000000a00 */
[----:B0-----:R-:W-:-:S05]  /*01b0*/  FMNMX.FTZ R7, R2, UR4, PT ;  /* 0x0000000402077c09 */ /* 0x001fca000b810000 */
[----:B-1----:R-:W-:Y:S01]  /*01c0*/  STG.E desc[UR6][R4.64], R7 ;  /* 0x0000000704007986 */ /* 0x002fe2000c101906 */
[----:B------:R-:W-:Y:S05]  /*01d0*/  EXIT ;  /* 0x000000000000794d */ /* 0x000fea0003800000 */
.L_x_3508:
[----:B------:R-:W0:Y:S01]  /*01e0*/  LDCU UR4, c[0x0][0x380] ;  /* 0x00007000ff0477ac */ /* 0x000e220008000800 */
[----:B------:R-:W-:Y:S01]  /*01f0*/  IADD3 R2, PT, PT, R2, -0x1, RZ ;  /* 0xffffffff02027810 */ /* 0x000fe20007ffe0ff */
[----:B------:R-:W-:Y:S03]  /*0200*/  BSSY.RECONVERGENT B0, `(.L_x_3511) ;  /* 0x0000139000007945 */ /* 0x000fe60003800200 */
        /* <DEDUP_REMOVED lines=302> */
.L_x_3513:
[----:B------:R-:W0:Y:S01]  /*14f0*/  LDCU.128 UR8, c[0x0][0x580] ;  /* 0x0000b000ff0877ac */ /* 0x000e220008000c00 */
[----:B------:R-:W1:Y:S01]  /*1500*/  LDCU UR5, c[0x0][0x594] ;  /* 0x0000b280ff0577ac */ /* 0x000e620008000800 */
[----:B0-----:R-:W-:-:S05]  /*1510*/  IADD3 R6, P0, PT, R4, UR10, RZ ;  /* 0x0000000a04067c10 */ /* 0x001fca000ff1e0ff */
[----:B------:R-:W-:-:S05]  /*1520*/  IMAD.X R7, RZ, RZ, UR11, P0 ;  /* 0x0000000bff077e24 */ /* 0x000fca00080e06ff */
[----:B------:R-:W1:Y:S01]  /*1530*/  LDG.E R6, desc[UR6][R6.64] ;  /* 0x0000000606067981 */ /* 0x000e62000c1e1900 */
[----:B------:R-:W-:Y:S02]  /*1540*/  IADD3 R4, P0, PT, R5, UR8, RZ ;  /* 0x0000000805047c10 */ /* 0x000fe4000ff1e0ff */
[----:B------:R-:W-:Y:S02]  /*1550*/  IADD3 R3, PT, PT, R3, 0x80, RZ ;  /* 0x0000008003037810 */ /* 0x000fe40007ffe0ff */
[----:B------:R-:W-:Y:S02]  /*1560*/  IADD3.X R5, PT, PT, RZ, UR9, RZ, P0, !PT ;  /* 0x00000009ff057c10 */ /* 0x000fe400087fe4ff */
[----:B-1----:R-:W-:-:S05]  /*1570*/  FMNMX.FTZ R9, R6, UR5, PT ;  /* 0x0000000506097c09 */ /* 0x002fca000b810000 */
[----:B------:R0:W-:Y:S02]  /*1580*/  STG.E desc[UR6][R4.64], R9 ;  /* 0x0000000904007986 */ /* 0x0001e4000c101906 */
.L_x_3512:
[----:B------:R-:W-:Y:S05]  /*1590*/  BSYNC.RECONVERGENT B0 ;  /* 0x0000000000007941 */ /* 0x000fea0003800200 */
.L_x_3511:
[----:B------:R-:W-:-:S13]  /*15a0*/  ISETP.GE.AND P0, PT, R3, UR4, PT ;  /* 0x0000000403007c0c */ /* 0x000fda000bf06270 */
[----:B------:R-:W-:Y:S05]  /*15b0*/  @P0 EXIT ;  /* 0x000000000000094d */ /* 0x000fea0003800000 */
        /* <DEDUP_REMOVED lines=298> */
.L_x_3514:
[----:B------:R-:W0:Y:S01]  /*2860*/  LDCU.128 UR8, c[0x0][0x580] ;  /* 0x0000b000ff0877ac */ /* 0x000e220008000c00 */
[----:B------:R-:W1:Y:S01]  /*2870*/  LDCU UR4, c[0x0][0x594] ;  /* 0x0000b280ff0477ac */ /* 0x000e620008000800 */
[----:B0-----:R-:W-:-:S04]  /*2880*/  IADD3 R4, P0, PT, R2, UR10, RZ ;  /* 0x0000000a02047c10 */ /* 0x001fc8000ff1e0ff */
[----:B------:R-:W-:-:S05]  /*2890*/  IADD3.X R5, PT, PT, RZ, UR11, RZ, P0, !PT ;  /* 0x0000000bff057c10 */ /* 0x000fca00087fe4ff */
[----:B------:R-:W1:Y:S01]  /*28a0*/  LDG.E R4, desc[UR6][R4.64] ;  /* 0x0000000604047981 */ /* 0x000e62000c1e1900 */
[----:B------:R-:W-:-:S04]  /*28b0*/  IADD3 R2, P0, PT, R3, UR8, RZ ;  /* 0x0000000803027c10 */ /* 0x000fc8000ff1e0ff */
[----:B------:R-:W-:Y:S02]  /*28c0*/  IADD3.X R3, PT, PT, RZ, UR9, RZ, P0, !PT ;  /* 0x00000009ff037c10 */ /* 0x000fe400087fe4ff */
[----:B-1----:R-:W-:-:S05]  /*28d0*/  FMNMX.FTZ R7, R4, UR4, PT ;  /* 0x0000000404077c09 */ /* 0x002fca000b810000 */
[----:B------:R-:W-:Y:S01]  /*28e0*/  STG.E desc[UR6][R2.64], R7 ;  /* 0x0000000702007986 */ /* 0x000fe2000c101906 */
[----:B------:R-:W-:Y:S05]  /*28f0*/  EXIT ;  /* 0x000000000000794d */ /* 0x000fea0003800000 */
.L_x_3515:
        /* <DEDUP_REMOVED lines=16> */
.L_x_41700:


//--------------------- .text._ZN2at6native27unrolled_elementwise_kernelINS0_13AUnaryFunctorIfffZZZNS0_16fmin_kernel_cudaERNS_18TensorIteratorBaseEENKUlvE_clEvENKUlvE0_clEvEUlffE_EESt5arrayIPcLm2EELi4E23TrivialOffsetCalculatorILi1EjESD_NS0_6memory15LoadWithoutCastENSE_16StoreWithoutCastEEEviT_T0_T2_T3_T4_T5_ --------------------------
	.section	.text._ZN2at6native27unrolled_elementwise_kernelINS0_13AUnaryFunctorIfffZZZNS0_16fmin_kernel_cudaERNS_18TensorIteratorBaseEENKUlvE_clEvENKUlvE0_clEvEUlffE_EESt5arrayIPcLm2EELi4E23TrivialOffsetCalculatorILi1EjESD_NS0_6memory15LoadWithoutCastENSE_16StoreWithoutCastEEEviT_T0_T2_T3_T4_T5_,"ax",@progbits
	.align	128
        .global         _ZN2at6native27unrolled_elementwise_kernelINS0_13AUnaryFunctorIfffZZZNS0_16fmin_kernel_cudaERNS_18TensorIteratorBaseEENKUlvE_clEvENKUlvE0_clEvEUlffE_EESt5arrayIPcLm2EELi4E23TrivialOffsetCalculatorILi1EjESD_NS0_6memory15LoadWithoutCastENSE_16StoreWithoutCastEEEviT_T0_T2_T3_T4_T5_
        .type           _ZN2at6native27unrolled_elementwise_kernelINS0_13AUnaryFunctorIfffZZZNS0_16fmin_kernel_cudaERNS_18TensorIteratorBaseEENKUlvE_clEvENKUlvE0_clEvEUlffE_EESt5arrayIPcLm2EELi4E23TrivialOffsetCalculatorILi1EjESD_NS0_6memory15LoadWithoutCastENSE_16StoreWithoutCastEEEviT_T0_T2_T3_T4_T5_,@function
        .size           _ZN2at6native27unrolled_elementwise_kernelINS0_13AUnaryFunctorIfffZZZNS0_16fmin_kernel_cudaERNS_18TensorIteratorBaseEENKUlvE_clEvENKUlvE0_clEvEUlffE_EESt5arrayIPcLm2EELi4E23TrivialOffsetCalculatorILi1EjESD_NS0_6memory15LoadWithoutCastENSE_16StoreWithoutCastEEEviT_T0_T2_T3_T4_T5_,(.L_x_41701 - _ZN2at6native27unrolled_elementwise_kernelINS0_13AUnaryFunctorIfffZZZNS0_16fmin_kernel_cudaERNS_18TensorIteratorBaseEENKUlvE_clEvENKUlvE0_clEvEUlffE_EESt5arrayIPcLm2EELi4E23TrivialOffsetCalculatorILi1EjESD_NS0_6memory15LoadWithoutCastENSE_16StoreWithoutCastEEEviT_T0_T2_T3_T4_T5_)
        .other          _ZN2at6native27unrolled_elementwise_kernelINS0_13AUnaryFunctorIfffZZZNS0_16fmin_kernel_cudaERNS_18TensorIteratorBaseEENKUlvE_clEvENKUlvE0_clEvEUlffE_EESt5arrayIPcLm2EELi4E23TrivialOffsetCalculatorILi1EjESD_NS0_6memory15LoadWithoutCastENSE_16StoreWithoutCastEEEviT_T0_T2_T3_T4_T5_,@"STO_CUDA_ENTRY STV_DEFAULT"
_ZN2at6native27unrolled_elementwise_kernelINS0_13AUnaryFunctorIfffZZZNS0_16fmin_kernel_cudaERNS_18TensorIteratorBaseEENKUlvE_clEvENKUlvE0_clEvEUlffE_EESt5arrayIPcLm2EELi4E23TrivialOffsetCalculatorILi1EjESD_NS0_6memory15LoadWithoutCastENSE_16StoreWithoutCastEEEviT_T0_T2_T3_T4_T5_:
.text._ZN2at6native27unrolled_elementwise_kernelINS0_13AUnaryFunctorIfffZZZNS0_16fmin_kernel_cudaERNS_18TensorIteratorBaseEENKUlvE_clEvENKUlvE0_clEvEUlffE_EESt5arrayIPcLm2EELi4E23TrivialOffsetCalculatorILi1EjESD_NS0_6memory15LoadWithoutCastENSE_16StoreWithoutCastEEEviT_T0_T2_T3_T4_T5_:
[----:B------:R-:W-:Y:S01]  /*0000*/  LDC R1, c[0x0][0x37c] ;  /* 0x0000df00ff017b82 */ /* 0x000fe20000000800 */
[----:B------:R-:W0:Y:S07]  /*0010*/  S2R R0, SR_CTAID.X ;  /* 0x0000000000007919 */ /* 0x000e2e0000002500 */
[----:B------:R-:W0:Y:S01]  /*0020*/  LDC R3, c[0x0][0x380] ;  /* 0x0000e000ff037b82 */ /* 0x000e220000000800 */
[----:B------:R-:W1:Y:S01]  /*0030*/  LDCU.64 UR4, c[0x0][0x358] ;  /* 0x00006b00ff0477ac */ /* 0x000e620008000a00 */
[----:B------:R-:W2:Y:S01]  /*0040*/  S2R R13, SR_TID.X ;  /* 0x00000000000d7919 */ /* 0x000ea20000002100 */
[----:B------:R-:W3:Y:S01]  /*0050*/  LDCU UR6, c[0x0][0x388] ;  /* 0x00007100ff0677ac */ /* 0x000ee20008000800 */
        /* <DEDUP_REMOVED lines=12> */
[----:B------:R-:W-:-:S11]  /*0120*/  CS2R R14, SRZ ;  /* 0x00000000000e7805 */ /* 0x000fd6000001ff00 */
[----:B------:R-:W-:Y:S01]  /*0130*/  @!P3 IMAD R19, R0, 0x200, R13 ;  /* 0x000002000013b824 */ /* 0x000fe200078e020d */
[----:B------:R-:W-:Y:S01]  /*0140*/  @!P3 IADD3 R13, PT, PT, R13, 0x80, RZ ;  /* 0x000000800d0db810 */ /* 0x000fe20007ffe0ff */
[----:B------:R-:W0:Y:S03]  /*0150*/  @!P3 LDC.64 R10, c[0x0][0x398] ;  /* 0x0000e600ff0abb82 */ /* 0x000e260000000a00 */
[----:B------:R-:W-:Y:S01]  /*0160*/  ISETP.GE.AND P2, PT, R13, R2, PT ;  /* 0x000000020d00720c */ /* 0x000fe20003f46270 */
[----:B--2---:R-:W-:-:S12]  /*0170*/  @!P1 IMAD.WIDE.U32 R8, R17, 0x4, R8 ;  /* 0x0000000411089825 */ /* 0x004fd800078e0008 */
[----:B------:R-:W2:Y:S01]  /*0180*/  @!P2 LDC.64 R6, c[0x0][0x398] ;  /* 0x0000e600ff06ab82 */ /* 0x000ea20000000a00 */
[----:B------:R-:W-:Y:S02]  /*0190*/  @!P2 IMAD R13, R0, 0x200, R13 ;  /* 0x00000200000da824 */ /* 0x000fe400078e020d */
[----:B0-----:R-:W-:-:S05]  /*01a0*/  @!P3 IMAD.WIDE.U32 R10, R19, 0x4, R10 ;  /* 0x00000004130ab825 */ /* 0x001fca00078e000a */
[----:B-1----:R-:W3:Y:S01]  /*01b0*/  @!P3 LDG.E R14, desc[UR4][R10.64] ;  /* 0x000000040a0eb981 */ /* 0x002ee2000c1e1900 */
[----:B--2---:R-:W-:Y:S01]  /*01c0*/  @!P2 IMAD.WIDE.U32 R6, R13, 0x4, R6 ;  /* 0x000000040d06a825 */ /* 0x004fe200078e0006 */
[----:B------:R-:W-:-:S04]  /*01d0*/  CS2R R12, SRZ ;  /* 0x00000000000c7805 */ /* 0x000fc8000001ff00 */
[----:B------:R-:W2:Y:S04]  /*01e0*/  @!P2 LDG.E R15, desc[UR4][R6.64] ;  /* 0x00000004060fa981 */ /* 0x000ea8000c1e1900 */
[----:B------:R-:W4:Y:S04]  /*01f0*/  @!P0 LDG.E R12, desc[UR4][R4.64] ;  /* 0x00000004040c8981 */ /* 0x000f28000c1e1900 */
[----:B------:R-:W5:Y:S01]  /*0200*/  @!P1 LDG.E R13, desc[UR4][R8.64] ;  /* 0x00000004080d9981 */ /* 0x000f62000c1e1900 */
[----:B------:R-:W-:Y:S01]  /*0210*/  ISETP.GE.AND P0, PT, R3, R2, PT ;  /* 0x000000020300720c */ /* 0x000fe20003f06270 */
[----:B------:R-:W-:Y:S04]  /*0220*/  BSSY.RECONVERGENT B0, `(.L_x_3516) ;  /* 0x000001b000007945 */ /* 0x000fe80003800200 */
[----:B------:R-:W-:Y:S01]  /*0230*/  BSSY.RELIABLE B1, `(.L_x_3517) ;  /* 0x0000013000017945 */ /* 0x000fe20003800100 */
[----:B---3--:R-:W-:-:S02]  /*0240*/  FMNMX.FTZ R19, R14, UR6, PT ;  /* 0x000000060e137c09 */ /* 0x008fc4000b810000 */
[----:B--2---:R-:W-:Y:S02]  /*0250*/  FMNMX.FTZ R15, R15, UR6, PT ;  /* 0x000000060f0f7c09 */ /* 0x004fe4000b810000 */
[----:B----4-:R-:W-:Y:S02]  /*0260*/  FMNMX.FTZ R17, R12, UR6, PT ;  /* 0x000000060c117c09 */ /* 0x010fe4000b810000 */
[----:B-----5:R-:W-:Y:S01]  /*0270*/  FMNMX.FTZ R13, R13, UR6, PT ;  /* 0x000000060d0d7c09 */ /* 0x020fe2000b810000 */
[----:B------:R-:W-:Y:S06]  /*0280*/  @P0 BRA `(.L_x_3518) ;  /* 0x0000000000340947 */ /* 0x000fec0003800000 */
[----:B------:R-:W0:Y:S01]  /*0290*/  LDC.64 R4, c[0x0][0x390] ;  /* 0x0000e400ff047b82 */ /* 0x000e220000000a00 */
[----:B------:R-:W-:Y:S01]  /*02a0*/  LEA R7, R0, R3, 0x9 ;  /* 0x0000000300077211 */ /* 0x000fe200078e48ff */
[----:B------:R-:W-:-:S05]  /*02b0*/  VIADD R3, R3, 0x80 ;  /* 0x0000008003037836 */ /* 0x000fca0000000000 */
[----:B------:R-:W-:-:S13]  /*02c0*/  ISETP.GE.AND P0, PT, R3, R2, PT ;  /* 0x000000020300720c */ /* 0x000fda0003f06270 */
[----:B------:R-:W-:Y:S05]  /*02d0*/  @P0 BREAK.RELIABLE B1 ;  /* 0x0000000000010942 */ /* 0x000fea0003800100 */
[----:B0-----:R-:W-:-:S05]  /*02e0*/  IMAD.WIDE.U32 R4, R7, 0x4, R4 ;  /* 0x0000000407047825 */ /* 0x001fca00078e0004 */
[----:B------:R0:W-:Y:S01]  /*02f0*/  STG.E desc[UR4][R4.64], R17 ;  /* 0x0000001104007986 */ /* 0x0001e2000c101904 */
[----:B------:R-:W-:Y:S05]  /*0300*/  @P0 BRA `(.L_x_3519) ;  /* 0x0000000000300947 */ /* 0x000fea0003800000 */
[----:B0-----:R-:W0:Y:S01]  /*0310*/  LDC.64 R4, c[0x0][0x390] ;  /* 0x0000e400ff047b82 */ /* 0x001e220000000a00 */
[----:B------:R-:W-:Y:S01]  /*0320*/  LEA R7, R0, R3, 0x9 ;  /* 0x0000000300077211 */ /* 0x000fe200078e48ff */
[----:B------:R-:W-:-:S04]  /*0330*/  VIADD R3, R3, 0x80 ;  /* 0x0000008003037836 */ /* 0x000fc80000000000 */
[----:B0-----:R-:W-:-:S05]  /*0340*/  IMAD.WIDE.U32 R4, R7, 0x4, R4 ;  /* 0x0000000407047825 */ /* 0x001fca00078e0004 */
[----:B------:R0:W-:Y:S02]  /*0350*/  STG.E desc[UR4][R4.64], R13 ;  /* 0x0000000d04007986 */ /* 0x0001e4000c101904 */
.L_x_3518:
[----:B------:R-:W-:Y:S05]  /*0360*/  BSYNC.RELIABLE B1 ;  /* 0x0000000000017941 */ /* 0x000fea0003800100 */
.L_x_3517:
[----:B------:R-:W-:-:S13]  /*0370*/  ISETP.GE.AND P0, PT, R3, R2, PT ;  /* 0x000000020300720c */ /* 0x000fda0003f06270 */
[----:B0-----:R-:W0:Y:S01]  /*0380*/  @!P0 LDC.64 R4, c[0x0][0x390] ;  /* 0x0000e400ff048b82 */ /* 0x001e220000000a00 */
[----:B------:R-:W-:Y:S01]  /*0390*/  @!P0 LEA R7, R0, R3, 0x9 ;  /* 0x0000000300078211 */ /* 0x000fe200078e48ff */
[----:B------:R-:W-:-:S04]  /*03a0*/  @!P0 VIADD R3, R3, 0x80 ;  /* 0x0000008003038836 */ /* 0x000fc80000000000 */
[----:B0-----:R-:W-:-:S05]  /*03b0*/  @!P0 IMAD.WIDE.U32 R4, R7, 0x4, R4 ;  /* 0x0000000407048825 */ /* 0x001fca00078e0004 */
[----:B------:R1:W-:Y:S02]  /*03c0*/  @!P0 STG.E desc[UR4][R4.64], R19 ;  /* 0x0000001304008986 */ /* 0x0003e4000c101904 */
.L_x_3519:
[----:B------:R-:W-:Y:S05]  /*03d0*/  BSYNC.RECONVERGENT B0 ;  /* 0x0000000000007941 */ /* 0x000fea0003800200 */
.L_x_3516:
[----:B------:R-:W-:Y:S05]  /*03e0*/  WARPSYNC.ALL ;  /* 0x0000000000007948 */ /* 0x000fea0003800000 */
[----:B------:R-:W-:-:S13]  /*03f0*/  ISETP.GE.AND P0, PT, R3, R2, PT ;  /* 0x000000020300720c */ /* 0x000fda0003f06270 */
[----:B------:R-:W-:Y:S05]  /*0400*/  @P0 EXIT ;  /* 0x000000000000094d */ /* 0x000fea0003800000 */
[----:B01----:R-:W0:Y:S01]  /*0410*/  LDC.64 R4, c[0x0][0x390] ;  /* 0x0000e400ff047b82 */ /* 0x003e220000000a00 */
[----:B------:R-:W-:-:S05]  /*0420*/  LEA R3, R0, R3, 0x9 ;  /* 0x0000000300037211 */ /* 0x000fca00078e48ff */
[----:B0-----:R-:W-:-:S05]  /*0430*/  IMAD.WIDE.U32 R2, R3, 0x4, R4 ;  /* 0x0000000403027825 */ /* 0x001fca00078e0004 */
[----:B------:R-:W-:Y:S01]  /*0440*/  STG.E desc[UR4][R2.64], R15 ;  /* 0x0000000f02007986 */ /* 0x000fe2000c101904 */
[----:B------:R-:W-:Y:S05]  /*0450*/  EXIT ;  /* 0x000000000000794d */ /* 0x000fea0003800000 */
.L_x_3520:
        /* <DEDUP_REMOVED lines=10> */
.L_x_41701:


//--------------------- .text._ZN2at6native29vectorized_elementwise_kernelILi2ENS0_13AUnaryFunctorIfffZZZNS0_16fmin_kernel_cudaERNS_18TensorIteratorBaseEENKUlvE_clEvENKUlvE0_clEvEUlffE_EESt5arrayIPcLm2EEEEviT0_T1_ --------------------------
	.section	.text._ZN2at6native29vectorized_elementwise_kernelILi2ENS0_13AUnaryFunctorIfffZZZNS0_16fmin_kernel_cudaERNS_18TensorIteratorBaseEENKUlvE_clEvENKUlvE0_clEvEUlffE_EESt5arrayIPcLm2EEEEviT0_T1_,"ax",@progbits
	.align	128
        .global         _ZN2at6native29vectorized_elementwise_kernelILi2ENS0_13AUnaryFunctorIfffZZZNS0_16fmin_kernel_cudaERNS_18TensorIteratorBaseEENKUlvE_clEvENKUlvE0_clEvEUlffE_EESt5arrayIPcLm2EEEEviT0_T1_
        .type           _ZN2at6native29vectorized_elementwise_kernelILi2ENS0_13AUnaryFunctorIfffZZZNS0_16fmin_kernel_cudaERNS_18TensorIteratorBaseEENKUlvE_clEvENKUlvE0_clEvEUlffE_EESt5arrayIPcLm2EEEEviT0_T1_,@function
        .size           _ZN2at6native29vectorized_elementwise_kernelILi2ENS0_13AUnaryFunctorIfffZZZNS0_16fmin_kernel_cudaERNS_18TensorIteratorBaseEENKUlvE_clEvENKUlvE0_clEvEUlffE_EESt5arrayIPcLm2EEEEviT0_T1_,(.L_x_41702 - _ZN2at6native29vectorized_elementwise_kernelILi2ENS0_13AUnaryFunctorIfffZZZNS0_16fmin_kernel_cudaERNS_18TensorIteratorBaseEENKUlvE_clEvENKUlvE0_clEvEUlffE_EESt5arrayIPcLm2EEEEviT0_T1_)
        .other          _ZN2at6native29vectorized_elementwise_kernelILi2ENS0_13AUnaryFunctorIfffZZZNS0_16fmin_kernel_cudaERNS_18TensorIteratorBaseEENKUlvE_clEvENKUlvE0_clEvEUlffE_EESt5arrayIPcLm2EEEEviT0_T1_,@"STO_CUDA_ENTRY STV_DEFAULT"
_ZN2at6native29vectorized_elementwise_kernelILi2ENS0_13AUnaryFunctorIfffZZZNS0_16fmin_kernel_cudaERNS_18TensorIteratorBaseEENKUlvE_clEvENKUlvE0_clEvEUlffE_EESt5arrayIPcLm2EEEEviT0_T1_:
.text._ZN2at6native29vectorized_elementwise_kernelILi2ENS0_13AUnaryFunctorIfffZZZNS0_16fmin_kernel_cudaERNS_18TensorIteratorBaseEENKUlvE_clEvENKUlvE0_clEvEUlffE_EESt5arrayIPcLm2EEEEviT0_T1_:
        /* <DEDUP_REMOVED lines=9> */
[----:B------:R-:W-:Y:S02]  /*0090*/  HFMA2 R18, -RZ, RZ, 0, 0 ;  /* 0x00000000ff127431 */ /* 0x000fe400000001ff */
[----:B------:R-:W-:Y:S01]  /*00a0*/  IMAD.MOV.U32 R22, RZ, RZ, RZ ;  /* 0x000000ffff167224 */ /* 0x000fe200078e00ff */
[----:B------:R-:W1:Y:S01]  /*00b0*/  LDCU UR6, c[0x0][0x388] ;  /* 0x00007100ff0677ac */ /* 0x000e620008000800 */
[----:B0-----:R-:W-:Y:S01]  /*00c0*/  ISETP.GE.U32.AND P6, PT, R25, R16, PT ;  /* 0x000000101900720c */ /* 0x001fe20003fc6070 */
[----:B------:R-:W-:-:S12]  /*00d0*/  IMAD.MOV.U32 R17, RZ, RZ, R25 ;  /* 0x000000ffff117224 */ /* 0x000fd800078e0019 */
[----:B------:R-:W-:Y:S01]  /*00e0*/  @!P6 IADD3 R25, PT, PT, R17, 0x80, RZ ;  /* 0x000000801119e810 */ /* 0x000fe20007ffe0ff */
[----:B------:R-:W0:Y:S01]  /*00f0*/  @!P6 LDC.64 R2, c[0x0][0x398] ;  /* 0x0000e600ff02eb82 */ /* 0x000e220000000a00 */
[----:B------:R-:W-:Y:S02]  /*0100*/  @!P6 IMAD.IADD R5, R0, 0x1, R17 ;  /* 0x000000010005e824 */ /* 0x000fe400078e0211 */
[----:B------:R-:W-:-:S13]  /*0110*/  ISETP.GE.U32.AND P5, PT, R25, R16, PT ;  /* 0x000000101900720c */ /* 0x000fda0003fa6070 */
[----:B------:R-:W-:Y:S01]  /*0120*/  @!P5 IMAD.IADD R20, R0, 0x1, R25 ;  /* 0x000000010014d824 */ /* 0x000fe200078e0219 */
[----:B------:R-:W2:Y:S01]  /*0130*/  @!P5 LDC.64 R14, c[0x0][0x398] ;  /* 0x0000e600ff0edb82 */ /* 0x000ea20000000a00 */
[----:B------:R-:W-:-:S05]  /*0140*/  @!P5 VIADD R25, R25, 0x80 ;  /* 0x000000801919d836 */ /* 0x000fca0000000000 */
[----:B------:R-:W-:Y:S01]  /*0150*/  ISETP.GE.U32.AND P4, PT, R25, R16, PT ;  /* 0x000000101900720c */ /* 0x000fe20003f86070 */
[----:B0-----:R-:W-:-:S05]  /*0160*/  @!P6 IMAD.WIDE.U32 R2, R5, 0x4, R2 ;  /* 0x000000040502e825 */ /* 0x001fca00078e0002 */
[----:B------:R0:W1:Y:S07]  /*0170*/  @!P6 LDG.E R18, desc[UR4][R2.64] ;  /* 0x000000040212e981 */ /* 0x00006e000c1e1900 */
[----:B------:R-:W-:Y:S01]  /*0180*/  @!P4 IADD3 R29, PT, PT, R0, R25, RZ ;  /* 0x00000019001dc210 */ /* 0x000fe20007ffe0ff */
[----:B------:R-:W-:Y:S01]  /*0190*/  @!P4 VIADD R25, R25, 0x80 ;  /* 0x000000801919c836 */ /* 0x000fe20000000000 */
[----:B------:R-:W3:Y:S04]  /*01a0*/  @!P4 LDC.64 R12, c[0x0][0x398] ;  /* 0x0000e600ff0ccb82 */ /* 0x000ee80000000a00 */
[----:B------:R-:W-:-:S13]  /*01b0*/  ISETP.GE.U32.AND P3, PT, R25, R16, PT ;  /* 0x000000101900720c */ /* 0x000fda0003f66070 */
[----:B------:R-:W-:Y:S01]  /*01c0*/  @!P3 IMAD.IADD R27, R0, 0x1, R25 ;  /* 0x00000001001bb824 */ /* 0x000fe200078e0219 */
[----:B------:R-:W-:Y:S01]  /*01d0*/  @!P3 IADD3 R25, PT, PT, R25, 0x80, RZ ;  /* 0x000000801919b810 */ /* 0x000fe20007ffe0ff */
[----:B0-----:R-:W0:Y:S03]  /*01e0*/  @!P3 LDC.64 R2, c[0x0][0x398] ;  /* 0x0000e600ff02bb82 */ /* 0x001e260000000a00 */
[----:B------:R-:W-:-:S13]  /*01f0*/  ISETP.GE.U32.AND P2, PT, R25, R16, PT ;  /* 0x000000101900720c */ /* 0x000fda0003f46070 */
[----:B------:R-:W-:Y:S01]  /*0200*/  @!P2 IMAD.IADD R23, R0, 0x1, R25 ;  /* 0x000000010017a824 */ /* 0x000fe200078e0219 */
[----:B------:R-:W4:Y:S01]  /*0210*/  @!P2 LDC.64 R4, c[0x0][0x398] ;  /* 0x0000e600ff04ab82 */ /* 0x000f220000000a00 */
[----:B------:R-:W-:-:S05]  /*0220*/  @!P2 VIADD R25, R25, 0x80 ;  /* 0x000000801919a836 */ /* 0x000fca0000000000 */
[----:B------:R-:W-:-:S13]  /*0230*/  ISETP.GE.U32.AND P1, PT, R25, R16, PT ;  /* 0x000000101900720c */ /* 0x000fda0003f26070 */
[----:B------:R-:W-:Y:S01]  /*0240*/  @!P1 IADD3 R21, PT, PT, R0, R25, RZ ;  /* 0x0000001900159210 */ /* 0x000fe20007ffe0ff */
[----:B------:R-:W-:Y:S01]  /*0250*/  @!P1 VIADD R25, R25, 0x80 ;  /* 0x0000008019199836 */ /* 0x000fe20000000000 */
[----:B------:R-:W5:Y:S04]  /*0260*/  @!P1 LDC.64 R6, c[0x0][0x398] ;  /* 0x0000e600ff069b82 */ /* 0x000f680000000a00 */
[----:B------:R-:W-:-:S13]  /*0270*/  ISETP.GE.U32.AND P0, PT, R25, R16, PT ;  /* 0x000000101900720c */ /* 0x000fda0003f06070 */
[----:B------:R-:W-:Y:S01]  /*0280*/  @!P0 IMAD.IADD R19, R0, 0x1, R25 ;  /* 0x0000000100138824 */ /* 0x000fe200078e0219 */
[----:B------:R-:W0:Y:S01]  /*0290*/  @!P0 LDC.64 R8, c[0x0][0x398] ;  /* 0x0000e600ff088b82 */ /* 0x000e220000000a00 */
[----:B------:R-:W-:-:S05]  /*02a0*/  @!P0 VIADD R25, R25, 0x80 ;  /* 0x0000008019198836 */ /* 0x000fca0000000000 */
[----:B------:R-:W-:-:S13]  /*02b0*/  ISETP.GE.U32.AND P6, PT, R25, R16, PT ;  /* 0x000000101900720c */ /* 0x000fda0003fc6070 */
[----:B------:R-:W5:Y:S01]  /*02c0*/  @!P6 LDC.64 R10, c[0x0][0x398] ;  /* 0x0000e600ff0aeb82 */ /* 0x000f620000000a00 */
[----:B--2---:R-:W-:Y:S01]  /*02d0*/  @!P5 IMAD.WIDE.U32 R14, R20, 0x4, R14 ;  /* 0x00000004140ed825 */ /* 0x004fe200078e000e */
[----:B------:R-:W-:-:S03]  /*02e0*/  MOV R20, RZ ;  /* 0x000000ff00147202 */ /* 0x000fc60000000f00 */
[----:B---3--:R-:W-:-:S03]  /*02f0*/  @!P4 IMAD.WIDE.U32 R12, R29, 0x4, R12 ;  /* 0x000000041d0cc825 */ /* 0x008fc600078e000c */
[----:B------:R2:W3:Y:S01]  /*0300*/  @!P5 LDG.E R20, desc[UR4][R14.64] ;  /* 0x000000040e14d981 */ /* 0x0004e2000c1e1900 */
[----:B------:R-:W-:Y:S02]  /*0310*/  @!P6 IMAD.IADD R29, R0, 0x1, R25 ;  /* 0x00000001001de824 */ /* 0x000fe400078e0219 */
[----:B0-----:R-:W-:-:S04]  /*0320*/  @!P0 IMAD.WIDE.U32 R24, R19, 0x4, R8 ;  /* 0x0000000413188825 */ /* 0x001fc800078e0008 */
[----:B------:R-:W-:Y:S01]  /*0330*/  HFMA2 R19, -RZ, RZ, 0, 0 ;  /* 0x00000000ff137431 */ /* 0x000fe200000001ff */
[----:B------:R0:W3:Y:S01]  /*0340*/  @!P4 LDG.E R22, desc[UR4][R12.64] ;  /* 0x000000040c16c981 */ /* 0x0000e2000c1e1900 */
[----:B------:R-:W-:Y:S01]  /*0350*/  CS2R R8, SRZ ;  /* 0x0000000000087805 */ /* 0x000fe2000001ff00 */
[----:B------:R-:W-:-:S04]  /*0360*/  @!P3 IMAD.WIDE.U32 R2, R27, 0x4, R2 ;  /* 0x000000041b02b825 */ /* 0x000fc800078e0002 */
[----:B--2---:R-:W-:Y:S01]  /*0370*/  IMAD.MOV.U32 R14, RZ, RZ, RZ ;  /* 0x000000ffff0e7224 */ /* 0x004fe200078e00ff */
[----:B------:R-:W2:Y:S01]  /*0380*/  @!P3 LDG.E R9, desc[UR4][R2.64] ;  /* 0x000000040209b981 */ /* 0x000ea2000c1e1900 */
[----:B----4-:R-:W-:-:S04]  /*0390*/  @!P2 IMAD.WIDE.U32 R4, R23, 0x4, R4 ;  /* 0x000000041704a825 */ /* 0x010fc800078e0004 */
[----:B0-----:R-:W-:Y:S01]  /*03a0*/  IMAD.MOV.U32 R12, RZ, RZ, RZ ;  /* 0x000000ffff0c7224 */ /* 0x001fe200078e00ff */
[----:B------:R-:W4:Y:S01]  /*03b0*/  @!P2 LDG.E R8, desc[UR4][R4.64] ;  /* 0x000000040408a981 */ /* 0x000f22000c1e1900 */
[----:B-----5:R-:W-:-:S03]  /*03c0*/  @!P1 IMAD.WIDE.U32 R6, R21, 0x4, R6 ;  /* 0x0000000415069825 */ /* 0x020fc600078e0006 */
[----:B------:R-:W5:Y:S01]  /*03d0*/  @!P0 LDG.E R14, desc[UR4][R24.64] ;  /* 0x00000004180e8981 */ /* 0x000f62000c1e1900 */
[----:B------:R-:W-:-:S03]  /*03e0*/  @!P6 IMAD.WIDE.U32 R10, R29, 0x4, R10 ;  /* 0x000000041d0ae825 */ /* 0x000fc600078e000a */
[----:B------:R-:W5:Y:S04]  /*03f0*/  @!P1 LDG.E R19, desc[UR4][R6.64] ;  /* 0x0000000406139981 */ /* 0x000f68000c1e1900 */
[----:B------:R-:W5:Y:S01]  /*0400*/  @!P6 LDG.E R12, desc[UR4][R10.64] ;  /* 0x000000040a0ce981 */ /* 0x000f62000c1e1900 */
[----:B------:R-:W-:Y:S01]  /*0410*/  ISETP.GE.U32.AND P0, PT, R17, R16, PT ;  /* 0x000000101100720c */ /* 0x000fe20003f06070 */
[----:B------:R-:W-:Y:S04]  /*0420*/  BSSY.RECONVERGENT B0, `(.L_x_3522) ;  /* 0x000003b000007945 */ /* 0x000fe80003800200 */
[----:B------:R-:W-:Y:S01]  /*0430*/  BSSY.RELIABLE B1, `(.L_x_3523) ;  /* 0x0000033000017945 */ /* 0x000fe20003800100 */
[----:B-1----:R-:W-:-:S02]  /*0440*/  FMNMX.FTZ R13, R18, UR6, PT ;  /* 0x00000006120d7c09 */ /* 0x002fc4000b810000 */
[----:B---3--:R-:W-:Y:S02]  /*0450*/  FMNMX.FTZ R15, R20, UR6, PT ;  /* 0x00000006140f7c09 */ /* 0x008fe4000b810000 */
[----:B------:R-:W-:Y:S02]  /*0460*/  FMNMX.FTZ R22, R22, UR6, PT ;  /* 0x0000000616167c09 */ /* 0x000fe4000b810000 */
[----:B--2---:R-:W-:Y:S02]  /*0470*/  FMNMX.FTZ R9, R9, UR6, PT ;  /* 0x0000000609097c09 */ /* 0x004fe4000b810000 */
[----:B----4-:R-:W-:Y:S02]  /*0480*/  FMNMX.FTZ R8, R8, UR6, PT ;  /* 0x0000000608087c09 */ /* 0x010fe4000b810000 */
[----:B-----5:R-:W-:Y:S02]  /*0490*/  FMNMX.FTZ R3, R14, UR6, PT ;  /* 0x000000060e037c09 */ /* 0x020fe4000b810000 */
[----:B------:R-:W-:-:S02]  /*04a0*/  FMNMX.FTZ R4, R19, UR6, PT ;  /* 0x0000000613047c09 */ /* 0x000fc4000b810000 */
[----:B------:R-:W-:Y:S01]  /*04b0*/  FMNMX.FTZ R2, R12, UR6, PT ;  /* 0x000000060c027c09 */ /* 0x000fe2000b810000 */
[----:B------:R-:W-:Y:S06]  /*04c0*/  @P0 BRA `(.L_x_3524) ;  /* 0x0000000000300947 */ /* 0x000fec0003800000 */
[----:B------:R-:W0:Y:S01]  /*04d0*/  LDC.64 R6, c[0x0][0x390] ;  /* 0x0000e400ff067b82 */ /* 0x000e220000000a00 */
[----:B------:R-:W-:Y:S01]  /*04e0*/  IADD3 R5, PT, PT, R0, R17, RZ ;  /* 0x0000001100057210 */ /* 0x000fe20007ffe0ff */
[----:B------:R-:W-:-:S05]  /*04f0*/  VIADD R17, R17, 0x80 ;  /* 0x0000008011117836 */ /* 0x000fca0000000000 */
[----:B------:R-:W-:Y:S01]  /*0500*/  ISETP.GE.U32.AND P0, PT, R17, R16, PT ;  /* 0x000000101100720c */ /* 0x000fe20003f06070 */
[----:B0-----:R-:W-:-:S05]  /*0510*/  IMAD.WIDE.U32 R6, R5, 0x4, R6 ;  /* 0x0000000405067825 */ /* 0x001fca00078e0006 */
[----:B------:R0:W-:Y:S07]  /*0520*/  STG.E desc[UR4][R6.64], R13 ;  /* 0x0000000d06007986 */ /* 0x0001ee000c101904 */
[----:B------:R-:W-:Y:S05]  /*0530*/  @P0 BRA `(.L_x_3525) ;  /* 0x0000000000300947 */ /* 0x000fea0003800000 */
[----:B0-----:R-:W0:Y:S01]  /*0540*/  LDC.64 R6, c[0x0][0x390] ;  /* 0x0000e400ff067b82 */ /* 0x001e220000000a00 */
[----:B------:R-:W-:Y:S01]  /*0550*/  IMAD.IADD R5, R0, 0x1, R17 ;  /* 0x0000000100057824 */ /* 0x000fe200078e0211 */
[----:B------:R-:W-:-:S03]  /*0560*/  IADD3 R17, PT, PT, R17, 0x80, RZ ;  /* 0x0000008011117810 */ /* 0x000fc60007ffe0ff */
[----:B0-----:R-:W-:-:S05]  /*0570*/  IMAD.WIDE.U32 R6, R5, 0x4, R6 ;  /* 0x0000000405067825 */ /* 0x001fca00078e0006 */
[----:B------:R0:W-:Y:S02]  /*0580*/  STG.E desc[UR4][R6.64], R15 ;  /* 0x0000000f06007986 */ /* 0x0001e4000c101904 */
.L_x_3524:
[----:B------:R-:W-:-:S13]  /*0590*/  ISETP.GE.U32.AND P0, PT, R17, R16, PT ;  /* 0x000000101100720c */ /* 0x000fda0003f06070 */
[----:B------:R-:W-:Y:S05]  /*05a0*/  @P0 BRA `(.L_x_3526) ;  /* 0x0000000000300947 */ /* 0x000fea0003800000 */
[----:B0-----:R-:W0:Y:S01]  /*05b0*/  LDC.64 R6, c[0x0][0x390] ;  /* 0x0000e400ff067b82 */ /* 0x001e220000000a00 */
[----:B------:R-:W-:Y:S02]  /*05c0*/  IMAD.IADD R5, R0, 0x1, R17 ;  /* 0x0000000100057824 */ /* 0x000fe400078e0211 */
[----:B------:R-:W-:Y:S02]  /*05d0*/  VIADD R17, R17, 0x80 ;  /* 0x0000008011117836 */ /* 0x000fe40000000000 */
[----:B0-----:R-:W-:-:S05]  /*05e0*/  IMAD.WIDE.U32 R6, R5, 0x4, R6 ;  /* 0x0000000405067825 */ /* 0x001fca00078e0006 */
[----:B------:R1:W-:Y:S02]  /*05f0*/  STG.E desc[UR4][R6.64], R22 ;  /* 0x0000001606007986 */ /* 0x0003e4000c101904 */
.L_x_3525:
[----:B------:R-:W-:-:S13]  /*0600*/  ISETP.GE.U32.AND P0, PT, R17, R16, PT ;  /* 0x000000101100720c */ /* 0x000fda0003f06070 */
[----:B------:R-:W-:Y:S05]  /*0610*/  @P0 BRA `(.L_x_3527) ;  /* 0x0000000000300947 */ /* 0x000fea0003800000 */
[----:B01----:R-:W0:Y:S01]  /*0620*/  LDC.64 R6, c[0x0][0x390] ;  /* 0x0000e400ff067b82 */ /* 0x003e220000000a00 */
[----:B------:R-:W-:Y:S01]  /*0630*/  IADD3 R5, PT, PT, R0, R17, RZ ;  /* 0x0000001100057210 */ /* 0x000fe20007ffe0ff */
[----:B------:R-:W-:-:S04]  /*0640*/  VIADD R17, R17, 0x80 ;  /* 0x0000008011117836 */ /* 0x000fc80000000000 */
[----:B0-----:R-:W-:-:S05]  /*0650*/  IMAD.WIDE.U32 R6, R5, 0x4, R6 ;  /* 0x0000000405067825 */ /* 0x001fca00078e0006 */
[----:B------:R1:W-:Y:S02]  /*0660*/  STG.E desc[UR4][R6.64], R9 ;  /* 0x0000000906007986 */ /* 0x0003e4000c101904 */
.L_x_3526:
[----:B------:R-:W-:-:S13]  /*0670*/  ISETP.GE.U32.AND P0, PT, R17, R16, PT ;  /* 0x000000101100720c */ /* 0x000fda0003f06070 */
[----:B------:R-:W-:Y:S05]  /*0680*/  @P0 BRA `(.L_x_3528) ;  /* 0x0000000000340947 */ /* 0x000fea0003800000 */
[----:B01----:R-:W0:Y:S01]  /*0690*/  LDC.64 R6, c[0x0][0x390] ;  /* 0x0000e400ff067b82 */ /* 0x003e220000000a00 */
[----:B------:R-:W-:Y:S01]  /*06a0*/  IMAD.IADD R5, R0, 0x1, R17 ;  /* 0x0000000100057824 */ /* 0x000fe200078e0211 */
[----:B------:R-:W-:-:S03]  /*06b0*/  IADD3 R17, PT, PT, R17, 0x80, RZ ;  /* 0x0000008011117810 */ /* 0x000fc60007ffe0ff */
[----:B0-----:R-:W-:-:S05]  /*06c0*/  IMAD.WIDE.U32 R6, R5, 0x4, R6 ;  /* 0x0000000405067825 */ /* 0x001fca00078e0006 */
[----:B------:R2:W-:Y:S02]  /*06d0*/  STG.E desc[UR4][R6.64], R8 ;  /* 0x0000000806007986 */ /* 0x0005e4000c101904 */
.L_x_3527:
[----:B------:R-:W-:-:S13]  /*06e0*/  ISETP.GE.U32.AND P0, PT, R17, R16, PT ;  /* 0x000000101100720c */ /* 0x000fda0003f06070 */
[----:B------:R-:W-:Y:S05]  /*06f0*/  @P0 BREAK.RELIABLE B1 ;  /* 0x0000000000010942 */ /* 0x000fea0003800100 */
[----:B------:R-:W-:Y:S05]  /*0700*/  @P0 BRA `(.L_x_3529) ;  /* 0x0000000000300947 */ /* 0x000fea0003800000 */
[----:B012---:R-:W0:Y:S01]  /*0710*/  LDC.64 R6, c[0x0][0x390] ;  /* 0x0000e400ff067b82 */ /* 0x007e220000000a00 */
[----:B------:R-:W-:Y:S02]  /*0720*/  IMAD.IADD R5, R0, 0x1, R17 ;  /* 0x0000000100057824 */ /* 0x000fe400078e0211 */
[----:B------:R-:W-:Y:S02]  /*0730*/  VIADD R17, R17, 0x80 ;  /* 0x0000008011117836 */ /* 0x000fe40000000000 */
[----:B0-----:R-:W-:-:S05]  /*0740*/  IMAD.WIDE.U32 R6, R5, 0x4, R6 ;  /* 0x0000000405067825 */ /* 0x001fca00078e0006 */
[----:B------:R2:W-:Y:S02]  /*0750*/  STG.E desc[UR4][R6.64], R4 ;  /* 0x0000000406007986 */ /* 0x0005e4000c101904 */
.L_x_3528:
[----:B------:R-:W-:Y:S05]  /*0760*/  BSYNC.RELIABLE B1 ;  /* 0x0000000000017941 */ /* 0x000fea0003800100 */
.L_x_3523:
[----:B------:R-:W-:-:S13]  /*0770*/  ISETP.GE.U32.AND P0, PT, R17, R16, PT ;  /* 0x000000101100720c */ /* 0x000fda0003f06070 */
[----:B--2---:R-:W2:Y:S01]  /*0780*/  @!P0 LDC.64 R4, c[0x0][0x390] ;  /* 0x0000e400ff048b82 */ /* 0x004ea20000000a00 */
[----:B01----:R-:W-:Y:S01]  /*0790*/  @!P0 IADD3 R7, PT, PT, R0, R17, RZ ;  /* 0x0000001100078210 */ /* 0x003fe20007ffe0ff */
[----:B------:R-:W-:-:S04]  /*07a0*/  @!P0 VIADD R17, R17, 0x80 ;  /* 0x0000008011118836 */ /* 0x000fc80000000000 */
[----:B--2---:R-:W-:-:S05]  /*07b0*/  @!P0 IMAD.WIDE.U32 R4, R7, 0x4, R4 ;  /* 0x0000000407048825 */ /* 0x004fca00078e0004 */
[----:B------:R3:W-:Y:S02]  /*07c0*/  @!P0 STG.E desc[UR4][R4.64], R3 ;  /* 0x0000000304008986 */ /* 0x0007e4000c101904 */
.L_x_3529:
[----:B------:R-:W-:Y:S05]  /*07d0*/  BSYNC.RECONVERGENT B0 ;  /* 0x0000000000007941 */ /* 0x000fea0003800200 */
.L_x_3522:
[----:B------:R-:W-:Y:S05]  /*07e0*/  WARPSYNC.ALL ;  /* 0x0000000000007948 */ /* 0x000fea0003800000 */
[----:B------:R-:W-:-:S13]  /*07f0*/  ISETP.GE.U32.AND P0, PT, R17, R16, PT ;  /* 0x000000101100720c */ /* 0x000fda0003f06070 */
[----:B------:R-:W-:Y:S05]  /*0800*/  @P0 EXIT ;  /* 0x000000000000094d */ /* 0x000fea0003800000 */
[----:B---3--:R-:W3:Y:S01]  /*0810*/  LDC.64 R4, c[0x0][0x390] ;  /* 0x0000e400ff047b82 */ /* 0x008ee20000000a00 */
[----:B------:R-:W-:-:S05]  /*0820*/  IADD3 R17, PT, PT, R0, R17, RZ ;  /* 0x0000001100117210 */ /* 0x000fca0007ffe0ff */
[----:B---3--:R-:W-:-:S05]  /*0830*/  IMAD.WIDE.U32 R4, R17, 0x4, R4 ;  /* 0x0000000411047825 */ /* 0x008fca00078e0004 */
[----:B------:R-:W-:Y:S01]  /*0840*/  STG.E desc[UR4][R4.64], R2 ;  /* 0x0000000204007986 */ /* 0x000fe2000c101904 */
[----:B------:R-:W-:Y:S05]  /*0850*/  EXIT ;  /* 0x000000000000794d */ /* 0x000fea0003800000 */
.L_x_3521:
[----:B------:R-:W0:Y:S01]  /*0860*/  S2R R15, SR_TID.X ;  /* 0x00000000000f7919 */ /* 0x000e220000002100 */
[----:B------:R-:W1:Y:S01]  /*0870*/  LDC.64 R2, c[0x0][0x398] ;  /* 0x0000e600ff027b82 */ /* 0x000e620000000a00 */
[----:B------:R-:W2:Y:S07]  /*0880*/  LDCU UR6, c[0x0][0x388] ;  /* 0x00007100ff0677ac */ /* 0x000eae0008000800 */
[----:B------:R-:W3:Y:S01]  /*0890*/  LDC.64 R4, c[0x0][0x390] ;  /* 0x0000e400ff047b82 */ /* 0x000ee20000000a00 */
[----:B-1----:R-:W-:-:S04]  /*08a0*/  IMAD.WIDE.U32 R2, R0, 0x4, R2 ;  /* 0x0000000400027825 */ /* 0x002fc800078e0002 */
[----:B0-----:R-:W-:-:S05]  /*08b0*/  IMAD.WIDE.U32 R2, R15, 0x8, R2 ;  /* 0x000000080f027825 */ /* 0x001fca00078e0002 */
[----:B------:R-:W2:Y:S04]  /*08c0*/  LDG.E.64 R6, desc[UR4][R2.64] ;  /* 0x0000000402067981 */ /* 0x000ea8000c1e1b00 */
[----:B------:R-:W4:Y:S04]  /*08d0*/  LDG.E.64 R8, desc[UR4][R2.64+0x400] ;  /* 0x0004000402087981 */ /* 0x000f28000c1e1b00 */
[----:B------:R-:W5:Y:S04]  /*08e0*/  LDG.E.64 R10, desc[UR4][R2.64+0x800] ;  /* 0x00080004020a7981 */ /* 0x000f68000c1e1b00 */
[----:B------:R-:W5:Y:S01]  /*08f0*/  LDG.E.64 R12, desc[UR4][R2.64+0xc00] ;  /* 0x000c0004020c7981 */ /* 0x000f62000c1e1b00 */
[----:B---3--:R-:W-:-:S04]  /*0900*/  IMAD.WIDE.U32 R4, R0, 0x4, R4 ;  /* 0x0000000400047825 */ /* 0x008fc800078e0004 */
[----:B------:R-:W-:Y:S01]  /*0910*/  IMAD.WIDE.U32 R4, R15, 0x8, R4 ;  /* 0x000000080f047825 */ /* 0x000fe200078e0004 */
[----:B--2---:R-:W-:Y:S02]  /*0920*/  FMNMX.FTZ R6, R6, UR6, PT ;  /* 0x0000000606067c09 */ /* 0x004fe4000b810000 */
[----:B------:R-:W-:Y:S02]  /*0930*/  FMNMX.FTZ R7, R7, UR6, PT ;  /* 0x0000000607077c09 */ /* 0x000fe4000b810000 */
[----:B----4-:R-:W-:Y:S02]  /*0940*/  FMNMX.FTZ R8, R8, UR6, PT ;  /* 0x0000000608087c09 */ /* 0x010fe4000b810000 */
[----:B------:R-:W-:Y:S01]  /*0950*/  FMNMX.FTZ R9, R9, UR6, PT ;  /* 0x0000000609097c09 */ /* 0x000fe2000b810000 */
[----:B------:R-:W-:Y:S01]  /*0960*/  STG.E.64 desc[UR4][R4.64], R6 ;  /* 0x0000000604007986 */ /* 0x000fe2000c101b04 */
[----:B-----5:R-:W-:Y:S02]  /*0970*/  FMNMX.FTZ R10, R10, UR6, PT ;  /* 0x000000060a0a7c09 */ /* 0x020fe4000b810000 */
[----:B------:R-:W-:Y:S01]  /*0980*/  FMNMX.FTZ R11, R11, UR6, PT ;  /* 0x000000060b0b7c09 */ /* 0x000fe2000b810000 */
[----:B------:R-:W-:Y:S01]  /*0990*/  STG.E.64 desc[UR4][R4.64+0x400], R8 ;  /* 0x0004000804007986 */ /* 0x000fe2000c101b04 */
[----:B------:R-:W-:-:S02]  /*09a0*/  FMNMX.FTZ R12, R12, UR6, PT ;  /* 0x000000060c0c7c09 */ /* 0x000fc4000b810000 */
[----:B------:R-:W-:Y:S01]  /*09b0*/  FMNMX.FTZ R13, R13, UR6, PT ;  /* 0x000000060d0d7c09 */ /* 0x000fe2000b810000 */
[----:B------:R-:W-:Y:S04]  /*09c0*/  STG.E.64 desc[UR4][R4.64+0x800], R10 ;  /* 0x0008000a04007986 */ /* 0x000fe8000c101b04 */
[----:B------:R-:W-:Y:S01]  /*09d0*/  STG.E.64 desc[UR4][R4.64+0xc00], R12 ;  /* 0x000c000c04007986 */ /* 0x000fe2000c101b04 */
[----:B------:R-:W-:Y:S05]  /*09e0*/  EXIT ;  /* 0x000000000000794d */ /* 0x000fea0003800000 */
.L_x_3530:
        /* <DEDUP_REMOVED lines=9> */
.L_x_41702:


//--------------------- .text._ZN2at6native29vectorized_elementwise_kernelILi4ENS0_13AUnaryFunctorIfffZZZNS0_16fmin_kernel_cudaERNS_18TensorIteratorBaseEENKUlvE_clEvENKUlvE0_clEvEUlffE_EESt5arrayIPcLm2EEEEviT0_T1_ --------------------------
	.section	.text._ZN2at6native29vectorized_elementwise_kernelILi4ENS0_13AUnaryFunctorIfffZZZNS0_16fmin_kernel_cudaERNS_18TensorIteratorBaseEENKUlvE_clEvENKUlvE0_clEvEUlffE_EESt5arrayIPcLm2EEEEviT0_T1_,"ax",@progbits
	.align	128
        .global         _ZN2at6native29vectorized_elementwise_kernelILi4ENS0_13AUnaryFunctorIfffZZZNS0_16fmin_kernel_cudaERNS_18TensorIteratorBaseEENKUlvE_clEvENKUlvE0_clEvEUlffE_EESt5arrayIPcLm2EEEEviT0_T1_
        .type           _ZN2at6native29vectorized_elementwise_kernelILi4ENS0_13AUnaryFunctorIfffZZZNS0_16fmin_kernel_cudaERNS_18TensorIteratorBaseEENKUlvE_clEvENKUlvE0_clEvEUlffE_EESt5arrayIPcLm2EEEEviT0_T1_,@function
        .size           _ZN2at6native29vectorized_elementwise_kernelILi4ENS0_13AUnaryFunctorIfffZZZNS0_16fmin_kernel_cudaERNS_18TensorIteratorBaseEENKUlvE_clEvENKUlvE0_clEvEUlffE_EESt5arrayIPcLm2EEEEviT0_T1_,(.L_x_41703 - _ZN2at6native29vectorized_elementwise_kernelILi4ENS0_13AUnaryFunctorIfffZZZNS0_16fmin_kernel_cudaERNS_18TensorIteratorBaseEENKUlvE_clEvENKUlvE0_clEvEUlffE_EESt5arrayIPcLm2EEEEviT0_T1_)
        .other          _ZN2at6native29vectorized_elementwise_kernelILi4ENS0_13AUnaryFunctorIfffZZZNS0_16fmin_kernel_cudaERNS_18TensorIteratorBaseEENKUlvE_clEvENKUlvE0_clEvEUlffE_EESt5arrayIPcLm2EEEEviT0_T1_,@"STO_CUDA_ENTRY STV_DEFAULT"
_ZN2at6native29vectorized_elementwise_kernelILi4ENS0_13AUnaryFunctorIfffZZZNS0_16fmin_kernel_cudaERNS_18TensorIteratorBaseEENKUlvE_clEvENKUlvE0_clEvEUlffE_EESt5arrayIPcLm2EEEEviT0_T1_:
.text._ZN2at6native29vectorized_elementwise_kernelILi4ENS0_13AUnaryFunctorIfffZZZNS0_16fmin_kernel_cudaERNS_18TensorIteratorBaseEENKUlvE_clEvENKUlvE0_clEvEUlffE_EESt5arrayIPcLm2EEEEviT0_T1_:
        /* <DEDUP_REMOVED lines=89> */
.L_x_3534:
[----:B------:R-:W-:-:S13]  /*0590*/  ISETP.GE.U32.AND P0, PT, R17, R16, PT ;  /* 0x000000101100720c */ /* 0x000fda0003f06070 */
[----:B------:R-:W-:Y:S05]  /*05a0*/  @P0 BRA `(.L_x_3536) ;  /* 0x0000000000300947 */ /* 0x000fea0003800000 */
[----:B0-----:R-:W0:Y:S01]  /*05b0*/  LDC.64 R6, c[0x0][0x390] ;  /* 0x0000e400ff067b82 */ /* 0x001e220000000a00 */
[----:B------:R-:W-:Y:S02]  /*05c0*/  IMAD.IADD R5, R0, 0x1, R17 ;  /* 0x0000000100057824 */ /* 0x000fe400078e0211 */
[----:B------:R-:W-:Y:S02]  /*05d0*/  VIADD R17, R17, 0x80 ;  /* 0x0000008011117836 */ /* 0x000fe40000000000 */
[----:B0-----:R-:W-:-:S05]  /*05e0*/  IMAD.WIDE.U32 R6, R5, 0x4, R6 ;  /* 0x0000000405067825 */ /* 0x001fca00078e0006 */
[----:B------:R1:W-:Y:S02]  /*05f0*/  STG.E desc[UR4][R6.64], R22 ;  /* 0x0000001606007986 */ /* 0x0003e4000c101904 */
.L_x_3535:
[----:B------:R-:W-:-:S13]  /*0600*/  ISETP.GE.U32.AND P0, PT, R17, R16, PT ;  /* 0x000000101100720c */ /* 0x000fda0003f06070 */
[----:B------:R-:W-:Y:S05]  /*0610*/  @P0 BRA `(.L_x_3537) ;  /* 0x0000000000300947 */ /* 0x000fea0003800000 */
[----:B01----:R-:W0:Y:S01]  /*0620*/  LDC.64 R6, c[0x0][0x390] ;  /* 0x0000e400ff067b82 */ /* 0x003e220000000a00 */
[----:B------:R-:W-:Y:S01]  /*0630*/  IADD3 R5, PT, PT, R0, R17, RZ ;  /* 0x0000001100057210 */ /* 0x000fe20007ffe0ff */
[----:B------:R-:W-:-:S04]  /*0640*/  VIADD R17, R17, 0x80 ;  /* 0x0000008011117836 */ /* 0x000fc80000000000 */
[----:B0-----:R-:W-:-:S05]  /*0650*/  IMAD.WIDE.U32 R6, R5, 0x4, R6 ;  /* 0x0000000405067825 */ /* 0x001fca00078e0006 */
[----:B------:R1:W-:Y:S02]  /*0660*/  STG.E desc[UR4][R6.64], R9 ;  /* 0x0000000906007986 */ /* 0x0003e4000c101904 */
.L_x_3536:
[----:B------:R-:W-:-:S13]  /*0670*/  ISETP.GE.U32.AND P0, PT, R17, R16, PT ;  /* 0x000000101100720c */ /* 0x000fda0003f06070 */
[----:B------:R-:W-:Y:S05]  /*0680*/  @P0 BRA `(.L_x_3538) ;  /* 0x0000000000340947 */ /* 0x000fea0003800000 */
[----:B01----:R-:W0:Y:S01]  /*0690*/  LDC.64 R6, c[0x0][0x390] ;  /* 0x0000e400ff067b82 */ /* 0x003e220000000a00 */
[----:B------:R-:W-:Y:S01]  /*06a0*/  IMAD.IADD R5, R0, 0x1, R17 ;  /* 0x0000000100057824 */ /* 0x000fe200078e0211 */
[----:B------:R-:W-:-:S03]  /*06b0*/  IADD3 R17, PT, PT, R17, 0x80, RZ ;  /* 0x0000008011117810 */ /* 0x000fc60007ffe0ff */
[----:B0-----:R-:W-:-:S05]  /*06c0*/  IMAD.WIDE.U32 R6, R5, 0x4, R6 ;  /* 0x0000000405067825 */ /* 0x001fca00078e0006 */
[----:B------:R2:W-:Y:S02]  /*06d0*/  STG.E desc[UR4][R6.64], R8 ;  /* 0x0000000806007986 */ /* 0x0005e4000c101904 */
.L_x_3537:
        /* <DEDUP_REMOVED lines=8> */
.L_x_3538:
[----:B------:R-:W-:Y:S05]  /*0760*/  BSYNC.RELIABLE B1 ;  /* 0x0000000000017941 */ /* 0x000fea0003800100 */
.L_x_3533:
[----:B------:R-:W-:-:S13]  /*0770*/  ISETP.GE.U32.AND P0, PT, R17, R16, PT ;  /* 0x000000101100720c */ /* 0x000fda0003f06070 */
[----:B--2---:R-:W2:Y:S01]  /*0780*/  @!P0 LDC.64 R4, c[0x0][0x390] ;  /* 0x0000e400ff048b82 */ /* 0x004ea20000000a00 */
[----:B01----:R-:W-:Y:S01]  /*0790*/  @!P0 IADD3 R7, PT, PT, R0, R17, RZ ;  /* 0x0000001100078210 */ /* 0x003fe20007ffe0ff */
[----:B------:R-:W-:-:S04]  /*07a0*/  @!P0 VIADD R17, R17, 0x80 ;  /* 0x0000008011118836 */ /* 0x000fc80000000000 */
[----:B--2---:R-:W-:-:S05]  /*07b0*/  @!P0 IMAD.WIDE.U32 R4, R7, 0x4, R4 ;  /* 0x0000000407048825 */ /* 0x004fca00078e0004 */
[----:B------:R3:W-:Y:S02]  /*07c0*/  @!P0 STG.E desc[UR4][R4.64], R3 ;  /* 0x0000000304008986 */ /* 0x0007e4000c101904 */
.L_x_3539:
[----:B------:R-:W-:Y:S05]  /*07d0*/  BSYNC.RECONVERGENT B0 ;  /* 0x0000000000007941 */ /* 0x000fea0003800200 */
.L_x_3532:
        /* <DEDUP_REMOVED lines=8> */
.L_x_3531:
[----:B------:R-:W0:Y:S01]  /*0860*/  S2R R15, SR_TID.X ;  /* 0x00000000000f7919 */ /* 0x000e220000002100 */
[----:B------:R-:W1:Y:S01]  /*0870*/  LDC.64 R2, c[0x0][0x398] ;  /* 0x0000e600ff027b82 */ /* 0x000e620000000a00 */
[----:B------:R-:W2:Y:S07]  /*0880*/  LDCU UR6, c[0x0][0x388] ;  /* 0x00007100ff0677ac */ /* 0x000eae0008000800 */
[----:B------:R-:W3:Y:S01]  /*0890*/  LDC.64 R12, c[0x0][0x390] ;  /* 0x0000e400ff0c7b82 */ /* 0x000ee20000000a00 */
[----:B-1----:R-:W-:-:S04]  /*08a0*/  IMAD.WIDE.U32 R2, R0, 0x4, R2 ;  /* 0x0000000400027825 */ /* 0x002fc800078e0002 */
[----:B0-----:R-:W-:-:S05]  /*08b0*/  IMAD.WIDE.U32 R2, R15, 0x10, R2 ;  /* 0x000000100f027825 */ /* 0x001fca00078e0002 */
[----:B------:R-:W2:Y:S04]  /*08c0*/  LDG.E.128 R4, desc[UR4][R2.64] ;  /* 0x0000000402047981 */ /* 0x000ea8000c1e1d00 */
[----:B------:R-:W4:Y:S01]  /*08d0*/  LDG.E.128 R8, desc[UR4][R2.64+0x800] ;  /* 0x0008000402087981 */ /* 0x000f22000c1e1d00 */
[----:B---3--:R-:W-:-:S04]  /*08e0*/  IMAD.WIDE.U32 R12, R0, 0x4, R12 ;  /* 0x00000004000c7825 */ /* 0x008fc800078e000c */
[----:B------:R-:W-:Y:S01]  /*08f0*/  IMAD.WIDE.U32 R12, R15, 0x10, R12 ;  /* 0x000000100f0c7825 */ /* 0x000fe200078e000c */
[----:B--2---:R-:W-:Y:S02]  /*0900*/  FMNMX.FTZ R4, R4, UR6, PT ;  /* 0x0000000604047c09 */ /* 0x004fe4000b810000 */
[----:B------:R-:W-:Y:S02]  /*0910*/  FMNMX.FTZ R5, R5, UR6, PT ;  /* 0x0000000605057c09 */ /* 0x000fe4000b810000 */
[----:B------:R-:W-:Y:S02]  /*0920*/  FMNMX.FTZ R6, R6, UR6, PT ;  /* 0x0000000606067c09 */ /* 0x000fe4000b810000 */
[----:B------:R-:W-:Y:S02]  /*0930*/  FMNMX.FTZ R7, R7, UR6, PT ;  /* 0x0000000607077c09 */ /* 0x000fe4000b810000 */
[----:B----4-:R-:W-:Y:S02]  /*0940*/  FMNMX.FTZ R8, R8, UR6, PT ;  /* 0x0000000608087c09 */ /* 0x010fe4000b810000 */
[----:B------:R-:W-:Y:S01]  /*0950*/  FMNMX.FTZ R9, R9, UR6, PT ;  /* 0x0000000609097c09 */ /* 0x000fe2000b810000 */
[----:B------:R-:W-:Y:S01]  /*0960*/  STG.E.128 desc[UR4][R12.64], R4 ;  /* 0x000000040c007986 */ /* 0x000fe2000c101d04 */
[----:B------:R-:W-:-:S02]  /*0970*/  FMNMX.FTZ R10, R10, UR6, PT ;  /* 0x000000060a0a7c09 */ /* 0x000fc4000b810000 */
[----:B------:R-:W-:-:S05]  /*0980*/  FMNMX.FTZ R11, R11, UR6, PT ;  /* 0x000000060b0b7c09 */ /* 0x000fca000b810000 */
[----:B------:R-:W-:Y:S01]  /*0990*/  STG.E.128 desc[UR4][R12.64+0x800], R8 ;  /* 0x000800080c007986 */ /* 0x000fe2000c101d04 */
[----:B------:R-:W-:Y:S05]  /*09a0*/  EXIT ;  /* 0x000000000000794d */ /* 0x000fea0003800000 */
.L_x_3540:
        /* <DEDUP_REMOVED lines=13> */
.L_x_41703:


//--------------------- .text._ZN2at6native29vectorized_elementwise_kernelILi8ENS0_13AUnaryFunctorIfffZZZNS0_16fmin_kernel_cudaERNS_18TensorIteratorBaseEENKUlvE_clEvENKUlvE0_clEvEUlffE_EESt5arrayIPcLm2EEEEviT0_T1_ --------------------------
	.section	.text._ZN2at6native29vectorized_elementwise_kernelILi8ENS0_13AUnaryFunctorIfffZZZNS0_16fmin_kernel_cudaERNS_18TensorIteratorBaseEENKUlvE_clEvENKUlvE0_clEvEUlffE_EESt5arrayIPcLm2EEEEviT0_T1_,"ax",@progbits
	.align	128
        .global         _ZN2at6native29vectorized_elementwise_kernelILi8ENS0_13AUnaryFunctorIfffZZZNS0_16fmin_kernel_cudaERNS_18TensorIteratorBaseEENKUlvE_clEvENKUlvE0_clEvEUlffE_EESt5arrayIPcLm2EEEEviT0_T1_
        .type           _ZN2at6native29vectorized_elementwise_kernelILi8ENS0_13AUnaryFunctorIfffZZZNS0_16fmin_kernel_cudaERNS_18TensorIteratorBaseEENKUlvE_clEvENKUlvE0_clEvEUlffE_EESt5arrayIPcLm2EEEEviT0_T1_,@function
        .size           _ZN2at6native29vectorized_elementwise_kernelILi8ENS0_13AUnaryFunctorIfffZZZNS0_16fmin_kernel_cudaERNS_18TensorIteratorBaseEENKUlvE_clEvENKUlvE0_clEvEUlffE_EESt5arrayIPcLm2EEEEviT0_T1_,(.L_x_41704 - _ZN2at6native29vectorized_elementwise_kernelILi8ENS0_13AUnaryFunctorIfffZZZNS0_16fmin_kernel_cudaERNS_18TensorIteratorBaseEENKUlvE_clEvENKUlvE0_clEvEUlffE_EESt5arrayIPcLm2EEEEviT0_T1_)
        .other          _ZN2at6native29vectorized_elementwise_kernelILi8ENS0_13AUnaryFunctorIfffZZZNS0_16fmin_kernel_cudaERNS_18TensorIteratorBaseEENKUlvE_clEvENKUlvE0_clEvEUlffE_EESt5arrayIPcLm2EEEEviT0_T1_,@"STO_CUDA_ENTRY STV_DEFAULT"
_ZN2at6native29vectorized_elementwise_kernelILi8ENS0_13AUnaryFunctorIfffZZZNS0_16fmin_kernel_cudaERNS_18TensorIteratorBaseEENKUlvE_clEvENKUlvE0_clEvEUlffE_EESt5arrayIPcLm2EEEEviT0_T1_:
.text._ZN2at6native29vectorized_elementwise_kernelILi8ENS0_13AUnaryFunctorIfffZZZNS0_16fmin_kernel_cudaERNS_18TensorIteratorBaseEENKUlvE_clEvENKUlvE0_clEvEUlffE_EESt5arrayIPcLm2EEEEviT0_T1_:
        /* <DEDUP_REMOVED lines=89> */
.L_x_3544:
[----:B------:R-:W-:-:S13]  /*0590*/  ISETP.GE.U32.AND P0, PT, R17, R16, PT ;  /* 0x000000101100720c */ /* 0x000fda0003f06070 */
[----:B------:R-:W-:Y:S05]  /*05a0*/  @P0 BRA `(.L_x_3546) ;  /* 0x0000000000300947 */ /* 0x000fea0003800000 */
[----:B0-----:R-:W0:Y:S01]  /*05b0*/  LDC.64 R6, c[0x0][0x390] ;  /* 0x0000e400ff067b82 */ /* 0x001e220000000a00 */
[----:B------:R-:W-:Y:S02]  /*05c0*/  IMAD.IADD R5, R0, 0x1, R17 ;  /* 0x0000000100057824 */ /* 0x000fe400078e0211 */
[----:B------:R-:W-:Y:S02]  /*05d0*/  VIADD R17, R17, 0x80 ;  /* 0x0000008011117836 */ /* 0x000fe40000000000 */
[----:B0-----:R-:W-:-:S05]  /*05e0*/  IMAD.WIDE.U32 R6, R5, 0x4, R6 ;  /* 0x0000000405067825 */ /* 0x001fca00078e0006 */
[----:B------:R1:W-:Y:S02]  /*05f0*/  STG.E desc[UR4][R6.64], R22 ;  /* 0x0000001606007986 */ /* 0x0003e4000c101904 */
.L_x_3545:
[----:B------:R-:W-:-:S13]  /*0600*/  ISETP.GE.U32.AND P0, PT, R17, R16, PT ;  /* 0x000000101100720c */ /* 0x000fda0003f06070 */
[----:B------:R-:W-:Y:S05]  /*0610*/  @P0 BRA `(.L_x_3547) ;  /* 0x0000000000300947 */ /* 0x000fea0003800000 */
[----:B01----:R-:W0:Y:S01]  /*0620*/  LDC.64 R6, c[0x0][0x390] ;  /* 0x0000e400ff067b82 */ /* 0x003e220000000a00 */
[----:B------:R-:W-:Y:S01]  /*0630*/  IADD3 R5, PT, PT, R0, R17, RZ ;  /* 0x0000001100057210 */ /* 0x000fe20007ffe0ff */
[----:B------:R-:W-:-:S04]  /*0640*/  VIADD R17, R17, 0x80 ;  /* 0x0000008011117836 */ /* 0x000fc80000000000 */
[----:B0-----:R-:W-:-:S05]  /*0650*/  IMAD.WIDE.U32 R6, R5, 0x4, R6 ;  /* 0x0000000405067825 */ /* 0x001fca00078e0006 */
[----:B------:R1:W-:Y:S02]  /*0660*/  STG.E desc[UR4][R6.64], R9 ;  /* 0x0000000906007986 */ /* 0x0003e4000c101904 */
.L_x_3546:
[----:B------:R-:W-:-:S13]  /*0670*/  ISETP.GE.U32.AND P0, PT, R17, R16, PT ;  /* 0x000000101100720c */ /* 0x000fda0003f06070 */
[----:B------:R-:W-:Y:S05]  /*0680*/  @P0 BRA `(.L_x_3548) ;  /* 0x0000000000340947 */ /* 0x000fea0003800000 */
[----:B01----:R-:W0:Y:S01]  /*0690*/  LDC.64 R6, c[0x0][0x390] ;  /* 0x0000e400ff067b82 */ /* 0x003e220000000a00 */
[----:B------:R-:W-:Y:S01]  /*06a0*/  IMAD.IADD R5, R0, 0x1, R17 ;  /* 0x0000000100057824 */ /* 0x000fe200078e0211 */
[----:B------:R-:W-:-:S03]  /*06b0*/  IADD3 R17, PT, PT, R17, 0x80, RZ ;  /* 0x0000008011117810 */ /* 0x000fc60007ffe0ff */
[----:B0-----:R-:W-:-:S05]  /*06c0*/  IMAD.WIDE.U32 R6, R5, 0x4, R6 ;  /* 0x0000000405067825 */ /* 0x001fca00078e0006 */
[----:B------:R2:W-:Y:S02]  /*06d0*/  STG.E desc[UR4][R6.64], R8 ;  /* 0x0000000806007986 */ /* 0x0005e4000c101904 */
.L_x_3547:
        /* <DEDUP_REMOVED lines=8> */
.L_x_3548:
[----:B------:R-:W-:Y:S05]  /*0760*/  BSYNC.RELIABLE B1 ;  /* 0x0000000000017941 */ /* 0x000fea0003800100 */
.L_x_3543:
[----:B------:R-:W-:-:S13]  /*0770*/  ISETP.GE.U32.AND P0, PT, R17, R16, PT ;  /* 0x000000101100720c */ /* 0x000fda0003f06070 */
[----:B--2---:R-:W2:Y:S01]  /*0780*/  @!P0 LDC.64 R4, c[0x0][0x390] ;  /* 0x0000e400ff048b82 */ /* 0x004ea20000000a00 */
[----:B01----:R-:W-:Y:S01]  /*0790*/  @!P0 IADD3 R7, PT, PT, R0, R17, RZ ;  /* 0x0000001100078210 */ /* 0x003fe20007ffe0ff */
[----:B------:R-:W-:-:S04]  /*07a0*/  @!P0 VIADD R17, R17, 0x80 ;  /* 0x0000008011118836 */ /* 0x000fc80000000000 */
[----:B--2---:R-:W-:-:S05]  /*07b0*/  @!P0 IMAD.WIDE.U32 R4, R7, 0x4, R4 ;  /* 0x0000000407048825 */ /* 0x004fca00078e0004 */
[----:B------:R3:W-:Y:S02]  /*07c0*/  @!P0 STG.E desc[UR4][R4.64], R3 ;  /* 0x0000000304008986 */ /* 0x0007e4000c101904 */
.L_x_3549:
[----:B------:R-:W-:Y:S05]  /*07d0*/  BSYNC.RECONVERGENT B0 ;  /* 0x0000000000007941 */ /* 0x000fea0003800200 */
.L_x_3542:
        /* <DEDUP_REMOVED lines=8> */
.L_x_3541:
[----:B------:R-:W0:Y:S01]  /*0860*/  S2R R15, SR_TID.X ;  /* 0x00000000000f7919 */ /* 0x000e220000002100 */
[----:B------:R-:W1:Y:S01]  /*0870*/  LDC.64 R2, c[0x0][0x398] ;  /* 0x0000e600ff027b82 */ /* 0x000e620000000a00 */
[----:B------:R-:W2:Y:S07]  /*0880*/  LDCU UR6, c[0x0][0x388] ;  /* 0x00007100ff0677ac */ /* 0x000eae0008000800 */
[----:B------:R-:W3:Y:S01]  /*0890*/  LDC.64 R12, c[0x0][0x390] ;  /* 0x0000e400ff0c7b82 */ /* 0x000ee20000000a00 */
[----:B-1----:R-:W-:-:S04]  /*08a0*/  IMAD.WIDE.U32 R2, R0, 0x4, R2 ;  /* 0x0000000400027825 */ /* 0x002fc800078e0002 */
[----:B0-----:R-:W-:-:S05]  /*08b0*/  IMAD.WIDE.U32 R2, R15, 0x20, R2 ;  /* 0x000000200f027825 */ /* 0x001fca00078e0002 */
[----:B------:R-:W2:Y:S01]  /*08c0*/  LDG.E.ENL2.256 R4, R8, desc[UR4][R2.64] ;  /* 0xfe0000040208797e */ /* 0x000ea20008121904 */
[----:B---3--:R-:W-:-:S04]  /*08d0*/  IMAD.WIDE.U32 R12, R0, 0x4, R12 ;  /* 0x00000004000c7825 */ /* 0x008fc800078e000c */
[----:B------:R-:W-:Y:S01]  /*08e0*/  IMAD.WIDE.U32 R12, R15, 0x20, R12 ;  /* 0x000000200f0c7825 */ /* 0x000fe200078e000c */
[----:B--2---:R-:W-:Y:S02]  /*08f0*/  FMNMX.FTZ R8, R8, UR6, PT ;  /* 0x0000000608087c09 */ /* 0x004fe4000b810000 */
[----:B------:R-:W-:Y:S02]  /*0900*/  FMNMX.FTZ R9, R9, UR6, PT ;  /* 0x0000000609097c09 */ /* 0x000fe4000b810000 */
[----:B------:R-:W-:Y:S02]  /*0910*/  FMNMX.FTZ R10, R10, UR6, PT ;  /* 0x000000060a0a7c09 */ /* 0x000fe4000b810000 */
[----:B------:R-:W-:Y:S02]  /*0920*/  FMNMX.FTZ R11, R11, UR6, PT ;  /* 0x000000060b0b7c09 */ /* 0x000fe4000b810000 */
[----:B------:R-:W-:Y:S02]  /*0930*/  FMNMX.FTZ R4, R4, UR6, PT ;  /* 0x0000000604047c09 */ /* 0x000fe4000b810000 */
[----:B------:R-:W-:-:S02]  /*0940*/  FMNMX.FTZ R5, R5, UR6, PT ;  /* 0x0000000605057c09 */ /* 0x000fc4000b810000 */
[----:B------:R-:W-:Y:S02]  /*0950*/  FMNMX.FTZ R6, R6, UR6, PT ;  /* 0x0000000606067c09 */ /* 0x000fe4000b810000 */
[----:B------:R-:W-:-:S05]  /*0960*/  FMNMX.FTZ R7, R7, UR6, PT ;  /* 0x0000000607077c09 */ /* 0x000fca000b810000 */
[----:B------:R-:W-:Y:S01]  /*0970*/  STG.E.ENL2.256 desc[UR4][R12.64], R8, R4 ;  /* 0xf80000080c04797f */ /* 0x000fe2000f121804 */
[----:B------:R-:W-:Y:S05]  /*0980*/  EXIT ;  /* 0x000000000000794d */ /* 0x000fea0003800000 */
.L_x_3550:
        /* <DEDUP_REMOVED lines=15> */
.L_x_41704:


//--------------------- .text._ZN2at6native18elementwise_kernelILi128ELi4EZNS0_15gpu_kernel_implINS0_13BinaryFunctorIfffZZZNS0_16fmin_kernel_cudaERNS_18TensorIteratorBaseEENKUlvE_clEvENKUlvE0_clEvEUlffE_EEEEvS5_RKT_EUliE_EEviT1_ --------------------------
	.section	.text._ZN2at6native18elementwise_kernelILi128ELi4EZNS0_15gpu_kernel_implINS0_13BinaryFunctorIfffZZZNS0_16fmin_kernel_cudaERNS_18TensorIteratorBaseEENKUlvE_clEvENKUlvE0_clEvEUlffE_EEEEvS5_RKT_EUliE_EEviT1_,"ax",@progbits
	.align	128
        .global         _ZN2at6native18elementwise_kernelILi128ELi4EZNS0_15gpu_kernel_implINS0_13BinaryFunctorIfffZZZNS0_16fmin_kernel_cudaERNS_18TensorIteratorBaseEENKUlvE_clEvENKUlvE0_clEvEUlffE_EEEEvS5_RKT_EUliE_EEviT1_
        .type           _ZN2at6native18elementwise_kernelILi128ELi4EZNS0_15gpu_kernel_implINS0_13BinaryFunctorIfffZZZNS0_16fmin_kernel_cudaERNS_18TensorIteratorBaseEENKUlvE_clEvENKUlvE0_clEvEUlffE_EEEEvS5_RKT_EUliE_EEviT1_,@function
        .size           _ZN2at6native18elementwise_kernelILi128ELi4EZNS0_15gpu_kernel_implINS0_13BinaryFunctorIfffZZZNS0_16fmin_kernel_cudaERNS_18TensorIteratorBaseEENKUlvE_clEvENKUlvE0_clEvEUlffE_EEEEvS5_RKT_EUliE_EEviT1_,(.L_x_41705 - _ZN2at6native18elementwise_kernelILi128ELi4EZNS0_15gpu_kernel_implINS0_13BinaryFunctorIfffZZZNS0_16fmin_kernel_cudaERNS_18TensorIteratorBaseEENKUlvE_clEvENKUlvE0_clEvEUlffE_EEEEvS5_RKT_EUliE_EEviT1_)
        .other          _ZN2at6native18elementwise_kernelILi128ELi4EZNS0_15gpu_kernel_implINS0_13BinaryFunctorIfffZZZNS0_16fmin_kernel_cudaERNS_18TensorIteratorBaseEENKUlvE_clEvENKUlvE0_clEvEUlffE_EEEEvS5_RKT_EUliE_EEviT1_,@"STO_CUDA_ENTRY STV_DEFAULT"
_ZN2at6native18elementwise_kernelILi128ELi4EZNS0_15gpu_kernel_implINS0_13BinaryFunctorIfffZZZNS0_16fmin_kernel_cudaERNS_18TensorIteratorBaseEENKUlvE_clEvENKUlvE0_clEvEUlffE_EEEEvS5_RKT_EUliE_EEviT1_:
.text._ZN2at6native18elementwise_kernelILi128ELi4EZNS0_15gpu_kernel_implINS0_13BinaryFunctorIfffZZZNS0_16fmin_kernel_cudaERNS_18TensorIteratorBaseEENKUlvE_clEvENKUlvE0_clEvEUlffE_EEEEvS5_RKT_EUliE_EEviT1_:
        /* <DEDUP_REMOVED lines=24> */
[----:B------:R-:W-:Y:S01]  /*0180*/  HFMA2 R16, -RZ, RZ, 0, 0 ;  /* 0x00000000ff107431 */ /* 0x000fe200000001ff */
[----:B------:R-:W1:Y:S01]  /*0190*/  LDCU UR6, c[0x0][0x38c] ;  /* 0x00007180ff0677ac */ /* 0x000e620008000800 */
[----:B------:R-:W2:Y:S01]  /*01a0*/  LDCU.64 UR8, c[0x0][0x4b8] ;  /* 0x00009700ff0877ac */ /* 0x000ea20008000a00 */
[----:B------:R-:W-:Y:S02]  /*01b0*/  UISETP.NE.AND UP0, UPT, UR41, URZ, UPT ;  /* 0x000000ff2900728c */ /* 0x000fe4000bf05270 */
        /* <DEDUP_REMOVED lines=343> */
.L_x_3553:
        /* <DEDUP_REMOVED lines=18> */
.L_x_3558:
[----:B------:R-:W2:Y:S02]  /*1850*/  LDG.E.U8 R2, desc[UR36][R2.64] ;  /* 0x0000002402027981 */ /* 0x000ea4000c1e1100 */
[----:B--2---:R-:W-:Y:S01]  /*1860*/  I2FP.F32.U32 R19, R2 ;  /* 0x0000000200137245 */ /* 0x004fe20000201000 */
[----:B------:R-:W-:Y:S06]  /*1870*/  BRA `(.L_x_3560) ;  /* 0x0000000c00247947 */ /* 0x000fec0003800000 */
.L_x_3557:
        /* <DEDUP_REMOVED lines=9> */
.L_x_3562:
[----:B------:R-:W2:Y:S02]  /*1910*/  LDG.E R2, desc[UR36][R2.64] ;  /* 0x0000002402027981 */ /* 0x000ea4000c1e1900 */
[----:B--2---:R-:W-:Y:S01]  /*1920*/  I2FP.F32.S32 R19, R2 ;  /* 0x0000000200137245 */ /* 0x004fe20000201400 */
[----:B------:R-:W-:Y:S06]  /*1930*/  BRA `(.L_x_3560) ;  /* 0x0000000800f47947 */ /* 0x000fec0003800000 */
.L_x_3561:
[----:B------:R-:W2:Y:S02]  /*1940*/  LDG.E.U16 R2, desc[UR36][R2.64] ;  /* 0x0000002402027981 */ /* 0x000ea4000c1e1500 */
[----:B--2---:R0:W1:Y:S01]  /*1950*/  I2F.S16 R19, R2 ;  /* 0x0000000200137306 */ /* 0x0040620000101400 */
[----:B------:R-:W-:Y:S05]  /*1960*/  BRA `(.L_x_3560) ;  /* 0x0000000800e87947 */ /* 0x000fea0003800000 */
.L_x_3556:
        /* <DEDUP_REMOVED lines=8> */
.L_x_3564:
[----:B------:R-:W2:Y:S02]  /*19f0*/  LDG.E.U16 R2, desc[UR36][R2.64] ;  /* 0x0000002402027981 */ /* 0x000ea4000c1e1500 */
[----:B--2---:R-:W-:Y:S01]  /*1a00*/  HADD2.F32 R19, -RZ, R2.H0_H0 ;  /* 0x20000002ff137230 */ /* 0x004fe20000004100 */
[----:B------:R-:W-:Y:S06]  /*1a10*/  BRA `(.L_x_3560) ;  /* 0x0000000800bc7947 */ /* 0x000fec0003800000 */
.L_x_3563:
        /* <DEDUP_REMOVED lines=8> */
.L_x_3566:
[----:B------:R-:W2:Y:S02]  /*1aa0*/  LDG.E.U16 R2, desc[UR36][R2.64] ;  /* 0x0000002402027981 */ /* 0x000ea4000c1e1500 */
[----:B--2---:R-:W-:Y:S01]  /*1ab0*/  HADD2.F32 R19, -RZ, R2.H0_H0 ;  /* 0x20000002ff137230 */ /* 0x004fe20000004100 */
[----:B------:R-:W-:Y:S06]  /*1ac0*/  BRA `(.L_x_3560) ;  /* 0x0000000800907947 */ /* 0x000fec0003800000 */
.L_x_3565:
[----:B------:R-:W2:Y:S01]  /*1ad0*/  LDG.E.64 R2, desc[UR36][R2.64] ;  /* 0x0000002402027981 */ /* 0x000ea2000c1e1b00 */
[----:B------:R-:W-:Y:S01]  /*1ae0*/  UMOV UR4, 0xf0000000 ;  /* 0xf000000000047882 */ /* 0x000fe20000000000 */
[----:B------:R-:W-:Y:S01]  /*1af0*/  UMOV UR5, 0x380fffff ;  /* 0x380fffff00057882 */ /* 0x000fe20000000000 */
[----:B--2---:R-:W0:Y:S01]  /*1b00*/  F2F.F32.F64 R19, R2 ;  /* 0x0000000200137310 */ /* 0x004e220000301000 */
[----:B------:R-:W-:-:S14]  /*1b10*/  DSETP.GEU.AND P0, PT, |R2|, UR4, PT ;  /* 0x0000000402007e2a */ /* 0x000fdc000bf0e200 */
[----:B0-----:R-:W-:Y:S01]  /*1b20*/  @!P0 FMUL R19, R19, 1.175494350822287508e-38 ;  /* 0x0080000013138820 */ /* 0x001fe20000400000 */
[----:B------:R-:W-:Y:S06]  /*1b30*/  BRA `(.L_x_3560) ;  /* 0x0000000800747947 */ /* 0x000fec0003800000 */
.L_x_3555:
        /* <DEDUP_REMOVED lines=12> */
.L_x_3569:
[----:B------:R-:W2:Y:S01]  /*1c00*/  LDG.E.64 R2, desc[UR36][R2.64] ;  /* 0x0000002402027981 */ /* 0x000ea2000c1e1b00 */
[----:B------:R-:W-:Y:S01]  /*1c10*/  UMOV UR4, 0xf0000000 ;  /* 0xf000000000047882 */ /* 0x000fe20000000000 */
[----:B------:R-:W-:Y:S01]  /*1c20*/  UMOV UR5, 0x380fffff ;  /* 0x380fffff00057882 */ /* 0x000fe20000000000 */
[----:B--2---:R-:W0:Y:S01]  /*1c30*/  F2F.F32.F64 R19, R2 ;  /* 0x0000000200137310 */ /* 0x004e220000301000 */
[----:B------:R-:W-:-:S14]  /*1c40*/  DSETP.GEU.AND P0, PT, |R2|, UR4, PT ;  /* 0x0000000402007e2a */ /* 0x000fdc000bf0e200 */
[----:B0-----:R-:W-:Y:S01]  /*1c50*/  @!P0 FMUL R19, R19, 1.175494350822287508e-38 ;  /* 0x0080000013138820 */ /* 0x001fe20000400000 */
[----:B------:R-:W-:Y:S06]  /*1c60*/  BRA `(.L_x_3560) ;  /* 0x0000000800287947 */ /* 0x000fec0003800000 */
.L_x_3568:
        /* <DEDUP_REMOVED lines=14> */
[----:B------:R-:W-:Y:S02]  /*1d50*/  VIADD R5, R4, 0xfffffffc ;  /* 0xfffffffc04057836 */ /* 0x000fe40000000000 */
[----:B------:R-:W-:-:S03]  /*1d60*/  VIADD R4, R0, 0x1000000 ;  /* 0x0100000000047836 */ /* 0x000fc60000000000 */
[----:B------:R-:W-:Y:S02]  /*1d70*/  SHF.L.U32 R6, R0, R5, RZ ;  /* 0x0000000500067219 */ /* 0x000fe400000006ff */
[----:B------:R-:W-:Y:S02]  /*1d80*/  SHF.L.U32 R5, R5, 0x17, RZ ;  /* 0x0000001705057819 */ /* 0x000fe400000006ff */
[----:B------:R-:W-:Y:S02]  /*1d90*/  SHF.R.S32.HI R4, RZ, 0x8, R4 ;  /* 0x00000008ff047819 */ /* 0x000fe40000011404 */
[----:B------:R-:W-:-:S05]  /*1da0*/  LEA.HI R5, R6, -R5, RZ, 0x1c ;  /* 0x8000000506057211 */ /* 0x000fca00078fe0ff */
[----:B------:R-:W-:-:S05]  /*1db0*/  VIADD R5, R5, 0x3c000000 ;  /* 0x3c00000005057836 */ /* 0x000fca0000000000 */
[----:B------:R-:W-:-:S04]  /*1dc0*/  LOP3.LUT R4, R5, 0x7f800000, R4, 0xf8, !PT ;  /* 0x7f80000005047812 */ /* 0x000fc800078ef804 */
[----:B------:R-:W-:-:S04]  /*1dd0*/  SEL R4, R4, RZ, P0 ;  /* 0x000000ff04047207 */ /* 0x000fc80000000000 */
[----:B------:R-:W-:Y:S01]  /*1de0*/  LOP3.LUT R19, R4, 0x80000000, R19, 0xf8, !PT ;  /* 0x8000000004137812 */ /* 0x000fe200078ef813 */
[----:B------:R-:W-:Y:S06]  /*1df0*/  BRA `(.L_x_3560) ;  /* 0x0000000400c47947 */ /* 0x000fec0003800000 */
.L_x_3571:
[----:B------:R-:W2:Y:S02]  /*1e00*/  LDG.E.U8 R2, desc[UR36][R2.64] ;  /* 0x0000002402027981 */ /* 0x000ea4000c1e1100 */
[C---:B--2---:R-:W-:Y:S01]  /*1e10*/  SHF.L.U32 R4, R2.reuse, 0x19, RZ ;  /* 0x0000001902047819 */ /* 0x044fe200000006ff */
[----:B------:R-:W-:-:S03]  /*1e20*/  IMAD.SHL.U32 R5, R2, 0x100, RZ ;  /* 0x0000010002057824 */ /* 0x000fc600078e00ff */
[----:B------:R-:W-:Y:S02]  /*1e30*/  ISETP.GT.U32.AND P0, PT, R4, 0x7ffffff, PT ;  /* 0x07ffffff0400780c */ /* 0x000fe40003f04070 */
[----:B------:R-:W-:-:S11]  /*1e40*/  PRMT R19, R5, 0x9910, RZ ;  /* 0x0000991005137816 */ /* 0x000fd600000000ff */
[----:B------:R-:W-:Y:S02]  /*1e50*/  @!P0 LOP3.LUT R0, R5, 0x7f00, RZ, 0xc0, !PT ;  /* 0x00007f0005008812 */ /* 0x000fe400078ec0ff */
[----:B------:R-:W-:Y:S02]  /*1e60*/  @P0 LEA.HI R4, R4, 0x70000000, RZ, 0x1c ;  /* 0x7000000004040811 */ /* 0x000fe400078fe0ff */
[----:B------:R-:W-:-:S05]  /*1e70*/  @!P0 LOP3.LUT R0, R0, 0x3f000000, RZ, 0xfc, !PT ;  /* 0x3f00000000008812 */ /* 0x000fca00078efcff */
[----:B------:R-:W-:Y:S01]  /*1e80*/  @!P0 FADD.FTZ R0, R0, -0.5 ;  /* 0xbf00000000008421 */ /* 0x000fe20000010000 */
[----:B------:R-:W-:-:S05]  /*1e90*/  @P0 FMUL.FTZ R0, R4, 1.9259299443872358531e-34 ;  /* 0x0780000004000820 */ /* 0x000fca0000410000 */
[----:B------:R-:W-:Y:S01]  /*1ea0*/  LOP3.LUT R19, R0, 0x80000000, R19, 0xf8, !PT ;  /* 0x8000000000137812 */ /* 0x000fe200078ef813 */
[----:B------:R-:W-:Y:S06]  /*1eb0*/  BRA `(.L_x_3560) ;  /* 0x0000000400947947 */ /* 0x000fec0003800000 */
.L_x_3570:
[----:B------:R-:W2:Y:S02]  /*1ec0*/  LDG.E.U16 R2, desc[UR36][R2.64] ;  /* 0x0000002402027981 */ /* 0x000ea4000c1e1500 */
[----:B--2---:R-:W-:Y:S01]  /*1ed0*/  IMAD.U32 R19, R2, 0x10000, RZ ;  /* 0x0001000002137824 */ /* 0x004fe200078e00ff */
[----:B------:R-:W-:Y:S06]  /*1ee0*/  BRA `(.L_x_3560) ;  /* 0x0000000400887947 */ /* 0x000fec0003800000 */
.L_x_3567:
        /* <DEDUP_REMOVED lines=11> */
.L_x_3574:
        /* <DEDUP_REMOVED lines=20> */
.L_x_3576:
[----:B------:R-:W-:Y:S05]  /*20e0*/  BSYNC.RECONVERGENT B0 ;  /* 0x0000000000007941 */ /* 0x000fea0003800200 */
.L_x_3575:
[----:B------:R-:W-:Y:S01]  /*20f0*/  IMAD.SHL.U32 R0, R0, 0x100000, RZ ;  /* 0x0010000000007824 */ /* 0x000fe200078e00ff */
[----:B------:R-:W-:-:S04]  /*2100*/  LEA R2, R2, 0x3b800000, 0x17 ;  /* 0x3b80000002027811 */ /* 0x000fc800078eb8ff */
[----:B------:R-:W-:Y:S01]  /*2110*/  LOP3.LUT R19, R2, R0, R19, 0xfe, !PT ;  /* 0x0000000002137212 */ /* 0x000fe200078efe13 */
[----:B------:R-:W-:Y:S06]  /*2120*/  BRA `(.L_x_3560) ;  /* 0x0000000000f87947 */ /* 0x000fec0003800000 */
.L_x_3573:
        /* <DEDUP_REMOVED lines=20> */
.L_x_3578:
[----:B------:R-:W-:Y:S05]  /*2270*/  BSYNC.RECONVERGENT B0 ;  /* 0x0000000000007941 */ /* 0x000fea0003800200 */
.L_x_3577:
[----:B------:R-:W-:Y:S02]  /*2280*/  SHF.L.U32 R0, R0, 0x15, RZ ;  /* 0x0000001500007819 */ /* 0x000fe400000006ff */
[----:B------:R-:W-:-:S04]  /*2290*/  LEA R2, R2, 0x37800000, 0x17 ;  /* 0x3780000002027811 */ /* 0x000fc800078eb8ff */
[----:B------:R-:W-:Y:S01]  /*22a0*/  LOP3.LUT R19, R2, R0, R19, 0xfe, !PT ;  /* 0x0000000002137212 */ /* 0x000fe200078efe13 */
[----:B------:R-:W-:Y:S06]  /*22b0*/  BRA `(.L_x_3560) ;  /* 0x0000000000947947 */ /* 0x000fec0003800000 */
.L_x_3572:
[----:B------:R-:W-:-:S09]  /*22c0*/  UISETP.NE.AND UP0, UPT, UR4, 0x1c, UPT ;  /* 0x0000001c0400788c */ /* 0x000fd2000bf05270 */
[----:B------:R-:W-:Y:S05]  /*22d0*/  BRA.U !UP0, `(.L_x_3579) ;  /* 0x0000000108847547 */ /* 0x000fea000b800000 */
[----:B------:R-:W-:-:S09]  /*22e0*/  UISETP.NE.AND UP0, UPT, UR4, 0x1d, UPT ;  /* 0x0000001d0400788c */ /* 0x000fd2000bf05270 */
[----:B------:R-:W-:Y:S05]  /*22f0*/  BRA.U !UP0, `(.L_x_3580) ;  /* 0x0000000108707547 */ /* 0x000fea000b800000 */
[----:B------:R-:W-:-:S09]  /*2300*/  UISETP.NE.AND UP0, UPT, UR4, 0x2c, UPT ;  /* 0x0000002c0400788c */ /* 0x000fd2000bf05270 */
[----:B------:R-:W-:Y:S05]  /*2310*/  BRA.U !UP0, `(.L_x_3581) ;  /* 0x0000000108487547 */ /* 0x000fea000b800000 */
.L_x_3559:
        /* <DEDUP_REMOVED lines=16> */
.L_x_3582:
[----:B------:R-:W-:Y:S01]  /*2420*/  IMAD.MOV.U32 R19, RZ, RZ, RZ ;  /* 0x000000ffff137224 */ /* 0x000fe200078e00ff */
[----:B------:R-:W-:Y:S06]  /*2430*/  BRA `(.L_x_3560) ;  /* 0x0000000000347947 */ /* 0x000fec0003800000 */
.L_x_3581:
        /* <DEDUP_REMOVED lines=8> */
.L_x_3580:
[----:B------:R-:W2:Y:S02]  /*24c0*/  LDG.E.64 R2, desc[UR36][R2.64] ;  /* 0x0000002402027981 */ /* 0x000ea4000c1e1b00 */
[----:B--2---:R0:W1:Y:S01]  /*24d0*/  I2F.U64 R19, R2 ;  /* 0x0000000200137312 */ /* 0x0040620000301000 */
[----:B------:R-:W-:Y:S05]  /*24e0*/  BRA `(.L_x_3560) ;  /* 0x0000000000087947 */ /* 0x000fea0003800000 */
.L_x_3579:
[----:B------:R-:W2:Y:S02]  /*24f0*/  LDG.E R2, desc[UR36][R2.64] ;  /* 0x0000002402027981 */ /* 0x000ea4000c1e1900 */
[----:B--2---:R-:W-:-:S07]  /*2500*/  I2FP.F32.U32 R19, R2 ;  /* 0x0000000200137245 */ /* 0x004fce0000201000 */
.L_x_3560:
[----:B------:R-:W-:Y:S05]  /*2510*/  BSYNC.RECONVERGENT B6 ;  /* 0x0000000000067941 */ /* 0x000fea0003800200 */
.L_x_3554:
[----:B------:R-:W0:Y:S01]  /*2520*/  LDCU.64 UR6, c[0x0][0x5f8] ;  /* 0x0000bf00ff0677ac */ /* 0x000e220008000a00 */
[----:B------:R-:W-:Y:S01]  /*2530*/  BSSY.RECONVERGENT B6, `(.L_x_3583) ;  /* 0x00000dd000067945 */ /* 0x000fe20003800200 */
[----:B------:R-:W-:-:S04]  /*2540*/  UPRMT UR4, UR42, 0x9910, URZ ;  /* 0x000099102a047896 */ /* 0x000fc800080000ff */
[----:B------:R-:W-:Y:S01]  /*2550*/  UISETP.GT.AND UP0, UPT, UR4, 0x9, UPT ;  /* 0x000000090400788c */ /* 0x000fe2000bf04270 */
[----:B0-234-:R-:W-:-:S05]  /*2560*/  IADD3 R2, P0, PT, R18, UR6, RZ ;  /* 0x0000000612027c10 */ /* 0x01dfca000ff1e0ff */
        /* <DEDUP_REMOVED lines=13> */
.L_x_3587:
[----:B------:R-:W2:Y:S02]  /*2640*/  LDG.E.U8 R2, desc[UR36][R2.64] ;  /* 0x0000002402027981 */ /* 0x000ea4000c1e1100 */
[----:B--2---:R-:W-:Y:S01]  /*2650*/  I2FP.F32.U32 R4, R2 ;  /* 0x0000000200047245 */ /* 0x004fe20000201000 */
[----:B------:R-:W-:Y:S06]  /*2660*/  BRA `(.L_x_3589) ;  /* 0x0000000c00247947 */ /* 0x000fec0003800000 */
.L_x_3586:
        /* <DEDUP_REMOVED lines=9> */
.L_x_3591:
[----:B------:R-:W2:Y:S02]  /*2700*/  LDG.E R2, desc[UR36][R2.64] ;  /* 0x0000002402027981 */ /* 0x000ea4000c1e1900 */
[----:B--2---:R-:W-:Y:S01]  /*2710*/  I2FP.F32.S32 R4, R2 ;  /* 0x0000000200047245 */ /* 0x004fe20000201400 */
[----:B------:R-:W-:Y:S06]  /*2720*/  BRA `(.L_x_3589) ;  /* 0x0000000800f47947 */ /* 0x000fec0003800000 */
.L_x_3590:
[----:B------:R-:W2:Y:S02]  /*2730*/  LDG.E.U16 R2, desc[UR36][R2.64] ;  /* 0x0000002402027981 */ /* 0x000ea4000c1e1500 */
[----:B--2---:R0:W2:Y:S01]  /*2740*/  I2F.S16 R4, R2 ;  /* 0x0000000200047306 */ /* 0x0040a20000101400 */
[----:B------:R-:W-:Y:S05]  /*2750*/  BRA `(.L_x_3589) ;  /* 0x0000000800e87947 */ /* 0x000fea0003800000 */
.L_x_3585:
        /* <DEDUP_REMOVED lines=8> */
.L_x_3593:
[----:B------:R-:W2:Y:S02]  /*27e0*/  LDG.E.U16 R2, desc[UR36][R2.64] ;  /* 0x0000002402027981 */ /* 0x000ea4000c1e1500 */
[----:B--2---:R-:W-:Y:S01]  /*27f0*/  HADD2.F32 R4, -RZ, R2.H0_H0 ;  /* 0x20000002ff047230 */ /* 0x004fe20000004100 */
[----:B------:R-:W-:Y:S06]  /*2800*/  BRA `(.L_x_3589) ;  /* 0x0000000800bc7947 */ /* 0x000fec0003800000 */
.L_x_3592:
        /* <DEDUP_REMOVED lines=8> */
.L_x_3595:
[----:B------:R-:W2:Y:S02]  /*2890*/  LDG.E.U16 R2, desc[UR36][R2.64] ;  /* 0x0000002402027981 */ /* 0x000ea4000c1e1500 */
[----:B--2---:R-:W-:Y:S01]  /*28a0*/  HADD2.F32 R4, -RZ, R2.H0_H0 ;  /* 0x20000002ff047230 */ /* 0x004fe20000004100 */
[----:B------:R-:W-:Y:S06]  /*28b0*/  BRA `(.L_x_3589) ;  /* 0x0000000800907947 */ /* 0x000fec0003800000 */
.L_x_3594:
[----:B------:R-:W2:Y:S01]  /*28c0*/  LDG.E.64 R2, desc[UR36][R2.64] ;  /* 0x0000002402027981 */ /* 0x000ea2000c1e1b00 */
[----:B------:R-:W-:Y:S01]  /*28d0*/  UMOV UR4, 0xf0000000 ;  /* 0xf000000000047882 */ /* 0x000fe20000000000 */
[----:B------:R-:W-:Y:S01]  /*28e0*/  UMOV UR5, 0x380fffff ;  /* 0x380fffff00057882 */ /* 0x000fe20000000000 */
[----:B--2---:R-:W0:Y:S01]  /*28f0*/  F2F.F32.F64 R4, R2 ;  /* 0x0000000200047310 */ /* 0x004e220000301000 */
[----:B------:R-:W-:-:S14]  /*2900*/  DSETP.GEU.AND P0, PT, |R2|, UR4, PT ;  /* 0x0000000402007e2a */ /* 0x000fdc000bf0e200 */
[----:B0-----:R-:W-:Y:S01]  /*2910*/  @!P0 FMUL R4, R4, 1.175494350822287508e-38 ;  /* 0x0080000004048820 */ /* 0x001fe20000400000 */
[----:B------:R-:W-:Y:S06]  /*2920*/  BRA `(.L_x_3589) ;  /* 0x0000000800747947 */ /* 0x000fec0003800000 */
.L_x_3584:
        /* <DEDUP_REMOVED lines=12> */
.L_x_3598:
[----:B------:R-:W2:Y:S01]  /*29f0*/  LDG.E.64 R2, desc[UR36][R2.64] ;  /* 0x0000002402027981 */ /* 0x000ea2000c1e1b00 */
[----:B------:R-:W-:Y:S01]  /*2a00*/  UMOV UR4, 0xf0000000 ;  /* 0xf000000000047882 */ /* 0x000fe20000000000 */
[----:B------:R-:W-:Y:S01]  /*2a10*/  UMOV UR5, 0x380fffff ;  /* 0x380fffff00057882 */ /* 0x000fe20000000000 */
[----:B--2---:R-:W0:Y:S01]  /*2a20*/  F2F.F32.F64 R4, R2 ;  /* 0x0000000200047310 */ /* 0x004e220000301000 */
[----:B------:R-:W-:-:S14]  /*2a30*/  DSETP.GEU.AND P0, PT, |R2|, UR4, PT ;  /* 0x0000000402007e2a */ /* 0x000fdc000bf0e200 */
[----:B0-----:R-:W-:Y:S01]  /*2a40*/  @!P0 FMUL R4, R4, 1.175494350822287508e-38 ;  /* 0x0080000004048820 */ /* 0x001fe20000400000 */
[----:B------:R-:W-:Y:S06]  /*2a50*/  BRA `(.L_x_3589) ;  /* 0x0000000800287947 */ /* 0x000fec0003800000 */
.L_x_3597:
        /* <DEDUP_REMOVED lines=25> */
.L_x_3600:
        /* <DEDUP_REMOVED lines=12> */
.L_x_3599:
[----:B------:R-:W2:Y:S02]  /*2cb0*/  LDG.E.U16 R2, desc[UR36][R2.64] ;  /* 0x0000002402027981 */ /* 0x000ea4000c1e1500 */
[----:B--2---:R-:W-:Y:S01]  /*2cc0*/  SHF.L.U32 R4, R2, 0x10, RZ ;  /* 0x0000001002047819 */ /* 0x004fe200000006ff */
[----:B------:R-:W-:Y:S06]  /*2cd0*/  BRA `(.L_x_3589) ;  /* 0x0000000400887947 */ /* 0x000fec0003800000 */
.L_x_3596:
        /* <DEDUP_REMOVED lines=11> */
.L_x_3603:
        /* <DEDUP_REMOVED lines=20> */
.L_x_3605:
[----:B------:R-:W-:Y:S05]  /*2ed0*/  BSYNC.RECONVERGENT B0 ;  /* 0x0000000000007941 */ /* 0x000fea0003800200 */
.L_x_3604:
[----:B------:R-:W-:Y:S01]  /*2ee0*/  IMAD.SHL.U32 R0, R0, 0x100000, RZ ;  /* 0x0010000000007824 */ /* 0x000fe200078e00ff */
[----:B------:R-:W-:-:S04]  /*2ef0*/  LEA R2, R2, 0x3b800000, 0x17 ;  /* 0x3b80000002027811 */ /* 0x000fc800078eb8ff */
[----:B------:R-:W-:Y:S01]  /*2f00*/  LOP3.LUT R4, R2, R0, R7, 0xfe, !PT ;  /* 0x0000000002047212 */ /* 0x000fe200078efe07 */
[----:B------:R-:W-:Y:S06]  /*2f10*/  BRA `(.L_x_3589) ;  /* 0x0000000000f87947 */ /* 0x000fec0003800000 */
.L_x_3602:
        /* <DEDUP_REMOVED lines=20> */
.L_x_3607:
[----:B------:R-:W-:Y:S05]  /*3060*/  BSYNC.RECONVERGENT B0 ;  /* 0x0000000000007941 */ /* 0x000fea0003800200 */
.L_x_3606:
[----:B------:R-:W-:Y:S01]  /*3070*/  IMAD.SHL.U32 R0, R0, 0x200000, RZ ;  /* 0x0020000000007824 */ /* 0x000fe200078e00ff */
[----:B------:R-:W-:-:S04]  /*3080*/  LEA R2, R2, 0x37800000, 0x17 ;  /* 0x3780000002027811 */ /* 0x000fc800078eb8ff */
[----:B------:R-:W-:Y:S01]  /*3090*/  LOP3.LUT R4, R2, R0, R7, 0xfe, !PT ;  /* 0x0000000002047212 */ /* 0x000fe200078efe07 */
[----:B------:R-:W-:Y:S06]  /*30a0*/  BRA `(.L_x_3589) ;  /* 0x0000000000947947 */ /* 0x000fec0003800000 */
.L_x_3601:
[----:B------:R-:W-:-:S09]  /*30b0*/  UISETP.NE.AND UP0, UPT, UR4, 0x1c, UPT ;  /* 0x0000001c0400788c */ /* 0x000fd2000bf05270 */
[----:B------:R-:W-:Y:S05]  /*30c0*/  BRA.U !UP0, `(.L_x_3608) ;  /* 0x0000000108847547 */ /* 0x000fea000b800000 */
[----:B------:R-:W-:-:S09]  /*30d0*/  UISETP.NE.AND UP0, UPT, UR4, 0x1d, UPT ;  /* 0x0000001d0400788c */ /* 0x000fd2000bf05270 */
[----:B------:R-:W-:Y:S05]  /*30e0*/  BRA.U !UP0, `(.L_x_3609) ;  /* 0x0000000108707547 */ /* 0x000fea000b800000 */
[----:B------:R-:W-:-:S09]  /*30f0*/  UISETP.NE.AND UP0, UPT, UR4, 0x2c, UPT ;  /* 0x0000002c0400788c */ /* 0x000fd2000bf05270 */
[----:B------:R-:W-:Y:S05]  /*3100*/  BRA.U !UP0, `(.L_x_3610) ;  /* 0x0000000108487547 */ /* 0x000fea000b800000 */
.L_x_3588:
[----:B------:R-:W-:Y:S01]  /*3110*/  MOV R2, 0x0 ;  /* 0x0000000000027802 */ /* 0x000fe20000000f00 */
[----:B------:R-:W0:Y:S01]  /*3120*/  LDCU.64 UR4, c[0x4][0x188] ;  /* 0x01003100ff0477ac */ /* 0x000e220008000a00 */
[----:B------:R-:W-:Y:S02]  /*3130*/  HFMA2 R12, -RZ, RZ, 0, 5.9604644775390625e-08 ;  /* 0x00000001ff0c7431 */ /* 0x000fe400000001ff */
[----:B------:R-:W-:Y:S01]  /*3140*/  IMAD.MOV.U32 R8, RZ, RZ, 0x4e ;  /* 0x0000004eff087424 */ /* 0x000fe200078e00ff */
[----:B------:R-:W2:Y:S01]  /*3150*/  LDCU.64 UR6, c[0x4][0x190] ;  /* 0x01003200ff0677ac */ /* 0x000ea20008000a00 */
[----:B------:R-:W3:Y:S01]  /*3160*/  LDC.64 R2, c[0x4][R2] ;  /* 0x0100000002027b82 */ /* 0x000ee20000000a00 */
[----:B------:R-:W-:Y:S01]  /*3170*/  IMAD.MOV.U32 R13, RZ, RZ, RZ ;  /* 0x000000ffff0d7224 */ /* 0x000fe200078e00ff */
[----:B------:R-:W4:Y:S01]  /*3180*/  LDCU.64 UR8, c[0x4][0x78] ;  /* 0x01000f00ff0877ac */ /* 0x000f220008000a00 */
[----:B0-----:R-:W-:Y:S01]  /*3190*/  IMAD.U32 R4, RZ, RZ, UR4 ;  /* 0x00000004ff047e24 */ /* 0x001fe2000f8e00ff */
[----:B------:R-:W-:Y:S01]  /*31a0*/  MOV R5, UR5 ;  /* 0x0000000500057c02 */ /* 0x000fe20008000f00 */
[----:B--2---:R-:W-:-:S02]  /*31b0*/  IMAD.U32 R6, RZ, RZ, UR6 ;  /* 0x00000006ff067e24 */ /* 0x004fc4000f8e00ff */
[----:B------:R-:W-:Y:S01]  /*31c0*/  IMAD.U32 R7, RZ, RZ, UR7 ;  /* 0x00000007ff077e24 */ /* 0x000fe2000f8e00ff */
[----:B----4-:R-:W-:Y:S01]  /*31d0*/  MOV R10, UR8 ;  /* 0x00000008000a7c02 */ /* 0x010fe20008000f00 */
[----:B------:R-:W-:-:S07]  /*31e0*/  IMAD.U32 R11, RZ, RZ, UR9 ;  /* 0x00000009ff0b7e24 */ /* 0x000fce000f8e00ff */
[----:B------:R-:W-:-:S07]  /*31f0*/  LEPC R20, `(.L_x_3611) ;  /* 0x000000001014794e */ /* 0x000fce0000000000 */
[----:B-1-3-5:R-:W-:Y:S05]  /*3200*/  CALL.ABS.NOINC R2 ;  /* 0x0000000002007343 */ /* 0x02afea0003c00000 */
.L_x_3611:
[----:B------:R-:W-:Y:S01]  /*3210*/  IMAD.MOV.U32 R4, RZ, RZ, RZ ;  /* 0x000000ffff047224 */ /* 0x000fe200078e00ff */
[----:B------:R-:W-:Y:S06]  /*3220*/  BRA `(.L_x_3589) ;  /* 0x0000000000347947 */ /* 0x000fec0003800000 */
.L_x_3610:
        /* <DEDUP_REMOVED lines=8> */
.L_x_3609:
[----:B------:R-:W2:Y:S02]  /*32b0*/  LDG.E.64 R2, desc[UR36][R2.64] ;  /* 0x0000002402027981 */ /* 0x000ea4000c1e1b00 */
[----:B--2---:R0:W2:Y:S01]  /*32c0*/  I2F.U64 R4, R2 ;  /* 0x0000000200047312 */ /* 0x0040a20000301000 */
[----:B------:R-:W-:Y:S05]  /*32d0*/  BRA `(.L_x_3589) ;  /* 0x0000000000087947 */ /* 0x000fea0003800000 */
.L_x_3608:
[----:B------:R-:W2:Y:S02]  /*32e0*/  LDG.E R2, desc[UR36][R2.64] ;  /* 0x0000002402027981 */ /* 0x000ea4000c1e1900 */
[----:B--2---:R-:W-:-:S07]  /*32f0*/  I2FP.F32.U32 R4, R2 ;  /* 0x0000000200047245 */ /* 0x004fce0000201000 */
.L_x_3589:
[----:B------:R-:W-:Y:S05]  /*3300*/  BSYNC.RECONVERGENT B6 ;  /* 0x0000000000067941 */ /* 0x000fea0003800200 */
.L_x_3583:
[----:B------:R-:W0:Y:S01]  /*3310*/  LDCU.64 UR6, c[0x0][0x5e8] ;  /* 0x0000bd00ff0677ac */ /* 0x000e220008000a00 */
[----:B-12--5:R-:W-:Y:S01]  /*3320*/  FMNMX.FTZ R4, R4, R19, PT ;  /* 0x0000001304047209 */ /* 0x026fe20003810000 */
[----:B------:R-:W-:-:S04]  /*3330*/  UPRMT UR4, UR43, 0x9910, URZ ;  /* 0x000099102b047896 */ /* 0x000fc800080000ff */
[----:B------:R-:W-:Y:S01]  /*3340*/  UISETP.GT.AND UP0, UPT, UR4, 0x9, UPT ;  /* 0x000000090400788c */ /* 0x000fe2000bf04270 */
[----:B0--34-:R-:W-:-:S04]  /*3350*/  IADD3 R2, P0, PT, R16, UR6, RZ ;  /* 0x0000000610027c10 */ /* 0x019fc8000ff1e0ff */
        /* <DEDUP_REMOVED lines=13> */
.L_x_3615:
[----:B------:R-:W0:Y:S02]  /*3430*/  F2I.S64.TRUNC R4, R4 ;  /* 0x0000000400047311 */ /* 0x000e24000020d900 */
[----:B0-----:R-:W-:-:S05]  /*3440*/  IMAD.MOV.U32 R7, RZ, RZ, R4 ;  /* 0x000000ffff077224 */ /* 0x001fca00078e0004 */
[----:B------:R0:W-:Y:S01]  /*3450*/  STG.E.U8 desc[UR36][R2.64], R7 ;  /* 0x0000000702007986 */ /* 0x0001e2000c101124 */
[----:B------:R-:W-:Y:S05]  /*3460*/  BRA `(.L_x_3617) ;  /* 0x0000000c002c7947 */ /* 0x000fea0003800000 */
.L_x_3614:
        /* <DEDUP_REMOVED lines=9> */
.L_x_3619:
[----:B------:R-:W0:Y:S02]  /*3500*/  F2I.FTZ.TRUNC.NTZ R5, R4 ;  /* 0x0000000400057305 */ /* 0x000e24000021f100 */
[----:B0-----:R0:W-:Y:S01]  /*3510*/  STG.E desc[UR36][R2.64], R5 ;  /* 0x0000000502007986 */ /* 0x0011e2000c101924 */
[----:B------:R-:W-:Y:S05]  /*3520*/  BRA `(.L_x_3617) ;  /* 0x0000000800fc7947 */ /* 0x000fea0003800000 */
.L_x_3618:
[----:B------:R-:W0:Y:S02]  /*3530*/  F2I.FTZ.TRUNC.NTZ R5, R4 ;  /* 0x0000000400057305 */ /* 0x000e24000021f100 */
[----:B0-----:R0:W-:Y:S01]  /*3540*/  STG.E.U16 desc[UR36][R2.64], R5 ;  /* 0x0000000502007986 */ /* 0x0011e2000c101524 */
[----:B------:R-:W-:Y:S05]  /*3550*/  BRA `(.L_x_3617) ;  /* 0x0000000800f07947 */ /* 0x000fea0003800000 */
.L_x_3613:
        /* <DEDUP_REMOVED lines=8> */
.L_x_3621:
[----:B------:R-:W-:-:S05]  /*35e0*/  F2FP.F16.F32.PACK_AB R4, RZ, R4 ;  /* 0x00000004ff04723e */ /* 0x000fca00000000ff */
[----:B------:R0:W-:Y:S01]  /*35f0*/  STG.E.U16 desc[UR36][R2.64], R4 ;  /* 0x0000000402007986 */ /* 0x0001e2000c101524 */
[----:B------:R-:W-:Y:S05]  /*3600*/  BRA `(.L_x_3617) ;  /* 0x0000000800c47947 */ /* 0x000fea0003800000 */
.L_x_3620:
        /* <DEDUP_REMOVED lines=9> */
.L_x_3623:
[----:B------:R-:W-:-:S04]  /*36a0*/  F2FP.F16.F32.PACK_AB R5, RZ, R4 ;  /* 0x00000004ff05723e */ /* 0x000fc800000000ff */
[----:B------:R-:W-:-:S05]  /*36b0*/  PRMT R5, R5, 0x5410, RZ ;  /* 0x0000541005057816 */ /* 0x000fca00000000ff */
[----:B------:R2:W-:Y:S01]  /*36c0*/  STG.E desc[UR36][R2.64], R5 ;  /* 0x0000000502007986 */ /* 0x0005e2000c101924 */
[----:B------:R-:W-:Y:S05]  /*36d0*/  BRA `(.L_x_3617) ;  /* 0x0000000800907947 */ /* 0x000fea0003800000 */
.L_x_3622:
[----:B------:R-:W-:-:S06]  /*36e0*/  FMUL.FTZ R4, R4, 1 ;  /* 0x3f80000004047820 */ /* 0x000fcc0000410000 */
[----:B------:R-:W0:Y:S02]  /*36f0*/  F2F.F64.F32 R4, R4 ;  /* 0x0000000400047310 */ /* 0x000e240000201800 */
[----:B0-----:R4:W-:Y:S01]  /*3700*/  STG.E.64 desc[UR36][R2.64], R4 ;  /* 0x0000000402007986 */ /* 0x0019e2000c101b24 */
[----:B------:R-:W-:Y:S05]  /*3710*/  BRA `(.L_x_3617) ;  /* 0x0000000800807947 */ /* 0x000fea0003800000 */
.L_x_3612:
        /* <DEDUP_REMOVED lines=12> */
.L_x_3626:
[----:B------:R-:W-:Y:S01]  /*37e0*/  FMUL.FTZ R4, R4, 1 ;  /* 0x3f80000004047820 */ /* 0x000fe20000410000 */
[----:B------:R-:W-:-:S05]  /*37f0*/  CS2R R6, SRZ ;  /* 0x0000000000067805 */ /* 0x000fca000001ff00 */
[----:B------:R-:W0:Y:S02]  /*3800*/  F2F.F64.F32 R4, R4 ;  /* 0x0000000400047310 */ /* 0x000e240000201800 */
[----:B0-----:R0:W-:Y:S01]  /*3810*/  STG.E.128 desc[UR36][R2.64], R4 ;  /* 0x0000000402007986 */ /* 0x0011e2000c101d24 */
[----:B------:R-:W-:Y:S05]  /*3820*/  BRA `(.L_x_3617) ;  /* 0x00000008003c7947 */ /* 0x000fea0003800000 */
.L_x_3625:
        /* <DEDUP_REMOVED lines=18> */
.L_x_3630:
[----:B------:R-:W-:Y:S05]  /*3950*/  BSYNC.RECONVERGENT B0 ;  /* 0x0000000000007941 */ /* 0x000fea0003800200 */
.L_x_3629:
[----:B------:R-:W-:-:S05]  /*3960*/  LOP3.LUT R7, R0, 0x80, R7, 0xf8, !PT ;  /* 0x0000008000077812 */ /* 0x000fca00078ef807 */
[----:B------:R0:W-:Y:S01]  /*3970*/  STG.E.U8 desc[UR36][R2.64], R7 ;  /* 0x0000000702007986 */ /* 0x0001e2000c101124 */
[----:B------:R-:W-:Y:S05]  /*3980*/  BRA `(.L_x_3617) ;  /* 0x0000000400e47947 */ /* 0x000fea0003800000 */
.L_x_3628:
        /* <DEDUP_REMOVED lines=14> */
.L_x_3632:
[----:B------:R-:W-:Y:S05]  /*3a70*/  BSYNC.RECONVERGENT B0 ;  /* 0x0000000000007941 */ /* 0x000fea0003800200 */
.L_x_3631:
[----:B------:R-:W-:-:S05]  /*3a80*/  LOP3.LUT R5, R0, 0x80, R7, 0xf8, !PT ;  /* 0x0000008000057812 */ /* 0x000fca00078ef807 */
[----:B------:R0:W-:Y:S01]  /*3a90*/  STG.E.U8 desc[UR36][R2.64], R5 ;  /* 0x0000000502007986 */ /* 0x0001e2000c101124 */
[----:B------:R-:W-:Y:S05]  /*3aa0*/  BRA `(.L_x_3617) ;  /* 0x00000004009c7947 */ /* 0x000fea0003800000 */
.L_x_3627:
[----:B------:R-:W-:-:S05]  /*3ab0*/  F2FP.BF16.F32.PACK_AB R4, RZ, R4 ;  /* 0x00000004ff04723e */ /* 0x000fca00000010ff */
[----:B------:R0:W-:Y:S01]  /*3ac0*/  STG.E.U16 desc[UR36][R2.64], R4 ;  /* 0x0000000402007986 */ /* 0x0001e2000c101524 */
[----:B------:R-:W-:Y:S05]  /*3ad0*/  BRA `(.L_x_3617) ;  /* 0x0000000400907947 */ /* 0x000fea0003800000 */
.L_x_3624:
        /* <DEDUP_REMOVED lines=11> */
.L_x_3635:
        /* <DEDUP_REMOVED lines=12> */
.L_x_3638:
[----:B------:R-:W-:-:S04]  /*3c50*/  SHF.R.U32.HI R0, RZ, 0x14, R4 ;  /* 0x00000014ff007819 */ /* 0x000fc80000011604 */
[----:B------:R-:W-:-:S04]  /*3c60*/  LOP3.LUT R5, R0, 0x1, RZ, 0xc0, !PT ;  /* 0x0000000100057812 */ /* 0x000fc800078ec0ff */
[----:B------:R-:W-:-:S04]  /*3c70*/  IADD3 R0, PT, PT, R4, 0x487ffff, R5 ;  /* 0x0487ffff04007810 */ /* 0x000fc80007ffe005 */
[----:B------:R-:W-:-:S04]  /*3c80*/  SHF.R.U32.HI R0, RZ, 0x14, R0 ;  /* 0x00000014ff007819 */ /* 0x000fc80000011600 */
[----:B------:R-:W-:-:S07]  /*3c90*/  LOP3.LUT R5, R0, 0xff, RZ, 0xc0, !PT ;  /* 0x000000ff00057812 */ /* 0x000fce00078ec0ff */
.L_x_3639:
[----:B------:R-:W-:-:S04]  /*3ca0*/  SHF.R.U32.HI R4, RZ, 0x18, R4 ;  /* 0x00000018ff047819 */ /* 0x000fc80000011604 */
[----:B------:R-:W-:-:S04]  /*3cb0*/  LOP3.LUT R5, R5, 0x80, R4, 0xf8, !PT ;  /* 0x0000008005057812 */ /* 0x000fc800078ef804 */
[----:B------:R-:W-:-:S07]  /*3cc0*/  PRMT R0, R5, 0x7610, R0 ;  /* 0x0000761005007816 */ /* 0x000fce0000000000 */
.L_x_3637:
[----:B------:R-:W-:Y:S05]  /*3cd0*/  BSYNC.RECONVERGENT B0 ;  /* 0x0000000000007941 */ /* 0x000fea0003800200 */
.L_x_3636:
[----:B------:R0:W-:Y:S01]  /*3ce0*/  STG.E.U8 desc[UR36][R2.64], R0 ;  /* 0x0000000002007986 */ /* 0x0001e2000c101124 */
[----:B------:R-:W-:Y:S05]  /*3cf0*/  BRA `(.L_x_3617) ;  /* 0x0000000400087947 */ /* 0x000fea0003800000 */
.L_x_3634:
        /* <DEDUP_REMOVED lines=12> */
.L_x_3642:
[----:B------:R-:W-:-:S04]  /*3dc0*/  SHF.R.U32.HI R0, RZ, 0x15, R4 ;  /* 0x00000015ff007819 */ /* 0x000fc80000011604 */
[----:B------:R-:W-:-:S04]  /*3dd0*/  LOP3.LUT R5, R0, 0x1, RZ, 0xc0, !PT ;  /* 0x0000000100057812 */ /* 0x000fc800078ec0ff */
[----:B------:R-:W-:-:S04]  /*3de0*/  IADD3 R0, PT, PT, R4, 0x88fffff, R5 ;  /* 0x088fffff04007810 */ /* 0x000fc80007ffe005 */
[----:B------:R-:W-:-:S04]  /*3df0*/  SHF.R.U32.HI R0, RZ, 0x15, R0 ;  /* 0x00000015ff007819 */ /* 0x000fc80000011600 */
[----:B------:R-:W-:-:S07]  /*3e00*/  LOP3.LUT R5, R0, 0xff, RZ, 0xc0, !PT ;  /* 0x000000ff00057812 */ /* 0x000fce00078ec0ff */
.L_x_3643:
[----:B------:R-:W-:-:S04]  /*3e10*/  SHF.R.U32.HI R4, RZ, 0x18, R4 ;  /* 0x00000018ff047819 */ /* 0x000fc80000011604 */
[----:B------:R-:W-:-:S04]  /*3e20*/  LOP3.LUT R5, R5, 0x80, R4, 0xf8, !PT ;  /* 0x0000008005057812 */ /* 0x000fc800078ef804 */
[----:B------:R-:W-:-:S07]  /*3e30*/  PRMT R0, R5, 0x7610, R0 ;  /* 0x0000761005007816 */ /* 0x000fce0000000000 */
.L_x_3641:
[----:B------:R-:W-:Y:S05]  /*3e40*/  BSYNC.RECONVERGENT B0 ;  /* 0x0000000000007941 */ /* 0x000fea0003800200 */
.L_x_3640:
[----:B------:R0:W-:Y:S01]  /*3e50*/  STG.E.U8 desc[UR36][R2.64], R0 ;  /* 0x0000000002007986 */ /* 0x0001e2000c101124 */
[----:B------:R-:W-:Y:S05]  /*3e60*/  BRA `(.L_x_3617) ;  /* 0x0000000000ac7947 */ /* 0x000fea0003800000 */
.L_x_3633:
[----:B------:R-:W-:-:S09]  /*3e70*/  UISETP.NE.AND UP0, UPT, UR4, 0x1c, UPT ;  /* 0x0000001c0400788c */ /* 0x000fd2000bf05270 */
[----:B------:R-:W-:Y:S05]  /*3e80*/  BRA.U !UP0, `(.L_x_3644) ;  /* 0x00000001089c7547 */ /* 0x000fea000b800000 */
[----:B------:R-:W-:-:S09]  /*3e90*/  UISETP.NE.AND UP0, UPT, UR4, 0x1d, UPT ;  /* 0x0000001d0400788c */ /* 0x000fd2000bf05270 */
[----:B------:R-:W-:Y:S05]  /*3ea0*/  BRA.U !UP0, `(.L_x_3645) ;  /* 0x0000000108887547 */ /* 0x000fea000b800000 */
[----:B------:R-:W-:-:S09]  /*3eb0*/  UISETP.NE.AND UP0, UPT, UR4, 0x2c, UPT ;  /* 0x0000002c0400788c */ /* 0x000fd2000bf05270 */
[----:B------:R-:W-:Y:S05]  /*3ec0*/  BRA.U !UP0, `(.L_x_3646) ;  /* 0x0000000108447547 */ /* 0x000fea000b800000 */
.L_x_3616:
        /* <DEDUP_REMOVED lines=16> */
.L_x_3647:
[----:B------:R-:W-:Y:S05]  /*3fd0*/  BRA `(.L_x_3617) ;  /* 0x0000000000507947 */ /* 0x000fea0003800000 */
.L_x_3646:
        /* <DEDUP_REMOVED lines=15> */
.L_x_3645:
[----:B------:R-:W0:Y:S02]  /*40d0*/  F2I.U64.TRUNC R4, R4 ;  /* 0x0000000400047311 */ /* 0x000e24000020d800 */
[----:B0-----:R0:W-:Y:S01]  /*40e0*/  STG.E.64 desc[UR36][R2.64], R4 ;  /* 0x0000000402007986 */ /* 0x0011e2000c101b24 */
[----:B------:R-:W-:Y:S05]  /*40f0*/  BRA `(.L_x_3617) ;  /* 0x0000000000087947 */ /* 0x000fea0003800000 */
.L_x_3644:
[----:B------:R-:W0:Y:S02]  /*4100*/  F2I.FTZ.U32.TRUNC.NTZ R5, R4 ;  /* 0x0000000400057305 */ /* 0x000e24000021f000 */
[----:B0-----:R0:W-:Y:S02]  /*4110*/  STG.E desc[UR36][R2.64], R5 ;  /* 0x0000000502007986 */ /* 0x0011e4000c101924 */
.L_x_3617:
[----:B------:R-:W-:-:S07]  /*4120*/  VIADD R17, R17, 0x80 ;  /* 0x0000008011117836 */ /* 0x000fce0000000000 */
.L_x_3552:
[----:B------:R-:W-:Y:S05]  /*4130*/  BSYNC.RECONVERGENT B7 ;  /* 0x0000000000077941 */ /* 0x000fea0003800200 */
.L_x_3551:
[----:B------:R-:W5:Y:S01]  /*4140*/  LDCU UR4, c[0x0][0x380] ;  /* 0x00007000ff0477ac */ /* 0x000f620008000800 */
[----:B------:R-:W-:Y:S01]  /*4150*/  BSSY.RECONVERGENT B7, `(.L_x_3648) ;  /* 0x0000404000077945 */ /* 0x000fe20003800200 */
[----:B-----5:R-:W-:-:S13]  /*4160*/  ISETP.GE.AND P0, PT, R17, UR4, PT ;  /* 0x0000000411007c0c */ /* 0x020fda000bf06270 */
[----:B------:R-:W-:Y:S05]  /*4170*/  @P0 BRA `(.L_x_3649) ;  /* 0x0000004000040947 */ /* 0x000fea0003800000 */
[----:B------:R-:W5:Y:S01]  /*4180*/  LDCU UR4, c[0x0][0x388] ;  /* 0x00007100ff0477ac */ /* 0x000f620008000800 */
[----:B------:R-:W-:Y:S02]  /*4190*/  HFMA2 R18, -RZ, RZ, 0, 0 ;  /* 0x00000000ff127431 */ /* 0x000fe400000001ff */
[----:B0-----:R-:W-:Y:S02]  /*41a0*/  IMAD.MOV.U32 R0, RZ, RZ, RZ ;  /* 0x000000ffff007224 */ /* 0x001fe400078e00ff */
[----:B------:R-:W-:Y:S01]  /*41b0*/  IMAD.MOV.U32 R16, RZ, RZ, RZ ;  /* 0x000000ffff107224 */ /* 0x000fe200078e00ff */
[----:B-----5:R-:W-:-:S09]  /*41c0*/  UISETP.NE.AND UP0, UPT, UR4, URZ, UPT ;  /* 0x000000ff0400728c */ /* 0x020fd2000bf05270 */
[----:B------:R-:W-:Y:S05]  /*41d0*/  BRA.U !UP0, `(.L_x_3650) ;  /* 0x0000001508707547 */ /* 0x000fea000b800000 */
[----:B------:R-:W1:Y:S01]  /*41e0*/  LDCU.64 UR4, c[0x0][0x390] ;  /* 0x00007200ff0477ac */ /* 0x000e620008000a00 */
[----:B------:R-:W-:Y:S01]  /*41f0*/  MOV R16, RZ ;  /* 0x000000ff00107202 */ /* 0x000fe20000000f00 */
[----:B------:R-:W0:Y:S01]  /*4200*/  LDCU UR6, c[0x0][0x38c] ;  /* 0x00007180ff0677ac */ /* 0x000e220008000800 */
[----:B------:R-:W5:Y:S01]  /*4210*/  LDCU.64 UR8, c[0x0][0x4b8] ;  /* 0x00009700ff0877ac */ /* 0x000f620008000a00 */
[----:B------:R-:W-:Y:S02]  /*4220*/  UISETP.NE.AND UP0, UPT, UR41, URZ, UPT ;  /* 0x000000ff2900728c */ /* 0x000fe4000bf05270 */
        /* <DEDUP_REMOVED lines=343> */
.L_x_3650:
[----:B------:R-:W1:Y:S01]  /*57a0*/  LDCU.64 UR6, c[0x0][0x5f0] ;  /* 0x0000be00ff0677ac */ /* 0x000e620008000a00 */
[----:B------:R-:W-:Y:S01]  /*57b0*/  BSSY.RECONVERGENT B6, `(.L_x_3651) ;  /* 0x00000dd000067945 */ /* 0x000fe20003800200 */
        /* <DEDUP_REMOVED lines=16> */
.L_x_3655:
[----:B------:R-:W2:Y:S02]  /*58c0*/  LDG.E.U8 R2, desc[UR36][R2.64] ;  /* 0x0000002402027981 */ /* 0x000ea4000c1e1100 */
[----:B--2---:R-:W-:Y:S01]  /*58d0*/  I2FP.F32.U32 R19, R2 ;  /* 0x0000000200137245 */ /* 0x004fe20000201000 */
[----:B------:R-:W-:Y:S06]  /*58e0*/  BRA `(.L_x_3657) ;  /* 0x0000000c00247947 */ /* 0x000fec0003800000 */
.L_x_3654:
[----:B------:R-:W-:-:S09]  /*58f0*/  UISETP.NE.AND UP0, UPT, UR4, 0x2, UPT ;  /* 0x000000020400788c */ /* 0x000fd2000bf05270 */
[----:B------:R-:W-:Y:S05]  /*5900*/  BRA.U !UP0, `(.L_x_3658) ;  /* 0x0000000108287547 */ /* 0x000fea000b800000 */
[----:B------:R-:W-:-:S09]  /*5910*/  UISETP.NE.AND UP0, UPT, UR4, 0x3, UPT ;  /* 0x000000030400788c */ /* 0x000fd2000bf05270 */
[----:B------:R-:W-:Y:S05]  /*5920*/  BRA.U !UP0, `(.L_x_3659) ;  /* 0x0000000108147547 */ /* 0x000fea000b800000 */
[----:B------:R-:W-:-:S09]  /*5930*/  UISETP.NE.AND UP0, UPT, UR4, 0x4, UPT ;  /* 0x000000040400788c */ /* 0x000fd2000bf05270 */
[----:B------:R-:W-:Y:S05]  /*5940*/  BRA.U UP0, `(.L_x_3656) ;  /* 0x0000000900b07547 */ /* 0x000fea000b800000 */
[----:B------:R-:W2:Y:S02]  /*5950*/  LDG.E.64 R2, desc[UR36][R2.64] ;  /* 0x0000002402027981 */ /* 0x000ea4000c1e1b00 */
[----:B--2---:R2:W3:Y:S01]  /*5960*/  I2F.S64 R19, R2 ;  /* 0x0000000200137312 */ /* 0x0044e20000301400 */
[----:B------:R-:W-:Y:S05]  /*5970*/  BRA `(.L_x_3657) ;  /* 0x0000000c00007947 */ /* 0x000fea0003800000 */
.L_x_3659:
[----:B------:R-:W2:Y:S02]  /*5980*/  LDG.E R2, desc[UR36][R2.64] ;  /* 0x0000002402027981 */ /* 0x000ea4000c1e1900 */
[----:B--2---:R-:W-:Y:S01]  /*5990*/  I2FP.F32.S32 R19, R2 ;  /* 0x0000000200137245 */ /* 0x004fe20000201400 */
[----:B------:R-:W-:Y:S06]  /*59a0*/  BRA `(.L_x_3657) ;  /* 0x0000000800f47947 */ /* 0x000fec0003800000 */
.L_x_3658:
[----:B------:R-:W2:Y:S02]  /*59b0*/  LDG.E.U16 R2, desc[UR36][R2.64] ;  /* 0x0000002402027981 */ /* 0x000ea4000c1e1500 */
[----:B--2---:R0:W1:Y:S01]  /*59c0*/  I2F.S16 R19, R2 ;  /* 0x0000000200137306 */ /* 0x0040620000101400 */
[----:B------:R-:W-:Y:S05]  /*59d0*/  BRA `(.L_x_3657) ;  /* 0x0000000800e87947 */ /* 0x000fea0003800000 */
.L_x_3653:
        /* <DEDUP_REMOVED lines=8> */
.L_x_3661:
[----:B------:R-:W2:Y:S02]  /*5a60*/  LDG.E.U16 R2, desc[UR36][R2.64] ;  /* 0x0000002402027981 */ /* 0x000ea4000c1e1500 */
[----:B--2---:R-:W-:Y:S01]  /*5a70*/  HADD2.F32 R19, -RZ, R2.H0_H0 ;  /* 0x20000002ff137230 */ /* 0x004fe20000004100 */
[----:B------:R-:W-:Y:S06]  /*5a80*/  BRA `(.L_x_3657) ;  /* 0x0000000800bc7947 */ /* 0x000fec0003800000 */
.L_x_3660:
        /* <DEDUP_REMOVED lines=8> */
.L_x_3663:
[----:B------:R-:W2:Y:S02]  /*5b10*/  LDG.E.U16 R2, desc[UR36][R2.64] ;  /* 0x0000002402027981 */ /* 0x000ea4000c1e1500 */
[----:B--2---:R-:W-:Y:S01]  /*5b20*/  HADD2.F32 R19, -RZ, R2.H0_H0 ;  /* 0x20000002ff137230 */ /* 0x004fe20000004100 */
[----:B------:R-:W-:Y:S06]  /*5b30*/  BRA `(.L_x_3657) ;  /* 0x0000000800907947 */ /* 0x000fec0003800000 */
.L_x_3662:
[----:B------:R-:W2:Y:S01]  /*5b40*/  LDG.E.64 R2, desc[UR36][R2.64] ;  /* 0x0000002402027981 */ /* 0x000ea2000c1e1b00 */
[----:B------:R-:W-:Y:S01]  /*5b50*/  UMOV UR4, 0xf0000000 ;  /* 0xf000000000047882 */ /* 0x000fe20000000000 */
[----:B------:R-:W-:Y:S01]  /*5b60*/  UMOV UR5, 0x380fffff ;  /* 0x380fffff00057882 */ /* 0x000fe20000000000 */
[----:B--2---:R-:W0:Y:S01]  /*5b70*/  F2F.F32.F64 R19, R2 ;  /* 0x0000000200137310 */ /* 0x004e220000301000 */
[----:B------:R-:W-:-:S14]  /*5b80*/  DSETP.GEU.AND P0, PT, |R2|, UR4, PT ;  /* 0x0000000402007e2a */ /* 0x000fdc000bf0e200 */
[----:B0-----:R-:W-:Y:S01]  /*5b90*/  @!P0 FMUL R19, R19, 1.175494350822287508e-38 ;  /* 0x0080000013138820 */ /* 0x001fe20000400000 */
[----:B------:R-:W-:Y:S06]  /*5ba0*/  BRA `(.L_x_3657) ;  /* 0x0000000800747947 */ /* 0x000fec0003800000 */
.L_x_3652:
        /* <DEDUP_REMOVED lines=12> */
.L_x_3666:
[----:B------:R-:W2:Y:S01]  /*5c70*/  LDG.E.64 R2, desc[UR36][R2.64] ;  /* 0x0000002402027981 */ /* 0x000ea2000c1e1b00 */
[----:B------:R-:W-:Y:S01]  /*5c80*/  UMOV UR4, 0xf0000000 ;  /* 0xf000000000047882 */ /* 0x000fe20000000000 */
[----:B------:R-:W-:Y:S01]  /*5c90*/  UMOV UR5, 0x380fffff ;  /* 0x380fffff00057882 */ /* 0x000fe20000000000 */
[----:B--2---:R-:W0:Y:S01]  /*5ca0*/  F2F.F32.F64 R19, R2 ;  /* 0x0000000200137310 */ /* 0x004e220000301000 */
[----:B------:R-:W-:-:S14]  /*5cb0*/  DSETP.GEU.AND P0, PT, |R2|, UR4, PT ;  /* 0x0000000402007e2a */ /* 0x000fdc000bf0e200 */
[----:B0-----:R-:W-:Y:S01]  /*5cc0*/  @!P0 FMUL R19, R19, 1.175494350822287508e-38 ;  /* 0x0080000013138820 */ /* 0x001fe20000400000 */
[----:B------:R-:W-:Y:S06]  /*5cd0*/  BRA `(.L_x_3657) ;  /* 0x0000000800287947 */ /* 0x000fec0003800000 */
.L_x_3665:
        /* <DEDUP_REMOVED lines=14> */
[----:B------:R-:W-:Y:S01]  /*5dc0*/  IADD3 R5, PT, PT, R4, -0x4, RZ ;  /* 0xfffffffc04057810 */ /* 0x000fe20007ffe0ff */
[----:B------:R-:W-:-:S03]  /*5dd0*/  VIADD R4, R0, 0x1000000 ;  /* 0x0100000000047836 */ /* 0x000fc60000000000 */
[----:B------:R-:W-:Y:S01]  /*5de0*/  SHF.L.U32 R6, R0, R5, RZ ;  /* 0x0000000500067219 */ /* 0x000fe200000006ff */
[----:B------:R-:W-:Y:S01]  /*5df0*/  IMAD.SHL.U32 R5, R5, 0x800000, RZ ;  /* 0x0080000005057824 */ /* 0x000fe200078e00ff */
[----:B------:R-:W-:-:S04]  /*5e00*/  SHF.R.S32.HI R4, RZ, 0x8, R4 ;  /* 0x00000008ff047819 */ /* 0x000fc80000011404 */
[----:B------:R-:W-:-:S04]  /*5e10*/  LEA.HI R5, R6, -R5, RZ, 0x1c ;  /* 0x8000000506057211 */ /* 0x000fc800078fe0ff */
[----:B------:R-:W-:-:S04]  /*5e20*/  IADD3 R5, PT, PT, R5, 0x3c000000, RZ ;  /* 0x3c00000005057810 */ /* 0x000fc80007ffe0ff */
[----:B------:R-:W-:-:S04]  /*5e30*/  LOP3.LUT R4, R5, 0x7f800000, R4, 0xf8, !PT ;  /* 0x7f80000005047812 */ /* 0x000fc800078ef804 */
[----:B------:R-:W-:-:S04]  /*5e40*/  SEL R4, R4, RZ, P0 ;  /* 0x000000ff04047207 */ /* 0x000fc80000000000 */
[----:B------:R-:W-:Y:S01]  /*5e50*/  LOP3.LUT R19, R4, 0x80000000, R19, 0xf8, !PT ;  /* 0x8000000004137812 */ /* 0x000fe200078ef813 */
[----:B------:R-:W-:Y:S06]  /*5e60*/  BRA `(.L_x_3657) ;  /* 0x0000000400c47947 */ /* 0x000fec0003800000 */
.L_x_3668:
        /* <DEDUP_REMOVED lines=12> */
.L_x_3667:
[----:B------:R-:W2:Y:S02]  /*5f30*/  LDG.E.U16 R2, desc[UR36][R2.64] ;  /* 0x0000002402027981 */ /* 0x000ea4000c1e1500 */
[----:B--2---:R-:W-:Y:S01]  /*5f40*/  SHF.L.U32 R19, R2, 0x10, RZ ;  /* 0x0000001002137819 */ /* 0x004fe200000006ff */
[----:B------:R-:W-:Y:S06]  /*5f50*/  BRA `(.L_x_3657) ;  /* 0x0000000400887947 */ /* 0x000fec0003800000 */
.L_x_3664:
        /* <DEDUP_REMOVED lines=11> */
.L_x_3671:
        /* <DEDUP_REMOVED lines=20> */
.L_x_3673:
[----:B------:R-:W-:Y:S05]  /*6150*/  BSYNC.RECONVERGENT B0 ;  /* 0x0000000000007941 */ /* 0x000fea0003800200 */
.L_x_3672:
[----:B------:R-:W-:Y:S01]  /*6160*/  IMAD.SHL.U32 R0, R0, 0x100000, RZ ;  /* 0x0010000000007824 */ /* 0x000fe200078e00ff */
[----:B------:R-:W-:-:S04]  /*6170*/  LEA R2, R2, 0x3b800000, 0x17 ;  /* 0x3b80000002027811 */ /* 0x000fc800078eb8ff */
[----:B------:R-:W-:Y:S01]  /*6180*/  LOP3.LUT R19, R2, R0, R19, 0xfe, !PT ;  /* 0x0000000002137212 */ /* 0x000fe200078efe13 */
[----:B------:R-:W-:Y:S06]  /*6190*/  BRA `(.L_x_3657) ;  /* 0x0000000000f87947 */ /* 0x000fec0003800000 */
.L_x_3670:
        /* <DEDUP_REMOVED lines=20> */
.L_x_3675:
[----:B------:R-:W-:Y:S05]  /*62e0*/  BSYNC.RECONVERGENT B0 ;  /* 0x0000000000007941 */ /* 0x000fea0003800200 */
.L_x_3674:
[----:B------:R-:W-:Y:S01]  /*62f0*/  IMAD.SHL.U32 R0, R0, 0x200000, RZ ;  /* 0x0020000000007824 */ /* 0x000fe200078e00ff */
[----:B------:R-:W-:-:S04]  /*6300*/  LEA R2, R2, 0x37800000, 0x17 ;  /* 0x3780000002027811 */ /* 0x000fc800078eb8ff */
[----:B------:R-:W-:Y:S01]  /*6310*/  LOP3.LUT R19, R2, R0, R19, 0xfe, !PT ;  /* 0x0000000002137212 */ /* 0x000fe200078efe13 */
[----:B------:R-:W-:Y:S06]  /*6320*/  BRA `(.L_x_3657) ;  /* 0x0000000000947947 */ /* 0x000fec0003800000 */
.L_x_3669:
        /* <DEDUP_REMOVED lines=14> */
.L_x_3656:
        /* <DEDUP_REMOVED lines=16> */
.L_x_3678:
[----:B------:R-:W-:Y:S01]  /*6510*/  IMAD.MOV.U32 R19, RZ, RZ, RZ ;  /* 0x000000ffff137224 */ /* 0x000fe200078e00ff */
[----:B------:R-:W-:Y:S06]  /*6520*/  BRA `(.L_x_3657) ;  /* 0x0000000000147947 */ /* 0x000fec0003800000 */
.L_x_3677:
[----:B------:R-:W2:Y:S02]  /*6530*/  LDG.E.64 R2, desc[UR36][R2.64] ;  /* 0x0000002402027981 */ /* 0x000ea4000c1e1b00 */
[----:B--2---:R0:W1:Y:S01]  /*6540*/  I2F.U64 R19, R2 ;  /* 0x0000000200137312 */ /* 0x0040620000301000 */
[----:B------:R-:W-:Y:S05]  /*6550*/  BRA `(.L_x_3657) ;  /* 0x0000000000087947 */ /* 0x000fea0003800000 */
.L_x_3676:
[----:B------:R-:W2:Y:S02]  /*6560*/  LDG.E R2, desc[UR36][R2.64] ;  /* 0x0000002402027981 */ /* 0x000ea4000c1e1900 */
[----:B--2---:R-:W-:-:S07]  /*6570*/  I2FP.F32.U32 R19, R2 ;  /* 0x0000000200137245 */ /* 0x004fce0000201000 */
.L_x_3657:
[----:B------:R-:W-:Y:S05]  /*6580*/  BSYNC.RECONVERGENT B6 ;  /* 0x0000000000067941 */ /* 0x000fea0003800200 */
.L_x_3651:
[----:B------:R-:W0:Y:S01]  /*6590*/  LDCU.64 UR6, c[0x0][0x5f8] ;  /* 0x0000bf00ff0677ac */ /* 0x000e220008000a00 */
[----:B------:R-:W-:Y:S01]  /*65a0*/  BSSY.RECONVERGENT B6, `(.L_x_3679) ;  /* 0x00000dd000067945 */ /* 0x000fe20003800200 */
[----:B------:R-:W-:-:S04]  /*65b0*/  UPRMT UR4, UR42, 0x9910, URZ ;  /* 0x000099102a047896 */ /* 0x000fc800080000ff */
[----:B------:R-:W-:Y:S01]  /*65c0*/  UISETP.GT.AND UP0, UPT, UR4, 0x9, UPT ;  /* 0x000000090400788c */ /* 0x000fe2000bf04270 */
[----:B0-2-4-:R-:W-:-:S04]  /*65d0*/  IADD3 R2, P0, PT, R18, UR6, RZ ;  /* 0x0000000612027c10 */ /* 0x015fc8000ff1e0ff */
        /* <DEDUP_REMOVED lines=13> */
.L_x_3683:
[----:B------:R-:W2:Y:S02]  /*66b0*/  LDG.E.U8 R2, desc[UR36][R2.64] ;  /* 0x0000002402027981 */ /* 0x000ea4000c1e1100 */
[----:B--2---:R-:W-:Y:S01]  /*66c0*/  I2FP.F32.U32 R4, R2 ;  /* 0x0000000200047245 */ /* 0x004fe20000201000 */
[----:B------:R-:W-:Y:S06]  /*66d0*/  BRA `(.L_x_3685) ;  /* 0x0000000c00247947 */ /* 0x000fec0003800000 */
.L_x_3682:
        /* <DEDUP_REMOVED lines=9> */
.L_x_3687:
[----:B------:R-:W2:Y:S02]  /*6770*/  LDG.E R2, desc[UR36][R2.64] ;  /* 0x0000002402027981 */ /* 0x000ea4000c1e1900 */
[----:B--2---:R-:W-:Y:S01]  /*6780*/  I2FP.F32.S32 R4, R2 ;  /* 0x0000000200047245 */ /* 0x004fe20000201400 */
[----:B------:R-:W-:Y:S06]  /*6790*/  BRA `(.L_x_3685) ;  /* 0x0000000800f47947 */ /* 0x000fec0003800000 */
.L_x_3686:
[----:B------:R-:W2:Y:S02]  /*67a0*/  LDG.E.U16 R2, desc[UR36][R2.64] ;  /* 0x0000002402027981 */ /* 0x000ea4000c1e1500 */
[----:B--2---:R0:W2:Y:S01]  /*67b0*/  I2F.S16 R4, R2 ;  /* 0x0000000200047306 */ /* 0x0040a20000101400 */
[----:B------:R-:W-:Y:S05]  /*67c0*/  BRA `(.L_x_3685) ;  /* 0x0000000800e87947 */ /* 0x000fea0003800000 */
.L_x_3681:
        /* <DEDUP_REMOVED lines=8> */
.L_x_3689:
[----:B------:R-:W2:Y:S02]  /*6850*/  LDG.E.U16 R2, desc[UR36][R2.64] ;  /* 0x0000002402027981 */ /* 0x000ea4000c1e1500 */
[----:B--2---:R-:W-:Y:S01]  /*6860*/  HADD2.F32 R4, -RZ, R2.H0_H0 ;  /* 0x20000002ff047230 */ /* 0x004fe20000004100 */
[----:B------:R-:W-:Y:S06]  /*6870*/  BRA `(.L_x_3685) ;  /* 0x0000000800bc7947 */ /* 0x000fec0003800000 */
.L_x_3688:
        /* <DEDUP_REMOVED lines=8> */
.L_x_3691:
[----:B------:R-:W2:Y:S02]  /*6900*/  LDG.E.U16 R2, desc[UR36][R2.64] ;  /* 0x0000002402027981 */ /* 0x000ea4000c1e1500 */
[----:B--2---:R-:W-:Y:S01]  /*6910*/  HADD2.F32 R4, -RZ, R2.H0_H0 ;  /* 0x20000002ff047230 */ /* 0x004fe20000004100 */
[----:B------:R-:W-:Y:S06]  /*6920*/  BRA `(.L_x_3685) ;  /* 0x0000000800907947 */ /* 0x000fec0003800000 */
.L_x_3690:
[----:B------:R-:W2:Y:S01]  /*6930*/  LDG.E.64 R2, desc[UR36][R2.64] ;  /* 0x0000002402027981 */ /* 0x000ea2000c1e1b00 */
[----:B------:R-:W-:Y:S01]  /*6940*/  UMOV UR4, 0xf0000000 ;  /* 0xf000000000047882 */ /* 0x000fe20000000000 */
[----:B------:R-:W-:Y:S01]  /*6950*/  UMOV UR5, 0x380fffff ;  /* 0x380fffff00057882 */ /* 0x000fe20000000000 */
[----:B--2---:R-:W0:Y:S01]  /*6960*/  F2F.F32.F64 R4, R2 ;  /* 0x0000000200047310 */ /* 0x004e220000301000 */
[----:B------:R-:W-:-:S14]  /*6970*/  DSETP.GEU.AND P0, PT, |R2|, UR4, PT ;  /* 0x0000000402007e2a */ /* 0x000fdc000bf0e200 */
[----:B0-----:R-:W-:Y:S01]  /*6980*/  @!P0 FMUL R4, R4, 1.175494350822287508e-38 ;  /* 0x0080000004048820 */ /* 0x001fe20000400000 */
[----:B------:R-:W-:Y:S06]  /*6990*/  BRA `(.L_x_3685) ;  /* 0x0000000800747947 */ /* 0x000fec0003800000 */
.L_x_3680:
        /* <DEDUP_REMOVED lines=12> */
.L_x_3694:
[----:B------:R-:W2:Y:S01]  /*6a60*/  LDG.E.64 R2, desc[UR36][R2.64] ;  /* 0x0000002402027981 */ /* 0x000ea2000c1e1b00 */
[----:B------:R-:W-:Y:S01]  /*6a70*/  UMOV UR4, 0xf0000000 ;  /* 0xf000000000047882 */ /* 0x000fe20000000000 */
[----:B------:R-:W-:Y:S01]  /*6a80*/  UMOV UR5, 0x380fffff ;  /* 0x380fffff00057882 */ /* 0x000fe20000000000 */
[----:B--2---:R-:W0:Y:S01]  /*6a90*/  F2F.F32.F64 R4, R2 ;  /* 0x0000000200047310 */ /* 0x004e220000301000 */
[----:B------:R-:W-:-:S14]  /*6aa0*/  DSETP.GEU.AND P0, PT, |R2|, UR4, PT ;  /* 0x0000000402007e2a */ /* 0x000fdc000bf0e200 */
[----:B0-----:R-:W-:Y:S01]  /*6ab0*/  @!P0 FMUL R4, R4, 1.175494350822287508e-38 ;  /* 0x0080000004048820 */ /* 0x001fe20000400000 */
[----:B------:R-:W-:Y:S06]  /*6ac0*/  BRA `(.L_x_3685) ;  /* 0x0000000800287947 */ /* 0x000fec0003800000 */
.L_x_3693:
        /* <DEDUP_REMOVED lines=25> */
.L_x_3696:
        /* <DEDUP_REMOVED lines=12> */
.L_x_3695:
[----:B------:R-:W2:Y:S02]  /*6d20*/  LDG.E.U16 R2, desc[UR36][R2.64] ;  /* 0x0000002402027981 */ /* 0x000ea4000c1e1500 */
[----:B--2---:R-:W-:Y:S01]  /*6d30*/  IMAD.U32 R4, R2, 0x10000, RZ ;  /* 0x0001000002047824 */ /* 0x004fe200078e00ff */
[----:B------:R-:W-:Y:S06]  /*6d40*/  BRA `(.L_x_3685) ;  /* 0x0000000400887947 */ /* 0x000fec0003800000 */
.L_x_3692:
        /* <DEDUP_REMOVED lines=11> */
.L_x_3699:
        /* <DEDUP_REMOVED lines=20> */
.L_x_3701:
[----:B------:R-:W-:Y:S05]  /*6f40*/  BSYNC.RECONVERGENT B0 ;  /* 0x0000000000007941 */ /* 0x000fea0003800200 */
.L_x_3700:
[----:B------:R-:W-:Y:S02]  /*6f50*/  SHF.L.U32 R0, R0, 0x14, RZ ;  /* 0x0000001400007819 */ /* 0x000fe400000006ff */
[----:B------:R-:W-:-:S04]  /*6f60*/  LEA R2, R2, 0x3b800000, 0x17 ;  /* 0x3b80000002027811 */ /* 0x000fc800078eb8ff */
[----:B------:R-:W-:Y:S01]  /*6f70*/  LOP3.LUT R4, R2, R0, R7, 0xfe, !PT ;  /* 0x0000000002047212 */ /* 0x000fe200078efe07 */
[----:B------:R-:W-:Y:S06]  /*6f80*/  BRA `(.L_x_3685) ;  /* 0x0000000000f87947 */ /* 0x000fec0003800000 */
.L_x_3698:
        /* <DEDUP_REMOVED lines=20> */
.L_x_3703:
[----:B------:R-:W-:Y:S05]  /*70d0*/  BSYNC.RECONVERGENT B0 ;  /* 0x0000000000007941 */ /* 0x000fea0003800200 */
.L_x_3702:
[----:B------:R-:W-:Y:S01]  /*70e0*/  IMAD.SHL.U32 R0, R0, 0x200000, RZ ;  /* 0x0020000000007824 */ /* 0x000fe200078e00ff */
[----:B------:R-:W-:-:S04]  /*70f0*/  LEA R2, R2, 0x37800000, 0x17 ;  /* 0x3780000002027811 */ /* 0x000fc800078eb8ff */
[----:B------:R-:W-:Y:S01]  /*7100*/  LOP3.LUT R4, R2, R0, R7, 0xfe, !PT ;  /* 0x0000000002047212 */ /* 0x000fe200078efe07 */
[----:B------:R-:W-:Y:S06]  /*7110*/  BRA `(.L_x_3685) ;  /* 0x0000000000947947 */ /* 0x000fec0003800000 */
.L_x_3697:
        /* <DEDUP_REMOVED lines=14> */
.L_x_3684:
[----:B------:R-:W-:Y:S01]  /*7200*/  MOV R2, 0x0 ;  /* 0x0000000000027802 */ /* 0x000fe20000000f00 */
[----:B------:R-:W0:Y:S01]  /*7210*/  LDCU.64 UR4, c[0x4][0x188] ;  /* 0x01003100ff0477ac */ /* 0x000e220008000a00 */
[----:B------:R-:W-:Y:S02]  /*7220*/  HFMA2 R8, -RZ, RZ, 0, 4.64916229248046875e-06 ;  /* 0x0000004eff087431 */ /* 0x000fe400000001ff */
[----:B------:R-:W-:Y:S01]  /*7230*/  IMAD.MOV.U32 R12, RZ, RZ, 0x1 ;  /* 0x00000001ff0c7424 */ /* 0x000fe200078e00ff */
[----:B------:R-:W2:Y:S01]  /*7240*/  LDCU.64 UR6, c[0x4][0x190] ;  /* 0x01003200ff0677ac */ /* 0x000ea20008000a00 */
[----:B------:R-:W4:Y:S01]  /*7250*/  LDC.64 R2, c[0x4][R2] ;  /* 0x0100000002027b82 */ /* 0x000f220000000a00 */
[----:B------:R-:W-:Y:S01]  /*7260*/  IMAD.MOV.U32 R13, RZ, RZ, RZ ;  /* 0x000000ffff0d7224 */ /* 0x000fe200078e00ff */
[----:B------:R-:W1:Y:S01]  /*7270*/  LDCU.64 UR8, c[0x4][0x78] ;  /* 0x01000f00ff0877ac */ /* 0x000e620008000a00 */
[----:B0-----:R-:W-:Y:S01]  /*7280*/  MOV R4, UR4 ;  /* 0x0000000400047c02 */ /* 0x001fe20008000f00 */
[----:B------:R-:W-:-:S02]  /*7290*/  IMAD.U32 R5, RZ, RZ, UR5 ;  /* 0x00000005ff057e24 */ /* 0x000fc4000f8e00ff */
[----:B--2---:R-:W-:Y:S01]  /*72a0*/  IMAD.U32 R6, RZ, RZ, UR6 ;  /* 0x00000006ff067e24 */ /* 0x004fe2000f8e00ff */
[----:B------:R-:W-:Y:S01]  /*72b0*/  MOV R7, UR7 ;  /* 0x0000000700077c02 */ /* 0x000fe20008000f00 */
[----:B-1----:R-:W-:Y:S02]  /*72c0*/  IMAD.U32 R10, RZ, RZ, UR8 ;  /* 0x00000008ff0a7e24 */ /* 0x002fe4000f8e00ff */
[----:B------:R-:W-:-:S07]  /*72d0*/  IMAD.U32 R11, RZ, RZ, UR9 ;  /* 0x00000009ff0b7e24 */ /* 0x000fce000f8e00ff */
[----:B------:R-:W-:-:S07]  /*72e0*/  LEPC R20, `(.L_x_3706) ;  /* 0x000000001014794e */ /* 0x000fce0000000000 */
[----:B---345:R-:W-:Y:S05]  /*72f0*/  CALL.ABS.NOINC R2 ;  /* 0x0000000002007343 */ /* 0x038fea0003c00000 */
.L_x_3706:
[----:B------:R-:W-:Y:S01]  /*7300*/  MOV R4, RZ ;  /* 0x000000ff00047202 */ /* 0x000fe20000000f00 */
[----:B------:R-:W-:Y:S06]  /*7310*/  BRA `(.L_x_3685) ;  /* 0x0000000000147947 */ /* 0x000fec0003800000 */
.L_x_3705:
[----:B------:R-:W2:Y:S02]  /*7320*/  LDG.E.64 R2, desc[UR36][R2.64] ;  /* 0x0000002402027981 */ /* 0x000ea4000c1e1b00 */
[----:B--2---:R0:W2:Y:S01]  /*7330*/  I2F.U64 R4, R2 ;  /* 0x0000000200047312 */ /* 0x0040a20000301000 */
[----:B------:R-:W-:Y:S05]  /*7340*/  BRA `(.L_x_3685) ;  /* 0x0000000000087947 */ /* 0x000fea0003800000 */
.L_x_3704:
[----:B------:R-:W2:Y:S02]  /*7350*/  LDG.E R2, desc[UR36][R2.64] ;  /* 0x0000002402027981 */ /* 0x000ea4000c1e1900 */
[----:B--2---:R-:W-:-:S07]  /*7360*/  I2FP.F32.U32 R4, R2 ;  /* 0x0000000200047245 */ /* 0x004fce0000201000 */
.L_x_3685:
[----:B------:R-:W-:Y:S05]  /*7370*/  BSYNC.RECONVERGENT B6 ;  /* 0x0000000000067941 */ /* 0x000fea0003800200 */
.L_x_3679:
[----:B------:R-:W0:Y:S01]  /*7380*/  LDCU.64 UR6, c[0x0][0x5e8] ;  /* 0x0000bd00ff0677ac */ /* 0x000e220008000a00 */
[----:B-123-5:R-:W-:Y:S01]  /*7390*/  FMNMX.FTZ R4, R4, R19, PT ;  /* 0x0000001304047209 */ /* 0x02efe20003810000 */
[----:B------:R-:W-:-:S04]  /*73a0*/  UPRMT UR4, UR43, 0x9910, URZ ;  /* 0x000099102b047896 */ /* 0x000fc800080000ff */
[----:B------:R-:W-:Y:S01]  /*73b0*/  UISETP.GT.AND UP0, UPT, UR4, 0x9, UPT ;  /* 0x000000090400788c */ /* 0x000fe2000bf04270 */
[----:B0---4-:R-:W-:-:S05]  /*73c0*/  IADD3 R2, P0, PT, R16, UR6, RZ ;  /* 0x0000000610027c10 */ /* 0x011fca000ff1e0ff */
        /* <DEDUP_REMOVED lines=13> */
.L_x_3710:
[----:B------:R-:W0:Y:S02]  /*74a0*/  F2I.S64.TRUNC R4, R4 ;  /* 0x0000000400047311 */ /* 0x000e24000020d900 */
[----:B0-----:R-:W-:-:S05]  /*74b0*/  IMAD.MOV.U32 R7, RZ, RZ, R4 ;  /* 0x000000ffff077224 */ /* 0x001fca00078e0004 */
[----:B------:R0:W-:Y:S01]  /*74c0*/  STG.E.U8 desc[UR36][R2.64], R7 ;  /* 0x0000000702007986 */ /* 0x0001e2000c101124 */
[----:B------:R-:W-:Y:S05]  /*74d0*/  BRA `(.L_x_3712) ;  /* 0x0000000c00287947 */ /* 0x000fea0003800000 */
.L_x_3709:
        /* <DEDUP_REMOVED lines=9> */
.L_x_3714:
[----:B------:R-:W0:Y:S02]  /*7570*/  F2I.FTZ.TRUNC.NTZ R5, R4 ;  /* 0x0000000400057305 */ /* 0x000e24000021f100 */
[----:B0-----:R0:W-:Y:S01]  /*7580*/  STG.E desc[UR36][R2.64], R5 ;  /* 0x0000000502007986 */ /* 0x0011e2000c101924 */
[----:B------:R-:W-:Y:S05]  /*7590*/  BRA `(.L_x_3712) ;  /* 0x0000000800f87947 */ /* 0x000fea0003800000 */
.L_x_3713:
[----:B------:R-:W0:Y:S02]  /*75a0*/  F2I.FTZ.TRUNC.NTZ R5, R4 ;  /* 0x0000000400057305 */ /* 0x000e24000021f100 */
[----:B0-----:R0:W-:Y:S01]  /*75b0*/  STG.E.U16 desc[UR36][R2.64], R5 ;  /* 0x0000000502007986 */ /* 0x0011e2000c101524 */
[----:B------:R-:W-:Y:S05]  /*75c0*/  BRA `(.L_x_3712) ;  /* 0x0000000800ec7947 */ /* 0x000fea0003800000 */
.L_x_3708:
        /* <DEDUP_REMOVED lines=8> */
.L_x_3716:
[----:B------:R-:W-:-:S05]  /*7650*/  F2FP.F16.F32.PACK_AB R4, RZ, R4 ;  /* 0x00000004ff04723e */ /* 0x000fca00000000ff */
[----:B------:R0:W-:Y:S01]  /*7660*/  STG.E.U16 desc[UR36][R2.64], R4 ;  /* 0x0000000402007986 */ /* 0x0001e2000c101524 */
[----:B------:R-:W-:Y:S05]  /*7670*/  BRA `(.L_x_3712) ;  /* 0x0000000800c07947 */ /* 0x000fea0003800000 */
.L_x_3715:
        /* <DEDUP_REMOVED lines=9> */
.L_x_3718:
[----:B------:R-:W-:-:S04]  /*7710*/  F2FP.F16.F32.PACK_AB R5, RZ, R4 ;  /* 0x00000004ff05723e */ /* 0x000fc800000000ff */
[----:B------:R-:W-:-:S05]  /*7720*/  PRMT R5, R5, 0x5410, RZ ;  /* 0x0000541005057816 */ /* 0x000fca00000000ff */
[----:B------:R0:W-:Y:S01]  /*7730*/  STG.E desc[UR36][R2.64], R5 ;  /* 0x0000000502007986 */ /* 0x0001e2000c101924 */
[----:B------:R-:W-:Y:S05]  /*7740*/  BRA `(.L_x_3712) ;  /* 0x00000008008c7947 */ /* 0x000fea0003800000 */
.L_x_3717:
[----:B------:R-:W-:-:S06]  /*7750*/  FMUL.FTZ R4, R4, 1 ;  /* 0x3f80000004047820 */ /* 0x000fcc0000410000 */
[----:B------:R-:W0:Y:S02]  /*7760*/  F2F.F64.F32 R4, R4 ;  /* 0x0000000400047310 */ /* 0x000e240000201800 */
[----:B0-----:R0:W-:Y:S01]  /*7770*/  STG.E.64 desc[UR36][R2.64], R4 ;  /* 0x0000000402007986 */ /* 0x0011e2000c101b24 */
[----:B------:R-:W-:Y:S05]  /*7780*/  BRA `(.L_x_3712) ;  /* 0x00000008007c7947 */ /* 0x000fea0003800000 */
.L_x_3707:
        /* <DEDUP_REMOVED lines=13> */
.L_x_3722:
        /* <DEDUP_REMOVED lines=16> */
.L_x_3725:
[----:B------:R-:W-:-:S04]  /*7960*/  SHF.R.U32.HI R4, RZ, 0x18, R4 ;  /* 0x00000018ff047819 */ /* 0x000fc80000011604 */
[----:B------:R-:W-:-:S04]  /*7970*/  LOP3.LUT R4, R5, 0x80, R4, 0xf8, !PT ;  /* 0x0000008005047812 */ /* 0x000fc800078ef804 */
[----:B------:R-:W-:-:S07]  /*7980*/  PRMT R0, R4, 0x7610, R0 ;  /* 0x0000761004007816 */ /* 0x000fce0000000000 */
.L_x_3724:
[----:B------:R-:W-:Y:S05]  /*7990*/  BSYNC.RECONVERGENT B0 ;  /* 0x0000000000007941 */ /* 0x000fea0003800200 */
.L_x_3723:
[----:B------:R0:W-:Y:S01]  /*79a0*/  STG.E.U8 desc[UR36][R2.64], R0 ;  /* 0x0000000002007986 */ /* 0x0001e2000c101124 */
[----:B------:R-:W-:Y:S05]  /*79b0*/  BRA `(.L_x_3712) ;  /* 0x0000000400f07947 */ /* 0x000fea0003800000 */
.L_x_3721:
        /* <DEDUP_REMOVED lines=16> */
.L_x_3728:
[----:B------:R-:W-:-:S04]  /*7ac0*/  SHF.R.U32.HI R4, RZ, 0x18, R4 ;  /* 0x00000018ff047819 */ /* 0x000fc80000011604 */
[----:B------:R-:W-:-:S04]  /*7ad0*/  LOP3.LUT R5, R5, 0x80, R4, 0xf8, !PT ;  /* 0x0000008005057812 */ /* 0x000fc800078ef804 */
[----:B------:R-:W-:-:S07]  /*7ae0*/  PRMT R0, R5, 0x7610, R0 ;  /* 0x0000761005007816 */ /* 0x000fce0000000000 */
.L_x_3727:
[----:B------:R-:W-:Y:S05]  /*7af0*/  BSYNC.RECONVERGENT B0 ;  /* 0x0000000000007941 */ /* 0x000fea0003800200 */
.L_x_3726:
[----:B------:R0:W-:Y:S01]  /*7b00*/  STG.E.U8 desc[UR36][R2.64], R0 ;  /* 0x0000000002007986 */ /* 0x0001e2000c101124 */
[----:B------:R-:W-:Y:S05]  /*7b10*/  BRA `(.L_x_3712) ;  /* 0x0000000400987947 */ /* 0x000fea0003800000 */
.L_x_3720:
        /* <DEDUP_REMOVED lines=21> */
.L_x_3730:
[----:B------:R-:W0:Y:S02]  /*7c70*/  F2I.U64.TRUNC R4, R4 ;  /* 0x0000000400047311 */ /* 0x000e24000020d800 */
[----:B0-----:R0:W-:Y:S01]  /*7c80*/  STG.E.64 desc[UR36][R2.64], R4 ;  /* 0x0000000402007986 */ /* 0x0011e2000c101b24 */
[----:B------:R-:W-:Y:S05]  /*7c90*/  BRA `(.L_x_3712) ;  /* 0x0000000400387947 */ /* 0x000fea0003800000 */
.L_x_3729:
[----:B------:R-:W0:Y:S02]  /*7ca0*/  F2I.FTZ.U32.TRUNC.NTZ R5, R4 ;  /* 0x0000000400057305 */ /* 0x000e24000021f000 */
[----:B0-----:R0:W-:Y:S01]  /*7cb0*/  STG.E desc[UR36][R2.64], R5 ;  /* 0x0000000502007986 */ /* 0x0011e2000c101924 */
[----:B------:R-:W-:Y:S05]  /*7cc0*/  BRA `(.L_x_3712) ;  /* 0x00000004002c7947 */ /* 0x000fea0003800000 */
.L_x_3719:
        /* <DEDUP_REMOVED lines=10> */
.L_x_3732:
[----:B------:R-:W-:Y:S01]  /*7d70*/  FMUL.FTZ R4, R4, 1 ;  /* 0x3f80000004047820 */ /* 0x000fe20000410000 */
[----:B------:R-:W-:-:S05]  /*7d80*/  CS2R R6, SRZ ;  /* 0x0000000000067805 */ /* 0x000fca000001ff00 */
[----:B------:R-:W0:Y:S02]  /*7d90*/  F2F.F64.F32 R4, R4 ;  /* 0x0000000400047310 */ /* 0x000e240000201800 */
[----:B0-----:R3:W-:Y:S01]  /*7da0*/  STG.E.128 desc[UR36][R2.64], R4 ;  /* 0x0000000402007986 */ /* 0x0017e2000c101d24 */
[----:B------:R-:W-:Y:S05]  /*7db0*/  BRA `(.L_x_3712) ;  /* 0x0000000000f07947 */ /* 0x000fea0003800000 */
.L_x_3731:
[----:B------:R-:W-:-:S09]  /*7dc0*/  UISETP.NE.AND UP0, UPT, UR4, 0xf, UPT ;  /* 0x0000000f0400788c */ /* 0x000fd2000bf05270 */
[----:B------:R-:W-:Y:S05]  /*7dd0*/  BRA.U !UP0, `(.L_x_3733) ;  /* 0x0000000108e07547 */ /* 0x000fea000b800000 */
[----:B------:R-:W-:-:S09]  /*7de0*/  UISETP.NE.AND UP0, UPT, UR4, 0x17, UPT ;  /* 0x000000170400788c */ /* 0x000fd2000bf05270 */
[----:B------:R-:W-:Y:S05]  /*7df0*/  BRA.U !UP0, `(.L_x_3734) ;  /* 0x00000001088c7547 */ /* 0x000fea000b800000 */
[----:B------:R-:W-:-:S09]  /*7e00*/  UISETP.NE.AND UP0, UPT, UR4, 0x18, UPT ;  /* 0x000000180400788c */ /* 0x000fd2000bf05270 */
[----:B------:R-:W-:Y:S05]  /*7e10*/  BRA.U !UP0, `(.L_x_3735) ;  /* 0x0000000108447547 */ /* 0x000fea000b800000 */
.L_x_3711:
        /* <DEDUP_REMOVED lines=16> */
.L_x_3736:
[----:B------:R-:W-:Y:S05]  /*7f20*/  BRA `(.L_x_3712) ;  /* 0x0000000000947947 */ /* 0x000fea0003800000 */
.L_x_3735:
        /* <DEDUP_REMOVED lines=12> */
.L_x_3738:
[----:B------:R-:W-:Y:S05]  /*7ff0*/  BSYNC.RECONVERGENT B0 ;  /* 0x0000000000007941 */ /* 0x000fea0003800200 */
.L_x_3737:
[----:B------:R-:W-:-:S05]  /*8000*/  LOP3.LUT R5, R0, 0x80, R7, 0xf8, !PT ;  /* 0x0000008000057812 */ /* 0x000fca00078ef807 */
[----:B------:R1:W-:Y:S01]  /*8010*/  STG.E.U8 desc[UR36][R2.64], R5 ;  /* 0x0000000502007986 */ /* 0x0003e2000c101124 */
[----:B------:R-:W-:Y:S05]  /*8020*/  BRA `(.L_x_3712) ;  /* 0x0000000000547947 */ /* 0x000fea0003800000 */
.L_x_3734:
        /* <DEDUP_REMOVED lines=11> */
.L_x_3740:
[----:B------:R-:W-:Y:S01]  /*80e0*/  IMAD.MOV.U32 R0, RZ, RZ, 0x7f ;  /* 0x0000007fff007424 */ /* 0x000fe200078e00ff */
[----:B------:R-:W-:-:S04]  /*80f0*/  ISETP.GT.U32.AND P0, PT, R6, 0x7f800000, PT ;  /* 0x7f8000000600780c */ /* 0x000fc80003f04070 */
[----:B------:R-:W-:-:S09]  /*8100*/  SEL R0, R0, 0x7c, P0 ;  /* 0x0000007c00007807 */ /* 0x000fd20000000000 */
.L_x_3741:
[----:B------:R-:W-:Y:S05]  /*8110*/  BSYNC.RECONVERGENT B0 ;  /* 0x0000000000007941 */ /* 0x000fea0003800200 */
.L_x_3739:
[----:B------:R-:W-:-:S04]  /*8120*/  SHF.R.U32.HI R5, RZ, 0x18, R4 ;  /* 0x00000018ff057819 */ /* 0x000fc80000011604 */
[----:B------:R-:W-:-:S05]  /*8130*/  LOP3.LUT R5, R0, 0x80, R5, 0xf8, !PT ;  /* 0x0000008000057812 */ /* 0x000fca00078ef805 */
[----:B------:R2:W-:Y:S01]  /*8140*/  STG.E.U8 desc[UR36][R2.64], R5 ;  /* 0x0000000502007986 */ /* 0x0005e2000c101124 */
[----:B------:R-:W-:Y:S05]  /*8150*/  BRA `(.L_x_3712) ;  /* 0x0000000000087947 */ /* 0x000fea0003800000 */
.L_x_3733:
[----:B------:R-:W-:-:S05]  /*8160*/  F2FP.BF16.F32.PACK_AB R4, RZ, R4 ;  /* 0x00000004ff04723e */ /* 0x000fca00000010ff */
[----:B------:R0:W-:Y:S02]  /*8170*/  STG.E.U16 desc[UR36][R2.64], R4 ;  /* 0x0000000402007986 */ /* 0x0001e4000c101524 */
.L_x_3712:
[----:B------:R-:W-:-:S07]  /*8180*/  IADD3 R17, PT, PT, R17, 0x80, RZ ;  /* 0x0000008011117810 */ /* 0x000fce0007ffe0ff */
.L_x_3649:
[----:B------:R-:W-:Y:S05]  /*8190*/  BSYNC.RECONVERGENT B7 ;  /* 0x0000000000077941 */ /* 0x000fea0003800200 */
.L_x_3648:
[----:B------:R-:W5:Y:S01]  /*81a0*/  LDCU UR4, c[0x0][0x380] ;  /* 0x00007000ff0477ac */ /* 0x000f620008000800 */
[----:B------:R-:W-:Y:S01]  /*81b0*/  BSSY.RECONVERGENT B7, `(.L_x_3742) ;  /* 0x0000404000077945 */ /* 0x000fe20003800200 */
[----:B-----5:R-:W-:-:S13]  /*81c0*/  ISETP.GE.AND P0, PT, R17, UR4, PT ;  /* 0x0000000411007c0c */ /* 0x020fda000bf06270 */
[----:B------:R-:W-:Y:S05]  /*81d0*/  @P0 BRA `(.L_x_3743) ;  /* 0x0000004000040947 */ /* 0x000fea0003800000 */
[----:B------:R-:W5:Y:S01]  /*81e0*/  LDCU UR4, c[0x0][0x388] ;  /* 0x00007100ff0477ac */ /* 0x000f620008000800 */
[----:B------:R-:W-:Y:S01]  /*81f0*/  IMAD.MOV.U32 R18, RZ, RZ, RZ ;  /* 0x000000ffff127224 */ /* 0x000fe200078e00ff */
[----:B------:R-:W-:Y:S01]  /*8200*/  MOV R16, RZ ;  /* 0x000000ff00107202 */ /* 0x000fe20000000f00 */
        /* <DEDUP_REMOVED lines=351> */
.L_x_3744:
[----:B------:R-:W1:Y:S01]  /*9800*/  LDCU.64 UR6, c[0x0][0x5f0] ;  /* 0x0000be00ff0677ac */ /* 0x000e620008000a00 */
[----:B------:R-:W-:Y:S01]  /*9810*/  BSSY.RECONVERGENT B6, `(.L_x_3745) ;  /* 0x00000dd000067945 */ /* 0x000fe20003800200 */
[----:B------:R-:W-:-:S04]  /*9820*/  UPRMT UR4, UR39, 0x9910, URZ ;  /* 0x0000991027047896 */ /* 0x000fc800080000ff */
[----:B------:R-:W-:Y:S01]  /*9830*/  UISETP.GT.AND UP0, UPT, UR4, 0x9, UPT ;  /* 0x000000090400788c */ /* 0x000fe2000bf04270 */
[----:B-1234-:R-:W-:-:S04]  /*9840*/  IADD3 R2, P0, PT, R0, UR6, RZ ;  /* 0x0000000600027c10 */ /* 0x01efc8000ff1e0ff */
        /* <DEDUP_REMOVED lines=13> */
.L_x_3749:
[----:B------:R-:W2:Y:S02]  /*9920*/  LDG.E.U8 R2, desc[UR36][R2.64] ;  /* 0x0000002402027981 */ /* 0x000ea4000c1e1100 */
[----:B--2---:R-:W-:Y:S01]  /*9930*/  I2FP.F32.U32 R19, R2 ;  /* 0x0000000200137245 */ /* 0x004fe20000201000 */
[----:B------:R-:W-:Y:S06]  /*9940*/  BRA `(.L_x_3751) ;  /* 0x0000000c00247947 */ /* 0x000fec0003800000 */
.L_x_3748:
        /* <DEDUP_REMOVED lines=9> */
.L_x_3753:
[----:B------:R-:W2:Y:S02]  /*99e0*/  LDG.E R2, desc[UR36][R2.64] ;  /* 0x0000002402027981 */ /* 0x000ea4000c1e1900 */
[----:B--2---:R-:W-:Y:S01]  /*99f0*/  I2FP.F32.S32 R19, R2 ;  /* 0x0000000200137245 */ /* 0x004fe20000201400 */
[----:B------:R-:W-:Y:S06]  /*9a00*/  BRA `(.L_x_3751) ;  /* 0x0000000800f47947 */ /* 0x000fec0003800000 */
.L_x_3752:
[----:B------:R-:W2:Y:S02]  /*9a10*/  LDG.E.U16 R2, desc[UR36][R2.64] ;  /* 0x0000002402027981 */ /* 0x000ea4000c1e1500 */
[----:B--2---:R2:W3:Y:S01]  /*9a20*/  I2F.S16 R19, R2 ;  /* 0x0000000200137306 */ /* 0x0044e20000101400 */
[----:B------:R-:W-:Y:S05]  /*9a30*/  BRA `(.L_x_3751) ;  /* 0x0000000800e87947 */ /* 0x000fea0003800000 */
.L_x_3747:
        /* <DEDUP_REMOVED lines=8> */
.L_x_3755:
[----:B------:R-:W2:Y:S02]  /*9ac0*/  LDG.E.U16 R2, desc[UR36][R2.64] ;  /* 0x0000002402027981 */ /* 0x000ea4000c1e1500 */
[----:B--2---:R-:W-:Y:S01]  /*9ad0*/  HADD2.F32 R19, -RZ, R2.H0_H0 ;  /* 0x20000002ff137230 */ /* 0x004fe20000004100 */
[----:B------:R-:W-:Y:S06]  /*9ae0*/  BRA `(.L_x_3751) ;  /* 0x0000000800bc7947 */ /* 0x000fec0003800000 */
.L_x_3754:
        /* <DEDUP_REMOVED lines=8> */
.L_x_3757:
[----:B------:R-:W2:Y:S02]  /*9b70*/  LDG.E.U16 R2, desc[UR36][R2.64] ;  /* 0x0000002402027981 */ /* 0x000ea4000c1e1500 */
[----:B--2---:R-:W-:Y:S01]  /*9b80*/  HADD2.F32 R19, -RZ, R2.H0_H0 ;  /* 0x20000002ff137230 */ /* 0x004fe20000004100 */
[----:B------:R-:W-:Y:S06]  /*9b90*/  BRA `(.L_x_3751) ;  /* 0x0000000800907947 */ /* 0x000fec0003800000 */
.L_x_3756:
[----:B------:R-:W2:Y:S01]  /*9ba0*/  LDG.E.64 R2, desc[UR36][R2.64] ;  /* 0x0000002402027981 */ /* 0x000ea2000c1e1b00 */
[----:B------:R-:W-:Y:S01]  /*9bb0*/  UMOV UR4, 0xf0000000 ;  /* 0xf000000000047882 */ /* 0x000fe20000000000 */
[----:B------:R-:W-:Y:S01]  /*9bc0*/  UMOV UR5, 0x380fffff ;  /* 0x380fffff00057882 */ /* 0x000fe20000000000 */
[----:B--2---:R-:W0:Y:S01]  /*9bd0*/  F2F.F32.F64 R19, R2 ;  /* 0x0000000200137310 */ /* 0x004e220000301000 */
[----:B------:R-:W-:-:S14]  /*9be0*/  DSETP.GEU.AND P0, PT, |R2|, UR4, PT ;  /* 0x0000000402007e2a */ /* 0x000fdc000bf0e200 */
[----:B0-----:R-:W-:Y:S01]  /*9bf0*/  @!P0 FMUL R19, R19, 1.175494350822287508e-38 ;  /* 0x0080000013138820 */ /* 0x001fe20000400000 */
[----:B------:R-:W-:Y:S06]  /*9c00*/  BRA `(.L_x_3751) ;  /* 0x0000000800747947 */ /* 0x000fec0003800000 */
.L_x_3746:
        /* <DEDUP_REMOVED lines=12> */
.L_x_3760:
[----:B------:R-:W2:Y:S01]  /*9cd0*/  LDG.E.64 R2, desc[UR36][R2.64] ;  /* 0x0000002402027981 */ /* 0x000ea2000c1e1b00 */
[----:B------:R-:W-:Y:S01]  /*9ce0*/  UMOV UR4, 0xf0000000 ;  /* 0xf000000000047882 */ /* 0x000fe20000000000 */
[----:B------:R-:W-:Y:S01]  /*9cf0*/  UMOV UR5, 0x380fffff ;  /* 0x380fffff00057882 */ /* 0x000fe20000000000 */
[----:B--2---:R-:W0:Y:S01]  /*9d00*/  F2F.F32.F64 R19, R2 ;  /* 0x0000000200137310 */ /* 0x004e220000301000 */
[----:B------:R-:W-:-:S14]  /*9d10*/  DSETP.GEU.AND P0, PT, |R2|, UR4, PT ;  /* 0x0000000402007e2a */ /* 0x000fdc000bf0e200 */
[----:B0-----:R-:W-:Y:S01]  /*9d20*/  @!P0 FMUL R19, R19, 1.175494350822287508e-38 ;  /* 0x0080000013138820 */ /* 0x001fe20000400000 */
[----:B------:R-:W-:Y:S06]  /*9d30*/  BRA `(.L_x_3751) ;  /* 0x0000000800287947 */ /* 0x000fec0003800000 */
.L_x_3759:
        /* <DEDUP_REMOVED lines=14> */
[----:B------:R-:W-:Y:S01]  /*9e20*/  VIADD R5, R4, 0xfffffffc ;  /* 0xfffffffc04057836 */ /* 0x000fe20000000000 */
[----:B------:R-:W-:-:S04]  /*9e30*/  IADD3 R4, PT, PT, R0, 0x1000000, RZ ;  /* 0x0100000000047810 */ /* 0x000fc80007ffe0ff */
[----:B------:R-:W-:Y:S01]  /*9e40*/  SHF.L.U32 R6, R0, R5, RZ ;  /* 0x0000000500067219 */ /* 0x000fe200000006ff */
[----:B------:R-:W-:Y:S01]  /*9e50*/  IMAD.SHL.U32 R5, R5, 0x800000, RZ ;  /* 0x0080000005057824 */ /* 0x000fe200078e00ff */
[----:B------:R-:W-:-:S04]  /*9e60*/  SHF.R.S32.HI R4, RZ, 0x8, R4 ;  /* 0x00000008ff047819 */ /* 0x000fc80000011404 */
[----:B------:R-:W-:-:S05]  /*9e70*/  LEA.HI R5, R6, -R5, RZ, 0x1c ;  /* 0x8000000506057211 */ /* 0x000fca00078fe0ff */
[----:B------:R-:W-:-:S05]  /*9e80*/  VIADD R5, R5, 0x3c000000 ;  /* 0x3c00000005057836 */ /* 0x000fca0000000000 */
[----:B------:R-:W-:-:S04]  /*9e90*/  LOP3.LUT R4, R5, 0x7f800000, R4, 0xf8, !PT ;  /* 0x7f80000005047812 */ /* 0x000fc800078ef804 */
[----:B------:R-:W-:-:S04]  /*9ea0*/  SEL R4, R4, RZ, P0 ;  /* 0x000000ff04047207 */ /* 0x000fc80000000000 */
[----:B------:R-:W-:Y:S01]  /*9eb0*/  LOP3.LUT R19, R4, 0x80000000, R19, 0xf8, !PT ;  /* 0x8000000004137812 */ /* 0x000fe200078ef813 */
[----:B------:R-:W-:Y:S06]  /*9ec0*/  BRA `(.L_x_3751) ;  /* 0x0000000400c47947 */ /* 0x000fec0003800000 */
.L_x_3762:
[----:B------:R-:W2:Y:S02]  /*9ed0*/  LDG.E.U8 R2, desc[UR36][R2.64] ;  /* 0x0000002402027981 */ /* 0x000ea4000c1e1100 */
[C---:B--2---:R-:W-:Y:S01]  /*9ee0*/  IMAD.SHL.U32 R0, R2.reuse, 0x2000000, RZ ;  /* 0x0200000002007824 */ /* 0x044fe200078e00ff */
[----:B------:R-:W-:-:S04]  /*9ef0*/  SHF.L.U32 R5, R2, 0x8, RZ ;  /* 0x0000000802057819 */ /* 0x000fc800000006ff */
        /* <DEDUP_REMOVED lines=9> */
.L_x_3761:
[----:B------:R-:W2:Y:S02]  /*9f90*/  LDG.E.U16 R2, desc[UR36][R2.64] ;  /* 0x0000002402027981 */ /* 0x000ea4000c1e1500 */
[----:B--2---:R-:W-:Y:S01]  /*9fa0*/  IMAD.U32 R19, R2, 0x10000, RZ ;  /* 0x0001000002137824 */ /* 0x004fe200078e00ff */
[----:B------:R-:W-:Y:S06]  /*9fb0*/  BRA `(.L_x_3751) ;  /* 0x0000000400887947 */ /* 0x000fec0003800000 */
.L_x_3758:
        /* <DEDUP_REMOVED lines=11> */
.L_x_3765:
        /* <DEDUP_REMOVED lines=20> */
.L_x_3767:
[----:B------:R-:W-:Y:S05]  /*a1b0*/  BSYNC.RECONVERGENT B0 ;  /* 0x0000000000007941 */ /* 0x000fea0003800200 */
.L_x_3766:
[----:B------:R-:W-:Y:S02]  /*a1c0*/  SHF.L.U32 R0, R0, 0x14, RZ ;  /* 0x0000001400007819 */ /* 0x000fe400000006ff */
[----:B------:R-:W-:-:S04]  /*a1d0*/  LEA R2, R2, 0x3b800000, 0x17 ;  /* 0x3b80000002027811 */ /* 0x000fc800078eb8ff */
[----:B------:R-:W-:Y:S01]  /*a1e0*/  LOP3.LUT R19, R2, R0, R19, 0xfe, !PT ;  /* 0x0000000002137212 */ /* 0x000fe200078efe13 */
[----:B------:R-:W-:Y:S06]  /*a1f0*/  BRA `(.L_x_3751) ;  /* 0x0000000000f87947 */ /* 0x000fec0003800000 */
.L_x_3764:
        /* <DEDUP_REMOVED lines=20> */
.L_x_3769:
[----:B------:R-:W-:Y:S05]  /*a340*/  BSYNC.RECONVERGENT B0 ;  /* 0x0000000000007941 */ /* 0x000fea0003800200 */
.L_x_3768:
[----:B------:R-:W-:Y:S01]  /*a350*/  IMAD.SHL.U32 R0, R0, 0x200000, RZ ;  /* 0x0020000000007824 */ /* 0x000fe200078e00ff */
[----:B------:R-:W-:-:S04]  /*a360*/  LEA R2, R2, 0x37800000, 0x17 ;  /* 0x3780000002027811 */ /* 0x000fc800078eb8ff */
[----:B------:R-:W-:Y:S01]  /*a370*/  LOP3.LUT R19, R2, R0, R19, 0xfe, !PT ;  /* 0x0000000002137212 */ /* 0x000fe200078efe13 */
[----:B------:R-:W-:Y:S06]  /*a380*/  BRA `(.L_x_3751) ;  /* 0x0000000000947947 */ /* 0x000fec0003800000 */
.L_x_3763:
        /* <DEDUP_REMOVED lines=14> */
.L_x_3750:
        /* <DEDUP_REMOVED lines=16> */
.L_x_3772:
[----:B------:R-:W-:Y:S01]  /*a570*/  MOV R19, RZ ;  /* 0x000000ff00137202 */ /* 0x000fe20000000f00 */
[----:B------:R-:W-:Y:S06]  /*a580*/  BRA `(.L_x_3751) ;  /* 0x0000000000147947 */ /* 0x000fec0003800000 */
.L_x_3771:
[----:B------:R-:W2:Y:S02]  /*a590*/  LDG.E.64 R2, desc[UR36][R2.64] ;  /* 0x0000002402027981 */ /* 0x000ea4000c1e1b00 */
[----:B--2---:R0:W1:Y:S01]  /*a5a0*/  I2F.U64 R19, R2 ;  /* 0x0000000200137312 */ /* 0x0040620000301000 */
[----:B------:R-:W-:Y:S05]  /*a5b0*/  BRA `(.L_x_3751) ;  /* 0x0000000000087947 */ /* 0x000fea0003800000 */
.L_x_3770:
[----:B------:R-:W2:Y:S02]  /*a5c0*/  LDG.E R2, desc[UR36][R2.64] ;  /* 0x0000002402027981 */ /* 0x000ea4000c1e1900 */
[----:B--2---:R-:W-:-:S07]  /*a5d0*/  I2FP.F32.U32 R19, R2 ;  /* 0x0000000200137245 */ /* 0x004fce0000201000 */
.L_x_3751:
[----:B------:R-:W-:Y:S05]  /*a5e0*/  BSYNC.RECONVERGENT B6 ;  /* 0x0000000000067941 */ /* 0x000fea0003800200 */
.L_x_3745:
[----:B------:R-:W0:Y:S01]  /*a5f0*/  LDCU.64 UR6, c[0x0][0x5f8] ;  /* 0x0000bf00ff0677ac */ /* 0x000e220008000a00 */
[----:B------:R-:W-:Y:S01]  /*a600*/  BSSY.RECONVERGENT B6, `(.L_x_3773) ;  /* 0x00000dd000067945 */ /* 0x000fe20003800200 */
[----:B------:R-:W-:-:S04]  /*a610*/  UPRMT UR4, UR42, 0x9910, URZ ;  /* 0x000099102a047896 */ /* 0x000fc800080000ff */
[----:B------:R-:W-:Y:S01]  /*a620*/  UISETP.GT.AND UP0, UPT, UR4, 0x9, UPT ;  /* 0x000000090400788c */ /* 0x000fe2000bf04270 */
[----:B0-2-4-:R-:W-:-:S05]  /*a630*/  IADD3 R2, P0, PT, R18, UR6, RZ ;  /* 0x0000000612027c10 */ /* 0x015fca000ff1e0ff */
        /* <DEDUP_REMOVED lines=13> */
.L_x_3777:
[----:B------:R-:W2:Y:S02]  /*a710*/  LDG.E.U8 R2, desc[UR36][R2.64] ;  /* 0x0000002402027981 */ /* 0x000ea4000c1e1100 */
[----:B--2---:R-:W-:Y:S01]  /*a720*/  I2FP.F32.U32 R4, R2 ;  /* 0x0000000200047245 */ /* 0x004fe20000201000 */
[----:B------:R-:W-:Y:S06]  /*a730*/  BRA `(.L_x_3779) ;  /* 0x0000000c00247947 */ /* 0x000fec0003800000 */
.L_x_3776:
        /* <DEDUP_REMOVED lines=9> */
.L_x_3781:
[----:B------:R-:W2:Y:S02]  /*a7d0*/  LDG.E R2, desc[UR36][R2.64] ;  /* 0x0000002402027981 */ /* 0x000ea4000c1e1900 */
[----:B--2---:R-:W-:Y:S01]  /*a7e0*/  I2FP.F32.S32 R4, R2 ;  /* 0x0000000200047245 */ /* 0x004fe20000201400 */
[----:B------:R-:W-:Y:S06]  /*a7f0*/  BRA `(.L_x_3779) ;  /* 0x0000000800f47947 */ /* 0x000fec0003800000 */
.L_x_3780:
[----:B------:R-:W2:Y:S02]  /*a800*/  LDG.E.U16 R2, desc[UR36][R2.64] ;  /* 0x0000002402027981 */ /* 0x000ea4000c1e1500 */
[----:B--2---:R4:W0:Y:S01]  /*a810*/  I2F.S16 R4, R2 ;  /* 0x0000000200047306 */ /* 0x0048220000101400 */
[----:B------:R-:W-:Y:S05]  /*a820*/  BRA `(.L_x_3779) ;  /* 0x0000000800e87947 */ /* 0x000fea0003800000 */
.L_x_3775:
        /* <DEDUP_REMOVED lines=8> */
.L_x_3783:
[----:B------:R-:W2:Y:S02]  /*a8b0*/  LDG.E.U16 R2, desc[UR36][R2.64] ;  /* 0x0000002402027981 */ /* 0x000ea4000c1e1500 */
[----:B--2---:R-:W-:Y:S01]  /*a8c0*/  HADD2.F32 R4, -RZ, R2.H0_H0 ;  /* 0x20000002ff047230 */ /* 0x004fe20000004100 */
[----:B------:R-:W-:Y:S06]  /*a8d0*/  BRA `(.L_x_3779) ;  /* 0x0000000800bc7947 */ /* 0x000fec0003800000 */
.L_x_3782:
        /* <DEDUP_REMOVED lines=8> */
.L_x_3785:
[----:B------:R-:W2:Y:S02]  /*a960*/  LDG.E.U16 R2, desc[UR36][R2.64] ;  /* 0x0000002402027981 */ /* 0x000ea4000c1e1500 */
[----:B--2---:R-:W-:Y:S01]  /*a970*/  HADD2.F32 R4, -RZ, R2.H0_H0 ;  /* 0x20000002ff047230 */ /* 0x004fe20000004100 */
[----:B------:R-:W-:Y:S06]  /*a980*/  BRA `(.L_x_3779) ;  /* 0x0000000800907947 */ /* 0x000fec0003800000 */
.L_x_3784:
[----:B------:R-:W2:Y:S01]  /*a990*/  LDG.E.64 R2, desc[UR36][R2.64] ;  /* 0x0000002402027981 */ /* 0x000ea2000c1e1b00 */
[----:B------:R-:W-:Y:S01]  /*a9a0*/  UMOV UR4, 0xf0000000 ;  /* 0xf000000000047882 */ /* 0x000fe20000000000 */
[----:B------:R-:W-:Y:S01]  /*a9b0*/  UMOV UR5, 0x380fffff ;  /* 0x380fffff00057882 */ /* 0x000fe20000000000 */
[----:B--2---:R-:W0:Y:S01]  /*a9c0*/  F2F.F32.F64 R4, R2 ;  /* 0x0000000200047310 */ /* 0x004e220000301000 */
[----:B------:R-:W-:-:S14]  /*a9d0*/  DSETP.GEU.AND P0, PT, |R2|, UR4, PT ;  /* 0x0000000402007e2a */ /* 0x000fdc000bf0e200 */
[----:B0-----:R-:W-:Y:S01]  /*a9e0*/  @!P0 FMUL R4, R4, 1.175494350822287508e-38 ;  /* 0x0080000004048820 */ /* 0x001fe20000400000 */
[----:B------:R-:W-:Y:S06]  /*a9f0*/  BRA `(.L_x_3779) ;  /* 0x0000000800747947 */ /* 0x000fec0003800000 */
.L_x_3774:
        /* <DEDUP_REMOVED lines=12> */
.L_x_3788:
[----:B------:R-:W2:Y:S01]  /*aac0*/  LDG.E.64 R2, desc[UR36][R2.64] ;  /* 0x0000002402027981 */ /* 0x000ea2000c1e1b00 */
[----:B------:R-:W-:Y:S01]  /*aad0*/  UMOV UR4, 0xf0000000 ;  /* 0xf000000000047882 */ /* 0x000fe20000000000 */
[----:B------:R-:W-:Y:S01]  /*aae0*/  UMOV UR5, 0x380fffff ;  /* 0x380fffff00057882 */ /* 0x000fe20000000000 */
[----:B--2---:R-:W0:Y:S01]  /*aaf0*/  F2F.F32.F64 R4, R2 ;  /* 0x0000000200047310 */ /* 0x004e220000301000 */
[----:B------:R-:W-:-:S14]  /*ab00*/  DSETP.GEU.AND P0, PT, |R2|, UR4, PT ;  /* 0x0000000402007e2a */ /* 0x000fdc000bf0e200 */
[----:B0-----:R-:W-:Y:S01]  /*ab10*/  @!P0 FMUL R4, R4, 1.175494350822287508e-38 ;  /* 0x0080000004048820 */ /* 0x001fe20000400000 */
[----:B------:R-:W-:Y:S06]  /*ab20*/  BRA `(.L_x_3779) ;  /* 0x0000000800287947 */ /* 0x000fec0003800000 */
.L_x_3787:
        /* <DEDUP_REMOVED lines=25> */
.L_x_3790:
        /* <DEDUP_REMOVED lines=12> */
.L_x_3789:
[----:B------:R-:W2:Y:S02]  /*ad80*/  LDG.E.U16 R2, desc[UR36][R2.64] ;  /* 0x0000002402027981 */ /* 0x000ea4000c1e1500 */
[----:B--2---:R-:W-:Y:S01]  /*ad90*/  IMAD.U32 R4, R2, 0x10000, RZ ;  /* 0x0001000002047824 */ /* 0x004fe200078e00ff */
[----:B------:R-:W-:Y:S06]  /*ada0*/  BRA `(.L_x_3779) ;  /* 0x0000000400887947 */ /* 0x000fec0003800000 */
.L_x_3786:
        /* <DEDUP_REMOVED lines=11> */
.L_x_3793:
        /* <DEDUP_REMOVED lines=20> */
.L_x_3795:
[----:B------:R-:W-:Y:S05]  /*afa0*/  BSYNC.RECONVERGENT B0 ;  /* 0x0000000000007941 */ /* 0x000fea0003800200 */
.L_x_3794:
[----:B------:R-:W-:Y:S01]  /*afb0*/  IMAD.SHL.U32 R0, R0, 0x100000, RZ ;  /* 0x0010000000007824 */ /* 0x000fe200078e00ff */
[----:B------:R-:W-:-:S04]  /*afc0*/  LEA R2, R2, 0x3b800000, 0x17 ;  /* 0x3b80000002027811 */ /* 0x000fc800078eb8ff */
[----:B------:R-:W-:Y:S01]  /*afd0*/  LOP3.LUT R4, R2, R0, R7, 0xfe, !PT ;  /* 0x0000000002047212 */ /* 0x000fe200078efe07 */
[----:B------:R-:W-:Y:S06]  /*afe0*/  BRA `(.L_x_3779) ;  /* 0x0000000000f87947 */ /* 0x000fec0003800000 */
.L_x_3792:
        /* <DEDUP_REMOVED lines=20> */
.L_x_3797:
[----:B------:R-:W-:Y:S05]  /*b130*/  BSYNC.RECONVERGENT B0 ;  /* 0x0000000000007941 */ /* 0x000fea0003800200 */
.L_x_3796:
[----:B------:R-:W-:Y:S02]  /*b140*/  SHF.L.U32 R0, R0, 0x15, RZ ;  /* 0x0000001500007819 */ /* 0x000fe400000006ff */
[----:B------:R-:W-:-:S04]  /*b150*/  LEA R2, R2, 0x37800000, 0x17 ;  /* 0x3780000002027811 */ /* 0x000fc800078eb8ff */
[----:B------:R-:W-:Y:S01]  /*b160*/  LOP3.LUT R4, R2, R0, R7, 0xfe, !PT ;  /* 0x0000000002047212 */ /* 0x000fe200078efe07 */
[----:B------:R-:W-:Y:S06]  /*b170*/  BRA `(.L_x_3779) ;  /* 0x0000000000947947 */ /* 0x000fec0003800000 */
.L_x_3791:
        /* <DEDUP_REMOVED lines=14> */
.L_x_3778:
[----:B------:R-:W-:Y:S01]  /*b260*/  MOV R2, 0x0 ;  /* 0x0000000000027802 */ /* 0x000fe20000000f00 */
[----:B------:R-:W0:Y:S01]  /*b270*/  LDCU.64 UR4, c[0x4][0x188] ;  /* 0x01003100ff0477ac */ /* 0x000e220008000a00 */
[----:B------:R-:W-:Y:S02]  /*b280*/  HFMA2 R13, -RZ, RZ, 0, 0 ;  /* 0x00000000ff0d7431 */ /* 0x000fe400000001ff */
[----:B------:R-:W-:Y:S01]  /*b290*/  IMAD.MOV.U32 R8, RZ, RZ, 0x4e ;  /* 0x0000004eff087424 */ /* 0x000fe200078e00ff */
[----:B------:R-:W2:Y:S01]  /*b2a0*/  LDCU.64 UR6, c[0x4][0x190] ;  /* 0x01003200ff0677ac */ /* 0x000ea20008000a00 */
[----:B------:R-:W4:Y:S01]  /*b2b0*/  LDC.64 R2, c[0x4][R2] ;  /* 0x0100000002027b82 */ /* 0x000f220000000a00 */
[----:B------:R-:W-:Y:S01]  /*b2c0*/  IMAD.MOV.U32 R12, RZ, RZ, 0x1 ;  /* 0x00000001ff0c7424 */ /* 0x000fe200078e00ff */
[----:B------:R-:W1:Y:S01]  /*b2d0*/  LDCU.64 UR8, c[0x4][0x78] ;  /* 0x01000f00ff0877ac */ /* 0x000e620008000a00 */
[----:B0-----:R-:W-:Y:S02]  /*b2e0*/  IMAD.U32 R4, RZ, RZ, UR4 ;  /* 0x00000004ff047e24 */ /* 0x001fe4000f8e00ff */
[----:B------:R-:W-:Y:S01]  /*b2f0*/  IMAD.U32 R5, RZ, RZ, UR5 ;  /* 0x00000005ff057e24 */ /* 0x000fe2000f8e00ff */
[----:B--2---:R-:W-:Y:S01]  /*b300*/  MOV R6, UR6 ;  /* 0x0000000600067c02 */ /* 0x004fe20008000f00 */
[----:B------:R-:W-:-:S02]  /*b310*/  IMAD.U32 R7, RZ, RZ, UR7 ;  /* 0x00000007ff077e24 */ /* 0x000fc4000f8e00ff */
[----:B-1----:R-:W-:Y:S01]  /*b320*/  IMAD.U32 R10, RZ, RZ, UR8 ;  /* 0x00000008ff0a7e24 */ /* 0x002fe2000f8e00ff */
[----:B------:R-:W-:-:S07]  /*b330*/  MOV R11, UR9 ;  /* 0x00000009000b7c02 */ /* 0x000fce0008000f00 */
[----:B------:R-:W-:-:S07]  /*b340*/  LEPC R20, `(.L_x_3800) ;  /* 0x000000001014794e */ /* 0x000fce0000000000 */
[----:B---345:R-:W-:Y:S05]  /*b350*/  CALL.ABS.NOINC R2 ;  /* 0x0000000002007343 */ /* 0x038fea0003c00000 */
.L_x_3800:
[----:B------:R-:W-:Y:S01]  /*b360*/  IMAD.MOV.U32 R4, RZ, RZ, RZ ;  /* 0x000000ffff047224 */ /* 0x000fe200078e00ff */
[----:B------:R-:W-:Y:S06]  /*b370*/  BRA `(.L_x_3779) ;  /* 0x0000000000147947 */ /* 0x000fec0003800000 */
.L_x_3799:
[----:B------:R-:W2:Y:S02]  /*b380*/  LDG.E.64 R2, desc[UR36][R2.64] ;  /* 0x0000002402027981 */ /* 0x000ea4000c1e1b00 */
[----:B--2---:R0:W2:Y:S01]  /*b390*/  I2F.U64 R4, R2 ;  /* 0x0000000200047312 */ /* 0x0040a20000301000 */
[----:B------:R-:W-:Y:S05]  /*b3a0*/  BRA `(.L_x_3779) ;  /* 0x0000000000087947 */ /* 0x000fea0003800000 */
.L_x_3798:
[----:B------:R-:W2:Y:S02]  /*b3b0*/  LDG.E R2, desc[UR36][R2.64] ;  /* 0x0000002402027981 */ /* 0x000ea4000c1e1900 */
[----:B--2---:R-:W-:-:S07]  /*b3c0*/  I2FP.F32.U32 R4, R2 ;  /* 0x0000000200047245 */ /* 0x004fce0000201000 */
.L_x_3779:
[----:B------:R-:W-:Y:S05]  /*b3d0*/  BSYNC.RECONVERGENT B6 ;  /* 0x0000000000067941 */ /* 0x000fea0003800200 */
.L_x_3773:
[----:B------:R-:W4:Y:S01]  /*b3e0*/  LDCU.64 UR6, c[0x0][0x5e8] ;  /* 0x0000bd00ff0677ac */ /* 0x000f220008000a00 */
[----:B0123-5:R-:W-:Y:S01]  /*b3f0*/  FMNMX.FTZ R4, R4, R19, PT ;  /* 0x0000001304047209 */ /* 0x02ffe20003810000 */
[----:B------:R-:W-:-:S04]  /*b400*/  UPRMT UR4, UR43, 0x9910, URZ ;  /* 0x000099102b047896 */ /* 0x000fc800080000ff */
[----:B------:R-:W-:Y:S01]  /*b410*/  UISETP.GT.AND UP0, UPT, UR4, 0x9, UPT ;  /* 0x000000090400788c */ /* 0x000fe2000bf04270 */
[----:B----4-:R-:W-:-:S05]  /*b420*/  IADD3 R2, P0, PT, R16, UR6, RZ ;  /* 0x0000000610027c10 */ /* 0x010fca000ff1e0ff */
        /* <DEDUP_REMOVED lines=13> */
.L_x_3804:
[----:B------:R-:W0:Y:S02]  /*b500*/  F2I.S64.TRUNC R4, R4 ;  /* 0x0000000400047311 */ /* 0x000e24000020d900 */
[----:B0-----:R-:W-:-:S05]  /*b510*/  MOV R7, R4 ;  /* 0x0000000400077202 */ /* 0x001fca0000000f00 */
[----:B------:R0:W-:Y:S01]  /*b520*/  STG.E.U8 desc[UR36][R2.64], R7 ;  /* 0x0000000702007986 */ /* 0x0001e2000c101124 */
[----:B------:R-:W-:Y:S05]  /*b530*/  BRA `(.L_x_3806) ;  /* 0x0000000c00287947 */ /* 0x000fea0003800000 */
.L_x_3803:
        /* <DEDUP_REMOVED lines=9> */
.L_x_3808:
[----:B------:R-:W0:Y:S02]  /*b5d0*/  F2I.FTZ.TRUNC.NTZ R5, R4 ;  /* 0x0000000400057305 */ /* 0x000e24000021f100 */
[----:B0-----:R0:W-:Y:S01]  /*b5e0*/  STG.E desc[UR36][R2.64], R5 ;  /* 0x0000000502007986 */ /* 0x0011e2000c101924 */
[----:B------:R-:W-:Y:S05]  /*b5f0*/  BRA `(.L_x_3806) ;  /* 0x0000000800f87947 */ /* 0x000fea0003800000 */
.L_x_3807:
[----:B------:R-:W0:Y:S02]  /*b600*/  F2I.FTZ.TRUNC.NTZ R5, R4 ;  /* 0x0000000400057305 */ /* 0x000e24000021f100 */
[----:B0-----:R0:W-:Y:S01]  /*b610*/  STG.E.U16 desc[UR36][R2.64], R5 ;  /* 0x0000000502007986 */ /* 0x0011e2000c101524 */
[----:B------:R-:W-:Y:S05]  /*b620*/  BRA `(.L_x_3806) ;  /* 0x0000000800ec7947 */ /* 0x000fea0003800000 */
.L_x_3802:
        /* <DEDUP_REMOVED lines=8> */
.L_x_3810:
[----:B------:R-:W-:-:S05]  /*b6b0*/  F2FP.F16.F32.PACK_AB R4, RZ, R4 ;  /* 0x00000004ff04723e */ /* 0x000fca00000000ff */
[----:B------:R0:W-:Y:S01]  /*b6c0*/  STG.E.U16 desc[UR36][R2.64], R4 ;  /* 0x0000000402007986 */ /* 0x0001e2000c101524 */
[----:B------:R-:W-:Y:S05]  /*b6d0*/  BRA `(.L_x_3806) ;  /* 0x0000000800c07947 */ /* 0x000fea0003800000 */
.L_x_3809:
        /* <DEDUP_REMOVED lines=9> */
.L_x_3812:
[----:B------:R-:W-:-:S04]  /*b770*/  F2FP.F16.F32.PACK_AB R5, RZ, R4 ;  /* 0x00000004ff05723e */ /* 0x000fc800000000ff */
[----:B------:R-:W-:-:S05]  /*b780*/  PRMT R5, R5, 0x5410, RZ ;  /* 0x0000541005057816 */ /* 0x000fca00000000ff */
[----:B------:R0:W-:Y:S01]  /*b790*/  STG.E desc[UR36][R2.64], R5 ;  /* 0x0000000502007986 */ /* 0x0001e2000c101924 */
[----:B------:R-:W-:Y:S05]  /*b7a0*/  BRA `(.L_x_3806) ;  /* 0x00000008008c7947 */ /* 0x000fea0003800000 */
.L_x_3811:
[----:B------:R-:W-:-:S06]  /*b7b0*/  FMUL.FTZ R4, R4, 1 ;  /* 0x3f80000004047820 */ /* 0x000fcc0000410000 */
[----:B------:R-:W0:Y:S02]  /*b7c0*/  F2F.F64.F32 R4, R4 ;  /* 0x0000000400047310 */ /* 0x000e240000201800 */
[----:B0-----:R0:W-:Y:S01]  /*b7d0*/  STG.E.64 desc[UR36][R2.64], R4 ;  /* 0x0000000402007986 */ /* 0x0011e2000c101b24 */
[----:B------:R-:W-:Y:S05]  /*b7e0*/  BRA `(.L_x_3806) ;  /* 0x00000008007c7947 */ /* 0x000fea0003800000 */
.L_x_3801:
        /* <DEDUP_REMOVED lines=13> */
.L_x_3816:
        /* <DEDUP_REMOVED lines=16> */
.L_x_3819:
[----:B------:R-:W-:-:S04]  /*b9c0*/  SHF.R.U32.HI R4, RZ, 0x18, R4 ;  /* 0x00000018ff047819 */ /* 0x000fc80000011604 */
[----:B------:R-:W-:-:S04]  /*b9d0*/  LOP3.LUT R4, R5, 0x80, R4, 0xf8, !PT ;  /* 0x0000008005047812 */ /* 0x000fc800078ef804 */
[----:B------:R-:W-:-:S07]  /*b9e0*/  PRMT R0, R4, 0x7610, R0 ;  /* 0x0000761004007816 */ /* 0x000fce0000000000 */
.L_x_3818:
[----:B------:R-:W-:Y:S05]  /*b9f0*/  BSYNC.RECONVERGENT B0 ;  /* 0x0000000000007941 */ /* 0x000fea0003800200 */
.L_x_3817:
[----:B------:R0:W-:Y:S01]  /*ba00*/  STG.E.U8 desc[UR36][R2.64], R0 ;  /* 0x0000000002007986 */ /* 0x0001e2000c101124 */
[----:B------:R-:W-:Y:S05]  /*ba10*/  BRA `(.L_x_3806) ;  /* 0x0000000400f07947 */ /* 0x000fea0003800000 */
.L_x_3815:
        /* <DEDUP_REMOVED lines=16> */
.L_x_3822:
[----:B------:R-:W-:-:S04]  /*bb20*/  SHF.R.U32.HI R4, RZ, 0x18, R4 ;  /* 0x00000018ff047819 */ /* 0x000fc80000011604 */
[----:B------:R-:W-:-:S04]  /*bb30*/  LOP3.LUT R5, R5, 0x80, R4, 0xf8, !PT ;  /* 0x0000008005057812 */ /* 0x000fc800078ef804 */
[----:B------:R-:W-:-:S07]  /*bb40*/  PRMT R0, R5, 0x7610, R0 ;  /* 0x0000761005007816 */ /* 0x000fce0000000000 */
.L_x_3821:
[----:B------:R-:W-:Y:S05]  /*bb50*/  BSYNC.RECONVERGENT B0 ;  /* 0x0000000000007941 */ /* 0x000fea0003800200 */
.L_x_3820:
[----:B------:R0:W-:Y:S01]  /*bb60*/  STG.E.U8 desc[UR36][R2.64], R0 ;  /* 0x0000000002007986 */ /* 0x0001e2000c101124 */
[----:B------:R-:W-:Y:S05]  /*bb70*/  BRA `(.L_x_3806) ;  /* 0x0000000400987947 */ /* 0x000fea0003800000 */
.L_x_3814:
        /* <DEDUP_REMOVED lines=21> */
.L_x_3824:
[----:B------:R-:W0:Y:S02]  /*bcd0*/  F2I.U64.TRUNC R4, R4 ;  /* 0x0000000400047311 */ /* 0x000e24000020d800 */
[----:B0-----:R0:W-:Y:S01]  /*bce0*/  STG.E.64 desc[UR36][R2.64], R4 ;  /* 0x0000000402007986 */ /* 0x0011e2000c101b24 */
[----:B------:R-:W-:Y:S05]  /*bcf0*/  BRA `(.L_x_3806) ;  /* 0x0000000400387947 */ /* 0x000fea0003800000 */
.L_x_3823:
[----:B------:R-:W0:Y:S02]  /*bd00*/  F2I.FTZ.U32.TRUNC.NTZ R5, R4 ;  /* 0x0000000400057305 */ /* 0x000e24000021f000 */
[----:B0-----:R0:W-:Y:S01]  /*bd10*/  STG.E desc[UR36][R2.64], R5 ;  /* 0x0000000502007986 */ /* 0x0011e2000c101924 */
[----:B------:R-:W-:Y:S05]  /*bd20*/  BRA `(.L_x_3806) ;  /* 0x00000004002c7947 */ /* 0x000fea0003800000 */
.L_x_3813:
        /* <DEDUP_REMOVED lines=10> */
.L_x_3826:
[----:B------:R-:W-:Y:S01]  /*bdd0*/  FMUL.FTZ R4, R4, 1 ;  /* 0x3f80000004047820 */ /* 0x000fe20000410000 */
[----:B------:R-:W-:-:S05]  /*bde0*/  CS2R R6, SRZ ;  /* 0x0000000000067805 */ /* 0x000fca000001ff00 */
[----:B------:R-:W0:Y:S02]  /*bdf0*/  F2F.F64.F32 R4, R4 ;  /* 0x0000000400047310 */ /* 0x000e240000201800 */
[----:B0-----:R4:W-:Y:S01]  /*be00*/  STG.E.128 desc[UR36][R2.64], R4 ;  /* 0x0000000402007986 */ /* 0x0019e2000c101d24 */
[----:B------:R-:W-:Y:S05]  /*be10*/  BRA `(.L_x_3806) ;  /* 0x0000000000f07947 */ /* 0x000fea0003800000 */
.L_x_3825:
[----:B------:R-:W-:-:S09]  /*be20*/  UISETP.NE.AND UP0, UPT, UR4, 0xf, UPT ;  /* 0x0000000f0400788c */ /* 0x000fd2000bf05270 */
[----:B------:R-:W-:Y:S05]  /*be30*/  BRA.U !UP0, `(.L_x_3827) ;  /* 0x0000000108e07547 */ /* 0x000fea000b800000 */
[----:B------:R-:W-:-:S09]  /*be40*/  UISETP.NE.AND UP0, UPT, UR4, 0x17, UPT ;  /* 0x000000170400788c */ /* 0x000fd2000bf05270 */
[----:B------:R-:W-:Y:S05]  /*be50*/  BRA.U !UP0, `(.L_x_3828) ;  /* 0x00000001088c7547 */ /* 0x000fea000b800000 */
[----:B------:R-:W-:-:S09]  /*be60*/  UISETP.NE.AND UP0, UPT, UR4, 0x18, UPT ;  /* 0x000000180400788c */ /* 0x000fd2000bf05270 */
[----:B------:R-:W-:Y:S05]  /*be70*/  BRA.U !UP0, `(.L_x_3829) ;  /* 0x0000000108447547 */ /* 0x000fea000b800000 */
.L_x_3805:
        /* <DEDUP_REMOVED lines=16> */
.L_x_3830:
[----:B------:R-:W-:Y:S05]  /*bf80*/  BRA `(.L_x_3806) ;  /* 0x0000000000947947 */ /* 0x000fea0003800000 */
.L_x_3829:
        /* <DEDUP_REMOVED lines=12> */
.L_x_3832:
[----:B------:R-:W-:Y:S05]  /*c050*/  BSYNC.RECONVERGENT B0 ;  /* 0x0000000000007941 */ /* 0x000fea0003800200 */
.L_x_3831:
[----:B------:R-:W-:-:S05]  /*c060*/  LOP3.LUT R5, R0, 0x80, R7, 0xf8, !PT ;  /* 0x0000008000057812 */ /* 0x000fca00078ef807 */
[----:B------:R1:W-:Y:S01]  /*c070*/  STG.E.U8 desc[UR36][R2.64], R5 ;  /* 0x0000000502007986 */ /* 0x0003e2000c101124 */
[----:B------:R-:W-:Y:S05]  /*c080*/  BRA `(.L_x_3806) ;  /* 0x0000000000547947 */ /* 0x000fea0003800000 */
.L_x_3828:
        /* <DEDUP_REMOVED lines=11> */
.L_x_3834:
[----:B------:R-:W-:Y:S02]  /*c140*/  ISETP.GT.U32.AND P0, PT, R6, 0x7f800000, PT ;  /* 0x7f8000000600780c */ /* 0x000fe40003f04070 */
[----:B------:R-:W-:-:S04]  /*c150*/  MOV R0, 0x7f ;  /* 0x0000007f00007802 */ /* 0x000fc80000000f00 */
[----:B------:R-:W-:-:S07]  /*c160*/  SEL R0, R0, 0x7c, P0 ;  /* 0x0000007c00007807 */ /* 0x000fce0000000000 */
.L_x_3835:
[----:B------:R-:W-:Y:S05]  /*c170*/  BSYNC.RECONVERGENT B0 ;  /* 0x0000000000007941 */ /* 0x000fea0003800200 */
.L_x_3833:
[----:B------:R-:W-:-:S04]  /*c180*/  SHF.R.U32.HI R5, RZ, 0x18, R4 ;  /* 0x00000018ff057819 */ /* 0x000fc80000011604 */
[----:B------:R-:W-:-:S05]  /*c190*/  LOP3.LUT R5, R0, 0x80, R5, 0xf8, !PT ;  /* 0x0000008000057812 */ /* 0x000fca00078ef805 */
[----:B------:R0:W-:Y:S01]  /*c1a0*/  STG.E.U8 desc[UR36][R2.64], R5 ;  /* 0x0000000502007986 */ /* 0x0001e2000c101124 */
[----:B------:R-:W-:Y:S05]  /*c1b0*/  BRA `(.L_x_3806) ;  /* 0x0000000000087947 */ /* 0x000fea0003800000 */
.L_x_3827:
[----:B------:R-:W-:-:S05]  /*c1c0*/  F2FP.BF16.F32.PACK_AB R4, RZ, R4 ;  /* 0x00000004ff04723e */ /* 0x000fca00000010ff */
[----:B------:R2:W-:Y:S02]  /*c1d0*/  STG.E.U16 desc[UR36][R2.64], R4 ;  /* 0x0000000402007986 */ /* 0x0005e4000c101524 */
.L_x_3806:
[----:B------:R-:W-:-:S07]  /*c1e0*/  VIADD R17, R17, 0x80 ;  /* 0x0000008011117836 */ /* 0x000fce0000000000 */
.L_x_3743:
[----:B------:R-:W-:Y:S05]  /*c1f0*/  BSYNC.RECONVERGENT B7 ;  /* 0x0000000000077941 */ /* 0x000fea0003800200 */
.L_x_3742:
[----:B------:R-:W5:Y:S02]  /*c200*/  LDCU UR4, c[0x0][0x380] ;  /* 0x00007000ff0477ac */ /* 0x000f640008000800 */
[----:B-----5:R-:W-:-:S13]  /*c210*/  ISETP.GE.AND P0, PT, R17, UR4, PT ;  /* 0x0000000411007c0c */ /* 0x020fda000bf06270 */
[----:B------:R-:W-:Y:S05]  /*c220*/  @P0 EXIT ;  /* 0x000000000000094d */ /* 0x000fea0003800000 */
        /* <DEDUP_REMOVED lines=354> */
.L_x_3836:
[----:B------:R-:W0:Y:S01]  /*d850*/  LDCU.64 UR6, c[0x0][0x5e8] ;  /* 0x0000bd00ff0677ac */ /* 0x000e220008000a00 */
[----:B------:R-:W-:Y:S01]  /*d860*/  BSSY.RECONVERGENT B6, `(.L_x_3837) ;  /* 0x00000e0000067945 */ /* 0x000fe20003800200 */
[----:B------:R-:W1:Y:S01]  /*d870*/  LDCU.64 UR8, c[0x0][0x5f0] ;  /* 0x0000be00ff0877ac */ /* 0x000e620008000a00 */
[----:B------:R-:W-:-:S04]  /*d880*/  UPRMT UR4, UR39, 0x9910, URZ ;  /* 0x0000991027047896 */ /* 0x000fc800080000ff */
[----:B------:R-:W-:Y:S01]  /*d890*/  UISETP.GT.AND UP0, UPT, UR4, 0x9, UPT ;  /* 0x000000090400788c */ /* 0x000fe2000bf04270 */
[----:B0-----:R-:W-:Y:S02]  /*d8a0*/  IADD3 R16, P0, PT, R16, UR6, RZ ;  /* 0x0000000610107c10 */ /* 0x001fe4000ff1e0ff */
[----:B-1234-:R-:W-:-:S03]  /*d8b0*/  IADD3 R2, P1, PT, R0, UR8, RZ ;  /* 0x0000000800027c10 */ /* 0x01efc6000ff3e0ff */
        /* <DEDUP_REMOVED lines=14> */
.L_x_3841:
[----:B------:R-:W2:Y:S02]  /*d9a0*/  LDG.E.U8 R2, desc[UR36][R2.64] ;  /* 0x0000002402027981 */ /* 0x000ea4000c1e1100 */
[----:B--2---:R-:W-:Y:S01]  /*d9b0*/  I2FP.F32.U32 R19, R2 ;  /* 0x0000000200137245 */ /* 0x004fe20000201000 */
[----:B------:R-:W-:Y:S06]  /*d9c0*/  BRA `(.L_x_3843) ;  /* 0x0000000c00247947 */ /* 0x000fec0003800000 */
.L_x_3840:
        /* <DEDUP_REMOVED lines=9> */
.L_x_3845:
[----:B------:R-:W2:Y:S02]  /*da60*/  LDG.E R2, desc[UR36][R2.64] ;  /* 0x0000002402027981 */ /* 0x000ea4000c1e1900 */
[----:B--2---:R-:W-:Y:S01]  /*da70*/  I2FP.F32.S32 R19, R2 ;  /* 0x0000000200137245 */ /* 0x004fe20000201400 */
[----:B------:R-:W-:Y:S06]  /*da80*/  BRA `(.L_x_3843) ;  /* 0x0000000800f47947 */ /* 0x000fec0003800000 */
.L_x_3844:
[----:B------:R-:W2:Y:S02]  /*da90*/  LDG.E.U16 R2, desc[UR36][R2.64] ;  /* 0x0000002402027981 */ /* 0x000ea4000c1e1500 */
[----:B--2---:R0:W1:Y:S01]  /*daa0*/  I2F.S16 R19, R2 ;  /* 0x0000000200137306 */ /* 0x0040620000101400 */
[----:B------:R-:W-:Y:S05]  /*dab0*/  BRA `(.L_x_3843) ;  /* 0x0000000800e87947 */ /* 0x000fea0003800000 */
.L_x_3839:
        /* <DEDUP_REMOVED lines=8> */
.L_x_3847:
[----:B------:R-:W2:Y:S02]  /*db40*/  LDG.E.U16 R2, desc[UR36][R2.64] ;  /* 0x0000002402027981 */ /* 0x000ea4000c1e1500 */
[----:B--2---:R-:W-:Y:S01]  /*db50*/  HADD2.F32 R19, -RZ, R2.H0_H0 ;  /* 0x20000002ff137230 */ /* 0x004fe20000004100 */
[----:B------:R-:W-:Y:S06]  /*db60*/  BRA `(.L_x_3843) ;  /* 0x0000000800bc7947 */ /* 0x000fec0003800000 */
.L_x_3846:
        /* <DEDUP_REMOVED lines=8> */
.L_x_3849:
[----:B------:R-:W2:Y:S02]  /*dbf0*/  LDG.E.U16 R2, desc[UR36][R2.64] ;  /* 0x0000002402027981 */ /* 0x000ea4000c1e1500 */
[----:B--2---:R-:W-:Y:S01]  /*dc00*/  HADD2.F32 R19, -RZ, R2.H0_H0 ;  /* 0x20000002ff137230 */ /* 0x004fe20000004100 */
[----:B------:R-:W-:Y:S06]  /*dc10*/  BRA `(.L_x_3843) ;  /* 0x0000000800907947 */ /* 0x000fec0003800000 */
.L_x_3848:
[----:B------:R-:W2:Y:S01]  /*dc20*/  LDG.E.64 R2, desc[UR36][R2.64] ;  /* 0x0000002402027981 */ /* 0x000ea2000c1e1b00 */
[----:B------:R-:W-:Y:S01]  /*dc30*/  UMOV UR4, 0xf0000000 ;  /* 0xf000000000047882 */ /* 0x000fe20000000000 */
[----:B------:R-:W-:Y:S01]  /*dc40*/  UMOV UR5, 0x380fffff ;  /* 0x380fffff00057882 */ /* 0x000fe20000000000 */
[----:B--2---:R-:W0:Y:S01]  /*dc50*/  F2F.F32.F64 R19, R2 ;  /* 0x0000000200137310 */ /* 0x004e220000301000 */
[----:B------:R-:W-:-:S14]  /*dc60*/  DSETP.GEU.AND P0, PT, |R2|, UR4, PT ;  /* 0x0000000402007e2a */ /* 0x000fdc000bf0e200 */
[----:B0-----:R-:W-:Y:S01]  /*dc70*/  @!P0 FMUL R19, R19, 1.175494350822287508e-38 ;  /* 0x0080000013138820 */ /* 0x001fe20000400000 */
[----:B------:R-:W-:Y:S06]  /*dc80*/  BRA `(.L_x_3843) ;  /* 0x0000000800747947 */ /* 0x000fec0003800000 */
.L_x_3838:
        /* <DEDUP_REMOVED lines=12> */
.L_x_3852:
[----:B------:R-:W2:Y:S01]  /*dd50*/  LDG.E.64 R2, desc[UR36][R2.64] ;  /* 0x0000002402027981 */ /* 0x000ea2000c1e1b00 */
[----:B------:R-:W-:Y:S01]  /*dd60*/  UMOV UR4, 0xf0000000 ;  /* 0xf000000000047882 */ /* 0x000fe20000000000 */
[----:B------:R-:W-:Y:S01]  /*dd70*/  UMOV UR5, 0x380fffff ;  /* 0x380fffff00057882 */ /* 0x000fe20000000000 */
[----:B--2---:R-:W0:Y:S01]  /*dd80*/  F2F.F32.F64 R19, R2 ;  /* 0x0000000200137310 */ /* 0x004e220000301000 */
[----:B------:R-:W-:-:S14]  /*dd90*/  DSETP.GEU.AND P0, PT, |R2|, UR4, PT ;  /* 0x0000000402007e2a */ /* 0x000fdc000bf0e200 */
[----:B0-----:R-:W-:Y:S01]  /*dda0*/  @!P0 FMUL R19, R19, 1.175494350822287508e-38 ;  /* 0x0080000013138820 */ /* 0x001fe20000400000 */
[----:B------:R-:W-:Y:S06]  /*ddb0*/  BRA `(.L_x_3843) ;  /* 0x0000000800287947 */ /* 0x000fec0003800000 */
.L_x_3851:
        /* <DEDUP_REMOVED lines=25> */
.L_x_3854:
        /* <DEDUP_REMOVED lines=12> */
.L_x_3853:
[----:B------:R-:W2:Y:S02]  /*e010*/  LDG.E.U16 R2, desc[UR36][R2.64] ;  /* 0x0000002402027981 */ /* 0x000ea4000c1e1500 */
[----:B--2---:R-:W-:Y:S01]  /*e020*/  SHF.L.U32 R19, R2, 0x10, RZ ;  /* 0x0000001002137819 */ /* 0x004fe200000006ff */
[----:B------:R-:W-:Y:S06]  /*e030*/  BRA `(.L_x_3843) ;  /* 0x0000000400887947 */ /* 0x000fec0003800000 */
.L_x_3850:
        /* <DEDUP_REMOVED lines=11> */
.L_x_3857:
        /* <DEDUP_REMOVED lines=20> */
.L_x_3859:
[----:B------:R-:W-:Y:S05]  /*e230*/  BSYNC.RECONVERGENT B0 ;  /* 0x0000000000007941 */ /* 0x000fea0003800200 */
.L_x_3858:
[----:B------:R-:W-:Y:S01]  /*e240*/  IMAD.SHL.U32 R0, R0, 0x100000, RZ ;  /* 0x0010000000007824 */ /* 0x000fe200078e00ff */
[----:B------:R-:W-:-:S04]  /*e250*/  LEA R2, R2, 0x3b800000, 0x17 ;  /* 0x3b80000002027811 */ /* 0x000fc800078eb8ff */
[----:B------:R-:W-:Y:S01]  /*e260*/  LOP3.LUT R19, R2, R0, R19, 0xfe, !PT ;  /* 0x0000000002137212 */ /* 0x000fe200078efe13 */
[----:B------:R-:W-:Y:S06]  /*e270*/  BRA `(.L_x_3843) ;  /* 0x0000000000f87947 */ /* 0x000fec0003800000 */
.L_x_3856:
        /* <DEDUP_REMOVED lines=20> */
.L_x_3861:
[----:B------:R-:W-:Y:S05]  /*e3c0*/  BSYNC.RECONVERGENT B0 ;  /* 0x0000000000007941 */ /* 0x000fea0003800200 */
.L_x_3860:
[----:B------:R-:W-:Y:S01]  /*e3d0*/  IMAD.SHL.U32 R0, R0, 0x200000, RZ ;  /* 0x0020000000007824 */ /* 0x000fe200078e00ff */
[----:B------:R-:W-:-:S04]  /*e3e0*/  LEA R2, R2, 0x37800000, 0x17 ;  /* 0x3780000002027811 */ /* 0x000fc800078eb8ff */
[----:B------:R-:W-:Y:S01]  /*e3f0*/  LOP3.LUT R19, R2, R0, R19, 0xfe, !PT ;  /* 0x0000000002137212 */ /* 0x000fe200078efe13 */
[----:B------:R-:W-:Y:S06]  /*e400*/  BRA `(.L_x_3843) ;  /* 0x0000000000947947 */ /* 0x000fec0003800000 */
.L_x_3855:
        /* <DEDUP_REMOVED lines=14> */
.L_x_3842:
        /* <DEDUP_REMOVED lines=16> */
.L_x_3864:
[----:B------:R-:W-:Y:S01]  /*e5f0*/  IMAD.MOV.U32 R19, RZ, RZ, RZ ;  /* 0x000000ffff137224 */ /* 0x000fe200078e00ff */
[----:B------:R-:W-:Y:S06]  /*e600*/  BRA `(.L_x_3843) ;  /* 0x0000000000147947 */ /* 0x000fec0003800000 */
.L_x_3863:
[----:B------:R-:W2:Y:S02]  /*e610*/  LDG.E.64 R2, desc[UR36][R2.64] ;  /* 0x0000002402027981 */ /* 0x000ea4000c1e1b00 */
[----:B--2---:R0:W1:Y:S01]  /*e620*/  I2F.U64 R19, R2 ;  /* 0x0000000200137312 */ /* 0x0040620000301000 */
[----:B------:R-:W-:Y:S05]  /*e630*/  BRA `(.L_x_3843) ;  /* 0x0000000000087947 */ /* 0x000fea0003800000 */
.L_x_3862:
[----:B------:R-:W2:Y:S02]  /*e640*/  LDG.E R2, desc[UR36][R2.64] ;  /* 0x0000002402027981 */ /* 0x000ea4000c1e1900 */
[----:B--2---:R-:W-:-:S07]  /*e650*/  I2FP.F32.U32 R19, R2 ;  /* 0x0000000200137245 */ /* 0x004fce0000201000 */
.L_x_3843:
[----:B------:R-:W-:Y:S05]  /*e660*/  BSYNC.RECONVERGENT B6 ;  /* 0x0000000000067941 */ /* 0x000fea0003800200 */
.L_x_3837:
[----:B------:R-:W0:Y:S01]  /*e670*/  LDCU.64 UR6, c[0x0][0x5f8] ;  /* 0x0000bf00ff0677ac */ /* 0x000e220008000a00 */
[----:B------:R-:W-:Y:S01]  /*e680*/  BSSY.RECONVERGENT B6, `(.L_x_3865) ;  /* 0x00000dd000067945 */ /* 0x000fe20003800200 */
[----:B------:R-:W-:-:S04]  /*e690*/  UPRMT UR4, UR42, 0x9910, URZ ;  /* 0x000099102a047896 */ /* 0x000fc800080000ff */
[----:B------:R-:W-:Y:S01]  /*e6a0*/  UISETP.GT.AND UP0, UPT, UR4, 0x9, UPT ;  /* 0x000000090400788c */ /* 0x000fe2000bf04270 */
[----:B0-234-:R-:W-:-:S04]  /*e6b0*/  IADD3 R2, P0, PT, R18, UR6, RZ ;  /* 0x0000000612027c10 */ /* 0x01dfc8000ff1e0ff */
        /* <DEDUP_REMOVED lines=13> */
.L_x_3869:
[----:B------:R-:W2:Y:S02]  /*e790*/  LDG.E.U8 R0, desc[UR36][R2.64] ;  /* 0x0000002402007981 */ /* 0x000ea4000c1e1100 */
[----:B--2---:R-:W-:Y:S01]  /*e7a0*/  I2FP.F32.U32 R0, R0 ;  /* 0x0000000000007245 */ /* 0x004fe20000201000 */
[----:B------:R-:W-:Y:S06]  /*e7b0*/  BRA `(.L_x_3871) ;  /* 0x0000000c00247947 */ /* 0x000fec0003800000 */
.L_x_3868:
[----:B------:R-:W-:-:S09]  /*e7c0*/  UISETP.NE.AND UP0, UPT, UR4, 0x2, UPT ;  /* 0x000000020400788c */ /* 0x000fd2000bf05270 */
[----:B------:R-:W-:Y:S05]  /*e7d0*/  BRA.U !UP0, `(.L_x_3872) ;  /* 0x0000000108287547 */ /* 0x000fea000b800000 */
[----:B------:R-:W-:-:S09]  /*e7e0*/  UISETP.NE.AND UP0, UPT, UR4, 0x3, UPT ;  /* 0x000000030400788c */ /* 0x000fd2000bf05270 */
[----:B------:R-:W-:Y:S05]  /*e7f0*/  BRA.U !UP0, `(.L_x_3873) ;  /* 0x0000000108147547 */ /* 0x000fea000b800000 */
[----:B------:R-:W-:-:S09]  /*e800*/  UISETP.NE.AND UP0, UPT, UR4, 0x4, UPT ;  /* 0x000000040400788c */ /* 0x000fd2000bf05270 */
[----:B------:R-:W-:Y:S05]  /*e810*/  BRA.U UP0, `(.L_x_3870) ;  /* 0x0000000900b07547 */ /* 0x000fea000b800000 */
[----:B------:R-:W2:Y:S02]  /*e820*/  LDG.E.64 R2, desc[UR36][R2.64] ;  /* 0x0000002402027981 */ /* 0x000ea4000c1e1b00 */
[----:B--2---:R3:W4:Y:S01]  /*e830*/  I2F.S64 R0, R2 ;  /* 0x0000000200007312 */ /* 0x0047220000301400 */
[----:B------:R-:W-:Y:S05]  /*e840*/  BRA `(.L_x_3871) ;  /* 0x0000000c00007947 */ /* 0x000fea0003800000 */
.L_x_3873:
[----:B------:R-:W2:Y:S02]  /*e850*/  LDG.E R0, desc[UR36][R2.64] ;  /* 0x0000002402007981 */ /* 0x000ea4000c1e1900 */
[----:B--2---:R-:W-:Y:S01]  /*e860*/  I2FP.F32.S32 R0, R0 ;  /* 0x0000000000007245 */ /* 0x004fe20000201400 */
[----:B------:R-:W-:Y:S06]  /*e870*/  BRA `(.L_x_3871) ;  /* 0x0000000800f47947 */ /* 0x000fec0003800000 */
.L_x_3872:
[----:B------:R-:W2:Y:S02]  /*e880*/  LDG.E.U16 R0, desc[UR36][R2.64] ;  /* 0x0000002402007981 */ /* 0x000ea4000c1e1500 */
[----:B--2---:R-:W0:Y:S01]  /*e890*/  I2F.S16 R0, R0 ;  /* 0x0000000000007306 */ /* 0x004e220000101400 */
[----:B------:R-:W-:Y:S05]  /*e8a0*/  BRA `(.L_x_3871) ;  /* 0x0000000800e87947 */ /* 0x000fea0003800000 */
.L_x_3867:
        /* <DEDUP_REMOVED lines=8> */
.L_x_3875:
[----:B------:R-:W2:Y:S02]  /*e930*/  LDG.E.U16 R0, desc[UR36][R2.64] ;  /* 0x0000002402007981 */ /* 0x000ea4000c1e1500 */
[----:B--2---:R-:W-:Y:S01]  /*e940*/  HADD2.F32 R0, -RZ, R0.H0_H0 ;  /* 0x20000000ff007230 */ /* 0x004fe20000004100 */
[----:B------:R-:W-:Y:S06]  /*e950*/  BRA `(.L_x_3871) ;  /* 0x0000000800bc7947 */ /* 0x000fec0003800000 */
.L_x_3874:
        /* <DEDUP_REMOVED lines=8> */
.L_x_3877:
[----:B------:R-:W2:Y:S02]  /*e9e0*/  LDG.E.U16 R0, desc[UR36][R2.64] ;  /* 0x0000002402007981 */ /* 0x000ea4000c1e1500 */
[----:B--2---:R-:W-:Y:S01]  /*e9f0*/  HADD2.F32 R0, -RZ, R0.H0_H0 ;  /* 0x20000000ff007230 */ /* 0x004fe20000004100 */
[----:B------:R-:W-:Y:S06]  /*ea00*/  BRA `(.L_x_3871) ;  /* 0x0000000800907947 */ /* 0x000fec0003800000 */
.L_x_3876:
[----:B------:R-:W2:Y:S01]  /*ea10*/  LDG.E.64 R2, desc[UR36][R2.64] ;  /* 0x0000002402027981 */ /* 0x000ea2000c1e1b00 */
[----:B------:R-:W-:Y:S01]  /*ea20*/  UMOV UR4, 0xf0000000 ;  /* 0xf000000000047882 */ /* 0x000fe20000000000 */
[----:B------:R-:W-:Y:S01]  /*ea30*/  UMOV UR5, 0x380fffff ;  /* 0x380fffff00057882 */ /* 0x000fe20000000000 */
[----:B--2---:R-:W0:Y:S01]  /*ea40*/  F2F.F32.F64 R0, R2 ;  /* 0x0000000200007310 */ /* 0x004e220000301000 */
[----:B------:R-:W-:-:S14]  /*ea50*/  DSETP.GEU.AND P0, PT, |R2|, UR4, PT ;  /* 0x0000000402007e2a */ /* 0x000fdc000bf0e200 */
[----:B0-----:R-:W-:Y:S01]  /*ea60*/  @!P0 FMUL R0, R0, 1.175494350822287508e-38 ;  /* 0x0080000000008820 */ /* 0x001fe20000400000 */
[----:B------:R-:W-:Y:S06]  /*ea70*/  BRA `(.L_x_3871) ;  /* 0x0000000800747947 */ /* 0x000fec0003800000 */
.L_x_3866:
        /* <DEDUP_REMOVED lines=12> */
.L_x_3880:
[----:B------:R-:W2:Y:S01]  /*eb40*/  LDG.E.64 R2, desc[UR36][R2.64] ;  /* 0x0000002402027981 */ /* 0x000ea2000c1e1b00 */
[----:B------:R-:W-:Y:S01]  /*eb50*/  UMOV UR4, 0xf0000000 ;  /* 0xf000000000047882 */ /* 0x000fe20000000000 */
[----:B------:R-:W-:Y:S01]  /*eb60*/  UMOV UR5, 0x380fffff ;  /* 0x380fffff00057882 */ /* 0x000fe20000000000 */
[----:B--2---:R-:W0:Y:S01]  /*eb70*/  F2F.F32.F64 R0, R2 ;  /* 0x0000000200007310 */ /* 0x004e220000301000 */
[----:B------:R-:W-:-:S14]  /*eb80*/  DSETP.GEU.AND P0, PT, |R2|, UR4, PT ;  /* 0x0000000402007e2a */ /* 0x000fdc000bf0e200 */
[----:B0-----:R-:W-:Y:S01]  /*eb90*/  @!P0 FMUL R0, R0, 1.175494350822287508e-38 ;  /* 0x0080000000008820 */ /* 0x001fe20000400000 */
[----:B------:R-:W-:Y:S06]  /*eba0*/  BRA `(.L_x_3871) ;  /* 0x0000000800287947 */ /* 0x000fec0003800000 */
.L_x_3879:
        /* <DEDUP_REMOVED lines=25> */
.L_x_3882:
        /* <DEDUP_REMOVED lines=12> */
.L_x_3881:
[----:B------:R-:W2:Y:S02]  /*ee00*/  LDG.E.U16 R0, desc[UR36][R2.64] ;  /* 0x0000002402007981 */ /* 0x000ea4000c1e1500 */
[----:B--2---:R-:W-:Y:S01]  /*ee10*/  IMAD.U32 R0, R0, 0x10000, RZ ;  /* 0x0001000000007824 */ /* 0x004fe200078e00ff */
[----:B------:R-:W-:Y:S06]  /*ee20*/  BRA `(.L_x_3871) ;  /* 0x0000000400887947 */ /* 0x000fec0003800000 */
.L_x_3878:
        /* <DEDUP_REMOVED lines=11> */
.L_x_3885:
        /* <DEDUP_REMOVED lines=20> */
.L_x_3887:
[----:B------:R-:W-:Y:S05]  /*f020*/  BSYNC.RECONVERGENT B0 ;  /* 0x0000000000007941 */ /* 0x000fea0003800200 */
.L_x_3886:
[----:B------:R-:W-:Y:S02]  /*f030*/  SHF.L.U32 R0, R0, 0x14, RZ ;  /* 0x0000001400007819 */ /* 0x000fe400000006ff */
[----:B------:R-:W-:-:S04]  /*f040*/  LEA R2, R2, 0x3b800000, 0x17 ;  /* 0x3b80000002027811 */ /* 0x000fc800078eb8ff */
[----:B------:R-:W-:Y:S01]  /*f050*/  LOP3.LUT R0, R2, R0, R7, 0xfe, !PT ;  /* 0x0000000002007212 */ /* 0x000fe200078efe07 */
[----:B------:R-:W-:Y:S06]  /*f060*/  BRA `(.L_x_3871) ;  /* 0x0000000000f87947 */ /* 0x000fec0003800000 */
.L_x_3884:
        /* <DEDUP_REMOVED lines=20> */
.L_x_3889:
[----:B------:R-:W-:Y:S05]  /*f1b0*/  BSYNC.RECONVERGENT B0 ;  /* 0x0000000000007941 */ /* 0x000fea0003800200 */
.L_x_3888:
[----:B------:R-:W-:Y:S01]  /*f1c0*/  IMAD.SHL.U32 R0, R0, 0x200000, RZ ;  /* 0x0020000000007824 */ /* 0x000fe200078e00ff */
[----:B------:R-:W-:-:S04]  /*f1d0*/  LEA R2, R2, 0x37800000, 0x17 ;  /* 0x3780000002027811 */ /* 0x000fc800078eb8ff */
[----:B------:R-:W-:Y:S01]  /*f1e0*/  LOP3.LUT R0, R2, R0, R7, 0xfe, !PT ;  /* 0x0000000002007212 */ /* 0x000fe200078efe07 */
[----:B------:R-:W-:Y:S06]  /*f1f0*/  BRA `(.L_x_3871) ;  /* 0x0000000000947947 */ /* 0x000fec0003800000 */
.L_x_3883:
        /* <DEDUP_REMOVED lines=14> */
.L_x_3870:
[----:B------:R-:W-:Y:S01]  /*f2e0*/  MOV R2, 0x0 ;  /* 0x0000000000027802 */ /* 0x000fe20000000f00 */
[----:B------:R-:W0:Y:S01]  /*f2f0*/  LDCU.64 UR4, c[0x4][0x188] ;  /* 0x01003100ff0477ac */ /* 0x000e220008000a00 */
[----:B------:R-:W-:Y:S02]  /*f300*/  HFMA2 R8, -RZ, RZ, 0, 4.64916229248046875e-06 ;  /* 0x0000004eff087431 */ /* 0x000fe400000001ff */
[----:B------:R-:W-:Y:S01]  /*f310*/  IMAD.MOV.U32 R12, RZ, RZ, 0x1 ;  /* 0x00000001ff0c7424 */ /* 0x000fe200078e00ff */
[----:B------:R-:W2:Y:S01]  /*f320*/  LDCU.64 UR6, c[0x4][0x190] ;  /* 0x01003200ff0677ac */ /* 0x000ea20008000a00 */
[----:B------:R-:W3:Y:S01]  /*f330*/  LDC.64 R2, c[0x4][R2] ;  /* 0x0100000002027b82 */ /* 0x000ee20000000a00 */
[----:B------:R-:W-:Y:S01]  /*f340*/  IMAD.MOV.U32 R13, RZ, RZ, RZ ;  /* 0x000000ffff0d7224 */ /* 0x000fe200078e00ff */
[----:B------:R-:W4:Y:S01]  /*f350*/  LDCU.64 UR8, c[0x4][0x78] ;  /* 0x01000f00ff0877ac */ /* 0x000f220008000a00 */
[----:B0-----:R-:W-:Y:S01]  /*f360*/  MOV R4, UR4 ;  /* 0x0000000400047c02 */ /* 0x001fe20008000f00 */
[----:B------:R-:W-:-:S02]  /*f370*/  IMAD.U32 R5, RZ, RZ, UR5 ;  /* 0x00000005ff057e24 */ /* 0x000fc4000f8e00ff */
[----:B--2---:R-:W-:Y:S01]  /*f380*/  IMAD.U32 R6, RZ, RZ, UR6 ;  /* 0x00000006ff067e24 */ /* 0x004fe2000f8e00ff */
[----:B------:R-:W-:Y:S01]  /*f390*/  MOV R7, UR7 ;  /* 0x0000000700077c02 */ /* 0x000fe20008000f00 */
[----:B----4-:R-:W-:Y:S02]  /*f3a0*/  IMAD.U32 R10, RZ, RZ, UR8 ;  /* 0x00000008ff0a7e24 */ /* 0x010fe4000f8e00ff */
[----:B------:R-:W-:-:S07]  /*f3b0*/  IMAD.U32 R11, RZ, RZ, UR9 ;  /* 0x00000009ff0b7e24 */ /* 0x000fce000f8e00ff */
[----:B------:R-:W-:-:S07]  /*f3c0*/  LEPC R20, `(.L_x_3892) ;  /* 0x000000001014794e */ /* 0x000fce0000000000 */
[----:B-1-3-5:R-:W-:Y:S05]  /*f3d0*/  CALL.ABS.NOINC R2 ;  /* 0x0000000002007343 */ /* 0x02afea0003c00000 */
.L_x_3892:
[----:B------:R-:W-:Y:S01]  /*f3e0*/  MOV R0, RZ ;  /* 0x000000ff00007202 */ /* 0x000fe20000000f00 */
[----:B------:R-:W-:Y:S06]  /*f3f0*/  BRA `(.L_x_3871) ;  /* 0x0000000000147947 */ /* 0x000fec0003800000 */
.L_x_3891:
[----:B------:R-:W2:Y:S02]  /*f400*/  LDG.E.64 R2, desc[UR36][R2.64] ;  /* 0x0000002402027981 */ /* 0x000ea4000c1e1b00 */
[----:B--2---:R0:W2:Y:S01]  /*f410*/  I2F.U64 R0, R2 ;  /* 0x0000000200007312 */ /* 0x0040a20000301000 */
[----:B------:R-:W-:Y:S05]  /*f420*/  BRA `(.L_x_3871) ;  /* 0x0000000000087947 */ /* 0x000fea0003800000 */
.L_x_3890:
[----:B------:R-:W2:Y:S02]  /*f430*/  LDG.E R0, desc[UR36][R2.64] ;  /* 0x0000002402007981 */ /* 0x000ea4000c1e1900 */
[----:B--2---:R-:W-:-:S07]  /*f440*/  I2FP.F32.U32 R0, R0 ;  /* 0x0000000000007245 */ /* 0x004fce0000201000 */
.L_x_3871:
[----:B------:R-:W-:Y:S05]  /*f450*/  BSYNC.RECONVERGENT B6 ;  /* 0x0000000000067941 */ /* 0x000fea0003800200 */
.L_x_3865:
[----:B------:R-:W-:Y:S01]  /*f460*/  UPRMT UR4, UR43, 0x9910, URZ ;  /* 0x000099102b047896 */ /* 0x000fe200080000ff */
[----:B012345:R-:W-:-:S03]  /*f470*/  FMNMX.FTZ R2, R0, R19, PT ;  /* 0x0000001300027209 */ /* 0x03ffc60003810000 */
[----:B------:R-:W-:-:S09]  /*f480*/  UISETP.GT.AND UP0, UPT, UR4, 0x9, UPT ;  /* 0x000000090400788c */ /* 0x000fd2000bf04270 */
        /* <DEDUP_REMOVED lines=12> */
.L_x_3896:
[----:B------:R-:W0:Y:S02]  /*f550*/  F2I.S64.TRUNC R2, R2 ;  /* 0x0000000200027311 */ /* 0x000e24000020d900 */
[----:B0-----:R-:W-:-:S05]  /*f560*/  IMAD.MOV.U32 R5, RZ, RZ, R2 ;  /* 0x000000ffff057224 */ /* 0x001fca00078e0002 */
[----:B------:R-:W-:Y:S01]  /*f570*/  STG.E.U8 desc[UR36][R16.64], R5 ;  /* 0x0000000510007986 */ /* 0x000fe2000c101124 */
[----:B------:R-:W-:Y:S05]  /*f580*/  EXIT ;  /* 0x000000000000794d */ /* 0x000fea0003800000 */
.L_x_3895:
        /* <DEDUP_REMOVED lines=9> */
.L_x_3899:
[----:B------:R-:W0:Y:S02]  /*f620*/  F2I.FTZ.TRUNC.NTZ R3, R2 ;  /* 0x0000000200037305 */ /* 0x000e24000021f100 */
[----:B0-----:R-:W-:Y:S01]  /*f630*/  STG.E desc[UR36][R16.64], R3 ;  /* 0x0000000310007986 */ /* 0x001fe2000c101924 */
[----:B------:R-:W-:Y:S05]  /*f640*/  EXIT ;  /* 0x000000000000794d */ /* 0x000fea0003800000 */
.L_x_3898:
[----:B------:R-:W0:Y:S02]  /*f650*/  F2I.FTZ.TRUNC.NTZ R3, R2 ;  /* 0x0000000200037305 */ /* 0x000e24000021f100 */
[----:B0-----:R-:W-:Y:S01]  /*f660*/  STG.E.U16 desc[UR36][R16.64], R3 ;  /* 0x0000000310007986 */ /* 0x001fe2000c101524 */
[----:B------:R-:W-:Y:S05]  /*f670*/  EXIT ;  /* 0x000000000000794d */ /* 0x000fea0003800000 */
.L_x_3894:
        /* <DEDUP_REMOVED lines=8> */
.L_x_3901:
[----:B------:R-:W-:-:S05]  /*f700*/  F2FP.F16.F32.PACK_AB R2, RZ, R2 ;  /* 0x00000002ff02723e */ /* 0x000fca00000000ff */
[----:B------:R-:W-:Y:S01]  /*f710*/  STG.E.U16 desc[UR36][R16.64], R2 ;  /* 0x0000000210007986 */ /* 0x000fe2000c101524 */
[----:B------:R-:W-:Y:S05]  /*f720*/  EXIT ;  /* 0x000000000000794d */ /* 0x000fea0003800000 */
.L_x_3900:
        /* <DEDUP_REMOVED lines=9> */
.L_x_3903:
[----:B------:R-:W-:-:S04]  /*f7c0*/  F2FP.F16.F32.PACK_AB R3, RZ, R2 ;  /* 0x00000002ff03723e */ /* 0x000fc800000000ff */
[----:B------:R-:W-:-:S05]  /*f7d0*/  PRMT R3, R3, 0x5410, RZ ;  /* 0x0000541003037816 */ /* 0x000fca00000000ff */
[----:B------:R-:W-:Y:S01]  /*f7e0*/  STG.E desc[UR36][R16.64], R3 ;  /* 0x0000000310007986 */ /* 0x000fe2000c101924 */
[----:B------:R-:W-:Y:S05]  /*f7f0*/  EXIT ;  /* 0x000000000000794d */ /* 0x000fea0003800000 */
.L_x_3902:
[----:B------:R-:W-:-:S06]  /*f800*/  FMUL.FTZ R2, R2, 1 ;  /* 0x3f80000002027820 */ /* 0x000fcc0000410000 */
[----:B------:R-:W0:Y:S02]  /*f810*/  F2F.F64.F32 R2, R2 ;  /* 0x0000000200027310 */ /* 0x000e240000201800 */
[----:B0-----:R-:W-:Y:S01]  /*f820*/  STG.E.64 desc[UR36][R16.64], R2 ;  /* 0x0000000210007986 */ /* 0x001fe2000c101b24 */
[----:B------:R-:W-:Y:S05]  /*f830*/  EXIT ;  /* 0x000000000000794d */ /* 0x000fea0003800000 */
.L_x_3893:
        /* <DEDUP_REMOVED lines=13> */
.L_x_3907:
        /* <DEDUP_REMOVED lines=16> */
.L_x_3910:
[----:B------:R-:W-:-:S04]  /*fa10*/  SHF.R.U32.HI R2, RZ, 0x18, R2 ;  /* 0x00000018ff027819 */ /* 0x000fc80000011602 */
[----:B------:R-:W-:-:S04]  /*fa20*/  LOP3.LUT R2, R3, 0x80, R2, 0xf8, !PT ;  /* 0x0000008003027812 */ /* 0x000fc800078ef802 */
[----:B------:R-:W-:-:S07]  /*fa30*/  PRMT R8, R2, 0x7610, R8 ;  /* 0x0000761002087816 */ /* 0x000fce0000000008 */
.L_x_3909:
[----:B------:R-:W-:Y:S05]  /*fa40*/  BSYNC.RECONVERGENT B0 ;  /* 0x0000000000007941 */ /* 0x000fea0003800200 */
.L_x_3908:
[----:B------:R-:W-:Y:S01]  /*fa50*/  STG.E.U8 desc[UR36][R16.64], R8 ;  /* 0x0000000810007986 */ /* 0x000fe2000c101124 */
[----:B------:R-:W-:Y:S05]  /*fa60*/  EXIT ;  /* 0x000000000000794d */ /* 0x000fea0003800000 */
.L_x_3906:
        /* <DEDUP_REMOVED lines=16> */
.L_x_3913:
[----:B------:R-:W-:-:S04]  /*fb70*/  SHF.R.U32.HI R2, RZ, 0x18, R2 ;  /* 0x00000018ff027819 */ /* 0x000fc80000011602 */
[----:B------:R-:W-:-:S04]  /*fb80*/  LOP3.LUT R3, R3, 0x80, R2, 0xf8, !PT ;  /* 0x0000008003037812 */ /* 0x000fc800078ef802 */
[----:B------:R-:W-:-:S07]  /*fb90*/  PRMT R8, R3, 0x7610, R8 ;  /* 0x0000761003087816 */ /* 0x000fce0000000008 */
.L_x_3912:
[----:B------:R-:W-:Y:S05]  /*fba0*/  BSYNC.RECONVERGENT B0 ;  /* 0x0000000000007941 */ /* 0x000fea0003800200 */
.L_x_3911:
[----:B------:R-:W-:Y:S01]  /*fbb0*/  STG.E.U8 desc[UR36][R16.64], R8 ;  /* 0x0000000810007986 */ /* 0x000fe2000c101124 */
[----:B------:R-:W-:Y:S05]  /*fbc0*/  EXIT ;  /* 0x000000000000794d */ /* 0x000fea0003800000 */
.L_x_3905:
        /* <DEDUP_REMOVED lines=21> */
.L_x_3915:
[----:B------:R-:W0:Y:S02]  /*fd20*/  F2I.U64.TRUNC R2, R2 ;  /* 0x0000000200027311 */ /* 0x000e24000020d800 */
[----:B0-----:R-:W-:Y:S01]  /*fd30*/  STG.E.64 desc[UR36][R16.64], R2 ;  /* 0x0000000210007986 */ /* 0x001fe2000c101b24 */
[----:B------:R-:W-:Y:S05]  /*fd40*/  EXIT ;  /* 0x000000000000794d */ /* 0x000fea0003800000 */
.L_x_3914:
[----:B------:R-:W0:Y:S02]  /*fd50*/  F2I.FTZ.U32.TRUNC.NTZ R3, R2 ;  /* 0x0000000200037305 */ /* 0x000e24000021f000 */
[----:B0-----:R-:W-:Y:S01]  /*fd60*/  STG.E desc[UR36][R16.64], R3 ;  /* 0x0000000310007986 */ /* 0x001fe2000c101924 */
[----:B------:R-:W-:Y:S05]  /*fd70*/  EXIT ;  /* 0x000000000000794d */ /* 0x000fea0003800000 */
.L_x_3904:
        /* <DEDUP_REMOVED lines=10> */
.L_x_3917:
[----:B------:R-:W-:Y:S01]  /*fe20*/  FMUL.FTZ R4, R2, 1 ;  /* 0x3f80000002047820 */ /* 0x000fe20000410000 */
[----:B------:R-:W-:-:S05]  /*fe30*/  CS2R R6, SRZ ;  /* 0x0000000000067805 */ /* 0x000fca000001ff00 */
[----:B------:R-:W0:Y:S02]  /*fe40*/  F2F.F64.F32 R4, R4 ;  /* 0x0000000400047310 */ /* 0x000e240000201800 */
[----:B0-----:R-:W-:Y:S01]  /*fe50*/  STG.E.128 desc[UR36][R16.64], R4 ;  /* 0x0000000410007986 */ /* 0x001fe2000c101d24 */
[----:B------:R-:W-:Y:S05]  /*fe60*/  EXIT ;  /* 0x000000000000794d */ /* 0x000fea0003800000 */
.L_x_3916:
[----:B------:R-:W-:-:S09]  /*fe70*/  UISETP.NE.AND UP0, UPT, UR4, 0xf, UPT ;  /* 0x0000000f0400788c */ /* 0x000fd2000bf05270 */
[----:B------:R-:W-:Y:S05]  /*fe80*/  BRA.U !UP0, `(.L_x_3918) ;  /* 0x0000000108e07547 */ /* 0x000fea000b800000 */
[----:B------:R-:W-:-:S09]  /*fe90*/  UISETP.NE.AND UP0, UPT, UR4, 0x17, UPT ;  /* 0x000000170400788c */ /* 0x000fd2000bf05270 */
[----:B------:R-:W-:Y:S05]  /*fea0*/  BRA.U !UP0, `(.L_x_3919) ;  /* 0x00000001088c7547 */ /* 0x000fea000b800000 */
[----:B------:R-:W-:-:S09]  /*feb0*/  UISETP.NE.AND UP0, UPT, UR4, 0x18, UPT ;  /* 0x000000180400788c */ /* 0x000fd2000bf05270 */
[----:B------:R-:W-:Y:S05]  /*fec0*/  BRA.U !UP0, `(.L_x_3920) ;  /* 0x0000000108447547 */ /* 0x000fea000b800000 */
.L_x_3897:
        /* <DEDUP_REMOVED lines=16> */
.L_x_3921:
[----:B------:R-:W-:Y:S05]  /*ffd0*/  EXIT ;  /* 0x000000000000794d */ /* 0x000fea0003800000 */
.L_x_3920:
[----:B------:R-:W-:Y:S01]  /*ffe0*/  LOP3.LUT R4, R2, 0x7fffffff, RZ, 0xc0, !PT ;  /* 0x7fffffff02047812 */ /* 0x000fe200078ec0ff */
[----:B------:R-:W-:Y:S01]  /*fff0*/  BSSY.RECONVERGENT B0, `(.L_x_3922) ;  /* 0x000000b000007945 */ /* 0x000fe20003800200 */
[----:B------:R-:W-:Y:S02]  /*10000*/  SHF.R.U32.HI R5, RZ, 0x18, R2 ;  /* 0x00000018ff057819 */ /* 0x000fe40000011602 */
[----:B------:R-:W-:Y:S02]  /*10010*/  ISETP.GT.U32.AND P0, PT, R4, 0x43efffff, PT ;  /* 0x43efffff0400780c */ /* 0x000fe40003f04070 */
[----:B------:R-:W-:-:S11]  /*10020*/  MOV R0, 0x7f ;  /* 0x0000007f00007802 */ /* 0x000fd60000000f00 */
[----:B------:R-:W-:Y:S05]  /*10030*/  @P0 BRA `(.L_x_3923) ;  /* 0x0000000000180947 */ /* 0x000fea0003800000 */
[----:B------:R-:W-:-:S13]  /*10040*/  ISETP.GE.U32.AND P0, PT, R4, 0x3c800000, PT ;  /* 0x3c8000000400780c */ /* 0x000fda0003f06070 */
[----:B------:R-:W-:-:S04]  /*10050*/  @P0 SHF.R.U32.HI R0, RZ, 0x14, R2 ;  /* 0x00000014ff000819 */ /* 0x000fc80000011602 */
[----:B------:R-:W-:-:S04]  /*10060*/  @P0 LOP3.LUT R3, R0, 0x1, RZ, 0xc0, !PT ;  /* 0x0000000100030812 */ /* 0x000fc800078ec0ff */
[----:B------:R-:W-:-:S04]  /*10070*/  @P0 IADD3 R0, PT, PT, R2, 0x407ffff, R3 ;  /* 0x0407ffff02000810 */ /* 0x000fc80007ffe003 */
[----:B------:R-:W-:Y:S01]  /*10080*/  @P0 SHF.R.U32.HI R0, RZ, 0x14, R0 ;  /* 0x00000014ff000819 */ /* 0x000fe20000011600 */
[----:B------:R-:W-:-:S07]  /*10090*/  @!P0 FADD.FTZ R0, R4, 16384 ;  /* 0x4680000004008421 */ /* 0x000fce0000010000 */
.L_x_3923:
[----:B------:R-:W-:Y:S05]  /*100a0*/  BSYNC.RECONVERGENT B0 ;  /* 0x0000000000007941 */ /* 0x000fea0003800200 */
.L_x_3922:
[----:B------:R-:W-:-:S05]  /*100b0*/  LOP3.LUT R3, R0, 0x80, R5, 0xf8, !PT ;  /* 0x0000008000037812 */ /* 0x000fca00078ef805 */
[----:B------:R-:W-:Y:S01]  /*100c0*/  STG.E.U8 desc[UR36][R16.64], R3 ;  /* 0x0000000310007986 */ /* 0x000fe2000c101124 */
[----:B------:R-:W-:Y:S05]  /*100d0*/  EXIT ;  /* 0x000000000000794d */ /* 0x000fea0003800000 */
.L_x_3919:
        /* <DEDUP_REMOVED lines=11> */
.L_x_3925:
[----:B------:R-:W-:Y:S01]  /*10190*/  IMAD.MOV.U32 R0, RZ, RZ, 0x7f ;  /* 0x0000007fff007424 */ /* 0x000fe200078e00ff */
[----:B------:R-:W-:-:S04]  /*101a0*/  ISETP.GT.U32.AND P0, PT, R4, 0x7f800000, PT ;  /* 0x7f8000000400780c */ /* 0x000fc80003f04070 */
[----:B------:R-:W-:-:S09]  /*101b0*/  SEL R0, R0, 0x7c, P0 ;  /* 0x0000007c00007807 */ /* 0x000fd20000000000 */
.L_x_3926:
[----:B------:R-:W-:Y:S05]  /*101c0*/  BSYNC.RECONVERGENT B0 ;  /* 0x0000000000007941 */ /* 0x000fea0003800200 */
.L_x_3924:
[----:B------:R-:W-:-:S04]  /*101d0*/  SHF.R.U32.HI R3, RZ, 0x18, R2 ;  /* 0x00000018ff037819 */ /* 0x000fc80000011602 */
[----:B------:R-:W-:-:S05]  /*101e0*/  LOP3.LUT R3, R0, 0x80, R3, 0xf8, !PT ;  /* 0x0000008000037812 */ /* 0x000fca00078ef803 */
[----:B------:R-:W-:Y:S01]  /*101f0*/  STG.E.U8 desc[UR36][R16.64], R3 ;  /* 0x0000000310007986 */ /* 0x000fe2000c101124 */
[----:B------:R-:W-:Y:S05]  /*10200*/  EXIT ;  /* 0x000000000000794d */ /* 0x000fea0003800000 */
.L_x_3918:
[----:B------:R-:W-:-:S05]  /*10210*/  F2FP.BF16.F32.PACK_AB R2, RZ, R2 ;  /* 0x00000002ff02723e */ /* 0x000fca00000010ff */
[----:B------:R-:W-:Y:S01]  /*10220*/  STG.E.U16 desc[UR36][R16.64], R2 ;  /* 0x0000000210007986 */ /* 0x000fe2000c101524 */
[----:B------:R-:W-:Y:S05]  /*10230*/  EXIT ;  /* 0x000000000000794d */ /* 0x000fea0003800000 */
.L_x_3927:
        /* <DEDUP_REMOVED lines=12> */
.L_x_41705:


//--------------------- .text._ZN2at6native27unrolled_elementwise_kernelINS0_13BinaryFunctorIfffZZZNS0_16fmin_kernel_cudaERNS_18TensorIteratorBaseEENKUlvE_clEvENKUlvE0_clEvEUlffE_EESt5arrayIPcLm3EELi4E23TrivialOffsetCalculatorILi2EjESC_ILi1EjENS0_6memory12LoadWithCastILi2EEENSF_13StoreWithCastILi1EEEEEviT_T0_T2_T3_T4_T5_ --------------------------
	.section	.text._ZN2at6native27unrolled_elementwise_kernelINS0_13BinaryFunctorIfffZZZNS0_16fmin_kernel_cudaERNS_18TensorIteratorBaseEENKUlvE_clEvENKUlvE0_clEvEUlffE_EESt5arrayIPcLm3EELi4E23TrivialOffsetCalculatorILi2EjESC_ILi1EjENS0_6memory12LoadWithCastILi2EEENSF_13StoreWithCastILi1EEEEEviT_T0_T2_T3_T4_T5_,"ax",@progbits
	.align	128
        .global         _ZN2at6native27unrolled_elementwise_kernelINS0_13BinaryFunctorIfffZZZNS0_16fmin_kernel_cudaERNS_18TensorIteratorBaseEENKUlvE_clEvENKUlvE0_clEvEUlffE_EESt5arrayIPcLm3EELi4E23TrivialOffsetCalculatorILi2EjESC_ILi1EjENS0_6memory12LoadWithCastILi2EEENSF_13StoreWithCastILi1EEEEEviT_T0_T2_T3_T4_T5_
        .type           _ZN2at6native27unrolled_elementwise_kernelINS0_13BinaryFunctorIfffZZZNS0_16fmin_kernel_cudaERNS_18TensorIteratorBaseEENKUlvE_clEvENKUlvE0_clEvEUlffE_EESt5arrayIPcLm3EELi4E23TrivialOffsetCalculatorILi2EjESC_ILi1EjENS0_6memory12LoadWithCastILi2EEENSF_13StoreWithCastILi1EEEEEviT_T0_T2_T3_T4_T5_,@function
        .size           _ZN2at6native27unrolled_elementwise_kernelINS0_13BinaryFunctorIfffZZZNS0_16fmin_kernel_cudaERNS_18TensorIteratorBaseEENKUlvE_clEvENKUlvE0_clEvEUlffE_EESt5arrayIPcLm3EELi4E23TrivialOffsetCalculatorILi2EjESC_ILi1EjENS0_6memory12LoadWithCastILi2EEENSF_13StoreWithCastILi1EEEEEviT_T0_T2_T3_T4_T5_,(.L_x_41706 - _ZN2at6native27unrolled_elementwise_kernelINS0_13BinaryFunctorIfffZZZNS0_16fmin_kernel_cudaERNS_18TensorIteratorBaseEENKUlvE_clEvENKUlvE0_clEvEUlffE_EESt5arrayIPcLm3EELi4E23TrivialOffsetCalculatorILi2EjESC_ILi1EjENS0_6memory12LoadWithCastILi2EEENSF_13StoreWithCastILi1EEEEEviT_T0_T2_T3_T4_T5_)
        .other          _ZN2at6native27unrolled_elementwise_kernelINS0_13BinaryFunctorIfffZZZNS0_16fmin_kernel_cudaERNS_18TensorIteratorBaseEENKUlvE_clEvENKUlvE0_clEvEUlffE_EESt5arrayIPcLm3EELi4E23TrivialOffsetCalculatorILi2EjESC_ILi1EjENS0_6memory12LoadWithCastILi2EEENSF_13StoreWithCastILi1EEEEEviT_T0_T2_T3_T4_T5_,@"STO_CUDA_ENTRY STV_DEFAULT"
_ZN2at6native27unrolled_elementwise_kernelINS0_13BinaryFunctorIfffZZZNS0_16fmin_kernel_cudaERNS_18TensorIteratorBaseEENKUlvE_clEvENKUlvE0_clEvEUlffE_EESt5arrayIPcLm3EELi4E23TrivialOffsetCalculatorILi2EjESC_ILi1EjENS0_6memory12LoadWithCastILi2EEENSF_13StoreWithCastILi1EEEEEviT_T0_T2_T3_T4_T5_:
.text._ZN2at6native27unrolled_elementwise_kernelINS0_13BinaryFunctorIfffZZZNS0_16fmin_kernel_cudaERNS_18TensorIteratorBaseEENKUlvE_clEvENKUlvE0_clEvEUlffE_EESt5arrayIPcLm3EELi4E23TrivialOffsetCalculatorILi2EjESC_ILi1EjENS0_6memory12LoadWithCastILi2EEENSF_13StoreWithCastILi1EEEEEviT_T0_T2_T3_T4_T5_:
        /* <DEDUP_REMOVED lines=8> */
[----:B------:R-:W-:Y:S01]  /*0080*/  IMAD.MOV.U32 R26, RZ, RZ, RZ ;  /* 0x000000ffff1a7224 */ /* 0x000fe200078e00ff */
        /* <DEDUP_REMOVED lines=26> */
.L_x_3934:
[----:B------:R-:W2:Y:S02]  /*0230*/  LDG.E.U8 R4, desc[UR36][R4.64] ;  /* 0x0000002404047981 */ /* 0x000ea4000c1e1100 */
[----:B--2---:R-:W-:Y:S01]  /*0240*/  I2FP.F32.U32 R29, R4 ;  /* 0x00000004001d7245 */ /* 0x004fe20000201000 */
[----:B------:R-:W-:Y:S06]  /*0250*/  BRA `(.L_x_3936) ;  /* 0x0000000c00247947 */ /* 0x000fec0003800000 */
.L_x_3933:
        /* <DEDUP_REMOVED lines=9> */
.L_x_3938:
[----:B------:R-:W2:Y:S02]  /*02f0*/  LDG.E R4, desc[UR36][R4.64] ;  /* 0x0000002404047981 */ /* 0x000ea4000c1e1900 */
[----:B--2---:R-:W-:Y:S01]  /*0300*/  I2FP.F32.S32 R29, R4 ;  /* 0x00000004001d7245 */ /* 0x004fe20000201400 */
[----:B------:R-:W-:Y:S06]  /*0310*/  BRA `(.L_x_3936) ;  /* 0x0000000800f47947 */ /* 0x000fec0003800000 */
.L_x_3937:
[----:B------:R-:W2:Y:S02]  /*0320*/  LDG.E.U16 R4, desc[UR36][R4.64] ;  /* 0x0000002404047981 */ /* 0x000ea4000c1e1500 */
[----:B--2---:R2:W3:Y:S01]  /*0330*/  I2F.S16 R29, R4 ;  /* 0x00000004001d7306 */ /* 0x0044e20000101400 */
[----:B------:R-:W-:Y:S05]  /*0340*/  BRA `(.L_x_3936) ;  /* 0x0000000800e87947 */ /* 0x000fea0003800000 */
.L_x_3932:
        /* <DEDUP_REMOVED lines=8> */
.L_x_3940:
[----:B------:R-:W2:Y:S02]  /*03d0*/  LDG.E.U16 R4, desc[UR36][R4.64] ;  /* 0x0000002404047981 */ /* 0x000ea4000c1e1500 */
[----:B--2---:R-:W-:Y:S01]  /*03e0*/  HADD2.F32 R29, -RZ, R4.H0_H0 ;  /* 0x20000004ff1d7230 */ /* 0x004fe20000004100 */
[----:B------:R-:W-:Y:S06]  /*03f0*/  BRA `(.L_x_3936) ;  /* 0x0000000800bc7947 */ /* 0x000fec0003800000 */
.L_x_3939:
        /* <DEDUP_REMOVED lines=8> */
.L_x_3942:
[----:B------:R-:W2:Y:S02]  /*0480*/  LDG.E.U16 R4, desc[UR36][R4.64] ;  /* 0x0000002404047981 */ /* 0x000ea4000c1e1500 */
[----:B--2---:R-:W-:Y:S01]  /*0490*/  HADD2.F32 R29, -RZ, R4.H0_H0 ;  /* 0x20000004ff1d7230 */ /* 0x004fe20000004100 */
[----:B------:R-:W-:Y:S06]  /*04a0*/  BRA `(.L_x_3936) ;  /* 0x0000000800907947 */ /* 0x000fec0003800000 */
.L_x_3941:
[----:B------:R-:W2:Y:S01]  /*04b0*/  LDG.E.64 R4, desc[UR36][R4.64] ;  /* 0x0000002404047981 */ /* 0x000ea2000c1e1b00 */
[----:B------:R-:W-:Y:S01]  /*04c0*/  UMOV UR4, 0xf0000000 ;  /* 0xf000000000047882 */ /* 0x000fe20000000000 */
[----:B------:R-:W-:Y:S01]  /*04d0*/  UMOV UR5, 0x380fffff ;  /* 0x380fffff00057882 */ /* 0x000fe20000000000 */
[----:B--2---:R-:W0:Y:S01]  /*04e0*/  F2F.F32.F64 R29, R4 ;  /* 0x00000004001d7310 */ /* 0x004e220000301000 */
[----:B------:R-:W-:-:S14]  /*04f0*/  DSETP.GEU.AND P0, PT, |R4|, UR4, PT ;  /* 0x0000000404007e2a */ /* 0x000fdc000bf0e200 */
[----:B0-----:R-:W-:Y:S01]  /*0500*/  @!P0 FMUL R29, R29, 1.175494350822287508e-38 ;  /* 0x008000001d1d8820 */ /* 0x001fe20000400000 */
[----:B------:R-:W-:Y:S06]  /*0510*/  BRA `(.L_x_3936) ;  /* 0x0000000800747947 */ /* 0x000fec0003800000 */
.L_x_3931:
        /* <DEDUP_REMOVED lines=12> */
.L_x_3945:
[----:B------:R-:W2:Y:S01]  /*05e0*/  LDG.E.64 R4, desc[UR36][R4.64] ;  /* 0x0000002404047981 */ /* 0x000ea2000c1e1b00 */
[----:B------:R-:W-:Y:S01]  /*05f0*/  UMOV UR4, 0xf0000000 ;  /* 0xf000000000047882 */ /* 0x000fe20000000000 */
[----:B------:R-:W-:Y:S01]  /*0600*/  UMOV UR5, 0x380fffff ;  /* 0x380fffff00057882 */ /* 0x000fe20000000000 */
[----:B--2---:R-:W0:Y:S01]  /*0610*/  F2F.F32.F64 R29, R4 ;  /* 0x00000004001d7310 */ /* 0x004e220000301000 */
[----:B------:R-:W-:-:S14]  /*0620*/  DSETP.GEU.AND P0, PT, |R4|, UR4, PT ;  /* 0x0000000404007e2a */ /* 0x000fdc000bf0e200 */
[----:B0-----:R-:W-:Y:S01]  /*0630*/  @!P0 FMUL R29, R29, 1.175494350822287508e-38 ;  /* 0x008000001d1d8820 */ /* 0x001fe20000400000 */
[----:B------:R-:W-:Y:S06]  /*0640*/  BRA `(.L_x_3936) ;  /* 0x0000000800287947 */ /* 0x000fec0003800000 */
.L_x_3944:
        /* <DEDUP_REMOVED lines=25> */
.L_x_3947:
[----:B------:R-:W2:Y:S02]  /*07e0*/  LDG.E.U8 R4, desc[UR36][R4.64] ;  /* 0x0000002404047981 */ /* 0x000ea4000c1e1100 */
[C---:B--2---:R-:W-:Y:S02]  /*07f0*/  IMAD.SHL.U32 R3, R4.reuse, 0x2000000, RZ ;  /* 0x0200000004037824 */ /* 0x044fe400078e00ff */
        /* <DEDUP_REMOVED lines=10> */
.L_x_3946:
[----:B------:R-:W2:Y:S02]  /*08a0*/  LDG.E.U16 R4, desc[UR36][R4.64] ;  /* 0x0000002404047981 */ /* 0x000ea4000c1e1500 */
[----:B--2---:R-:W-:Y:S01]  /*08b0*/  IMAD.U32 R29, R4, 0x10000, RZ ;  /* 0x00010000041d7824 */ /* 0x004fe200078e00ff */
[----:B------:R-:W-:Y:S06]  /*08c0*/  BRA `(.L_x_3936) ;  /* 0x0000000400887947 */ /* 0x000fec0003800000 */
.L_x_3943:
        /* <DEDUP_REMOVED lines=11> */
.L_x_3950:
        /* <DEDUP_REMOVED lines=20> */
.L_x_3952:
[----:B------:R-:W-:Y:S05]  /*0ac0*/  BSYNC.RECONVERGENT B0 ;  /* 0x0000000000007941 */ /* 0x000fea0003800200 */
.L_x_3951:
[----:B------:R-:W-:Y:S01]  /*0ad0*/  IMAD.SHL.U32 R0, R0, 0x100000, RZ ;  /* 0x0010000000007824 */ /* 0x000fe200078e00ff */
[----:B------:R-:W-:-:S04]  /*0ae0*/  LEA R3, R3, 0x3b800000, 0x17 ;  /* 0x3b80000003037811 */ /* 0x000fc800078eb8ff */
[----:B------:R-:W-:Y:S01]  /*0af0*/  LOP3.LUT R29, R3, R0, R29, 0xfe, !PT ;  /* 0x00000000031d7212 */ /* 0x000fe200078efe1d */
[----:B------:R-:W-:Y:S06]  /*0b00*/  BRA `(.L_x_3936) ;  /* 0x0000000000f87947 */ /* 0x000fec0003800000 */
.L_x_3949:
        /* <DEDUP_REMOVED lines=20> */
.L_x_3954:
[----:B------:R-:W-:Y:S05]  /*0c50*/  BSYNC.RECONVERGENT B0 ;  /* 0x0000000000007941 */ /* 0x000fea0003800200 */
.L_x_3953:
[----:B------:R-:W-:Y:S01]  /*0c60*/  IMAD.SHL.U32 R0, R0, 0x200000, RZ ;  /* 0x0020000000007824 */ /* 0x000fe200078e00ff */
[----:B------:R-:W-:-:S04]  /*0c70*/  LEA R3, R3, 0x37800000, 0x17 ;  /* 0x3780000003037811 */ /* 0x000fc800078eb8ff */
[----:B------:R-:W-:Y:S01]  /*0c80*/  LOP3.LUT R29, R3, R0, R29, 0xfe, !PT ;  /* 0x00000000031d7212 */ /* 0x000fe200078efe1d */
[----:B------:R-:W-:Y:S06]  /*0c90*/  BRA `(.L_x_3936) ;  /* 0x0000000000947947 */ /* 0x000fec0003800000 */
.L_x_3948:
[----:B------:R-:W-:-:S09]  /*0ca0*/  UISETP.NE.AND UP0, UPT, UR4, 0x1c, UPT ;  /* 0x0000001c0400788c */ /* 0x000fd2000bf05270 */
[----:B------:R-:W-:Y:S05]  /*0cb0*/  BRA.U !UP0, `(.L_x_3955) ;  /* 0x0000000108847547 */ /* 0x000fea000b800000 */
[----:B------:R-:W-:-:S09]  /*0cc0*/  UISETP.NE.AND UP0, UPT, UR4, 0x1d, UPT ;  /* 0x0000001d0400788c */ /* 0x000fd2000bf05270 */
[----:B------:R-:W-:Y:S05]  /*0cd0*/  BRA.U !UP0, `(.L_x_3956) ;  /* 0x0000000108707547 */ /* 0x000fea000b800000 */
[----:B------:R-:W-:-:S09]  /*0ce0*/  UISETP.NE.AND UP0, UPT, UR4, 0x2c, UPT ;  /* 0x0000002c0400788c */ /* 0x000fd2000bf05270 */
[----:B------:R-:W-:Y:S05]  /*0cf0*/  BRA.U !UP0, `(.L_x_3957) ;  /* 0x0000000108487547 */ /* 0x000fea000b800000 */
.L_x_3935:
        /* <DEDUP_REMOVED lines=16> */
.L_x_3958:
[----:B------:R-:W-:Y:S01]  /*0e00*/  IMAD.MOV.U32 R29, RZ, RZ, RZ ;  /* 0x000000ffff1d7224 */ /* 0x000fe200078e00ff */
[----:B------:R-:W-:Y:S06]  /*0e10*/  BRA `(.L_x_3936) ;  /* 0x0000000000347947 */ /* 0x000fec0003800000 */
.L_x_3957:
        /* <DEDUP_REMOVED lines=8> */
.L_x_3956:
[----:B------:R-:W2:Y:S02]  /*0ea0*/  LDG.E.64 R4, desc[UR36][R4.64] ;  /* 0x0000002404047981 */ /* 0x000ea4000c1e1b00 */
[----:B--2---:R0:W1:Y:S01]  /*0eb0*/  I2F.U64 R29, R4 ;  /* 0x00000004001d7312 */ /* 0x0040620000301000 */
[----:B------:R-:W-:Y:S05]  /*0ec0*/  BRA `(.L_x_3936) ;  /* 0x0000000000087947 */ /* 0x000fea0003800000 */
.L_x_3955:
[----:B------:R-:W2:Y:S02]  /*0ed0*/  LDG.E R4, desc[UR36][R4.64] ;  /* 0x0000002404047981 */ /* 0x000ea4000c1e1900 */
[----:B--2---:R-:W-:-:S07]  /*0ee0*/  I2FP.F32.U32 R29, R4 ;  /* 0x00000004001d7245 */ /* 0x004fce0000201000 */
.L_x_3936:
[----:B------:R-:W-:Y:S05]  /*0ef0*/  BSYNC.RECONVERGENT B6 ;  /* 0x0000000000067941 */ /* 0x000fea0003800200 */
.L_x_3930:
[----:B0-2-4-:R-:W0:Y:S01]  /*0f00*/  LDC.64 R4, c[0x0][0x398] ;  /* 0x0000e600ff047b82 */ /* 0x015e220000000a00 */
[----:B------:R-:W2:Y:S01]  /*0f10*/  LDCU UR5, c[0x0][0x3ac] ;  /* 0x00007580ff0577ac */ /* 0x000ea20008000800 */
        /* <DEDUP_REMOVED lines=18> */
.L_x_3963:
[----:B------:R-:W2:Y:S02]  /*1040*/  LDG.E.U8 R4, desc[UR36][R4.64] ;  /* 0x0000002404047981 */ /* 0x000ea4000c1e1100 */
[----:B--2---:R-:W-:Y:S01]  /*1050*/  I2FP.F32.U32 R26, R4 ;  /* 0x00000004001a7245 */ /* 0x004fe20000201000 */
[----:B------:R-:W-:Y:S06]  /*1060*/  BRA `(.L_x_3965) ;  /* 0x0000000c00287947 */ /* 0x000fec0003800000 */
.L_x_3962:
        /* <DEDUP_REMOVED lines=9> */
.L_x_3967:
[----:B------:R-:W2:Y:S02]  /*1100*/  LDG.E R4, desc[UR36][R4.64] ;  /* 0x0000002404047981 */ /* 0x000ea4000c1e1900 */
[----:B--2---:R-:W-:Y:S01]  /*1110*/  I2FP.F32.S32 R26, R4 ;  /* 0x00000004001a7245 */ /* 0x004fe20000201400 */
[----:B------:R-:W-:Y:S06]  /*1120*/  BRA `(.L_x_3965) ;  /* 0x0000000800f87947 */ /* 0x000fec0003800000 */
.L_x_3966:
[----:B------:R-:W2:Y:S02]  /*1130*/  LDG.E.U16 R4, desc[UR36][R4.64] ;  /* 0x0000002404047981 */ /* 0x000ea4000c1e1500 */
[----:B--2---:R0:W2:Y:S01]  /*1140*/  I2F.S16 R26, R4 ;  /* 0x00000004001a7306 */ /* 0x0040a20000101400 */
[----:B------:R-:W-:Y:S05]  /*1150*/  BRA `(.L_x_3965) ;  /* 0x0000000800ec7947 */ /* 0x000fea0003800000 */
.L_x_3961:
        /* <DEDUP_REMOVED lines=8> */
.L_x_3969:
[----:B------:R-:W2:Y:S02]  /*11e0*/  LDG.E.U16 R4, desc[UR36][R4.64] ;  /* 0x0000002404047981 */ /* 0x000ea4000c1e1500 */
[----:B--2---:R-:W-:Y:S01]  /*11f0*/  HADD2.F32 R26, -RZ, R4.H0_H0 ;  /* 0x20000004ff1a7230 */ /* 0x004fe20000004100 */
[----:B------:R-:W-:Y:S06]  /*1200*/  BRA `(.L_x_3965) ;  /* 0x0000000800c07947 */ /* 0x000fec0003800000 */
.L_x_3968:
        /* <DEDUP_REMOVED lines=8> */
.L_x_3971:
[----:B------:R-:W2:Y:S02]  /*1290*/  LDG.E.U16 R4, desc[UR36][R4.64] ;  /* 0x0000002404047981 */ /* 0x000ea4000c1e1500 */
[----:B--2---:R-:W-:Y:S01]  /*12a0*/  HADD2.F32 R26, -RZ, R4.H0_H0 ;  /* 0x20000004ff1a7230 */ /* 0x004fe20000004100 */
[----:B------:R-:W-:Y:S06]  /*12b0*/  BRA `(.L_x_3965) ;  /* 0x0000000800947947 */ /* 0x000fec0003800000 */
.L_x_3970:
[----:B------:R-:W2:Y:S01]  /*12c0*/  LDG.E.64 R4, desc[UR36][R4.64] ;  /* 0x0000002404047981 */ /* 0x000ea2000c1e1b00 */
[----:B------:R-:W-:Y:S01]  /*12d0*/  UMOV UR4, 0xf0000000 ;  /* 0xf000000000047882 */ /* 0x000fe20000000000 */
[----:B------:R-:W-:Y:S01]  /*12e0*/  UMOV UR5, 0x380fffff ;  /* 0x380fffff00057882 */ /* 0x000fe20000000000 */
[----:B--2---:R-:W0:Y:S01]  /*12f0*/  F2F.F32.F64 R26, R4 ;  /* 0x00000004001a7310 */ /* 0x004e220000301000 */
[----:B------:R-:W-:-:S14]  /*1300*/  DSETP.GEU.AND P0, PT, |R4|, UR4, PT ;  /* 0x0000000404007e2a */ /* 0x000fdc000bf0e200 */
[----:B0-----:R-:W-:Y:S01]  /*1310*/  @!P0 FMUL R26, R26, 1.175494350822287508e-38 ;  /* 0x008000001a1a8820 */ /* 0x001fe20000400000 */
[----:B------:R-:W-:Y:S06]  /*1320*/  BRA `(.L_x_3965) ;  /* 0x0000000800787947 */ /* 0x000fec0003800000 */
.L_x_3960:
        /* <DEDUP_REMOVED lines=12> */
.L_x_3974:
[----:B------:R-:W2:Y:S01]  /*13f0*/  LDG.E.64 R4, desc[UR36][R4.64] ;  /* 0x0000002404047981 */ /* 0x000ea2000c1e1b00 */
[----:B------:R-:W-:Y:S01]  /*1400*/  UMOV UR4, 0xf0000000 ;  /* 0xf000000000047882 */ /* 0x000fe20000000000 */
[----:B------:R-:W-:Y:S01]  /*1410*/  UMOV UR5, 0x380fffff ;  /* 0x380fffff00057882 */ /* 0x000fe20000000000 */
[----:B--2---:R-:W0:Y:S01]  /*1420*/  F2F.F32.F64 R26, R4 ;  /* 0x00000004001a7310 */ /* 0x004e220000301000 */
[----:B------:R-:W-:-:S14]  /*1430*/  DSETP.GEU.AND P0, PT, |R4|, UR4, PT ;  /* 0x0000000404007e2a */ /* 0x000fdc000bf0e200 */
[----:B0-----:R-:W-:Y:S01]  /*1440*/  @!P0 FMUL R26, R26, 1.175494350822287508e-38 ;  /* 0x008000001a1a8820 */ /* 0x001fe20000400000 */
[----:B------:R-:W-:Y:S06]  /*1450*/  BRA `(.L_x_3965) ;  /* 0x00000008002c7947 */ /* 0x000fec0003800000 */
.L_x_3973:
        /* <DEDUP_REMOVED lines=25> */
.L_x_3976:
        /* <DEDUP_REMOVED lines=13> */
.L_x_3975:
[----:B------:R-:W2:Y:S02]  /*16c0*/  LDG.E.U16 R4, desc[UR36][R4.64] ;  /* 0x0000002404047981 */ /* 0x000ea4000c1e1500 */
[----:B--2---:R-:W-:Y:S01]  /*16d0*/  IMAD.U32 R26, R4, 0x10000, RZ ;  /* 0x00010000041a7824 */ /* 0x004fe200078e00ff */
[----:B------:R-:W-:Y:S06]  /*16e0*/  BRA `(.L_x_3965) ;  /* 0x0000000400887947 */ /* 0x000fec0003800000 */
.L_x_3972:
        /* <DEDUP_REMOVED lines=11> */
.L_x_3979:
        /* <DEDUP_REMOVED lines=20> */
.L_x_3981:
[----:B------:R-:W-:Y:S05]  /*18e0*/  BSYNC.RECONVERGENT B0 ;  /* 0x0000000000007941 */ /* 0x000fea0003800200 */
.L_x_3980:
[----:B------:R-:W-:Y:S01]  /*18f0*/  IMAD.SHL.U32 R0, R0, 0x100000, RZ ;  /* 0x0010000000007824 */ /* 0x000fe200078e00ff */
[----:B------:R-:W-:-:S04]  /*1900*/  LEA R3, R3, 0x3b800000, 0x17 ;  /* 0x3b80000003037811 */ /* 0x000fc800078eb8ff */
[----:B------:R-:W-:Y:S01]  /*1910*/  LOP3.LUT R26, R3, R0, R7, 0xfe, !PT ;  /* 0x00000000031a7212 */ /* 0x000fe200078efe07 */
[----:B------:R-:W-:Y:S06]  /*1920*/  BRA `(.L_x_3965) ;  /* 0x0000000000f87947 */ /* 0x000fec0003800000 */
.L_x_3978:
        /* <DEDUP_REMOVED lines=20> */
.L_x_3983:
[----:B------:R-:W-:Y:S05]  /*1a70*/  BSYNC.RECONVERGENT B0 ;  /* 0x0000000000007941 */ /* 0x000fea0003800200 */
.L_x_3982:
[----:B------:R-:W-:Y:S01]  /*1a80*/  IMAD.SHL.U32 R0, R0, 0x200000, RZ ;  /* 0x0020000000007824 */ /* 0x000fe200078e00ff */
[----:B------:R-:W-:-:S04]  /*1a90*/  LEA R3, R3, 0x37800000, 0x17 ;  /* 0x3780000003037811 */ /* 0x000fc800078eb8ff */
[----:B------:R-:W-:Y:S01]  /*1aa0*/  LOP3.LUT R26, R3, R0, R7, 0xfe, !PT ;  /* 0x00000000031a7212 */ /* 0x000fe200078efe07 */
[----:B------:R-:W-:Y:S06]  /*1ab0*/  BRA `(.L_x_3965) ;  /* 0x0000000000947947 */ /* 0x000fec0003800000 */
.L_x_3977:
[----:B------:R-:W-:-:S09]  /*1ac0*/  UISETP.NE.AND UP0, UPT, UR4, 0x1c, UPT ;  /* 0x0000001c0400788c */ /* 0x000fd2000bf05270 */
[----:B------:R-:W-:Y:S05]  /*1ad0*/  BRA.U !UP0, `(.L_x_3984) ;  /* 0x0000000108847547 */ /* 0x000fea000b800000 */
[----:B------:R-:W-:-:S09]  /*1ae0*/  UISETP.NE.AND UP0, UPT, UR4, 0x1d, UPT ;  /* 0x0000001d0400788c */ /* 0x000fd2000bf05270 */
[----:B------:R-:W-:Y:S05]  /*1af0*/  BRA.U !UP0, `(.L_x_3985) ;  /* 0x0000000108707547 */ /* 0x000fea000b800000 */
[----:B------:R-:W-:-:S09]  /*1b00*/  UISETP.NE.AND UP0, UPT, UR4, 0x2c, UPT ;  /* 0x0000002c0400788c */ /* 0x000fd2000bf05270 */
[----:B------:R-:W-:Y:S05]  /*1b10*/  BRA.U !UP0, `(.L_x_3986) ;  /* 0x0000000108487547 */ /* 0x000fea000b800000 */
.L_x_3964:
        /* <DEDUP_REMOVED lines=16> */
.L_x_3987:
[----:B------:R-:W-:Y:S01]  /*1c20*/  IMAD.MOV.U32 R26, RZ, RZ, RZ ;  /* 0x000000ffff1a7224 */ /* 0x000fe200078e00ff */
[----:B------:R-:W-:Y:S06]  /*1c30*/  BRA `(.L_x_3965) ;  /* 0x0000000000347947 */ /* 0x000fec0003800000 */
.L_x_3986:
        /* <DEDUP_REMOVED lines=8> */
.L_x_3985:
[----:B------:R-:W2:Y:S02]  /*1cc0*/  LDG.E.64 R26, desc[UR36][R4.64] ;  /* 0x00000024041a7981 */ /* 0x000ea4000c1e1b00 */
[----:B--2---:R0:W2:Y:S01]  /*1cd0*/  I2F.U64 R26, R26 ;  /* 0x0000001a001a7312 */ /* 0x0040a20000301000 */
[----:B------:R-:W-:Y:S05]  /*1ce0*/  BRA `(.L_x_3965) ;  /* 0x0000000000087947 */ /* 0x000fea0003800000 */
.L_x_3984:
[----:B------:R-:W2:Y:S02]  /*1cf0*/  LDG.E R4, desc[UR36][R4.64] ;  /* 0x0000002404047981 */ /* 0x000ea4000c1e1900 */
[----:B--2---:R-:W-:-:S07]  /*1d00*/  I2FP.F32.U32 R26, R4 ;  /* 0x00000004001a7245 */ /* 0x004fce0000201000 */
.L_x_3965:
[----:B------:R-:W-:Y:S05]  /*1d10*/  BSYNC.RECONVERGENT B6 ;  /* 0x0000000000067941 */ /* 0x000fea0003800200 */
.L_x_3959:
[----:B------:R-:W-:-:S07]  /*1d20*/  VIADD R16, R19, 0x80 ;  /* 0x0000008013107836 */ /* 0x000fce0000000000 */
.L_x_3929:
[----:B------:R-:W-:Y:S05]  /*1d30*/  BSYNC.RECONVERGENT B7 ;  /* 0x0000000000077941 */ /* 0x000fea0003800200 */
.L_x_3928:
[----:B------:R-:W-:Y:S01]  /*1d40*/  ISETP.GE.AND P0, PT, R16, R17, PT ;  /* 0x000000111000720c */ /* 0x000fe20003f06270 */
[----:B------:R-:W-:Y:S01]  /*1d50*/  BSSY.RECONVERGENT B7, `(.L_x_3988) ;  /* 0x00001c9000077945 */ /* 0x000fe20003800200 */
[----:B------:R-:W-:Y:S02]  /*1d60*/  IMAD.MOV.U32 R22, RZ, RZ, RZ ;  /* 0x000000ffff167224 */ /* 0x000fe400078e00ff */
[----:B0-----:R-:W-:-:S09]  /*1d70*/  IMAD.MOV.U32 R27, RZ, RZ, RZ ;  /* 0x000000ffff1b7224 */ /* 0x001fd200078e00ff */
[----:B------:R-:W-:Y:S05]  /*1d80*/  @P0 BRA `(.L_x_3989) ;  /* 0x0000001c00140947 */ /* 0x000fea0003800000 */
[----:B----4-:R-:W0:Y:S01]  /*1d90*/  LDC.64 R4, c[0x0][0x390] ;  /* 0x0000e400ff047b82 */ /* 0x010e220000000a00 */
[----:B------:R-:W4:Y:S01]  /*1da0*/  LDCU UR5, c[0x0][0x3a8] ;  /* 0x00007500ff0577ac */ /* 0x000f220008000800 */
[----:B------:R-:W-:Y:S01]  /*1db0*/  IMAD R18, R2, 0x200, R16 ;  /* 0x0000020002127824 */ /* 0x000fe200078e0210 */
[----:B------:R-:W-:Y:S01]  /*1dc0*/  BSSY.RECONVERGENT B6, `(.L_x_3990) ;  /* 0x00000df000067945 */ /* 0x000fe20003800200 */
[----:B------:R-:W-:-:S04]  /*1dd0*/  UPRMT UR4, UR38, 0x9910, URZ ;  /* 0x0000991026047896 */ /* 0x000fc800080000ff */
[----:B------:R-:W-:Y:S01]  /*1de0*/  UISETP.GT.AND UP0, UPT, UR4, 0x9, UPT ;  /* 0x000000090400788c */ /* 0x000fe2000bf04270 */
[----:B----4-:R-:W-:-:S05]  /*1df0*/  IMAD R3, R18, UR5, RZ ;  /* 0x0000000512037c24 */ /* 0x010fca000f8e02ff */
        /* <DEDUP_REMOVED lines=11> */
[----:B------:R-:W4:Y:S02]  /*1eb0*/  LDG.E.S8 R4, desc[UR36][R4.64] ;  /* 0x0000002404047981 */ /* 0x000f24000c1e1300 */
[----:B----4-:R0:W4:Y:S01]  /*1ec0*/  I2F.S16 R22, R4 ;  /* 0x0000000400167306 */ /* 0x0101220000101400 */
[----:B------:R-:W-:Y:S05]  /*1ed0*/  BRA `(.L_x_3996) ;  /* 0x0000000c00347947 */ /* 0x000fea0003800000 */
.L_x_3994:
[----:B------:R-:W4:Y:S02]  /*1ee0*/  LDG.E.U8 R4, desc[UR36][R4.64] ;  /* 0x0000002404047981 */ /* 0x000f24000c1e1100 */
[----:B----4-:R-:W-:Y:S01]  /*1ef0*/  I2FP.F32.U32 R22, R4 ;  /* 0x0000000400167245 */ /* 0x010fe20000201000 */
[----:B------:R-:W-:Y:S06]  /*1f00*/  BRA `(.L_x_3996) ;  /* 0x0000000c00287947 */ /* 0x000fec0003800000 */
.L_x_3993:
[----:B------:R-:W-:-:S09]  /*1f10*/  UISETP.NE.AND UP0, UPT, UR4, 0x2, UPT ;  /* 0x000000020400788c */ /* 0x000fd2000bf05270 */
[----:B------:R-:W-:Y:S05]  /*1f20*/  BRA.U !UP0, `(.L_x_3997) ;  /* 0x0000000108287547 */ /* 0x000fea000b800000 */
[----:B------:R-:W-:-:S09]  /*1f30*/  UISETP.NE.AND UP0, UPT, UR4, 0x3, UPT ;  /* 0x000000030400788c */ /* 0x000fd2000bf05270 */
[----:B------:R-:W-:Y:S05]  /*1f40*/  BRA.U !UP0, `(.L_x_3998) ;  /* 0x0000000108147547 */ /* 0x000fea000b800000 */
[----:B------:R-:W-:-:S09]  /*1f50*/  UISETP.NE.AND UP0, UPT, UR4, 0x4, UPT ;  /* 0x000000040400788c */ /* 0x000fd2000bf05270 */
[----:B------:R-:W-:Y:S05]  /*1f60*/  BRA.U UP0, `(.L_x_3995) ;  /* 0x0000000900b47547 */ /* 0x000fea000b800000 */
[----:B------:R-:W4:Y:S02]  /*1f70*/  LDG.E.64 R22, desc[UR36][R4.64] ;  /* 0x0000002404167981 */ /* 0x000f24000c1e1b00 */
[----:B----4-:R0:W4:Y:S01]  /*1f80*/  I2F.S64 R22, R22 ;  /* 0x0000001600167312 */ /* 0x0101220000301400 */
[----:B------:R-:W-:Y:S05]  /*1f90*/  BRA `(.L_x_3996) ;  /* 0x0000000c00047947 */ /* 0x000fea0003800000 */
.L_x_3998:
[----:B------:R-:W4:Y:S02]  /*1fa0*/  LDG.E R4, desc[UR36][R4.64] ;  /* 0x0000002404047981 */ /* 0x000f24000c1e1900 */
[----:B----4-:R-:W-:Y:S01]  /*1fb0*/  I2FP.F32.S32 R22, R4 ;  /* 0x0000000400167245 */ /* 0x010fe20000201400 */
[----:B------:R-:W-:Y:S06]  /*1fc0*/  BRA `(.L_x_3996) ;  /* 0x0000000800f87947 */ /* 0x000fec0003800000 */
.L_x_3997:
[----:B------:R-:W4:Y:S02]  /*1fd0*/  LDG.E.U16 R4, desc[UR36][R4.64] ;  /* 0x0000002404047981 */ /* 0x000f24000c1e1500 */
[----:B----4-:R0:W4:Y:S01]  /*1fe0*/  I2F.S16 R22, R4 ;  /* 0x0000000400167306 */ /* 0x0101220000101400 */
[----:B------:R-:W-:Y:S05]  /*1ff0*/  BRA `(.L_x_3996) ;  /* 0x0000000800ec7947 */ /* 0x000fea0003800000 */
.L_x_3992:
        /* <DEDUP_REMOVED lines=8> */
.L_x_4000:
[----:B------:R-:W4:Y:S02]  /*2080*/  LDG.E.U16 R4, desc[UR36][R4.64] ;  /* 0x0000002404047981 */ /* 0x000f24000c1e1500 */
[----:B----4-:R-:W-:Y:S01]  /*2090*/  HADD2.F32 R22, -RZ, R4.H0_H0 ;  /* 0x20000004ff167230 */ /* 0x010fe20000004100 */
[----:B------:R-:W-:Y:S06]  /*20a0*/  BRA `(.L_x_3996) ;  /* 0x0000000800c07947 */ /* 0x000fec0003800000 */
.L_x_3999:
        /* <DEDUP_REMOVED lines=8> */
.L_x_4002:
[----:B------:R-:W4:Y:S02]  /*2130*/  LDG.E.U16 R4, desc[UR36][R4.64] ;  /* 0x0000002404047981 */ /* 0x000f24000c1e1500 */
[----:B----4-:R-:W-:Y:S01]  /*2140*/  HADD2.F32 R22, -RZ, R4.H0_H0 ;  /* 0x20000004ff167230 */ /* 0x010fe20000004100 */
[----:B------:R-:W-:Y:S06]  /*2150*/  BRA `(.L_x_3996) ;  /* 0x0000000800947947 */ /* 0x000fec0003800000 */
.L_x_4001:
[----:B------:R-:W4:Y:S01]  /*2160*/  LDG.E.64 R4, desc[UR36][R4.64] ;  /* 0x0000002404047981 */ /* 0x000f22000c1e1b00 */
[----:B------:R-:W-:Y:S01]  /*2170*/  UMOV UR4, 0xf0000000 ;  /* 0xf000000000047882 */ /* 0x000fe20000000000 */
[----:B------:R-:W-:Y:S01]  /*2180*/  UMOV UR5, 0x380fffff ;  /* 0x380fffff00057882 */ /* 0x000fe20000000000 */
[----:B----4-:R-:W0:Y:S01]  /*2190*/  F2F.F32.F64 R22, R4 ;  /* 0x0000000400167310 */ /* 0x010e220000301000 */
[----:B------:R-:W-:-:S14]  /*21a0*/  DSETP.GEU.AND P0, PT, |R4|, UR4, PT ;  /* 0x0000000404007e2a */ /* 0x000fdc000bf0e200 */
[----:B0-----:R-:W-:Y:S01]  /*21b0*/  @!P0 FMUL R22, R22, 1.175494350822287508e-38 ;  /* 0x0080000016168820 */ /* 0x001fe20000400000 */
[----:B------:R-:W-:Y:S06]  /*21c0*/  BRA `(.L_x_3996) ;  /* 0x0000000800787947 */ /* 0x000fec0003800000 */
.L_x_3991:
        /* <DEDUP_REMOVED lines=8> */
[----:B------:R-:W4:Y:S02]  /*2250*/  LDG.E.U8 R4, desc[UR36][R4.64] ;  /* 0x0000002404047981 */ /* 0x000f24000c1e1100 */
[----:B----4-:R-:W-:-:S04]  /*2260*/  ISETP.NE.AND P0, PT, R4, RZ, PT ;  /* 0x000000ff0400720c */ /* 0x010fc80003f05270 */
[----:B------:R-:W-:Y:S01]  /*2270*/  FSEL R22, RZ, 1, !P0 ;  /* 0x3f800000ff167808 */ /* 0x000fe20004000000 */
[----:B------:R-:W-:Y:S08]  /*2280*/  BRA `(.L_x_3996) ;  /* 0x0000000800487947 */ /* 0x000ff00003800000 */
.L_x_4005:
[----:B------:R-:W4:Y:S01]  /*2290*/  LDG.E.64 R4, desc[UR36][R4.64] ;  /* 0x0000002404047981 */ /* 0x000f22000c1e1b00 */
[----:B------:R-:W-:Y:S01]  /*22a0*/  UMOV UR4, 0xf0000000 ;  /* 0xf000000000047882 */ /* 0x000fe20000000000 */
[----:B------:R-:W-:Y:S01]  /*22b0*/  UMOV UR5, 0x380fffff ;  /* 0x380fffff00057882 */ /* 0x000fe20000000000 */
[----:B----4-:R-:W0:Y:S01]  /*22c0*/  F2F.F32.F64 R22, R4 ;  /* 0x0000000400167310 */ /* 0x010e220000301000 */
[----:B------:R-:W-:-:S14]  /*22d0*/  DSETP.GEU.AND P0, PT, |R4|, UR4, PT ;  /* 0x0000000404007e2a */ /* 0x000fdc000bf0e200 */
[----:B0-----:R-:W-:Y:S01]  /*22e0*/  @!P0 FMUL R22, R22, 1.175494350822287508e-38 ;  /* 0x0080000016168820 */ /* 0x001fe20000400000 */
[----:B------:R-:W-:Y:S06]  /*22f0*/  BRA `(.L_x_3996) ;  /* 0x00000008002c7947 */ /* 0x000fec0003800000 */
.L_x_4004:
[----:B------:R-:W-:-:S09]  /*2300*/  UISETP.NE.AND UP0, UPT, UR4, 0xf, UPT ;  /* 0x0000000f0400788c */ /* 0x000fd2000bf05270 */
[----:B------:R-:W-:Y:S05]  /*2310*/  BRA.U !UP0, `(.L_x_4006) ;  /* 0x0000000108907547 */ /* 0x000fea000b800000 */
[----:B------:R-:W-:-:S09]  /*2320*/  UISETP.NE.AND UP0, UPT, UR4, 0x17, UPT ;  /* 0x000000170400788c */ /* 0x000fd2000bf05270 */
[----:B------:R-:W-:Y:S05]  /*2330*/  BRA.U !UP0, `(.L_x_4007) ;  /* 0x0000000108547547 */ /* 0x000fea000b800000 */
[----:B------:R-:W-:-:S09]  /*2340*/  UISETP.NE.AND UP0, UPT, UR4, 0x18, UPT ;  /* 0x000000180400788c */ /* 0x000fd2000bf05270 */
[----:B------:R-:W-:Y:S05]  /*2350*/  BRA.U UP0, `(.L_x_3995) ;  /* 0x0000000500b87547 */ /* 0x000fea000b800000 */
[----:B------:R-:W4:Y:S01]  /*2360*/  LDG.E.U8 R22, desc[UR36][R4.64] ;  /* 0x0000002404167981 */ /* 0x000f22000c1e1100 */
[----:B------:R-:W-:Y:S02]  /*2370*/  IMAD.MOV.U32 R6, RZ, RZ, 0x1f ;  /* 0x0000001fff067424 */ /* 0x000fe400078e00ff */
[----:B----4-:R-:W-:-:S05]  /*2380*/  IMAD.SHL.U32 R22, R22, 0x1000000, RZ ;  /* 0x0100000016167824 */ /* 0x010fca00078e00ff */
        /* <DEDUP_REMOVED lines=16> */
.L_x_4007:
[----:B------:R-:W4:Y:S02]  /*2490*/  LDG.E.U8 R4, desc[UR36][R4.64] ;  /* 0x0000002404047981 */ /* 0x000f24000c1e1100 */
[C---:B----4-:R-:W-:Y:S02]  /*24a0*/  IMAD.SHL.U32 R0, R4.reuse, 0x2000000, RZ ;  /* 0x0200000004007824 */ /* 0x050fe400078e00ff */
        /* <DEDUP_REMOVED lines=11> */
.L_x_4006:
[----:B------:R-:W4:Y:S02]  /*2560*/  LDG.E.U16 R4, desc[UR36][R4.64] ;  /* 0x0000002404047981 */ /* 0x000f24000c1e1500 */
[----:B----4-:R-:W-:Y:S01]  /*2570*/  IMAD.U32 R22, R4, 0x10000, RZ ;  /* 0x0001000004167824 */ /* 0x010fe200078e00ff */
[----:B------:R-:W-:Y:S06]  /*2580*/  BRA `(.L_x_3996) ;  /* 0x0000000400887947 */ /* 0x000fec0003800000 */
.L_x_4003:
        /* <DEDUP_REMOVED lines=8> */
[----:B------:R-:W4:Y:S02]  /*2610*/  LDG.E.U16 R4, desc[UR36][R4.64] ;  /* 0x0000002404047981 */ /* 0x000f24000c1e1500 */
[----:B----4-:R-:W-:Y:S01]  /*2620*/  I2FP.F32.U32 R22, R4 ;  /* 0x0000000400167245 */ /* 0x010fe20000201000 */
[----:B------:R-:W-:Y:S06]  /*2630*/  BRA `(.L_x_3996) ;  /* 0x00000004005c7947 */ /* 0x000fec0003800000 */
.L_x_4010:
[----:B------:R-:W4:Y:S01]  /*2640*/  LDG.E.U8 R4, desc[UR36][R4.64] ;  /* 0x0000002404047981 */ /* 0x000f22000c1e1100 */
[----:B------:R-:W-:Y:S01]  /*2650*/  IMAD.MOV.U32 R22, RZ, RZ, RZ ;  /* 0x000000ffff167224 */ /* 0x000fe200078e00ff */
[----:B----4-:R-:W-:-:S13]  /*2660*/  ISETP.NE.AND P0, PT, R4, RZ, PT ;  /* 0x000000ff0400720c */ /* 0x010fda0003f05270 */
        /* <DEDUP_REMOVED lines=17> */
.L_x_4012:
[----:B------:R-:W-:Y:S05]  /*2780*/  BSYNC.RECONVERGENT B0 ;  /* 0x0000000000007941 */ /* 0x000fea0003800200 */
.L_x_4011:
[----:B------:R-:W-:Y:S01]  /*2790*/  IMAD.SHL.U32 R0, R0, 0x100000, RZ ;  /* 0x0010000000007824 */ /* 0x000fe200078e00ff */
[----:B------:R-:W-:-:S04]  /*27a0*/  LEA R3, R3, 0x3b800000, 0x17 ;  /* 0x3b80000003037811 */ /* 0x000fc800078eb8ff */
[----:B------:R-:W-:Y:S01]  /*27b0*/  LOP3.LUT R22, R3, R0, R7, 0xfe, !PT ;  /* 0x0000000003167212 */ /* 0x000fe200078efe07 */
[----:B------:R-:W-:Y:S06]  /*27c0*/  BRA `(.L_x_3996) ;  /* 0x0000000000f87947 */ /* 0x000fec0003800000 */
.L_x_4009:
        /* <DEDUP_REMOVED lines=20> */
.L_x_4014:
[----:B------:R-:W-:Y:S05]  /*2910*/  BSYNC.RECONVERGENT B0 ;  /* 0x0000000000007941 */ /* 0x000fea0003800200 */
.L_x_4013:
[----:B------:R-:W-:Y:S01]  /*2920*/  IMAD.SHL.U32 R0, R0, 0x200000, RZ ;  /* 0x0020000000007824 */ /* 0x000fe200078e00ff */
[----:B------:R-:W-:-:S04]  /*2930*/  LEA R3, R3, 0x37800000, 0x17 ;  /* 0x3780000003037811 */ /* 0x000fc800078eb8ff */
[----:B------:R-:W-:Y:S01]  /*2940*/  LOP3.LUT R22, R3, R0, R7, 0xfe, !PT ;  /* 0x0000000003167212 */ /* 0x000fe200078efe07 */
[----:B------:R-:W-:Y:S06]  /*2950*/  BRA `(.L_x_3996) ;  /* 0x0000000000947947 */ /* 0x000fec0003800000 */
.L_x_4008:
[----:B------:R-:W-:-:S09]  /*2960*/  UISETP.NE.AND UP0, UPT, UR4, 0x1c, UPT ;  /* 0x0000001c0400788c */ /* 0x000fd2000bf05270 */
[----:B------:R-:W-:Y:S05]  /*2970*/  BRA.U !UP0, `(.L_x_4015) ;  /* 0x0000000108847547 */ /* 0x000fea000b800000 */
[----:B------:R-:W-:-:S09]  /*2980*/  UISETP.NE.AND UP0, UPT, UR4, 0x1d, UPT ;  /* 0x0000001d0400788c */ /* 0x000fd2000bf05270 */
[----:B------:R-:W-:Y:S05]  /*2990*/  BRA.U !UP0, `(.L_x_4016) ;  /* 0x0000000108707547 */ /* 0x000fea000b800000 */
[----:B------:R-:W-:-:S09]  /*29a0*/  UISETP.NE.AND UP0, UPT, UR4, 0x2c, UPT ;  /* 0x0000002c0400788c */ /* 0x000fd2000bf05270 */
[----:B------:R-:W-:Y:S05]  /*29b0*/  BRA.U UP0, `(.L_x_3995) ;  /* 0x0000000100207547 */ /* 0x000fea000b800000 */
[----:B------:R-:W4:Y:S01]  /*29c0*/  LDG.E.U8 R4, desc[UR36][R4.64] ;  /* 0x0000002404047981 */ /* 0x000f22000c1e1100 */
[----:B------:R-:W-:Y:S01]  /*29d0*/  IMAD.MOV.U32 R22, RZ, RZ, 0x400000 ;  /* 0x00400000ff167424 */ /* 0x000fe200078e00ff */
[----:B----4-:R-:W-:-:S13]  /*29e0*/  ISETP.NE.AND P0, PT, R4, RZ, PT ;  /* 0x000000ff0400720c */ /* 0x010fda0003f05270 */
[----:B------:R-:W-:Y:S05]  /*29f0*/  @!P0 BRA `(.L_x_3996) ;  /* 0x00000000006c8947 */ /* 0x000fea0003800000 */
[----:B------:R-:W-:-:S13]  /*2a00*/  ISETP.NE.AND P0, PT, R4, 0xff, PT ;  /* 0x000000ff0400780c */ /* 0x000fda0003f05270 */
[----:B------:R-:W-:Y:S02]  /*2a10*/  @!P0 IMAD.MOV.U32 R22, RZ, RZ, 0x7f800001 ;  /* 0x7f800001ff168424 */ /* 0x000fe400078e00ff */
[----:B------:R-:W-:Y:S01]  /*2a20*/  @P0 IMAD.SHL.U32 R22, R4, 0x800000, RZ ;  /* 0x0080000004160824 */ /* 0x000fe200078e00ff */
[----:B------:R-:W-:Y:S06]  /*2a30*/  BRA `(.L_x_3996) ;  /* 0x00000000005c7947 */ /* 0x000fec0003800000 */
.L_x_3995:
[----:B------:R-:W-:Y:S01]  /*2a40*/  MOV R14, 0x0 ;  /* 0x00000000000e7802 */ /* 0x000fe20000000f00 */
[----:B------:R-:W0:Y:S01]  /*2a50*/  LDCU.64 UR4, c[0x4][0x188] ;  /* 0x01003100ff0477ac */ /* 0x000e220008000a00 */
[----:B------:R-:W-:Y:S02]  /*2a60*/  IMAD.MOV.U32 R8, RZ, RZ, 0x4e ;  /* 0x0000004eff087424 */ /* 0x000fe400078e00ff */
[----:B------:R-:W-:Y:S01]  /*2a70*/  IMAD.MOV.U32 R12, RZ, RZ, 0x1 ;  /* 0x00000001ff0c7424 */ /* 0x000fe200078e00ff */
[----:B------:R-:W4:Y:S01]  /*2a80*/  LDCU.64 UR6, c[0x4][0x190] ;  /* 0x01003200ff0677ac */ /* 0x000f220008000a00 */
[----:B------:R-:W1:Y:S01]  /*2a90*/  LDC.64 R14, c[0x4][R14] ;  /* 0x010000000e0e7b82 */ /* 0x000e620000000a00 */
[----:B------:R-:W-:Y:S01]  /*2aa0*/  IMAD.MOV.U32 R13, RZ, RZ, RZ ;  /* 0x000000ffff0d7224 */ /* 0x000fe200078e00ff */
[----:B------:R-:W2:Y:S01]  /*2ab0*/  LDCU.64 UR8, c[0x4][0x78] ;  /* 0x01000f00ff0877ac */ /* 0x000ea20008000a00 */
[----:B0-----:R-:W-:Y:S02]  /*2ac0*/  IMAD.U32 R4, RZ, RZ, UR4 ;  /* 0x00000004ff047e24 */ /* 0x001fe4000f8e00ff */
[----:B------:R-:W-:-:S02]  /*2ad0*/  IMAD.U32 R5, RZ, RZ, UR5 ;  /* 0x00000005ff057e24 */ /* 0x000fc4000f8e00ff */
[----:B----4-:R-:W-:Y:S02]  /*2ae0*/  IMAD.U32 R6, RZ, RZ, UR6 ;  /* 0x00000006ff067e24 */ /* 0x010fe4000f8e00ff */
[----:B------:R-:W-:Y:S02]  /*2af0*/  IMAD.U32 R7, RZ, RZ, UR7 ;  /* 0x00000007ff077e24 */ /* 0x000fe4000f8e00ff */
[----:B--2---:R-:W-:Y:S02]  /*2b00*/  IMAD.U32 R10, RZ, RZ, UR8 ;  /* 0x00000008ff0a7e24 */ /* 0x004fe4000f8e00ff */
[----:B------:R-:W-:-:S07]  /*2b10*/  IMAD.U32 R11, RZ, RZ, UR9 ;  /* 0x00000009ff0b7e24 */ /* 0x000fce000f8e00ff */
[----:B------:R-:W-:-:S07]  /*2b20*/  LEPC R20, `(.L_x_4017) ;  /* 0x000000001014794e */ /* 0x000fce0000000000 */
[----:B-1-3-5:R-:W-:Y:S05]  /*2b30*/  CALL.ABS.NOINC R14 ;  /* 0x000000000e007343 */ /* 0x02afea0003c00000 */
.L_x_4017:
[----:B------:R-:W-:Y:S01]  /*2b40*/  IMAD.MOV.U32 R22, RZ, RZ, RZ ;  /* 0x000000ffff167224 */ /* 0x000fe200078e00ff */
[----:B------:R-:W-:Y:S06]  /*2b50*/  BRA `(.L_x_3996) ;  /* 0x0000000000147947 */ /* 0x000fec0003800000 */
.L_x_4016:
[----:B------:R-:W4:Y:S02]  /*2b60*/  LDG.E.64 R22, desc[UR36][R4.64] ;  /* 0x0000002404167981 */ /* 0x000f24000c1e1b00 */
[----:B----4-:R0:W4:Y:S01]  /*2b70*/  I2F.U64 R22, R22 ;  /* 0x0000001600167312 */ /* 0x0101220000301000 */
[----:B------:R-:W-:Y:S05]  /*2b80*/  BRA `(.L_x_3996) ;  /* 0x0000000000087947 */ /* 0x000fea0003800000 */
.L_x_4015:
[----:B------:R-:W4:Y:S02]  /*2b90*/  LDG.E R4, desc[UR36][R4.64] ;  /* 0x0000002404047981 */ /* 0x000f24000c1e1900 */
[----:B----4-:R-:W-:-:S07]  /*2ba0*/  I2FP.F32.U32 R22, R4 ;  /* 0x0000000400167245 */ /* 0x010fce0000201000 */
.L_x_3996:
[----:B------:R-:W-:Y:S05]  /*2bb0*/  BSYNC.RECONVERGENT B6 ;  /* 0x0000000000067941 */ /* 0x000fea0003800200 */
.L_x_3990:
[----:B0-----:R-:W0:Y:S01]  /*2bc0*/  LDC.64 R4, c[0x0][0x398] ;  /* 0x0000e600ff047b82 */ /* 0x001e220000000a00 */
[----:B------:R-:W1:Y:S01]  /*2bd0*/  LDCU UR5, c[0x0][0x3ac] ;  /* 0x00007580ff0577ac */ /* 0x000e620008000800 */
        /* <DEDUP_REMOVED lines=18> */
.L_x_4022:
[----:B------:R-:W2:Y:S02]  /*2d00*/  LDG.E.U8 R4, desc[UR36][R4.64] ;  /* 0x0000002404047981 */ /* 0x000ea4000c1e1100 */
[----:B--2---:R-:W-:Y:S01]  /*2d10*/  I2FP.F32.U32 R27, R4 ;  /* 0x00000004001b7245 */ /* 0x004fe20000201000 */
[----:B------:R-:W-:Y:S06]  /*2d20*/  BRA `(.L_x_4024) ;  /* 0x0000000c00247947 */ /* 0x000fec0003800000 */
.L_x_4021:
        /* <DEDUP_REMOVED lines=9> */
.L_x_4026:
[----:B------:R-:W2:Y:S02]  /*2dc0*/  LDG.E R4, desc[UR36][R4.64] ;  /* 0x0000002404047981 */ /* 0x000ea4000c1e1900 */
[----:B--2---:R-:W-:Y:S01]  /*2dd0*/  I2FP.F32.S32 R27, R4 ;  /* 0x00000004001b7245 */ /* 0x004fe20000201400 */
[----:B------:R-:W-:Y:S06]  /*2de0*/  BRA `(.L_x_4024) ;  /* 0x0000000800f47947 */ /* 0x000fec0003800000 */
.L_x_4025:
[----:B------:R-:W2:Y:S02]  /*2df0*/  LDG.E.U16 R4, desc[UR36][R4.64] ;  /* 0x0000002404047981 */ /* 0x000ea4000c1e1500 */
[----:B--2---:R2:W0:Y:S01]  /*2e00*/  I2F.S16 R27, R4 ;  /* 0x00000004001b7306 */ /* 0x0044220000101400 */
[----:B------:R-:W-:Y:S05]  /*2e10*/  BRA `(.L_x_4024) ;  /* 0x0000000800e87947 */ /* 0x000fea0003800000 */
.L_x_4020:
        /* <DEDUP_REMOVED lines=8> */
.L_x_4028:
[----:B------:R-:W2:Y:S02]  /*2ea0*/  LDG.E.U16 R4, desc[UR36][R4.64] ;  /* 0x0000002404047981 */ /* 0x000ea4000c1e1500 */
[----:B--2---:R-:W-:Y:S01]  /*2eb0*/  HADD2.F32 R27, -RZ, R4.H0_H0 ;  /* 0x20000004ff1b7230 */ /* 0x004fe20000004100 */
[----:B------:R-:W-:Y:S06]  /*2ec0*/  BRA `(.L_x_4024) ;  /* 0x0000000800bc7947 */ /* 0x000fec0003800000 */
.L_x_4027:
        /* <DEDUP_REMOVED lines=8> */
.L_x_4030:
[----:B------:R-:W2:Y:S02]  /*2f50*/  LDG.E.U16 R4, desc[UR36][R4.64] ;  /* 0x0000002404047981 */ /* 0x000ea4000c1e1500 */
[----:B--2---:R-:W-:Y:S01]  /*2f60*/  HADD2.F32 R27, -RZ, R4.H0_H0 ;  /* 0x20000004ff1b7230 */ /* 0x004fe20000004100 */
[----:B------:R-:W-:Y:S06]  /*2f70*/  BRA `(.L_x_4024) ;  /* 0x0000000800907947 */ /* 0x000fec0003800000 */
.L_x_4029:
[----:B------:R-:W2:Y:S01]  /*2f80*/  LDG.E.64 R4, desc[UR36][R4.64] ;  /* 0x0000002404047981 */ /* 0x000ea2000c1e1b00 */
[----:B------:R-:W-:Y:S01]  /*2f90*/  UMOV UR4, 0xf0000000 ;  /* 0xf000000000047882 */ /* 0x000fe20000000000 */
[----:B------:R-:W-:Y:S01]  /*2fa0*/  UMOV UR5, 0x380fffff ;  /* 0x380fffff00057882 */ /* 0x000fe20000000000 */
[----:B--2---:R-:W0:Y:S01]  /*2fb0*/  F2F.F32.F64 R27, R4 ;  /* 0x00000004001b7310 */ /* 0x004e220000301000 */
[----:B------:R-:W-:-:S14]  /*2fc0*/  DSETP.GEU.AND P0, PT, |R4|, UR4, PT ;  /* 0x0000000404007e2a */ /* 0x000fdc000bf0e200 */
[----:B0-----:R-:W-:Y:S01]  /*2fd0*/  @!P0 FMUL R27, R27, 1.175494350822287508e-38 ;  /* 0x008000001b1b8820 */ /* 0x001fe20000400000 */
[----:B------:R-:W-:Y:S06]  /*2fe0*/  BRA `(.L_x_4024) ;  /* 0x0000000800747947 */ /* 0x000fec0003800000 */
.L_x_4019:
        /* <DEDUP_REMOVED lines=12> */
.L_x_4033:
[----:B------:R-:W2:Y:S01]  /*30b0*/  LDG.E.64 R4, desc[UR36][R4.64] ;  /* 0x0000002404047981 */ /* 0x000ea2000c1e1b00 */
[----:B------:R-:W-:Y:S01]  /*30c0*/  UMOV UR4, 0xf0000000 ;  /* 0xf000000000047882 */ /* 0x000fe20000000000 */
[----:B------:R-:W-:Y:S01]  /*30d0*/  UMOV UR5, 0x380fffff ;  /* 0x380fffff00057882 */ /* 0x000fe20000000000 */
[----:B--2---:R-:W0:Y:S01]  /*30e0*/  F2F.F32.F64 R27, R4 ;  /* 0x00000004001b7310 */ /* 0x004e220000301000 */
[----:B------:R-:W-:-:S14]  /*30f0*/  DSETP.GEU.AND P0, PT, |R4|, UR4, PT ;  /* 0x0000000404007e2a */ /* 0x000fdc000bf0e200 */
[----:B0-----:R-:W-:Y:S01]  /*3100*/  @!P0 FMUL R27, R27, 1.175494350822287508e-38 ;  /* 0x008000001b1b8820 */ /* 0x001fe20000400000 */
[----:B------:R-:W-:Y:S06]  /*3110*/  BRA `(.L_x_4024) ;  /* 0x0000000800287947 */ /* 0x000fec0003800000 */
.L_x_4032:
        /* <DEDUP_REMOVED lines=25> */
.L_x_4035:
        /* <DEDUP_REMOVED lines=12> */
.L_x_4034:
[----:B------:R-:W2:Y:S02]  /*3370*/  LDG.E.U16 R4, desc[UR36][R4.64] ;  /* 0x0000002404047981 */ /* 0x000ea4000c1e1500 */
[----:B--2---:R-:W-:Y:S01]  /*3380*/  IMAD.U32 R27, R4, 0x10000, RZ ;  /* 0x00010000041b7824 */ /* 0x004fe200078e00ff */
[----:B------:R-:W-:Y:S06]  /*3390*/  BRA `(.L_x_4024) ;  /* 0x0000000400887947 */ /* 0x000fec0003800000 */
.L_x_4031:
        /* <DEDUP_REMOVED lines=11> */
.L_x_4038:
        /* <DEDUP_REMOVED lines=20> */
.L_x_4040:
[----:B------:R-:W-:Y:S05]  /*3590*/  BSYNC.RECONVERGENT B0 ;  /* 0x0000000000007941 */ /* 0x000fea0003800200 */
.L_x_4039:
[----:B------:R-:W-:Y:S01]  /*35a0*/  IMAD.SHL.U32 R0, R0, 0x100000, RZ ;  /* 0x0010000000007824 */ /* 0x000fe200078e00ff */
[----:B------:R-:W-:-:S04]  /*35b0*/  LEA R3, R3, 0x3b800000, 0x17 ;  /* 0x3b80000003037811 */ /* 0x000fc800078eb8ff */
[----:B------:R-:W-:Y:S01]  /*35c0*/  LOP3.LUT R27, R3, R0, R27, 0xfe, !PT ;  /* 0x00000000031b7212 */ /* 0x000fe200078efe1b */
[----:B------:R-:W-:Y:S06]  /*35d0*/  BRA `(.L_x_4024) ;  /* 0x0000000000f87947 */ /* 0x000fec0003800000 */
.L_x_4037:
        /* <DEDUP_REMOVED lines=20> */
.L_x_4042:
[----:B------:R-:W-:Y:S05]  /*3720*/  BSYNC.RECONVERGENT B0 ;  /* 0x0000000000007941 */ /* 0x000fea0003800200 */
.L_x_4041:
[----:B------:R-:W-:Y:S01]  /*3730*/  IMAD.SHL.U32 R0, R0, 0x200000, RZ ;  /* 0x0020000000007824 */ /* 0x000fe200078e00ff */
[----:B------:R-:W-:-:S04]  /*3740*/  LEA R3, R3, 0x37800000, 0x17 ;  /* 0x3780000003037811 */ /* 0x000fc800078eb8ff */
[----:B------:R-:W-:Y:S01]  /*3750*/  LOP3.LUT R27, R3, R0, R27, 0xfe, !PT ;  /* 0x00000000031b7212 */ /* 0x000fe200078efe1b */
[----:B------:R-:W-:Y:S06]  /*3760*/  BRA `(.L_x_4024) ;  /* 0x0000000000947947 */ /* 0x000fec0003800000 */
.L_x_4036:
        /* <DEDUP_REMOVED lines=14> */
.L_x_4023:
        /* <DEDUP_REMOVED lines=15> */
[----:B--2-45:R-:W-:Y:S05]  /*3940*/  CALL.ABS.NOINC R14 ;  /* 0x000000000e007343 */ /* 0x034fea0003c00000 */
.L_x_4045:
[----:B------:R-:W-:Y:S01]  /*3950*/  IMAD.MOV.U32 R27, RZ, RZ, RZ ;  /* 0x000000ffff1b7224 */ /* 0x000fe200078e00ff */
[----:B------:R-:W-:Y:S06]  /*3960*/  BRA `(.L_x_4024) ;  /* 0x0000000000147947 */ /* 0x000fec0003800000 */
.L_x_4044:
[----:B------:R-:W2:Y:S02]  /*3970*/  LDG.E.64 R4, desc[UR36][R4.64] ;  /* 0x0000002404047981 */ /* 0x000ea4000c1e1b00 */
[----:B--2---:R0:W1:Y:S01]  /*3980*/  I2F.U64 R27, R4 ;  /* 0x00000004001b7312 */ /* 0x0040620000301000 */
[----:B------:R-:W-:Y:S05]  /*3990*/  BRA `(.L_x_4024) ;  /* 0x0000000000087947 */ /* 0x000fea0003800000 */
.L_x_4043:
[----:B------:R-:W2:Y:S02]  /*39a0*/  LDG.E R4, desc[UR36][R4.64] ;  /* 0x0000002404047981 */ /* 0x000ea4000c1e1900 */
[----:B--2---:R-:W-:-:S07]  /*39b0*/  I2FP.F32.U32 R27, R4 ;  /* 0x00000004001b7245 */ /* 0x004fce0000201000 */
.L_x_4024:
[----:B------:R-:W-:Y:S05]  /*39c0*/  BSYNC.RECONVERGENT B6 ;  /* 0x0000000000067941 */ /* 0x000fea0003800200 */
.L_x_4018:
[----:B------:R-:W-:-:S07]  /*39d0*/  VIADD R16, R16, 0x80 ;  /* 0x0000008010107836 */ /* 0x000fce0000000000 */
.L_x_3989:
[----:B------:R-:W-:Y:S05]  /*39e0*/  BSYNC.RECONVERGENT B7 ;  /* 0x0000000000077941 */ /* 0x000fea0003800200 */
.L_x_3988:
[----:B------:R-:W-:Y:S01]  /*39f0*/  ISETP.GE.AND P0, PT, R16, R17, PT ;  /* 0x000000111000720c */ /* 0x000fe20003f06270 */
[----:B------:R-:W-:Y:S01]  /*3a00*/  BSSY.RECONVERGENT B7, `(.L_x_4046) ;  /* 0x00001c8000077945 */ /* 0x000fe20003800200 */
[----:B------:R-:W-:-:S11]  /*3a10*/  CS2R R24, SRZ ;  /* 0x0000000000187805 */ /* 0x000fd6000001ff00 */
        /* <DEDUP_REMOVED lines=22> */
.L_x_4052:
[----:B------:R-:W2:Y:S02]  /*3b80*/  LDG.E.U8 R4, desc[UR36][R4.64] ;  /* 0x0000002404047981 */ /* 0x000ea4000c1e1100 */
[----:B--2---:R-:W-:Y:S01]  /*3b90*/  I2FP.F32.U32 R24, R4 ;  /* 0x0000000400187245 */ /* 0x004fe20000201000 */
[----:B------:R-:W-:Y:S06]  /*3ba0*/  BRA `(.L_x_4054) ;  /* 0x0000000c00287947 */ /* 0x000fec0003800000 */
.L_x_4051:
        /* <DEDUP_REMOVED lines=9> */
.L_x_4056:
[----:B------:R-:W2:Y:S02]  /*3c40*/  LDG.E R4, desc[UR36][R4.64] ;  /* 0x0000002404047981 */ /* 0x000ea4000c1e1900 */
[----:B--2---:R-:W-:Y:S01]  /*3c50*/  I2FP.F32.S32 R24, R4 ;  /* 0x0000000400187245 */ /* 0x004fe20000201400 */
[----:B------:R-:W-:Y:S06]  /*3c60*/  BRA `(.L_x_4054) ;  /* 0x0000000800f87947 */ /* 0x000fec0003800000 */
.L_x_4055:
[----:B------:R-:W2:Y:S02]  /*3c70*/  LDG.E.U16 R4, desc[UR36][R4.64] ;  /* 0x0000002404047981 */ /* 0x000ea4000c1e1500 */
[----:B--2---:R0:W2:Y:S01]  /*3c80*/  I2F.S16 R24, R4 ;  /* 0x0000000400187306 */ /* 0x0040a20000101400 */
[----:B------:R-:W-:Y:S05]  /*3c90*/  BRA `(.L_x_4054) ;  /* 0x0000000800ec7947 */ /* 0x000fea0003800000 */
.L_x_4050:
        /* <DEDUP_REMOVED lines=8> */
.L_x_4058:
[----:B------:R-:W2:Y:S02]  /*3d20*/  LDG.E.U16 R4, desc[UR36][R4.64] ;  /* 0x0000002404047981 */ /* 0x000ea4000c1e1500 */
[----:B--2---:R-:W-:Y:S01]  /*3d30*/  HADD2.F32 R24, -RZ, R4.H0_H0 ;  /* 0x20000004ff187230 */ /* 0x004fe20000004100 */
[----:B------:R-:W-:Y:S06]  /*3d40*/  BRA `(.L_x_4054) ;  /* 0x0000000800c07947 */ /* 0x000fec0003800000 */
.L_x_4057:
        /* <DEDUP_REMOVED lines=8> */
.L_x_4060:
[----:B------:R-:W2:Y:S02]  /*3dd0*/  LDG.E.U16 R4, desc[UR36][R4.64] ;  /* 0x0000002404047981 */ /* 0x000ea4000c1e1500 */
[----:B--2---:R-:W-:Y:S01]  /*3de0*/  HADD2.F32 R24, -RZ, R4.H0_H0 ;  /* 0x20000004ff187230 */ /* 0x004fe20000004100 */
[----:B------:R-:W-:Y:S06]  /*3df0*/  BRA `(.L_x_4054) ;  /* 0x0000000800947947 */ /* 0x000fec0003800000 */
.L_x_4059:
[----:B------:R-:W2:Y:S01]  /*3e00*/  LDG.E.64 R4, desc[UR36][R4.64] ;  /* 0x0000002404047981 */ /* 0x000ea2000c1e1b00 */
[----:B------:R-:W-:Y:S01]  /*3e10*/  UMOV UR4, 0xf0000000 ;  /* 0xf000000000047882 */ /* 0x000fe20000000000 */
[----:B------:R-:W-:Y:S01]  /*3e20*/  UMOV UR5, 0x380fffff ;  /* 0x380fffff00057882 */ /* 0x000fe20000000000 */
[----:B--2---:R-:W0:Y:S01]  /*3e30*/  F2F.F32.F64 R24, R4 ;  /* 0x0000000400187310 */ /* 0x004e220000301000 */
[----:B------:R-:W-:-:S14]  /*3e40*/  DSETP.GEU.AND P0, PT, |R4|, UR4, PT ;  /* 0x0000000404007e2a */ /* 0x000fdc000bf0e200 */
[----:B0-----:R-:W-:Y:S01]  /*3e50*/  @!P0 FMUL R24, R24, 1.175494350822287508e-38 ;  /* 0x0080000018188820 */ /* 0x001fe20000400000 */
[----:B------:R-:W-:Y:S06]  /*3e60*/  BRA `(.L_x_4054) ;  /* 0x0000000800787947 */ /* 0x000fec0003800000 */
.L_x_4049:
        /* <DEDUP_REMOVED lines=12> */
.L_x_4063:
[----:B------:R-:W2:Y:S01]  /*3f30*/  LDG.E.64 R4, desc[UR36][R4.64] ;  /* 0x0000002404047981 */ /* 0x000ea2000c1e1b00 */
[----:B------:R-:W-:Y:S01]  /*3f40*/  UMOV UR4, 0xf0000000 ;  /* 0xf000000000047882 */ /* 0x000fe20000000000 */
[----:B------:R-:W-:Y:S01]  /*3f50*/  UMOV UR5, 0x380fffff ;  /* 0x380fffff00057882 */ /* 0x000fe20000000000 */
[----:B--2---:R-:W0:Y:S01]  /*3f60*/  F2F.F32.F64 R24, R4 ;  /* 0x0000000400187310 */ /* 0x004e220000301000 */
[----:B------:R-:W-:-:S14]  /*3f70*/  DSETP.GEU.AND P0, PT, |R4|, UR4, PT ;  /* 0x0000000404007e2a */ /* 0x000fdc000bf0e200 */
[----:B0-----:R-:W-:Y:S01]  /*3f80*/  @!P0 FMUL R24, R24, 1.175494350822287508e-38 ;  /* 0x0080000018188820 */ /* 0x001fe20000400000 */
[----:B------:R-:W-:Y:S06]  /*3f90*/  BRA `(.L_x_4054) ;  /* 0x00000008002c7947 */ /* 0x000fec0003800000 */
.L_x_4062:
        /* <DEDUP_REMOVED lines=25> */
.L_x_4065:
        /* <DEDUP_REMOVED lines=13> */
.L_x_4064:
[----:B------:R-:W2:Y:S02]  /*4200*/  LDG.E.U16 R4, desc[UR36][R4.64] ;  /* 0x0000002404047981 */ /* 0x000ea4000c1e1500 */
[----:B--2---:R-:W-:Y:S01]  /*4210*/  IMAD.U32 R24, R4, 0x10000, RZ ;  /* 0x0001000004187824 */ /* 0x004fe200078e00ff */
[----:B------:R-:W-:Y:S06]  /*4220*/  BRA `(.L_x_4054) ;  /* 0x0000000400887947 */ /* 0x000fec0003800000 */
.L_x_4061:
        /* <DEDUP_REMOVED lines=11> */
.L_x_4068:
        /* <DEDUP_REMOVED lines=20> */
.L_x_4070:
[----:B------:R-:W-:Y:S05]  /*4420*/  BSYNC.RECONVERGENT B0 ;  /* 0x0000000000007941 */ /* 0x000fea0003800200 */
.L_x_4069:
[----:B------:R-:W-:Y:S01]  /*4430*/  IMAD.SHL.U32 R0, R0, 0x100000, RZ ;  /* 0x0010000000007824 */ /* 0x000fe200078e00ff */
[----:B------:R-:W-:-:S04]  /*4440*/  LEA R3, R3, 0x3b800000, 0x17 ;  /* 0x3b80000003037811 */ /* 0x000fc800078eb8ff */
[----:B------:R-:W-:Y:S01]  /*4450*/  LOP3.LUT R24, R3, R0, R7, 0xfe, !PT ;  /* 0x0000000003187212 */ /* 0x000fe200078efe07 */
[----:B------:R-:W-:Y:S06]  /*4460*/  BRA `(.L_x_4054) ;  /* 0x0000000000f87947 */ /* 0x000fec0003800000 */
.L_x_4067:
        /* <DEDUP_REMOVED lines=20> */
.L_x_4072:
[----:B------:R-:W-:Y:S05]  /*45b0*/  BSYNC.RECONVERGENT B0 ;  /* 0x0000000000007941 */ /* 0x000fea0003800200 */
.L_x_4071:
[----:B------:R-:W-:Y:S01]  /*45c0*/  IMAD.SHL.U32 R0, R0, 0x200000, RZ ;  /* 0x0020000000007824 */ /* 0x000fe200078e00ff */
[----:B------:R-:W-:-:S04]  /*45d0*/  LEA R3, R3, 0x37800000, 0x17 ;  /* 0x3780000003037811 */ /* 0x000fc800078eb8ff */
[----:B------:R-:W-:Y:S01]  /*45e0*/  LOP3.LUT R24, R3, R0, R7, 0xfe, !PT ;  /* 0x0000000003187212 */ /* 0x000fe200078efe07 */
[----:B------:R-:W-:Y:S06]  /*45f0*/  BRA `(.L_x_4054) ;  /* 0x0000000000947947 */ /* 0x000fec0003800000 */
.L_x_4066:
        /* <DEDUP_REMOVED lines=14> */
.L_x_4053:
        /* <DEDUP_REMOVED lines=16> */
.L_x_4075:
[----:B------:R-:W-:Y:S01]  /*47e0*/  IMAD.MOV.U32 R24, RZ, RZ, RZ ;  /* 0x000000ffff187224 */ /* 0x000fe200078e00ff */
[----:B------:R-:W-:Y:S06]  /*47f0*/  BRA `(.L_x_4054) ;  /* 0x0000000000147947 */ /* 0x000fec0003800000 */
.L_x_4074:
[----:B------:R-:W2:Y:S02]  /*4800*/  LDG.E.64 R24, desc[UR36][R4.64] ;  /* 0x0000002404187981 */ /* 0x000ea4000c1e1b00 */
[----:B--2---:R0:W2:Y:S01]  /*4810*/  I2F.U64 R24, R24 ;  /* 0x0000001800187312 */ /* 0x0040a20000301000 */
[----:B------:R-:W-:Y:S05]  /*4820*/  BRA `(.L_x_4054) ;  /* 0x0000000000087947 */ /* 0x000fea0003800000 */
.L_x_4073:
[----:B------:R-:W2:Y:S02]  /*4830*/  LDG.E R4, desc[UR36][R4.64] ;  /* 0x0000002404047981 */ /* 0x000ea4000c1e1900 */
[----:B--2---:R-:W-:-:S07]  /*4840*/  I2FP.F32.U32 R24, R4 ;  /* 0x0000000400187245 */ /* 0x004fce0000201000 */
.L_x_4054:
[----:B------:R-:W-:Y:S05]  /*4850*/  BSYNC.RECONVERGENT B6 ;  /* 0x0000000000067941 */ /* 0x000fea0003800200 */
.L_x_4048:
        /* <DEDUP_REMOVED lines=18> */
[----:B----4-:R0:W1:Y:S01]  /*4980*/  I2F.S16 R25, R4 ;  /* 0x0000000400197306 */ /* 0x0100620000101400 */
[----:B------:R-:W-:Y:S05]  /*4990*/  BRA `(.L_x_4082) ;  /* 0x0000000c00307947 */ /* 0x000fea0003800000 */
.L_x_4080:
[----:B------:R-:W4:Y:S02]  /*49a0*/  LDG.E.U8 R4, desc[UR36][R4.64] ;  /* 0x0000002404047981 */ /* 0x000f24000c1e1100 */
[----:B----4-:R-:W-:Y:S01]  /*49b0*/  I2FP.F32.U32 R25, R4 ;  /* 0x0000000400197245 */ /* 0x010fe20000201000 */
[----:B------:R-:W-:Y:S06]  /*49c0*/  BRA `(.L_x_4082) ;  /* 0x0000000c00247947 */ /* 0x000fec0003800000 */
.L_x_4079:
[----:B------:R-:W-:-:S09]  /*49d0*/  UISETP.NE.AND UP0, UPT, UR4, 0x2, UPT ;  /* 0x000000020400788c */ /* 0x000fd2000bf05270 */
[----:B------:R-:W-:Y:S05]  /*49e0*/  BRA.U !UP0, `(.L_x_4083) ;  /* 0x0000000108287547 */ /* 0x000fea000b800000 */
[----:B------:R-:W-:-:S09]  /*49f0*/  UISETP.NE.AND UP0, UPT, UR4, 0x3, UPT ;  /* 0x000000030400788c */ /* 0x000fd2000bf05270 */
[----:B------:R-:W-:Y:S05]  /*4a00*/  BRA.U !UP0, `(.L_x_4084) ;  /* 0x0000000108147547 */ /* 0x000fea000b800000 */
[----:B------:R-:W-:-:S09]  /*4a10*/  UISETP.NE.AND UP0, UPT, UR4, 0x4, UPT ;  /* 0x000000040400788c */ /* 0x000fd2000bf05270 */
[----:B------:R-:W-:Y:S05]  /*4a20*/  BRA.U UP0, `(.L_x_4081) ;  /* 0x0000000900b07547 */ /* 0x000fea000b800000 */
[----:B------:R-:W4:Y:S02]  /*4a30*/  LDG.E.64 R4, desc[UR36][R4.64] ;  /* 0x0000002404047981 */ /* 0x000f24000c1e1b00 */
[----:B----4-:R0:W1:Y:S01]  /*4a40*/  I2F.S64 R25, R4 ;  /* 0x0000000400197312 */ /* 0x0100620000301400 */
[----:B------:R-:W-:Y:S05]  /*4a50*/  BRA `(.L_x_4082) ;  /* 0x0000000c00007947 */ /* 0x000fea0003800000 */
.L_x_4084:
[----:B------:R-:W4:Y:S02]  /*4a60*/  LDG.E R4, desc[UR36][R4.64] ;  /* 0x0000002404047981 */ /* 0x000f24000c1e1900 */
[----:B----4-:R-:W-:Y:S01]  /*4a70*/  I2FP.F32.S32 R25, R4 ;  /* 0x0000000400197245 */ /* 0x010fe20000201400 */
[----:B------:R-:W-:Y:S06]  /*4a80*/  BRA `(.L_x_4082) ;  /* 0x0000000800f47947 */ /* 0x000fec0003800000 */
.L_x_4083:
[----:B------:R-:W4:Y:S02]  /*4a90*/  LDG.E.U16 R4, desc[UR36][R4.64] ;  /* 0x0000002404047981 */ /* 0x000f24000c1e1500 */
[----:B----4-:R0:W1:Y:S01]  /*4aa0*/  I2F.S16 R25, R4 ;  /* 0x0000000400197306 */ /* 0x0100620000101400 */
[----:B------:R-:W-:Y:S05]  /*4ab0*/  BRA `(.L_x_4082) ;  /* 0x0000000800e87947 */ /* 0x000fea0003800000 */
.L_x_4078:
[----:B------:R-:W-:-:S09]  /*4ac0*/  UISETP.GT.AND UP0, UPT, UR4, 0x6, UPT ;  /* 0x000000060400788c */ /* 0x000fd2000bf04270 */
[----:B------:R-:W-:Y:S05]  /*4ad0*/  BRA.U UP0, `(.L_x_4085) ;  /* 0x0000000100247547 */ /* 0x000fea000b800000 */
[----:B------:R-:W-:-:S09]  /*4ae0*/  UISETP.NE.AND UP0, UPT, UR4, 0x5, UPT ;  /* 0x000000050400788c */ /* 0x000fd2000bf05270 */
[----:B------:R-:W-:Y:S05]  /*4af0*/  BRA.U !UP0, `(.L_x_4086) ;  /* 0x0000000108107547 */ /* 0x000fea000b800000 */
[----:B------:R-:W-:-:S09]  /*4b00*/  UISETP.NE.AND UP0, UPT, UR4, 0x6, UPT ;  /* 0x000000060400788c */ /* 0x000fd2000bf05270 */
[----:B------:R-:W-:Y:S05]  /*4b10*/  BRA.U UP0, `(.L_x_4081) ;  /* 0x0000000900747547 */ /* 0x000fea000b800000 */
[----:B----4-:R4:W5:Y:S01]  /*4b20*/  LDG.E R25, desc[UR36][R4.64] ;  /* 0x0000002404197981 */ /* 0x010962000c1e1900 */
[----:B------:R-:W-:Y:S05]  /*4b30*/  BRA `(.L_x_4082) ;  /* 0x0000000800c87947 */ /* 0x000fea0003800000 */
.L_x_4086:
[----:B------:R-:W4:Y:S02]  /*4b40*/  LDG.E.U16 R4, desc[UR36][R4.64] ;  /* 0x0000002404047981 */ /* 0x000f24000c1e1500 */
[----:B----4-:R-:W-:Y:S01]  /*4b50*/  HADD2.F32 R25, -RZ, R4.H0_H0 ;  /* 0x20000004ff197230 */ /* 0x010fe20000004100 */
[----:B------:R-:W-:Y:S06]  /*4b60*/  BRA `(.L_x_4082) ;  /* 0x0000000800bc7947 */ /* 0x000fec0003800000 */
.L_x_4085:
[----:B------:R-:W-:-:S09]  /*4b70*/  UISETP.NE.AND UP0, UPT, UR4, 0x7, UPT ;  /* 0x000000070400788c */ /* 0x000fd2000bf05270 */
[----:B------:R-:W-:Y:S05]  /*4b80*/  BRA.U !UP0, `(.L_x_4087) ;  /* 0x0000000108247547 */ /* 0x000fea000b800000 */
[----:B------:R-:W-:-:S09]  /*4b90*/  UISETP.NE.AND UP0, UPT, UR4, 0x8, UPT ;  /* 0x000000080400788c */ /* 0x000fd2000bf05270 */
[----:B------:R-:W-:Y:S05]  /*4ba0*/  BRA.U !UP0, `(.L_x_4088) ;  /* 0x0000000108107547 */ /* 0x000fea000b800000 */
[----:B------:R-:W-:-:S09]  /*4bb0*/  UISETP.NE.AND UP0, UPT, UR4, 0x9, UPT ;  /* 0x000000090400788c */ /* 0x000fd2000bf05270 */
[----:B------:R-:W-:Y:S05]  /*4bc0*/  BRA.U UP0, `(.L_x_4081) ;  /* 0x0000000900487547 */ /* 0x000fea000b800000 */
[----:B----4-:R0:W5:Y:S01]  /*4bd0*/  LDG.E R25, desc[UR36][R4.64] ;  /* 0x0000002404197981 */ /* 0x010162000c1e1900 */
[----:B------:R-:W-:Y:S05]  /*4be0*/  BRA `(.L_x_4082) ;  /* 0x00000008009c7947 */ /* 0x000fea0003800000 */
.L_x_4088:
[----:B------:R-:W4:Y:S02]  /*4bf0*/  LDG.E.U16 R4, desc[UR36][R4.64] ;  /* 0x0000002404047981 */ /* 0x000f24000c1e1500 */
[----:B----4-:R-:W-:Y:S01]  /*4c00*/  HADD2.F32 R25, -RZ, R4.H0_H0 ;  /* 0x20000004ff197230 */ /* 0x010fe20000004100 */
[----:B------:R-:W-:Y:S06]  /*4c10*/  BRA `(.L_x_4082) ;  /* 0x0000000800907947 */ /* 0x000fec0003800000 */
.L_x_4087:
[----:B------:R-:W4:Y:S01]  /*4c20*/  LDG.E.64 R4, desc[UR36][R4.64] ;  /* 0x0000002404047981 */ /* 0x000f22000c1e1b00 */
[----:B------:R-:W-:Y:S01]  /*4c30*/  UMOV UR4, 0xf0000000 ;  /* 0xf000000000047882 */ /* 0x000fe20000000000 */
[----:B------:R-:W-:Y:S01]  /*4c40*/  UMOV UR5, 0x380fffff ;  /* 0x380fffff00057882 */ /* 0x000fe20000000000 */
[----:B----4-:R-:W0:Y:S01]  /*4c50*/  F2F.F32.F64 R25, R4 ;  /* 0x0000000400197310 */ /* 0x010e220000301000 */
[----:B------:R-:W-:-:S14]  /*4c60*/  DSETP.GEU.AND P0, PT, |R4|, UR4, PT ;  /* 0x0000000404007e2a */ /* 0x000fdc000bf0e200 */
[----:B0-----:R-:W-:Y:S01]  /*4c70*/  @!P0 FMUL R25, R25, 1.175494350822287508e-38 ;  /* 0x0080000019198820 */ /* 0x001fe20000400000 */
[----:B------:R-:W-:Y:S06]  /*4c80*/  BRA `(.L_x_4082) ;  /* 0x0000000800747947 */ /* 0x000fec0003800000 */
.L_x_4077:
        /* <DEDUP_REMOVED lines=10> */
[----:B----4-:R-:W-:Y:S01]  /*4d30*/  FSEL R25, RZ, 1, !P0 ;  /* 0x3f800000ff197808 */ /* 0x010fe20004000000 */
[----:B------:R-:W-:Y:S08]  /*4d40*/  BRA `(.L_x_4082) ;  /* 0x0000000800447947 */ /* 0x000ff00003800000 */
.L_x_4091:
[----:B------:R-:W4:Y:S01]  /*4d50*/  LDG.E.64 R4, desc[UR36][R4.64] ;  /* 0x0000002404047981 */ /* 0x000f22000c1e1b00 */
[----:B------:R-:W-:Y:S01]  /*4d60*/  UMOV UR4, 0xf0000000 ;  /* 0xf000000000047882 */ /* 0x000fe20000000000 */
[----:B------:R-:W-:Y:S01]  /*4d70*/  UMOV UR5, 0x380fffff ;  /* 0x380fffff00057882 */ /* 0x000fe20000000000 */
[----:B----4-:R-:W0:Y:S01]  /*4d80*/  F2F.F32.F64 R25, R4 ;  /* 0x0000000400197310 */ /* 0x010e220000301000 */
[----:B------:R-:W-:-:S14]  /*4d90*/  DSETP.GEU.AND P0, PT, |R4|, UR4, PT ;  /* 0x0000000404007e2a */ /* 0x000fdc000bf0e200 */
[----:B0-----:R-:W-:Y:S01]  /*4da0*/  @!P0 FMUL R25, R25, 1.175494350822287508e-38 ;  /* 0x0080000019198820 */ /* 0x001fe20000400000 */
[----:B------:R-:W-:Y:S06]  /*4db0*/  BRA `(.L_x_4082) ;  /* 0x0000000800287947 */ /* 0x000fec0003800000 */
.L_x_4090:
[----:B------:R-:W-:-:S09]  /*4dc0*/  UISETP.NE.AND UP0, UPT, UR4, 0xf, UPT ;  /* 0x0000000f0400788c */ /* 0x000fd2000bf05270 */
[----:B------:R-:W-:Y:S05]  /*4dd0*/  BRA.U !UP0, `(.L_x_4092) ;  /* 0x00000001088c7547 */ /* 0x000fea000b800000 */
[----:B------:R-:W-:-:S09]  /*4de0*/  UISETP.NE.AND UP0, UPT, UR4, 0x17, UPT ;  /* 0x000000170400788c */ /* 0x000fd2000bf05270 */
[----:B------:R-:W-:Y:S05]  /*4df0*/  BRA.U !UP0, `(.L_x_4093) ;  /* 0x0000000108547547 */ /* 0x000fea000b800000 */
[----:B------:R-:W-:-:S09]  /*4e00*/  UISETP.NE.AND UP0, UPT, UR4, 0x18, UPT ;  /* 0x000000180400788c */ /* 0x000fd2000bf05270 */
[----:B------:R-:W-:Y:S05]  /*4e10*/  BRA.U UP0, `(.L_x_4081) ;  /* 0x0000000500b47547 */ /* 0x000fea000b800000 */
[----:B----4-:R-:W4:Y:S01]  /*4e20*/  LDG.E.U8 R25, desc[UR36][R4.64] ;  /* 0x0000002404197981 */ /* 0x010f22000c1e1100 */
        /* <DEDUP_REMOVED lines=18> */
.L_x_4093:
[----:B------:R-:W2:Y:S02]  /*4f50*/  LDG.E.U8 R4, desc[UR36][R4.64] ;  /* 0x0000002404047981 */ /* 0x000ea4000c1e1100 */
[C---:B--2---:R-:W-:Y:S02]  /*4f60*/  IMAD.SHL.U32 R0, R4.reuse, 0x2000000, RZ ;  /* 0x0200000004007824 */ /* 0x044fe400078e00ff */
[----:B------:R-:W-:-:S03]  /*4f70*/  IMAD.SHL.U32 R6, R4, 0x100, RZ ;  /* 0x0000010004067824 */ /* 0x000fc600078e00ff */
[----:B------:R-:W-:Y:S02]  /*4f80*/  ISETP.GE.U32.AND P0, PT, R0, 0x8000000, PT ;  /* 0x080000000000780c */ /* 0x000fe40003f06070 */
[----:B----4-:R-:W-:-:S11]  /*4f90*/  PRMT R25, R6, 0x9910, RZ ;  /* 0x0000991006197816 */ /* 0x010fd600000000ff */
[----:B------:R-:W-:Y:S02]  /*4fa0*/  @!P0 LOP3.LUT R3, R6, 0x7f00, RZ, 0xc0, !PT ;  /* 0x00007f0006038812 */ /* 0x000fe400078ec0ff */
[----:B------:R-:W-:Y:S02]  /*4fb0*/  @P0 LEA.HI R0, R0, 0x70000000, RZ, 0x1c ;  /* 0x7000000000000811 */ /* 0x000fe400078fe0ff */
[----:B------:R-:W-:-:S03]  /*4fc0*/  @!P0 LOP3.LUT R3, R3, 0x3f000000, RZ, 0xfc, !PT ;  /* 0x3f00000003038812 */ /* 0x000fc600078efcff */
[----:B------:R-:W-:Y:S02]  /*4fd0*/  @P0 FMUL.FTZ R0, R0, 1.9259299443872358531e-34 ;  /* 0x0780000000000820 */ /* 0x000fe40000410000 */
[----:B------:R-:W-:-:S05]  /*4fe0*/  @!P0 FADD.FTZ R0, R3, -0.5 ;  /* 0xbf00000003008421 */ /* 0x000fca0000010000 */
[----:B------:R-:W-:Y:S01]  /*4ff0*/  LOP3.LUT R25, R0, 0x80000000, R25, 0xf8, !PT ;  /* 0x8000000000197812 */ /* 0x000fe200078ef819 */
[----:B------:R-:W-:Y:S06]  /*5000*/  BRA `(.L_x_4082) ;  /* 0x0000000400947947 */ /* 0x000fec0003800000 */
.L_x_4092:
[----:B------:R-:W4:Y:S02]  /*5010*/  LDG.E.U16 R4, desc[UR36][R4.64] ;  /* 0x0000002404047981 */ /* 0x000f24000c1e1500 */
[----:B----4-:R-:W-:Y:S01]  /*5020*/  IMAD.U32 R25, R4, 0x10000, RZ ;  /* 0x0001000004197824 */ /* 0x010fe200078e00ff */
[----:B------:R-:W-:Y:S06]  /*5030*/  BRA `(.L_x_4082) ;  /* 0x0000000400887947 */ /* 0x000fec0003800000 */
.L_x_4089:
        /* <DEDUP_REMOVED lines=11> */
.L_x_4096:
[----:B------:R-:W2:Y:S01]  /*50f0*/  LDG.E.U8 R4, desc[UR36][R4.64] ;  /* 0x0000002404047981 */ /* 0x000ea2000c1e1100 */
[----:B----4-:R-:W-:Y:S01]  /*5100*/  IMAD.MOV.U32 R25, RZ, RZ, RZ ;  /* 0x000000ffff197224 */ /* 0x010fe200078e00ff */
        /* <DEDUP_REMOVED lines=18> */
.L_x_4098:
[----:B------:R-:W-:Y:S05]  /*5230*/  BSYNC.RECONVERGENT B0 ;  /* 0x0000000000007941 */ /* 0x000fea0003800200 */
.L_x_4097:
[----:B------:R-:W-:Y:S01]  /*5240*/  IMAD.SHL.U32 R0, R0, 0x100000, RZ ;  /* 0x0010000000007824 */ /* 0x000fe200078e00ff */
[----:B------:R-:W-:-:S04]  /*5250*/  LEA R3, R3, 0x3b800000, 0x17 ;  /* 0x3b80000003037811 */ /* 0x000fc800078eb8ff */
[----:B------:R-:W-:Y:S01]  /*5260*/  LOP3.LUT R25, R3, R0, R25, 0xfe, !PT ;  /* 0x0000000003197212 */ /* 0x000fe200078efe19 */
[----:B------:R-:W-:Y:S06]  /*5270*/  BRA `(.L_x_4082) ;  /* 0x0000000000f87947 */ /* 0x000fec0003800000 */
.L_x_4095:
        /* <DEDUP_REMOVED lines=20> */
.L_x_4100:
[----:B------:R-:W-:Y:S05]  /*53c0*/  BSYNC.RECONVERGENT B0 ;  /* 0x0000000000007941 */ /* 0x000fea0003800200 */
.L_x_4099:
[----:B------:R-:W-:Y:S01]  /*53d0*/  IMAD.SHL.U32 R0, R0, 0x200000, RZ ;  /* 0x0020000000007824 */ /* 0x000fe200078e00ff */
[----:B------:R-:W-:-:S04]  /*53e0*/  LEA R3, R3, 0x37800000, 0x17 ;  /* 0x3780000003037811 */ /* 0x000fc800078eb8ff */
[----:B------:R-:W-:Y:S01]  /*53f0*/  LOP3.LUT R25, R3, R0, R25, 0xfe, !PT ;  /* 0x0000000003197212 */ /* 0x000fe200078efe19 */
[----:B------:R-:W-:Y:S06]  /*5400*/  BRA `(.L_x_4082) ;  /* 0x0000000000947947 */ /* 0x000fec0003800000 */
.L_x_4094:
[----:B------:R-:W-:-:S09]  /*5410*/  UISETP.NE.AND UP0, UPT, UR4, 0x1c, UPT ;  /* 0x0000001c0400788c */ /* 0x000fd2000bf05270 */
[----:B------:R-:W-:Y:S05]  /*5420*/  BRA.U !UP0, `(.L_x_4101) ;  /* 0x0000000108847547 */ /* 0x000fea000b800000 */
[----:B------:R-:W-:-:S09]  /*5430*/  UISETP.NE.AND UP0, UPT, UR4, 0x1d, UPT ;  /* 0x0000001d0400788c */ /* 0x000fd2000bf05270 */
[----:B------:R-:W-:Y:S05]  /*5440*/  BRA.U !UP0, `(.L_x_4102) ;  /* 0x0000000108707547 */ /* 0x000fea000b800000 */
[----:B------:R-:W-:-:S09]  /*5450*/  UISETP.NE.AND UP0, UPT, UR4, 0x2c, UPT ;  /* 0x0000002c0400788c */ /* 0x000fd2000bf05270 */
[----:B------:R-:W-:Y:S05]  /*5460*/  BRA.U UP0, `(.L_x_4081) ;  /* 0x0000000100207547 */ /* 0x000fea000b800000 */
[----:B------:R-:W2:Y:S01]  /*5470*/  LDG.E.U8 R4, desc[UR36][R4.64] ;  /* 0x0000002404047981 */ /* 0x000ea2000c1e1100 */
[----:B----4-:R-:W-:Y:S01]  /*5480*/  IMAD.MOV.U32 R25, RZ, RZ, 0x400000 ;  /* 0x00400000ff197424 */ /* 0x010fe200078e00ff */
[----:B--2---:R-:W-:-:S13]  /*5490*/  ISETP.NE.AND P0, PT, R4, RZ, PT ;  /* 0x000000ff0400720c */ /* 0x004fda0003f05270 */
[----:B------:R-:W-:Y:S05]  /*54a0*/  @!P0 BRA `(.L_x_4082) ;  /* 0x00000000006c8947 */ /* 0x000fea0003800000 */
[----:B------:R-:W-:-:S13]  /*54b0*/  ISETP.NE.AND P0, PT, R4, 0xff, PT ;  /* 0x000000ff0400780c */ /* 0x000fda0003f05270 */
[----:B------:R-:W-:Y:S02]  /*54c0*/  @!P0 IMAD.MOV.U32 R25, RZ, RZ, 0x7f800001 ;  /* 0x7f800001ff198424 */ /* 0x000fe400078e00ff */
[----:B------:R-:W-:Y:S01]  /*54d0*/  @P0 IMAD.SHL.U32 R25, R4, 0x800000, RZ ;  /* 0x0080000004190824 */ /* 0x000fe200078e00ff */
[----:B------:R-:W-:Y:S06]  /*54e0*/  BRA `(.L_x_4082) ;  /* 0x00000000005c7947 */ /* 0x000fec0003800000 */
.L_x_4081:
        /* <DEDUP_REMOVED lines=16> */
.L_x_4103:
[----:B------:R-:W-:Y:S01]  /*55f0*/  IMAD.MOV.U32 R25, RZ, RZ, RZ ;  /* 0x000000ffff197224 */ /* 0x000fe200078e00ff */
[----:B------:R-:W-:Y:S06]  /*5600*/  BRA `(.L_x_4082) ;  /* 0x0000000000147947 */ /* 0x000fec0003800000 */
.L_x_4102:
[----:B------:R-:W4:Y:S02]  /*5610*/  LDG.E.64 R4, desc[UR36][R4.64] ;  /* 0x0000002404047981 */ /* 0x000f24000c1e1b00 */
[----:B----4-:R0:W1:Y:S01]  /*5620*/  I2F.U64 R25, R4 ;  /* 0x0000000400197312 */ /* 0x0100620000301000 */
[----:B------:R-:W-:Y:S05]  /*5630*/  BRA `(.L_x_4082) ;  /* 0x0000000000087947 */ /* 0x000fea0003800000 */
.L_x_4101:
[----:B------:R-:W4:Y:S02]  /*5640*/  LDG.E R4, desc[UR36][R4.64] ;  /* 0x0000002404047981 */ /* 0x000f24000c1e1900 */
[----:B----4-:R-:W-:-:S07]  /*5650*/  I2FP.F32.U32 R25, R4 ;  /* 0x0000000400197245 */ /* 0x010fce0000201000 */
.L_x_4082:
[----:B------:R-:W-:Y:S05]  /*5660*/  BSYNC.RECONVERGENT B6 ;  /* 0x0000000000067941 */ /* 0x000fea0003800200 */
.L_x_4076:
[----:B------:R-:W-:-:S07]  /*5670*/  VIADD R16, R16, 0x80 ;  /* 0x0000008010107836 */ /* 0x000fce0000000000 */
.L_x_4047:
[----:B------:R-:W-:Y:S05]  /*5680*/  BSYNC.RECONVERGENT B7 ;  /* 0x0000000000077941 */ /* 0x000fea0003800200 */
.L_x_4046:
[----:B------:R-:W-:Y:S01]  /*5690*/  ISETP.GE.AND P0, PT, R16, R17, PT ;  /* 0x000000111000720c */ /* 0x000fe20003f06270 */
[----:B------:R-:W-:Y:S01]  /*56a0*/  BSSY.RECONVERGENT B7, `(.L_x_4104) ;  /* 0x00001c4000077945 */ /* 0x000fe20003800200 */
[----:B------:R-:W-:Y:S02]  /*56b0*/  IMAD.MOV.U32 R23, RZ, RZ, RZ ;  /* 0x000000ffff177224 */ /* 0x000fe400078e00ff */
[----:B------:R-:W-:-:S09]  /*56c0*/  IMAD.MOV.U32 R18, RZ, RZ, RZ ;  /* 0x000000ffff127224 */ /* 0x000fd200078e00ff */
        /* <DEDUP_REMOVED lines=22> */
.L_x_4110:
[----:B------:R-:W2:Y:S02]  /*5830*/  LDG.E.U8 R4, desc[UR36][R4.64] ;  /* 0x0000002404047981 */ /* 0x000ea4000c1e1100 */
[----:B--2---:R-:W-:Y:S01]  /*5840*/  I2FP.F32.U32 R18, R4 ;  /* 0x0000000400127245 */ /* 0x004fe20000201000 */
[----:B------:R-:W-:Y:S06]  /*5850*/  BRA `(.L_x_4112) ;  /* 0x0000000c00287947 */ /* 0x000fec0003800000 */
.L_x_4109:
        /* <DEDUP_REMOVED lines=9> */
.L_x_4114:
[----:B------:R-:W2:Y:S02]  /*58f0*/  LDG.E R4, desc[UR36][R4.64] ;  /* 0x0000002404047981 */ /* 0x000ea4000c1e1900 */
[----:B--2---:R-:W-:Y:S01]  /*5900*/  I2FP.F32.S32 R18, R4 ;  /* 0x0000000400127245 */ /* 0x004fe20000201400 */
[----:B------:R-:W-:Y:S06]  /*5910*/  BRA `(.L_x_4112) ;  /* 0x0000000800f87947 */ /* 0x000fec0003800000 */
.L_x_4113:
[----:B------:R-:W2:Y:S02]  /*5920*/  LDG.E.U16 R4, desc[UR36][R4.64] ;  /* 0x0000002404047981 */ /* 0x000ea4000c1e1500 */
[----:B--2---:R0:W2:Y:S01]  /*5930*/  I2F.S16 R18, R4 ;  /* 0x0000000400127306 */ /* 0x0040a20000101400 */
[----:B------:R-:W-:Y:S05]  /*5940*/  BRA `(.L_x_4112) ;  /* 0x0000000800ec7947 */ /* 0x000fea0003800000 */
.L_x_4108:
        /* <DEDUP_REMOVED lines=8> */
.L_x_4116:
[----:B------:R-:W2:Y:S02]  /*59d0*/  LDG.E.U16 R4, desc[UR36][R4.64] ;  /* 0x0000002404047981 */ /* 0x000ea4000c1e1500 */
[----:B--2---:R-:W-:Y:S01]  /*59e0*/  HADD2.F32 R18, -RZ, R4.H0_H0 ;  /* 0x20000004ff127230 */ /* 0x004fe20000004100 */
[----:B------:R-:W-:Y:S06]  /*59f0*/  BRA `(.L_x_4112) ;  /* 0x0000000800c07947 */ /* 0x000fec0003800000 */
.L_x_4115:
        /* <DEDUP_REMOVED lines=8> */
.L_x_4118:
[----:B------:R-:W2:Y:S02]  /*5a80*/  LDG.E.U16 R4, desc[UR36][R4.64] ;  /* 0x0000002404047981 */ /* 0x000ea4000c1e1500 */
[----:B--2---:R-:W-:Y:S01]  /*5a90*/  HADD2.F32 R18, -RZ, R4.H0_H0 ;  /* 0x20000004ff127230 */ /* 0x004fe20000004100 */
[----:B------:R-:W-:Y:S06]  /*5aa0*/  BRA `(.L_x_4112) ;  /* 0x0000000800947947 */ /* 0x000fec0003800000 */
.L_x_4117:
[----:B------:R-:W2:Y:S01]  /*5ab0*/  LDG.E.64 R4, desc[UR36][R4.64] ;  /* 0x0000002404047981 */ /* 0x000ea2000c1e1b00 */
[----:B------:R-:W-:Y:S01]  /*5ac0*/  UMOV UR4, 0xf0000000 ;  /* 0xf000000000047882 */ /* 0x000fe20000000000 */
[----:B------:R-:W-:Y:S01]  /*5ad0*/  UMOV UR5, 0x380fffff ;  /* 0x380fffff00057882 */ /* 0x000fe20000000000 */
[----:B--2---:R-:W0:Y:S01]  /*5ae0*/  F2F.F32.F64 R18, R4 ;  /* 0x0000000400127310 */ /* 0x004e220000301000 */
[----:B------:R-:W-:-:S14]  /*5af0*/  DSETP.GEU.AND P0, PT, |R4|, UR4, PT ;  /* 0x0000000404007e2a */ /* 0x000fdc000bf0e200 */
[----:B0-----:R-:W-:Y:S01]  /*5b00*/  @!P0 FMUL R18, R18, 1.175494350822287508e-38 ;  /* 0x0080000012128820 */ /* 0x001fe20000400000 */
[----:B------:R-:W-:Y:S06]  /*5b10*/  BRA `(.L_x_4112) ;  /* 0x0000000800787947 */ /* 0x000fec0003800000 */
.L_x_4107:
        /* <DEDUP_REMOVED lines=12> */
.L_x_4121:
[----:B------:R-:W2:Y:S01]  /*5be0*/  LDG.E.64 R4, desc[UR36][R4.64] ;  /* 0x0000002404047981 */ /* 0x000ea2000c1e1b00 */
[----:B------:R-:W-:Y:S01]  /*5bf0*/  UMOV UR4, 0xf0000000 ;  /* 0xf000000000047882 */ /* 0x000fe20000000000 */
[----:B------:R-:W-:Y:S01]  /*5c00*/  UMOV UR5, 0x380fffff ;  /* 0x380fffff00057882 */ /* 0x000fe20000000000 */
[----:B--2---:R-:W0:Y:S01]  /*5c10*/  F2F.F32.F64 R18, R4 ;  /* 0x0000000400127310 */ /* 0x004e220000301000 */
[----:B------:R-:W-:-:S14]  /*5c20*/  DSETP.GEU.AND P0, PT, |R4|, UR4, PT ;  /* 0x0000000404007e2a */ /* 0x000fdc000bf0e200 */
[----:B0-----:R-:W-:Y:S01]  /*5c30*/  @!P0 FMUL R18, R18, 1.175494350822287508e-38 ;  /* 0x0080000012128820 */ /* 0x001fe20000400000 */
[----:B------:R-:W-:Y:S06]  /*5c40*/  BRA `(.L_x_4112) ;  /* 0x00000008002c7947 */ /* 0x000fec0003800000 */
.L_x_4120:
        /* <DEDUP_REMOVED lines=25> */
.L_x_4123:
        /* <DEDUP_REMOVED lines=13> */
.L_x_4122:
[----:B------:R-:W2:Y:S02]  /*5eb0*/  LDG.E.U16 R4, desc[UR36][R4.64] ;  /* 0x0000002404047981 */ /* 0x000ea4000c1e1500 */
[----:B--2---:R-:W-:Y:S01]  /*5ec0*/  IMAD.U32 R18, R4, 0x10000, RZ ;  /* 0x0001000004127824 */ /* 0x004fe200078e00ff */
[----:B------:R-:W-:Y:S06]  /*5ed0*/  BRA `(.L_x_4112) ;  /* 0x0000000400887947 */ /* 0x000fec0003800000 */
.L_x_4119:
        /* <DEDUP_REMOVED lines=11> */
.L_x_4126:
        /* <DEDUP_REMOVED lines=20> */
.L_x_4128:
[----:B------:R-:W-:Y:S05]  /*60d0*/  BSYNC.RECONVERGENT B0 ;  /* 0x0000000000007941 */ /* 0x000fea0003800200 */
.L_x_4127:
[----:B------:R-:W-:Y:S01]  /*60e0*/  IMAD.SHL.U32 R0, R0, 0x100000, RZ ;  /* 0x0010000000007824 */ /* 0x000fe200078e00ff */
[----:B------:R-:W-:-:S04]  /*60f0*/  LEA R3, R3, 0x3b800000, 0x17 ;  /* 0x3b80000003037811 */ /* 0x000fc800078eb8ff */
[----:B------:R-:W-:Y:S01]  /*6100*/  LOP3.LUT R18, R3, R0, R7, 0xfe, !PT ;  /* 0x0000000003127212 */ /* 0x000fe200078efe07 */
[----:B------:R-:W-:Y:S06]  /*6110*/  BRA `(.L_x_4112) ;  /* 0x0000000000f87947 */ /* 0x000fec0003800000 */
.L_x_4125:
        /* <DEDUP_REMOVED lines=20> */
.L_x_4130:
[----:B------:R-:W-:Y:S05]  /*6260*/  BSYNC.RECONVERGENT B0 ;  /* 0x0000000000007941 */ /* 0x000fea0003800200 */
.L_x_4129:
[----:B------:R-:W-:Y:S01]  /*6270*/  IMAD.SHL.U32 R0, R0, 0x200000, RZ ;  /* 0x0020000000007824 */ /* 0x000fe200078e00ff */
[----:B------:R-:W-:-:S04]  /*6280*/  LEA R3, R3, 0x37800000, 0x17 ;  /* 0x3780000003037811 */ /* 0x000fc800078eb8ff */
[----:B------:R-:W-:Y:S01]  /*6290*/  LOP3.LUT R18, R3, R0, R7, 0xfe, !PT ;  /* 0x0000000003127212 */ /* 0x000fe200078efe07 */
[----:B------:R-:W-:Y:S06]  /*62a0*/  BRA `(.L_x_4112) ;  /* 0x0000000000947947 */ /* 0x000fec0003800000 */
.L_x_4124:
        /* <DEDUP_REMOVED lines=14> */
.L_x_4111:
        /* <DEDUP_REMOVED lines=16> */
.L_x_4133:
[----:B------:R-:W-:Y:S01]  /*6490*/  IMAD.MOV.U32 R18, RZ, RZ, RZ ;  /* 0x000000ffff127224 */ /* 0x000fe200078e00ff */
[----:B------:R-:W-:Y:S06]  /*64a0*/  BRA `(.L_x_4112) ;  /* 0x0000000000147947 */ /* 0x000fec0003800000 */
.L_x_4132:
[----:B------:R-:W2:Y:S02]  /*64b0*/  LDG.E.64 R4, desc[UR36][R4.64] ;  /* 0x0000002404047981 */ /* 0x000ea4000c1e1b00 */
[----:B--2---:R0:W2:Y:S01]  /*64c0*/  I2F.U64 R18, R4 ;  /* 0x0000000400127312 */ /* 0x0040a20000301000 */
[----:B------:R-:W-:Y:S05]  /*64d0*/  BRA `(.L_x_4112) ;  /* 0x0000000000087947 */ /* 0x000fea0003800000 */
.L_x_4131:
[----:B------:R-:W2:Y:S02]  /*64e0*/  LDG.E R4, desc[UR36][R4.64] ;  /* 0x0000002404047981 */ /* 0x000ea4000c1e1900 */
[----:B--2---:R-:W-:-:S07]  /*64f0*/  I2FP.F32.U32 R18, R4 ;  /* 0x0000000400127245 */ /* 0x004fce0000201000 */
.L_x_4112:
[----:B------:R-:W-:Y:S05]  /*6500*/  BSYNC.RECONVERGENT B6 ;  /* 0x0000000000067941 */ /* 0x000fea0003800200 */
.L_x_4106:
[----:B------:R-:W1:Y:S01]  /*6510*/  LDCU.U8 UR6, c[0x0][0x3a5] ;  /* 0x000074a0ff0677ac */ /* 0x000e620008000000 */
[----:B0---4-:R-:W0:Y:S01]  /*6520*/  LDC.64 R4, c[0x0][0x398] ;  /* 0x0000e600ff047b82 */ /* 0x011e220000000a00 */
[----:B------:R-:W4:Y:S01]  /*6530*/  LDCU UR5, c[0x0][0x3ac] ;  /* 0x00007580ff0577ac */ /* 0x000f220008000800 */
[----:B-1----:R-:W-:-:S04]  /*6540*/  UPRMT UR4, UR6, 0x9910, URZ ;  /* 0x0000991006047896 */ /* 0x002fc800080000ff */
        /* <DEDUP_REMOVED lines=16> */
.L_x_4137:
[----:B------:R-:W4:Y:S02]  /*6650*/  LDG.E.U8 R4, desc[UR36][R4.64] ;  /* 0x0000002404047981 */ /* 0x000f24000c1e1100 */
[----:B----4-:R-:W-:Y:S01]  /*6660*/  I2FP.F32.U32 R23, R4 ;  /* 0x0000000400177245 */ /* 0x010fe20000201000 */
[----:B------:R-:W-:Y:S06]  /*6670*/  BRA `(.L_x_4105) ;  /* 0x0000000c00187947 */ /* 0x000fec0003800000 */
.L_x_4136:
        /* <DEDUP_REMOVED lines=9> */
.L_x_4140:
[----:B------:R-:W4:Y:S02]  /*6710*/  LDG.E R4, desc[UR36][R4.64] ;  /* 0x0000002404047981 */ /* 0x000f24000c1e1900 */
[----:B----4-:R-:W-:Y:S01]  /*6720*/  I2FP.F32.S32 R23, R4 ;  /* 0x0000000400177245 */ /* 0x010fe20000201400 */
[----:B------:R-:W-:Y:S06]  /*6730*/  BRA `(.L_x_4105) ;  /* 0x0000000800e87947 */ /* 0x000fec0003800000 */
.L_x_4139:
[----:B------:R-:W4:Y:S02]  /*6740*/  LDG.E.U16 R4, desc[UR36][R4.64] ;  /* 0x0000002404047981 */ /* 0x000f24000c1e1500 */
[----:B----4-:R0:W1:Y:S01]  /*6750*/  I2F.S16 R23, R4 ;  /* 0x0000000400177306 */ /* 0x0100620000101400 */
[----:B------:R-:W-:Y:S05]  /*6760*/  BRA `(.L_x_4105) ;  /* 0x0000000800dc7947 */ /* 0x000fea0003800000 */
.L_x_4135:
        /* <DEDUP_REMOVED lines=8> */
.L_x_4142:
[----:B------:R-:W4:Y:S02]  /*67f0*/  LDG.E.U16 R4, desc[UR36][R4.64] ;  /* 0x0000002404047981 */ /* 0x000f24000c1e1500 */
[----:B----4-:R-:W-:Y:S01]  /*6800*/  HADD2.F32 R23, -RZ, R4.H0_H0 ;  /* 0x20000004ff177230 */ /* 0x010fe20000004100 */
[----:B------:R-:W-:Y:S06]  /*6810*/  BRA `(.L_x_4105) ;  /* 0x0000000800b07947 */ /* 0x000fec0003800000 */
.L_x_4141:
        /* <DEDUP_REMOVED lines=8> */
.L_x_4144:
[----:B------:R-:W4:Y:S02]  /*68a0*/  LDG.E.U16 R4, desc[UR36][R4.64] ;  /* 0x0000002404047981 */ /* 0x000f24000c1e1500 */
[----:B----4-:R-:W-:Y:S01]  /*68b0*/  HADD2.F32 R23, -RZ, R4.H0_H0 ;  /* 0x20000004ff177230 */ /* 0x010fe20000004100 */
[----:B------:R-:W-:Y:S06]  /*68c0*/  BRA `(.L_x_4105) ;  /* 0x0000000800847947 */ /* 0x000fec0003800000 */
.L_x_4143:
[----:B------:R-:W4:Y:S01]  /*68d0*/  LDG.E.64 R4, desc[UR36][R4.64] ;  /* 0x0000002404047981 */ /* 0x000f22000c1e1b00 */
[----:B------:R-:W-:Y:S01]  /*68e0*/  UMOV UR4, 0xf0000000 ;  /* 0xf000000000047882 */ /* 0x000fe20000000000 */
[----:B------:R-:W-:Y:S01]  /*68f0*/  UMOV UR5, 0x380fffff ;  /* 0x380fffff00057882 */ /* 0x000fe20000000000 */
[----:B----4-:R-:W0:Y:S01]  /*6900*/  F2F.F32.F64 R23, R4 ;  /* 0x0000000400177310 */ /* 0x010e220000301000 */
[----:B------:R-:W-:-:S14]  /*6910*/  DSETP.GEU.AND P0, PT, |R4|, UR4, PT ;  /* 0x0000000404007e2a */ /* 0x000fdc000bf0e200 */
[----:B0-----:R-:W-:Y:S01]  /*6920*/  @!P0 FMUL R23, R23, 1.175494350822287508e-38 ;  /* 0x0080000017178820 */ /* 0x001fe20000400000 */
[----:B------:R-:W-:Y:S06]  /*6930*/  BRA `(.L_x_4105) ;  /* 0x0000000800687947 */ /* 0x000fec0003800000 */
.L_x_4134:
        /* <DEDUP_REMOVED lines=12> */
.L_x_4147:
[----:B------:R-:W4:Y:S01]  /*6a00*/  LDG.E.64 R4, desc[UR36][R4.64] ;  /* 0x0000002404047981 */ /* 0x000f22000c1e1b00 */
[----:B------:R-:W-:Y:S01]  /*6a10*/  UMOV UR4, 0xf0000000 ;  /* 0xf000000000047882 */ /* 0x000fe20000000000 */
[----:B------:R-:W-:Y:S01]  /*6a20*/  UMOV UR5, 0x380fffff ;  /* 0x380fffff00057882 */ /* 0x000fe20000000000 */
[----:B----4-:R-:W0:Y:S01]  /*6a30*/  F2F.F32.F64 R23, R4 ;  /* 0x0000000400177310 */ /* 0x010e220000301000 */
[----:B------:R-:W-:-:S14]  /*6a40*/  DSETP.GEU.AND P0, PT, |R4|, UR4, PT ;  /* 0x0000000404007e2a */ /* 0x000fdc000bf0e200 */
[----:B0-----:R-:W-:Y:S01]  /*6a50*/  @!P0 FMUL R23, R23, 1.175494350822287508e-38 ;  /* 0x0080000017178820 */ /* 0x001fe20000400000 */
[----:B------:R-:W-:Y:S06]  /*6a60*/  BRA `(.L_x_4105) ;  /* 0x00000008001c7947 */ /* 0x000fec0003800000 */
.L_x_4146:
        /* <DEDUP_REMOVED lines=25> */
.L_x_4149:
[----:B------:R-:W4:Y:S02]  /*6c00*/  LDG.E.U8 R4, desc[UR36][R4.64] ;  /* 0x0000002404047981 */ /* 0x000f24000c1e1100 */
[C---:B----4-:R-:W-:Y:S02]  /*6c10*/  IMAD.SHL.U32 R0, R4.reuse, 0x2000000, RZ ;  /* 0x0200000004007824 */ /* 0x050fe400078e00ff */
        /* <DEDUP_REMOVED lines=10> */
.L_x_4148:
[----:B------:R-:W4:Y:S02]  /*6cc0*/  LDG.E.U16 R4, desc[UR36][R4.64] ;  /* 0x0000002404047981 */ /* 0x000f24000c1e1500 */
[----:B----4-:R-:W-:Y:S01]  /*6cd0*/  IMAD.U32 R23, R4, 0x10000, RZ ;  /* 0x0001000004177824 */ /* 0x010fe200078e00ff */
[----:B------:R-:W-:Y:S06]  /*6ce0*/  BRA `(.L_x_4105) ;  /* 0x00000004007c7947 */ /* 0x000fec0003800000 */
.L_x_4145:
        /* <DEDUP_REMOVED lines=11> */
.L_x_4152:
[----:B------:R-:W4:Y:S02]  /*6da0*/  LDG.E.U8 R4, desc[UR36][R4.64] ;  /* 0x0000002404047981 */ /* 0x000f24000c1e1100 */
        /* <DEDUP_REMOVED lines=18> */
.L_x_4154:
[----:B------:R-:W-:Y:S05]  /*6ed0*/  BSYNC.RECONVERGENT B0 ;  /* 0x0000000000007941 */ /* 0x000fea0003800200 */
.L_x_4153:
[----:B------:R-:W-:Y:S01]  /*6ee0*/  IMAD.SHL.U32 R0, R0, 0x100000, RZ ;  /* 0x0010000000007824 */ /* 0x000fe200078e00ff */
[----:B------:R-:W-:-:S04]  /*6ef0*/  LEA R3, R3, 0x3b800000, 0x17 ;  /* 0x3b80000003037811 */ /* 0x000fc800078eb8ff */
[----:B------:R-:W-:Y:S01]  /*6f00*/  LOP3.LUT R23, R3, R0, R23, 0xfe, !PT ;  /* 0x0000000003177212 */ /* 0x000fe200078efe17 */
[----:B------:R-:W-:Y:S06]  /*6f10*/  BRA `(.L_x_4105) ;  /* 0x0000000000f07947 */ /* 0x000fec0003800000 */
.L_x_4151:
        /* <DEDUP_REMOVED lines=19> */
.L_x_4156:
[----:B------:R-:W-:Y:S05]  /*7050*/  BSYNC.RECONVERGENT B0 ;  /* 0x0000000000007941 */ /* 0x000fea0003800200 */
.L_x_4155:
[----:B------:R-:W-:Y:S01]  /*7060*/  IMAD.SHL.U32 R0, R0, 0x200000, RZ ;  /* 0x0020000000007824 */ /* 0x000fe200078e00ff */
[----:B------:R-:W-:-:S04]  /*7070*/  LEA R3, R3, 0x37800000, 0x17 ;  /* 0x3780000003037811 */ /* 0x000fc800078eb8ff */
[----:B------:R-:W-:Y:S01]  /*7080*/  LOP3.LUT R23, R3, R0, R23, 0xfe, !PT ;  /* 0x0000000003177212 */ /* 0x000fe200078efe17 */
[----:B------:R-:W-:Y:S06]  /*7090*/  BRA `(.L_x_4105) ;  /* 0x0000000000907947 */ /* 0x000fec0003800000 */
.L_x_4150:
        /* <DEDUP_REMOVED lines=14> */
.L_x_4138:
[----:B------:R-:W-:Y:S01]  /*7180*/  MOV R14, 0x0 ;  /* 0x00000000000e7802 */ /* 0x000fe20000000f00 */
[----:B------:R-:W0:Y:S01]  /*7190*/  LDCU.64 UR4, c[0x4][0x188] ;  /* 0x01003100ff0477ac */ /* 0x000e220008000a00 */
[----:B------:R-:W-:Y:S02]  /*71a0*/  IMAD.MOV.U32 R8, RZ, RZ, 0x4e ;  /* 0x0000004eff087424 */ /* 0x000fe400078e00ff */
[----:B------:R-:W-:Y:S01]  /*71b0*/  IMAD.MOV.U32 R12, RZ, RZ, 0x1 ;  /* 0x00000001ff0c7424 */ /* 0x000fe200078e00ff */
[----:B------:R-:W1:Y:S01]  /*71c0*/  LDCU.64 UR6, c[0x4][0x190] ;  /* 0x01003200ff0677ac */ /* 0x000e620008000a00 */
[----:B------:R-:W4:Y:S01]  /*71d0*/  LDC.64 R14, c[0x4][R14] ;  /* 0x010000000e0e7b82 */ /* 0x000f220000000a00 */
[----:B------:R-:W-:Y:S01]  /*71e0*/  IMAD.MOV.U32 R13, RZ, RZ, RZ ;  /* 0x000000ffff0d7224 */ /* 0x000fe200078e00ff */
[----:B------:R-:W2:Y:S01]  /*71f0*/  LDCU.64 UR8, c[0x4][0x78] ;  /* 0x01000f00ff0877ac */ /* 0x000ea20008000a00 */
[----:B0-----:R-:W-:Y:S02]  /*7200*/  IMAD.U32 R4, RZ, RZ, UR4 ;  /* 0x00000004ff047e24 */ /* 0x001fe4000f8e00ff */
[----:B------:R-:W-:-:S02]  /*7210*/  IMAD.U32 R5, RZ, RZ, UR5 ;  /* 0x00000005ff057e24 */ /* 0x000fc4000f8e00ff */
[----:B-1----:R-:W-:Y:S02]  /*7220*/  IMAD.U32 R6, RZ, RZ, UR6 ;  /* 0x00000006ff067e24 */ /* 0x002fe4000f8e00ff */
[----:B------:R-:W-:Y:S02]  /*7230*/  IMAD.U32 R7, RZ, RZ, UR7 ;  /* 0x00000007ff077e24 */ /* 0x000fe4000f8e00ff */
[----:B--2---:R-:W-:Y:S02]  /*7240*/  IMAD.U32 R10, RZ, RZ, UR8 ;  /* 0x00000008ff0a7e24 */ /* 0x004fe4000f8e00ff */
[----:B------:R-:W-:-:S07]  /*7250*/  IMAD.U32 R11, RZ, RZ, UR9 ;  /* 0x00000009ff0b7e24 */ /* 0x000fce000f8e00ff */
[----:B------:R-:W-:-:S07]  /*7260*/  LEPC R20, `(.L_x_4159) ;  /* 0x000000001014794e */ /* 0x000fce0000000000 */
[----:B---345:R-:W-:Y:S05]  /*7270*/  CALL.ABS.NOINC R14 ;  /* 0x000000000e007343 */ /* 0x038fea0003c00000 */
.L_x_4159:
[----:B------:R-:W-:Y:S05]  /*7280*/  BRA `(.L_x_4105) ;  /* 0x0000000000147947 */ /* 0x000fea0003800000 */
.L_x_4158:
[----:B------:R-:W4:Y:S02]  /*7290*/  LDG.E.64 R4, desc[UR36][R4.64] ;  /* 0x0000002404047981 */ /* 0x000f24000c1e1b00 */
[----:B----4-:R0:W1:Y:S01]  /*72a0*/  I2F.U64 R23, R4 ;  /* 0x0000000400177312 */ /* 0x0100620000301000 */
[----:B------:R-:W-:Y:S05]  /*72b0*/  BRA `(.L_x_4105) ;  /* 0x0000000000087947 */ /* 0x000fea0003800000 */
.L_x_4157:
[----:B------:R-:W4:Y:S02]  /*72c0*/  LDG.E R4, desc[UR36][R4.64] ;  /* 0x0000002404047981 */ /* 0x000f24000c1e1900 */
[----:B----4-:R-:W-:-:S07]  /*72d0*/  I2FP.F32.U32 R23, R4 ;  /* 0x0000000400177245 */ /* 0x010fce0000201000 */
.L_x_4105:
[----:B------:R-:W-:Y:S05]  /*72e0*/  BSYNC.RECONVERGENT B7 ;  /* 0x0000000000077941 */ /* 0x000fea0003800200 */
.L_x_4104:
[----:B------:R-:W0:Y:S01]  /*72f0*/  LDC.U8 R16, c[0x0][0x3b0] ;  /* 0x0000ec00ff107b82 */ /* 0x000e220000000000 */
[----:B------:R-:W-:Y:S01]  /*7300*/  ISETP.GE.AND P0, PT, R19, R17, PT ;  /* 0x000000111300720c */ /* 0x000fe20003f06270 */
[----:B------:R-:W-:Y:S04]  /*7310*/  BSSY.RECONVERGENT B7, `(.L_x_4160) ;  /* 0x00002bb000077945 */ /* 0x000fe80003800200 */
[----:B------:R-:W-:Y:S01]  /*7320*/  BSSY.RELIABLE B6, `(.L_x_4161) ;  /* 0x00001d5000067945 */ /* 0x000fe20003800100 */
[----:B012345:R-:W-:Y:S02]  /*7330*/  FMNMX.FTZ R4, R26, R29, PT ;  /* 0x0000001d1a047209 */ /* 0x03ffe40003810000 */
[----:B------:R-:W-:Y:S02]  /*7340*/  FMNMX.FTZ R22, R27, R22, PT ;  /* 0x000000161b167209 */ /* 0x000fe40003810000 */
[----:B------:R-:W-:-:S02]  /*7350*/  FMNMX.FTZ R24, R25, R24, PT ;  /* 0x0000001819187209 */ /* 0x000fc40003810000 */
[----:B------:R-:W-:Y:S01]  /*7360*/  FMNMX.FTZ R18, R18, R23, PT ;  /* 0x0000001712127209 */ /* 0x000fe20003810000 */
        /* <DEDUP_REMOVED lines=23> */
.L_x_4166:
[----:B------:R-:W0:Y:S02]  /*74e0*/  F2I.S64.TRUNC R4, R4 ;  /* 0x0000000400047311 */ /* 0x000e24000020d900 */
[----:B0-----:R-:W-:-:S05]  /*74f0*/  IMAD.MOV.U32 R3, RZ, RZ, R4 ;  /* 0x000000ffff037224 */ /* 0x001fca00078e0004 */
[----:B------:R0:W-:Y:S01]  /*7500*/  STG.E.U8 desc[UR36][R8.64], R3 ;  /* 0x0000000308007986 */ /* 0x0001e2000c101124 */
[----:B------:R-:W-:Y:S05]  /*7510*/  BRA `(.L_x_4168) ;  /* 0x0000000c002c7947 */ /* 0x000fea0003800000 */
.L_x_4165:
        /* <DEDUP_REMOVED lines=9> */
.L_x_4170:
[----:B------:R-:W0:Y:S02]  /*75b0*/  F2I.FTZ.TRUNC.NTZ R3, R4 ;  /* 0x0000000400037305 */ /* 0x000e24000021f100 */
[----:B0-----:R0:W-:Y:S01]  /*75c0*/  STG.E desc[UR36][R8.64], R3 ;  /* 0x0000000308007986 */ /* 0x0011e2000c101924 */
[----:B------:R-:W-:Y:S05]  /*75d0*/  BRA `(.L_x_4168) ;  /* 0x0000000800fc7947 */ /* 0x000fea0003800000 */
.L_x_4169:
[----:B------:R-:W0:Y:S02]  /*75e0*/  F2I.FTZ.TRUNC.NTZ R3, R4 ;  /* 0x0000000400037305 */ /* 0x000e24000021f100 */
[----:B0-----:R0:W-:Y:S01]  /*75f0*/  STG.E.U16 desc[UR36][R8.64], R3 ;  /* 0x0000000308007986 */ /* 0x0011e2000c101524 */
[----:B------:R-:W-:Y:S05]  /*7600*/  BRA `(.L_x_4168) ;  /* 0x0000000800f07947 */ /* 0x000fea0003800000 */
.L_x_4164:
        /* <DEDUP_REMOVED lines=8> */
.L_x_4172:
[----:B------:R-:W-:-:S05]  /*7690*/  F2FP.F16.F32.PACK_AB R4, RZ, R4 ;  /* 0x00000004ff04723e */ /* 0x000fca00000000ff */
[----:B------:R4:W-:Y:S01]  /*76a0*/  STG.E.U16 desc[UR36][R8.64], R4 ;  /* 0x0000000408007986 */ /* 0x0009e2000c101524 */
[----:B------:R-:W-:Y:S05]  /*76b0*/  BRA `(.L_x_4168) ;  /* 0x0000000800c47947 */ /* 0x000fea0003800000 */
.L_x_4171:
        /* <DEDUP_REMOVED lines=9> */
.L_x_4174:
[----:B------:R-:W-:-:S04]  /*7750*/  F2FP.F16.F32.PACK_AB R3, RZ, R4 ;  /* 0x00000004ff03723e */ /* 0x000fc800000000ff */
[----:B------:R-:W-:-:S05]  /*7760*/  PRMT R3, R3, 0x5410, RZ ;  /* 0x0000541003037816 */ /* 0x000fca00000000ff */
[----:B------:R2:W-:Y:S01]  /*7770*/  STG.E desc[UR36][R8.64], R3 ;  /* 0x0000000308007986 */ /* 0x0005e2000c101924 */
[----:B------:R-:W-:Y:S05]  /*7780*/  BRA `(.L_x_4168) ;  /* 0x0000000800907947 */ /* 0x000fea0003800000 */
.L_x_4173:
[----:B------:R-:W-:-:S06]  /*7790*/  FMUL.FTZ R4, R4, 1 ;  /* 0x3f80000004047820 */ /* 0x000fcc0000410000 */
[----:B------:R-:W0:Y:S02]  /*77a0*/  F2F.F64.F32 R4, R4 ;  /* 0x0000000400047310 */ /* 0x000e240000201800 */
[----:B0-----:R0:W-:Y:S01]  /*77b0*/  STG.E.64 desc[UR36][R8.64], R4 ;  /* 0x0000000408007986 */ /* 0x0011e2000c101b24 */
[----:B------:R-:W-:Y:S05]  /*77c0*/  BRA `(.L_x_4168) ;  /* 0x0000000800807947 */ /* 0x000fea0003800000 */
.L_x_4163:
        /* <DEDUP_REMOVED lines=12> */
.L_x_4177:
[----:B------:R-:W-:Y:S01]  /*7890*/  FMUL.FTZ R4, R4, 1 ;  /* 0x3f80000004047820 */ /* 0x000fe20000410000 */
[----:B------:R-:W-:-:S05]  /*78a0*/  CS2R R6, SRZ ;  /* 0x0000000000067805 */ /* 0x000fca000001ff00 */
[----:B------:R-:W0:Y:S02]  /*78b0*/  F2F.F64.F32 R4, R4 ;  /* 0x0000000400047310 */ /* 0x000e240000201800 */
[----:B0-----:R0:W-:Y:S01]  /*78c0*/  STG.E.128 desc[UR36][R8.64], R4 ;  /* 0x0000000408007986 */ /* 0x0011e2000c101d24 */
[----:B------:R-:W-:Y:S05]  /*78d0*/  BRA `(.L_x_4168) ;  /* 0x00000008003c7947 */ /* 0x000fea0003800000 */
.L_x_4176:
        /* <DEDUP_REMOVED lines=18> */
.L_x_4181:
[----:B------:R-:W-:Y:S05]  /*7a00*/  BSYNC.RECONVERGENT B0 ;  /* 0x0000000000007941 */ /* 0x000fea0003800200 */
.L_x_4180:
[----:B------:R-:W-:-:S05]  /*7a10*/  LOP3.LUT R5, R0, 0x80, R5, 0xf8, !PT ;  /* 0x0000008000057812 */ /* 0x000fca00078ef805 */
[----:B------:R0:W-:Y:S01]  /*7a20*/  STG.E.U8 desc[UR36][R8.64], R5 ;  /* 0x0000000508007986 */ /* 0x0001e2000c101124 */
[----:B------:R-:W-:Y:S05]  /*7a30*/  BRA `(.L_x_4168) ;  /* 0x0000000400e47947 */ /* 0x000fea0003800000 */
.L_x_4179:
        /* <DEDUP_REMOVED lines=14> */
.L_x_4183:
[----:B------:R-:W-:Y:S05]  /*7b20*/  BSYNC.RECONVERGENT B0 ;  /* 0x0000000000007941 */ /* 0x000fea0003800200 */
.L_x_4182:
[----:B------:R-:W-:-:S05]  /*7b30*/  LOP3.LUT R3, R0, 0x80, R7, 0xf8, !PT ;  /* 0x0000008000037812 */ /* 0x000fca00078ef807 */
[----:B------:R0:W-:Y:S01]  /*7b40*/  STG.E.U8 desc[UR36][R8.64], R3 ;  /* 0x0000000308007986 */ /* 0x0001e2000c101124 */
[----:B------:R-:W-:Y:S05]  /*7b50*/  BRA `(.L_x_4168) ;  /* 0x00000004009c7947 */ /* 0x000fea0003800000 */
.L_x_4178:
[----:B------:R-:W-:-:S05]  /*7b60*/  F2FP.BF16.F32.PACK_AB R4, RZ, R4 ;  /* 0x00000004ff04723e */ /* 0x000fca00000010ff */
[----:B------:R0:W-:Y:S01]  /*7b70*/  STG.E.U16 desc[UR36][R8.64], R4 ;  /* 0x0000000408007986 */ /* 0x0001e2000c101524 */
[----:B------:R-:W-:Y:S05]  /*7b80*/  BRA `(.L_x_4168) ;  /* 0x0000000400907947 */ /* 0x000fea0003800000 */
.L_x_4175:
        /* <DEDUP_REMOVED lines=11> */
.L_x_4186:
        /* <DEDUP_REMOVED lines=12> */
.L_x_4189:
[----:B------:R-:W-:-:S04]  /*7d00*/  SHF.R.U32.HI R0, RZ, 0x14, R4 ;  /* 0x00000014ff007819 */ /* 0x000fc80000011604 */
[----:B------:R-:W-:-:S04]  /*7d10*/  LOP3.LUT R3, R0, 0x1, RZ, 0xc0, !PT ;  /* 0x0000000100037812 */ /* 0x000fc800078ec0ff */
[----:B------:R-:W-:-:S04]  /*7d20*/  IADD3 R0, PT, PT, R4, 0x487ffff, R3 ;  /* 0x0487ffff04007810 */ /* 0x000fc80007ffe003 */
[----:B------:R-:W-:-:S04]  /*7d30*/  SHF.R.U32.HI R0, RZ, 0x14, R0 ;  /* 0x00000014ff007819 */ /* 0x000fc80000011600 */
[----:B------:R-:W-:-:S07]  /*7d40*/  LOP3.LUT R3, R0, 0xff, RZ, 0xc0, !PT ;  /* 0x000000ff00037812 */ /* 0x000fce00078ec0ff */
.L_x_4190:
[----:B------:R-:W-:-:S04]  /*7d50*/  SHF.R.U32.HI R4, RZ, 0x18, R4 ;  /* 0x00000018ff047819 */ /* 0x000fc80000011604 */
[----:B------:R-:W-:-:S04]  /*7d60*/  LOP3.LUT R3, R3, 0x80, R4, 0xf8, !PT ;  /* 0x0000008003037812 */ /* 0x000fc800078ef804 */
[----:B------:R-:W-:-:S07]  /*7d70*/  PRMT R0, R3, 0x7610, R0 ;  /* 0x0000761003007816 */ /* 0x000fce0000000000 */
.L_x_4188:
[----:B------:R-:W-:Y:S05]  /*7d80*/  BSYNC.RECONVERGENT B0 ;  /* 0x0000000000007941 */ /* 0x000fea0003800200 */
.L_x_4187:
[----:B------:R0:W-:Y:S01]  /*7d90*/  STG.E.U8 desc[UR36][R8.64], R0 ;  /* 0x0000000008007986 */ /* 0x0001e2000c101124 */
[----:B------:R-:W-:Y:S05]  /*7da0*/  BRA `(.L_x_4168) ;  /* 0x0000000400087947 */ /* 0x000fea0003800000 */
.L_x_4185:
        /* <DEDUP_REMOVED lines=12> */
.L_x_4193:
[----:B------:R-:W-:-:S04]  /*7e70*/  SHF.R.U32.HI R0, RZ, 0x15, R4 ;  /* 0x00000015ff007819 */ /* 0x000fc80000011604 */
[----:B------:R-:W-:-:S04]  /*7e80*/  LOP3.LUT R3, R0, 0x1, RZ, 0xc0, !PT ;  /* 0x0000000100037812 */ /* 0x000fc800078ec0ff */
[----:B------:R-:W-:-:S04]  /*7e90*/  IADD3 R0, PT, PT, R4, 0x88fffff, R3 ;  /* 0x088fffff04007810 */ /* 0x000fc80007ffe003 */
[----:B------:R-:W-:-:S04]  /*7ea0*/  SHF.R.U32.HI R0, RZ, 0x15, R0 ;  /* 0x00000015ff007819 */ /* 0x000fc80000011600 */
[----:B------:R-:W-:-:S07]  /*7eb0*/  LOP3.LUT R3, R0, 0xff, RZ, 0xc0, !PT ;  /* 0x000000ff00037812 */ /* 0x000fce00078ec0ff */
.L_x_4194:
[----:B------:R-:W-:-:S04]  /*7ec0*/  SHF.R.U32.HI R4, RZ, 0x18, R4 ;  /* 0x00000018ff047819 */ /* 0x000fc80000011604 */
[----:B------:R-:W-:-:S04]  /*7ed0*/  LOP3.LUT R3, R3, 0x80, R4, 0xf8, !PT ;  /* 0x0000008003037812 */ /* 0x000fc800078ef804 */
[----:B------:R-:W-:-:S07]  /*7ee0*/  PRMT R0, R3, 0x7610, R0 ;  /* 0x0000761003007816 */ /* 0x000fce0000000000 */
.L_x_4192:
[----:B------:R-:W-:Y:S05]  /*7ef0*/  BSYNC.RECONVERGENT B0 ;  /* 0x0000000000007941 */ /* 0x000fea0003800200 */
.L_x_4191:
[----:B------:R0:W-:Y:S01]  /*7f00*/  STG.E.U8 desc[UR36][R8.64], R0 ;  /* 0x0000000008007986 */ /* 0x0001e2000c101124 */
[----:B------:R-:W-:Y:S05]  /*7f10*/  BRA `(.L_x_4168) ;  /* 0x0000000000ac7947 */ /* 0x000fea0003800000 */
.L_x_4184:
[----:B------:R-:W-:-:S13]  /*7f20*/  ISETP.NE.AND P0, PT, R0, 0x1c, PT ;  /* 0x0000001c0000780c */ /* 0x000fda0003f05270 */
[----:B------:R-:W-:Y:S05]  /*7f30*/  @!P0 BRA `(.L_x_4195) ;  /* 0x00000000009c8947 */ /* 0x000fea0003800000 */
[----:B------:R-:W-:-:S13]  /*7f40*/  ISETP.NE.AND P0, PT, R0, 0x1d, PT ;  /* 0x0000001d0000780c */ /* 0x000fda0003f05270 */
[----:B------:R-:W-:Y:S05]  /*7f50*/  @!P0 BRA `(.L_x_4196) ;  /* 0x0000000000888947 */ /* 0x000fea0003800000 */
[----:B------:R-:W-:-:S13]  /*7f60*/  ISETP.NE.AND P0, PT, R0, 0x2c, PT ;  /* 0x0000002c0000780c */ /* 0x000fda0003f05270 */
[----:B------:R-:W-:Y:S05]  /*7f70*/  @!P0 BRA `(.L_x_4197) ;  /* 0x0000000000448947 */ /* 0x000fea0003800000 */
.L_x_4167:
        /* <DEDUP_REMOVED lines=16> */
.L_x_4198:
[----:B------:R-:W-:Y:S05]  /*8080*/  BRA `(.L_x_4168) ;  /* 0x0000000000507947 */ /* 0x000fea0003800000 */
.L_x_4197:
        /* <DEDUP_REMOVED lines=15> */
.L_x_4196:
[----:B------:R-:W0:Y:S02]  /*8180*/  F2I.U64.TRUNC R4, R4 ;  /* 0x0000000400047311 */ /* 0x000e24000020d800 */
[----:B0-----:R0:W-:Y:S01]  /*8190*/  STG.E.64 desc[UR36][R8.64], R4 ;  /* 0x0000000408007986 */ /* 0x0011e2000c101b24 */
[----:B------:R-:W-:Y:S05]  /*81a0*/  BRA `(.L_x_4168) ;  /* 0x0000000000087947 */ /* 0x000fea0003800000 */
.L_x_4195:
[----:B------:R-:W0:Y:S02]  /*81b0*/  F2I.FTZ.U32.TRUNC.NTZ R3, R4 ;  /* 0x0000000400037305 */ /* 0x000e24000021f000 */
[----:B0-----:R0:W-:Y:S02]  /*81c0*/  STG.E desc[UR36][R8.64], R3 ;  /* 0x0000000308007986 */ /* 0x0011e4000c101924 */
.L_x_4168:
        /* <DEDUP_REMOVED lines=24> */
.L_x_4203:
[----:B------:R-:W0:Y:S02]  /*8350*/  F2I.S64.TRUNC R22, R22 ;  /* 0x0000001600167311 */ /* 0x000e24000020d900 */
[----:B0-----:R-:W-:-:S05]  /*8360*/  IMAD.MOV.U32 R3, RZ, RZ, R22 ;  /* 0x000000ffff037224 */ /* 0x001fca00078e0016 */
[----:B------:R0:W-:Y:S01]  /*8370*/  STG.E.U8 desc[UR36][R8.64], R3 ;  /* 0x0000000308007986 */ /* 0x0001e2000c101124 */
[----:B------:R-:W-:Y:S05]  /*8380*/  BRA `(.L_x_4205) ;  /* 0x0000000c00287947 */ /* 0x000fea0003800000 */
.L_x_4202:
        /* <DEDUP_REMOVED lines=9> */
.L_x_4207:
[----:B------:R-:W0:Y:S02]  /*8420*/  F2I.FTZ.TRUNC.NTZ R3, R22 ;  /* 0x0000001600037305 */ /* 0x000e24000021f100 */
[----:B0-----:R0:W-:Y:S01]  /*8430*/  STG.E desc[UR36][R8.64], R3 ;  /* 0x0000000308007986 */ /* 0x0011e2000c101924 */
[----:B------:R-:W-:Y:S05]  /*8440*/  BRA `(.L_x_4205) ;  /* 0x0000000800f87947 */ /* 0x000fea0003800000 */
.L_x_4206:
[----:B------:R-:W0:Y:S02]  /*8450*/  F2I.FTZ.TRUNC.NTZ R3, R22 ;  /* 0x0000001600037305 */ /* 0x000e24000021f100 */
[----:B0-----:R0:W-:Y:S01]  /*8460*/  STG.E.U16 desc[UR36][R8.64], R3 ;  /* 0x0000000308007986 */ /* 0x0011e2000c101524 */
[----:B------:R-:W-:Y:S05]  /*8470*/  BRA `(.L_x_4205) ;  /* 0x0000000800ec7947 */ /* 0x000fea0003800000 */
.L_x_4201:
        /* <DEDUP_REMOVED lines=8> */
.L_x_4209:
[----:B------:R-:W-:-:S05]  /*8500*/  F2FP.F16.F32.PACK_AB R22, RZ, R22 ;  /* 0x00000016ff16723e */ /* 0x000fca00000000ff */
[----:B------:R0:W-:Y:S01]  /*8510*/  STG.E.U16 desc[UR36][R8.64], R22 ;  /* 0x0000001608007986 */ /* 0x0001e2000c101524 */
[----:B------:R-:W-:Y:S05]  /*8520*/  BRA `(.L_x_4205) ;  /* 0x0000000800c07947 */ /* 0x000fea0003800000 */
.L_x_4208:
        /* <DEDUP_REMOVED lines=9> */
.L_x_4211:
[----:B------:R-:W-:-:S04]  /*85c0*/  F2FP.F16.F32.PACK_AB R3, RZ, R22 ;  /* 0x00000016ff03723e */ /* 0x000fc800000000ff */
[----:B------:R-:W-:-:S05]  /*85d0*/  PRMT R3, R3, 0x5410, RZ ;  /* 0x0000541003037816 */ /* 0x000fca00000000ff */
[----:B------:R0:W-:Y:S01]  /*85e0*/  STG.E desc[UR36][R8.64], R3 ;  /* 0x0000000308007986 */ /* 0x0001e2000c101924 */
[----:B------:R-:W-:Y:S05]  /*85f0*/  BRA `(.L_x_4205) ;  /* 0x00000008008c7947 */ /* 0x000fea0003800000 */
.L_x_4210:
[----:B------:R-:W-:-:S06]  /*8600*/  FMUL.FTZ R4, R22, 1 ;  /* 0x3f80000016047820 */ /* 0x000fcc0000410000 */
[----:B------:R-:W0:Y:S02]  /*8610*/  F2F.F64.F32 R4, R4 ;  /* 0x0000000400047310 */ /* 0x000e240000201800 */
[----:B0-----:R0:W-:Y:S01]  /*8620*/  STG.E.64 desc[UR36][R8.64], R4 ;  /* 0x0000000408007986 */ /* 0x0011e2000c101b24 */
[----:B------:R-:W-:Y:S05]  /*8630*/  BRA `(.L_x_4205) ;  /* 0x00000008007c7947 */ /* 0x000fea0003800000 */
.L_x_4200:
        /* <DEDUP_REMOVED lines=13> */
.L_x_4215:
        /* <DEDUP_REMOVED lines=16> */
.L_x_4218:
[----:B------:R-:W-:-:S04]  /*8810*/  SHF.R.U32.HI R22, RZ, 0x18, R22 ;  /* 0x00000018ff167819 */ /* 0x000fc80000011616 */
[----:B------:R-:W-:-:S04]  /*8820*/  LOP3.LUT R3, R3, 0x80, R22, 0xf8, !PT ;  /* 0x0000008003037812 */ /* 0x000fc800078ef816 */
[----:B------:R-:W-:-:S07]  /*8830*/  PRMT R4, R3, 0x7610, R4 ;  /* 0x0000761003047816 */ /* 0x000fce0000000004 */
.L_x_4217:
[----:B------:R-:W-:Y:S05]  /*8840*/  BSYNC.RECONVERGENT B0 ;  /* 0x0000000000007941 */ /* 0x000fea0003800200 */
.L_x_4216:
[----:B------:R0:W-:Y:S01]  /*8850*/  STG.E.U8 desc[UR36][R8.64], R4 ;  /* 0x0000000408007986 */ /* 0x0001e2000c101124 */
[----:B------:R-:W-:Y:S05]  /*8860*/  BRA `(.L_x_4205) ;  /* 0x0000000400f07947 */ /* 0x000fea0003800000 */
.L_x_4214:
        /* <DEDUP_REMOVED lines=16> */
.L_x_4221:
[----:B------:R-:W-:-:S04]  /*8970*/  SHF.R.U32.HI R22, RZ, 0x18, R22 ;  /* 0x00000018ff167819 */ /* 0x000fc80000011616 */
[----:B------:R-:W-:-:S04]  /*8980*/  LOP3.LUT R3, R3, 0x80, R22, 0xf8, !PT ;  /* 0x0000008003037812 */ /* 0x000fc800078ef816 */
[----:B------:R-:W-:-:S07]  /*8990*/  PRMT R4, R3, 0x7610, R4 ;  /* 0x0000761003047816 */ /* 0x000fce0000000004 */
.L_x_4220:
[----:B------:R-:W-:Y:S05]  /*89a0*/  BSYNC.RECONVERGENT B0 ;  /* 0x0000000000007941 */ /* 0x000fea0003800200 */
.L_x_4219:
[----:B------:R0:W-:Y:S01]  /*89b0*/  STG.E.U8 desc[UR36][R8.64], R4 ;  /* 0x0000000408007986 */ /* 0x0001e2000c101124 */
[----:B------:R-:W-:Y:S05]  /*89c0*/  BRA `(.L_x_4205) ;  /* 0x0000000400987947 */ /* 0x000fea0003800000 */
.L_x_4213:
        /* <DEDUP_REMOVED lines=21> */
.L_x_4223:
[----:B------:R-:W0:Y:S02]  /*8b20*/  F2I.U64.TRUNC R22, R22 ;  /* 0x0000001600167311 */ /* 0x000e24000020d800 */
[----:B0-----:R0:W-:Y:S01]  /*8b30*/  STG.E.64 desc[UR36][R8.64], R22 ;  /* 0x0000001608007986 */ /* 0x0011e2000c101b24 */
[----:B------:R-:W-:Y:S05]  /*8b40*/  BRA `(.L_x_4205) ;  /* 0x0000000400387947 */ /* 0x000fea0003800000 */
.L_x_4222:
[----:B------:R-:W0:Y:S02]  /*8b50*/  F2I.FTZ.U32.TRUNC.NTZ R3, R22 ;  /* 0x0000001600037305 */ /* 0x000e24000021f000 */
[----:B0-----:R0:W-:Y:S01]  /*8b60*/  STG.E desc[UR36][R8.64], R3 ;  /* 0x0000000308007986 */ /* 0x0011e2000c101924 */
[----:B------:R-:W-:Y:S05]  /*8b70*/  BRA `(.L_x_4205) ;  /* 0x00000004002c7947 */ /* 0x000fea0003800000 */
.L_x_4212:
        /* <DEDUP_REMOVED lines=10> */
.L_x_4225:
[----:B------:R-:W-:Y:S01]  /*8c20*/  FMUL.FTZ R4, R22, 1 ;  /* 0x3f80000016047820 */ /* 0x000fe20000410000 */
[----:B------:R-:W-:-:S05]  /*8c30*/  CS2R R6, SRZ ;  /* 0x0000000000067805 */ /* 0x000fca000001ff00 */
[----:B------:R-:W0:Y:S02]  /*8c40*/  F2F.F64.F32 R4, R4 ;  /* 0x0000000400047310 */ /* 0x000e240000201800 */
[----:B0-----:R4:W-:Y:S01]  /*8c50*/  STG.E.128 desc[UR36][R8.64], R4 ;  /* 0x0000000408007986 */ /* 0x0019e2000c101d24 */
[----:B------:R-:W-:Y:S05]  /*8c60*/  BRA `(.L_x_4205) ;  /* 0x0000000000f07947 */ /* 0x000fea0003800000 */
.L_x_4224:
[----:B------:R-:W-:-:S13]  /*8c70*/  ISETP.NE.AND P0, PT, R0, 0xf, PT ;  /* 0x0000000f0000780c */ /* 0x000fda0003f05270 */
[----:B------:R-:W-:Y:S05]  /*8c80*/  @!P0 BRA `(.L_x_4226) ;  /* 0x0000000000e08947 */ /* 0x000fea0003800000 */
[----:B------:R-:W-:-:S13]  /*8c90*/  ISETP.NE.AND P0, PT, R0, 0x17, PT ;  /* 0x000000170000780c */ /* 0x000fda0003f05270 */
[----:B------:R-:W-:Y:S05]  /*8ca0*/  @!P0 BRA `(.L_x_4227) ;  /* 0x00000000008c8947 */ /* 0x000fea0003800000 */
[----:B------:R-:W-:-:S13]  /*8cb0*/  ISETP.NE.AND P0, PT, R0, 0x18, PT ;  /* 0x000000180000780c */ /* 0x000fda0003f05270 */
[----:B------:R-:W-:Y:S05]  /*8cc0*/  @!P0 BRA `(.L_x_4228) ;  /* 0x0000000000448947 */ /* 0x000fea0003800000 */
.L_x_4204:
        /* <DEDUP_REMOVED lines=16> */
.L_x_4229:
[----:B------:R-:W-:Y:S05]  /*8dd0*/  BRA `(.L_x_4205) ;  /* 0x0000000000947947 */ /* 0x000fea0003800000 */
.L_x_4228:
        /* <DEDUP_REMOVED lines=12> */
.L_x_4231:
[----:B------:R-:W-:Y:S05]  /*8ea0*/  BSYNC.RECONVERGENT B0 ;  /* 0x0000000000007941 */ /* 0x000fea0003800200 */
.L_x_4230:
[----:B------:R-:W-:-:S05]  /*8eb0*/  LOP3.LUT R3, R0, 0x80, R5, 0xf8, !PT ;  /* 0x0000008000037812 */ /* 0x000fca00078ef805 */
[----:B------:R2:W-:Y:S01]  /*8ec0*/  STG.E.U8 desc[UR36][R8.64], R3 ;  /* 0x0000000308007986 */ /* 0x0005e2000c101124 */
[----:B------:R-:W-:Y:S05]  /*8ed0*/  BRA `(.L_x_4205) ;  /* 0x0000000000547947 */ /* 0x000fea0003800000 */
.L_x_4227:
        /* <DEDUP_REMOVED lines=11> */
.L_x_4233:
[----:B------:R-:W-:Y:S01]  /*8f90*/  IMAD.MOV.U32 R0, RZ, RZ, 0x7f ;  /* 0x0000007fff007424 */ /* 0x000fe200078e00ff */
[----:B------:R-:W-:-:S04]  /*8fa0*/  ISETP.GT.U32.AND P0, PT, R4, 0x7f800000, PT ;  /* 0x7f8000000400780c */ /* 0x000fc80003f04070 */
[----:B------:R-:W-:-:S09]  /*8fb0*/  SEL R0, R0, 0x7c, P0 ;  /* 0x0000007c00007807 */ /* 0x000fd20000000000 */
.L_x_4234:
[----:B------:R-:W-:Y:S05]  /*8fc0*/  BSYNC.RECONVERGENT B0 ;  /* 0x0000000000007941 */ /* 0x000fea0003800200 */
.L_x_4232:
[----:B------:R-:W-:-:S04]  /*8fd0*/  SHF.R.U32.HI R3, RZ, 0x18, R22 ;  /* 0x00000018ff037819 */ /* 0x000fc80000011616 */
[----:B------:R-:W-:-:S05]  /*8fe0*/  LOP3.LUT R3, R0, 0x80, R3, 0xf8, !PT ;  /* 0x0000008000037812 */ /* 0x000fca00078ef803 */
[----:B------:R1:W-:Y:S01]  /*8ff0*/  STG.E.U8 desc[UR36][R8.64], R3 ;  /* 0x0000000308007986 */ /* 0x0003e2000c101124 */
[----:B------:R-:W-:Y:S05]  /*9000*/  BRA `(.L_x_4205) ;  /* 0x0000000000087947 */ /* 0x000fea0003800000 */
.L_x_4226:
[----:B------:R-:W-:-:S05]  /*9010*/  F2FP.BF16.F32.PACK_AB R22, RZ, R22 ;  /* 0x00000016ff16723e */ /* 0x000fca00000010ff */
[----:B------:R0:W-:Y:S02]  /*9020*/  STG.E.U16 desc[UR36][R8.64], R22 ;  /* 0x0000001608007986 */ /* 0x0001e4000c101524 */
.L_x_4205:
[----:B------:R-:W-:-:S07]  /*9030*/  VIADD R19, R19, 0x80 ;  /* 0x0000008013137836 */ /* 0x000fce0000000000 */
.L_x_4162:
[----:B------:R-:W-:-:S13]  /*9040*/  ISETP.GE.AND P0, PT, R19, R17, PT ;  /* 0x000000111300720c */ /* 0x000fda0003f06270 */
[----:B------:R-:W-:Y:S05]  /*9050*/  @P0 BREAK.RELIABLE B6 ;  /* 0x0000000000060942 */ /* 0x000fea0003800100 */
[----:B------:R-:W-:Y:S05]  /*9060*/  @P0 BRA `(.L_x_4199) ;  /* 0x0000000c00940947 */ /* 0x000fea0003800000 */
[----:B------:R-:W-:Y:S05]  /*9070*/  BSYNC.RELIABLE B6 ;  /* 0x0000000000067941 */ /* 0x000fea0003800100 */
.L_x_4161:
        /* <DEDUP_REMOVED lines=21> */
.L_x_4238:
[----:B------:R-:W0:Y:S02]  /*91d0*/  F2I.S64.TRUNC R24, R24 ;  /* 0x0000001800187311 */ /* 0x000e24000020d900 */
[----:B0-----:R-:W-:-:S05]  /*91e0*/  IMAD.MOV.U32 R3, RZ, RZ, R24 ;  /* 0x000000ffff037224 */ /* 0x001fca00078e0018 */
[----:B------:R4:W-:Y:S01]  /*91f0*/  STG.E.U8 desc[UR36][R8.64], R3 ;  /* 0x0000000308007986 */ /* 0x0009e2000c101124 */
[----:B------:R-:W-:Y:S05]  /*9200*/  BRA `(.L_x_4240) ;  /* 0x0000000c00287947 */ /* 0x000fea0003800000 */
.L_x_4237:
        /* <DEDUP_REMOVED lines=9> */
.L_x_4242:
[----:B------:R-:W0:Y:S02]  /*92a0*/  F2I.FTZ.TRUNC.NTZ R3, R24 ;  /* 0x0000001800037305 */ /* 0x000e24000021f100 */
[----:B0-----:R2:W-:Y:S01]  /*92b0*/  STG.E desc[UR36][R8.64], R3 ;  /* 0x0000000308007986 */ /* 0x0015e2000c101924 */
[----:B------:R-:W-:Y:S05]  /*92c0*/  BRA `(.L_x_4240) ;  /* 0x0000000800f87947 */ /* 0x000fea0003800000 */
.L_x_4241:
[----:B------:R-:W0:Y:S02]  /*92d0*/  F2I.FTZ.TRUNC.NTZ R3, R24 ;  /* 0x0000001800037305 */ /* 0x000e24000021f100 */
[----:B0-----:R0:W-:Y:S01]  /*92e0*/  STG.E.U16 desc[UR36][R8.64], R3 ;  /* 0x0000000308007986 */ /* 0x0011e2000c101524 */
[----:B------:R-:W-:Y:S05]  /*92f0*/  BRA `(.L_x_4240) ;  /* 0x0000000800ec7947 */ /* 0x000fea0003800000 */
.L_x_4236:
        /* <DEDUP_REMOVED lines=8> */
.L_x_4244:
[----:B------:R-:W-:-:S05]  /*9380*/  F2FP.F16.F32.PACK_AB R24, RZ, R24 ;  /* 0x00000018ff18723e */ /* 0x000fca00000000ff */
[----:B------:R0:W-:Y:S01]  /*9390*/  STG.E.U16 desc[UR36][R8.64], R24 ;  /* 0x0000001808007986 */ /* 0x0001e2000c101524 */
[----:B------:R-:W-:Y:S05]  /*93a0*/  BRA `(.L_x_4240) ;  /* 0x0000000800c07947 */ /* 0x000fea0003800000 */
.L_x_4243:
        /* <DEDUP_REMOVED lines=9> */
.L_x_4246:
[----:B------:R-:W-:-:S04]  /*9440*/  F2FP.F16.F32.PACK_AB R3, RZ, R24 ;  /* 0x00000018ff03723e */ /* 0x000fc800000000ff */
[----:B------:R-:W-:-:S05]  /*9450*/  PRMT R3, R3, 0x5410, RZ ;  /* 0x0000541003037816 */ /* 0x000fca00000000ff */
[----:B------:R0:W-:Y:S01]  /*9460*/  STG.E desc[UR36][R8.64], R3 ;  /* 0x0000000308007986 */ /* 0x0001e2000c101924 */
[----:B------:R-:W-:Y:S05]  /*9470*/  BRA `(.L_x_4240) ;  /* 0x00000008008c7947 */ /* 0x000fea0003800000 */
.L_x_4245:
[----:B------:R-:W-:-:S06]  /*9480*/  FMUL.FTZ R4, R24, 1 ;  /* 0x3f80000018047820 */ /* 0x000fcc0000410000 */
[----:B------:R-:W0:Y:S02]  /*9490*/  F2F.F64.F32 R4, R4 ;  /* 0x0000000400047310 */ /* 0x000e240000201800 */
[----:B0-----:R0:W-:Y:S01]  /*94a0*/  STG.E.64 desc[UR36][R8.64], R4 ;  /* 0x0000000408007986 */ /* 0x0011e2000c101b24 */
[----:B------:R-:W-:Y:S05]  /*94b0*/  BRA `(.L_x_4240) ;  /* 0x00000008007c7947 */ /* 0x000fea0003800000 */
.L_x_4235:
        /* <DEDUP_REMOVED lines=13> */
.L_x_4250:
        /* <DEDUP_REMOVED lines=16> */
.L_x_4253:
[----:B------:R-:W-:-:S04]  /*9690*/  SHF.R.U32.HI R24, RZ, 0x18, R24 ;  /* 0x00000018ff187819 */ /* 0x000fc80000011618 */
[----:B------:R-:W-:-:S04]  /*96a0*/  LOP3.LUT R3, R3, 0x80, R24, 0xf8, !PT ;  /* 0x0000008003037812 */ /* 0x000fc800078ef818 */
[----:B------:R-:W-:-:S07]  /*96b0*/  PRMT R4, R3, 0x7610, R4 ;  /* 0x0000761003047816 */ /* 0x000fce0000000004 */
.L_x_4252:
[----:B------:R-:W-:Y:S05]  /*96c0*/  BSYNC.RECONVERGENT B0 ;  /* 0x0000000000007941 */ /* 0x000fea0003800200 */
.L_x_4251:
[----:B------:R0:W-:Y:S01]  /*96d0*/  STG.E.U8 desc[UR36][R8.64], R4 ;  /* 0x0000000408007986 */ /* 0x0001e2000c101124 */
[----:B------:R-:W-:Y:S05]  /*96e0*/  BRA `(.L_x_4240) ;  /* 0x0000000400f07947 */ /* 0x000fea0003800000 */
.L_x_4249:
        /* <DEDUP_REMOVED lines=16> */
.L_x_4256:
[----:B------:R-:W-:-:S04]  /*97f0*/  SHF.R.U32.HI R24, RZ, 0x18, R24 ;  /* 0x00000018ff187819 */ /* 0x000fc80000011618 */
[----:B------:R-:W-:-:S04]  /*9800*/  LOP3.LUT R3, R3, 0x80, R24, 0xf8, !PT ;  /* 0x0000008003037812 */ /* 0x000fc800078ef818 */
[----:B------:R-:W-:-:S07]  /*9810*/  PRMT R4, R3, 0x7610, R4 ;  /* 0x0000761003047816 */ /* 0x000fce0000000004 */
.L_x_4255:
[----:B------:R-:W-:Y:S05]  /*9820*/  BSYNC.RECONVERGENT B0 ;  /* 0x0000000000007941 */ /* 0x000fea0003800200 */
.L_x_4254:
[----:B------:R0:W-:Y:S01]  /*9830*/  STG.E.U8 desc[UR36][R8.64], R4 ;  /* 0x0000000408007986 */ /* 0x0001e2000c101124 */
[----:B------:R-:W-:Y:S05]  /*9840*/  BRA `(.L_x_4240) ;  /* 0x0000000400987947 */ /* 0x000fea0003800000 */
.L_x_4248:
        /* <DEDUP_REMOVED lines=21> */
.L_x_4258:
[----:B------:R-:W0:Y:S02]  /*99a0*/  F2I.U64.TRUNC R24, R24 ;  /* 0x0000001800187311 */ /* 0x000e24000020d800 */
[----:B0-----:R0:W-:Y:S01]  /*99b0*/  STG.E.64 desc[UR36][R8.64], R24 ;  /* 0x0000001808007986 */ /* 0x0011e2000c101b24 */
[----:B------:R-:W-:Y:S05]  /*99c0*/  BRA `(.L_x_4240) ;  /* 0x0000000400387947 */ /* 0x000fea0003800000 */
.L_x_4257:
[----:B------:R-:W0:Y:S02]  /*99d0*/  F2I.FTZ.U32.TRUNC.NTZ R3, R24 ;  /* 0x0000001800037305 */ /* 0x000e24000021f000 */
[----:B0-----:R0:W-:Y:S01]  /*99e0*/  STG.E desc[UR36][R8.64], R3 ;  /* 0x0000000308007986 */ /* 0x0011e2000c101924 */
[----:B------:R-:W-:Y:S05]  /*99f0*/  BRA `(.L_x_4240) ;  /* 0x00000004002c7947 */ /* 0x000fea0003800000 */
.L_x_4247:
        /* <DEDUP_REMOVED lines=10> */
.L_x_4260:
[----:B------:R-:W-:Y:S01]  /*9aa0*/  FMUL.FTZ R4, R24, 1 ;  /* 0x3f80000018047820 */ /* 0x000fe20000410000 */
[----:B------:R-:W-:-:S05]  /*9ab0*/  CS2R R6, SRZ ;  /* 0x0000000000067805 */ /* 0x000fca000001ff00 */
[----:B------:R-:W0:Y:S02]  /*9ac0*/  F2F.F64.F32 R4, R4 ;  /* 0x0000000400047310 */ /* 0x000e240000201800 */
[----:B0-----:R0:W-:Y:S01]  /*9ad0*/  STG.E.128 desc[UR36][R8.64], R4 ;  /* 0x0000000408007986 */ /* 0x0011e2000c101d24 */
[----:B------:R-:W-:Y:S05]  /*9ae0*/  BRA `(.L_x_4240) ;  /* 0x0000000000f07947 */ /* 0x000fea0003800000 */
.L_x_4259:
[----:B------:R-:W-:-:S13]  /*9af0*/  ISETP.NE.AND P0, PT, R0, 0xf, PT ;  /* 0x0000000f0000780c */ /* 0x000fda0003f05270 */
[----:B------:R-:W-:Y:S05]  /*9b00*/  @!P0 BRA `(.L_x_4261) ;  /* 0x0000000000e08947 */ /* 0x000fea0003800000 */
[----:B------:R-:W-:-:S13]  /*9b10*/  ISETP.NE.AND P0, PT, R0, 0x17, PT ;  /* 0x000000170000780c */ /* 0x000fda0003f05270 */
[----:B------:R-:W-:Y:S05]  /*9b20*/  @!P0 BRA `(.L_x_4262) ;  /* 0x00000000008c8947 */ /* 0x000fea0003800000 */
[----:B------:R-:W-:-:S13]  /*9b30*/  ISETP.NE.AND P0, PT, R0, 0x18, PT ;  /* 0x000000180000780c */ /* 0x000fda0003f05270 */
[----:B------:R-:W-:Y:S05]  /*9b40*/  @!P0 BRA `(.L_x_4263) ;  /* 0x0000000000448947 */ /* 0x000fea0003800000 */
.L_x_4239:
        /* <DEDUP_REMOVED lines=16> */
.L_x_4264:
[----:B------:R-:W-:Y:S05]  /*9c50*/  BRA `(.L_x_4240) ;  /* 0x0000000000947947 */ /* 0x000fea0003800000 */
.L_x_4263:
        /* <DEDUP_REMOVED lines=12> */
.L_x_4266:
[----:B------:R-:W-:Y:S05]  /*9d20*/  BSYNC.RECONVERGENT B0 ;  /* 0x0000000000007941 */ /* 0x000fea0003800200 */
.L_x_4265:
[----:B------:R-:W-:-:S05]  /*9d30*/  LOP3.LUT R3, R0, 0x80, R5, 0xf8, !PT ;  /* 0x0000008000037812 */ /* 0x000fca00078ef805 */
[----:B------:R0:W-:Y:S01]  /*9d40*/  STG.E.U8 desc[UR36][R8.64], R3 ;  /* 0x0000000308007986 */ /* 0x0001e2000c101124 */
[----:B------:R-:W-:Y:S05]  /*9d50*/  BRA `(.L_x_4240) ;  /* 0x0000000000547947 */ /* 0x000fea0003800000 */
.L_x_4262:
        /* <DEDUP_REMOVED lines=11> */
.L_x_4268:
[----:B------:R-:W-:Y:S01]  /*9e10*/  IMAD.MOV.U32 R0, RZ, RZ, 0x7f ;  /* 0x0000007fff007424 */ /* 0x000fe200078e00ff */
[----:B------:R-:W-:-:S04]  /*9e20*/  ISETP.GT.U32.AND P0, PT, R4, 0x7f800000, PT ;  /* 0x7f8000000400780c */ /* 0x000fc80003f04070 */
[----:B------:R-:W-:-:S09]  /*9e30*/  SEL R0, R0, 0x7c, P0 ;  /* 0x0000007c00007807 */ /* 0x000fd20000000000 */
.L_x_4269:
[----:B------:R-:W-:Y:S05]  /*9e40*/  BSYNC.RECONVERGENT B0 ;  /* 0x0000000000007941 */ /* 0x000fea0003800200 */
.L_x_4267:
[----:B------:R-:W-:-:S04]  /*9e50*/  SHF.R.U32.HI R3, RZ, 0x18, R24 ;  /* 0x00000018ff037819 */ /* 0x000fc80000011618 */
[----:B------:R-:W-:-:S05]  /*9e60*/  LOP3.LUT R3, R0, 0x80, R3, 0xf8, !PT ;  /* 0x0000008000037812 */ /* 0x000fca00078ef803 */
[----:B------:R0:W-:Y:S01]  /*9e70*/  STG.E.U8 desc[UR36][R8.64], R3 ;  /* 0x0000000308007986 */ /* 0x0001e2000c101124 */
[----:B------:R-:W-:Y:S05]  /*9e80*/  BRA `(.L_x_4240) ;  /* 0x0000000000087947 */ /* 0x000fea0003800000 */
.L_x_4261:
[----:B------:R-:W-:-:S05]  /*9e90*/  F2FP.BF16.F32.PACK_AB R24, RZ, R24 ;  /* 0x00000018ff18723e */ /* 0x000fca00000010ff */
[----:B------:R0:W-:Y:S02]  /*9ea0*/  STG.E.U16 desc[UR36][R8.64], R24 ;  /* 0x0000001808007986 */ /* 0x0001e4000c101524 */
.L_x_4240:
[----:B------:R-:W-:-:S07]  /*9eb0*/  VIADD R19, R19, 0x80 ;  /* 0x0000008013137836 */ /* 0x000fce0000000000 */
.L_x_4199:
[----:B------:R-:W-:Y:S05]  /*9ec0*/  BSYNC.RECONVERGENT B7 ;  /* 0x0000000000077941 */ /* 0x000fea0003800200 */
.L_x_4160:
[----:B------:R-:W-:-:S13]  /*9ed0*/  ISETP.GE.AND P0, PT, R19, R17, PT ;  /* 0x000000111300720c */ /* 0x000fda0003f06270 */
[----:B------:R-:W-:Y:S05]  /*9ee0*/  @P0 EXIT ;  /* 0x000000000000094d */ /* 0x000fea0003800000 */
[----:B01-34-:R-:W0:Y:S01]  /*9ef0*/  LDC.64 R4, c[0x0][0x388] ;  /* 0x0000e200ff047b82 */ /* 0x01be220000000a00 */
[----:B------:R-:W2:Y:S01]  /*9f00*/  LDCU UR4, c[0x0][0x3b4] ;  /* 0x00007680ff0477ac */ /* 0x000ea20008000800 */
[----:B------:R-:W-:Y:S01]  /*9f10*/  PRMT R0, R16, 0x9910, RZ ;  /* 0x0000991010007816 */ /* 0x000fe200000000ff */
[----:B------:R-:W-:-:S03]  /*9f20*/  IMAD R2, R2, 0x200, R19 ;  /* 0x0000020002027824 */ /* 0x000fc600078e0213 */
[----:B------:R-:W-:Y:S01]  /*9f30*/  ISETP.GT.AND P1, PT, R0, 0x9, PT ;  /* 0x000000090000780c */ /* 0x000fe20003f24270 */
[----:B--2---:R-:W-:-:S05]  /*9f40*/  IMAD R3, R2, UR4, RZ ;  /* 0x0000000402037c24 */ /* 0x004fca000f8e02ff */
        /* <DEDUP_REMOVED lines=14> */
.L_x_4273:
[----:B------:R-:W0:Y:S02]  /*a030*/  F2I.S64.TRUNC R18, R18 ;  /* 0x0000001200127311 */ /* 0x000e24000020d900 */
[----:B0-----:R-:W-:-:S05]  /*a040*/  IMAD.MOV.U32 R5, RZ, RZ, R18 ;  /* 0x000000ffff057224 */ /* 0x001fca00078e0012 */
[----:B------:R-:W-:Y:S01]  /*a050*/  STG.E.U8 desc[UR36][R2.64], R5 ;  /* 0x0000000502007986 */ /* 0x000fe2000c101124 */
[----:B------:R-:W-:Y:S05]  /*a060*/  EXIT ;  /* 0x000000000000794d */ /* 0x000fea0003800000 */
.L_x_4272:
        /* <DEDUP_REMOVED lines=9> */
.L_x_4276:
[----:B------:R-:W0:Y:S02]  /*a100*/  F2I.FTZ.TRUNC.NTZ R5, R18 ;  /* 0x0000001200057305 */ /* 0x000e24000021f100 */
[----:B0-----:R-:W-:Y:S01]  /*a110*/  STG.E desc[UR36][R2.64], R5 ;  /* 0x0000000502007986 */ /* 0x001fe2000c101924 */
[----:B------:R-:W-:Y:S05]  /*a120*/  EXIT ;  /* 0x000000000000794d */ /* 0x000fea0003800000 */
.L_x_4275:
[----:B------:R-:W0:Y:S02]  /*a130*/  F2I.FTZ.TRUNC.NTZ R5, R18 ;  /* 0x0000001200057305 */ /* 0x000e24000021f100 */
[----:B0-----:R-:W-:Y:S01]  /*a140*/  STG.E.U16 desc[UR36][R2.64], R5 ;  /* 0x0000000502007986 */ /* 0x001fe2000c101524 */
[----:B------:R-:W-:Y:S05]  /*a150*/  EXIT ;  /* 0x000000000000794d */ /* 0x000fea0003800000 */
.L_x_4271:
        /* <DEDUP_REMOVED lines=8> */
.L_x_4278:
[----:B------:R-:W-:-:S05]  /*a1e0*/  F2FP.F16.F32.PACK_AB R18, RZ, R18 ;  /* 0x00000012ff12723e */ /* 0x000fca00000000ff */
[----:B------:R-:W-:Y:S01]  /*a1f0*/  STG.E.U16 desc[UR36][R2.64], R18 ;  /* 0x0000001202007986 */ /* 0x000fe2000c101524 */
[----:B------:R-:W-:Y:S05]  /*a200*/  EXIT ;  /* 0x000000000000794d */ /* 0x000fea0003800000 */
.L_x_4277:
        /* <DEDUP_REMOVED lines=9> */
.L_x_4280:
[----:B------:R-:W-:-:S04]  /*a2a0*/  F2FP.F16.F32.PACK_AB R5, RZ, R18 ;  /* 0x00000012ff05723e */ /* 0x000fc800000000ff */
[----:B------:R-:W-:-:S05]  /*a2b0*/  PRMT R5, R5, 0x5410, RZ ;  /* 0x0000541005057816 */ /* 0x000fca00000000ff */
[----:B------:R-:W-:Y:S01]  /*a2c0*/  STG.E desc[UR36][R2.64], R5 ;  /* 0x0000000502007986 */ /* 0x000fe2000c101924 */
[----:B------:R-:W-:Y:S05]  /*a2d0*/  EXIT ;  /* 0x000000000000794d */ /* 0x000fea0003800000 */
.L_x_4279:
[----:B------:R-:W-:-:S06]  /*a2e0*/  FMUL.FTZ R4, R18, 1 ;  /* 0x3f80000012047820 */ /* 0x000fcc0000410000 */
[----:B------:R-:W0:Y:S02]  /*a2f0*/  F2F.F64.F32 R4, R4 ;  /* 0x0000000400047310 */ /* 0x000e240000201800 */
[----:B0-----:R-:W-:Y:S01]  /*a300*/  STG.E.64 desc[UR36][R2.64], R4 ;  /* 0x0000000402007986 */ /* 0x001fe2000c101b24 */
[----:B------:R-:W-:Y:S05]  /*a310*/  EXIT ;  /* 0x000000000000794d */ /* 0x000fea0003800000 */
.L_x_4270:
        /* <DEDUP_REMOVED lines=13> */
.L_x_4284:
        /* <DEDUP_REMOVED lines=16> */
.L_x_4287:
[----:B------:R-:W-:-:S04]  /*a4f0*/  SHF.R.U32.HI R18, RZ, 0x18, R18 ;  /* 0x00000018ff127819 */ /* 0x000fc80000011612 */
[----:B------:R-:W-:-:S04]  /*a500*/  LOP3.LUT R5, R5, 0x80, R18, 0xf8, !PT ;  /* 0x0000008005057812 */ /* 0x000fc800078ef812 */
[----:B------:R-:W-:-:S07]  /*a510*/  PRMT R0, R5, 0x7610, R0 ;  /* 0x0000761005007816 */ /* 0x000fce0000000000 */
.L_x_4286:
[----:B------:R-:W-:Y:S05]  /*a520*/  BSYNC.RECONVERGENT B0 ;  /* 0x0000000000007941 */ /* 0x000fea0003800200 */
.L_x_4285:
[----:B------:R-:W-:Y:S01]  /*a530*/  STG.E.U8 desc[UR36][R2.64], R0 ;  /* 0x0000000002007986 */ /* 0x000fe2000c101124 */
[----:B------:R-:W-:Y:S05]  /*a540*/  EXIT ;  /* 0x000000000000794d */ /* 0x000fea0003800000 */
.L_x_4283:
        /* <DEDUP_REMOVED lines=16> */
.L_x_4290:
[----:B------:R-:W-:-:S04]  /*a650*/  SHF.R.U32.HI R18, RZ, 0x18, R18 ;  /* 0x00000018ff127819 */ /* 0x000fc80000011612 */
[----:B------:R-:W-:-:S04]  /*a660*/  LOP3.LUT R5, R5, 0x80, R18, 0xf8, !PT ;  /* 0x0000008005057812 */ /* 0x000fc800078ef812 */
[----:B------:R-:W-:-:S07]  /*a670*/  PRMT R0, R5, 0x7610, R0 ;  /* 0x0000761005007816 */ /* 0x000fce0000000000 */
.L_x_4289:
[----:B------:R-:W-:Y:S05]  /*a680*/  BSYNC.RECONVERGENT B0 ;  /* 0x0000000000007941 */ /* 0x000fea0003800200 */
.L_x_4288:
[----:B------:R-:W-:Y:S01]  /*a690*/  STG.E.U8 desc[UR36][R2.64], R0 ;  /* 0x0000000002007986 */ /* 0x000fe2000c101124 */
[----:B------:R-:W-:Y:S05]  /*a6a0*/  EXIT ;  /* 0x000000000000794d */ /* 0x000fea0003800000 */
.L_x_4282:
        /* <DEDUP_REMOVED lines=21> */
.L_x_4292:
[----:B------:R-:W0:Y:S02]  /*a800*/  F2I.U64.TRUNC R18, R18 ;  /* 0x0000001200127311 */ /* 0x000e24000020d800 */
[----:B0-----:R-:W-:Y:S01]  /*a810*/  STG.E.64 desc[UR36][R2.64], R18 ;  /* 0x0000001202007986 */ /* 0x001fe2000c101b24 */
[----:B------:R-:W-:Y:S05]  /*a820*/  EXIT ;  /* 0x000000000000794d */ /* 0x000fea0003800000 */
.L_x_4291:
[----:B------:R-:W0:Y:S02]  /*a830*/  F2I.FTZ.U32.TRUNC.NTZ R5, R18 ;  /* 0x0000001200057305 */ /* 0x000e24000021f000 */
[----:B0-----:R-:W-:Y:S01]  /*a840*/  STG.E desc[UR36][R2.64], R5 ;  /* 0x0000000502007986 */ /* 0x001fe2000c101924 */
[----:B------:R-:W-:Y:S05]  /*a850*/  EXIT ;  /* 0x000000000000794d */ /* 0x000fea0003800000 */
.L_x_4281:
        /* <DEDUP_REMOVED lines=10> */
.L_x_4294:
[----:B------:R-:W-:Y:S01]  /*a900*/  FMUL.FTZ R4, R18, 1 ;  /* 0x3f80000012047820 */ /* 0x000fe20000410000 */
[----:B------:R-:W-:-:S05]  /*a910*/  CS2R R6, SRZ ;  /* 0x0000000000067805 */ /* 0x000fca000001ff00 */
[----:B------:R-:W0:Y:S02]  /*a920*/  F2F.F64.F32 R4, R4 ;  /* 0x0000000400047310 */ /* 0x000e240000201800 */
[----:B0-----:R-:W-:Y:S01]  /*a930*/  STG.E.128 desc[UR36][R2.64], R4 ;  /* 0x0000000402007986 */ /* 0x001fe2000c101d24 */
[----:B------:R-:W-:Y:S05]  /*a940*/  EXIT ;  /* 0x000000000000794d */ /* 0x000fea0003800000 */
.L_x_4293:
[----:B------:R-:W-:-:S13]  /*a950*/  ISETP.NE.AND P0, PT, R0, 0xf, PT ;  /* 0x0000000f0000780c */ /* 0x000fda0003f05270 */
[----:B------:R-:W-:Y:S05]  /*a960*/  @!P0 BRA `(.L_x_4295) ;  /* 0x0000000000e08947 */ /* 0x000fea0003800000 */
[----:B------:R-:W-:-:S13]  /*a970*/  ISETP.NE.AND P0, PT, R0, 0x17, PT ;  /* 0x000000170000780c */ /* 0x000fda0003f05270 */
[----:B------:R-:W-:Y:S05]  /*a980*/  @!P0 BRA `(.L_x_4296) ;  /* 0x00000000008c8947 */ /* 0x000fea0003800000 */
[----:B------:R-:W-:-:S13]  /*a990*/  ISETP.NE.AND P0, PT, R0, 0x18, PT ;  /* 0x000000180000780c */ /* 0x000fda0003f05270 */
[----:B------:R-:W-:Y:S05]  /*a9a0*/  @!P0 BRA `(.L_x_4297) ;  /* 0x0000000000448947 */ /* 0x000fea0003800000 */
.L_x_4274:
        /* <DEDUP_REMOVED lines=16> */
.L_x_4298:
[----:B------:R-:W-:Y:S05]  /*aab0*/  EXIT ;  /* 0x000000000000794d */ /* 0x000fea0003800000 */
.L_x_4297:
        /* <DEDUP_REMOVED lines=12> */
.L_x_4300:
[----:B------:R-:W-:Y:S05]  /*ab80*/  BSYNC.RECONVERGENT B0 ;  /* 0x0000000000007941 */ /* 0x000fea0003800200 */
.L_x_4299:
[----:B------:R-:W-:-:S05]  /*ab90*/  LOP3.LUT R5, R0, 0x80, R7, 0xf8, !PT ;  /* 0x0000008000057812 */ /* 0x000fca00078ef807 */
[----:B------:R-:W-:Y:S01]  /*aba0*/  STG.E.U8 desc[UR36][R2.64], R5 ;  /* 0x0000000502007986 */ /* 0x000fe2000c101124 */
[----:B------:R-:W-:Y:S05]  /*abb0*/  EXIT ;  /* 0x000000000000794d */ /* 0x000fea0003800000 */
.L_x_4296:
        /* <DEDUP_REMOVED lines=11> */
.L_x_4302:
[----:B------:R-:W-:Y:S01]  /*ac70*/  IMAD.MOV.U32 R0, RZ, RZ, 0x7f ;  /* 0x0000007fff007424 */ /* 0x000fe200078e00ff */
[----:B------:R-:W-:-:S04]  /*ac80*/  ISETP.GT.U32.AND P0, PT, R4, 0x7f800000, PT ;  /* 0x7f8000000400780c */ /* 0x000fc80003f04070 */
[----:B------:R-:W-:-:S09]  /*ac90*/  SEL R0, R0, 0x7c, P0 ;  /* 0x0000007c00007807 */ /* 0x000fd20000000000 */
.L_x_4303:
[----:B------:R-:W-:Y:S05]  /*aca0*/  BSYNC.RECONVERGENT B0 ;  /* 0x0000000000007941 */ /* 0x000fea0003800200 */
.L_x_4301:
[----:B------:R-:W-:-:S04]  /*acb0*/  SHF.R.U32.HI R5, RZ, 0x18, R18 ;  /* 0x00000018ff057819 */ /* 0x000fc80000011612 */
[----:B------:R-:W-:-:S05]  /*acc0*/  LOP3.LUT R5, R0, 0x80, R5, 0xf8, !PT ;  /* 0x0000008000057812 */ /* 0x000fca00078ef805 */
[----:B------:R-:W-:Y:S01]  /*acd0*/  STG.E.U8 desc[UR36][R2.64], R5 ;  /* 0x0000000502007986 */ /* 0x000fe2000c101124 */
[----:B------:R-:W-:Y:S05]  /*ace0*/  EXIT ;  /* 0x000000000000794d */ /* 0x000fea0003800000 */
.L_x_4295:
[----:B------:R-:W-:-:S05]  /*acf0*/  F2FP.BF16.F32.PACK_AB R18, RZ, R18 ;  /* 0x00000012ff12723e */ /* 0x000fca00000010ff */
[----:B------:R-:W-:Y:S01]  /*ad00*/  STG.E.U16 desc[UR36][R2.64], R18 ;  /* 0x0000001202007986 */ /* 0x000fe2000c101524 */
[----:B------:R-:W-:Y:S05]  /*ad10*/  EXIT ;  /* 0x000000000000794d */ /* 0x000fea0003800000 */
.L_x_4304:
        /* <DEDUP_REMOVED lines=14> */
.L_x_41706:


//--------------------- .text._ZN2at6native18elementwise_kernelILi128ELi2EZNS0_22gpu_kernel_impl_nocastINS0_13BinaryFunctorIfffZZZNS0_16fmin_kernel_cudaERNS_18TensorIteratorBaseEENKUlvE_clEvENKUlvE0_clEvEUlffE_EEEEvS5_RKT_EUliE_EEviT1_ --------------------------
	.section	.text._ZN2at6native18elementwise_kernelILi128ELi2EZNS0_22gpu_kernel_impl_nocastINS0_13BinaryFunctorIfffZZZNS0_16fmin_kernel_cudaERNS_18TensorIteratorBaseEENKUlvE_clEvENKUlvE0_clEvEUlffE_EEEEvS5_RKT_EUliE_EEviT1_,"ax",@progbits
	.align	128
        .global         _ZN2at6native18elementwise_kernelILi128ELi2EZNS0_22gpu_kernel_impl_nocastINS0_13BinaryFunctorIfffZZZNS0_16fmin_kernel_cudaERNS_18TensorIteratorBaseEENKUlvE_clEvENKUlvE0_clEvEUlffE_EEEEvS5_RKT_EUliE_EEviT1_
        .type           _ZN2at6native18elementwise_kernelILi128ELi2EZNS0_22gpu_kernel_impl_nocastINS0_13BinaryFunctorIfffZZZNS0_16fmin_kernel_cudaERNS_18TensorIteratorBaseEENKUlvE_clEvENKUlvE0_clEvEUlffE_EEEEvS5_RKT_EUliE_EEviT1_,@function
        .size           _ZN2at6native18elementwise_kernelILi128ELi2EZNS0_22gpu_kernel_impl_nocastINS0_13BinaryFunctorIfffZZZNS0_16fmin_kernel_cudaERNS_18TensorIteratorBaseEENKUlvE_clEvENKUlvE0_clEvEUlffE_EEEEvS5_RKT_EUliE_EEviT1_,(.L_x_41707 - _ZN2at6native18elementwise_kernelILi128ELi2EZNS0_22gpu_kernel_impl_nocastINS0_13BinaryFunctorIfffZZZNS0_16fmin_kernel_cudaERNS_18TensorIteratorBaseEENKUlvE_clEvENKUlvE0_clEvEUlffE_EEEEvS5_RKT_EUliE_EEviT1_)
        .other          _ZN2at6native18elementwise_kernelILi128ELi2EZNS0_22gpu_kernel_impl_nocastINS0_13BinaryFunctorIfffZZZNS0_16fmin_kernel_cudaERNS_18TensorIteratorBaseEENKUlvE_clEvENKUlvE0_clEvEUlffE_EEEEvS5_RKT_EUliE_EEviT1_,@"STO_CUDA_ENTRY STV_DEFAULT"
_ZN2at6native18elementwise_kernelILi128ELi2EZNS0_22gpu_kernel_impl_nocastINS0_13BinaryFunctorIfffZZZNS0_16fmin_kernel_cudaERNS_18TensorIteratorBaseEENKUlvE_clEvENKUlvE0_clEvEUlffE_EEEEvS5_RKT_EUliE_EEviT1_:
.text._ZN2at6native18elementwise_kernelILi128ELi2EZNS0_22gpu_kernel_impl_nocastINS0_13BinaryFunctorIfffZZZNS0_16fmin_kernel_cudaERNS_18TensorIteratorBaseEENKUlvE_clEvENKUlvE0_clEvEUlffE_EEEEvS5_RKT_EUliE_EEviT1_:
        /* <DEDUP_REMOVED lines=13> */
[----:B------:R-:W0:Y:S08]  /*00d0*/  LDC.64 R4, c[0x0][0x5f0] ;  /* 0x00017c00ff047b82 */ /* 0x000e300000000a00 */
[----:B------:R-:W1:Y:S01]  /*00e0*/  LDC.64 R6, c[0x0][0x5f8] ;  /* 0x00017e00ff067b82 */ /* 0x000e620000000a00 */
[----:B0-----:R-:W2:Y:S04]  /*00f0*/  LDG.E R4, desc[UR6][R4.64] ;  /* 0x0000000604047981 */ /* 0x001ea8000c1e1900 */
[----:B-1----:R-:W2:Y:S03]  /*0100*/  LDG.E R7, desc[UR6][R6.64] ;  /* 0x0000000606077981 */ /* 0x002ea6000c1e1900 */
[----:B------:R-:W0:Y:S01]  /*0110*/  LDC.64 R8, c[0x0][0x5e8] ;  /* 0x00017a00ff087b82 */ /* 0x000e220000000a00 */
[----:B------:R-:W-:-:S02]  /*0120*/  IADD3 R3, PT, PT, R3, 0x80, RZ ;  /* 0x0000008003037810 */ /* 0x000fc40007ffe0ff */
[----:B--2---:R-:W-:-:S05]  /*0130*/  FMNMX.FTZ R11, R4, R7, PT ;  /* 0x00000007040b7209 */ /* 0x004fca0003810000 */
[----:B0-----:R0:W-:Y:S02]  /*0140*/  STG.E desc[UR6][R8.64], R11 ;  /* 0x0000000b08007986 */ /* 0x0011e4000c101906 */
.L_x_4307:
[----:B------:R-:W-:Y:S05]  /*0150*/  BSYNC.RECONVERGENT B0 ;  /* 0x0000000000007941 */ /* 0x000fea0003800200 */
.L_x_4306:
[----:B------:R-:W-:-:S13]  /*0160*/  ISETP.GE.AND P0, PT, R3, UR4, PT ;  /* 0x0000000403007c0c */ /* 0x000fda000bf06270 */
[----:B------:R-:W-:Y:S05]  /*0170*/  @P0 EXIT ;  /* 0x000000000000094d */ /* 0x000fea0003800000 */
[----:B------:R-:W1:Y:S08]  /*0180*/  LDC.64 R2, c[0x0][0x5f0] ;  /* 0x00017c00ff027b82 */ /* 0x000e700000000a00 */
[----:B------:R-:W2:Y:S01]  /*0190*/  LDC.64 R4, c[0x0][0x5f8] ;  /* 0x00017e00ff047b82 */ /* 0x000ea20000000a00 */
[----:B-1----:R-:W0:Y:S04]  /*01a0*/  LDG.E R2, desc[UR6][R2.64] ;  /* 0x0000000602027981 */ /* 0x002e28000c1e1900 */
[----:B--2---:R-:W0:Y:S03]  /*01b0*/  LDG.E R5, desc[UR6][R4.64] ;  /* 0x0000000604057981 */ /* 0x004e26000c1e1900 */
[----:B------:R-:W1:Y:S01]  /*01c0*/  LDC.64 R6, c[0x0][0x5e8] ;  /* 0x00017a00ff067b82 */ /* 0x000e620000000a00 */
[----:B0-----:R-:W-:-:S05]  /*01d0*/  FMNMX.FTZ R9, R2, R5, PT ;  /* 0x0000000502097209 */ /* 0x001fca0003810000 */
[----:B-1----:R-:W-:Y:S01]  /*01e0*/  STG.E desc[UR6][R6.64], R9 ;  /* 0x0000000906007986 */ /* 0x002fe2000c101906 */
[----:B------:R-:W-:Y:S05]  /*01f0*/  EXIT ;  /* 0x000000000000794d */ /* 0x000fea0003800000 */
.L_x_4305:
        /* <DEDUP_REMOVED lines=355> */
.L_x_4310:
[----:B------:R-:W0:Y:S02]  /*1830*/  LDCU.128 UR8, c[0x0][0x5f0] ;  /* 0x0000be00ff0877ac */ /* 0x000e240008000c00 */
[----:B0-----:R-:W-:Y:S02]  /*1840*/  IADD3 R8, P1, PT, R4, UR10, RZ ;  /* 0x0000000a04087c10 */ /* 0x001fe4000ff3e0ff */
[----:B------:R-:W-:Y:S02]  /*1850*/  IADD3 R6, P0, PT, R6, UR8, RZ ;  /* 0x0000000806067c10 */ /* 0x000fe4000ff1e0ff */
[----:B------:R-:W-:Y:S02]  /*1860*/  IADD3.X R9, PT, PT, RZ, UR11, RZ, P1, !PT ;  /* 0x0000000bff097c10 */ /* 0x000fe40008ffe4ff */
[----:B------:R-:W-:Y:S01]  /*1870*/  IADD3.X R7, PT, PT, RZ, UR9, RZ, P0, !PT ;  /* 0x00000009ff077c10 */ /* 0x000fe200087fe4ff */
[----:B------:R-:W0:Y:S03]  /*1880*/  LDCU.64 UR8, c[0x0][0x5e8] ;  /* 0x0000bd00ff0877ac */ /* 0x000e260008000a00 */
[----:B------:R-:W2:Y:S04]  /*1890*/  LDG.E R9, desc[UR6][R8.64] ;  /* 0x0000000608097981 */ /* 0x000ea8000c1e1900 */
[----:B------:R-:W2:Y:S01]  /*18a0*/  LDG.E R6, desc[UR6][R6.64] ;  /* 0x0000000606067981 */ /* 0x000ea2000c1e1900 */
[----:B0-----:R-:W-:-:S04]  /*18b0*/  IADD3 R4, P0, PT, R5, UR8, RZ ;  /* 0x0000000805047c10 */ /* 0x001fc8000ff1e0ff */
[----:B------:R-:W-:Y:S02]  /*18c0*/  IADD3.X R5, PT, PT, RZ, UR9, RZ, P0, !PT ;  /* 0x00000009ff057c10 */ /* 0x000fe400087fe4ff */
[----:B------:R-:W-:Y:S02]  /*18d0*/  IADD3 R3, PT, PT, R3, 0x80, RZ ;  /* 0x0000008003037810 */ /* 0x000fe40007ffe0ff */
[----:B--2---:R-:W-:-:S05]  /*18e0*/  FMNMX.FTZ R11, R6, R9, PT ;  /* 0x00000009060b7209 */ /* 0x004fca0003810000 */
[----:B------:R0:W-:Y:S02]  /*18f0*/  STG.E desc[UR6][R4.64], R11 ;  /* 0x0000000b04007986 */ /* 0x0001e4000c101906 */
.L_x_4309:
[----:B------:R-:W-:Y:S05]  /*1900*/  BSYNC.RECONVERGENT B0 ;  /* 0x0000000000007941 */ /* 0x000fea0003800200 */
.L_x_4308:
        /* <DEDUP_REMOVED lines=350> */
.L_x_4311:
[----:B------:R-:W0:Y:S01]  /*2ef0*/  LDCU.128 UR8, c[0x0][0x5f0] ;  /* 0x0000be00ff0877ac */ /* 0x000e220008000c00 */
[----:B------:R-:W1:Y:S01]  /*2f00*/  LDCU.64 UR4, c[0x0][0x5e8] ;  /* 0x0000bd00ff0477ac */ /* 0x000e620008000a00 */
[----:B0-----:R-:W-:Y:S02]  /*2f10*/  IADD3 R6, P1, PT, R2, UR10, RZ ;  /* 0x0000000a02067c10 */ /* 0x001fe4000ff3e0ff */
[----:B------:R-:W-:Y:S02]  /*2f20*/  IADD3 R4, P0, PT, R4, UR8, RZ ;  /* 0x0000000804047c10 */ /* 0x000fe4000ff1e0ff */
[----:B------:R-:W-:Y:S02]  /*2f30*/  IADD3.X R7, PT, PT, RZ, UR11, RZ, P1, !PT ;  /* 0x0000000bff077c10 */ /* 0x000fe40008ffe4ff */
[----:B------:R-:W-:-:S04]  /*2f40*/  IADD3.X R5, PT, PT, RZ, UR9, RZ, P0, !PT ;  /* 0x00000009ff057c10 */ /* 0x000fc800087fe4ff */
[----:B------:R-:W2:Y:S04]  /*2f50*/  LDG.E R7, desc[UR6][R6.64] ;  /* 0x0000000606077981 */ /* 0x000ea8000c1e1900 */
[----:B------:R-:W2:Y:S01]  /*2f60*/  LDG.E R4, desc[UR6][R4.64] ;  /* 0x0000000604047981 */ /* 0x000ea2000c1e1900 */
[----:B-1----:R-:W-:-:S04]  /*2f70*/  IADD3 R2, P0, PT, R3, UR4, RZ ;  /* 0x0000000403027c10 */ /* 0x002fc8000ff1e0ff */
[----:B------:R-:W-:Y:S02]  /*2f80*/  IADD3.X R3, PT, PT, RZ, UR5, RZ, P0, !PT ;  /* 0x00000005ff037c10 */ /* 0x000fe400087fe4ff */
[----:B--2---:R-:W-:-:S05]  /*2f90*/  FMNMX.FTZ R9, R4, R7, PT ;  /* 0x0000000704097209 */ /* 0x004fca0003810000 */
[----:B------:R-:W-:Y:S01]  /*2fa0*/  STG.E desc[UR6][R2.64], R9 ;  /* 0x0000000902007986 */ /* 0x000fe2000c101906 */
[----:B------:R-:W-:Y:S05]  /*2fb0*/  EXIT ;  /* 0x000000000000794d */ /* 0x000fea0003800000 */
.L_x_4312:
        /* <DEDUP_REMOVED lines=12> */
.L_x_41707:


//--------------------- .text._ZN2at6native27unrolled_elementwise_kernelINS0_13BinaryFunctorIfffZZZNS0_16fmin_kernel_cudaERNS_18TensorIteratorBaseEENKUlvE_clEvENKUlvE0_clEvEUlffE_EESt5arrayIPcLm3EELi4E23TrivialOffsetCalculatorILi2EjESC_ILi1EjENS0_6memory15LoadWithoutCastENSF_16StoreWithoutCastEEEviT_T0_T2_T3_T4_T5_ --------------------------
	.section	.text._ZN2at6native27unrolled_elementwise_kernelINS0_13BinaryFunctorIfffZZZNS0_16fmin_kernel_cudaERNS_18TensorIteratorBaseEENKUlvE_clEvENKUlvE0_clEvEUlffE_EESt5arrayIPcLm3EELi4E23TrivialOffsetCalculatorILi2EjESC_ILi1EjENS0_6memory15LoadWithoutCastENSF_16StoreWithoutCastEEEviT_T0_T2_T3_T4_T5_,"ax",@progbits
	.align	128
        .global         _ZN2at6native27unrolled_elementwise_kernelINS0_13BinaryFunctorIfffZZZNS0_16fmin_kernel_cudaERNS_18TensorIteratorBaseEENKUlvE_clEvENKUlvE0_clEvEUlffE_EESt5arrayIPcLm3EELi4E23TrivialOffsetCalculatorILi2EjESC_ILi1EjENS0_6memory15LoadWithoutCastENSF_16StoreWithoutCastEEEviT_T0_T2_T3_T4_T5_
        .type           _ZN2at6native27unrolled_elementwise_kernelINS0_13BinaryFunctorIfffZZZNS0_16fmin_kernel_cudaERNS_18TensorIteratorBaseEENKUlvE_clEvENKUlvE0_clEvEUlffE_EESt5arrayIPcLm3EELi4E23TrivialOffsetCalculatorILi2EjESC_ILi1EjENS0_6memory15LoadWithoutCastENSF_16StoreWithoutCastEEEviT_T0_T2_T3_T4_T5_,@function
        .size           _ZN2at6native27unrolled_elementwise_kernelINS0_13BinaryFunctorIfffZZZNS0_16fmin_kernel_cudaERNS_18TensorIteratorBaseEENKUlvE_clEvENKUlvE0_clEvEUlffE_EESt5arrayIPcLm3EELi4E23TrivialOffsetCalculatorILi2EjESC_ILi1EjENS0_6memory15LoadWithoutCastENSF_16StoreWithoutCastEEEviT_T0_T2_T3_T4_T5_,(.L_x_41708 - _ZN2at6native27unrolled_elementwise_kernelINS0_13BinaryFunctorIfffZZZNS0_16fmin_kernel_cudaERNS_18TensorIteratorBaseEENKUlvE_clEvENKUlvE0_clEvEUlffE_EESt5arrayIPcLm3EELi4E23TrivialOffsetCalculatorILi2EjESC_ILi1EjENS0_6memory15LoadWithoutCastENSF_16StoreWithoutCastEEEviT_T0_T2_T3_T4_T5_)
        .other          _ZN2at6native27unrolled_elementwise_kernelINS0_13BinaryFunctorIfffZZZNS0_16fmin_kernel_cudaERNS_18TensorIteratorBaseEENKUlvE_clEvENKUlvE0_clEvEUlffE_EESt5arrayIPcLm3EELi4E23TrivialOffsetCalculatorILi2EjESC_ILi1EjENS0_6memory15LoadWithoutCastENSF_16StoreWithoutCastEEEviT_T0_T2_T3_T4_T5_,@"STO_CUDA_ENTRY STV_DEFAULT"
_ZN2at6native27unrolled_elementwise_kernelINS0_13BinaryFunctorIfffZZZNS0_16fmin_kernel_cudaERNS_18TensorIteratorBaseEENKUlvE_clEvENKUlvE0_clEvEUlffE_EESt5arrayIPcLm3EELi4E23TrivialOffsetCalculatorILi2EjESC_ILi1EjENS0_6memory15LoadWithoutCastENSF_16StoreWithoutCastEEEviT_T0_T2_T3_T4_T5_:
.text._ZN2at6native27unrolled_elementwise_kernelINS0_13BinaryFunctorIfffZZZNS0_16fmin_kernel_cudaERNS_18TensorIteratorBaseEENKUlvE_clEvENKUlvE0_clEvEUlffE_EESt5arrayIPcLm3EELi4E23TrivialOffsetCalculatorILi2EjESC_ILi1EjENS0_6memory15LoadWithoutCastENSF_16StoreWithoutCastEEEviT_T0_T2_T3_T4_T5_:
[----:B------:R-:W-:Y:S01]  /*0000*/  LDC R1, c[0x0][0x37c] ;  /* 0x0000df00ff017b82 */ /* 0x000fe20000000800 */
[----:B------:R-:W0:Y:S07]  /*0010*/  S2R R0, SR_CTAID.X ;  /* 0x0000000000007919 */ /* 0x000e2e0000002500 */
[----:B------:R-:W0:Y:S01]  /*0020*/  LDC R3, c[0x0][0x380] ;  /* 0x0000e000ff037b82 */ /* 0x000e220000000800 */
[----:B------:R-:W1:Y:S01]  /*0030*/  LDCU.64 UR4, c[0x0][0x358] ;  /* 0x00006b00ff0477ac */ /* 0x000e620008000a00 */
[----:B------:R-:W-:Y:S01]  /*0040*/  HFMA2 R20, -RZ, RZ, 0, 0 ;  /* 0x00000000ff147431 */ /* 0x000fe200000001ff */
[----:B------:R-:W2:Y:S05]  /*0050*/  S2R R25, SR_TID.X ;  /* 0x0000000000197919 */ /* 0x000eaa0000002100 */
[----:B------:R-:W3:Y:S08]  /*0060*/  LDC.64 R12, c[0x0][0x390] ;  /* 0x0000e400ff0c7b82 */ /* 0x000ef00000000a00 */
[----:B------:R-:W4:Y:S08]  /*0070*/  LDC.64 R14, c[0x0][0x398] ;  /* 0x0000e600ff0e7b82 */ /* 0x000f300000000a00 */
[----:B------:R-:W5:Y:S01]  /*0080*/  LDC.64 R6, c[0x0][0x390] ;  /* 0x0000e400ff067b82 */ /* 0x000f620000000a00 */
[----:B0-----:R-:W-:-:S07]  /*0090*/  IMAD R18, R0, -0x200, R3 ;  /* 0xfffffe0000127824 */ /* 0x001fce00078e0203 */
[----:B------:R-:W0:Y:S01]  /*00a0*/  LDC.64 R4, c[0x0][0x398] ;  /* 0x0000e600ff047b82 */ /* 0x000e220000000a00 */
[----:B--2---:R-:W-:Y:S01]  /*00b0*/  IMAD.MOV.U32 R19, RZ, RZ, R25 ;  /* 0x000000ffff137224 */ /* 0x004fe200078e0019 */
[----:B------:R-:W-:-:S06]  /*00c0*/  ISETP.GE.AND P0, PT, R25, R18, PT ;  /* 0x000000121900720c */ /* 0x000fcc0003f06270 */
[----:B------:R-:W2:Y:S08]  /*00d0*/  LDC.64 R16, c[0x0][0x390] ;  /* 0x0000e400ff107b82 */ /* 0x000eb00000000a00 */
[----:B------:R-:W5:Y:S01]  /*00e0*/  LDC.64 R10, c[0x0][0x398] ;  /* 0x0000e600ff0a7b82 */ /* 0x000f620000000a00 */
[----:B------:R-:W-:Y:S01]  /*00f0*/  @!P0 IADD3 R25, PT, PT, R19, 0x80, RZ ;  /* 0x0000008013198810 */ /* 0x000fe20007ffe0ff */
[----:B------:R-:W-:-:S03]  /*0100*/  @!P0 IMAD R23, R0, 0x200, R19 ;  /* 0x0000020000178824 */ /* 0x000fc600078e0213 */
[----:B------:R-:W-:Y:S01]  /*0110*/  ISETP.GE.AND P1, PT, R25, R18, PT ;  /* 0x000000121900720c */ /* 0x000fe20003f26270 */
[C---:B---3--:R-:W-:Y:S02]  /*0120*/  @!P0 IMAD.WIDE.U32 R12, R23.reuse, 0x4, R12 ;  /* 0x00000004170c8825 */ /* 0x048fe400078e000c */
[----:B------:R-:W3:Y:S02]  /*0130*/  LDC.64 R8, c[0x0][0x390] ;  /* 0x0000e400ff087b82 */ /* 0x000ee40000000a00 */
[----:B----4-:R-:W-:Y:S01]  /*0140*/  @!P0 IMAD.WIDE.U32 R14, R23, 0x4, R14 ;  /* 0x00000004170e8825 */ /* 0x010fe200078e000e */
[----:B------:R-:W-:Y:S01]  /*0150*/  CS2R R22, SRZ ;  /* 0x0000000000167805 */ /* 0x000fe2000001ff00 */
[----:B-1----:R1:W4:Y:S04]  /*0160*/  @!P0 LDG.E R20, desc[UR4][R12.64] ;  /* 0x000000040c148981 */ /* 0x002328000c1e1900 */
[----:B------:R-:W3:Y:S01]  /*0170*/  LDC.64 R2, c[0x0][0x398] ;  /* 0x0000e600ff027b82 */ /* 0x000ee20000000a00 */
[----:B------:R2:W4:Y:S01]  /*0180*/  @!P0 LDG.E R23, desc[UR4][R14.64] ;  /* 0x000000040e178981 */ /* 0x000522000c1e1900 */
[----:B------:R-:W-:Y:S01]  /*0190*/  @!P1 IMAD R27, R0, 0x200, R25 ;  /* 0x00000200001b9824 */ /* 0x000fe200078e0219 */
[----:B------:R-:W-:Y:S01]  /*01a0*/  @!P1 IADD3 R25, PT, PT, R25, 0x80, RZ ;  /* 0x0000008019199810 */ /* 0x000fe20007ffe0ff */
[----:B------:R-:W-:Y:S01]  /*01b0*/  IMAD.MOV.U32 R24, RZ, RZ, RZ ;  /* 0x000000ffff187224 */ /* 0x000fe200078e00ff */
[----:B-1----:R-:W-:-:S02]  /*01c0*/  CS2R R12, SRZ ;  /* 0x00000000000c7805 */ /* 0x002fc4000001ff00 */
[----:B------:R-:W-:Y:S01]  /*01d0*/  ISETP.GE.AND P3, PT, R25, R18, PT ;  /* 0x000000121900720c */ /* 0x000fe20003f66270 */
[----:B--2---:R-:W-:-:S04]  /*01e0*/  @!P1 IMAD.WIDE.U32 R16, R27, 0x4, R16 ;  /* 0x000000041b109825 */ /* 0x004fc800078e0010 */
[----:B------:R-:W-:Y:S02]  /*01f0*/  HFMA2 R15, -RZ, RZ, 0, 0 ;  /* 0x00000000ff0f7431 */ /* 0x000fe400000001ff */
[----:B-----5:R-:W-:Y:S01]  /*0200*/  @!P1 IMAD.WIDE.U32 R10, R27, 0x4, R10 ;  /* 0x000000041b0a9825 */ /* 0x020fe200078e000a */
[----:B------:R-:W2:Y:S05]  /*0210*/  @!P1 LDG.E R22, desc[UR4][R16.64] ;  /* 0x0000000410169981 */ /* 0x000eaa000c1e1900 */
[----:B------:R-:W-:Y:S01]  /*0220*/  @!P3 IMAD R21, R0, 0x200, R25 ;  /* 0x000002000015b824 */ /* 0x000fe200078e0219 */
[----:B------:R-:W-:-:S04]  /*0230*/  @!P3 IADD3 R25, PT, PT, R25, 0x80, RZ ;  /* 0x000000801919b810 */ /* 0x000fc80007ffe0ff */
[----:B------:R-:W-:Y:S01]  /*0240*/  ISETP.GE.AND P2, PT, R25, R18, PT ;  /* 0x000000121900720c */ /* 0x000fe20003f46270 */
[----:B------:R-:W-:-:S04]  /*0250*/  @!P3 IMAD.WIDE.U32 R6, R21, 0x4, R6 ;  /* 0x000000041506b825 */ /* 0x000fc800078e0006 */
[----:B0-----:R-:W-:Y:S01]  /*0260*/  @!P3 IMAD.WIDE.U32 R4, R21, 0x4, R4 ;  /* 0x000000041504b825 */ /* 0x001fe200078e0004 */
[----:B------:R-:W-:Y:S01]  /*0270*/  MOV R21, RZ ;  /* 0x000000ff00157202 */ /* 0x000fe20000000f00 */
[----:B------:R-:W5:Y:S04]  /*0280*/  @!P3 LDG.E R24, desc[UR4][R6.64] ;  /* 0x000000040618b981 */ /* 0x000f68000c1e1900 */
[----:B------:R-:W5:Y:S02]  /*0290*/  @!P3 LDG.E R13, desc[UR4][R4.64] ;  /* 0x00000004040db981 */ /* 0x000f64000c1e1900 */
[----:B------:R-:W-:Y:S02]  /*02a0*/  @!P2 IMAD R25, R0, 0x200, R25 ;  /* 0x000002000019a824 */ /* 0x000fe400078e0219 */
[----:B------:R-:W2:Y:S02]  /*02b0*/  @!P1 LDG.E R21, desc[UR4][R10.64] ;  /* 0x000000040a159981 */ /* 0x000ea4000c1e1900 */
[----:B---3--:R-:W-:-:S04]  /*02c0*/  @!P2 IMAD.WIDE.U32 R8, R25, 0x4, R8 ;  /* 0x000000041908a825 */ /* 0x008fc800078e0008 */
[----:B------:R-:W-:Y:S01]  /*02d0*/  @!P2 IMAD.WIDE.U32 R2, R25, 0x4, R2 ;  /* 0x000000041902a825 */ /* 0x000fe200078e0002 */
[----:B------:R-:W3:Y:S04]  /*02e0*/  @!P2 LDG.E R12, desc[UR4][R8.64] ;  /* 0x00000004080ca981 */ /* 0x000ee8000c1e1900 */
[----:B------:R-:W3:Y:S01]  /*02f0*/  @!P2 LDG.E R15, desc[UR4][R2.64] ;  /* 0x00000004020fa981 */ /* 0x000ee2000c1e1900 */
[----:B------:R-:W-:Y:S01]  /*0300*/  ISETP.GE.AND P0, PT, R19, R18, PT ;  /* 0x000000121300720c */ /* 0x000fe20003f06270 */
[----:B------:R-:W-:Y:S04]  /*0310*/  BSSY.RECONVERGENT B0, `(.L_x_4313) ;  /* 0x000001b000007945 */ /* 0x000fe80003800200 */
[----:B------:R-:W-:Y:S01]  /*0320*/  BSSY.RELIABLE B1, `(.L_x_4314) ;  /* 0x0000013000017945 */ /* 0x000fe20003800100 */
[----:B----4-:R-:W-:-:S02]  /*0330*/  FMNMX.FTZ R23, R23, R20, PT ;  /* 0x0000001417177209 */ /* 0x010fc40003810000 */
[----:B-----5:R-:W-:Y:S02]  /*0340*/  FMNMX.FTZ R13, R13, R24, PT ;  /* 0x000000180d0d7209 */ /* 0x020fe40003810000 */
[----:B--2---:R-:W-:Y:S02]  /*0350*/  FMNMX.FTZ R21, R21, R22, PT ;  /* 0x0000001615157209 */ /* 0x004fe40003810000 */
[----:B---3--:R-:W-:Y:S01]  /*0360*/  FMNMX.FTZ R15, R15, R12, PT ;  /* 0x0000000c0f0f7209 */ /* 0x008fe20003810000 */
[----:B------:R-:W-:Y:S06]  /*0370*/  @P0 BRA `(.L_x_4315) ;  /* 0x0000000000340947 */ /* 0x000fec0003800000 */
[----:B------:R-:W0:Y:S01]  /*0380*/  LDC.64 R2, c[0x0][0x388] ;  /* 0x0000e200ff027b82 */ /* 0x000e220000000a00 */
[----:B------:R-:W-:Y:S01]  /*0390*/  IMAD R5, R0, 0x200, R19 ;  /* 0x0000020000057824 */ /* 0x000fe200078e0213 */
[----:B------:R-:W-:-:S04]  /*03a0*/  IADD3 R19, PT, PT, R19, 0x80, RZ ;  /* 0x0000008013137810 */ /* 0x000fc80007ffe0ff */
[----:B------:R-:W-:-:S13]  /*03b0*/  ISETP.GE.AND P0, PT, R19, R18, PT ;  /* 0x000000121300720c */ /* 0x000fda0003f06270 */
[----:B------:R-:W-:Y:S05]  /*03c0*/  @P0 BREAK.RELIABLE B1 ;  /* 0x0000000000010942 */ /* 0x000fea0003800100 */
[----:B0-----:R-:W-:-:S05]  /*03d0*/  IMAD.WIDE.U32 R2, R5, 0x4, R2 ;  /* 0x0000000405027825 */ /* 0x001fca00078e0002 */
[----:B------:R0:W-:Y:S01]  /*03e0*/  STG.E desc[UR4][R2.64], R23 ;  /* 0x0000001702007986 */ /* 0x0001e2000c101904 */
[----:B------:R-:W-:Y:S05]  /*03f0*/  @P0 BRA `(.L_x_4316) ;  /* 0x0000000000300947 */ /* 0x000fea0003800000 */
[----:B0-----:R-:W0:Y:S01]  /*0400*/  LDC.64 R2, c[0x0][0x388] ;  /* 0x0000e200ff027b82 */ /* 0x001e220000000a00 */
[----:B------:R-:W-:Y:S01]  /*0410*/  IMAD R5, R0, 0x200, R19 ;  /* 0x0000020000057824 */ /* 0x000fe200078e0213 */
[----:B------:R-:W-:-:S03]  /*0420*/  IADD3 R19, PT, PT, R19, 0x80, RZ ;  /* 0x0000008013137810 */ /* 0x000fc60007ffe0ff */
[----:B0-----:R-:W-:-:S05]  /*0430*/  IMAD.WIDE.U32 R2, R5, 0x4, R2 ;  /* 0x0000000405027825 */ /* 0x001fca00078e0002 */
[----:B------:R0:W-:Y:S02]  /*0440*/  STG.E desc[UR4][R2.64], R21 ;  /* 0x0000001502007986 */ /* 0x0001e4000c101904 */
.L_x_4315:
[----:B------:R-:W-:Y:S05]  /*0450*/  BSYNC.RELIABLE B1 ;  /* 0x0000000000017941 */ /* 0x000fea0003800100 */
.L_x_4314:
[----:B------:R-:W-:-:S13]  /*0460*/  ISETP.GE.AND P0, PT, R19, R18, PT ;  /* 0x000000121300720c */ /* 0x000fda0003f06270 */
[----:B0-----:R-:W0:Y:S01]  /*0470*/  @!P0 LDC.64 R2, c[0x0][0x388] ;  /* 0x0000e200ff028b82 */ /* 0x001e220000000a00 */
[----:B------:R-:W-:Y:S01]  /*0480*/  @!P0 IMAD R5, R0, 0x200, R19 ;  /* 0x0000020000058824 */ /* 0x000fe200078e0213 */
[----:B------:R-:W-:-:S03]  /*0490*/  @!P0 IADD3 R19, PT, PT, R19, 0x80, RZ ;  /* 0x0000008013138810 */ /* 0x000fc60007ffe0ff */
[----:B0-----:R-:W-:-:S05]  /*04a0*/  @!P0 IMAD.WIDE.U32 R2, R5, 0x4, R2 ;  /* 0x0000000405028825 */ /* 0x001fca00078e0002 */
[----:B------:R1:W-:Y:S02]  /*04b0*/  @!P0 STG.E desc[UR4][R2.64], R13 ;  /* 0x0000000d02008986 */ /* 0x0003e4000c101904 */
.L_x_4316:
[----:B------:R-:W-:Y:S05]  /*04c0*/  BSYNC.RECONVERGENT B0 ;  /* 0x0000000000007941 */ /* 0x000fea0003800200 */
.L_x_4313:
[----:B------:R-:W-:Y:S05]  /*04d0*/  WARPSYNC.ALL ;  /* 0x0000000000007948 */ /* 0x000fea0003800000 */
[----:B------:R-:W-:-:S13]  /*04e0*/  ISETP.GE.AND P0, PT, R19, R18, PT ;  /* 0x000000121300720c */ /* 0x000fda0003f06270 */
[----:B------:R-:W-:Y:S05]  /*04f0*/  @P0 EXIT ;  /* 0x000000000000094d */ /* 0x000fea0003800000 */
[----:B01----:R-:W0:Y:S01]  /*0500*/  LDC.64 R2, c[0x0][0x388] ;  /* 0x0000e200ff027b82 */ /* 0x003e220000000a00 */
[----:B------:R-:W-:-:S04]  /*0510*/  IMAD R19, R0, 0x200, R19 ;  /* 0x0000020000137824 */ /* 0x000fc800078e0213 */
[----:B0-----:R-:W-:-:S05]  /*0520*/  IMAD.WIDE.U32 R2, R19, 0x4, R2 ;  /* 0x0000000413027825 */ /* 0x001fca00078e0002 */
[----:B------:R-:W-:Y:S01]  /*0530*/  STG.E desc[UR4][R2.64], R15 ;  /* 0x0000000f02007986 */ /* 0x000fe2000c101904 */
[----:B------:R-:W-:Y:S05]  /*0540*/  EXIT ;  /* 0x000000000000794d */ /* 0x000fea0003800000 */
.L_x_4317:
        /* <DEDUP_REMOVED lines=11> */
.L_x_41708:


//--------------------- .text._ZN2at6native29vectorized_elementwise_kernelILi2ENS0_13BinaryFunctorIfffZZZNS0_16fmin_kernel_cudaERNS_18TensorIteratorBaseEENKUlvE_clEvENKUlvE0_clEvEUlffE_EESt5arrayIPcLm3EEEEviT0_T1_ --------------------------
	.section	.text._ZN2at6native29vectorized_elementwise_kernelILi2ENS0_13BinaryFunctorIfffZZZNS0_16fmin_kernel_cudaERNS_18TensorIteratorBaseEENKUlvE_clEvENKUlvE0_clEvEUlffE_EESt5arrayIPcLm3EEEEviT0_T1_,"ax",@progbits
	.align	128
        .global         _ZN2at6native29vectorized_elementwise_kernelILi2ENS0_13BinaryFunctorIfffZZZNS0_16fmin_kernel_cudaERNS_18TensorIteratorBaseEENKUlvE_clEvENKUlvE0_clEvEUlffE_EESt5arrayIPcLm3EEEEviT0_T1_
        .type           _ZN2at6native29vectorized_elementwise_kernelILi2ENS0_13BinaryFunctorIfffZZZNS0_16fmin_kernel_cudaERNS_18TensorIteratorBaseEENKUlvE_clEvENKUlvE0_clEvEUlffE_EESt5arrayIPcLm3EEEEviT0_T1_,@function
        .size           _ZN2at6native29vectorized_elementwise_kernelILi2ENS0_13BinaryFunctorIfffZZZNS0_16fmin_kernel_cudaERNS_18TensorIteratorBaseEENKUlvE_clEvENKUlvE0_clEvEUlffE_EESt5arrayIPcLm3EEEEviT0_T1_,(.L_x_41709 - _ZN2at6native29vectorized_elementwise_kernelILi2ENS0_13BinaryFunctorIfffZZZNS0_16fmin_kernel_cudaERNS_18TensorIteratorBaseEENKUlvE_clEvENKUlvE0_clEvEUlffE_EESt5arrayIPcLm3EEEEviT0_T1_)
        .other          _ZN2at6native29vectorized_elementwise_kernelILi2ENS0_13BinaryFunctorIfffZZZNS0_16fmin_kernel_cudaERNS_18TensorIteratorBaseEENKUlvE_clEvENKUlvE0_clEvEUlffE_EESt5arrayIPcLm3EEEEviT0_T1_,@"STO_CUDA_ENTRY STV_DEFAULT"
_ZN2at6native29vectorized_elementwise_kernelILi2ENS0_13BinaryFunctorIfffZZZNS0_16fmin_kernel_cudaERNS_18TensorIteratorBaseEENKUlvE_clEvENKUlvE0_clEvEUlffE_EESt5arrayIPcLm3EEEEviT0_T1_:
.text._ZN2at6native29vectorized_elementwise_kernelILi2ENS0_13BinaryFunctorIfffZZZNS0_16fmin_kernel_cudaERNS_18TensorIteratorBaseEENKUlvE_clEvENKUlvE0_clEvEUlffE_EESt5arrayIPcLm3EEEEviT0_T1_:
        /* <DEDUP_REMOVED lines=10> */
[----:B------:R-:W-:Y:S01]  /*00a0*/  HFMA2 R8, -RZ, RZ, 0, 0 ;  /* 0x00000000ff087431 */ /* 0x000fe200000001ff */
[----:B------:R-:W-:-:S06]  /*00b0*/  CS2R R10, SRZ ;  /* 0x00000000000a7805 */ /* 0x000fcc000001ff00 */
        /* <DEDUP_REMOVED lines=13> */
[----:B------:R1:W2:Y:S02]  /*0190*/  @!P3 LDG.E R11, desc[UR4][R14.64] ;  /* 0x000000040e0bb981 */ /* 0x0002a4000c1e1900 */
[----:B------:R-:W5:Y:S02]  /*01a0*/  LDC.64 R28, c[0x0][0x390] ;  /* 0x0000e400ff1c7b82 */ /* 0x000f640000000a00 */
[----:B------:R4:W2:Y:S01]  /*01b0*/  @!P3 LDG.E R8, desc[UR4][R20.64] ;  /* 0x000000041408b981 */ /* 0x0008a2000c1e1900 */
[----:B------:R-:W-:Y:S02]  /*01c0*/  @!P0 IMAD.IADD R17, R0, 0x1, R9 ;  /* 0x0000000100118824 */ /* 0x000fe400078e0209 */
[----:B------:R-:W-:-:S03]  /*01d0*/  @!P0 VIADD R9, R9, 0x80 ;  /* 0x0000008009098836 */ /* 0x000fc60000000000 */
[----:B-1----:R-:W1:Y:S02]  /*01e0*/  LDC.64 R14, c[0x0][0x390] ;  /* 0x0000e400ff0e7b82 */ /* 0x002e640000000a00 */
[----:B------:R-:W-:-:S13]  /*01f0*/  ISETP.GE.U32.AND P1, PT, R9, R2, PT ;  /* 0x000000020900720c */ /* 0x000fda0003f26070 */
[----:B------:R-:W-:Y:S02]  /*0200*/  @!P1 IMAD.IADD R5, R0, 0x1, R9 ;  /* 0x0000000100059824 */ /* 0x000fe400078e0209 */
[----:B------:R-:W-:-:S05]  /*0210*/  @!P1 VIADD R9, R9, 0x80 ;  /* 0x0000008009099836 */ /* 0x000fca0000000000 */
[----:B------:R-:W-:-:S13]  /*0220*/  ISETP.GE.U32.AND P2, PT, R9, R2, PT ;  /* 0x000000020900720c */ /* 0x000fda0003f46070 */
[----:B------:R-:W-:Y:S02]  /*0230*/  @!P2 IMAD.IADD R7, R0, 0x1, R9 ;  /* 0x000000010007a824 */ /* 0x000fe400078e0209 */
[----:B------:R-:W-:-:S05]  /*0240*/  @!P2 VIADD R9, R9, 0x80 ;  /* 0x000000800909a836 */ /* 0x000fca0000000000 */
[----:B------:R-:W-:Y:S01]  /*0250*/  ISETP.GE.U32.AND P3, PT, R9, R2, PT ;  /* 0x000000020900720c */ /* 0x000fe20003f66070 */
[----:B---3--:R-:W-:Y:S01]  /*0260*/  @!P0 IMAD.WIDE.U32 R18, R17, 0x4, R18 ;  /* 0x0000000411128825 */ /* 0x008fe200078e0012 */
[----:B----4-:R-:W-:-:S03]  /*0270*/  MOV R21, RZ ;  /* 0x000000ff00157202 */ /* 0x010fc60000000f00 */
[----:B------:R-:W-:-:S03]  /*0280*/  @!P1 IMAD.WIDE.U32 R12, R5, 0x4, R12 ;  /* 0x00000004050c9825 */ /* 0x000fc600078e000c */
[----:B------:R3:W4:Y:S01]  /*0290*/  @!P0 LDG.E R21, desc[UR4][R18.64] ;  /* 0x0000000412158981 */ /* 0x000722000c1e1900 */
[----:B0-----:R-:W-:Y:S01]  /*02a0*/  @!P1 IMAD.WIDE.U32 R22, R5, 0x4, R22 ;  /* 0x0000000405169825 */ /* 0x001fe200078e0016 */
[----:B------:R-:W-:-:S03]  /*02b0*/  CS2R R4, SRZ ;  /* 0x0000000000047805 */ /* 0x000fc6000001ff00 */
[----:B-----5:R-:W-:-:S04]  /*02c0*/  @!P0 IMAD.WIDE.U32 R24, R17, 0x4, R24 ;  /* 0x0000000411188825 */ /* 0x020fc800078e0018 */
[----:B------:R-:W-:Y:S01]  /*02d0*/  HFMA2 R6, -RZ, RZ, 0, 0 ;  /* 0x00000000ff067431 */ /* 0x000fe200000001ff */
[----:B------:R-:W0:Y:S01]  /*02e0*/  LDC.64 R16, c[0x0][0x398] ;  /* 0x0000e600ff107b82 */ /* 0x000e220000000a00 */
[----:B------:R5:W4:Y:S01]  /*02f0*/  @!P1 LDG.E R5, desc[UR4][R12.64] ;  /* 0x000000040c059981 */ /* 0x000b22000c1e1900 */
[C---:B---3--:R-:W-:Y:S02]  /*0300*/  @!P3 IMAD.IADD R19, R0.reuse, 0x1, R9 ;  /* 0x000000010013b824 */ /* 0x048fe400078e0209 */
[----:B------:R-:W-:Y:S01]  /*0310*/  @!P3 VIADD R9, R9, 0x80 ;  /* 0x000000800909b836 */ /* 0x000fe20000000000 */
[----:B------:R3:W4:Y:S04]  /*0320*/  @!P0 LDG.E R4, desc[UR4][R24.64] ;  /* 0x0000000418048981 */ /* 0x000728000c1e1900 */
[C---:B------:R-:W-:Y:S01]  /*0330*/  ISETP.GE.U32.AND P0, PT, R9.reuse, R2, PT ;  /* 0x000000020900720c */ /* 0x040fe20003f06070 */
[----:B-----5:R-:W5:Y:S01]  /*0340*/  LDC.64 R12, c[0x0][0x398] ;  /* 0x0000e600ff0c7b82 */ /* 0x020f620000000a00 */
[----:B------:R1:W4:Y:S07]  /*0350*/  @!P1 LDG.E R10, desc[UR4][R22.64] ;  /* 0x00000004160a9981 */ /* 0x00032e000c1e1900 */
[----:B---3--:R-:W3:Y:S04]  /*0360*/  LDC.64 R24, c[0x0][0x398] ;  /* 0x0000e600ff187b82 */ /* 0x008ee80000000a00 */
[----:B------:R-:W-:Y:S01]  /*0370*/  @!P0 IMAD.IADD R20, R0, 0x1, R9 ;  /* 0x0000000100148824 */ /* 0x000fe200078e0209 */
[----:B------:R-:W-:Y:S01]  /*0380*/  @!P0 IADD3 R9, PT, PT, R9, 0x80, RZ ;  /* 0x0000008009098810 */ /* 0x000fe20007ffe0ff */
[----:B------:R-:W-:-:S03]  /*0390*/  @!P2 IMAD.WIDE.U32 R26, R7, 0x4, R26 ;  /* 0x00000004071aa825 */ /* 0x000fc600078e001a */
[----:B------:R-:W-:Y:S01]  /*03a0*/  ISETP.GE.U32.AND P1, PT, R9, R2, PT ;  /* 0x000000020900720c */ /* 0x000fe20003f26070 */
[----:B0-----:R-:W-:Y:S01]  /*03b0*/  @!P2 IMAD.WIDE.U32 R16, R7, 0x4, R16 ;  /* 0x000000040710a825 */ /* 0x001fe200078e0010 */
[----:B------:R0:W4:Y:S01]  /*03c0*/  @!P2 LDG.E R6, desc[UR4][R26.64] ;  /* 0x000000041a06a981 */ /* 0x000122000c1e1900 */
[----:B-1----:R-:W-:Y:S02]  /*03d0*/  CS2R R22, SRZ ;  /* 0x0000000000167805 */ /* 0x002fe4000001ff00 */
[----:B------:R-:W-:-:S04]  /*03e0*/  @!P0 IMAD.WIDE.U32 R28, R20, 0x4, R28 ;  /* 0x00000004141c8825 */ /* 0x000fc800078e001c */
[----:B------:R-:W-:Y:S01]  /*03f0*/  IMAD.MOV.U32 R7, RZ, RZ, RZ ;  /* 0x000000ffff077224 */ /* 0x000fe200078e00ff */
[----:B------:R1:W4:Y:S01]  /*0400*/  @!P2 LDG.E R23, desc[UR4][R16.64] ;  /* 0x000000041017a981 */ /* 0x000322000c1e1900 */
[----:B------:R-:W-:Y:S01]  /*0410*/  @!P3 IMAD.WIDE.U32 R14, R19, 0x4, R14 ;  /* 0x00000004130eb825 */ /* 0x000fe200078e000e */
[----:B0-----:R-:W-:Y:S02]  /*0420*/  CS2R R26, SRZ ;  /* 0x00000000001a7805 */ /* 0x001fe4000001ff00 */
[----:B------:R-:W4:Y:S01]  /*0430*/  @!P0 LDG.E R22, desc[UR4][R28.64] ;  /* 0x000000041c168981 */ /* 0x000f22000c1e1900 */
[----:B---3--:R-:W-:-:S03]  /*0440*/  @!P0 IMAD.WIDE.U32 R24, R20, 0x4, R24 ;  /* 0x0000000414188825 */ /* 0x008fc600078e0018 */
[----:B------:R-:W3:Y:S01]  /*0450*/  @!P3 LDG.E R7, desc[UR4][R14.64] ;  /* 0x000000040e07b981 */ /* 0x000ee2000c1e1900 */
[----:B------:R-:W-:Y:S01]  /*0460*/  IMAD.MOV.U32 R20, RZ, RZ, RZ ;  /* 0x000000ffff147224 */ /* 0x000fe200078e00ff */
[----:B-1----:R-:W0:Y:S01]  /*0470*/  LDC.64 R16, c[0x0][0x398] ;  /* 0x0000e600ff107b82 */ /* 0x002e220000000a00 */
[----:B-----5:R-:W-:Y:S01]  /*0480*/  @!P3 IMAD.WIDE.U32 R12, R19, 0x4, R12 ;  /* 0x00000004130cb825 */ /* 0x020fe200078e000c */
[----:B------:R1:W5:Y:S04]  /*0490*/  @!P0 LDG.E R27, desc[UR4][R24.64] ;  /* 0x00000004181b8981 */ /* 0x000368000c1e1900 */
[----:B------:R1:W3:Y:S02]  /*04a0*/  @!P3 LDG.E R20, desc[UR4][R12.64] ;  /* 0x000000040c14b981 */ /* 0x0002e4000c1e1900 */
[----:B------:R-:W0:Y:S01]  /*04b0*/  LDC.64 R18, c[0x0][0x390] ;  /* 0x0000e400ff127b82 */ /* 0x000e220000000a00 */
[----:B-1----:R-:W-:Y:S01]  /*04c0*/  @!P1 IADD3 R25, PT, PT, R0, R9, RZ ;  /* 0x0000000900199210 */ /* 0x002fe20007ffe0ff */
[----:B------:R-:W-:-:S06]  /*04d0*/  @!P1 VIADD R9, R9, 0x80 ;  /* 0x0000008009099836 */ /* 0x000fcc0000000000 */
[----:B------:R-:W1:Y:S01]  /*04e0*/  LDC.64 R14, c[0x0][0x390] ;  /* 0x0000e400ff0e7b82 */ /* 0x000e620000000a00 */
[----:B------:R-:W-:-:S07]  /*04f0*/  ISETP.GE.U32.AND P0, PT, R9, R2, PT ;  /* 0x000000020900720c */ /* 0x000fce0003f06070 */
[----:B------:R-:W1:Y:S01]  /*0500*/  LDC.64 R12, c[0x0][0x398] ;  /* 0x0000e600ff0c7b82 */ /* 0x000e620000000a00 */
[----:B0-----:R-:W-:-:S05]  /*0510*/  @!P1 IMAD.WIDE.U32 R16, R25, 0x4, R16 ;  /* 0x0000000419109825 */ /* 0x001fca00078e0010 */
[----:B------:R-:W-:Y:S01]  /*0520*/  @!P0 IADD3 R9, PT, PT, R0, R9, RZ ;  /* 0x0000000900098210 */ /* 0x000fe20007ffe0ff */
[----:B------:R-:W-:Y:S01]  /*0530*/  @!P1 IMAD.WIDE.U32 R18, R25, 0x4, R18 ;  /* 0x0000000419129825 */ /* 0x000fe200078e0012 */
[----:B------:R-:W-:-:S04]  /*0540*/  CS2R R24, SRZ ;  /* 0x0000000000187805 */ /* 0x000fc8000001ff00 */
[----:B------:R-:W3:Y:S01]  /*0550*/  @!P1 LDG.E R26, desc[UR4][R18.64] ;  /* 0x00000004121a9981 */ /* 0x000ee2000c1e1900 */
[----:B-1----:R-:W-:-:S05]  /*0560*/  @!P0 IMAD.WIDE.U32 R14, R9, 0x4, R14 ;  /* 0x00000004090e8825 */ /* 0x002fca00078e000e */
[----:B------:R-:W3:Y:S01]  /*0570*/  @!P0 LDG.E R24, desc[UR4][R14.64] ;  /* 0x000000040e188981 */ /* 0x000ee2000c1e1900 */
[----:B------:R-:W-:-:S04]  /*0580*/  @!P0 IMAD.WIDE.U32 R12, R9, 0x4, R12 ;  /* 0x00000004090c8825 */ /* 0x000fc800078e000c */
[----:B------:R-:W-:Y:S01]  /*0590*/  IMAD.MOV.U32 R9, RZ, RZ, RZ ;  /* 0x000000ffff097224 */ /* 0x000fe200078e00ff */
[----:B------:R-:W3:Y:S05]  /*05a0*/  @!P0 LDG.E R25, desc[UR4][R12.64] ;  /* 0x000000040c198981 */ /* 0x000eea000c1e1900 */
[----:B------:R-:W3:Y:S01]  /*05b0*/  @!P1 LDG.E R9, desc[UR4][R16.64] ;  /* 0x0000000410099981 */ /* 0x000ee2000c1e1900 */
[----:B------:R-:W-:Y:S01]  /*05c0*/  ISETP.GE.U32.AND P0, PT, R3, R2, PT ;  /* 0x000000020300720c */ /* 0x000fe20003f06070 */
[----:B------:R-:W-:Y:S04]  /*05d0*/  BSSY.RECONVERGENT B0, `(.L_x_4319) ;  /* 0x000003b000007945 */ /* 0x000fe80003800200 */
[----:B------:R-:W-:Y:S01]  /*05e0*/  BSSY.RELIABLE B1, `(.L_x_4320) ;  /* 0x0000033000017945 */ /* 0x000fe20003800100 */
[----:B--2---:R-:W-:-:S02]  /*05f0*/  FMNMX.FTZ R8, R8, R11, PT ;  /* 0x0000000b08087209 */ /* 0x004fc40003810000 */
[----:B----4-:R-:W-:Y:S02]  /*0600*/  FMNMX.FTZ R4, R21, R4, PT ;  /* 0x0000000415047209 */ /* 0x010fe40003810000 */
[----:B------:R-:W-:Y:S02]  /*0610*/  FMNMX.FTZ R5, R10, R5, PT ;  /* 0x000000050a057209 */ /* 0x000fe40003810000 */
[----:B------:R-:W-:Y:S02]  /*0620*/  FMNMX.FTZ R6, R23, R6, PT ;  /* 0x0000000617067209 */ /* 0x000fe40003810000 */
[----:B-----5:R-:W-:Y:S02]  /*0630*/  FMNMX.FTZ R22, R27, R22, PT ;  /* 0x000000161b167209 */ /* 0x020fe40003810000 */
[----:B---3--:R-:W-:Y:S02]  /*0640*/  FMNMX.FTZ R7, R20, R7, PT ;  /* 0x0000000714077209 */ /* 0x008fe40003810000 */
[----:B------:R-:W-:-:S02]  /*0650*/  FMNMX.FTZ R24, R25, R24, PT ;  /* 0x0000001819187209 */ /* 0x000fc40003810000 */
[----:B------:R-:W-:Y:S01]  /*0660*/  FMNMX.FTZ R9, R9, R26, PT ;  /* 0x0000001a09097209 */ /* 0x000fe20003810000 */
        /* <DEDUP_REMOVED lines=9> */
[----:B------:R-:W-:Y:S01]  /*0700*/  IADD3 R13, PT, PT, R0, R3, RZ ;  /* 0x00000003000d7210 */ /* 0x000fe20007ffe0ff */
[----:B------:R-:W-:-:S04]  /*0710*/  VIADD R3, R3, 0x80 ;  /* 0x0000008003037836 */ /* 0x000fc80000000000 */
[----:B0-----:R-:W-:-:S05]  /*0720*/  IMAD.WIDE.U32 R10, R13, 0x4, R10 ;  /* 0x000000040d0a7825 */ /* 0x001fca00078e000a */
[----:B------:R0:W-:Y:S02]  /*0730*/  STG.E desc[UR4][R10.64], R4 ;  /* 0x000000040a007986 */ /* 0x0001e4000c101904 */
.L_x_4321:
[----:B------:R-:W-:-:S13]  /*0740*/  ISETP.GE.U32.AND P0, PT, R3, R2, PT ;  /* 0x000000020300720c */ /* 0x000fda0003f06070 */
[----:B------:R-:W-:Y:S05]  /*0750*/  @P0 BRA `(.L_x_4323) ;  /* 0x0000000000300947 */ /* 0x000fea0003800000 */
[----:B0-----:R-:W0:Y:S01]  /*0760*/  LDC.64 R10, c[0x0][0x388] ;  /* 0x0000e200ff0a7b82 */ /* 0x001e220000000a00 */
[----:B------:R-:W-:Y:S01]  /*0770*/  IADD3 R13, PT, PT, R0, R3, RZ ;  /* 0x00000003000d7210 */ /* 0x000fe20007ffe0ff */
[----:B------:R-:W-:-:S04]  /*0780*/  VIADD R3, R3, 0x80 ;  /* 0x0000008003037836 */ /* 0x000fc80000000000 */
[----:B0-----:R-:W-:-:S05]  /*0790*/  IMAD.WIDE.U32 R10, R13, 0x4, R10 ;  /* 0x000000040d0a7825 */ /* 0x001fca00078e000a */
[----:B------:R1:W-:Y:S02]  /*07a0*/  STG.E desc[UR4][R10.64], R5 ;  /* 0x000000050a007986 */ /* 0x0003e4000c101904 */
.L_x_4322:
[----:B------:R-:W-:-:S13]  /*07b0*/  ISETP.GE.U32.AND P0, PT, R3, R2, PT ;  /* 0x000000020300720c */ /* 0x000fda0003f06070 */
[----:B------:R-:W-:Y:S05]  /*07c0*/  @P0 BRA `(.L_x_4324) ;  /* 0x0000000000300947 */ /* 0x000fea0003800000 */
[----:B-1----:R-:W1:Y:S01]  /*07d0*/  LDC.64 R4, c[0x0][0x388] ;  /* 0x0000e200ff047b82 */ /* 0x002e620000000a00 */
[----:B0-----:R-:W-:Y:S01]  /*07e0*/  IADD3 R11, PT, PT, R0, R3, RZ ;  /* 0x00000003000b7210 */ /* 0x001fe20007ffe0ff */
[----:B------:R-:W-:-:S04]  /*07f0*/  VIADD R3, R3, 0x80 ;  /* 0x0000008003037836 */ /* 0x000fc80000000000 */
[----:B-1----:R-:W-:-:S05]  /*0800*/  IMAD.WIDE.U32 R4, R11, 0x4, R4 ;  /* 0x000000040b047825 */ /* 0x002fca00078e0004 */
[----:B------:R1:W-:Y:S02]  /*0810*/  STG.E desc[UR4][R4.64], R6 ;  /* 0x0000000604007986 */ /* 0x0003e4000c101904 */
.L_x_4323:
[----:B------:R-:W-:-:S13]  /*0820*/  ISETP.GE.U32.AND P0, PT, R3, R2, PT ;  /* 0x000000020300720c */ /* 0x000fda0003f06070 */
[----:B------:R-:W-:Y:S05]  /*0830*/  @P0 BRA `(.L_x_4325) ;  /* 0x0000000000340947 */ /* 0x000fea0003800000 */
[----:B01----:R-:W0:Y:S01]  /*0840*/  LDC.64 R4, c[0x0][0x388] ;  /* 0x0000e200ff047b82 */ /* 0x003e220000000a00 */
[----:B------:R-:W-:Y:S01]  /*0850*/  IADD3 R11, PT, PT, R0, R3, RZ ;  /* 0x00000003000b7210 */ /* 0x000fe20007ffe0ff */
[----:B------:R-:W-:-:S04]  /*0860*/  VIADD R3, R3, 0x80 ;  /* 0x0000008003037836 */ /* 0x000fc80000000000 */
[----:B0-----:R-:W-:-:S05]  /*0870*/  IMAD.WIDE.U32 R4, R11, 0x4, R4 ;  /* 0x000000040b047825 */ /* 0x001fca00078e0004 */
[----:B------:R2:W-:Y:S02]  /*0880*/  STG.E desc[UR4][R4.64], R7 ;  /* 0x0000000704007986 */ /* 0x0005e4000c101904 */
.L_x_4324:
[----:B------:R-:W-:-:S13]  /*0890*/  ISETP.GE.U32.AND P0, PT, R3, R2, PT ;  /* 0x000000020300720c */ /* 0x000fda0003f06070 */
[----:B------:R-:W-:Y:S05]  /*08a0*/  @P0 BREAK.RELIABLE B1 ;  /* 0x0000000000010942 */ /* 0x000fea0003800100 */
[----:B------:R-:W-:Y:S05]  /*08b0*/  @P0 BRA `(.L_x_4326) ;  /* 0x0000000000300947 */ /* 0x000fea0003800000 */
[----:B-12---:R-:W1:Y:S01]  /*08c0*/  LDC.64 R4, c[0x0][0x388] ;  /* 0x0000e200ff047b82 */ /* 0x006e620000000a00 */
[----:B------:R-:W-:Y:S01]  /*08d0*/  IADD3 R7, PT, PT, R0, R3, RZ ;  /* 0x0000000300077210 */ /* 0x000fe20007ffe0ff */
[----:B------:R-:W-:-:S04]  /*08e0*/  VIADD R3, R3, 0x80 ;  /* 0x0000008003037836 */ /* 0x000fc80000000000 */
[----:B-1----:R-:W-:-:S05]  /*08f0*/  IMAD.WIDE.U32 R4, R7, 0x4, R4 ;  /* 0x0000000407047825 */ /* 0x002fca00078e0004 */
[----:B------:R2:W-:Y:S02]  /*0900*/  STG.E desc[UR4][R4.64], R22 ;  /* 0x0000001604007986 */ /* 0x0005e4000c101904 */
.L_x_4325:
[----:B------:R-:W-:Y:S05]  /*0910*/  BSYNC.RELIABLE B1 ;  /* 0x0000000000017941 */ /* 0x000fea0003800100 */
.L_x_4320:
[----:B------:R-:W-:-:S13]  /*0920*/  ISETP.GE.U32.AND P0, PT, R3, R2, PT ;  /* 0x000000020300720c */ /* 0x000fda0003f06070 */
[----:B012---:R-:W0:Y:S01]  /*0930*/  @!P0 LDC.64 R4, c[0x0][0x388] ;  /* 0x0000e200ff048b82 */ /* 0x007e220000000a00 */
[----:B------:R-:W-:Y:S01]  /*0940*/  @!P0 IADD3 R7, PT, PT, R0, R3, RZ ;  /* 0x0000000300078210 */ /* 0x000fe20007ffe0ff */
[----:B------:R-:W-:-:S04]  /*0950*/  @!P0 VIADD R3, R3, 0x80 ;  /* 0x0000008003038836 */ /* 0x000fc80000000000 */
[----:B0-----:R-:W-:-:S05]  /*0960*/  @!P0 IMAD.WIDE.U32 R4, R7, 0x4, R4 ;  /* 0x0000000407048825 */ /* 0x001fca00078e0004 */
[----:B------:R3:W-:Y:S02]  /*0970*/  @!P0 STG.E desc[UR4][R4.64], R9 ;  /* 0x0000000904008986 */ /* 0x0007e4000c101904 */
.L_x_4326:
[----:B------:R-:W-:Y:S05]  /*0980*/  BSYNC.RECONVERGENT B0 ;  /* 0x0000000000007941 */ /* 0x000fea0003800200 */
.L_x_4319:
[----:B------:R-:W-:Y:S05]  /*0990*/  WARPSYNC.ALL ;  /* 0x0000000000007948 */ /* 0x000fea0003800000 */
[----:B------:R-:W-:-:S13]  /*09a0*/  ISETP.GE.U32.AND P0, PT, R3, R2, PT ;  /* 0x000000020300720c */ /* 0x000fda0003f06070 */
[----:B------:R-:W-:Y:S05]  /*09b0*/  @P0 EXIT ;  /* 0x000000000000094d */ /* 0x000fea0003800000 */
[----:B-123--:R-:W1:Y:S01]  /*09c0*/  LDC.64 R4, c[0x0][0x388] ;  /* 0x0000e200ff047b82 */ /* 0x00ee620000000a00 */
[----:B------:R-:W-:-:S05]  /*09d0*/  IADD3 R3, PT, PT, R0, R3, RZ ;  /* 0x0000000300037210 */ /* 0x000fca0007ffe0ff */
[----:B-1----:R-:W-:-:S05]  /*09e0*/  IMAD.WIDE.U32 R2, R3, 0x4, R4 ;  /* 0x0000000403027825 */ /* 0x002fca00078e0004 */
[----:B------:R-:W-:Y:S01]  /*09f0*/  STG.E desc[UR4][R2.64], R24 ;  /* 0x0000001802007986 */ /* 0x000fe2000c101904 */
[----:B------:R-:W-:Y:S05]  /*0a00*/  EXIT ;  /* 0x000000000000794d */ /* 0x000fea0003800000 */
.L_x_4318:
        /* <DEDUP_REMOVED lines=8> */
[----:B------:R-:W4:Y:S01]  /*0a90*/  LDG.E.64 R12, desc[UR4][R16.64+0x400] ;  /* 0x00040004100c7981 */ /* 0x000f22000c1e1b00 */
[----:B------:R-:W-:-:S03]  /*0aa0*/  IMAD.WIDE.U32 R18, R2, 0x8, R6 ;  /* 0x0000000802127825 */ /* 0x000fc600078e0006 */
[----:B------:R-:W5:Y:S04]  /*0ab0*/  LDG.E.64 R4, desc[UR4][R16.64+0x800] ;  /* 0x0008000410047981 */ /* 0x000f68000c1e1b00 */
[----:B------:R-:W2:Y:S04]  /*0ac0*/  LDG.E.64 R24, desc[UR4][R18.64] ;  /* 0x0000000412187981 */ /* 0x000ea8000c1e1b00 */
[----:B------:R-:W4:Y:S04]  /*0ad0*/  LDG.E.64 R8, desc[UR4][R18.64+0x400] ;  /* 0x0004000412087981 */ /* 0x000f28000c1e1b00 */
[----:B------:R-:W5:Y:S04]  /*0ae0*/  LDG.E.64 R6, desc[UR4][R18.64+0x800] ;  /* 0x0008000412067981 */ /* 0x000f68000c1e1b00 */
[----:B------:R-:W5:Y:S04]  /*0af0*/  LDG.E.64 R10, desc[UR4][R16.64+0xc00] ;  /* 0x000c0004100a7981 */ /* 0x000f68000c1e1b00 */
[----:B------:R-:W5:Y:S01]  /*0b00*/  LDG.E.64 R14, desc[UR4][R18.64+0xc00] ;  /* 0x000c0004120e7981 */ /* 0x000f62000c1e1b00 */
[----:B---3--:R-:W-:-:S04]  /*0b10*/  IMAD.WIDE.U32 R20, R0, 0x4, R20 ;  /* 0x0000000400147825 */ /* 0x008fc800078e0014 */
[----:B------:R-:W-:Y:S01]  /*0b20*/  IMAD.WIDE.U32 R20, R2, 0x8, R20 ;  /* 0x0000000802147825 */ /* 0x000fe200078e0014 */
[----:B--2---:R-:W-:Y:S02]  /*0b30*/  FMNMX.FTZ R22, R22, R24, PT ;  /* 0x0000001816167209 */ /* 0x004fe40003810000 */
[----:B------:R-:W-:Y:S02]  /*0b40*/  FMNMX.FTZ R23, R23, R25, PT ;  /* 0x0000001917177209 */ /* 0x000fe40003810000 */
[----:B----4-:R-:W-:Y:S02]  /*0b50*/  FMNMX.FTZ R8, R12, R8, PT ;  /* 0x000000080c087209 */ /* 0x010fe40003810000 */
[----:B------:R-:W-:Y:S02]  /*0b60*/  FMNMX.FTZ R9, R13, R9, PT ;  /* 0x000000090d097209 */ /* 0x000fe40003810000 */
[----:B-----5:R-:W-:Y:S02]  /*0b70*/  FMNMX.FTZ R4, R4, R6, PT ;  /* 0x0000000604047209 */ /* 0x020fe40003810000 */
[----:B------:R-:W-:Y:S01]  /*0b80*/  FMNMX.FTZ R5, R5, R7, PT ;  /* 0x0000000705057209 */ /* 0x000fe20003810000 */
[----:B------:R-:W-:Y:S01]  /*0b90*/  STG.E.64 desc[UR4][R20.64], R22 ;  /* 0x0000001614007986 */ /* 0x000fe2000c101b04 */
[----:B------:R-:W-:-:S02]  /*0ba0*/  FMNMX.FTZ R10, R10, R14, PT ;  /* 0x0000000e0a0a7209 */ /* 0x000fc40003810000 */
[----:B------:R-:W-:Y:S01]  /*0bb0*/  FMNMX.FTZ R11, R11, R15, PT ;  /* 0x0000000f0b0b7209 */ /* 0x000fe20003810000 */
[----:B------:R-:W-:Y:S04]  /*0bc0*/  STG.E.64 desc[UR4][R20.64+0x400], R8 ;  /* 0x0004000814007986 */ /* 0x000fe8000c101b04 */
[----:B------:R-:W-:Y:S04]  /*0bd0*/  STG.E.64 desc[UR4][R20.64+0x800], R4 ;  /* 0x0008000414007986 */ /* 0x000fe8000c101b04 */
[----:B------:R-:W-:Y:S01]  /*0be0*/  STG.E.64 desc[UR4][R20.64+0xc00], R10 ;  /* 0x000c000a14007986 */ /* 0x000fe2000c101b04 */
[----:B------:R-:W-:Y:S05]  /*0bf0*/  EXIT ;  /* 0x000000000000794d */ /* 0x000fea0003800000 */
.L_x_4327:
        /* <DEDUP_REMOVED lines=16> */
.L_x_41709:


//--------------------- .text._ZN2at6native29vectorized_elementwise_kernelILi4ENS0_13BinaryFunctorIfffZZZNS0_16fmin_kernel_cudaERNS_18TensorIteratorBaseEENKUlvE_clEvENKUlvE0_clEvEUlffE_EESt5arrayIPcLm3EEEEviT0_T1_ --------------------------
	.section	.text._ZN2at6native29vectorized_elementwise_kernelILi4ENS0_13BinaryFunctorIfffZZZNS0_16fmin_kernel_cudaERNS_18TensorIteratorBaseEENKUlvE_clEvENKUlvE0_clEvEUlffE_EESt5arrayIPcLm3EEEEviT0_T1_,"ax",@progbits
	.align	128
        .global         _ZN2at6native29vectorized_elementwise_kernelILi4ENS0_13BinaryFunctorIfffZZZNS0_16fmin_kernel_cudaERNS_18TensorIteratorBaseEENKUlvE_clEvENKUlvE0_clEvEUlffE_EESt5arrayIPcLm3EEEEviT0_T1_
        .type           _ZN2at6native29vectorized_elementwise_kernelILi4ENS0_13BinaryFunctorIfffZZZNS0_16fmin_kernel_cudaERNS_18TensorIteratorBaseEENKUlvE_clEvENKUlvE0_clEvEUlffE_EESt5arrayIPcLm3EEEEviT0_T1_,@function
        .size           _ZN2at6native29vectorized_elementwise_kernelILi4ENS0_13BinaryFunctorIfffZZZNS0_16fmin_kernel_cudaERNS_18TensorIteratorBaseEENKUlvE_clEvENKUlvE0_clEvEUlffE_EESt5arrayIPcLm3EEEEviT0_T1_,(.L_x_41710 - _ZN2at6native29vectorized_elementwise_kernelILi4ENS0_13BinaryFunctorIfffZZZNS0_16fmin_kernel_cudaERNS_18TensorIteratorBaseEENKUlvE_clEvENKUlvE0_clEvEUlffE_EESt5arrayIPcLm3EEEEviT0_T1_)
        .other          _ZN2at6native29vectorized_elementwise_kernelILi4ENS0_13BinaryFunctorIfffZZZNS0_16fmin_kernel_cudaERNS_18TensorIteratorBaseEENKUlvE_clEvENKUlvE0_clEvEUlffE_EESt5arrayIPcLm3EEEEviT0_T1_,@"STO_CUDA_ENTRY STV_DEFAULT"
_ZN2at6native29vectorized_elementwise_kernelILi4ENS0_13BinaryFunctorIfffZZZNS0_16fmin_kernel_cudaERNS_18TensorIteratorBaseEENKUlvE_clEvENKUlvE0_clEvEUlffE_EESt5arrayIPcLm3EEEEviT0_T1_:
.text._ZN2at6native29vectorized_elementwise_kernelILi4ENS0_13BinaryFunctorIfffZZZNS0_16fmin_kernel_cudaERNS_18TensorIteratorBaseEENKUlvE_clEvENKUlvE0_clEvEUlffE_EESt5arrayIPcLm3EEEEviT0_T1_:
        /* <DEDUP_REMOVED lines=116> */
.L_x_4331:
[----:B------:R-:W-:-:S13]  /*0740*/  ISETP.GE.U32.AND P0, PT, R3, R2, PT ;  /* 0x000000020300720c */ /* 0x000fda0003f06070 */
[----:B------:R-:W-:Y:S05]  /*0750*/  @P0 BRA `(.L_x_4333) ;  /* 0x0000000000300947 */ /* 0x000fea0003800000 */
[----:B0-----:R-:W0:Y:S01]  /*0760*/  LDC.64 R10, c[0x0][0x388] ;  /* 0x0000e200ff0a7b82 */ /* 0x001e220000000a00 */
[----:B------:R-:W-:Y:S01]  /*0770*/  IADD3 R13, PT, PT, R0, R3, RZ ;  /* 0x00000003000d7210 */ /* 0x000fe20007ffe0ff */
[----:B------:R-:W-:-:S04]  /*0780*/  VIADD R3, R3, 0x80 ;  /* 0x0000008003037836 */ /* 0x000fc80000000000 */
[----:B0-----:R-:W-:-:S05]  /*0790*/  IMAD.WIDE.U32 R10, R13, 0x4, R10 ;  /* 0x000000040d0a7825 */ /* 0x001fca00078e000a */
[----:B------:R1:W-:Y:S02]  /*07a0*/  STG.E desc[UR4][R10.64], R5 ;  /* 0x000000050a007986 */ /* 0x0003e4000c101904 */
.L_x_4332:
[----:B------:R-:W-:-:S13]  /*07b0*/  ISETP.GE.U32.AND P0, PT, R3, R2, PT ;  /* 0x000000020300720c */ /* 0x000fda0003f06070 */
[----:B------:R-:W-:Y:S05]  /*07c0*/  @P0 BRA `(.L_x_4334) ;  /* 0x0000000000300947 */ /* 0x000fea0003800000 */
[----:B-1----:R-:W1:Y:S01]  /*07d0*/  LDC.64 R4, c[0x0][0x388] ;  /* 0x0000e200ff047b82 */ /* 0x002e620000000a00 */
[----:B0-----:R-:W-:Y:S01]  /*07e0*/  IADD3 R11, PT, PT, R0, R3, RZ ;  /* 0x00000003000b7210 */ /* 0x001fe20007ffe0ff */
[----:B------:R-:W-:-:S04]  /*07f0*/  VIADD R3, R3, 0x80 ;  /* 0x0000008003037836 */ /* 0x000fc80000000000 */
[----:B-1----:R-:W-:-:S05]  /*0800*/  IMAD.WIDE.U32 R4, R11, 0x4, R4 ;  /* 0x000000040b047825 */ /* 0x002fca00078e0004 */
[----:B------:R1:W-:Y:S02]  /*0810*/  STG.E desc[UR4][R4.64], R6 ;  /* 0x0000000604007986 */ /* 0x0003e4000c101904 */
.L_x_4333:
[----:B------:R-:W-:-:S13]  /*0820*/  ISETP.GE.U32.AND P0, PT, R3, R2, PT ;  /* 0x000000020300720c */ /* 0x000fda0003f06070 */
[----:B------:R-:W-:Y:S05]  /*0830*/  @P0 BRA `(.L_x_4335) ;  /* 0x0000000000340947 */ /* 0x000fea0003800000 */
[----:B01----:R-:W0:Y:S01]  /*0840*/  LDC.64 R4, c[0x0][0x388] ;  /* 0x0000e200ff047b82 */ /* 0x003e220000000a00 */
[----:B------:R-:W-:Y:S01]  /*0850*/  IADD3 R11, PT, PT, R0, R3, RZ ;  /* 0x00000003000b7210 */ /* 0x000fe20007ffe0ff */
[----:B------:R-:W-:-:S04]  /*0860*/  VIADD R3, R3, 0x80 ;  /* 0x0000008003037836 */ /* 0x000fc80000000000 */
[----:B0-----:R-:W-:-:S05]  /*0870*/  IMAD.WIDE.U32 R4, R11, 0x4, R4 ;  /* 0x000000040b047825 */ /* 0x001fca00078e0004 */
[----:B------:R2:W-:Y:S02]  /*0880*/  STG.E desc[UR4][R4.64], R7 ;  /* 0x0000000704007986 */ /* 0x0005e4000c101904 */
.L_x_4334:
        /* <DEDUP_REMOVED lines=8> */
.L_x_4335:
[----:B------:R-:W-:Y:S05]  /*0910*/  BSYNC.RELIABLE B1 ;  /* 0x0000000000017941 */ /* 0x000fea0003800100 */
.L_x_4330:
[----:B------:R-:W-:-:S13]  /*0920*/  ISETP.GE.U32.AND P0, PT, R3, R2, PT ;  /* 0x000000020300720c */ /* 0x000fda0003f06070 */
[----:B012---:R-:W0:Y:S01]  /*0930*/  @!P0 LDC.64 R4, c[0x0][0x388] ;  /* 0x0000e200ff048b82 */ /* 0x007e220000000a00 */
[----:B------:R-:W-:Y:S01]  /*0940*/  @!P0 IADD3 R7, PT, PT, R0, R3, RZ ;  /* 0x0000000300078210 */ /* 0x000fe20007ffe0ff */
[----:B------:R-:W-:-:S04]  /*0950*/  @!P0 VIADD R3, R3, 0x80 ;  /* 0x0000008003038836 */ /* 0x000fc80000000000 */
[----:B0-----:R-:W-:-:S05]  /*0960*/  @!P0 IMAD.WIDE.U32 R4, R7, 0x4, R4 ;  /* 0x0000000407048825 */ /* 0x001fca00078e0004 */
[----:B------:R3:W-:Y:S02]  /*0970*/  @!P0 STG.E desc[UR4][R4.64], R9 ;  /* 0x0000000904008986 */ /* 0x0007e4000c101904 */
.L_x_4336:
[----:B------:R-:W-:Y:S05]  /*0980*/  BSYNC.RECONVERGENT B0 ;  /* 0x0000000000007941 */ /* 0x000fea0003800200 */
.L_x_4329:
        /* <DEDUP_REMOVED lines=8> */
.L_x_4328:
[----:B------:R-:W0:Y:S01]  /*0a10*/  S2R R2, SR_TID.X ;  /* 0x0000000000027919 */ /* 0x000e220000002100 */
[----:B------:R-:W1:Y:S08]  /*0a20*/  LDC.64 R4, c[0x0][0x390] ;  /* 0x0000e400ff047b82 */ /* 0x000e700000000a00 */
[----:B------:R-:W2:Y:S08]  /*0a30*/  LDC.64 R6, c[0x0][0x398] ;  /* 0x0000e600ff067b82 */ /* 0x000eb00000000a00 */
[----:B------:R-:W3:Y:S01]  /*0a40*/  LDC.64 R24, c[0x0][0x388] ;  /* 0x0000e200ff187b82 */ /* 0x000ee20000000a00 */
[----:B-1----:R-:W-:-:S04]  /*0a50*/  IMAD.WIDE.U32 R4, R0, 0x4, R4 ;  /* 0x0000000400047825 */ /* 0x002fc800078e0004 */
[----:B0-----:R-:W-:-:S04]  /*0a60*/  IMAD.WIDE.U32 R20, R2, 0x10, R4 ;  /* 0x0000001002147825 */ /* 0x001fc800078e0004 */
[----:B--2---:R-:W-:Y:S01]  /*0a70*/  IMAD.WIDE.U32 R6, R0, 0x4, R6 ;  /* 0x0000000400067825 */ /* 0x004fe200078e0006 */
[----:B------:R-:W2:Y:S04]  /*0a80*/  LDG.E.128 R12, desc[UR4][R20.64] ;  /* 0x00000004140c7981 */ /* 0x000ea8000c1e1d00 */
[----:B------:R-:W4:Y:S01]  /*0a90*/  LDG.E.128 R8, desc[UR4][R20.64+0x800] ;  /* 0x0008000414087981 */ /* 0x000f22000c1e1d00 */
[----:B------:R-:W-:-:S05]  /*0aa0*/  IMAD.WIDE.U32 R22, R2, 0x10, R6 ;  /* 0x0000001002167825 */ /* 0x000fca00078e0006 */
[----:B------:R-:W2:Y:S04]  /*0ab0*/  LDG.E.128 R16, desc[UR4][R22.64] ;  /* 0x0000000416107981 */ /* 0x000ea8000c1e1d00 */
[----:B------:R-:W4:Y:S01]  /*0ac0*/  LDG.E.128 R4, desc[UR4][R22.64+0x800] ;  /* 0x0008000416047981 */ /* 0x000f22000c1e1d00 */
[----:B---3--:R-:W-:-:S04]  /*0ad0*/  IMAD.WIDE.U32 R24, R0, 0x4, R24 ;  /* 0x0000000400187825 */ /* 0x008fc800078e0018 */
[----:B------:R-:W-:Y:S01]  /*0ae0*/  IMAD.WIDE.U32 R24, R2, 0x10, R24 ;  /* 0x0000001002187825 */ /* 0x000fe200078e0018 */
[----:B--2---:R-:W-:Y:S02]  /*0af0*/  FMNMX.FTZ R12, R12, R16, PT ;  /* 0x000000100c0c7209 */ /* 0x004fe40003810000 */
[----:B------:R-:W-:Y:S02]  /*0b00*/  FMNMX.FTZ R13, R13, R17, PT ;  /* 0x000000110d0d7209 */ /* 0x000fe40003810000 */
[----:B------:R-:W-:Y:S02]  /*0b10*/  FMNMX.FTZ R14, R14, R18, PT ;  /* 0x000000120e0e7209 */ /* 0x000fe40003810000 */
[----:B------:R-:W-:Y:S02]  /*0b20*/  FMNMX.FTZ R15, R15, R19, PT ;  /* 0x000000130f0f7209 */ /* 0x000fe40003810000 */
[----:B----4-:R-:W-:Y:S02]  /*0b30*/  FMNMX.FTZ R4, R8, R4, PT ;  /* 0x0000000408047209 */ /* 0x010fe40003810000 */
[----:B------:R-:W-:-:S02]  /*0b40*/  FMNMX.FTZ R5, R9, R5, PT ;  /* 0x0000000509057209 */ /* 0x000fc40003810000 */
[----:B------:R-:W-:Y:S02]  /*0b50*/  FMNMX.FTZ R6, R10, R6, PT ;  /* 0x000000060a067209 */ /* 0x000fe40003810000 */
[----:B------:R-:W-:Y:S01]  /*0b60*/  FMNMX.FTZ R7, R11, R7, PT ;  /* 0x000000070b077209 */ /* 0x000fe20003810000 */
[----:B------:R-:W-:Y:S04]  /*0b70*/  STG.E.128 desc[UR4][R24.64], R12 ;  /* 0x0000000c18007986 */ /* 0x000fe8000c101d04 */
[----:B------:R-:W-:Y:S01]  /*0b80*/  STG.E.128 desc[UR4][R24.64+0x800], R4 ;  /* 0x0008000418007986 */ /* 0x000fe2000c101d04 */
[----:B------:R-:W-:Y:S05]  /*0b90*/  EXIT ;  /* 0x000000000000794d */ /* 0x000fea0003800000 */
.L_x_4337:
        /* <DEDUP_REMOVED lines=14> */
.L_x_41710:


//--------------------- .text._ZN2at6native29vectorized_elementwise_kernelILi8ENS0_13BinaryFunctorIfffZZZNS0_16fmin_kernel_cudaERNS_18TensorIteratorBaseEENKUlvE_clEvENKUlvE0_clEvEUlffE_EESt5arrayIPcLm3EEEEviT0_T1_ --------------------------
	.section	.text._ZN2at6native29vectorized_elementwise_kernelILi8ENS0_13BinaryFunctorIfffZZZNS0_16fmin_kernel_cudaERNS_18TensorIteratorBaseEENKUlvE_clEvENKUlvE0_clEvEUlffE_EESt5arrayIPcLm3EEEEviT0_T1_,"ax",@progbits
	.align	128
        .global         _ZN2at6native29vectorized_elementwise_kernelILi8ENS0_13BinaryFunctorIfffZZZNS0_16fmin_kernel_cudaERNS_18TensorIteratorBaseEENKUlvE_clEvENKUlvE0_clEvEUlffE_EESt5arrayIPcLm3EEEEviT0_T1_
        .type           _ZN2at6native29vectorized_elementwise_kernelILi8ENS0_13BinaryFunctorIfffZZZNS0_16fmin_kernel_cudaERNS_18TensorIteratorBaseEENKUlvE_clEvENKUlvE0_clEvEUlffE_EESt5arrayIPcLm3EEEEviT0_T1_,@function
        .size           _ZN2at6native29vectorized_elementwise_kernelILi8ENS0_13BinaryFunctorIfffZZZNS0_16fmin_kernel_cudaERNS_18TensorIteratorBaseEENKUlvE_clEvENKUlvE0_clEvEUlffE_EESt5arrayIPcLm3EEEEviT0_T1_,(.L_x_41711 - _ZN2at6native29vectorized_elementwise_kernelILi8ENS0_13BinaryFunctorIfffZZZNS0_16fmin_kernel_cudaERNS_18TensorIteratorBaseEENKUlvE_clEvENKUlvE0_clEvEUlffE_EESt5arrayIPcLm3EEEEviT0_T1_)
        .other          _ZN2at6native29vectorized_elementwise_kernelILi8ENS0_13BinaryFunctorIfffZZZNS0_16fmin_kernel_cudaERNS_18TensorIteratorBaseEENKUlvE_clEvENKUlvE0_clEvEUlffE_EESt5arrayIPcLm3EEEEviT0_T1_,@"STO_CUDA_ENTRY STV_DEFAULT"
_ZN2at6native29vectorized_elementwise_kernelILi8ENS0_13BinaryFunctorIfffZZZNS0_16fmin_kernel_cudaERNS_18TensorIteratorBaseEENKUlvE_clEvENKUlvE0_clEvEUlffE_EESt5arrayIPcLm3EEEEviT0_T1_:
.text._ZN2at6native29vectorized_elementwise_kernelILi8ENS0_13BinaryFunctorIfffZZZNS0_16fmin_kernel_cudaERNS_18TensorIteratorBaseEENKUlvE_clEvENKUlvE0_clEvEUlffE_EESt5arrayIPcLm3EEEEviT0_T1_:
        /* <DEDUP_REMOVED lines=116> */
.L_x_4341:
[----:B------:R-:W-:-:S13]  /*0740*/  ISETP.GE.U32.AND P0, PT, R3, R2, PT ;  /* 0x000000020300720c */ /* 0x000fda0003f06070 */
[----:B------:R-:W-:Y:S05]  /*0750*/  @P0 BRA `(.L_x_4343) ;  /* 0x0000000000300947 */ /* 0x000fea0003800000 */
[----:B0-----:R-:W0:Y:S01]  /*0760*/  LDC.64 R10, c[0x0][0x388] ;  /* 0x0000e200ff0a7b82 */ /* 0x001e220000000a00 */
[----:B------:R-:W-:Y:S01]  /*0770*/  IADD3 R13, PT, PT, R0, R3, RZ ;  /* 0x00000003000d7210 */ /* 0x000fe20007ffe0ff */
[----:B------:R-:W-:-:S04]  /*0780*/  VIADD R3, R3, 0x80 ;  /* 0x0000008003037836 */ /* 0x000fc80000000000 */
[----:B0-----:R-:W-:-:S05]  /*0790*/  IMAD.WIDE.U32 R10, R13, 0x4, R10 ;  /* 0x000000040d0a7825 */ /* 0x001fca00078e000a */
[----:B------:R1:W-:Y:S02]  /*07a0*/  STG.E desc[UR4][R10.64], R5 ;  /* 0x000000050a007986 */ /* 0x0003e4000c101904 */
.L_x_4342:
[----:B------:R-:W-:-:S13]  /*07b0*/  ISETP.GE.U32.AND P0, PT, R3, R2, PT ;  /* 0x000000020300720c */ /* 0x000fda0003f06070 */
[----:B------:R-:W-:Y:S05]  /*07c0*/  @P0 BRA `(.L_x_4344) ;  /* 0x0000000000300947 */ /* 0x000fea0003800000 */
[----:B-1----:R-:W1:Y:S01]  /*07d0*/  LDC.64 R4, c[0x0][0x388] ;  /* 0x0000e200ff047b82 */ /* 0x002e620000000a00 */
[----:B0-----:R-:W-:Y:S01]  /*07e0*/  IADD3 R11, PT, PT, R0, R3, RZ ;  /* 0x00000003000b7210 */ /* 0x001fe20007ffe0ff */
[----:B------:R-:W-:-:S04]  /*07f0*/  VIADD R3, R3, 0x80 ;  /* 0x0000008003037836 */ /* 0x000fc80000000000 */
[----:B-1----:R-:W-:-:S05]  /*0800*/  IMAD.WIDE.U32 R4, R11, 0x4, R4 ;  /* 0x000000040b047825 */ /* 0x002fca00078e0004 */
[----:B------:R1:W-:Y:S02]  /*0810*/  STG.E desc[UR4][R4.64], R6 ;  /* 0x0000000604007986 */ /* 0x0003e4000c101904 */
.L_x_4343:
[----:B------:R-:W-:-:S13]  /*0820*/  ISETP.GE.U32.AND P0, PT, R3, R2, PT ;  /* 0x000000020300720c */ /* 0x000fda0003f06070 */
[----:B------:R-:W-:Y:S05]  /*0830*/  @P0 BRA `(.L_x_4345) ;  /* 0x0000000000340947 */ /* 0x000fea0003800000 */
[----:B01----:R-:W0:Y:S01]  /*0840*/  LDC.64 R4, c[0x0][0x388] ;  /* 0x0000e200ff047b82 */ /* 0x003e220000000a00 */
[----:B------:R-:W-:Y:S01]  /*0850*/  IADD3 R11, PT, PT, R0, R3, RZ ;  /* 0x00000003000b7210 */ /* 0x000fe20007ffe0ff */
[----:B------:R-:W-:-:S04]  /*0860*/  VIADD R3, R3, 0x80 ;  /* 0x0000008003037836 */ /* 0x000fc80000000000 */
[----:B0-----:R-:W-:-:S05]  /*0870*/  IMAD.WIDE.U32 R4, R11, 0x4, R4 ;  /* 0x000000040b047825 */ /* 0x001fca00078e0004 */
[----:B------:R2:W-:Y:S02]  /*0880*/  STG.E desc[UR4][R4.64], R7 ;  /* 0x0000000704007986 */ /* 0x0005e4000c101904 */
.L_x_4344:
        /* <DEDUP_REMOVED lines=8> */
.L_x_4345:
[----:B------:R-:W-:Y:S05]  /*0910*/  BSYNC.RELIABLE B1 ;  /* 0x0000000000017941 */ /* 0x000fea0003800100 */
.L_x_4340:
[----:B------:R-:W-:-:S13]  /*0920*/  ISETP.GE.U32.AND P0, PT, R3, R2, PT ;  /* 0x000000020300720c */ /* 0x000fda0003f06070 */
[----:B012---:R-:W0:Y:S01]  /*0930*/  @!P0 LDC.64 R4, c[0x0][0x388] ;  /* 0x0000e200ff048b82 */ /* 0x007e220000000a00 */
[----:B------:R-:W-:Y:S01]  /*0940*/  @!P0 IADD3 R7, PT, PT, R0, R3, RZ ;  /* 0x0000000300078210 */ /* 0x000fe20007ffe0ff */
[----:B------:R-:W-:-:S04]  /*0950*/  @!P0 VIADD R3, R3, 0x80 ;  /* 0x0000008003038836 */ /* 0x000fc80000000000 */
[----:B0-----:R-:W-:-:S05]  /*0960*/  @!P0 IMAD.WIDE.U32 R4, R7, 0x4, R4 ;  /* 0x0000000407048825 */ /* 0x001fca00078e0004 */
[----:B------:R3:W-:Y:S02]  /*0970*/  @!P0 STG.E desc[UR4][R4.64], R9 ;  /* 0x0000000904008986 */ /* 0x0007e4000c101904 */
.L_x_4346:
[----:B------:R-:W-:Y:S05]  /*0980*/  BSYNC.RECONVERGENT B0 ;  /* 0x0000000000007941 */ /* 0x000fea0003800200 */
.L_x_4339:
        /* <DEDUP_REMOVED lines=8> */
.L_x_4338:
[----:B------:R-:W0:Y:S01]  /*0a10*/  S2R R2, SR_TID.X ;  /* 0x0000000000027919 */ /* 0x000e220000002100 */
[----:B------:R-:W1:Y:S08]  /*0a20*/  LDC.64 R4, c[0x0][0x390] ;  /* 0x0000e400ff047b82 */ /* 0x000e700000000a00 */
[----:B------:R-:W2:Y:S08]  /*0a30*/  LDC.64 R6, c[0x0][0x398] ;  /* 0x0000e600ff067b82 */ /* 0x000eb00000000a00 */
[----:B------:R-:W3:Y:S01]  /*0a40*/  LDC.64 R20, c[0x0][0x388] ;  /* 0x0000e200ff147b82 */ /* 0x000ee20000000a00 */
[----:B-1----:R-:W-:-:S04]  /*0a50*/  IMAD.WIDE.U32 R4, R0, 0x4, R4 ;  /* 0x0000000400047825 */ /* 0x002fc800078e0004 */
[----:B0-----:R-:W-:-:S04]  /*0a60*/  IMAD.WIDE.U32 R8, R2, 0x20, R4 ;  /* 0x0000002002087825 */ /* 0x001fc800078e0004 */
[----:B--2---:R-:W-:Y:S02]  /*0a70*/  IMAD.WIDE.U32 R6, R0, 0x4, R6 ;  /* 0x0000000400067825 */ /* 0x004fe400078e0006 */
[----:B------:R-:W2:Y:S02]  /*0a80*/  LDG.E.ENL2.256 R8, R12, desc[UR4][R8.64] ;  /* 0xfe000004080c797e */ /* 0x000ea40008121908 */
[----:B------:R-:W-:-:S06]  /*0a90*/  IMAD.WIDE.U32 R6, R2, 0x20, R6 ;  /* 0x0000002002067825 */ /* 0x000fcc00078e0006 */
[----:B------:R-:W2:Y:S01]  /*0aa0*/  LDG.E.ENL2.256 R4, R16, desc[UR4][R6.64] ;  /* 0xfe0000040610797e */ /* 0x000ea20008121904 */
[----:B---3--:R-:W-:-:S04]  /*0ab0*/  IMAD.WIDE.U32 R20, R0, 0x4, R20 ;  /* 0x0000000400147825 */ /* 0x008fc800078e0014 */
[----:B------:R-:W-:Y:S01]  /*0ac0*/  IMAD.WIDE.U32 R20, R2, 0x20, R20 ;  /* 0x0000002002147825 */ /* 0x000fe200078e0014 */
[----:B--2---:R-:W-:Y:S02]  /*0ad0*/  FMNMX.FTZ R12, R12, R16, PT ;  /* 0x000000100c0c7209 */ /* 0x004fe40003810000 */
[----:B------:R-:W-:Y:S02]  /*0ae0*/  FMNMX.FTZ R13, R13, R17, PT ;  /* 0x000000110d0d7209 */ /* 0x000fe40003810000 */
[----:B------:R-:W-:Y:S02]  /*0af0*/  FMNMX.FTZ R14, R14, R18, PT ;  /* 0x000000120e0e7209 */ /* 0x000fe40003810000 */
[----:B------:R-:W-:Y:S02]  /*0b00*/  FMNMX.FTZ R15, R15, R19, PT ;  /* 0x000000130f0f7209 */ /* 0x000fe40003810000 */
[----:B------:R-:W-:Y:S02]  /*0b10*/  FMNMX.FTZ R16, R8, R4, PT ;  /* 0x0000000408107209 */ /* 0x000fe40003810000 */
[----:B------:R-:W-:-:S02]  /*0b20*/  FMNMX.FTZ R17, R9, R5, PT ;  /* 0x0000000509117209 */ /* 0x000fc40003810000 */
[----:B------:R-:W-:Y:S02]  /*0b30*/  FMNMX.FTZ R18, R10, R6, PT ;  /* 0x000000060a127209 */ /* 0x000fe40003810000 */
[----:B------:R-:W-:-:S05]  /*0b40*/  FMNMX.FTZ R19, R11, R7, PT ;  /* 0x000000070b137209 */ /* 0x000fca0003810000 */
[----:B------:R-:W-:Y:S01]  /*0b50*/  STG.E.ENL2.256 desc[UR4][R20.64], R12, R16 ;  /* 0xf800000c1410797f */ /* 0x000fe2000f121804 */
[----:B------:R-:W-:Y:S05]  /*0b60*/  EXIT ;  /* 0x000000000000794d */ /* 0x000fea0003800000 */
.L_x_4347:
        /* <DEDUP_REMOVED lines=9> */
.L_x_41711:


//--------------------- .text._ZN2at6native18elementwise_kernelILi128ELi4EZNS0_15gpu_kernel_implINS0_13AUnaryFunctorIdddZZZNS0_16fmin_kernel_cudaERNS_18TensorIteratorBaseEENKUlvE_clEvENKUlvE_clEvEUlddE_EEEEvS5_RKT_EUliE_EEviT1_ --------------------------
	.section	.text._ZN2at6native18elementwise_kernelILi128ELi4EZNS0_15gpu_kernel_implINS0_13AUnaryFunctorIdddZZZNS0_16fmin_kernel_cudaERNS_18TensorIteratorBaseEENKUlvE_clEvENKUlvE_clEvEUlddE_EEEEvS5_RKT_EUliE_EEviT1_,"ax",@progbits
	.align	128
        .global         _ZN2at6native18elementwise_kernelILi128ELi4EZNS0_15gpu_kernel_implINS0_13AUnaryFunctorIdddZZZNS0_16fmin_kernel_cudaERNS_18TensorIteratorBaseEENKUlvE_clEvENKUlvE_clEvEUlddE_EEEEvS5_RKT_EUliE_EEviT1_
        .type           _ZN2at6native18elementwise_kernelILi128ELi4EZNS0_15gpu_kernel_implINS0_13AUnaryFunctorIdddZZZNS0_16fmin_kernel_cudaERNS_18TensorIteratorBaseEENKUlvE_clEvENKUlvE_clEvEUlddE_EEEEvS5_RKT_EUliE_EEviT1_,@function
        .size           _ZN2at6native18elementwise_kernelILi128ELi4EZNS0_15gpu_kernel_implINS0_13AUnaryFunctorIdddZZZNS0_16fmin_kernel_cudaERNS_18TensorIteratorBaseEENKUlvE_clEvENKUlvE_clEvEUlddE_EEEEvS5_RKT_EUliE_EEviT1_,(.L_x_41712 - _ZN2at6native18elementwise_kernelILi128ELi4EZNS0_15gpu_kernel_implINS0_13AUnaryFunctorIdddZZZNS0_16fmin_kernel_cudaERNS_18TensorIteratorBaseEENKUlvE_clEvENKUlvE_clEvEUlddE_EEEEvS5_RKT_EUliE_EEviT1_)
        .other          _ZN2at6native18elementwise_kernelILi128ELi4EZNS0_15gpu_kernel_implINS0_13AUnaryFunctorIdddZZZNS0_16fmin_kernel_cudaERNS_18TensorIteratorBaseEENKUlvE_clEvENKUlvE_clEvEUlddE_EEEEvS5_RKT_EUliE_EEviT1_,@"STO_CUDA_ENTRY STV_DEFAULT"
_ZN2at6native18elementwise_kernelILi128ELi4EZNS0_15gpu_kernel_implINS0_13AUnaryFunctorIdddZZZNS0_16fmin_kernel_cudaERNS_18TensorIteratorBaseEENKUlvE_clEvENKUlvE_clEvEUlddE_EEEEvS5_RKT_EUliE_EEviT1_:
.text._ZN2at6native18elementwise_kernelILi128ELi4EZNS0_15gpu_kernel_implINS0_13AUnaryFunctorIdddZZZNS0_16fmin_kernel_cudaERNS_18TensorIteratorBaseEENKUlvE_clEvENKUlvE_clEvEUlddE_EEEEvS5_RKT_EUliE_EEviT1_:
        /* <DEDUP_REMOVED lines=319> */
.L_x_4350:
        /* <DEDUP_REMOVED lines=16> */
[----:B--2---:R0:W1:Y:S01]  /*14f0*/  I2F.F64.S16 R4, R2 ;  /* 0x0000000200047312 */ /* 0x0040620000101c00 */
[----:B------:R-:W-:Y:S05]  /*1500*/  BRA `(.L_x_4357) ;  /* 0x0000000c006c7947 */ /* 0x000fea0003800000 */
.L_x_4355:
[----:B------:R-:W2:Y:S02]  /*1510*/  LDG.E.U8 R2, desc[UR36][R2.64] ;  /* 0x0000002402027981 */ /* 0x000ea4000c1e1100 */
[----:B--2---:R0:W1:Y:S01]  /*1520*/  I2F.F64.U16 R4, R2 ;  /* 0x0000000200047312 */ /* 0x0040620000101800 */
[----:B------:R-:W-:Y:S05]  /*1530*/  BRA `(.L_x_4357) ;  /* 0x0000000c00607947 */ /* 0x000fea0003800000 */
.L_x_4354:
[----:B------:R-:W-:-:S09]  /*1540*/  UISETP.NE.AND UP0, UPT, UR4, 0x2, UPT ;  /* 0x000000020400788c */ /* 0x000fd2000bf05270 */
[----:B------:R-:W-:Y:S05]  /*1550*/  BRA.U !UP0, `(.L_x_4358) ;  /* 0x0000000108287547 */ /* 0x000fea000b800000 */
[----:B------:R-:W-:-:S09]  /*1560*/  UISETP.NE.AND UP0, UPT, UR4, 0x3, UPT ;  /* 0x000000030400788c */ /* 0x000fd2000bf05270 */
[----:B------:R-:W-:Y:S05]  /*1570*/  BRA.U !UP0, `(.L_x_4359) ;  /* 0x0000000108147547 */ /* 0x000fea000b800000 */
[----:B------:R-:W-:-:S09]  /*1580*/  UISETP.NE.AND UP0, UPT, UR4, 0x4, UPT ;  /* 0x000000040400788c */ /* 0x000fd2000bf05270 */
[----:B------:R-:W-:Y:S05]  /*1590*/  BRA.U UP0, `(.L_x_4356) ;  /* 0x0000000900bc7547 */ /* 0x000fea000b800000 */
[----:B------:R-:W2:Y:S02]  /*15a0*/  LDG.E.64 R4, desc[UR36][R2.64] ;  /* 0x0000002402047981 */ /* 0x000ea4000c1e1b00 */
[----:B--2---:R-:W0:Y:S01]  /*15b0*/  I2F.F64.S64 R4, R4 ;  /* 0x0000000400047312 */ /* 0x004e220000301c00 */
[----:B------:R-:W-:Y:S05]  /*15c0*/  BRA `(.L_x_4357) ;  /* 0x0000000c003c7947 */ /* 0x000fea0003800000 */
.L_x_4359:
[----:B------:R-:W2:Y:S02]  /*15d0*/  LDG.E R2, desc[UR36][R2.64] ;  /* 0x0000002402027981 */ /* 0x000ea4000c1e1900 */
[----:B--2---:R0:W1:Y:S01]  /*15e0*/  I2F.F64 R4, R2 ;  /* 0x0000000200047312 */ /* 0x0040620000201c00 */
[----:B------:R-:W-:Y:S05]  /*15f0*/  BRA `(.L_x_4357) ;  /* 0x0000000c00307947 */ /* 0x000fea0003800000 */
.L_x_4358:
[----:B------:R-:W2:Y:S02]  /*1600*/  LDG.E.U16 R2, desc[UR36][R2.64] ;  /* 0x0000002402027981 */ /* 0x000ea4000c1e1500 */
[----:B--2---:R0:W1:Y:S01]  /*1610*/  I2F.F64.S16 R4, R2 ;  /* 0x0000000200047312 */ /* 0x0040620000101c00 */
[----:B------:R-:W-:Y:S05]  /*1620*/  BRA `(.L_x_4357) ;  /* 0x0000000c00247947 */ /* 0x000fea0003800000 */
.L_x_4353:
[----:B------:R-:W-:-:S09]  /*1630*/  UISETP.GT.AND UP0, UPT, UR4, 0x6, UPT ;  /* 0x000000060400788c */ /* 0x000fd2000bf04270 */
[----:B------:R-:W-:Y:S05]  /*1640*/  BRA.U UP0, `(.L_x_4360) ;  /* 0x0000000100347547 */ /* 0x000fea000b800000 */
[----:B------:R-:W-:-:S09]  /*1650*/  UISETP.NE.AND UP0, UPT, UR4, 0x5, UPT ;  /* 0x000000050400788c */ /* 0x000fd2000bf05270 */
[----:B------:R-:W-:Y:S05]  /*1660*/  BRA.U !UP0, `(.L_x_4361) ;  /* 0x0000000108187547 */ /* 0x000fea000b800000 */
[----:B------:R-:W-:-:S09]  /*1670*/  UISETP.NE.AND UP0, UPT, UR4, 0x6, UPT ;  /* 0x000000060400788c */ /* 0x000fd2000bf05270 */
[----:B------:R-:W-:Y:S05]  /*1680*/  BRA.U UP0, `(.L_x_4356) ;  /* 0x0000000900807547 */ /* 0x000fea000b800000 */
[----:B------:R-:W2:Y:S02]  /*1690*/  LDG.E R4, desc[UR36][R2.64] ;  /* 0x0000002402047981 */ /* 0x000ea4000c1e1900 */
[----:B--2---:R-:W-:-:S06]  /*16a0*/  FMUL.FTZ R4, R4, 1 ;  /* 0x3f80000004047820 */ /* 0x004fcc0000410000 */
[----:B------:R-:W0:Y:S01]  /*16b0*/  F2F.F64.F32 R4, R4 ;  /* 0x0000000400047310 */ /* 0x000e220000201800 */
[----:B------:R-:W-:Y:S05]  /*16c0*/  BRA `(.L_x_4357) ;  /* 0x0000000800fc7947 */ /* 0x000fea0003800000 */
.L_x_4361:
[----:B------:R-:W2:Y:S02]  /*16d0*/  LDG.E.U16 R0, desc[UR36][R2.64] ;  /* 0x0000002402007981 */ /* 0x000ea4000c1e1500 */
[----:B--2---:R-:W-:-:S05]  /*16e0*/  HADD2.F32 R0, -RZ, R0.H0_H0 ;  /* 0x20000000ff007230 */ /* 0x004fca0000004100 */
[----:B------:R-:W-:-:S04]  /*16f0*/  FMUL.FTZ R0, R0, 1 ;  /* 0x3f80000000007820 */ /* 0x000fc80000410000 */
[----:B------:R0:W1:Y:S01]  /*1700*/  F2F.F64.F32 R4, R0 ;  /* 0x0000000000047310 */ /* 0x0000620000201800 */
[----:B------:R-:W-:Y:S05]  /*1710*/  BRA `(.L_x_4357) ;  /* 0x0000000800e87947 */ /* 0x000fea0003800000 */
.L_x_4360:
[----:B------:R-:W-:-:S09]  /*1720*/  UISETP.NE.AND UP0, UPT, UR4, 0x7, UPT ;  /* 0x000000070400788c */ /* 0x000fd2000bf05270 */
[----:B------:R-:W-:Y:S05]  /*1730*/  BRA.U !UP0, `(.L_x_4362) ;  /* 0x0000000108347547 */ /* 0x000fea000b800000 */
        /* <DEDUP_REMOVED lines=8> */
.L_x_4363:
[----:B------:R-:W2:Y:S02]  /*17c0*/  LDG.E.U16 R2, desc[UR36][R2.64] ;  /* 0x0000002402027981 */ /* 0x000ea4000c1e1500 */
[----:B--2---:R-:W-:-:S05]  /*17d0*/  HADD2.F32 R0, -RZ, R2.H0_H0 ;  /* 0x20000002ff007230 */ /* 0x004fca0000004100 */
[----:B------:R-:W-:-:S04]  /*17e0*/  FMUL.FTZ R0, R0, 1 ;  /* 0x3f80000000007820 */ /* 0x000fc80000410000 */
[----:B------:R0:W1:Y:S01]  /*17f0*/  F2F.F64.F32 R4, R0 ;  /* 0x0000000000047310 */ /* 0x0000620000201800 */
[----:B------:R-:W-:Y:S05]  /*1800*/  BRA `(.L_x_4357) ;  /* 0x0000000800ac7947 */ /* 0x000fea0003800000 */
.L_x_4362:
[----:B------:R0:W5:Y:S01]  /*1810*/  LDG.E.64 R4, desc[UR36][R2.64] ;  /* 0x0000002402047981 */ /* 0x000162000c1e1b00 */
[----:B------:R-:W-:Y:S05]  /*1820*/  BRA `(.L_x_4357) ;  /* 0x0000000800a47947 */ /* 0x000fea0003800000 */
.L_x_4352:
        /* <DEDUP_REMOVED lines=8> */
[----:B------:R-:W2:Y:S01]  /*18b0*/  LDG.E.U8 R2, desc[UR36][R2.64] ;  /* 0x0000002402027981 */ /* 0x000ea2000c1e1100 */
[----:B------:R-:W-:Y:S02]  /*18c0*/  MOV R4, RZ ;  /* 0x000000ff00047202 */ /* 0x000fe40000000f00 */
[----:B--2---:R-:W-:-:S04]  /*18d0*/  ISETP.NE.AND P0, PT, R2, RZ, PT ;  /* 0x000000ff0200720c */ /* 0x004fc80003f05270 */
[----:B------:R-:W-:Y:S01]  /*18e0*/  FSEL R5, RZ, 1.875, !P0 ;  /* 0x3ff00000ff057808 */ /* 0x000fe20004000000 */
[----:B------:R-:W-:Y:S08]  /*18f0*/  BRA `(.L_x_4357) ;  /* 0x0000000800707947 */ /* 0x000ff00003800000 */
.L_x_4366:
[----:B------:R0:W5:Y:S01]  /*1900*/  LDG.E.64 R4, desc[UR36][R2.64] ;  /* 0x0000002402047981 */ /* 0x000162000c1e1b00 */
[----:B------:R-:W-:Y:S05]  /*1910*/  BRA `(.L_x_4357) ;  /* 0x0000000800687947 */ /* 0x000fea0003800000 */
.L_x_4365:
        /* <DEDUP_REMOVED lines=23> */
[----:B------:R-:W-:-:S05]  /*1a90*/  LOP3.LUT R5, R5, 0x80000000, R0, 0xf8, !PT ;  /* 0x8000000005057812 */ /* 0x000fca00078ef800 */
[----:B------:R-:W-:-:S06]  /*1aa0*/  FMUL.FTZ R5, R5, 1 ;  /* 0x3f80000005057820 */ /* 0x000fcc0000410000 */
[----:B------:R-:W0:Y:S01]  /*1ab0*/  F2F.F64.F32 R4, R5 ;  /* 0x0000000500047310 */ /* 0x000e220000201800 */
[----:B------:R-:W-:Y:S05]  /*1ac0*/  BRA `(.L_x_4357) ;  /* 0x0000000400fc7947 */ /* 0x000fea0003800000 */
.L_x_4368:
        /* <DEDUP_REMOVED lines=10> */
[----:B------:R-:W-:-:S05]  /*1b70*/  LOP3.LUT R0, R0, 0x80000000, R5, 0xf8, !PT ;  /* 0x8000000000007812 */ /* 0x000fca00078ef805 */
[----:B------:R-:W-:-:S04]  /*1b80*/  FMUL.FTZ R0, R0, 1 ;  /* 0x3f80000000007820 */ /* 0x000fc80000410000 */
[----:B------:R0:W1:Y:S01]  /*1b90*/  F2F.F64.F32 R4, R0 ;  /* 0x0000000000047310 */ /* 0x0000620000201800 */
[----:B------:R-:W-:Y:S05]  /*1ba0*/  BRA `(.L_x_4357) ;  /* 0x0000000400c47947 */ /* 0x000fea0003800000 */
.L_x_4367:
[----:B------:R-:W2:Y:S02]  /*1bb0*/  LDG.E.U16 R0, desc[UR36][R2.64] ;  /* 0x0000002402007981 */ /* 0x000ea4000c1e1500 */
[----:B--2---:R-:W-:-:S04]  /*1bc0*/  IMAD.U32 R0, R0, 0x10000, RZ ;  /* 0x0001000000007824 */ /* 0x004fc800078e00ff */
[----:B------:R-:W-:-:S04]  /*1bd0*/  FMUL.FTZ R0, R0, 1 ;  /* 0x3f80000000007820 */ /* 0x000fc80000410000 */
[----:B------:R0:W1:Y:S01]  /*1be0*/  F2F.F64.F32 R4, R0 ;  /* 0x0000000000047310 */ /* 0x0000620000201800 */
[----:B------:R-:W-:Y:S05]  /*1bf0*/  BRA `(.L_x_4357) ;  /* 0x0000000400b07947 */ /* 0x000fea0003800000 */
.L_x_4364:
        /* <DEDUP_REMOVED lines=9> */
[----:B--2---:R0:W1:Y:S01]  /*1c90*/  I2F.F64.U16 R4, R2 ;  /* 0x0000000200047312 */ /* 0x0040620000101800 */
[----:B------:R-:W-:Y:S05]  /*1ca0*/  BRA `(.L_x_4357) ;  /* 0x0000000400847947 */ /* 0x000fea0003800000 */
.L_x_4371:
[----:B------:R-:W2:Y:S01]  /*1cb0*/  LDG.E.U8 R3, desc[UR36][R2.64] ;  /* 0x0000002402037981 */ /* 0x000ea2000c1e1100 */
[----:B------:R-:W-:Y:S02]  /*1cc0*/  CS2R R4, SRZ ;  /* 0x0000000000047805 */ /* 0x000fe4000001ff00 */
[----:B--2---:R-:W-:-:S13]  /*1cd0*/  ISETP.NE.AND P0, PT, R3, RZ, PT ;  /* 0x000000ff0300720c */ /* 0x004fda0003f05270 */
[----:B------:R-:W-:Y:S05]  /*1ce0*/  @!P0 BRA `(.L_x_4357) ;  /* 0x0000000400748947 */ /* 0x000fea0003800000 */
[----:B------:R-:W-:-:S13]  /*1cf0*/  ISETP.NE.AND P0, PT, R3, 0x80, PT ;  /* 0x000000800300780c */ /* 0x000fda0003f05270 */
[----:B------:R-:W-:Y:S01]  /*1d00*/  @!P0 IMAD.MOV.U32 R4, RZ, RZ, 0x20000000 ;  /* 0x20000000ff048424 */ /* 0x000fe200078e00ff */
        /* <DEDUP_REMOVED lines=15> */
.L_x_4373:
[----:B------:R-:W-:Y:S05]  /*1e00*/  BSYNC.RECONVERGENT B0 ;  /* 0x0000000000007941 */ /* 0x000fea0003800200 */
.L_x_4372:
[----:B------:R-:W-:Y:S02]  /*1e10*/  SHF.L.U32 R0, R0, 0x14, RZ ;  /* 0x0000001400007819 */ /* 0x000fe400000006ff */
[----:B------:R-:W-:-:S04]  /*1e20*/  LEA R2, R2, 0x3b800000, 0x17 ;  /* 0x3b80000002027811 */ /* 0x000fc800078eb8ff */
[----:B------:R-:W-:-:S05]  /*1e30*/  LOP3.LUT R0, R2, R0, R7, 0xfe, !PT ;  /* 0x0000000002007212 */ /* 0x000fca00078efe07 */
[----:B------:R-:W-:-:S04]  /*1e40*/  FMUL.FTZ R0, R0, 1 ;  /* 0x3f80000000007820 */ /* 0x000fc80000410000 */
[----:B------:R0:W1:Y:S01]  /*1e50*/  F2F.F64.F32 R4, R0 ;  /* 0x0000000000047310 */ /* 0x0000620000201800 */
[----:B------:R-:W-:Y:S05]  /*1e60*/  BRA `(.L_x_4357) ;  /* 0x0000000400147947 */ /* 0x000fea0003800000 */
.L_x_4370:
[----:B------:R-:W2:Y:S01]  /*1e70*/  LDG.E.U8 R3, desc[UR36][R2.64] ;  /* 0x0000002402037981 */ /* 0x000ea2000c1e1100 */
[----:B------:R-:W-:Y:S02]  /*1e80*/  CS2R R4, SRZ ;  /* 0x0000000000047805 */ /* 0x000fe4000001ff00 */
[----:B--2---:R-:W-:-:S13]  /*1e90*/  ISETP.NE.AND P0, PT, R3, RZ, PT ;  /* 0x000000ff0300720c */ /* 0x004fda0003f05270 */
[----:B------:R-:W-:Y:S05]  /*1ea0*/  @!P0 BRA `(.L_x_4357) ;  /* 0x0000000400048947 */ /* 0x000fea0003800000 */
[----:B------:R-:W-:-:S13]  /*1eb0*/  ISETP.NE.AND P0, PT, R3, 0x80, PT ;  /* 0x000000800300780c */ /* 0x000fda0003f05270 */
[----:B------:R-:W-:Y:S02]  /*1ec0*/  @!P0 IMAD.MOV.U32 R4, RZ, RZ, 0x20000000 ;  /* 0x20000000ff048424 */ /* 0x000fe400078e00ff */
        /* <DEDUP_REMOVED lines=15> */
.L_x_4375:
[----:B------:R-:W-:Y:S05]  /*1fc0*/  BSYNC.RECONVERGENT B0 ;  /* 0x0000000000007941 */ /* 0x000fea0003800200 */
.L_x_4374:
[----:B------:R-:W-:Y:S01]  /*1fd0*/  IMAD.SHL.U32 R0, R0, 0x200000, RZ ;  /* 0x0020000000007824 */ /* 0x000fe200078e00ff */
[----:B------:R-:W-:-:S04]  /*1fe0*/  LEA R2, R2, 0x37800000, 0x17 ;  /* 0x3780000002027811 */ /* 0x000fc800078eb8ff */
[----:B------:R-:W-:-:S05]  /*1ff0*/  LOP3.LUT R0, R2, R0, R7, 0xfe, !PT ;  /* 0x0000000002007212 */ /* 0x000fca00078efe07 */
[----:B------:R-:W-:-:S04]  /*2000*/  FMUL.FTZ R0, R0, 1 ;  /* 0x3f80000000007820 */ /* 0x000fc80000410000 */
[----:B------:R0:W1:Y:S01]  /*2010*/  F2F.F64.F32 R4, R0 ;  /* 0x0000000000047310 */ /* 0x0000620000201800 */
[----:B------:R-:W-:Y:S05]  /*2020*/  BRA `(.L_x_4357) ;  /* 0x0000000000a47947 */ /* 0x000fea0003800000 */
.L_x_4369:
[----:B------:R-:W-:-:S09]  /*2030*/  UISETP.NE.AND UP0, UPT, UR4, 0x1c, UPT ;  /* 0x0000001c0400788c */ /* 0x000fd2000bf05270 */
[----:B------:R-:W-:Y:S05]  /*2040*/  BRA.U !UP0, `(.L_x_4376) ;  /* 0x0000000108947547 */ /* 0x000fea000b800000 */
[----:B------:R-:W-:-:S09]  /*2050*/  UISETP.NE.AND UP0, UPT, UR4, 0x1d, UPT ;  /* 0x0000001d0400788c */ /* 0x000fd2000bf05270 */
[----:B------:R-:W-:Y:S05]  /*2060*/  BRA.U !UP0, `(.L_x_4377) ;  /* 0x0000000108807547 */ /* 0x000fea000b800000 */
[----:B------:R-:W-:-:S09]  /*2070*/  UISETP.NE.AND UP0, UPT, UR4, 0x2c, UPT ;  /* 0x0000002c0400788c */ /* 0x000fd2000bf05270 */
[----:B------:R-:W-:Y:S05]  /*2080*/  BRA.U !UP0, `(.L_x_4378) ;  /* 0x0000000108487547 */ /* 0x000fea000b800000 */
.L_x_4356:
        /* <DEDUP_REMOVED lines=16> */
.L_x_4379:
[----:B------:R-:W-:Y:S01]  /*2190*/  CS2R R4, SRZ ;  /* 0x0000000000047805 */ /* 0x000fe2000001ff00 */
[----:B------:R-:W-:Y:S06]  /*21a0*/  BRA `(.L_x_4357) ;  /* 0x0000000000447947 */ /* 0x000fec0003800000 */
.L_x_4378:
[----:B------:R-:W2:Y:S01]  /*21b0*/  LDG.E.U8 R0, desc[UR36][R2.64] ;  /* 0x0000002402007981 */ /* 0x000ea2000c1e1100 */
[----:B------:R-:W-:Y:S01]  /*21c0*/  MOV R4, 0x0 ;  /* 0x0000000000047802 */ /* 0x000fe20000000f00 */
[----:B------:R-:W-:Y:S01]  /*21d0*/  IMAD.MOV.U32 R5, RZ, RZ, 0x38000000 ;  /* 0x38000000ff057424 */ /* 0x000fe200078e00ff */
[----:B--2---:R-:W-:-:S13]  /*21e0*/  ISETP.NE.AND P0, PT, R0, RZ, PT ;  /* 0x000000ff0000720c */ /* 0x004fda0003f05270 */
[----:B------:R-:W-:Y:S05]  /*21f0*/  @!P0 BRA `(.L_x_4357) ;  /* 0x0000000000308947 */ /* 0x000fea0003800000 */
[----:B------:R-:W-:-:S13]  /*2200*/  ISETP.NE.AND P0, PT, R0, 0xff, PT ;  /* 0x000000ff0000780c */ /* 0x000fda0003f05270 */
[----:B------:R-:W-:Y:S01]  /*2210*/  @P0 IMAD.SHL.U32 R0, R0, 0x800000, RZ ;  /* 0x0080000000000824 */ /* 0x000fe200078e00ff */
[----:B------:R-:W-:Y:S01]  /*2220*/  @!P0 MOV R4, 0x20000000 ;  /* 0x2000000000048802 */ /* 0x000fe20000000f00 */
[----:B------:R-:W-:Y:S02]  /*2230*/  @!P0 IMAD.MOV.U32 R5, RZ, RZ, 0x7ff80000 ;  /* 0x7ff80000ff058424 */ /* 0x000fe400078e00ff */
[----:B------:R-:W-:-:S04]  /*2240*/  @P0 FMUL.FTZ R0, R0, 1 ;  /* 0x3f80000000000820 */ /* 0x000fc80000410000 */
[----:B------:R2:W3:Y:S01]  /*2250*/  @P0 F2F.F64.F32 R4, R0 ;  /* 0x0000000000040310 */ /* 0x0004e20000201800 */
[----:B------:R-:W-:Y:S05]  /*2260*/  BRA `(.L_x_4357) ;  /* 0x0000000000147947 */ /* 0x000fea0003800000 */
.L_x_4377:
[----:B------:R-:W2:Y:S02]  /*2270*/  LDG.E.64 R4, desc[UR36][R2.64] ;  /* 0x0000002402047981 */ /* 0x000ea4000c1e1b00 */
[----:B--2---:R-:W4:Y:S01]  /*2280*/  I2F.F64.U64 R4, R4 ;  /* 0x0000000400047312 */ /* 0x004f220000301800 */
[----:B------:R-:W-:Y:S05]  /*2290*/  BRA `(.L_x_4357) ;  /* 0x0000000000087947 */ /* 0x000fea0003800000 */
.L_x_4376:
[----:B------:R-:W2:Y:S02]  /*22a0*/  LDG.E R2, desc[UR36][R2.64] ;  /* 0x0000002402027981 */ /* 0x000ea4000c1e1900 */
[----:B--2---:R0:W1:Y:S02]  /*22b0*/  I2F.F64.U32 R4, R2 ;  /* 0x0000000200047312 */ /* 0x0040640000201800 */
.L_x_4357:
[----:B------:R-:W-:Y:S05]  /*22c0*/  BSYNC.RECONVERGENT B6 ;  /* 0x0000000000067941 */ /* 0x000fea0003800200 */
.L_x_4351:
[----:B------:R-:W0:Y:S02]  /*22d0*/  LDCU.64 UR4, c[0x0][0x598] ;  /* 0x0000b300ff0477ac */ /* 0x000e240008000a00 */
[----:B012345:R-:W-:Y:S01]  /*22e0*/  IMAD.MOV.U32 R0, RZ, RZ, R5 ;  /* 0x000000ffff007224 */ /* 0x03ffe200078e0005 */
[----:B------:R-:W0:Y:S01]  /*22f0*/  LDCU.64 UR8, c[0x0][0x580] ;  /* 0x0000b000ff0877ac */ /* 0x000e220008000a00 */
[----:B------:R-:W-:Y:S01]  /*2300*/  UPRMT UR7, UR41, 0x9910, URZ ;  /* 0x0000991029077896 */ /* 0x000fe200080000ff */
[----:B------:R-:W-:Y:S01]  /*2310*/  DSETP.MIN.AND P1, P2, R4, UR4, PT ;  /* 0x0000000404007e2a */ /* 0x000fe2000ba20000 */
[----:B------:R-:W-:Y:S01]  /*2320*/  UMOV UR6, UR5 ;  /* 0x0000000500067c82 */ /* 0x000fe20008000000 */
[----:B0-----:R-:W-:-:S04]  /*2330*/  IADD3 R2, P0, PT, R16, UR8, RZ ;  /* 0x0000000810027c10 */ /* 0x001fc8000ff1e0ff */
[----:B------:R-:W-:Y:S02]  /*2340*/  FSEL R7, R0, UR6, P1 ;  /* 0x0000000600077c08 */ /* 0x000fe40008800000 */
[----:B------:R-:W-:Y:S01]  /*2350*/  MOV R0, UR6 ;  /* 0x0000000600007c02 */ /* 0x000fe20008000f00 */
[----:B------:R-:W-:Y:S01]  /*2360*/  UMOV UR6, UR7 ;  /* 0x0000000700067c82 */ /* 0x000fe20008000000 */
[----:B------:R-:W-:Y:S01]  /*2370*/  IMAD.X R3, RZ, RZ, UR9, P0 ;  /* 0x00000009ff037e24 */ /* 0x000fe200080e06ff */
[----:B------:R-:W-:Y:S01]  /*2380*/  UISETP.GT.AND UP0, UPT, UR6, 0x9, UPT ;  /* 0x000000090600788c */ /* 0x000fe2000bf04270 */
[----:B------:R-:W-:Y:S02]  /*2390*/  SEL R4, R4, UR4, P1 ;  /* 0x0000000404047c07 */ /* 0x000fe40008800000 */
[----:B------:R-:W-:-:S05]  /*23a0*/  @P2 LOP3.LUT R7, R0, 0x80000, RZ, 0xfc, !PT ;  /* 0x0008000000072812 */ /* 0x000fca00078efcff */
[----:B------:R-:W-:Y:S01]  /*23b0*/  IMAD.MOV.U32 R5, RZ, RZ, R7 ;  /* 0x000000ffff057224 */ /* 0x000fe200078e0007 */
        /* <DEDUP_REMOVED lines=9> */
[----:B------:R-:W0:Y:S02]  /*2450*/  F2I.F64.TRUNC R5, R4 ;  /* 0x0000000400057311 */ /* 0x000e24000030d100 */
[----:B0-----:R0:W-:Y:S01]  /*2460*/  STG.E.U8 desc[UR36][R2.64], R5 ;  /* 0x0000000502007986 */ /* 0x0011e2000c101124 */
[----:B------:R-:W-:Y:S05]  /*2470*/  BRA `(.L_x_4385) ;  /* 0x0000000c00f47947 */ /* 0x000fea0003800000 */
.L_x_4383:
[----:B------:R-:W0:Y:S02]  /*2480*/  F2I.S64.F64.TRUNC R4, R4 ;  /* 0x0000000400047311 */ /* 0x000e24000030d900 */
[----:B0-----:R-:W-:-:S05]  /*2490*/  MOV R7, R4 ;  /* 0x0000000400077202 */ /* 0x001fca0000000f00 */
[----:B------:R0:W-:Y:S01]  /*24a0*/  STG.E.U8 desc[UR36][R2.64], R7 ;  /* 0x0000000702007986 */ /* 0x0001e2000c101124 */
[----:B------:R-:W-:Y:S05]  /*24b0*/  BRA `(.L_x_4385) ;  /* 0x0000000c00e47947 */ /* 0x000fea0003800000 */
.L_x_4382:
[----:B------:R-:W-:-:S09]  /*24c0*/  UISETP.NE.AND UP0, UPT, UR6, 0x2, UPT ;  /* 0x000000020600788c */ /* 0x000fd2000bf05270 */
[----:B------:R-:W-:Y:S05]  /*24d0*/  BRA.U !UP0, `(.L_x_4386) ;  /* 0x0000000108287547 */ /* 0x000fea000b800000 */
[----:B------:R-:W-:-:S09]  /*24e0*/  UISETP.NE.AND UP0, UPT, UR6, 0x3, UPT ;  /* 0x000000030600788c */ /* 0x000fd2000bf05270 */
[----:B------:R-:W-:Y:S05]  /*24f0*/  BRA.U !UP0, `(.L_x_4387) ;  /* 0x0000000108147547 */ /* 0x000fea000b800000 */
[----:B------:R-:W-:-:S09]  /*2500*/  UISETP.NE.AND UP0, UPT, UR6, 0x4, UPT ;  /* 0x000000040600788c */ /* 0x000fd2000bf05270 */
[----:B------:R-:W-:Y:S05]  /*2510*/  BRA.U UP0, `(.L_x_4384) ;  /* 0x0000000d00247547 */ /* 0x000fea000b800000 */
[----:B------:R-:W0:Y:S02]  /*2520*/  F2I.S64.F64.TRUNC R4, R4 ;  /* 0x0000000400047311 */ /* 0x000e24000030d900 */
[----:B0-----:R0:W-:Y:S01]  /*2530*/  STG.E.64 desc[UR36][R2.64], R4 ;  /* 0x0000000402007986 */ /* 0x0011e2000c101b24 */
[----:B------:R-:W-:Y:S05]  /*2540*/  BRA `(.L_x_4385) ;  /* 0x0000000c00c07947 */ /* 0x000fea0003800000 */
.L_x_4387:
[----:B------:R-:W0:Y:S02]  /*2550*/  F2I.F64.TRUNC R5, R4 ;  /* 0x0000000400057311 */ /* 0x000e24000030d100 */
[----:B0-----:R0:W-:Y:S01]  /*2560*/  STG.E desc[UR36][R2.64], R5 ;  /* 0x0000000502007986 */ /* 0x0011e2000c101924 */
[----:B------:R-:W-:Y:S05]  /*2570*/  BRA `(.L_x_4385) ;  /* 0x0000000c00b47947 */ /* 0x000fea0003800000 */
.L_x_4386:
[----:B------:R-:W0:Y:S02]  /*2580*/  F2I.F64.TRUNC R5, R4 ;  /* 0x0000000400057311 */ /* 0x000e24000030d100 */
[----:B0-----:R0:W-:Y:S01]  /*2590*/  STG.E.U16 desc[UR36][R2.64], R5 ;  /* 0x0000000502007986 */ /* 0x0011e2000c101524 */
[----:B------:R-:W-:Y:S05]  /*25a0*/  BRA `(.L_x_4385) ;  /* 0x0000000c00a87947 */ /* 0x000fea0003800000 */
.L_x_4381:
[----:B------:R-:W-:-:S09]  /*25b0*/  UISETP.GT.AND UP0, UPT, UR6, 0x6, UPT ;  /* 0x000000060600788c */ /* 0x000fd2000bf04270 */
[----:B------:R-:W-:Y:S05]  /*25c0*/  BRA.U UP0, `(.L_x_4388) ;  /* 0x00000001004c7547 */ /* 0x000fea000b800000 */
[----:B------:R-:W-:-:S09]  /*25d0*/  UISETP.NE.AND UP0, UPT, UR6, 0x5, UPT ;  /* 0x000000050600788c */ /* 0x000fd2000bf05270 */
[----:B------:R-:W-:Y:S05]  /*25e0*/  BRA.U !UP0, `(.L_x_4389) ;  /* 0x0000000108247547 */ /* 0x000fea000b800000 */
[----:B------:R-:W-:-:S09]  /*25f0*/  UISETP.NE.AND UP0, UPT, UR6, 0x6, UPT ;  /* 0x000000060600788c */ /* 0x000fd2000bf05270 */
[----:B------:R-:W-:Y:S05]  /*2600*/  BRA.U UP0, `(.L_x_4384) ;  /* 0x0000000900e87547 */ /* 0x000fea000b800000 */
[----:B------:R-:W-:Y:S01]  /*2610*/  UMOV UR4, 0xf0000000 ;  /* 0xf000000000047882 */ /* 0x000fe20000000000 */
[----:B------:R-:W-:Y:S01]  /*2620*/  UMOV UR5, 0x380fffff ;  /* 0x380fffff00057882 */ /* 0x000fe20000000000 */
[----:B------:R-:W0:Y:S01]  /*2630*/  F2F.F32.F64 R7, R4 ;  /* 0x0000000400077310 */ /* 0x000e220000301000 */
[----:B------:R-:W-:-:S14]  /*2640*/  DSETP.GEU.AND P0, PT, |R4|, UR4, PT ;  /* 0x0000000404007e2a */ /* 0x000fdc000bf0e200 */
[----:B0-----:R-:W-:-:S05]  /*2650*/  @!P0 FMUL R7, R7, 1.175494350822287508e-38 ;  /* 0x0080000007078820 */ /* 0x001fca0000400000 */
[----:B------:R0:W-:Y:S01]  /*2660*/  STG.E desc[UR36][R2.64], R7 ;  /* 0x0000000702007986 */ /* 0x0001e2000c101924 */
[----:B------:R-:W-:Y:S05]  /*2670*/  BRA `(.L_x_4385) ;  /* 0x0000000c00747947 */ /* 0x000fea0003800000 */
.L_x_4389:
[----:B------:R-:W-:Y:S01]  /*2680*/  UMOV UR4, 0xf0000000 ;  /* 0xf000000000047882 */ /* 0x000fe20000000000 */
[----:B------:R-:W-:Y:S01]  /*2690*/  UMOV UR5, 0x380fffff ;  /* 0x380fffff00057882 */ /* 0x000fe20000000000 */
[----:B------:R-:W0:Y:S01]  /*26a0*/  F2F.F32.F64 R0, R4 ;  /* 0x0000000400007310 */ /* 0x000e220000301000 */
[----:B------:R-:W-:-:S14]  /*26b0*/  DSETP.GEU.AND P0, PT, |R4|, UR4, PT ;  /* 0x0000000404007e2a */ /* 0x000fdc000bf0e200 */
[----:B0-----:R-:W-:-:S05]  /*26c0*/  @!P0 FMUL R0, R0, 1.175494350822287508e-38 ;  /* 0x0080000000008820 */ /* 0x001fca0000400000 */
[----:B------:R-:W-:-:S05]  /*26d0*/  F2FP.F16.F32.PACK_AB R0, RZ, R0 ;  /* 0x00000000ff00723e */ /* 0x000fca00000000ff */
[----:B------:R0:W-:Y:S01]  /*26e0*/  STG.E.U16 desc[UR36][R2.64], R0 ;  /* 0x0000000002007986 */ /* 0x0001e2000c101524 */
[----:B------:R-:W-:Y:S05]  /*26f0*/  BRA `(.L_x_4385) ;  /* 0x0000000c00547947 */ /* 0x000fea0003800000 */
.L_x_4388:
[----:B------:R-:W-:-:S09]  /*2700*/  UISETP.NE.AND UP0, UPT, UR6, 0x7, UPT ;  /* 0x000000070600788c */ /* 0x000fd2000bf05270 */
[----:B------:R-:W-:Y:S05]  /*2710*/  BRA.U !UP0, `(.L_x_4390) ;  /* 0x0000000108547547 */ /* 0x000fea000b800000 */
[----:B------:R-:W-:-:S09]  /*2720*/  UISETP.NE.AND UP0, UPT, UR6, 0x8, UPT ;  /* 0x000000080600788c */ /* 0x000fd2000bf05270 */
[----:B------:R-:W-:Y:S05]  /*2730*/  BRA.U !UP0, `(.L_x_4391) ;  /* 0x0000000108287547 */ /* 0x000fea000b800000 */
[----:B------:R-:W-:-:S09]  /*2740*/  UISETP.NE.AND UP0, UPT, UR6, 0x9, UPT ;  /* 0x000000090600788c */ /* 0x000fd2000bf05270 */
[----:B------:R-:W-:Y:S05]  /*2750*/  BRA.U UP0, `(.L_x_4384) ;  /* 0x0000000900947547 */ /* 0x000fea000b800000 */
[----:B------:R-:W-:Y:S01]  /*2760*/  UMOV UR4, 0xf0000000 ;  /* 0xf000000000047882 */ /* 0x000fe20000000000 */
[----:B------:R-:W-:Y:S01]  /*2770*/  UMOV UR5, 0x380fffff ;  /* 0x380fffff00057882 */ /* 0x000fe20000000000 */
[----:B------:R-:W0:Y:S01]  /*2780*/  F2F.F32.F64 R6, R4 ;  /* 0x0000000400067310 */ /* 0x000e220000301000 */
[----:B------:R-:W-:Y:S01]  /*2790*/  DSETP.GEU.AND P0, PT, |R4|, UR4, PT ;  /* 0x0000000404007e2a */ /* 0x000fe2000bf0e200 */
[----:B------:R-:W-:-:S13]  /*27a0*/  IMAD.MOV.U32 R7, RZ, RZ, RZ ;  /* 0x000000ffff077224 */ /* 0x000fda00078e00ff */
[----:B0-----:R-:W-:-:S05]  /*27b0*/  @!P0 FMUL R6, R6, 1.175494350822287508e-38 ;  /* 0x0080000006068820 */ /* 0x001fca0000400000 */
[----:B------:R0:W-:Y:S01]  /*27c0*/  STG.E.64 desc[UR36][R2.64], R6 ;  /* 0x0000000602007986 */ /* 0x0001e2000c101b24 */
[----:B------:R-:W-:Y:S05]  /*27d0*/  BRA `(.L_x_4385) ;  /* 0x0000000c001c7947 */ /* 0x000fea0003800000 */
.L_x_4391:
[----:B------:R-:W-:Y:S01]  /*27e0*/  UMOV UR4, 0xf0000000 ;  /* 0xf000000000047882 */ /* 0x000fe20000000000 */
[----:B------:R-:W-:Y:S01]  /*27f0*/  UMOV UR5, 0x380fffff ;  /* 0x380fffff00057882 */ /* 0x000fe20000000000 */
[----:B------:R-:W0:Y:S01]  /*2800*/  F2F.F32.F64 R0, R4 ;  /* 0x0000000400007310 */ /* 0x000e220000301000 */
[----:B------:R-:W-:-:S14]  /*2810*/  DSETP.GEU.AND P0, PT, |R4|, UR4, PT ;  /* 0x0000000404007e2a */ /* 0x000fdc000bf0e200 */
[----:B0-----:R-:W-:-:S05]  /*2820*/  @!P0 FMUL R0, R0, 1.175494350822287508e-38 ;  /* 0x0080000000008820 */ /* 0x001fca0000400000 */
[----:B------:R-:W-:-:S04]  /*2830*/  F2FP.F16.F32.PACK_AB R5, RZ, R0 ;  /* 0x00000000ff05723e */ /* 0x000fc800000000ff */
[----:B------:R-:W-:-:S05]  /*2840*/  PRMT R5, R5, 0x5410, RZ ;  /* 0x0000541005057816 */ /* 0x000fca00000000ff */
[----:B------:R0:W-:Y:S01]  /*2850*/  STG.E desc[UR36][R2.64], R5 ;  /* 0x0000000502007986 */ /* 0x0001e2000c101924 */
[----:B------:R-:W-:Y:S05]  /*2860*/  BRA `(.L_x_4385) ;  /* 0x0000000800f87947 */ /* 0x000fea0003800000 */
.L_x_4390:
[----:B------:R0:W-:Y:S01]  /*2870*/  STG.E.64 desc[UR36][R2.64], R4 ;  /* 0x0000000402007986 */ /* 0x0001e2000c101b24 */
[----:B------:R-:W-:Y:S05]  /*2880*/  BRA `(.L_x_4385) ;  /* 0x0000000800f07947 */ /* 0x000fea0003800000 */
.L_x_4380:
        /* <DEDUP_REMOVED lines=8> */
[----:B------:R-:W-:-:S06]  /*2910*/  DSETP.NEU.AND P0, PT, R4, RZ, PT ;  /* 0x000000ff0400722a */ /* 0x000fcc0003f0d000 */
[----:B------:R-:W-:-:S05]  /*2920*/  SEL R5, RZ, 0x1, !P0 ;  /* 0x00000001ff057807 */ /* 0x000fca0004000000 */
[----:B------:R0:W-:Y:S01]  /*2930*/  STG.E.U8 desc[UR36][R2.64], R5 ;  /* 0x0000000502007986 */ /* 0x0001e2000c101124 */
[----:B------:R-:W-:Y:S05]  /*2940*/  BRA `(.L_x_4385) ;  /* 0x0000000800c07947 */ /* 0x000fea0003800000 */
.L_x_4394:
[----:B------:R-:W-:-:S05]  /*2950*/  CS2R R6, SRZ ;  /* 0x0000000000067805 */ /* 0x000fca000001ff00 */
[----:B------:R0:W-:Y:S01]  /*2960*/  STG.E.128 desc[UR36][R2.64], R4 ;  /* 0x0000000402007986 */ /* 0x0001e2000c101d24 */
[----:B------:R-:W-:Y:S05]  /*2970*/  BRA `(.L_x_4385) ;  /* 0x0000000800b47947 */ /* 0x000fea0003800000 */
.L_x_4393:
        /* <DEDUP_REMOVED lines=10> */
[----:B------:R-:W-:Y:S01]  /*2a20*/  BSSY.RECONVERGENT B0, `(.L_x_4397) ;  /* 0x000000d000007945 */ /* 0x000fe20003800200 */
[----:B------:R-:W-:-:S12]  /*2a30*/  IMAD.MOV.U32 R0, RZ, RZ, 0x7f ;  /* 0x0000007fff007424 */ /* 0x000fd800078e00ff */
[----:B0-----:R-:W-:-:S05]  /*2a40*/  @!P0 FMUL R9, R9, 1.175494350822287508e-38 ;  /* 0x0080000009098820 */ /* 0x001fca0000400000 */
        /* <DEDUP_REMOVED lines=10> */
.L_x_4398:
[----:B------:R-:W-:Y:S05]  /*2af0*/  BSYNC.RECONVERGENT B0 ;  /* 0x0000000000007941 */ /* 0x000fea0003800200 */
.L_x_4397:
[----:B------:R-:W-:-:S05]  /*2b00*/  LOP3.LUT R7, R0, 0x80, R7, 0xf8, !PT ;  /* 0x0000008000077812 */ /* 0x000fca00078ef807 */
[----:B------:R0:W-:Y:S01]  /*2b10*/  STG.E.U8 desc[UR36][R2.64], R7 ;  /* 0x0000000702007986 */ /* 0x0001e2000c101124 */
[----:B------:R-:W-:Y:S05]  /*2b20*/  BRA `(.L_x_4385) ;  /* 0x0000000800487947 */ /* 0x000fea0003800000 */
.L_x_4396:
[----:B------:R-:W-:Y:S01]  /*2b30*/  UMOV UR4, 0xf0000000 ;  /* 0xf000000000047882 */ /* 0x000fe20000000000 */
[----:B------:R-:W-:Y:S01]  /*2b40*/  UMOV UR5, 0x380fffff ;  /* 0x380fffff00057882 */ /* 0x000fe20000000000 */
[----:B------:R-:W0:Y:S01]  /*2b50*/  F2F.F32.F64 R9, R4 ;  /* 0x0000000400097310 */ /* 0x000e220000301000 */
[----:B------:R-:W-:Y:S01]  /*2b60*/  DSETP.GEU.AND P0, PT, |R4|, UR4, PT ;  /* 0x0000000404007e2a */ /* 0x000fe2000bf0e200 */
[----:B------:R-:W-:-:S13]  /*2b70*/  BSSY.RECONVERGENT B0, `(.L_x_4399) ;  /* 0x000000f000007945 */ /* 0x000fda0003800200 */
[----:B0-----:R-:W-:-:S05]  /*2b80*/  @!P0 FMUL R9, R9, 1.175494350822287508e-38 ;  /* 0x0080000009098820 */ /* 0x001fca0000400000 */
        /* <DEDUP_REMOVED lines=13> */
.L_x_4400:
[----:B------:R-:W-:Y:S05]  /*2c60*/  BSYNC.RECONVERGENT B0 ;  /* 0x0000000000007941 */ /* 0x000fea0003800200 */
.L_x_4399:
[----:B------:R-:W-:-:S05]  /*2c70*/  LOP3.LUT R7, R0, 0x80, R7, 0xf8, !PT ;  /* 0x0000008000077812 */ /* 0x000fca00078ef807 */
[----:B------:R0:W-:Y:S01]  /*2c80*/  STG.E.U8 desc[UR36][R2.64], R7 ;  /* 0x0000000702007986 */ /* 0x0001e2000c101124 */
[----:B------:R-:W-:Y:S05]  /*2c90*/  BRA `(.L_x_4385) ;  /* 0x0000000400ec7947 */ /* 0x000fea0003800000 */
.L_x_4395:
[----:B------:R-:W-:Y:S01]  /*2ca0*/  UMOV UR4, 0xf0000000 ;  /* 0xf000000000047882 */ /* 0x000fe20000000000 */
[----:B------:R-:W-:Y:S01]  /*2cb0*/  UMOV UR5, 0x380fffff ;  /* 0x380fffff00057882 */ /* 0x000fe20000000000 */
[----:B------:R-:W0:Y:S01]  /*2cc0*/  F2F.F32.F64 R0, R4 ;  /* 0x0000000400007310 */ /* 0x000e220000301000 */
[----:B------:R-:W-:-:S14]  /*2cd0*/  DSETP.GEU.AND P0, PT, |R4|, UR4, PT ;  /* 0x0000000404007e2a */ /* 0x000fdc000bf0e200 */
[----:B0-----:R-:W-:-:S05]  /*2ce0*/  @!P0 FMUL R0, R0, 1.175494350822287508e-38 ;  /* 0x0080000000008820 */ /* 0x001fca0000400000 */
[----:B------:R-:W-:-:S05]  /*2cf0*/  F2FP.BF16.F32.PACK_AB R0, RZ, R0 ;  /* 0x00000000ff00723e */ /* 0x000fca00000010ff */
[----:B------:R0:W-:Y:S01]  /*2d00*/  STG.E.U16 desc[UR36][R2.64], R0 ;  /* 0x0000000002007986 */ /* 0x0001e2000c101524 */
[----:B------:R-:W-:Y:S05]  /*2d10*/  BRA `(.L_x_4385) ;  /* 0x0000000400cc7947 */ /* 0x000fea0003800000 */
.L_x_4392:
        /* <DEDUP_REMOVED lines=8> */
[----:B------:R-:W0:Y:S02]  /*2da0*/  F2I.U32.F64.TRUNC R5, R4 ;  /* 0x0000000400057311 */ /* 0x000e24000030d000 */
[----:B0-----:R0:W-:Y:S01]  /*2db0*/  STG.E.U16 desc[UR36][R2.64], R5 ;  /* 0x0000000502007986 */ /* 0x0011e2000c101524 */
[----:B------:R-:W-:Y:S05]  /*2dc0*/  BRA `(.L_x_4385) ;  /* 0x0000000400a07947 */ /* 0x000fea0003800000 */
.L_x_4403:
[----:B------:R-:W-:Y:S01]  /*2dd0*/  UMOV UR4, 0xf0000000 ;  /* 0xf000000000047882 */ /* 0x000fe20000000000 */
[----:B------:R-:W-:Y:S01]  /*2de0*/  UMOV UR5, 0x380fffff ;  /* 0x380fffff00057882 */ /* 0x000fe20000000000 */
[----:B------:R-:W0:Y:S01]  /*2df0*/  F2F.F32.F64 R7, R4 ;  /* 0x0000000400077310 */ /* 0x000e220000301000 */
[----:B------:R-:W-:Y:S01]  /*2e00*/  DSETP.GEU.AND P0, PT, |R4|, UR4, PT ;  /* 0x0000000404007e2a */ /* 0x000fe2000bf0e200 */
[----:B------:R-:W-:Y:S01]  /*2e10*/  BSSY.RECONVERGENT B0, `(.L_x_4404) ;  /* 0x0000015000007945 */ /* 0x000fe20003800200 */
[----:B------:R-:W-:-:S12]  /*2e20*/  IMAD.MOV.U32 R0, RZ, RZ, 0x80 ;  /* 0x00000080ff007424 */ /* 0x000fd800078e00ff */
[----:B0-----:R-:W-:-:S05]  /*2e30*/  @!P0 FMUL R7, R7, 1.175494350822287508e-38 ;  /* 0x0080000007078820 */ /* 0x001fca0000400000 */
        /* <DEDUP_REMOVED lines=10> */
.L_x_4406:
[----:B------:R-:W-:-:S04]  /*2ee0*/  SHF.R.U32.HI R0, RZ, 0x14, R7 ;  /* 0x00000014ff007819 */ /* 0x000fc80000011607 */
[----:B------:R-:W-:-:S04]  /*2ef0*/  LOP3.LUT R0, R0, 0x1, RZ, 0xc0, !PT ;  /* 0x0000000100007812 */ /* 0x000fc800078ec0ff */
[----:B------:R-:W-:-:S04]  /*2f00*/  IADD3 R0, PT, PT, R7, 0x487ffff, R0 ;  /* 0x0487ffff07007810 */ /* 0x000fc80007ffe000 */
[----:B------:R-:W-:-:S04]  /*2f10*/  SHF.R.U32.HI R0, RZ, 0x14, R0 ;  /* 0x00000014ff007819 */ /* 0x000fc80000011600 */
[----:B------:R-:W-:-:S07]  /*2f20*/  LOP3.LUT R4, R0, 0xff, RZ, 0xc0, !PT ;  /* 0x000000ff00047812 */ /* 0x000fce00078ec0ff */
.L_x_4407:
[----:B------:R-:W-:-:S04]  /*2f30*/  SHF.R.U32.HI R5, RZ, 0x18, R7 ;  /* 0x00000018ff057819 */ /* 0x000fc80000011607 */
[----:B------:R-:W-:-:S04]  /*2f40*/  LOP3.LUT R4, R4, 0x80, R5, 0xf8, !PT ;  /* 0x0000008004047812 */ /* 0x000fc800078ef805 */
[----:B------:R-:W-:-:S07]  /*2f50*/  PRMT R0, R4, 0x7610, R0 ;  /* 0x0000761004007816 */ /* 0x000fce0000000000 */
.L_x_4405:
[----:B------:R-:W-:Y:S05]  /*2f60*/  BSYNC.RECONVERGENT B0 ;  /* 0x0000000000007941 */ /* 0x000fea0003800200 */
.L_x_4404:
[----:B------:R4:W-:Y:S01]  /*2f70*/  STG.E.U8 desc[UR36][R2.64], R0 ;  /* 0x0000000002007986 */ /* 0x0009e2000c101124 */
[----:B------:R-:W-:Y:S05]  /*2f80*/  BRA `(.L_x_4385) ;  /* 0x0000000400307947 */ /* 0x000fea0003800000 */
.L_x_4402:
        /* <DEDUP_REMOVED lines=17> */
.L_x_4410:
[----:B------:R-:W-:-:S04]  /*30a0*/  SHF.R.U32.HI R0, RZ, 0x15, R7 ;  /* 0x00000015ff007819 */ /* 0x000fc80000011607 */
[----:B------:R-:W-:-:S04]  /*30b0*/  LOP3.LUT R0, R0, 0x1, RZ, 0xc0, !PT ;  /* 0x0000000100007812 */ /* 0x000fc800078ec0ff */
[----:B------:R-:W-:-:S04]  /*30c0*/  IADD3 R0, PT, PT, R7, 0x88fffff, R0 ;  /* 0x088fffff07007810 */ /* 0x000fc80007ffe000 */
[----:B------:R-:W-:-:S04]  /*30d0*/  SHF.R.U32.HI R0, RZ, 0x15, R0 ;  /* 0x00000015ff007819 */ /* 0x000fc80000011600 */
[----:B------:R-:W-:-:S07]  /*30e0*/  LOP3.LUT R4, R0, 0xff, RZ, 0xc0, !PT ;  /* 0x000000ff00047812 */ /* 0x000fce00078ec0ff */
.L_x_4411:
[----:B------:R-:W-:-:S04]  /*30f0*/  SHF.R.U32.HI R5, RZ, 0x18, R7 ;  /* 0x00000018ff057819 */ /* 0x000fc80000011607 */
[----:B------:R-:W-:-:S04]  /*3100*/  LOP3.LUT R4, R4, 0x80, R5, 0xf8, !PT ;  /* 0x0000008004047812 */ /* 0x000fc800078ef805 */
[----:B------:R-:W-:-:S07]  /*3110*/  PRMT R0, R4, 0x7610, R0 ;  /* 0x0000761004007816 */ /* 0x000fce0000000000 */
.L_x_4409:
[----:B------:R-:W-:Y:S05]  /*3120*/  BSYNC.RECONVERGENT B0 ;  /* 0x0000000000007941 */ /* 0x000fea0003800200 */
.L_x_4408:
[----:B------:R3:W-:Y:S01]  /*3130*/  STG.E.U8 desc[UR36][R2.64], R0 ;  /* 0x0000000002007986 */ /* 0x0007e2000c101124 */
[----:B------:R-:W-:Y:S05]  /*3140*/  BRA `(.L_x_4385) ;  /* 0x0000000000c07947 */ /* 0x000fea0003800000 */
.L_x_4401:
[----:B------:R-:W-:-:S09]  /*3150*/  UISETP.NE.AND UP0, UPT, UR6, 0x1c, UPT ;  /* 0x0000001c0600788c */ /* 0x000fd2000bf05270 */
[----:B------:R-:W-:Y:S05]  /*3160*/  BRA.U !UP0, `(.L_x_4412) ;  /* 0x0000000108b07547 */ /* 0x000fea000b800000 */
[----:B------:R-:W-:-:S09]  /*3170*/  UISETP.NE.AND UP0, UPT, UR6, 0x1d, UPT ;  /* 0x0000001d0600788c */ /* 0x000fd2000bf05270 */
[----:B------:R-:W-:Y:S05]  /*3180*/  BRA.U !UP0, `(.L_x_4413) ;  /* 0x00000001089c7547 */ /* 0x000fea000b800000 */
[----:B------:R-:W-:-:S09]  /*3190*/  UISETP.NE.AND UP0, UPT, UR6, 0x2c, UPT ;  /* 0x0000002c0600788c */ /* 0x000fd2000bf05270 */
[----:B------:R-:W-:Y:S05]  /*31a0*/  BRA.U !UP0, `(.L_x_4414) ;  /* 0x0000000108447547 */ /* 0x000fea000b800000 */
.L_x_4384:
        /* <DEDUP_REMOVED lines=16> */
.L_x_4415:
[----:B------:R-:W-:Y:S05]  /*32b0*/  BRA `(.L_x_4385) ;  /* 0x0000000000647947 */ /* 0x000fea0003800000 */
.L_x_4414:
[----:B------:R-:W-:Y:S01]  /*32c0*/  UMOV UR4, 0xf0000000 ;  /* 0xf000000000047882 */ /* 0x000fe20000000000 */
[----:B------:R-:W-:Y:S01]  /*32d0*/  UMOV UR5, 0x380fffff ;  /* 0x380fffff00057882 */ /* 0x000fe20000000000 */
[----:B------:R0:W1:Y:S01]  /*32e0*/  F2F.F32.F64 R8, R4 ;  /* 0x0000000400087310 */ /* 0x0000620000301000 */
[----:B------:R-:W-:Y:S01]  /*32f0*/  DSETP.GEU.AND P0, PT, |R4|, UR4, PT ;  /* 0x0000000404007e2a */ /* 0x000fe2000bf0e200 */
[----:B0-----:R-:W-:-:S13]  /*3300*/  HFMA2 R5, -RZ, RZ, 0, 1.5199184417724609375e-05 ;  /* 0x000000ffff057431 */ /* 0x001fda00000001ff */
[----:B-1----:R-:W-:-:S05]  /*3310*/  @!P0 FMUL R8, R8, 1.175494350822287508e-38 ;  /* 0x0080000008088820 */ /* 0x002fca0000400000 */
        /* <DEDUP_REMOVED lines=14> */
.L_x_4413:
[----:B------:R-:W0:Y:S02]  /*3400*/  F2I.U64.F64.TRUNC R4, R4 ;  /* 0x0000000400047311 */ /* 0x000e24000030d800 */
[----:B0-----:R1:W-:Y:S01]  /*3410*/  STG.E.64 desc[UR36][R2.64], R4 ;  /* 0x0000000402007986 */ /* 0x0013e2000c101b24 */
[----:B------:R-:W-:Y:S05]  /*3420*/  BRA `(.L_x_4385) ;  /* 0x0000000000087947 */ /* 0x000fea0003800000 */
.L_x_4412:
[----:B------:R-:W0:Y:S02]  /*3430*/  F2I.U32.F64.TRUNC R5, R4 ;  /* 0x0000000400057311 */ /* 0x000e24000030d000 */
[----:B0-----:R0:W-:Y:S02]  /*3440*/  STG.E desc[UR36][R2.64], R5 ;  /* 0x0000000502007986 */ /* 0x0011e4000c101924 */
.L_x_4385:
[----:B------:R-:W-:-:S07]  /*3450*/  VIADD R17, R17, 0x80 ;  /* 0x0000008011117836 */ /* 0x000fce0000000000 */
.L_x_4349:
[----:B------:R-:W-:Y:S05]  /*3460*/  BSYNC.RECONVERGENT B7 ;  /* 0x0000000000077941 */ /* 0x000fea0003800200 */
.L_x_4348:
        /* <DEDUP_REMOVED lines=307> */
.L_x_4418:
[----:B------:R-:W1:Y:S01]  /*47a0*/  LDCU.64 UR6, c[0x0][0x588] ;  /* 0x0000b100ff0677ac */ /* 0x000e620008000a00 */
[----:B------:R-:W-:Y:S01]  /*47b0*/  BSSY.RECONVERGENT B6, `(.L_x_4419) ;  /* 0x00000ec000067945 */ /* 0x000fe20003800200 */
[----:B------:R-:W-:-:S04]  /*47c0*/  UPRMT UR4, UR42, 0x9910, URZ ;  /* 0x000099102a047896 */ /* 0x000fc800080000ff */
[----:B------:R-:W-:Y:S01]  /*47d0*/  UISETP.GT.AND UP0, UPT, UR4, 0x9, UPT ;  /* 0x000000090400788c */ /* 0x000fe2000bf04270 */
[----:B-12---:R-:W-:-:S05]  /*47e0*/  IADD3 R2, P0, PT, R0, UR6, RZ ;  /* 0x0000000600027c10 */ /* 0x006fca000ff1e0ff */
        /* <DEDUP_REMOVED lines=13> */
.L_x_4423:
[----:B------:R-:W2:Y:S02]  /*48c0*/  LDG.E.U8 R2, desc[UR36][R2.64] ;  /* 0x0000002402027981 */ /* 0x000ea4000c1e1100 */
[----:B--2---:R0:W1:Y:S01]  /*48d0*/  I2F.F64.U16 R4, R2 ;  /* 0x0000000200047312 */ /* 0x0040620000101800 */
[----:B------:R-:W-:Y:S05]  /*48e0*/  BRA `(.L_x_4425) ;  /* 0x0000000c00607947 */ /* 0x000fea0003800000 */
.L_x_4422:
        /* <DEDUP_REMOVED lines=9> */
.L_x_4427:
[----:B------:R-:W2:Y:S02]  /*4980*/  LDG.E R2, desc[UR36][R2.64] ;  /* 0x0000002402027981 */ /* 0x000ea4000c1e1900 */
[----:B--2---:R0:W1:Y:S01]  /*4990*/  I2F.F64 R4, R2 ;  /* 0x0000000200047312 */ /* 0x0040620000201c00 */
[----:B------:R-:W-:Y:S05]  /*49a0*/  BRA `(.L_x_4425) ;  /* 0x0000000c00307947 */ /* 0x000fea0003800000 */
.L_x_4426:
[----:B------:R-:W2:Y:S02]  /*49b0*/  LDG.E.U16 R2, desc[UR36][R2.64] ;  /* 0x0000002402027981 */ /* 0x000ea4000c1e1500 */
[----:B--2---:R0:W1:Y:S01]  /*49c0*/  I2F.F64.S16 R4, R2 ;  /* 0x0000000200047312 */ /* 0x0040620000101c00 */
[----:B------:R-:W-:Y:S05]  /*49d0*/  BRA `(.L_x_4425) ;  /* 0x0000000c00247947 */ /* 0x000fea0003800000 */
.L_x_4421:
        /* <DEDUP_REMOVED lines=10> */
.L_x_4429:
[----:B------:R-:W2:Y:S02]  /*4a80*/  LDG.E.U16 R0, desc[UR36][R2.64] ;  /* 0x0000002402007981 */ /* 0x000ea4000c1e1500 */
[----:B--2---:R-:W-:-:S05]  /*4a90*/  HADD2.F32 R0, -RZ, R0.H0_H0 ;  /* 0x20000000ff007230 */ /* 0x004fca0000004100 */
[----:B------:R-:W-:-:S04]  /*4aa0*/  FMUL.FTZ R0, R0, 1 ;  /* 0x3f80000000007820 */ /* 0x000fc80000410000 */
[----:B------:R0:W1:Y:S01]  /*4ab0*/  F2F.F64.F32 R4, R0 ;  /* 0x0000000000047310 */ /* 0x0000620000201800 */
[----:B------:R-:W-:Y:S05]  /*4ac0*/  BRA `(.L_x_4425) ;  /* 0x0000000800e87947 */ /* 0x000fea0003800000 */
.L_x_4428:
        /* <DEDUP_REMOVED lines=10> */
.L_x_4431:
[----:B------:R-:W2:Y:S02]  /*4b70*/  LDG.E.U16 R2, desc[UR36][R2.64] ;  /* 0x0000002402027981 */ /* 0x000ea4000c1e1500 */
[----:B--2---:R-:W-:-:S05]  /*4b80*/  HADD2.F32 R0, -RZ, R2.H0_H0 ;  /* 0x20000002ff007230 */ /* 0x004fca0000004100 */
[----:B------:R-:W-:-:S04]  /*4b90*/  FMUL.FTZ R0, R0, 1 ;  /* 0x3f80000000007820 */ /* 0x000fc80000410000 */
[----:B------:R0:W1:Y:S01]  /*4ba0*/  F2F.F64.F32 R4, R0 ;  /* 0x0000000000047310 */ /* 0x0000620000201800 */
[----:B------:R-:W-:Y:S05]  /*4bb0*/  BRA `(.L_x_4425) ;  /* 0x0000000800ac7947 */ /* 0x000fea0003800000 */
.L_x_4430:
[----:B------:R0:W5:Y:S01]  /*4bc0*/  LDG.E.64 R4, desc[UR36][R2.64] ;  /* 0x0000002402047981 */ /* 0x000162000c1e1b00 */
[----:B------:R-:W-:Y:S05]  /*4bd0*/  BRA `(.L_x_4425) ;  /* 0x0000000800a47947 */ /* 0x000fea0003800000 */
.L_x_4420:
        /* <DEDUP_REMOVED lines=13> */
.L_x_4434:
[----:B------:R0:W5:Y:S01]  /*4cb0*/  LDG.E.64 R4, desc[UR36][R2.64] ;  /* 0x0000002402047981 */ /* 0x000162000c1e1b00 */
[----:B------:R-:W-:Y:S05]  /*4cc0*/  BRA `(.L_x_4425) ;  /* 0x0000000800687947 */ /* 0x000fea0003800000 */
.L_x_4433:
[----:B------:R-:W-:-:S09]  /*4cd0*/  UISETP.NE.AND UP0, UPT, UR4, 0xf, UPT ;  /* 0x0000000f0400788c */ /* 0x000fd2000bf05270 */
[----:B------:R-:W-:Y:S05]  /*4ce0*/  BRA.U !UP0, `(.L_x_4435) ;  /* 0x00000001089c7547 */ /* 0x000fea000b800000 */
[----:B------:R-:W-:-:S09]  /*4cf0*/  UISETP.NE.AND UP0, UPT, UR4, 0x17, UPT ;  /* 0x000000170400788c */ /* 0x000fd2000bf05270 */
[----:B------:R-:W-:Y:S05]  /*4d00*/  BRA.U !UP0, `(.L_x_4436) ;  /* 0x00000001085c7547 */ /* 0x000fea000b800000 */
[----:B------:R-:W-:-:S09]  /*4d10*/  UISETP.NE.AND UP0, UPT, UR4, 0x18, UPT ;  /* 0x000000180400788c */ /* 0x000fd2000bf05270 */
[----:B------:R-:W-:Y:S05]  /*4d20*/  BRA.U UP0, `(.L_x_4424) ;  /* 0x0000000500f47547 */ /* 0x000fea000b800000 */
[----:B------:R-:W2:Y:S01]  /*4d30*/  LDG.E.U8 R0, desc[UR36][R2.64] ;  /* 0x0000002402007981 */ /* 0x000ea2000c1e1100 */
[----:B------:R-:W-:Y:S02]  /*4d40*/  HFMA2 R6, -RZ, RZ, 0, 1.847743988037109375e-06 ;  /* 0x0000001fff067431 */ /* 0x000fe400000001ff */
        /* <DEDUP_REMOVED lines=19> */
.L_x_4436:
        /* <DEDUP_REMOVED lines=10> */
[----:B------:R-:W-:-:S05]  /*4f20*/  LOP3.LUT R0, R0, 0x80000000, R5, 0xf8, !PT ;  /* 0x8000000000007812 */ /* 0x000fca00078ef805 */
[----:B------:R-:W-:-:S04]  /*4f30*/  FMUL.FTZ R0, R0, 1 ;  /* 0x3f80000000007820 */ /* 0x000fc80000410000 */
[----:B------:R1:W2:Y:S01]  /*4f40*/  F2F.F64.F32 R4, R0 ;  /* 0x0000000000047310 */ /* 0x0002a20000201800 */
[----:B------:R-:W-:Y:S05]  /*4f50*/  BRA `(.L_x_4425) ;  /* 0x0000000400c47947 */ /* 0x000fea0003800000 */
.L_x_4435:
[----:B------:R-:W2:Y:S02]  /*4f60*/  LDG.E.U16 R0, desc[UR36][R2.64] ;  /* 0x0000002402007981 */ /* 0x000ea4000c1e1500 */
[----:B--2---:R-:W-:-:S05]  /*4f70*/  SHF.L.U32 R0, R0, 0x10, RZ ;  /* 0x0000001000007819 */ /* 0x004fca00000006ff */
[----:B------:R-:W-:-:S04]  /*4f80*/  FMUL.FTZ R0, R0, 1 ;  /* 0x3f80000000007820 */ /* 0x000fc80000410000 */
[----:B------:R3:W4:Y:S01]  /*4f90*/  F2F.F64.F32 R4, R0 ;  /* 0x0000000000047310 */ /* 0x0007220000201800 */
[----:B------:R-:W-:Y:S05]  /*4fa0*/  BRA `(.L_x_4425) ;  /* 0x0000000400b07947 */ /* 0x000fea0003800000 */
.L_x_4432:
        /* <DEDUP_REMOVED lines=11> */
.L_x_4439:
        /* <DEDUP_REMOVED lines=21> */
.L_x_4441:
[----:B------:R-:W-:Y:S05]  /*51b0*/  BSYNC.RECONVERGENT B0 ;  /* 0x0000000000007941 */ /* 0x000fea0003800200 */
.L_x_4440:
[----:B------:R-:W-:Y:S01]  /*51c0*/  IMAD.SHL.U32 R0, R0, 0x100000, RZ ;  /* 0x0010000000007824 */ /* 0x000fe200078e00ff */
[----:B------:R-:W-:-:S04]  /*51d0*/  LEA R2, R2, 0x3b800000, 0x17 ;  /* 0x3b80000002027811 */ /* 0x000fc800078eb8ff */
[----:B------:R-:W-:-:S05]  /*51e0*/  LOP3.LUT R0, R2, R0, R7, 0xfe, !PT ;  /* 0x0000000002007212 */ /* 0x000fca00078efe07 */
[----:B------:R-:W-:-:S04]  /*51f0*/  FMUL.FTZ R0, R0, 1 ;  /* 0x3f80000000007820 */ /* 0x000fc80000410000 */
[----:B------:R0:W1:Y:S01]  /*5200*/  F2F.F64.F32 R4, R0 ;  /* 0x0000000000047310 */ /* 0x0000620000201800 */
[----:B------:R-:W-:Y:S05]  /*5210*/  BRA `(.L_x_4425) ;  /* 0x0000000400147947 */ /* 0x000fea0003800000 */
.L_x_4438:
[----:B------:R-:W2:Y:S01]  /*5220*/  LDG.E.U8 R3, desc[UR36][R2.64] ;  /* 0x0000002402037981 */ /* 0x000ea2000c1e1100 */
[----:B------:R-:W-:Y:S02]  /*5230*/  CS2R R4, SRZ ;  /* 0x0000000000047805 */ /* 0x000fe4000001ff00 */
[----:B--2---:R-:W-:-:S13]  /*5240*/  ISETP.NE.AND P0, PT, R3, RZ, PT ;  /* 0x000000ff0300720c */ /* 0x004fda0003f05270 */
[----:B------:R-:W-:Y:S05]  /*5250*/  @!P0 BRA `(.L_x_4425) ;  /* 0x0000000400048947 */ /* 0x000fea0003800000 */
[----:B------:R-:W-:-:S13]  /*5260*/  ISETP.NE.AND P0, PT, R3, 0x80, PT ;  /* 0x000000800300780c */ /* 0x000fda0003f05270 */
[----:B------:R-:W-:Y:S01]  /*5270*/  @!P0 MOV R4, 0x20000000 ;  /* 0x2000000000048802 */ /* 0x000fe20000000f00 */
        /* <DEDUP_REMOVED lines=15> */
.L_x_4443:
[----:B------:R-:W-:Y:S05]  /*5370*/  BSYNC.RECONVERGENT B0 ;  /* 0x0000000000007941 */ /* 0x000fea0003800200 */
.L_x_4442:
[----:B------:R-:W-:Y:S02]  /*5380*/  SHF.L.U32 R0, R0, 0x15, RZ ;  /* 0x0000001500007819 */ /* 0x000fe400000006ff */
[----:B------:R-:W-:-:S04]  /*5390*/  LEA R2, R2, 0x37800000, 0x17 ;  /* 0x3780000002027811 */ /* 0x000fc800078eb8ff */
[----:B------:R-:W-:-:S05]  /*53a0*/  LOP3.LUT R0, R2, R0, R7, 0xfe, !PT ;  /* 0x0000000002007212 */ /* 0x000fca00078efe07 */
[----:B------:R-:W-:-:S04]  /*53b0*/  FMUL.FTZ R0, R0, 1 ;  /* 0x3f80000000007820 */ /* 0x000fc80000410000 */
[----:B------:R0:W1:Y:S01]  /*53c0*/  F2F.F64.F32 R4, R0 ;  /* 0x0000000000047310 */ /* 0x0000620000201800 */
[----:B------:R-:W-:Y:S05]  /*53d0*/  BRA `(.L_x_4425) ;  /* 0x0000000000a47947 */ /* 0x000fea0003800000 */
.L_x_4437:
[----:B------:R-:W-:-:S09]  /*53e0*/  UISETP.NE.AND UP0, UPT, UR4, 0x1c, UPT ;  /* 0x0000001c0400788c */ /* 0x000fd2000bf05270 */
[----:B------:R-:W-:Y:S05]  /*53f0*/  BRA.U !UP0, `(.L_x_4444) ;  /* 0x0000000108947547 */ /* 0x000fea000b800000 */
[----:B------:R-:W-:-:S09]  /*5400*/  UISETP.NE.AND UP0, UPT, UR4, 0x1d, UPT ;  /* 0x0000001d0400788c */ /* 0x000fd2000bf05270 */
[----:B------:R-:W-:Y:S05]  /*5410*/  BRA.U !UP0, `(.L_x_4445) ;  /* 0x0000000108807547 */ /* 0x000fea000b800000 */
[----:B------:R-:W-:-:S09]  /*5420*/  UISETP.NE.AND UP0, UPT, UR4, 0x2c, UPT ;  /* 0x0000002c0400788c */ /* 0x000fd2000bf05270 */
[----:B------:R-:W-:Y:S05]  /*5430*/  BRA.U UP0, `(.L_x_4424) ;  /* 0x0000000100307547 */ /* 0x000fea000b800000 */
[----:B------:R-:W2:Y:S01]  /*5440*/  LDG.E.U8 R0, desc[UR36][R2.64] ;  /* 0x0000002402007981 */ /* 0x000ea2000c1e1100 */
[----:B------:R-:W-:Y:S02]  /*5450*/  HFMA2 R5, -RZ, RZ, 0.5, 0 ;  /* 0x38000000ff057431 */ /* 0x000fe400000001ff */
        /* <DEDUP_REMOVED lines=8> */
[----:B------:R0:W1:Y:S01]  /*54e0*/  @P0 F2F.F64.F32 R4, R0 ;  /* 0x0000000000040310 */ /* 0x0000620000201800 */
[----:B------:R-:W-:Y:S05]  /*54f0*/  BRA `(.L_x_4425) ;  /* 0x00000000005c7947 */ /* 0x000fea0003800000 */
.L_x_4424:
[----:B------:R-:W-:Y:S01]  /*5500*/  MOV R2, 0x0 ;  /* 0x0000000000027802 */ /* 0x000fe20000000f00 */
[----:B------:R-:W0:Y:S01]  /*5510*/  LDCU.64 UR4, c[0x4][0x188] ;  /* 0x01003100ff0477ac */ /* 0x000e220008000a00 */
[----:B------:R-:W-:Y:S02]  /*5520*/  HFMA2 R8, -RZ, RZ, 0, 4.64916229248046875e-06 ;  /* 0x0000004eff087431 */ /* 0x000fe400000001ff */
[----:B------:R-:W-:Y:S01]  /*5530*/  IMAD.MOV.U32 R12, RZ, RZ, 0x1 ;  /* 0x00000001ff0c7424 */ /* 0x000fe200078e00ff */
[----:B------:R-:W-:Y:S01]  /*5540*/  MOV R13, RZ ;  /* 0x000000ff000d7202 */ /* 0x000fe20000000f00 */
[----:B------:R-:W1:Y:S01]  /*5550*/  LDCU.64 UR6, c[0x4][0x190] ;  /* 0x01003200ff0677ac */ /* 0x000e620008000a00 */
[----:B------:R-:W2:Y:S01]  /*5560*/  LDC.64 R2, c[0x4][R2] ;  /* 0x0100000002027b82 */ /* 0x000ea20000000a00 */
[----:B------:R-:W3:Y:S01]  /*5570*/  LDCU.64 UR8, c[0x4][0x68] ;  /* 0x01000d00ff0877ac */ /* 0x000ee20008000a00 */
[----:B0-----:R-:W-:Y:S01]  /*5580*/  MOV R4, UR4 ;  /* 0x0000000400047c02 */ /* 0x001fe20008000f00 */
[----:B------:R-:W-:Y:S01]  /*5590*/  IMAD.U32 R5, RZ, RZ, UR5 ;  /* 0x00000005ff057e24 */ /* 0x000fe2000f8e00ff */
[----:B-1----:R-:W-:Y:S01]  /*55a0*/  MOV R6, UR6 ;  /* 0x0000000600067c02 */ /* 0x002fe20008000f00 */
[----:B------:R-:W-:Y:S01]  /*55b0*/  IMAD.U32 R7, RZ, RZ, UR7 ;  /* 0x00000007ff077e24 */ /* 0x000fe2000f8e00ff */
[----:B---3--:R-:W-:Y:S01]  /*55c0*/  MOV R10, UR8 ;  /* 0x00000008000a7c02 */ /* 0x008fe20008000f00 */
[----:B------:R-:W-:-:S07]  /*55d0*/  IMAD.U32 R11, RZ, RZ, UR9 ;  /* 0x00000009ff0b7e24 */ /* 0x000fce000f8e00ff */
[----:B------:R-:W-:-:S07]  /*55e0*/  LEPC R20, `(.L_x_4446) ;  /* 0x000000001014794e */ /* 0x000fce0000000000 */
[----:B--2---:R-:W-:Y:S05]  /*55f0*/  CALL.ABS.NOINC R2 ;  /* 0x0000000002007343 */ /* 0x004fea0003c00000 */
.L_x_4446:
[----:B------:R-:W-:Y:S01]  /*5600*/  CS2R R4, SRZ ;  /* 0x0000000000047805 */ /* 0x000fe2000001ff00 */
[----:B------:R-:W-:Y:S06]  /*5610*/  BRA `(.L_x_4425) ;  /* 0x0000000000147947 */ /* 0x000fec0003800000 */
.L_x_4445:
[----:B------:R-:W2:Y:S02]  /*5620*/  LDG.E.64 R4, desc[UR36][R2.64] ;  /* 0x0000002402047981 */ /* 0x000ea4000c1e1b00 */
[----:B--2---:R-:W0:Y:S01]  /*5630*/  I2F.F64.U64 R4, R4 ;  /* 0x0000000400047312 */ /* 0x004e220000301800 */
[----:B------:R-:W-:Y:S05]  /*5640*/  BRA `(.L_x_4425) ;  /* 0x0000000000087947 */ /* 0x000fea0003800000 */
.L_x_4444:
[----:B------:R-:W2:Y:S02]  /*5650*/  LDG.E R2, desc[UR36][R2.64] ;  /* 0x0000002402027981 */ /* 0x000ea4000c1e1900 */
[----:B--2---:R0:W1:Y:S02]  /*5660*/  I2F.F64.U32 R4, R2 ;  /* 0x0000000200047312 */ /* 0x0040640000201800 */
.L_x_4425:
[----:B------:R-:W-:Y:S05]  /*5670*/  BSYNC.RECONVERGENT B6 ;  /* 0x0000000000067941 */ /* 0x000fea0003800200 */
.L_x_4419:
        /* <DEDUP_REMOVED lines=13> */
[----:B------:R-:W-:-:S04]  /*5750*/  @P2 LOP3.LUT R7, R0, 0x80000, RZ, 0xfc, !PT ;  /* 0x0008000000072812 */ /* 0x000fc800078efcff */
[----:B------:R-:W-:Y:S02]  /*5760*/  MOV R5, R7 ;  /* 0x0000000700057202 */ /* 0x000fe40000000f00 */
        /* <DEDUP_REMOVED lines=12> */
.L_x_4450:
[----:B------:R-:W0:Y:S02]  /*5830*/  F2I.S64.F64.TRUNC R4, R4 ;  /* 0x0000000400047311 */ /* 0x000e24000030d900 */
[----:B0-----:R-:W-:-:S05]  /*5840*/  IMAD.MOV.U32 R7, RZ, RZ, R4 ;  /* 0x000000ffff077224 */ /* 0x001fca00078e0004 */
[----:B------:R3:W-:Y:S01]  /*5850*/  STG.E.U8 desc[UR36][R2.64], R7 ;  /* 0x0000000702007986 */ /* 0x0007e2000c101124 */
[----:B------:R-:W-:Y:S05]  /*5860*/  BRA `(.L_x_4452) ;  /* 0x0000000c00e07947 */ /* 0x000fea0003800000 */
.L_x_4449:
        /* <DEDUP_REMOVED lines=9> */
.L_x_4454:
[----:B------:R-:W0:Y:S02]  /*5900*/  F2I.F64.TRUNC R5, R4 ;  /* 0x0000000400057311 */ /* 0x000e24000030d100 */
[----:B0-----:R2:W-:Y:S01]  /*5910*/  STG.E desc[UR36][R2.64], R5 ;  /* 0x0000000502007986 */ /* 0x0015e2000c101924 */
[----:B------:R-:W-:Y:S05]  /*5920*/  BRA `(.L_x_4452) ;  /* 0x0000000c00b07947 */ /* 0x000fea0003800000 */
.L_x_4453:
[----:B------:R-:W0:Y:S02]  /*5930*/  F2I.F64.TRUNC R5, R4 ;  /* 0x0000000400057311 */ /* 0x000e24000030d100 */
[----:B0-----:R0:W-:Y:S01]  /*5940*/  STG.E.U16 desc[UR36][R2.64], R5 ;  /* 0x0000000502007986 */ /* 0x0011e2000c101524 */
[----:B------:R-:W-:Y:S05]  /*5950*/  BRA `(.L_x_4452) ;  /* 0x0000000c00a47947 */ /* 0x000fea0003800000 */
.L_x_4448:
        /* <DEDUP_REMOVED lines=13> */
.L_x_4456:
        /* <DEDUP_REMOVED lines=8> */
.L_x_4455:
        /* <DEDUP_REMOVED lines=10> */
[----:B------:R-:W-:-:S13]  /*5b50*/  MOV R7, RZ ;  /* 0x000000ff00077202 */ /* 0x000fda0000000f00 */
[----:B0-----:R-:W-:-:S05]  /*5b60*/  @!P0 FMUL R6, R6, 1.175494350822287508e-38 ;  /* 0x0080000006068820 */ /* 0x001fca0000400000 */
[----:B------:R0:W-:Y:S01]  /*5b70*/  STG.E.64 desc[UR36][R2.64], R6 ;  /* 0x0000000602007986 */ /* 0x0001e2000c101b24 */
[----:B------:R-:W-:Y:S05]  /*5b80*/  BRA `(.L_x_4452) ;  /* 0x0000000c00187947 */ /* 0x000fea0003800000 */
.L_x_4458:
        /* <DEDUP_REMOVED lines=9> */
.L_x_4457:
[----:B------:R0:W-:Y:S01]  /*5c20*/  STG.E.64 desc[UR36][R2.64], R4 ;  /* 0x0000000402007986 */ /* 0x0001e2000c101b24 */
[----:B------:R-:W-:Y:S05]  /*5c30*/  BRA `(.L_x_4452) ;  /* 0x0000000800ec7947 */ /* 0x000fea0003800000 */
.L_x_4447:
        /* <DEDUP_REMOVED lines=13> */
.L_x_4462:
        /* <DEDUP_REMOVED lines=22> */
.L_x_4465:
[----:B------:R-:W-:-:S04]  /*5e70*/  SHF.R.U32.HI R5, RZ, 0x18, R7 ;  /* 0x00000018ff057819 */ /* 0x000fc80000011607 */
[----:B------:R-:W-:-:S07]  /*5e80*/  LOP3.LUT R0, R0, 0x80, R5, 0xf8, !PT ;  /* 0x0000008000007812 */ /* 0x000fce00078ef805 */
.L_x_4464:
[----:B------:R-:W-:Y:S05]  /*5e90*/  BSYNC.RECONVERGENT B0 ;  /* 0x0000000000007941 */ /* 0x000fea0003800200 */
.L_x_4463:
[----:B------:R0:W-:Y:S01]  /*5ea0*/  STG.E.U8 desc[UR36][R2.64], R0 ;  /* 0x0000000002007986 */ /* 0x0001e2000c101124 */
[----:B------:R-:W-:Y:S05]  /*5eb0*/  BRA `(.L_x_4452) ;  /* 0x00000008004c7947 */ /* 0x000fea0003800000 */
.L_x_4461:
        /* <DEDUP_REMOVED lines=22> */
.L_x_4468:
[----:B------:R-:W-:-:S04]  /*6020*/  SHF.R.U32.HI R5, RZ, 0x18, R7 ;  /* 0x00000018ff057819 */ /* 0x000fc80000011607 */
[----:B------:R-:W-:-:S07]  /*6030*/  LOP3.LUT R0, R0, 0x80, R5, 0xf8, !PT ;  /* 0x0000008000007812 */ /* 0x000fce00078ef805 */
.L_x_4467:
[----:B------:R-:W-:Y:S05]  /*6040*/  BSYNC.RECONVERGENT B0 ;  /* 0x0000000000007941 */ /* 0x000fea0003800200 */
.L_x_4466:
[----:B------:R0:W-:Y:S01]  /*6050*/  STG.E.U8 desc[UR36][R2.64], R0 ;  /* 0x0000000002007986 */ /* 0x0001e2000c101124 */
[----:B------:R-:W-:Y:S05]  /*6060*/  BRA `(.L_x_4452) ;  /* 0x0000000400e07947 */ /* 0x000fea0003800000 */
.L_x_4460:
        /* <DEDUP_REMOVED lines=8> */
[----:B------:R0:W1:Y:S01]  /*60f0*/  F2F.F32.F64 R8, R4 ;  /* 0x0000000400087310 */ /* 0x0000620000301000 */
[----:B------:R-:W-:Y:S01]  /*6100*/  DSETP.GEU.AND P0, PT, |R4|, UR4, PT ;  /* 0x0000000404007e2a */ /* 0x000fe2000bf0e200 */
[----:B0-----:R-:W-:-:S13]  /*6110*/  IMAD.MOV.U32 R5, RZ, RZ, 0xff ;  /* 0x000000ffff057424 */ /* 0x001fda00078e00ff */
[----:B-1----:R-:W-:-:S05]  /*6120*/  @!P0 FMUL R8, R8, 1.175494350822287508e-38 ;  /* 0x0080000008088820 */ /* 0x002fca0000400000 */
[----:B------:R-:W-:-:S04]  /*6130*/  SHF.R.U32.HI R6, RZ, 0x17, R8 ;  /* 0x00000017ff067819 */ /* 0x000fc80000011608 */
[----:B------:R-:W-:-:S04]  /*6140*/  LOP3.LUT R7, R6, 0xff, RZ, 0xc0, !PT ;  /* 0x000000ff06077812 */ /* 0x000fc800078ec0ff */
[----:B------:R-:W-:-:S13]  /*6150*/  ISETP.NE.AND P1, PT, R7, 0xff, PT ;  /* 0x000000ff0700780c */ /* 0x000fda0003f25270 */
[--C-:B------:R-:W-:Y:S02]  /*6160*/  @P1 SHF.R.U32.HI R0, RZ, 0x16, R8.reuse ;  /* 0x00000016ff001819 */ /* 0x100fe40000011608 */
[----:B------:R-:W-:Y:S02]  /*6170*/  @P1 LOP3.LUT P0, RZ, R7, 0x3fffff, R8, 0xf8, !PT ;  /* 0x003fffff07ff1812 */ /* 0x000fe4000780f808 */
[----:B------:R-:W-:-:S04]  /*6180*/  @P1 LOP3.LUT R0, R0, 0x1, RZ, 0xc0, !PT ;  /* 0x0000000100001812 */ /* 0x000fc800078ec0ff */
[----:B------:R-:W-:Y:S02]  /*6190*/  @P1 ISETP.EQ.U32.AND P2, PT, R0, 0x1, P0 ;  /* 0x000000010000180c */ /* 0x000fe40000742070 */
[----:B------:R-:W-:Y:S02]  /*61a0*/  PLOP3.LUT P0, PT, PT, PT, PT, 0x80, 0x8 ;  /* 0x000000000008781c */ /* 0x000fe40003f0f070 */
[----:B------:R-:W-:Y:S02]  /*61b0*/  @P1 PLOP3.LUT P0, PT, P2, PT, PT, 0x80, 0x8 ;  /* 0x000000000008181c */ /* 0x000fe4000170f070 */
[----:B------:R-:W-:-:S11]  /*61c0*/  @P1 IADD3 R0, PT, PT, R6, 0x1, RZ ;  /* 0x0000000106001810 */ /* 0x000fd60007ffe0ff */
[----:B------:R-:W-:-:S05]  /*61d0*/  @!P0 IMAD.MOV R0, RZ, RZ, R6 ;  /* 0x000000ffff008224 */ /* 0x000fca00078e0206 */
[----:B------:R-:W-:-:S05]  /*61e0*/  @P1 MOV R5, R0 ;  /* 0x0000000000051202 */ /* 0x000fca0000000f00 */
[----:B------:R0:W-:Y:S01]  /*61f0*/  STG.E.U8 desc[UR36][R2.64], R5 ;  /* 0x0000000502007986 */ /* 0x0001e2000c101124 */
[----:B------:R-:W-:Y:S05]  /*6200*/  BRA `(.L_x_4452) ;  /* 0x0000000400787947 */ /* 0x000fea0003800000 */
.L_x_4470:
[----:B------:R-:W0:Y:S02]  /*6210*/  F2I.U64.F64.TRUNC R4, R4 ;  /* 0x0000000400047311 */ /* 0x000e24000030d800 */
[----:B0-----:R0:W-:Y:S01]  /*6220*/  STG.E.64 desc[UR36][R2.64], R4 ;  /* 0x0000000402007986 */ /* 0x0011e2000c101b24 */
[----:B------:R-:W-:Y:S05]  /*6230*/  BRA `(.L_x_4452) ;  /* 0x00000004006c7947 */ /* 0x000fea0003800000 */
.L_x_4469:
[----:B------:R-:W0:Y:S02]  /*6240*/  F2I.U32.F64.TRUNC R5, R4 ;  /* 0x0000000400057311 */ /* 0x000e24000030d000 */
[----:B0-----:R0:W-:Y:S01]  /*6250*/  STG.E desc[UR36][R2.64], R5 ;  /* 0x0000000502007986 */ /* 0x0011e2000c101924 */
[----:B------:R-:W-:Y:S05]  /*6260*/  BRA `(.L_x_4452) ;  /* 0x0000000400607947 */ /* 0x000fea0003800000 */
.L_x_4459:
        /* <DEDUP_REMOVED lines=10> */
.L_x_4472:
[----:B------:R-:W-:-:S05]  /*6310*/  CS2R R6, SRZ ;  /* 0x0000000000067805 */ /* 0x000fca000001ff00 */
[----:B------:R0:W-:Y:S01]  /*6320*/  STG.E.128 desc[UR36][R2.64], R4 ;  /* 0x0000000402007986 */ /* 0x0001e2000c101d24 */
[----:B------:R-:W-:Y:S05]  /*6330*/  BRA `(.L_x_4452) ;  /* 0x00000004002c7947 */ /* 0x000fea0003800000 */
.L_x_4471:
[----:B------:R-:W-:-:S09]  /*6340*/  UISETP.NE.AND UP0, UPT, UR6, 0xf, UPT ;  /* 0x0000000f0600788c */ /* 0x000fd2000bf05270 */
[----:B------:R-:W-:Y:S05]  /*6350*/  BRA.U !UP0, `(.L_x_4473) ;  /* 0x0000000508087547 */ /* 0x000fea000b800000 */
[----:B------:R-:W-:-:S09]  /*6360*/  UISETP.NE.AND UP0, UPT, UR6, 0x17, UPT ;  /* 0x000000170600788c */ /* 0x000fd2000bf05270 */
[----:B------:R-:W-:Y:S05]  /*6370*/  BRA.U !UP0, `(.L_x_4474) ;  /* 0x0000000108a07547 */ /* 0x000fea000b800000 */
[----:B------:R-:W-:-:S09]  /*6380*/  UISETP.NE.AND UP0, UPT, UR6, 0x18, UPT ;  /* 0x000000180600788c */ /* 0x000fd2000bf05270 */
[----:B------:R-:W-:Y:S05]  /*6390*/  BRA.U !UP0, `(.L_x_4475) ;  /* 0x0000000108447547 */ /* 0x000fea000b800000 */
.L_x_4451:
        /* <DEDUP_REMOVED lines=10> */
[----:B---3--:R-:W-:Y:S01]  /*6440*/  IMAD.U32 R6, RZ, RZ, UR6 ;  /* 0x00000006ff067e24 */ /* 0x008fe2000f8e00ff */
[----:B------:R-:W-:Y:S01]  /*6450*/  MOV R7, UR7 ;  /* 0x0000000700077c02 */ /* 0x000fe20008000f00 */
[----:B----4-:R-:W-:Y:S01]  /*6460*/  IMAD.U32 R10, RZ, RZ, UR8 ;  /* 0x00000008ff0a7e24 */ /* 0x010fe2000f8e00ff */
[----:B-1----:R-:W-:-:S07]  /*6470*/  MOV R11, UR9 ;  /* 0x00000009000b7c02 */ /* 0x002fce0008000f00 */
[----:B------:R-:W-:-:S07]  /*6480*/  LEPC R20, `(.L_x_4476) ;  /* 0x000000001014794e */ /* 0x000fce0000000000 */
[----:B--2---:R-:W-:Y:S05]  /*6490*/  CALL.ABS.NOINC R2 ;  /* 0x0000000002007343 */ /* 0x004fea0003c00000 */
.L_x_4476:
[----:B------:R-:W-:Y:S05]  /*64a0*/  BRA `(.L_x_4452) ;  /* 0x0000000000d07947 */ /* 0x000fea0003800000 */
.L_x_4475:
[----:B------:R-:W-:Y:S01]  /*64b0*/  UMOV UR4, 0xf0000000 ;  /* 0xf000000000047882 */ /* 0x000fe20000000000 */
[----:B------:R-:W-:Y:S01]  /*64c0*/  UMOV UR5, 0x380fffff ;  /* 0x380fffff00057882 */ /* 0x000fe20000000000 */
[----:B------:R-:W0:Y:S01]  /*64d0*/  F2F.F32.F64 R9, R4 ;  /* 0x0000000400097310 */ /* 0x000e220000301000 */
[----:B------:R-:W-:Y:S01]  /*64e0*/  DSETP.GEU.AND P0, PT, |R4|, UR4, PT ;  /* 0x0000000404007e2a */ /* 0x000fe2000bf0e200 */
[----:B------:R-:W-:Y:S01]  /*64f0*/  BSSY.RECONVERGENT B0, `(.L_x_4477) ;  /* 0x000000d000007945 */ /* 0x000fe20003800200 */
[----:B------:R-:W-:-:S12]  /*6500*/  MOV R0, 0x7f ;  /* 0x0000007f00007802 */ /* 0x000fd80000000f00 */
[----:B0-----:R-:W-:-:S05]  /*6510*/  @!P0 FMUL R9, R9, 1.175494350822287508e-38 ;  /* 0x0080000009098820 */ /* 0x001fca0000400000 */
        /* <DEDUP_REMOVED lines=10> */
.L_x_4478:
[----:B------:R-:W-:Y:S05]  /*65c0*/  BSYNC.RECONVERGENT B0 ;  /* 0x0000000000007941 */ /* 0x000fea0003800200 */
.L_x_4477:
[----:B------:R-:W-:-:S05]  /*65d0*/  LOP3.LUT R7, R0, 0x80, R7, 0xf8, !PT ;  /* 0x0000008000077812 */ /* 0x000fca00078ef807 */
[----:B------:R0:W-:Y:S01]  /*65e0*/  STG.E.U8 desc[UR36][R2.64], R7 ;  /* 0x0000000702007986 */ /* 0x0001e2000c101124 */
[----:B------:R-:W-:Y:S05]  /*65f0*/  BRA `(.L_x_4452) ;  /* 0x00000000007c7947 */ /* 0x000fea0003800000 */
.L_x_4474:
[----:B------:R-:W-:Y:S01]  /*6600*/  UMOV UR4, 0xf0000000 ;  /* 0xf000000000047882 */ /* 0x000fe20000000000 */
[----:B------:R-:W-:Y:S01]  /*6610*/  UMOV UR5, 0x380fffff ;  /* 0x380fffff00057882 */ /* 0x000fe20000000000 */
[----:B------:R-:W0:Y:S01]  /*6620*/  F2F.F32.F64 R7, R4 ;  /* 0x0000000400077310 */ /* 0x000e220000301000 */
[----:B------:R-:W-:Y:S01]  /*6630*/  DSETP.GEU.AND P0, PT, |R4|, UR4, PT ;  /* 0x0000000404007e2a */ /* 0x000fe2000bf0e200 */
[----:B------:R-:W-:-:S13]  /*6640*/  BSSY.RECONVERGENT B0, `(.L_x_4479) ;  /* 0x000000f000007945 */ /* 0x000fda0003800200 */
        /* <DEDUP_REMOVED lines=11> */
.L_x_4480:
[----:B------:R-:W-:Y:S01]  /*6700*/  IMAD.MOV.U32 R0, RZ, RZ, 0x7f ;  /* 0x0000007fff007424 */ /* 0x000fe200078e00ff */
[----:B------:R-:W-:-:S04]  /*6710*/  ISETP.GT.U32.AND P0, PT, R6, 0x7f800000, PT ;  /* 0x7f8000000600780c */ /* 0x000fc80003f04070 */
[----:B------:R-:W-:-:S09]  /*6720*/  SEL R0, R0, 0x7c, P0 ;  /* 0x0000007c00007807 */ /* 0x000fd20000000000 */
.L_x_4481:
[----:B------:R-:W-:Y:S05]  /*6730*/  BSYNC.RECONVERGENT B0 ;  /* 0x0000000000007941 */ /* 0x000fea0003800200 */
.L_x_4479:
[----:B------:R-:W-:-:S04]  /*6740*/  SHF.R.U32.HI R5, RZ, 0x18, R7 ;  /* 0x00000018ff057819 */ /* 0x000fc80000011607 */
[----:B------:R-:W-:-:S05]  /*6750*/  LOP3.LUT R5, R0, 0x80, R5, 0xf8, !PT ;  /* 0x0000008000057812 */ /* 0x000fca00078ef805 */
[----:B------:R0:W-:Y:S01]  /*6760*/  STG.E.U8 desc[UR36][R2.64], R5 ;  /* 0x0000000502007986 */ /* 0x0001e2000c101124 */
[----:B------:R-:W-:Y:S05]  /*6770*/  BRA `(.L_x_4452) ;  /* 0x00000000001c7947 */ /* 0x000fea0003800000 */
.L_x_4473:
[----:B------:R-:W-:Y:S01]  /*6780*/  UMOV UR4, 0xf0000000 ;  /* 0xf000000000047882 */ /* 0x000fe20000000000 */
[----:B------:R-:W-:Y:S01]  /*6790*/  UMOV UR5, 0x380fffff ;  /* 0x380fffff00057882 */ /* 0x000fe20000000000 */
[----:B------:R-:W0:Y:S01]  /*67a0*/  F2F.F32.F64 R0, R4 ;  /* 0x0000000400007310 */ /* 0x000e220000301000 */
[----:B------:R-:W-:-:S14]  /*67b0*/  DSETP.GEU.AND P0, PT, |R4|, UR4, PT ;  /* 0x0000000404007e2a */ /* 0x000fdc000bf0e200 */
[----:B0-----:R-:W-:-:S05]  /*67c0*/  @!P0 FMUL R0, R0, 1.175494350822287508e-38 ;  /* 0x0080000000008820 */ /* 0x001fca0000400000 */
[----:B------:R-:W-:-:S05]  /*67d0*/  F2FP.BF16.F32.PACK_AB R0, RZ, R0 ;  /* 0x00000000ff00723e */ /* 0x000fca00000010ff */
[----:B------:R0:W-:Y:S02]  /*67e0*/  STG.E.U16 desc[UR36][R2.64], R0 ;  /* 0x0000000002007986 */ /* 0x0001e4000c101524 */
.L_x_4452:
[----:B------:R-:W-:-:S07]  /*67f0*/  IADD3 R17, PT, PT, R17, 0x80, RZ ;  /* 0x0000008011117810 */ /* 0x000fce0007ffe0ff */
.L_x_4417:
[----:B------:R-:W-:Y:S05]  /*6800*/  BSYNC.RECONVERGENT B7 ;  /* 0x0000000000077941 */ /* 0x000fea0003800200 */
.L_x_4416:
[----:B------:R-:W5:Y:S01]  /*6810*/  LDCU UR4, c[0x0][0x380] ;  /* 0x00007000ff0477ac */ /* 0x000f620008000800 */
[----:B------:R-:W-:Y:S01]  /*6820*/  BSSY.RECONVERGENT B7, `(.L_x_4482) ;  /* 0x0000338000077945 */ /* 0x000fe20003800200 */
[----:B-----5:R-:W-:-:S13]  /*6830*/  ISETP.GE.AND P0, PT, R17, UR4, PT ;  /* 0x0000000411007c0c */ /* 0x020fda000bf06270 */
[----:B------:R-:W-:Y:S05]  /*6840*/  @P0 BRA `(.L_x_4483) ;  /* 0x0000003000d40947 */ /* 0x000fea0003800000 */
[----:B------:R-:W5:Y:S01]  /*6850*/  LDCU UR4, c[0x0][0x388] ;  /* 0x00007100ff0477ac */ /* 0x000f620008000800 */
[----:B0--34-:R-:W-:Y:S01]  /*6860*/  IMAD.MOV.U32 R0, RZ, RZ, RZ ;  /* 0x000000ffff007224 */ /* 0x019fe200078e00ff */
[----:B------:R-:W-:Y:S01]  /*6870*/  MOV R16, RZ ;  /* 0x000000ff00107202 */ /* 0x000fe20000000f00 */
        /* <DEDUP_REMOVED lines=8> */
[----:B------:R-:W-:-:S04]  /*6900*/  SHF.R.U32.HI R3, RZ, UR5, R2 ;  /* 0x00000005ff037c19 */ /* 0x000fc80008011602 */
[----:B------:R-:W-:-:S05]  /*6910*/  IADD3 R0, PT, PT, -R3, RZ, RZ ;  /* 0x000000ff03007210 */ /* 0x000fca0007ffe1ff */
        /* <DEDUP_REMOVED lines=290> */
.L_x_4484:
        /* <DEDUP_REMOVED lines=18> */
.L_x_4489:
[----:B------:R-:W2:Y:S02]  /*7c60*/  LDG.E.U8 R2, desc[UR36][R2.64] ;  /* 0x0000002402027981 */ /* 0x000ea4000c1e1100 */
[----:B--2---:R0:W1:Y:S01]  /*7c70*/  I2F.F64.U16 R4, R2 ;  /* 0x0000000200047312 */ /* 0x0040620000101800 */
[----:B------:R-:W-:Y:S05]  /*7c80*/  BRA `(.L_x_4491) ;  /* 0x0000000c00607947 */ /* 0x000fea0003800000 */
.L_x_4488:
[----:B------:R-:W-:-:S09]  /*7c90*/  UISETP.NE.AND UP0, UPT, UR4, 0x2, UPT ;  /* 0x000000020400788c */ /* 0x000fd2000bf05270 */
[----:B------:R-:W-:Y:S05]  /*7ca0*/  BRA.U !UP0, `(.L_x_4492) ;  /* 0x0000000108287547 */ /* 0x000fea000b800000 */
[----:B------:R-:W-:-:S09]  /*7cb0*/  UISETP.NE.AND UP0, UPT, UR4, 0x3, UPT ;  /* 0x000000030400788c */ /* 0x000fd2000bf05270 */
[----:B------:R-:W-:Y:S05]  /*7cc0*/  BRA.U !UP0, `(.L_x_4493) ;  /* 0x0000000108147547 */ /* 0x000fea000b800000 */
[----:B------:R-:W-:-:S09]  /*7cd0*/  UISETP.NE.AND UP0, UPT, UR4, 0x4, UPT ;  /* 0x000000040400788c */ /* 0x000fd2000bf05270 */
[----:B------:R-:W-:Y:S05]  /*7ce0*/  BRA.U UP0, `(.L_x_4490) ;  /* 0x0000000900ec7547 */ /* 0x000fea000b800000 */
[----:B------:R-:W2:Y:S02]  /*7cf0*/  LDG.E.64 R4, desc[UR36][R2.64] ;  /* 0x0000002402047981 */ /* 0x000ea4000c1e1b00 */
[----:B--2---:R-:W2:Y:S01]  /*7d00*/  I2F.F64.S64 R4, R4 ;  /* 0x0000000400047312 */ /* 0x004ea20000301c00 */
[----:B------:R-:W-:Y:S05]  /*7d10*/  BRA `(.L_x_4491) ;  /* 0x0000000c003c7947 */ /* 0x000fea0003800000 */
.L_x_4493:
[----:B------:R-:W2:Y:S02]  /*7d20*/  LDG.E R2, desc[UR36][R2.64] ;  /* 0x0000002402027981 */ /* 0x000ea4000c1e1900 */
[----:B--2---:R3:W4:Y:S01]  /*7d30*/  I2F.F64 R4, R2 ;  /* 0x0000000200047312 */ /* 0x0047220000201c00 */
[----:B------:R-:W-:Y:S05]  /*7d40*/  BRA `(.L_x_4491) ;  /* 0x0000000c00307947 */ /* 0x000fea0003800000 */
.L_x_4492:
[----:B------:R-:W2:Y:S02]  /*7d50*/  LDG.E.U16 R2, desc[UR36][R2.64] ;  /* 0x0000002402027981 */ /* 0x000ea4000c1e1500 */
[----:B--2---:R0:W1:Y:S01]  /*7d60*/  I2F.F64.S16 R4, R2 ;  /* 0x0000000200047312 */ /* 0x0040620000101c00 */
[----:B------:R-:W-:Y:S05]  /*7d70*/  BRA `(.L_x_4491) ;  /* 0x0000000c00247947 */ /* 0x000fea0003800000 */
.L_x_4487:
        /* <DEDUP_REMOVED lines=10> */
.L_x_4495:
[----:B------:R-:W2:Y:S02]  /*7e20*/  LDG.E.U16 R0, desc[UR36][R2.64] ;  /* 0x0000002402007981 */ /* 0x000ea4000c1e1500 */
[----:B--2---:R-:W-:-:S05]  /*7e30*/  HADD2.F32 R0, -RZ, R0.H0_H0 ;  /* 0x20000000ff007230 */ /* 0x004fca0000004100 */
[----:B------:R-:W-:-:S04]  /*7e40*/  FMUL.FTZ R0, R0, 1 ;  /* 0x3f80000000007820 */ /* 0x000fc80000410000 */
[----:B------:R0:W1:Y:S01]  /*7e50*/  F2F.F64.F32 R4, R0 ;  /* 0x0000000000047310 */ /* 0x0000620000201800 */
[----:B------:R-:W-:Y:S05]  /*7e60*/  BRA `(.L_x_4491) ;  /* 0x0000000800e87947 */ /* 0x000fea0003800000 */
.L_x_4494:
        /* <DEDUP_REMOVED lines=10> */
.L_x_4497:
[----:B------:R-:W2:Y:S02]  /*7f10*/  LDG.E.U16 R2, desc[UR36][R2.64] ;  /* 0x0000002402027981 */ /* 0x000ea4000c1e1500 */
[----:B--2---:R-:W-:-:S05]  /*7f20*/  HADD2.F32 R0, -RZ, R2.H0_H0 ;  /* 0x20000002ff007230 */ /* 0x004fca0000004100 */
[----:B------:R-:W-:-:S04]  /*7f30*/  FMUL.FTZ R0, R0, 1 ;  /* 0x3f80000000007820 */ /* 0x000fc80000410000 */
[----:B------:R0:W1:Y:S01]  /*7f40*/  F2F.F64.F32 R4, R0 ;  /* 0x0000000000047310 */ /* 0x0000620000201800 */
[----:B------:R-:W-:Y:S05]  /*7f50*/  BRA `(.L_x_4491) ;  /* 0x0000000800ac7947 */ /* 0x000fea0003800000 */
.L_x_4496:
[----:B------:R0:W5:Y:S01]  /*7f60*/  LDG.E.64 R4, desc[UR36][R2.64] ;  /* 0x0000002402047981 */ /* 0x000162000c1e1b00 */
[----:B------:R-:W-:Y:S05]  /*7f70*/  BRA `(.L_x_4491) ;  /* 0x0000000800a47947 */ /* 0x000fea0003800000 */
.L_x_4486:
        /* <DEDUP_REMOVED lines=9> */
[----:B------:R-:W-:Y:S01]  /*8010*/  HFMA2 R4, -RZ, RZ, 0, 0 ;  /* 0x00000000ff047431 */ /* 0x000fe200000001ff */
[----:B--2---:R-:W-:-:S04]  /*8020*/  ISETP.NE.AND P0, PT, R2, RZ, PT ;  /* 0x000000ff0200720c */ /* 0x004fc80003f05270 */
[----:B------:R-:W-:Y:S01]  /*8030*/  FSEL R5, RZ, 1.875, !P0 ;  /* 0x3ff00000ff057808 */ /* 0x000fe20004000000 */
[----:B------:R-:W-:Y:S08]  /*8040*/  BRA `(.L_x_4491) ;  /* 0x0000000800707947 */ /* 0x000ff00003800000 */
.L_x_4500:
[----:B------:R0:W5:Y:S01]  /*8050*/  LDG.E.64 R4, desc[UR36][R2.64] ;  /* 0x0000002402047981 */ /* 0x000162000c1e1b00 */
[----:B------:R-:W-:Y:S05]  /*8060*/  BRA `(.L_x_4491) ;  /* 0x0000000800687947 */ /* 0x000fea0003800000 */
.L_x_4499:
        /* <DEDUP_REMOVED lines=27> */
.L_x_4502:
        /* <DEDUP_REMOVED lines=12> */
[----:B------:R0:W1:Y:S01]  /*82e0*/  F2F.F64.F32 R4, R0 ;  /* 0x0000000000047310 */ /* 0x0000620000201800 */
[----:B------:R-:W-:Y:S05]  /*82f0*/  BRA `(.L_x_4491) ;  /* 0x0000000400c47947 */ /* 0x000fea0003800000 */
.L_x_4501:
[----:B------:R-:W2:Y:S02]  /*8300*/  LDG.E.U16 R0, desc[UR36][R2.64] ;  /* 0x0000002402007981 */ /* 0x000ea4000c1e1500 */
[----:B--2---:R-:W-:-:S05]  /*8310*/  SHF.L.U32 R0, R0, 0x10, RZ ;  /* 0x0000001000007819 */ /* 0x004fca00000006ff */
[----:B------:R-:W-:-:S04]  /*8320*/  FMUL.FTZ R0, R0, 1 ;  /* 0x3f80000000007820 */ /* 0x000fc80000410000 */
[----:B------:R0:W1:Y:S01]  /*8330*/  F2F.F64.F32 R4, R0 ;  /* 0x0000000000047310 */ /* 0x0000620000201800 */
[----:B------:R-:W-:Y:S05]  /*8340*/  BRA `(.L_x_4491) ;  /* 0x0000000400b07947 */ /* 0x000fea0003800000 */
.L_x_4498:
        /* <DEDUP_REMOVED lines=11> */
.L_x_4505:
        /* <DEDUP_REMOVED lines=21> */
.L_x_4507:
[----:B------:R-:W-:Y:S05]  /*8550*/  BSYNC.RECONVERGENT B0 ;  /* 0x0000000000007941 */ /* 0x000fea0003800200 */
.L_x_4506:
[----:B------:R-:W-:Y:S01]  /*8560*/  IMAD.SHL.U32 R0, R0, 0x100000, RZ ;  /* 0x0010000000007824 */ /* 0x000fe200078e00ff */
[----:B------:R-:W-:-:S04]  /*8570*/  LEA R2, R2, 0x3b800000, 0x17 ;  /* 0x3b80000002027811 */ /* 0x000fc800078eb8ff */
[----:B------:R-:W-:-:S05]  /*8580*/  LOP3.LUT R0, R2, R0, R7, 0xfe, !PT ;  /* 0x0000000002007212 */ /* 0x000fca00078efe07 */
[----:B------:R-:W-:-:S04]  /*8590*/  FMUL.FTZ R0, R0, 1 ;  /* 0x3f80000000007820 */ /* 0x000fc80000410000 */
[----:B------:R0:W1:Y:S01]  /*85a0*/  F2F.F64.F32 R4, R0 ;  /* 0x0000000000047310 */ /* 0x0000620000201800 */
[----:B------:R-:W-:Y:S05]  /*85b0*/  BRA `(.L_x_4491) ;  /* 0x0000000400147947 */ /* 0x000fea0003800000 */
.L_x_4504:
        /* <DEDUP_REMOVED lines=21> */
.L_x_4509:
[----:B------:R-:W-:Y:S05]  /*8710*/  BSYNC.RECONVERGENT B0 ;  /* 0x0000000000007941 */ /* 0x000fea0003800200 */
.L_x_4508:
[----:B------:R-:W-:Y:S02]  /*8720*/  SHF.L.U32 R0, R0, 0x15, RZ ;  /* 0x0000001500007819 */ /* 0x000fe400000006ff */
[----:B------:R-:W-:-:S04]  /*8730*/  LEA R2, R2, 0x37800000, 0x17 ;  /* 0x3780000002027811 */ /* 0x000fc800078eb8ff */
[----:B------:R-:W-:-:S05]  /*8740*/  LOP3.LUT R0, R2, R0, R7, 0xfe, !PT ;  /* 0x0000000002007212 */ /* 0x000fca00078efe07 */
[----:B------:R-:W-:-:S04]  /*8750*/  FMUL.FTZ R0, R0, 1 ;  /* 0x3f80000000007820 */ /* 0x000fc80000410000 */
[----:B------:R0:W1:Y:S01]  /*8760*/  F2F.F64.F32 R4, R0 ;  /* 0x0000000000047310 */ /* 0x0000620000201800 */
[----:B------:R-:W-:Y:S05]  /*8770*/  BRA `(.L_x_4491) ;  /* 0x0000000000a47947 */ /* 0x000fea0003800000 */
.L_x_4503:
        /* <DEDUP_REMOVED lines=18> */
.L_x_4490:
        /* <DEDUP_REMOVED lines=16> */
.L_x_4512:
[----:B------:R-:W-:Y:S01]  /*89a0*/  CS2R R4, SRZ ;  /* 0x0000000000047805 */ /* 0x000fe2000001ff00 */
[----:B------:R-:W-:Y:S06]  /*89b0*/  BRA `(.L_x_4491) ;  /* 0x0000000000147947 */ /* 0x000fec0003800000 */
.L_x_4511:
[----:B------:R-:W2:Y:S02]  /*89c0*/  LDG.E.64 R4, desc[UR36][R2.64] ;  /* 0x0000002402047981 */ /* 0x000ea4000c1e1b00 */
[----:B--2---:R-:W0:Y:S01]  /*89d0*/  I2F.F64.U64 R4, R4 ;  /* 0x0000000400047312 */ /* 0x004e220000301800 */
[----:B------:R-:W-:Y:S05]  /*89e0*/  BRA `(.L_x_4491) ;  /* 0x0000000000087947 */ /* 0x000fea0003800000 */
.L_x_4510:
[----:B------:R-:W2:Y:S02]  /*89f0*/  LDG.E R2, desc[UR36][R2.64] ;  /* 0x0000002402027981 */ /* 0x000ea4000c1e1900 */
[----:B--2---:R0:W1:Y:S02]  /*8a00*/  I2F.F64.U32 R4, R2 ;  /* 0x0000000200047312 */ /* 0x0040640000201800 */
.L_x_4491:
[----:B------:R-:W-:Y:S05]  /*8a10*/  BSYNC.RECONVERGENT B6 ;  /* 0x0000000000067941 */ /* 0x000fea0003800200 */
.L_x_4485:
[----:B------:R-:W3:Y:S01]  /*8a20*/  LDCU.64 UR4, c[0x0][0x598] ;  /* 0x0000b300ff0477ac */ /* 0x000ee20008000a00 */
[----:B012-45:R-:W-:Y:S01]  /*8a30*/  IMAD.MOV.U32 R0, RZ, RZ, R5 ;  /* 0x000000ffff007224 */ /* 0x037fe200078e0005 */
[----:B------:R-:W0:Y:S01]  /*8a40*/  LDCU.64 UR8, c[0x0][0x580] ;  /* 0x0000b000ff0877ac */ /* 0x000e220008000a00 */
[----:B------:R-:W-:Y:S01]  /*8a50*/  UPRMT UR7, UR41, 0x9910, URZ ;  /* 0x0000991029077896 */ /* 0x000fe200080000ff */
[----:B---3--:R-:W-:Y:S01]  /*8a60*/  DSETP.MIN.AND P1, P2, R4, UR4, PT ;  /* 0x0000000404007e2a */ /* 0x008fe2000ba20000 */
        /* <DEDUP_REMOVED lines=22> */
.L_x_4516:
[----:B------:R-:W0:Y:S02]  /*8bd0*/  F2I.S64.F64.TRUNC R4, R4 ;  /* 0x0000000400047311 */ /* 0x000e24000030d900 */
[----:B0-----:R-:W-:-:S05]  /*8be0*/  IMAD.MOV.U32 R7, RZ, RZ, R4 ;  /* 0x000000ffff077224 */ /* 0x001fca00078e0004 */
[----:B------:R0:W-:Y:S01]  /*8bf0*/  STG.E.U8 desc[UR36][R2.64], R7 ;  /* 0x0000000702007986 */ /* 0x0001e2000c101124 */
[----:B------:R-:W-:Y:S05]  /*8c00*/  BRA `(.L_x_4518) ;  /* 0x0000000c00e07947 */ /* 0x000fea0003800000 */
.L_x_4515:
        /* <DEDUP_REMOVED lines=9> */
.L_x_4520:
[----:B------:R-:W0:Y:S02]  /*8ca0*/  F2I.F64.TRUNC R5, R4 ;  /* 0x0000000400057311 */ /* 0x000e24000030d100 */
[----:B0-----:R0:W-:Y:S01]  /*8cb0*/  STG.E desc[UR36][R2.64], R5 ;  /* 0x0000000502007986 */ /* 0x0011e2000c101924 */
[----:B------:R-:W-:Y:S05]  /*8cc0*/  BRA `(.L_x_4518) ;  /* 0x0000000c00b07947 */ /* 0x000fea0003800000 */
.L_x_4519:
[----:B------:R-:W0:Y:S02]  /*8cd0*/  F2I.F64.TRUNC R5, R4 ;  /* 0x0000000400057311 */ /* 0x000e24000030d100 */
[----:B0-----:R0:W-:Y:S01]  /*8ce0*/  STG.E.U16 desc[UR36][R2.64], R5 ;  /* 0x0000000502007986 */ /* 0x0011e2000c101524 */
[----:B------:R-:W-:Y:S05]  /*8cf0*/  BRA `(.L_x_4518) ;  /* 0x0000000c00a47947 */ /* 0x000fea0003800000 */
.L_x_4514:
        /* <DEDUP_REMOVED lines=13> */
.L_x_4522:
        /* <DEDUP_REMOVED lines=8> */
.L_x_4521:
        /* <DEDUP_REMOVED lines=14> */
.L_x_4524:
        /* <DEDUP_REMOVED lines=9> */
.L_x_4523:
[----:B------:R0:W-:Y:S01]  /*8fc0*/  STG.E.64 desc[UR36][R2.64], R4 ;  /* 0x0000000402007986 */ /* 0x0001e2000c101b24 */
[----:B------:R-:W-:Y:S05]  /*8fd0*/  BRA `(.L_x_4518) ;  /* 0x0000000800ec7947 */ /* 0x000fea0003800000 */
.L_x_4513:
        /* <DEDUP_REMOVED lines=13> */
.L_x_4528:
        /* <DEDUP_REMOVED lines=22> */
.L_x_4531:
[----:B------:R-:W-:-:S04]  /*9210*/  SHF.R.U32.HI R5, RZ, 0x18, R7 ;  /* 0x00000018ff057819 */ /* 0x000fc80000011607 */
[----:B------:R-:W-:-:S07]  /*9220*/  LOP3.LUT R0, R0, 0x80, R5, 0xf8, !PT ;  /* 0x0000008000007812 */ /* 0x000fce00078ef805 */
.L_x_4530:
[----:B------:R-:W-:Y:S05]  /*9230*/  BSYNC.RECONVERGENT B0 ;  /* 0x0000000000007941 */ /* 0x000fea0003800200 */
.L_x_4529:
[----:B------:R3:W-:Y:S01]  /*9240*/  STG.E.U8 desc[UR36][R2.64], R0 ;  /* 0x0000000002007986 */ /* 0x0007e2000c101124 */
[----:B------:R-:W-:Y:S05]  /*9250*/  BRA `(.L_x_4518) ;  /* 0x00000008004c7947 */ /* 0x000fea0003800000 */
.L_x_4527:
        /* <DEDUP_REMOVED lines=22> */
.L_x_4534:
[----:B------:R-:W-:-:S04]  /*93c0*/  SHF.R.U32.HI R5, RZ, 0x18, R7 ;  /* 0x00000018ff057819 */ /* 0x000fc80000011607 */
[----:B------:R-:W-:-:S07]  /*93d0*/  LOP3.LUT R0, R0, 0x80, R5, 0xf8, !PT ;  /* 0x0000008000007812 */ /* 0x000fce00078ef805 */
.L_x_4533:
[----:B------:R-:W-:Y:S05]  /*93e0*/  BSYNC.RECONVERGENT B0 ;  /* 0x0000000000007941 */ /* 0x000fea0003800200 */
.L_x_4532:
[----:B------:R0:W-:Y:S01]  /*93f0*/  STG.E.U8 desc[UR36][R2.64], R0 ;  /* 0x0000000002007986 */ /* 0x0001e2000c101124 */
[----:B------:R-:W-:Y:S05]  /*9400*/  BRA `(.L_x_4518) ;  /* 0x0000000400e07947 */ /* 0x000fea0003800000 */
.L_x_4526:
        /* <DEDUP_REMOVED lines=26> */
.L_x_4536:
[----:B------:R-:W0:Y:S02]  /*95b0*/  F2I.U64.F64.TRUNC R4, R4 ;  /* 0x0000000400047311 */ /* 0x000e24000030d800 */
[----:B0-----:R1:W-:Y:S01]  /*95c0*/  STG.E.64 desc[UR36][R2.64], R4 ;  /* 0x0000000402007986 */ /* 0x0013e2000c101b24 */
[----:B------:R-:W-:Y:S05]  /*95d0*/  BRA `(.L_x_4518) ;  /* 0x00000004006c7947 */ /* 0x000fea0003800000 */
.L_x_4535:
[----:B------:R-:W0:Y:S02]  /*95e0*/  F2I.U32.F64.TRUNC R5, R4 ;  /* 0x0000000400057311 */ /* 0x000e24000030d000 */
[----:B0-----:R0:W-:Y:S01]  /*95f0*/  STG.E desc[UR36][R2.64], R5 ;  /* 0x0000000502007986 */ /* 0x0011e2000c101924 */
[----:B------:R-:W-:Y:S05]  /*9600*/  BRA `(.L_x_4518) ;  /* 0x0000000400607947 */ /* 0x000fea0003800000 */
.L_x_4525:
        /* <DEDUP_REMOVED lines=10> */
.L_x_4538:
[----:B------:R-:W-:-:S05]  /*96b0*/  CS2R R6, SRZ ;  /* 0x0000000000067805 */ /* 0x000fca000001ff00 */
[----:B------:R0:W-:Y:S01]  /*96c0*/  STG.E.128 desc[UR36][R2.64], R4 ;  /* 0x0000000402007986 */ /* 0x0001e2000c101d24 */
[----:B------:R-:W-:Y:S05]  /*96d0*/  BRA `(.L_x_4518) ;  /* 0x00000004002c7947 */ /* 0x000fea0003800000 */
.L_x_4537:
[----:B------:R-:W-:-:S09]  /*96e0*/  UISETP.NE.AND UP0, UPT, UR6, 0xf, UPT ;  /* 0x0000000f0600788c */ /* 0x000fd2000bf05270 */
[----:B------:R-:W-:Y:S05]  /*96f0*/  BRA.U !UP0, `(.L_x_4539) ;  /* 0x0000000508087547 */ /* 0x000fea000b800000 */
[----:B------:R-:W-:-:S09]  /*9700*/  UISETP.NE.AND UP0, UPT, UR6, 0x17, UPT ;  /* 0x000000170600788c */ /* 0x000fd2000bf05270 */
[----:B------:R-:W-:Y:S05]  /*9710*/  BRA.U !UP0, `(.L_x_4540) ;  /* 0x0000000108a07547 */ /* 0x000fea000b800000 */
[----:B------:R-:W-:-:S09]  /*9720*/  UISETP.NE.AND UP0, UPT, UR6, 0x18, UPT ;  /* 0x000000180600788c */ /* 0x000fd2000bf05270 */
[----:B------:R-:W-:Y:S05]  /*9730*/  BRA.U !UP0, `(.L_x_4541) ;  /* 0x0000000108447547 */ /* 0x000fea000b800000 */
.L_x_4517:
        /* <DEDUP_REMOVED lines=16> */
.L_x_4542:
[----:B------:R-:W-:Y:S05]  /*9840*/  BRA `(.L_x_4518) ;  /* 0x0000000000d07947 */ /* 0x000fea0003800000 */
.L_x_4541:
        /* <DEDUP_REMOVED lines=17> */
.L_x_4544:
[----:B------:R-:W-:Y:S05]  /*9960*/  BSYNC.RECONVERGENT B0 ;  /* 0x0000000000007941 */ /* 0x000fea0003800200 */
.L_x_4543:
[----:B------:R-:W-:-:S05]  /*9970*/  LOP3.LUT R7, R0, 0x80, R7, 0xf8, !PT ;  /* 0x0000008000077812 */ /* 0x000fca00078ef807 */
[----:B------:R0:W-:Y:S01]  /*9980*/  STG.E.U8 desc[UR36][R2.64], R7 ;  /* 0x0000000702007986 */ /* 0x0001e2000c101124 */
[----:B------:R-:W-:Y:S05]  /*9990*/  BRA `(.L_x_4518) ;  /* 0x00000000007c7947 */ /* 0x000fea0003800000 */
.L_x_4540:
        /* <DEDUP_REMOVED lines=16> */
.L_x_4546:
[----:B------:R-:W-:Y:S01]  /*9aa0*/  IMAD.MOV.U32 R0, RZ, RZ, 0x7f ;  /* 0x0000007fff007424 */ /* 0x000fe200078e00ff */
[----:B------:R-:W-:-:S04]  /*9ab0*/  ISETP.GT.U32.AND P0, PT, R6, 0x7f800000, PT ;  /* 0x7f8000000600780c */ /* 0x000fc80003f04070 */
[----:B------:R-:W-:-:S09]  /*9ac0*/  SEL R0, R0, 0x7c, P0 ;  /* 0x0000007c00007807 */ /* 0x000fd20000000000 */
.L_x_4547:
[----:B------:R-:W-:Y:S05]  /*9ad0*/  BSYNC.RECONVERGENT B0 ;  /* 0x0000000000007941 */ /* 0x000fea0003800200 */
.L_x_4545:
[----:B------:R-:W-:-:S04]  /*9ae0*/  SHF.R.U32.HI R5, RZ, 0x18, R7 ;  /* 0x00000018ff057819 */ /* 0x000fc80000011607 */
[----:B------:R-:W-:-:S05]  /*9af0*/  LOP3.LUT R5, R0, 0x80, R5, 0xf8, !PT ;  /* 0x0000008000057812 */ /* 0x000fca00078ef805 */
[----:B------:R0:W-:Y:S01]  /*9b00*/  STG.E.U8 desc[UR36][R2.64], R5 ;  /* 0x0000000502007986 */ /* 0x0001e2000c101124 */
[----:B------:R-:W-:Y:S05]  /*9b10*/  BRA `(.L_x_4518) ;  /* 0x00000000001c7947 */ /* 0x000fea0003800000 */
.L_x_4539:
[----:B------:R-:W-:Y:S01]  /*9b20*/  UMOV UR4, 0xf0000000 ;  /* 0xf000000000047882 */ /* 0x000fe20000000000 */
[----:B------:R-:W-:Y:S01]  /*9b30*/  UMOV UR5, 0x380fffff ;  /* 0x380fffff00057882 */ /* 0x000fe20000000000 */
[----:B------:R-:W0:Y:S01]  /*9b40*/  F2F.F32.F64 R0, R4 ;  /* 0x0000000400007310 */ /* 0x000e220000301000 */
[----:B------:R-:W-:-:S14]  /*9b50*/  DSETP.GEU.AND P0, PT, |R4|, UR4, PT ;  /* 0x0000000404007e2a */ /* 0x000fdc000bf0e200 */
[----:B0-----:R-:W-:-:S05]  /*9b60*/  @!P0 FMUL R0, R0, 1.175494350822287508e-38 ;  /* 0x0080000000008820 */ /* 0x001fca0000400000 */
[----:B------:R-:W-:-:S05]  /*9b70*/  F2FP.BF16.F32.PACK_AB R0, RZ, R0 ;  /* 0x00000000ff00723e */ /* 0x000fca00000010ff */
[----:B------:R0:W-:Y:S02]  /*9b80*/  STG.E.U16 desc[UR36][R2.64], R0 ;  /* 0x0000000002007986 */ /* 0x0001e4000c101524 */
.L_x_4518:
[----:B------:R-:W-:-:S07]  /*9b90*/  IADD3 R17, PT, PT, R17, 0x80, RZ ;  /* 0x0000008011117810 */ /* 0x000fce0007ffe0ff */
.L_x_4483:
[----:B------:R-:W-:Y:S05]  /*9ba0*/  BSYNC.RECONVERGENT B7 ;  /* 0x0000000000077941 */ /* 0x000fea0003800200 */
.L_x_4482:
[----:B------:R-:W5:Y:S02]  /*9bb0*/  LDCU UR4, c[0x0][0x380] ;  /* 0x00007000ff0477ac */ /* 0x000f640008000800 */
[----:B-----5:R-:W-:-:S13]  /*9bc0*/  ISETP.GE.AND P0, PT, R17, UR4, PT ;  /* 0x0000000411007c0c */ /* 0x020fda000bf06270 */
[----:B------:R-:W-:Y:S05]  /*9bd0*/  @P0 EXIT ;  /* 0x000000000000094d */ /* 0x000fea0003800000 */
        /* <DEDUP_REMOVED lines=303> */
.L_x_4548:
[----:B------:R-:W0:Y:S01]  /*aed0*/  LDCU.128 UR8, c[0x0][0x580] ;  /* 0x0000b000ff0877ac */ /* 0x000e220008000c00 */
[----:B------:R-:W-:Y:S01]  /*aee0*/  BSSY.RECONVERGENT B6, `(.L_x_4549) ;  /* 0x00000ee000067945 */ /* 0x000fe20003800200 */
[----:B------:R-:W-:-:S04]  /*aef0*/  UPRMT UR4, UR42, 0x9910, URZ ;  /* 0x000099102a047896 */ /* 0x000fc800080000ff */
[----:B------:R-:W-:Y:S01]  /*af00*/  UISETP.GT.AND UP0, UPT, UR4, 0x9, UPT ;  /* 0x000000090400788c */ /* 0x000fe2000bf04270 */
[----:B0-----:R-:W-:Y:S02]  /*af10*/  IADD3 R16, P0, PT, R16, UR8, RZ ;  /* 0x0000000810107c10 */ /* 0x001fe4000ff1e0ff */
[----:B-1----:R-:W-:-:S03]  /*af20*/  IADD3 R4, P1, PT, R0, UR10, RZ ;  /* 0x0000000a00047c10 */ /* 0x002fc6000ff3e0ff */
[----:B------:R-:W-:Y:S01]  /*af30*/  IMAD.X R17, RZ, RZ, UR9, P0 ;  /* 0x00000009ff117e24 */ /* 0x000fe200080e06ff */
[----:B--2---:R-:W-:Y:S02]  /*af40*/  IADD3.X R5, PT, PT, RZ, UR11, RZ, P1, !PT ;  /* 0x0000000bff057c10 */ /* 0x004fe40008ffe4ff */
        /* <DEDUP_REMOVED lines=10> */
[----:B--2---:R-:W3:Y:S01]  /*aff0*/  I2F.F64.S16 R2, R2 ;  /* 0x0000000200027312 */ /* 0x004ee20000101c00 */
[----:B------:R-:W-:Y:S05]  /*b000*/  BRA `(.L_x_4555) ;  /* 0x0000000c006c7947 */ /* 0x000fea0003800000 */
.L_x_4553:
[----:B------:R-:W2:Y:S02]  /*b010*/  LDG.E.U8 R2, desc[UR36][R4.64] ;  /* 0x0000002404027981 */ /* 0x000ea4000c1e1100 */
[----:B--2---:R-:W4:Y:S01]  /*b020*/  I2F.F64.U16 R2, R2 ;  /* 0x0000000200027312 */ /* 0x004f220000101800 */
[----:B------:R-:W-:Y:S05]  /*b030*/  BRA `(.L_x_4555) ;  /* 0x0000000c00607947 */ /* 0x000fea0003800000 */
.L_x_4552:
[----:B------:R-:W-:-:S09]  /*b040*/  UISETP.NE.AND UP0, UPT, UR4, 0x2, UPT ;  /* 0x000000020400788c */ /* 0x000fd2000bf05270 */
[----:B------:R-:W-:Y:S05]  /*b050*/  BRA.U !UP0, `(.L_x_4556) ;  /* 0x0000000108287547 */ /* 0x000fea000b800000 */
[----:B------:R-:W-:-:S09]  /*b060*/  UISETP.NE.AND UP0, UPT, UR4, 0x3, UPT ;  /* 0x000000030400788c */ /* 0x000fd2000bf05270 */
[----:B------:R-:W-:Y:S05]  /*b070*/  BRA.U !UP0, `(.L_x_4557) ;  /* 0x0000000108147547 */ /* 0x000fea000b800000 */
[----:B------:R-:W-:-:S09]  /*b080*/  UISETP.NE.AND UP0, UPT, UR4, 0x4, UPT ;  /* 0x000000040400788c */ /* 0x000fd2000bf05270 */
[----:B------:R-:W-:Y:S05]  /*b090*/  BRA.U UP0, `(.L_x_4554) ;  /* 0x0000000900ec7547 */ /* 0x000fea000b800000 */
[----:B------:R-:W2:Y:S02]  /*b0a0*/  LDG.E.64 R2, desc[UR36][R4.64] ;  /* 0x0000002404027981 */ /* 0x000ea4000c1e1b00 */
[----:B--2---:R-:W1:Y:S01]  /*b0b0*/  I2F.F64.S64 R2, R2 ;  /* 0x0000000200027312 */ /* 0x004e620000301c00 */
[----:B------:R-:W-:Y:S05]  /*b0c0*/  BRA `(.L_x_4555) ;  /* 0x0000000c003c7947 */ /* 0x000fea0003800000 */
.L_x_4557:
[----:B------:R-:W2:Y:S02]  /*b0d0*/  LDG.E R2, desc[UR36][R4.64] ;  /* 0x0000002404027981 */ /* 0x000ea4000c1e1900 */
[----:B--2---:R-:W2:Y:S01]  /*b0e0*/  I2F.F64 R2, R2 ;  /* 0x0000000200027312 */ /* 0x004ea20000201c00 */
[----:B------:R-:W-:Y:S05]  /*b0f0*/  BRA `(.L_x_4555) ;  /* 0x0000000c00307947 */ /* 0x000fea0003800000 */
.L_x_4556:
[----:B------:R-:W2:Y:S02]  /*b100*/  LDG.E.U16 R2, desc[UR36][R4.64] ;  /* 0x0000002404027981 */ /* 0x000ea4000c1e1500 */
[----:B--2---:R-:W0:Y:S01]  /*b110*/  I2F.F64.S16 R2, R2 ;  /* 0x0000000200027312 */ /* 0x004e220000101c00 */
[----:B------:R-:W-:Y:S05]  /*b120*/  BRA `(.L_x_4555) ;  /* 0x0000000c00247947 */ /* 0x000fea0003800000 */
.L_x_4551:
        /* <DEDUP_REMOVED lines=10> */
.L_x_4559:
[----:B------:R-:W2:Y:S02]  /*b1d0*/  LDG.E.U16 R0, desc[UR36][R4.64] ;  /* 0x0000002404007981 */ /* 0x000ea4000c1e1500 */
[----:B--2---:R-:W-:-:S05]  /*b1e0*/  HADD2.F32 R0, -RZ, R0.H0_H0 ;  /* 0x20000000ff007230 */ /* 0x004fca0000004100 */
[----:B------:R-:W-:-:S04]  /*b1f0*/  FMUL.FTZ R0, R0, 1 ;  /* 0x3f80000000007820 */ /* 0x000fc80000410000 */
[----:B------:R0:W1:Y:S01]  /*b200*/  F2F.F64.F32 R2, R0 ;  /* 0x0000000000027310 */ /* 0x0000620000201800 */
[----:B------:R-:W-:Y:S05]  /*b210*/  BRA `(.L_x_4555) ;  /* 0x0000000800e87947 */ /* 0x000fea0003800000 */
.L_x_4558:
        /* <DEDUP_REMOVED lines=10> */
.L_x_4561:
[----:B------:R-:W2:Y:S02]  /*b2c0*/  LDG.E.U16 R4, desc[UR36][R4.64] ;  /* 0x0000002404047981 */ /* 0x000ea4000c1e1500 */
[----:B--2---:R-:W-:-:S05]  /*b2d0*/  HADD2.F32 R0, -RZ, R4.H0_H0 ;  /* 0x20000004ff007230 */ /* 0x004fca0000004100 */
[----:B------:R-:W-:-:S04]  /*b2e0*/  FMUL.FTZ R0, R0, 1 ;  /* 0x3f80000000007820 */ /* 0x000fc80000410000 */
[----:B------:R0:W1:Y:S01]  /*b2f0*/  F2F.F64.F32 R2, R0 ;  /* 0x0000000000027310 */ /* 0x0000620000201800 */
[----:B------:R-:W-:Y:S05]  /*b300*/  BRA `(.L_x_4555) ;  /* 0x0000000800ac7947 */ /* 0x000fea0003800000 */
.L_x_4560:
[----:B------:R0:W5:Y:S01]  /*b310*/  LDG.E.64 R2, desc[UR36][R4.64] ;  /* 0x0000002404027981 */ /* 0x000162000c1e1b00 */
[----:B------:R-:W-:Y:S05]  /*b320*/  BRA `(.L_x_4555) ;  /* 0x0000000800a47947 */ /* 0x000fea0003800000 */
.L_x_4550:
        /* <DEDUP_REMOVED lines=9> */
[----:B------:R-:W-:Y:S01]  /*b3c0*/  IMAD.MOV.U32 R2, RZ, RZ, RZ ;  /* 0x000000ffff027224 */ /* 0x000fe200078e00ff */
[----:B--2---:R-:W-:-:S04]  /*b3d0*/  ISETP.NE.AND P0, PT, R4, RZ, PT ;  /* 0x000000ff0400720c */ /* 0x004fc80003f05270 */
[----:B------:R-:W-:Y:S01]  /*b3e0*/  FSEL R3, RZ, 1.875, !P0 ;  /* 0x3ff00000ff037808 */ /* 0x000fe20004000000 */
[----:B------:R-:W-:Y:S08]  /*b3f0*/  BRA `(.L_x_4555) ;  /* 0x0000000800707947 */ /* 0x000ff00003800000 */
.L_x_4564:
[----:B------:R0:W5:Y:S01]  /*b400*/  LDG.E.64 R2, desc[UR36][R4.64] ;  /* 0x0000002404027981 */ /* 0x000162000c1e1b00 */
[----:B------:R-:W-:Y:S05]  /*b410*/  BRA `(.L_x_4555) ;  /* 0x0000000800687947 */ /* 0x000fea0003800000 */
.L_x_4563:
        /* <DEDUP_REMOVED lines=12> */
[----:B0-----:R-:W-:-:S04]  /*b4e0*/  IADD3 R3, PT, PT, -R3, RZ, RZ ;  /* 0x000000ff03037210 */ /* 0x001fc80007ffe1ff */
[----:B------:R-:W-:-:S05]  /*b4f0*/  VIADDMNMX.U32 R3, R3, R6, 0x4, !PT ;  /* 0x0000000403037446 */ /* 0x000fca0007800006 */
[----:B------:R-:W-:-:S05]  /*b500*/  VIADD R3, R3, 0xfffffffc ;  /* 0xfffffffc03037836 */ /* 0x000fca0000000000 */
[C---:B------:R-:W-:Y:S02]  /*b510*/  SHF.L.U32 R6, R2.reuse, R3, RZ ;  /* 0x0000000302067219 */ /* 0x040fe400000006ff */
[----:B------:R-:W-:Y:S01]  /*b520*/  SHF.L.U32 R7, R3, 0x17, RZ ;  /* 0x0000001703077819 */ /* 0x000fe200000006ff */
[----:B------:R-:W-:-:S03]  /*b530*/  VIADD R3, R2, 0x1000000 ;  /* 0x0100000002037836 */ /* 0x000fc60000000000 */
[----:B------:R-:W-:Y:S02]  /*b540*/  LEA.HI R6, R6, -R7, RZ, 0x1c ;  /* 0x8000000706067211 */ /* 0x000fe400078fe0ff */
[----:B------:R-:W-:Y:S02]  /*b550*/  SHF.R.S32.HI R3, RZ, 0x8, R3 ;  /* 0x00000008ff037819 */ /* 0x000fe40000011403 */
[----:B------:R-:W-:-:S04]  /*b560*/  IADD3 R6, PT, PT, R6, 0x3c000000, RZ ;  /* 0x3c00000006067810 */ /* 0x000fc80007ffe0ff */
[----:B------:R-:W-:-:S04]  /*b570*/  LOP3.LUT R3, R6, 0x7f800000, R3, 0xf8, !PT ;  /* 0x7f80000006037812 */ /* 0x000fc800078ef803 */
[----:B------:R-:W-:-:S04]  /*b580*/  SEL R3, R3, RZ, P0 ;  /* 0x000000ff03037207 */ /* 0x000fc80000000000 */
[----:B------:R-:W-:-:S05]  /*b590*/  LOP3.LUT R3, R3, 0x80000000, R0, 0xf8, !PT ;  /* 0x8000000003037812 */ /* 0x000fca00078ef800 */
[----:B------:R-:W-:-:S06]  /*b5a0*/  FMUL.FTZ R3, R3, 1 ;  /* 0x3f80000003037820 */ /* 0x000fcc0000410000 */
[----:B------:R-:W0:Y:S01]  /*b5b0*/  F2F.F64.F32 R2, R3 ;  /* 0x0000000300027310 */ /* 0x000e220000201800 */
[----:B------:R-:W-:Y:S05]  /*b5c0*/  BRA `(.L_x_4555) ;  /* 0x0000000400fc7947 */ /* 0x000fea0003800000 */
.L_x_4566:
        /* <DEDUP_REMOVED lines=14> */
.L_x_4565:
[----:B------:R-:W2:Y:S02]  /*b6b0*/  LDG.E.U16 R0, desc[UR36][R4.64] ;  /* 0x0000002404007981 */ /* 0x000ea4000c1e1500 */
[----:B--2---:R-:W-:-:S04]  /*b6c0*/  IMAD.U32 R0, R0, 0x10000, RZ ;  /* 0x0001000000007824 */ /* 0x004fc800078e00ff */
[----:B------:R-:W-:-:S04]  /*b6d0*/  FMUL.FTZ R0, R0, 1 ;  /* 0x3f80000000007820 */ /* 0x000fc80000410000 */
[----:B------:R0:W1:Y:S01]  /*b6e0*/  F2F.F64.F32 R2, R0 ;  /* 0x0000000000027310 */ /* 0x0000620000201800 */
[----:B------:R-:W-:Y:S05]  /*b6f0*/  BRA `(.L_x_4555) ;  /* 0x0000000400b07947 */ /* 0x000fea0003800000 */
.L_x_4562:
        /* <DEDUP_REMOVED lines=9> */
[----:B--2---:R-:W0:Y:S01]  /*b790*/  I2F.F64.U16 R2, R2 ;  /* 0x0000000200027312 */ /* 0x004e220000101800 */
[----:B------:R-:W-:Y:S05]  /*b7a0*/  BRA `(.L_x_4555) ;  /* 0x0000000400847947 */ /* 0x000fea0003800000 */
.L_x_4569:
        /* <DEDUP_REMOVED lines=21> */
.L_x_4571:
[----:B------:R-:W-:Y:S05]  /*b900*/  BSYNC.RECONVERGENT B0 ;  /* 0x0000000000007941 */ /* 0x000fea0003800200 */
.L_x_4570:
[----:B------:R-:W-:Y:S02]  /*b910*/  SHF.L.U32 R0, R0, 0x14, RZ ;  /* 0x0000001400007819 */ /* 0x000fe400000006ff */
[----:B------:R-:W-:-:S04]  /*b920*/  LEA R2, R2, 0x3b800000, 0x17 ;  /* 0x3b80000002027811 */ /* 0x000fc800078eb8ff */
[----:B------:R-:W-:-:S05]  /*b930*/  LOP3.LUT R0, R2, R0, R7, 0xfe, !PT ;  /* 0x0000000002007212 */ /* 0x000fca00078efe07 */
[----:B------:R-:W-:-:S04]  /*b940*/  FMUL.FTZ R0, R0, 1 ;  /* 0x3f80000000007820 */ /* 0x000fc80000410000 */
[----:B------:R0:W1:Y:S01]  /*b950*/  F2F.F64.F32 R2, R0 ;  /* 0x0000000000027310 */ /* 0x0000620000201800 */
[----:B------:R-:W-:Y:S05]  /*b960*/  BRA `(.L_x_4555) ;  /* 0x0000000400147947 */ /* 0x000fea0003800000 */
.L_x_4568:
        /* <DEDUP_REMOVED lines=21> */
.L_x_4573:
[----:B------:R-:W-:Y:S05]  /*bac0*/  BSYNC.RECONVERGENT B0 ;  /* 0x0000000000007941 */ /* 0x000fea0003800200 */
.L_x_4572:
[----:B------:R-:W-:Y:S01]  /*bad0*/  IMAD.SHL.U32 R0, R0, 0x200000, RZ ;  /* 0x0020000000007824 */ /* 0x000fe200078e00ff */
[----:B------:R-:W-:-:S04]  /*bae0*/  LEA R2, R2, 0x37800000, 0x17 ;  /* 0x3780000002027811 */ /* 0x000fc800078eb8ff */
[----:B------:R-:W-:-:S05]  /*baf0*/  LOP3.LUT R0, R2, R0, R7, 0xfe, !PT ;  /* 0x0000000002007212 */ /* 0x000fca00078efe07 */
[----:B------:R-:W-:-:S04]  /*bb00*/  FMUL.FTZ R0, R0, 1 ;  /* 0x3f80000000007820 */ /* 0x000fc80000410000 */
[----:B------:R0:W1:Y:S01]  /*bb10*/  F2F.F64.F32 R2, R0 ;  /* 0x0000000000027310 */ /* 0x0000620000201800 */
[----:B------:R-:W-:Y:S05]  /*bb20*/  BRA `(.L_x_4555) ;  /* 0x0000000000a47947 */ /* 0x000fea0003800000 */
.L_x_4567:
[----:B------:R-:W-:-:S09]  /*bb30*/  UISETP.NE.AND UP0, UPT, UR4, 0x1c, UPT ;  /* 0x0000001c0400788c */ /* 0x000fd2000bf05270 */
[----:B------:R-:W-:Y:S05]  /*bb40*/  BRA.U !UP0, `(.L_x_4574) ;  /* 0x0000000108947547 */ /* 0x000fea000b800000 */
[----:B------:R-:W-:-:S09]  /*bb50*/  UISETP.NE.AND UP0, UPT, UR4, 0x1d, UPT ;  /* 0x0000001d0400788c */ /* 0x000fd2000bf05270 */
[----:B------:R-:W-:Y:S05]  /*bb60*/  BRA.U !UP0, `(.L_x_4575) ;  /* 0x0000000108807547 */ /* 0x000fea000b800000 */
[----:B------:R-:W-:-:S09]  /*bb70*/  UISETP.NE.AND UP0, UPT, UR4, 0x2c, UPT ;  /* 0x0000002c0400788c */ /* 0x000fd2000bf05270 */
[----:B------:R-:W-:Y:S05]  /*bb80*/  BRA.U UP0, `(.L_x_4554) ;  /* 0x0000000100307547 */ /* 0x000fea000b800000 */
[----:B------:R-:W2:Y:S01]  /*bb90*/  LDG.E.U8 R0, desc[UR36][R4.64] ;  /* 0x0000002404007981 */ /* 0x000ea2000c1e1100 */
[----:B------:R-:W-:Y:S02]  /*bba0*/  HFMA2 R2, -RZ, RZ, 0, 0 ;  /* 0x00000000ff027431 */ /* 0x000fe400000001ff */
[----:B------:R-:W-:Y:S01]  /*bbb0*/  IMAD.MOV.U32 R3, RZ, RZ, 0x38000000 ;  /* 0x38000000ff037424 */ /* 0x000fe200078e00ff */
[----:B--2---:R-:W-:-:S13]  /*bbc0*/  ISETP.NE.AND P0, PT, R0, RZ, PT ;  /* 0x000000ff0000720c */ /* 0x004fda0003f05270 */
[----:B------:R-:W-:Y:S05]  /*bbd0*/  @!P0 BRA `(.L_x_4555) ;  /* 0x0000000000788947 */ /* 0x000fea0003800000 */
[----:B------:R-:W-:-:S13]  /*bbe0*/  ISETP.NE.AND P0, PT, R0, 0xff, PT ;  /* 0x000000ff0000780c */ /* 0x000fda0003f05270 */
[----:B------:R-:W-:Y:S01]  /*bbf0*/  @P0 SHF.L.U32 R0, R0, 0x17, RZ ;  /* 0x0000001700000819 */ /* 0x000fe200000006ff */
[----:B------:R-:W-:Y:S01]  /*bc00*/  @!P0 IMAD.MOV.U32 R2, RZ, RZ, 0x20000000 ;  /* 0x20000000ff028424 */ /* 0x000fe200078e00ff */
[----:B------:R-:W-:-:S03]  /*bc10*/  @!P0 MOV R3, 0x7ff80000 ;  /* 0x7ff8000000038802 */ /* 0x000fc60000000f00 */
[----:B------:R-:W-:-:S04]  /*bc20*/  @P0 FMUL.FTZ R0, R0, 1 ;  /* 0x3f80000000000820 */ /* 0x000fc80000410000 */
[----:B------:R0:W1:Y:S01]  /*bc30*/  @P0 F2F.F64.F32 R2, R0 ;  /* 0x0000000000020310 */ /* 0x0000620000201800 */
[----:B------:R-:W-:Y:S05]  /*bc40*/  BRA `(.L_x_4555) ;  /* 0x00000000005c7947 */ /* 0x000fea0003800000 */
.L_x_4554:
        /* <DEDUP_REMOVED lines=16> */
.L_x_4576:
[----:B------:R-:W-:Y:S01]  /*bd50*/  CS2R R2, SRZ ;  /* 0x0000000000027805 */ /* 0x000fe2000001ff00 */
[----:B------:R-:W-:Y:S06]  /*bd60*/  BRA `(.L_x_4555) ;  /* 0x0000000000147947 */ /* 0x000fec0003800000 */
.L_x_4575:
[----:B------:R-:W2:Y:S02]  /*bd70*/  LDG.E.64 R2, desc[UR36][R4.64] ;  /* 0x0000002404027981 */ /* 0x000ea4000c1e1b00 */
[----:B--2---:R-:W0:Y:S01]  /*bd80*/  I2F.F64.U64 R2, R2 ;  /* 0x0000000200027312 */ /* 0x004e220000301800 */
[----:B------:R-:W-:Y:S05]  /*bd90*/  BRA `(.L_x_4555) ;  /* 0x0000000000087947 */ /* 0x000fea0003800000 */
.L_x_4574:
[----:B------:R-:W2:Y:S02]  /*bda0*/  LDG.E R2, desc[UR36][R4.64] ;  /* 0x0000002404027981 */ /* 0x000ea4000c1e1900 */
[----:B--2---:R-:W0:Y:S02]  /*bdb0*/  I2F.F64.U32 R2, R2 ;  /* 0x0000000200027312 */ /* 0x004e240000201800 */
.L_x_4555:
[----:B------:R-:W-:Y:S05]  /*bdc0*/  BSYNC.RECONVERGENT B6 ;  /* 0x0000000000067941 */ /* 0x000fea0003800200 */
.L_x_4549:
[----:B------:R-:W0:Y:S02]  /*bdd0*/  LDCU.64 UR4, c[0x0][0x598] ;  /* 0x0000b300ff0477ac */ /* 0x000e240008000a00 */
[----:B012345:R-:W-:Y:S01]  /*bde0*/  MOV R0, R2 ;  /* 0x0000000200007202 */ /* 0x03ffe20000000f00 */
[----:B------:R-:W-:-:S04]  /*bdf0*/  UPRMT UR6, UR41, 0x9910, URZ ;  /* 0x0000991029067896 */ /* 0x000fc800080000ff */
[----:B------:R-:W-:Y:S01]  /*be00*/  UISETP.GT.AND UP0, UPT, UR6, 0x9, UPT ;  /* 0x000000090600788c */ /* 0x000fe2000bf04270 */
[----:B------:R-:W-:Y:S01]  /*be10*/  DSETP.MIN.AND P0, P1, R2, UR4, PT ;  /* 0x0000000402007e2a */ /* 0x000fe2000b900000 */
[----:B------:R-:W-:Y:S02]  /*be20*/  UMOV UR7, UR5 ;  /* 0x0000000500077c82 */ /* 0x000fe40008000000 */
[----:B------:R-:W-:-:S03]  /*be30*/  IMAD.U32 R2, RZ, RZ, UR7 ;  /* 0x00000007ff027e24 */ /* 0x000fc6000f8e00ff */
[----:B------:R-:W-:Y:S02]  /*be40*/  FSEL R5, R3, UR7, P0 ;  /* 0x0000000703057c08 */ /* 0x000fe40008000000 */
[----:B------:R-:W-:-:S06]  /*be50*/  SEL R4, R0, UR4, P0 ;  /* 0x0000000400047c07 */ /* 0x000fcc0008000000 */
[----:B------:R-:W-:Y:S01]  /*be60*/  @P1 LOP3.LUT R5, R2, 0x80000, RZ, 0xfc, !PT ;  /* 0x0008000002051812 */ /* 0x000fe200078efcff */
        /* <DEDUP_REMOVED lines=10> */
[----:B0-----:R-:W-:Y:S01]  /*bf10*/  STG.E.U8 desc[UR36][R16.64], R5 ;  /* 0x0000000510007986 */ /* 0x001fe2000c101124 */
[----:B------:R-:W-:Y:S05]  /*bf20*/  EXIT ;  /* 0x000000000000794d */ /* 0x000fea0003800000 */
.L_x_4580:
[----:B------:R-:W0:Y:S02]  /*bf30*/  F2I.S64.F64.TRUNC R4, R4 ;  /* 0x0000000400047311 */ /* 0x000e24000030d900 */
[----:B0-----:R-:W-:-:S05]  /*bf40*/  MOV R3, R4 ;  /* 0x0000000400037202 */ /* 0x001fca0000000f00 */
[----:B------:R-:W-:Y:S01]  /*bf50*/  STG.E.U8 desc[UR36][R16.64], R3 ;  /* 0x0000000310007986 */ /* 0x000fe2000c101124 */
[----:B------:R-:W-:Y:S05]  /*bf60*/  EXIT ;  /* 0x000000000000794d */ /* 0x000fea0003800000 */
.L_x_4579:
[----:B------:R-:W-:-:S09]  /*bf70*/  UISETP.NE.AND UP0, UPT, UR6, 0x2, UPT ;  /* 0x000000020600788c */ /* 0x000fd2000bf05270 */
[----:B------:R-:W-:Y:S05]  /*bf80*/  BRA.U !UP0, `(.L_x_4582) ;  /* 0x0000000108287547 */ /* 0x000fea000b800000 */
[----:B------:R-:W-:-:S09]  /*bf90*/  UISETP.NE.AND UP0, UPT, UR6, 0x3, UPT ;  /* 0x000000030600788c */ /* 0x000fd2000bf05270 */
[----:B------:R-:W-:Y:S05]  /*bfa0*/  BRA.U !UP0, `(.L_x_4583) ;  /* 0x0000000108147547 */ /* 0x000fea000b800000 */
[----:B------:R-:W-:-:S09]  /*bfb0*/  UISETP.NE.AND UP0, UPT, UR6, 0x4, UPT ;  /* 0x000000040600788c */ /* 0x000fd2000bf05270 */
[----:B------:R-:W-:Y:S05]  /*bfc0*/  BRA.U UP0, `(.L_x_4581) ;  /* 0x0000000900b47547 */ /* 0x000fea000b800000 */
[----:B------:R-:W0:Y:S02]  /*bfd0*/  F2I.S64.F64.TRUNC R4, R4 ;  /* 0x0000000400047311 */ /* 0x000e24000030d900 */
[----:B0-----:R-:W-:Y:S01]  /*bfe0*/  STG.E.64 desc[UR36][R16.64], R4 ;  /* 0x0000000410007986 */ /* 0x001fe2000c101b24 */
[----:B------:R-:W-:Y:S05]  /*bff0*/  EXIT ;  /* 0x000000000000794d */ /* 0x000fea0003800000 */
.L_x_4583:
[----:B------:R-:W0:Y:S02]  /*c000*/  F2I.F64.TRUNC R5, R4 ;  /* 0x0000000400057311 */ /* 0x000e24000030d100 */
[----:B0-----:R-:W-:Y:S01]  /*c010*/  STG.E desc[UR36][R16.64], R5 ;  /* 0x0000000510007986 */ /* 0x001fe2000c101924 */
[----:B------:R-:W-:Y:S05]  /*c020*/  EXIT ;  /* 0x000000000000794d */ /* 0x000fea0003800000 */
.L_x_4582:
[----:B------:R-:W0:Y:S02]  /*c030*/  F2I.F64.TRUNC R5, R4 ;  /* 0x0000000400057311 */ /* 0x000e24000030d100 */
[----:B0-----:R-:W-:Y:S01]  /*c040*/  STG.E.U16 desc[UR36][R16.64], R5 ;  /* 0x0000000510007986 */ /* 0x001fe2000c101524 */
[----:B------:R-:W-:Y:S05]  /*c050*/  EXIT ;  /* 0x000000000000794d */ /* 0x000fea0003800000 */
.L_x_4578:
        /* <DEDUP_REMOVED lines=11> */
[----:B------:R-:W-:Y:S01]  /*c110*/  STG.E desc[UR36][R16.64], R3 ;  /* 0x0000000310007986 */ /* 0x000fe2000c101924 */
[----:B------:R-:W-:Y:S05]  /*c120*/  EXIT ;  /* 0x000000000000794d */ /* 0x000fea0003800000 */
.L_x_4585:
[----:B------:R-:W-:Y:S01]  /*c130*/  UMOV UR4, 0xf0000000 ;  /* 0xf000000000047882 */ /* 0x000fe20000000000 */
[----:B------:R-:W-:Y:S01]  /*c140*/  UMOV UR5, 0x380fffff ;  /* 0x380fffff00057882 */ /* 0x000fe20000000000 */
[----:B------:R-:W0:Y:S01]  /*c150*/  F2F.F32.F64 R0, R4 ;  /* 0x0000000400007310 */ /* 0x000e220000301000 */
[----:B------:R-:W-:-:S14]  /*c160*/  DSETP.GEU.AND P0, PT, |R4|, UR4, PT ;  /* 0x0000000404007e2a */ /* 0x000fdc000bf0e200 */
[----:B0-----:R-:W-:-:S05]  /*c170*/  @!P0 FMUL R0, R0, 1.175494350822287508e-38 ;  /* 0x0080000000008820 */ /* 0x001fca0000400000 */
[----:B------:R-:W-:-:S05]  /*c180*/  F2FP.F16.F32.PACK_AB R0, RZ, R0 ;  /* 0x00000000ff00723e */ /* 0x000fca00000000ff */
[----:B------:R-:W-:Y:S01]  /*c190*/  STG.E.U16 desc[UR36][R16.64], R0 ;  /* 0x0000000010007986 */ /* 0x000fe2000c101524 */
[----:B------:R-:W-:Y:S05]  /*c1a0*/  EXIT ;  /* 0x000000000000794d */ /* 0x000fea0003800000 */
.L_x_4584:
        /* <DEDUP_REMOVED lines=12> */
[----:B------:R-:W-:Y:S01]  /*c270*/  STG.E.64 desc[UR36][R16.64], R2 ;  /* 0x0000000210007986 */ /* 0x000fe2000c101b24 */
[----:B------:R-:W-:Y:S05]  /*c280*/  EXIT ;  /* 0x000000000000794d */ /* 0x000fea0003800000 */
.L_x_4587:
[----:B------:R-:W-:Y:S01]  /*c290*/  UMOV UR4, 0xf0000000 ;  /* 0xf000000000047882 */ /* 0x000fe20000000000 */
[----:B------:R-:W-:Y:S01]  /*c2a0*/  UMOV UR5, 0x380fffff ;  /* 0x380fffff00057882 */ /* 0x000fe20000000000 */
[----:B------:R-:W0:Y:S01]  /*c2b0*/  F2F.F32.F64 R0, R4 ;  /* 0x0000000400007310 */ /* 0x000e220000301000 */
[----:B------:R-:W-:-:S14]  /*c2c0*/  DSETP.GEU.AND P0, PT, |R4|, UR4, PT ;  /* 0x0000000404007e2a */ /* 0x000fdc000bf0e200 */
[----:B0-----:R-:W-:-:S05]  /*c2d0*/  @!P0 FMUL R0, R0, 1.175494350822287508e-38 ;  /* 0x0080000000008820 */ /* 0x001fca0000400000 */
[----:B------:R-:W-:-:S04]  /*c2e0*/  F2FP.F16.F32.PACK_AB R3, RZ, R0 ;  /* 0x00000000ff03723e */ /* 0x000fc800000000ff */
[----:B------:R-:W-:-:S05]  /*c2f0*/  PRMT R3, R3, 0x5410, RZ ;  /* 0x0000541003037816 */ /* 0x000fca00000000ff */
[----:B------:R-:W-:Y:S01]  /*c300*/  STG.E desc[UR36][R16.64], R3 ;  /* 0x0000000310007986 */ /* 0x000fe2000c101924 */
[----:B------:R-:W-:Y:S05]  /*c310*/  EXIT ;  /* 0x000000000000794d */ /* 0x000fea0003800000 */
.L_x_4586:
[----:B------:R-:W-:Y:S01]  /*c320*/  STG.E.64 desc[UR36][R16.64], R4 ;  /* 0x0000000410007986 */ /* 0x000fe2000c101b24 */
[----:B------:R-:W-:Y:S05]  /*c330*/  EXIT ;  /* 0x000000000000794d */ /* 0x000fea0003800000 */
.L_x_4577:
        /* <DEDUP_REMOVED lines=11> */
[----:B0-----:R-:W-:Y:S01]  /*c3f0*/  STG.E.U16 desc[UR36][R16.64], R5 ;  /* 0x0000000510007986 */ /* 0x001fe2000c101524 */
[----:B------:R-:W-:Y:S05]  /*c400*/  EXIT ;  /* 0x000000000000794d */ /* 0x000fea0003800000 */
.L_x_4591:
[----:B------:R-:W-:Y:S01]  /*c410*/  UMOV UR4, 0xf0000000 ;  /* 0xf000000000047882 */ /* 0x000fe20000000000 */
[----:B------:R-:W-:Y:S01]  /*c420*/  UMOV UR5, 0x380fffff ;  /* 0x380fffff00057882 */ /* 0x000fe20000000000 */
[----:B------:R-:W0:Y:S01]  /*c430*/  F2F.F32.F64 R3, R4 ;  /* 0x0000000400037310 */ /* 0x000e220000301000 */
[----:B------:R-:W-:Y:S01]  /*c440*/  DSETP.GEU.AND P0, PT, |R4|, UR4, PT ;  /* 0x0000000404007e2a */ /* 0x000fe2000bf0e200 */
[----:B------:R-:W-:Y:S01]  /*c450*/  BSSY.RECONVERGENT B0, `(.L_x_4592) ;  /* 0x0000014000007945 */ /* 0x000fe20003800200 */
[----:B------:R-:W-:-:S12]  /*c460*/  MOV R8, 0x80 ;  /* 0x0000008000087802 */ /* 0x000fd80000000f00 */
        /* <DEDUP_REMOVED lines=15> */
.L_x_4594:
[----:B------:R-:W-:-:S04]  /*c560*/  SHF.R.U32.HI R3, RZ, 0x18, R3 ;  /* 0x00000018ff037819 */ /* 0x000fc80000011603 */
[----:B------:R-:W-:-:S04]  /*c570*/  LOP3.LUT R0, R0, 0x80, R3, 0xf8, !PT ;  /* 0x0000008000007812 */ /* 0x000fc800078ef803 */
[----:B------:R-:W-:-:S07]  /*c580*/  PRMT R8, R0, 0x7610, R8 ;  /* 0x0000761000087816 */ /* 0x000fce0000000008 */
.L_x_4593:
[----:B------:R-:W-:Y:S05]  /*c590*/  BSYNC.RECONVERGENT B0 ;  /* 0x0000000000007941 */ /* 0x000fea0003800200 */
.L_x_4592:
[----:B------:R-:W-:Y:S01]  /*c5a0*/  STG.E.U8 desc[UR36][R16.64], R8 ;  /* 0x0000000810007986 */ /* 0x000fe2000c101124 */
[----:B------:R-:W-:Y:S05]  /*c5b0*/  EXIT ;  /* 0x000000000000794d */ /* 0x000fea0003800000 */
.L_x_4590:
        /* <DEDUP_REMOVED lines=21> */
.L_x_4597:
[----:B------:R-:W-:-:S04]  /*c710*/  SHF.R.U32.HI R3, RZ, 0x18, R3 ;  /* 0x00000018ff037819 */ /* 0x000fc80000011603 */
[----:B------:R-:W-:-:S04]  /*c720*/  LOP3.LUT R0, R0, 0x80, R3, 0xf8, !PT ;  /* 0x0000008000007812 */ /* 0x000fc800078ef803 */
[----:B------:R-:W-:-:S07]  /*c730*/  PRMT R8, R0, 0x7610, R8 ;  /* 0x0000761000087816 */ /* 0x000fce0000000008 */
.L_x_4596:
[----:B------:R-:W-:Y:S05]  /*c740*/  BSYNC.RECONVERGENT B0 ;  /* 0x0000000000007941 */ /* 0x000fea0003800200 */
.L_x_4595:
[----:B------:R-:W-:Y:S01]  /*c750*/  STG.E.U8 desc[UR36][R16.64], R8 ;  /* 0x0000000810007986 */ /* 0x000fe2000c101124 */
[----:B------:R-:W-:Y:S05]  /*c760*/  EXIT ;  /* 0x000000000000794d */ /* 0x000fea0003800000 */
.L_x_4589:
        /* <DEDUP_REMOVED lines=26> */
.L_x_4599:
[----:B------:R-:W0:Y:S02]  /*c910*/  F2I.U64.F64.TRUNC R4, R4 ;  /* 0x0000000400047311 */ /* 0x000e24000030d800 */
[----:B0-----:R-:W-:Y:S01]  /*c920*/  STG.E.64 desc[UR36][R16.64], R4 ;  /* 0x0000000410007986 */ /* 0x001fe2000c101b24 */
[----:B------:R-:W-:Y:S05]  /*c930*/  EXIT ;  /* 0x000000000000794d */ /* 0x000fea0003800000 */
.L_x_4598:
[----:B------:R-:W0:Y:S02]  /*c940*/  F2I.U32.F64.TRUNC R5, R4 ;  /* 0x0000000400057311 */ /* 0x000e24000030d000 */
[----:B0-----:R-:W-:Y:S01]  /*c950*/  STG.E desc[UR36][R16.64], R5 ;  /* 0x0000000510007986 */ /* 0x001fe2000c101924 */
[----:B------:R-:W-:Y:S05]  /*c960*/  EXIT ;  /* 0x000000000000794d */ /* 0x000fea0003800000 */
.L_x_4588:
        /* <DEDUP_REMOVED lines=8> */
[----:B------:R-:W-:Y:S01]  /*c9f0*/  STG.E.U8 desc[UR36][R16.64], R3 ;  /* 0x0000000310007986 */ /* 0x000fe2000c101124 */
[----:B------:R-:W-:Y:S05]  /*ca00*/  EXIT ;  /* 0x000000000000794d */ /* 0x000fea0003800000 */
.L_x_4601:
[----:B------:R-:W-:-:S05]  /*ca10*/  CS2R R6, SRZ ;  /* 0x0000000000067805 */ /* 0x000fca000001ff00 */
[----:B------:R-:W-:Y:S01]  /*ca20*/  STG.E.128 desc[UR36][R16.64], R4 ;  /* 0x0000000410007986 */ /* 0x000fe2000c101d24 */
[----:B------:R-:W-:Y:S05]  /*ca30*/  EXIT ;  /* 0x000000000000794d */ /* 0x000fea0003800000 */
.L_x_4600:
[----:B------:R-:W-:-:S09]  /*ca40*/  UISETP.NE.AND UP0, UPT, UR6, 0xf, UPT ;  /* 0x0000000f0600788c */ /* 0x000fd2000bf05270 */
[----:B------:R-:W-:Y:S05]  /*ca50*/  BRA.U !UP0, `(.L_x_4602) ;  /* 0x0000000508087547 */ /* 0x000fea000b800000 */
[----:B------:R-:W-:-:S09]  /*ca60*/  UISETP.NE.AND UP0, UPT, UR6, 0x17, UPT ;  /* 0x000000170600788c */ /* 0x000fd2000bf05270 */
[----:B------:R-:W-:Y:S05]  /*ca70*/  BRA.U !UP0, `(.L_x_4603) ;  /* 0x0000000108a07547 */ /* 0x000fea000b800000 */
[----:B------:R-:W-:-:S09]  /*ca80*/  UISETP.NE.AND UP0, UPT, UR6, 0x18, UPT ;  /* 0x000000180600788c */ /* 0x000fd2000bf05270 */
[----:B------:R-:W-:Y:S05]  /*ca90*/  BRA.U !UP0, `(.L_x_4604) ;  /* 0x0000000108447547 */ /* 0x000fea000b800000 */
.L_x_4581:
        /* <DEDUP_REMOVED lines=16> */
.L_x_4605:
[----:B------:R-:W-:Y:S05]  /*cba0*/  EXIT ;  /* 0x000000000000794d */ /* 0x000fea0003800000 */
.L_x_4604:
        /* <DEDUP_REMOVED lines=17> */
.L_x_4607:
[----:B------:R-:W-:Y:S05]  /*ccc0*/  BSYNC.RECONVERGENT B0 ;  /* 0x0000000000007941 */ /* 0x000fea0003800200 */
.L_x_4606:
[----:B------:R-:W-:-:S05]  /*ccd0*/  LOP3.LUT R3, R0, 0x80, R3, 0xf8, !PT ;  /* 0x0000008000037812 */ /* 0x000fca00078ef803 */
[----:B------:R-:W-:Y:S01]  /*cce0*/  STG.E.U8 desc[UR36][R16.64], R3 ;  /* 0x0000000310007986 */ /* 0x000fe2000c101124 */
[----:B------:R-:W-:Y:S05]  /*ccf0*/  EXIT ;  /* 0x000000000000794d */ /* 0x000fea0003800000 */
.L_x_4603:
        /* <DEDUP_REMOVED lines=16> */
.L_x_4609:
[----:B------:R-:W-:Y:S02]  /*ce00*/  ISETP.GT.U32.AND P0, PT, R2, 0x7f800000, PT ;  /* 0x7f8000000200780c */ /* 0x000fe40003f04070 */
[----:B------:R-:W-:-:S04]  /*ce10*/  MOV R0, 0x7f ;  /* 0x0000007f00007802 */ /* 0x000fc80000000f00 */
[----:B------:R-:W-:-:S07]  /*ce20*/  SEL R0, R0, 0x7c, P0 ;  /* 0x0000007c00007807 */ /* 0x000fce0000000000 */
.L_x_4610:
[----:B------:R-:W-:Y:S05]  /*ce30*/  BSYNC.RECONVERGENT B0 ;  /* 0x0000000000007941 */ /* 0x000fea0003800200 */
.L_x_4608:
[----:B------:R-:W-:-:S04]  /*ce40*/  SHF.R.U32.HI R3, RZ, 0x18, R3 ;  /* 0x00000018ff037819 */ /* 0x000fc80000011603 */
[----:B------:R-:W-:-:S05]  /*ce50*/  LOP3.LUT R3, R0, 0x80, R3, 0xf8, !PT ;  /* 0x0000008000037812 */ /* 0x000fca00078ef803 */
[----:B------:R-:W-:Y:S01]  /*ce60*/  STG.E.U8 desc[UR36][R16.64], R3 ;  /* 0x0000000310007986 */ /* 0x000fe2000c101124 */
[----:B------:R-:W-:Y:S05]  /*ce70*/  EXIT ;  /* 0x000000000000794d */ /* 0x000fea0003800000 */
.L_x_4602:
[----:B------:R-:W-:Y:S01]  /*ce80*/  UMOV UR4, 0xf0000000 ;  /* 0xf000000000047882 */ /* 0x000fe20000000000 */
[----:B------:R-:W-:Y:S01]  /*ce90*/  UMOV UR5, 0x380fffff ;  /* 0x380fffff00057882 */ /* 0x000fe20000000000 */
[----:B------:R-:W0:Y:S01]  /*cea0*/  F2F.F32.F64 R0, R4 ;  /* 0x0000000400007310 */ /* 0x000e220000301000 */
[----:B------:R-:W-:-:S14]  /*ceb0*/  DSETP.GEU.AND P0, PT, |R4|, UR4, PT ;  /* 0x0000000404007e2a */ /* 0x000fdc000bf0e200 */
[----:B0-----:R-:W-:-:S05]  /*cec0*/  @!P0 FMUL R0, R0, 1.175494350822287508e-38 ;  /* 0x0080000000008820 */ /* 0x001fca0000400000 */
[----:B------:R-:W-:-:S05]  /*ced0*/  F2FP.BF16.F32.PACK_AB R0, RZ, R0 ;  /* 0x00000000ff00723e */ /* 0x000fca00000010ff */
[----:B------:R-:W-:Y:S01]  /*cee0*/  STG.E.U16 desc[UR36][R16.64], R0 ;  /* 0x0000000010007986 */ /* 0x000fe2000c101524 */
[----:B------:R-:W-:Y:S05]  /*cef0*/  EXIT ;  /* 0x000000000000794d */ /* 0x000fea0003800000 */
.L_x_4611:
        /* <DEDUP_REMOVED lines=16> */
.L_x_41712:


//--------------------- .text._ZN2at6native27unrolled_elementwise_kernelINS0_13AUnaryFunctorIdddZZZNS0_16fmin_kernel_cudaERNS_18TensorIteratorBaseEENKUlvE_clEvENKUlvE_clEvEUlddE_EESt5arrayIPcLm2EELi4E23TrivialOffsetCalculatorILi1EjESD_NS0_6memory12LoadWithCastILi1EEENSE_13StoreWithCastILi1EEEEEviT_T0_T2_T3_T4_T5_ --------------------------
	.section	.text._ZN2at6native27unrolled_elementwise_kernelINS0_13AUnaryFunctorIdddZZZNS0_16fmin_kernel_cudaERNS_18TensorIteratorBaseEENKUlvE_clEvENKUlvE_clEvEUlddE_EESt5arrayIPcLm2EELi4E23TrivialOffsetCalculatorILi1EjESD_NS0_6memory12LoadWithCastILi1EEENSE_13StoreWithCastILi1EEEEEviT_T0_T2_T3_T4_T5_,"ax",@progbits
	.align	128
        .global         _ZN2at6native27unrolled_elementwise_kernelINS0_13AUnaryFunctorIdddZZZNS0_16fmin_kernel_cudaERNS_18TensorIteratorBaseEENKUlvE_clEvENKUlvE_clEvEUlddE_EESt5arrayIPcLm2EELi4E23TrivialOffsetCalculatorILi1EjESD_NS0_6memory12LoadWithCastILi1EEENSE_13StoreWithCastILi1EEEEEviT_T0_T2_T3_T4_T5_
        .type           _ZN2at6native27unrolled_elementwise_kernelINS0_13AUnaryFunctorIdddZZZNS0_16fmin_kernel_cudaERNS_18TensorIteratorBaseEENKUlvE_clEvENKUlvE_clEvEUlddE_EESt5arrayIPcLm2EELi4E23TrivialOffsetCalculatorILi1EjESD_NS0_6memory12LoadWithCastILi1EEENSE_13StoreWithCastILi1EEEEEviT_T0_T2_T3_T4_T5_,@function
        .size           _ZN2at6native27unrolled_elementwise_kernelINS0_13AUnaryFunctorIdddZZZNS0_16fmin_kernel_cudaERNS_18TensorIteratorBaseEENKUlvE_clEvENKUlvE_clEvEUlddE_EESt5arrayIPcLm2EELi4E23TrivialOffsetCalculatorILi1EjESD_NS0_6memory12LoadWithCastILi1EEENSE_13StoreWithCastILi1EEEEEviT_T0_T2_T3_T4_T5_,(.L_x_41713 - _ZN2at6native27unrolled_elementwise_kernelINS0_13AUnaryFunctorIdddZZZNS0_16fmin_kernel_cudaERNS_18TensorIteratorBaseEENKUlvE_clEvENKUlvE_clEvEUlddE_EESt5arrayIPcLm2EELi4E23TrivialOffsetCalculatorILi1EjESD_NS0_6memory12LoadWithCastILi1EEENSE_13StoreWithCastILi1EEEEEviT_T0_T2_T3_T4_T5_)
        .other          _ZN2at6native27unrolled_elementwise_kernelINS0_13AUnaryFunctorIdddZZZNS0_16fmin_kernel_cudaERNS_18TensorIteratorBaseEENKUlvE_clEvENKUlvE_clEvEUlddE_EESt5arrayIPcLm2EELi4E23TrivialOffsetCalculatorILi1EjESD_NS0_6memory12LoadWithCastILi1EEENSE_13StoreWithCastILi1EEEEEviT_T0_T2_T3_T4_T5_,@"STO_CUDA_ENTRY STV_DEFAULT"
_ZN2at6native27unrolled_elementwise_kernelINS0_13AUnaryFunctorIdddZZZNS0_16fmin_kernel_cudaERNS_18TensorIteratorBaseEENKUlvE_clEvENKUlvE_clEvEUlddE_EESt5arrayIPcLm2EELi4E23TrivialOffsetCalculatorILi1EjESD_NS0_6memory12LoadWithCastILi1EEENSE_13StoreWithCastILi1EEEEEviT_T0_T2_T3_T4_T5_:
.text._ZN2at6native27unrolled_elementwise_kernelINS0_13AUnaryFunctorIdddZZZNS0_16fmin_kernel_cudaERNS_18TensorIteratorBaseEENKUlvE_clEvENKUlvE_clEvEUlddE_EESt5arrayIPcLm2EELi4E23TrivialOffsetCalculatorILi1EjESD_NS0_6memory12LoadWithCastILi1EEENSE_13StoreWithCastILi1EEEEEviT_T0_T2_T3_T4_T5_:
[----:B------:R-:W0:Y:S01]  /*0000*/  LDC R1, c[0x0][0x37c] ;  /* 0x0000df00ff017b82 */ /* 0x000e220000000800 */
[----:B------:R-:W1:Y:S07]  /*0010*/  S2R R18, SR_CTAID.X ;  /* 0x0000000000127919 */ /* 0x000e6e0000002500 */
[----:B------:R-:W1:Y:S01]  /*0020*/  LDC R19, c[0x0][0x380] ;  /* 0x0000e000ff137b82 */ /* 0x000e620000000800 */
[----:B------:R-:W2:Y:S01]  /*0030*/  LDCU.64 UR36, c[0x0][0x358] ;  /* 0x00006b00ff2477ac */ /* 0x000ea20008000a00 */
[----:B------:R-:W-:Y:S01]  /*0040*/  BSSY.RECONVERGENT B7, `(.L_x_4612) ;  /* 0x00000fa000077945 */ /* 0x000fe20003800200 */
[----:B------:R-:W3:Y:S01]  /*0050*/  S2R R2, SR_TID.X ;  /* 0x0000000000027919 */ /* 0x000ee20000002100 */
[----:B------:R-:W-:Y:S01]  /*0060*/  CS2R R28, SRZ ;  /* 0x00000000001c7805 */ /* 0x000fe2000001ff00 */
        /* <DEDUP_REMOVED lines=26> */
.L_x_4618:
[----:B------:R-:W2:Y:S02]  /*0210*/  LDG.E.U8 R2, desc[UR36][R2.64] ;  /* 0x0000002402027981 */ /* 0x000ea4000c1e1100 */
[----:B--2---:R0:W1:Y:S01]  /*0220*/  I2F.F64.U16 R28, R2 ;  /* 0x00000002001c7312 */ /* 0x0040620000101800 */
[----:B------:R-:W-:Y:S05]  /*0230*/  BRA `(.L_x_4620) ;  /* 0x0000000c00607947 */ /* 0x000fea0003800000 */
.L_x_4617:
        /* <DEDUP_REMOVED lines=9> */
.L_x_4622:
[----:B------:R-:W2:Y:S02]  /*02d0*/  LDG.E R2, desc[UR36][R2.64] ;  /* 0x0000002402027981 */ /* 0x000ea4000c1e1900 */
[----:B--2---:R1:W2:Y:S01]  /*02e0*/  I2F.F64 R28, R2 ;  /* 0x00000002001c7312 */ /* 0x0042a20000201c00 */
[----:B------:R-:W-:Y:S05]  /*02f0*/  BRA `(.L_x_4620) ;  /* 0x0000000c00307947 */ /* 0x000fea0003800000 */
.L_x_4621:
[----:B------:R-:W2:Y:S02]  /*0300*/  LDG.E.U16 R2, desc[UR36][R2.64] ;  /* 0x0000002402027981 */ /* 0x000ea4000c1e1500 */
[----:B--2---:R3:W4:Y:S01]  /*0310*/  I2F.F64.S16 R28, R2 ;  /* 0x00000002001c7312 */ /* 0x0047220000101c00 */
[----:B------:R-:W-:Y:S05]  /*0320*/  BRA `(.L_x_4620) ;  /* 0x0000000c00247947 */ /* 0x000fea0003800000 */
.L_x_4616:
        /* <DEDUP_REMOVED lines=10> */
.L_x_4624:
[----:B------:R-:W2:Y:S02]  /*03d0*/  LDG.E.U16 R0, desc[UR36][R2.64] ;  /* 0x0000002402007981 */ /* 0x000ea4000c1e1500 */
[----:B--2---:R-:W-:-:S05]  /*03e0*/  HADD2.F32 R0, -RZ, R0.H0_H0 ;  /* 0x20000000ff007230 */ /* 0x004fca0000004100 */
[----:B------:R-:W-:-:S04]  /*03f0*/  FMUL.FTZ R0, R0, 1 ;  /* 0x3f80000000007820 */ /* 0x000fc80000410000 */
[----:B------:R0:W1:Y:S01]  /*0400*/  F2F.F64.F32 R28, R0 ;  /* 0x00000000001c7310 */ /* 0x0000620000201800 */
[----:B------:R-:W-:Y:S05]  /*0410*/  BRA `(.L_x_4620) ;  /* 0x0000000800e87947 */ /* 0x000fea0003800000 */
.L_x_4623:
        /* <DEDUP_REMOVED lines=10> */
.L_x_4626:
[----:B------:R-:W2:Y:S02]  /*04c0*/  LDG.E.U16 R2, desc[UR36][R2.64] ;  /* 0x0000002402027981 */ /* 0x000ea4000c1e1500 */
[----:B--2---:R-:W-:-:S05]  /*04d0*/  HADD2.F32 R0, -RZ, R2.H0_H0 ;  /* 0x20000002ff007230 */ /* 0x004fca0000004100 */
[----:B------:R-:W-:-:S04]  /*04e0*/  FMUL.FTZ R0, R0, 1 ;  /* 0x3f80000000007820 */ /* 0x000fc80000410000 */
[----:B------:R0:W1:Y:S01]  /*04f0*/  F2F.F64.F32 R28, R0 ;  /* 0x00000000001c7310 */ /* 0x0000620000201800 */
[----:B------:R-:W-:Y:S05]  /*0500*/  BRA `(.L_x_4620) ;  /* 0x0000000800ac7947 */ /* 0x000fea0003800000 */
.L_x_4625:
[----:B------:R0:W5:Y:S01]  /*0510*/  LDG.E.64 R28, desc[UR36][R2.64] ;  /* 0x00000024021c7981 */ /* 0x000162000c1e1b00 */
[----:B------:R-:W-:Y:S05]  /*0520*/  BRA `(.L_x_4620) ;  /* 0x0000000800a47947 */ /* 0x000fea0003800000 */
.L_x_4615:
        /* <DEDUP_REMOVED lines=13> */
.L_x_4629:
[----:B------:R0:W5:Y:S01]  /*0600*/  LDG.E.64 R28, desc[UR36][R2.64] ;  /* 0x00000024021c7981 */ /* 0x000162000c1e1b00 */
[----:B------:R-:W-:Y:S05]  /*0610*/  BRA `(.L_x_4620) ;  /* 0x0000000800687947 */ /* 0x000fea0003800000 */
.L_x_4628:
        /* <DEDUP_REMOVED lines=23> */
[----:B------:R-:W-:-:S05]  /*0790*/  LOP3.LUT R5, R5, 0x80000000, R0, 0xf8, !PT ;  /* 0x8000000005057812 */ /* 0x000fca00078ef800 */
[----:B------:R-:W-:-:S04]  /*07a0*/  FMUL.FTZ R5, R5, 1 ;  /* 0x3f80000005057820 */ /* 0x000fc80000410000 */
[----:B------:R0:W1:Y:S01]  /*07b0*/  F2F.F64.F32 R28, R5 ;  /* 0x00000005001c7310 */ /* 0x0000620000201800 */
[----:B------:R-:W-:Y:S05]  /*07c0*/  BRA `(.L_x_4620) ;  /* 0x0000000400fc7947 */ /* 0x000fea0003800000 */
.L_x_4631:
        /* <DEDUP_REMOVED lines=14> */
.L_x_4630:
[----:B------:R-:W2:Y:S02]  /*08b0*/  LDG.E.U16 R0, desc[UR36][R2.64] ;  /* 0x0000002402007981 */ /* 0x000ea4000c1e1500 */
[----:B--2---:R-:W-:-:S04]  /*08c0*/  IMAD.U32 R0, R0, 0x10000, RZ ;  /* 0x0001000000007824 */ /* 0x004fc800078e00ff */
[----:B------:R-:W-:-:S04]  /*08d0*/  FMUL.FTZ R0, R0, 1 ;  /* 0x3f80000000007820 */ /* 0x000fc80000410000 */
[----:B------:R0:W1:Y:S01]  /*08e0*/  F2F.F64.F32 R28, R0 ;  /* 0x00000000001c7310 */ /* 0x0000620000201800 */
[----:B------:R-:W-:Y:S05]  /*08f0*/  BRA `(.L_x_4620) ;  /* 0x0000000400b07947 */ /* 0x000fea0003800000 */
.L_x_4627:
        /* <DEDUP_REMOVED lines=11> */
.L_x_4634:
        /* <DEDUP_REMOVED lines=21> */
.L_x_4636:
[----:B------:R-:W-:Y:S05]  /*0b00*/  BSYNC.RECONVERGENT B0 ;  /* 0x0000000000007941 */ /* 0x000fea0003800200 */
.L_x_4635:
[----:B------:R-:W-:Y:S01]  /*0b10*/  IMAD.SHL.U32 R0, R0, 0x100000, RZ ;  /* 0x0010000000007824 */ /* 0x000fe200078e00ff */
[----:B------:R-:W-:-:S04]  /*0b20*/  LEA R2, R2, 0x3b800000, 0x17 ;  /* 0x3b80000002027811 */ /* 0x000fc800078eb8ff */
[----:B------:R-:W-:-:S05]  /*0b30*/  LOP3.LUT R0, R2, R0, R7, 0xfe, !PT ;  /* 0x0000000002007212 */ /* 0x000fca00078efe07 */
[----:B------:R-:W-:-:S04]  /*0b40*/  FMUL.FTZ R0, R0, 1 ;  /* 0x3f80000000007820 */ /* 0x000fc80000410000 */
[----:B------:R0:W1:Y:S01]  /*0b50*/  F2F.F64.F32 R28, R0 ;  /* 0x00000000001c7310 */ /* 0x0000620000201800 */
[----:B------:R-:W-:Y:S05]  /*0b60*/  BRA `(.L_x_4620) ;  /* 0x0000000400147947 */ /* 0x000fea0003800000 */
.L_x_4633:
        /* <DEDUP_REMOVED lines=21> */
.L_x_4638:
[----:B------:R-:W-:Y:S05]  /*0cc0*/  BSYNC.RECONVERGENT B0 ;  /* 0x0000000000007941 */ /* 0x000fea0003800200 */
.L_x_4637:
[----:B------:R-:W-:Y:S01]  /*0cd0*/  IMAD.SHL.U32 R0, R0, 0x200000, RZ ;  /* 0x0020000000007824 */ /* 0x000fe200078e00ff */
[----:B------:R-:W-:-:S04]  /*0ce0*/  LEA R2, R2, 0x37800000, 0x17 ;  /* 0x3780000002027811 */ /* 0x000fc800078eb8ff */
[----:B------:R-:W-:-:S05]  /*0cf0*/  LOP3.LUT R0, R2, R0, R7, 0xfe, !PT ;  /* 0x0000000002007212 */ /* 0x000fca00078efe07 */
[----:B------:R-:W-:-:S04]  /*0d00*/  FMUL.FTZ R0, R0, 1 ;  /* 0x3f80000000007820 */ /* 0x000fc80000410000 */
[----:B------:R0:W1:Y:S01]  /*0d10*/  F2F.F64.F32 R28, R0 ;  /* 0x00000000001c7310 */ /* 0x0000620000201800 */
[----:B------:R-:W-:Y:S05]  /*0d20*/  BRA `(.L_x_4620) ;  /* 0x0000000000a47947 */ /* 0x000fea0003800000 */
.L_x_4632:
[----:B------:R-:W-:-:S09]  /*0d30*/  UISETP.NE.AND UP0, UPT, UR4, 0x1c, UPT ;  /* 0x0000001c0400788c */ /* 0x000fd2000bf05270 */
[----:B------:R-:W-:Y:S05]  /*0d40*/  BRA.U !UP0, `(.L_x_4639) ;  /* 0x0000000108947547 */ /* 0x000fea000b800000 */
[----:B------:R-:W-:-:S09]  /*0d50*/  UISETP.NE.AND UP0, UPT, UR4, 0x1d, UPT ;  /* 0x0000001d0400788c */ /* 0x000fd2000bf05270 */
[----:B------:R-:W-:Y:S05]  /*0d60*/  BRA.U !UP0, `(.L_x_4640) ;  /* 0x0000000108807547 */ /* 0x000fea000b800000 */
[----:B------:R-:W-:-:S09]  /*0d70*/  UISETP.NE.AND UP0, UPT, UR4, 0x2c, UPT ;  /* 0x0000002c0400788c */ /* 0x000fd2000bf05270 */
[----:B------:R-:W-:Y:S05]  /*0d80*/  BRA.U !UP0, `(.L_x_4641) ;  /* 0x0000000108487547 */ /* 0x000fea000b800000 */
.L_x_4619:
        /* <DEDUP_REMOVED lines=16> */
.L_x_4642:
[----:B------:R-:W-:Y:S01]  /*0e90*/  CS2R R28, SRZ ;  /* 0x00000000001c7805 */ /* 0x000fe2000001ff00 */
[----:B------:R-:W-:Y:S06]  /*0ea0*/  BRA `(.L_x_4620) ;  /* 0x0000000000447947 */ /* 0x000fec0003800000 */
.L_x_4641:
[----:B------:R-:W2:Y:S01]  /*0eb0*/  LDG.E.U8 R0, desc[UR36][R2.64] ;  /* 0x0000002402007981 */ /* 0x000ea2000c1e1100 */
[----:B------:R-:W-:Y:S02]  /*0ec0*/  IMAD.MOV.U32 R28, RZ, RZ, 0x0 ;  /* 0x00000000ff1c7424 */ /* 0x000fe400078e00ff */
[----:B------:R-:W-:Y:S01]  /*0ed0*/  IMAD.MOV.U32 R29, RZ, RZ, 0x38000000 ;  /* 0x38000000ff1d7424 */ /* 0x000fe200078e00ff */
[----:B--2---:R-:W-:-:S13]  /*0ee0*/  ISETP.NE.AND P0, PT, R0, RZ, PT ;  /* 0x000000ff0000720c */ /* 0x004fda0003f05270 */
[----:B------:R-:W-:Y:S05]  /*0ef0*/  @!P0 BRA `(.L_x_4620) ;  /* 0x0000000000308947 */ /* 0x000fea0003800000 */
[----:B------:R-:W-:-:S13]  /*0f00*/  ISETP.NE.AND P0, PT, R0, 0xff, PT ;  /* 0x000000ff0000780c */ /* 0x000fda0003f05270 */
[----:B------:R-:W-:Y:S02]  /*0f10*/  @P0 IMAD.SHL.U32 R0, R0, 0x800000, RZ ;  /* 0x0080000000000824 */ /* 0x000fe400078e00ff */
[----:B------:R-:W-:Y:S02]  /*0f20*/  @!P0 IMAD.MOV.U32 R28, RZ, RZ, 0x20000000 ;  /* 0x20000000ff1c8424 */ /* 0x000fe400078e00ff */
[----:B------:R-:W-:Y:S02]  /*0f30*/  @!P0 IMAD.MOV.U32 R29, RZ, RZ, 0x7ff80000 ;  /* 0x7ff80000ff1d8424 */ /* 0x000fe400078e00ff */
[----:B------:R-:W-:-:S04]  /*0f40*/  @P0 FMUL.FTZ R0, R0, 1 ;  /* 0x3f80000000000820 */ /* 0x000fc80000410000 */
[----:B------:R0:W1:Y:S01]  /*0f50*/  @P0 F2F.F64.F32 R28, R0 ;  /* 0x00000000001c0310 */ /* 0x0000620000201800 */
[----:B------:R-:W-:Y:S05]  /*0f60*/  BRA `(.L_x_4620) ;  /* 0x0000000000147947 */ /* 0x000fea0003800000 */
.L_x_4640:
[----:B------:R-:W2:Y:S02]  /*0f70*/  LDG.E.64 R28, desc[UR36][R2.64] ;  /* 0x00000024021c7981 */ /* 0x000ea4000c1e1b00 */
[----:B--2---:R-:W0:Y:S01]  /*0f80*/  I2F.F64.U64 R28, R28 ;  /* 0x0000001c001c7312 */ /* 0x004e220000301800 */
[----:B------:R-:W-:Y:S05]  /*0f90*/  BRA `(.L_x_4620) ;  /* 0x0000000000087947 */ /* 0x000fea0003800000 */
.L_x_4639:
[----:B------:R-:W2:Y:S02]  /*0fa0*/  LDG.E R2, desc[UR36][R2.64] ;  /* 0x0000002402027981 */ /* 0x000ea4000c1e1900 */
[----:B--2---:R0:W1:Y:S02]  /*0fb0*/  I2F.F64.U32 R28, R2 ;  /* 0x00000002001c7312 */ /* 0x0040640000201800 */
.L_x_4620:
[----:B------:R-:W-:Y:S05]  /*0fc0*/  BSYNC.RECONVERGENT B6 ;  /* 0x0000000000067941 */ /* 0x000fea0003800200 */
.L_x_4614:
[----:B01-3--:R-:W-:-:S07]  /*0fd0*/  VIADD R2, R23, 0x80 ;  /* 0x0000008017027836 */ /* 0x00bfce0000000000 */
.L_x_4613:
[----:B------:R-:W-:Y:S05]  /*0fe0*/  BSYNC.RECONVERGENT B7 ;  /* 0x0000000000077941 */ /* 0x000fea0003800200 */
.L_x_4612:
[----:B------:R-:W-:Y:S01]  /*0ff0*/  ISETP.GE.AND P0, PT, R2, R19, PT ;  /* 0x000000130200720c */ /* 0x000fe20003f06270 */
[----:B------:R-:W-:Y:S01]  /*1000*/  BSSY.RECONVERGENT B7, `(.L_x_4643) ;  /* 0x00000f6000077945 */ /* 0x000fe20003800200 */
[----:B------:R-:W-:-:S11]  /*1010*/  CS2R R26, SRZ ;  /* 0x00000000001a7805 */ /* 0x000fd6000001ff00 */
[----:B------:R-:W-:Y:S05]  /*1020*/  @P0 BRA `(.L_x_4644) ;  /* 0x0000000c00cc0947 */ /* 0x000fea0003800000 */
        /* <DEDUP_REMOVED lines=18> */
[----:B------:R-:W3:Y:S02]  /*1150*/  LDG.E.S8 R4, desc[UR36][R4.64] ;  /* 0x0000002404047981 */ /* 0x000ee4000c1e1300 */
[----:B---3--:R0:W1:Y:S01]  /*1160*/  I2F.F64.S16 R26, R4 ;  /* 0x00000004001a7312 */ /* 0x0080620000101c00 */
[----:B------:R-:W-:Y:S05]  /*1170*/  BRA `(.L_x_4651) ;  /* 0x0000000c00707947 */ /* 0x000fea0003800000 */
.L_x_4649:
[----:B------:R-:W3:Y:S02]  /*1180*/  LDG.E.U8 R4, desc[UR36][R4.64] ;  /* 0x0000002404047981 */ /* 0x000ee4000c1e1100 */
[----:B---3--:R0:W1:Y:S01]  /*1190*/  I2F.F64.U16 R26, R4 ;  /* 0x00000004001a7312 */ /* 0x0080620000101800 */
[----:B------:R-:W-:Y:S05]  /*11a0*/  BRA `(.L_x_4651) ;  /* 0x0000000c00647947 */ /* 0x000fea0003800000 */
.L_x_4648:
[----:B------:R-:W-:-:S09]  /*11b0*/  UISETP.NE.AND UP0, UPT, UR4, 0x2, UPT ;  /* 0x000000020400788c */ /* 0x000fd2000bf05270 */
[----:B------:R-:W-:Y:S05]  /*11c0*/  BRA.U !UP0, `(.L_x_4652) ;  /* 0x0000000108287547 */ /* 0x000fea000b800000 */
[----:B------:R-:W-:-:S09]  /*11d0*/  UISETP.NE.AND UP0, UPT, UR4, 0x3, UPT ;  /* 0x000000030400788c */ /* 0x000fd2000bf05270 */
[----:B------:R-:W-:Y:S05]  /*11e0*/  BRA.U !UP0, `(.L_x_4653) ;  /* 0x0000000108147547 */ /* 0x000fea000b800000 */
[----:B------:R-:W-:-:S09]  /*11f0*/  UISETP.NE.AND UP0, UPT, UR4, 0x4, UPT ;  /* 0x000000040400788c */ /* 0x000fd2000bf05270 */
[----:B------:R-:W-:Y:S05]  /*1200*/  BRA.U UP0, `(.L_x_4650) ;  /* 0x0000000900f07547 */ /* 0x000fea000b800000 */
[----:B------:R-:W3:Y:S02]  /*1210*/  LDG.E.64 R26, desc[UR36][R4.64] ;  /* 0x00000024041a7981 */ /* 0x000ee4000c1e1b00 */
[----:B---3--:R-:W0:Y:S01]  /*1220*/  I2F.F64.S64 R26, R26 ;  /* 0x0000001a001a7312 */ /* 0x008e220000301c00 */
[----:B------:R-:W-:Y:S05]  /*1230*/  BRA `(.L_x_4651) ;  /* 0x0000000c00407947 */ /* 0x000fea0003800000 */
.L_x_4653:
[----:B------:R-:W3:Y:S02]  /*1240*/  LDG.E R4, desc[UR36][R4.64] ;  /* 0x0000002404047981 */ /* 0x000ee4000c1e1900 */
[----:B---3--:R0:W1:Y:S01]  /*1250*/  I2F.F64 R26, R4 ;  /* 0x00000004001a7312 */ /* 0x0080620000201c00 */
[----:B------:R-:W-:Y:S05]  /*1260*/  BRA `(.L_x_4651) ;  /* 0x0000000c00347947 */ /* 0x000fea0003800000 */
.L_x_4652:
[----:B------:R-:W3:Y:S02]  /*1270*/  LDG.E.U16 R4, desc[UR36][R4.64] ;  /* 0x0000002404047981 */ /* 0x000ee4000c1e1500 */
[----:B---3--:R0:W1:Y:S01]  /*1280*/  I2F.F64.S16 R26, R4 ;  /* 0x00000004001a7312 */ /* 0x0080620000101c00 */
[----:B------:R-:W-:Y:S05]  /*1290*/  BRA `(.L_x_4651) ;  /* 0x0000000c00287947 */ /* 0x000fea0003800000 */
.L_x_4647:
[----:B------:R-:W-:-:S09]  /*12a0*/  UISETP.GT.AND UP0, UPT, UR4, 0x6, UPT ;  /* 0x000000060400788c */ /* 0x000fd2000bf04270 */
[----:B------:R-:W-:Y:S05]  /*12b0*/  BRA.U UP0, `(.L_x_4654) ;  /* 0x0000000100347547 */ /* 0x000fea000b800000 */
[----:B------:R-:W-:-:S09]  /*12c0*/  UISETP.NE.AND UP0, UPT, UR4, 0x5, UPT ;  /* 0x000000050400788c */ /* 0x000fd2000bf05270 */
[----:B------:R-:W-:Y:S05]  /*12d0*/  BRA.U !UP0, `(.L_x_4655) ;  /* 0x0000000108187547 */ /* 0x000fea000b800000 */
[----:B------:R-:W-:-:S09]  /*12e0*/  UISETP.NE.AND UP0, UPT, UR4, 0x6, UPT ;  /* 0x000000060400788c */ /* 0x000fd2000bf05270 */
[----:B------:R-:W-:Y:S05]  /*12f0*/  BRA.U UP0, `(.L_x_4650) ;  /* 0x0000000900b47547 */ /* 0x000fea000b800000 */
[----:B------:R-:W3:Y:S02]  /*1300*/  LDG.E R26, desc[UR36][R4.64] ;  /* 0x00000024041a7981 */ /* 0x000ee4000c1e1900 */
[----:B---3--:R-:W-:-:S06]  /*1310*/  FMUL.FTZ R26, R26, 1 ;  /* 0x3f8000001a1a7820 */ /* 0x008fcc0000410000 */
[----:B------:R-:W3:Y:S01]  /*1320*/  F2F.F64.F32 R26, R26 ;  /* 0x0000001a001a7310 */ /* 0x000ee20000201800 */
[----:B------:R-:W-:Y:S05]  /*1330*/  BRA `(.L_x_4651) ;  /* 0x0000000c00007947 */ /* 0x000fea0003800000 */
.L_x_4655:
[----:B------:R-:W3:Y:S02]  /*1340*/  LDG.E.U16 R0, desc[UR36][R4.64] ;  /* 0x0000002404007981 */ /* 0x000ee4000c1e1500 */
[----:B---3--:R-:W-:-:S05]  /*1350*/  HADD2.F32 R0, -RZ, R0.H0_H0 ;  /* 0x20000000ff007230 */ /* 0x008fca0000004100 */
[----:B------:R-:W-:-:S04]  /*1360*/  FMUL.FTZ R0, R0, 1 ;  /* 0x3f80000000007820 */ /* 0x000fc80000410000 */
[----:B------:R0:W1:Y:S01]  /*1370*/  F2F.F64.F32 R26, R0 ;  /* 0x00000000001a7310 */ /* 0x0000620000201800 */
[----:B------:R-:W-:Y:S05]  /*1380*/  BRA `(.L_x_4651) ;  /* 0x0000000800ec7947 */ /* 0x000fea0003800000 */
.L_x_4654:
[----:B------:R-:W-:-:S09]  /*1390*/  UISETP.NE.AND UP0, UPT, UR4, 0x7, UPT ;  /* 0x000000070400788c */ /* 0x000fd2000bf05270 */
[----:B------:R-:W-:Y:S05]  /*13a0*/  BRA.U !UP0, `(.L_x_4656) ;  /* 0x0000000108347547 */ /* 0x000fea000b800000 */
[----:B------:R-:W-:-:S09]  /*13b0*/  UISETP.NE.AND UP0, UPT, UR4, 0x8, UPT ;  /* 0x000000080400788c */ /* 0x000fd2000bf05270 */
[----:B------:R-:W-:Y:S05]  /*13c0*/  BRA.U !UP0, `(.L_x_4657) ;  /* 0x0000000108187547 */ /* 0x000fea000b800000 */
[----:B------:R-:W-:-:S09]  /*13d0*/  UISETP.NE.AND UP0, UPT, UR4, 0x9, UPT ;  /* 0x000000090400788c */ /* 0x000fd2000bf05270 */
[----:B------:R-:W-:Y:S05]  /*13e0*/  BRA.U UP0, `(.L_x_4650) ;  /* 0x0000000900787547 */ /* 0x000fea000b800000 */
[----:B------:R-:W3:Y:S02]  /*13f0*/  LDG.E R4, desc[UR36][R4.64] ;  /* 0x0000002404047981 */ /* 0x000ee4000c1e1900 */
[----:B---3--:R-:W-:-:S06]  /*1400*/  FMUL.FTZ R26, R4, 1 ;  /* 0x3f800000041a7820 */ /* 0x008fcc0000410000 */
[----:B------:R-:W0:Y:S01]  /*1410*/  F2F.F64.F32 R26, R26 ;  /* 0x0000001a001a7310 */ /* 0x000e220000201800 */
[----:B------:R-:W-:Y:S05]  /*1420*/  BRA `(.L_x_4651) ;  /* 0x0000000800c47947 */ /* 0x000fea0003800000 */
.L_x_4657:
[----:B------:R-:W3:Y:S02]  /*1430*/  LDG.E.U16 R4, desc[UR36][R4.64] ;  /* 0x0000002404047981 */ /* 0x000ee4000c1e1500 */
[----:B---3--:R-:W-:-:S05]  /*1440*/  HADD2.F32 R0, -RZ, R4.H0_H0 ;  /* 0x20000004ff007230 */ /* 0x008fca0000004100 */
[----:B------:R-:W-:-:S04]  /*1450*/  FMUL.FTZ R0, R0, 1 ;  /* 0x3f80000000007820 */ /* 0x000fc80000410000 */
[----:B------:R0:W1:Y:S01]  /*1460*/  F2F.F64.F32 R26, R0 ;  /* 0x00000000001a7310 */ /* 0x0000620000201800 */
[----:B------:R-:W-:Y:S05]  /*1470*/  BRA `(.L_x_4651) ;  /* 0x0000000800b07947 */ /* 0x000fea0003800000 */
.L_x_4656:
[----:B------:R0:W5:Y:S01]  /*1480*/  LDG.E.64 R26, desc[UR36][R4.64] ;  /* 0x00000024041a7981 */ /* 0x000162000c1e1b00 */
[----:B------:R-:W-:Y:S05]  /*1490*/  BRA `(.L_x_4651) ;  /* 0x0000000800a87947 */ /* 0x000fea0003800000 */
.L_x_4646:
        /* <DEDUP_REMOVED lines=8> */
[----:B------:R-:W3:Y:S01]  /*1520*/  LDG.E.U8 R4, desc[UR36][R4.64] ;  /* 0x0000002404047981 */ /* 0x000ee2000c1e1100 */
[----:B------:R-:W-:Y:S01]  /*1530*/  IMAD.MOV.U32 R26, RZ, RZ, RZ ;  /* 0x000000ffff1a7224 */ /* 0x000fe200078e00ff */
[----:B---3--:R-:W-:-:S04]  /*1540*/  ISETP.NE.AND P0, PT, R4, RZ, PT ;  /* 0x000000ff0400720c */ /* 0x008fc80003f05270 */
[----:B------:R-:W-:Y:S01]  /*1550*/  FSEL R27, RZ, 1.875, !P0 ;  /* 0x3ff00000ff1b7808 */ /* 0x000fe20004000000 */
[----:B------:R-:W-:Y:S08]  /*1560*/  BRA `(.L_x_4651) ;  /* 0x0000000800747947 */ /* 0x000ff00003800000 */
.L_x_4660:
[----:B------:R0:W5:Y:S01]  /*1570*/  LDG.E.64 R26, desc[UR36][R4.64] ;  /* 0x00000024041a7981 */ /* 0x000162000c1e1b00 */
[----:B------:R-:W-:Y:S05]  /*1580*/  BRA `(.L_x_4651) ;  /* 0x00000008006c7947 */ /* 0x000fea0003800000 */
.L_x_4659:
[----:B------:R-:W-:-:S09]  /*1590*/  UISETP.NE.AND UP0, UPT, UR4, 0xf, UPT ;  /* 0x0000000f0400788c */ /* 0x000fd2000bf05270 */
[----:B------:R-:W-:Y:S05]  /*15a0*/  BRA.U !UP0, `(.L_x_4661) ;  /* 0x0000000108a07547 */ /* 0x000fea000b800000 */
[----:B------:R-:W-:-:S09]  /*15b0*/  UISETP.NE.AND UP0, UPT, UR4, 0x17, UPT ;  /* 0x000000170400788c */ /* 0x000fd2000bf05270 */
[----:B------:R-:W-:Y:S05]  /*15c0*/  BRA.U !UP0, `(.L_x_4662) ;  /* 0x00000001085c7547 */ /* 0x000fea000b800000 */
[----:B------:R-:W-:-:S09]  /*15d0*/  UISETP.NE.AND UP0, UPT, UR4, 0x18, UPT ;  /* 0x000000180400788c */ /* 0x000fd2000bf05270 */
[----:B------:R-:W-:Y:S05]  /*15e0*/  BRA.U UP0, `(.L_x_4650) ;  /* 0x0000000500f87547 */ /* 0x000fea000b800000 */
[----:B------:R-:W3:Y:S01]  /*15f0*/  LDG.E.U8 R0, desc[UR36][R4.64] ;  /* 0x0000002404007981 */ /* 0x000ee2000c1e1100 */
[----:B------:R-:W-:Y:S02]  /*1600*/  IMAD.MOV.U32 R7, RZ, RZ, 0x1f ;  /* 0x0000001fff077424 */ /* 0x000fe400078e00ff */
[----:B---3--:R-:W-:-:S05]  /*1610*/  IMAD.SHL.U32 R0, R0, 0x1000000, RZ ;  /* 0x0100000000007824 */ /* 0x008fca00078e00ff */
        /* <DEDUP_REMOVED lines=18> */
.L_x_4662:
[----:B------:R-:W3:Y:S02]  /*1740*/  LDG.E.U8 R4, desc[UR36][R4.64] ;  /* 0x0000002404047981 */ /* 0x000ee4000c1e1100 */
[C---:B---3--:R-:W-:Y:S02]  /*1750*/  IMAD.SHL.U32 R0, R4.reuse, 0x2000000, RZ ;  /* 0x0200000004007824 */ /* 0x048fe400078e00ff */
        /* <DEDUP_REMOVED lines=9> */
[----:B------:R-:W-:-:S05]  /*17f0*/  LOP3.LUT R0, R0, 0x80000000, R3, 0xf8, !PT ;  /* 0x8000000000007812 */ /* 0x000fca00078ef803 */
[----:B------:R-:W-:-:S04]  /*1800*/  FMUL.FTZ R0, R0, 1 ;  /* 0x3f80000000007820 */ /* 0x000fc80000410000 */
[----:B------:R0:W1:Y:S01]  /*1810*/  F2F.F64.F32 R26, R0 ;  /* 0x00000000001a7310 */ /* 0x0000620000201800 */
[----:B------:R-:W-:Y:S05]  /*1820*/  BRA `(.L_x_4651) ;  /* 0x0000000400c47947 */ /* 0x000fea0003800000 */
.L_x_4661:
[----:B------:R-:W3:Y:S02]  /*1830*/  LDG.E.U16 R0, desc[UR36][R4.64] ;  /* 0x0000002404007981 */ /* 0x000ee4000c1e1500 */
[----:B---3--:R-:W-:-:S04]  /*1840*/  IMAD.U32 R0, R0, 0x10000, RZ ;  /* 0x0001000000007824 */ /* 0x008fc800078e00ff */
[----:B------:R-:W-:-:S04]  /*1850*/  FMUL.FTZ R0, R0, 1 ;  /* 0x3f80000000007820 */ /* 0x000fc80000410000 */
[----:B------:R0:W1:Y:S01]  /*1860*/  F2F.F64.F32 R26, R0 ;  /* 0x00000000001a7310 */ /* 0x0000620000201800 */
[----:B------:R-:W-:Y:S05]  /*1870*/  BRA `(.L_x_4651) ;  /* 0x0000000400b07947 */ /* 0x000fea0003800000 */
.L_x_4658:
        /* <DEDUP_REMOVED lines=8> */
[----:B------:R-:W3:Y:S02]  /*1900*/  LDG.E.U16 R4, desc[UR36][R4.64] ;  /* 0x0000002404047981 */ /* 0x000ee4000c1e1500 */
[----:B---3--:R0:W1:Y:S01]  /*1910*/  I2F.F64.U16 R26, R4 ;  /* 0x00000004001a7312 */ /* 0x0080620000101800 */
[----:B------:R-:W-:Y:S05]  /*1920*/  BRA `(.L_x_4651) ;  /* 0x0000000400847947 */ /* 0x000fea0003800000 */
.L_x_4665:
[----:B------:R-:W3:Y:S01]  /*1930*/  LDG.E.U8 R4, desc[UR36][R4.64] ;  /* 0x0000002404047981 */ /* 0x000ee2000c1e1100 */
[----:B------:R-:W-:Y:S02]  /*1940*/  CS2R R26, SRZ ;  /* 0x00000000001a7805 */ /* 0x000fe4000001ff00 */
[----:B---3--:R-:W-:-:S13]  /*1950*/  ISETP.NE.AND P0, PT, R4, RZ, PT ;  /* 0x000000ff0400720c */ /* 0x008fda0003f05270 */
        /* <DEDUP_REMOVED lines=18> */
.L_x_4667:
[----:B------:R-:W-:Y:S05]  /*1a80*/  BSYNC.RECONVERGENT B0 ;  /* 0x0000000000007941 */ /* 0x000fea0003800200 */
.L_x_4666:
[----:B------:R-:W-:Y:S01]  /*1a90*/  IMAD.SHL.U32 R0, R0, 0x100000, RZ ;  /* 0x0010000000007824 */ /* 0x000fe200078e00ff */
[----:B------:R-:W-:-:S04]  /*1aa0*/  LEA R3, R3, 0x3b800000, 0x17 ;  /* 0x3b80000003037811 */ /* 0x000fc800078eb8ff */
[----:B------:R-:W-:-:S05]  /*1ab0*/  LOP3.LUT R0, R3, R0, R7, 0xfe, !PT ;  /* 0x0000000003007212 */ /* 0x000fca00078efe07 */
[----:B------:R-:W-:-:S04]  /*1ac0*/  FMUL.FTZ R0, R0, 1 ;  /* 0x3f80000000007820 */ /* 0x000fc80000410000 */
[----:B------:R0:W1:Y:S01]  /*1ad0*/  F2F.F64.F32 R26, R0 ;  /* 0x00000000001a7310 */ /* 0x0000620000201800 */
[----:B------:R-:W-:Y:S05]  /*1ae0*/  BRA `(.L_x_4651) ;  /* 0x0000000400147947 */ /* 0x000fea0003800000 */
.L_x_4664:
        /* <DEDUP_REMOVED lines=21> */
.L_x_4669:
[----:B------:R-:W-:Y:S05]  /*1c40*/  BSYNC.RECONVERGENT B0 ;  /* 0x0000000000007941 */ /* 0x000fea0003800200 */
.L_x_4668:
[----:B------:R-:W-:Y:S01]  /*1c50*/  IMAD.SHL.U32 R0, R0, 0x200000, RZ ;  /* 0x0020000000007824 */ /* 0x000fe200078e00ff */
[----:B------:R-:W-:-:S04]  /*1c60*/  LEA R3, R3, 0x37800000, 0x17 ;  /* 0x3780000003037811 */ /* 0x000fc800078eb8ff */
[----:B------:R-:W-:-:S05]  /*1c70*/  LOP3.LUT R0, R3, R0, R7, 0xfe, !PT ;  /* 0x0000000003007212 */ /* 0x000fca00078efe07 */
[----:B------:R-:W-:-:S04]  /*1c80*/  FMUL.FTZ R0, R0, 1 ;  /* 0x3f80000000007820 */ /* 0x000fc80000410000 */
[----:B------:R0:W1:Y:S01]  /*1c90*/  F2F.F64.F32 R26, R0 ;  /* 0x00000000001a7310 */ /* 0x0000620000201800 */
[----:B------:R-:W-:Y:S05]  /*1ca0*/  BRA `(.L_x_4651) ;  /* 0x0000000000a47947 */ /* 0x000fea0003800000 */
.L_x_4663:
        /* <DEDUP_REMOVED lines=8> */
[----:B------:R-:W-:Y:S01]  /*1d30*/  IMAD.MOV.U32 R27, RZ, RZ, 0x38000000 ;  /* 0x38000000ff1b7424 */ /* 0x000fe200078e00ff */
[----:B---3--:R-:W-:-:S13]  /*1d40*/  ISETP.NE.AND P0, PT, R0, RZ, PT ;  /* 0x000000ff0000720c */ /* 0x008fda0003f05270 */
        /* <DEDUP_REMOVED lines=8> */
.L_x_4650:
[----:B------:R-:W-:Y:S01]  /*1dd0*/  MOV R14, 0x0 ;  /* 0x00000000000e7802 */ /* 0x000fe20000000f00 */
[----:B------:R-:W0:Y:S01]  /*1de0*/  LDCU.64 UR4, c[0x4][0x188] ;  /* 0x01003100ff0477ac */ /* 0x000e220008000a00 */
[----:B------:R-:W-:Y:S02]  /*1df0*/  IMAD.MOV.U32 R8, RZ, RZ, 0x4e ;  /* 0x0000004eff087424 */ /* 0x000fe400078e00ff */
[----:B------:R-:W-:Y:S01]  /*1e00*/  IMAD.MOV.U32 R12, RZ, RZ, 0x1 ;  /* 0x00000001ff0c7424 */ /* 0x000fe200078e00ff */
[----:B------:R-:W1:Y:S01]  /*1e10*/  LDCU.64 UR6, c[0x4][0x190] ;  /* 0x01003200ff0677ac */ /* 0x000e620008000a00 */
[----:B------:R-:W3:Y:S01]  /*1e20*/  LDC.64 R14, c[0x4][R14] ;  /* 0x010000000e0e7b82 */ /* 0x000ee20000000a00 */
        /* <DEDUP_REMOVED lines=10> */
.L_x_4672:
[----:B------:R-:W-:Y:S01]  /*1ed0*/  CS2R R26, SRZ ;  /* 0x00000000001a7805 */ /* 0x000fe2000001ff00 */
[----:B------:R-:W-:Y:S06]  /*1ee0*/  BRA `(.L_x_4651) ;  /* 0x0000000000147947 */ /* 0x000fec0003800000 */
.L_x_4671:
[----:B------:R-:W3:Y:S02]  /*1ef0*/  LDG.E.64 R26, desc[UR36][R4.64] ;  /* 0x00000024041a7981 */ /* 0x000ee4000c1e1b00 */
[----:B---3--:R-:W0:Y:S01]  /*1f00*/  I2F.F64.U64 R26, R26 ;  /* 0x0000001a001a7312 */ /* 0x008e220000301800 */
[----:B------:R-:W-:Y:S05]  /*1f10*/  BRA `(.L_x_4651) ;  /* 0x0000000000087947 */ /* 0x000fea0003800000 */
.L_x_4670:
[----:B------:R-:W3:Y:S02]  /*1f20*/  LDG.E R4, desc[UR36][R4.64] ;  /* 0x0000002404047981 */ /* 0x000ee4000c1e1900 */
[----:B---3--:R0:W1:Y:S02]  /*1f30*/  I2F.F64.U32 R26, R4 ;  /* 0x00000004001a7312 */ /* 0x0080640000201800 */
.L_x_4651:
[----:B------:R-:W-:Y:S05]  /*1f40*/  BSYNC.RECONVERGENT B6 ;  /* 0x0000000000067941 */ /* 0x000fea0003800200 */
.L_x_4645:
[----:B------:R-:W-:-:S07]  /*1f50*/  VIADD R2, R2, 0x80 ;  /* 0x0000008002027836 */ /* 0x000fce0000000000 */
.L_x_4644:
[----:B------:R-:W-:Y:S05]  /*1f60*/  BSYNC.RECONVERGENT B7 ;  /* 0x0000000000077941 */ /* 0x000fea0003800200 */
.L_x_4643:
[----:B------:R-:W-:Y:S01]  /*1f70*/  ISETP.GE.AND P0, PT, R2, R19, PT ;  /* 0x000000130200720c */ /* 0x000fe20003f06270 */
[----:B------:R-:W-:Y:S01]  /*1f80*/  BSSY.RECONVERGENT B7, `(.L_x_4673) ;  /* 0x00000f6000077945 */ /* 0x000fe20003800200 */
[----:B------:R-:W-:-:S11]  /*1f90*/  CS2R R24, SRZ ;  /* 0x0000000000187805 */ /* 0x000fd6000001ff00 */
[----:B------:R-:W-:Y:S05]  /*1fa0*/  @P0 BRA `(.L_x_4674) ;  /* 0x0000000c00cc0947 */ /* 0x000fea0003800000 */
[----:B0-----:R-:W0:Y:S01]  /*1fb0*/  LDC.64 R4, c[0x0][0x3a0] ;  /* 0x0000e800ff047b82 */ /* 0x001e220000000a00 */
        /* <DEDUP_REMOVED lines=20> */
.L_x_4679:
[----:B------:R-:W2:Y:S02]  /*2100*/  LDG.E.U8 R4, desc[UR36][R4.64] ;  /* 0x0000002404047981 */ /* 0x000ea4000c1e1100 */
[----:B--2---:R0:W1:Y:S01]  /*2110*/  I2F.F64.U16 R24, R4 ;  /* 0x0000000400187312 */ /* 0x0040620000101800 */
[----:B------:R-:W-:Y:S05]  /*2120*/  BRA `(.L_x_4681) ;  /* 0x0000000c00647947 */ /* 0x000fea0003800000 */
.L_x_4678:
        /* <DEDUP_REMOVED lines=9> */
.L_x_4683:
[----:B------:R-:W2:Y:S02]  /*21c0*/  LDG.E R4, desc[UR36][R4.64] ;  /* 0x0000002404047981 */ /* 0x000ea4000c1e1900 */
[----:B--2---:R1:W2:Y:S01]  /*21d0*/  I2F.F64 R24, R4 ;  /* 0x0000000400187312 */ /* 0x0042a20000201c00 */
[----:B------:R-:W-:Y:S05]  /*21e0*/  BRA `(.L_x_4681) ;  /* 0x0000000c00347947 */ /* 0x000fea0003800000 */
.L_x_4682:
[----:B------:R-:W2:Y:S02]  /*21f0*/  LDG.E.U16 R4, desc[UR36][R4.64] ;  /* 0x0000002404047981 */ /* 0x000ea4000c1e1500 */
[----:B--2---:R0:W1:Y:S01]  /*2200*/  I2F.F64.S16 R24, R4 ;  /* 0x0000000400187312 */ /* 0x0040620000101c00 */
[----:B------:R-:W-:Y:S05]  /*2210*/  BRA `(.L_x_4681) ;  /* 0x0000000c00287947 */ /* 0x000fea0003800000 */
.L_x_4677:
        /* <DEDUP_REMOVED lines=10> */
.L_x_4685:
[----:B------:R-:W2:Y:S02]  /*22c0*/  LDG.E.U16 R0, desc[UR36][R4.64] ;  /* 0x0000002404007981 */ /* 0x000ea4000c1e1500 */
[----:B--2---:R-:W-:-:S05]  /*22d0*/  HADD2.F32 R0, -RZ, R0.H0_H0 ;  /* 0x20000000ff007230 */ /* 0x004fca0000004100 */
[----:B------:R-:W-:-:S04]  /*22e0*/  FMUL.FTZ R0, R0, 1 ;  /* 0x3f80000000007820 */ /* 0x000fc80000410000 */
[----:B------:R0:W1:Y:S01]  /*22f0*/  F2F.F64.F32 R24, R0 ;  /* 0x0000000000187310 */ /* 0x0000620000201800 */
[----:B------:R-:W-:Y:S05]  /*2300*/  BRA `(.L_x_4681) ;  /* 0x0000000800ec7947 */ /* 0x000fea0003800000 */
.L_x_4684:
        /* <DEDUP_REMOVED lines=10> */
.L_x_4687:
[----:B------:R-:W2:Y:S02]  /*23b0*/  LDG.E.U16 R4, desc[UR36][R4.64] ;  /* 0x0000002404047981 */ /* 0x000ea4000c1e1500 */
[----:B--2---:R-:W-:-:S05]  /*23c0*/  HADD2.F32 R0, -RZ, R4.H0_H0 ;  /* 0x20000004ff007230 */ /* 0x004fca0000004100 */
[----:B------:R-:W-:-:S04]  /*23d0*/  FMUL.FTZ R0, R0, 1 ;  /* 0x3f80000000007820 */ /* 0x000fc80000410000 */
[----:B------:R0:W1:Y:S01]  /*23e0*/  F2F.F64.F32 R24, R0 ;  /* 0x0000000000187310 */ /* 0x0000620000201800 */
[----:B------:R-:W-:Y:S05]  /*23f0*/  BRA `(.L_x_4681) ;  /* 0x0000000800b07947 */ /* 0x000fea0003800000 */
.L_x_4686:
[----:B------:R0:W5:Y:S01]  /*2400*/  LDG.E.64 R24, desc[UR36][R4.64] ;  /* 0x0000002404187981 */ /* 0x000162000c1e1b00 */
[----:B------:R-:W-:Y:S05]  /*2410*/  BRA `(.L_x_4681) ;  /* 0x0000000800a87947 */ /* 0x000fea0003800000 */
.L_x_4676:
        /* <DEDUP_REMOVED lines=13> */
.L_x_4690:
[----:B------:R0:W5:Y:S01]  /*24f0*/  LDG.E.64 R24, desc[UR36][R4.64] ;  /* 0x0000002404187981 */ /* 0x000162000c1e1b00 */
[----:B------:R-:W-:Y:S05]  /*2500*/  BRA `(.L_x_4681) ;  /* 0x00000008006c7947 */ /* 0x000fea0003800000 */
.L_x_4689:
        /* <DEDUP_REMOVED lines=27> */
.L_x_4692:
        /* <DEDUP_REMOVED lines=15> */
.L_x_4691:
[----:B------:R-:W2:Y:S02]  /*27b0*/  LDG.E.U16 R0, desc[UR36][R4.64] ;  /* 0x0000002404007981 */ /* 0x000ea4000c1e1500 */
[----:B--2---:R-:W-:-:S04]  /*27c0*/  IMAD.U32 R0, R0, 0x10000, RZ ;  /* 0x0001000000007824 */ /* 0x004fc800078e00ff */
[----:B------:R-:W-:-:S04]  /*27d0*/  FMUL.FTZ R0, R0, 1 ;  /* 0x3f80000000007820 */ /* 0x000fc80000410000 */
[----:B------:R0:W1:Y:S01]  /*27e0*/  F2F.F64.F32 R24, R0 ;  /* 0x0000000000187310 */ /* 0x0000620000201800 */
[----:B------:R-:W-:Y:S05]  /*27f0*/  BRA `(.L_x_4681) ;  /* 0x0000000400b07947 */ /* 0x000fea0003800000 */
.L_x_4688:
        /* <DEDUP_REMOVED lines=11> */
.L_x_4695:
        /* <DEDUP_REMOVED lines=21> */
.L_x_4697:
[----:B------:R-:W-:Y:S05]  /*2a00*/  BSYNC.RECONVERGENT B0 ;  /* 0x0000000000007941 */ /* 0x000fea0003800200 */
.L_x_4696:
[----:B------:R-:W-:Y:S01]  /*2a10*/  IMAD.SHL.U32 R0, R0, 0x100000, RZ ;  /* 0x0010000000007824 */ /* 0x000fe200078e00ff */
[----:B------:R-:W-:-:S04]  /*2a20*/  LEA R3, R3, 0x3b800000, 0x17 ;  /* 0x3b80000003037811 */ /* 0x000fc800078eb8ff */
[----:B------:R-:W-:-:S05]  /*2a30*/  LOP3.LUT R0, R3, R0, R7, 0xfe, !PT ;  /* 0x0000000003007212 */ /* 0x000fca00078efe07 */
[----:B------:R-:W-:-:S04]  /*2a40*/  FMUL.FTZ R0, R0, 1 ;  /* 0x3f80000000007820 */ /* 0x000fc80000410000 */
[----:B------:R0:W1:Y:S01]  /*2a50*/  F2F.F64.F32 R24, R0 ;  /* 0x0000000000187310 */ /* 0x0000620000201800 */
[----:B------:R-:W-:Y:S05]  /*2a60*/  BRA `(.L_x_4681) ;  /* 0x0000000400147947 */ /* 0x000fea0003800000 */
.L_x_4694:
        /* <DEDUP_REMOVED lines=21> */
.L_x_4699:
[----:B------:R-:W-:Y:S05]  /*2bc0*/  BSYNC.RECONVERGENT B0 ;  /* 0x0000000000007941 */ /* 0x000fea0003800200 */
.L_x_4698:
[----:B------:R-:W-:Y:S01]  /*2bd0*/  IMAD.SHL.U32 R0, R0, 0x200000, RZ ;  /* 0x0020000000007824 */ /* 0x000fe200078e00ff */
[----:B------:R-:W-:-:S04]  /*2be0*/  LEA R3, R3, 0x37800000, 0x17 ;  /* 0x3780000003037811 */ /* 0x000fc800078eb8ff */
[----:B------:R-:W-:-:S05]  /*2bf0*/  LOP3.LUT R0, R3, R0, R7, 0xfe, !PT ;  /* 0x0000000003007212 */ /* 0x000fca00078efe07 */
[----:B------:R-:W-:-:S04]  /*2c00*/  FMUL.FTZ R0, R0, 1 ;  /* 0x3f80000000007820 */ /* 0x000fc80000410000 */
[----:B------:R0:W1:Y:S01]  /*2c10*/  F2F.F64.F32 R24, R0 ;  /* 0x0000000000187310 */ /* 0x0000620000201800 */
[----:B------:R-:W-:Y:S05]  /*2c20*/  BRA `(.L_x_4681) ;  /* 0x0000000000a47947 */ /* 0x000fea0003800000 */
.L_x_4693:
        /* <DEDUP_REMOVED lines=18> */
.L_x_4680:
        /* <DEDUP_REMOVED lines=16> */
.L_x_4702:
[----:B------:R-:W-:Y:S01]  /*2e50*/  CS2R R24, SRZ ;  /* 0x0000000000187805 */ /* 0x000fe2000001ff00 */
[----:B------:R-:W-:Y:S06]  /*2e60*/  BRA `(.L_x_4681) ;  /* 0x0000000000147947 */ /* 0x000fec0003800000 */
.L_x_4701:
[----:B------:R-:W2:Y:S02]  /*2e70*/  LDG.E.64 R24, desc[UR36][R4.64] ;  /* 0x0000002404187981 */ /* 0x000ea4000c1e1b00 */
[----:B--2---:R-:W0:Y:S01]  /*2e80*/  I2F.F64.U64 R24, R24 ;  /* 0x0000001800187312 */ /* 0x004e220000301800 */
[----:B------:R-:W-:Y:S05]  /*2e90*/  BRA `(.L_x_4681) ;  /* 0x0000000000087947 */ /* 0x000fea0003800000 */
.L_x_4700:
[----:B------:R-:W2:Y:S02]  /*2ea0*/  LDG.E R4, desc[UR36][R4.64] ;  /* 0x0000002404047981 */ /* 0x000ea4000c1e1900 */
[----:B--2---:R0:W1:Y:S02]  /*2eb0*/  I2F.F64.U32 R24, R4 ;  /* 0x0000000400187312 */ /* 0x0040640000201800 */
.L_x_4681:
[----:B------:R-:W-:Y:S05]  /*2ec0*/  BSYNC.RECONVERGENT B6 ;  /* 0x0000000000067941 */ /* 0x000fea0003800200 */
.L_x_4675:
[----:B------:R-:W-:-:S07]  /*2ed0*/  VIADD R2, R2, 0x80 ;  /* 0x0000008002027836 */ /* 0x000fce0000000000 */
.L_x_4674:
[----:B------:R-:W-:Y:S05]  /*2ee0*/  BSYNC.RECONVERGENT B7 ;  /* 0x0000000000077941 */ /* 0x000fea0003800200 */
.L_x_4673:
[----:B------:R-:W-:Y:S01]  /*2ef0*/  ISETP.GE.AND P0, PT, R2, R19, PT ;  /* 0x000000130200720c */ /* 0x000fe20003f06270 */
[----:B------:R-:W-:Y:S01]  /*2f00*/  BSSY.RECONVERGENT B6, `(.L_x_4703) ;  /* 0x00000ef000067945 */ /* 0x000fe20003800200 */
[----:B------:R-:W-:-:S11]  /*2f10*/  CS2R R16, SRZ ;  /* 0x0000000000107805 */ /* 0x000fd6000001ff00 */
        /* <DEDUP_REMOVED lines=21> */
.L_x_4708:
[----:B------:R-:W2:Y:S02]  /*3070*/  LDG.E.U8 R2, desc[UR36][R2.64] ;  /* 0x0000002402027981 */ /* 0x000ea4000c1e1100 */
[----:B--2---:R0:W1:Y:S01]  /*3080*/  I2F.F64.U16 R16, R2 ;  /* 0x0000000200107312 */ /* 0x0040620000101800 */
[----:B------:R-:W-:Y:S05]  /*3090*/  BRA `(.L_x_4704) ;  /* 0x0000000c00547947 */ /* 0x000fea0003800000 */
.L_x_4707:
        /* <DEDUP_REMOVED lines=9> */
.L_x_4711:
[----:B------:R-:W2:Y:S02]  /*3130*/  LDG.E R2, desc[UR36][R2.64] ;  /* 0x0000002402027981 */ /* 0x000ea4000c1e1900 */
[----:B--2---:R0:W1:Y:S01]  /*3140*/  I2F.F64 R16, R2 ;  /* 0x0000000200107312 */ /* 0x0040620000201c00 */
[----:B------:R-:W-:Y:S05]  /*3150*/  BRA `(.L_x_4704) ;  /* 0x0000000c00247947 */ /* 0x000fea0003800000 */
.L_x_4710:
[----:B------:R-:W2:Y:S02]  /*3160*/  LDG.E.U16 R2, desc[UR36][R2.64] ;  /* 0x0000002402027981 */ /* 0x000ea4000c1e1500 */
[----:B--2---:R0:W1:Y:S01]  /*3170*/  I2F.F64.S16 R16, R2 ;  /* 0x0000000200107312 */ /* 0x0040620000101c00 */
[----:B------:R-:W-:Y:S05]  /*3180*/  BRA `(.L_x_4704) ;  /* 0x0000000c00187947 */ /* 0x000fea0003800000 */
.L_x_4706:
        /* <DEDUP_REMOVED lines=10> */
.L_x_4713:
[----:B------:R-:W2:Y:S02]  /*3230*/  LDG.E.U16 R0, desc[UR36][R2.64] ;  /* 0x0000002402007981 */ /* 0x000ea4000c1e1500 */
[----:B--2---:R-:W-:-:S05]  /*3240*/  HADD2.F32 R0, -RZ, R0.H0_H0 ;  /* 0x20000000ff007230 */ /* 0x004fca0000004100 */
[----:B------:R-:W-:-:S04]  /*3250*/  FMUL.FTZ R0, R0, 1 ;  /* 0x3f80000000007820 */ /* 0x000fc80000410000 */
[----:B------:R0:W1:Y:S01]  /*3260*/  F2F.F64.F32 R16, R0 ;  /* 0x0000000000107310 */ /* 0x0000620000201800 */
[----:B------:R-:W-:Y:S05]  /*3270*/  BRA `(.L_x_4704) ;  /* 0x0000000800dc7947 */ /* 0x000fea0003800000 */
.L_x_4712:
        /* <DEDUP_REMOVED lines=10> */
.L_x_4715:
[----:B------:R-:W2:Y:S02]  /*3320*/  LDG.E.U16 R2, desc[UR36][R2.64] ;  /* 0x0000002402027981 */ /* 0x000ea4000c1e1500 */
[----:B--2---:R-:W-:-:S05]  /*3330*/  HADD2.F32 R0, -RZ, R2.H0_H0 ;  /* 0x20000002ff007230 */ /* 0x004fca0000004100 */
[----:B------:R-:W-:-:S04]  /*3340*/  FMUL.FTZ R0, R0, 1 ;  /* 0x3f80000000007820 */ /* 0x000fc80000410000 */
[----:B------:R0:W1:Y:S01]  /*3350*/  F2F.F64.F32 R16, R0 ;  /* 0x0000000000107310 */ /* 0x0000620000201800 */
[----:B------:R-:W-:Y:S05]  /*3360*/  BRA `(.L_x_4704) ;  /* 0x0000000800a07947 */ /* 0x000fea0003800000 */
.L_x_4714:
[----:B------:R0:W5:Y:S01]  /*3370*/  LDG.E.64 R16, desc[UR36][R2.64] ;  /* 0x0000002402107981 */ /* 0x000162000c1e1b00 */
[----:B------:R-:W-:Y:S05]  /*3380*/  BRA `(.L_x_4704) ;  /* 0x0000000800987947 */ /* 0x000fea0003800000 */
.L_x_4705:
        /* <DEDUP_REMOVED lines=13> */
.L_x_4718:
[----:B------:R0:W5:Y:S01]  /*3460*/  LDG.E.64 R16, desc[UR36][R2.64] ;  /* 0x0000002402107981 */ /* 0x000162000c1e1b00 */
[----:B------:R-:W-:Y:S05]  /*3470*/  BRA `(.L_x_4704) ;  /* 0x00000008005c7947 */ /* 0x000fea0003800000 */
.L_x_4717:
        /* <DEDUP_REMOVED lines=27> */
.L_x_4720:
        /* <DEDUP_REMOVED lines=14> */
.L_x_4719:
[----:B------:R-:W2:Y:S02]  /*3710*/  LDG.E.U16 R0, desc[UR36][R2.64] ;  /* 0x0000002402007981 */ /* 0x000ea4000c1e1500 */
[----:B--2---:R-:W-:-:S04]  /*3720*/  IMAD.U32 R0, R0, 0x10000, RZ ;  /* 0x0001000000007824 */ /* 0x004fc800078e00ff */
[----:B------:R-:W-:-:S04]  /*3730*/  FMUL.FTZ R0, R0, 1 ;  /* 0x3f80000000007820 */ /* 0x000fc80000410000 */
[----:B------:R0:W1:Y:S01]  /*3740*/  F2F.F64.F32 R16, R0 ;  /* 0x0000000000107310 */ /* 0x0000620000201800 */
[----:B------:R-:W-:Y:S05]  /*3750*/  BRA `(.L_x_4704) ;  /* 0x0000000400a47947 */ /* 0x000fea0003800000 */
.L_x_4716:
        /* <DEDUP_REMOVED lines=11> */
.L_x_4723:
[----:B------:R-:W2:Y:S02]  /*3810*/  LDG.E.U8 R3, desc[UR36][R2.64] ;  /* 0x0000002402037981 */ /* 0x000ea4000c1e1100 */
        /* <DEDUP_REMOVED lines=19> */
.L_x_4725:
[----:B------:R-:W-:Y:S05]  /*3950*/  BSYNC.RECONVERGENT B0 ;  /* 0x0000000000007941 */ /* 0x000fea0003800200 */
.L_x_4724:
[----:B------:R-:W-:Y:S01]  /*3960*/  IMAD.SHL.U32 R0, R0, 0x100000, RZ ;  /* 0x0010000000007824 */ /* 0x000fe200078e00ff */
[----:B------:R-:W-:-:S04]  /*3970*/  LEA R2, R2, 0x3b800000, 0x17 ;  /* 0x3b80000002027811 */ /* 0x000fc800078eb8ff */
[----:B------:R-:W-:-:S05]  /*3980*/  LOP3.LUT R0, R2, R0, R7, 0xfe, !PT ;  /* 0x0000000002007212 */ /* 0x000fca00078efe07 */
[----:B------:R-:W-:-:S04]  /*3990*/  FMUL.FTZ R0, R0, 1 ;  /* 0x3f80000000007820 */ /* 0x000fc80000410000 */
[----:B------:R0:W1:Y:S01]  /*39a0*/  F2F.F64.F32 R16, R0 ;  /* 0x0000000000107310 */ /* 0x0000620000201800 */
[----:B------:R-:W-:Y:S05]  /*39b0*/  BRA `(.L_x_4704) ;  /* 0x00000004000c7947 */ /* 0x000fea0003800000 */
.L_x_4722:
        /* <DEDUP_REMOVED lines=20> */
.L_x_4727:
[----:B------:R-:W-:Y:S05]  /*3b00*/  BSYNC.RECONVERGENT B0 ;  /* 0x0000000000007941 */ /* 0x000fea0003800200 */
.L_x_4726:
[----:B------:R-:W-:Y:S01]  /*3b10*/  IMAD.SHL.U32 R0, R0, 0x200000, RZ ;  /* 0x0020000000007824 */ /* 0x000fe200078e00ff */
[----:B------:R-:W-:-:S04]  /*3b20*/  LEA R2, R2, 0x37800000, 0x17 ;  /* 0x3780000002027811 */ /* 0x000fc800078eb8ff */
[----:B------:R-:W-:-:S05]  /*3b30*/  LOP3.LUT R0, R2, R0, R7, 0xfe, !PT ;  /* 0x0000000002007212 */ /* 0x000fca00078efe07 */
[----:B------:R-:W-:-:S04]  /*3b40*/  FMUL.FTZ R0, R0, 1 ;  /* 0x3f80000000007820 */ /* 0x000fc80000410000 */
[----:B------:R0:W1:Y:S01]  /*3b50*/  F2F.F64.F32 R16, R0 ;  /* 0x0000000000107310 */ /* 0x0000620000201800 */
[----:B------:R-:W-:Y:S05]  /*3b60*/  BRA `(.L_x_4704) ;  /* 0x0000000000a07947 */ /* 0x000fea0003800000 */
.L_x_4721:
        /* <DEDUP_REMOVED lines=18> */
.L_x_4709:
        /* <DEDUP_REMOVED lines=16> */
.L_x_4730:
[----:B------:R-:W-:Y:S05]  /*3d90*/  BRA `(.L_x_4704) ;  /* 0x0000000000147947 */ /* 0x000fea0003800000 */
.L_x_4729:
[----:B------:R-:W2:Y:S02]  /*3da0*/  LDG.E.64 R16, desc[UR36][R2.64] ;  /* 0x0000002402107981 */ /* 0x000ea4000c1e1b00 */
[----:B--2---:R-:W0:Y:S01]  /*3db0*/  I2F.F64.U64 R16, R16 ;  /* 0x0000001000107312 */ /* 0x004e220000301800 */
[----:B------:R-:W-:Y:S05]  /*3dc0*/  BRA `(.L_x_4704) ;  /* 0x0000000000087947 */ /* 0x000fea0003800000 */
.L_x_4728:
[----:B------:R-:W2:Y:S02]  /*3dd0*/  LDG.E R2, desc[UR36][R2.64] ;  /* 0x0000002402027981 */ /* 0x000ea4000c1e1900 */
[----:B--2---:R0:W1:Y:S02]  /*3de0*/  I2F.F64.U32 R16, R2 ;  /* 0x0000000200107312 */ /* 0x0040640000201800 */
.L_x_4704:
[----:B------:R-:W-:Y:S05]  /*3df0*/  BSYNC.RECONVERGENT B6 ;  /* 0x0000000000067941 */ /* 0x000fea0003800200 */
.L_x_4703:
[----:B------:R-:W4:Y:S01]  /*3e00*/  LDCU.64 UR4, c[0x0][0x390] ;  /* 0x00007200ff0477ac */ /* 0x000f220008000a00 */
[----:B01-3-5:R-:W-:Y:S01]  /*3e10*/  IMAD.MOV.U32 R4, RZ, RZ, R27 ;  /* 0x000000ffff047224 */ /* 0x02bfe200078e001b */
[----:B------:R-:W-:Y:S01]  /*3e20*/  BSSY.RECONVERGENT B7, `(.L_x_4731) ;  /* 0x0000361000077945 */ /* 0x000fe20003800200 */
[----:B--2---:R-:W-:-:S03]  /*3e30*/  IMAD.MOV.U32 R7, RZ, RZ, R25 ;  /* 0x000000ffff077224 */ /* 0x004fc600078e0019 */
[----:B------:R-:W-:Y:S01]  /*3e40*/  BSSY.RELIABLE B6, `(.L_x_4732) ;  /* 0x000024c000067945 */ /* 0x000fe20003800100 */
[----:B------:R-:W-:Y:S02]  /*3e50*/  IMAD.MOV.U32 R8, RZ, RZ, R17 ;  /* 0x000000ffff087224 */ /* 0x000fe400078e0011 */
[----:B----4-:R-:W-:Y:S02]  /*3e60*/  IMAD.MOV.U32 R0, RZ, RZ, R28 ;  /* 0x000000ffff007224 */ /* 0x010fe400078e001c */
[----:B------:R-:W-:Y:S02]  /*3e70*/  IMAD.MOV.U32 R3, RZ, RZ, R26 ;  /* 0x000000ffff037224 */ /* 0x000fe400078e001a */
[----:B------:R-:W-:Y:S01]  /*3e80*/  IMAD.MOV.U32 R6, RZ, RZ, R24 ;  /* 0x000000ffff067224 */ /* 0x000fe200078e0018 */
[----:B------:R-:W-:Y:S01]  /*3e90*/  DSETP.MIN.AND P0, P3, R28, UR4, PT ;  /* 0x000000041c007e2a */ /* 0x000fe2000bb00000 */
[----:B------:R-:W-:Y:S01]  /*3ea0*/  UMOV UR6, UR5 ;  /* 0x0000000500067c82 */ /* 0x000fe20008000000 */
[----:B------:R-:W-:Y:S01]  /*3eb0*/  DSETP.MIN.AND P1, P4, R26, UR4, PT ;  /* 0x000000041a007e2a */ /* 0x000fe2000bc20000 */
[----:B------:R-:W-:Y:S01]  /*3ec0*/  IMAD.U32 R2, RZ, RZ, UR6 ;  /* 0x00000006ff027e24 */ /* 0x000fe2000f8e00ff */
[----:B------:R-:W-:Y:S01]  /*3ed0*/  DSETP.MIN.AND P2, P5, R24, UR4, PT ;  /* 0x0000000418007e2a */ /* 0x000fe2000bd40000 */
[----:B------:R-:W-:Y:S01]  /*3ee0*/  UMOV UR8, UR5 ;  /* 0x0000000500087c82 */ /* 0x000fe20008000000 */
[----:B------:R-:W-:Y:S01]  /*3ef0*/  FSEL R5, R29, UR6, P0 ;  /* 0x000000061d057c08 */ /* 0x000fe20008000000 */
[----:B------:R-:W-:Y:S01]  /*3f00*/  UMOV UR7, UR5 ;  /* 0x0000000500077c82 */ /* 0x000fe20008000000 */
[----:B------:R-:W-:Y:S01]  /*3f10*/  FSEL R29, R4, UR6, P1 ;  /* 0x00000006041d7c08 */ /* 0x000fe20008800000 */
[----:B------:R-:W-:Y:S01]  /*3f20*/  IMAD.U32 R4, RZ, RZ, UR6 ;  /* 0x00000006ff047e24 */ /* 0x000fe2000f8e00ff */
[----:B------:R-:W-:Y:S01]  /*3f30*/  FSEL R25, R7, UR7, P2 ;  /* 0x0000000707197c08 */ /* 0x000fe20009000000 */
[----:B------:R-:W-:Y:S01]  /*3f40*/  IMAD.U32 R9, RZ, RZ, UR8 ;  /* 0x00000008ff097e24 */ /* 0x000fe2000f8e00ff */
[----:B------:R-:W-:-:S02]  /*3f50*/  UMOV UR6, UR4 ;  /* 0x0000000400067c82 */ /* 0x000fc40008000000 */
[----:B------:R-:W-:Y:S01]  /*3f60*/  @P3 LOP3.LUT R5, R2, 0x80000, RZ, 0xfc, !PT ;  /* 0x0008000002053812 */ /* 0x000fe200078efcff */
[----:B------:R-:W-:Y:S01]  /*3f70*/  DSETP.MIN.AND P3, P6, R16, UR4, PT ;  /* 0x0000000410007e2a */ /* 0x000fe2000be60000 */
[----:B------:R-:W0:Y:S01]  /*3f80*/  LDC.U8 R2, c[0x0][0x3b4] ;  /* 0x0000ed00ff027b82 */ /* 0x000e220000000000 */
[----:B------:R-:W-:Y:S02]  /*3f90*/  @P4 LOP3.LUT R29, R4, 0x80000, RZ, 0xfc, !PT ;  /* 0x00080000041d4812 */ /* 0x000fe400078efcff */
[----:B------:R-:W-:Y:S02]  /*3fa0*/  ISETP.GE.AND P4, PT, R23, R19, PT ;  /* 0x000000131700720c */ /* 0x000fe40003f86270 */
[----:B------:R-:W-:Y:S01]  /*3fb0*/  FSEL R7, R8, UR8, P3 ;  /* 0x0000000808077c08 */ /* 0x000fe20009800000 */
[----:B------:R-:W-:Y:S01]  /*3fc0*/  IMAD.U32 R8, RZ, RZ, UR7 ;  /* 0x00000007ff087e24 */ /* 0x000fe2000f8e00ff */
[----:B------:R-:W-:Y:S01]  /*3fd0*/  UMOV UR7, UR4 ;  /* 0x0000000400077c82 */ /* 0x000fe20008000000 */
[----:B------:R-:W-:Y:S01]  /*3fe0*/  UMOV UR8, UR4 ;  /* 0x0000000400087c82 */ /* 0x000fe20008000000 */
[----:B------:R-:W-:-:S02]  /*3ff0*/  SEL R4, R0, UR6, P0 ;  /* 0x0000000600047c07 */ /* 0x000fc40008000000 */
[----:B------:R-:W-:Y:S02]  /*4000*/  SEL R28, R3, UR7, P1 ;  /* 0x00000007031c7c07 */ /* 0x000fe40008800000 */
[----:B------:R-:W-:Y:S02]  /*4010*/  @P6 LOP3.LUT R7, R9, 0x80000, RZ, 0xfc, !PT ;  /* 0x0008000009076812 */ /* 0x000fe400078efcff */
[----:B------:R-:W-:Y:S02]  /*4020*/  SEL R24, R6, UR8, P2 ;  /* 0x0000000806187c07 */ /* 0x000fe40009000000 */
[----:B------:R-:W-:Y:S01]  /*4030*/  SEL R16, R16, UR4, P3 ;  /* 0x0000000410107c07 */ /* 0x000fe20009800000 */
[----:B------:R-:W-:Y:S01]  /*4040*/  IMAD.MOV.U32 R17, RZ, RZ, R7 ;  /* 0x000000ffff117224 */ /* 0x000fe200078e0007 */
[----:B------:R-:W-:Y:S01]  /*4050*/  @P5 LOP3.LUT R25, R8, 0x80000, RZ, 0xfc, !PT ;  /* 0x0008000008195812 */ /* 0x000fe200078efcff */
[----:B------:R-:W-:Y:S06]  /*4060*/  @P4 BRA `(.L_x_4733) ;  /* 0x0000002000984947 */ /* 0x000fec0003800000 */
[----:B------:R-:W1:Y:S01]  /*4070*/  LDCU UR4, c[0x0][0x3b8] ;  /* 0x00007700ff0477ac */ /* 0x000e620008000800 */
[----:B------:R-:W2:Y:S01]  /*4080*/  LDC.64 R8, c[0x0][0x398] ;  /* 0x0000e600ff087b82 */ /* 0x000ea20000000a00 */
[----:B------:R-:W-:Y:S01]  /*4090*/  IMAD R0, R18, 0x200, R23 ;  /* 0x0000020012007824 */ /* 0x000fe200078e0217 */
[----:B0-----:R-:W-:Y:S01]  /*40a0*/  PRMT R6, R2, 0x9910, RZ ;  /* 0x0000991002067816 */ /* 0x001fe200000000ff */
[----:B------:R-:W-:Y:S02]  /*40b0*/  VIADD R23, R23, 0x80 ;  /* 0x0000008017177836 */ /* 0x000fe40000000000 */
        /* <DEDUP_REMOVED lines=14> */
[----:B------:R-:W0:Y:S02]  /*41a0*/  F2I.F64.TRUNC R5, R4 ;  /* 0x0000000400057311 */ /* 0x000e24000030d100 */
[----:B0-----:R0:W-:Y:S01]  /*41b0*/  STG.E.U8 desc[UR36][R8.64], R5 ;  /* 0x0000000508007986 */ /* 0x0011e2000c101124 */
[----:B------:R-:W-:Y:S05]  /*41c0*/  BRA `(.L_x_4739) ;  /* 0x0000000c00ec7947 */ /* 0x000fea0003800000 */
.L_x_4737:
[----:B------:R-:W0:Y:S02]  /*41d0*/  F2I.S64.F64.TRUNC R4, R4 ;  /* 0x0000000400047311 */ /* 0x000e24000030d900 */
[----:B0-----:R-:W-:-:S05]  /*41e0*/  IMAD.MOV.U32 R3, RZ, RZ, R4 ;  /* 0x000000ffff037224 */ /* 0x001fca00078e0004 */
[----:B------:R0:W-:Y:S01]  /*41f0*/  STG.E.U8 desc[UR36][R8.64], R3 ;  /* 0x0000000308007986 */ /* 0x0001e2000c101124 */
[----:B------:R-:W-:Y:S05]  /*4200*/  BRA `(.L_x_4739) ;  /* 0x0000000c00dc7947 */ /* 0x000fea0003800000 */
.L_x_4736:
[----:B------:R-:W-:-:S13]  /*4210*/  ISETP.NE.AND P0, PT, R0, 0x2, PT ;  /* 0x000000020000780c */ /* 0x000fda0003f05270 */
[----:B------:R-:W-:Y:S05]  /*4220*/  @!P0 BRA `(.L_x_4740) ;  /* 0x0000000000288947 */ /* 0x000fea0003800000 */
[----:B------:R-:W-:-:S13]  /*4230*/  ISETP.NE.AND P0, PT, R0, 0x3, PT ;  /* 0x000000030000780c */ /* 0x000fda0003f05270 */
[----:B------:R-:W-:Y:S05]  /*4240*/  @!P0 BRA `(.L_x_4741) ;  /* 0x0000000000148947 */ /* 0x000fea0003800000 */
[----:B------:R-:W-:-:S13]  /*4250*/  ISETP.NE.AND P0, PT, R0, 0x4, PT ;  /* 0x000000040000780c */ /* 0x000fda0003f05270 */
[----:B------:R-:W-:Y:S05]  /*4260*/  @P0 BRA `(.L_x_4738) ;  /* 0x0000000c001c0947 */ /* 0x000fea0003800000 */
[----:B------:R-:W0:Y:S02]  /*4270*/  F2I.S64.F64.TRUNC R4, R4 ;  /* 0x0000000400047311 */ /* 0x000e24000030d900 */
[----:B0-----:R0:W-:Y:S01]  /*4280*/  STG.E.64 desc[UR36][R8.64], R4 ;  /* 0x0000000408007986 */ /* 0x0011e2000c101b24 */
[----:B------:R-:W-:Y:S05]  /*4290*/  BRA `(.L_x_4739) ;  /* 0x0000000c00b87947 */ /* 0x000fea0003800000 */
.L_x_4741:
[----:B------:R-:W0:Y:S02]  /*42a0*/  F2I.F64.TRUNC R5, R4 ;  /* 0x0000000400057311 */ /* 0x000e24000030d100 */
[----:B0-----:R0:W-:Y:S01]  /*42b0*/  STG.E desc[UR36][R8.64], R5 ;  /* 0x0000000508007986 */ /* 0x0011e2000c101924 */
[----:B------:R-:W-:Y:S05]  /*42c0*/  BRA `(.L_x_4739) ;  /* 0x0000000c00ac7947 */ /* 0x000fea0003800000 */
.L_x_4740:
[----:B------:R-:W0:Y:S02]  /*42d0*/  F2I.F64.TRUNC R5, R4 ;  /* 0x0000000400057311 */ /* 0x000e24000030d100 */
[----:B0-----:R0:W-:Y:S01]  /*42e0*/  STG.E.U16 desc[UR36][R8.64], R5 ;  /* 0x0000000508007986 */ /* 0x0011e2000c101524 */
[----:B------:R-:W-:Y:S05]  /*42f0*/  BRA `(.L_x_4739) ;  /* 0x0000000c00a07947 */ /* 0x000fea0003800000 */
.L_x_4735:
[----:B------:R-:W-:-:S13]  /*4300*/  ISETP.GT.AND P0, PT, R0, 0x6, PT ;  /* 0x000000060000780c */ /* 0x000fda0003f04270 */
[----:B------:R-:W-:Y:S05]  /*4310*/  @P0 BRA `(.L_x_4742) ;  /* 0x00000000004c0947 */ /* 0x000fea0003800000 */
[----:B------:R-:W-:-:S13]  /*4320*/  ISETP.NE.AND P0, PT, R0, 0x5, PT ;  /* 0x000000050000780c */ /* 0x000fda0003f05270 */
[----:B------:R-:W-:Y:S05]  /*4330*/  @!P0 BRA `(.L_x_4743) ;  /* 0x0000000000248947 */ /* 0x000fea0003800000 */
[----:B------:R-:W-:-:S13]  /*4340*/  ISETP.NE.AND P0, PT, R0, 0x6, PT ;  /* 0x000000060000780c */ /* 0x000fda0003f05270 */
[----:B------:R-:W-:Y:S05]  /*4350*/  @P0 BRA `(.L_x_4738) ;  /* 0x0000000800e00947 */ /* 0x000fea0003800000 */
[----:B------:R-:W-:Y:S01]  /*4360*/  UMOV UR4, 0xf0000000 ;  /* 0xf000000000047882 */ /* 0x000fe20000000000 */
[----:B------:R-:W-:Y:S01]  /*4370*/  UMOV UR5, 0x380fffff ;  /* 0x380fffff00057882 */ /* 0x000fe20000000000 */
[----:B------:R-:W0:Y:S01]  /*4380*/  F2F.F32.F64 R3, R4 ;  /* 0x0000000400037310 */ /* 0x000e220000301000 */
[----:B------:R-:W-:-:S14]  /*4390*/  DSETP.GEU.AND P0, PT, |R4|, UR4, PT ;  /* 0x0000000404007e2a */ /* 0x000fdc000bf0e200 */
[----:B0-----:R-:W-:-:S05]  /*43a0*/  @!P0 FMUL R3, R3, 1.175494350822287508e-38 ;  /* 0x0080000003038820 */ /* 0x001fca0000400000 */
[----:B------:R0:W-:Y:S01]  /*43b0*/  STG.E desc[UR36][R8.64], R3 ;  /* 0x0000000308007986 */ /* 0x0001e2000c101924 */
[----:B------:R-:W-:Y:S05]  /*43c0*/  BRA `(.L_x_4739) ;  /* 0x0000000c006c7947 */ /* 0x000fea0003800000 */
.L_x_4743:
        /* <DEDUP_REMOVED lines=8> */
.L_x_4742:
[----:B------:R-:W-:-:S13]  /*4450*/  ISETP.NE.AND P0, PT, R0, 0x7, PT ;  /* 0x000000070000780c */ /* 0x000fda0003f05270 */
[----:B------:R-:W-:Y:S05]  /*4460*/  @!P0 BRA `(.L_x_4744) ;  /* 0x0000000000548947 */ /* 0x000fea0003800000 */
[----:B------:R-:W-:-:S13]  /*4470*/  ISETP.NE.AND P0, PT, R0, 0x8, PT ;  /* 0x000000080000780c */ /* 0x000fda0003f05270 */
[----:B------:R-:W-:Y:S05]  /*4480*/  @!P0 BRA `(.L_x_4745) ;  /* 0x0000000000288947 */ /* 0x000fea0003800000 */
[----:B------:R-:W-:-:S13]  /*4490*/  ISETP.NE.AND P0, PT, R0, 0x9, PT ;  /* 0x000000090000780c */ /* 0x000fda0003f05270 */
[----:B------:R-:W-:Y:S05]  /*44a0*/  @P0 BRA `(.L_x_4738) ;  /* 0x00000008008c0947 */ /* 0x000fea0003800000 */
        /* <DEDUP_REMOVED lines=8> */
.L_x_4745:
        /* <DEDUP_REMOVED lines=9> */
.L_x_4744:
[----:B------:R0:W-:Y:S01]  /*45c0*/  STG.E.64 desc[UR36][R8.64], R4 ;  /* 0x0000000408007986 */ /* 0x0001e2000c101b24 */
[----:B------:R-:W-:Y:S05]  /*45d0*/  BRA `(.L_x_4739) ;  /* 0x0000000800e87947 */ /* 0x000fea0003800000 */
.L_x_4734:
        /* <DEDUP_REMOVED lines=8> */
[----:B------:R-:W-:-:S06]  /*4660*/  DSETP.NEU.AND P0, PT, R4, RZ, PT ;  /* 0x000000ff0400722a */ /* 0x000fcc0003f0d000 */
[----:B------:R-:W-:-:S05]  /*4670*/  SEL R3, RZ, 0x1, !P0 ;  /* 0x00000001ff037807 */ /* 0x000fca0004000000 */
[----:B------:R0:W-:Y:S01]  /*4680*/  STG.E.U8 desc[UR36][R8.64], R3 ;  /* 0x0000000308007986 */ /* 0x0001e2000c101124 */
[----:B------:R-:W-:Y:S05]  /*4690*/  BRA `(.L_x_4739) ;  /* 0x0000000800b87947 */ /* 0x000fea0003800000 */
.L_x_4748:
[----:B------:R-:W-:-:S05]  /*46a0*/  CS2R R6, SRZ ;  /* 0x0000000000067805 */ /* 0x000fca000001ff00 */
[----:B------:R0:W-:Y:S01]  /*46b0*/  STG.E.128 desc[UR36][R8.64], R4 ;  /* 0x0000000408007986 */ /* 0x0001e2000c101d24 */
[----:B------:R-:W-:Y:S05]  /*46c0*/  BRA `(.L_x_4739) ;  /* 0x0000000800ac7947 */ /* 0x000fea0003800000 */
.L_x_4747:
        /* <DEDUP_REMOVED lines=23> */
.L_x_4752:
[----:B------:R-:W-:Y:S05]  /*4840*/  BSYNC.RECONVERGENT B0 ;  /* 0x0000000000007941 */ /* 0x000fea0003800200 */
.L_x_4751:
[----:B------:R-:W-:-:S05]  /*4850*/  LOP3.LUT R7, R0, 0x80, R7, 0xf8, !PT ;  /* 0x0000008000077812 */ /* 0x000fca00078ef807 */
[----:B------:R0:W-:Y:S01]  /*4860*/  STG.E.U8 desc[UR36][R8.64], R7 ;  /* 0x0000000708007986 */ /* 0x0001e2000c101124 */
[----:B------:R-:W-:Y:S05]  /*4870*/  BRA `(.L_x_4739) ;  /* 0x0000000800407947 */ /* 0x000fea0003800000 */
.L_x_4750:
        /* <DEDUP_REMOVED lines=19> */
.L_x_4754:
[----:B------:R-:W-:Y:S05]  /*49b0*/  BSYNC.RECONVERGENT B0 ;  /* 0x0000000000007941 */ /* 0x000fea0003800200 */
.L_x_4753:
[----:B------:R-:W-:-:S05]  /*49c0*/  LOP3.LUT R7, R0, 0x80, R7, 0xf8, !PT ;  /* 0x0000008000077812 */ /* 0x000fca00078ef807 */
[----:B------:R0:W-:Y:S01]  /*49d0*/  STG.E.U8 desc[UR36][R8.64], R7 ;  /* 0x0000000708007986 */ /* 0x0001e2000c101124 */
[----:B------:R-:W-:Y:S05]  /*49e0*/  BRA `(.L_x_4739) ;  /* 0x0000000400e47947 */ /* 0x000fea0003800000 */
.L_x_4749:
        /* <DEDUP_REMOVED lines=8> */
.L_x_4746:
        /* <DEDUP_REMOVED lines=8> */
[----:B------:R-:W0:Y:S02]  /*4af0*/  F2I.U32.F64.TRUNC R5, R4 ;  /* 0x0000000400057311 */ /* 0x000e24000030d000 */
[----:B0-----:R0:W-:Y:S01]  /*4b00*/  STG.E.U16 desc[UR36][R8.64], R5 ;  /* 0x0000000508007986 */ /* 0x0011e2000c101524 */
[----:B------:R-:W-:Y:S05]  /*4b10*/  BRA `(.L_x_4739) ;  /* 0x0000000400987947 */ /* 0x000fea0003800000 */
.L_x_4757:
        /* <DEDUP_REMOVED lines=17> */
.L_x_4760:
[----:B------:R-:W-:-:S04]  /*4c30*/  SHF.R.U32.HI R0, RZ, 0x14, R7 ;  /* 0x00000014ff007819 */ /* 0x000fc80000011607 */
[----:B------:R-:W-:-:S04]  /*4c40*/  LOP3.LUT R0, R0, 0x1, RZ, 0xc0, !PT ;  /* 0x0000000100007812 */ /* 0x000fc800078ec0ff */
[----:B------:R-:W-:-:S04]  /*4c50*/  IADD3 R0, PT, PT, R7, 0x487ffff, R0 ;  /* 0x0487ffff07007810 */ /* 0x000fc80007ffe000 */
[----:B------:R-:W-:-:S04]  /*4c60*/  SHF.R.U32.HI R0, RZ, 0x14, R0 ;  /* 0x00000014ff007819 */ /* 0x000fc80000011600 */
[----:B------:R-:W-:-:S07]  /*4c70*/  LOP3.LUT R3, R0, 0xff, RZ, 0xc0, !PT ;  /* 0x000000ff00037812 */ /* 0x000fce00078ec0ff */
.L_x_4761:
[----:B------:R-:W-:-:S04]  /*4c80*/  SHF.R.U32.HI R0, RZ, 0x18, R7 ;  /* 0x00000018ff007819 */ /* 0x000fc80000011607 */
[----:B------:R-:W-:-:S07]  /*4c90*/  LOP3.LUT R0, R3, 0x80, R0, 0xf8, !PT ;  /* 0x0000008003007812 */ /* 0x000fce00078ef800 */
.L_x_4759:
[----:B------:R-:W-:Y:S05]  /*4ca0*/  BSYNC.RECONVERGENT B0 ;  /* 0x0000000000007941 */ /* 0x000fea0003800200 */
.L_x_4758:
[----:B------:R1:W-:Y:S01]  /*4cb0*/  STG.E.U8 desc[UR36][R8.64], R0 ;  /* 0x0000000008007986 */ /* 0x0003e2000c101124 */
[----:B------:R-:W-:Y:S05]  /*4cc0*/  BRA `(.L_x_4739) ;  /* 0x00000004002c7947 */ /* 0x000fea0003800000 */
.L_x_4756:
        /* <DEDUP_REMOVED lines=17> */
.L_x_4764:
[----:B------:R-:W-:-:S04]  /*4de0*/  SHF.R.U32.HI R0, RZ, 0x15, R7 ;  /* 0x00000015ff007819 */ /* 0x000fc80000011607 */
[----:B------:R-:W-:-:S04]  /*4df0*/  LOP3.LUT R0, R0, 0x1, RZ, 0xc0, !PT ;  /* 0x0000000100007812 */ /* 0x000fc800078ec0ff */
[----:B------:R-:W-:-:S04]  /*4e00*/  IADD3 R0, PT, PT, R7, 0x88fffff, R0 ;  /* 0x088fffff07007810 */ /* 0x000fc80007ffe000 */
[----:B------:R-:W-:-:S04]  /*4e10*/  SHF.R.U32.HI R0, RZ, 0x15, R0 ;  /* 0x00000015ff007819 */ /* 0x000fc80000011600 */
[----:B------:R-:W-:-:S07]  /*4e20*/  LOP3.LUT R3, R0, 0xff, RZ, 0xc0, !PT ;  /* 0x000000ff00037812 */ /* 0x000fce00078ec0ff */
.L_x_4765:
[----:B------:R-:W-:-:S04]  /*4e30*/  SHF.R.U32.HI R0, RZ, 0x18, R7 ;  /* 0x00000018ff007819 */ /* 0x000fc80000011607 */
[----:B------:R-:W-:-:S07]  /*4e40*/  LOP3.LUT R0, R3, 0x80, R0, 0xf8, !PT ;  /* 0x0000008003007812 */ /* 0x000fce00078ef800 */
.L_x_4763:
[----:B------:R-:W-:Y:S05]  /*4e50*/  BSYNC.RECONVERGENT B0 ;  /* 0x0000000000007941 */ /* 0x000fea0003800200 */
.L_x_4762:
[----:B------:R2:W-:Y:S01]  /*4e60*/  STG.E.U8 desc[UR36][R8.64], R0 ;  /* 0x0000000008007986 */ /* 0x0005e2000c101124 */
[----:B------:R-:W-:Y:S05]  /*4e70*/  BRA `(.L_x_4739) ;  /* 0x0000000000c07947 */ /* 0x000fea0003800000 */
.L_x_4755:
[----:B------:R-:W-:-:S13]  /*4e80*/  ISETP.NE.AND P0, PT, R0, 0x1c, PT ;  /* 0x0000001c0000780c */ /* 0x000fda0003f05270 */
[----:B------:R-:W-:Y:S05]  /*4e90*/  @!P0 BRA `(.L_x_4766) ;  /* 0x0000000000b08947 */ /* 0x000fea0003800000 */
[----:B------:R-:W-:-:S13]  /*4ea0*/  ISETP.NE.AND P0, PT, R0, 0x1d, PT ;  /* 0x0000001d0000780c */ /* 0x000fda0003f05270 */
[----:B------:R-:W-:Y:S05]  /*4eb0*/  @!P0 BRA `(.L_x_4767) ;  /* 0x00000000009c8947 */ /* 0x000fea0003800000 */
[----:B------:R-:W-:-:S13]  /*4ec0*/  ISETP.NE.AND P0, PT, R0, 0x2c, PT ;  /* 0x0000002c0000780c */ /* 0x000fda0003f05270 */
[----:B------:R-:W-:Y:S05]  /*4ed0*/  @!P0 BRA `(.L_x_4768) ;  /* 0x0000000000448947 */ /* 0x000fea0003800000 */
.L_x_4738:
        /* <DEDUP_REMOVED lines=16> */
.L_x_4769:
[----:B------:R-:W-:Y:S05]  /*4fe0*/  BRA `(.L_x_4739) ;  /* 0x0000000000647947 */ /* 0x000fea0003800000 */
.L_x_4768:
        /* <DEDUP_REMOVED lines=20> */
.L_x_4767:
[----:B------:R-:W0:Y:S02]  /*5130*/  F2I.U64.F64.TRUNC R4, R4 ;  /* 0x0000000400047311 */ /* 0x000e24000030d800 */
[----:B0-----:R0:W-:Y:S01]  /*5140*/  STG.E.64 desc[UR36][R8.64], R4 ;  /* 0x0000000408007986 */ /* 0x0011e2000c101b24 */
[----:B------:R-:W-:Y:S05]  /*5150*/  BRA `(.L_x_4739) ;  /* 0x0000000000087947 */ /* 0x000fea0003800000 */
.L_x_4766:
[----:B------:R-:W0:Y:S02]  /*5160*/  F2I.U32.F64.TRUNC R5, R4 ;  /* 0x0000000400057311 */ /* 0x000e24000030d000 */
[----:B0-----:R3:W-:Y:S02]  /*5170*/  STG.E desc[UR36][R8.64], R5 ;  /* 0x0000000508007986 */ /* 0x0017e4000c101924 */
.L_x_4739:
[----:B------:R-:W-:-:S13]  /*5180*/  ISETP.GE.AND P0, PT, R23, R19, PT ;  /* 0x000000131700720c */ /* 0x000fda0003f06270 */
[----:B------:R-:W-:Y:S05]  /*5190*/  @P0 BREAK.RELIABLE B6 ;  /* 0x0000000000060942 */ /* 0x000fea0003800100 */
[----:B------:R-:W-:Y:S05]  /*51a0*/  @P0 BRA `(.L_x_4770) ;  /* 0x0000002000a00947 */ /* 0x000fea0003800000 */
[----:B------:R-:W4:Y:S01]  /*51b0*/  LDCU UR4, c[0x0][0x3b8] ;  /* 0x00007700ff0477ac */ /* 0x000f220008000800 */
[----:B0--3--:R-:W0:Y:S01]  /*51c0*/  LDC.64 R4, c[0x0][0x398] ;  /* 0x0000e600ff047b82 */ /* 0x009e220000000a00 */
[----:B-12---:R-:W-:Y:S01]  /*51d0*/  IMAD R0, R18, 0x200, R23 ;  /* 0x0000020012007824 */ /* 0x006fe200078e0217 */
[----:B------:R-:W-:-:S03]  /*51e0*/  PRMT R6, R2, 0x9910, RZ ;  /* 0x0000991002067816 */ /* 0x000fc600000000ff */
[----:B----4-:R-:W-:Y:S02]  /*51f0*/  IMAD R3, R0, UR4, RZ ;  /* 0x0000000400037c24 */ /* 0x010fe4000f8e02ff */
        /* <DEDUP_REMOVED lines=16> */
.L_x_4774:
[----:B------:R-:W0:Y:S02]  /*5300*/  F2I.S64.F64.TRUNC R28, R28 ;  /* 0x0000001c001c7311 */ /* 0x000e24000030d900 */
[----:B0-----:R-:W-:-:S05]  /*5310*/  IMAD.MOV.U32 R3, RZ, RZ, R28 ;  /* 0x000000ffff037224 */ /* 0x001fca00078e001c */
[----:B------:R0:W-:Y:S01]  /*5320*/  STG.E.U8 desc[UR36][R4.64], R3 ;  /* 0x0000000304007986 */ /* 0x0001e2000c101124 */
[----:B------:R-:W-:Y:S05]  /*5330*/  BRA `(.L_x_4776) ;  /* 0x0000000c00e07947 */ /* 0x000fea0003800000 */
.L_x_4773:
        /* <DEDUP_REMOVED lines=9> */
.L_x_4778:
[----:B------:R-:W0:Y:S02]  /*53d0*/  F2I.F64.TRUNC R29, R28 ;  /* 0x0000001c001d7311 */ /* 0x000e24000030d100 */
[----:B0-----:R0:W-:Y:S01]  /*53e0*/  STG.E desc[UR36][R4.64], R29 ;  /* 0x0000001d04007986 */ /* 0x0011e2000c101924 */
[----:B------:R-:W-:Y:S05]  /*53f0*/  BRA `(.L_x_4776) ;  /* 0x0000000c00b07947 */ /* 0x000fea0003800000 */
.L_x_4777:
[----:B------:R-:W0:Y:S02]  /*5400*/  F2I.F64.TRUNC R29, R28 ;  /* 0x0000001c001d7311 */ /* 0x000e24000030d100 */
[----:B0-----:R0:W-:Y:S01]  /*5410*/  STG.E.U16 desc[UR36][R4.64], R29 ;  /* 0x0000001d04007986 */ /* 0x0011e2000c101524 */
[----:B------:R-:W-:Y:S05]  /*5420*/  BRA `(.L_x_4776) ;  /* 0x0000000c00a47947 */ /* 0x000fea0003800000 */
.L_x_4772:
        /* <DEDUP_REMOVED lines=13> */
.L_x_4780:
        /* <DEDUP_REMOVED lines=8> */
.L_x_4779:
        /* <DEDUP_REMOVED lines=14> */
.L_x_4782:
        /* <DEDUP_REMOVED lines=9> */
.L_x_4781:
[----:B------:R0:W-:Y:S01]  /*56f0*/  STG.E.64 desc[UR36][R4.64], R28 ;  /* 0x0000001c04007986 */ /* 0x0001e2000c101b24 */
[----:B------:R-:W-:Y:S05]  /*5700*/  BRA `(.L_x_4776) ;  /* 0x0000000800ec7947 */ /* 0x000fea0003800000 */
.L_x_4771:
        /* <DEDUP_REMOVED lines=13> */
.L_x_4786:
        /* <DEDUP_REMOVED lines=22> */
.L_x_4789:
[----:B------:R-:W-:-:S04]  /*5940*/  SHF.R.U32.HI R3, RZ, 0x18, R7 ;  /* 0x00000018ff037819 */ /* 0x000fc80000011607 */
[----:B------:R-:W-:-:S07]  /*5950*/  LOP3.LUT R0, R0, 0x80, R3, 0xf8, !PT ;  /* 0x0000008000007812 */ /* 0x000fce00078ef803 */
.L_x_4788:
[----:B------:R-:W-:Y:S05]  /*5960*/  BSYNC.RECONVERGENT B0 ;  /* 0x0000000000007941 */ /* 0x000fea0003800200 */
.L_x_4787:
[----:B------:R3:W-:Y:S01]  /*5970*/  STG.E.U8 desc[UR36][R4.64], R0 ;  /* 0x0000000004007986 */ /* 0x0007e2000c101124 */
[----:B------:R-:W-:Y:S05]  /*5980*/  BRA `(.L_x_4776) ;  /* 0x00000008004c7947 */ /* 0x000fea0003800000 */
.L_x_4785:
        /* <DEDUP_REMOVED lines=22> */
.L_x_4792:
[----:B------:R-:W-:-:S04]  /*5af0*/  SHF.R.U32.HI R3, RZ, 0x18, R7 ;  /* 0x00000018ff037819 */ /* 0x000fc80000011607 */
[----:B------:R-:W-:-:S07]  /*5b00*/  LOP3.LUT R0, R0, 0x80, R3, 0xf8, !PT ;  /* 0x0000008000007812 */ /* 0x000fce00078ef803 */
.L_x_4791:
[----:B------:R-:W-:Y:S05]  /*5b10*/  BSYNC.RECONVERGENT B0 ;  /* 0x0000000000007941 */ /* 0x000fea0003800200 */
.L_x_4790:
[----:B------:R0:W-:Y:S01]  /*5b20*/  STG.E.U8 desc[UR36][R4.64], R0 ;  /* 0x0000000004007986 */ /* 0x0001e2000c101124 */
[----:B------:R-:W-:Y:S05]  /*5b30*/  BRA `(.L_x_4776) ;  /* 0x0000000400e07947 */ /* 0x000fea0003800000 */
.L_x_4784:
        /* <DEDUP_REMOVED lines=26> */
.L_x_4794:
[----:B------:R-:W0:Y:S02]  /*5ce0*/  F2I.U64.F64.TRUNC R28, R28 ;  /* 0x0000001c001c7311 */ /* 0x000e24000030d800 */
[----:B0-----:R1:W-:Y:S01]  /*5cf0*/  STG.E.64 desc[UR36][R4.64], R28 ;  /* 0x0000001c04007986 */ /* 0x0013e2000c101b24 */
[----:B------:R-:W-:Y:S05]  /*5d00*/  BRA `(.L_x_4776) ;  /* 0x00000004006c7947 */ /* 0x000fea0003800000 */
.L_x_4793:
[----:B------:R-:W0:Y:S02]  /*5d10*/  F2I.U32.F64.TRUNC R29, R28 ;  /* 0x0000001c001d7311 */ /* 0x000e24000030d000 */
[----:B0-----:R0:W-:Y:S01]  /*5d20*/  STG.E desc[UR36][R4.64], R29 ;  /* 0x0000001d04007986 */ /* 0x0011e2000c101924 */
[----:B------:R-:W-:Y:S05]  /*5d30*/  BRA `(.L_x_4776) ;  /* 0x0000000400607947 */ /* 0x000fea0003800000 */
.L_x_4783:
        /* <DEDUP_REMOVED lines=10> */
.L_x_4796:
[----:B------:R-:W-:-:S05]  /*5de0*/  CS2R R30, SRZ ;  /* 0x00000000001e7805 */ /* 0x000fca000001ff00 */
[----:B------:R0:W-:Y:S01]  /*5df0*/  STG.E.128 desc[UR36][R4.64], R28 ;  /* 0x0000001c04007986 */ /* 0x0001e2000c101d24 */
[----:B------:R-:W-:Y:S05]  /*5e00*/  BRA `(.L_x_4776) ;  /* 0x00000004002c7947 */ /* 0x000fea0003800000 */
.L_x_4795:
[----:B------:R-:W-:-:S13]  /*5e10*/  ISETP.NE.AND P0, PT, R0, 0xf, PT ;  /* 0x0000000f0000780c */ /* 0x000fda0003f05270 */
[----:B------:R-:W-:Y:S05]  /*5e20*/  @!P0 BRA `(.L_x_4797) ;  /* 0x0000000400088947 */ /* 0x000fea0003800000 */
[----:B------:R-:W-:-:S13]  /*5e30*/  ISETP.NE.AND P0, PT, R0, 0x17, PT ;  /* 0x000000170000780c */ /* 0x000fda0003f05270 */
[----:B------:R-:W-:Y:S05]  /*5e40*/  @!P0 BRA `(.L_x_4798) ;  /* 0x0000000000a08947 */ /* 0x000fea0003800000 */
[----:B------:R-:W-:-:S13]  /*5e50*/  ISETP.NE.AND P0, PT, R0, 0x18, PT ;  /* 0x000000180000780c */ /* 0x000fda0003f05270 */
[----:B------:R-:W-:Y:S05]  /*5e60*/  @!P0 BRA `(.L_x_4799) ;  /* 0x0000000000448947 */ /* 0x000fea0003800000 */
.L_x_4775:
        /* <DEDUP_REMOVED lines=16> */
.L_x_4800:
[----:B------:R-:W-:Y:S05]  /*5f70*/  BRA `(.L_x_4776) ;  /* 0x0000000000d07947 */ /* 0x000fea0003800000 */
.L_x_4799:
        /* <DEDUP_REMOVED lines=17> */
.L_x_4802:
[----:B------:R-:W-:Y:S05]  /*6090*/  BSYNC.RECONVERGENT B0 ;  /* 0x0000000000007941 */ /* 0x000fea0003800200 */
.L_x_4801:
[----:B------:R-:W-:-:S05]  /*60a0*/  LOP3.LUT R3, R0, 0x80, R3, 0xf8, !PT ;  /* 0x0000008000037812 */ /* 0x000fca00078ef803 */
[----:B------:R0:W-:Y:S01]  /*60b0*/  STG.E.U8 desc[UR36][R4.64], R3 ;  /* 0x0000000304007986 */ /* 0x0001e2000c101124 */
[----:B------:R-:W-:Y:S05]  /*60c0*/  BRA `(.L_x_4776) ;  /* 0x00000000007c7947 */ /* 0x000fea0003800000 */
.L_x_4798:
        /* <DEDUP_REMOVED lines=16> */
.L_x_4804:
[----:B------:R-:W-:Y:S01]  /*61d0*/  IMAD.MOV.U32 R0, RZ, RZ, 0x7f ;  /* 0x0000007fff007424 */ /* 0x000fe200078e00ff */
[----:B------:R-:W-:-:S04]  /*61e0*/  ISETP.GT.U32.AND P0, PT, R3, 0x7f800000, PT ;  /* 0x7f8000000300780c */ /* 0x000fc80003f04070 */
[----:B------:R-:W-:-:S09]  /*61f0*/  SEL R0, R0, 0x7c, P0 ;  /* 0x0000007c00007807 */ /* 0x000fd20000000000 */
.L_x_4805:
[----:B------:R-:W-:Y:S05]  /*6200*/  BSYNC.RECONVERGENT B0 ;  /* 0x0000000000007941 */ /* 0x000fea0003800200 */
.L_x_4803:
[----:B------:R-:W-:-:S04]  /*6210*/  SHF.R.U32.HI R3, RZ, 0x18, R7 ;  /* 0x00000018ff037819 */ /* 0x000fc80000011607 */
[----:B------:R-:W-:-:S05]  /*6220*/  LOP3.LUT R3, R0, 0x80, R3, 0xf8, !PT ;  /* 0x0000008000037812 */ /* 0x000fca00078ef803 */
[----:B------:R0:W-:Y:S01]  /*6230*/  STG.E.U8 desc[UR36][R4.64], R3 ;  /* 0x0000000304007986 */ /* 0x0001e2000c101124 */
[----:B------:R-:W-:Y:S05]  /*6240*/  BRA `(.L_x_4776) ;  /* 0x00000000001c7947 */ /* 0x000fea0003800000 */
.L_x_4797:
[----:B------:R-:W-:Y:S01]  /*6250*/  UMOV UR4, 0xf0000000 ;  /* 0xf000000000047882 */ /* 0x000fe20000000000 */
[----:B------:R-:W-:Y:S01]  /*6260*/  UMOV UR5, 0x380fffff ;  /* 0x380fffff00057882 */ /* 0x000fe20000000000 */
[----:B------:R-:W0:Y:S01]  /*6270*/  F2F.F32.F64 R0, R28 ;  /* 0x0000001c00007310 */ /* 0x000e220000301000 */
[----:B------:R-:W-:-:S14]  /*6280*/  DSETP.GEU.AND P0, PT, |R28|, UR4, PT ;  /* 0x000000041c007e2a */ /* 0x000fdc000bf0e200 */
[----:B0-----:R-:W-:-:S05]  /*6290*/  @!P0 FMUL R0, R0, 1.175494350822287508e-38 ;  /* 0x0080000000008820 */ /* 0x001fca0000400000 */
[----:B------:R-:W-:-:S05]  /*62a0*/  F2FP.BF16.F32.PACK_AB R0, RZ, R0 ;  /* 0x00000000ff00723e */ /* 0x000fca00000010ff */
[----:B------:R0:W-:Y:S02]  /*62b0*/  STG.E.U16 desc[UR36][R4.64], R0 ;  /* 0x0000000004007986 */ /* 0x0001e4000c101524 */
.L_x_4776:
[----:B------:R-:W-:-:S07]  /*62c0*/  VIADD R23, R23, 0x80 ;  /* 0x0000008017177836 */ /* 0x000fce0000000000 */
.L_x_4733:
[----:B------:R-:W-:-:S13]  /*62d0*/  ISETP.GE.AND P0, PT, R23, R19, PT ;  /* 0x000000131700720c */ /* 0x000fda0003f06270 */
[----:B------:R-:W-:Y:S05]  /*62e0*/  @P0 BREAK.RELIABLE B6 ;  /* 0x0000000000060942 */ /* 0x000fea0003800100 */
[----:B------:R-:W-:Y:S05]  /*62f0*/  @P0 BRA `(.L_x_4770) ;  /* 0x00000010004c0947 */ /* 0x000fea0003800000 */
[----:B------:R-:W-:Y:S05]  /*6300*/  BSYNC.RELIABLE B6 ;  /* 0x0000000000067941 */ /* 0x000fea0003800100 */
.L_x_4732:
        /* <DEDUP_REMOVED lines=21> */
.L_x_4809:
[----:B------:R-:W0:Y:S02]  /*6460*/  F2I.S64.F64.TRUNC R24, R24 ;  /* 0x0000001800187311 */ /* 0x000e24000030d900 */
[----:B0-----:R-:W-:-:S05]  /*6470*/  IMAD.MOV.U32 R3, RZ, RZ, R24 ;  /* 0x000000ffff037224 */ /* 0x001fca00078e0018 */
[----:B------:R0:W-:Y:S01]  /*6480*/  STG.E.U8 desc[UR36][R4.64], R3 ;  /* 0x0000000304007986 */ /* 0x0001e2000c101124 */
[----:B------:R-:W-:Y:S05]  /*6490*/  BRA `(.L_x_4811) ;  /* 0x0000000c00e07947 */ /* 0x000fea0003800000 */
.L_x_4808:
        /* <DEDUP_REMOVED lines=9> */
.L_x_4813:
[----:B------:R-:W0:Y:S02]  /*6530*/  F2I.F64.TRUNC R25, R24 ;  /* 0x0000001800197311 */ /* 0x000e24000030d100 */
[----:B0-----:R0:W-:Y:S01]  /*6540*/  STG.E desc[UR36][R4.64], R25 ;  /* 0x0000001904007986 */ /* 0x0011e2000c101924 */
[----:B------:R-:W-:Y:S05]  /*6550*/  BRA `(.L_x_4811) ;  /* 0x0000000c00b07947 */ /* 0x000fea0003800000 */
.L_x_4812:
[----:B------:R-:W0:Y:S02]  /*6560*/  F2I.F64.TRUNC R25, R24 ;  /* 0x0000001800197311 */ /* 0x000e24000030d100 */
[----:B0-----:R0:W-:Y:S01]  /*6570*/  STG.E.U16 desc[UR36][R4.64], R25 ;  /* 0x0000001904007986 */ /* 0x0011e2000c101524 */
[----:B------:R-:W-:Y:S05]  /*6580*/  BRA `(.L_x_4811) ;  /* 0x0000000c00a47947 */ /* 0x000fea0003800000 */
.L_x_4807:
        /* <DEDUP_REMOVED lines=13> */
.L_x_4815:
        /* <DEDUP_REMOVED lines=8> */
.L_x_4814:
        /* <DEDUP_REMOVED lines=14> */
.L_x_4817:
        /* <DEDUP_REMOVED lines=9> */
.L_x_4816:
[----:B------:R0:W-:Y:S01]  /*6850*/  STG.E.64 desc[UR36][R4.64], R24 ;  /* 0x0000001804007986 */ /* 0x0001e2000c101b24 */
[----:B------:R-:W-:Y:S05]  /*6860*/  BRA `(.L_x_4811) ;  /* 0x0000000800ec7947 */ /* 0x000fea0003800000 */
.L_x_4806:
        /* <DEDUP_REMOVED lines=13> */
.L_x_4821:
        /* <DEDUP_REMOVED lines=22> */
.L_x_4824:
[----:B------:R-:W-:-:S04]  /*6aa0*/  SHF.R.U32.HI R3, RZ, 0x18, R7 ;  /* 0x00000018ff037819 */ /* 0x000fc80000011607 */
[----:B------:R-:W-:-:S07]  /*6ab0*/  LOP3.LUT R0, R0, 0x80, R3, 0xf8, !PT ;  /* 0x0000008000007812 */ /* 0x000fce00078ef803 */
.L_x_4823:
[----:B------:R-:W-:Y:S05]  /*6ac0*/  BSYNC.RECONVERGENT B0 ;  /* 0x0000000000007941 */ /* 0x000fea0003800200 */
.L_x_4822:
[----:B------:R4:W-:Y:S01]  /*6ad0*/  STG.E.U8 desc[UR36][R4.64], R0 ;  /* 0x0000000004007986 */ /* 0x0009e2000c101124 */
[----:B------:R-:W-:Y:S05]  /*6ae0*/  BRA `(.L_x_4811) ;  /* 0x00000008004c7947 */ /* 0x000fea0003800000 */
.L_x_4820:
        /* <DEDUP_REMOVED lines=22> */
.L_x_4827:
[----:B------:R-:W-:-:S04]  /*6c50*/  SHF.R.U32.HI R3, RZ, 0x18, R7 ;  /* 0x00000018ff037819 */ /* 0x000fc80000011607 */
[----:B------:R-:W-:-:S07]  /*6c60*/  LOP3.LUT R0, R0, 0x80, R3, 0xf8, !PT ;  /* 0x0000008000007812 */ /* 0x000fce00078ef803 */
.L_x_4826:
[----:B------:R-:W-:Y:S05]  /*6c70*/  BSYNC.RECONVERGENT B0 ;  /* 0x0000000000007941 */ /* 0x000fea0003800200 */
.L_x_4825:
[----:B------:R3:W-:Y:S01]  /*6c80*/  STG.E.U8 desc[UR36][R4.64], R0 ;  /* 0x0000000004007986 */ /* 0x0007e2000c101124 */
[----:B------:R-:W-:Y:S05]  /*6c90*/  BRA `(.L_x_4811) ;  /* 0x0000000400e07947 */ /* 0x000fea0003800000 */
.L_x_4819:
        /* <DEDUP_REMOVED lines=26> */
.L_x_4829:
[----:B------:R-:W0:Y:S02]  /*6e40*/  F2I.U64.F64.TRUNC R24, R24 ;  /* 0x0000001800187311 */ /* 0x000e24000030d800 */
[----:B0-----:R0:W-:Y:S01]  /*6e50*/  STG.E.64 desc[UR36][R4.64], R24 ;  /* 0x0000001804007986 */ /* 0x0011e2000c101b24 */
[----:B------:R-:W-:Y:S05]  /*6e60*/  BRA `(.L_x_4811) ;  /* 0x00000004006c7947 */ /* 0x000fea0003800000 */
.L_x_4828:
[----:B------:R-:W0:Y:S02]  /*6e70*/  F2I.U32.F64.TRUNC R25, R24 ;  /* 0x0000001800197311 */ /* 0x000e24000030d000 */
[----:B0-----:R2:W-:Y:S01]  /*6e80*/  STG.E desc[UR36][R4.64], R25 ;  /* 0x0000001904007986 */ /* 0x0015e2000c101924 */
[----:B------:R-:W-:Y:S05]  /*6e90*/  BRA `(.L_x_4811) ;  /* 0x0000000400607947 */ /* 0x000fea0003800000 */
.L_x_4818:
        /* <DEDUP_REMOVED lines=10> */
.L_x_4831:
[----:B------:R-:W-:-:S05]  /*6f40*/  CS2R R26, SRZ ;  /* 0x00000000001a7805 */ /* 0x000fca000001ff00 */
[----:B------:R0:W-:Y:S01]  /*6f50*/  STG.E.128 desc[UR36][R4.64], R24 ;  /* 0x0000001804007986 */ /* 0x0001e2000c101d24 */
[----:B------:R-:W-:Y:S05]  /*6f60*/  BRA `(.L_x_4811) ;  /* 0x00000004002c7947 */ /* 0x000fea0003800000 */
.L_x_4830:
[----:B------:R-:W-:-:S13]  /*6f70*/  ISETP.NE.AND P0, PT, R0, 0xf, PT ;  /* 0x0000000f0000780c */ /* 0x000fda0003f05270 */
[----:B------:R-:W-:Y:S05]  /*6f80*/  @!P0 BRA `(.L_x_4832) ;  /* 0x0000000400088947 */ /* 0x000fea0003800000 */
[----:B------:R-:W-:-:S13]  /*6f90*/  ISETP.NE.AND P0, PT, R0, 0x17, PT ;  /* 0x000000170000780c */ /* 0x000fda0003f05270 */
[----:B------:R-:W-:Y:S05]  /*6fa0*/  @!P0 BRA `(.L_x_4833) ;  /* 0x0000000000a08947 */ /* 0x000fea0003800000 */
[----:B------:R-:W-:-:S13]  /*6fb0*/  ISETP.NE.AND P0, PT, R0, 0x18, PT ;  /* 0x000000180000780c */ /* 0x000fda0003f05270 */
[----:B------:R-:W-:Y:S05]  /*6fc0*/  @!P0 BRA `(.L_x_4834) ;  /* 0x0000000000448947 */ /* 0x000fea0003800000 */
.L_x_4810:
        /* <DEDUP_REMOVED lines=16> */
.L_x_4835:
[----:B------:R-:W-:Y:S05]  /*70d0*/  BRA `(.L_x_4811) ;  /* 0x0000000000d07947 */ /* 0x000fea0003800000 */
.L_x_4834:
        /* <DEDUP_REMOVED lines=17> */
.L_x_4837:
[----:B------:R-:W-:Y:S05]  /*71f0*/  BSYNC.RECONVERGENT B0 ;  /* 0x0000000000007941 */ /* 0x000fea0003800200 */
.L_x_4836:
[----:B------:R-:W-:-:S05]  /*7200*/  LOP3.LUT R3, R0, 0x80, R3, 0xf8, !PT ;  /* 0x0000008000037812 */ /* 0x000fca00078ef803 */
[----:B------:R0:W-:Y:S01]  /*7210*/  STG.E.U8 desc[UR36][R4.64], R3 ;  /* 0x0000000304007986 */ /* 0x0001e2000c101124 */
[----:B------:R-:W-:Y:S05]  /*7220*/  BRA `(.L_x_4811) ;  /* 0x00000000007c7947 */ /* 0x000fea0003800000 */
.L_x_4833:
        /* <DEDUP_REMOVED lines=16> */
.L_x_4839:
[----:B------:R-:W-:Y:S01]  /*7330*/  IMAD.MOV.U32 R0, RZ, RZ, 0x7f ;  /* 0x0000007fff007424 */ /* 0x000fe200078e00ff */
[----:B------:R-:W-:-:S04]  /*7340*/  ISETP.GT.U32.AND P0, PT, R3, 0x7f800000, PT ;  /* 0x7f8000000300780c */ /* 0x000fc80003f04070 */
[----:B------:R-:W-:-:S09]  /*7350*/  SEL R0, R0, 0x7c, P0 ;  /* 0x0000007c00007807 */ /* 0x000fd20000000000 */
.L_x_4840:
[----:B------:R-:W-:Y:S05]  /*7360*/  BSYNC.RECONVERGENT B0 ;  /* 0x0000000000007941 */ /* 0x000fea0003800200 */
.L_x_4838:
[----:B------:R-:W-:-:S04]  /*7370*/  SHF.R.U32.HI R3, RZ, 0x18, R7 ;  /* 0x00000018ff037819 */ /* 0x000fc80000011607 */
[----:B------:R-:W-:-:S05]  /*7380*/  LOP3.LUT R3, R0, 0x80, R3, 0xf8, !PT ;  /* 0x0000008000037812 */ /* 0x000fca00078ef803 */
[----:B------:R0:W-:Y:S01]  /*7390*/  STG.E.U8 desc[UR36][R4.64], R3 ;  /* 0x0000000304007986 */ /* 0x0001e2000c101124 */
[----:B------:R-:W-:Y:S05]  /*73a0*/  BRA `(.L_x_4811) ;  /* 0x00000000001c7947 */ /* 0x000fea0003800000 */
.L_x_4832:
[----:B------:R-:W-:Y:S01]  /*73b0*/  UMOV UR4, 0xf0000000 ;  /* 0xf000000000047882 */ /* 0x000fe20000000000 */
[----:B------:R-:W-:Y:S01]  /*73c0*/  UMOV UR5, 0x380fffff ;  /* 0x380fffff00057882 */ /* 0x000fe20000000000 */
[----:B------:R-:W0:Y:S01]  /*73d0*/  F2F.F32.F64 R0, R24 ;  /* 0x0000001800007310 */ /* 0x000e220000301000 */
[----:B------:R-:W-:-:S14]  /*73e0*/  DSETP.GEU.AND P0, PT, |R24|, UR4, PT ;  /* 0x0000000418007e2a */ /* 0x000fdc000bf0e200 */
[----:B0-----:R-:W-:-:S05]  /*73f0*/  @!P0 FMUL R0, R0, 1.175494350822287508e-38 ;  /* 0x0080000000008820 */ /* 0x001fca0000400000 */
[----:B------:R-:W-:-:S05]  /*7400*/  F2FP.BF16.F32.PACK_AB R0, RZ, R0 ;  /* 0x00000000ff00723e */ /* 0x000fca00000010ff */
[----:B------:R0:W-:Y:S02]  /*7410*/  STG.E.U16 desc[UR36][R4.64], R0 ;  /* 0x0000000004007986 */ /* 0x0001e4000c101524 */
.L_x_4811:
[----:B------:R-:W-:-:S07]  /*7420*/  VIADD R23, R23, 0x80 ;  /* 0x0000008017177836 */ /* 0x000fce0000000000 */
.L_x_4770:
[----:B------:R-:W-:Y:S05]  /*7430*/  BSYNC.RECONVERGENT B7 ;  /* 0x0000000000077941 */ /* 0x000fea0003800200 */
.L_x_4731:
        /* <DEDUP_REMOVED lines=20> */
[----:B0-----:R-:W-:Y:S01]  /*7580*/  STG.E.U8 desc[UR36][R4.64], R17 ;  /* 0x0000001104007986 */ /* 0x001fe2000c101124 */
[----:B------:R-:W-:Y:S05]  /*7590*/  EXIT ;  /* 0x000000000000794d */ /* 0x000fea0003800000 */
.L_x_4844:
[----:B------:R-:W0:Y:S02]  /*75a0*/  F2I.S64.F64.TRUNC R16, R16 ;  /* 0x0000001000107311 */ /* 0x000e24000030d900 */
[----:B0-----:R-:W-:-:S05]  /*75b0*/  IMAD.MOV.U32 R3, RZ, RZ, R16 ;  /* 0x000000ffff037224 */ /* 0x001fca00078e0010 */
[----:B------:R-:W-:Y:S01]  /*75c0*/  STG.E.U8 desc[UR36][R4.64], R3 ;  /* 0x0000000304007986 */ /* 0x000fe2000c101124 */
[----:B------:R-:W-:Y:S05]  /*75d0*/  EXIT ;  /* 0x000000000000794d */ /* 0x000fea0003800000 */
.L_x_4843:
[----:B------:R-:W-:-:S13]  /*75e0*/  ISETP.NE.AND P0, PT, R0, 0x2, PT ;  /* 0x000000020000780c */ /* 0x000fda0003f05270 */
[----:B------:R-:W-:Y:S05]  /*75f0*/  @!P0 BRA `(.L_x_4846) ;  /* 0x0000000000288947 */ /* 0x000fea0003800000 */
[----:B------:R-:W-:-:S13]  /*7600*/  ISETP.NE.AND P0, PT, R0, 0x3, PT ;  /* 0x000000030000780c */ /* 0x000fda0003f05270 */
[----:B------:R-:W-:Y:S05]  /*7610*/  @!P0 BRA `(.L_x_4847) ;  /* 0x0000000000148947 */ /* 0x000fea0003800000 */
[----:B------:R-:W-:-:S13]  /*7620*/  ISETP.NE.AND P0, PT, R0, 0x4, PT ;  /* 0x000000040000780c */ /* 0x000fda0003f05270 */
[----:B------:R-:W-:Y:S05]  /*7630*/  @P0 BRA `(.L_x_4845) ;  /* 0x0000000800b40947 */ /* 0x000fea0003800000 */
[----:B------:R-:W0:Y:S02]  /*7640*/  F2I.S64.F64.TRUNC R16, R16 ;  /* 0x0000001000107311 */ /* 0x000e24000030d900 */
[----:B0-----:R-:W-:Y:S01]  /*7650*/  STG.E.64 desc[UR36][R4.64], R16 ;  /* 0x0000001004007986 */ /* 0x001fe2000c101b24 */
[----:B------:R-:W-:Y:S05]  /*7660*/  EXIT ;  /* 0x000000000000794d */ /* 0x000fea0003800000 */
.L_x_4847:
[----:B------:R-:W0:Y:S02]  /*7670*/  F2I.F64.TRUNC R17, R16 ;  /* 0x0000001000117311 */ /* 0x000e24000030d100 */
[----:B0-----:R-:W-:Y:S01]  /*7680*/  STG.E desc[UR36][R4.64], R17 ;  /* 0x0000001104007986 */ /* 0x001fe2000c101924 */
[----:B------:R-:W-:Y:S05]  /*7690*/  EXIT ;  /* 0x000000000000794d */ /* 0x000fea0003800000 */
.L_x_4846:
[----:B------:R-:W0:Y:S02]  /*76a0*/  F2I.F64.TRUNC R17, R16 ;  /* 0x0000001000117311 */ /* 0x000e24000030d100 */
[----:B0-----:R-:W-:Y:S01]  /*76b0*/  STG.E.U16 desc[UR36][R4.64], R17 ;  /* 0x0000001104007986 */ /* 0x001fe2000c101524 */
[----:B------:R-:W-:Y:S05]  /*76c0*/  EXIT ;  /* 0x000000000000794d */ /* 0x000fea0003800000 */
.L_x_4842:
        /* <DEDUP_REMOVED lines=11> */
[----:B------:R-:W-:Y:S01]  /*7780*/  STG.E desc[UR36][R4.64], R3 ;  /* 0x0000000304007986 */ /* 0x000fe2000c101924 */
[----:B------:R-:W-:Y:S05]  /*7790*/  EXIT ;  /* 0x000000000000794d */ /* 0x000fea0003800000 */
.L_x_4849:
        /* <DEDUP_REMOVED lines=8> */
.L_x_4848:
        /* <DEDUP_REMOVED lines=14> */
.L_x_4851:
        /* <DEDUP_REMOVED lines=9> */
.L_x_4850:
[----:B------:R-:W-:Y:S01]  /*7990*/  STG.E.64 desc[UR36][R4.64], R16 ;  /* 0x0000001004007986 */ /* 0x000fe2000c101b24 */
[----:B------:R-:W-:Y:S05]  /*79a0*/  EXIT ;  /* 0x000000000000794d */ /* 0x000fea0003800000 */
.L_x_4841:
        /* <DEDUP_REMOVED lines=11> */
[----:B0-----:R-:W-:Y:S01]  /*7a60*/  STG.E.U16 desc[UR36][R4.64], R17 ;  /* 0x0000001104007986 */ /* 0x001fe2000c101524 */
[----:B------:R-:W-:Y:S05]  /*7a70*/  EXIT ;  /* 0x000000000000794d */ /* 0x000fea0003800000 */
.L_x_4855:
        /* <DEDUP_REMOVED lines=21> */
.L_x_4858:
[----:B------:R-:W-:-:S04]  /*7bd0*/  SHF.R.U32.HI R3, RZ, 0x18, R7 ;  /* 0x00000018ff037819 */ /* 0x000fc80000011607 */
[----:B------:R-:W-:-:S04]  /*7be0*/  LOP3.LUT R0, R0, 0x80, R3, 0xf8, !PT ;  /* 0x0000008000007812 */ /* 0x000fc800078ef803 */
[----:B------:R-:W-:-:S07]  /*7bf0*/  PRMT R2, R0, 0x7610, R2 ;  /* 0x0000761000027816 */ /* 0x000fce0000000002 */
.L_x_4857:
[----:B------:R-:W-:Y:S05]  /*7c00*/  BSYNC.RECONVERGENT B0 ;  /* 0x0000000000007941 */ /* 0x000fea0003800200 */
.L_x_4856:
[----:B------:R-:W-:Y:S01]  /*7c10*/  STG.E.U8 desc[UR36][R4.64], R2 ;  /* 0x0000000204007986 */ /* 0x000fe2000c101124 */
[----:B------:R-:W-:Y:S05]  /*7c20*/  EXIT ;  /* 0x000000000000794d */ /* 0x000fea0003800000 */
.L_x_4854:
        /* <DEDUP_REMOVED lines=21> */
.L_x_4861:
[----:B------:R-:W-:-:S04]  /*7d80*/  SHF.R.U32.HI R3, RZ, 0x18, R7 ;  /* 0x00000018ff037819 */ /* 0x000fc80000011607 */
[----:B------:R-:W-:-:S04]  /*7d90*/  LOP3.LUT R0, R0, 0x80, R3, 0xf8, !PT ;  /* 0x0000008000007812 */ /* 0x000fc800078ef803 */
[----:B------:R-:W-:-:S07]  /*7da0*/  PRMT R2, R0, 0x7610, R2 ;  /* 0x0000761000027816 */ /* 0x000fce0000000002 */
.L_x_4860:
[----:B------:R-:W-:Y:S05]  /*7db0*/  BSYNC.RECONVERGENT B0 ;  /* 0x0000000000007941 */ /* 0x000fea0003800200 */
.L_x_4859:
[----:B------:R-:W-:Y:S01]  /*7dc0*/  STG.E.U8 desc[UR36][R4.64], R2 ;  /* 0x0000000204007986 */ /* 0x000fe2000c101124 */
[----:B------:R-:W-:Y:S05]  /*7dd0*/  EXIT ;  /* 0x000000000000794d */ /* 0x000fea0003800000 */
.L_x_4853:
        /* <DEDUP_REMOVED lines=26> */
.L_x_4863:
[----:B------:R-:W0:Y:S02]  /*7f80*/  F2I.U64.F64.TRUNC R16, R16 ;  /* 0x0000001000107311 */ /* 0x000e24000030d800 */
[----:B0-----:R-:W-:Y:S01]  /*7f90*/  STG.E.64 desc[UR36][R4.64], R16 ;  /* 0x0000001004007986 */ /* 0x001fe2000c101b24 */
[----:B------:R-:W-:Y:S05]  /*7fa0*/  EXIT ;  /* 0x000000000000794d */ /* 0x000fea0003800000 */
.L_x_4862:
[----:B------:R-:W0:Y:S02]  /*7fb0*/  F2I.U32.F64.TRUNC R17, R16 ;  /* 0x0000001000117311 */ /* 0x000e24000030d000 */
[----:B0-----:R-:W-:Y:S01]  /*7fc0*/  STG.E desc[UR36][R4.64], R17 ;  /* 0x0000001104007986 */ /* 0x001fe2000c101924 */
[----:B------:R-:W-:Y:S05]  /*7fd0*/  EXIT ;  /* 0x000000000000794d */ /* 0x000fea0003800000 */
.L_x_4852:
        /* <DEDUP_REMOVED lines=8> */
[----:B------:R-:W-:Y:S01]  /*8060*/  STG.E.U8 desc[UR36][R4.64], R3 ;  /* 0x0000000304007986 */ /* 0x000fe2000c101124 */
[----:B------:R-:W-:Y:S05]  /*8070*/  EXIT ;  /* 0x000000000000794d */ /* 0x000fea0003800000 */
.L_x_4865:
[----:B------:R-:W-:-:S05]  /*8080*/  CS2R R18, SRZ ;  /* 0x0000000000127805 */ /* 0x000fca000001ff00 */
[----:B------:R-:W-:Y:S01]  /*8090*/  STG.E.128 desc[UR36][R4.64], R16 ;  /* 0x0000001004007986 */ /* 0x000fe2000c101d24 */
[----:B------:R-:W-:Y:S05]  /*80a0*/  EXIT ;  /* 0x000000000000794d */ /* 0x000fea0003800000 */
.L_x_4864:
[----:B------:R-:W-:-:S13]  /*80b0*/  ISETP.NE.AND P0, PT, R0, 0xf, PT ;  /* 0x0000000f0000780c */ /* 0x000fda0003f05270 */
[----:B------:R-:W-:Y:S05]  /*80c0*/  @!P0 BRA `(.L_x_4866) ;  /* 0x0000000400088947 */ /* 0x000fea0003800000 */
[----:B------:R-:W-:-:S13]  /*80d0*/  ISETP.NE.AND P0, PT, R0, 0x17, PT ;  /* 0x000000170000780c */ /* 0x000fda0003f05270 */
[----:B------:R-:W-:Y:S05]  /*80e0*/  @!P0 BRA `(.L_x_4867) ;  /* 0x0000000000a08947 */ /* 0x000fea0003800000 */
[----:B------:R-:W-:-:S13]  /*80f0*/  ISETP.NE.AND P0, PT, R0, 0x18, PT ;  /* 0x000000180000780c */ /* 0x000fda0003f05270 */
[----:B------:R-:W-:Y:S05]  /*8100*/  @!P0 BRA `(.L_x_4868) ;  /* 0x0000000000448947 */ /* 0x000fea0003800000 */
.L_x_4845:
        /* <DEDUP_REMOVED lines=16> */
.L_x_4869:
[----:B------:R-:W-:Y:S05]  /*8210*/  EXIT ;  /* 0x000000000000794d */ /* 0x000fea0003800000 */
.L_x_4868:
        /* <DEDUP_REMOVED lines=17> */
.L_x_4871:
[----:B------:R-:W-:Y:S05]  /*8330*/  BSYNC.RECONVERGENT B0 ;  /* 0x0000000000007941 */ /* 0x000fea0003800200 */
.L_x_4870:
[----:B------:R-:W-:-:S05]  /*8340*/  LOP3.LUT R3, R0, 0x80, R3, 0xf8, !PT ;  /* 0x0000008000037812 */ /* 0x000fca00078ef803 */
[----:B------:R-:W-:Y:S01]  /*8350*/  STG.E.U8 desc[UR36][R4.64], R3 ;  /* 0x0000000304007986 */ /* 0x000fe2000c101124 */
[----:B------:R-:W-:Y:S05]  /*8360*/  EXIT ;  /* 0x000000000000794d */ /* 0x000fea0003800000 */
.L_x_4867:
        /* <DEDUP_REMOVED lines=16> */
.L_x_4873:
[----:B------:R-:W-:Y:S01]  /*8470*/  IMAD.MOV.U32 R0, RZ, RZ, 0x7f ;  /* 0x0000007fff007424 */ /* 0x000fe200078e00ff */
[----:B------:R-:W-:-:S04]  /*8480*/  ISETP.GT.U32.AND P0, PT, R2, 0x7f800000, PT ;  /* 0x7f8000000200780c */ /* 0x000fc80003f04070 */
[----:B------:R-:W-:-:S09]  /*8490*/  SEL R0, R0, 0x7c, P0 ;  /* 0x0000007c00007807 */ /* 0x000fd20000000000 */
.L_x_4874:
[----:B------:R-:W-:Y:S05]  /*84a0*/  BSYNC.RECONVERGENT B0 ;  /* 0x0000000000007941 */ /* 0x000fea0003800200 */
.L_x_4872:
[----:B------:R-:W-:-:S04]  /*84b0*/  SHF.R.U32.HI R3, RZ, 0x18, R3 ;  /* 0x00000018ff037819 */ /* 0x000fc80000011603 */
[----:B------:R-:W-:-:S05]  /*84c0*/  LOP3.LUT R3, R0, 0x80, R3, 0xf8, !PT ;  /* 0x0000008000037812 */ /* 0x000fca00078ef803 */
[----:B------:R-:W-:Y:S01]  /*84d0*/  STG.E.U8 desc[UR36][R4.64], R3 ;  /* 0x0000000304007986 */ /* 0x000fe2000c101124 */
[----:B------:R-:W-:Y:S05]  /*84e0*/  EXIT ;  /* 0x000000000000794d */ /* 0x000fea0003800000 */
.L_x_4866:
        /* <DEDUP_REMOVED lines=8> */
.L_x_4875:
        /* <DEDUP_REMOVED lines=9> */
.L_x_41713:


//--------------------- .text._ZN2at6native18elementwise_kernelILi128ELi2EZNS0_22gpu_kernel_impl_nocastINS0_13AUnaryFunctorIdddZZZNS0_16fmin_kernel_cudaERNS_18TensorIteratorBaseEENKUlvE_clEvENKUlvE_clEvEUlddE_EEEEvS5_RKT_EUliE_EEviT1_ --------------------------
	.section	.text._ZN2at6native18elementwise_kernelILi128ELi2EZNS0_22gpu_kernel_impl_nocastINS0_13AUnaryFunctorIdddZZZNS0_16fmin_kernel_cudaERNS_18TensorIteratorBaseEENKUlvE_clEvENKUlvE_clEvEUlddE_EEEEvS5_RKT_EUliE_EEviT1_,"ax",@progbits
	.align	128
        .global         _ZN2at6native18elementwise_kernelILi128ELi2EZNS0_22gpu_kernel_impl_nocastINS0_13AUnaryFunctorIdddZZZNS0_16fmin_kernel_cudaERNS_18TensorIteratorBaseEENKUlvE_clEvENKUlvE_clEvEUlddE_EEEEvS5_RKT_EUliE_EEviT1_
        .type           _ZN2at6native18elementwise_kernelILi128ELi2EZNS0_22gpu_kernel_impl_nocastINS0_13AUnaryFunctorIdddZZZNS0_16fmin_kernel_cudaERNS_18TensorIteratorBaseEENKUlvE_clEvENKUlvE_clEvEUlddE_EEEEvS5_RKT_EUliE_EEviT1_,@function
        .size           _ZN2at6native18elementwise_kernelILi128ELi2EZNS0_22gpu_kernel_impl_nocastINS0_13AUnaryFunctorIdddZZZNS0_16fmin_kernel_cudaERNS_18TensorIteratorBaseEENKUlvE_clEvENKUlvE_clEvEUlddE_EEEEvS5_RKT_EUliE_EEviT1_,(.L_x_41714 - _ZN2at6native18elementwise_kernelILi128ELi2EZNS0_22gpu_kernel_impl_nocastINS0_13AUnaryFunctorIdddZZZNS0_16fmin_kernel_cudaERNS_18TensorIteratorBaseEENKUlvE_clEvENKUlvE_clEvEUlddE_EEEEvS5_RKT_EUliE_EEviT1_)
        .other          _ZN2at6native18elementwise_kernelILi128ELi2EZNS0_22gpu_kernel_impl_nocastINS0_13AUnaryFunctorIdddZZZNS0_16fmin_kernel_cudaERNS_18TensorIteratorBaseEENKUlvE_clEvENKUlvE_clEvEUlddE_EEEEvS5_RKT_EUliE_EEviT1_,@"STO_CUDA_ENTRY STV_DEFAULT"
_ZN2at6native18elementwise_kernelILi128ELi2EZNS0_22gpu_kernel_impl_nocastINS0_13AUnaryFunctorIdddZZZNS0_16fmin_kernel_cudaERNS_18TensorIteratorBaseEENKUlvE_clEvENKUlvE_clEvEUlddE_EEEEvS5_RKT_EUliE_EEviT1_:
.text._ZN2at6native18elementwise_kernelILi128ELi2EZNS0_22gpu_kernel_impl_nocastINS0_13AUnaryFunctorIdddZZZNS0_16fmin_kernel_cudaERNS_18TensorIteratorBaseEENKUlvE_clEvENKUlvE_clEvEUlddE_EEEEvS5_RKT_EUliE_EEviT1_:
        /* <DEDUP_REMOVED lines=14> */
[----:B------:R-:W1:Y:S01]  /*00e0*/  LDCU.64 UR4, c[0x0][0x598] ;  /* 0x0000b300ff0477ac */ /* 0x000e620008000a00 */
[----:B0-----:R-:W2:Y:S06]  /*00f0*/  LDG.E.64 R4, desc[UR8][R4.64] ;  /* 0x0000000804047981 */ /* 0x001eac000c1e1b00 */
[----:B------:R-:W0:Y:S01]  /*0100*/  LDC.64 R8, c[0x0][0x580] ;  /* 0x00016000ff087b82 */ /* 0x000e220000000a00 */
[----:B-1----:R-:W-:Y:S01]  /*0110*/  UMOV UR6, UR5 ;  /* 0x0000000500067c82 */ /* 0x002fe20008000000 */
[----:B------:R-:W-:-:S02]  /*0120*/  IADD3 R3, PT, PT, R3, 0x80, RZ ;  /* 0x0000008003037810 */ /* 0x000fc40007ffe0ff */
[----:B------:R-:W-:Y:S01]  /*0130*/  MOV R2, UR6 ;  /* 0x0000000600027c02 */ /* 0x000fe20008000f00 */
[----:B--2---:R-:W-:Y:S01]  /*0140*/  DSETP.MIN.AND P0, P1, R4, UR4, PT ;  /* 0x0000000404007e2a */ /* 0x004fe2000b900000 */
[----:B------:R-:W-:-:S05]  /*0150*/  MOV R0, R5 ;  /* 0x0000000500007202 */ /* 0x000fca0000000f00 */
[----:B------:R-:W-:Y:S02]  /*0160*/  FSEL R7, R0, UR6, P0 ;  /* 0x0000000600077c08 */ /* 0x000fe40008000000 */
[----:B------:R-:W-:-:S06]  /*0170*/  SEL R6, R4, UR4, P0 ;  /* 0x0000000404067c07 */ /* 0x000fcc0008000000 */
[----:B------:R-:W-:-:S05]  /*0180*/  @P1 LOP3.LUT R7, R2, 0x80000, RZ, 0xfc, !PT ;  /* 0x0008000002071812 */ /* 0x000fca00078efcff */
[----:B0-----:R0:W-:Y:S02]  /*0190*/  STG.E.64 desc[UR8][R8.64], R6 ;  /* 0x0000000608007986 */ /* 0x0011e4000c101b08 */
.L_x_4878:
[----:B------:R-:W-:Y:S05]  /*01a0*/  BSYNC.RECONVERGENT B0 ;  /* 0x0000000000007941 */ /* 0x000fea0003800200 */
.L_x_4877:
[----:B------:R-:W-:-:S13]  /*01b0*/  ISETP.GE.AND P0, PT, R3, UR7, PT ;  /* 0x0000000703007c0c */ /* 0x000fda000bf06270 */
[----:B------:R-:W-:Y:S05]  /*01c0*/  @P0 EXIT ;  /* 0x000000000000094d */ /* 0x000fea0003800000 */
[----:B------:R-:W1:Y:S01]  /*01d0*/  LDC.64 R4, c[0x0][0x588] ;  /* 0x00016200ff047b82 */ /* 0x000e620000000a00 */
[----:B------:R-:W2:Y:S01]  /*01e0*/  LDCU.64 UR4, c[0x0][0x598] ;  /* 0x0000b300ff0477ac */ /* 0x000ea20008000a00 */
[----:B-1----:R-:W3:Y:S06]  /*01f0*/  LDG.E.64 R2, desc[UR8][R4.64] ;  /* 0x0000000804027981 */ /* 0x002eec000c1e1b00 */
[----:B0-----:R-:W0:Y:S01]  /*0200*/  LDC.64 R6, c[0x0][0x580] ;  /* 0x00016000ff067b82 */ /* 0x001e220000000a00 */
[----:B--2---:R-:W-:Y:S02]  /*0210*/  UMOV UR6, UR5 ;  /* 0x0000000500067c82 */ /* 0x004fe40008000000 */
[----:B------:R-:W-:Y:S01]  /*0220*/  MOV R8, UR6 ;  /* 0x0000000600087c02 */ /* 0x000fe20008000f00 */
[----:B---3--:R-:W-:Y:S01]  /*0230*/  DSETP.MIN.AND P0, P1, R2, UR4, PT ;  /* 0x0000000402007e2a */ /* 0x008fe2000b900000 */
[----:B------:R-:W-:-:S05]  /*0240*/  IMAD.MOV.U32 R0, RZ, RZ, R3 ;  /* 0x000000ffff007224 */ /* 0x000fca00078e0003 */
[----:B------:R-:W-:Y:S02]  /*0250*/  FSEL R9, R0, UR6, P0 ;  /* 0x0000000600097c08 */ /* 0x000fe40008000000 */
[----:B------:R-:W-:-:S06]  /*0260*/  SEL R2, R2, UR4, P0 ;  /* 0x0000000402027c07 */ /* 0x000fcc0008000000 */
[----:B------:R-:W-:-:S04]  /*0270*/  @P1 LOP3.LUT R9, R8, 0x80000, RZ, 0xfc, !PT ;  /* 0x0008000008091812 */ /* 0x000fc800078efcff */
[----:B------:R-:W-:-:S05]  /*0280*/  MOV R3, R9 ;  /* 0x0000000900037202 */ /* 0x000fca0000000f00 */
[----:B0-----:R-:W-:Y:S01]  /*0290*/  STG.E.64 desc[UR8][R6.64], R2 ;  /* 0x0000000206007986 */ /* 0x001fe2000c101b08 */
[----:B------:R-:W-:Y:S05]  /*02a0*/  EXIT ;  /* 0x000000000000794d */ /* 0x000fea0003800000 */
.L_x_4876:
        /* <DEDUP_REMOVED lines=8> */
[----:B------:R-:W-:Y:S02]  /*0330*/  HFMA2 R4, -RZ, RZ, 0, 0 ;  /* 0x00000000ff047431 */ /* 0x000fe400000001ff */
[----:B------:R-:W-:Y:S01]  /*0340*/  IMAD.MOV.U32 R5, RZ, RZ, R3 ;  /* 0x000000ffff057224 */ /* 0x000fe200078e0003 */
[----:B------:R-:W-:Y:S01]  /*0350*/  ISETP.NE.AND P0, PT, R2, RZ, PT ;  /* 0x000000ff0200720c */ /* 0x000fe20003f05270 */
[----:B------:R-:W1:Y:S01]  /*0360*/  LDCU UR6, c[0x0][0x38c] ;  /* 0x00007180ff0677ac */ /* 0x000e620008000800 */
        /* <DEDUP_REMOVED lines=274> */
[----:B------:R-:W-:Y:S01]  /*1490*/  IMAD.MOV.U32 R6, RZ, RZ, RZ ;  /* 0x000000ffff067224 */ /* 0x000fe200078e00ff */
        /* <DEDUP_REMOVED lines=18> */
.L_x_4881:
[----:B------:R-:W0:Y:S01]  /*15c0*/  LDCU.128 UR12, c[0x0][0x580] ;  /* 0x0000b000ff0c77ac */ /* 0x000e220008000c00 */
[----:B------:R-:W1:Y:S01]  /*15d0*/  LDCU.64 UR4, c[0x0][0x598] ;  /* 0x0000b300ff0477ac */ /* 0x000e620008000a00 */
[----:B0-----:R-:W-:-:S04]  /*15e0*/  IADD3 R6, P0, PT, R4, UR14, RZ ;  /* 0x0000000e04067c10 */ /* 0x001fc8000ff1e0ff */
[----:B------:R-:W-:-:S06]  /*15f0*/  IADD3.X R7, PT, PT, RZ, UR15, RZ, P0, !PT ;  /* 0x0000000fff077c10 */ /* 0x000fcc00087fe4ff */
[----:B------:R-:W2:Y:S01]  /*1600*/  LDG.E.64 R6, desc[UR8][R6.64] ;  /* 0x0000000806067981 */ /* 0x000ea2000c1e1b00 */
[----:B-1----:R-:W-:Y:S01]  /*1610*/  UMOV UR6, UR5 ;  /* 0x0000000500067c82 */ /* 0x002fe20008000000 */
[----:B------:R-:W-:Y:S01]  /*1620*/  IADD3 R8, P0, PT, R5, UR12, RZ ;  /* 0x0000000c05087c10 */ /* 0x000fe2000ff1e0ff */
[----:B------:R-:W-:Y:S01]  /*1630*/  IMAD.U32 R10, RZ, RZ, UR6 ;  /* 0x00000006ff0a7e24 */ /* 0x000fe2000f8e00ff */
[----:B------:R-:W-:Y:S02]  /*1640*/  IADD3 R3, PT, PT, R3, 0x80, RZ ;  /* 0x0000008003037810 */ /* 0x000fe40007ffe0ff */
[----:B------:R-:W-:Y:S01]  /*1650*/  IADD3.X R9, PT, PT, RZ, UR13, RZ, P0, !PT ;  /* 0x0000000dff097c10 */ /* 0x000fe200087fe4ff */
[----:B--2---:R-:W-:Y:S01]  /*1660*/  DSETP.MIN.AND P1, P2, R6, UR4, PT ;  /* 0x0000000406007e2a */ /* 0x004fe2000ba20000 */
[----:B------:R-:W-:-:S05]  /*1670*/  MOV R4, R7 ;  /* 0x0000000700047202 */ /* 0x000fca0000000f00 */
[----:B------:R-:W-:Y:S02]  /*1680*/  FSEL R5, R4, UR6, P1 ;  /* 0x0000000604057c08 */ /* 0x000fe40008800000 */
[----:B------:R-:W-:-:S04]  /*1690*/  MOV R4, R6 ;  /* 0x0000000600047202 */ /* 0x000fc80000000f00 */
[----:B------:R-:W-:Y:S02]  /*16a0*/  SEL R4, R4, UR4, P1 ;  /* 0x0000000404047c07 */ /* 0x000fe40008800000 */
[----:B------:R-:W-:-:S05]  /*16b0*/  @P2 LOP3.LUT R5, R10, 0x80000, RZ, 0xfc, !PT ;  /* 0x000800000a052812 */ /* 0x000fca00078efcff */
[----:B------:R0:W-:Y:S02]  /*16c0*/  STG.E.64 desc[UR8][R8.64], R4 ;  /* 0x0000000408007986 */ /* 0x0001e4000c101b08 */
.L_x_4880:
[----:B------:R-:W-:Y:S05]  /*16d0*/  BSYNC.RECONVERGENT B0 ;  /* 0x0000000000007941 */ /* 0x000fea0003800200 */
.L_x_4879:
[----:B------:R-:W-:-:S13]  /*16e0*/  ISETP.GE.AND P0, PT, R3, UR7, PT ;  /* 0x0000000703007c0c */ /* 0x000fda000bf06270 */
[----:B------:R-:W-:Y:S05]  /*16f0*/  @P0 EXIT ;  /* 0x000000000000094d */ /* 0x000fea0003800000 */
[----:B------:R-:W1:Y:S01]  /*1700*/  LDCU.64 UR4, c[0x0][0x390] ;  /* 0x00007200ff0477ac */ /* 0x000e620008000a00 */
[----:B0-----:R-:W-:Y:S02]  /*1710*/  MOV R4, RZ ;  /* 0x000000ff00047202 */ /* 0x001fe40000000f00 */
[----:B------:R-:W-:Y:S01]  /*1720*/  MOV R5, R3 ;  /* 0x0000000300057202 */ /* 0x000fe20000000f00 */
[----:B------:R-:W0:Y:S01]  /*1730*/  LDCU UR6, c[0x0][0x38c] ;  /* 0x00007180ff0677ac */ /* 0x000e220008000800 */
[----:B------:R-:W-:Y:S01]  /*1740*/  ISETP.NE.AND P0, PT, R2, RZ, PT ;  /* 0x000000ff0200720c */ /* 0x000fe20003f05270 */
[----:B------:R-:W2:Y:S01]  /*1750*/  LDCU.64 UR10, c[0x0][0x4b8] ;  /* 0x00009700ff0a77ac */ /* 0x000ea20008000a00 */
[----:B-1----:R-:W-:-:S05]  /*1760*/  IMAD.HI.U32 R4, R3, UR4, R4 ;  /* 0x0000000403047c27 */ /* 0x002fca000f8e0004 */
[----:B------:R-:W-:-:S05]  /*1770*/  SHF.R.U32.HI R5, RZ, UR5, R4 ;  /* 0x00000005ff057c19 */ /* 0x000fca0008011604 */
[----:B------:R-:W-:-:S04]  /*1780*/  IMAD.MOV R6, RZ, RZ, -R5 ;  /* 0x000000ffff067224 */ /* 0x000fc800078e0a05 */
        /* <DEDUP_REMOVED lines=284> */
[----:B------:R-:W-:Y:S02]  /*2950*/  IMAD R2, R4, UR5, R2 ;  /* 0x0000000504027c24 */ /* 0x000fe4000f8e0202 */
[----:B------:R-:W-:-:S04]  /*2960*/  @P0 IMAD.MOV R6, RZ, RZ, -R0 ;  /* 0x000000ffff060224 */ /* 0x000fc800078e0a00 */
[----:B0-----:R-:W-:-:S04]  /*2970*/  @P0 IMAD R6, R11, R6, R7 ;  /* 0x000000060b060224 */ /* 0x001fc800078e0207 */
[C---:B---3--:R-:W-:Y:S02]  /*2980*/  @P0 IMAD R3, R6.reuse, R12, R3 ;  /* 0x0000000c06030224 */ /* 0x048fe400078e0203 */
[----:B------:R-:W-:-:S07]  /*2990*/  @P0 IMAD R2, R6, R13, R2 ;  /* 0x0000000d06020224 */ /* 0x000fce00078e0202 */
.L_x_4882:
[----:B------:R-:W0:Y:S01]  /*29a0*/  LDCU.128 UR12, c[0x0][0x580] ;  /* 0x0000b000ff0c77ac */ /* 0x000e220008000c00 */
[----:B------:R-:W1:Y:S01]  /*29b0*/  LDCU.64 UR4, c[0x0][0x598] ;  /* 0x0000b300ff0477ac */ /* 0x000e620008000a00 */
[----:B0-----:R-:W-:-:S04]  /*29c0*/  IADD3 R4, P0, PT, R2, UR14, RZ ;  /* 0x0000000e02047c10 */ /* 0x001fc8000ff1e0ff */
[----:B------:R-:W-:-:S06]  /*29d0*/  IADD3.X R5, PT, PT, RZ, UR15, RZ, P0, !PT ;  /* 0x0000000fff057c10 */ /* 0x000fcc00087fe4ff */
[----:B------:R-:W2:Y:S01]  /*29e0*/  LDG.E.64 R4, desc[UR8][R4.64] ;  /* 0x0000000804047981 */ /* 0x000ea2000c1e1b00 */
[----:B-1----:R-:W-:Y:S01]  /*29f0*/  UMOV UR6, UR5 ;  /* 0x0000000500067c82 */ /* 0x002fe20008000000 */
[----:B------:R-:W-:Y:S02]  /*2a00*/  IADD3 R6, P0, PT, R3, UR12, RZ ;  /* 0x0000000c03067c10 */ /* 0x000fe4000ff1e0ff */
[----:B------:R-:W-:Y:S02]  /*2a10*/  MOV R8, UR6 ;  /* 0x0000000600087c02 */ /* 0x000fe40008000f00 */
[----:B------:R-:W-:Y:S01]  /*2a20*/  IADD3.X R7, PT, PT, RZ, UR13, RZ, P0, !PT ;  /* 0x0000000dff077c10 */ /* 0x000fe200087fe4ff */
[----:B--2---:R-:W-:Y:S01]  /*2a30*/  DSETP.MIN.AND P1, P2, R4, UR4, PT ;  /* 0x0000000404007e2a */ /* 0x004fe2000ba20000 */
[----:B------:R-:W-:Y:S02]  /*2a40*/  MOV R0, R5 ;  /* 0x0000000500007202 */ /* 0x000fe40000000f00 */
[----:B------:R-:W-:-:S03]  /*2a50*/  MOV R2, R4 ;  /* 0x0000000400027202 */ /* 0x000fc60000000f00 */
[----:B------:R-:W-:Y:S02]  /*2a60*/  FSEL R3, R0, UR6, P1 ;  /* 0x0000000600037c08 */ /* 0x000fe40008800000 */
[----:B------:R-:W-:-:S06]  /*2a70*/  SEL R2, R2, UR4, P1 ;  /* 0x0000000402027c07 */ /* 0x000fcc0008800000 */
[----:B------:R-:W-:-:S05]  /*2a80*/  @P2 LOP3.LUT R3, R8, 0x80000, RZ, 0xfc, !PT ;  /* 0x0008000008032812 */ /* 0x000fca00078efcff */
[----:B------:R-:W-:Y:S01]  /*2a90*/  STG.E.64 desc[UR8][R6.64], R2 ;  /* 0x0000000206007986 */ /* 0x000fe2000c101b08 */
[----:B------:R-:W-:Y:S05]  /*2aa0*/  EXIT ;  /* 0x000000000000794d */ /* 0x000fea0003800000 */
.L_x_4883:
        /* <DEDUP_REMOVED lines=13> */
.L_x_41714:


//--------------------- .text._ZN2at6native27unrolled_elementwise_kernelINS0_13AUnaryFunctorIdddZZZNS0_16fmin_kernel_cudaERNS_18TensorIteratorBaseEENKUlvE_clEvENKUlvE_clEvEUlddE_EESt5arrayIPcLm2EELi4E23TrivialOffsetCalculatorILi1EjESD_NS0_6memory15LoadWithoutCastENSE_16StoreWithoutCastEEEviT_T0_T2_T3_T4_T5_ --------------------------
	.section	.text._ZN2at6native27unrolled_elementwise_kernelINS0_13AUnaryFunctorIdddZZZNS0_16fmin_kernel_cudaERNS_18TensorIteratorBaseEENKUlvE_clEvENKUlvE_clEvEUlddE_EESt5arrayIPcLm2EELi4E23TrivialOffsetCalculatorILi1EjESD_NS0_6memory15LoadWithoutCastENSE_16StoreWithoutCastEEEviT_T0_T2_T3_T4_T5_,"ax",@progbits
	.align	128
        .global         _ZN2at6native27unrolled_elementwise_kernelINS0_13AUnaryFunctorIdddZZZNS0_16fmin_kernel_cudaERNS_18TensorIteratorBaseEENKUlvE_clEvENKUlvE_clEvEUlddE_EESt5arrayIPcLm2EELi4E23TrivialOffsetCalculatorILi1EjESD_NS0_6memory15LoadWithoutCastENSE_16StoreWithoutCastEEEviT_T0_T2_T3_T4_T5_
        .type           _ZN2at6native27unrolled_elementwise_kernelINS0_13AUnaryFunctorIdddZZZNS0_16fmin_kernel_cudaERNS_18TensorIteratorBaseEENKUlvE_clEvENKUlvE_clEvEUlddE_EESt5arrayIPcLm2EELi4E23TrivialOffsetCalculatorILi1EjESD_NS0_6memory15LoadWithoutCastENSE_16StoreWithoutCastEEEviT_T0_T2_T3_T4_T5_,@function
        .size           _ZN2at6native27unrolled_elementwise_kernelINS0_13AUnaryFunctorIdddZZZNS0_16fmin_kernel_cudaERNS_18TensorIteratorBaseEENKUlvE_clEvENKUlvE_clEvEUlddE_EESt5arrayIPcLm2EELi4E23TrivialOffsetCalculatorILi1EjESD_NS0_6memory15LoadWithoutCastENSE_16StoreWithoutCastEEEviT_T0_T2_T3_T4_T5_,(.L_x_41715 - _ZN2at6native27unrolled_elementwise_kernelINS0_13AUnaryFunctorIdddZZZNS0_16fmin_kernel_cudaERNS_18TensorIteratorBaseEENKUlvE_clEvENKUlvE_clEvEUlddE_EESt5arrayIPcLm2EELi4E23TrivialOffsetCalculatorILi1EjESD_NS0_6memory15LoadWithoutCastENSE_16StoreWithoutCastEEEviT_T0_T2_T3_T4_T5_)
        .other          _ZN2at6native27unrolled_elementwise_kernelINS0_13AUnaryFunctorIdddZZZNS0_16fmin_kernel_cudaERNS_18TensorIteratorBaseEENKUlvE_clEvENKUlvE_clEvEUlddE_EESt5arrayIPcLm2EELi4E23TrivialOffsetCalculatorILi1EjESD_NS0_6memory15LoadWithoutCastENSE_16StoreWithoutCastEEEviT_T0_T2_T3_T4_T5_,@"STO_CUDA_ENTRY STV_DEFAULT"
_ZN2at6native27unrolled_elementwise_kernelINS0_13AUnaryFunctorIdddZZZNS0_16fmin_kernel_cudaERNS_18TensorIteratorBaseEENKUlvE_clEvENKUlvE_clEvEUlddE_EESt5arrayIPcLm2EELi4E23TrivialOffsetCalculatorILi1EjESD_NS0_6memory15LoadWithoutCastENSE_16StoreWithoutCastEEEviT_T0_T2_T3_T4_T5_:
.text._ZN2at6native27unrolled_elementwise_kernelINS0_13AUnaryFunctorIdddZZZNS0_16fmin_kernel_cudaERNS_18TensorIteratorBaseEENKUlvE_clEvENKUlvE_clEvEUlddE_EESt5arrayIPcLm2EELi4E23TrivialOffsetCalculatorILi1EjESD_NS0_6memory15LoadWithoutCastENSE_16StoreWithoutCastEEEviT_T0_T2_T3_T4_T5_:
[----:B------:R-:W-:Y:S01]  /*0000*/  LDC R1, c[0x0][0x37c] ;  /* 0x0000df00ff017b82 */ /* 0x000fe20000000800 */
[----:B------:R-:W0:Y:S07]  /*0010*/  S2R R0, SR_CTAID.X ;  /* 0x0000000000007919 */ /* 0x000e2e0000002500 */
[----:B------:R-:W0:Y:S01]  /*0020*/  LDC R3, c[0x0][0x380] ;  /* 0x0000e000ff037b82 */ /* 0x000e220000000800 */
[----:B------:R-:W1:Y:S01]  /*0030*/  LDCU.64 UR10, c[0x0][0x358] ;  /* 0x00006b00ff0a77ac */ /* 0x000e620008000a00 */
[----:B------:R-:W-:Y:S01]  /*0040*/  CS2R R6, SRZ ;  /* 0x0000000000067805 */ /* 0x000fe2000001ff00 */
[----:B------:R-:W2:Y:S01]  /*0050*/  S2R R17, SR_TID.X ;  /* 0x0000000000117919 */ /* 0x000ea20000002100 */
[----:B------:R-:W3:Y:S01]  /*0060*/  LDCU.64 UR4, c[0x0][0x390] ;  /* 0x00007200ff0477ac */ /* 0x000ee20008000a00 */
[----:B0-----:R-:W-:-:S02]  /*0070*/  IMAD R2, R0, -0x200, R3 ;  /* 0xfffffe0000027824 */ /* 0x001fc400078e0203 */
[----:B--2---:R-:W-:-:S03]  /*0080*/  IMAD.MOV.U32 R3, RZ, RZ, R17 ;  /* 0x000000ffff037224 */ /* 0x004fc600078e0011 */
[----:B------:R-:W-:-:S13]  /*0090*/  ISETP.GE.AND P0, PT, R17, R2, PT ;  /* 0x000000021100720c */ /* 0x000fda0003f06270 */
[----:B------:R-:W-:Y:S01]  /*00a0*/  @!P0 VIADD R17, R3, 0x80 ;  /* 0x0000008003118836 */ /* 0x000fe20000000000 */
[----:B------:R-:W0:Y:S01]  /*00b0*/  @!P0 LDC.64 R12, c[0x0][0x3a0] ;  /* 0x0000e800ff0c8b82 */ /* 0x000e220000000a00 */
[----:B------:R-:W-:-:S03]  /*00c0*/  @!P0 IMAD R5, R0, 0x200, R3 ;  /* 0x0000020000058824 */ /* 0x000fc600078e0203 */
[----:B------:R-:W-:-:S13]  /*00d0*/  ISETP.GE.AND P1, PT, R17, R2, PT ;  /* 0x000000021100720c */ /* 0x000fda0003f26270 */
[----:B------:R-:W-:Y:S01]  /*00e0*/  @!P1 IMAD R19, R0, 0x200, R17 ;  /* 0x0000020000139824 */ /* 0x000fe200078e0211 */
[----:B------:R-:W-:Y:S01]  /*00f0*/  @!P1 IADD3 R17, PT, PT, R17, 0x80, RZ ;  /* 0x0000008011119810 */ /* 0x000fe20007ffe0ff */
[----:B------:R-:W2:Y:S03]  /*0100*/  @!P1 LDC.64 R14, c[0x0][0x3a0] ;  /* 0x0000e800ff0e9b82 */ /* 0x000ea60000000a00 */
[----:B------:R-:W-:Y:S01]  /*0110*/  ISETP.GE.AND P3, PT, R17, R2, PT ;  /* 0x000000021100720c */ /* 0x000fe20003f66270 */
[----:B0-----:R-:W-:Y:S01]  /*0120*/  @!P0 IMAD.WIDE.U32 R12, R5, 0x8, R12 ;  /* 0x00000008050c8825 */ /* 0x001fe200078e000c */
[----:B------:R-:W-:-:S04]  /*0130*/  CS2R R4, SRZ ;  /* 0x0000000000047805 */ /* 0x000fc8000001ff00 */
[----:B-1----:R-:W4:Y:S07]  /*0140*/  @!P0 LDG.E.64 R6, desc[UR10][R12.64] ;  /* 0x0000000a0c068981 */ /* 0x002f2e000c1e1b00 */
[----:B------:R-:W-:Y:S01]  /*0150*/  @!P3 IMAD R21, R0, 0x200, R17 ;  /* 0x000002000015b824 */ /* 0x000fe200078e0211 */
[----:B------:R-:W0:Y:S01]  /*0160*/  @!P3 LDC.64 R10, c[0x0][0x3a0] ;  /* 0x0000e800ff0abb82 */ /* 0x000e220000000a00 */
[----:B------:R-:W-:-:S05]  /*0170*/  @!P3 VIADD R17, R17, 0x80 ;  /* 0x000000801111b836 */ /* 0x000fca0000000000 */
[----:B------:R-:W-:Y:S01]  /*0180*/  ISETP.GE.AND P2, PT, R17, R2, PT ;  /* 0x000000021100720c */ /* 0x000fe20003f46270 */
[----:B--2---:R-:W-:-:S05]  /*0190*/  @!P1 IMAD.WIDE.U32 R14, R19, 0x8, R14 ;  /* 0x00000008130e9825 */ /* 0x004fca00078e000e */
[----:B------:R1:W2:Y:S07]  /*01a0*/  @!P1 LDG.E.64 R4, desc[UR10][R14.64] ;  /* 0x0000000a0e049981 */ /* 0x0002ae000c1e1b00 */
[----:B------:R-:W5:Y:S01]  /*01b0*/  @!P2 LDC.64 R8, c[0x0][0x3a0] ;  /* 0x0000e800ff08ab82 */ /* 0x000f620000000a00 */
[----:B------:R-:W-:Y:S01]  /*01c0*/  @!P2 LEA R17, R0, R17, 0x9 ;  /* 0x000000110011a211 */ /* 0x000fe200078e48ff */
[----:B0-----:R-:W-:Y:S01]  /*01d0*/  @!P3 IMAD.WIDE.U32 R18, R21, 0x8, R10 ;  /* 0x000000081512b825 */ /* 0x001fe200078e000a */
[----:B------:R-:W-:-:S06]  /*01e0*/  CS2R R10, SRZ ;  /* 0x00000000000a7805 */ /* 0x000fcc000001ff00 */
[----:B------:R-:W2:Y:S01]  /*01f0*/  @!P3 LDG.E.64 R10, desc[UR10][R18.64] ;  /* 0x0000000a120ab981 */ /* 0x000ea2000c1e1b00 */
[----:B-----5:R-:W-:Y:S01]  /*0200*/  @!P2 IMAD.WIDE.U32 R16, R17, 0x8, R8 ;  /* 0x000000081110a825 */ /* 0x020fe200078e0008 */
[----:B------:R-:W-:-:S06]  /*0210*/  CS2R R8, SRZ ;  /* 0x0000000000087805 */ /* 0x000fcc000001ff00 */
[----:B------:R0:W5:Y:S01]  /*0220*/  @!P2 LDG.E.64 R8, desc[UR10][R16.64] ;  /* 0x0000000a1008a981 */ /* 0x000162000c1e1b00 */
[----:B---3--:R-:W-:Y:S01]  /*0230*/  UMOV UR6, UR5 ;  /* 0x0000000500067c82 */ /* 0x008fe20008000000 */
[----:B------:R-:W-:Y:S01]  /*0240*/  UMOV UR7, UR5 ;  /* 0x0000000500077c82 */ /* 0x000fe20008000000 */
[----:B-1----:R-:W-:Y:S02]  /*0250*/  IMAD.U32 R14, RZ, RZ, UR6 ;  /* 0x00000006ff0e7e24 */ /* 0x002fe4000f8e00ff */
[----:B------:R-:W-:Y:S01]  /*0260*/  IMAD.U32 R15, RZ, RZ, UR7 ;  /* 0x00000007ff0f7e24 */ /* 0x000fe2000f8e00ff */
[----:B------:R-:W-:Y:S01]  /*0270*/  UMOV UR8, UR4 ;  /* 0x0000000400087c82 */ /* 0x000fe20008000000 */
[----:B0-----:R-:W-:Y:S01]  /*0280*/  IMAD.U32 R16, RZ, RZ, UR7 ;  /* 0x00000007ff107e24 */ /* 0x001fe2000f8e00ff */
[----:B------:R-:W-:Y:S04]  /*0290*/  BSSY.RECONVERGENT B0, `(.L_x_4884) ;  /* 0x0000034000007945 */ /* 0x000fe80003800200 */
[----:B------:R-:W-:Y:S01]  /*02a0*/  BSSY.RELIABLE B1, `(.L_x_4885) ;  /* 0x000002c000017945 */ /* 0x000fe20003800100 */
[----:B----4-:R-:W-:Y:S01]  /*02b0*/  DSETP.MIN.AND P0, P3, R6, UR4, PT ;  /* 0x0000000406007e2a */ /* 0x010fe2000bb00000 */
[----:B------:R-:W-:-:S05]  /*02c0*/  IMAD.MOV.U32 R12, RZ, RZ, R6 ;  /* 0x000000ffff0c7224 */ /* 0x000fca00078e0006 */
[----:B------:R-:W-:Y:S01]  /*02d0*/  FSEL R7, R7, UR6, P0 ;  /* 0x0000000607077c08 */ /* 0x000fe20008000000 */
[----:B--2---:R-:W-:Y:S01]  /*02e0*/  DSETP.MIN.AND P1, P4, R4, UR4, PT ;  /* 0x0000000404007e2a */ /* 0x004fe2000bc20000 */
[----:B------:R-:W-:-:S06]  /*02f0*/  MOV R6, R5 ;  /* 0x0000000500067202 */ /* 0x000fcc0000000f00 */
[----:B------:R-:W-:Y:S02]  /*0300*/  @P3 LOP3.LUT R7, R14, 0x80000, RZ, 0xfc, !PT ;  /* 0x000800000e073812 */ /* 0x000fe400078efcff */
[----:B------:R-:W-:-:S05]  /*0310*/  FSEL R13, R6, UR7, P1 ;  /* 0x00000007060d7c08 */ /* 0x000fca0008800000 */
[----:B------:R-:W-:Y:S01]  /*0320*/  @P4 LOP3.LUT R13, R15, 0x80000, RZ, 0xfc, !PT ;  /* 0x000800000f0d4812 */ /* 0x000fe200078efcff */
[----:B------:R-:W-:Y:S01]  /*0330*/  DSETP.MIN.AND P2, P5, R10, UR4, PT ;  /* 0x000000040a007e2a */ /* 0x000fe2000bd40000 */
[----:B------:R-:W-:Y:S01]  /*0340*/  ISETP.GE.AND P4, PT, R3, R2, PT ;  /* 0x000000020300720c */ /* 0x000fe20003f86270 */
[----:B------:R-:W-:-:S05]  /*0350*/  IMAD.MOV.U32 R5, RZ, RZ, R11 ;  /* 0x000000ffff057224 */ /* 0x000fca00078e000b */
[----:B------:R-:W-:Y:S01]  /*0360*/  FSEL R5, R5, UR6, P2 ;  /* 0x0000000605057c08 */ /* 0x000fe20009000000 */
[----:B-----5:R-:W-:Y:S01]  /*0370*/  DSETP.MIN.AND P3, P6, R8, UR4, PT ;  /* 0x0000000408007e2a */ /* 0x020fe2000be60000 */
[----:B------:R-:W-:Y:S01]  /*0380*/  MOV R6, R9 ;  /* 0x0000000900067202 */ /* 0x000fe20000000f00 */
[----:B------:R-:W-:-:S04]  /*0390*/  IMAD.MOV.U32 R11, RZ, RZ, R8 ;  /* 0x000000ffff0b7224 */ /* 0x000fc800078e0008 */
[----:B------:R-:W-:Y:S02]  /*03a0*/  @P5 LOP3.LUT R5, R14, 0x80000, RZ, 0xfc, !PT ;  /* 0x000800000e055812 */ /* 0x000fe400078efcff */
[----:B------:R-:W-:Y:S01]  /*03b0*/  FSEL R15, R6, UR7, P3 ;  /* 0x00000007060f7c08 */ /* 0x000fe20009800000 */
[----:B------:R-:W-:Y:S01]  /*03c0*/  IMAD.MOV.U32 R6, RZ, RZ, R10 ;  /* 0x000000ffff067224 */ /* 0x000fe200078e000a */
[----:B------:R-:W-:Y:S01]  /*03d0*/  UMOV UR7, UR4 ;  /* 0x0000000400077c82 */ /* 0x000fe20008000000 */
[----:B------:R-:W-:Y:S01]  /*03e0*/  UMOV UR6, UR4 ;  /* 0x0000000400067c82 */ /* 0x000fe20008000000 */
[----:B------:R-:W-:Y:S02]  /*03f0*/  SEL R8, R4, UR7, P1 ;  /* 0x0000000704087c07 */ /* 0x000fe40008800000 */
[----:B------:R-:W-:Y:S02]  /*0400*/  SEL R10, R12, UR6, P0 ;  /* 0x000000060c0a7c07 */ /* 0x000fe40008000000 */
[----:B------:R-:W-:-:S02]  /*0410*/  @P6 LOP3.LUT R15, R16, 0x80000, RZ, 0xfc, !PT ;  /* 0x00080000100f6812 */ /* 0x000fc400078efcff */
[----:B------:R-:W-:Y:S02]  /*0420*/  SEL R6, R6, UR8, P2 ;  /* 0x0000000806067c07 */ /* 0x000fe40009000000 */
[----:B------:R-:W-:Y:S02]  /*0430*/  SEL R4, R11, UR4, P3 ;  /* 0x000000040b047c07 */ /* 0x000fe40009800000 */
[----:B------:R-:W-:Y:S01]  /*0440*/  MOV R11, R7 ;  /* 0x00000007000b7202 */ /* 0x000fe20000000f00 */
[----:B------:R-:W-:Y:S01]  /*0450*/  IMAD.MOV.U32 R7, RZ, RZ, R5 ;  /* 0x000000ffff077224 */ /* 0x000fe200078e0005 */
[----:B------:R-:W-:Y:S01]  /*0460*/  MOV R5, R15 ;  /* 0x0000000f00057202 */ /* 0x000fe20000000f00 */
[----:B------:R-:W-:Y:S01]  /*0470*/  IMAD.MOV.U32 R9, RZ, RZ, R13 ;  /* 0x000000ffff097224 */ /* 0x000fe200078e000d */
[----:B------:R-:W-:Y:S06]  /*0480*/  @P4 BRA `(.L_x_4886) ;  /* 0x0000000000344947 */ /* 0x000fec0003800000 */
[----:B------:R-:W0:Y:S01]  /*0490*/  LDC.64 R12, c[0x0][0x398] ;  /* 0x0000e600ff0c7b82 */ /* 0x000e220000000a00 */
[----:B------:R-:W-:Y:S02]  /*04a0*/  IMAD R15, R0, 0x200, R3 ;  /* 0x00000200000f7824 */ /* 0x000fe400078e0203 */
[----:B------:R-:W-:-:S05]  /*04b0*/  VIADD R3, R3, 0x80 ;  /* 0x0000008003037836 */ /* 0x000fca0000000000 */
[----:B------:R-:W-:-:S13]  /*04c0*/  ISETP.GE.AND P0, PT, R3, R2, PT ;  /* 0x000000020300720c */ /* 0x000fda0003f06270 */
[----:B------:R-:W-:Y:S05]  /*04d0*/  @P0 BREAK.RELIABLE B1 ;  /* 0x0000000000010942 */ /* 0x000fea0003800100 */
[----:B0-----:R-:W-:-:S05]  /*04e0*/  IMAD.WIDE.U32 R12, R15, 0x8, R12 ;  /* 0x000000080f0c7825 */ /* 0x001fca00078e000c */
[----:B------:R0:W-:Y:S01]  /*04f0*/  STG.E.64 desc[UR10][R12.64], R10 ;  /* 0x0000000a0c007986 */ /* 0x0001e2000c101b0a */
[----:B------:R-:W-:Y:S05]  /*0500*/  @P0 BRA `(.L_x_4887) ;  /* 0x0000000000300947 */ /* 0x000fea0003800000 */
[----:B0-----:R-:W0:Y:S01]  /*0510*/  LDC.64 R10, c[0x0][0x398] ;  /* 0x0000e600ff0a7b82 */ /* 0x001e220000000a00 */
[----:B------:R-:W-:Y:S01]  /*0520*/  LEA R13, R0, R3, 0x9 ;  /* 0x00000003000d7211 */ /* 0x000fe200078e48ff */
[----:B------:R-:W-:-:S04]  /*0530*/  VIADD R3, R3, 0x80 ;  /* 0x0000008003037836 */ /* 0x000fc80000000000 */
[----:B0-----:R-:W-:-:S05]  /*0540*/  IMAD.WIDE.U32 R10, R13, 0x8, R10 ;  /* 0x000000080d0a7825 */ /* 0x001fca00078e000a */
[----:B------:R0:W-:Y:S02]  /*0550*/  STG.E.64 desc[UR10][R10.64], R8 ;  /* 0x000000080a007986 */ /* 0x0001e4000c101b0a */
.L_x_4886:
[----:B------:R-:W-:Y:S05]  /*0560*/  BSYNC.RELIABLE B1 ;  /* 0x0000000000017941 */ /* 0x000fea0003800100 */
.L_x_4885:
[----:B------:R-:W-:-:S13]  /*0570*/  ISETP.GE.AND P0, PT, R3, R2, PT ;  /* 0x000000020300720c */ /* 0x000fda0003f06270 */
[----:B0-----:R-:W0:Y:S01]  /*0580*/  @!P0 LDC.64 R8, c[0x0][0x398] ;  /* 0x0000e600ff088b82 */ /* 0x001e220000000a00 */
[----:B------:R-:W-:Y:S01]  /*0590*/  @!P0 IMAD R11, R0, 0x200, R3 ;  /* 0x00000200000b8824 */ /* 0x000fe200078e0203 */
[----:B------:R-:W-:-:S03]  /*05a0*/  @!P0 IADD3 R3, PT, PT, R3, 0x80, RZ ;  /* 0x0000008003038810 */ /* 0x000fc60007ffe0ff */
[----:B0-----:R-:W-:-:S05]  /*05b0*/  @!P0 IMAD.WIDE.U32 R8, R11, 0x8, R8 ;  /* 0x000000080b088825 */ /* 0x001fca00078e0008 */
[----:B------:R1:W-:Y:S02]  /*05c0*/  @!P0 STG.E.64 desc[UR10][R8.64], R6 ;  /* 0x0000000608008986 */ /* 0x0003e4000c101b0a */
.L_x_4887:
[----:B------:R-:W-:Y:S05]  /*05d0*/  BSYNC.RECONVERGENT B0 ;  /* 0x0000000000007941 */ /* 0x000fea0003800200 */
.L_x_4884:
[----:B------:R-:W-:Y:S05]  /*05e0*/  WARPSYNC.ALL ;  /* 0x0000000000007948 */ /* 0x000fea0003800000 */
[----:B------:R-:W-:-:S13]  /*05f0*/  ISETP.GE.AND P0, PT, R3, R2, PT ;  /* 0x000000020300720c */ /* 0x000fda0003f06270 */
[----:B------:R-:W-:Y:S05]  /*0600*/  @P0 EXIT ;  /* 0x000000000000094d */ /* 0x000fea0003800000 */
[----:B-1----:R-:W1:Y:S01]  /*0610*/  LDC.64 R6, c[0x0][0x398] ;  /* 0x0000e600ff067b82 */ /* 0x002e620000000a00 */
[----:B------:R-:W-:-:S04]  /*0620*/  IMAD R3, R0, 0x200, R3 ;  /* 0x0000020000037824 */ /* 0x000fc800078e0203 */
[----:B-1----:R-:W-:-:S05]  /*0630*/  IMAD.WIDE.U32 R2, R3, 0x8, R6 ;  /* 0x0000000803027825 */ /* 0x002fca00078e0006 */
[----:B------:R-:W-:Y:S01]  /*0640*/  STG.E.64 desc[UR10][R2.64], R4 ;  /* 0x0000000402007986 */ /* 0x000fe2000c101b0a */
[----:B------:R-:W-:Y:S05]  /*0650*/  EXIT ;  /* 0x000000000000794d */ /* 0x000fea0003800000 */
.L_x_4888:
        /* <DEDUP_REMOVED lines=10> */
.L_x_41715:


//--------------------- .text._ZN2at6native29vectorized_elementwise_kernelILi2ENS0_13AUnaryFunctorIdddZZZNS0_16fmin_kernel_cudaERNS_18TensorIteratorBaseEENKUlvE_clEvENKUlvE_clEvEUlddE_EESt5arrayIPcLm2EEEEviT0_T1_ --------------------------
	.section	.text._ZN2at6native29vectorized_elementwise_kernelILi2ENS0_13AUnaryFunctorIdddZZZNS0_16fmin_kernel_cudaERNS_18TensorIteratorBaseEENKUlvE_clEvENKUlvE_clEvEUlddE_EESt5arrayIPcLm2EEEEviT0_T1_,"ax",@progbits
	.align	128
        .global         _ZN2at6native29vectorized_elementwise_kernelILi2ENS0_13AUnaryFunctorIdddZZZNS0_16fmin_kernel_cudaERNS_18TensorIteratorBaseEENKUlvE_clEvENKUlvE_clEvEUlddE_EESt5arrayIPcLm2EEEEviT0_T1_
        .type           _ZN2at6native29vectorized_elementwise_kernelILi2ENS0_13AUnaryFunctorIdddZZZNS0_16fmin_kernel_cudaERNS_18TensorIteratorBaseEENKUlvE_clEvENKUlvE_clEvEUlddE_EESt5arrayIPcLm2EEEEviT0_T1_,@function
        .size           _ZN2at6native29vectorized_elementwise_kernelILi2ENS0_13AUnaryFunctorIdddZZZNS0_16fmin_kernel_cudaERNS_18TensorIteratorBaseEENKUlvE_clEvENKUlvE_clEvEUlddE_EESt5arrayIPcLm2EEEEviT0_T1_,(.L_x_41716 - _ZN2at6native29vectorized_elementwise_kernelILi2ENS0_13AUnaryFunctorIdddZZZNS0_16fmin_kernel_cudaERNS_18TensorIteratorBaseEENKUlvE_clEvENKUlvE_clEvEUlddE_EESt5arrayIPcLm2EEEEviT0_T1_)
        .other          _ZN2at6native29vectorized_elementwise_kernelILi2ENS0_13AUnaryFunctorIdddZZZNS0_16fmin_kernel_cudaERNS_18TensorIteratorBaseEENKUlvE_clEvENKUlvE_clEvEUlddE_EESt5arrayIPcLm2EEEEviT0_T1_,@"STO_CUDA_ENTRY STV_DEFAULT"
_ZN2at6native29vectorized_elementwise_kernelILi2ENS0_13AUnaryFunctorIdddZZZNS0_16fmin_kernel_cudaERNS_18TensorIteratorBaseEENKUlvE_clEvENKUlvE_clEvEUlddE_EESt5arrayIPcLm2EEEEviT0_T1_:
.text._ZN2at6native29vectorized_elementwise_kernelILi2ENS0_13AUnaryFunctorIdddZZZNS0_16fmin_kernel_cudaERNS_18TensorIteratorBaseEENKUlvE_clEvENKUlvE_clEvEUlddE_EESt5arrayIPcLm2EEEEviT0_T1_:
        /* <DEDUP_REMOVED lines=9> */
[----:B------:R-:W-:Y:S02]  /*0090*/  CS2R R26, SRZ ;  /* 0x00000000001a7805 */ /* 0x000fe4000001ff00 */
[----:B------:R-:W-:Y:S01]  /*00a0*/  CS2R R24, SRZ ;  /* 0x0000000000187805 */ /* 0x000fe2000001ff00 */
[----:B------:R-:W1:Y:S01]  /*00b0*/  LDCU.64 UR4, c[0x0][0x390] ;  /* 0x00007200ff0477ac */ /* 0x000e620008000a00 */
[----:B0-----:R-:W-:Y:S01]  /*00c0*/  ISETP.GE.U32.AND P1, PT, R5, R0, PT ;  /* 0x000000000500720c */ /* 0x001fe20003f26070 */
[----:B------:R-:W-:-:S12]  /*00d0*/  IMAD.MOV.U32 R2, RZ, RZ, R5 ;  /* 0x000000ffff027224 */ /* 0x000fd800078e0005 */
[----:B------:R-:W-:Y:S01]  /*00e0*/  @!P1 VIADD R5, R2, 0x80 ;  /* 0x0000008002059836 */ /* 0x000fe20000000000 */
[----:B------:R-:W0:Y:S01]  /*00f0*/  @!P1 LDC.64 R10, c[0x0][0x3a0] ;  /* 0x0000e800ff0a9b82 */ /* 0x000e220000000a00 */
[----:B------:R-:W-:-:S03]  /*0100*/  @!P1 IMAD.IADD R13, R3, 0x1, R2 ;  /* 0x00000001030d9824 */ /* 0x000fc600078e0202 */
[----:B------:R-:W-:-:S13]  /*0110*/  ISETP.GE.U32.AND P2, PT, R5, R0, PT ;  /* 0x000000000500720c */ /* 0x000fda0003f46070 */
[----:B------:R-:W-:Y:S01]  /*0120*/  @!P2 IMAD.IADD R21, R3, 0x1, R5 ;  /* 0x000000010315a824 */ /* 0x000fe200078e0205 */
[----:B------:R-:W2:Y:S01]  /*0130*/  @!P2 LDC.64 R18, c[0x0][0x3a0] ;  /* 0x0000e800ff12ab82 */ /* 0x000ea20000000a00 */
[----:B------:R-:W-:-:S05]  /*0140*/  @!P2 VIADD R5, R5, 0x80 ;  /* 0x000000800505a836 */ /* 0x000fca0000000000 */
[----:B------:R-:W-:Y:S01]  /*0150*/  ISETP.GE.U32.AND P3, PT, R5, R0, PT ;  /* 0x000000000500720c */ /* 0x000fe20003f66070 */
[----:B0-----:R-:W-:Y:S01]  /*0160*/  @!P1 IMAD.WIDE.U32 R10, R13, 0x8, R10 ;  /* 0x000000080d0a9825 */ /* 0x001fe200078e000a */
[----:B------:R-:W-:-:S04]  /*0170*/  CS2R R12, SRZ ;  /* 0x00000000000c7805 */ /* 0x000fc8000001ff00 */
[----:B------:R-:W3:Y:S07]  /*0180*/  @!P1 LDG.E.64 R26, desc[UR12][R10.64] ;  /* 0x0000000c0a1a9981 */ /* 0x000eee000c1e1b00 */
[----:B------:R-:W-:Y:S01]  /*0190*/  @!P3 IADD3 R29, PT, PT, R3, R5, RZ ;  /* 0x00000005031db210 */ /* 0x000fe20007ffe0ff */
[----:B------:R-:W-:Y:S01]  /*01a0*/  @!P3 VIADD R5, R5, 0x80 ;  /* 0x000000800505b836 */ /* 0x000fe20000000000 */
[----:B------:R-:W0:Y:S01]  /*01b0*/  @!P3 LDC.64 R22, c[0x0][0x3a0] ;  /* 0x0000e800ff16bb82 */ /* 0x000e220000000a00 */
[----:B--2---:R-:W-:-:S03]  /*01c0*/  @!P2 IMAD.WIDE.U32 R18, R21, 0x8, R18 ;  /* 0x000000081512a825 */ /* 0x004fc600078e0012 */
[----:B------:R-:W-:Y:S02]  /*01d0*/  ISETP.GE.U32.AND P4, PT, R5, R0, PT ;  /* 0x000000000500720c */ /* 0x000fe40003f86070 */
[----:B------:R-:W2:Y:S11]  /*01e0*/  @!P2 LDG.E.64 R24, desc[UR12][R18.64] ;  /* 0x0000000c1218a981 */ /* 0x000eb6000c1e1b00 */
[----:B------:R-:W-:Y:S01]  /*01f0*/  @!P4 IMAD.IADD R17, R3, 0x1, R5 ;  /* 0x000000010311c824 */ /* 0x000fe200078e0205 */
[----:B------:R-:W4:Y:S01]  /*0200*/  @!P4 LDC.64 R6, c[0x0][0x3a0] ;  /* 0x0000e800ff06cb82 */ /* 0x000f220000000a00 */
[----:B------:R-:W-:-:S05]  /*0210*/  @!P4 VIADD R5, R5, 0x80 ;  /* 0x000000800505c836 */ /* 0x000fca0000000000 */
[----:B------:R-:W-:Y:S01]  /*0220*/  ISETP.GE.U32.AND P5, PT, R5, R0, PT ;  /* 0x000000000500720c */ /* 0x000fe20003fa6070 */
[----:B0-----:R-:W-:-:S05]  /*0230*/  @!P3 IMAD.WIDE.U32 R22, R29, 0x8, R22 ;  /* 0x000000081d16b825 */ /* 0x001fca00078e0016 */
[----:B------:R-:W5:Y:S07]  /*0240*/  @!P3 LDG.E.64 R12, desc[UR12][R22.64] ;  /* 0x0000000c160cb981 */ /* 0x000f6e000c1e1b00 */
[----:B------:R-:W-:Y:S01]  /*0250*/  @!P5 IMAD.IADD R15, R3, 0x1, R5 ;  /* 0x00000001030fd824 */ /* 0x000fe200078e0205 */
[----:B------:R-:W-:Y:S01]  /*0260*/  @!P5 IADD3 R5, PT, PT, R5, 0x80, RZ ;  /* 0x000000800505d810 */ /* 0x000fe20007ffe0ff */
[----:B------:R-:W0:Y:S03]  /*0270*/  @!P5 LDC.64 R8, c[0x0][0x3a0] ;  /* 0x0000e800ff08db82 */ /* 0x000e260000000a00 */
[----:B------:R-:W-:Y:S01]  /*0280*/  ISETP.GE.U32.AND P0, PT, R5, R0, PT ;  /* 0x000000000500720c */ /* 0x000fe20003f06070 */
[----:B----4-:R-:W-:-:S12]  /*0290*/  @!P4 IMAD.WIDE.U32 R6, R17, 0x8, R6 ;  /* 0x000000081106c825 */ /* 0x010fd800078e0006 */
[----:B------:R-:W-:Y:S01]  /*02a0*/  @!P0 IMAD.IADD R29, R3, 0x1, R5 ;  /* 0x00000001031d8824 */ /* 0x000fe200078e0205 */
[----:B------:R-:W4:Y:S01]  /*02b0*/  @!P0 LDC.64 R20, c[0x0][0x3a0] ;  /* 0x0000e800ff148b82 */ /* 0x000f220000000a00 */
[----:B------:R-:W-:-:S05]  /*02c0*/  @!P0 VIADD R5, R5, 0x80 ;  /* 0x0000008005058836 */ /* 0x000fca0000000000 */
[----:B------:R-:W-:Y:S01]  /*02d0*/  ISETP.GE.U32.AND P2, PT, R5, R0, PT ;  /* 0x000000000500720c */ /* 0x000fe20003f46070 */
[----:B0-----:R-:W-:Y:S01]  /*02e0*/  @!P5 IMAD.WIDE.U32 R8, R15, 0x8, R8 ;  /* 0x000000080f08d825 */ /* 0x001fe200078e0008 */
[----:B------:R-:W-:Y:S02]  /*02f0*/  CS2R R14, SRZ ;  /* 0x00000000000e7805 */ /* 0x000fe4000001ff00 */
[----:B------:R-:W-:-:S04]  /*0300*/  CS2R R16, SRZ ;  /* 0x0000000000107805 */ /* 0x000fc8000001ff00 */
[----:B------:R-:W5:Y:S04]  /*0310*/  @!P4 LDG.E.64 R14, desc[UR12][R6.64] ;  /* 0x0000000c060ec981 */ /* 0x000f68000c1e1b00 */
[----:B------:R0:W5:Y:S01]  /*0320*/  @!P5 LDG.E.64 R16, desc[UR12][R8.64] ;  /* 0x0000000c0810d981 */ /* 0x000162000c1e1b00 */
[----:B------:R-:W-:Y:S01]  /*0330*/  @!P2 IMAD.IADD R4, R3, 0x1, R5 ;  /* 0x000000010304a824 */ /* 0x000fe200078e0205 */
[----:B------:R-:W-:-:S04]  /*0340*/  @!P2 IADD3 R5, PT, PT, R5, 0x80, RZ ;  /* 0x000000800505a810 */ /* 0x000fc80007ffe0ff */
[----:B------:R-:W-:Y:S01]  /*0350*/  ISETP.GE.U32.AND P1, PT, R5, R0, PT ;  /* 0x000000000500720c */ /* 0x000fe20003f26070 */
[----:B0-----:R-:W0:Y:S01]  /*0360*/  @!P2 LDC.64 R8, c[0x0][0x3a0] ;  /* 0x0000e800ff08ab82 */ /* 0x001e220000000a00 */
[----:B------:R-:W-:Y:S01]  /*0370*/  CS2R R18, SRZ ;  /* 0x0000000000127805 */ /* 0x000fe2000001ff00 */
[----:B----4-:R-:W-:-:S05]  /*0380*/  @!P0 IMAD.WIDE.U32 R28, R29, 0x8, R20 ;  /* 0x000000081d1c8825 */ /* 0x010fca00078e0014 */
[----:B------:R-:W4:Y:S05]  /*0390*/  @!P0 LDG.E.64 R18, desc[UR12][R28.64] ;  /* 0x0000000c1c128981 */ /* 0x000f2a000c1e1b00 */
[----:B------:R-:W1:Y:S01]  /*03a0*/  @!P1 LDC.64 R10, c[0x0][0x3a0] ;  /* 0x0000e800ff0a9b82 */ /* 0x000e620000000a00 */
[----:B------:R-:W-:Y:S01]  /*03b0*/  CS2R R20, SRZ ;  /* 0x0000000000147805 */ /* 0x000fe2000001ff00 */
[----:B------:R-:W-:Y:S02]  /*03c0*/  @!P1 IMAD.IADD R5, R3, 0x1, R5 ;  /* 0x0000000103059824 */ /* 0x000fe400078e0205 */
[----:B0-----:R-:W-:-:S05]  /*03d0*/  @!P2 IMAD.WIDE.U32 R8, R4, 0x8, R8 ;  /* 0x000000080408a825 */ /* 0x001fca00078e0008 */
[----:B------:R0:W4:Y:S01]  /*03e0*/  @!P2 LDG.E.64 R20, desc[UR12][R8.64] ;  /* 0x0000000c0814a981 */ /* 0x000122000c1e1b00 */
[----:B------:R-:W-:Y:S01]  /*03f0*/  CS2R R22, SRZ ;  /* 0x0000000000167805 */ /* 0x000fe2000001ff00 */
[----:B-1----:R-:W-:-:S05]  /*0400*/  @!P1 IMAD.WIDE.U32 R10, R5, 0x8, R10 ;  /* 0x00000008050a9825 */ /* 0x002fca00078e000a */
[----:B------:R1:W4:Y:S01]  /*0410*/  @!P1 LDG.E.64 R22, desc[UR12][R10.64] ;  /* 0x0000000c0a169981 */ /* 0x000322000c1e1b00 */
[----:B------:R-:W-:Y:S01]  /*0420*/  UMOV UR6, UR5 ;  /* 0x0000000500067c82 */ /* 0x000fe20008000000 */
[----:B------:R-:W-:Y:S01]  /*0430*/  UMOV UR7, UR5 ;  /* 0x0000000500077c82 */ /* 0x000fe20008000000 */
[----:B------:R-:W-:Y:S01]  /*0440*/  UMOV UR8, UR5 ;  /* 0x0000000500087c82 */ /* 0x000fe20008000000 */
[----:B------:R-:W-:Y:S02]  /*0450*/  IMAD.U32 R6, RZ, RZ, UR6 ;  /* 0x00000006ff067e24 */ /* 0x000fe4000f8e00ff */
[----:B0-----:R-:W-:Y:S01]  /*0460*/  IMAD.U32 R8, RZ, RZ, UR7 ;  /* 0x00000007ff087e24 */ /* 0x001fe2000f8e00ff */
[----:B------:R-:W-:Y:S01]  /*0470*/  UMOV UR9, UR4 ;  /* 0x0000000400097c82 */ /* 0x000fe20008000000 */
[----:B------:R-:W-:Y:S01]  /*0480*/  UMOV UR10, UR4 ;  /* 0x00000004000a7c82 */ /* 0x000fe20008000000 */
[----:B------:R-:W-:Y:S04]  /*0490*/  BSSY.RECONVERGENT B0, `(.L_x_4890) ;  /* 0x0000069000007945 */ /* 0x000fe80003800200 */
[----:B------:R-:W-:Y:S01]  /*04a0*/  BSSY.RELIABLE B1, `(.L_x_4891) ;  /* 0x0000061000017945 */ /* 0x000fe20003800100 */
[----:B---3--:R-:W-:Y:S01]  /*04b0*/  DSETP.MIN.AND P3, P2, R26, UR4, PT ;  /* 0x000000041a007e2a */ /* 0x008fe2000ba60000 */
[----:B------:R-:W-:-:S05]  /*04c0*/  IMAD.MOV.U32 R4, RZ, RZ, R27 ;  /* 0x000000ffff047224 */ /* 0x000fca00078e001b */
[----:B-1----:R-:W-:Y:S01]  /*04d0*/  FSEL R11, R4, UR6, P3 ;  /* 0x00000006040b7c08 */ /* 0x002fe20009800000 */
[----:B--2---:R-:W-:Y:S01]  /*04e0*/  DSETP.MIN.AND P1, P5, R24, UR4, PT ;  /* 0x0000000418007e2a */ /* 0x004fe2000bd20000 */
[----:B------:R-:W-:-:S05]  /*04f0*/  MOV R4, R25 ;  /* 0x0000001900047202 */ /* 0x000fca0000000f00 */
[----:B------:R-:W-:Y:S02]  /*0500*/  FSEL R5, R4, UR7, P1 ;  /* 0x0000000704057c08 */ /* 0x000fe40008800000 */
[----:B------:R-:W-:Y:S01]  /*0510*/  @P2 LOP3.LUT R11, R6, 0x80000, RZ, 0xfc, !PT ;  /* 0x00080000060b2812 */ /* 0x000fe200078efcff */
[----:B-----5:R-:W-:Y:S01]  /*0520*/  DSETP.MIN.AND P0, P4, R12, UR4, PT ;  /* 0x000000040c007e2a */ /* 0x020fe2000bc00000 */
[----:B------:R-:W-:-:S05]  /*0530*/  IMAD.MOV.U32 R4, RZ, RZ, R13 ;  /* 0x000000ffff047224 */ /* 0x000fca00078e000d */
[----:B------:R-:W-:Y:S01]  /*0540*/  FSEL R7, R4, UR8, P0 ;  /* 0x0000000804077c08 */ /* 0x000fe20008000000 */
[----:B------:R-:W-:Y:S01]  /*0550*/  IMAD.U32 R4, RZ, RZ, UR8 ;  /* 0x00000008ff047e24 */ /* 0x000fe2000f8e00ff */
[----:B------:R-:W-:-:S06]  /*0560*/  @P5 LOP3.LUT R5, R8, 0x80000, RZ, 0xfc, !PT ;  /* 0x0008000008055812 */ /* 0x000fcc00078efcff */
[----:B------:R-:W-:Y:S01]  /*0570*/  @P4 LOP3.LUT R7, R4, 0x80000, RZ, 0xfc, !PT ;  /* 0x0008000004074812 */ /* 0x000fe200078efcff */
[----:B------:R-:W-:Y:S01]  /*0580*/  IMAD.U32 R6, RZ, RZ, UR7 ;  /* 0x00000007ff067e24 */ /* 0x000fe2000f8e00ff */
[----:B------:R-:W-:Y:S01]  /*0590*/  DSETP.MIN.AND P2, P5, R14, UR4, PT ;  /* 0x000000040e007e2a */ /* 0x000fe2000bd40000 */
[----:B------:R-:W-:Y:S01]  /*05a0*/  IMAD.MOV.U32 R4, RZ, RZ, R15 ;  /* 0x000000ffff047224 */ /* 0x000fe200078e000f */
[----:B------:R-:W-:-:S04]  /*05b0*/  DSETP.MIN.AND P4, P6, R16, UR4, PT ;  /* 0x0000000410007e2a */ /* 0x000fc8000be80000 */
[----:B------:R-:W-:Y:S01]  /*05c0*/  FSEL R29, R4, UR6, P2 ;  /* 0x00000006041d7c08 */ /* 0x000fe20009000000 */
[----:B------:R-:W-:-:S05]  /*05d0*/  IMAD.MOV.U32 R4, RZ, RZ, R17 ;  /* 0x000000ffff047224 */ /* 0x000fca00078e0011 */
[----:B------:R-:W-:Y:S02]  /*05e0*/  FSEL R9, R4, UR7, P4 ;  /* 0x0000000704097c08 */ /* 0x000fe4000a000000 */
[----:B------:R-:W-:-:S04]  /*05f0*/  MOV R4, UR6 ;  /* 0x0000000600047c02 */ /* 0x000fc80008000f00 */
[----:B------:R-:W-:Y:S02]  /*0600*/  @P5 LOP3.LUT R29, R4, 0x80000, RZ, 0xfc, !PT ;  /* 0x00080000041d5812 */ /* 0x000fe400078efcff */
[----:B------:R-:W-:Y:S01]  /*0610*/  @P6 LOP3.LUT R9, R6, 0x80000, RZ, 0xfc, !PT ;  /* 0x0008000006096812 */ /* 0x000fe200078efcff */
[----:B----4-:R-:W-:Y:S01]  /*0620*/  DSETP.MIN.AND P5, P6, R18, UR4, PT ;  /* 0x0000000412007e2a */ /* 0x010fe2000bea0000 */
[----:B------:R-:W-:-:S05]  /*0630*/  IMAD.MOV.U32 R4, RZ, RZ, R19 ;  /* 0x000000ffff047224 */ /* 0x000fca00078e0013 */
[----:B------:R-:W-:Y:S01]  /*0640*/  FSEL R27, R4, UR6, P5 ;  /* 0x00000006041b7c08 */ /* 0x000fe2000a800000 */
[----:B------:R-:W-:Y:S01]  /*0650*/  IMAD.U32 R4, RZ, RZ, UR6 ;  /* 0x00000006ff047e24 */ /* 0x000fe2000f8e00ff */
[----:B------:R-:W-:Y:S02]  /*0660*/  UMOV UR6, UR4 ;  /* 0x0000000400067c82 */ /* 0x000fe40008000000 */
[----:B------:R-:W-:-:S04]  /*0670*/  SEL R10, R26, UR6, P3 ;  /* 0x000000061a0a7c07 */ /* 0x000fc80009800000 */
[----:B------:R-:W-:Y:S01]  /*0680*/  @P6 LOP3.LUT R27, R4, 0x80000, RZ, 0xfc, !PT ;  /* 0x00080000041b6812 */ /* 0x000fe200078efcff */
[----:B------:R-:W-:Y:S01]  /*0690*/  UMOV UR6, UR5 ;  /* 0x0000000500067c82 */ /* 0x000fe20008000000 */
[----:B------:R-:W-:Y:S01]  /*06a0*/  DSETP.MIN.AND P3, P6, R20, UR4, PT ;  /* 0x0000000414007e2a */ /* 0x000fe2000be60000 */
[----:B------:R-:W-:-:S05]  /*06b0*/  IMAD.MOV.U32 R4, RZ, RZ, R21 ;  /* 0x000000ffff047224 */ /* 0x000fca00078e0015 */
[----:B------:R-:W-:Y:S02]  /*06c0*/  FSEL R25, R4, UR6, P3 ;  /* 0x0000000604197c08 */ /* 0x000fe40009800000 */
[----:B------:R-:W-:Y:S01]  /*06d0*/  MOV R4, UR6 ;  /* 0x0000000600047c02 */ /* 0x000fe20008000f00 */
[----:B------:R-:W-:Y:S01]  /*06e0*/  UMOV UR6, UR4 ;  /* 0x0000000400067c82 */ /* 0x000fe20008000000 */
[----:B------:R-:W-:-:S04]  /*06f0*/  IMAD.MOV.U32 R6, RZ, RZ, R23 ;  /* 0x000000ffff067224 */ /* 0x000fc800078e0017 */
[----:B------:R-:W-:Y:S02]  /*0700*/  @P6 LOP3.LUT R25, R4, 0x80000, RZ, 0xfc, !PT ;  /* 0x0008000004196812 */ /* 0x000fe400078efcff */
[----:B------:R-:W-:Y:S01]  /*0710*/  SEL R4, R24, UR6, P1 ;  /* 0x0000000618047c07 */ /* 0x000fe20008800000 */
[----:B------:R-:W-:Y:S01]  /*0720*/  DSETP.MIN.AND P1, P6, R22, UR4, PT ;  /* 0x0000000416007e2a */ /* 0x000fe2000be20000 */
[----:B------:R-:W-:Y:S02]  /*0730*/  UMOV UR6, UR5 ;  /* 0x0000000500067c82 */ /* 0x000fe40008000000 */
[----:B------:R-:W-:-:S03]  /*0740*/  IMAD.U32 R8, RZ, RZ, UR6 ;  /* 0x00000006ff087e24 */ /* 0x000fc6000f8e00ff */
[----:B------:R-:W-:Y:S01]  /*0750*/  FSEL R13, R6, UR6, P1 ;  /* 0x00000006060d7c08 */ /* 0x000fe20008800000 */
[----:B------:R-:W-:Y:S02]  /*0760*/  UMOV UR6, UR4 ;  /* 0x0000000400067c82 */ /* 0x000fe40008000000 */
[----:B------:R-:W-:Y:S02]  /*0770*/  SEL R6, R12, UR6, P0 ;  /* 0x000000060c067c07 */ /* 0x000fe40008000000 */
[----:B------:R-:W-:Y:S01]  /*0780*/  ISETP.GE.U32.AND P0, PT, R2, R0, PT ;  /* 0x000000000200720c */ /* 0x000fe20003f06070 */
[----:B------:R-:W-:Y:S01]  /*0790*/  UMOV UR7, UR4 ;  /* 0x0000000400077c82 */ /* 0x000fe20008000000 */
[----:B------:R-:W-:Y:S01]  /*07a0*/  UMOV UR8, UR4 ;  /* 0x0000000400087c82 */ /* 0x000fe20008000000 */
[----:B------:R-:W-:Y:S02]  /*07b0*/  @P6 LOP3.LUT R13, R8, 0x80000, RZ, 0xfc, !PT ;  /* 0x00080000080d6812 */ /* 0x000fe400078efcff */
[----:B------:R-:W-:-:S02]  /*07c0*/  SEL R28, R14, UR7, P2 ;  /* 0x000000070e1c7c07 */ /* 0x000fc40009000000 */
[----:B------:R-:W-:Y:S02]  /*07d0*/  SEL R8, R16, UR8, P4 ;  /* 0x0000000810087c07 */ /* 0x000fe4000a000000 */
[----:B------:R-:W-:Y:S02]  /*07e0*/  SEL R26, R18, UR9, P5 ;  /* 0x00000009121a7c07 */ /* 0x000fe4000a800000 */
[----:B------:R-:W-:Y:S02]  /*07f0*/  SEL R24, R20, UR10, P3 ;  /* 0x0000000a14187c07 */ /* 0x000fe40009800000 */
[----:B------:R-:W-:Y:S01]  /*0800*/  SEL R12, R22, UR4, P1 ;  /* 0x00000004160c7c07 */ /* 0x000fe20008800000 */
[----:B------:R-:W-:Y:S06]  /*0810*/  @P0 BRA `(.L_x_4892) ;  /* 0x0000000000300947 */ /* 0x000fec0003800000 */
[----:B------:R-:W0:Y:S01]  /*0820*/  LDC.64 R14, c[0x0][0x398] ;  /* 0x0000e600ff0e7b82 */ /* 0x000e220000000a00 */
[----:B------:R-:W-:Y:S02]  /*0830*/  IMAD.IADD R17, R3, 0x1, R2 ;  /* 0x0000000103117824 */ /* 0x000fe400078e0202 */
[----:B------:R-:W-:-:S05]  /*0840*/  VIADD R2, R2, 0x80 ;  /* 0x0000008002027836 */ /* 0x000fca0000000000 */
[----:B------:R-:W-:Y:S01]  /*0850*/  ISETP.GE.U32.AND P0, PT, R2, R0, PT ;  /* 0x000000000200720c */ /* 0x000fe20003f06070 */
[----:B0-----:R-:W-:-:S05]  /*0860*/  IMAD.WIDE.U32 R14, R17, 0x8, R14 ;  /* 0x00000008110e7825 */ /* 0x001fca00078e000e */
[----:B------:R0:W-:Y:S07]  /*0870*/  STG.E.64 desc[UR12][R14.64], R10 ;  /* 0x0000000a0e007986 */ /* 0x0001ee000c101b0c */
[----:B------:R-:W-:Y:S05]  /*0880*/  @P0 BRA `(.L_x_4893) ;  /* 0x0000000000300947 */ /* 0x000fea0003800000 */
[----:B0-----:R-:W0:Y:S01]  /*0890*/  LDC.64 R10, c[0x0][0x398] ;  /* 0x0000e600ff0a7b82 */ /* 0x001e220000000a00 */
[----:B------:R-:W-:Y:S01]  /*08a0*/  IADD3 R15, PT, PT, R3, R2, RZ ;  /* 0x00000002030f7210 */ /* 0x000fe20007ffe0ff */
[----:B------:R-:W-:-:S04]  /*08b0*/  VIADD R2, R2, 0x80 ;  /* 0x0000008002027836 */ /* 0x000fc80000000000 */
[----:B0-----:R-:W-:-:S05]  /*08c0*/  IMAD.WIDE.U32 R10, R15, 0x8, R10 ;  /* 0x000000080f0a7825 */ /* 0x001fca00078e000a */
[----:B------:R0:W-:Y:S02]  /*08d0*/  STG.E.64 desc[UR12][R10.64], R4 ;  /* 0x000000040a007986 */ /* 0x0001e4000c101b0c */
.L_x_4892:
[----:B------:R-:W-:-:S13]  /*08e0*/  ISETP.GE.U32.AND P0, PT, R2, R0, PT ;  /* 0x000000000200720c */ /* 0x000fda0003f06070 */
[----:B------:R-:W-:Y:S05]  /*08f0*/  @P0 BRA `(.L_x_4894) ;  /* 0x0000000000300947 */ /* 0x000fea0003800000 */
[----:B0-----:R-:W0:Y:S01]  /*0900*/  LDC.64 R4, c[0x0][0x398] ;  /* 0x0000e600ff047b82 */ /* 0x001e220000000a00 */
[----:B------:R-:W-:Y:S02]  /*0910*/  IMAD.IADD R11, R3, 0x1, R2 ;  /* 0x00000001030b7824 */ /* 0x000fe400078e0202 */
[----:B------:R-:W-:Y:S02]  /*0920*/  VIADD R2, R2, 0x80 ;  /* 0x0000008002027836 */ /* 0x000fe40000000000 */
[----:B0-----:R-:W-:-:S05]  /*0930*/  IMAD.WIDE.U32 R4, R11, 0x8, R4 ;  /* 0x000000080b047825 */ /* 0x001fca00078e0004 */
[----:B------:R1:W-:Y:S02]  /*0940*/  STG.E.64 desc[UR12][R4.64], R6 ;  /* 0x0000000604007986 */ /* 0x0003e4000c101b0c */
.L_x_4893:
[----:B------:R-:W-:-:S13]  /*0950*/  ISETP.GE.U32.AND P0, PT, R2, R0, PT ;  /* 0x000000000200720c */ /* 0x000fda0003f06070 */
[----:B------:R-:W-:Y:S05]  /*0960*/  @P0 BRA `(.L_x_4895) ;  /* 0x0000000000300947 */ /* 0x000fea0003800000 */
[----:B-1----:R-:W1:Y:S01]  /*0970*/  LDC.64 R4, c[0x0][0x398] ;  /* 0x0000e600ff047b82 */ /* 0x002e620000000a00 */
[----:B------:R-:W-:Y:S01]  /*0980*/  IMAD.IADD R7, R3, 0x1, R2 ;  /* 0x0000000103077824 */ /* 0x000fe200078e0202 */
[----:B------:R-:W-:-:S03]  /*0990*/  IADD3 R2, PT, PT, R2, 0x80, RZ ;  /* 0x0000008002027810 */ /* 0x000fc60007ffe0ff */
[----:B-1----:R-:W-:-:S05]  /*09a0*/  IMAD.WIDE.U32 R4, R7, 0x8, R4 ;  /* 0x0000000807047825 */ /* 0x002fca00078e0004 */
[----:B------:R1:W-:Y:S02]  /*09b0*/  STG.E.64 desc[UR12][R4.64], R28 ;  /* 0x0000001c04007986 */ /* 0x0003e4000c101b0c */
.L_x_4894:
[----:B------:R-:W-:-:S13]  /*09c0*/  ISETP.GE.U32.AND P0, PT, R2, R0, PT ;  /* 0x000000000200720c */ /* 0x000fda0003f06070 */
[----:B------:R-:W-:Y:S05]  /*09d0*/  @P0 BRA `(.L_x_4896) ;  /* 0x0000000000340947 */ /* 0x000fea0003800000 */
[----:B01----:R-:W0:Y:S01]  /*09e0*/  LDC.64 R4, c[0x0][0x398] ;  /* 0x0000e600ff047b82 */ /* 0x003e220000000a00 */
[----:B------:R-:W-:Y:S02]  /*09f0*/  IMAD.IADD R7, R3, 0x1, R2 ;  /* 0x0000000103077824 */ /* 0x000fe400078e0202 */
[----:B------:R-:W-:Y:S02]  /*0a00*/  VIADD R2, R2, 0x80 ;  /* 0x0000008002027836 */ /* 0x000fe40000000000 */
[----:B0-----:R-:W-:-:S05]  /*0a10*/  IMAD.WIDE.U32 R4, R7, 0x8, R4 ;  /* 0x0000000807047825 */ /* 0x001fca00078e0004 */
[----:B------:R2:W-:Y:S02]  /*0a20*/  STG.E.64 desc[UR12][R4.64], R8 ;  /* 0x0000000804007986 */ /* 0x0005e4000c101b0c */
.L_x_4895:
[----:B------:R-:W-:-:S13]  /*0a30*/  ISETP.GE.U32.AND P0, PT, R2, R0, PT ;  /* 0x000000000200720c */ /* 0x000fda0003f06070 */
[----:B------:R-:W-:Y:S05]  /*0a40*/  @P0 BREAK.RELIABLE B1 ;  /* 0x0000000000010942 */ /* 0x000fea0003800100 */
[----:B------:R-:W-:Y:S05]  /*0a50*/  @P0 BRA `(.L_x_4897) ;  /* 0x0000000000300947 */ /* 0x000fea0003800000 */
[----:B-12---:R-:W1:Y:S01]  /*0a60*/  LDC.64 R4, c[0x0][0x398] ;  /* 0x0000e600ff047b82 */ /* 0x006e620000000a00 */
[----:B------:R-:W-:Y:S02]  /*0a70*/  IMAD.IADD R7, R3, 0x1, R2 ;  /* 0x0000000103077824 */ /* 0x000fe400078e0202 */
[----:B------:R-:W-:Y:S02]  /*0a80*/  VIADD R2, R2, 0x80 ;  /* 0x0000008002027836 */ /* 0x000fe40000000000 */
[----:B-1----:R-:W-:-:S05]  /*0a90*/  IMAD.WIDE.U32 R4, R7, 0x8, R4 ;  /* 0x0000000807047825 */ /* 0x002fca00078e0004 */
[----:B------:R2:W-:Y:S02]  /*0aa0*/  STG.E.64 desc[UR12][R4.64], R26 ;  /* 0x0000001a04007986 */ /* 0x0005e4000c101b0c */
.L_x_4896:
[----:B------:R-:W-:Y:S05]  /*0ab0*/  BSYNC.RELIABLE B1 ;  /* 0x0000000000017941 */ /* 0x000fea0003800100 */
.L_x_4891:
[----:B------:R-:W-:-:S13]  /*0ac0*/  ISETP.GE.U32.AND P0, PT, R2, R0, PT ;  /* 0x000000000200720c */ /* 0x000fda0003f06070 */
[----:B012---:R-:W0:Y:S01]  /*0ad0*/  @!P0 LDC.64 R4, c[0x0][0x398] ;  /* 0x0000e600ff048b82 */ /* 0x007e220000000a00 */
[----:B------:R-:W-:Y:S01]  /*0ae0*/  @!P0 IADD3 R7, PT, PT, R3, R2, RZ ;  /* 0x0000000203078210 */ /* 0x000fe20007ffe0ff */
[----:B------:R-:W-:-:S04]  /*0af0*/  @!P0 VIADD R2, R2, 0x80 ;  /* 0x0000008002028836 */ /* 0x000fc80000000000 */
[----:B0-----:R-:W-:-:S05]  /*0b00*/  @!P0 IMAD.WIDE.U32 R4, R7, 0x8, R4 ;  /* 0x0000000807048825 */ /* 0x001fca00078e0004 */
[----:B------:R3:W-:Y:S02]  /*0b10*/  @!P0 STG.E.64 desc[UR12][R4.64], R24 ;  /* 0x0000001804008986 */ /* 0x0007e4000c101b0c */
.L_x_4897:
[----:B------:R-:W-:Y:S05]  /*0b20*/  BSYNC.RECONVERGENT B0 ;  /* 0x0000000000007941 */ /* 0x000fea0003800200 */
.L_x_4890:
[----:B------:R-:W-:Y:S05]  /*0b30*/  WARPSYNC.ALL ;  /* 0x0000000000007948 */ /* 0x000fea0003800000 */
[----:B------:R-:W-:-:S13]  /*0b40*/  ISETP.GE.U32.AND P0, PT, R2, R0, PT ;  /* 0x000000000200720c */ /* 0x000fda0003f06070 */
[----:B------:R-:W-:Y:S05]  /*0b50*/  @P0 EXIT ;  /* 0x000000000000094d */ /* 0x000fea0003800000 */
[----:B-123--:R-:W1:Y:S01]  /*0b60*/  LDC.64 R4, c[0x0][0x398] ;  /* 0x0000e600ff047b82 */ /* 0x00ee620000000a00 */
[----:B------:R-:W-:-:S04]  /*0b70*/  IMAD.IADD R3, R3, 0x1, R2 ;  /* 0x0000000103037824 */ /* 0x000fc800078e0202 */
[----:B-1----:R-:W-:-:S05]  /*0b80*/  IMAD.WIDE.U32 R2, R3, 0x8, R4 ;  /* 0x0000000803027825 */ /* 0x002fca00078e0004 */
[----:B------:R-:W-:Y:S01]  /*0b90*/  STG.E.64 desc[UR12][R2.64], R12 ;  /* 0x0000000c02007986 */ /* 0x000fe2000c101b0c */
[----:B------:R-:W-:Y:S05]  /*0ba0*/  EXIT ;  /* 0x000000000000794d */ /* 0x000fea0003800000 */
.L_x_4889:
[----:B------:R-:W0:Y:S01]  /*0bb0*/  S2R R22, SR_TID.X ;  /* 0x0000000000167919 */ /* 0x000e220000002100 */
[----:B------:R-:W1:Y:S08]  /*0bc0*/  LDC.64 R4, c[0x0][0x3a0] ;  /* 0x0000e800ff047b82 */ /* 0x000e700000000a00 */
[----:B------:R-:W2:Y:S08]  /*0bd0*/  LDC.64 R24, c[0x0][0x390] ;  /* 0x0000e400ff187b82 */ /* 0x000eb00000000a00 */
[----:B------:R-:W3:Y:S01]  /*0be0*/  LDC.64 R26, c[0x0][0x398] ;  /* 0x0000e600ff1a7b82 */ /* 0x000ee20000000a00 */
[----:B-1----:R-:W-:-:S04]  /*0bf0*/  IMAD.WIDE.U32 R4, R3, 0x8, R4 ;  /* 0x0000000803047825 */ /* 0x002fc800078e0004 */
[----:B0-----:R-:W-:-:S05]  /*0c00*/  IMAD.WIDE.U32 R20, R22, 0x10, R4 ;  /* 0x0000001016147825 */ /* 0x001fca00078e0004 */
[----:B------:R-:W4:Y:S04]  /*0c10*/  LDG.E.128 R12, desc[UR12][R20.64] ;  /* 0x0000000c140c7981 */ /* 0x000f28000c1e1d00 */
[----:B------:R-:W5:Y:S04]  /*0c20*/  LDG.E.128 R4, desc[UR12][R20.64+0x800] ;  /* 0x0008000c14047981 */ /* 0x000f68000c1e1d00 */
[----:B------:R-:W5:Y:S04]  /*0c30*/  LDG.E.128 R16, desc[UR12][R20.64+0x1000] ;  /* 0x0010000c14107981 */ /* 0x000f68000c1e1d00 */
[----:B------:R0:W5:Y:S01]  /*0c40*/  LDG.E.128 R8, desc[UR12][R20.64+0x1800] ;  /* 0x0018000c14087981 */ /* 0x000162000c1e1d00 */
[----:B--2---:R-:W-:Y:S01]  /*0c50*/  IMAD.MOV.U32 R23, RZ, RZ, R25 ;  /* 0x000000ffff177224 */ /* 0x004fe200078e0019 */
[----:B------:R-:W-:Y:S01]  /*0c60*/  MOV R28, R25 ;  /* 0x00000019001c7202 */ /* 0x000fe20000000f00 */
[----:B---3--:R-:W-:-:S04]  /*0c70*/  IMAD.WIDE.U32 R26, R3, 0x8, R26 ;  /* 0x00000008031a7825 */ /* 0x008fc800078e001a */
[--C-:B0-----:R-:W-:Y:S01]  /*0c80*/  IMAD.MOV.U32 R20, RZ, RZ, R25.reuse ;  /* 0x000000ffff147224 */ /* 0x101fe200078e0019 */
[--C-:B----4-:R-:W-:Y:S01]  /*0c90*/  DSETP.MIN.AND P0, P1, R12, R24.reuse, PT ;  /* 0x000000180c00722a */ /* 0x110fe20003900000 */
[----:B------:R-:W-:Y:S01]  /*0ca0*/  IMAD.MOV.U32 R0, RZ, RZ, R12 ;  /* 0x000000ffff007224 */ /* 0x000fe200078e000c */
[----:B------:R-:W-:Y:S01]  /*0cb0*/  DSETP.MIN.AND P2, P3, R14, R24, PT ;  /* 0x000000180e00722a */ /* 0x000fe20003b40000 */
[----:B------:R-:W-:Y:S01]  /*0cc0*/  MOV R12, R15 ;  /* 0x0000000f000c7202 */ /* 0x000fe20000000f00 */
[----:B------:R-:W-:Y:S02]  /*0cd0*/  IMAD.MOV.U32 R15, RZ, RZ, R24 ;  /* 0x000000ffff0f7224 */ /* 0x000fe400078e0018 */
[----:B------:R-:W-:Y:S02]  /*0ce0*/  IMAD.MOV.U32 R2, RZ, RZ, R14 ;  /* 0x000000ffff027224 */ /* 0x000fe400078e000e */
[----:B------:R-:W-:Y:S02]  /*0cf0*/  FSEL R12, R12, R23, P2 ;  /* 0x000000170c0c7208 */ /* 0x000fe40001000000 */
[----:B------:R-:W-:Y:S01]  /*0d00*/  SEL R14, R0, R15, P0 ;  /* 0x0000000f000e7207 */ /* 0x000fe20000000000 */
[----:B------:R-:W-:Y:S01]  /*0d10*/  IMAD.MOV.U32 R0, RZ, RZ, R25 ;  /* 0x000000ffff007224 */ /* 0x000fe200078e0019 */
[----:B-----5:R-:W-:-:S04]  /*0d20*/  MOV R29, R10 ;  /* 0x0000000a001d7202 */ /* 0x020fc80000000f00 */
[----:B------:R-:W-:Y:S01]  /*0d30*/  FSEL R21, R13, R0, P0 ;  /* 0x000000000d157208 */ /* 0x000fe20000000000 */
[--C-:B------:R-:W-:Y:S01]  /*0d40*/  IMAD.MOV.U32 R13, RZ, RZ, R24.reuse ;  /* 0x000000ffff0d7224 */ /* 0x100fe200078e0018 */
[----:B------:R-:W-:Y:S01]  /*0d50*/  @P1 LOP3.LUT R21, R0, 0x80000, RZ, 0xfc, !PT ;  /* 0x0008000000151812 */ /* 0x000fe200078efcff */
[--C-:B------:R-:W-:Y:S01]  /*0d60*/  DSETP.MIN.AND P0, P1, R4, R24.reuse, PT ;  /* 0x000000180400722a */ /* 0x100fe20003900000 */
[----:B------:R-:W-:Y:S02]  /*0d70*/  @P3 LOP3.LUT R12, R23, 0x80000, RZ, 0xfc, !PT ;  /* 0x00080000170c3812 */ /* 0x000fe400078efcff */
[----:B------:R-:W-:Y:S01]  /*0d80*/  SEL R15, R2, R13, P2 ;  /* 0x0000000d020f7207 */ /* 0x000fe20001000000 */
[----:B------:R-:W-:Y:S01]  /*0d90*/  DSETP.MIN.AND P2, P3, R6, R24, PT ;  /* 0x000000180600722a */ /* 0x000fe20003b40000 */
[----:B------:R-:W-:Y:S01]  /*0da0*/  IMAD.MOV.U32 R2, RZ, RZ, R7 ;  /* 0x000000ffff027224 */ /* 0x000fe200078e0007 */
[----:B------:R-:W-:Y:S01]  /*0db0*/  MOV R0, R4 ;  /* 0x0000000400007202 */ /* 0x000fe20000000f00 */
[----:B------:R-:W-:-:S02]  /*0dc0*/  IMAD.MOV.U32 R7, RZ, RZ, R24 ;  /* 0x000000ffff077224 */ /* 0x000fc400078e0018 */
[----:B------:R-:W-:-:S03]  /*0dd0*/  IMAD.MOV.U32 R4, RZ, RZ, R6 ;  /* 0x000000ffff047224 */ /* 0x000fc600078e0006 */
[-C--:B------:R-:W-:Y:S01]  /*0de0*/  SEL R6, R0, R7.reuse, P0 ;  /* 0x0000000700067207 */ /* 0x080fe20000000000 */
[----:B------:R-:W-:Y:S01]  /*0df0*/  IMAD.MOV.U32 R0, RZ, RZ, R25 ;  /* 0x000000ffff007224 */ /* 0x000fe200078e0019 */
[----:B------:R-:W-:-:S04]  /*0e00*/  SEL R4, R4, R7, P2 ;  /* 0x0000000704047207 */ /* 0x000fc80001000000 */
[----:B------:R-:W-:Y:S02]  /*0e10*/  FSEL R13, R5, R0, P0 ;  /* 0x00000000050d7208 */ /* 0x000fe40000000000 */
[----:B------:R-:W-:Y:S01]  /*0e20*/  FSEL R5, R2, R23, P2 ;  /* 0x0000001702057208 */ /* 0x000fe20001000000 */
[--C-:B------:R-:W-:Y:S01]  /*0e30*/  DSETP.MIN.AND P2, P4, R16, R24.reuse, PT ;  /* 0x000000181000722a */ /* 0x100fe20003c40000 */
[----:B------:R-:W-:Y:S01]  /*0e40*/  @P1 LOP3.LUT R13, R0, 0x80000, RZ, 0xfc, !PT ;  /* 0x00080000000d1812 */ /* 0x000fe200078efcff */
[--C-:B------:R-:W-:Y:S01]  /*0e50*/  DSETP.MIN.AND P1, P0, R18, R24.reuse, PT ;  /* 0x000000181200722a */ /* 0x100fe20003820000 */
[----:B------:R-:W-:Y:S01]  /*0e60*/  MOV R0, R16 ;  /* 0x0000001000007202 */ /* 0x000fe20000000f00 */
[----:B------:R-:W-:Y:S01]  /*0e70*/  IMAD.MOV.U32 R16, RZ, RZ, R25 ;  /* 0x000000ffff107224 */ /* 0x000fe200078e0019 */
[----:B------:R-:W-:Y:S01]  /*0e80*/  @P3 LOP3.LUT R5, R23, 0x80000, RZ, 0xfc, !PT ;  /* 0x0008000017053812 */ /* 0x000fe200078efcff */
[----:B------:R-:W-:Y:S02]  /*0e90*/  IMAD.MOV.U32 R2, RZ, RZ, R18 ;  /* 0x000000ffff027224 */ /* 0x000fe400078e0012 */
[--C-:B------:R-:W-:Y:S01]  /*0ea0*/  IMAD.MOV.U32 R23, RZ, RZ, R24.reuse ;  /* 0x000000ffff177224 */ /* 0x100fe200078e0018 */
[----:B------:R-:W-:Y:S01]  /*0eb0*/  FSEL R7, R17, R16, P2 ;  /* 0x0000001011077208 */ /* 0x000fe20001000000 */
[--C-:B------:R-:W-:Y:S01]  /*0ec0*/  IMAD.MOV.U32 R17, RZ, RZ, R24.reuse ;  /* 0x000000ffff117224 */ /* 0x100fe200078e0018 */
[----:B------:R-:W-:Y:S01]  /*0ed0*/  FSEL R3, R19, R28, P1 ;  /* 0x0000001c13037208 */ /* 0x000fe20000800000 */
[----:B------:R-:W-:Y:S01]  /*0ee0*/  IMAD.MOV.U32 R18, RZ, RZ, R24 ;  /* 0x000000ffff127224 */ /* 0x000fe200078e0018 */
[----:B------:R-:W-:Y:S01]  /*0ef0*/  SEL R0, R0, R23, P2 ;  /* 0x0000001700007207 */ /* 0x000fe20001000000 */
[--C-:B------:R-:W-:Y:S01]  /*0f00*/  DSETP.MIN.AND P2, P3, R8, R24.reuse, PT ;  /* 0x000000180800722a */ /* 0x100fe20003b40000 */
[----:B------:R-:W-:Y:S01]  /*0f10*/  SEL R2, R2, R17, P1 ;  /* 0x0000001102027207 */ /* 0x000fe20000800000 */
[----:B------:R-:W-:Y:S01]  /*0f20*/  IMAD.WIDE.U32 R22, R22, 0x10, R26 ;  /* 0x0000001016167825 */ /* 0x000fe200078e001a */
[----:B------:R-:W-:Y:S01]  /*0f30*/  @P4 LOP3.LUT R7, R16, 0x80000, RZ, 0xfc, !PT ;  /* 0x0008000010074812 */ /* 0x000fe200078efcff */
[----:B------:R-:W-:Y:S01]  /*0f40*/  DSETP.MIN.AND P1, P4, R10, R24, PT ;  /* 0x000000180a00722a */ /* 0x000fe20003c20000 */
[----:B------:R-:W-:Y:S01]  /*0f50*/  @P0 LOP3.LUT R3, R28, 0x80000, RZ, 0xfc, !PT ;  /* 0x000800001c030812 */ /* 0x000fe200078efcff */
[----:B------:R-:W-:Y:S01]  /*0f60*/  IMAD.MOV.U32 R27, RZ, RZ, R8 ;  /* 0x000000ffff1b7224 */ /* 0x000fe200078e0008 */
[----:B------:R-:W-:Y:S01]  /*0f70*/  FSEL R17, R9, R20, P2 ;  /* 0x0000001409117208 */ /* 0x000fe20001000000 */
[----:B------:R-:W-:-:S02]  /*0f80*/  IMAD.MOV.U32 R8, RZ, RZ, R14 ;  /* 0x000000ffff087224 */ /* 0x000fc400078e000e */
[----:B------:R-:W-:Y:S01]  /*0f90*/  FSEL R19, R11, R25, P1 ;  /* 0x000000190b137208 */ /* 0x000fe20000800000 */
[----:B------:R-:W-:Y:S01]  /*0fa0*/  IMAD.MOV.U32 R9, RZ, RZ, R21 ;  /* 0x000000ffff097224 */ /* 0x000fe200078e0015 */
[----:B------:R-:W-:Y:S01]  /*0fb0*/  SEL R18, R29, R18, P1 ;  /* 0x000000121d127207 */ /* 0x000fe20000800000 */
[----:B------:R-:W-:Y:S01]  /*0fc0*/  IMAD.MOV.U32 R10, RZ, RZ, R15 ;  /* 0x000000ffff0a7224 */ /* 0x000fe200078e000f */
[----:B------:R-:W-:Y:S01]  /*0fd0*/  @P3 LOP3.LUT R17, R20, 0x80000, RZ, 0xfc, !PT ;  /* 0x0008000014113812 */ /* 0x000fe200078efcff */
[----:B------:R-:W-:Y:S02]  /*0fe0*/  IMAD.MOV.U32 R11, RZ, RZ, R12 ;  /* 0x000000ffff0b7224 */ /* 0x000fe400078e000c */
[----:B------:R-:W-:Y:S01]  /*0ff0*/  IMAD.MOV.U32 R16, RZ, RZ, R24 ;  /* 0x000000ffff107224 */ /* 0x000fe200078e0018 */
[----:B------:R-:W-:Y:S02]  /*1000*/  @P4 LOP3.LUT R19, R25, 0x80000, RZ, 0xfc, !PT ;  /* 0x0008000019134812 */ /* 0x000fe400078efcff */
[----:B------:R0:W-:Y:S02]  /*1010*/  STG.E.128 desc[UR12][R22.64], R8 ;  /* 0x0000000816007986 */ /* 0x0001e4000c101d0c */
[----:B------:R-:W-:-:S05]  /*1020*/  SEL R16, R27, R16, P2 ;  /* 0x000000101b107207 */ /* 0x000fca0001000000 */
[----:B------:R-:W-:Y:S01]  /*1030*/  STG.E.128 desc[UR12][R22.64+0x1800], R16 ;  /* 0x0018001016007986 */ /* 0x000fe2000c101d0c */
[----:B0-----:R-:W-:Y:S01]  /*1040*/  IMAD.MOV.U32 R11, RZ, RZ, R5 ;  /* 0x000000ffff0b7224 */ /* 0x001fe200078e0005 */
[----:B------:R-:W-:Y:S01]  /*1050*/  MOV R8, R6 ;  /* 0x0000000600087202 */ /* 0x000fe20000000f00 */
[----:B------:R-:W-:Y:S01]  /*1060*/  IMAD.MOV.U32 R10, RZ, RZ, R4 ;  /* 0x000000ffff0a7224 */ /* 0x000fe200078e0004 */
[----:B------:R-:W-:Y:S01]  /*1070*/  MOV R5, R7 ;  /* 0x0000000700057202 */ /* 0x000fe20000000f00 */
[----:B------:R-:W-:Y:S02]  /*1080*/  IMAD.MOV.U32 R9, RZ, RZ, R13 ;  /* 0x000000ffff097224 */ /* 0x000fe400078e000d */
[----:B------:R-:W-:Y:S02]  /*1090*/  IMAD.MOV.U32 R4, RZ, RZ, R0 ;  /* 0x000000ffff047224 */ /* 0x000fe400078e0000 */
[----:B------:R-:W-:Y:S01]  /*10a0*/  IMAD.MOV.U32 R6, RZ, RZ, R2 ;  /* 0x000000ffff067224 */ /* 0x000fe200078e0002 */
[----:B------:R-:W-:Y:S01]  /*10b0*/  STG.E.128 desc[UR12][R22.64+0x800], R8 ;  /* 0x0008000816007986 */ /* 0x000fe2000c101d0c */
[----:B------:R-:W-:-:S05]  /*10c0*/  IMAD.MOV.U32 R7, RZ, RZ, R3 ;  /* 0x000000ffff077224 */ /* 0x000fca00078e0003 */
[----:B------:R-:W-:Y:S01]  /*10d0*/  STG.E.128 desc[UR12][R22.64+0x1000], R4 ;  /* 0x0010000416007986 */ /* 0x000fe2000c101d0c */
[----:B------:R-:W-:Y:S05]  /*10e0*/  EXIT ;  /* 0x000000000000794d */ /* 0x000fea0003800000 */
.L_x_4898:
        /* <DEDUP_REMOVED lines=9> */
.L_x_41716:


//--------------------- .text._ZN2at6native29vectorized_elementwise_kernelILi4ENS0_13AUnaryFunctorIdddZZZNS0_16fmin_kernel_cudaERNS_18TensorIteratorBaseEENKUlvE_clEvENKUlvE_clEvEUlddE_EESt5arrayIPcLm2EEEEviT0_T1_ --------------------------
	.section	.text._ZN2at6native29vectorized_elementwise_kernelILi4ENS0_13AUnaryFunctorIdddZZZNS0_16fmin_kernel_cudaERNS_18TensorIteratorBaseEENKUlvE_clEvENKUlvE_clEvEUlddE_EESt5arrayIPcLm2EEEEviT0_T1_,"ax",@progbits
	.align	128
        .global         _ZN2at6native29vectorized_elementwise_kernelILi4ENS0_13AUnaryFunctorIdddZZZNS0_16fmin_kernel_cudaERNS_18TensorIteratorBaseEENKUlvE_clEvENKUlvE_clEvEUlddE_EESt5arrayIPcLm2EEEEviT0_T1_
        .type           _ZN2at6native29vectorized_elementwise_kernelILi4ENS0_13AUnaryFunctorIdddZZZNS0_16fmin_kernel_cudaERNS_18TensorIteratorBaseEENKUlvE_clEvENKUlvE_clEvEUlddE_EESt5arrayIPcLm2EEEEviT0_T1_,@function
        .size           _ZN2at6native29vectorized_elementwise_kernelILi4ENS0_13AUnaryFunctorIdddZZZNS0_16fmin_kernel_cudaERNS_18TensorIteratorBaseEENKUlvE_clEvENKUlvE_clEvEUlddE_EESt5arrayIPcLm2EEEEviT0_T1_,(.L_x_41717 - _ZN2at6native29vectorized_elementwise_kernelILi4ENS0_13AUnaryFunctorIdddZZZNS0_16fmin_kernel_cudaERNS_18TensorIteratorBaseEENKUlvE_clEvENKUlvE_clEvEUlddE_EESt5arrayIPcLm2EEEEviT0_T1_)
        .other          _ZN2at6native29vectorized_elementwise_kernelILi4ENS0_13AUnaryFunctorIdddZZZNS0_16fmin_kernel_cudaERNS_18TensorIteratorBaseEENKUlvE_clEvENKUlvE_clEvEUlddE_EESt5arrayIPcLm2EEEEviT0_T1_,@"STO_CUDA_ENTRY STV_DEFAULT"
_ZN2at6native29vectorized_elementwise_kernelILi4ENS0_13AUnaryFunctorIdddZZZNS0_16fmin_kernel_cudaERNS_18TensorIteratorBaseEENKUlvE_clEvENKUlvE_clEvEUlddE_EESt5arrayIPcLm2EEEEviT0_T1_:
.text._ZN2at6native29vectorized_elementwise_kernelILi4ENS0_13AUnaryFunctorIdddZZZNS0_16fmin_kernel_cudaERNS_18TensorIteratorBaseEENKUlvE_clEvENKUlvE_clEvEUlddE_EESt5arrayIPcLm2EEEEviT0_T1_:
        /* <DEDUP_REMOVED lines=29> */
[C---:B------:R-:W-:Y:S02]  /*01d0*/  ISETP.GE.U32.AND P4, PT, R5.reuse, R2, PT ;  /* 0x000000020500720c */ /* 0x040fe40003f86070 */
        /* <DEDUP_REMOVED lines=112> */
.L_x_4902:
[----:B------:R-:W-:-:S13]  /*08e0*/  ISETP.GE.U32.AND P0, PT, R3, R2, PT ;  /* 0x000000020300720c */ /* 0x000fda0003f06070 */
[----:B------:R-:W-:Y:S05]  /*08f0*/  @P0 BRA `(.L_x_4904) ;  /* 0x0000000000300947 */ /* 0x000fea0003800000 */
[----:B0-----:R-:W0:Y:S01]  /*0900*/  LDC.64 R4, c[0x0][0x398] ;  /* 0x0000e600ff047b82 */ /* 0x001e220000000a00 */
[----:B------:R-:W-:Y:S02]  /*0910*/  IMAD.IADD R11, R0, 0x1, R3 ;  /* 0x00000001000b7824 */ /* 0x000fe400078e0203 */
[----:B------:R-:W-:Y:S02]  /*0920*/  VIADD R3, R3, 0x80 ;  /* 0x0000008003037836 */ /* 0x000fe40000000000 */
[----:B0-----:R-:W-:-:S05]  /*0930*/  IMAD.WIDE.U32 R4, R11, 0x8, R4 ;  /* 0x000000080b047825 */ /* 0x001fca00078e0004 */
[----:B------:R1:W-:Y:S02]  /*0940*/  STG.E.64 desc[UR12][R4.64], R6 ;  /* 0x0000000604007986 */ /* 0x0003e4000c101b0c */
.L_x_4903:
[----:B------:R-:W-:-:S13]  /*0950*/  ISETP.GE.U32.AND P0, PT, R3, R2, PT ;  /* 0x000000020300720c */ /* 0x000fda0003f06070 */
[----:B------:R-:W-:Y:S05]  /*0960*/  @P0 BRA `(.L_x_4905) ;  /* 0x0000000000300947 */ /* 0x000fea0003800000 */
[----:B-1----:R-:W1:Y:S01]  /*0970*/  LDC.64 R4, c[0x0][0x398] ;  /* 0x0000e600ff047b82 */ /* 0x002e620000000a00 */
[----:B------:R-:W-:Y:S01]  /*0980*/  IMAD.IADD R7, R0, 0x1, R3 ;  /* 0x0000000100077824 */ /* 0x000fe200078e0203 */
[----:B------:R-:W-:-:S03]  /*0990*/  IADD3 R3, PT, PT, R3, 0x80, RZ ;  /* 0x0000008003037810 */ /* 0x000fc60007ffe0ff */
[----:B-1----:R-:W-:-:S05]  /*09a0*/  IMAD.WIDE.U32 R4, R7, 0x8, R4 ;  /* 0x0000000807047825 */ /* 0x002fca00078e0004 */
[----:B------:R1:W-:Y:S02]  /*09b0*/  STG.E.64 desc[UR12][R4.64], R28 ;  /* 0x0000001c04007986 */ /* 0x0003e4000c101b0c */
.L_x_4904:
[----:B------:R-:W-:-:S13]  /*09c0*/  ISETP.GE.U32.AND P0, PT, R3, R2, PT ;  /* 0x000000020300720c */ /* 0x000fda0003f06070 */
[----:B------:R-:W-:Y:S05]  /*09d0*/  @P0 BRA `(.L_x_4906) ;  /* 0x0000000000340947 */ /* 0x000fea0003800000 */
[----:B01----:R-:W0:Y:S01]  /*09e0*/  LDC.64 R4, c[0x0][0x398] ;  /* 0x0000e600ff047b82 */ /* 0x003e220000000a00 */
[----:B------:R-:W-:Y:S02]  /*09f0*/  IMAD.IADD R7, R0, 0x1, R3 ;  /* 0x0000000100077824 */ /* 0x000fe400078e0203 */
[----:B------:R-:W-:Y:S02]  /*0a00*/  VIADD R3, R3, 0x80 ;  /* 0x0000008003037836 */ /* 0x000fe40000000000 */
[----:B0-----:R-:W-:-:S05]  /*0a10*/  IMAD.WIDE.U32 R4, R7, 0x8, R4 ;  /* 0x0000000807047825 */ /* 0x001fca00078e0004 */
[----:B------:R2:W-:Y:S02]  /*0a20*/  STG.E.64 desc[UR12][R4.64], R8 ;  /* 0x0000000804007986 */ /* 0x0005e4000c101b0c */
.L_x_4905:
        /* <DEDUP_REMOVED lines=8> */
.L_x_4906:
[----:B------:R-:W-:Y:S05]  /*0ab0*/  BSYNC.RELIABLE B1 ;  /* 0x0000000000017941 */ /* 0x000fea0003800100 */
.L_x_4901:
[----:B------:R-:W-:-:S13]  /*0ac0*/  ISETP.GE.U32.AND P0, PT, R3, R2, PT ;  /* 0x000000020300720c */ /* 0x000fda0003f06070 */
[----:B012---:R-:W0:Y:S01]  /*0ad0*/  @!P0 LDC.64 R4, c[0x0][0x398] ;  /* 0x0000e600ff048b82 */ /* 0x007e220000000a00 */
[----:B------:R-:W-:Y:S01]  /*0ae0*/  @!P0 IADD3 R7, PT, PT, R0, R3, RZ ;  /* 0x0000000300078210 */ /* 0x000fe20007ffe0ff */
[----:B------:R-:W-:-:S04]  /*0af0*/  @!P0 VIADD R3, R3, 0x80 ;  /* 0x0000008003038836 */ /* 0x000fc80000000000 */
[----:B0-----:R-:W-:-:S05]  /*0b00*/  @!P0 IMAD.WIDE.U32 R4, R7, 0x8, R4 ;  /* 0x0000000807048825 */ /* 0x001fca00078e0004 */
[----:B------:R3:W-:Y:S02]  /*0b10*/  @!P0 STG.E.64 desc[UR12][R4.64], R24 ;  /* 0x0000001804008986 */ /* 0x0007e4000c101b0c */
.L_x_4907:
[----:B------:R-:W-:Y:S05]  /*0b20*/  BSYNC.RECONVERGENT B0 ;  /* 0x0000000000007941 */ /* 0x000fea0003800200 */
.L_x_4900:
        /* <DEDUP_REMOVED lines=8> */
.L_x_4899:
[----:B------:R-:W0:Y:S01]  /*0bb0*/  S2R R22, SR_TID.X ;  /* 0x0000000000167919 */ /* 0x000e220000002100 */
[----:B------:R-:W1:Y:S08]  /*0bc0*/  LDC.64 R2, c[0x0][0x3a0] ;  /* 0x0000e800ff027b82 */ /* 0x000e700000000a00 */
[----:B------:R-:W2:Y:S01]  /*0bd0*/  LDC.64 R20, c[0x0][0x398] ;  /* 0x0000e600ff147b82 */ /* 0x000ea20000000a00 */
[----:B-1----:R-:W-:-:S04]  /*0be0*/  IMAD.WIDE.U32 R2, R0, 0x8, R2 ;  /* 0x0000000800027825 */ /* 0x002fc800078e0002 */
[----:B0-----:R-:W-:-:S03]  /*0bf0*/  IMAD.WIDE.U32 R26, R22, 0x20, R2 ;  /* 0x00000020161a7825 */ /* 0x001fc600078e0002 */
[----:B------:R-:W0:Y:S02]  /*0c00*/  LDC.64 R2, c[0x0][0x390] ;  /* 0x0000e400ff027b82 */ /* 0x000e240000000a00 */
[----:B------:R-:W3:Y:S04]  /*0c10*/  LDG.E.ENL2.256 R12, R16, desc[UR12][R26.64] ;  /* 0xfe00000c1a10797e */ /* 0x000ee8000812190c */
[----:B------:R0:W4:Y:S01]  /*0c20*/  LDG.E.ENL2.256 R8, R4, desc[UR12][R26.64+0x1000] ;  /* 0xfe00800c1a04797e */ /* 0x0001220008121908 */
[----:B--2---:R-:W-:Y:S01]  /*0c30*/  IMAD.WIDE.U32 R20, R0, 0x8, R20 ;  /* 0x0000000800147825 */ /* 0x004fe200078e0014 */
[----:B0-----:R-:W-:-:S03]  /*0c40*/  MOV R26, R3 ;  /* 0x00000003001a7202 */ /* 0x001fc60000000f00 */
[----:B------:R-:W-:Y:S01]  /*0c50*/  IMAD.MOV.U32 R27, RZ, RZ, R2 ;  /* 0x000000ffff1b7224 */ /* 0x000fe200078e0002 */
[----:B------:R-:W-:Y:S01]  /*0c60*/  MOV R0, R2 ;  /* 0x0000000200007202 */ /* 0x000fe20000000f00 */
[--C-:B---3--:R-:W-:Y:S01]  /*0c70*/  DSETP.MIN.AND P5, P2, R16, R2.reuse, PT ;  /* 0x000000021000722a */ /* 0x108fe20003aa0000 */
[----:B------:R-:W-:Y:S01]  /*0c80*/  IMAD.MOV.U32 R25, RZ, RZ, R17 ;  /* 0x000000ffff197224 */ /* 0x000fe200078e0011 */
[--C-:B------:R-:W-:Y:S01]  /*0c90*/  DSETP.MIN.AND P4, P1, R18, R2.reuse, PT ;  /* 0x000000021200722a */ /* 0x100fe20003980000 */
[----:B------:R-:W-:Y:S01]  /*0ca0*/  IMAD.MOV.U32 R17, RZ, RZ, R19 ;  /* 0x000000ffff117224 */ /* 0x000fe200078e0013 */
[----:B------:R-:W-:Y:S01]  /*0cb0*/  DSETP.MIN.AND P3, P0, R12, R2, PT ;  /* 0x000000020c00722a */ /* 0x000fe20003860000 */
[----:B------:R-:W-:Y:S01]  /*0cc0*/  IMAD.MOV.U32 R19, RZ, RZ, R12 ;  /* 0x000000ffff137224 */ /* 0x000fe200078e000c */
[----:B------:R-:W-:Y:S01]  /*0cd0*/  MOV R24, R18 ;  /* 0x0000001200187202 */ /* 0x000fe20000000f00 */
[----:B------:R-:W-:Y:S01]  /*0ce0*/  IMAD.MOV.U32 R23, RZ, RZ, R16 ;  /* 0x000000ffff177224 */ /* 0x000fe200078e0010 */
[----:B------:R-:W-:Y:S01]  /*0cf0*/  FSEL R16, R25, R26, P5 ;  /* 0x0000001a19107208 */ /* 0x000fe20002800000 */
[----:B------:R-:W-:-:S02]  /*0d00*/  IMAD.MOV.U32 R12, RZ, RZ, R2 ;  /* 0x000000ffff0c7224 */ /* 0x000fc400078e0002 */
[----:B------:R-:W-:Y:S02]  /*0d10*/  IMAD.MOV.U32 R25, RZ, RZ, R2 ;  /* 0x000000ffff197224 */ /* 0x000fe400078e0002 */
[----:B------:R-:W-:Y:S01]  /*0d20*/  IMAD.MOV.U32 R18, RZ, RZ, R13 ;  /* 0x000000ffff127224 */ /* 0x000fe200078e000d */
[-C--:B------:R-:W-:Y:S01]  /*0d30*/  SEL R13, R23, R12.reuse, P5 ;  /* 0x0000000c170d7207 */ /* 0x080fe20002800000 */
[----:B------:R-:W-:Y:S01]  /*0d40*/  IMAD.MOV.U32 R23, RZ, RZ, R14 ;  /* 0x000000ffff177224 */ /* 0x000fe200078e000e */
[----:B------:R-:W-:Y:S01]  /*0d50*/  DSETP.MIN.AND P5, P6, R14, R2, PT ;  /* 0x000000020e00722a */ /* 0x000fe20003ea0000 */
[----:B------:R-:W-:Y:S02]  /*0d60*/  SEL R12, R19, R12, P3 ;  /* 0x0000000c130c7207 */ /* 0x000fe40001800000 */
[----:B------:R-:W-:Y:S01]  /*0d70*/  SEL R14, R24, R25, P4 ;  /* 0x00000019180e7207 */ /* 0x000fe20002000000 */
[--C-:B------:R-:W-:Y:S01]  /*0d80*/  IMAD.MOV.U32 R24, RZ, RZ, R3.reuse ;  /* 0x000000ffff187224 */ /* 0x100fe200078e0003 */
[----:B------:R-:W-:Y:S01]  /*0d90*/  @P2 LOP3.LUT R16, R26, 0x80000, RZ, 0xfc, !PT ;  /* 0x000800001a102812 */ /* 0x000fe200078efcff */
[----:B------:R-:W-:Y:S01]  /*0da0*/  IMAD.MOV.U32 R25, RZ, RZ, R3 ;  /* 0x000000ffff197224 */ /* 0x000fe200078e0003 */
[----:B------:R-:W-:Y:S01]  /*0db0*/  SEL R0, R23, R0, P5 ;  /* 0x0000000017007207 */ /* 0x000fe20002800000 */
[----:B------:R-:W-:Y:S01]  /*0dc0*/  IMAD.WIDE.U32 R22, R22, 0x20, R20 ;  /* 0x0000002016167825 */ /* 0x000fe200078e0014 */
[----:B------:R-:W-:-:S02]  /*0dd0*/  FSEL R19, R17, R24, P4 ;  /* 0x0000001811137208 */ /* 0x000fc40002000000 */
[----:B------:R-:W-:Y:S01]  /*0de0*/  FSEL R17, R18, R25, P3 ;  /* 0x0000001912117208 */ /* 0x000fe20001800000 */
[----:B----4-:R-:W-:Y:S01]  /*0df0*/  IMAD.MOV.U32 R21, RZ, RZ, R5 ;  /* 0x000000ffff157224 */ /* 0x010fe200078e0005 */
[----:B------:R-:W-:Y:S01]  /*0e00*/  FSEL R15, R15, R26, P5 ;  /* 0x0000001a0f0f7208 */ /* 0x000fe20002800000 */
[--C-:B------:R-:W-:Y:S01]  /*0e10*/  DSETP.MIN.AND P5, P2, R4, R2.reuse, PT ;  /* 0x000000020400722a */ /* 0x100fe20003aa0000 */
[----:B------:R-:W-:Y:S01]  /*0e20*/  @P0 LOP3.LUT R17, R25, 0x80000, RZ, 0xfc, !PT ;  /* 0x0008000019110812 */ /* 0x000fe200078efcff */
[----:B------:R-:W-:Y:S01]  /*0e30*/  IMAD.MOV.U32 R18, RZ, RZ, R4 ;  /* 0x000000ffff127224 */ /* 0x000fe200078e0004 */
[--C-:B------:R-:W-:Y:S01]  /*0e40*/  DSETP.MIN.AND P4, P0, R8, R2.reuse, PT ;  /* 0x000000020800722a */ /* 0x100fe20003880000 */
[----:B------:R-:W-:Y:S01]  /*0e50*/  MOV R5, R9 ;  /* 0x0000000900057202 */ /* 0x000fe20000000f00 */
[----:B------:R-:W-:Y:S01]  /*0e60*/  IMAD.MOV.U32 R9, RZ, RZ, R2 ;  /* 0x000000ffff097224 */ /* 0x000fe200078e0002 */
[----:B------:R-:W-:Y:S01]  /*0e70*/  @P1 LOP3.LUT R19, R24, 0x80000, RZ, 0xfc, !PT ;  /* 0x0008000018131812 */ /* 0x000fe200078efcff */
[----:B------:R-:W-:Y:S01]  /*0e80*/  IMAD.MOV.U32 R4, RZ, RZ, R3 ;  /* 0x000000ffff047224 */ /* 0x000fe200078e0003 */
[--C-:B------:R-:W-:Y:S01]  /*0e90*/  DSETP.MIN.AND P3, P1, R6, R2.reuse, PT ;  /* 0x000000020600722a */ /* 0x100fe20003960000 */
[----:B------:R-:W-:Y:S01]  /*0ea0*/  IMAD.MOV.U32 R20, RZ, RZ, R6 ;  /* 0x000000ffff147224 */ /* 0x000fe200078e0006 */
[----:B------:R-:W-:Y:S01]  /*0eb0*/  @P6 LOP3.LUT R15, R26, 0x80000, RZ, 0xfc, !PT ;  /* 0x000800001a0f6812 */ /* 0x000fe200078efcff */
[----:B------:R-:W-:Y:S01]  /*0ec0*/  IMAD.MOV.U32 R25, RZ, RZ, R10 ;  /* 0x000000ffff197224 */ /* 0x000fe200078e000a */
[-C--:B------:R-:W-:Y:S01]  /*0ed0*/  SEL R18, R18, R9.reuse, P5 ;  /* 0x0000000912127207 */ /* 0x080fe20002800000 */
[----:B------:R-:W-:Y:S01]  /*0ee0*/  IMAD.MOV.U32 R6, RZ, RZ, R8 ;  /* 0x000000ffff067224 */ /* 0x000fe200078e0008 */
[----:B------:R-:W-:Y:S01]  /*0ef0*/  FSEL R21, R21, R4, P5 ;  /* 0x0000000415157208 */ /* 0x000fe20002800000 */
[----:B------:R-:W-:Y:S01]  /*0f00*/  DSETP.MIN.AND P5, P6, R10, R2, PT ;  /* 0x000000020a00722a */ /* 0x000fe20003ea0000 */
[----:B------:R-:W-:Y:S01]  /*0f10*/  SEL R9, R20, R9, P3 ;  /* 0x0000000914097207 */ /* 0x000fe20001800000 */
[----:B------:R-:W-:Y:S01]  /*0f20*/  IMAD.MOV.U32 R10, RZ, RZ, R2 ;  /* 0x000000ffff0a7224 */ /* 0x000fe200078e0002 */
[----:B------:R-:W-:-:S02]  /*0f30*/  MOV R20, R3 ;  /* 0x0000000300147202 */ /* 0x000fc40000000f00 */
[----:B------:R-:W-:Y:S01]  /*0f40*/  SEL R8, R6, R27, P4 ;  /* 0x0000001b06087207 */ /* 0x000fe20002000000 */
[----:B------:R-:W-:Y:S01]  /*0f50*/  IMAD.MOV.U32 R6, RZ, RZ, R14 ;  /* 0x000000ffff067224 */ /* 0x000fe200078e000e */
[----:B------:R-:W-:Y:S01]  /*0f60*/  SEL R2, R25, R10, P5 ;  /* 0x0000000a19027207 */ /* 0x000fe20002800000 */
[----:B------:R-:W-:Y:S01]  /*0f70*/  IMAD.MOV.U32 R14, RZ, RZ, R0 ;  /* 0x000000ffff0e7224 */ /* 0x000fe200078e0000 */
[----:B------:R-:W-:Y:S01]  /*0f80*/  @P2 LOP3.LUT R21, R4, 0x80000, RZ, 0xfc, !PT ;  /* 0x0008000004152812 */ /* 0x000fe200078efcff */
[----:B------:R-:W-:Y:S01]  /*0f90*/  IMAD.MOV.U32 R4, RZ, RZ, R13 ;  /* 0x000000ffff047224 */ /* 0x000fe200078e000d */
[----:B------:R-:W-:Y:S01]  /*0fa0*/  FSEL R10, R7, R24, P3 ;  /* 0x00000018070a7208 */ /* 0x000fe20001800000 */
[----:B------:R-:W-:Y:S01]  /*0fb0*/  IMAD.MOV.U32 R13, RZ, RZ, R17 ;  /* 0x000000ffff0d7224 */ /* 0x000fe200078e0011 */
[----:B------:R-:W-:Y:S01]  /*0fc0*/  FSEL R3, R5, R20, P4 ;  /* 0x0000001405037208 */ /* 0x000fe20002000000 */
[----:B------:R-:W-:Y:S01]  /*0fd0*/  IMAD.MOV.U32 R5, RZ, RZ, R16 ;  /* 0x000000ffff057224 */ /* 0x000fe200078e0010 */
[----:B------:R-:W-:-:S02]  /*0fe0*/  MOV R7, R19 ;  /* 0x0000001300077202 */ /* 0x000fc40000000f00 */
[----:B------:R-:W-:Y:S02]  /*0ff0*/  @P1 LOP3.LUT R10, R24, 0x80000, RZ, 0xfc, !PT ;  /* 0x00080000180a1812 */ /* 0x000fe400078efcff */
[----:B------:R-:W-:Y:S01]  /*1000*/  @P0 LOP3.LUT R3, R20, 0x80000, RZ, 0xfc, !PT ;  /* 0x0008000014030812 */ /* 0x000fe200078efcff */
[----:B------:R0:W-:Y:S01]  /*1010*/  STG.E.ENL2.256 desc[UR12][R22.64], R4, R12 ;  /* 0xf8000004160c797f */ /* 0x0001e2000f12180c */
[----:B------:R-:W-:Y:S02]  /*1020*/  FSEL R11, R11, R26, P5 ;  /* 0x0000001a0b0b7208 */ /* 0x000fe40002800000 */
[----:B------:R-:W-:Y:S02]  /*1030*/  @P6 LOP3.LUT R11, R26, 0x80000, RZ, 0xfc, !PT ;  /* 0x000800001a0b6812 */ /* 0x000fe400078efcff */
[----:B0-----:R-:W-:Y:S01]  /*1040*/  MOV R6, R9 ;  /* 0x0000000900067202 */ /* 0x001fe20000000f00 */
[----:B------:R-:W-:Y:S02]  /*1050*/  IMAD.MOV.U32 R7, RZ, RZ, R10 ;  /* 0x000000ffff077224 */ /* 0x000fe400078e000a */
[----:B------:R-:W-:-:S02]  /*1060*/  IMAD.MOV.U32 R4, RZ, RZ, R18 ;  /* 0x000000ffff047224 */ /* 0x000fc400078e0012 */
[----:B------:R-:W-:Y:S02]  /*1070*/  IMAD.MOV.U32 R5, RZ, RZ, R21 ;  /* 0x000000ffff057224 */ /* 0x000fe400078e0015 */
[----:B------:R-:W-:Y:S02]  /*1080*/  IMAD.MOV.U32 R9, RZ, RZ, R3 ;  /* 0x000000ffff097224 */ /* 0x000fe400078e0003 */
[----:B------:R-:W-:-:S05]  /*1090*/  IMAD.MOV.U32 R10, RZ, RZ, R2 ;  /* 0x000000ffff0a7224 */ /* 0x000fca00078e0002 */
[----:B------:R-:W-:Y:S01]  /*10a0*/  STG.E.ENL2.256 desc[UR12][R22.64+0x1000], R4, R8 ;  /* 0xf80080041608797f */ /* 0x000fe2000f12180c */
[----:B------:R-:W-:Y:S05]  /*10b0*/  EXIT ;  /* 0x000000000000794d */ /* 0x000fea0003800000 */
.L_x_4908:
        /* <DEDUP_REMOVED lines=12> */
.L_x_41717:


//--------------------- .text._ZN2at6native29vectorized_elementwise_kernelILi8ENS0_13AUnaryFunctorIdddZZZNS0_16fmin_kernel_cudaERNS_18TensorIteratorBaseEENKUlvE_clEvENKUlvE_clEvEUlddE_EESt5arrayIPcLm2EEEEviT0_T1_ --------------------------
	.section	.text._ZN2at6native29vectorized_elementwise_kernelILi8ENS0_13AUnaryFunctorIdddZZZNS0_16fmin_kernel_cudaERNS_18TensorIteratorBaseEENKUlvE_clEvENKUlvE_clEvEUlddE_EESt5arrayIPcLm2EEEEviT0_T1_,"ax",@progbits
	.align	128
        .global         _ZN2at6native29vectorized_elementwise_kernelILi8ENS0_13AUnaryFunctorIdddZZZNS0_16fmin_kernel_cudaERNS_18TensorIteratorBaseEENKUlvE_clEvENKUlvE_clEvEUlddE_EESt5arrayIPcLm2EEEEviT0_T1_
        .type           _ZN2at6native29vectorized_elementwise_kernelILi8ENS0_13AUnaryFunctorIdddZZZNS0_16fmin_kernel_cudaERNS_18TensorIteratorBaseEENKUlvE_clEvENKUlvE_clEvEUlddE_EESt5arrayIPcLm2EEEEviT0_T1_,@function
        .size           _ZN2at6native29vectorized_elementwise_kernelILi8ENS0_13AUnaryFunctorIdddZZZNS0_16fmin_kernel_cudaERNS_18TensorIteratorBaseEENKUlvE_clEvENKUlvE_clEvEUlddE_EESt5arrayIPcLm2EEEEviT0_T1_,(.L_x_41718 - _ZN2at6native29vectorized_elementwise_kernelILi8ENS0_13AUnaryFunctorIdddZZZNS0_16fmin_kernel_cudaERNS_18TensorIteratorBaseEENKUlvE_clEvENKUlvE_clEvEUlddE_EESt5arrayIPcLm2EEEEviT0_T1_)
        .other          _ZN2at6native29vectorized_elementwise_kernelILi8ENS0_13AUnaryFunctorIdddZZZNS0_16fmin_kernel_cudaERNS_18TensorIteratorBaseEENKUlvE_clEvENKUlvE_clEvEUlddE_EESt5arrayIPcLm2EEEEviT0_T1_,@"STO_CUDA_ENTRY STV_DEFAULT"
_ZN2at6native29vectorized_elementwise_kernelILi8ENS0_13AUnaryFunctorIdddZZZNS0_16fmin_kernel_cudaERNS_18TensorIteratorBaseEENKUlvE_clEvENKUlvE_clEvEUlddE_EESt5arrayIPcLm2EEEEviT0_T1_:
.text._ZN2at6native29vectorized_elementwise_kernelILi8ENS0_13AUnaryFunctorIdddZZZNS0_16fmin_kernel_cudaERNS_18TensorIteratorBaseEENKUlvE_clEvENKUlvE_clEvEUlddE_EESt5arrayIPcLm2EEEEviT0_T1_:
        /* <DEDUP_REMOVED lines=142> */
.L_x_4912:
[----:B------:R-:W-:-:S13]  /*08e0*/  ISETP.GE.U32.AND P0, PT, R3, R2, PT ;  /* 0x000000020300720c */ /* 0x000fda0003f06070 */
[----:B------:R-:W-:Y:S05]  /*08f0*/  @P0 BRA `(.L_x_4914) ;  /* 0x0000000000300947 */ /* 0x000fea0003800000 */
[----:B0-----:R-:W0:Y:S01]  /*0900*/  LDC.64 R4, c[0x0][0x398] ;  /* 0x0000e600ff047b82 */ /* 0x001e220000000a00 */
[----:B------:R-:W-:Y:S02]  /*0910*/  IMAD.IADD R11, R0, 0x1, R3 ;  /* 0x00000001000b7824 */ /* 0x000fe400078e0203 */
[----:B------:R-:W-:Y:S02]  /*0920*/  VIADD R3, R3, 0x80 ;  /* 0x0000008003037836 */ /* 0x000fe40000000000 */
[----:B0-----:R-:W-:-:S05]  /*0930*/  IMAD.WIDE.U32 R4, R11, 0x8, R4 ;  /* 0x000000080b047825 */ /* 0x001fca00078e0004 */
[----:B------:R1:W-:Y:S02]  /*0940*/  STG.E.64 desc[UR12][R4.64], R6 ;  /* 0x0000000604007986 */ /* 0x0003e4000c101b0c */
.L_x_4913:
[----:B------:R-:W-:-:S13]  /*0950*/  ISETP.GE.U32.AND P0, PT, R3, R2, PT ;  /* 0x000000020300720c */ /* 0x000fda0003f06070 */
[----:B------:R-:W-:Y:S05]  /*0960*/  @P0 BRA `(.L_x_4915) ;  /* 0x0000000000300947 */ /* 0x000fea0003800000 */
[----:B-1----:R-:W1:Y:S01]  /*0970*/  LDC.64 R4, c[0x0][0x398] ;  /* 0x0000e600ff047b82 */ /* 0x002e620000000a00 */
[----:B------:R-:W-:Y:S01]  /*0980*/  IMAD.IADD R7, R0, 0x1, R3 ;  /* 0x0000000100077824 */ /* 0x000fe200078e0203 */
[----:B------:R-:W-:-:S03]  /*0990*/  IADD3 R3, PT, PT, R3, 0x80, RZ ;  /* 0x0000008003037810 */ /* 0x000fc60007ffe0ff */
[----:B-1----:R-:W-:-:S05]  /*09a0*/  IMAD.WIDE.U32 R4, R7, 0x8, R4 ;  /* 0x0000000807047825 */ /* 0x002fca00078e0004 */
[----:B------:R1:W-:Y:S02]  /*09b0*/  STG.E.64 desc[UR12][R4.64], R28 ;  /* 0x0000001c04007986 */ /* 0x0003e4000c101b0c */
.L_x_4914:
[----:B------:R-:W-:-:S13]  /*09c0*/  ISETP.GE.U32.AND P0, PT, R3, R2, PT ;  /* 0x000000020300720c */ /* 0x000fda0003f06070 */
[----:B------:R-:W-:Y:S05]  /*09d0*/  @P0 BRA `(.L_x_4916) ;  /* 0x0000000000340947 */ /* 0x000fea0003800000 */
[----:B01----:R-:W0:Y:S01]  /*09e0*/  LDC.64 R4, c[0x0][0x398] ;  /* 0x0000e600ff047b82 */ /* 0x003e220000000a00 */
[----:B------:R-:W-:Y:S02]  /*09f0*/  IMAD.IADD R7, R0, 0x1, R3 ;  /* 0x0000000100077824 */ /* 0x000fe400078e0203 */
[----:B------:R-:W-:Y:S02]  /*0a00*/  VIADD R3, R3, 0x80 ;  /* 0x0000008003037836 */ /* 0x000fe40000000000 */
[----:B0-----:R-:W-:-:S05]  /*0a10*/  IMAD.WIDE.U32 R4, R7, 0x8, R4 ;  /* 0x0000000807047825 */ /* 0x001fca00078e0004 */
[----:B------:R2:W-:Y:S02]  /*0a20*/  STG.E.64 desc[UR12][R4.64], R8 ;  /* 0x0000000804007986 */ /* 0x0005e4000c101b0c */
.L_x_4915:
        /* <DEDUP_REMOVED lines=8> */
.L_x_4916:
[----:B------:R-:W-:Y:S05]  /*0ab0*/  BSYNC.RELIABLE B1 ;  /* 0x0000000000017941 */ /* 0x000fea0003800100 */
.L_x_4911:
[----:B------:R-:W-:-:S13]  /*0ac0*/  ISETP.GE.U32.AND P0, PT, R3, R2, PT ;  /* 0x000000020300720c */ /* 0x000fda0003f06070 */
[----:B012---:R-:W0:Y:S01]  /*0ad0*/  @!P0 LDC.64 R4, c[0x0][0x398] ;  /* 0x0000e600ff048b82 */ /* 0x007e220000000a00 */
[----:B------:R-:W-:Y:S01]  /*0ae0*/  @!P0 IADD3 R7, PT, PT, R0, R3, RZ ;  /* 0x0000000300078210 */ /* 0x000fe20007ffe0ff */
[----:B------:R-:W-:-:S04]  /*0af0*/  @!P0 VIADD R3, R3, 0x80 ;  /* 0x0000008003038836 */ /* 0x000fc80000000000 */
[----:B0-----:R-:W-:-:S05]  /*0b00*/  @!P0 IMAD.WIDE.U32 R4, R7, 0x8, R4 ;  /* 0x0000000807048825 */ /* 0x001fca00078e0004 */
[----:B------:R3:W-:Y:S02]  /*0b10*/  @!P0 STG.E.64 desc[UR12][R4.64], R24 ;  /* 0x0000001804008986 */ /* 0x0007e4000c101b0c */
.L_x_4917:
[----:B------:R-:W-:Y:S05]  /*0b20*/  BSYNC.RECONVERGENT B0 ;  /* 0x0000000000007941 */ /* 0x000fea0003800200 */
.L_x_4910:
        /* <DEDUP_REMOVED lines=8> */
.L_x_4909:
        /* <DEDUP_REMOVED lines=81> */
.L_x_4918:
        /* <DEDUP_REMOVED lines=12> */
.L_x_41718:


//--------------------- .text._ZN2at6native18elementwise_kernelILi128ELi4EZNS0_15gpu_kernel_implINS0_13BinaryFunctorIdddZZZNS0_16fmin_kernel_cudaERNS_18TensorIteratorBaseEENKUlvE_clEvENKUlvE_clEvEUlddE_EEEEvS5_RKT_EUliE_EEviT1_ --------------------------
	.section	.text._ZN2at6native18elementwise_kernelILi128ELi4EZNS0_15gpu_kernel_implINS0_13BinaryFunctorIdddZZZNS0_16fmin_kernel_cudaERNS_18TensorIteratorBaseEENKUlvE_clEvENKUlvE_clEvEUlddE_EEEEvS5_RKT_EUliE_EEviT1_,"ax",@progbits
	.align	128
        .global         _ZN2at6native18elementwise_kernelILi128ELi4EZNS0_15gpu_kernel_implINS0_13BinaryFunctorIdddZZZNS0_16fmin_kernel_cudaERNS_18TensorIteratorBaseEENKUlvE_clEvENKUlvE_clEvEUlddE_EEEEvS5_RKT_EUliE_EEviT1_
        .type           _ZN2at6native18elementwise_kernelILi128ELi4EZNS0_15gpu_kernel_implINS0_13BinaryFunctorIdddZZZNS0_16fmin_kernel_cudaERNS_18TensorIteratorBaseEENKUlvE_clEvENKUlvE_clEvEUlddE_EEEEvS5_RKT_EUliE_EEviT1_,@function
        .size           _ZN2at6native18elementwise_kernelILi128ELi4EZNS0_15gpu_kernel_implINS0_13BinaryFunctorIdddZZZNS0_16fmin_kernel_cudaERNS_18TensorIteratorBaseEENKUlvE_clEvENKUlvE_clEvEUlddE_EEEEvS5_RKT_EUliE_EEviT1_,(.L_x_41719 - _ZN2at6native18elementwise_kernelILi128ELi4EZNS0_15gpu_kernel_implINS0_13BinaryFunctorIdddZZZNS0_16fmin_kernel_cudaERNS_18TensorIteratorBaseEENKUlvE_clEvENKUlvE_clEvEUlddE_EEEEvS5_RKT_EUliE_EEviT1_)
        .other          _ZN2at6native18elementwise_kernelILi128ELi4EZNS0_15gpu_kernel_implINS0_13BinaryFunctorIdddZZZNS0_16fmin_kernel_cudaERNS_18TensorIteratorBaseEENKUlvE_clEvENKUlvE_clEvEUlddE_EEEEvS5_RKT_EUliE_EEviT1_,@"STO_CUDA_ENTRY STV_DEFAULT"
_ZN2at6native18elementwise_kernelILi128ELi4EZNS0_15gpu_kernel_implINS0_13BinaryFunctorIdddZZZNS0_16fmin_kernel_cudaERNS_18TensorIteratorBaseEENKUlvE_clEvENKUlvE_clEvEUlddE_EEEEvS5_RKT_EUliE_EEviT1_:
.text._ZN2at6native18elementwise_kernelILi128ELi4EZNS0_15gpu_kernel_implINS0_13BinaryFunctorIdddZZZNS0_16fmin_kernel_cudaERNS_18TensorIteratorBaseEENKUlvE_clEvENKUlvE_clEvEUlddE_EEEEvS5_RKT_EUliE_EEviT1_:
        /* <DEDUP_REMOVED lines=19> */
[----:B------:R-:W-:Y:S02]  /*0130*/  HFMA2 R18, -RZ, RZ, 0, 0 ;  /* 0x00000000ff127431 */ /* 0x000fe400000001ff */
        /* <DEDUP_REMOVED lines=351> */
.L_x_4921:
[----:B------:R-:W0:Y:S01]  /*1730*/  LDCU.64 UR6, c[0x0][0x5f0] ;  /* 0x0000be00ff0677ac */ /* 0x000e220008000a00 */
[----:B------:R-:W-:Y:S01]  /*1740*/  BSSY.RECONVERGENT B6, `(.L_x_4922) ;  /* 0x00000ec000067945 */ /* 0x000fe20003800200 */
        /* <DEDUP_REMOVED lines=16> */
.L_x_4926:
[----:B------:R-:W2:Y:S02]  /*1850*/  LDG.E.U8 R2, desc[UR36][R2.64] ;  /* 0x0000002402027981 */ /* 0x000ea4000c1e1100 */
[----:B--2---:R0:W1:Y:S01]  /*1860*/  I2F.F64.U16 R16, R2 ;  /* 0x0000000200107312 */ /* 0x0040620000101800 */
[----:B------:R-:W-:Y:S05]  /*1870*/  BRA `(.L_x_4928) ;  /* 0x0000000c00607947 */ /* 0x000fea0003800000 */
.L_x_4925:
        /* <DEDUP_REMOVED lines=9> */
.L_x_4930:
[----:B------:R-:W2:Y:S02]  /*1910*/  LDG.E R2, desc[UR36][R2.64] ;  /* 0x0000002402027981 */ /* 0x000ea4000c1e1900 */
[----:B--2---:R0:W1:Y:S01]  /*1920*/  I2F.F64 R16, R2 ;  /* 0x0000000200107312 */ /* 0x0040620000201c00 */
[----:B------:R-:W-:Y:S05]  /*1930*/  BRA `(.L_x_4928) ;  /* 0x0000000c00307947 */ /* 0x000fea0003800000 */
.L_x_4929:
[----:B------:R-:W2:Y:S02]  /*1940*/  LDG.E.U16 R2, desc[UR36][R2.64] ;  /* 0x0000002402027981 */ /* 0x000ea4000c1e1500 */
[----:B--2---:R0:W1:Y:S01]  /*1950*/  I2F.F64.S16 R16, R2 ;  /* 0x0000000200107312 */ /* 0x0040620000101c00 */
[----:B------:R-:W-:Y:S05]  /*1960*/  BRA `(.L_x_4928) ;  /* 0x0000000c00247947 */ /* 0x000fea0003800000 */
.L_x_4924:
        /* <DEDUP_REMOVED lines=10> */
.L_x_4932:
[----:B------:R-:W2:Y:S02]  /*1a10*/  LDG.E.U16 R0, desc[UR36][R2.64] ;  /* 0x0000002402007981 */ /* 0x000ea4000c1e1500 */
[----:B--2---:R-:W-:-:S05]  /*1a20*/  HADD2.F32 R0, -RZ, R0.H0_H0 ;  /* 0x20000000ff007230 */ /* 0x004fca0000004100 */
[----:B------:R-:W-:-:S04]  /*1a30*/  FMUL.FTZ R0, R0, 1 ;  /* 0x3f80000000007820 */ /* 0x000fc80000410000 */
[----:B------:R0:W1:Y:S01]  /*1a40*/  F2F.F64.F32 R16, R0 ;  /* 0x0000000000107310 */ /* 0x0000620000201800 */
[----:B------:R-:W-:Y:S05]  /*1a50*/  BRA `(.L_x_4928) ;  /* 0x0000000800e87947 */ /* 0x000fea0003800000 */
.L_x_4931:
        /* <DEDUP_REMOVED lines=10> */
.L_x_4934:
[----:B------:R-:W2:Y:S02]  /*1b00*/  LDG.E.U16 R2, desc[UR36][R2.64] ;  /* 0x0000002402027981 */ /* 0x000ea4000c1e1500 */
[----:B--2---:R-:W-:-:S05]  /*1b10*/  HADD2.F32 R0, -RZ, R2.H0_H0 ;  /* 0x20000002ff007230 */ /* 0x004fca0000004100 */
[----:B------:R-:W-:-:S04]  /*1b20*/  FMUL.FTZ R0, R0, 1 ;  /* 0x3f80000000007820 */ /* 0x000fc80000410000 */
[----:B------:R0:W1:Y:S01]  /*1b30*/  F2F.F64.F32 R16, R0 ;  /* 0x0000000000107310 */ /* 0x0000620000201800 */
[----:B------:R-:W-:Y:S05]  /*1b40*/  BRA `(.L_x_4928) ;  /* 0x0000000800ac7947 */ /* 0x000fea0003800000 */
.L_x_4933:
[----:B------:R0:W5:Y:S01]  /*1b50*/  LDG.E.64 R16, desc[UR36][R2.64] ;  /* 0x0000002402107981 */ /* 0x000162000c1e1b00 */
[----:B------:R-:W-:Y:S05]  /*1b60*/  BRA `(.L_x_4928) ;  /* 0x0000000800a47947 */ /* 0x000fea0003800000 */
.L_x_4923:
        /* <DEDUP_REMOVED lines=13> */
.L_x_4937:
[----:B------:R0:W5:Y:S01]  /*1c40*/  LDG.E.64 R16, desc[UR36][R2.64] ;  /* 0x0000002402107981 */ /* 0x000162000c1e1b00 */
[----:B------:R-:W-:Y:S05]  /*1c50*/  BRA `(.L_x_4928) ;  /* 0x0000000800687947 */ /* 0x000fea0003800000 */
.L_x_4936:
        /* <DEDUP_REMOVED lines=27> */
.L_x_4939:
[----:B------:R-:W2:Y:S02]  /*1e10*/  LDG.E.U8 R2, desc[UR36][R2.64] ;  /* 0x0000002402027981 */ /* 0x000ea4000c1e1100 */
[C---:B--2---:R-:W-:Y:S01]  /*1e20*/  SHF.L.U32 R4, R2.reuse, 0x19, RZ ;  /* 0x0000001902047819 */ /* 0x044fe200000006ff */
        /* <DEDUP_REMOVED lines=12> */
.L_x_4938:
[----:B------:R-:W2:Y:S02]  /*1ef0*/  LDG.E.U16 R0, desc[UR36][R2.64] ;  /* 0x0000002402007981 */ /* 0x000ea4000c1e1500 */
[----:B--2---:R-:W-:-:S04]  /*1f00*/  IMAD.U32 R0, R0, 0x10000, RZ ;  /* 0x0001000000007824 */ /* 0x004fc800078e00ff */
[----:B------:R-:W-:-:S04]  /*1f10*/  FMUL.FTZ R0, R0, 1 ;  /* 0x3f80000000007820 */ /* 0x000fc80000410000 */
[----:B------:R0:W1:Y:S01]  /*1f20*/  F2F.F64.F32 R16, R0 ;  /* 0x0000000000107310 */ /* 0x0000620000201800 */
[----:B------:R-:W-:Y:S05]  /*1f30*/  BRA `(.L_x_4928) ;  /* 0x0000000400b07947 */ /* 0x000fea0003800000 */
.L_x_4935:
        /* <DEDUP_REMOVED lines=11> */
.L_x_4942:
        /* <DEDUP_REMOVED lines=21> */
.L_x_4944:
[----:B------:R-:W-:Y:S05]  /*2140*/  BSYNC.RECONVERGENT B0 ;  /* 0x0000000000007941 */ /* 0x000fea0003800200 */
.L_x_4943:
[----:B------:R-:W-:Y:S01]  /*2150*/  IMAD.SHL.U32 R0, R0, 0x100000, RZ ;  /* 0x0010000000007824 */ /* 0x000fe200078e00ff */
[----:B------:R-:W-:-:S04]  /*2160*/  LEA R2, R2, 0x3b800000, 0x17 ;  /* 0x3b80000002027811 */ /* 0x000fc800078eb8ff */
[----:B------:R-:W-:-:S05]  /*2170*/  LOP3.LUT R0, R2, R0, R7, 0xfe, !PT ;  /* 0x0000000002007212 */ /* 0x000fca00078efe07 */
[----:B------:R-:W-:-:S04]  /*2180*/  FMUL.FTZ R0, R0, 1 ;  /* 0x3f80000000007820 */ /* 0x000fc80000410000 */
[----:B------:R0:W1:Y:S01]  /*2190*/  F2F.F64.F32 R16, R0 ;  /* 0x0000000000107310 */ /* 0x0000620000201800 */
[----:B------:R-:W-:Y:S05]  /*21a0*/  BRA `(.L_x_4928) ;  /* 0x0000000400147947 */ /* 0x000fea0003800000 */
.L_x_4941:
        /* <DEDUP_REMOVED lines=21> */
.L_x_4946:
[----:B------:R-:W-:Y:S05]  /*2300*/  BSYNC.RECONVERGENT B0 ;  /* 0x0000000000007941 */ /* 0x000fea0003800200 */
.L_x_4945:
[----:B------:R-:W-:Y:S02]  /*2310*/  SHF.L.U32 R0, R0, 0x15, RZ ;  /* 0x0000001500007819 */ /* 0x000fe400000006ff */
[----:B------:R-:W-:-:S04]  /*2320*/  LEA R2, R2, 0x37800000, 0x17 ;  /* 0x3780000002027811 */ /* 0x000fc800078eb8ff */
[----:B------:R-:W-:-:S05]  /*2330*/  LOP3.LUT R0, R2, R0, R7, 0xfe, !PT ;  /* 0x0000000002007212 */ /* 0x000fca00078efe07 */
[----:B------:R-:W-:-:S04]  /*2340*/  FMUL.FTZ R0, R0, 1 ;  /* 0x3f80000000007820 */ /* 0x000fc80000410000 */
[----:B------:R0:W1:Y:S01]  /*2350*/  F2F.F64.F32 R16, R0 ;  /* 0x0000000000107310 */ /* 0x0000620000201800 */
[----:B------:R-:W-:Y:S05]  /*2360*/  BRA `(.L_x_4928) ;  /* 0x0000000000a47947 */ /* 0x000fea0003800000 */
.L_x_4940:
[----:B------:R-:W-:-:S09]  /*2370*/  UISETP.NE.AND UP0, UPT, UR4, 0x1c, UPT ;  /* 0x0000001c0400788c */ /* 0x000fd2000bf05270 */
[----:B------:R-:W-:Y:S05]  /*2380*/  BRA.U !UP0, `(.L_x_4947) ;  /* 0x0000000108947547 */ /* 0x000fea000b800000 */
[----:B------:R-:W-:-:S09]  /*2390*/  UISETP.NE.AND UP0, UPT, UR4, 0x1d, UPT ;  /* 0x0000001d0400788c */ /* 0x000fd2000bf05270 */
[----:B------:R-:W-:Y:S05]  /*23a0*/  BRA.U !UP0, `(.L_x_4948) ;  /* 0x0000000108807547 */ /* 0x000fea000b800000 */
[----:B------:R-:W-:-:S09]  /*23b0*/  UISETP.NE.AND UP0, UPT, UR4, 0x2c, UPT ;  /* 0x0000002c0400788c */ /* 0x000fd2000bf05270 */
[----:B------:R-:W-:Y:S05]  /*23c0*/  BRA.U !UP0, `(.L_x_4949) ;  /* 0x0000000108487547 */ /* 0x000fea000b800000 */
.L_x_4927:
        /* <DEDUP_REMOVED lines=16> */
.L_x_4950:
[----:B------:R-:W-:Y:S01]  /*24d0*/  CS2R R16, SRZ ;  /* 0x0000000000107805 */ /* 0x000fe2000001ff00 */
[----:B------:R-:W-:Y:S06]  /*24e0*/  BRA `(.L_x_4928) ;  /* 0x0000000000447947 */ /* 0x000fec0003800000 */
.L_x_4949:
[----:B------:R-:W2:Y:S01]  /*24f0*/  LDG.E.U8 R0, desc[UR36][R2.64] ;  /* 0x0000002402007981 */ /* 0x000ea2000c1e1100 */
[----:B------:R-:W-:Y:S02]  /*2500*/  IMAD.MOV.U32 R16, RZ, RZ, 0x0 ;  /* 0x00000000ff107424 */ /* 0x000fe400078e00ff */
[----:B------:R-:W-:Y:S01]  /*2510*/  IMAD.MOV.U32 R17, RZ, RZ, 0x38000000 ;  /* 0x38000000ff117424 */ /* 0x000fe200078e00ff */
[----:B--2---:R-:W-:-:S13]  /*2520*/  ISETP.NE.AND P0, PT, R0, RZ, PT ;  /* 0x000000ff0000720c */ /* 0x004fda0003f05270 */
[----:B------:R-:W-:Y:S05]  /*2530*/  @!P0 BRA `(.L_x_4928) ;  /* 0x0000000000308947 */ /* 0x000fea0003800000 */
[----:B------:R-:W-:-:S13]  /*2540*/  ISETP.NE.AND P0, PT, R0, 0xff, PT ;  /* 0x000000ff0000780c */ /* 0x000fda0003f05270 */
[----:B------:R-:W-:Y:S01]  /*2550*/  @P0 SHF.L.U32 R0, R0, 0x17, RZ ;  /* 0x0000001700000819 */ /* 0x000fe200000006ff */
[----:B------:R-:W-:Y:S02]  /*2560*/  @!P0 IMAD.MOV.U32 R16, RZ, RZ, 0x20000000 ;  /* 0x20000000ff108424 */ /* 0x000fe400078e00ff */
[----:B------:R-:W-:Y:S02]  /*2570*/  @!P0 IMAD.MOV.U32 R17, RZ, RZ, 0x7ff80000 ;  /* 0x7ff80000ff118424 */ /* 0x000fe400078e00ff */
[----:B------:R-:W-:-:S04]  /*2580*/  @P0 FMUL.FTZ R0, R0, 1 ;  /* 0x3f80000000000820 */ /* 0x000fc80000410000 */
[----:B------:R2:W3:Y:S01]  /*2590*/  @P0 F2F.F64.F32 R16, R0 ;  /* 0x0000000000100310 */ /* 0x0004e20000201800 */
[----:B------:R-:W-:Y:S05]  /*25a0*/  BRA `(.L_x_4928) ;  /* 0x0000000000147947 */ /* 0x000fea0003800000 */
.L_x_4948:
[----:B------:R-:W2:Y:S02]  /*25b0*/  LDG.E.64 R16, desc[UR36][R2.64] ;  /* 0x0000002402107981 */ /* 0x000ea4000c1e1b00 */
[----:B--2---:R-:W4:Y:S01]  /*25c0*/  I2F.F64.U64 R16, R16 ;  /* 0x0000001000107312 */ /* 0x004f220000301800 */
[----:B------:R-:W-:Y:S05]  /*25d0*/  BRA `(.L_x_4928) ;  /* 0x0000000000087947 */ /* 0x000fea0003800000 */
.L_x_4947:
[----:B------:R-:W2:Y:S02]  /*25e0*/  LDG.E R2, desc[UR36][R2.64] ;  /* 0x0000002402027981 */ /* 0x000ea4000c1e1900 */
[----:B--2---:R0:W1:Y:S02]  /*25f0*/  I2F.F64.U32 R16, R2 ;  /* 0x0000000200107312 */ /* 0x0040640000201800 */
.L_x_4928:
[----:B------:R-:W-:Y:S05]  /*2600*/  BSYNC.RECONVERGENT B6 ;  /* 0x0000000000067941 */ /* 0x000fea0003800200 */
.L_x_4922:
[----:B------:R-:W2:Y:S01]  /*2610*/  LDCU.64 UR6, c[0x0][0x5f8] ;  /* 0x0000bf00ff0677ac */ /* 0x000ea20008000a00 */
[----:B------:R-:W-:Y:S01]  /*2620*/  BSSY.RECONVERGENT B6, `(.L_x_4951) ;  /* 0x00000ec000067945 */ /* 0x000fe20003800200 */
[----:B------:R-:W-:-:S04]  /*2630*/  UPRMT UR4, UR42, 0x9910, URZ ;  /* 0x000099102a047896 */ /* 0x000fc800080000ff */
[----:B------:R-:W-:Y:S01]  /*2640*/  UISETP.GT.AND UP0, UPT, UR4, 0x9, UPT ;  /* 0x000000090400788c */ /* 0x000fe2000bf04270 */
[----:B--2---:R-:W-:-:S04]  /*2650*/  IADD3 R22, P0, PT, R22, UR6, RZ ;  /* 0x0000000616167c10 */ /* 0x004fc8000ff1e0ff */
        /* <DEDUP_REMOVED lines=10> */
[----:B0-----:R-:W2:Y:S02]  /*2700*/  LDG.E.S8 R2, desc[UR36][R22.64] ;  /* 0x0000002416027981 */ /* 0x001ea4000c1e1300 */
[----:B--2---:R-:W0:Y:S01]  /*2710*/  I2F.F64.S16 R2, R2 ;  /* 0x0000000200027312 */ /* 0x004e220000101c00 */
[----:B------:R-:W-:Y:S05]  /*2720*/  BRA `(.L_x_4957) ;  /* 0x0000000c006c7947 */ /* 0x000fea0003800000 */
.L_x_4955:
[----:B0-----:R-:W2:Y:S02]  /*2730*/  LDG.E.U8 R2, desc[UR36][R22.64] ;  /* 0x0000002416027981 */ /* 0x001ea4000c1e1100 */
[----:B--2---:R-:W0:Y:S01]  /*2740*/  I2F.F64.U16 R2, R2 ;  /* 0x0000000200027312 */ /* 0x004e220000101800 */
[----:B------:R-:W-:Y:S05]  /*2750*/  BRA `(.L_x_4957) ;  /* 0x0000000c00607947 */ /* 0x000fea0003800000 */
.L_x_4954:
[----:B------:R-:W-:-:S09]  /*2760*/  UISETP.NE.AND UP0, UPT, UR4, 0x2, UPT ;  /* 0x000000020400788c */ /* 0x000fd2000bf05270 */
[----:B------:R-:W-:Y:S05]  /*2770*/  BRA.U !UP0, `(.L_x_4958) ;  /* 0x0000000108287547 */ /* 0x000fea000b800000 */
[----:B------:R-:W-:-:S09]  /*2780*/  UISETP.NE.AND UP0, UPT, UR4, 0x3, UPT ;  /* 0x000000030400788c */ /* 0x000fd2000bf05270 */
[----:B------:R-:W-:Y:S05]  /*2790*/  BRA.U !UP0, `(.L_x_4959) ;  /* 0x0000000108147547 */ /* 0x000fea000b800000 */
[----:B------:R-:W-:-:S09]  /*27a0*/  UISETP.NE.AND UP0, UPT, UR4, 0x4, UPT ;  /* 0x000000040400788c */ /* 0x000fd2000bf05270 */
[----:B------:R-:W-:Y:S05]  /*27b0*/  BRA.U UP0, `(.L_x_4956) ;  /* 0x0000000900bc7547 */ /* 0x000fea000b800000 */
[----:B0-----:R-:W2:Y:S02]  /*27c0*/  LDG.E.64 R2, desc[UR36][R22.64] ;  /* 0x0000002416027981 */ /* 0x001ea4000c1e1b00 */
[----:B--2---:R-:W0:Y:S01]  /*27d0*/  I2F.F64.S64 R2, R2 ;  /* 0x0000000200027312 */ /* 0x004e220000301c00 */
[----:B------:R-:W-:Y:S05]  /*27e0*/  BRA `(.L_x_4957) ;  /* 0x0000000c003c7947 */ /* 0x000fea0003800000 */
.L_x_4959:
[----:B0-----:R-:W2:Y:S02]  /*27f0*/  LDG.E R2, desc[UR36][R22.64] ;  /* 0x0000002416027981 */ /* 0x001ea4000c1e1900 */
[----:B--2---:R-:W0:Y:S01]  /*2800*/  I2F.F64 R2, R2 ;  /* 0x0000000200027312 */ /* 0x004e220000201c00 */
[----:B------:R-:W-:Y:S05]  /*2810*/  BRA `(.L_x_4957) ;  /* 0x0000000c00307947 */ /* 0x000fea0003800000 */
.L_x_4958:
[----:B0-----:R-:W2:Y:S02]  /*2820*/  LDG.E.U16 R2, desc[UR36][R22.64] ;  /* 0x0000002416027981 */ /* 0x001ea4000c1e1500 */
[----:B--2---:R-:W0:Y:S01]  /*2830*/  I2F.F64.S16 R2, R2 ;  /* 0x0000000200027312 */ /* 0x004e220000101c00 */
[----:B------:R-:W-:Y:S05]  /*2840*/  BRA `(.L_x_4957) ;  /* 0x0000000c00247947 */ /* 0x000fea0003800000 */
.L_x_4953:
[----:B------:R-:W-:-:S09]  /*2850*/  UISETP.GT.AND UP0, UPT, UR4, 0x6, UPT ;  /* 0x000000060400788c */ /* 0x000fd2000bf04270 */
[----:B------:R-:W-:Y:S05]  /*2860*/  BRA.U UP0, `(.L_x_4960) ;  /* 0x0000000100347547 */ /* 0x000fea000b800000 */
[----:B------:R-:W-:-:S09]  /*2870*/  UISETP.NE.AND UP0, UPT, UR4, 0x5, UPT ;  /* 0x000000050400788c */ /* 0x000fd2000bf05270 */
[----:B------:R-:W-:Y:S05]  /*2880*/  BRA.U !UP0, `(.L_x_4961) ;  /* 0x0000000108187547 */ /* 0x000fea000b800000 */
[----:B------:R-:W-:-:S09]  /*2890*/  UISETP.NE.AND UP0, UPT, UR4, 0x6, UPT ;  /* 0x000000060400788c */ /* 0x000fd2000bf05270 */
[----:B------:R-:W-:Y:S05]  /*28a0*/  BRA.U UP0, `(.L_x_4956) ;  /* 0x0000000900807547 */ /* 0x000fea000b800000 */
[----:B0-----:R-:W2:Y:S02]  /*28b0*/  LDG.E R2, desc[UR36][R22.64] ;  /* 0x0000002416027981 */ /* 0x001ea4000c1e1900 */
[----:B--2---:R-:W-:-:S06]  /*28c0*/  FMUL.FTZ R2, R2, 1 ;  /* 0x3f80000002027820 */ /* 0x004fcc0000410000 */
[----:B------:R-:W0:Y:S01]  /*28d0*/  F2F.F64.F32 R2, R2 ;  /* 0x0000000200027310 */ /* 0x000e220000201800 */
[----:B------:R-:W-:Y:S05]  /*28e0*/  BRA `(.L_x_4957) ;  /* 0x0000000800fc7947 */ /* 0x000fea0003800000 */
.L_x_4961:
[----:B0-----:R-:W2:Y:S02]  /*28f0*/  LDG.E.U16 R0, desc[UR36][R22.64] ;  /* 0x0000002416007981 */ /* 0x001ea4000c1e1500 */
[----:B--2---:R-:W-:-:S05]  /*2900*/  HADD2.F32 R0, -RZ, R0.H0_H0 ;  /* 0x20000000ff007230 */ /* 0x004fca0000004100 */
[----:B------:R-:W-:-:S04]  /*2910*/  FMUL.FTZ R0, R0, 1 ;  /* 0x3f80000000007820 */ /* 0x000fc80000410000 */
[----:B------:R0:W2:Y:S01]  /*2920*/  F2F.F64.F32 R2, R0 ;  /* 0x0000000000027310 */ /* 0x0000a20000201800 */
[----:B------:R-:W-:Y:S05]  /*2930*/  BRA `(.L_x_4957) ;  /* 0x0000000800e87947 */ /* 0x000fea0003800000 */
.L_x_4960:
[----:B------:R-:W-:-:S09]  /*2940*/  UISETP.NE.AND UP0, UPT, UR4, 0x7, UPT ;  /* 0x000000070400788c */ /* 0x000fd2000bf05270 */
[----:B------:R-:W-:Y:S05]  /*2950*/  BRA.U !UP0, `(.L_x_4962) ;  /* 0x0000000108347547 */ /* 0x000fea000b800000 */
[----:B------:R-:W-:-:S09]  /*2960*/  UISETP.NE.AND UP0, UPT, UR4, 0x8, UPT ;  /* 0x000000080400788c */ /* 0x000fd2000bf05270 */
[----:B------:R-:W-:Y:S05]  /*2970*/  BRA.U !UP0, `(.L_x_4963) ;  /* 0x0000000108187547 */ /* 0x000fea000b800000 */
[----:B------:R-:W-:-:S09]  /*2980*/  UISETP.NE.AND UP0, UPT, UR4, 0x9, UPT ;  /* 0x000000090400788c */ /* 0x000fd2000bf05270 */
[----:B------:R-:W-:Y:S05]  /*2990*/  BRA.U UP0, `(.L_x_4956) ;  /* 0x0000000900447547 */ /* 0x000fea000b800000 */
[----:B------:R-:W0:Y:S02]  /*29a0*/  LDG.E R22, desc[UR36][R22.64] ;  /* 0x0000002416167981 */ /* 0x000e24000c1e1900 */
[----:B0-----:R-:W-:-:S06]  /*29b0*/  FMUL.FTZ R2, R22, 1 ;  /* 0x3f80000016027820 */ /* 0x001fcc0000410000 */
[----:B------:R-:W0:Y:S01]  /*29c0*/  F2F.F64.F32 R2, R2 ;  /* 0x0000000200027310 */ /* 0x000e220000201800 */
[----:B------:R-:W-:Y:S05]  /*29d0*/  BRA `(.L_x_4957) ;  /* 0x0000000800c07947 */ /* 0x000fea0003800000 */
.L_x_4963:
[----:B------:R-:W0:Y:S02]  /*29e0*/  LDG.E.U16 R22, desc[UR36][R22.64] ;  /* 0x0000002416167981 */ /* 0x000e24000c1e1500 */
[----:B0-----:R-:W-:-:S05]  /*29f0*/  HADD2.F32 R0, -RZ, R22.H0_H0 ;  /* 0x20000016ff007230 */ /* 0x001fca0000004100 */
[----:B------:R-:W-:-:S04]  /*2a00*/  FMUL.FTZ R0, R0, 1 ;  /* 0x3f80000000007820 */ /* 0x000fc80000410000 */
[----:B------:R0:W2:Y:S01]  /*2a10*/  F2F.F64.F32 R2, R0 ;  /* 0x0000000000027310 */ /* 0x0000a20000201800 */
[----:B------:R-:W-:Y:S05]  /*2a20*/  BRA `(.L_x_4957) ;  /* 0x0000000800ac7947 */ /* 0x000fea0003800000 */
.L_x_4962:
[----:B0-----:R0:W5:Y:S01]  /*2a30*/  LDG.E.64 R2, desc[UR36][R22.64] ;  /* 0x0000002416027981 */ /* 0x001162000c1e1b00 */
[----:B------:R-:W-:Y:S05]  /*2a40*/  BRA `(.L_x_4957) ;  /* 0x0000000800a47947 */ /* 0x000fea0003800000 */
.L_x_4952:
        /* <DEDUP_REMOVED lines=9> */
[----:B0-----:R-:W-:Y:S01]  /*2ae0*/  IMAD.MOV.U32 R2, RZ, RZ, RZ ;  /* 0x000000ffff027224 */ /* 0x001fe200078e00ff */
[----:B--2---:R-:W-:-:S04]  /*2af0*/  ISETP.NE.AND P0, PT, R22, RZ, PT ;  /* 0x000000ff1600720c */ /* 0x004fc80003f05270 */
[----:B------:R-:W-:Y:S01]  /*2b00*/  FSEL R3, RZ, 1.875, !P0 ;  /* 0x3ff00000ff037808 */ /* 0x000fe20004000000 */
[----:B------:R-:W-:Y:S08]  /*2b10*/  BRA `(.L_x_4957) ;  /* 0x0000000800707947 */ /* 0x000ff00003800000 */
.L_x_4966:
[----:B0-----:R0:W5:Y:S01]  /*2b20*/  LDG.E.64 R2, desc[UR36][R22.64] ;  /* 0x0000002416027981 */ /* 0x001162000c1e1b00 */
[----:B------:R-:W-:Y:S05]  /*2b30*/  BRA `(.L_x_4957) ;  /* 0x0000000800687947 */ /* 0x000fea0003800000 */
.L_x_4965:
[----:B------:R-:W-:-:S09]  /*2b40*/  UISETP.NE.AND UP0, UPT, UR4, 0xf, UPT ;  /* 0x0000000f0400788c */ /* 0x000fd2000bf05270 */
[----:B------:R-:W-:Y:S05]  /*2b50*/  BRA.U !UP0, `(.L_x_4967) ;  /* 0x00000001089c7547 */ /* 0x000fea000b800000 */
[----:B------:R-:W-:-:S09]  /*2b60*/  UISETP.NE.AND UP0, UPT, UR4, 0x17, UPT ;  /* 0x000000170400788c */ /* 0x000fd2000bf05270 */
[----:B------:R-:W-:Y:S05]  /*2b70*/  BRA.U !UP0, `(.L_x_4968) ;  /* 0x00000001085c7547 */ /* 0x000fea000b800000 */
[----:B------:R-:W-:-:S09]  /*2b80*/  UISETP.NE.AND UP0, UPT, UR4, 0x18, UPT ;  /* 0x000000180400788c */ /* 0x000fd2000bf05270 */
[----:B------:R-:W-:Y:S05]  /*2b90*/  BRA.U UP0, `(.L_x_4956) ;  /* 0x0000000500c47547 */ /* 0x000fea000b800000 */
[----:B0-----:R-:W2:Y:S01]  /*2ba0*/  LDG.E.U8 R0, desc[UR36][R22.64] ;  /* 0x0000002416007981 */ /* 0x001ea2000c1e1100 */
        /* <DEDUP_REMOVED lines=20> */
.L_x_4968:
[----:B0-----:R-:W2:Y:S02]  /*2cf0*/  LDG.E.U8 R3, desc[UR36][R22.64] ;  /* 0x0000002416037981 */ /* 0x001ea4000c1e1100 */
        /* <DEDUP_REMOVED lines=11> */
[----:B------:R0:W2:Y:S01]  /*2db0*/  F2F.F64.F32 R2, R0 ;  /* 0x0000000000027310 */ /* 0x0000a20000201800 */
[----:B------:R-:W-:Y:S05]  /*2dc0*/  BRA `(.L_x_4957) ;  /* 0x0000000400c47947 */ /* 0x000fea0003800000 */
.L_x_4967:
[----:B0-----:R-:W2:Y:S02]  /*2dd0*/  LDG.E.U16 R0, desc[UR36][R22.64] ;  /* 0x0000002416007981 */ /* 0x001ea4000c1e1500 */
[----:B--2---:R-:W-:-:S04]  /*2de0*/  IMAD.U32 R0, R0, 0x10000, RZ ;  /* 0x0001000000007824 */ /* 0x004fc800078e00ff */
[----:B------:R-:W-:-:S04]  /*2df0*/  FMUL.FTZ R0, R0, 1 ;  /* 0x3f80000000007820 */ /* 0x000fc80000410000 */
[----:B------:R0:W2:Y:S01]  /*2e00*/  F2F.F64.F32 R2, R0 ;  /* 0x0000000000027310 */ /* 0x0000a20000201800 */
[----:B------:R-:W-:Y:S05]  /*2e10*/  BRA `(.L_x_4957) ;  /* 0x0000000400b07947 */ /* 0x000fea0003800000 */
.L_x_4964:
        /* <DEDUP_REMOVED lines=8> */
[----:B0-----:R-:W2:Y:S02]  /*2ea0*/  LDG.E.U16 R2, desc[UR36][R22.64] ;  /* 0x0000002416027981 */ /* 0x001ea4000c1e1500 */
[----:B--2---:R-:W0:Y:S01]  /*2eb0*/  I2F.F64.U16 R2, R2 ;  /* 0x0000000200027312 */ /* 0x004e220000101800 */
[----:B------:R-:W-:Y:S05]  /*2ec0*/  BRA `(.L_x_4957) ;  /* 0x0000000400847947 */ /* 0x000fea0003800000 */
.L_x_4971:
[----:B------:R-:W2:Y:S01]  /*2ed0*/  LDG.E.U8 R22, desc[UR36][R22.64] ;  /* 0x0000002416167981 */ /* 0x000ea2000c1e1100 */
[----:B0-----:R-:W-:Y:S02]  /*2ee0*/  CS2R R2, SRZ ;  /* 0x0000000000027805 */ /* 0x001fe4000001ff00 */
        /* <DEDUP_REMOVED lines=19> */
.L_x_4973:
[----:B------:R-:W-:Y:S05]  /*3020*/  BSYNC.RECONVERGENT B0 ;  /* 0x0000000000007941 */ /* 0x000fea0003800200 */
.L_x_4972:
[----:B------:R-:W-:Y:S01]  /*3030*/  IMAD.SHL.U32 R0, R0, 0x100000, RZ ;  /* 0x0010000000007824 */ /* 0x000fe200078e00ff */
[----:B------:R-:W-:-:S04]  /*3040*/  LEA R2, R2, 0x3b800000, 0x17 ;  /* 0x3b80000002027811 */ /* 0x000fc800078eb8ff */
[----:B------:R-:W-:-:S05]  /*3050*/  LOP3.LUT R0, R2, R0, R7, 0xfe, !PT ;  /* 0x0000000002007212 */ /* 0x000fca00078efe07 */
[----:B------:R-:W-:-:S04]  /*3060*/  FMUL.FTZ R0, R0, 1 ;  /* 0x3f80000000007820 */ /* 0x000fc80000410000 */
[----:B------:R0:W2:Y:S01]  /*3070*/  F2F.F64.F32 R2, R0 ;  /* 0x0000000000027310 */ /* 0x0000a20000201800 */
[----:B------:R-:W-:Y:S05]  /*3080*/  BRA `(.L_x_4957) ;  /* 0x0000000400147947 */ /* 0x000fea0003800000 */
.L_x_4970:
[----:B------:R-:W2:Y:S01]  /*3090*/  LDG.E.U8 R22, desc[UR36][R22.64] ;  /* 0x0000002416167981 */ /* 0x000ea2000c1e1100 */
[----:B0-----:R-:W-:Y:S02]  /*30a0*/  CS2R R2, SRZ ;  /* 0x0000000000027805 */ /* 0x001fe4000001ff00 */
        /* <DEDUP_REMOVED lines=19> */
.L_x_4975:
[----:B------:R-:W-:Y:S05]  /*31e0*/  BSYNC.RECONVERGENT B0 ;  /* 0x0000000000007941 */ /* 0x000fea0003800200 */
.L_x_4974:
[----:B------:R-:W-:Y:S02]  /*31f0*/  SHF.L.U32 R0, R0, 0x15, RZ ;  /* 0x0000001500007819 */ /* 0x000fe400000006ff */
[----:B------:R-:W-:-:S04]  /*3200*/  LEA R2, R2, 0x37800000, 0x17 ;  /* 0x3780000002027811 */ /* 0x000fc800078eb8ff */
[----:B------:R-:W-:-:S05]  /*3210*/  LOP3.LUT R0, R2, R0, R7, 0xfe, !PT ;  /* 0x0000000002007212 */ /* 0x000fca00078efe07 */
[----:B------:R-:W-:-:S04]  /*3220*/  FMUL.FTZ R0, R0, 1 ;  /* 0x3f80000000007820 */ /* 0x000fc80000410000 */
[----:B------:R0:W2:Y:S01]  /*3230*/  F2F.F64.F32 R2, R0 ;  /* 0x0000000000027310 */ /* 0x0000a20000201800 */
[----:B------:R-:W-:Y:S05]  /*3240*/  BRA `(.L_x_4957) ;  /* 0x0000000000a47947 */ /* 0x000fea0003800000 */
.L_x_4969:
[----:B------:R-:W-:-:S09]  /*3250*/  UISETP.NE.AND UP0, UPT, UR4, 0x1c, UPT ;  /* 0x0000001c0400788c */ /* 0x000fd2000bf05270 */
[----:B------:R-:W-:Y:S05]  /*3260*/  BRA.U !UP0, `(.L_x_4976) ;  /* 0x0000000108947547 */ /* 0x000fea000b800000 */
[----:B------:R-:W-:-:S09]  /*3270*/  UISETP.NE.AND UP0, UPT, UR4, 0x1d, UPT ;  /* 0x0000001d0400788c */ /* 0x000fd2000bf05270 */
[----:B------:R-:W-:Y:S05]  /*3280*/  BRA.U !UP0, `(.L_x_4977) ;  /* 0x0000000108807547 */ /* 0x000fea000b800000 */
[----:B------:R-:W-:-:S09]  /*3290*/  UISETP.NE.AND UP0, UPT, UR4, 0x2c, UPT ;  /* 0x0000002c0400788c */ /* 0x000fd2000bf05270 */
[----:B------:R-:W-:Y:S05]  /*32a0*/  BRA.U !UP0, `(.L_x_4978) ;  /* 0x0000000108487547 */ /* 0x000fea000b800000 */
.L_x_4956:
[----:B0-----:R-:W-:Y:S01]  /*32b0*/  MOV R2, 0x0 ;  /* 0x0000000000027802 */ /* 0x001fe20000000f00 */
[----:B------:R-:W0:Y:S01]  /*32c0*/  LDCU.64 UR4, c[0x4][0x188] ;  /* 0x01003100ff0477ac */ /* 0x000e220008000a00 */
[----:B------:R-:W-:Y:S02]  /*32d0*/  HFMA2 R13, -RZ, RZ, 0, 0 ;  /* 0x00000000ff0d7431 */ /* 0x000fe400000001ff */
[----:B------:R-:W-:Y:S01]  /*32e0*/  IMAD.MOV.U32 R8, RZ, RZ, 0x4e ;  /* 0x0000004eff087424 */ /* 0x000fe200078e00ff */
[----:B------:R-:W2:Y:S01]  /*32f0*/  LDCU.64 UR6, c[0x4][0x190] ;  /* 0x01003200ff0677ac */ /* 0x000ea20008000a00 */
[----:B------:R-:W1:Y:S01]  /*3300*/  LDC.64 R2, c[0x4][R2] ;  /* 0x0100000002027b82 */ /* 0x000e620000000a00 */
[----:B------:R-:W-:Y:S01]  /*3310*/  IMAD.MOV.U32 R12, RZ, RZ, 0x1 ;  /* 0x00000001ff0c7424 */ /* 0x000fe200078e00ff */
[----:B------:R-:W3:Y:S01]  /*3320*/  LDCU.64 UR8, c[0x4][0x68] ;  /* 0x01000d00ff0877ac */ /* 0x000ee20008000a00 */
[----:B0-----:R-:W-:Y:S02]  /*3330*/  IMAD.U32 R4, RZ, RZ, UR4 ;  /* 0x00000004ff047e24 */ /* 0x001fe4000f8e00ff */
[----:B------:R-:W-:Y:S01]  /*3340*/  IMAD.U32 R5, RZ, RZ, UR5 ;  /* 0x00000005ff057e24 */ /* 0x000fe2000f8e00ff */
[----:B--2---:R-:W-:Y:S01]  /*3350*/  MOV R6, UR6 ;  /* 0x0000000600067c02 */ /* 0x004fe20008000f00 */
[----:B------:R-:W-:-:S02]  /*3360*/  IMAD.U32 R7, RZ, RZ, UR7 ;  /* 0x00000007ff077e24 */ /* 0x000fc4000f8e00ff */
[----:B---3--:R-:W-:Y:S01]  /*3370*/  IMAD.U32 R10, RZ, RZ, UR8 ;  /* 0x00000008ff0a7e24 */ /* 0x008fe2000f8e00ff */
[----:B------:R-:W-:-:S07]  /*3380*/  MOV R11, UR9 ;  /* 0x00000009000b7c02 */ /* 0x000fce0008000f00 */
[----:B------:R-:W-:-:S07]  /*3390*/  LEPC R20, `(.L_x_4979) ;  /* 0x000000001014794e */ /* 0x000fce0000000000 */
[----:B-1--45:R-:W-:Y:S05]  /*33a0*/  CALL.ABS.NOINC R2 ;  /* 0x0000000002007343 */ /* 0x032fea0003c00000 */
.L_x_4979:
[----:B------:R-:W-:Y:S01]  /*33b0*/  CS2R R2, SRZ ;  /* 0x0000000000027805 */ /* 0x000fe2000001ff00 */
[----:B------:R-:W-:Y:S06]  /*33c0*/  BRA `(.L_x_4957) ;  /* 0x0000000000447947 */ /* 0x000fec0003800000 */
.L_x_4978:
[----:B0-----:R-:W2:Y:S01]  /*33d0*/  LDG.E.U8 R0, desc[UR36][R22.64] ;  /* 0x0000002416007981 */ /* 0x001ea2000c1e1100 */
        /* <DEDUP_REMOVED lines=9> */
[----:B------:R2:W0:Y:S01]  /*3470*/  @P0 F2F.F64.F32 R2, R0 ;  /* 0x0000000000020310 */ /* 0x0004220000201800 */
[----:B------:R-:W-:Y:S05]  /*3480*/  BRA `(.L_x_4957) ;  /* 0x0000000000147947 */ /* 0x000fea0003800000 */
.L_x_4977:
[----:B0-----:R-:W2:Y:S02]  /*3490*/  LDG.E.64 R2, desc[UR36][R22.64] ;  /* 0x0000002416027981 */ /* 0x001ea4000c1e1b00 */
[----:B--2---:R-:W0:Y:S01]  /*34a0*/  I2F.F64.U64 R2, R2 ;  /* 0x0000000200027312 */ /* 0x004e220000301800 */
[----:B------:R-:W-:Y:S05]  /*34b0*/  BRA `(.L_x_4957) ;  /* 0x0000000000087947 */ /* 0x000fea0003800000 */
.L_x_4976:
[----:B0-----:R-:W2:Y:S02]  /*34c0*/  LDG.E R2, desc[UR36][R22.64] ;  /* 0x0000002416027981 */ /* 0x001ea4000c1e1900 */
[----:B--2---:R-:W0:Y:S02]  /*34d0*/  I2F.F64.U32 R2, R2 ;  /* 0x0000000200027312 */ /* 0x004e240000201800 */
.L_x_4957:
[----:B------:R-:W-:Y:S05]  /*34e0*/  BSYNC.RECONVERGENT B6 ;  /* 0x0000000000067941 */ /* 0x000fea0003800200 */
.L_x_4951:
[----:B------:R-:W0:Y:S02]  /*34f0*/  LDCU.64 UR6, c[0x0][0x5e8] ;  /* 0x0000bd00ff0677ac */ /* 0x000e240008000a00 */
[----:B012345:R-:W-:Y:S01]  /*3500*/  DSETP.MIN.AND P1, P2, R2, R16, PT ;  /* 0x000000100200722a */ /* 0x03ffe20003a20000 */
[----:B------:R-:W-:Y:S01]  /*3510*/  IMAD.MOV.U32 R5, RZ, RZ, R16 ;  /* 0x000000ffff057224 */ /* 0x000fe200078e0010 */
[----:B------:R-:W-:Y:S01]  /*3520*/  MOV R0, R2 ;  /* 0x0000000200007202 */ /* 0x000fe20000000f00 */
[----:B------:R-:W-:-:S03]  /*3530*/  UPRMT UR4, UR43, 0x9910, URZ ;  /* 0x000099102b047896 */ /* 0x000fc600080000ff */
[----:B------:R-:W-:Y:S01]  /*3540*/  SEL R4, R0, R5, P1 ;  /* 0x0000000500047207 */ /* 0x000fe20000800000 */
[----:B------:R-:W-:Y:S01]  /*3550*/  UISETP.GT.AND UP0, UPT, UR4, 0x9, UPT ;  /* 0x000000090400788c */ /* 0x000fe2000bf04270 */
[----:B------:R-:W-:-:S06]  /*3560*/  FSEL R5, R3, R17, P1 ;  /* 0x0000001103057208 */ /* 0x000fcc0000800000 */
[----:B------:R-:W-:Y:S02]  /*3570*/  @P2 LOP3.LUT R5, R17, 0x80000, RZ, 0xfc, !PT ;  /* 0x0008000011052812 */ /* 0x000fe400078efcff */
[----:B------:R-:W-:-:S05]  /*3580*/  IADD3 R2, P0, PT, R18, UR6, RZ ;  /* 0x0000000612027c10 */ /* 0x000fca000ff1e0ff */
        /* <DEDUP_REMOVED lines=13> */
.L_x_4983:
[----:B------:R-:W0:Y:S02]  /*3660*/  F2I.S64.F64.TRUNC R4, R4 ;  /* 0x0000000400047311 */ /* 0x000e24000030d900 */
[----:B0-----:R-:W-:-:S05]  /*3670*/  MOV R7, R4 ;  /* 0x0000000400077202 */ /* 0x001fca0000000f00 */
[----:B------:R0:W-:Y:S01]  /*3680*/  STG.E.U8 desc[UR36][R2.64], R7 ;  /* 0x0000000702007986 */ /* 0x0001e2000c101124 */
[----:B------:R-:W-:Y:S05]  /*3690*/  BRA `(.L_x_4985) ;  /* 0x0000000c00e47947 */ /* 0x000fea0003800000 */
.L_x_4982:
        /* <DEDUP_REMOVED lines=9> */
.L_x_4987:
[----:B------:R-:W0:Y:S02]  /*3730*/  F2I.F64.TRUNC R5, R4 ;  /* 0x0000000400057311 */ /* 0x000e24000030d100 */
[----:B0-----:R0:W-:Y:S01]  /*3740*/  STG.E desc[UR36][R2.64], R5 ;  /* 0x0000000502007986 */ /* 0x0011e2000c101924 */
[----:B------:R-:W-:Y:S05]  /*3750*/  BRA `(.L_x_4985) ;  /* 0x0000000c00b47947 */ /* 0x000fea0003800000 */
.L_x_4986:
[----:B------:R-:W0:Y:S02]  /*3760*/  F2I.F64.TRUNC R5, R4 ;  /* 0x0000000400057311 */ /* 0x000e24000030d100 */
[----:B0-----:R0:W-:Y:S01]  /*3770*/  STG.E.U16 desc[UR36][R2.64], R5 ;  /* 0x0000000502007986 */ /* 0x0011e2000c101524 */
[----:B------:R-:W-:Y:S05]  /*3780*/  BRA `(.L_x_4985) ;  /* 0x0000000c00a87947 */ /* 0x000fea0003800000 */
.L_x_4981:
        /* <DEDUP_REMOVED lines=13> */
.L_x_4989:
        /* <DEDUP_REMOVED lines=8> */
.L_x_4988:
        /* <DEDUP_REMOVED lines=14> */
.L_x_4991:
        /* <DEDUP_REMOVED lines=9> */
.L_x_4990:
[----:B------:R4:W-:Y:S01]  /*3a50*/  STG.E.64 desc[UR36][R2.64], R4 ;  /* 0x0000000402007986 */ /* 0x0009e2000c101b24 */
[----:B------:R-:W-:Y:S05]  /*3a60*/  BRA `(.L_x_4985) ;  /* 0x0000000800f07947 */ /* 0x000fea0003800000 */
.L_x_4980:
        /* <DEDUP_REMOVED lines=12> */
.L_x_4994:
[----:B------:R-:W-:-:S05]  /*3b30*/  CS2R R6, SRZ ;  /* 0x0000000000067805 */ /* 0x000fca000001ff00 */
[----:B------:R0:W-:Y:S01]  /*3b40*/  STG.E.128 desc[UR36][R2.64], R4 ;  /* 0x0000000402007986 */ /* 0x0001e2000c101d24 */
[----:B------:R-:W-:Y:S05]  /*3b50*/  BRA `(.L_x_4985) ;  /* 0x0000000800b47947 */ /* 0x000fea0003800000 */
.L_x_4993:
        /* <DEDUP_REMOVED lines=23> */
.L_x_4998:
[----:B------:R-:W-:Y:S05]  /*3cd0*/  BSYNC.RECONVERGENT B0 ;  /* 0x0000000000007941 */ /* 0x000fea0003800200 */
.L_x_4997:
[----:B------:R-:W-:-:S05]  /*3ce0*/  LOP3.LUT R7, R0, 0x80, R7, 0xf8, !PT ;  /* 0x0000008000077812 */ /* 0x000fca00078ef807 */
[----:B------:R0:W-:Y:S01]  /*3cf0*/  STG.E.U8 desc[UR36][R2.64], R7 ;  /* 0x0000000702007986 */ /* 0x0001e2000c101124 */
[----:B------:R-:W-:Y:S05]  /*3d00*/  BRA `(.L_x_4985) ;  /* 0x0000000800487947 */ /* 0x000fea0003800000 */
.L_x_4996:
        /* <DEDUP_REMOVED lines=19> */
.L_x_5000:
[----:B------:R-:W-:Y:S05]  /*3e40*/  BSYNC.RECONVERGENT B0 ;  /* 0x0000000000007941 */ /* 0x000fea0003800200 */
.L_x_4999:
[----:B------:R-:W-:-:S05]  /*3e50*/  LOP3.LUT R7, R0, 0x80, R7, 0xf8, !PT ;  /* 0x0000008000077812 */ /* 0x000fca00078ef807 */
[----:B------:R0:W-:Y:S01]  /*3e60*/  STG.E.U8 desc[UR36][R2.64], R7 ;  /* 0x0000000702007986 */ /* 0x0001e2000c101124 */
[----:B------:R-:W-:Y:S05]  /*3e70*/  BRA `(.L_x_4985) ;  /* 0x0000000400ec7947 */ /* 0x000fea0003800000 */
.L_x_4995:
        /* <DEDUP_REMOVED lines=8> */
.L_x_4992:
        /* <DEDUP_REMOVED lines=11> */
.L_x_5003:
        /* <DEDUP_REMOVED lines=17> */
.L_x_5006:
[----:B------:R-:W-:-:S04]  /*40c0*/  SHF.R.U32.HI R0, RZ, 0x14, R7 ;  /* 0x00000014ff007819 */ /* 0x000fc80000011607 */
[----:B------:R-:W-:-:S04]  /*40d0*/  LOP3.LUT R0, R0, 0x1, RZ, 0xc0, !PT ;  /* 0x0000000100007812 */ /* 0x000fc800078ec0ff */
[----:B------:R-:W-:-:S04]  /*40e0*/  IADD3 R0, PT, PT, R7, 0x487ffff, R0 ;  /* 0x0487ffff07007810 */ /* 0x000fc80007ffe000 */
[----:B------:R-:W-:-:S04]  /*40f0*/  SHF.R.U32.HI R0, RZ, 0x14, R0 ;  /* 0x00000014ff007819 */ /* 0x000fc80000011600 */
[----:B------:R-:W-:-:S07]  /*4100*/  LOP3.LUT R4, R0, 0xff, RZ, 0xc0, !PT ;  /* 0x000000ff00047812 */ /* 0x000fce00078ec0ff */
.L_x_5007:
[----:B------:R-:W-:-:S04]  /*4110*/  SHF.R.U32.HI R5, RZ, 0x18, R7 ;  /* 0x00000018ff057819 */ /* 0x000fc80000011607 */
[----:B------:R-:W-:-:S04]  /*4120*/  LOP3.LUT R4, R4, 0x80, R5, 0xf8, !PT ;  /* 0x0000008004047812 */ /* 0x000fc800078ef805 */
[----:B------:R-:W-:-:S07]  /*4130*/  PRMT R0, R4, 0x7610, R0 ;  /* 0x0000761004007816 */ /* 0x000fce0000000000 */
.L_x_5005:
[----:B------:R-:W-:Y:S05]  /*4140*/  BSYNC.RECONVERGENT B0 ;  /* 0x0000000000007941 */ /* 0x000fea0003800200 */
.L_x_5004:
[----:B------:R0:W-:Y:S01]  /*4150*/  STG.E.U8 desc[UR36][R2.64], R0 ;  /* 0x0000000002007986 */ /* 0x0001e2000c101124 */
[----:B------:R-:W-:Y:S05]  /*4160*/  BRA `(.L_x_4985) ;  /* 0x0000000400307947 */ /* 0x000fea0003800000 */
.L_x_5002:
        /* <DEDUP_REMOVED lines=17> */
.L_x_5010:
[----:B------:R-:W-:-:S04]  /*4280*/  SHF.R.U32.HI R0, RZ, 0x15, R7 ;  /* 0x00000015ff007819 */ /* 0x000fc80000011607 */
[----:B------:R-:W-:-:S04]  /*4290*/  LOP3.LUT R0, R0, 0x1, RZ, 0xc0, !PT ;  /* 0x0000000100007812 */ /* 0x000fc800078ec0ff */
[----:B------:R-:W-:-:S04]  /*42a0*/  IADD3 R0, PT, PT, R7, 0x88fffff, R0 ;  /* 0x088fffff07007810 */ /* 0x000fc80007ffe000 */
[----:B------:R-:W-:-:S04]  /*42b0*/  SHF.R.U32.HI R0, RZ, 0x15, R0 ;  /* 0x00000015ff007819 */ /* 0x000fc80000011600 */
[----:B------:R-:W-:-:S07]  /*42c0*/  LOP3.LUT R4, R0, 0xff, RZ, 0xc0, !PT ;  /* 0x000000ff00047812 */ /* 0x000fce00078ec0ff */
.L_x_5011:
[----:B------:R-:W-:-:S04]  /*42d0*/  SHF.R.U32.HI R5, RZ, 0x18, R7 ;  /* 0x00000018ff057819 */ /* 0x000fc80000011607 */
[----:B------:R-:W-:-:S04]  /*42e0*/  LOP3.LUT R4, R4, 0x80, R5, 0xf8, !PT ;  /* 0x0000008004047812 */ /* 0x000fc800078ef805 */
[----:B------:R-:W-:-:S07]  /*42f0*/  PRMT R0, R4, 0x7610, R0 ;  /* 0x0000761004007816 */ /* 0x000fce0000000000 */
.L_x_5009:
[----:B------:R-:W-:Y:S05]  /*4300*/  BSYNC.RECONVERGENT B0 ;  /* 0x0000000000007941 */ /* 0x000fea0003800200 */
.L_x_5008:
[----:B------:R0:W-:Y:S01]  /*4310*/  STG.E.U8 desc[UR36][R2.64], R0 ;  /* 0x0000000002007986 */ /* 0x0001e2000c101124 */
[----:B------:R-:W-:Y:S05]  /*4320*/  BRA `(.L_x_4985) ;  /* 0x0000000000c07947 */ /* 0x000fea0003800000 */
.L_x_5001:
[----:B------:R-:W-:-:S09]  /*4330*/  UISETP.NE.AND UP0, UPT, UR4, 0x1c, UPT ;  /* 0x0000001c0400788c */ /* 0x000fd2000bf05270 */
[----:B------:R-:W-:Y:S05]  /*4340*/  BRA.U !UP0, `(.L_x_5012) ;  /* 0x0000000108b07547 */ /* 0x000fea000b800000 */
[----:B------:R-:W-:-:S09]  /*4350*/  UISETP.NE.AND UP0, UPT, UR4, 0x1d, UPT ;  /* 0x0000001d0400788c */ /* 0x000fd2000bf05270 */
[----:B------:R-:W-:Y:S05]  /*4360*/  BRA.U !UP0, `(.L_x_5013) ;  /* 0x00000001089c7547 */ /* 0x000fea000b800000 */
[----:B------:R-:W-:-:S09]  /*4370*/  UISETP.NE.AND UP0, UPT, UR4, 0x2c, UPT ;  /* 0x0000002c0400788c */ /* 0x000fd2000bf05270 */
[----:B------:R-:W-:Y:S05]  /*4380*/  BRA.U !UP0, `(.L_x_5014) ;  /* 0x0000000108447547 */ /* 0x000fea000b800000 */
.L_x_4984:
        /* <DEDUP_REMOVED lines=16> */
.L_x_5015:
[----:B------:R-:W-:Y:S05]  /*4490*/  BRA `(.L_x_4985) ;  /* 0x0000000000647947 */ /* 0x000fea0003800000 */
.L_x_5014:
        /* <DEDUP_REMOVED lines=20> */
.L_x_5013:
[----:B------:R-:W0:Y:S02]  /*45e0*/  F2I.U64.F64.TRUNC R4, R4 ;  /* 0x0000000400047311 */ /* 0x000e24000030d800 */
[----:B0-----:R0:W-:Y:S01]  /*45f0*/  STG.E.64 desc[UR36][R2.64], R4 ;  /* 0x0000000402007986 */ /* 0x0011e2000c101b24 */
[----:B------:R-:W-:Y:S05]  /*4600*/  BRA `(.L_x_4985) ;  /* 0x0000000000087947 */ /* 0x000fea0003800000 */
.L_x_5012:
[----:B------:R-:W0:Y:S02]  /*4610*/  F2I.U32.F64.TRUNC R5, R4 ;  /* 0x0000000400057311 */ /* 0x000e24000030d000 */
[----:B0-----:R0:W-:Y:S02]  /*4620*/  STG.E desc[UR36][R2.64], R5 ;  /* 0x0000000502007986 */ /* 0x0011e4000c101924 */
.L_x_4985:
[----:B------:R-:W-:-:S07]  /*4630*/  VIADD R19, R19, 0x80 ;  /* 0x0000008013137836 */ /* 0x000fce0000000000 */
.L_x_4920:
[----:B------:R-:W-:Y:S05]  /*4640*/  BSYNC.RECONVERGENT B7 ;  /* 0x0000000000077941 */ /* 0x000fea0003800200 */
.L_x_4919:
        /* <DEDUP_REMOVED lines=358> */
.L_x_5018:
        /* <DEDUP_REMOVED lines=18> */
.L_x_5023:
[----:B------:R-:W2:Y:S02]  /*5dd0*/  LDG.E.U8 R2, desc[UR36][R2.64] ;  /* 0x0000002402027981 */ /* 0x000ea4000c1e1100 */
[----:B--2---:R0:W1:Y:S01]  /*5de0*/  I2F.F64.U16 R16, R2 ;  /* 0x0000000200107312 */ /* 0x0040620000101800 */
[----:B------:R-:W-:Y:S05]  /*5df0*/  BRA `(.L_x_5025) ;  /* 0x0000000c00607947 */ /* 0x000fea0003800000 */
.L_x_5022:
        /* <DEDUP_REMOVED lines=9> */
.L_x_5027:
[----:B------:R-:W2:Y:S02]  /*5e90*/  LDG.E R2, desc[UR36][R2.64] ;  /* 0x0000002402027981 */ /* 0x000ea4000c1e1900 */
[----:B--2---:R3:W4:Y:S01]  /*5ea0*/  I2F.F64 R16, R2 ;  /* 0x0000000200107312 */ /* 0x0047220000201c00 */
[----:B------:R-:W-:Y:S05]  /*5eb0*/  BRA `(.L_x_5025) ;  /* 0x0000000c00307947 */ /* 0x000fea0003800000 */
.L_x_5026:
[----:B------:R-:W2:Y:S02]  /*5ec0*/  LDG.E.U16 R2, desc[UR36][R2.64] ;  /* 0x0000002402027981 */ /* 0x000ea4000c1e1500 */
[----:B--2---:R0:W1:Y:S01]  /*5ed0*/  I2F.F64.S16 R16, R2 ;  /* 0x0000000200107312 */ /* 0x0040620000101c00 */
[----:B------:R-:W-:Y:S05]  /*5ee0*/  BRA `(.L_x_5025) ;  /* 0x0000000c00247947 */ /* 0x000fea0003800000 */
.L_x_5021:
        /* <DEDUP_REMOVED lines=10> */
.L_x_5029:
[----:B------:R-:W2:Y:S02]  /*5f90*/  LDG.E.U16 R0, desc[UR36][R2.64] ;  /* 0x0000002402007981 */ /* 0x000ea4000c1e1500 */
[----:B--2---:R-:W-:-:S05]  /*5fa0*/  HADD2.F32 R0, -RZ, R0.H0_H0 ;  /* 0x20000000ff007230 */ /* 0x004fca0000004100 */
[----:B------:R-:W-:-:S04]  /*5fb0*/  FMUL.FTZ R0, R0, 1 ;  /* 0x3f80000000007820 */ /* 0x000fc80000410000 */
[----:B------:R0:W1:Y:S01]  /*5fc0*/  F2F.F64.F32 R16, R0 ;  /* 0x0000000000107310 */ /* 0x0000620000201800 */
[----:B------:R-:W-:Y:S05]  /*5fd0*/  BRA `(.L_x_5025) ;  /* 0x0000000800e87947 */ /* 0x000fea0003800000 */
.L_x_5028:
        /* <DEDUP_REMOVED lines=10> */
.L_x_5031:
[----:B------:R-:W2:Y:S02]  /*6080*/  LDG.E.U16 R2, desc[UR36][R2.64] ;  /* 0x0000002402027981 */ /* 0x000ea4000c1e1500 */
[----:B--2---:R-:W-:-:S05]  /*6090*/  HADD2.F32 R0, -RZ, R2.H0_H0 ;  /* 0x20000002ff007230 */ /* 0x004fca0000004100 */
[----:B------:R-:W-:-:S04]  /*60a0*/  FMUL.FTZ R0, R0, 1 ;  /* 0x3f80000000007820 */ /* 0x000fc80000410000 */
[----:B------:R0:W1:Y:S01]  /*60b0*/  F2F.F64.F32 R16, R0 ;  /* 0x0000000000107310 */ /* 0x0000620000201800 */
[----:B------:R-:W-:Y:S05]  /*60c0*/  BRA `(.L_x_5025) ;  /* 0x0000000800ac7947 */ /* 0x000fea0003800000 */
.L_x_5030:
[----:B------:R0:W5:Y:S01]  /*60d0*/  LDG.E.64 R16, desc[UR36][R2.64] ;  /* 0x0000002402107981 */ /* 0x000162000c1e1b00 */
[----:B------:R-:W-:Y:S05]  /*60e0*/  BRA `(.L_x_5025) ;  /* 0x0000000800a47947 */ /* 0x000fea0003800000 */
.L_x_5020:
        /* <DEDUP_REMOVED lines=13> */
.L_x_5034:
[----:B------:R0:W5:Y:S01]  /*61c0*/  LDG.E.64 R16, desc[UR36][R2.64] ;  /* 0x0000002402107981 */ /* 0x000162000c1e1b00 */
[----:B------:R-:W-:Y:S05]  /*61d0*/  BRA `(.L_x_5025) ;  /* 0x0000000800687947 */ /* 0x000fea0003800000 */
.L_x_5033:
        /* <DEDUP_REMOVED lines=23> */
[----:B------:R-:W-:-:S05]  /*6350*/  LOP3.LUT R5, R5, 0x80000000, R0, 0xf8, !PT ;  /* 0x8000000005057812 */ /* 0x000fca00078ef800 */
[----:B------:R-:W-:-:S04]  /*6360*/  FMUL.FTZ R5, R5, 1 ;  /* 0x3f80000005057820 */ /* 0x000fc80000410000 */
[----:B------:R0:W1:Y:S01]  /*6370*/  F2F.F64.F32 R16, R5 ;  /* 0x0000000500107310 */ /* 0x0000620000201800 */
[----:B------:R-:W-:Y:S05]  /*6380*/  BRA `(.L_x_5025) ;  /* 0x0000000400fc7947 */ /* 0x000fea0003800000 */
.L_x_5036:
        /* <DEDUP_REMOVED lines=14> */
.L_x_5035:
[----:B------:R-:W2:Y:S02]  /*6470*/  LDG.E.U16 R0, desc[UR36][R2.64] ;  /* 0x0000002402007981 */ /* 0x000ea4000c1e1500 */
[----:B--2---:R-:W-:-:S05]  /*6480*/  SHF.L.U32 R0, R0, 0x10, RZ ;  /* 0x0000001000007819 */ /* 0x004fca00000006ff */
[----:B------:R-:W-:-:S04]  /*6490*/  FMUL.FTZ R0, R0, 1 ;  /* 0x3f80000000007820 */ /* 0x000fc80000410000 */
[----:B------:R0:W1:Y:S01]  /*64a0*/  F2F.F64.F32 R16, R0 ;  /* 0x0000000000107310 */ /* 0x0000620000201800 */
[----:B------:R-:W-:Y:S05]  /*64b0*/  BRA `(.L_x_5025) ;  /* 0x0000000400b07947 */ /* 0x000fea0003800000 */
.L_x_5032:
        /* <DEDUP_REMOVED lines=11> */
.L_x_5039:
        /* <DEDUP_REMOVED lines=21> */
.L_x_5041:
[----:B------:R-:W-:Y:S05]  /*66c0*/  BSYNC.RECONVERGENT B0 ;  /* 0x0000000000007941 */ /* 0x000fea0003800200 */
.L_x_5040:
[----:B------:R-:W-:Y:S01]  /*66d0*/  IMAD.SHL.U32 R0, R0, 0x100000, RZ ;  /* 0x0010000000007824 */ /* 0x000fe200078e00ff */
[----:B------:R-:W-:-:S04]  /*66e0*/  LEA R2, R2, 0x3b800000, 0x17 ;  /* 0x3b80000002027811 */ /* 0x000fc800078eb8ff */
[----:B------:R-:W-:-:S05]  /*66f0*/  LOP3.LUT R0, R2, R0, R7, 0xfe, !PT ;  /* 0x0000000002007212 */ /* 0x000fca00078efe07 */
[----:B------:R-:W-:-:S04]  /*6700*/  FMUL.FTZ R0, R0, 1 ;  /* 0x3f80000000007820 */ /* 0x000fc80000410000 */
[----:B------:R0:W1:Y:S01]  /*6710*/  F2F.F64.F32 R16, R0 ;  /* 0x0000000000107310 */ /* 0x0000620000201800 */
[----:B------:R-:W-:Y:S05]  /*6720*/  BRA `(.L_x_5025) ;  /* 0x0000000400147947 */ /* 0x000fea0003800000 */
.L_x_5038:
        /* <DEDUP_REMOVED lines=21> */
.L_x_5043:
[----:B------:R-:W-:Y:S05]  /*6880*/  BSYNC.RECONVERGENT B0 ;  /* 0x0000000000007941 */ /* 0x000fea0003800200 */
.L_x_5042:
[----:B------:R-:W-:Y:S01]  /*6890*/  IMAD.SHL.U32 R0, R0, 0x200000, RZ ;  /* 0x0020000000007824 */ /* 0x000fe200078e00ff */
[----:B------:R-:W-:-:S04]  /*68a0*/  LEA R2, R2, 0x37800000, 0x17 ;  /* 0x3780000002027811 */ /* 0x000fc800078eb8ff */
[----:B------:R-:W-:-:S05]  /*68b0*/  LOP3.LUT R0, R2, R0, R7, 0xfe, !PT ;  /* 0x0000000002007212 */ /* 0x000fca00078efe07 */
[----:B------:R-:W-:-:S04]  /*68c0*/  FMUL.FTZ R0, R0, 1 ;  /* 0x3f80000000007820 */ /* 0x000fc80000410000 */
[----:B------:R0:W1:Y:S01]  /*68d0*/  F2F.F64.F32 R16, R0 ;  /* 0x0000000000107310 */ /* 0x0000620000201800 */
[----:B------:R-:W-:Y:S05]  /*68e0*/  BRA `(.L_x_5025) ;  /* 0x0000000000a47947 */ /* 0x000fea0003800000 */
.L_x_5037:
        /* <DEDUP_REMOVED lines=18> */
.L_x_5024:
        /* <DEDUP_REMOVED lines=16> */
.L_x_5046:
[----:B------:R-:W-:Y:S01]  /*6b10*/  CS2R R16, SRZ ;  /* 0x0000000000107805 */ /* 0x000fe2000001ff00 */
[----:B------:R-:W-:Y:S06]  /*6b20*/  BRA `(.L_x_5025) ;  /* 0x0000000000147947 */ /* 0x000fec0003800000 */
.L_x_5045:
[----:B------:R-:W2:Y:S02]  /*6b30*/  LDG.E.64 R16, desc[UR36][R2.64] ;  /* 0x0000002402107981 */ /* 0x000ea4000c1e1b00 */
[----:B--2---:R-:W0:Y:S01]  /*6b40*/  I2F.F64.U64 R16, R16 ;  /* 0x0000001000107312 */ /* 0x004e220000301800 */
[----:B------:R-:W-:Y:S05]  /*6b50*/  BRA `(.L_x_5025) ;  /* 0x0000000000087947 */ /* 0x000fea0003800000 */
.L_x_5044:
[----:B------:R-:W2:Y:S02]  /*6b60*/  LDG.E R2, desc[UR36][R2.64] ;  /* 0x0000002402027981 */ /* 0x000ea4000c1e1900 */
[----:B--2---:R0:W1:Y:S02]  /*6b70*/  I2F.F64.U32 R16, R2 ;  /* 0x0000000200107312 */ /* 0x0040640000201800 */
.L_x_5025:
[----:B------:R-:W-:Y:S05]  /*6b80*/  BSYNC.RECONVERGENT B6 ;  /* 0x0000000000067941 */ /* 0x000fea0003800200 */
.L_x_5019:
[----:B------:R-:W3:Y:S01]  /*6b90*/  LDCU.64 UR6, c[0x0][0x5f8] ;  /* 0x0000bf00ff0677ac */ /* 0x000ee20008000a00 */
[----:B------:R-:W-:Y:S01]  /*6ba0*/  BSSY.RECONVERGENT B6, `(.L_x_5047) ;  /* 0x00000ec000067945 */ /* 0x000fe20003800200 */
[----:B------:R-:W-:-:S04]  /*6bb0*/  UPRMT UR4, UR42, 0x9910, URZ ;  /* 0x000099102a047896 */ /* 0x000fc800080000ff */
[----:B------:R-:W-:Y:S01]  /*6bc0*/  UISETP.GT.AND UP0, UPT, UR4, 0x9, UPT ;  /* 0x000000090400788c */ /* 0x000fe2000bf04270 */
[----:B---3--:R-:W-:-:S05]  /*6bd0*/  IADD3 R22, P0, PT, R22, UR6, RZ ;  /* 0x0000000616167c10 */ /* 0x008fca000ff1e0ff */
        /* <DEDUP_REMOVED lines=10> */
[----:B0-----:R-:W3:Y:S02]  /*6c80*/  LDG.E.S8 R2, desc[UR36][R22.64] ;  /* 0x0000002416027981 */ /* 0x001ee4000c1e1300 */
[----:B---3--:R-:W0:Y:S01]  /*6c90*/  I2F.F64.S16 R2, R2 ;  /* 0x0000000200027312 */ /* 0x008e220000101c00 */
[----:B------:R-:W-:Y:S05]  /*6ca0*/  BRA `(.L_x_5053) ;  /* 0x0000000c006c7947 */ /* 0x000fea0003800000 */
.L_x_5051:
[----:B0-----:R-:W3:Y:S02]  /*6cb0*/  LDG.E.U8 R2, desc[UR36][R22.64] ;  /* 0x0000002416027981 */ /* 0x001ee4000c1e1100 */
[----:B---3--:R-:W0:Y:S01]  /*6cc0*/  I2F.F64.U16 R2, R2 ;  /* 0x0000000200027312 */ /* 0x008e220000101800 */
[----:B------:R-:W-:Y:S05]  /*6cd0*/  BRA `(.L_x_5053) ;  /* 0x0000000c00607947 */ /* 0x000fea0003800000 */
.L_x_5050:
[----:B------:R-:W-:-:S09]  /*6ce0*/  UISETP.NE.AND UP0, UPT, UR4, 0x2, UPT ;  /* 0x000000020400788c */ /* 0x000fd2000bf05270 */
[----:B------:R-:W-:Y:S05]  /*6cf0*/  BRA.U !UP0, `(.L_x_5054) ;  /* 0x0000000108287547 */ /* 0x000fea000b800000 */
[----:B------:R-:W-:-:S09]  /*6d00*/  UISETP.NE.AND UP0, UPT, UR4, 0x3, UPT ;  /* 0x000000030400788c */ /* 0x000fd2000bf05270 */
[----:B------:R-:W-:Y:S05]  /*6d10*/  BRA.U !UP0, `(.L_x_5055) ;  /* 0x0000000108147547 */ /* 0x000fea000b800000 */
[----:B------:R-:W-:-:S09]  /*6d20*/  UISETP.NE.AND UP0, UPT, UR4, 0x4, UPT ;  /* 0x000000040400788c */ /* 0x000fd2000bf05270 */
[----:B------:R-:W-:Y:S05]  /*6d30*/  BRA.U UP0, `(.L_x_5052) ;  /* 0x0000000900ec7547 */ /* 0x000fea000b800000 */
[----:B0-----:R-:W3:Y:S02]  /*6d40*/  LDG.E.64 R2, desc[UR36][R22.64] ;  /* 0x0000002416027981 */ /* 0x001ee4000c1e1b00 */
[----:B---3--:R-:W0:Y:S01]  /*6d50*/  I2F.F64.S64 R2, R2 ;  /* 0x0000000200027312 */ /* 0x008e220000301c00 */
[----:B------:R-:W-:Y:S05]  /*6d60*/  BRA `(.L_x_5053) ;  /* 0x0000000c003c7947 */ /* 0x000fea0003800000 */
.L_x_5055:
[----:B0-----:R-:W3:Y:S02]  /*6d70*/  LDG.E R2, desc[UR36][R22.64] ;  /* 0x0000002416027981 */ /* 0x001ee4000c1e1900 */
[----:B---3--:R-:W0:Y:S01]  /*6d80*/  I2F.F64 R2, R2 ;  /* 0x0000000200027312 */ /* 0x008e220000201c00 */
[----:B------:R-:W-:Y:S05]  /*6d90*/  BRA `(.L_x_5053) ;  /* 0x0000000c00307947 */ /* 0x000fea0003800000 */
.L_x_5054:
[----:B0-----:R-:W3:Y:S02]  /*6da0*/  LDG.E.U16 R2, desc[UR36][R22.64] ;  /* 0x0000002416027981 */ /* 0x001ee4000c1e1500 */
[----:B---3--:R-:W0:Y:S01]  /*6db0*/  I2F.F64.S16 R2, R2 ;  /* 0x0000000200027312 */ /* 0x008e220000101c00 */
[----:B------:R-:W-:Y:S05]  /*6dc0*/  BRA `(.L_x_5053) ;  /* 0x0000000c00247947 */ /* 0x000fea0003800000 */
.L_x_5049:
[----:B------:R-:W-:-:S09]  /*6dd0*/  UISETP.GT.AND UP0, UPT, UR4, 0x6, UPT ;  /* 0x000000060400788c */ /* 0x000fd2000bf04270 */
[----:B------:R-:W-:Y:S05]  /*6de0*/  BRA.U UP0, `(.L_x_5056) ;  /* 0x0000000100347547 */ /* 0x000fea000b800000 */
[----:B------:R-:W-:-:S09]  /*6df0*/  UISETP.NE.AND UP0, UPT, UR4, 0x5, UPT ;  /* 0x000000050400788c */ /* 0x000fd2000bf05270 */
[----:B------:R-:W-:Y:S05]  /*6e00*/  BRA.U !UP0, `(.L_x_5057) ;  /* 0x0000000108187547 */ /* 0x000fea000b800000 */
[----:B------:R-:W-:-:S09]  /*6e10*/  UISETP.NE.AND UP0, UPT, UR4, 0x6, UPT ;  /* 0x000000060400788c */ /* 0x000fd2000bf05270 */
[----:B------:R-:W-:Y:S05]  /*6e20*/  BRA.U UP0, `(.L_x_5052) ;  /* 0x0000000900b07547 */ /* 0x000fea000b800000 */
[----:B0-----:R-:W3:Y:S02]  /*6e30*/  LDG.E R2, desc[UR36][R22.64] ;  /* 0x0000002416027981 */ /* 0x001ee4000c1e1900 */
[----:B---3--:R-:W-:-:S06]  /*6e40*/  FMUL.FTZ R2, R2, 1 ;  /* 0x3f80000002027820 */ /* 0x008fcc0000410000 */
[----:B------:R-:W0:Y:S01]  /*6e50*/  F2F.F64.F32 R2, R2 ;  /* 0x0000000200027310 */ /* 0x000e220000201800 */
[----:B------:R-:W-:Y:S05]  /*6e60*/  BRA `(.L_x_5053) ;  /* 0x0000000800fc7947 */ /* 0x000fea0003800000 */
.L_x_5057:
[----:B0-----:R-:W3:Y:S02]  /*6e70*/  LDG.E.U16 R0, desc[UR36][R22.64] ;  /* 0x0000002416007981 */ /* 0x001ee4000c1e1500 */
[----:B---3--:R-:W-:-:S05]  /*6e80*/  HADD2.F32 R0, -RZ, R0.H0_H0 ;  /* 0x20000000ff007230 */ /* 0x008fca0000004100 */
[----:B------:R-:W-:-:S04]  /*6e90*/  FMUL.FTZ R0, R0, 1 ;  /* 0x3f80000000007820 */ /* 0x000fc80000410000 */
[----:B------:R0:W3:Y:S01]  /*6ea0*/  F2F.F64.F32 R2, R0 ;  /* 0x0000000000027310 */ /* 0x0000e20000201800 */
[----:B------:R-:W-:Y:S05]  /*6eb0*/  BRA `(.L_x_5053) ;  /* 0x0000000800e87947 */ /* 0x000fea0003800000 */
.L_x_5056:
        /* <DEDUP_REMOVED lines=10> */
.L_x_5059:
[----:B------:R-:W0:Y:S02]  /*6f60*/  LDG.E.U16 R22, desc[UR36][R22.64] ;  /* 0x0000002416167981 */ /* 0x000e24000c1e1500 */
[----:B0-----:R-:W-:-:S05]  /*6f70*/  HADD2.F32 R0, -RZ, R22.H0_H0 ;  /* 0x20000016ff007230 */ /* 0x001fca0000004100 */
[----:B------:R-:W-:-:S04]  /*6f80*/  FMUL.FTZ R0, R0, 1 ;  /* 0x3f80000000007820 */ /* 0x000fc80000410000 */
[----:B------:R0:W3:Y:S01]  /*6f90*/  F2F.F64.F32 R2, R0 ;  /* 0x0000000000027310 */ /* 0x0000e20000201800 */
[----:B------:R-:W-:Y:S05]  /*6fa0*/  BRA `(.L_x_5053) ;  /* 0x0000000800ac7947 */ /* 0x000fea0003800000 */
.L_x_5058:
[----:B0-----:R0:W5:Y:S01]  /*6fb0*/  LDG.E.64 R2, desc[UR36][R22.64] ;  /* 0x0000002416027981 */ /* 0x001162000c1e1b00 */
[----:B------:R-:W-:Y:S05]  /*6fc0*/  BRA `(.L_x_5053) ;  /* 0x0000000800a47947 */ /* 0x000fea0003800000 */
.L_x_5048:
        /* <DEDUP_REMOVED lines=9> */
[----:B0-----:R-:W-:Y:S01]  /*7060*/  IMAD.MOV.U32 R2, RZ, RZ, RZ ;  /* 0x000000ffff027224 */ /* 0x001fe200078e00ff */
[----:B---3--:R-:W-:-:S04]  /*7070*/  ISETP.NE.AND P0, PT, R22, RZ, PT ;  /* 0x000000ff1600720c */ /* 0x008fc80003f05270 */
[----:B------:R-:W-:Y:S01]  /*7080*/  FSEL R3, RZ, 1.875, !P0 ;  /* 0x3ff00000ff037808 */ /* 0x000fe20004000000 */
[----:B------:R-:W-:Y:S08]  /*7090*/  BRA `(.L_x_5053) ;  /* 0x0000000800707947 */ /* 0x000ff00003800000 */
.L_x_5062:
[----:B0-----:R0:W5:Y:S01]  /*70a0*/  LDG.E.64 R2, desc[UR36][R22.64] ;  /* 0x0000002416027981 */ /* 0x001162000c1e1b00 */
[----:B------:R-:W-:Y:S05]  /*70b0*/  BRA `(.L_x_5053) ;  /* 0x0000000800687947 */ /* 0x000fea0003800000 */
.L_x_5061:
[----:B------:R-:W-:-:S09]  /*70c0*/  UISETP.NE.AND UP0, UPT, UR4, 0xf, UPT ;  /* 0x0000000f0400788c */ /* 0x000fd2000bf05270 */
[----:B------:R-:W-:Y:S05]  /*70d0*/  BRA.U !UP0, `(.L_x_5063) ;  /* 0x00000001089c7547 */ /* 0x000fea000b800000 */
[----:B------:R-:W-:-:S09]  /*70e0*/  UISETP.NE.AND UP0, UPT, UR4, 0x17, UPT ;  /* 0x000000170400788c */ /* 0x000fd2000bf05270 */
[----:B------:R-:W-:Y:S05]  /*70f0*/  BRA.U !UP0, `(.L_x_5064) ;  /* 0x00000001085c7547 */ /* 0x000fea000b800000 */
[----:B------:R-:W-:-:S09]  /*7100*/  UISETP.NE.AND UP0, UPT, UR4, 0x18, UPT ;  /* 0x000000180400788c */ /* 0x000fd2000bf05270 */
[----:B------:R-:W-:Y:S05]  /*7110*/  BRA.U UP0, `(.L_x_5052) ;  /* 0x0000000500f47547 */ /* 0x000fea000b800000 */
[----:B0-----:R-:W3:Y:S01]  /*7120*/  LDG.E.U8 R0, desc[UR36][R22.64] ;  /* 0x0000002416007981 */ /* 0x001ee2000c1e1100 */
[----:B------:R-:W-:Y:S01]  /*7130*/  IMAD.MOV.U32 R4, RZ, RZ, 0x1f ;  /* 0x0000001fff047424 */ /* 0x000fe200078e00ff */
[----:B---3--:R-:W-:-:S04]  /*7140*/  SHF.L.U32 R0, R0, 0x18, RZ ;  /* 0x0000001800007819 */ /* 0x008fc800000006ff */
        /* <DEDUP_REMOVED lines=18> */
.L_x_5064:
[----:B0-----:R-:W3:Y:S02]  /*7270*/  LDG.E.U8 R3, desc[UR36][R22.64] ;  /* 0x0000002416037981 */ /* 0x001ee4000c1e1100 */
[C---:B---3--:R-:W-:Y:S02]  /*7280*/  IMAD.SHL.U32 R0, R3.reuse, 0x2000000, RZ ;  /* 0x0200000003007824 */ /* 0x048fe400078e00ff */
        /* <DEDUP_REMOVED lines=10> */
[----:B------:R0:W3:Y:S01]  /*7330*/  F2F.F64.F32 R2, R0 ;  /* 0x0000000000027310 */ /* 0x0000e20000201800 */
[----:B------:R-:W-:Y:S05]  /*7340*/  BRA `(.L_x_5053) ;  /* 0x0000000400c47947 */ /* 0x000fea0003800000 */
.L_x_5063:
[----:B0-----:R-:W3:Y:S02]  /*7350*/  LDG.E.U16 R0, desc[UR36][R22.64] ;  /* 0x0000002416007981 */ /* 0x001ee4000c1e1500 */
[----:B---3--:R-:W-:-:S05]  /*7360*/  SHF.L.U32 R0, R0, 0x10, RZ ;  /* 0x0000001000007819 */ /* 0x008fca00000006ff */
[----:B------:R-:W-:-:S04]  /*7370*/  FMUL.FTZ R0, R0, 1 ;  /* 0x3f80000000007820 */ /* 0x000fc80000410000 */
[----:B------:R0:W3:Y:S01]  /*7380*/  F2F.F64.F32 R2, R0 ;  /* 0x0000000000027310 */ /* 0x0000e20000201800 */
[----:B------:R-:W-:Y:S05]  /*7390*/  BRA `(.L_x_5053) ;  /* 0x0000000400b07947 */ /* 0x000fea0003800000 */
.L_x_5060:
        /* <DEDUP_REMOVED lines=8> */
[----:B0-----:R-:W3:Y:S02]  /*7420*/  LDG.E.U16 R2, desc[UR36][R22.64] ;  /* 0x0000002416027981 */ /* 0x001ee4000c1e1500 */
[----:B---3--:R-:W0:Y:S01]  /*7430*/  I2F.F64.U16 R2, R2 ;  /* 0x0000000200027312 */ /* 0x008e220000101800 */
[----:B------:R-:W-:Y:S05]  /*7440*/  BRA `(.L_x_5053) ;  /* 0x0000000400847947 */ /* 0x000fea0003800000 */
.L_x_5067:
[----:B------:R-:W3:Y:S01]  /*7450*/  LDG.E.U8 R22, desc[UR36][R22.64] ;  /* 0x0000002416167981 */ /* 0x000ee2000c1e1100 */
[----:B0-----:R-:W-:Y:S02]  /*7460*/  CS2R R2, SRZ ;  /* 0x0000000000027805 */ /* 0x001fe4000001ff00 */
        /* <DEDUP_REMOVED lines=19> */
.L_x_5069:
[----:B------:R-:W-:Y:S05]  /*75a0*/  BSYNC.RECONVERGENT B0 ;  /* 0x0000000000007941 */ /* 0x000fea0003800200 */
.L_x_5068:
[----:B------:R-:W-:Y:S01]  /*75b0*/  IMAD.SHL.U32 R0, R0, 0x100000, RZ ;  /* 0x0010000000007824 */ /* 0x000fe200078e00ff */
[----:B------:R-:W-:-:S04]  /*75c0*/  LEA R2, R2, 0x3b800000, 0x17 ;  /* 0x3b80000002027811 */ /* 0x000fc800078eb8ff */
[----:B------:R-:W-:-:S05]  /*75d0*/  LOP3.LUT R0, R2, R0, R7, 0xfe, !PT ;  /* 0x0000000002007212 */ /* 0x000fca00078efe07 */
[----:B------:R-:W-:-:S04]  /*75e0*/  FMUL.FTZ R0, R0, 1 ;  /* 0x3f80000000007820 */ /* 0x000fc80000410000 */
[----:B------:R0:W3:Y:S01]  /*75f0*/  F2F.F64.F32 R2, R0 ;  /* 0x0000000000027310 */ /* 0x0000e20000201800 */
[----:B------:R-:W-:Y:S05]  /*7600*/  BRA `(.L_x_5053) ;  /* 0x0000000400147947 */ /* 0x000fea0003800000 */
.L_x_5066:
[----:B------:R-:W3:Y:S01]  /*7610*/  LDG.E.U8 R22, desc[UR36][R22.64] ;  /* 0x0000002416167981 */ /* 0x000ee2000c1e1100 */
[----:B0-----:R-:W-:Y:S02]  /*7620*/  CS2R R2, SRZ ;  /* 0x0000000000027805 */ /* 0x001fe4000001ff00 */
[----:B---3--:R-:W-:-:S13]  /*7630*/  ISETP.NE.AND P0, PT, R22, RZ, PT ;  /* 0x000000ff1600720c */ /* 0x008fda0003f05270 */
        /* <DEDUP_REMOVED lines=18> */
.L_x_5071:
[----:B------:R-:W-:Y:S05]  /*7760*/  BSYNC.RECONVERGENT B0 ;  /* 0x0000000000007941 */ /* 0x000fea0003800200 */
.L_x_5070:
[----:B------:R-:W-:Y:S01]  /*7770*/  IMAD.SHL.U32 R0, R0, 0x200000, RZ ;  /* 0x0020000000007824 */ /* 0x000fe200078e00ff */
[----:B------:R-:W-:-:S04]  /*7780*/  LEA R2, R2, 0x37800000, 0x17 ;  /* 0x3780000002027811 */ /* 0x000fc800078eb8ff */
[----:B------:R-:W-:-:S05]  /*7790*/  LOP3.LUT R0, R2, R0, R7, 0xfe, !PT ;  /* 0x0000000002007212 */ /* 0x000fca00078efe07 */
[----:B------:R-:W-:-:S04]  /*77a0*/  FMUL.FTZ R0, R0, 1 ;  /* 0x3f80000000007820 */ /* 0x000fc80000410000 */
[----:B------:R0:W3:Y:S01]  /*77b0*/  F2F.F64.F32 R2, R0 ;  /* 0x0000000000027310 */ /* 0x0000e20000201800 */
[----:B------:R-:W-:Y:S05]  /*77c0*/  BRA `(.L_x_5053) ;  /* 0x0000000000a47947 */ /* 0x000fea0003800000 */
.L_x_5065:
[----:B------:R-:W-:-:S09]  /*77d0*/  UISETP.NE.AND UP0, UPT, UR4, 0x1c, UPT ;  /* 0x0000001c0400788c */ /* 0x000fd2000bf05270 */
[----:B------:R-:W-:Y:S05]  /*77e0*/  BRA.U !UP0, `(.L_x_5072) ;  /* 0x0000000108947547 */ /* 0x000fea000b800000 */
[----:B------:R-:W-:-:S09]  /*77f0*/  UISETP.NE.AND UP0, UPT, UR4, 0x1d, UPT ;  /* 0x0000001d0400788c */ /* 0x000fd2000bf05270 */
[----:B------:R-:W-:Y:S05]  /*7800*/  BRA.U !UP0, `(.L_x_5073) ;  /* 0x0000000108807547 */ /* 0x000fea000b800000 */
[----:B------:R-:W-:-:S09]  /*7810*/  UISETP.NE.AND UP0, UPT, UR4, 0x2c, UPT ;  /* 0x0000002c0400788c */ /* 0x000fd2000bf05270 */
[----:B------:R-:W-:Y:S05]  /*7820*/  BRA.U UP0, `(.L_x_5052) ;  /* 0x0000000100307547 */ /* 0x000fea000b800000 */
[----:B0-----:R-:W3:Y:S01]  /*7830*/  LDG.E.U8 R0, desc[UR36][R22.64] ;  /* 0x0000002416007981 */ /* 0x001ee2000c1e1100 */
[----:B------:R-:W-:Y:S02]  /*7840*/  HFMA2 R3, -RZ, RZ, 0.5, 0 ;  /* 0x38000000ff037431 */ /* 0x000fe400000001ff */
[----:B------:R-:W-:Y:S01]  /*7850*/  IMAD.MOV.U32 R2, RZ, RZ, 0x0 ;  /* 0x00000000ff027424 */ /* 0x000fe200078e00ff */
[----:B---3--:R-:W-:-:S13]  /*7860*/  ISETP.NE.AND P0, PT, R0, RZ, PT ;  /* 0x000000ff0000720c */ /* 0x008fda0003f05270 */
        /* <DEDUP_REMOVED lines=8> */
.L_x_5052:
[----:B0-----:R-:W-:Y:S01]  /*78f0*/  MOV R2, 0x0 ;  /* 0x0000000000027802 */ /* 0x001fe20000000f00 */
[----:B------:R-:W0:Y:S01]  /*7900*/  LDCU.64 UR4, c[0x4][0x188] ;  /* 0x01003100ff0477ac */ /* 0x000e220008000a00 */
[----:B------:R-:W-:Y:S02]  /*7910*/  HFMA2 R12, -RZ, RZ, 0, 5.9604644775390625e-08 ;  /* 0x00000001ff0c7431 */ /* 0x000fe400000001ff */
[----:B------:R-:W-:Y:S01]  /*7920*/  IMAD.MOV.U32 R8, RZ, RZ, 0x4e ;  /* 0x0000004eff087424 */ /* 0x000fe200078e00ff */
[----:B------:R-:W3:Y:S01]  /*7930*/  LDCU.64 UR6, c[0x4][0x190] ;  /* 0x01003200ff0677ac */ /* 0x000ee20008000a00 */
[----:B------:R-:W1:Y:S01]  /*7940*/  LDC.64 R2, c[0x4][R2] ;  /* 0x0100000002027b82 */ /* 0x000e620000000a00 */
[----:B------:R-:W-:Y:S01]  /*7950*/  IMAD.MOV.U32 R13, RZ, RZ, RZ ;  /* 0x000000ffff0d7224 */ /* 0x000fe200078e00ff */
[----:B------:R-:W2:Y:S01]  /*7960*/  LDCU.64 UR8, c[0x4][0x68] ;  /* 0x01000d00ff0877ac */ /* 0x000ea20008000a00 */
[----:B0-----:R-:W-:Y:S02]  /*7970*/  IMAD.U32 R4, RZ, RZ, UR4 ;  /* 0x00000004ff047e24 */ /* 0x001fe4000f8e00ff */
[----:B------:R-:W-:Y:S01]  /*7980*/  IMAD.U32 R5, RZ, RZ, UR5 ;  /* 0x00000005ff057e24 */ /* 0x000fe2000f8e00ff */
[----:B---3--:R-:W-:Y:S01]  /*7990*/  MOV R6, UR6 ;  /* 0x0000000600067c02 */ /* 0x008fe20008000f00 */
[----:B------:R-:W-:-:S02]  /*79a0*/  IMAD.U32 R7, RZ, RZ, UR7 ;  /* 0x00000007ff077e24 */ /* 0x000fc4000f8e00ff */
[----:B--2---:R-:W-:Y:S01]  /*79b0*/  IMAD.U32 R10, RZ, RZ, UR8 ;  /* 0x00000008ff0a7e24 */ /* 0x004fe2000f8e00ff */
[----:B------:R-:W-:-:S07]  /*79c0*/  MOV R11, UR9 ;  /* 0x00000009000b7c02 */ /* 0x000fce0008000f00 */
[----:B------:R-:W-:-:S07]  /*79d0*/  LEPC R20, `(.L_x_5074) ;  /* 0x000000001014794e */ /* 0x000fce0000000000 */
[----:B-1--45:R-:W-:Y:S05]  /*79e0*/  CALL.ABS.NOINC R2 ;  /* 0x0000000002007343 */ /* 0x032fea0003c00000 */
.L_x_5074:
[----:B------:R-:W-:Y:S01]  /*79f0*/  CS2R R2, SRZ ;  /* 0x0000000000027805 */ /* 0x000fe2000001ff00 */
[----:B------:R-:W-:Y:S06]  /*7a00*/  BRA `(.L_x_5053) ;  /* 0x0000000000147947 */ /* 0x000fec0003800000 */
.L_x_5073:
[----:B0-----:R-:W3:Y:S02]  /*7a10*/  LDG.E.64 R2, desc[UR36][R22.64] ;  /* 0x0000002416027981 */ /* 0x001ee4000c1e1b00 */
[----:B---3--:R-:W0:Y:S01]  /*7a20*/  I2F.F64.U64 R2, R2 ;  /* 0x0000000200027312 */ /* 0x008e220000301800 */
[----:B------:R-:W-:Y:S05]  /*7a30*/  BRA `(.L_x_5053) ;  /* 0x0000000000087947 */ /* 0x000fea0003800000 */
.L_x_5072:
[----:B0-----:R-:W3:Y:S02]  /*7a40*/  LDG.E R2, desc[UR36][R22.64] ;  /* 0x0000002416027981 */ /* 0x001ee4000c1e1900 */
[----:B---3--:R-:W0:Y:S02]  /*7a50*/  I2F.F64.U32 R2, R2 ;  /* 0x0000000200027312 */ /* 0x008e240000201800 */
.L_x_5053:
[----:B------:R-:W-:Y:S05]  /*7a60*/  BSYNC.RECONVERGENT B6 ;  /* 0x0000000000067941 */ /* 0x000fea0003800200 */
.L_x_5047:
        /* <DEDUP_REMOVED lines=9> */
[----:B------:R-:W-:-:S04]  /*7b00*/  IADD3 R2, P0, PT, R18, UR6, RZ ;  /* 0x0000000612027c10 */ /* 0x000fc8000ff1e0ff */
        /* <DEDUP_REMOVED lines=13> */
.L_x_5078:
[----:B------:R-:W0:Y:S02]  /*7be0*/  F2I.S64.F64.TRUNC R4, R4 ;  /* 0x0000000400047311 */ /* 0x000e24000030d900 */
[----:B0-----:R-:W-:-:S05]  /*7bf0*/  IMAD.MOV.U32 R7, RZ, RZ, R4 ;  /* 0x000000ffff077224 */ /* 0x001fca00078e0004 */
[----:B------:R0:W-:Y:S01]  /*7c00*/  STG.E.U8 desc[UR36][R2.64], R7 ;  /* 0x0000000702007986 */ /* 0x0001e2000c101124 */
[----:B------:R-:W-:Y:S05]  /*7c10*/  BRA `(.L_x_5080) ;  /* 0x0000000c00e07947 */ /* 0x000fea0003800000 */
.L_x_5077:
        /* <DEDUP_REMOVED lines=9> */
.L_x_5082:
[----:B------:R-:W0:Y:S02]  /*7cb0*/  F2I.F64.TRUNC R5, R4 ;  /* 0x0000000400057311 */ /* 0x000e24000030d100 */
[----:B0-----:R0:W-:Y:S01]  /*7cc0*/  STG.E desc[UR36][R2.64], R5 ;  /* 0x0000000502007986 */ /* 0x0011e2000c101924 */
[----:B------:R-:W-:Y:S05]  /*7cd0*/  BRA `(.L_x_5080) ;  /* 0x0000000c00b07947 */ /* 0x000fea0003800000 */
.L_x_5081:
[----:B------:R-:W0:Y:S02]  /*7ce0*/  F2I.F64.TRUNC R5, R4 ;  /* 0x0000000400057311 */ /* 0x000e24000030d100 */
[----:B0-----:R0:W-:Y:S01]  /*7cf0*/  STG.E.U16 desc[UR36][R2.64], R5 ;  /* 0x0000000502007986 */ /* 0x0011e2000c101524 */
[----:B------:R-:W-:Y:S05]  /*7d00*/  BRA `(.L_x_5080) ;  /* 0x0000000c00a47947 */ /* 0x000fea0003800000 */
.L_x_5076:
        /* <DEDUP_REMOVED lines=13> */
.L_x_5084:
        /* <DEDUP_REMOVED lines=8> */
.L_x_5083:
        /* <DEDUP_REMOVED lines=14> */
.L_x_5086:
        /* <DEDUP_REMOVED lines=9> */
.L_x_5085:
[----:B------:R0:W-:Y:S01]  /*7fd0*/  STG.E.64 desc[UR36][R2.64], R4 ;  /* 0x0000000402007986 */ /* 0x0001e2000c101b24 */
[----:B------:R-:W-:Y:S05]  /*7fe0*/  BRA `(.L_x_5080) ;  /* 0x0000000800ec7947 */ /* 0x000fea0003800000 */
.L_x_5075:
        /* <DEDUP_REMOVED lines=13> */
.L_x_5090:
        /* <DEDUP_REMOVED lines=22> */
.L_x_5093:
[----:B------:R-:W-:-:S04]  /*8220*/  SHF.R.U32.HI R5, RZ, 0x18, R7 ;  /* 0x00000018ff057819 */ /* 0x000fc80000011607 */
[----:B------:R-:W-:-:S07]  /*8230*/  LOP3.LUT R0, R0, 0x80, R5, 0xf8, !PT ;  /* 0x0000008000007812 */ /* 0x000fce00078ef805 */
.L_x_5092:
[----:B------:R-:W-:Y:S05]  /*8240*/  BSYNC.RECONVERGENT B0 ;  /* 0x0000000000007941 */ /* 0x000fea0003800200 */
.L_x_5091:
[----:B------:R0:W-:Y:S01]  /*8250*/  STG.E.U8 desc[UR36][R2.64], R0 ;  /* 0x0000000002007986 */ /* 0x0001e2000c101124 */
[----:B------:R-:W-:Y:S05]  /*8260*/  BRA `(.L_x_5080) ;  /* 0x00000008004c7947 */ /* 0x000fea0003800000 */
.L_x_5089:
        /* <DEDUP_REMOVED lines=22> */
.L_x_5096:
[----:B------:R-:W-:-:S04]  /*83d0*/  SHF.R.U32.HI R5, RZ, 0x18, R7 ;  /* 0x00000018ff057819 */ /* 0x000fc80000011607 */
[----:B------:R-:W-:-:S07]  /*83e0*/  LOP3.LUT R0, R0, 0x80, R5, 0xf8, !PT ;  /* 0x0000008000007812 */ /* 0x000fce00078ef805 */
.L_x_5095:
[----:B------:R-:W-:Y:S05]  /*83f0*/  BSYNC.RECONVERGENT B0 ;  /* 0x0000000000007941 */ /* 0x000fea0003800200 */
.L_x_5094:
[----:B------:R0:W-:Y:S01]  /*8400*/  STG.E.U8 desc[UR36][R2.64], R0 ;  /* 0x0000000002007986 */ /* 0x0001e2000c101124 */
[----:B------:R-:W-:Y:S05]  /*8410*/  BRA `(.L_x_5080) ;  /* 0x0000000400e07947 */ /* 0x000fea0003800000 */
.L_x_5088:
        /* <DEDUP_REMOVED lines=26> */
.L_x_5098:
[----:B------:R-:W0:Y:S02]  /*85c0*/  F2I.U64.F64.TRUNC R4, R4 ;  /* 0x0000000400047311 */ /* 0x000e24000030d800 */
[----:B0-----:R0:W-:Y:S01]  /*85d0*/  STG.E.64 desc[UR36][R2.64], R4 ;  /* 0x0000000402007986 */ /* 0x0011e2000c101b24 */
[----:B------:R-:W-:Y:S05]  /*85e0*/  BRA `(.L_x_5080) ;  /* 0x00000004006c7947 */ /* 0x000fea0003800000 */
.L_x_5097:
[----:B------:R-:W0:Y:S02]  /*85f0*/  F2I.U32.F64.TRUNC R5, R4 ;  /* 0x0000000400057311 */ /* 0x000e24000030d000 */
[----:B0-----:R0:W-:Y:S01]  /*8600*/  STG.E desc[UR36][R2.64], R5 ;  /* 0x0000000502007986 */ /* 0x0011e2000c101924 */
[----:B------:R-:W-:Y:S05]  /*8610*/  BRA `(.L_x_5080) ;  /* 0x0000000400607947 */ /* 0x000fea0003800000 */
.L_x_5087:
        /* <DEDUP_REMOVED lines=10> */
.L_x_5100:
[----:B------:R-:W-:-:S05]  /*86c0*/  CS2R R6, SRZ ;  /* 0x0000000000067805 */ /* 0x000fca000001ff00 */
[----:B------:R4:W-:Y:S01]  /*86d0*/  STG.E.128 desc[UR36][R2.64], R4 ;  /* 0x0000000402007986 */ /* 0x0009e2000c101d24 */
[----:B------:R-:W-:Y:S05]  /*86e0*/  BRA `(.L_x_5080) ;  /* 0x00000004002c7947 */ /* 0x000fea0003800000 */
.L_x_5099:
[----:B------:R-:W-:-:S09]  /*86f0*/  UISETP.NE.AND UP0, UPT, UR4, 0xf, UPT ;  /* 0x0000000f0400788c */ /* 0x000fd2000bf05270 */
[----:B------:R-:W-:Y:S05]  /*8700*/  BRA.U !UP0, `(.L_x_5101) ;  /* 0x0000000508087547 */ /* 0x000fea000b800000 */
[----:B------:R-:W-:-:S09]  /*8710*/  UISETP.NE.AND UP0, UPT, UR4, 0x17, UPT ;  /* 0x000000170400788c */ /* 0x000fd2000bf05270 */
[----:B------:R-:W-:Y:S05]  /*8720*/  BRA.U !UP0, `(.L_x_5102) ;  /* 0x0000000108a07547 */ /* 0x000fea000b800000 */
[----:B------:R-:W-:-:S09]  /*8730*/  UISETP.NE.AND UP0, UPT, UR4, 0x18, UPT ;  /* 0x000000180400788c */ /* 0x000fd2000bf05270 */
[----:B------:R-:W-:Y:S05]  /*8740*/  BRA.U !UP0, `(.L_x_5103) ;  /* 0x0000000108447547 */ /* 0x000fea000b800000 */
.L_x_5079:
        /* <DEDUP_REMOVED lines=16> */
.L_x_5104:
[----:B------:R-:W-:Y:S05]  /*8850*/  BRA `(.L_x_5080) ;  /* 0x0000000000d07947 */ /* 0x000fea0003800000 */
.L_x_5103:
        /* <DEDUP_REMOVED lines=17> */
.L_x_5106:
[----:B------:R-:W-:Y:S05]  /*8970*/  BSYNC.RECONVERGENT B0 ;  /* 0x0000000000007941 */ /* 0x000fea0003800200 */
.L_x_5105:
[----:B------:R-:W-:-:S05]  /*8980*/  LOP3.LUT R7, R0, 0x80, R7, 0xf8, !PT ;  /* 0x0000008000077812 */ /* 0x000fca00078ef807 */
[----:B------:R2:W-:Y:S01]  /*8990*/  STG.E.U8 desc[UR36][R2.64], R7 ;  /* 0x0000000702007986 */ /* 0x0005e2000c101124 */
[----:B------:R-:W-:Y:S05]  /*89a0*/  BRA `(.L_x_5080) ;  /* 0x00000000007c7947 */ /* 0x000fea0003800000 */
.L_x_5102:
        /* <DEDUP_REMOVED lines=16> */
.L_x_5108:
[----:B------:R-:W-:Y:S01]  /*8ab0*/  IMAD.MOV.U32 R0, RZ, RZ, 0x7f ;  /* 0x0000007fff007424 */ /* 0x000fe200078e00ff */
[----:B------:R-:W-:-:S04]  /*8ac0*/  ISETP.GT.U32.AND P0, PT, R6, 0x7f800000, PT ;  /* 0x7f8000000600780c */ /* 0x000fc80003f04070 */
[----:B------:R-:W-:-:S09]  /*8ad0*/  SEL R0, R0, 0x7c, P0 ;  /* 0x0000007c00007807 */ /* 0x000fd20000000000 */
.L_x_5109:
[----:B------:R-:W-:Y:S05]  /*8ae0*/  BSYNC.RECONVERGENT B0 ;  /* 0x0000000000007941 */ /* 0x000fea0003800200 */
.L_x_5107:
[----:B------:R-:W-:-:S04]  /*8af0*/  SHF.R.U32.HI R5, RZ, 0x18, R7 ;  /* 0x00000018ff057819 */ /* 0x000fc80000011607 */
[----:B------:R-:W-:-:S05]  /*8b00*/  LOP3.LUT R5, R0, 0x80, R5, 0xf8, !PT ;  /* 0x0000008000057812 */ /* 0x000fca00078ef805 */
[----:B------:R1:W-:Y:S01]  /*8b10*/  STG.E.U8 desc[UR36][R2.64], R5 ;  /* 0x0000000502007986 */ /* 0x0003e2000c101124 */
[----:B------:R-:W-:Y:S05]  /*8b20*/  BRA `(.L_x_5080) ;  /* 0x00000000001c7947 */ /* 0x000fea0003800000 */
.L_x_5101:
[----:B------:R-:W-:Y:S01]  /*8b30*/  UMOV UR4, 0xf0000000 ;  /* 0xf000000000047882 */ /* 0x000fe20000000000 */
[----:B------:R-:W-:Y:S01]  /*8b40*/  UMOV UR5, 0x380fffff ;  /* 0x380fffff00057882 */ /* 0x000fe20000000000 */
[----:B------:R-:W0:Y:S01]  /*8b50*/  F2F.F32.F64 R0, R4 ;  /* 0x0000000400007310 */ /* 0x000e220000301000 */
[----:B------:R-:W-:-:S14]  /*8b60*/  DSETP.GEU.AND P0, PT, |R4|, UR4, PT ;  /* 0x0000000404007e2a */ /* 0x000fdc000bf0e200 */
[----:B0-----:R-:W-:-:S05]  /*8b70*/  @!P0 FMUL R0, R0, 1.175494350822287508e-38 ;  /* 0x0080000000008820 */ /* 0x001fca0000400000 */
[----:B------:R-:W-:-:S05]  /*8b80*/  F2FP.BF16.F32.PACK_AB R0, RZ, R0 ;  /* 0x00000000ff00723e */ /* 0x000fca00000010ff */
[----:B------:R0:W-:Y:S02]  /*8b90*/  STG.E.U16 desc[UR36][R2.64], R0 ;  /* 0x0000000002007986 */ /* 0x0001e4000c101524 */
.L_x_5080:
[----:B------:R-:W-:-:S07]  /*8ba0*/  IADD3 R19, PT, PT, R19, 0x80, RZ ;  /* 0x0000008013137810 */ /* 0x000fce0007ffe0ff */
.L_x_5017:
[----:B------:R-:W-:Y:S05]  /*8bb0*/  BSYNC.RECONVERGENT B7 ;  /* 0x0000000000077941 */ /* 0x000fea0003800200 */
.L_x_5016:
[----:B------:R-:W5:Y:S01]  /*8bc0*/  LDCU UR4, c[0x0][0x380] ;  /* 0x00007000ff0477ac */ /* 0x000f620008000800 */
[----:B------:R-:W-:Y:S01]  /*8bd0*/  BSSY.RECONVERGENT B7, `(.L_x_5110) ;  /* 0x0000455000077945 */ /* 0x000fe20003800200 */
[----:B-----5:R-:W-:-:S13]  /*8be0*/  ISETP.GE.AND P0, PT, R19, UR4, PT ;  /* 0x0000000413007c0c */ /* 0x020fda000bf06270 */
[----:B------:R-:W-:Y:S05]  /*8bf0*/  @P0 BRA `(.L_x_5111) ;  /* 0x0000004400480947 */ /* 0x000fea0003800000 */
[----:B------:R-:W5:Y:S01]  /*8c00*/  LDCU UR4, c[0x0][0x388] ;  /* 0x00007100ff0477ac */ /* 0x000f620008000800 */
[----:B------:R-:W-:Y:S01]  /*8c10*/  IMAD.MOV.U32 R22, RZ, RZ, RZ ;  /* 0x000000ffff167224 */ /* 0x000fe200078e00ff */
[----:B0-----:R-:W-:Y:S01]  /*8c20*/  MOV R0, RZ ;  /* 0x000000ff00007202 */ /* 0x001fe20000000f00 */
        /* <DEDUP_REMOVED lines=351> */
.L_x_5112:
        /* <DEDUP_REMOVED lines=18> */
.L_x_5117:
[----:B------:R-:W2:Y:S02]  /*a340*/  LDG.E.U8 R2, desc[UR36][R2.64] ;  /* 0x0000002402027981 */ /* 0x000ea4000c1e1100 */
[----:B--2---:R0:W1:Y:S01]  /*a350*/  I2F.F64.U16 R16, R2 ;  /* 0x0000000200107312 */ /* 0x0040620000101800 */
[----:B------:R-:W-:Y:S05]  /*a360*/  BRA `(.L_x_5119) ;  /* 0x0000000c00607947 */ /* 0x000fea0003800000 */
.L_x_5116:
        /* <DEDUP_REMOVED lines=9> */
.L_x_5121:
[----:B------:R-:W2:Y:S02]  /*a400*/  LDG.E R2, desc[UR36][R2.64] ;  /* 0x0000002402027981 */ /* 0x000ea4000c1e1900 */
[----:B--2---:R0:W1:Y:S01]  /*a410*/  I2F.F64 R16, R2 ;  /* 0x0000000200107312 */ /* 0x0040620000201c00 */
[----:B------:R-:W-:Y:S05]  /*a420*/  BRA `(.L_x_5119) ;  /* 0x0000000c00307947 */ /* 0x000fea0003800000 */
.L_x_5120:
[----:B------:R-:W2:Y:S02]  /*a430*/  LDG.E.U16 R2, desc[UR36][R2.64] ;  /* 0x0000002402027981 */ /* 0x000ea4000c1e1500 */
[----:B--2---:R0:W1:Y:S01]  /*a440*/  I2F.F64.S16 R16, R2 ;  /* 0x0000000200107312 */ /* 0x0040620000101c00 */
[----:B------:R-:W-:Y:S05]  /*a450*/  BRA `(.L_x_5119) ;  /* 0x0000000c00247947 */ /* 0x000fea0003800000 */
.L_x_5115:
        /* <DEDUP_REMOVED lines=10> */
.L_x_5123:
[----:B------:R-:W2:Y:S02]  /*a500*/  LDG.E.U16 R0, desc[UR36][R2.64] ;  /* 0x0000002402007981 */ /* 0x000ea4000c1e1500 */
[----:B--2---:R-:W-:-:S05]  /*a510*/  HADD2.F32 R0, -RZ, R0.H0_H0 ;  /* 0x20000000ff007230 */ /* 0x004fca0000004100 */
[----:B------:R-:W-:-:S04]  /*a520*/  FMUL.FTZ R0, R0, 1 ;  /* 0x3f80000000007820 */ /* 0x000fc80000410000 */
[----:B------:R0:W1:Y:S01]  /*a530*/  F2F.F64.F32 R16, R0 ;  /* 0x0000000000107310 */ /* 0x0000620000201800 */
[----:B------:R-:W-:Y:S05]  /*a540*/  BRA `(.L_x_5119) ;  /* 0x0000000800e87947 */ /* 0x000fea0003800000 */
.L_x_5122:
        /* <DEDUP_REMOVED lines=10> */
.L_x_5125:
[----:B------:R-:W2:Y:S02]  /*a5f0*/  LDG.E.U16 R2, desc[UR36][R2.64] ;  /* 0x0000002402027981 */ /* 0x000ea4000c1e1500 */
[----:B--2---:R-:W-:-:S05]  /*a600*/  HADD2.F32 R0, -RZ, R2.H0_H0 ;  /* 0x20000002ff007230 */ /* 0x004fca0000004100 */
[----:B------:R-:W-:-:S04]  /*a610*/  FMUL.FTZ R0, R0, 1 ;  /* 0x3f80000000007820 */ /* 0x000fc80000410000 */
[----:B------:R0:W1:Y:S01]  /*a620*/  F2F.F64.F32 R16, R0 ;  /* 0x0000000000107310 */ /* 0x0000620000201800 */
[----:B------:R-:W-:Y:S05]  /*a630*/  BRA `(.L_x_5119) ;  /* 0x0000000800ac7947 */ /* 0x000fea0003800000 */
.L_x_5124:
[----:B------:R0:W5:Y:S01]  /*a640*/  LDG.E.64 R16, desc[UR36][R2.64] ;  /* 0x0000002402107981 */ /* 0x000162000c1e1b00 */
[----:B------:R-:W-:Y:S05]  /*a650*/  BRA `(.L_x_5119) ;  /* 0x0000000800a47947 */ /* 0x000fea0003800000 */
.L_x_5114:
        /* <DEDUP_REMOVED lines=13> */
.L_x_5128:
[----:B------:R0:W5:Y:S01]  /*a730*/  LDG.E.64 R16, desc[UR36][R2.64] ;  /* 0x0000002402107981 */ /* 0x000162000c1e1b00 */
[----:B------:R-:W-:Y:S05]  /*a740*/  BRA `(.L_x_5119) ;  /* 0x0000000800687947 */ /* 0x000fea0003800000 */
.L_x_5127:
        /* <DEDUP_REMOVED lines=27> */
.L_x_5130:
        /* <DEDUP_REMOVED lines=14> */
.L_x_5129:
[----:B------:R-:W2:Y:S02]  /*a9e0*/  LDG.E.U16 R0, desc[UR36][R2.64] ;  /* 0x0000002402007981 */ /* 0x000ea4000c1e1500 */
[----:B--2---:R-:W-:-:S04]  /*a9f0*/  IMAD.U32 R0, R0, 0x10000, RZ ;  /* 0x0001000000007824 */ /* 0x004fc800078e00ff */
[----:B------:R-:W-:-:S04]  /*aa00*/  FMUL.FTZ R0, R0, 1 ;  /* 0x3f80000000007820 */ /* 0x000fc80000410000 */
[----:B------:R0:W1:Y:S01]  /*aa10*/  F2F.F64.F32 R16, R0 ;  /* 0x0000000000107310 */ /* 0x0000620000201800 */
[----:B------:R-:W-:Y:S05]  /*aa20*/  BRA `(.L_x_5119) ;  /* 0x0000000400b07947 */ /* 0x000fea0003800000 */
.L_x_5126:
        /* <DEDUP_REMOVED lines=11> */
.L_x_5133:
        /* <DEDUP_REMOVED lines=21> */
.L_x_5135:
[----:B------:R-:W-:Y:S05]  /*ac30*/  BSYNC.RECONVERGENT B0 ;  /* 0x0000000000007941 */ /* 0x000fea0003800200 */
.L_x_5134:
[----:B------:R-:W-:Y:S02]  /*ac40*/  SHF.L.U32 R0, R0, 0x14, RZ ;  /* 0x0000001400007819 */ /* 0x000fe400000006ff */
[----:B------:R-:W-:-:S04]  /*ac50*/  LEA R2, R2, 0x3b800000, 0x17 ;  /* 0x3b80000002027811 */ /* 0x000fc800078eb8ff */
[----:B------:R-:W-:-:S05]  /*ac60*/  LOP3.LUT R0, R2, R0, R7, 0xfe, !PT ;  /* 0x0000000002007212 */ /* 0x000fca00078efe07 */
[----:B------:R-:W-:-:S04]  /*ac70*/  FMUL.FTZ R0, R0, 1 ;  /* 0x3f80000000007820 */ /* 0x000fc80000410000 */
[----:B------:R0:W1:Y:S01]  /*ac80*/  F2F.F64.F32 R16, R0 ;  /* 0x0000000000107310 */ /* 0x0000620000201800 */
[----:B------:R-:W-:Y:S05]  /*ac90*/  BRA `(.L_x_5119) ;  /* 0x0000000400147947 */ /* 0x000fea0003800000 */
.L_x_5132:
        /* <DEDUP_REMOVED lines=21> */
.L_x_5137:
[----:B------:R-:W-:Y:S05]  /*adf0*/  BSYNC.RECONVERGENT B0 ;  /* 0x0000000000007941 */ /* 0x000fea0003800200 */
.L_x_5136:
[----:B------:R-:W-:Y:S01]  /*ae00*/  IMAD.SHL.U32 R0, R0, 0x200000, RZ ;  /* 0x0020000000007824 */ /* 0x000fe200078e00ff */
[----:B------:R-:W-:-:S04]  /*ae10*/  LEA R2, R2, 0x37800000, 0x17 ;  /* 0x3780000002027811 */ /* 0x000fc800078eb8ff */
[----:B------:R-:W-:-:S05]  /*ae20*/  LOP3.LUT R0, R2, R0, R7, 0xfe, !PT ;  /* 0x0000000002007212 */ /* 0x000fca00078efe07 */
[----:B------:R-:W-:-:S04]  /*ae30*/  FMUL.FTZ R0, R0, 1 ;  /* 0x3f80000000007820 */ /* 0x000fc80000410000 */
[----:B------:R0:W1:Y:S01]  /*ae40*/  F2F.F64.F32 R16, R0 ;  /* 0x0000000000107310 */ /* 0x0000620000201800 */
[----:B------:R-:W-:Y:S05]  /*ae50*/  BRA `(.L_x_5119) ;  /* 0x0000000000a47947 */ /* 0x000fea0003800000 */
.L_x_5131:
        /* <DEDUP_REMOVED lines=16> */
[----:B------:R1:W2:Y:S01]  /*af60*/  @P0 F2F.F64.F32 R16, R0 ;  /* 0x0000000000100310 */ /* 0x0002a20000201800 */
[----:B------:R-:W-:Y:S05]  /*af70*/  BRA `(.L_x_5119) ;  /* 0x00000000005c7947 */ /* 0x000fea0003800000 */
.L_x_5118:
        /* <DEDUP_REMOVED lines=10> */
[----:B-1----:R-:W-:Y:S01]  /*b020*/  IMAD.U32 R6, RZ, RZ, UR6 ;  /* 0x00000006ff067e24 */ /* 0x002fe2000f8e00ff */
[----:B------:R-:W-:Y:S01]  /*b030*/  MOV R7, UR7 ;  /* 0x0000000700077c02 */ /* 0x000fe20008000f00 */
[----:B---3--:R-:W-:Y:S01]  /*b040*/  IMAD.U32 R10, RZ, RZ, UR8 ;  /* 0x00000008ff0a7e24 */ /* 0x008fe2000f8e00ff */
[----:B------:R-:W-:-:S07]  /*b050*/  MOV R11, UR9 ;  /* 0x00000009000b7c02 */ /* 0x000fce0008000f00 */
[----:B------:R-:W-:-:S07]  /*b060*/  LEPC R20, `(.L_x_5140) ;  /* 0x000000001014794e */ /* 0x000fce0000000000 */
[----:B--2---:R-:W-:Y:S05]  /*b070*/  CALL.ABS.NOINC R2 ;  /* 0x0000000002007343 */ /* 0x004fea0003c00000 */
.L_x_5140:
[----:B------:R-:W-:Y:S01]  /*b080*/  CS2R R16, SRZ ;  /* 0x0000000000107805 */ /* 0x000fe2000001ff00 */
[----:B------:R-:W-:Y:S06]  /*b090*/  BRA `(.L_x_5119) ;  /* 0x0000000000147947 */ /* 0x000fec0003800000 */
.L_x_5139:
[----:B------:R-:W2:Y:S02]  /*b0a0*/  LDG.E.64 R16, desc[UR36][R2.64] ;  /* 0x0000002402107981 */ /* 0x000ea4000c1e1b00 */
[----:B--2---:R-:W0:Y:S01]  /*b0b0*/  I2F.F64.U64 R16, R16 ;  /* 0x0000001000107312 */ /* 0x004e220000301800 */
[----:B------:R-:W-:Y:S05]  /*b0c0*/  BRA `(.L_x_5119) ;  /* 0x0000000000087947 */ /* 0x000fea0003800000 */
.L_x_5138:
[----:B------:R-:W2:Y:S02]  /*b0d0*/  LDG.E R2, desc[UR36][R2.64] ;  /* 0x0000002402027981 */ /* 0x000ea4000c1e1900 */
[----:B--2---:R3:W4:Y:S02]  /*b0e0*/  I2F.F64.U32 R16, R2 ;  /* 0x0000000200107312 */ /* 0x0047240000201800 */
.L_x_5119:
[----:B------:R-:W-:Y:S05]  /*b0f0*/  BSYNC.RECONVERGENT B6 ;  /* 0x0000000000067941 */ /* 0x000fea0003800200 */
.L_x_5113:
[----:B------:R-:W3:Y:S01]  /*b100*/  LDCU.64 UR6, c[0x0][0x5f8] ;  /* 0x0000bf00ff0677ac */ /* 0x000ee20008000a00 */
[----:B------:R-:W-:Y:S01]  /*b110*/  BSSY.RECONVERGENT B6, `(.L_x_5141) ;  /* 0x00000ec000067945 */ /* 0x000fe20003800200 */
[----:B------:R-:W-:-:S04]  /*b120*/  UPRMT UR4, UR42, 0x9910, URZ ;  /* 0x000099102a047896 */ /* 0x000fc800080000ff */
[----:B------:R-:W-:Y:S01]  /*b130*/  UISETP.GT.AND UP0, UPT, UR4, 0x9, UPT ;  /* 0x000000090400788c */ /* 0x000fe2000bf04270 */
[----:B---3--:R-:W-:-:S04]  /*b140*/  IADD3 R22, P0, PT, R22, UR6, RZ ;  /* 0x0000000616167c10 */ /* 0x008fc8000ff1e0ff */
        /* <DEDUP_REMOVED lines=13> */
.L_x_5145:
[----:B0-----:R-:W3:Y:S02]  /*b220*/  LDG.E.U8 R2, desc[UR36][R22.64] ;  /* 0x0000002416027981 */ /* 0x001ee4000c1e1100 */
[----:B---3--:R-:W0:Y:S01]  /*b230*/  I2F.F64.U16 R2, R2 ;  /* 0x0000000200027312 */ /* 0x008e220000101800 */
[----:B------:R-:W-:Y:S05]  /*b240*/  BRA `(.L_x_5147) ;  /* 0x0000000c00607947 */ /* 0x000fea0003800000 */
.L_x_5144:
        /* <DEDUP_REMOVED lines=9> */
.L_x_5149:
[----:B0-----:R-:W3:Y:S02]  /*b2e0*/  LDG.E R2, desc[UR36][R22.64] ;  /* 0x0000002416027981 */ /* 0x001ee4000c1e1900 */
[----:B---3--:R-:W0:Y:S01]  /*b2f0*/  I2F.F64 R2, R2 ;  /* 0x0000000200027312 */ /* 0x008e220000201c00 */
[----:B------:R-:W-:Y:S05]  /*b300*/  BRA `(.L_x_5147) ;  /* 0x0000000c00307947 */ /* 0x000fea0003800000 */
.L_x_5148:
[----:B0-----:R-:W3:Y:S02]  /*b310*/  LDG.E.U16 R2, desc[UR36][R22.64] ;  /* 0x0000002416027981 */ /* 0x001ee4000c1e1500 */
[----:B---3--:R-:W0:Y:S01]  /*b320*/  I2F.F64.S16 R2, R2 ;  /* 0x0000000200027312 */ /* 0x008e220000101c00 */
[----:B------:R-:W-:Y:S05]  /*b330*/  BRA `(.L_x_5147) ;  /* 0x0000000c00247947 */ /* 0x000fea0003800000 */
.L_x_5143:
        /* <DEDUP_REMOVED lines=10> */
.L_x_5151:
[----:B01----:R-:W3:Y:S02]  /*b3e0*/  LDG.E.U16 R0, desc[UR36][R22.64] ;  /* 0x0000002416007981 */ /* 0x003ee4000c1e1500 */
[----:B---3--:R-:W-:-:S05]  /*b3f0*/  HADD2.F32 R0, -RZ, R0.H0_H0 ;  /* 0x20000000ff007230 */ /* 0x008fca0000004100 */
[----:B------:R-:W-:-:S04]  /*b400*/  FMUL.FTZ R0, R0, 1 ;  /* 0x3f80000000007820 */ /* 0x000fc80000410000 */
[----:B------:R0:W1:Y:S01]  /*b410*/  F2F.F64.F32 R2, R0 ;  /* 0x0000000000027310 */ /* 0x0000620000201800 */
[----:B------:R-:W-:Y:S05]  /*b420*/  BRA `(.L_x_5147) ;  /* 0x0000000800e87947 */ /* 0x000fea0003800000 */
.L_x_5150:
        /* <DEDUP_REMOVED lines=8> */
[----:B------:R-:W3:Y:S01]  /*b4b0*/  F2F.F64.F32 R2, R2 ;  /* 0x0000000200027310 */ /* 0x000ee20000201800 */
[----:B------:R-:W-:Y:S05]  /*b4c0*/  BRA `(.L_x_5147) ;  /* 0x0000000800c07947 */ /* 0x000fea0003800000 */
.L_x_5153:
[----:B------:R-:W0:Y:S02]  /*b4d0*/  LDG.E.U16 R22, desc[UR36][R22.64] ;  /* 0x0000002416167981 */ /* 0x000e24000c1e1500 */
[----:B01----:R-:W-:-:S05]  /*b4e0*/  HADD2.F32 R0, -RZ, R22.H0_H0 ;  /* 0x20000016ff007230 */ /* 0x003fca0000004100 */
[----:B------:R-:W-:-:S04]  /*b4f0*/  FMUL.FTZ R0, R0, 1 ;  /* 0x3f80000000007820 */ /* 0x000fc80000410000 */
[----:B------:R0:W1:Y:S01]  /*b500*/  F2F.F64.F32 R2, R0 ;  /* 0x0000000000027310 */ /* 0x0000620000201800 */
[----:B------:R-:W-:Y:S05]  /*b510*/  BRA `(.L_x_5147) ;  /* 0x0000000800ac7947 */ /* 0x000fea0003800000 */
.L_x_5152:
[----:B0-----:R0:W5:Y:S01]  /*b520*/  LDG.E.64 R2, desc[UR36][R22.64] ;  /* 0x0000002416027981 */ /* 0x001162000c1e1b00 */
[----:B------:R-:W-:Y:S05]  /*b530*/  BRA `(.L_x_5147) ;  /* 0x0000000800a47947 */ /* 0x000fea0003800000 */
.L_x_5142:
        /* <DEDUP_REMOVED lines=13> */
.L_x_5156:
[----:B0-----:R0:W5:Y:S01]  /*b610*/  LDG.E.64 R2, desc[UR36][R22.64] ;  /* 0x0000002416027981 */ /* 0x001162000c1e1b00 */
[----:B------:R-:W-:Y:S05]  /*b620*/  BRA `(.L_x_5147) ;  /* 0x0000000800687947 */ /* 0x000fea0003800000 */
.L_x_5155:
[----:B------:R-:W-:-:S09]  /*b630*/  UISETP.NE.AND UP0, UPT, UR4, 0xf, UPT ;  /* 0x0000000f0400788c */ /* 0x000fd2000bf05270 */
[----:B------:R-:W-:Y:S05]  /*b640*/  BRA.U !UP0, `(.L_x_5157) ;  /* 0x00000001089c7547 */ /* 0x000fea000b800000 */
[----:B------:R-:W-:-:S09]  /*b650*/  UISETP.NE.AND UP0, UPT, UR4, 0x17, UPT ;  /* 0x000000170400788c */ /* 0x000fd2000bf05270 */
[----:B------:R-:W-:Y:S05]  /*b660*/  BRA.U !UP0, `(.L_x_5158) ;  /* 0x00000001085c7547 */ /* 0x000fea000b800000 */
[----:B------:R-:W-:-:S09]  /*b670*/  UISETP.NE.AND UP0, UPT, UR4, 0x18, UPT ;  /* 0x000000180400788c */ /* 0x000fd2000bf05270 */
[----:B------:R-:W-:Y:S05]  /*b680*/  BRA.U UP0, `(.L_x_5146) ;  /* 0x0000000500f47547 */ /* 0x000fea000b800000 */
[----:B01----:R-:W3:Y:S01]  /*b690*/  LDG.E.U8 R0, desc[UR36][R22.64] ;  /* 0x0000002416007981 */ /* 0x003ee2000c1e1100 */
[----:B------:R-:W-:Y:S01]  /*b6a0*/  IMAD.MOV.U32 R4, RZ, RZ, 0x1f ;  /* 0x0000001fff047424 */ /* 0x000fe200078e00ff */
[----:B---3--:R-:W-:-:S04]  /*b6b0*/  SHF.L.U32 R0, R0, 0x18, RZ ;  /* 0x0000001800007819 */ /* 0x008fc800000006ff */
        /* <DEDUP_REMOVED lines=18> */
.L_x_5158:
[----:B0-----:R-:W1:Y:S02]  /*b7e0*/  LDG.E.U8 R3, desc[UR36][R22.64] ;  /* 0x0000002416037981 */ /* 0x001e64000c1e1100 */
[C---:B-1----:R-:W-:Y:S01]  /*b7f0*/  IMAD.SHL.U32 R0, R3.reuse, 0x2000000, RZ ;  /* 0x0200000003007824 */ /* 0x042fe200078e00ff */
        /* <DEDUP_REMOVED lines=12> */
.L_x_5157:
[----:B01----:R-:W3:Y:S02]  /*b8c0*/  LDG.E.U16 R0, desc[UR36][R22.64] ;  /* 0x0000002416007981 */ /* 0x003ee4000c1e1500 */
[----:B---3--:R-:W-:-:S04]  /*b8d0*/  IMAD.U32 R0, R0, 0x10000, RZ ;  /* 0x0001000000007824 */ /* 0x008fc800078e00ff */
[----:B------:R-:W-:-:S04]  /*b8e0*/  FMUL.FTZ R0, R0, 1 ;  /* 0x3f80000000007820 */ /* 0x000fc80000410000 */
[----:B------:R0:W1:Y:S01]  /*b8f0*/  F2F.F64.F32 R2, R0 ;  /* 0x0000000000027310 */ /* 0x0000620000201800 */
[----:B------:R-:W-:Y:S05]  /*b900*/  BRA `(.L_x_5147) ;  /* 0x0000000400b07947 */ /* 0x000fea0003800000 */
.L_x_5154:
        /* <DEDUP_REMOVED lines=11> */
.L_x_5161:
        /* <DEDUP_REMOVED lines=8> */
[--C-:B-1----:R-:W-:Y:S01]  /*ba40*/  SHF.R.U32.HI R0, RZ, 0x3, R22.reuse ;  /* 0x00000003ff007819 */ /* 0x102fe20000011616 */
        /* <DEDUP_REMOVED lines=12> */
.L_x_5163:
[----:B------:R-:W-:Y:S05]  /*bb10*/  BSYNC.RECONVERGENT B0 ;  /* 0x0000000000007941 */ /* 0x000fea0003800200 */
.L_x_5162:
[----:B------:R-:W-:Y:S02]  /*bb20*/  SHF.L.U32 R0, R0, 0x14, RZ ;  /* 0x0000001400007819 */ /* 0x000fe400000006ff */
[----:B------:R-:W-:-:S04]  /*bb30*/  LEA R2, R2, 0x3b800000, 0x17 ;  /* 0x3b80000002027811 */ /* 0x000fc800078eb8ff */
[----:B------:R-:W-:-:S05]  /*bb40*/  LOP3.LUT R0, R2, R0, R7, 0xfe, !PT ;  /* 0x0000000002007212 */ /* 0x000fca00078efe07 */
[----:B------:R-:W-:-:S04]  /*bb50*/  FMUL.FTZ R0, R0, 1 ;  /* 0x3f80000000007820 */ /* 0x000fc80000410000 */
[----:B------:R0:W1:Y:S01]  /*bb60*/  F2F.F64.F32 R2, R0 ;  /* 0x0000000000027310 */ /* 0x0000620000201800 */
[----:B------:R-:W-:Y:S05]  /*bb70*/  BRA `(.L_x_5147) ;  /* 0x0000000400147947 */ /* 0x000fea0003800000 */
.L_x_5160:
[----:B------:R-:W3:Y:S01]  /*bb80*/  LDG.E.U8 R22, desc[UR36][R22.64] ;  /* 0x0000002416167981 */ /* 0x000ee2000c1e1100 */
[----:B0-----:R-:W-:Y:S02]  /*bb90*/  CS2R R2, SRZ ;  /* 0x0000000000027805 */ /* 0x001fe4000001ff00 */
[----:B---3--:R-:W-:-:S13]  /*bba0*/  ISETP.NE.AND P0, PT, R22, RZ, PT ;  /* 0x000000ff1600720c */ /* 0x008fda0003f05270 */
[----:B------:R-:W-:Y:S05]  /*bbb0*/  @!P0 BRA `(.L_x_5147) ;  /* 0x0000000400048947 */ /* 0x000fea0003800000 */
[----:B------:R-:W-:-:S13]  /*bbc0*/  ISETP.NE.AND P0, PT, R22, 0x80, PT ;  /* 0x000000801600780c */ /* 0x000fda0003f05270 */
[----:B------:R-:W-:Y:S01]  /*bbd0*/  @!P0 IMAD.MOV.U32 R2, RZ, RZ, 0x20000000 ;  /* 0x20000000ff028424 */ /* 0x000fe200078e00ff */
[----:B------:R-:W-:Y:S01]  /*bbe0*/  @!P0 MOV R3, 0x7ff80000 ;  /* 0x7ff8000000038802 */ /* 0x000fe20000000f00 */
[----:B------:R-:W-:Y:S06]  /*bbf0*/  @!P0 BRA `(.L_x_5147) ;  /* 0x0000000000f48947 */ /* 0x000fec0003800000 */
[--C-:B-1----:R-:W-:Y:S01]  /*bc00*/  SHF.R.U32.HI R0, RZ, 0x2, R22.reuse ;  /* 0x00000002ff007819 */ /* 0x102fe20000011616 */
        /* <DEDUP_REMOVED lines=12> */
.L_x_5165:
[----:B------:R-:W-:Y:S05]  /*bcd0*/  BSYNC.RECONVERGENT B0 ;  /* 0x0000000000007941 */ /* 0x000fea0003800200 */
.L_x_5164:
[----:B------:R-:W-:Y:S01]  /*bce0*/  IMAD.SHL.U32 R0, R0, 0x200000, RZ ;  /* 0x0020000000007824 */ /* 0x000fe200078e00ff */
[----:B------:R-:W-:-:S04]  /*bcf0*/  LEA R2, R2, 0x37800000, 0x17 ;  /* 0x3780000002027811 */ /* 0x000fc800078eb8ff */
[----:B------:R-:W-:-:S05]  /*bd00*/  LOP3.LUT R0, R2, R0, R7, 0xfe, !PT ;  /* 0x0000000002007212 */ /* 0x000fca00078efe07 */
[----:B------:R-:W-:-:S04]  /*bd10*/  FMUL.FTZ R0, R0, 1 ;  /* 0x3f80000000007820 */ /* 0x000fc80000410000 */
[----:B------:R0:W1:Y:S01]  /*bd20*/  F2F.F64.F32 R2, R0 ;  /* 0x0000000000027310 */ /* 0x0000620000201800 */
[----:B------:R-:W-:Y:S05]  /*bd30*/  BRA `(.L_x_5147) ;  /* 0x0000000000a47947 */ /* 0x000fea0003800000 */
.L_x_5159:
[----:B------:R-:W-:-:S09]  /*bd40*/  UISETP.NE.AND UP0, UPT, UR4, 0x1c, UPT ;  /* 0x0000001c0400788c */ /* 0x000fd2000bf05270 */
[----:B------:R-:W-:Y:S05]  /*bd50*/  BRA.U !UP0, `(.L_x_5166) ;  /* 0x0000000108947547 */ /* 0x000fea000b800000 */
[----:B------:R-:W-:-:S09]  /*bd60*/  UISETP.NE.AND UP0, UPT, UR4, 0x1d, UPT ;  /* 0x0000001d0400788c */ /* 0x000fd2000bf05270 */
[----:B------:R-:W-:Y:S05]  /*bd70*/  BRA.U !UP0, `(.L_x_5167) ;  /* 0x0000000108807547 */ /* 0x000fea000b800000 */
[----:B------:R-:W-:-:S09]  /*bd80*/  UISETP.NE.AND UP0, UPT, UR4, 0x2c, UPT ;  /* 0x0000002c0400788c */ /* 0x000fd2000bf05270 */
[----:B------:R-:W-:Y:S05]  /*bd90*/  BRA.U UP0, `(.L_x_5146) ;  /* 0x0000000100307547 */ /* 0x000fea000b800000 */
[----:B01----:R-:W3:Y:S01]  /*bda0*/  LDG.E.U8 R0, desc[UR36][R22.64] ;  /* 0x0000002416007981 */ /* 0x003ee2000c1e1100 */
[----:B------:R-:W-:Y:S02]  /*bdb0*/  HFMA2 R2, -RZ, RZ, 0, 0 ;  /* 0x00000000ff027431 */ /* 0x000fe400000001ff */
[----:B------:R-:W-:Y:S01]  /*bdc0*/  IMAD.MOV.U32 R3, RZ, RZ, 0x38000000 ;  /* 0x38000000ff037424 */ /* 0x000fe200078e00ff */
[----:B---3--:R-:W-:-:S13]  /*bdd0*/  ISETP.NE.AND P0, PT, R0, RZ, PT ;  /* 0x000000ff0000720c */ /* 0x008fda0003f05270 */
        /* <DEDUP_REMOVED lines=8> */
.L_x_5146:
        /* <DEDUP_REMOVED lines=8> */
[----:B0-----:R-:W-:Y:S01]  /*bee0*/  IMAD.U32 R4, RZ, RZ, UR4 ;  /* 0x00000004ff047e24 */ /* 0x001fe2000f8e00ff */
[----:B------:R-:W-:Y:S01]  /*bef0*/  MOV R5, UR5 ;  /* 0x0000000500057c02 */ /* 0x000fe20008000f00 */
[----:B---3--:R-:W-:Y:S01]  /*bf00*/  IMAD.U32 R6, RZ, RZ, UR6 ;  /* 0x00000006ff067e24 */ /* 0x008fe2000f8e00ff */
[----:B------:R-:W-:Y:S01]  /*bf10*/  MOV R7, UR7 ;  /* 0x0000000700077c02 */ /* 0x000fe20008000f00 */
[----:B--2---:R-:W-:Y:S01]  /*bf20*/  IMAD.U32 R10, RZ, RZ, UR8 ;  /* 0x00000008ff0a7e24 */ /* 0x004fe2000f8e00ff */
[----:B------:R-:W-:-:S07]  /*bf30*/  MOV R11, UR9 ;  /* 0x00000009000b7c02 */ /* 0x000fce0008000f00 */
[----:B------:R-:W-:-:S07]  /*bf40*/  LEPC R20, `(.L_x_5168) ;  /* 0x000000001014794e */ /* 0x000fce0000000000 */
[----:B-1--45:R-:W-:Y:S05]  /*bf50*/  CALL.ABS.NOINC R2 ;  /* 0x0000000002007343 */ /* 0x032fea0003c00000 */
.L_x_5168:
[----:B------:R-:W-:Y:S01]  /*bf60*/  CS2R R2, SRZ ;  /* 0x0000000000027805 */ /* 0x000fe2000001ff00 */
[----:B------:R-:W-:Y:S06]  /*bf70*/  BRA `(.L_x_5147) ;  /* 0x0000000000147947 */ /* 0x000fec0003800000 */
.L_x_5167:
[----:B0-----:R-:W3:Y:S02]  /*bf80*/  LDG.E.64 R2, desc[UR36][R22.64] ;  /* 0x0000002416027981 */ /* 0x001ee4000c1e1b00 */
[----:B---3--:R-:W0:Y:S01]  /*bf90*/  I2F.F64.U64 R2, R2 ;  /* 0x0000000200027312 */ /* 0x008e220000301800 */
[----:B------:R-:W-:Y:S05]  /*bfa0*/  BRA `(.L_x_5147) ;  /* 0x0000000000087947 */ /* 0x000fea0003800000 */
.L_x_5166:
[----:B0-----:R-:W3:Y:S02]  /*bfb0*/  LDG.E R2, desc[UR36][R22.64] ;  /* 0x0000002416027981 */ /* 0x001ee4000c1e1900 */
[----:B---3--:R-:W0:Y:S02]  /*bfc0*/  I2F.F64.U32 R2, R2 ;  /* 0x0000000200027312 */ /* 0x008e240000201800 */
.L_x_5147:
[----:B------:R-:W-:Y:S05]  /*bfd0*/  BSYNC.RECONVERGENT B6 ;  /* 0x0000000000067941 */ /* 0x000fea0003800200 */
.L_x_5141:
        /* <DEDUP_REMOVED lines=23> */
.L_x_5172:
[----:B------:R-:W0:Y:S02]  /*c150*/  F2I.S64.F64.TRUNC R4, R4 ;  /* 0x0000000400047311 */ /* 0x000e24000030d900 */
[----:B0-----:R-:W-:-:S05]  /*c160*/  IMAD.MOV.U32 R7, RZ, RZ, R4 ;  /* 0x000000ffff077224 */ /* 0x001fca00078e0004 */
[----:B------:R0:W-:Y:S01]  /*c170*/  STG.E.U8 desc[UR36][R2.64], R7 ;  /* 0x0000000702007986 */ /* 0x0001e2000c101124 */
[----:B------:R-:W-:Y:S05]  /*c180*/  BRA `(.L_x_5174) ;  /* 0x0000000c00e07947 */ /* 0x000fea0003800000 */
.L_x_5171:
        /* <DEDUP_REMOVED lines=9> */
.L_x_5176:
[----:B------:R-:W0:Y:S02]  /*c220*/  F2I.F64.TRUNC R5, R4 ;  /* 0x0000000400057311 */ /* 0x000e24000030d100 */
[----:B0-----:R0:W-:Y:S01]  /*c230*/  STG.E desc[UR36][R2.64], R5 ;  /* 0x0000000502007986 */ /* 0x0011e2000c101924 */
[----:B------:R-:W-:Y:S05]  /*c240*/  BRA `(.L_x_5174) ;  /* 0x0000000c00b07947 */ /* 0x000fea0003800000 */
.L_x_5175:
[----:B------:R-:W0:Y:S02]  /*c250*/  F2I.F64.TRUNC R5, R4 ;  /* 0x0000000400057311 */ /* 0x000e24000030d100 */
[----:B0-----:R0:W-:Y:S01]  /*c260*/  STG.E.U16 desc[UR36][R2.64], R5 ;  /* 0x0000000502007986 */ /* 0x0011e2000c101524 */
[----:B------:R-:W-:Y:S05]  /*c270*/  BRA `(.L_x_5174) ;  /* 0x0000000c00a47947 */ /* 0x000fea0003800000 */
.L_x_5170:
        /* <DEDUP_REMOVED lines=13> */
.L_x_5178:
        /* <DEDUP_REMOVED lines=8> */
.L_x_5177:
        /* <DEDUP_REMOVED lines=14> */
.L_x_5180:
        /* <DEDUP_REMOVED lines=9> */
.L_x_5179:
[----:B------:R4:W-:Y:S01]  /*c540*/  STG.E.64 desc[UR36][R2.64], R4 ;  /* 0x0000000402007986 */ /* 0x0009e2000c101b24 */
[----:B------:R-:W-:Y:S05]  /*c550*/  BRA `(.L_x_5174) ;  /* 0x0000000800ec7947 */ /* 0x000fea0003800000 */
.L_x_5169:
        /* <DEDUP_REMOVED lines=13> */
.L_x_5184:
        /* <DEDUP_REMOVED lines=22> */
.L_x_5187:
[----:B------:R-:W-:-:S04]  /*c790*/  SHF.R.U32.HI R5, RZ, 0x18, R7 ;  /* 0x00000018ff057819 */ /* 0x000fc80000011607 */
[----:B------:R-:W-:-:S07]  /*c7a0*/  LOP3.LUT R0, R0, 0x80, R5, 0xf8, !PT ;  /* 0x0000008000007812 */ /* 0x000fce00078ef805 */
.L_x_5186:
[----:B------:R-:W-:Y:S05]  /*c7b0*/  BSYNC.RECONVERGENT B0 ;  /* 0x0000000000007941 */ /* 0x000fea0003800200 */
.L_x_5185:
[----:B------:R0:W-:Y:S01]  /*c7c0*/  STG.E.U8 desc[UR36][R2.64], R0 ;  /* 0x0000000002007986 */ /* 0x0001e2000c101124 */
[----:B------:R-:W-:Y:S05]  /*c7d0*/  BRA `(.L_x_5174) ;  /* 0x00000008004c7947 */ /* 0x000fea0003800000 */
.L_x_5183:
        /* <DEDUP_REMOVED lines=22> */
.L_x_5190:
[----:B------:R-:W-:-:S04]  /*c940*/  SHF.R.U32.HI R5, RZ, 0x18, R7 ;  /* 0x00000018ff057819 */ /* 0x000fc80000011607 */
[----:B------:R-:W-:-:S07]  /*c950*/  LOP3.LUT R0, R0, 0x80, R5, 0xf8, !PT ;  /* 0x0000008000007812 */ /* 0x000fce00078ef805 */
.L_x_5189:
[----:B------:R-:W-:Y:S05]  /*c960*/  BSYNC.RECONVERGENT B0 ;  /* 0x0000000000007941 */ /* 0x000fea0003800200 */
.L_x_5188:
[----:B------:R0:W-:Y:S01]  /*c970*/  STG.E.U8 desc[UR36][R2.64], R0 ;  /* 0x0000000002007986 */ /* 0x0001e2000c101124 */
[----:B------:R-:W-:Y:S05]  /*c980*/  BRA `(.L_x_5174) ;  /* 0x0000000400e07947 */ /* 0x000fea0003800000 */
.L_x_5182:
        /* <DEDUP_REMOVED lines=26> */
.L_x_5192:
[----:B------:R-:W0:Y:S02]  /*cb30*/  F2I.U64.F64.TRUNC R4, R4 ;  /* 0x0000000400047311 */ /* 0x000e24000030d800 */
[----:B0-----:R0:W-:Y:S01]  /*cb40*/  STG.E.64 desc[UR36][R2.64], R4 ;  /* 0x0000000402007986 */ /* 0x0011e2000c101b24 */
[----:B------:R-:W-:Y:S05]  /*cb50*/  BRA `(.L_x_5174) ;  /* 0x00000004006c7947 */ /* 0x000fea0003800000 */
.L_x_5191:
[----:B------:R-:W0:Y:S02]  /*cb60*/  F2I.U32.F64.TRUNC R5, R4 ;  /* 0x0000000400057311 */ /* 0x000e24000030d000 */
[----:B0-----:R0:W-:Y:S01]  /*cb70*/  STG.E desc[UR36][R2.64], R5 ;  /* 0x0000000502007986 */ /* 0x0011e2000c101924 */
[----:B------:R-:W-:Y:S05]  /*cb80*/  BRA `(.L_x_5174) ;  /* 0x0000000400607947 */ /* 0x000fea0003800000 */
.L_x_5181:
        /* <DEDUP_REMOVED lines=10> */
.L_x_5194:
[----:B------:R-:W-:-:S05]  /*cc30*/  CS2R R6, SRZ ;  /* 0x0000000000067805 */ /* 0x000fca000001ff00 */
[----:B------:R0:W-:Y:S01]  /*cc40*/  STG.E.128 desc[UR36][R2.64], R4 ;  /* 0x0000000402007986 */ /* 0x0001e2000c101d24 */
[----:B------:R-:W-:Y:S05]  /*cc50*/  BRA `(.L_x_5174) ;  /* 0x00000004002c7947 */ /* 0x000fea0003800000 */
.L_x_5193:
[----:B------:R-:W-:-:S09]  /*cc60*/  UISETP.NE.AND UP0, UPT, UR4, 0xf, UPT ;  /* 0x0000000f0400788c */ /* 0x000fd2000bf05270 */
[----:B------:R-:W-:Y:S05]  /*cc70*/  BRA.U !UP0, `(.L_x_5195) ;  /* 0x0000000508087547 */ /* 0x000fea000b800000 */
[----:B------:R-:W-:-:S09]  /*cc80*/  UISETP.NE.AND UP0, UPT, UR4, 0x17, UPT ;  /* 0x000000170400788c */ /* 0x000fd2000bf05270 */
[----:B------:R-:W-:Y:S05]  /*cc90*/  BRA.U !UP0, `(.L_x_5196) ;  /* 0x0000000108a07547 */ /* 0x000fea000b800000 */
[----:B------:R-:W-:-:S09]  /*cca0*/  UISETP.NE.AND UP0, UPT, UR4, 0x18, UPT ;  /* 0x000000180400788c */ /* 0x000fd2000bf05270 */
[----:B------:R-:W-:Y:S05]  /*ccb0*/  BRA.U !UP0, `(.L_x_5197) ;  /* 0x0000000108447547 */ /* 0x000fea000b800000 */
.L_x_5173:
        /* <DEDUP_REMOVED lines=16> */
.L_x_5198:
[----:B------:R-:W-:Y:S05]  /*cdc0*/  BRA `(.L_x_5174) ;  /* 0x0000000000d07947 */ /* 0x000fea0003800000 */
.L_x_5197:
        /* <DEDUP_REMOVED lines=17> */
.L_x_5200:
[----:B------:R-:W-:Y:S05]  /*cee0*/  BSYNC.RECONVERGENT B0 ;  /* 0x0000000000007941 */ /* 0x000fea0003800200 */
.L_x_5199:
[----:B------:R-:W-:-:S05]  /*cef0*/  LOP3.LUT R7, R0, 0x80, R7, 0xf8, !PT ;  /* 0x0000008000077812 */ /* 0x000fca00078ef807 */
[----:B------:R0:W-:Y:S01]  /*cf00*/  STG.E.U8 desc[UR36][R2.64], R7 ;  /* 0x0000000702007986 */ /* 0x0001e2000c101124 */
[----:B------:R-:W-:Y:S05]  /*cf10*/  BRA `(.L_x_5174) ;  /* 0x00000000007c7947 */ /* 0x000fea0003800000 */
.L_x_5196:
        /* <DEDUP_REMOVED lines=16> */
.L_x_5202:
[----:B------:R-:W-:Y:S01]  /*d020*/  IMAD.MOV.U32 R0, RZ, RZ, 0x7f ;  /* 0x0000007fff007424 */ /* 0x000fe200078e00ff */
[----:B------:R-:W-:-:S04]  /*d030*/  ISETP.GT.U32.AND P0, PT, R6, 0x7f800000, PT ;  /* 0x7f8000000600780c */ /* 0x000fc80003f04070 */
[----:B------:R-:W-:-:S09]  /*d040*/  SEL R0, R0, 0x7c, P0 ;  /* 0x0000007c00007807 */ /* 0x000fd20000000000 */
.L_x_5203:
[----:B------:R-:W-:Y:S05]  /*d050*/  BSYNC.RECONVERGENT B0 ;  /* 0x0000000000007941 */ /* 0x000fea0003800200 */
.L_x_5201:
[----:B------:R-:W-:-:S04]  /*d060*/  SHF.R.U32.HI R5, RZ, 0x18, R7 ;  /* 0x00000018ff057819 */ /* 0x000fc80000011607 */
[----:B------:R-:W-:-:S05]  /*d070*/  LOP3.LUT R5, R0, 0x80, R5, 0xf8, !PT ;  /* 0x0000008000057812 */ /* 0x000fca00078ef805 */
[----:B------:R0:W-:Y:S01]  /*d080*/  STG.E.U8 desc[UR36][R2.64], R5 ;  /* 0x0000000502007986 */ /* 0x0001e2000c101124 */
[----:B------:R-:W-:Y:S05]  /*d090*/  BRA `(.L_x_5174) ;  /* 0x00000000001c7947 */ /* 0x000fea0003800000 */
.L_x_5195:
[----:B------:R-:W-:Y:S01]  /*d0a0*/  UMOV UR4, 0xf0000000 ;  /* 0xf000000000047882 */ /* 0x000fe20000000000 */
[----:B------:R-:W-:Y:S01]  /*d0b0*/  UMOV UR5, 0x380fffff ;  /* 0x380fffff00057882 */ /* 0x000fe20000000000 */
[----:B------:R-:W0:Y:S01]  /*d0c0*/  F2F.F32.F64 R0, R4 ;  /* 0x0000000400007310 */ /* 0x000e220000301000 */
[----:B------:R-:W-:-:S14]  /*d0d0*/  DSETP.GEU.AND P0, PT, |R4|, UR4, PT ;  /* 0x0000000404007e2a */ /* 0x000fdc000bf0e200 */
[----:B0-----:R-:W-:-:S05]  /*d0e0*/  @!P0 FMUL R0, R0, 1.175494350822287508e-38 ;  /* 0x0080000000008820 */ /* 0x001fca0000400000 */
[----:B------:R-:W-:-:S05]  /*d0f0*/  F2FP.BF16.F32.PACK_AB R0, RZ, R0 ;  /* 0x00000000ff00723e */ /* 0x000fca00000010ff */
[----:B------:R0:W-:Y:S02]  /*d100*/  STG.E.U16 desc[UR36][R2.64], R0 ;  /* 0x0000000002007986 */ /* 0x0001e4000c101524 */
.L_x_5174:
[----:B------:R-:W-:-:S07]  /*d110*/  IADD3 R19, PT, PT, R19, 0x80, RZ ;  /* 0x0000008013137810 */ /* 0x000fce0007ffe0ff */
.L_x_5111:
[----:B------:R-:W-:Y:S05]  /*d120*/  BSYNC.RECONVERGENT B7 ;  /* 0x0000000000077941 */ /* 0x000fea0003800200 */
.L_x_5110:
[----:B------:R-:W5:Y:S02]  /*d130*/  LDCU UR4, c[0x0][0x380] ;  /* 0x00007000ff0477ac */ /* 0x000f640008000800 */
[----:B-----5:R-:W-:-:S13]  /*d140*/  ISETP.GE.AND P0, PT, R19, UR4, PT ;  /* 0x0000000413007c0c */ /* 0x020fda000bf06270 */
[----:B------:R-:W-:Y:S05]  /*d150*/  @P0 EXIT ;  /* 0x000000000000094d */ /* 0x000fea0003800000 */
        /* <DEDUP_REMOVED lines=354> */
.L_x_5204:
[----:B------:R-:W1:Y:S01]  /*e780*/  LDCU.64 UR8, c[0x0][0x5f0] ;  /* 0x0000be00ff0877ac */ /* 0x000e620008000a00 */
[----:B------:R-:W-:Y:S01]  /*e790*/  BSSY.RECONVERGENT B6, `(.L_x_5205) ;  /* 0x00000ef000067945 */ /* 0x000fe20003800200 */
[----:B------:R-:W0:Y:S01]  /*e7a0*/  LDCU.64 UR6, c[0x0][0x5e8] ;  /* 0x0000bd00ff0677ac */ /* 0x000e220008000a00 */
[----:B------:R-:W-:-:S04]  /*e7b0*/  UPRMT UR4, UR39, 0x9910, URZ ;  /* 0x0000991027047896 */ /* 0x000fc800080000ff */
[----:B------:R-:W-:Y:S01]  /*e7c0*/  UISETP.GT.AND UP0, UPT, UR4, 0x9, UPT ;  /* 0x000000090400788c */ /* 0x000fe2000bf04270 */
[----:B-1234-:R-:W-:Y:S02]  /*e7d0*/  IADD3 R2, P1, PT, R0, UR8, RZ ;  /* 0x0000000800027c10 */ /* 0x01efe4000ff3e0ff */
[----:B0-----:R-:W-:-:S03]  /*e7e0*/  IADD3 R16, P0, PT, R16, UR6, RZ ;  /* 0x0000000610107c10 */ /* 0x001fc6000ff1e0ff */
        /* <DEDUP_REMOVED lines=14> */
.L_x_5209:
[----:B------:R-:W2:Y:S02]  /*e8d0*/  LDG.E.U8 R2, desc[UR36][R2.64] ;  /* 0x0000002402027981 */ /* 0x000ea4000c1e1100 */
[----:B--2---:R0:W1:Y:S01]  /*e8e0*/  I2F.F64.U16 R18, R2 ;  /* 0x0000000200127312 */ /* 0x0040620000101800 */
[----:B------:R-:W-:Y:S05]  /*e8f0*/  BRA `(.L_x_5211) ;  /* 0x0000000c00607947 */ /* 0x000fea0003800000 */
.L_x_5208:
        /* <DEDUP_REMOVED lines=9> */
.L_x_5213:
[----:B------:R-:W2:Y:S02]  /*e990*/  LDG.E R2, desc[UR36][R2.64] ;  /* 0x0000002402027981 */ /* 0x000ea4000c1e1900 */
[----:B--2---:R0:W1:Y:S01]  /*e9a0*/  I2F.F64 R18, R2 ;  /* 0x0000000200127312 */ /* 0x0040620000201c00 */
[----:B------:R-:W-:Y:S05]  /*e9b0*/  BRA `(.L_x_5211) ;  /* 0x0000000c00307947 */ /* 0x000fea0003800000 */
.L_x_5212:
[----:B------:R-:W2:Y:S02]  /*e9c0*/  LDG.E.U16 R2, desc[UR36][R2.64] ;  /* 0x0000002402027981 */ /* 0x000ea4000c1e1500 */
[----:B--2---:R0:W1:Y:S01]  /*e9d0*/  I2F.F64.S16 R18, R2 ;  /* 0x0000000200127312 */ /* 0x0040620000101c00 */
[----:B------:R-:W-:Y:S05]  /*e9e0*/  BRA `(.L_x_5211) ;  /* 0x0000000c00247947 */ /* 0x000fea0003800000 */
.L_x_5207:
        /* <DEDUP_REMOVED lines=10> */
.L_x_5215:
[----:B------:R-:W2:Y:S02]  /*ea90*/  LDG.E.U16 R0, desc[UR36][R2.64] ;  /* 0x0000002402007981 */ /* 0x000ea4000c1e1500 */
[----:B--2---:R-:W-:-:S05]  /*eaa0*/  HADD2.F32 R0, -RZ, R0.H0_H0 ;  /* 0x20000000ff007230 */ /* 0x004fca0000004100 */
[----:B------:R-:W-:-:S04]  /*eab0*/  FMUL.FTZ R0, R0, 1 ;  /* 0x3f80000000007820 */ /* 0x000fc80000410000 */
[----:B------:R1:W2:Y:S01]  /*eac0*/  F2F.F64.F32 R18, R0 ;  /* 0x0000000000127310 */ /* 0x0002a20000201800 */
[----:B------:R-:W-:Y:S05]  /*ead0*/  BRA `(.L_x_5211) ;  /* 0x0000000800e87947 */ /* 0x000fea0003800000 */
.L_x_5214:
        /* <DEDUP_REMOVED lines=8> */
[----:B------:R-:W4:Y:S01]  /*eb60*/  F2F.F64.F32 R18, R18 ;  /* 0x0000001200127310 */ /* 0x000f220000201800 */
[----:B------:R-:W-:Y:S05]  /*eb70*/  BRA `(.L_x_5211) ;  /* 0x0000000800c07947 */ /* 0x000fea0003800000 */
.L_x_5217:
[----:B------:R-:W2:Y:S02]  /*eb80*/  LDG.E.U16 R2, desc[UR36][R2.64] ;  /* 0x0000002402027981 */ /* 0x000ea4000c1e1500 */
[----:B--2---:R-:W-:-:S05]  /*eb90*/  HADD2.F32 R0, -RZ, R2.H0_H0 ;  /* 0x20000002ff007230 */ /* 0x004fca0000004100 */
[----:B------:R-:W-:-:S04]  /*eba0*/  FMUL.FTZ R0, R0, 1 ;  /* 0x3f80000000007820 */ /* 0x000fc80000410000 */
[----:B------:R0:W1:Y:S01]  /*ebb0*/  F2F.F64.F32 R18, R0 ;  /* 0x0000000000127310 */ /* 0x0000620000201800 */
[----:B------:R-:W-:Y:S05]  /*ebc0*/  BRA `(.L_x_5211) ;  /* 0x0000000800ac7947 */ /* 0x000fea0003800000 */
.L_x_5216:
[----:B------:R3:W5:Y:S01]  /*ebd0*/  LDG.E.64 R18, desc[UR36][R2.64] ;  /* 0x0000002402127981 */ /* 0x000762000c1e1b00 */
[----:B------:R-:W-:Y:S05]  /*ebe0*/  BRA `(.L_x_5211) ;  /* 0x0000000800a47947 */ /* 0x000fea0003800000 */
.L_x_5206:
        /* <DEDUP_REMOVED lines=13> */
.L_x_5220:
[----:B------:R0:W5:Y:S01]  /*ecc0*/  LDG.E.64 R18, desc[UR36][R2.64] ;  /* 0x0000002402127981 */ /* 0x000162000c1e1b00 */
[----:B------:R-:W-:Y:S05]  /*ecd0*/  BRA `(.L_x_5211) ;  /* 0x0000000800687947 */ /* 0x000fea0003800000 */
.L_x_5219:
        /* <DEDUP_REMOVED lines=27> */
.L_x_5222:
        /* <DEDUP_REMOVED lines=14> */
.L_x_5221:
[----:B------:R-:W2:Y:S02]  /*ef70*/  LDG.E.U16 R0, desc[UR36][R2.64] ;  /* 0x0000002402007981 */ /* 0x000ea4000c1e1500 */
[----:B--2---:R-:W-:-:S05]  /*ef80*/  SHF.L.U32 R0, R0, 0x10, RZ ;  /* 0x0000001000007819 */ /* 0x004fca00000006ff */
[----:B------:R-:W-:-:S04]  /*ef90*/  FMUL.FTZ R0, R0, 1 ;  /* 0x3f80000000007820 */ /* 0x000fc80000410000 */
[----:B------:R0:W1:Y:S01]  /*efa0*/  F2F.F64.F32 R18, R0 ;  /* 0x0000000000127310 */ /* 0x0000620000201800 */
[----:B------:R-:W-:Y:S05]  /*efb0*/  BRA `(.L_x_5211) ;  /* 0x0000000400b07947 */ /* 0x000fea0003800000 */
.L_x_5218:
        /* <DEDUP_REMOVED lines=11> */
.L_x_5225:
        /* <DEDUP_REMOVED lines=21> */
.L_x_5227:
[----:B------:R-:W-:Y:S05]  /*f1c0*/  BSYNC.RECONVERGENT B0 ;  /* 0x0000000000007941 */ /* 0x000fea0003800200 */
.L_x_5226:
[----:B------:R-:W-:Y:S01]  /*f1d0*/  IMAD.SHL.U32 R0, R0, 0x100000, RZ ;  /* 0x0010000000007824 */ /* 0x000fe200078e00ff */
[----:B------:R-:W-:-:S04]  /*f1e0*/  LEA R2, R2, 0x3b800000, 0x17 ;  /* 0x3b80000002027811 */ /* 0x000fc800078eb8ff */
[----:B------:R-:W-:-:S05]  /*f1f0*/  LOP3.LUT R0, R2, R0, R7, 0xfe, !PT ;  /* 0x0000000002007212 */ /* 0x000fca00078efe07 */
[----:B------:R-:W-:-:S04]  /*f200*/  FMUL.FTZ R0, R0, 1 ;  /* 0x3f80000000007820 */ /* 0x000fc80000410000 */
[----:B------:R0:W1:Y:S01]  /*f210*/  F2F.F64.F32 R18, R0 ;  /* 0x0000000000127310 */ /* 0x0000620000201800 */
[----:B------:R-:W-:Y:S05]  /*f220*/  BRA `(.L_x_5211) ;  /* 0x0000000400147947 */ /* 0x000fea0003800000 */
.L_x_5224:
        /* <DEDUP_REMOVED lines=21> */
.L_x_5229:
[----:B------:R-:W-:Y:S05]  /*f380*/  BSYNC.RECONVERGENT B0 ;  /* 0x0000000000007941 */ /* 0x000fea0003800200 */
.L_x_5228:
[----:B------:R-:W-:Y:S02]  /*f390*/  SHF.L.U32 R0, R0, 0x15, RZ ;  /* 0x0000001500007819 */ /* 0x000fe400000006ff */
[----:B------:R-:W-:-:S04]  /*f3a0*/  LEA R2, R2, 0x37800000, 0x17 ;  /* 0x3780000002027811 */ /* 0x000fc800078eb8ff */
[----:B------:R-:W-:-:S05]  /*f3b0*/  LOP3.LUT R0, R2, R0, R7, 0xfe, !PT ;  /* 0x0000000002007212 */ /* 0x000fca00078efe07 */
[----:B------:R-:W-:-:S04]  /*f3c0*/  FMUL.FTZ R0, R0, 1 ;  /* 0x3f80000000007820 */ /* 0x000fc80000410000 */
[----:B------:R0:W1:Y:S01]  /*f3d0*/  F2F.F64.F32 R18, R0 ;  /* 0x0000000000127310 */ /* 0x0000620000201800 */
[----:B------:R-:W-:Y:S05]  /*f3e0*/  BRA `(.L_x_5211) ;  /* 0x0000000000a47947 */ /* 0x000fea0003800000 */
.L_x_5223:
        /* <DEDUP_REMOVED lines=18> */
.L_x_5210:
        /* <DEDUP_REMOVED lines=16> */
.L_x_5232:
[----:B------:R-:W-:Y:S01]  /*f610*/  CS2R R18, SRZ ;  /* 0x0000000000127805 */ /* 0x000fe2000001ff00 */
[----:B------:R-:W-:Y:S06]  /*f620*/  BRA `(.L_x_5211) ;  /* 0x0000000000147947 */ /* 0x000fec0003800000 */
.L_x_5231:
[----:B------:R-:W2:Y:S02]  /*f630*/  LDG.E.64 R18, desc[UR36][R2.64] ;  /* 0x0000002402127981 */ /* 0x000ea4000c1e1b00 */
[----:B--2---:R-:W0:Y:S01]  /*f640*/  I2F.F64.U64 R18, R18 ;  /* 0x0000001200127312 */ /* 0x004e220000301800 */
[----:B------:R-:W-:Y:S05]  /*f650*/  BRA `(.L_x_5211) ;  /* 0x0000000000087947 */ /* 0x000fea0003800000 */
.L_x_5230:
[----:B------:R-:W2:Y:S02]  /*f660*/  LDG.E R2, desc[UR36][R2.64] ;  /* 0x0000002402027981 */ /* 0x000ea4000c1e1900 */
[----:B--2---:R0:W1:Y:S02]  /*f670*/  I2F.F64.U32 R18, R2 ;  /* 0x0000000200127312 */ /* 0x0040640000201800 */
.L_x_5211:
[----:B------:R-:W-:Y:S05]  /*f680*/  BSYNC.RECONVERGENT B6 ;  /* 0x0000000000067941 */ /* 0x000fea0003800200 */
.L_x_5205:
        /* <DEDUP_REMOVED lines=18> */
.L_x_5237:
[----:B0-----:R-:W3:Y:S02]  /*f7b0*/  LDG.E.U8 R2, desc[UR36][R22.64] ;  /* 0x0000002416027981 */ /* 0x001ee4000c1e1100 */
[----:B---3--:R-:W0:Y:S01]  /*f7c0*/  I2F.F64.U16 R2, R2 ;  /* 0x0000000200027312 */ /* 0x008e220000101800 */
[----:B------:R-:W-:Y:S05]  /*f7d0*/  BRA `(.L_x_5239) ;  /* 0x0000000c00607947 */ /* 0x000fea0003800000 */
.L_x_5236:
        /* <DEDUP_REMOVED lines=9> */
.L_x_5241:
[----:B0-----:R-:W3:Y:S02]  /*f870*/  LDG.E R2, desc[UR36][R22.64] ;  /* 0x0000002416027981 */ /* 0x001ee4000c1e1900 */
[----:B---3--:R-:W0:Y:S01]  /*f880*/  I2F.F64 R2, R2 ;  /* 0x0000000200027312 */ /* 0x008e220000201c00 */
[----:B------:R-:W-:Y:S05]  /*f890*/  BRA `(.L_x_5239) ;  /* 0x0000000c00307947 */ /* 0x000fea0003800000 */
.L_x_5240:
[----:B0-----:R-:W3:Y:S02]  /*f8a0*/  LDG.E.U16 R2, desc[UR36][R22.64] ;  /* 0x0000002416027981 */ /* 0x001ee4000c1e1500 */
[----:B---3--:R-:W0:Y:S01]  /*f8b0*/  I2F.F64.S16 R2, R2 ;  /* 0x0000000200027312 */ /* 0x008e220000101c00 */
[----:B------:R-:W-:Y:S05]  /*f8c0*/  BRA `(.L_x_5239) ;  /* 0x0000000c00247947 */ /* 0x000fea0003800000 */
.L_x_5235:
        /* <DEDUP_REMOVED lines=10> */
.L_x_5243:
[----:B01----:R-:W3:Y:S02]  /*f970*/  LDG.E.U16 R0, desc[UR36][R22.64] ;  /* 0x0000002416007981 */ /* 0x003ee4000c1e1500 */
[----:B---3--:R-:W-:-:S05]  /*f980*/  HADD2.F32 R0, -RZ, R0.H0_H0 ;  /* 0x20000000ff007230 */ /* 0x008fca0000004100 */
[----:B------:R-:W-:-:S04]  /*f990*/  FMUL.FTZ R0, R0, 1 ;  /* 0x3f80000000007820 */ /* 0x000fc80000410000 */
[----:B------:R3:W0:Y:S01]  /*f9a0*/  F2F.F64.F32 R2, R0 ;  /* 0x0000000000027310 */ /* 0x0006220000201800 */
[----:B------:R-:W-:Y:S05]  /*f9b0*/  BRA `(.L_x_5239) ;  /* 0x0000000800e87947 */ /* 0x000fea0003800000 */
.L_x_5242:
        /* <DEDUP_REMOVED lines=10> */
.L_x_5245:
[----:B------:R-:W0:Y:S02]  /*fa60*/  LDG.E.U16 R22, desc[UR36][R22.64] ;  /* 0x0000002416167981 */ /* 0x000e24000c1e1500 */
[----:B01----:R-:W-:-:S05]  /*fa70*/  HADD2.F32 R0, -RZ, R22.H0_H0 ;  /* 0x20000016ff007230 */ /* 0x003fca0000004100 */
[----:B------:R-:W-:-:S04]  /*fa80*/  FMUL.FTZ R0, R0, 1 ;  /* 0x3f80000000007820 */ /* 0x000fc80000410000 */
[----:B------:R0:W1:Y:S01]  /*fa90*/  F2F.F64.F32 R2, R0 ;  /* 0x0000000000027310 */ /* 0x0000620000201800 */
[----:B------:R-:W-:Y:S05]  /*faa0*/  BRA `(.L_x_5239) ;  /* 0x0000000800ac7947 */ /* 0x000fea0003800000 */
.L_x_5244:
[----:B0-----:R0:W5:Y:S01]  /*fab0*/  LDG.E.64 R2, desc[UR36][R22.64] ;  /* 0x0000002416027981 */ /* 0x001162000c1e1b00 */
[----:B------:R-:W-:Y:S05]  /*fac0*/  BRA `(.L_x_5239) ;  /* 0x0000000800a47947 */ /* 0x000fea0003800000 */
.L_x_5234:
        /* <DEDUP_REMOVED lines=9> */
[----:B0-----:R-:W-:Y:S01]  /*fb60*/  HFMA2 R2, -RZ, RZ, 0, 0 ;  /* 0x00000000ff027431 */ /* 0x001fe200000001ff */
[----:B---3--:R-:W-:-:S04]  /*fb70*/  ISETP.NE.AND P0, PT, R22, RZ, PT ;  /* 0x000000ff1600720c */ /* 0x008fc80003f05270 */
[----:B------:R-:W-:Y:S01]  /*fb80*/  FSEL R3, RZ, 1.875, !P0 ;  /* 0x3ff00000ff037808 */ /* 0x000fe20004000000 */
[----:B------:R-:W-:Y:S08]  /*fb90*/  BRA `(.L_x_5239) ;  /* 0x0000000800707947 */ /* 0x000ff00003800000 */
.L_x_5248:
[----:B0-----:R0:W5:Y:S01]  /*fba0*/  LDG.E.64 R2, desc[UR36][R22.64] ;  /* 0x0000002416027981 */ /* 0x001162000c1e1b00 */
[----:B------:R-:W-:Y:S05]  /*fbb0*/  BRA `(.L_x_5239) ;  /* 0x0000000800687947 */ /* 0x000fea0003800000 */
.L_x_5247:
[----:B------:R-:W-:-:S09]  /*fbc0*/  UISETP.NE.AND UP0, UPT, UR4, 0xf, UPT ;  /* 0x0000000f0400788c */ /* 0x000fd2000bf05270 */
[----:B------:R-:W-:Y:S05]  /*fbd0*/  BRA.U !UP0, `(.L_x_5249) ;  /* 0x00000001089c7547 */ /* 0x000fea000b800000 */
[----:B------:R-:W-:-:S09]  /*fbe0*/  UISETP.NE.AND UP0, UPT, UR4, 0x17, UPT ;  /* 0x000000170400788c */ /* 0x000fd2000bf05270 */
[----:B------:R-:W-:Y:S05]  /*fbf0*/  BRA.U !UP0, `(.L_x_5250) ;  /* 0x00000001085c7547 */ /* 0x000fea000b800000 */
[----:B------:R-:W-:-:S09]  /*fc00*/  UISETP.NE.AND UP0, UPT, UR4, 0x18, UPT ;  /* 0x000000180400788c */ /* 0x000fd2000bf05270 */
[----:B------:R-:W-:Y:S05]  /*fc10*/  BRA.U UP0, `(.L_x_5238) ;  /* 0x0000000500f47547 */ /* 0x000fea000b800000 */
[----:B01----:R-:W3:Y:S01]  /*fc20*/  LDG.E.U8 R0, desc[UR36][R22.64] ;  /* 0x0000002416007981 */ /* 0x003ee2000c1e1100 */
[----:B------:R-:W-:Y:S01]  /*fc30*/  MOV R4, 0x1f ;  /* 0x0000001f00047802 */ /* 0x000fe20000000f00 */
[----:B---3--:R-:W-:-:S05]  /*fc40*/  IMAD.SHL.U32 R0, R0, 0x1000000, RZ ;  /* 0x0100000000007824 */ /* 0x008fca00078e00ff */
        /* <DEDUP_REMOVED lines=18> */
.L_x_5250:
[----:B0-----:R-:W1:Y:S02]  /*fd70*/  LDG.E.U8 R3, desc[UR36][R22.64] ;  /* 0x0000002416037981 */ /* 0x001e64000c1e1100 */
[C---:B-1----:R-:W-:Y:S01]  /*fd80*/  SHF.L.U32 R0, R3.reuse, 0x19, RZ ;  /* 0x0000001903007819 */ /* 0x042fe200000006ff */
        /* <DEDUP_REMOVED lines=12> */
.L_x_5249:
[----:B01----:R-:W3:Y:S02]  /*fe50*/  LDG.E.U16 R0, desc[UR36][R22.64] ;  /* 0x0000002416007981 */ /* 0x003ee4000c1e1500 */
[----:B---3--:R-:W-:-:S05]  /*fe60*/  SHF.L.U32 R0, R0, 0x10, RZ ;  /* 0x0000001000007819 */ /* 0x008fca00000006ff */
[----:B------:R-:W-:-:S04]  /*fe70*/  FMUL.FTZ R0, R0, 1 ;  /* 0x3f80000000007820 */ /* 0x000fc80000410000 */
[----:B------:R0:W1:Y:S01]  /*fe80*/  F2F.F64.F32 R2, R0 ;  /* 0x0000000000027310 */ /* 0x0000620000201800 */
[----:B------:R-:W-:Y:S05]  /*fe90*/  BRA `(.L_x_5239) ;  /* 0x0000000400b07947 */ /* 0x000fea0003800000 */
.L_x_5246:
        /* <DEDUP_REMOVED lines=11> */
.L_x_5253:
        /* <DEDUP_REMOVED lines=21> */
.L_x_5255:
[----:B------:R-:W-:Y:S05]  /*100a0*/  BSYNC.RECONVERGENT B0 ;  /* 0x0000000000007941 */ /* 0x000fea0003800200 */
.L_x_5254:
[----:B------:R-:W-:Y:S01]  /*100b0*/  IMAD.SHL.U32 R0, R0, 0x100000, RZ ;  /* 0x0010000000007824 */ /* 0x000fe200078e00ff */
[----:B------:R-:W-:-:S04]  /*100c0*/  LEA R2, R2, 0x3b800000, 0x17 ;  /* 0x3b80000002027811 */ /* 0x000fc800078eb8ff */
[----:B------:R-:W-:-:S05]  /*100d0*/  LOP3.LUT R0, R2, R0, R7, 0xfe, !PT ;  /* 0x0000000002007212 */ /* 0x000fca00078efe07 */
[----:B------:R-:W-:-:S04]  /*100e0*/  FMUL.FTZ R0, R0, 1 ;  /* 0x3f80000000007820 */ /* 0x000fc80000410000 */
[----:B------:R0:W1:Y:S01]  /*100f0*/  F2F.F64.F32 R2, R0 ;  /* 0x0000000000027310 */ /* 0x0000620000201800 */
[----:B------:R-:W-:Y:S05]  /*10100*/  BRA `(.L_x_5239) ;  /* 0x0000000400147947 */ /* 0x000fea0003800000 */
.L_x_5252:
        /* <DEDUP_REMOVED lines=21> */
.L_x_5257:
[----:B------:R-:W-:Y:S05]  /*10260*/  BSYNC.RECONVERGENT B0 ;  /* 0x0000000000007941 */ /* 0x000fea0003800200 */
.L_x_5256:
[----:B------:R-:W-:Y:S02]  /*10270*/  SHF.L.U32 R0, R0, 0x15, RZ ;  /* 0x0000001500007819 */ /* 0x000fe400000006ff */
[----:B------:R-:W-:-:S04]  /*10280*/  LEA R2, R2, 0x37800000, 0x17 ;  /* 0x3780000002027811 */ /* 0x000fc800078eb8ff */
[----:B------:R-:W-:-:S05]  /*10290*/  LOP3.LUT R0, R2, R0, R7, 0xfe, !PT ;  /* 0x0000000002007212 */ /* 0x000fca00078efe07 */
[----:B------:R-:W-:-:S04]  /*102a0*/  FMUL.FTZ R0, R0, 1 ;  /* 0x3f80000000007820 */ /* 0x000fc80000410000 */
[----:B------:R0:W1:Y:S01]  /*102b0*/  F2F.F64.F32 R2, R0 ;  /* 0x0000000000027310 */ /* 0x0000620000201800 */
[----:B------:R-:W-:Y:S05]  /*102c0*/  BRA `(.L_x_5239) ;  /* 0x0000000000a47947 */ /* 0x000fea0003800000 */
.L_x_5251:
[----:B------:R-:W-:-:S09]  /*102d0*/  UISETP.NE.AND UP0, UPT, UR4, 0x1c, UPT ;  /* 0x0000001c0400788c */ /* 0x000fd2000bf05270 */
[----:B------:R-:W-:Y:S05]  /*102e0*/  BRA.U !UP0, `(.L_x_5258) ;  /* 0x0000000108947547 */ /* 0x000fea000b800000 */
[----:B------:R-:W-:-:S09]  /*102f0*/  UISETP.NE.AND UP0, UPT, UR4, 0x1d, UPT ;  /* 0x0000001d0400788c */ /* 0x000fd2000bf05270 */
[----:B------:R-:W-:Y:S05]  /*10300*/  BRA.U !UP0, `(.L_x_5259) ;  /* 0x0000000108807547 */ /* 0x000fea000b800000 */
[----:B------:R-:W-:-:S09]  /*10310*/  UISETP.NE.AND UP0, UPT, UR4, 0x2c, UPT ;  /* 0x0000002c0400788c */ /* 0x000fd2000bf05270 */
[----:B------:R-:W-:Y:S05]  /*10320*/  BRA.U UP0, `(.L_x_5238) ;  /* 0x0000000100307547 */ /* 0x000fea000b800000 */
[----:B01----:R-:W3:Y:S01]  /*10330*/  LDG.E.U8 R0, desc[UR36][R22.64] ;  /* 0x0000002416007981 */ /* 0x003ee2000c1e1100 */
        /* <DEDUP_REMOVED lines=11> */
.L_x_5238:
[----:B0-----:R-:W-:Y:S01]  /*103f0*/  MOV R2, 0x0 ;  /* 0x0000000000027802 */ /* 0x001fe20000000f00 */
[----:B------:R-:W0:Y:S01]  /*10400*/  LDCU.64 UR4, c[0x4][0x188] ;  /* 0x01003100ff0477ac */ /* 0x000e220008000a00 */
[----:B------:R-:W-:Y:S02]  /*10410*/  HFMA2 R8, -RZ, RZ, 0, 4.64916229248046875e-06 ;  /* 0x0000004eff087431 */ /* 0x000fe400000001ff */
[----:B------:R-:W-:Y:S01]  /*10420*/  IMAD.MOV.U32 R12, RZ, RZ, 0x1 ;  /* 0x00000001ff0c7424 */ /* 0x000fe200078e00ff */
[----:B------:R-:W-:Y:S01]  /*10430*/  MOV R13, RZ ;  /* 0x000000ff000d7202 */ /* 0x000fe20000000f00 */
[----:B------:R-:W3:Y:S01]  /*10440*/  LDCU.64 UR6, c[0x4][0x190] ;  /* 0x01003200ff0677ac */ /* 0x000ee20008000a00 */
[----:B------:R-:W1:Y:S01]  /*10450*/  LDC.64 R2, c[0x4][R2] ;  /* 0x0100000002027b82 */ /* 0x000e620000000a00 */
[----:B------:R-:W2:Y:S01]  /*10460*/  LDCU.64 UR8, c[0x4][0x68] ;  /* 0x01000d00ff0877ac */ /* 0x000ea20008000a00 */
[----:B0-----:R-:W-:Y:S01]  /*10470*/  MOV R4, UR4 ;  /* 0x0000000400047c02 */ /* 0x001fe20008000f00 */
[----:B------:R-:W-:Y:S01]  /*10480*/  IMAD.U32 R5, RZ, RZ, UR5 ;  /* 0x00000005ff057e24 */ /* 0x000fe2000f8e00ff */
[----:B---3--:R-:W-:Y:S01]  /*10490*/  MOV R6, UR6 ;  /* 0x0000000600067c02 */ /* 0x008fe20008000f00 */
[----:B------:R-:W-:Y:S01]  /*104a0*/  IMAD.U32 R7, RZ, RZ, UR7 ;  /* 0x00000007ff077e24 */ /* 0x000fe2000f8e00ff */
[----:B--2---:R-:W-:Y:S01]  /*104b0*/  MOV R10, UR8 ;  /* 0x00000008000a7c02 */ /* 0x004fe20008000f00 */
[----:B------:R-:W-:-:S07]  /*104c0*/  IMAD.U32 R11, RZ, RZ, UR9 ;  /* 0x00000009ff0b7e24 */ /* 0x000fce000f8e00ff */
[----:B------:R-:W-:-:S07]  /*104d0*/  LEPC R20, `(.L_x_5260) ;  /* 0x000000001014794e */ /* 0x000fce0000000000 */
[----:B-1--45:R-:W-:Y:S05]  /*104e0*/  CALL.ABS.NOINC R2 ;  /* 0x0000000002007343 */ /* 0x032fea0003c00000 */
.L_x_5260:
[----:B------:R-:W-:Y:S01]  /*104f0*/  CS2R R2, SRZ ;  /* 0x0000000000027805 */ /* 0x000fe2000001ff00 */
[----:B------:R-:W-:Y:S06]  /*10500*/  BRA `(.L_x_5239) ;  /* 0x0000000000147947 */ /* 0x000fec0003800000 */
.L_x_5259:
[----:B0-----:R-:W3:Y:S02]  /*10510*/  LDG.E.64 R2, desc[UR36][R22.64] ;  /* 0x0000002416027981 */ /* 0x001ee4000c1e1b00 */
[----:B---3--:R-:W0:Y:S01]  /*10520*/  I2F.F64.U64 R2, R2 ;  /* 0x0000000200027312 */ /* 0x008e220000301800 */
[----:B------:R-:W-:Y:S05]  /*10530*/  BRA `(.L_x_5239) ;  /* 0x0000000000087947 */ /* 0x000fea0003800000 */
.L_x_5258:
[----:B0-----:R-:W3:Y:S02]  /*10540*/  LDG.E R2, desc[UR36][R22.64] ;  /* 0x0000002416027981 */ /* 0x001ee4000c1e1900 */
[----:B---3--:R-:W0:Y:S02]  /*10550*/  I2F.F64.U32 R2, R2 ;  /* 0x0000000200027312 */ /* 0x008e240000201800 */
.L_x_5239:
[----:B------:R-:W-:Y:S05]  /*10560*/  BSYNC.RECONVERGENT B6 ;  /* 0x0000000000067941 */ /* 0x000fea0003800200 */
.L_x_5233:
[----:B012-45:R-:W-:Y:S01]  /*10570*/  DSETP.MIN.AND P0, P1, R2, R18, PT ;  /* 0x000000120200722a */ /* 0x037fe20003900000 */
[----:B------:R-:W-:Y:S01]  /*10580*/  UPRMT UR4, UR43, 0x9910, URZ ;  /* 0x000099102b047896 */ /* 0x000fe200080000ff */
[----:B---3--:R-:W-:Y:S01]  /*10590*/  IMAD.MOV.U32 R0, RZ, RZ, R2 ;  /* 0x000000ffff007224 */ /* 0x008fe200078e0002 */
[----:B------:R-:W-:Y:S02]  /*105a0*/  MOV R5, R18 ;  /* 0x0000001200057202 */ /* 0x000fe40000000f00 */
[----:B------:R-:W-:Y:S01]  /*105b0*/  UISETP.GT.AND UP0, UPT, UR4, 0x9, UPT ;  /* 0x000000090400788c */ /* 0x000fe2000bf04270 */
[----:B------:R-:W-:Y:S02]  /*105c0*/  FSEL R3, R3, R19, P0 ;  /* 0x0000001303037208 */ /* 0x000fe40000000000 */
[----:B------:R-:W-:-:S06]  /*105d0*/  SEL R4, R0, R5, P0 ;  /* 0x0000000500047207 */ /* 0x000fcc0000000000 */
        /* <DEDUP_REMOVED lines=14> */
.L_x_5264:
[----:B------:R-:W0:Y:S02]  /*106c0*/  F2I.S64.F64.TRUNC R4, R4 ;  /* 0x0000000400047311 */ /* 0x000e24000030d900 */
[----:B0-----:R-:W-:-:S05]  /*106d0*/  MOV R3, R4 ;  /* 0x0000000400037202 */ /* 0x001fca0000000f00 */
[----:B------:R-:W-:Y:S01]  /*106e0*/  STG.E.U8 desc[UR36][R16.64], R3 ;  /* 0x0000000310007986 */ /* 0x000fe2000c101124 */
[----:B------:R-:W-:Y:S05]  /*106f0*/  EXIT ;  /* 0x000000000000794d */ /* 0x000fea0003800000 */
.L_x_5263:
        /* <DEDUP_REMOVED lines=9> */
.L_x_5267:
[----:B------:R-:W0:Y:S02]  /*10790*/  F2I.F64.TRUNC R5, R4 ;  /* 0x0000000400057311 */ /* 0x000e24000030d100 */
[----:B0-----:R-:W-:Y:S01]  /*107a0*/  STG.E desc[UR36][R16.64], R5 ;  /* 0x0000000510007986 */ /* 0x001fe2000c101924 */
[----:B------:R-:W-:Y:S05]  /*107b0*/  EXIT ;  /* 0x000000000000794d */ /* 0x000fea0003800000 */
.L_x_5266:
[----:B------:R-:W0:Y:S02]  /*107c0*/  F2I.F64.TRUNC R5, R4 ;  /* 0x0000000400057311 */ /* 0x000e24000030d100 */
[----:B0-----:R-:W-:Y:S01]  /*107d0*/  STG.E.U16 desc[UR36][R16.64], R5 ;  /* 0x0000000510007986 */ /* 0x001fe2000c101524 */
[----:B------:R-:W-:Y:S05]  /*107e0*/  EXIT ;  /* 0x000000000000794d */ /* 0x000fea0003800000 */
.L_x_5262:
        /* <DEDUP_REMOVED lines=13> */
.L_x_5269:
        /* <DEDUP_REMOVED lines=8> */
.L_x_5268:
        /* <DEDUP_REMOVED lines=14> */
.L_x_5271:
        /* <DEDUP_REMOVED lines=9> */
.L_x_5270:
[----:B------:R-:W-:Y:S01]  /*10ab0*/  STG.E.64 desc[UR36][R16.64], R4 ;  /* 0x0000000410007986 */ /* 0x000fe2000c101b24 */
[----:B------:R-:W-:Y:S05]  /*10ac0*/  EXIT ;  /* 0x000000000000794d */ /* 0x000fea0003800000 */
.L_x_5261:
        /* <DEDUP_REMOVED lines=13> */
.L_x_5275:
        /* <DEDUP_REMOVED lines=21> */
.L_x_5278:
[----:B------:R-:W-:-:S04]  /*10cf0*/  SHF.R.U32.HI R3, RZ, 0x18, R3 ;  /* 0x00000018ff037819 */ /* 0x000fc80000011603 */
[----:B------:R-:W-:-:S04]  /*10d00*/  LOP3.LUT R0, R0, 0x80, R3, 0xf8, !PT ;  /* 0x0000008000007812 */ /* 0x000fc800078ef803 */
[----:B------:R-:W-:-:S07]  /*10d10*/  PRMT R8, R0, 0x7610, R8 ;  /* 0x0000761000087816 */ /* 0x000fce0000000008 */
.L_x_5277:
[----:B------:R-:W-:Y:S05]  /*10d20*/  BSYNC.RECONVERGENT B0 ;  /* 0x0000000000007941 */ /* 0x000fea0003800200 */
.L_x_5276:
[----:B------:R-:W-:Y:S01]  /*10d30*/  STG.E.U8 desc[UR36][R16.64], R8 ;  /* 0x0000000810007986 */ /* 0x000fe2000c101124 */
[----:B------:R-:W-:Y:S05]  /*10d40*/  EXIT ;  /* 0x000000000000794d */ /* 0x000fea0003800000 */
.L_x_5274:
        /* <DEDUP_REMOVED lines=21> */
.L_x_5281:
[----:B------:R-:W-:-:S04]  /*10ea0*/  SHF.R.U32.HI R3, RZ, 0x18, R3 ;  /* 0x00000018ff037819 */ /* 0x000fc80000011603 */
[----:B------:R-:W-:-:S04]  /*10eb0*/  LOP3.LUT R0, R0, 0x80, R3, 0xf8, !PT ;  /* 0x0000008000007812 */ /* 0x000fc800078ef803 */
[----:B------:R-:W-:-:S07]  /*10ec0*/  PRMT R8, R0, 0x7610, R8 ;  /* 0x0000761000087816 */ /* 0x000fce0000000008 */
.L_x_5280:
[----:B------:R-:W-:Y:S05]  /*10ed0*/  BSYNC.RECONVERGENT B0 ;  /* 0x0000000000007941 */ /* 0x000fea0003800200 */
.L_x_5279:
[----:B------:R-:W-:Y:S01]  /*10ee0*/  STG.E.U8 desc[UR36][R16.64], R8 ;  /* 0x0000000810007986 */ /* 0x000fe2000c101124 */
[----:B------:R-:W-:Y:S05]  /*10ef0*/  EXIT ;  /* 0x000000000000794d */ /* 0x000fea0003800000 */
.L_x_5273:
        /* <DEDUP_REMOVED lines=26> */
.L_x_5283:
[----:B------:R-:W0:Y:S02]  /*110a0*/  F2I.U64.F64.TRUNC R4, R4 ;  /* 0x0000000400047311 */ /* 0x000e24000030d800 */
[----:B0-----:R-:W-:Y:S01]  /*110b0*/  STG.E.64 desc[UR36][R16.64], R4 ;  /* 0x0000000410007986 */ /* 0x001fe2000c101b24 */
[----:B------:R-:W-:Y:S05]  /*110c0*/  EXIT ;  /* 0x000000000000794d */ /* 0x000fea0003800000 */
.L_x_5282:
[----:B------:R-:W0:Y:S02]  /*110d0*/  F2I.U32.F64.TRUNC R5, R4 ;  /* 0x0000000400057311 */ /* 0x000e24000030d000 */
[----:B0-----:R-:W-:Y:S01]  /*110e0*/  STG.E desc[UR36][R16.64], R5 ;  /* 0x0000000510007986 */ /* 0x001fe2000c101924 */
[----:B------:R-:W-:Y:S05]  /*110f0*/  EXIT ;  /* 0x000000000000794d */ /* 0x000fea0003800000 */
.L_x_5272:
        /* <DEDUP_REMOVED lines=10> */
.L_x_5285:
[----:B------:R-:W-:-:S05]  /*111a0*/  CS2R R6, SRZ ;  /* 0x0000000000067805 */ /* 0x000fca000001ff00 */
[----:B------:R-:W-:Y:S01]  /*111b0*/  STG.E.128 desc[UR36][R16.64], R4 ;  /* 0x0000000410007986 */ /* 0x000fe2000c101d24 */
[----:B------:R-:W-:Y:S05]  /*111c0*/  EXIT ;  /* 0x000000000000794d */ /* 0x000fea0003800000 */
.L_x_5284:
[----:B------:R-:W-:-:S09]  /*111d0*/  UISETP.NE.AND UP0, UPT, UR4, 0xf, UPT ;  /* 0x0000000f0400788c */ /* 0x000fd2000bf05270 */
[----:B------:R-:W-:Y:S05]  /*111e0*/  BRA.U !UP0, `(.L_x_5286) ;  /* 0x0000000508087547 */ /* 0x000fea000b800000 */
[----:B------:R-:W-:-:S09]  /*111f0*/  UISETP.NE.AND UP0, UPT, UR4, 0x17, UPT ;  /* 0x000000170400788c */ /* 0x000fd2000bf05270 */
[----:B------:R-:W-:Y:S05]  /*11200*/  BRA.U !UP0, `(.L_x_5287) ;  /* 0x0000000108a07547 */ /* 0x000fea000b800000 */
[----:B------:R-:W-:-:S09]  /*11210*/  UISETP.NE.AND UP0, UPT, UR4, 0x18, UPT ;  /* 0x000000180400788c */ /* 0x000fd2000bf05270 */
[----:B------:R-:W-:Y:S05]  /*11220*/  BRA.U !UP0, `(.L_x_5288) ;  /* 0x0000000108447547 */ /* 0x000fea000b800000 */
.L_x_5265:
        /* <DEDUP_REMOVED lines=16> */
.L_x_5289:
[----:B------:R-:W-:Y:S05]  /*11330*/  EXIT ;  /* 0x000000000000794d */ /* 0x000fea0003800000 */
.L_x_5288:
        /* <DEDUP_REMOVED lines=17> */
.L_x_5291:
[----:B------:R-:W-:Y:S05]  /*11450*/  BSYNC.RECONVERGENT B0 ;  /* 0x0000000000007941 */ /* 0x000fea0003800200 */
.L_x_5290:
[----:B------:R-:W-:-:S05]  /*11460*/  LOP3.LUT R3, R0, 0x80, R3, 0xf8, !PT ;  /* 0x0000008000037812 */ /* 0x000fca00078ef803 */
[----:B------:R-:W-:Y:S01]  /*11470*/  STG.E.U8 desc[UR36][R16.64], R3 ;  /* 0x0000000310007986 */ /* 0x000fe2000c101124 */
[----:B------:R-:W-:Y:S05]  /*11480*/  EXIT ;  /* 0x000000000000794d */ /* 0x000fea0003800000 */
.L_x_5287:
        /* <DEDUP_REMOVED lines=16> */
.L_x_5293:
[----:B------:R-:W-:Y:S02]  /*11590*/  ISETP.GT.U32.AND P0, PT, R2, 0x7f800000, PT ;  /* 0x7f8000000200780c */ /* 0x000fe40003f04070 */
[----:B------:R-:W-:-:S04]  /*115a0*/  MOV R0, 0x7f ;  /* 0x0000007f00007802 */ /* 0x000fc80000000f00 */
[----:B------:R-:W-:-:S07]  /*115b0*/  SEL R0, R0, 0x7c, P0 ;  /* 0x0000007c00007807 */ /* 0x000fce0000000000 */
.L_x_5294:
[----:B------:R-:W-:Y:S05]  /*115c0*/  BSYNC.RECONVERGENT B0 ;  /* 0x0000000000007941 */ /* 0x000fea0003800200 */
.L_x_5292:
[----:B------:R-:W-:-:S04]  /*115d0*/  SHF.R.U32.HI R3, RZ, 0x18, R3 ;  /* 0x00000018ff037819 */ /* 0x000fc80000011603 */
[----:B------:R-:W-:-:S05]  /*115e0*/  LOP3.LUT R3, R0, 0x80, R3, 0xf8, !PT ;  /* 0x0000008000037812 */ /* 0x000fca00078ef803 */
[----:B------:R-:W-:Y:S01]  /*115f0*/  STG.E.U8 desc[UR36][R16.64], R3 ;  /* 0x0000000310007986 */ /* 0x000fe2000c101124 */
[----:B------:R-:W-:Y:S05]  /*11600*/  EXIT ;  /* 0x000000000000794d */ /* 0x000fea0003800000 */
.L_x_5286:
        /* <DEDUP_REMOVED lines=8> */
.L_x_5295:
        /* <DEDUP_REMOVED lines=15> */
.L_x_41719:


//--------------------- .text._ZN2at6native27unrolled_elementwise_kernelINS0_13BinaryFunctorIdddZZZNS0_16fmin_kernel_cudaERNS_18TensorIteratorBaseEENKUlvE_clEvENKUlvE_clEvEUlddE_EESt5arrayIPcLm3EELi4E23TrivialOffsetCalculatorILi2EjESC_ILi1EjENS0_6memory12LoadWithCastILi2EEENSF_13StoreWithCastILi1EEEEEviT_T0_T2_T3_T4_T5_ --------------------------
	.section	.text._ZN2at6native27unrolled_elementwise_kernelINS0_13BinaryFunctorIdddZZZNS0_16fmin_kernel_cudaERNS_18TensorIteratorBaseEENKUlvE_clEvENKUlvE_clEvEUlddE_EESt5arrayIPcLm3EELi4E23TrivialOffsetCalculatorILi2EjESC_ILi1EjENS0_6memory12LoadWithCastILi2EEENSF_13StoreWithCastILi1EEEEEviT_T0_T2_T3_T4_T5_,"ax",@progbits
	.align	128
        .global         _ZN2at6native27unrolled_elementwise_kernelINS0_13BinaryFunctorIdddZZZNS0_16fmin_kernel_cudaERNS_18TensorIteratorBaseEENKUlvE_clEvENKUlvE_clEvEUlddE_EESt5arrayIPcLm3EELi4E23TrivialOffsetCalculatorILi2EjESC_ILi1EjENS0_6memory12LoadWithCastILi2EEENSF_13StoreWithCastILi1EEEEEviT_T0_T2_T3_T4_T5_
        .type           _ZN2at6native27unrolled_elementwise_kernelINS0_13BinaryFunctorIdddZZZNS0_16fmin_kernel_cudaERNS_18TensorIteratorBaseEENKUlvE_clEvENKUlvE_clEvEUlddE_EESt5arrayIPcLm3EELi4E23TrivialOffsetCalculatorILi2EjESC_ILi1EjENS0_6memory12LoadWithCastILi2EEENSF_13StoreWithCastILi1EEEEEviT_T0_T2_T3_T4_T5_,@function
        .size           _ZN2at6native27unrolled_elementwise_kernelINS0_13BinaryFunctorIdddZZZNS0_16fmin_kernel_cudaERNS_18TensorIteratorBaseEENKUlvE_clEvENKUlvE_clEvEUlddE_EESt5arrayIPcLm3EELi4E23TrivialOffsetCalculatorILi2EjESC_ILi1EjENS0_6memory12LoadWithCastILi2EEENSF_13StoreWithCastILi1EEEEEviT_T0_T2_T3_T4_T5_,(.L_x_41720 - _ZN2at6native27unrolled_elementwise_kernelINS0_13BinaryFunctorIdddZZZNS0_16fmin_kernel_cudaERNS_18TensorIteratorBaseEENKUlvE_clEvENKUlvE_clEvEUlddE_EESt5arrayIPcLm3EELi4E23TrivialOffsetCalculatorILi2EjESC_ILi1EjENS0_6memory12LoadWithCastILi2EEENSF_13StoreWithCastILi1EEEEEviT_T0_T2_T3_T4_T5_)
        .other          _ZN2at6native27unrolled_elementwise_kernelINS0_13BinaryFunctorIdddZZZNS0_16fmin_kernel_cudaERNS_18TensorIteratorBaseEENKUlvE_clEvENKUlvE_clEvEUlddE_EESt5arrayIPcLm3EELi4E23TrivialOffsetCalculatorILi2EjESC_ILi1EjENS0_6memory12LoadWithCastILi2EEENSF_13StoreWithCastILi1EEEEEviT_T0_T2_T3_T4_T5_,@"STO_CUDA_ENTRY STV_DEFAULT"
_ZN2at6native27unrolled_elementwise_kernelINS0_13BinaryFunctorIdddZZZNS0_16fmin_kernel_cudaERNS_18TensorIteratorBaseEENKUlvE_clEvENKUlvE_clEvEUlddE_EESt5arrayIPcLm3EELi4E23TrivialOffsetCalculatorILi2EjESC_ILi1EjENS0_6memory12LoadWithCastILi2EEENSF_13StoreWithCastILi1EEEEEviT_T0_T2_T3_T4_T5_:
.text._ZN2at6native27unrolled_elementwise_kernelINS0_13BinaryFunctorIdddZZZNS0_16fmin_kernel_cudaERNS_18TensorIteratorBaseEENKUlvE_clEvENKUlvE_clEvEUlddE_EESt5arrayIPcLm3EELi4E23TrivialOffsetCalculatorILi2EjESC_ILi1EjENS0_6memory12LoadWithCastILi2EEENSF_13StoreWithCastILi1EEEEEviT_T0_T2_T3_T4_T5_:
        /* <DEDUP_REMOVED lines=8> */
[----:B------:R-:W-:Y:S01]  /*0080*/  CS2R R30, SRZ ;  /* 0x00000000001e7805 */ /* 0x000fe2000001ff00 */
        /* <DEDUP_REMOVED lines=26> */
.L_x_5302:
[----:B------:R-:W2:Y:S02]  /*0230*/  LDG.E.U8 R4, desc[UR36][R4.64] ;  /* 0x0000002404047981 */ /* 0x000ea4000c1e1100 */
[----:B--2---:R0:W1:Y:S01]  /*0240*/  I2F.F64.U16 R36, R4 ;  /* 0x0000000400247312 */ /* 0x0040620000101800 */
[----:B------:R-:W-:Y:S05]  /*0250*/  BRA `(.L_x_5304) ;  /* 0x0000000c00647947 */ /* 0x000fea0003800000 */
.L_x_5301:
        /* <DEDUP_REMOVED lines=9> */
.L_x_5306:
[----:B------:R-:W2:Y:S02]  /*02f0*/  LDG.E R4, desc[UR36][R4.64] ;  /* 0x0000002404047981 */ /* 0x000ea4000c1e1900 */
[----:B--2---:R1:W2:Y:S01]  /*0300*/  I2F.F64 R36, R4 ;  /* 0x0000000400247312 */ /* 0x0042a20000201c00 */
[----:B------:R-:W-:Y:S05]  /*0310*/  BRA `(.L_x_5304) ;  /* 0x0000000c00347947 */ /* 0x000fea0003800000 */
.L_x_5305:
[----:B------:R-:W2:Y:S02]  /*0320*/  LDG.E.U16 R4, desc[UR36][R4.64] ;  /* 0x0000002404047981 */ /* 0x000ea4000c1e1500 */
[----:B--2---:R3:W4:Y:S01]  /*0330*/  I2F.F64.S16 R36, R4 ;  /* 0x0000000400247312 */ /* 0x0047220000101c00 */
[----:B------:R-:W-:Y:S05]  /*0340*/  BRA `(.L_x_5304) ;  /* 0x0000000c00287947 */ /* 0x000fea0003800000 */
.L_x_5300:
        /* <DEDUP_REMOVED lines=10> */
.L_x_5308:
[----:B------:R-:W2:Y:S02]  /*03f0*/  LDG.E.U16 R0, desc[UR36][R4.64] ;  /* 0x0000002404007981 */ /* 0x000ea4000c1e1500 */
[----:B--2---:R-:W-:-:S05]  /*0400*/  HADD2.F32 R0, -RZ, R0.H0_H0 ;  /* 0x20000000ff007230 */ /* 0x004fca0000004100 */
[----:B------:R-:W-:-:S04]  /*0410*/  FMUL.FTZ R0, R0, 1 ;  /* 0x3f80000000007820 */ /* 0x000fc80000410000 */
[----:B------:R0:W1:Y:S01]  /*0420*/  F2F.F64.F32 R36, R0 ;  /* 0x0000000000247310 */ /* 0x0000620000201800 */
[----:B------:R-:W-:Y:S05]  /*0430*/  BRA `(.L_x_5304) ;  /* 0x0000000800ec7947 */ /* 0x000fea0003800000 */
.L_x_5307:
        /* <DEDUP_REMOVED lines=10> */
.L_x_5310:
[----:B------:R-:W2:Y:S02]  /*04e0*/  LDG.E.U16 R4, desc[UR36][R4.64] ;  /* 0x0000002404047981 */ /* 0x000ea4000c1e1500 */
[----:B--2---:R-:W-:-:S05]  /*04f0*/  HADD2.F32 R0, -RZ, R4.H0_H0 ;  /* 0x20000004ff007230 */ /* 0x004fca0000004100 */
[----:B------:R-:W-:-:S04]  /*0500*/  FMUL.FTZ R0, R0, 1 ;  /* 0x3f80000000007820 */ /* 0x000fc80000410000 */
[----:B------:R0:W1:Y:S01]  /*0510*/  F2F.F64.F32 R36, R0 ;  /* 0x0000000000247310 */ /* 0x0000620000201800 */
[----:B------:R-:W-:Y:S05]  /*0520*/  BRA `(.L_x_5304) ;  /* 0x0000000800b07947 */ /* 0x000fea0003800000 */
.L_x_5309:
[----:B------:R0:W5:Y:S01]  /*0530*/  LDG.E.64 R36, desc[UR36][R4.64] ;  /* 0x0000002404247981 */ /* 0x000162000c1e1b00 */
[----:B------:R-:W-:Y:S05]  /*0540*/  BRA `(.L_x_5304) ;  /* 0x0000000800a87947 */ /* 0x000fea0003800000 */
.L_x_5299:
        /* <DEDUP_REMOVED lines=13> */
.L_x_5313:
[----:B------:R0:W5:Y:S01]  /*0620*/  LDG.E.64 R36, desc[UR36][R4.64] ;  /* 0x0000002404247981 */ /* 0x000162000c1e1b00 */
[----:B------:R-:W-:Y:S05]  /*0630*/  BRA `(.L_x_5304) ;  /* 0x00000008006c7947 */ /* 0x000fea0003800000 */
.L_x_5312:
        /* <DEDUP_REMOVED lines=27> */
.L_x_5315:
        /* <DEDUP_REMOVED lines=11> */
[----:B------:R-:W-:-:S05]  /*08a0*/  LOP3.LUT R0, R0, 0x80000000, R3, 0xf8, !PT ;  /* 0x8000000000007812 */ /* 0x000fca00078ef803 */
[----:B------:R-:W-:-:S04]  /*08b0*/  FMUL.FTZ R0, R0, 1 ;  /* 0x3f80000000007820 */ /* 0x000fc80000410000 */
[----:B------:R0:W1:Y:S01]  /*08c0*/  F2F.F64.F32 R36, R0 ;  /* 0x0000000000247310 */ /* 0x0000620000201800 */
[----:B------:R-:W-:Y:S05]  /*08d0*/  BRA `(.L_x_5304) ;  /* 0x0000000400c47947 */ /* 0x000fea0003800000 */
.L_x_5314:
[----:B------:R-:W2:Y:S02]  /*08e0*/  LDG.E.U16 R0, desc[UR36][R4.64] ;  /* 0x0000002404007981 */ /* 0x000ea4000c1e1500 */
[----:B--2---:R-:W-:-:S04]  /*08f0*/  IMAD.U32 R0, R0, 0x10000, RZ ;  /* 0x0001000000007824 */ /* 0x004fc800078e00ff */
[----:B------:R-:W-:-:S04]  /*0900*/  FMUL.FTZ R0, R0, 1 ;  /* 0x3f80000000007820 */ /* 0x000fc80000410000 */
[----:B------:R0:W1:Y:S01]  /*0910*/  F2F.F64.F32 R36, R0 ;  /* 0x0000000000247310 */ /* 0x0000620000201800 */
[----:B------:R-:W-:Y:S05]  /*0920*/  BRA `(.L_x_5304) ;  /* 0x0000000400b07947 */ /* 0x000fea0003800000 */
.L_x_5311:
        /* <DEDUP_REMOVED lines=11> */
.L_x_5318:
        /* <DEDUP_REMOVED lines=21> */
.L_x_5320:
[----:B------:R-:W-:Y:S05]  /*0b30*/  BSYNC.RECONVERGENT B0 ;  /* 0x0000000000007941 */ /* 0x000fea0003800200 */
.L_x_5319:
[----:B------:R-:W-:Y:S01]  /*0b40*/  IMAD.SHL.U32 R0, R0, 0x100000, RZ ;  /* 0x0010000000007824 */ /* 0x000fe200078e00ff */
[----:B------:R-:W-:-:S04]  /*0b50*/  LEA R3, R3, 0x3b800000, 0x17 ;  /* 0x3b80000003037811 */ /* 0x000fc800078eb8ff */
[----:B------:R-:W-:-:S05]  /*0b60*/  LOP3.LUT R0, R3, R0, R7, 0xfe, !PT ;  /* 0x0000000003007212 */ /* 0x000fca00078efe07 */
[----:B------:R-:W-:-:S04]  /*0b70*/  FMUL.FTZ R0, R0, 1 ;  /* 0x3f80000000007820 */ /* 0x000fc80000410000 */
[----:B------:R0:W1:Y:S01]  /*0b80*/  F2F.F64.F32 R36, R0 ;  /* 0x0000000000247310 */ /* 0x0000620000201800 */
[----:B------:R-:W-:Y:S05]  /*0b90*/  BRA `(.L_x_5304) ;  /* 0x0000000400147947 */ /* 0x000fea0003800000 */
.L_x_5317:
        /* <DEDUP_REMOVED lines=21> */
.L_x_5322:
[----:B------:R-:W-:Y:S05]  /*0cf0*/  BSYNC.RECONVERGENT B0 ;  /* 0x0000000000007941 */ /* 0x000fea0003800200 */
.L_x_5321:
[----:B------:R-:W-:Y:S01]  /*0d00*/  IMAD.SHL.U32 R0, R0, 0x200000, RZ ;  /* 0x0020000000007824 */ /* 0x000fe200078e00ff */
[----:B------:R-:W-:-:S04]  /*0d10*/  LEA R3, R3, 0x37800000, 0x17 ;  /* 0x3780000003037811 */ /* 0x000fc800078eb8ff */
[----:B------:R-:W-:-:S05]  /*0d20*/  LOP3.LUT R0, R3, R0, R7, 0xfe, !PT ;  /* 0x0000000003007212 */ /* 0x000fca00078efe07 */
[----:B------:R-:W-:-:S04]  /*0d30*/  FMUL.FTZ R0, R0, 1 ;  /* 0x3f80000000007820 */ /* 0x000fc80000410000 */
[----:B------:R0:W1:Y:S01]  /*0d40*/  F2F.F64.F32 R36, R0 ;  /* 0x0000000000247310 */ /* 0x0000620000201800 */
[----:B------:R-:W-:Y:S05]  /*0d50*/  BRA `(.L_x_5304) ;  /* 0x0000000000a47947 */ /* 0x000fea0003800000 */
.L_x_5316:
[----:B------:R-:W-:-:S09]  /*0d60*/  UISETP.NE.AND UP0, UPT, UR4, 0x1c, UPT ;  /* 0x0000001c0400788c */ /* 0x000fd2000bf05270 */
[----:B------:R-:W-:Y:S05]  /*0d70*/  BRA.U !UP0, `(.L_x_5323) ;  /* 0x0000000108947547 */ /* 0x000fea000b800000 */
[----:B------:R-:W-:-:S09]  /*0d80*/  UISETP.NE.AND UP0, UPT, UR4, 0x1d, UPT ;  /* 0x0000001d0400788c */ /* 0x000fd2000bf05270 */
[----:B------:R-:W-:Y:S05]  /*0d90*/  BRA.U !UP0, `(.L_x_5324) ;  /* 0x0000000108807547 */ /* 0x000fea000b800000 */
[----:B------:R-:W-:-:S09]  /*0da0*/  UISETP.NE.AND UP0, UPT, UR4, 0x2c, UPT ;  /* 0x0000002c0400788c */ /* 0x000fd2000bf05270 */
[----:B------:R-:W-:Y:S05]  /*0db0*/  BRA.U !UP0, `(.L_x_5325) ;  /* 0x0000000108487547 */ /* 0x000fea000b800000 */
.L_x_5303:
        /* <DEDUP_REMOVED lines=16> */
.L_x_5326:
[----:B------:R-:W-:Y:S01]  /*0ec0*/  CS2R R36, SRZ ;  /* 0x0000000000247805 */ /* 0x000fe2000001ff00 */
[----:B------:R-:W-:Y:S06]  /*0ed0*/  BRA `(.L_x_5304) ;  /* 0x0000000000447947 */ /* 0x000fec0003800000 */
.L_x_5325:
        /* <DEDUP_REMOVED lines=12> */
.L_x_5324:
[----:B------:R-:W2:Y:S02]  /*0fa0*/  LDG.E.64 R36, desc[UR36][R4.64] ;  /* 0x0000002404247981 */ /* 0x000ea4000c1e1b00 */
[----:B--2---:R-:W0:Y:S01]  /*0fb0*/  I2F.F64.U64 R36, R36 ;  /* 0x0000002400247312 */ /* 0x004e220000301800 */
[----:B------:R-:W-:Y:S05]  /*0fc0*/  BRA `(.L_x_5304) ;  /* 0x0000000000087947 */ /* 0x000fea0003800000 */
.L_x_5323:
[----:B------:R-:W2:Y:S02]  /*0fd0*/  LDG.E R4, desc[UR36][R4.64] ;  /* 0x0000002404047981 */ /* 0x000ea4000c1e1900 */
[----:B--2---:R0:W1:Y:S02]  /*0fe0*/  I2F.F64.U32 R36, R4 ;  /* 0x0000000400247312 */ /* 0x0040640000201800 */
.L_x_5304:
[----:B------:R-:W-:Y:S05]  /*0ff0*/  BSYNC.RECONVERGENT B6 ;  /* 0x0000000000067941 */ /* 0x000fea0003800200 */
.L_x_5298:
[----:B01-3--:R-:W0:Y:S01]  /*1000*/  LDC.64 R4, c[0x0][0x398] ;  /* 0x0000e600ff047b82 */ /* 0x00be220000000a00 */
        /* <DEDUP_REMOVED lines=19> */
.L_x_5331:
[----:B------:R-:W3:Y:S02]  /*1140*/  LDG.E.U8 R4, desc[UR36][R4.64] ;  /* 0x0000002404047981 */ /* 0x000ee4000c1e1100 */
[----:B---3--:R0:W1:Y:S01]  /*1150*/  I2F.F64.U16 R30, R4 ;  /* 0x00000004001e7312 */ /* 0x0080620000101800 */
[----:B------:R-:W-:Y:S05]  /*1160*/  BRA `(.L_x_5333) ;  /* 0x0000000c00647947 */ /* 0x000fea0003800000 */
.L_x_5330:
        /* <DEDUP_REMOVED lines=9> */
.L_x_5335:
[----:B------:R-:W3:Y:S02]  /*1200*/  LDG.E R4, desc[UR36][R4.64] ;  /* 0x0000002404047981 */ /* 0x000ee4000c1e1900 */
[----:B---3--:R0:W1:Y:S01]  /*1210*/  I2F.F64 R30, R4 ;  /* 0x00000004001e7312 */ /* 0x0080620000201c00 */
[----:B------:R-:W-:Y:S05]  /*1220*/  BRA `(.L_x_5333) ;  /* 0x0000000c00347947 */ /* 0x000fea0003800000 */
.L_x_5334:
[----:B------:R-:W3:Y:S02]  /*1230*/  LDG.E.U16 R4, desc[UR36][R4.64] ;  /* 0x0000002404047981 */ /* 0x000ee4000c1e1500 */
[----:B---3--:R0:W1:Y:S01]  /*1240*/  I2F.F64.S16 R30, R4 ;  /* 0x00000004001e7312 */ /* 0x0080620000101c00 */
[----:B------:R-:W-:Y:S05]  /*1250*/  BRA `(.L_x_5333) ;  /* 0x0000000c00287947 */ /* 0x000fea0003800000 */
.L_x_5329:
        /* <DEDUP_REMOVED lines=10> */
.L_x_5337:
[----:B------:R-:W3:Y:S02]  /*1300*/  LDG.E.U16 R0, desc[UR36][R4.64] ;  /* 0x0000002404007981 */ /* 0x000ee4000c1e1500 */
[----:B---3--:R-:W-:-:S05]  /*1310*/  HADD2.F32 R0, -RZ, R0.H0_H0 ;  /* 0x20000000ff007230 */ /* 0x008fca0000004100 */
[----:B------:R-:W-:-:S04]  /*1320*/  FMUL.FTZ R0, R0, 1 ;  /* 0x3f80000000007820 */ /* 0x000fc80000410000 */
[----:B------:R0:W1:Y:S01]  /*1330*/  F2F.F64.F32 R30, R0 ;  /* 0x00000000001e7310 */ /* 0x0000620000201800 */
[----:B------:R-:W-:Y:S05]  /*1340*/  BRA `(.L_x_5333) ;  /* 0x0000000800ec7947 */ /* 0x000fea0003800000 */
.L_x_5336:
        /* <DEDUP_REMOVED lines=10> */
.L_x_5339:
[----:B------:R-:W3:Y:S02]  /*13f0*/  LDG.E.U16 R4, desc[UR36][R4.64] ;  /* 0x0000002404047981 */ /* 0x000ee4000c1e1500 */
[----:B---3--:R-:W-:-:S05]  /*1400*/  HADD2.F32 R0, -RZ, R4.H0_H0 ;  /* 0x20000004ff007230 */ /* 0x008fca0000004100 */
[----:B------:R-:W-:-:S04]  /*1410*/  FMUL.FTZ R0, R0, 1 ;  /* 0x3f80000000007820 */ /* 0x000fc80000410000 */
[----:B------:R0:W1:Y:S01]  /*1420*/  F2F.F64.F32 R30, R0 ;  /* 0x00000000001e7310 */ /* 0x0000620000201800 */
[----:B------:R-:W-:Y:S05]  /*1430*/  BRA `(.L_x_5333) ;  /* 0x0000000800b07947 */ /* 0x000fea0003800000 */
.L_x_5338:
[----:B------:R0:W5:Y:S01]  /*1440*/  LDG.E.64 R30, desc[UR36][R4.64] ;  /* 0x00000024041e7981 */ /* 0x000162000c1e1b00 */
[----:B------:R-:W-:Y:S05]  /*1450*/  BRA `(.L_x_5333) ;  /* 0x0000000800a87947 */ /* 0x000fea0003800000 */
.L_x_5328:
        /* <DEDUP_REMOVED lines=13> */
.L_x_5342:
[----:B------:R0:W5:Y:S01]  /*1530*/  LDG.E.64 R30, desc[UR36][R4.64] ;  /* 0x00000024041e7981 */ /* 0x000162000c1e1b00 */
[----:B------:R-:W-:Y:S05]  /*1540*/  BRA `(.L_x_5333) ;  /* 0x00000008006c7947 */ /* 0x000fea0003800000 */
.L_x_5341:
        /* <DEDUP_REMOVED lines=27> */
.L_x_5344:
[----:B------:R-:W3:Y:S02]  /*1700*/  LDG.E.U8 R4, desc[UR36][R4.64] ;  /* 0x0000002404047981 */ /* 0x000ee4000c1e1100 */
[C---:B---3--:R-:W-:Y:S02]  /*1710*/  IMAD.SHL.U32 R3, R4.reuse, 0x2000000, RZ ;  /* 0x0200000004037824 */ /* 0x048fe400078e00ff */
        /* <DEDUP_REMOVED lines=11> */
[----:B------:R3:W0:Y:S01]  /*17d0*/  F2F.F64.F32 R30, R0 ;  /* 0x00000000001e7310 */ /* 0x0006220000201800 */
[----:B------:R-:W-:Y:S05]  /*17e0*/  BRA `(.L_x_5333) ;  /* 0x0000000400c47947 */ /* 0x000fea0003800000 */
.L_x_5343:
[----:B------:R-:W3:Y:S02]  /*17f0*/  LDG.E.U16 R0, desc[UR36][R4.64] ;  /* 0x0000002404007981 */ /* 0x000ee4000c1e1500 */
[----:B---3--:R-:W-:-:S04]  /*1800*/  IMAD.U32 R0, R0, 0x10000, RZ ;  /* 0x0001000000007824 */ /* 0x008fc800078e00ff */
[----:B------:R-:W-:-:S04]  /*1810*/  FMUL.FTZ R0, R0, 1 ;  /* 0x3f80000000007820 */ /* 0x000fc80000410000 */
[----:B------:R0:W1:Y:S01]  /*1820*/  F2F.F64.F32 R30, R0 ;  /* 0x00000000001e7310 */ /* 0x0000620000201800 */
[----:B------:R-:W-:Y:S05]  /*1830*/  BRA `(.L_x_5333) ;  /* 0x0000000400b07947 */ /* 0x000fea0003800000 */
.L_x_5340:
        /* <DEDUP_REMOVED lines=11> */
.L_x_5347:
        /* <DEDUP_REMOVED lines=21> */
.L_x_5349:
[----:B------:R-:W-:Y:S05]  /*1a40*/  BSYNC.RECONVERGENT B0 ;  /* 0x0000000000007941 */ /* 0x000fea0003800200 */
.L_x_5348:
[----:B------:R-:W-:Y:S01]  /*1a50*/  IMAD.SHL.U32 R0, R0, 0x100000, RZ ;  /* 0x0010000000007824 */ /* 0x000fe200078e00ff */
[----:B------:R-:W-:-:S04]  /*1a60*/  LEA R3, R3, 0x3b800000, 0x17 ;  /* 0x3b80000003037811 */ /* 0x000fc800078eb8ff */
[----:B------:R-:W-:-:S05]  /*1a70*/  LOP3.LUT R0, R3, R0, R7, 0xfe, !PT ;  /* 0x0000000003007212 */ /* 0x000fca00078efe07 */
[----:B------:R-:W-:-:S04]  /*1a80*/  FMUL.FTZ R0, R0, 1 ;  /* 0x3f80000000007820 */ /* 0x000fc80000410000 */
[----:B------:R0:W1:Y:S01]  /*1a90*/  F2F.F64.F32 R30, R0 ;  /* 0x00000000001e7310 */ /* 0x0000620000201800 */
[----:B------:R-:W-:Y:S05]  /*1aa0*/  BRA `(.L_x_5333) ;  /* 0x0000000400147947 */ /* 0x000fea0003800000 */
.L_x_5346:
        /* <DEDUP_REMOVED lines=21> */
.L_x_5351:
[----:B------:R-:W-:Y:S05]  /*1c00*/  BSYNC.RECONVERGENT B0 ;  /* 0x0000000000007941 */ /* 0x000fea0003800200 */
.L_x_5350:
[----:B------:R-:W-:Y:S01]  /*1c10*/  IMAD.SHL.U32 R0, R0, 0x200000, RZ ;  /* 0x0020000000007824 */ /* 0x000fe200078e00ff */
[----:B------:R-:W-:-:S04]  /*1c20*/  LEA R3, R3, 0x37800000, 0x17 ;  /* 0x3780000003037811 */ /* 0x000fc800078eb8ff */
[----:B------:R-:W-:-:S05]  /*1c30*/  LOP3.LUT R0, R3, R0, R7, 0xfe, !PT ;  /* 0x0000000003007212 */ /* 0x000fca00078efe07 */
[----:B------:R-:W-:-:S04]  /*1c40*/  FMUL.FTZ R0, R0, 1 ;  /* 0x3f80000000007820 */ /* 0x000fc80000410000 */
[----:B------:R0:W1:Y:S01]  /*1c50*/  F2F.F64.F32 R30, R0 ;  /* 0x00000000001e7310 */ /* 0x0000620000201800 */
[----:B------:R-:W-:Y:S05]  /*1c60*/  BRA `(.L_x_5333) ;  /* 0x0000000000a47947 */ /* 0x000fea0003800000 */
.L_x_5345:
[----:B------:R-:W-:-:S09]  /*1c70*/  UISETP.NE.AND UP0, UPT, UR4, 0x1c, UPT ;  /* 0x0000001c0400788c */ /* 0x000fd2000bf05270 */
[----:B------:R-:W-:Y:S05]  /*1c80*/  BRA.U !UP0, `(.L_x_5352) ;  /* 0x0000000108947547 */ /* 0x000fea000b800000 */
[----:B------:R-:W-:-:S09]  /*1c90*/  UISETP.NE.AND UP0, UPT, UR4, 0x1d, UPT ;  /* 0x0000001d0400788c */ /* 0x000fd2000bf05270 */
[----:B------:R-:W-:Y:S05]  /*1ca0*/  BRA.U !UP0, `(.L_x_5353) ;  /* 0x0000000108807547 */ /* 0x000fea000b800000 */
[----:B------:R-:W-:-:S09]  /*1cb0*/  UISETP.NE.AND UP0, UPT, UR4, 0x2c, UPT ;  /* 0x0000002c0400788c */ /* 0x000fd2000bf05270 */
[----:B------:R-:W-:Y:S05]  /*1cc0*/  BRA.U !UP0, `(.L_x_5354) ;  /* 0x0000000108487547 */ /* 0x000fea000b800000 */
.L_x_5332:
[----:B------:R-:W-:Y:S01]  /*1cd0*/  MOV R0, 0x0 ;  /* 0x0000000000007802 */ /* 0x000fe20000000f00 */
[----:B------:R-:W0:Y:S01]  /*1ce0*/  LDCU.64 UR4, c[0x4][0x188] ;  /* 0x01003100ff0477ac */ /* 0x000e220008000a00 */
[----:B------:R-:W-:Y:S02]  /*1cf0*/  IMAD.MOV.U32 R8, RZ, RZ, 0x4e ;  /* 0x0000004eff087424 */ /* 0x000fe400078e00ff */
[----:B------:R1:W3:Y:S01]  /*1d00*/  LDC.64 R14, c[0x4][R0] ;  /* 0x01000000000e7b82 */ /* 0x0002e20000000a00 */
[----:B------:R-:W2:Y:S01]  /*1d10*/  LDCU.64 UR6, c[0x4][0x190] ;  /* 0x01003200ff0677ac */ /* 0x000ea20008000a00 */
[----:B------:R-:W-:Y:S02]  /*1d20*/  IMAD.MOV.U32 R12, RZ, RZ, 0x1 ;  /* 0x00000001ff0c7424 */ /* 0x000fe400078e00ff */
[----:B------:R-:W-:Y:S01]  /*1d30*/  IMAD.MOV.U32 R13, RZ, RZ, RZ ;  /* 0x000000ffff0d7224 */ /* 0x000fe200078e00ff */
[----:B------:R-:W4:Y:S01]  /*1d40*/  LDCU.64 UR8, c[0x4][0x68] ;  /* 0x01000d00ff0877ac */ /* 0x000f220008000a00 */
[----:B0-----:R-:W-:-:S02]  /*1d50*/  IMAD.U32 R4, RZ, RZ, UR4 ;  /* 0x00000004ff047e24 */ /* 0x001fc4000f8e00ff */
[----:B------:R-:W-:Y:S02]  /*1d60*/  IMAD.U32 R5, RZ, RZ, UR5 ;  /* 0x00000005ff057e24 */ /* 0x000fe4000f8e00ff */
[----:B--2---:R-:W-:Y:S02]  /*1d70*/  IMAD.U32 R6, RZ, RZ, UR6 ;  /* 0x00000006ff067e24 */ /* 0x004fe4000f8e00ff */
[----:B------:R-:W-:Y:S02]  /*1d80*/  IMAD.U32 R7, RZ, RZ, UR7 ;  /* 0x00000007ff077e24 */ /* 0x000fe4000f8e00ff */
[----:B----4-:R-:W-:Y:S02]  /*1d90*/  IMAD.U32 R10, RZ, RZ, UR8 ;  /* 0x00000008ff0a7e24 */ /* 0x010fe4000f8e00ff */
[----:B-1----:R-:W-:-:S07]  /*1da0*/  IMAD.U32 R11, RZ, RZ, UR9 ;  /* 0x00000009ff0b7e24 */ /* 0x002fce000f8e00ff */
[----:B------:R-:W-:-:S07]  /*1db0*/  LEPC R20, `(.L_x_5355) ;  /* 0x000000001014794e */ /* 0x000fce0000000000 */
[----:B---3-5:R-:W-:Y:S05]  /*1dc0*/  CALL.ABS.NOINC R14 ;  /* 0x000000000e007343 */ /* 0x028fea0003c00000 */
.L_x_5355:
[----:B------:R-:W-:Y:S01]  /*1dd0*/  CS2R R30, SRZ ;  /* 0x00000000001e7805 */ /* 0x000fe2000001ff00 */
[----:B------:R-:W-:Y:S06]  /*1de0*/  BRA `(.L_x_5333) ;  /* 0x0000000000447947 */ /* 0x000fec0003800000 */
.L_x_5354:
        /* <DEDUP_REMOVED lines=12> */
.L_x_5353:
[----:B------:R-:W3:Y:S02]  /*1eb0*/  LDG.E.64 R30, desc[UR36][R4.64] ;  /* 0x00000024041e7981 */ /* 0x000ee4000c1e1b00 */
[----:B---3--:R-:W0:Y:S01]  /*1ec0*/  I2F.F64.U64 R30, R30 ;  /* 0x0000001e001e7312 */ /* 0x008e220000301800 */
[----:B------:R-:W-:Y:S05]  /*1ed0*/  BRA `(.L_x_5333) ;  /* 0x0000000000087947 */ /* 0x000fea0003800000 */
.L_x_5352:
[----:B------:R-:W3:Y:S02]  /*1ee0*/  LDG.E R4, desc[UR36][R4.64] ;  /* 0x0000002404047981 */ /* 0x000ee4000c1e1900 */
[----:B---3--:R0:W1:Y:S02]  /*1ef0*/  I2F.F64.U32 R30, R4 ;  /* 0x00000004001e7312 */ /* 0x0080640000201800 */
.L_x_5333:
[----:B------:R-:W-:Y:S05]  /*1f00*/  BSYNC.RECONVERGENT B6 ;  /* 0x0000000000067941 */ /* 0x000fea0003800200 */
.L_x_5327:
[----:B------:R-:W-:-:S07]  /*1f10*/  VIADD R32, R2, 0x80 ;  /* 0x0000008002207836 */ /* 0x000fce0000000000 */
.L_x_5297:
[----:B------:R-:W-:Y:S05]  /*1f20*/  BSYNC.RECONVERGENT B7 ;  /* 0x0000000000077941 */ /* 0x000fea0003800200 */
.L_x_5296:
[----:B------:R-:W-:Y:S01]  /*1f30*/  ISETP.GE.AND P0, PT, R32, R33, PT ;  /* 0x000000212000720c */ /* 0x000fe20003f06270 */
[----:B------:R-:W-:Y:S01]  /*1f40*/  BSSY.RECONVERGENT B7, `(.L_x_5356) ;  /* 0x00001e8000077945 */ /* 0x000fe20003800200 */
[----:B------:R-:W-:Y:S02]  /*1f50*/  CS2R R28, SRZ ;  /* 0x00000000001c7805 */ /* 0x000fe4000001ff00 */
[----:B------:R-:W-:-:S09]  /*1f60*/  CS2R R26, SRZ ;  /* 0x00000000001a7805 */ /* 0x000fd2000001ff00 */
        /* <DEDUP_REMOVED lines=22> */
.L_x_5362:
[----:B------:R-:W2:Y:S02]  /*20d0*/  LDG.E.U8 R4, desc[UR36][R4.64] ;  /* 0x0000002404047981 */ /* 0x000ea4000c1e1100 */
[----:B--2---:R0:W1:Y:S01]  /*20e0*/  I2F.F64.U16 R28, R4 ;  /* 0x00000004001c7312 */ /* 0x0040620000101800 */
[----:B------:R-:W-:Y:S05]  /*20f0*/  BRA `(.L_x_5364) ;  /* 0x0000000c00647947 */ /* 0x000fea0003800000 */
.L_x_5361:
        /* <DEDUP_REMOVED lines=9> */
.L_x_5366:
[----:B------:R-:W2:Y:S02]  /*2190*/  LDG.E R4, desc[UR36][R4.64] ;  /* 0x0000002404047981 */ /* 0x000ea4000c1e1900 */
[----:B--2---:R0:W1:Y:S01]  /*21a0*/  I2F.F64 R28, R4 ;  /* 0x00000004001c7312 */ /* 0x0040620000201c00 */
[----:B------:R-:W-:Y:S05]  /*21b0*/  BRA `(.L_x_5364) ;  /* 0x0000000c00347947 */ /* 0x000fea0003800000 */
.L_x_5365:
[----:B------:R-:W2:Y:S02]  /*21c0*/  LDG.E.U16 R4, desc[UR36][R4.64] ;  /* 0x0000002404047981 */ /* 0x000ea4000c1e1500 */
[----:B--2---:R0:W1:Y:S01]  /*21d0*/  I2F.F64.S16 R28, R4 ;  /* 0x00000004001c7312 */ /* 0x0040620000101c00 */
[----:B------:R-:W-:Y:S05]  /*21e0*/  BRA `(.L_x_5364) ;  /* 0x0000000c00287947 */ /* 0x000fea0003800000 */
.L_x_5360:
        /* <DEDUP_REMOVED lines=10> */
.L_x_5368:
[----:B---3--:R-:W3:Y:S02]  /*2290*/  LDG.E.U16 R0, desc[UR36][R4.64] ;  /* 0x0000002404007981 */ /* 0x008ee4000c1e1500 */
[----:B---3--:R-:W-:-:S05]  /*22a0*/  HADD2.F32 R0, -RZ, R0.H0_H0 ;  /* 0x20000000ff007230 */ /* 0x008fca0000004100 */
[----:B------:R-:W-:-:S04]  /*22b0*/  FMUL.FTZ R0, R0, 1 ;  /* 0x3f80000000007820 */ /* 0x000fc80000410000 */
[----:B------:R0:W1:Y:S01]  /*22c0*/  F2F.F64.F32 R28, R0 ;  /* 0x00000000001c7310 */ /* 0x0000620000201800 */
[----:B------:R-:W-:Y:S05]  /*22d0*/  BRA `(.L_x_5364) ;  /* 0x0000000800ec7947 */ /* 0x000fea0003800000 */
.L_x_5367:
        /* <DEDUP_REMOVED lines=10> */
.L_x_5370:
[----:B------:R-:W3:Y:S02]  /*2380*/  LDG.E.U16 R4, desc[UR36][R4.64] ;  /* 0x0000002404047981 */ /* 0x000ee4000c1e1500 */
[----:B---3--:R-:W-:-:S05]  /*2390*/  HADD2.F32 R0, -RZ, R4.H0_H0 ;  /* 0x20000004ff007230 */ /* 0x008fca0000004100 */
[----:B------:R-:W-:-:S04]  /*23a0*/  FMUL.FTZ R0, R0, 1 ;  /* 0x3f80000000007820 */ /* 0x000fc80000410000 */
[----:B------:R0:W1:Y:S01]  /*23b0*/  F2F.F64.F32 R28, R0 ;  /* 0x00000000001c7310 */ /* 0x0000620000201800 */
[----:B------:R-:W-:Y:S05]  /*23c0*/  BRA `(.L_x_5364) ;  /* 0x0000000800b07947 */ /* 0x000fea0003800000 */
.L_x_5369:
[----:B------:R0:W5:Y:S01]  /*23d0*/  LDG.E.64 R28, desc[UR36][R4.64] ;  /* 0x00000024041c7981 */ /* 0x000162000c1e1b00 */
[----:B------:R-:W-:Y:S05]  /*23e0*/  BRA `(.L_x_5364) ;  /* 0x0000000800a87947 */ /* 0x000fea0003800000 */
.L_x_5359:
        /* <DEDUP_REMOVED lines=13> */
.L_x_5373:
[----:B------:R0:W5:Y:S01]  /*24c0*/  LDG.E.64 R28, desc[UR36][R4.64] ;  /* 0x00000024041c7981 */ /* 0x000162000c1e1b00 */
[----:B------:R-:W-:Y:S05]  /*24d0*/  BRA `(.L_x_5364) ;  /* 0x00000008006c7947 */ /* 0x000fea0003800000 */
.L_x_5372:
[----:B------:R-:W-:-:S09]  /*24e0*/  UISETP.NE.AND UP0, UPT, UR4, 0xf, UPT ;  /* 0x0000000f0400788c */ /* 0x000fd2000bf05270 */
[----:B------:R-:W-:Y:S05]  /*24f0*/  BRA.U !UP0, `(.L_x_5374) ;  /* 0x0000000108a07547 */ /* 0x000fea000b800000 */
[----:B------:R-:W-:-:S09]  /*2500*/  UISETP.NE.AND UP0, UPT, UR4, 0x17, UPT ;  /* 0x000000170400788c */ /* 0x000fd2000bf05270 */
[----:B------:R-:W-:Y:S05]  /*2510*/  BRA.U !UP0, `(.L_x_5375) ;  /* 0x00000001085c7547 */ /* 0x000fea000b800000 */
[----:B------:R-:W-:-:S09]  /*2520*/  UISETP.NE.AND UP0, UPT, UR4, 0x18, UPT ;  /* 0x000000180400788c */ /* 0x000fd2000bf05270 */
[----:B------:R-:W-:Y:S05]  /*2530*/  BRA.U UP0, `(.L_x_5363) ;  /* 0x0000000500f87547 */ /* 0x000fea000b800000 */
[----:B---3--:R-:W3:Y:S01]  /*2540*/  LDG.E.U8 R0, desc[UR36][R4.64] ;  /* 0x0000002404007981 */ /* 0x008ee2000c1e1100 */
        /* <DEDUP_REMOVED lines=20> */
.L_x_5375:
        /* <DEDUP_REMOVED lines=15> */
.L_x_5374:
[----:B---3--:R-:W3:Y:S02]  /*2780*/  LDG.E.U16 R0, desc[UR36][R4.64] ;  /* 0x0000002404007981 */ /* 0x008ee4000c1e1500 */
[----:B---3--:R-:W-:-:S04]  /*2790*/  IMAD.U32 R0, R0, 0x10000, RZ ;  /* 0x0001000000007824 */ /* 0x008fc800078e00ff */
[----:B------:R-:W-:-:S04]  /*27a0*/  FMUL.FTZ R0, R0, 1 ;  /* 0x3f80000000007820 */ /* 0x000fc80000410000 */
[----:B------:R0:W1:Y:S01]  /*27b0*/  F2F.F64.F32 R28, R0 ;  /* 0x00000000001c7310 */ /* 0x0000620000201800 */
[----:B------:R-:W-:Y:S05]  /*27c0*/  BRA `(.L_x_5364) ;  /* 0x0000000400b07947 */ /* 0x000fea0003800000 */
.L_x_5371:
        /* <DEDUP_REMOVED lines=11> */
.L_x_5378:
        /* <DEDUP_REMOVED lines=8> */
[--C-:B---3--:R-:W-:Y:S01]  /*2900*/  SHF.R.U32.HI R0, RZ, 0x3, R4.reuse ;  /* 0x00000003ff007819 */ /* 0x108fe20000011604 */
        /* <DEDUP_REMOVED lines=12> */
.L_x_5380:
[----:B------:R-:W-:Y:S05]  /*29d0*/  BSYNC.RECONVERGENT B0 ;  /* 0x0000000000007941 */ /* 0x000fea0003800200 */
.L_x_5379:
[----:B------:R-:W-:Y:S01]  /*29e0*/  IMAD.SHL.U32 R0, R0, 0x100000, RZ ;  /* 0x0010000000007824 */ /* 0x000fe200078e00ff */
[----:B------:R-:W-:-:S04]  /*29f0*/  LEA R3, R3, 0x3b800000, 0x17 ;  /* 0x3b80000003037811 */ /* 0x000fc800078eb8ff */
[----:B------:R-:W-:-:S05]  /*2a00*/  LOP3.LUT R0, R3, R0, R7, 0xfe, !PT ;  /* 0x0000000003007212 */ /* 0x000fca00078efe07 */
[----:B------:R-:W-:-:S04]  /*2a10*/  FMUL.FTZ R0, R0, 1 ;  /* 0x3f80000000007820 */ /* 0x000fc80000410000 */
[----:B------:R0:W1:Y:S01]  /*2a20*/  F2F.F64.F32 R28, R0 ;  /* 0x00000000001c7310 */ /* 0x0000620000201800 */
[----:B------:R-:W-:Y:S05]  /*2a30*/  BRA `(.L_x_5364) ;  /* 0x0000000400147947 */ /* 0x000fea0003800000 */
.L_x_5377:
        /* <DEDUP_REMOVED lines=21> */
.L_x_5382:
[----:B------:R-:W-:Y:S05]  /*2b90*/  BSYNC.RECONVERGENT B0 ;  /* 0x0000000000007941 */ /* 0x000fea0003800200 */
.L_x_5381:
[----:B------:R-:W-:Y:S01]  /*2ba0*/  IMAD.SHL.U32 R0, R0, 0x200000, RZ ;  /* 0x0020000000007824 */ /* 0x000fe200078e00ff */
[----:B------:R-:W-:-:S04]  /*2bb0*/  LEA R3, R3, 0x37800000, 0x17 ;  /* 0x3780000003037811 */ /* 0x000fc800078eb8ff */
[----:B------:R-:W-:-:S05]  /*2bc0*/  LOP3.LUT R0, R3, R0, R7, 0xfe, !PT ;  /* 0x0000000003007212 */ /* 0x000fca00078efe07 */
[----:B------:R-:W-:-:S04]  /*2bd0*/  FMUL.FTZ R0, R0, 1 ;  /* 0x3f80000000007820 */ /* 0x000fc80000410000 */
[----:B------:R0:W1:Y:S01]  /*2be0*/  F2F.F64.F32 R28, R0 ;  /* 0x00000000001c7310 */ /* 0x0000620000201800 */
[----:B------:R-:W-:Y:S05]  /*2bf0*/  BRA `(.L_x_5364) ;  /* 0x0000000000a47947 */ /* 0x000fea0003800000 */
.L_x_5376:
        /* <DEDUP_REMOVED lines=16> */
[----:B------:R1:W0:Y:S01]  /*2d00*/  @P0 F2F.F64.F32 R28, R0 ;  /* 0x00000000001c0310 */ /* 0x0002220000201800 */
[----:B------:R-:W-:Y:S05]  /*2d10*/  BRA `(.L_x_5364) ;  /* 0x00000000005c7947 */ /* 0x000fea0003800000 */
.L_x_5363:
        /* <DEDUP_REMOVED lines=16> */
.L_x_5385:
[----:B------:R-:W-:Y:S01]  /*2e20*/  CS2R R28, SRZ ;  /* 0x00000000001c7805 */ /* 0x000fe2000001ff00 */
[----:B------:R-:W-:Y:S06]  /*2e30*/  BRA `(.L_x_5364) ;  /* 0x0000000000147947 */ /* 0x000fec0003800000 */
.L_x_5384:
[----:B------:R-:W2:Y:S02]  /*2e40*/  LDG.E.64 R28, desc[UR36][R4.64] ;  /* 0x00000024041c7981 */ /* 0x000ea4000c1e1b00 */
[----:B--2---:R-:W0:Y:S01]  /*2e50*/  I2F.F64.U64 R28, R28 ;  /* 0x0000001c001c7312 */ /* 0x004e220000301800 */
[----:B------:R-:W-:Y:S05]  /*2e60*/  BRA `(.L_x_5364) ;  /* 0x0000000000087947 */ /* 0x000fea0003800000 */
.L_x_5383:
[----:B------:R-:W2:Y:S02]  /*2e70*/  LDG.E R4, desc[UR36][R4.64] ;  /* 0x0000002404047981 */ /* 0x000ea4000c1e1900 */
[----:B--2---:R0:W1:Y:S02]  /*2e80*/  I2F.F64.U32 R28, R4 ;  /* 0x00000004001c7312 */ /* 0x0040640000201800 */
.L_x_5364:
[----:B------:R-:W-:Y:S05]  /*2e90*/  BSYNC.RECONVERGENT B6 ;  /* 0x0000000000067941 */ /* 0x000fea0003800200 */
.L_x_5358:
[----:B0-----:R-:W0:Y:S01]  /*2ea0*/  LDC.64 R4, c[0x0][0x398] ;  /* 0x0000e600ff047b82 */ /* 0x001e220000000a00 */
        /* <DEDUP_REMOVED lines=17> */
[----:B--2---:R0:W2:Y:S01]  /*2fc0*/  I2F.F64.S16 R26, R4 ;  /* 0x00000004001a7312 */ /* 0x0040a20000101c00 */
[----:B------:R-:W-:Y:S05]  /*2fd0*/  BRA `(.L_x_5392) ;  /* 0x0000000c00707947 */ /* 0x000fea0003800000 */
.L_x_5390:
[----:B------:R-:W2:Y:S02]  /*2fe0*/  LDG.E.U8 R4, desc[UR36][R4.64] ;  /* 0x0000002404047981 */ /* 0x000ea4000c1e1100 */
[----:B--2---:R0:W2:Y:S01]  /*2ff0*/  I2F.F64.U16 R26, R4 ;  /* 0x00000004001a7312 */ /* 0x0040a20000101800 */
[----:B------:R-:W-:Y:S05]  /*3000*/  BRA `(.L_x_5392) ;  /* 0x0000000c00647947 */ /* 0x000fea0003800000 */
.L_x_5389:
        /* <DEDUP_REMOVED lines=9> */
.L_x_5394:
[----:B------:R-:W2:Y:S02]  /*30a0*/  LDG.E R4, desc[UR36][R4.64] ;  /* 0x0000002404047981 */ /* 0x000ea4000c1e1900 */
[----:B--2---:R0:W2:Y:S01]  /*30b0*/  I2F.F64 R26, R4 ;  /* 0x00000004001a7312 */ /* 0x0040a20000201c00 */
[----:B------:R-:W-:Y:S05]  /*30c0*/  BRA `(.L_x_5392) ;  /* 0x0000000c00347947 */ /* 0x000fea0003800000 */
.L_x_5393:
[----:B------:R-:W2:Y:S02]  /*30d0*/  LDG.E.U16 R4, desc[UR36][R4.64] ;  /* 0x0000002404047981 */ /* 0x000ea4000c1e1500 */
[----:B--2---:R0:W2:Y:S01]  /*30e0*/  I2F.F64.S16 R26, R4 ;  /* 0x00000004001a7312 */ /* 0x0040a20000101c00 */
[----:B------:R-:W-:Y:S05]  /*30f0*/  BRA `(.L_x_5392) ;  /* 0x0000000c00287947 */ /* 0x000fea0003800000 */
.L_x_5388:
        /* <DEDUP_REMOVED lines=10> */
.L_x_5396:
[----:B-1-3--:R-:W2:Y:S02]  /*31a0*/  LDG.E.U16 R0, desc[UR36][R4.64] ;  /* 0x0000002404007981 */ /* 0x00aea4000c1e1500 */
[----:B--2---:R-:W-:-:S05]  /*31b0*/  HADD2.F32 R0, -RZ, R0.H0_H0 ;  /* 0x20000000ff007230 */ /* 0x004fca0000004100 */
[----:B------:R-:W-:-:S04]  /*31c0*/  FMUL.FTZ R0, R0, 1 ;  /* 0x3f80000000007820 */ /* 0x000fc80000410000 */
[----:B------:R0:W1:Y:S01]  /*31d0*/  F2F.F64.F32 R26, R0 ;  /* 0x00000000001a7310 */ /* 0x0000620000201800 */
[----:B------:R-:W-:Y:S05]  /*31e0*/  BRA `(.L_x_5392) ;  /* 0x0000000800ec7947 */ /* 0x000fea0003800000 */
.L_x_5395:
        /* <DEDUP_REMOVED lines=10> */
.L_x_5398:
[----:B------:R-:W1:Y:S02]  /*3290*/  LDG.E.U16 R4, desc[UR36][R4.64] ;  /* 0x0000002404047981 */ /* 0x000e64000c1e1500 */
[----:B-1-3--:R-:W-:-:S05]  /*32a0*/  HADD2.F32 R0, -RZ, R4.H0_H0 ;  /* 0x20000004ff007230 */ /* 0x00afca0000004100 */
[----:B------:R-:W-:-:S04]  /*32b0*/  FMUL.FTZ R0, R0, 1 ;  /* 0x3f80000000007820 */ /* 0x000fc80000410000 */
[----:B------:R0:W1:Y:S01]  /*32c0*/  F2F.F64.F32 R26, R0 ;  /* 0x00000000001a7310 */ /* 0x0000620000201800 */
[----:B------:R-:W-:Y:S05]  /*32d0*/  BRA `(.L_x_5392) ;  /* 0x0000000800b07947 */ /* 0x000fea0003800000 */
.L_x_5397:
[----:B------:R0:W5:Y:S01]  /*32e0*/  LDG.E.64 R26, desc[UR36][R4.64] ;  /* 0x00000024041a7981 */ /* 0x000162000c1e1b00 */
[----:B------:R-:W-:Y:S05]  /*32f0*/  BRA `(.L_x_5392) ;  /* 0x0000000800a87947 */ /* 0x000fea0003800000 */
.L_x_5387:
        /* <DEDUP_REMOVED lines=13> */
.L_x_5401:
[----:B------:R0:W5:Y:S01]  /*33d0*/  LDG.E.64 R26, desc[UR36][R4.64] ;  /* 0x00000024041a7981 */ /* 0x000162000c1e1b00 */
[----:B------:R-:W-:Y:S05]  /*33e0*/  BRA `(.L_x_5392) ;  /* 0x00000008006c7947 */ /* 0x000fea0003800000 */
.L_x_5400:
[----:B------:R-:W-:-:S09]  /*33f0*/  UISETP.NE.AND UP0, UPT, UR4, 0xf, UPT ;  /* 0x0000000f0400788c */ /* 0x000fd2000bf05270 */
[----:B------:R-:W-:Y:S05]  /*3400*/  BRA.U !UP0, `(.L_x_5402) ;  /* 0x0000000108a07547 */ /* 0x000fea000b800000 */
[----:B------:R-:W-:-:S09]  /*3410*/  UISETP.NE.AND UP0, UPT, UR4, 0x17, UPT ;  /* 0x000000170400788c */ /* 0x000fd2000bf05270 */
[----:B------:R-:W-:Y:S05]  /*3420*/  BRA.U !UP0, `(.L_x_5403) ;  /* 0x00000001085c7547 */ /* 0x000fea000b800000 */
[----:B------:R-:W-:-:S09]  /*3430*/  UISETP.NE.AND UP0, UPT, UR4, 0x18, UPT ;  /* 0x000000180400788c */ /* 0x000fd2000bf05270 */
[----:B------:R-:W-:Y:S05]  /*3440*/  BRA.U UP0, `(.L_x_5391) ;  /* 0x0000000500f87547 */ /* 0x000fea000b800000 */
[----:B-1-3--:R-:W2:Y:S01]  /*3450*/  LDG.E.U8 R0, desc[UR36][R4.64] ;  /* 0x0000002404007981 */ /* 0x00aea2000c1e1100 */
        /* <DEDUP_REMOVED lines=20> */
.L_x_5403:
[----:B------:R-:W1:Y:S02]  /*35a0*/  LDG.E.U8 R4, desc[UR36][R4.64] ;  /* 0x0000002404047981 */ /* 0x000e64000c1e1100 */
[C---:B-1-3--:R-:W-:Y:S02]  /*35b0*/  IMAD.SHL.U32 R0, R4.reuse, 0x2000000, RZ ;  /* 0x0200000004007824 */ /* 0x04afe400078e00ff */
        /* <DEDUP_REMOVED lines=13> */
.L_x_5402:
[----:B-1-3--:R-:W2:Y:S02]  /*3690*/  LDG.E.U16 R0, desc[UR36][R4.64] ;  /* 0x0000002404007981 */ /* 0x00aea4000c1e1500 */
[----:B--2---:R-:W-:-:S04]  /*36a0*/  IMAD.U32 R0, R0, 0x10000, RZ ;  /* 0x0001000000007824 */ /* 0x004fc800078e00ff */
[----:B------:R-:W-:-:S04]  /*36b0*/  FMUL.FTZ R0, R0, 1 ;  /* 0x3f80000000007820 */ /* 0x000fc80000410000 */
[----:B------:R0:W1:Y:S01]  /*36c0*/  F2F.F64.F32 R26, R0 ;  /* 0x00000000001a7310 */ /* 0x0000620000201800 */
[----:B------:R-:W-:Y:S05]  /*36d0*/  BRA `(.L_x_5392) ;  /* 0x0000000400b07947 */ /* 0x000fea0003800000 */
.L_x_5399:
        /* <DEDUP_REMOVED lines=9> */
[----:B--2---:R0:W2:Y:S01]  /*3770*/  I2F.F64.U16 R26, R4 ;  /* 0x00000004001a7312 */ /* 0x0040a20000101800 */
[----:B------:R-:W-:Y:S05]  /*3780*/  BRA `(.L_x_5392) ;  /* 0x0000000400847947 */ /* 0x000fea0003800000 */
.L_x_5406:
        /* <DEDUP_REMOVED lines=8> */
[--C-:B-1-3--:R-:W-:Y:S01]  /*3810*/  SHF.R.U32.HI R0, RZ, 0x3, R4.reuse ;  /* 0x00000003ff007819 */ /* 0x10afe20000011604 */
        /* <DEDUP_REMOVED lines=12> */
.L_x_5408:
[----:B------:R-:W-:Y:S05]  /*38e0*/  BSYNC.RECONVERGENT B0 ;  /* 0x0000000000007941 */ /* 0x000fea0003800200 */
.L_x_5407:
[----:B------:R-:W-:Y:S01]  /*38f0*/  IMAD.SHL.U32 R0, R0, 0x100000, RZ ;  /* 0x0010000000007824 */ /* 0x000fe200078e00ff */
[----:B------:R-:W-:-:S04]  /*3900*/  LEA R3, R3, 0x3b800000, 0x17 ;  /* 0x3b80000003037811 */ /* 0x000fc800078eb8ff */
[----:B------:R-:W-:-:S05]  /*3910*/  LOP3.LUT R0, R3, R0, R7, 0xfe, !PT ;  /* 0x0000000003007212 */ /* 0x000fca00078efe07 */
[----:B------:R-:W-:-:S04]  /*3920*/  FMUL.FTZ R0, R0, 1 ;  /* 0x3f80000000007820 */ /* 0x000fc80000410000 */
[----:B------:R0:W1:Y:S01]  /*3930*/  F2F.F64.F32 R26, R0 ;  /* 0x00000000001a7310 */ /* 0x0000620000201800 */
[----:B------:R-:W-:Y:S05]  /*3940*/  BRA `(.L_x_5392) ;  /* 0x0000000400147947 */ /* 0x000fea0003800000 */
.L_x_5405:
        /* <DEDUP_REMOVED lines=21> */
.L_x_5410:
[----:B------:R-:W-:Y:S05]  /*3aa0*/  BSYNC.RECONVERGENT B0 ;  /* 0x0000000000007941 */ /* 0x000fea0003800200 */
.L_x_5409:
[----:B------:R-:W-:Y:S01]  /*3ab0*/  IMAD.SHL.U32 R0, R0, 0x200000, RZ ;  /* 0x0020000000007824 */ /* 0x000fe200078e00ff */
[----:B------:R-:W-:-:S04]  /*3ac0*/  LEA R3, R3, 0x37800000, 0x17 ;  /* 0x3780000003037811 */ /* 0x000fc800078eb8ff */
[----:B------:R-:W-:-:S05]  /*3ad0*/  LOP3.LUT R0, R3, R0, R7, 0xfe, !PT ;  /* 0x0000000003007212 */ /* 0x000fca00078efe07 */
[----:B------:R-:W-:-:S04]  /*3ae0*/  FMUL.FTZ R0, R0, 1 ;  /* 0x3f80000000007820 */ /* 0x000fc80000410000 */
[----:B------:R0:W1:Y:S01]  /*3af0*/  F2F.F64.F32 R26, R0 ;  /* 0x00000000001a7310 */ /* 0x0000620000201800 */
[----:B------:R-:W-:Y:S05]  /*3b00*/  BRA `(.L_x_5392) ;  /* 0x0000000000a47947 */ /* 0x000fea0003800000 */
.L_x_5404:
        /* <DEDUP_REMOVED lines=18> */
.L_x_5391:
[----:B------:R-:W-:Y:S01]  /*3c30*/  MOV R14, 0x0 ;  /* 0x00000000000e7802 */ /* 0x000fe20000000f00 */
[----:B------:R-:W0:Y:S01]  /*3c40*/  LDCU.64 UR4, c[0x4][0x188] ;  /* 0x01003100ff0477ac */ /* 0x000e220008000a00 */
[----:B------:R-:W-:Y:S02]  /*3c50*/  IMAD.MOV.U32 R8, RZ, RZ, 0x4e ;  /* 0x0000004eff087424 */ /* 0x000fe400078e00ff */
[----:B------:R-:W-:Y:S01]  /*3c60*/  IMAD.MOV.U32 R12, RZ, RZ, 0x1 ;  /* 0x00000001ff0c7424 */ /* 0x000fe200078e00ff */
[----:B------:R-:W2:Y:S01]  /*3c70*/  LDCU.64 UR6, c[0x4][0x190] ;  /* 0x01003200ff0677ac */ /* 0x000ea20008000a00 */
[----:B------:R-:W1:Y:S01]  /*3c80*/  LDC.64 R14, c[0x4][R14] ;  /* 0x010000000e0e7b82 */ /* 0x000e620000000a00 */
[----:B------:R-:W-:Y:S01]  /*3c90*/  IMAD.MOV.U32 R13, RZ, RZ, RZ ;  /* 0x000000ffff0d7224 */ /* 0x000fe200078e00ff */
[----:B------:R-:W3:Y:S01]  /*3ca0*/  LDCU.64 UR8, c[0x4][0x68] ;  /* 0x01000d00ff0877ac */ /* 0x000ee20008000a00 */
[----:B0-----:R-:W-:Y:S02]  /*3cb0*/  IMAD.U32 R4, RZ, RZ, UR4 ;  /* 0x00000004ff047e24 */ /* 0x001fe4000f8e00ff */
[----:B------:R-:W-:-:S02]  /*3cc0*/  IMAD.U32 R5, RZ, RZ, UR5 ;  /* 0x00000005ff057e24 */ /* 0x000fc4000f8e00ff */
[----:B--2---:R-:W-:Y:S02]  /*3cd0*/  IMAD.U32 R6, RZ, RZ, UR6 ;  /* 0x00000006ff067e24 */ /* 0x004fe4000f8e00ff */
[----:B------:R-:W-:Y:S02]  /*3ce0*/  IMAD.U32 R7, RZ, RZ, UR7 ;  /* 0x00000007ff077e24 */ /* 0x000fe4000f8e00ff */
[----:B---3--:R-:W-:Y:S02]  /*3cf0*/  IMAD.U32 R10, RZ, RZ, UR8 ;  /* 0x00000008ff0a7e24 */ /* 0x008fe4000f8e00ff */
[----:B------:R-:W-:-:S07]  /*3d00*/  IMAD.U32 R11, RZ, RZ, UR9 ;  /* 0x00000009ff0b7e24 */ /* 0x000fce000f8e00ff */
[----:B------:R-:W-:-:S07]  /*3d10*/  LEPC R20, `(.L_x_5413) ;  /* 0x000000001014794e */ /* 0x000fce0000000000 */
[----:B-1--45:R-:W-:Y:S05]  /*3d20*/  CALL.ABS.NOINC R14 ;  /* 0x000000000e007343 */ /* 0x032fea0003c00000 */
.L_x_5413:
[----:B------:R-:W-:Y:S01]  /*3d30*/  CS2R R26, SRZ ;  /* 0x00000000001a7805 */ /* 0x000fe2000001ff00 */
[----:B------:R-:W-:Y:S06]  /*3d40*/  BRA `(.L_x_5392) ;  /* 0x0000000000147947 */ /* 0x000fec0003800000 */
.L_x_5412:
[----:B------:R-:W2:Y:S02]  /*3d50*/  LDG.E.64 R26, desc[UR36][R4.64] ;  /* 0x00000024041a7981 */ /* 0x000ea4000c1e1b00 */
[----:B--2---:R-:W0:Y:S01]  /*3d60*/  I2F.F64.U64 R26, R26 ;  /* 0x0000001a001a7312 */ /* 0x004e220000301800 */
[----:B------:R-:W-:Y:S05]  /*3d70*/  BRA `(.L_x_5392) ;  /* 0x0000000000087947 */ /* 0x000fea0003800000 */
.L_x_5411:
[----:B------:R-:W2:Y:S02]  /*3d80*/  LDG.E R4, desc[UR36][R4.64] ;  /* 0x0000002404047981 */ /* 0x000ea4000c1e1900 */
[----:B--2---:R0:W2:Y:S02]  /*3d90*/  I2F.F64.U32 R26, R4 ;  /* 0x00000004001a7312 */ /* 0x0040a40000201800 */
.L_x_5392:
[----:B------:R-:W-:Y:S05]  /*3da0*/  BSYNC.RECONVERGENT B6 ;  /* 0x0000000000067941 */ /* 0x000fea0003800200 */
.L_x_5386:
[----:B------:R-:W-:-:S07]  /*3db0*/  VIADD R32, R32, 0x80 ;  /* 0x0000008020207836 */ /* 0x000fce0000000000 */
.L_x_5357:
[----:B------:R-:W-:Y:S05]  /*3dc0*/  BSYNC.RECONVERGENT B7 ;  /* 0x0000000000077941 */ /* 0x000fea0003800200 */
.L_x_5356:
        /* <DEDUP_REMOVED lines=26> */
.L_x_5420:
[----:B------:R-:W2:Y:S02]  /*3f70*/  LDG.E.U8 R4, desc[UR36][R4.64] ;  /* 0x0000002404047981 */ /* 0x000ea4000c1e1100 */
[----:B--2---:R0:W1:Y:S01]  /*3f80*/  I2F.F64.U16 R24, R4 ;  /* 0x0000000400187312 */ /* 0x0040620000101800 */
[----:B------:R-:W-:Y:S05]  /*3f90*/  BRA `(.L_x_5422) ;  /* 0x0000000c00647947 */ /* 0x000fea0003800000 */
.L_x_5419:
        /* <DEDUP_REMOVED lines=9> */
.L_x_5424:
[----:B------:R-:W2:Y:S02]  /*4030*/  LDG.E R4, desc[UR36][R4.64] ;  /* 0x0000002404047981 */ /* 0x000ea4000c1e1900 */
[----:B--2---:R0:W1:Y:S01]  /*4040*/  I2F.F64 R24, R4 ;  /* 0x0000000400187312 */ /* 0x0040620000201c00 */
[----:B------:R-:W-:Y:S05]  /*4050*/  BRA `(.L_x_5422) ;  /* 0x0000000c00347947 */ /* 0x000fea0003800000 */
.L_x_5423:
[----:B------:R-:W2:Y:S02]  /*4060*/  LDG.E.U16 R4, desc[UR36][R4.64] ;  /* 0x0000002404047981 */ /* 0x000ea4000c1e1500 */
[----:B--2---:R0:W1:Y:S01]  /*4070*/  I2F.F64.S16 R24, R4 ;  /* 0x0000000400187312 */ /* 0x0040620000101c00 */
[----:B------:R-:W-:Y:S05]  /*4080*/  BRA `(.L_x_5422) ;  /* 0x0000000c00287947 */ /* 0x000fea0003800000 */
.L_x_5418:
        /* <DEDUP_REMOVED lines=10> */
.L_x_5426:
[----:B---3--:R-:W3:Y:S02]  /*4130*/  LDG.E.U16 R0, desc[UR36][R4.64] ;  /* 0x0000002404007981 */ /* 0x008ee4000c1e1500 */
[----:B---3--:R-:W-:-:S05]  /*4140*/  HADD2.F32 R0, -RZ, R0.H0_H0 ;  /* 0x20000000ff007230 */ /* 0x008fca0000004100 */
[----:B------:R-:W-:-:S04]  /*4150*/  FMUL.FTZ R0, R0, 1 ;  /* 0x3f80000000007820 */ /* 0x000fc80000410000 */
[----:B------:R0:W1:Y:S01]  /*4160*/  F2F.F64.F32 R24, R0 ;  /* 0x0000000000187310 */ /* 0x0000620000201800 */
[----:B------:R-:W-:Y:S05]  /*4170*/  BRA `(.L_x_5422) ;  /* 0x0000000800ec7947 */ /* 0x000fea0003800000 */
.L_x_5425:
        /* <DEDUP_REMOVED lines=10> */
.L_x_5428:
[----:B------:R-:W3:Y:S02]  /*4220*/  LDG.E.U16 R4, desc[UR36][R4.64] ;  /* 0x0000002404047981 */ /* 0x000ee4000c1e1500 */
[----:B---3--:R-:W-:-:S05]  /*4230*/  HADD2.F32 R0, -RZ, R4.H0_H0 ;  /* 0x20000004ff007230 */ /* 0x008fca0000004100 */
[----:B------:R-:W-:-:S04]  /*4240*/  FMUL.FTZ R0, R0, 1 ;  /* 0x3f80000000007820 */ /* 0x000fc80000410000 */
[----:B------:R0:W1:Y:S01]  /*4250*/  F2F.F64.F32 R24, R0 ;  /* 0x0000000000187310 */ /* 0x0000620000201800 */
[----:B------:R-:W-:Y:S05]  /*4260*/  BRA `(.L_x_5422) ;  /* 0x0000000800b07947 */ /* 0x000fea0003800000 */
.L_x_5427:
[----:B------:R0:W5:Y:S01]  /*4270*/  LDG.E.64 R24, desc[UR36][R4.64] ;  /* 0x0000002404187981 */ /* 0x000162000c1e1b00 */
[----:B------:R-:W-:Y:S05]  /*4280*/  BRA `(.L_x_5422) ;  /* 0x0000000800a87947 */ /* 0x000fea0003800000 */
.L_x_5417:
        /* <DEDUP_REMOVED lines=13> */
.L_x_5431:
[----:B------:R0:W5:Y:S01]  /*4360*/  LDG.E.64 R24, desc[UR36][R4.64] ;  /* 0x0000002404187981 */ /* 0x000162000c1e1b00 */
[----:B------:R-:W-:Y:S05]  /*4370*/  BRA `(.L_x_5422) ;  /* 0x00000008006c7947 */ /* 0x000fea0003800000 */
.L_x_5430:
        /* <DEDUP_REMOVED lines=27> */
.L_x_5433:
        /* <DEDUP_REMOVED lines=15> */
.L_x_5432:
[----:B---3--:R-:W3:Y:S02]  /*4620*/  LDG.E.U16 R0, desc[UR36][R4.64] ;  /* 0x0000002404007981 */ /* 0x008ee4000c1e1500 */
[----:B---3--:R-:W-:-:S04]  /*4630*/  IMAD.U32 R0, R0, 0x10000, RZ ;  /* 0x0001000000007824 */ /* 0x008fc800078e00ff */
[----:B------:R-:W-:-:S04]  /*4640*/  FMUL.FTZ R0, R0, 1 ;  /* 0x3f80000000007820 */ /* 0x000fc80000410000 */
[----:B------:R0:W1:Y:S01]  /*4650*/  F2F.F64.F32 R24, R0 ;  /* 0x0000000000187310 */ /* 0x0000620000201800 */
[----:B------:R-:W-:Y:S05]  /*4660*/  BRA `(.L_x_5422) ;  /* 0x0000000400b07947 */ /* 0x000fea0003800000 */
.L_x_5429:
        /* <DEDUP_REMOVED lines=11> */
.L_x_5436:
        /* <DEDUP_REMOVED lines=21> */
.L_x_5438:
[----:B------:R-:W-:Y:S05]  /*4870*/  BSYNC.RECONVERGENT B0 ;  /* 0x0000000000007941 */ /* 0x000fea0003800200 */
.L_x_5437:
[----:B------:R-:W-:Y:S01]  /*4880*/  IMAD.SHL.U32 R0, R0, 0x100000, RZ ;  /* 0x0010000000007824 */ /* 0x000fe200078e00ff */
[----:B------:R-:W-:-:S04]  /*4890*/  LEA R3, R3, 0x3b800000, 0x17 ;  /* 0x3b80000003037811 */ /* 0x000fc800078eb8ff */
[----:B------:R-:W-:-:S05]  /*48a0*/  LOP3.LUT R0, R3, R0, R7, 0xfe, !PT ;  /* 0x0000000003007212 */ /* 0x000fca00078efe07 */
[----:B------:R-:W-:-:S04]  /*48b0*/  FMUL.FTZ R0, R0, 1 ;  /* 0x3f80000000007820 */ /* 0x000fc80000410000 */
[----:B------:R0:W1:Y:S01]  /*48c0*/  F2F.F64.F32 R24, R0 ;  /* 0x0000000000187310 */ /* 0x0000620000201800 */
[----:B------:R-:W-:Y:S05]  /*48d0*/  BRA `(.L_x_5422) ;  /* 0x0000000400147947 */ /* 0x000fea0003800000 */
.L_x_5435:
        /* <DEDUP_REMOVED lines=21> */
.L_x_5440:
[----:B------:R-:W-:Y:S05]  /*4a30*/  BSYNC.RECONVERGENT B0 ;  /* 0x0000000000007941 */ /* 0x000fea0003800200 */
.L_x_5439:
[----:B------:R-:W-:Y:S01]  /*4a40*/  IMAD.SHL.U32 R0, R0, 0x200000, RZ ;  /* 0x0020000000007824 */ /* 0x000fe200078e00ff */
[----:B------:R-:W-:-:S04]  /*4a50*/  LEA R3, R3, 0x37800000, 0x17 ;  /* 0x3780000003037811 */ /* 0x000fc800078eb8ff */
[----:B------:R-:W-:-:S05]  /*4a60*/  LOP3.LUT R0, R3, R0, R7, 0xfe, !PT ;  /* 0x0000000003007212 */ /* 0x000fca00078efe07 */
[----:B------:R-:W-:-:S04]  /*4a70*/  FMUL.FTZ R0, R0, 1 ;  /* 0x3f80000000007820 */ /* 0x000fc80000410000 */
[----:B------:R0:W1:Y:S01]  /*4a80*/  F2F.F64.F32 R24, R0 ;  /* 0x0000000000187310 */ /* 0x0000620000201800 */
[----:B------:R-:W-:Y:S05]  /*4a90*/  BRA `(.L_x_5422) ;  /* 0x0000000000a47947 */ /* 0x000fea0003800000 */
.L_x_5434:
        /* <DEDUP_REMOVED lines=18> */
.L_x_5421:
        /* <DEDUP_REMOVED lines=16> */
.L_x_5443:
[----:B------:R-:W-:Y:S01]  /*4cc0*/  CS2R R24, SRZ ;  /* 0x0000000000187805 */ /* 0x000fe2000001ff00 */
[----:B------:R-:W-:Y:S06]  /*4cd0*/  BRA `(.L_x_5422) ;  /* 0x0000000000147947 */ /* 0x000fec0003800000 */
.L_x_5442:
[----:B------:R-:W2:Y:S02]  /*4ce0*/  LDG.E.64 R24, desc[UR36][R4.64] ;  /* 0x0000002404187981 */ /* 0x000ea4000c1e1b00 */
[----:B--2---:R-:W0:Y:S01]  /*4cf0*/  I2F.F64.U64 R24, R24 ;  /* 0x0000001800187312 */ /* 0x004e220000301800 */
[----:B------:R-:W-:Y:S05]  /*4d00*/  BRA `(.L_x_5422) ;  /* 0x0000000000087947 */ /* 0x000fea0003800000 */
.L_x_5441:
[----:B------:R-:W2:Y:S02]  /*4d10*/  LDG.E R4, desc[UR36][R4.64] ;  /* 0x0000002404047981 */ /* 0x000ea4000c1e1900 */
[----:B--2---:R0:W1:Y:S02]  /*4d20*/  I2F.F64.U32 R24, R4 ;  /* 0x0000000400187312 */ /* 0x0040640000201800 */
.L_x_5422:
[----:B------:R-:W-:Y:S05]  /*4d30*/  BSYNC.RECONVERGENT B6 ;  /* 0x0000000000067941 */ /* 0x000fea0003800200 */
.L_x_5416:
[----:B0-----:R-:W0:Y:S01]  /*4d40*/  LDC.64 R4, c[0x0][0x398] ;  /* 0x0000e600ff047b82 */ /* 0x001e220000000a00 */
[----:B------:R-:W3:Y:S01]  /*4d50*/  LDCU UR5, c[0x0][0x3ac] ;  /* 0x00007580ff0577ac */ /* 0x000ee20008000800 */
[----:B------:R-:W-:Y:S01]  /*4d60*/  BSSY.RECONVERGENT B6, `(.L_x_5444) ;  /* 0x00000ee000067945 */ /* 0x000fe20003800200 */
[----:B------:R-:W-:-:S04]  /*4d70*/  UPRMT UR4, UR39, 0x9910, URZ ;  /* 0x0000991027047896 */ /* 0x000fc800080000ff */
[----:B------:R-:W-:Y:S01]  /*4d80*/  UISETP.GT.AND UP0, UPT, UR4, 0x9, UPT ;  /* 0x000000090400788c */ /* 0x000fe2000bf04270 */
[----:B---3--:R-:W-:-:S05]  /*4d90*/  IMAD R3, R16, UR5, RZ ;  /* 0x0000000510037c24 */ /* 0x008fca000f8e02ff */
        /* <DEDUP_REMOVED lines=12> */
[----:B---3--:R0:W3:Y:S01]  /*4e60*/  I2F.F64.S16 R22, R4 ;  /* 0x0000000400167312 */ /* 0x0080e20000101c00 */
[----:B------:R-:W-:Y:S05]  /*4e70*/  BRA `(.L_x_5450) ;  /* 0x0000000c00707947 */ /* 0x000fea0003800000 */
.L_x_5448:
[----:B------:R-:W3:Y:S02]  /*4e80*/  LDG.E.U8 R4, desc[UR36][R4.64] ;  /* 0x0000002404047981 */ /* 0x000ee4000c1e1100 */
[----:B---3--:R0:W3:Y:S01]  /*4e90*/  I2F.F64.U16 R22, R4 ;  /* 0x0000000400167312 */ /* 0x0080e20000101800 */
[----:B------:R-:W-:Y:S05]  /*4ea0*/  BRA `(.L_x_5450) ;  /* 0x0000000c00647947 */ /* 0x000fea0003800000 */
.L_x_5447:
        /* <DEDUP_REMOVED lines=9> */
.L_x_5452:
[----:B------:R-:W3:Y:S02]  /*4f40*/  LDG.E R4, desc[UR36][R4.64] ;  /* 0x0000002404047981 */ /* 0x000ee4000c1e1900 */
[----:B---3--:R0:W3:Y:S01]  /*4f50*/  I2F.F64 R22, R4 ;  /* 0x0000000400167312 */ /* 0x0080e20000201c00 */
[----:B------:R-:W-:Y:S05]  /*4f60*/  BRA `(.L_x_5450) ;  /* 0x0000000c00347947 */ /* 0x000fea0003800000 */
.L_x_5451:
[----:B------:R-:W3:Y:S02]  /*4f70*/  LDG.E.U16 R4, desc[UR36][R4.64] ;  /* 0x0000002404047981 */ /* 0x000ee4000c1e1500 */
[----:B---3--:R0:W3:Y:S01]  /*4f80*/  I2F.F64.S16 R22, R4 ;  /* 0x0000000400167312 */ /* 0x0080e20000101c00 */
[----:B------:R-:W-:Y:S05]  /*4f90*/  BRA `(.L_x_5450) ;  /* 0x0000000c00287947 */ /* 0x000fea0003800000 */
.L_x_5446:
        /* <DEDUP_REMOVED lines=10> */
.L_x_5454:
[----:B------:R-:W3:Y:S02]  /*5040*/  LDG.E.U16 R0, desc[UR36][R4.64] ;  /* 0x0000002404007981 */ /* 0x000ee4000c1e1500 */
[----:B---3--:R-:W-:-:S05]  /*5050*/  HADD2.F32 R0, -RZ, R0.H0_H0 ;  /* 0x20000000ff007230 */ /* 0x008fca0000004100 */
[----:B------:R-:W-:-:S04]  /*5060*/  FMUL.FTZ R0, R0, 1 ;  /* 0x3f80000000007820 */ /* 0x000fc80000410000 */
[----:B------:R0:W3:Y:S01]  /*5070*/  F2F.F64.F32 R22, R0 ;  /* 0x0000000000167310 */ /* 0x0000e20000201800 */
[----:B------:R-:W-:Y:S05]  /*5080*/  BRA `(.L_x_5450) ;  /* 0x0000000800ec7947 */ /* 0x000fea0003800000 */
.L_x_5453:
        /* <DEDUP_REMOVED lines=10> */
.L_x_5456:
[----:B------:R-:W3:Y:S02]  /*5130*/  LDG.E.U16 R4, desc[UR36][R4.64] ;  /* 0x0000002404047981 */ /* 0x000ee4000c1e1500 */
[----:B---3--:R-:W-:-:S05]  /*5140*/  HADD2.F32 R0, -RZ, R4.H0_H0 ;  /* 0x20000004ff007230 */ /* 0x008fca0000004100 */
[----:B------:R-:W-:-:S04]  /*5150*/  FMUL.FTZ R0, R0, 1 ;  /* 0x3f80000000007820 */ /* 0x000fc80000410000 */
[----:B------:R0:W3:Y:S01]  /*5160*/  F2F.F64.F32 R22, R0 ;  /* 0x0000000000167310 */ /* 0x0000e20000201800 */
[----:B------:R-:W-:Y:S05]  /*5170*/  BRA `(.L_x_5450) ;  /* 0x0000000800b07947 */ /* 0x000fea0003800000 */
.L_x_5455:
[----:B------:R0:W5:Y:S01]  /*5180*/  LDG.E.64 R22, desc[UR36][R4.64] ;  /* 0x0000002404167981 */ /* 0x000162000c1e1b00 */
[----:B------:R-:W-:Y:S05]  /*5190*/  BRA `(.L_x_5450) ;  /* 0x0000000800a87947 */ /* 0x000fea0003800000 */
.L_x_5445:
        /* <DEDUP_REMOVED lines=13> */
.L_x_5459:
[----:B------:R0:W5:Y:S01]  /*5270*/  LDG.E.64 R22, desc[UR36][R4.64] ;  /* 0x0000002404167981 */ /* 0x000162000c1e1b00 */
[----:B------:R-:W-:Y:S05]  /*5280*/  BRA `(.L_x_5450) ;  /* 0x00000008006c7947 */ /* 0x000fea0003800000 */
.L_x_5458:
        /* <DEDUP_REMOVED lines=25> */
[----:B------:R0:W3:Y:S01]  /*5420*/  F2F.F64.F32 R22, R3 ;  /* 0x0000000300167310 */ /* 0x0000e20000201800 */
[----:B------:R-:W-:Y:S05]  /*5430*/  BRA `(.L_x_5450) ;  /* 0x0000000800007947 */ /* 0x000fea0003800000 */
.L_x_5461:
        /* <DEDUP_REMOVED lines=13> */
[----:B------:R0:W3:Y:S01]  /*5510*/  F2F.F64.F32 R22, R0 ;  /* 0x0000000000167310 */ /* 0x0000e20000201800 */
[----:B------:R-:W-:Y:S05]  /*5520*/  BRA `(.L_x_5450) ;  /* 0x0000000400c47947 */ /* 0x000fea0003800000 */
.L_x_5460:
[----:B------:R-:W3:Y:S02]  /*5530*/  LDG.E.U16 R0, desc[UR36][R4.64] ;  /* 0x0000002404007981 */ /* 0x000ee4000c1e1500 */
[----:B---3--:R-:W-:-:S04]  /*5540*/  IMAD.U32 R0, R0, 0x10000, RZ ;  /* 0x0001000000007824 */ /* 0x008fc800078e00ff */
[----:B------:R-:W-:-:S04]  /*5550*/  FMUL.FTZ R0, R0, 1 ;  /* 0x3f80000000007820 */ /* 0x000fc80000410000 */
[----:B------:R0:W3:Y:S01]  /*5560*/  F2F.F64.F32 R22, R0 ;  /* 0x0000000000167310 */ /* 0x0000e20000201800 */
[----:B------:R-:W-:Y:S05]  /*5570*/  BRA `(.L_x_5450) ;  /* 0x0000000400b07947 */ /* 0x000fea0003800000 */
.L_x_5457:
        /* <DEDUP_REMOVED lines=9> */
[----:B---3--:R0:W3:Y:S01]  /*5610*/  I2F.F64.U16 R22, R4 ;  /* 0x0000000400167312 */ /* 0x0080e20000101800 */
[----:B------:R-:W-:Y:S05]  /*5620*/  BRA `(.L_x_5450) ;  /* 0x0000000400847947 */ /* 0x000fea0003800000 */
.L_x_5464:
        /* <DEDUP_REMOVED lines=21> */
.L_x_5466:
[----:B------:R-:W-:Y:S05]  /*5780*/  BSYNC.RECONVERGENT B0 ;  /* 0x0000000000007941 */ /* 0x000fea0003800200 */
.L_x_5465:
[----:B------:R-:W-:Y:S01]  /*5790*/  IMAD.SHL.U32 R0, R0, 0x100000, RZ ;  /* 0x0010000000007824 */ /* 0x000fe200078e00ff */
[----:B------:R-:W-:-:S04]  /*57a0*/  LEA R3, R3, 0x3b800000, 0x17 ;  /* 0x3b80000003037811 */ /* 0x000fc800078eb8ff */
[----:B------:R-:W-:-:S05]  /*57b0*/  LOP3.LUT R0, R3, R0, R7, 0xfe, !PT ;  /* 0x0000000003007212 */ /* 0x000fca00078efe07 */
[----:B------:R-:W-:-:S04]  /*57c0*/  FMUL.FTZ R0, R0, 1 ;  /* 0x3f80000000007820 */ /* 0x000fc80000410000 */
[----:B------:R0:W3:Y:S01]  /*57d0*/  F2F.F64.F32 R22, R0 ;  /* 0x0000000000167310 */ /* 0x0000e20000201800 */
[----:B------:R-:W-:Y:S05]  /*57e0*/  BRA `(.L_x_5450) ;  /* 0x0000000400147947 */ /* 0x000fea0003800000 */
.L_x_5463:
        /* <DEDUP_REMOVED lines=21> */
.L_x_5468:
[----:B------:R-:W-:Y:S05]  /*5940*/  BSYNC.RECONVERGENT B0 ;  /* 0x0000000000007941 */ /* 0x000fea0003800200 */
.L_x_5467:
[----:B------:R-:W-:Y:S01]  /*5950*/  IMAD.SHL.U32 R0, R0, 0x200000, RZ ;  /* 0x0020000000007824 */ /* 0x000fe200078e00ff */
[----:B------:R-:W-:-:S04]  /*5960*/  LEA R3, R3, 0x37800000, 0x17 ;  /* 0x3780000003037811 */ /* 0x000fc800078eb8ff */
[----:B------:R-:W-:-:S05]  /*5970*/  LOP3.LUT R0, R3, R0, R7, 0xfe, !PT ;  /* 0x0000000003007212 */ /* 0x000fca00078efe07 */
[----:B------:R-:W-:-:S04]  /*5980*/  FMUL.FTZ R0, R0, 1 ;  /* 0x3f80000000007820 */ /* 0x000fc80000410000 */
[----:B------:R0:W3:Y:S01]  /*5990*/  F2F.F64.F32 R22, R0 ;  /* 0x0000000000167310 */ /* 0x0000e20000201800 */
[----:B------:R-:W-:Y:S05]  /*59a0*/  BRA `(.L_x_5450) ;  /* 0x0000000000a47947 */ /* 0x000fea0003800000 */
.L_x_5462:
        /* <DEDUP_REMOVED lines=16> */
[----:B------:R0:W3:Y:S01]  /*5ab0*/  @P0 F2F.F64.F32 R22, R0 ;  /* 0x0000000000160310 */ /* 0x0000e20000201800 */
[----:B------:R-:W-:Y:S05]  /*5ac0*/  BRA `(.L_x_5450) ;  /* 0x00000000005c7947 */ /* 0x000fea0003800000 */
.L_x_5449:
[----:B------:R-:W-:Y:S01]  /*5ad0*/  MOV R14, 0x0 ;  /* 0x00000000000e7802 */ /* 0x000fe20000000f00 */
[----:B------:R-:W0:Y:S01]  /*5ae0*/  LDCU.64 UR4, c[0x4][0x188] ;  /* 0x01003100ff0477ac */ /* 0x000e220008000a00 */
[----:B------:R-:W-:Y:S02]  /*5af0*/  IMAD.MOV.U32 R8, RZ, RZ, 0x4e ;  /* 0x0000004eff087424 */ /* 0x000fe400078e00ff */
[----:B------:R-:W-:Y:S01]  /*5b00*/  IMAD.MOV.U32 R12, RZ, RZ, 0x1 ;  /* 0x00000001ff0c7424 */ /* 0x000fe200078e00ff */
[----:B------:R-:W3:Y:S01]  /*5b10*/  LDCU.64 UR6, c[0x4][0x190] ;  /* 0x01003200ff0677ac */ /* 0x000ee20008000a00 */
[----:B------:R-:W1:Y:S01]  /*5b20*/  LDC.64 R14, c[0x4][R14] ;  /* 0x010000000e0e7b82 */ /* 0x000e620000000a00 */
[----:B------:R-:W-:Y:S01]  /*5b30*/  IMAD.MOV.U32 R13, RZ, RZ, RZ ;  /* 0x000000ffff0d7224 */ /* 0x000fe200078e00ff */
[----:B------:R-:W2:Y:S01]  /*5b40*/  LDCU.64 UR8, c[0x4][0x68] ;  /* 0x01000d00ff0877ac */ /* 0x000ea20008000a00 */
[----:B0-----:R-:W-:Y:S02]  /*5b50*/  IMAD.U32 R4, RZ, RZ, UR4 ;  /* 0x00000004ff047e24 */ /* 0x001fe4000f8e00ff */
[----:B------:R-:W-:-:S02]  /*5b60*/  IMAD.U32 R5, RZ, RZ, UR5 ;  /* 0x00000005ff057e24 */ /* 0x000fc4000f8e00ff */
[----:B---3--:R-:W-:Y:S02]  /*5b70*/  IMAD.U32 R6, RZ, RZ, UR6 ;  /* 0x00000006ff067e24 */ /* 0x008fe4000f8e00ff */
[----:B------:R-:W-:Y:S02]  /*5b80*/  IMAD.U32 R7, RZ, RZ, UR7 ;  /* 0x00000007ff077e24 */ /* 0x000fe4000f8e00ff */
[----:B--2---:R-:W-:Y:S02]  /*5b90*/  IMAD.U32 R10, RZ, RZ, UR8 ;  /* 0x00000008ff0a7e24 */ /* 0x004fe4000f8e00ff */
[----:B------:R-:W-:-:S07]  /*5ba0*/  IMAD.U32 R11, RZ, RZ, UR9 ;  /* 0x00000009ff0b7e24 */ /* 0x000fce000f8e00ff */
[----:B------:R-:W-:-:S07]  /*5bb0*/  LEPC R20, `(.L_x_5471) ;  /* 0x000000001014794e */ /* 0x000fce0000000000 */
[----:B-1--45:R-:W-:Y:S05]  /*5bc0*/  CALL.ABS.NOINC R14 ;  /* 0x000000000e007343 */ /* 0x032fea0003c00000 */
.L_x_5471:
[----:B------:R-:W-:Y:S01]  /*5bd0*/  CS2R R22, SRZ ;  /* 0x0000000000167805 */ /* 0x000fe2000001ff00 */
[----:B------:R-:W-:Y:S06]  /*5be0*/  BRA `(.L_x_5450) ;  /* 0x0000000000147947 */ /* 0x000fec0003800000 */
.L_x_5470:
[----:B------:R-:W3:Y:S02]  /*5bf0*/  LDG.E.64 R22, desc[UR36][R4.64] ;  /* 0x0000002404167981 */ /* 0x000ee4000c1e1b00 */
[----:B---3--:R-:W0:Y:S01]  /*5c00*/  I2F.F64.U64 R22, R22 ;  /* 0x0000001600167312 */ /* 0x008e220000301800 */
[----:B------:R-:W-:Y:S05]  /*5c10*/  BRA `(.L_x_5450) ;  /* 0x0000000000087947 */ /* 0x000fea0003800000 */
.L_x_5469:
[----:B------:R-:W3:Y:S02]  /*5c20*/  LDG.E R4, desc[UR36][R4.64] ;  /* 0x0000002404047981 */ /* 0x000ee4000c1e1900 */
[----:B---3--:R0:W3:Y:S02]  /*5c30*/  I2F.F64.U32 R22, R4 ;  /* 0x0000000400167312 */ /* 0x0080e40000201800 */
.L_x_5450:
[----:B------:R-:W-:Y:S05]  /*5c40*/  BSYNC.RECONVERGENT B6 ;  /* 0x0000000000067941 */ /* 0x000fea0003800200 */
.L_x_5444:
[----:B------:R-:W-:-:S07]  /*5c50*/  VIADD R32, R32, 0x80 ;  /* 0x0000008020207836 */ /* 0x000fce0000000000 */
.L_x_5415:
[----:B------:R-:W-:Y:S05]  /*5c60*/  BSYNC.RECONVERGENT B7 ;  /* 0x0000000000077941 */ /* 0x000fea0003800200 */
.L_x_5414:
        /* <DEDUP_REMOVED lines=26> */
.L_x_5478:
[----:B------:R-:W2:Y:S02]  /*5e10*/  LDG.E.U8 R4, desc[UR36][R4.64] ;  /* 0x0000002404047981 */ /* 0x000ea4000c1e1100 */
[----:B--2---:R0:W1:Y:S01]  /*5e20*/  I2F.F64.U16 R16, R4 ;  /* 0x0000000400107312 */ /* 0x0040620000101800 */
[----:B------:R-:W-:Y:S05]  /*5e30*/  BRA `(.L_x_5480) ;  /* 0x0000000c00647947 */ /* 0x000fea0003800000 */
.L_x_5477:
        /* <DEDUP_REMOVED lines=9> */
.L_x_5482:
[----:B------:R-:W2:Y:S02]  /*5ed0*/  LDG.E R4, desc[UR36][R4.64] ;  /* 0x0000002404047981 */ /* 0x000ea4000c1e1900 */
[----:B--2---:R0:W1:Y:S01]  /*5ee0*/  I2F.F64 R16, R4 ;  /* 0x0000000400107312 */ /* 0x0040620000201c00 */
[----:B------:R-:W-:Y:S05]  /*5ef0*/  BRA `(.L_x_5480) ;  /* 0x0000000c00347947 */ /* 0x000fea0003800000 */
.L_x_5481:
[----:B------:R-:W2:Y:S02]  /*5f00*/  LDG.E.U16 R4, desc[UR36][R4.64] ;  /* 0x0000002404047981 */ /* 0x000ea4000c1e1500 */
[----:B--2---:R0:W1:Y:S01]  /*5f10*/  I2F.F64.S16 R16, R4 ;  /* 0x0000000400107312 */ /* 0x0040620000101c00 */
[----:B------:R-:W-:Y:S05]  /*5f20*/  BRA `(.L_x_5480) ;  /* 0x0000000c00287947 */ /* 0x000fea0003800000 */
.L_x_5476:
        /* <DEDUP_REMOVED lines=10> */
.L_x_5484:
[----:B---3--:R-:W3:Y:S02]  /*5fd0*/  LDG.E.U16 R0, desc[UR36][R4.64] ;  /* 0x0000002404007981 */ /* 0x008ee4000c1e1500 */
[----:B---3--:R-:W-:-:S05]  /*5fe0*/  HADD2.F32 R0, -RZ, R0.H0_H0 ;  /* 0x20000000ff007230 */ /* 0x008fca0000004100 */
[----:B------:R-:W-:-:S04]  /*5ff0*/  FMUL.FTZ R0, R0, 1 ;  /* 0x3f80000000007820 */ /* 0x000fc80000410000 */
[----:B------:R0:W1:Y:S01]  /*6000*/  F2F.F64.F32 R16, R0 ;  /* 0x0000000000107310 */ /* 0x0000620000201800 */
[----:B------:R-:W-:Y:S05]  /*6010*/  BRA `(.L_x_5480) ;  /* 0x0000000800ec7947 */ /* 0x000fea0003800000 */
.L_x_5483:
        /* <DEDUP_REMOVED lines=10> */
.L_x_5486:
[----:B------:R-:W3:Y:S02]  /*60c0*/  LDG.E.U16 R4, desc[UR36][R4.64] ;  /* 0x0000002404047981 */ /* 0x000ee4000c1e1500 */
[----:B---3--:R-:W-:-:S05]  /*60d0*/  HADD2.F32 R0, -RZ, R4.H0_H0 ;  /* 0x20000004ff007230 */ /* 0x008fca0000004100 */
[----:B------:R-:W-:-:S04]  /*60e0*/  FMUL.FTZ R0, R0, 1 ;  /* 0x3f80000000007820 */ /* 0x000fc80000410000 */
[----:B------:R0:W1:Y:S01]  /*60f0*/  F2F.F64.F32 R16, R0 ;  /* 0x0000000000107310 */ /* 0x0000620000201800 */
[----:B------:R-:W-:Y:S05]  /*6100*/  BRA `(.L_x_5480) ;  /* 0x0000000800b07947 */ /* 0x000fea0003800000 */
.L_x_5485:
[----:B------:R0:W5:Y:S01]  /*6110*/  LDG.E.64 R16, desc[UR36][R4.64] ;  /* 0x0000002404107981 */ /* 0x000162000c1e1b00 */
[----:B------:R-:W-:Y:S05]  /*6120*/  BRA `(.L_x_5480) ;  /* 0x0000000800a87947 */ /* 0x000fea0003800000 */
.L_x_5475:
        /* <DEDUP_REMOVED lines=13> */
.L_x_5489:
[----:B------:R0:W5:Y:S01]  /*6200*/  LDG.E.64 R16, desc[UR36][R4.64] ;  /* 0x0000002404107981 */ /* 0x000162000c1e1b00 */
[----:B------:R-:W-:Y:S05]  /*6210*/  BRA `(.L_x_5480) ;  /* 0x00000008006c7947 */ /* 0x000fea0003800000 */
.L_x_5488:
        /* <DEDUP_REMOVED lines=27> */
.L_x_5491:
        /* <DEDUP_REMOVED lines=15> */
.L_x_5490:
[----:B---3--:R-:W3:Y:S02]  /*64c0*/  LDG.E.U16 R0, desc[UR36][R4.64] ;  /* 0x0000002404007981 */ /* 0x008ee4000c1e1500 */
[----:B---3--:R-:W-:-:S04]  /*64d0*/  IMAD.U32 R0, R0, 0x10000, RZ ;  /* 0x0001000000007824 */ /* 0x008fc800078e00ff */
[----:B------:R-:W-:-:S04]  /*64e0*/  FMUL.FTZ R0, R0, 1 ;  /* 0x3f80000000007820 */ /* 0x000fc80000410000 */
[----:B------:R0:W1:Y:S01]  /*64f0*/  F2F.F64.F32 R16, R0 ;  /* 0x0000000000107310 */ /* 0x0000620000201800 */
[----:B------:R-:W-:Y:S05]  /*6500*/  BRA `(.L_x_5480) ;  /* 0x0000000400b07947 */ /* 0x000fea0003800000 */
.L_x_5487:
        /* <DEDUP_REMOVED lines=11> */
.L_x_5494:
        /* <DEDUP_REMOVED lines=21> */
.L_x_5496:
[----:B------:R-:W-:Y:S05]  /*6710*/  BSYNC.RECONVERGENT B0 ;  /* 0x0000000000007941 */ /* 0x000fea0003800200 */
.L_x_5495:
[----:B------:R-:W-:Y:S01]  /*6720*/  IMAD.SHL.U32 R0, R0, 0x100000, RZ ;  /* 0x0010000000007824 */ /* 0x000fe200078e00ff */
[----:B------:R-:W-:-:S04]  /*6730*/  LEA R3, R3, 0x3b800000, 0x17 ;  /* 0x3b80000003037811 */ /* 0x000fc800078eb8ff */
[----:B------:R-:W-:-:S05]  /*6740*/  LOP3.LUT R0, R3, R0, R7, 0xfe, !PT ;  /* 0x0000000003007212 */ /* 0x000fca00078efe07 */
[----:B------:R-:W-:-:S04]  /*6750*/  FMUL.FTZ R0, R0, 1 ;  /* 0x3f80000000007820 */ /* 0x000fc80000410000 */
[----:B------:R0:W1:Y:S01]  /*6760*/  F2F.F64.F32 R16, R0 ;  /* 0x0000000000107310 */ /* 0x0000620000201800 */
[----:B------:R-:W-:Y:S05]  /*6770*/  BRA `(.L_x_5480) ;  /* 0x0000000400147947 */ /* 0x000fea0003800000 */
.L_x_5493:
        /* <DEDUP_REMOVED lines=21> */
.L_x_5498:
[----:B------:R-:W-:Y:S05]  /*68d0*/  BSYNC.RECONVERGENT B0 ;  /* 0x0000000000007941 */ /* 0x000fea0003800200 */
.L_x_5497:
[----:B------:R-:W-:Y:S01]  /*68e0*/  IMAD.SHL.U32 R0, R0, 0x200000, RZ ;  /* 0x0020000000007824 */ /* 0x000fe200078e00ff */
[----:B------:R-:W-:-:S04]  /*68f0*/  LEA R3, R3, 0x37800000, 0x17 ;  /* 0x3780000003037811 */ /* 0x000fc800078eb8ff */
[----:B------:R-:W-:-:S05]  /*6900*/  LOP3.LUT R0, R3, R0, R7, 0xfe, !PT ;  /* 0x0000000003007212 */ /* 0x000fca00078efe07 */
[----:B------:R-:W-:-:S04]  /*6910*/  FMUL.FTZ R0, R0, 1 ;  /* 0x3f80000000007820 */ /* 0x000fc80000410000 */
[----:B------:R0:W1:Y:S01]  /*6920*/  F2F.F64.F32 R16, R0 ;  /* 0x0000000000107310 */ /* 0x0000620000201800 */
[----:B------:R-:W-:Y:S05]  /*6930*/  BRA `(.L_x_5480) ;  /* 0x0000000000a47947 */ /* 0x000fea0003800000 */
.L_x_5492:
        /* <DEDUP_REMOVED lines=18> */
.L_x_5479:
        /* <DEDUP_REMOVED lines=16> */
.L_x_5501:
[----:B------:R-:W-:Y:S01]  /*6b60*/  CS2R R16, SRZ ;  /* 0x0000000000107805 */ /* 0x000fe2000001ff00 */
[----:B------:R-:W-:Y:S06]  /*6b70*/  BRA `(.L_x_5480) ;  /* 0x0000000000147947 */ /* 0x000fec0003800000 */
.L_x_5500:
[----:B------:R-:W2:Y:S02]  /*6b80*/  LDG.E.64 R16, desc[UR36][R4.64] ;  /* 0x0000002404107981 */ /* 0x000ea4000c1e1b00 */
[----:B--2---:R-:W0:Y:S01]  /*6b90*/  I2F.F64.U64 R16, R16 ;  /* 0x0000001000107312 */ /* 0x004e220000301800 */
[----:B------:R-:W-:Y:S05]  /*6ba0*/  BRA `(.L_x_5480) ;  /* 0x0000000000087947 */ /* 0x000fea0003800000 */
.L_x_5499:
[----:B------:R-:W2:Y:S02]  /*6bb0*/  LDG.E R4, desc[UR36][R4.64] ;  /* 0x0000002404047981 */ /* 0x000ea4000c1e1900 */
[----:B--2---:R0:W1:Y:S02]  /*6bc0*/  I2F.F64.U32 R16, R4 ;  /* 0x0000000400107312 */ /* 0x0040640000201800 */
.L_x_5480:
[----:B------:R-:W-:Y:S05]  /*6bd0*/  BSYNC.RECONVERGENT B6 ;  /* 0x0000000000067941 */ /* 0x000fea0003800200 */
.L_x_5474:
[----:B0-----:R-:W0:Y:S01]  /*6be0*/  LDC.64 R4, c[0x0][0x398] ;  /* 0x0000e600ff047b82 */ /* 0x001e220000000a00 */
[----:B------:R-:W3:Y:S01]  /*6bf0*/  LDCU UR5, c[0x0][0x3ac] ;  /* 0x00007580ff0577ac */ /* 0x000ee20008000800 */
        /* <DEDUP_REMOVED lines=17> */
.L_x_5505:
[----:B------:R-:W3:Y:S02]  /*6d10*/  LDG.E.U8 R4, desc[UR36][R4.64] ;  /* 0x0000002404047981 */ /* 0x000ee4000c1e1100 */
[----:B---3--:R0:W3:Y:S01]  /*6d20*/  I2F.F64.U16 R18, R4 ;  /* 0x0000000400127312 */ /* 0x0080e20000101800 */
[----:B------:R-:W-:Y:S05]  /*6d30*/  BRA `(.L_x_5473) ;  /* 0x0000000c00587947 */ /* 0x000fea0003800000 */
.L_x_5504:
        /* <DEDUP_REMOVED lines=9> */
.L_x_5508:
[----:B------:R-:W3:Y:S02]  /*6dd0*/  LDG.E R4, desc[UR36][R4.64] ;  /* 0x0000002404047981 */ /* 0x000ee4000c1e1900 */
[----:B---3--:R0:W3:Y:S01]  /*6de0*/  I2F.F64 R18, R4 ;  /* 0x0000000400127312 */ /* 0x0080e20000201c00 */
[----:B------:R-:W-:Y:S05]  /*6df0*/  BRA `(.L_x_5473) ;  /* 0x0000000c00287947 */ /* 0x000fea0003800000 */
.L_x_5507:
[----:B------:R-:W3:Y:S02]  /*6e00*/  LDG.E.U16 R4, desc[UR36][R4.64] ;  /* 0x0000002404047981 */ /* 0x000ee4000c1e1500 */
[----:B---3--:R0:W3:Y:S01]  /*6e10*/  I2F.F64.S16 R18, R4 ;  /* 0x0000000400127312 */ /* 0x0080e20000101c00 */
[----:B------:R-:W-:Y:S05]  /*6e20*/  BRA `(.L_x_5473) ;  /* 0x0000000c001c7947 */ /* 0x000fea0003800000 */
.L_x_5503:
        /* <DEDUP_REMOVED lines=10> */
.L_x_5510:
[----:B------:R-:W3:Y:S02]  /*6ed0*/  LDG.E.U16 R0, desc[UR36][R4.64] ;  /* 0x0000002404007981 */ /* 0x000ee4000c1e1500 */
[----:B---3--:R-:W-:-:S05]  /*6ee0*/  HADD2.F32 R0, -RZ, R0.H0_H0 ;  /* 0x20000000ff007230 */ /* 0x008fca0000004100 */
[----:B------:R-:W-:-:S04]  /*6ef0*/  FMUL.FTZ R0, R0, 1 ;  /* 0x3f80000000007820 */ /* 0x000fc80000410000 */
[----:B------:R0:W3:Y:S01]  /*6f00*/  F2F.F64.F32 R18, R0 ;  /* 0x0000000000127310 */ /* 0x0000e20000201800 */
[----:B------:R-:W-:Y:S05]  /*6f10*/  BRA `(.L_x_5473) ;  /* 0x0000000800e07947 */ /* 0x000fea0003800000 */
.L_x_5509:
        /* <DEDUP_REMOVED lines=10> */
.L_x_5512:
[----:B------:R-:W3:Y:S02]  /*6fc0*/  LDG.E.U16 R4, desc[UR36][R4.64] ;  /* 0x0000002404047981 */ /* 0x000ee4000c1e1500 */
[----:B---3--:R-:W-:-:S05]  /*6fd0*/  HADD2.F32 R0, -RZ, R4.H0_H0 ;  /* 0x20000004ff007230 */ /* 0x008fca0000004100 */
[----:B------:R-:W-:-:S04]  /*6fe0*/  FMUL.FTZ R0, R0, 1 ;  /* 0x3f80000000007820 */ /* 0x000fc80000410000 */
[----:B------:R0:W3:Y:S01]  /*6ff0*/  F2F.F64.F32 R18, R0 ;  /* 0x0000000000127310 */ /* 0x0000e20000201800 */
[----:B------:R-:W-:Y:S05]  /*7000*/  BRA `(.L_x_5473) ;  /* 0x0000000800a47947 */ /* 0x000fea0003800000 */
.L_x_5511:
[----:B------:R0:W5:Y:S01]  /*7010*/  LDG.E.64 R18, desc[UR36][R4.64] ;  /* 0x0000002404127981 */ /* 0x000162000c1e1b00 */
[----:B------:R-:W-:Y:S05]  /*7020*/  BRA `(.L_x_5473) ;  /* 0x00000008009c7947 */ /* 0x000fea0003800000 */
.L_x_5502:
        /* <DEDUP_REMOVED lines=13> */
.L_x_5515:
[----:B------:R0:W5:Y:S01]  /*7100*/  LDG.E.64 R18, desc[UR36][R4.64] ;  /* 0x0000002404127981 */ /* 0x000162000c1e1b00 */
[----:B------:R-:W-:Y:S05]  /*7110*/  BRA `(.L_x_5473) ;  /* 0x0000000800607947 */ /* 0x000fea0003800000 */
.L_x_5514:
        /* <DEDUP_REMOVED lines=27> */
.L_x_5517:
        /* <DEDUP_REMOVED lines=15> */
.L_x_5516:
[----:B------:R-:W3:Y:S02]  /*73c0*/  LDG.E.U16 R0, desc[UR36][R4.64] ;  /* 0x0000002404007981 */ /* 0x000ee4000c1e1500 */
[----:B---3--:R-:W-:-:S04]  /*73d0*/  IMAD.U32 R0, R0, 0x10000, RZ ;  /* 0x0001000000007824 */ /* 0x008fc800078e00ff */
[----:B------:R-:W-:-:S04]  /*73e0*/  FMUL.FTZ R0, R0, 1 ;  /* 0x3f80000000007820 */ /* 0x000fc80000410000 */
[----:B------:R0:W3:Y:S01]  /*73f0*/  F2F.F64.F32 R18, R0 ;  /* 0x0000000000127310 */ /* 0x0000e20000201800 */
[----:B------:R-:W-:Y:S05]  /*7400*/  BRA `(.L_x_5473) ;  /* 0x0000000400a47947 */ /* 0x000fea0003800000 */
.L_x_5513:
        /* <DEDUP_REMOVED lines=11> */
.L_x_5520:
[----:B------:R-:W3:Y:S02]  /*74c0*/  LDG.E.U8 R4, desc[UR36][R4.64] ;  /* 0x0000002404047981 */ /* 0x000ee4000c1e1100 */
        /* <DEDUP_REMOVED lines=19> */
.L_x_5522:
[----:B------:R-:W-:Y:S05]  /*7600*/  BSYNC.RECONVERGENT B0 ;  /* 0x0000000000007941 */ /* 0x000fea0003800200 */
.L_x_5521:
[----:B------:R-:W-:Y:S01]  /*7610*/  IMAD.SHL.U32 R0, R0, 0x100000, RZ ;  /* 0x0010000000007824 */ /* 0x000fe200078e00ff */
[----:B------:R-:W-:-:S04]  /*7620*/  LEA R3, R3, 0x3b800000, 0x17 ;  /* 0x3b80000003037811 */ /* 0x000fc800078eb8ff */
[----:B------:R-:W-:-:S05]  /*7630*/  LOP3.LUT R0, R3, R0, R7, 0xfe, !PT ;  /* 0x0000000003007212 */ /* 0x000fca00078efe07 */
[----:B------:R-:W-:-:S04]  /*7640*/  FMUL.FTZ R0, R0, 1 ;  /* 0x3f80000000007820 */ /* 0x000fc80000410000 */
[----:B------:R0:W3:Y:S01]  /*7650*/  F2F.F64.F32 R18, R0 ;  /* 0x0000000000127310 */ /* 0x0000e20000201800 */
[----:B------:R-:W-:Y:S05]  /*7660*/  BRA `(.L_x_5473) ;  /* 0x00000004000c7947 */ /* 0x000fea0003800000 */
.L_x_5519:
        /* <DEDUP_REMOVED lines=20> */
.L_x_5524:
[----:B------:R-:W-:Y:S05]  /*77b0*/  BSYNC.RECONVERGENT B0 ;  /* 0x0000000000007941 */ /* 0x000fea0003800200 */
.L_x_5523:
[----:B------:R-:W-:Y:S01]  /*77c0*/  IMAD.SHL.U32 R0, R0, 0x200000, RZ ;  /* 0x0020000000007824 */ /* 0x000fe200078e00ff */
[----:B------:R-:W-:-:S04]  /*77d0*/  LEA R3, R3, 0x37800000, 0x17 ;  /* 0x3780000003037811 */ /* 0x000fc800078eb8ff */
[----:B------:R-:W-:-:S05]  /*77e0*/  LOP3.LUT R0, R3, R0, R7, 0xfe, !PT ;  /* 0x0000000003007212 */ /* 0x000fca00078efe07 */
[----:B------:R-:W-:-:S04]  /*77f0*/  FMUL.FTZ R0, R0, 1 ;  /* 0x3f80000000007820 */ /* 0x000fc80000410000 */
[----:B------:R0:W3:Y:S01]  /*7800*/  F2F.F64.F32 R18, R0 ;  /* 0x0000000000127310 */ /* 0x0000e20000201800 */
[----:B------:R-:W-:Y:S05]  /*7810*/  BRA `(.L_x_5473) ;  /* 0x0000000000a07947 */ /* 0x000fea0003800000 */
.L_x_5518:
        /* <DEDUP_REMOVED lines=18> */
.L_x_5506:
        /* <DEDUP_REMOVED lines=16> */
.L_x_5527:
[----:B------:R-:W-:Y:S05]  /*7a40*/  BRA `(.L_x_5473) ;  /* 0x0000000000147947 */ /* 0x000fea0003800000 */
.L_x_5526:
[----:B------:R-:W3:Y:S02]  /*7a50*/  LDG.E.64 R18, desc[UR36][R4.64] ;  /* 0x0000002404127981 */ /* 0x000ee4000c1e1b00 */
[----:B---3--:R-:W0:Y:S01]  /*7a60*/  I2F.F64.U64 R18, R18 ;  /* 0x0000001200127312 */ /* 0x008e220000301800 */
[----:B------:R-:W-:Y:S05]  /*7a70*/  BRA `(.L_x_5473) ;  /* 0x0000000000087947 */ /* 0x000fea0003800000 */
.L_x_5525:
[----:B------:R-:W3:Y:S02]  /*7a80*/  LDG.E R4, desc[UR36][R4.64] ;  /* 0x0000002404047981 */ /* 0x000ee4000c1e1900 */
[----:B---3--:R0:W3:Y:S02]  /*7a90*/  I2F.F64.U32 R18, R4 ;  /* 0x0000000400127312 */ /* 0x0080e40000201800 */
.L_x_5473:
[----:B------:R-:W-:Y:S05]  /*7aa0*/  BSYNC.RECONVERGENT B7 ;  /* 0x0000000000077941 */ /* 0x000fea0003800200 */
.L_x_5472:
[----:B0123-5:R-:W-:Y:S01]  /*7ab0*/  DSETP.MIN.AND P2, P1, R22, R24, PT ;  /* 0x000000181600722a */ /* 0x02ffe20003940000 */
[----:B------:R-:W-:Y:S01]  /*7ac0*/  IMAD.MOV.U32 R8, RZ, RZ, R22 ;  /* 0x000000ffff087224 */ /* 0x000fe200078e0016 */
[----:B----4-:R-:W-:Y:S01]  /*7ad0*/  DSETP.MIN.AND P5, P4, R30, R36, PT ;  /* 0x000000241e00722a */ /* 0x010fe20003ca0000 */
[----:B------:R-:W-:Y:S01]  /*7ae0*/  IMAD.MOV.U32 R9, RZ, RZ, R24 ;  /* 0x000000ffff097224 */ /* 0x000fe200078e0018 */
[----:B------:R-:W0:Y:S01]  /*7af0*/  LDC.U8 R22, c[0x0][0x3b0] ;  /* 0x0000ec00ff167b82 */ /* 0x000e220000000000 */
[----:B------:R-:W-:Y:S01]  /*7b00*/  IMAD.MOV.U32 R0, RZ, RZ, R30 ;  /* 0x000000ffff007224 */ /* 0x000fe200078e001e */
[----:B------:R-:W-:Y:S01]  /*7b10*/  DSETP.MIN.AND P3, P0, R26, R28, PT ;  /* 0x0000001c1a00722a */ /* 0x000fe20003860000 */
[----:B------:R-:W-:Y:S01]  /*7b20*/  IMAD.MOV.U32 R3, RZ, RZ, R36 ;  /* 0x000000ffff037224 */ /* 0x000fe200078e0024 */
[----:B------:R-:W-:Y:S01]  /*7b30*/  SEL R24, R8, R9, P2 ;  /* 0x0000000908187207 */ /* 0x000fe20001000000 */
[----:B------:R-:W-:Y:S01]  /*7b40*/  IMAD.MOV.U32 R6, RZ, RZ, R26 ;  /* 0x000000ffff067224 */ /* 0x000fe200078e001a */
[----:B------:R-:W-:Y:S01]  /*7b50*/  FSEL R23, R23, R25, P2 ;  /* 0x0000001917177208 */ /* 0x000fe20001000000 */
[----:B------:R-:W-:Y:S01]  /*7b60*/  IMAD.MOV.U32 R7, RZ, RZ, R28 ;  /* 0x000000ffff077224 */ /* 0x000fe200078e001c */
[----:B------:R-:W-:Y:S01]  /*7b70*/  SEL R4, R0, R3, P5 ;  /* 0x0000000300047207 */ /* 0x000fe20002800000 */
[----:B------:R-:W-:Y:S01]  /*7b80*/  IMAD.MOV.U32 R0, RZ, RZ, R16 ;  /* 0x000000ffff007224 */ /* 0x000fe200078e0010 */
[----:B------:R-:W-:Y:S01]  /*7b90*/  FSEL R5, R31, R37, P5 ;  /* 0x000000251f057208 */ /* 0x000fe20002800000 */
[----:B------:R-:W-:Y:S01]  /*7ba0*/  DSETP.MIN.AND P6, P5, R16, R18, PT ;  /* 0x000000121000722a */ /* 0x000fe20003dc0000 */
[----:B------:R-:W-:Y:S01]  /*7bb0*/  ISETP.GE.AND P2, PT, R2, R33, PT ;  /* 0x000000210200720c */ /* 0x000fe20003f46270 */
[----:B------:R-:W-:Y:S01]  /*7bc0*/  IMAD.MOV.U32 R3, RZ, RZ, R18 ;  /* 0x000000ffff037224 */ /* 0x000fe200078e0012 */
[----:B------:R-:W-:Y:S01]  /*7bd0*/  FSEL R27, R27, R29, P3 ;  /* 0x0000001d1b1b7208 */ /* 0x000fe20001800000 */
[----:B------:R-:W-:Y:S01]  /*7be0*/  BSSY.RECONVERGENT B7, `(.L_x_5528) ;  /* 0x0000360000077945 */ /* 0x000fe20003800200 */
[----:B------:R-:W-:-:S03]  /*7bf0*/  @P0 LOP3.LUT R27, R29, 0x80000, RZ, 0xfc, !PT ;  /* 0x000800001d1b0812 */ /* 0x000fc600078efcff */
[----:B------:R-:W-:Y:S01]  /*7c00*/  BSSY.RELIABLE B6, `(.L_x_5529) ;  /* 0x000024b000067945 */ /* 0x000fe20003800100 */
[----:B------:R-:W-:Y:S02]  /*7c10*/  @P1 LOP3.LUT R23, R25, 0x80000, RZ, 0xfc, !PT ;  /* 0x0008000019171812 */ /* 0x000fe400078efcff */
[----:B------:R-:W-:Y:S01]  /*7c20*/  FSEL R17, R17, R19, P6 ;  /* 0x0000001311117208 */ /* 0x000fe20003000000 */
[----:B------:R-:W-:Y:S01]  /*7c30*/  IMAD.MOV.U32 R29, RZ, RZ, R27 ;  /* 0x000000ffff1d7224 */ /* 0x000fe200078e001b */
[----:B------:R-:W-:Y:S01]  /*7c40*/  SEL R28, R6, R7, P3 ;  /* 0x00000007061c7207 */ /* 0x000fe20001800000 */
[----:B------:R-:W-:Y:S01]  /*7c50*/  IMAD.MOV.U32 R25, RZ, RZ, R23 ;  /* 0x000000ffff197224 */ /* 0x000fe200078e0017 */
[----:B------:R-:W-:Y:S02]  /*7c60*/  SEL R16, R0, R3, P6 ;  /* 0x0000000300107207 */ /* 0x000fe40003000000 */
[----:B------:R-:W-:Y:S02]  /*7c70*/  @P4 LOP3.LUT R5, R37, 0x80000, RZ, 0xfc, !PT ;  /* 0x0008000025054812 */ /* 0x000fe400078efcff */
        /* <DEDUP_REMOVED lines=21> */
[----:B------:R-:W0:Y:S01]  /*7dd0*/  F2I.F64.TRUNC R5, R4 ;  /* 0x0000000400057311 */ /* 0x000e22000030d100 */
[----:B------:R-:W-:Y:S01]  /*7de0*/  IMAD.MOV.U32 R2, RZ, RZ, R18 ;  /* 0x000000ffff027224 */ /* 0x000fe200078e0012 */
[----:B0-----:R0:W-:Y:S01]  /*7df0*/  STG.E.U8 desc[UR36][R8.64], R5 ;  /* 0x0000000508007986 */ /* 0x0011e2000c101124 */
[----:B------:R-:W-:Y:S05]  /*7e00*/  BRA `(.L_x_5536) ;  /* 0x0000001000487947 */ /* 0x000fea0003800000 */
.L_x_5534:
[----:B------:R-:W0:Y:S01]  /*7e10*/  F2I.S64.F64.TRUNC R4, R4 ;  /* 0x0000000400047311 */ /* 0x000e22000030d900 */
[----:B------:R-:W-:Y:S02]  /*7e20*/  IMAD.MOV.U32 R2, RZ, RZ, R18 ;  /* 0x000000ffff027224 */ /* 0x000fe400078e0012 */
[----:B0-----:R-:W-:-:S05]  /*7e30*/  IMAD.MOV.U32 R3, RZ, RZ, R4 ;  /* 0x000000ffff037224 */ /* 0x001fca00078e0004 */
[----:B------:R0:W-:Y:S01]  /*7e40*/  STG.E.U8 desc[UR36][R8.64], R3 ;  /* 0x0000000308007986 */ /* 0x0001e2000c101124 */
[----:B------:R-:W-:Y:S05]  /*7e50*/  BRA `(.L_x_5536) ;  /* 0x0000001000347947 */ /* 0x000fea0003800000 */
.L_x_5533:
[----:B------:R-:W-:-:S13]  /*7e60*/  ISETP.NE.AND P0, PT, R0, 0x2, PT ;  /* 0x000000020000780c */ /* 0x000fda0003f05270 */
[----:B------:R-:W-:Y:S05]  /*7e70*/  @!P0 BRA `(.L_x_5537) ;  /* 0x0000000000308947 */ /* 0x000fea0003800000 */
[----:B------:R-:W-:-:S13]  /*7e80*/  ISETP.NE.AND P0, PT, R0, 0x3, PT ;  /* 0x000000030000780c */ /* 0x000fda0003f05270 */
[----:B------:R-:W-:Y:S05]  /*7e90*/  @!P0 BRA `(.L_x_5538) ;  /* 0x0000000000188947 */ /* 0x000fea0003800000 */
[----:B------:R-:W-:-:S13]  /*7ea0*/  ISETP.NE.AND P0, PT, R0, 0x4, PT ;  /* 0x000000040000780c */ /* 0x000fda0003f05270 */
[----:B------:R-:W-:Y:S05]  /*7eb0*/  @P0 BRA `(.L_x_5535) ;  /* 0x0000000c00640947 */ /* 0x000fea0003800000 */
[----:B------:R-:W0:Y:S01]  /*7ec0*/  F2I.S64.F64.TRUNC R4, R4 ;  /* 0x0000000400047311 */ /* 0x000e22000030d900 */
[----:B------:R-:W-:Y:S01]  /*7ed0*/  IMAD.MOV.U32 R2, RZ, RZ, R18 ;  /* 0x000000ffff027224 */ /* 0x000fe200078e0012 */
[----:B0-----:R0:W-:Y:S01]  /*7ee0*/  STG.E.64 desc[UR36][R8.64], R4 ;  /* 0x0000000408007986 */ /* 0x0011e2000c101b24 */
[----:B------:R-:W-:Y:S05]  /*7ef0*/  BRA `(.L_x_5536) ;  /* 0x00000010000c7947 */ /* 0x000fea0003800000 */
.L_x_5538:
[----:B------:R-:W0:Y:S01]  /*7f00*/  F2I.F64.TRUNC R5, R4 ;  /* 0x0000000400057311 */ /* 0x000e22000030d100 */
[----:B------:R-:W-:Y:S01]  /*7f10*/  IMAD.MOV.U32 R2, RZ, RZ, R18 ;  /* 0x000000ffff027224 */ /* 0x000fe200078e0012 */
[----:B0-----:R0:W-:Y:S01]  /*7f20*/  STG.E desc[UR36][R8.64], R5 ;  /* 0x0000000508007986 */ /* 0x0011e2000c101924 */
[----:B------:R-:W-:Y:S05]  /*7f30*/  BRA `(.L_x_5536) ;  /* 0x0000000c00fc7947 */ /* 0x000fea0003800000 */
.L_x_5537:
[----:B------:R-:W0:Y:S01]  /*7f40*/  F2I.F64.TRUNC R5, R4 ;  /* 0x0000000400057311 */ /* 0x000e22000030d100 */
[----:B------:R-:W-:Y:S01]  /*7f50*/  IMAD.MOV.U32 R2, RZ, RZ, R18 ;  /* 0x000000ffff027224 */ /* 0x000fe200078e0012 */
[----:B0-----:R0:W-:Y:S01]  /*7f60*/  STG.E.U16 desc[UR36][R8.64], R5 ;  /* 0x0000000508007986 */ /* 0x0011e2000c101524 */
[----:B------:R-:W-:Y:S05]  /*7f70*/  BRA `(.L_x_5536) ;  /* 0x0000000c00ec7947 */ /* 0x000fea0003800000 */
.L_x_5532:
        /* <DEDUP_REMOVED lines=10> */
[----:B------:R-:W-:-:S13]  /*8020*/  IMAD.MOV.U32 R2, RZ, RZ, R18 ;  /* 0x000000ffff027224 */ /* 0x000fda00078e0012 */
[----:B0-----:R-:W-:-:S05]  /*8030*/  @!P0 FMUL R3, R3, 1.175494350822287508e-38 ;  /* 0x0080000003038820 */ /* 0x001fca0000400000 */
[----:B------:R3:W-:Y:S01]  /*8040*/  STG.E desc[UR36][R8.64], R3 ;  /* 0x0000000308007986 */ /* 0x0007e2000c101924 */
[----:B------:R-:W-:Y:S05]  /*8050*/  BRA `(.L_x_5536) ;  /* 0x0000000c00b47947 */ /* 0x000fea0003800000 */
.L_x_5540:
[----:B------:R-:W-:Y:S01]  /*8060*/  UMOV UR4, 0xf0000000 ;  /* 0xf000000000047882 */ /* 0x000fe20000000000 */
[----:B------:R-:W-:Y:S01]  /*8070*/  UMOV UR5, 0x380fffff ;  /* 0x380fffff00057882 */ /* 0x000fe20000000000 */
[----:B------:R-:W0:Y:S01]  /*8080*/  F2F.F32.F64 R0, R4 ;  /* 0x0000000400007310 */ /* 0x000e220000301000 */
[----:B------:R-:W-:Y:S01]  /*8090*/  DSETP.GEU.AND P0, PT, |R4|, UR4, PT ;  /* 0x0000000404007e2a */ /* 0x000fe2000bf0e200 */
[----:B------:R-:W-:-:S13]  /*80a0*/  IMAD.MOV.U32 R2, RZ, RZ, R18 ;  /* 0x000000ffff027224 */ /* 0x000fda00078e0012 */
[----:B0-----:R-:W-:-:S05]  /*80b0*/  @!P0 FMUL R0, R0, 1.175494350822287508e-38 ;  /* 0x0080000000008820 */ /* 0x001fca0000400000 */
[----:B------:R-:W-:-:S05]  /*80c0*/  F2FP.F16.F32.PACK_AB R0, RZ, R0 ;  /* 0x00000000ff00723e */ /* 0x000fca00000000ff */
[----:B------:R4:W-:Y:S01]  /*80d0*/  STG.E.U16 desc[UR36][R8.64], R0 ;  /* 0x0000000008007986 */ /* 0x0009e2000c101524 */
[----:B------:R-:W-:Y:S05]  /*80e0*/  BRA `(.L_x_5536) ;  /* 0x0000000c00907947 */ /* 0x000fea0003800000 */
.L_x_5539:
        /* <DEDUP_REMOVED lines=10> */
[----:B------:R-:W-:Y:S02]  /*8190*/  IMAD.MOV.U32 R7, RZ, RZ, RZ ;  /* 0x000000ffff077224 */ /* 0x000fe400078e00ff */
[----:B------:R-:W-:-:S11]  /*81a0*/  IMAD.MOV.U32 R2, RZ, RZ, R18 ;  /* 0x000000ffff027224 */ /* 0x000fd600078e0012 */
[----:B0-----:R-:W-:-:S05]  /*81b0*/  @!P0 FMUL R6, R6, 1.175494350822287508e-38 ;  /* 0x0080000006068820 */ /* 0x001fca0000400000 */
[----:B------:R1:W-:Y:S01]  /*81c0*/  STG.E.64 desc[UR36][R8.64], R6 ;  /* 0x0000000608007986 */ /* 0x0003e2000c101b24 */
[----:B------:R-:W-:Y:S05]  /*81d0*/  BRA `(.L_x_5536) ;  /* 0x0000000c00547947 */ /* 0x000fea0003800000 */
.L_x_5542:
[----:B------:R-:W-:Y:S01]  /*81e0*/  UMOV UR4, 0xf0000000 ;  /* 0xf000000000047882 */ /* 0x000fe20000000000 */
[----:B------:R-:W-:Y:S01]  /*81f0*/  UMOV UR5, 0x380fffff ;  /* 0x380fffff00057882 */ /* 0x000fe20000000000 */
[----:B------:R-:W0:Y:S01]  /*8200*/  F2F.F32.F64 R0, R4 ;  /* 0x0000000400007310 */ /* 0x000e220000301000 */
[----:B------:R-:W-:Y:S01]  /*8210*/  DSETP.GEU.AND P0, PT, |R4|, UR4, PT ;  /* 0x0000000404007e2a */ /* 0x000fe2000bf0e200 */
[----:B------:R-:W-:-:S13]  /*8220*/  IMAD.MOV.U32 R2, RZ, RZ, R18 ;  /* 0x000000ffff027224 */ /* 0x000fda00078e0012 */
[----:B0-----:R-:W-:-:S05]  /*8230*/  @!P0 FMUL R0, R0, 1.175494350822287508e-38 ;  /* 0x0080000000008820 */ /* 0x001fca0000400000 */
[----:B------:R-:W-:-:S04]  /*8240*/  F2FP.F16.F32.PACK_AB R3, RZ, R0 ;  /* 0x00000000ff03723e */ /* 0x000fc800000000ff */
[----:B------:R-:W-:-:S05]  /*8250*/  PRMT R3, R3, 0x5410, RZ ;  /* 0x0000541003037816 */ /* 0x000fca00000000ff */
[----:B------:R2:W-:Y:S01]  /*8260*/  STG.E desc[UR36][R8.64], R3 ;  /* 0x0000000308007986 */ /* 0x0005e2000c101924 */
[----:B------:R-:W-:Y:S05]  /*8270*/  BRA `(.L_x_5536) ;  /* 0x0000000c002c7947 */ /* 0x000fea0003800000 */
.L_x_5541:
[----:B------:R0:W-:Y:S01]  /*8280*/  STG.E.64 desc[UR36][R8.64], R4 ;  /* 0x0000000408007986 */ /* 0x0001e2000c101b24 */
[----:B------:R-:W-:Y:S01]  /*8290*/  IMAD.MOV.U32 R2, RZ, RZ, R18 ;  /* 0x000000ffff027224 */ /* 0x000fe200078e0012 */
[----:B------:R-:W-:Y:S06]  /*82a0*/  BRA `(.L_x_5536) ;  /* 0x0000000c00207947 */ /* 0x000fec0003800000 */
.L_x_5531:
        /* <DEDUP_REMOVED lines=8> */
[----:B------:R-:W-:Y:S01]  /*8330*/  DSETP.NEU.AND P0, PT, R4, RZ, PT ;  /* 0x000000ff0400722a */ /* 0x000fe20003f0d000 */
[----:B------:R-:W-:-:S05]  /*8340*/  IMAD.MOV.U32 R2, RZ, RZ, R18 ;  /* 0x000000ffff027224 */ /* 0x000fca00078e0012 */
[----:B------:R-:W-:-:S05]  /*8350*/  SEL R3, RZ, 0x1, !P0 ;  /* 0x00000001ff037807 */ /* 0x000fca0004000000 */
[----:B------:R0:W-:Y:S01]  /*8360*/  STG.E.U8 desc[UR36][R8.64], R3 ;  /* 0x0000000308007986 */ /* 0x0001e2000c101124 */
[----:B------:R-:W-:Y:S05]  /*8370*/  BRA `(.L_x_5536) ;  /* 0x0000000800ec7947 */ /* 0x000fea0003800000 */
.L_x_5545:
[----:B------:R-:W-:Y:S01]  /*8380*/  CS2R R6, SRZ ;  /* 0x0000000000067805 */ /* 0x000fe2000001ff00 */
[----:B------:R-:W-:-:S04]  /*8390*/  IMAD.MOV.U32 R2, RZ, RZ, R18 ;  /* 0x000000ffff027224 */ /* 0x000fc800078e0012 */
[----:B------:R0:W-:Y:S01]  /*83a0*/  STG.E.128 desc[UR36][R8.64], R4 ;  /* 0x0000000408007986 */ /* 0x0001e2000c101d24 */
[----:B------:R-:W-:Y:S05]  /*83b0*/  BRA `(.L_x_5536) ;  /* 0x0000000800dc7947 */ /* 0x000fea0003800000 */
.L_x_5544:
        /* <DEDUP_REMOVED lines=23> */
.L_x_5549:
[----:B------:R-:W-:Y:S05]  /*8530*/  BSYNC.RECONVERGENT B0 ;  /* 0x0000000000007941 */ /* 0x000fea0003800200 */
.L_x_5548:
[----:B------:R-:W-:Y:S01]  /*8540*/  LOP3.LUT R3, R0, 0x80, R3, 0xf8, !PT ;  /* 0x0000008000037812 */ /* 0x000fe200078ef803 */
[----:B------:R-:W-:-:S04]  /*8550*/  IMAD.MOV.U32 R2, RZ, RZ, R18 ;  /* 0x000000ffff027224 */ /* 0x000fc800078e0012 */
[----:B------:R0:W-:Y:S01]  /*8560*/  STG.E.U8 desc[UR36][R8.64], R3 ;  /* 0x0000000308007986 */ /* 0x0001e2000c101124 */
[----:B------:R-:W-:Y:S05]  /*8570*/  BRA `(.L_x_5536) ;  /* 0x00000008006c7947 */ /* 0x000fea0003800000 */
.L_x_5547:
        /* <DEDUP_REMOVED lines=19> */
.L_x_5551:
[----:B------:R-:W-:Y:S05]  /*86b0*/  BSYNC.RECONVERGENT B0 ;  /* 0x0000000000007941 */ /* 0x000fea0003800200 */
.L_x_5550:
[----:B------:R-:W-:Y:S01]  /*86c0*/  LOP3.LUT R3, R0, 0x80, R3, 0xf8, !PT ;  /* 0x0000008000037812 */ /* 0x000fe200078ef803 */
[----:B------:R-:W-:-:S04]  /*86d0*/  IMAD.MOV.U32 R2, RZ, RZ, R18 ;  /* 0x000000ffff027224 */ /* 0x000fc800078e0012 */
[----:B------:R0:W-:Y:S01]  /*86e0*/  STG.E.U8 desc[UR36][R8.64], R3 ;  /* 0x0000000308007986 */ /* 0x0001e2000c101124 */
[----:B------:R-:W-:Y:S05]  /*86f0*/  BRA `(.L_x_5536) ;  /* 0x00000008000c7947 */ /* 0x000fea0003800000 */
.L_x_5546:
[----:B------:R-:W-:Y:S01]  /*8700*/  UMOV UR4, 0xf0000000 ;  /* 0xf000000000047882 */ /* 0x000fe20000000000 */
[----:B------:R-:W-:Y:S01]  /*8710*/  UMOV UR5, 0x380fffff ;  /* 0x380fffff00057882 */ /* 0x000fe20000000000 */
[----:B------:R-:W0:Y:S01]  /*8720*/  F2F.F32.F64 R0, R4 ;  /* 0x0000000400007310 */ /* 0x000e220000301000 */
[----:B------:R-:W-:Y:S01]  /*8730*/  DSETP.GEU.AND P0, PT, |R4|, UR4, PT ;  /* 0x0000000404007e2a */ /* 0x000fe2000bf0e200 */
[----:B------:R-:W-:-:S13]  /*8740*/  IMAD.MOV.U32 R2, RZ, RZ, R18 ;  /* 0x000000ffff027224 */ /* 0x000fda00078e0012 */
[----:B0-----:R-:W-:-:S05]  /*8750*/  @!P0 FMUL R0, R0, 1.175494350822287508e-38 ;  /* 0x0080000000008820 */ /* 0x001fca0000400000 */
[----:B------:R-:W-:-:S05]  /*8760*/  F2FP.BF16.F32.PACK_AB R0, RZ, R0 ;  /* 0x00000000ff00723e */ /* 0x000fca00000010ff */
[----:B------:R0:W-:Y:S01]  /*8770*/  STG.E.U16 desc[UR36][R8.64], R0 ;  /* 0x0000000008007986 */ /* 0x0001e2000c101524 */
[----:B------:R-:W-:Y:S05]  /*8780*/  BRA `(.L_x_5536) ;  /* 0x0000000400e87947 */ /* 0x000fea0003800000 */
.L_x_5543:
        /* <DEDUP_REMOVED lines=8> */
[----:B------:R-:W0:Y:S01]  /*8810*/  F2I.U32.F64.TRUNC R5, R4 ;  /* 0x0000000400057311 */ /* 0x000e22000030d000 */
[----:B------:R-:W-:Y:S01]  /*8820*/  IMAD.MOV.U32 R2, RZ, RZ, R18 ;  /* 0x000000ffff027224 */ /* 0x000fe200078e0012 */
[----:B0-----:R0:W-:Y:S01]  /*8830*/  STG.E.U16 desc[UR36][R8.64], R5 ;  /* 0x0000000508007986 */ /* 0x0011e2000c101524 */
[----:B------:R-:W-:Y:S05]  /*8840*/  BRA `(.L_x_5536) ;  /* 0x0000000400b87947 */ /* 0x000fea0003800000 */
.L_x_5554:
        /* <DEDUP_REMOVED lines=17> */
.L_x_5557:
[----:B------:R-:W-:-:S04]  /*8960*/  SHF.R.U32.HI R0, RZ, 0x14, R3 ;  /* 0x00000014ff007819 */ /* 0x000fc80000011603 */
[----:B------:R-:W-:-:S04]  /*8970*/  LOP3.LUT R0, R0, 0x1, RZ, 0xc0, !PT ;  /* 0x0000000100007812 */ /* 0x000fc800078ec0ff */
[----:B------:R-:W-:-:S04]  /*8980*/  IADD3 R0, PT, PT, R3, 0x487ffff, R0 ;  /* 0x0487ffff03007810 */ /* 0x000fc80007ffe000 */
[----:B------:R-:W-:-:S04]  /*8990*/  SHF.R.U32.HI R0, RZ, 0x14, R0 ;  /* 0x00000014ff007819 */ /* 0x000fc80000011600 */
[----:B------:R-:W-:-:S07]  /*89a0*/  LOP3.LUT R2, R0, 0xff, RZ, 0xc0, !PT ;  /* 0x000000ff00027812 */ /* 0x000fce00078ec0ff */
.L_x_5558:
[----:B------:R-:W-:-:S04]  /*89b0*/  SHF.R.U32.HI R3, RZ, 0x18, R3 ;  /* 0x00000018ff037819 */ /* 0x000fc80000011603 */
[----:B------:R-:W-:-:S04]  /*89c0*/  LOP3.LUT R2, R2, 0x80, R3, 0xf8, !PT ;  /* 0x0000008002027812 */ /* 0x000fc800078ef803 */
[----:B------:R-:W-:-:S07]  /*89d0*/  PRMT R0, R2, 0x7610, R0 ;  /* 0x0000761002007816 */ /* 0x000fce0000000000 */
.L_x_5556:
[----:B------:R-:W-:Y:S05]  /*89e0*/  BSYNC.RECONVERGENT B0 ;  /* 0x0000000000007941 */ /* 0x000fea0003800200 */
.L_x_5555:
[----:B------:R0:W-:Y:S01]  /*89f0*/  STG.E.U8 desc[UR36][R8.64], R0 ;  /* 0x0000000008007986 */ /* 0x0001e2000c101124 */
[----:B------:R-:W-:Y:S01]  /*8a00*/  IMAD.MOV.U32 R2, RZ, RZ, R18 ;  /* 0x000000ffff027224 */ /* 0x000fe200078e0012 */
[----:B------:R-:W-:Y:S06]  /*8a10*/  BRA `(.L_x_5536) ;  /* 0x0000000400447947 */ /* 0x000fec0003800000 */
.L_x_5553:
        /* <DEDUP_REMOVED lines=17> */
.L_x_5561:
[----:B------:R-:W-:-:S04]  /*8b30*/  SHF.R.U32.HI R0, RZ, 0x15, R3 ;  /* 0x00000015ff007819 */ /* 0x000fc80000011603 */
[----:B------:R-:W-:-:S04]  /*8b40*/  LOP3.LUT R0, R0, 0x1, RZ, 0xc0, !PT ;  /* 0x0000000100007812 */ /* 0x000fc800078ec0ff */
[----:B------:R-:W-:-:S04]  /*8b50*/  IADD3 R0, PT, PT, R3, 0x88fffff, R0 ;  /* 0x088fffff03007810 */ /* 0x000fc80007ffe000 */
[----:B------:R-:W-:-:S04]  /*8b60*/  SHF.R.U32.HI R0, RZ, 0x15, R0 ;  /* 0x00000015ff007819 */ /* 0x000fc80000011600 */
[----:B------:R-:W-:-:S07]  /*8b70*/  LOP3.LUT R2, R0, 0xff, RZ, 0xc0, !PT ;  /* 0x000000ff00027812 */ /* 0x000fce00078ec0ff */
.L_x_5562:
[----:B------:R-:W-:-:S04]  /*8b80*/  SHF.R.U32.HI R3, RZ, 0x18, R3 ;  /* 0x00000018ff037819 */ /* 0x000fc80000011603 */
[----:B------:R-:W-:-:S04]  /*8b90*/  LOP3.LUT R2, R2, 0x80, R3, 0xf8, !PT ;  /* 0x0000008002027812 */ /* 0x000fc800078ef803 */
[----:B------:R-:W-:-:S07]  /*8ba0*/  PRMT R0, R2, 0x7610, R0 ;  /* 0x0000761002007816 */ /* 0x000fce0000000000 */
.L_x_5560:
[----:B------:R-:W-:Y:S05]  /*8bb0*/  BSYNC.RECONVERGENT B0 ;  /* 0x0000000000007941 */ /* 0x000fea0003800200 */
.L_x_5559:
[----:B------:R0:W-:Y:S01]  /*8bc0*/  STG.E.U8 desc[UR36][R8.64], R0 ;  /* 0x0000000008007986 */ /* 0x0001e2000c101124 */
[----:B------:R-:W-:Y:S01]  /*8bd0*/  IMAD.MOV.U32 R2, RZ, RZ, R18 ;  /* 0x000000ffff027224 */ /* 0x000fe200078e0012 */
[----:B------:R-:W-:Y:S06]  /*8be0*/  BRA `(.L_x_5536) ;  /* 0x0000000000d07947 */ /* 0x000fec0003800000 */
.L_x_5552:
[----:B------:R-:W-:-:S13]  /*8bf0*/  ISETP.NE.AND P0, PT, R0, 0x1c, PT ;  /* 0x0000001c0000780c */ /* 0x000fda0003f05270 */
[----:B------:R-:W-:Y:S05]  /*8c00*/  @!P0 BRA `(.L_x_5563) ;  /* 0x0000000000bc8947 */ /* 0x000fea0003800000 */
[----:B------:R-:W-:-:S13]  /*8c10*/  ISETP.NE.AND P0, PT, R0, 0x1d, PT ;  /* 0x0000001d0000780c */ /* 0x000fda0003f05270 */
[----:B------:R-:W-:Y:S05]  /*8c20*/  @!P0 BRA `(.L_x_5564) ;  /* 0x0000000000a48947 */ /* 0x000fea0003800000 */
[----:B------:R-:W-:-:S13]  /*8c30*/  ISETP.NE.AND P0, PT, R0, 0x2c, PT ;  /* 0x0000002c0000780c */ /* 0x000fda0003f05270 */
[----:B------:R-:W-:Y:S05]  /*8c40*/  @!P0 BRA `(.L_x_5565) ;  /* 0x0000000000488947 */ /* 0x000fea0003800000 */
.L_x_5535:
        /* <DEDUP_REMOVED lines=16> */
.L_x_5566:
[----:B------:R-:W-:Y:S01]  /*8d50*/  IMAD.MOV.U32 R2, RZ, RZ, R18 ;  /* 0x000000ffff027224 */ /* 0x000fe200078e0012 */
[----:B------:R-:W-:Y:S06]  /*8d60*/  BRA `(.L_x_5536) ;  /* 0x0000000000707947 */ /* 0x000fec0003800000 */
.L_x_5565:
        /* <DEDUP_REMOVED lines=16> */
[----:B------:R-:W-:Y:S02]  /*8e70*/  @!P0 IMAD.MOV R0, RZ, RZ, R2 ;  /* 0x000000ffff008224 */ /* 0x000fe400078e0202 */
[----:B------:R-:W-:Y:S02]  /*8e80*/  IMAD.MOV.U32 R2, RZ, RZ, R18 ;  /* 0x000000ffff027224 */ /* 0x000fe400078e0012 */
[----:B------:R-:W-:-:S05]  /*8e90*/  @P2 IMAD.MOV.U32 R3, RZ, RZ, R0 ;  /* 0x000000ffff032224 */ /* 0x000fca00078e0000 */
[----:B------:R0:W-:Y:S01]  /*8ea0*/  STG.E.U8 desc[UR36][R8.64], R3 ;  /* 0x0000000308007986 */ /* 0x0001e2000c101124 */
[----:B------:R-:W-:Y:S05]  /*8eb0*/  BRA `(.L_x_5536) ;  /* 0x00000000001c7947 */ /* 0x000fea0003800000 */
.L_x_5564:
[----:B------:R-:W0:Y:S01]  /*8ec0*/  F2I.U64.F64.TRUNC R4, R4 ;  /* 0x0000000400047311 */ /* 0x000e22000030d800 */
[----:B------:R-:W-:Y:S01]  /*8ed0*/  IMAD.MOV.U32 R2, RZ, RZ, R18 ;  /* 0x000000ffff027224 */ /* 0x000fe200078e0012 */
[----:B0-----:R0:W-:Y:S01]  /*8ee0*/  STG.E.64 desc[UR36][R8.64], R4 ;  /* 0x0000000408007986 */ /* 0x0011e2000c101b24 */
[----:B------:R-:W-:Y:S05]  /*8ef0*/  BRA `(.L_x_5536) ;  /* 0x00000000000c7947 */ /* 0x000fea0003800000 */
.L_x_5563:
[----:B------:R-:W0:Y:S01]  /*8f00*/  F2I.U32.F64.TRUNC R5, R4 ;  /* 0x0000000400057311 */ /* 0x000e22000030d000 */
[----:B------:R-:W-:Y:S01]  /*8f10*/  IMAD.MOV.U32 R2, RZ, RZ, R18 ;  /* 0x000000ffff027224 */ /* 0x000fe200078e0012 */
[----:B0-----:R0:W-:Y:S06]  /*8f20*/  STG.E desc[UR36][R8.64], R5 ;  /* 0x0000000508007986 */ /* 0x0011ec000c101924 */
.L_x_5536:
[----:B------:R-:W-:-:S13]  /*8f30*/  ISETP.GE.AND P0, PT, R2, R33, PT ;  /* 0x000000210200720c */ /* 0x000fda0003f06270 */
[----:B------:R-:W-:Y:S05]  /*8f40*/  @P0 BREAK.RELIABLE B6 ;  /* 0x0000000000060942 */ /* 0x000fea0003800100 */
[----:B------:R-:W-:Y:S05]  /*8f50*/  @P0 BRA `(.L_x_5567) ;  /* 0x0000002000a00947 */ /* 0x000fea0003800000 */
[----:B------:R-:W2:Y:S01]  /*8f60*/  LDCU UR4, c[0x0][0x3b4] ;  /* 0x00007680ff0477ac */ /* 0x000ea20008000800 */
[----:B0-----:R-:W0:Y:S01]  /*8f70*/  LDC.64 R4, c[0x0][0x388] ;  /* 0x0000e200ff047b82 */ /* 0x001e220000000a00 */
[----:B----4-:R-:W-:Y:S01]  /*8f80*/  IMAD R0, R35, 0x200, R2 ;  /* 0x0000020023007824 */ /* 0x010fe200078e0202 */
[----:B-1----:R-:W-:-:S03]  /*8f90*/  PRMT R6, R22, 0x9910, RZ ;  /* 0x0000991016067816 */ /* 0x002fc600000000ff */
[----:B--23--:R-:W-:Y:S02]  /*8fa0*/  IMAD R3, R0, UR4, RZ ;  /* 0x0000000400037c24 */ /* 0x00cfe4000f8e02ff */
        /* <DEDUP_REMOVED lines=16> */
.L_x_5571:
[----:B------:R-:W0:Y:S02]  /*90b0*/  F2I.S64.F64.TRUNC R28, R28 ;  /* 0x0000001c001c7311 */ /* 0x000e24000030d900 */
[----:B0-----:R-:W-:-:S05]  /*90c0*/  IMAD.MOV.U32 R3, RZ, RZ, R28 ;  /* 0x000000ffff037224 */ /* 0x001fca00078e001c */
[----:B------:R0:W-:Y:S01]  /*90d0*/  STG.E.U8 desc[UR36][R4.64], R3 ;  /* 0x0000000304007986 */ /* 0x0001e2000c101124 */
[----:B------:R-:W-:Y:S05]  /*90e0*/  BRA `(.L_x_5573) ;  /* 0x0000000c00e07947 */ /* 0x000fea0003800000 */
.L_x_5570:
        /* <DEDUP_REMOVED lines=9> */
.L_x_5575:
[----:B------:R-:W0:Y:S02]  /*9180*/  F2I.F64.TRUNC R29, R28 ;  /* 0x0000001c001d7311 */ /* 0x000e24000030d100 */
[----:B0-----:R0:W-:Y:S01]  /*9190*/  STG.E desc[UR36][R4.64], R29 ;  /* 0x0000001d04007986 */ /* 0x0011e2000c101924 */
[----:B------:R-:W-:Y:S05]  /*91a0*/  BRA `(.L_x_5573) ;  /* 0x0000000c00b07947 */ /* 0x000fea0003800000 */
.L_x_5574:
[----:B------:R-:W0:Y:S02]  /*91b0*/  F2I.F64.TRUNC R29, R28 ;  /* 0x0000001c001d7311 */ /* 0x000e24000030d100 */
[----:B0-----:R0:W-:Y:S01]  /*91c0*/  STG.E.U16 desc[UR36][R4.64], R29 ;  /* 0x0000001d04007986 */ /* 0x0011e2000c101524 */
[----:B------:R-:W-:Y:S05]  /*91d0*/  BRA `(.L_x_5573) ;  /* 0x0000000c00a47947 */ /* 0x000fea0003800000 */
.L_x_5569:
        /* <DEDUP_REMOVED lines=13> */
.L_x_5577:
        /* <DEDUP_REMOVED lines=8> */
.L_x_5576:
        /* <DEDUP_REMOVED lines=14> */
.L_x_5579:
        /* <DEDUP_REMOVED lines=9> */
.L_x_5578:
[----:B------:R0:W-:Y:S01]  /*94a0*/  STG.E.64 desc[UR36][R4.64], R28 ;  /* 0x0000001c04007986 */ /* 0x0001e2000c101b24 */
[----:B------:R-:W-:Y:S05]  /*94b0*/  BRA `(.L_x_5573) ;  /* 0x0000000800ec7947 */ /* 0x000fea0003800000 */
.L_x_5568:
        /* <DEDUP_REMOVED lines=13> */
.L_x_5583:
        /* <DEDUP_REMOVED lines=22> */
.L_x_5586:
[----:B------:R-:W-:-:S04]  /*96f0*/  SHF.R.U32.HI R3, RZ, 0x18, R7 ;  /* 0x00000018ff037819 */ /* 0x000fc80000011607 */
[----:B------:R-:W-:-:S07]  /*9700*/  LOP3.LUT R0, R0, 0x80, R3, 0xf8, !PT ;  /* 0x0000008000007812 */ /* 0x000fce00078ef803 */
.L_x_5585:
[----:B------:R-:W-:Y:S05]  /*9710*/  BSYNC.RECONVERGENT B0 ;  /* 0x0000000000007941 */ /* 0x000fea0003800200 */
.L_x_5584:
[----:B------:R0:W-:Y:S01]  /*9720*/  STG.E.U8 desc[UR36][R4.64], R0 ;  /* 0x0000000004007986 */ /* 0x0001e2000c101124 */
[----:B------:R-:W-:Y:S05]  /*9730*/  BRA `(.L_x_5573) ;  /* 0x00000008004c7947 */ /* 0x000fea0003800000 */
.L_x_5582:
        /* <DEDUP_REMOVED lines=22> */
.L_x_5589:
[----:B------:R-:W-:-:S04]  /*98a0*/  SHF.R.U32.HI R3, RZ, 0x18, R7 ;  /* 0x00000018ff037819 */ /* 0x000fc80000011607 */
[----:B------:R-:W-:-:S07]  /*98b0*/  LOP3.LUT R0, R0, 0x80, R3, 0xf8, !PT ;  /* 0x0000008000007812 */ /* 0x000fce00078ef803 */
.L_x_5588:
[----:B------:R-:W-:Y:S05]  /*98c0*/  BSYNC.RECONVERGENT B0 ;  /* 0x0000000000007941 */ /* 0x000fea0003800200 */
.L_x_5587:
[----:B------:R0:W-:Y:S01]  /*98d0*/  STG.E.U8 desc[UR36][R4.64], R0 ;  /* 0x0000000004007986 */ /* 0x0001e2000c101124 */
[----:B------:R-:W-:Y:S05]  /*98e0*/  BRA `(.L_x_5573) ;  /* 0x0000000400e07947 */ /* 0x000fea0003800000 */
.L_x_5581:
        /* <DEDUP_REMOVED lines=26> */
.L_x_5591:
[----:B------:R-:W0:Y:S02]  /*9a90*/  F2I.U64.F64.TRUNC R28, R28 ;  /* 0x0000001c001c7311 */ /* 0x000e24000030d800 */
[----:B0-----:R0:W-:Y:S01]  /*9aa0*/  STG.E.64 desc[UR36][R4.64], R28 ;  /* 0x0000001c04007986 */ /* 0x0011e2000c101b24 */
[----:B------:R-:W-:Y:S05]  /*9ab0*/  BRA `(.L_x_5573) ;  /* 0x00000004006c7947 */ /* 0x000fea0003800000 */
.L_x_5590:
[----:B------:R-:W0:Y:S02]  /*9ac0*/  F2I.U32.F64.TRUNC R29, R28 ;  /* 0x0000001c001d7311 */ /* 0x000e24000030d000 */
[----:B0-----:R0:W-:Y:S01]  /*9ad0*/  STG.E desc[UR36][R4.64], R29 ;  /* 0x0000001d04007986 */ /* 0x0011e2000c101924 */
[----:B------:R-:W-:Y:S05]  /*9ae0*/  BRA `(.L_x_5573) ;  /* 0x0000000400607947 */ /* 0x000fea0003800000 */
.L_x_5580:
        /* <DEDUP_REMOVED lines=10> */
.L_x_5593:
[----:B------:R-:W-:-:S05]  /*9b90*/  CS2R R30, SRZ ;  /* 0x00000000001e7805 */ /* 0x000fca000001ff00 */
[----:B------:R1:W-:Y:S01]  /*9ba0*/  STG.E.128 desc[UR36][R4.64], R28 ;  /* 0x0000001c04007986 */ /* 0x0003e2000c101d24 */
[----:B------:R-:W-:Y:S05]  /*9bb0*/  BRA `(.L_x_5573) ;  /* 0x00000004002c7947 */ /* 0x000fea0003800000 */
.L_x_5592:
[----:B------:R-:W-:-:S13]  /*9bc0*/  ISETP.NE.AND P0, PT, R0, 0xf, PT ;  /* 0x0000000f0000780c */ /* 0x000fda0003f05270 */
[----:B------:R-:W-:Y:S05]  /*9bd0*/  @!P0 BRA `(.L_x_5594) ;  /* 0x0000000400088947 */ /* 0x000fea0003800000 */
[----:B------:R-:W-:-:S13]  /*9be0*/  ISETP.NE.AND P0, PT, R0, 0x17, PT ;  /* 0x000000170000780c */ /* 0x000fda0003f05270 */
[----:B------:R-:W-:Y:S05]  /*9bf0*/  @!P0 BRA `(.L_x_5595) ;  /* 0x0000000000a08947 */ /* 0x000fea0003800000 */
[----:B------:R-:W-:-:S13]  /*9c00*/  ISETP.NE.AND P0, PT, R0, 0x18, PT ;  /* 0x000000180000780c */ /* 0x000fda0003f05270 */
[----:B------:R-:W-:Y:S05]  /*9c10*/  @!P0 BRA `(.L_x_5596) ;  /* 0x0000000000448947 */ /* 0x000fea0003800000 */
.L_x_5572:
        /* <DEDUP_REMOVED lines=16> */
.L_x_5597:
[----:B------:R-:W-:Y:S05]  /*9d20*/  BRA `(.L_x_5573) ;  /* 0x0000000000d07947 */ /* 0x000fea0003800000 */
.L_x_5596:
        /* <DEDUP_REMOVED lines=17> */
.L_x_5599:
[----:B------:R-:W-:Y:S05]  /*9e40*/  BSYNC.RECONVERGENT B0 ;  /* 0x0000000000007941 */ /* 0x000fea0003800200 */
.L_x_5598:
[----:B------:R-:W-:-:S05]  /*9e50*/  LOP3.LUT R3, R0, 0x80, R3, 0xf8, !PT ;  /* 0x0000008000037812 */ /* 0x000fca00078ef803 */
[----:B------:R3:W-:Y:S01]  /*9e60*/  STG.E.U8 desc[UR36][R4.64], R3 ;  /* 0x0000000304007986 */ /* 0x0007e2000c101124 */
[----:B------:R-:W-:Y:S05]  /*9e70*/  BRA `(.L_x_5573) ;  /* 0x00000000007c7947 */ /* 0x000fea0003800000 */
.L_x_5595:
        /* <DEDUP_REMOVED lines=16> */
.L_x_5601:
[----:B------:R-:W-:Y:S01]  /*9f80*/  IMAD.MOV.U32 R0, RZ, RZ, 0x7f ;  /* 0x0000007fff007424 */ /* 0x000fe200078e00ff */
[----:B------:R-:W-:-:S04]  /*9f90*/  ISETP.GT.U32.AND P0, PT, R3, 0x7f800000, PT ;  /* 0x7f8000000300780c */ /* 0x000fc80003f04070 */
[----:B------:R-:W-:-:S09]  /*9fa0*/  SEL R0, R0, 0x7c, P0 ;  /* 0x0000007c00007807 */ /* 0x000fd20000000000 */
.L_x_5602:
[----:B------:R-:W-:Y:S05]  /*9fb0*/  BSYNC.RECONVERGENT B0 ;  /* 0x0000000000007941 */ /* 0x000fea0003800200 */
.L_x_5600:
[----:B------:R-:W-:-:S04]  /*9fc0*/  SHF.R.U32.HI R3, RZ, 0x18, R7 ;  /* 0x00000018ff037819 */ /* 0x000fc80000011607 */
[----:B------:R-:W-:-:S05]  /*9fd0*/  LOP3.LUT R3, R0, 0x80, R3, 0xf8, !PT ;  /* 0x0000008000037812 */ /* 0x000fca00078ef803 */
[----:B------:R2:W-:Y:S01]  /*9fe0*/  STG.E.U8 desc[UR36][R4.64], R3 ;  /* 0x0000000304007986 */ /* 0x0005e2000c101124 */
[----:B------:R-:W-:Y:S05]  /*9ff0*/  BRA `(.L_x_5573) ;  /* 0x00000000001c7947 */ /* 0x000fea0003800000 */
.L_x_5594:
[----:B------:R-:W-:Y:S01]  /*a000*/  UMOV UR4, 0xf0000000 ;  /* 0xf000000000047882 */ /* 0x000fe20000000000 */
[----:B------:R-:W-:Y:S01]  /*a010*/  UMOV UR5, 0x380fffff ;  /* 0x380fffff00057882 */ /* 0x000fe20000000000 */
[----:B------:R-:W0:Y:S01]  /*a020*/  F2F.F32.F64 R0, R28 ;  /* 0x0000001c00007310 */ /* 0x000e220000301000 */
[----:B------:R-:W-:-:S14]  /*a030*/  DSETP.GEU.AND P0, PT, |R28|, UR4, PT ;  /* 0x000000041c007e2a */ /* 0x000fdc000bf0e200 */
[----:B0-----:R-:W-:-:S05]  /*a040*/  @!P0 FMUL R0, R0, 1.175494350822287508e-38 ;  /* 0x0080000000008820 */ /* 0x001fca0000400000 */
[----:B------:R-:W-:-:S05]  /*a050*/  F2FP.BF16.F32.PACK_AB R0, RZ, R0 ;  /* 0x00000000ff00723e */ /* 0x000fca00000010ff */
[----:B------:R4:W-:Y:S02]  /*a060*/  STG.E.U16 desc[UR36][R4.64], R0 ;  /* 0x0000000004007986 */ /* 0x0009e4000c101524 */
.L_x_5573:
[----:B------:R-:W-:-:S07]  /*a070*/  VIADD R2, R2, 0x80 ;  /* 0x0000008002027836 */ /* 0x000fce0000000000 */
.L_x_5530:
[----:B------:R-:W-:-:S13]  /*a080*/  ISETP.GE.AND P0, PT, R2, R33, PT ;  /* 0x000000210200720c */ /* 0x000fda0003f06270 */
[----:B------:R-:W-:Y:S05]  /*a090*/  @P0 BREAK.RELIABLE B6 ;  /* 0x0000000000060942 */ /* 0x000fea0003800100 */
[----:B------:R-:W-:Y:S05]  /*a0a0*/  @P0 BRA `(.L_x_5567) ;  /* 0x00000010004c0947 */ /* 0x000fea0003800000 */
[----:B------:R-:W-:Y:S05]  /*a0b0*/  BSYNC.RELIABLE B6 ;  /* 0x0000000000067941 */ /* 0x000fea0003800100 */
.L_x_5529:
        /* <DEDUP_REMOVED lines=21> */
.L_x_5606:
[----:B------:R-:W0:Y:S02]  /*a210*/  F2I.S64.F64.TRUNC R24, R24 ;  /* 0x0000001800187311 */ /* 0x000e24000030d900 */
[----:B0-----:R-:W-:-:S05]  /*a220*/  IMAD.MOV.U32 R3, RZ, RZ, R24 ;  /* 0x000000ffff037224 */ /* 0x001fca00078e0018 */
[----:B------:R0:W-:Y:S01]  /*a230*/  STG.E.U8 desc[UR36][R4.64], R3 ;  /* 0x0000000304007986 */ /* 0x0001e2000c101124 */
[----:B------:R-:W-:Y:S05]  /*a240*/  BRA `(.L_x_5608) ;  /* 0x0000000c00e07947 */ /* 0x000fea0003800000 */
.L_x_5605:
        /* <DEDUP_REMOVED lines=9> */
.L_x_5610:
[----:B------:R-:W0:Y:S02]  /*a2e0*/  F2I.F64.TRUNC R25, R24 ;  /* 0x0000001800197311 */ /* 0x000e24000030d100 */
[----:B0-----:R0:W-:Y:S01]  /*a2f0*/  STG.E desc[UR36][R4.64], R25 ;  /* 0x0000001904007986 */ /* 0x0011e2000c101924 */
[----:B------:R-:W-:Y:S05]  /*a300*/  BRA `(.L_x_5608) ;  /* 0x0000000c00b07947 */ /* 0x000fea0003800000 */
.L_x_5609:
[----:B------:R-:W0:Y:S02]  /*a310*/  F2I.F64.TRUNC R25, R24 ;  /* 0x0000001800197311 */ /* 0x000e24000030d100 */
[----:B0-----:R0:W-:Y:S01]  /*a320*/  STG.E.U16 desc[UR36][R4.64], R25 ;  /* 0x0000001904007986 */ /* 0x0011e2000c101524 */
[----:B------:R-:W-:Y:S05]  /*a330*/  BRA `(.L_x_5608) ;  /* 0x0000000c00a47947 */ /* 0x000fea0003800000 */
.L_x_5604:
        /* <DEDUP_REMOVED lines=13> */
.L_x_5612:
        /* <DEDUP_REMOVED lines=8> */
.L_x_5611:
        /* <DEDUP_REMOVED lines=14> */
.L_x_5614:
        /* <DEDUP_REMOVED lines=9> */
.L_x_5613:
[----:B------:R0:W-:Y:S01]  /*a600*/  STG.E.64 desc[UR36][R4.64], R24 ;  /* 0x0000001804007986 */ /* 0x0001e2000c101b24 */
[----:B------:R-:W-:Y:S05]  /*a610*/  BRA `(.L_x_5608) ;  /* 0x0000000800ec7947 */ /* 0x000fea0003800000 */
.L_x_5603:
        /* <DEDUP_REMOVED lines=13> */
.L_x_5618:
        /* <DEDUP_REMOVED lines=22> */
.L_x_5621:
[----:B------:R-:W-:-:S04]  /*a850*/  SHF.R.U32.HI R3, RZ, 0x18, R7 ;  /* 0x00000018ff037819 */ /* 0x000fc80000011607 */
[----:B------:R-:W-:-:S07]  /*a860*/  LOP3.LUT R0, R0, 0x80, R3, 0xf8, !PT ;  /* 0x0000008000007812 */ /* 0x000fce00078ef803 */
.L_x_5620:
[----:B------:R-:W-:Y:S05]  /*a870*/  BSYNC.RECONVERGENT B0 ;  /* 0x0000000000007941 */ /* 0x000fea0003800200 */
.L_x_5619:
[----:B------:R0:W-:Y:S01]  /*a880*/  STG.E.U8 desc[UR36][R4.64], R0 ;  /* 0x0000000004007986 */ /* 0x0001e2000c101124 */
[----:B------:R-:W-:Y:S05]  /*a890*/  BRA `(.L_x_5608) ;  /* 0x00000008004c7947 */ /* 0x000fea0003800000 */
.L_x_5617:
        /* <DEDUP_REMOVED lines=22> */
.L_x_5624:
[----:B------:R-:W-:-:S04]  /*aa00*/  SHF.R.U32.HI R3, RZ, 0x18, R7 ;  /* 0x00000018ff037819 */ /* 0x000fc80000011607 */
[----:B------:R-:W-:-:S07]  /*aa10*/  LOP3.LUT R0, R0, 0x80, R3, 0xf8, !PT ;  /* 0x0000008000007812 */ /* 0x000fce00078ef803 */
.L_x_5623:
[----:B------:R-:W-:Y:S05]  /*aa20*/  BSYNC.RECONVERGENT B0 ;  /* 0x0000000000007941 */ /* 0x000fea0003800200 */
.L_x_5622:
[----:B------:R0:W-:Y:S01]  /*aa30*/  STG.E.U8 desc[UR36][R4.64], R0 ;  /* 0x0000000004007986 */ /* 0x0001e2000c101124 */
[----:B------:R-:W-:Y:S05]  /*aa40*/  BRA `(.L_x_5608) ;  /* 0x0000000400e07947 */ /* 0x000fea0003800000 */
.L_x_5616:
        /* <DEDUP_REMOVED lines=26> */
.L_x_5626:
[----:B------:R-:W0:Y:S02]  /*abf0*/  F2I.U64.F64.TRUNC R24, R24 ;  /* 0x0000001800187311 */ /* 0x000e24000030d800 */
[----:B0-----:R0:W-:Y:S01]  /*ac00*/  STG.E.64 desc[UR36][R4.64], R24 ;  /* 0x0000001804007986 */ /* 0x0011e2000c101b24 */
[----:B------:R-:W-:Y:S05]  /*ac10*/  BRA `(.L_x_5608) ;  /* 0x00000004006c7947 */ /* 0x000fea0003800000 */
.L_x_5625:
[----:B------:R-:W0:Y:S02]  /*ac20*/  F2I.U32.F64.TRUNC R25, R24 ;  /* 0x0000001800197311 */ /* 0x000e24000030d000 */
[----:B0-----:R0:W-:Y:S01]  /*ac30*/  STG.E desc[UR36][R4.64], R25 ;  /* 0x0000001904007986 */ /* 0x0011e2000c101924 */
[----:B------:R-:W-:Y:S05]  /*ac40*/  BRA `(.L_x_5608) ;  /* 0x0000000400607947 */ /* 0x000fea0003800000 */
.L_x_5615:
        /* <DEDUP_REMOVED lines=10> */
.L_x_5628:
[----:B------:R-:W-:-:S05]  /*acf0*/  CS2R R26, SRZ ;  /* 0x00000000001a7805 */ /* 0x000fca000001ff00 */
[----:B------:R4:W-:Y:S01]  /*ad00*/  STG.E.128 desc[UR36][R4.64], R24 ;  /* 0x0000001804007986 */ /* 0x0009e2000c101d24 */
[----:B------:R-:W-:Y:S05]  /*ad10*/  BRA `(.L_x_5608) ;  /* 0x00000004002c7947 */ /* 0x000fea0003800000 */
.L_x_5627:
[----:B------:R-:W-:-:S13]  /*ad20*/  ISETP.NE.AND P0, PT, R0, 0xf, PT ;  /* 0x0000000f0000780c */ /* 0x000fda0003f05270 */
[----:B------:R-:W-:Y:S05]  /*ad30*/  @!P0 BRA `(.L_x_5629) ;  /* 0x0000000400088947 */ /* 0x000fea0003800000 */
[----:B------:R-:W-:-:S13]  /*ad40*/  ISETP.NE.AND P0, PT, R0, 0x17, PT ;  /* 0x000000170000780c */ /* 0x000fda0003f05270 */
[----:B------:R-:W-:Y:S05]  /*ad50*/  @!P0 BRA `(.L_x_5630) ;  /* 0x0000000000a08947 */ /* 0x000fea0003800000 */
[----:B------:R-:W-:-:S13]  /*ad60*/  ISETP.NE.AND P0, PT, R0, 0x18, PT ;  /* 0x000000180000780c */ /* 0x000fda0003f05270 */
[----:B------:R-:W-:Y:S05]  /*ad70*/  @!P0 BRA `(.L_x_5631) ;  /* 0x0000000000448947 */ /* 0x000fea0003800000 */
.L_x_5607:
        /* <DEDUP_REMOVED lines=16> */
.L_x_5632:
[----:B------:R-:W-:Y:S05]  /*ae80*/  BRA `(.L_x_5608) ;  /* 0x0000000000d07947 */ /* 0x000fea0003800000 */
.L_x_5631:
        /* <DEDUP_REMOVED lines=17> */
.L_x_5634:
[----:B------:R-:W-:Y:S05]  /*afa0*/  BSYNC.RECONVERGENT B0 ;  /* 0x0000000000007941 */ /* 0x000fea0003800200 */
.L_x_5633:
[----:B------:R-:W-:-:S05]  /*afb0*/  LOP3.LUT R3, R0, 0x80, R3, 0xf8, !PT ;  /* 0x0000008000037812 */ /* 0x000fca00078ef803 */
[----:B------:R1:W-:Y:S01]  /*afc0*/  STG.E.U8 desc[UR36][R4.64], R3 ;  /* 0x0000000304007986 */ /* 0x0003e2000c101124 */
[----:B------:R-:W-:Y:S05]  /*afd0*/  BRA `(.L_x_5608) ;  /* 0x00000000007c7947 */ /* 0x000fea0003800000 */
.L_x_5630:
        /* <DEDUP_REMOVED lines=16> */
.L_x_5636:
[----:B------:R-:W-:Y:S01]  /*b0e0*/  IMAD.MOV.U32 R0, RZ, RZ, 0x7f ;  /* 0x0000007fff007424 */ /* 0x000fe200078e00ff */
[----:B------:R-:W-:-:S04]  /*b0f0*/  ISETP.GT.U32.AND P0, PT, R3, 0x7f800000, PT ;  /* 0x7f8000000300780c */ /* 0x000fc80003f04070 */
[----:B------:R-:W-:-:S09]  /*b100*/  SEL R0, R0, 0x7c, P0 ;  /* 0x0000007c00007807 */ /* 0x000fd20000000000 */
.L_x_5637:
[----:B------:R-:W-:Y:S05]  /*b110*/  BSYNC.RECONVERGENT B0 ;  /* 0x0000000000007941 */ /* 0x000fea0003800200 */
.L_x_5635:
[----:B------:R-:W-:-:S04]  /*b120*/  SHF.R.U32.HI R3, RZ, 0x18, R7 ;  /* 0x00000018ff037819 */ /* 0x000fc80000011607 */
[----:B------:R-:W-:-:S05]  /*b130*/  LOP3.LUT R3, R0, 0x80, R3, 0xf8, !PT ;  /* 0x0000008000037812 */ /* 0x000fca00078ef803 */
[----:B------:R0:W-:Y:S01]  /*b140*/  STG.E.U8 desc[UR36][R4.64], R3 ;  /* 0x0000000304007986 */ /* 0x0001e2000c101124 */
[----:B------:R-:W-:Y:S05]  /*b150*/  BRA `(.L_x_5608) ;  /* 0x00000000001c7947 */ /* 0x000fea0003800000 */
.L_x_5629:
[----:B------:R-:W-:Y:S01]  /*b160*/  UMOV UR4, 0xf0000000 ;  /* 0xf000000000047882 */ /* 0x000fe20000000000 */
[----:B------:R-:W-:Y:S01]  /*b170*/  UMOV UR5, 0x380fffff ;  /* 0x380fffff00057882 */ /* 0x000fe20000000000 */
[----:B------:R-:W0:Y:S01]  /*b180*/  F2F.F32.F64 R0, R24 ;  /* 0x0000001800007310 */ /* 0x000e220000301000 */
[----:B------:R-:W-:-:S14]  /*b190*/  DSETP.GEU.AND P0, PT, |R24|, UR4, PT ;  /* 0x0000000418007e2a */ /* 0x000fdc000bf0e200 */
[----:B0-----:R-:W-:-:S05]  /*b1a0*/  @!P0 FMUL R0, R0, 1.175494350822287508e-38 ;  /* 0x0080000000008820 */ /* 0x001fca0000400000 */
[----:B------:R-:W-:-:S05]  /*b1b0*/  F2FP.BF16.F32.PACK_AB R0, RZ, R0 ;  /* 0x00000000ff00723e */ /* 0x000fca00000010ff */
[----:B------:R2:W-:Y:S02]  /*b1c0*/  STG.E.U16 desc[UR36][R4.64], R0 ;  /* 0x0000000004007986 */ /* 0x0005e4000c101524 */
.L_x_5608:
[----:B------:R-:W-:-:S07]  /*b1d0*/  VIADD R2, R2, 0x80 ;  /* 0x0000008002027836 */ /* 0x000fce0000000000 */
.L_x_5567:
[----:B------:R-:W-:Y:S05]  /*b1e0*/  BSYNC.RECONVERGENT B7 ;  /* 0x0000000000077941 */ /* 0x000fea0003800200 */
.L_x_5528:
        /* <DEDUP_REMOVED lines=22> */
.L_x_5641:
[----:B------:R-:W0:Y:S02]  /*b350*/  F2I.S64.F64.TRUNC R16, R16 ;  /* 0x0000001000107311 */ /* 0x000e24000030d900 */
[----:B0-----:R-:W-:-:S05]  /*b360*/  IMAD.MOV.U32 R5, RZ, RZ, R16 ;  /* 0x000000ffff057224 */ /* 0x001fca00078e0010 */
[----:B------:R-:W-:Y:S01]  /*b370*/  STG.E.U8 desc[UR36][R2.64], R5 ;  /* 0x0000000502007986 */ /* 0x000fe2000c101124 */
[----:B------:R-:W-:Y:S05]  /*b380*/  EXIT ;  /* 0x000000000000794d */ /* 0x000fea0003800000 */
.L_x_5640:
        /* <DEDUP_REMOVED lines=9> */
.L_x_5644:
[----:B------:R-:W0:Y:S02]  /*b420*/  F2I.F64.TRUNC R17, R16 ;  /* 0x0000001000117311 */ /* 0x000e24000030d100 */
[----:B0-----:R-:W-:Y:S01]  /*b430*/  STG.E desc[UR36][R2.64], R17 ;  /* 0x0000001102007986 */ /* 0x001fe2000c101924 */
[----:B------:R-:W-:Y:S05]  /*b440*/  EXIT ;  /* 0x000000000000794d */ /* 0x000fea0003800000 */
.L_x_5643:
[----:B------:R-:W0:Y:S02]  /*b450*/  F2I.F64.TRUNC R17, R16 ;  /* 0x0000001000117311 */ /* 0x000e24000030d100 */
[----:B0-----:R-:W-:Y:S01]  /*b460*/  STG.E.U16 desc[UR36][R2.64], R17 ;  /* 0x0000001102007986 */ /* 0x001fe2000c101524 */
[----:B------:R-:W-:Y:S05]  /*b470*/  EXIT ;  /* 0x000000000000794d */ /* 0x000fea0003800000 */
.L_x_5639:
        /* <DEDUP_REMOVED lines=13> */
.L_x_5646:
        /* <DEDUP_REMOVED lines=8> */
.L_x_5645:
        /* <DEDUP_REMOVED lines=14> */
.L_x_5648:
        /* <DEDUP_REMOVED lines=9> */
.L_x_5647:
[----:B------:R-:W-:Y:S01]  /*b740*/  STG.E.64 desc[UR36][R2.64], R16 ;  /* 0x0000001002007986 */ /* 0x000fe2000c101b24 */
[----:B------:R-:W-:Y:S05]  /*b750*/  EXIT ;  /* 0x000000000000794d */ /* 0x000fea0003800000 */
.L_x_5638:
        /* <DEDUP_REMOVED lines=13> */
.L_x_5652:
        /* <DEDUP_REMOVED lines=22> */
.L_x_5655:
[----:B------:R-:W-:-:S04]  /*b990*/  SHF.R.U32.HI R5, RZ, 0x18, R5 ;  /* 0x00000018ff057819 */ /* 0x000fc80000011605 */
[----:B------:R-:W-:-:S07]  /*b9a0*/  LOP3.LUT R0, R0, 0x80, R5, 0xf8, !PT ;  /* 0x0000008000007812 */ /* 0x000fce00078ef805 */
.L_x_5654:
[----:B------:R-:W-:Y:S05]  /*b9b0*/  BSYNC.RECONVERGENT B0 ;  /* 0x0000000000007941 */ /* 0x000fea0003800200 */
.L_x_5653:
[----:B------:R-:W-:Y:S01]  /*b9c0*/  STG.E.U8 desc[UR36][R2.64], R0 ;  /* 0x0000000002007986 */ /* 0x000fe2000c101124 */
[----:B------:R-:W-:Y:S05]  /*b9d0*/  EXIT ;  /* 0x000000000000794d */ /* 0x000fea0003800000 */
.L_x_5651:
        /* <DEDUP_REMOVED lines=22> */
.L_x_5658:
[----:B------:R-:W-:-:S04]  /*bb40*/  SHF.R.U32.HI R5, RZ, 0x18, R5 ;  /* 0x00000018ff057819 */ /* 0x000fc80000011605 */
[----:B------:R-:W-:-:S07]  /*bb50*/  LOP3.LUT R0, R0, 0x80, R5, 0xf8, !PT ;  /* 0x0000008000007812 */ /* 0x000fce00078ef805 */
.L_x_5657:
[----:B------:R-:W-:Y:S05]  /*bb60*/  BSYNC.RECONVERGENT B0 ;  /* 0x0000000000007941 */ /* 0x000fea0003800200 */
.L_x_5656:
[----:B------:R-:W-:Y:S01]  /*bb70*/  STG.E.U8 desc[UR36][R2.64], R0 ;  /* 0x0000000002007986 */ /* 0x000fe2000c101124 */
[----:B------:R-:W-:Y:S05]  /*bb80*/  EXIT ;  /* 0x000000000000794d */ /* 0x000fea0003800000 */
.L_x_5650:
        /* <DEDUP_REMOVED lines=26> */
.L_x_5660:
[----:B------:R-:W0:Y:S02]  /*bd30*/  F2I.U64.F64.TRUNC R16, R16 ;  /* 0x0000001000107311 */ /* 0x000e24000030d800 */
[----:B0-----:R-:W-:Y:S01]  /*bd40*/  STG.E.64 desc[UR36][R2.64], R16 ;  /* 0x0000001002007986 */ /* 0x001fe2000c101b24 */
[----:B------:R-:W-:Y:S05]  /*bd50*/  EXIT ;  /* 0x000000000000794d */ /* 0x000fea0003800000 */
.L_x_5659:
[----:B------:R-:W0:Y:S02]  /*bd60*/  F2I.U32.F64.TRUNC R17, R16 ;  /* 0x0000001000117311 */ /* 0x000e24000030d000 */
[----:B0-----:R-:W-:Y:S01]  /*bd70*/  STG.E desc[UR36][R2.64], R17 ;  /* 0x0000001102007986 */ /* 0x001fe2000c101924 */
[----:B------:R-:W-:Y:S05]  /*bd80*/  EXIT ;  /* 0x000000000000794d */ /* 0x000fea0003800000 */
.L_x_5649:
        /* <DEDUP_REMOVED lines=10> */
.L_x_5662:
[----:B------:R-:W-:-:S05]  /*be30*/  CS2R R18, SRZ ;  /* 0x0000000000127805 */ /* 0x000fca000001ff00 */
[----:B------:R-:W-:Y:S01]  /*be40*/  STG.E.128 desc[UR36][R2.64], R16 ;  /* 0x0000001002007986 */ /* 0x000fe2000c101d24 */
[----:B------:R-:W-:Y:S05]  /*be50*/  EXIT ;  /* 0x000000000000794d */ /* 0x000fea0003800000 */
.L_x_5661:
[----:B------:R-:W-:-:S13]  /*be60*/  ISETP.NE.AND P0, PT, R0, 0xf, PT ;  /* 0x0000000f0000780c */ /* 0x000fda0003f05270 */
[----:B------:R-:W-:Y:S05]  /*be70*/  @!P0 BRA `(.L_x_5663) ;  /* 0x0000000400088947 */ /* 0x000fea0003800000 */
[----:B------:R-:W-:-:S13]  /*be80*/  ISETP.NE.AND P0, PT, R0, 0x17, PT ;  /* 0x000000170000780c */ /* 0x000fda0003f05270 */
[----:B------:R-:W-:Y:S05]  /*be90*/  @!P0 BRA `(.L_x_5664) ;  /* 0x0000000000a08947 */ /* 0x000fea0003800000 */
[----:B------:R-:W-:-:S13]  /*bea0*/  ISETP.NE.AND P0, PT, R0, 0x18, PT ;  /* 0x000000180000780c */ /* 0x000fda0003f05270 */
[----:B------:R-:W-:Y:S05]  /*beb0*/  @!P0 BRA `(.L_x_5665) ;  /* 0x0000000000448947 */ /* 0x000fea0003800000 */
.L_x_5642:
        /* <DEDUP_REMOVED lines=16> */
.L_x_5666:
[----:B------:R-:W-:Y:S05]  /*bfc0*/  EXIT ;  /* 0x000000000000794d */ /* 0x000fea0003800000 */
.L_x_5665:
        /* <DEDUP_REMOVED lines=17> */
.L_x_5668:
[----:B------:R-:W-:Y:S05]  /*c0e0*/  BSYNC.RECONVERGENT B0 ;  /* 0x0000000000007941 */ /* 0x000fea0003800200 */
.L_x_5667:
[----:B------:R-:W-:-:S05]  /*c0f0*/  LOP3.LUT R5, R0, 0x80, R5, 0xf8, !PT ;  /* 0x0000008000057812 */ /* 0x000fca00078ef805 */
[----:B------:R-:W-:Y:S01]  /*c100*/  STG.E.U8 desc[UR36][R2.64], R5 ;  /* 0x0000000502007986 */ /* 0x000fe2000c101124 */
[----:B------:R-:W-:Y:S05]  /*c110*/  EXIT ;  /* 0x000000000000794d */ /* 0x000fea0003800000 */
.L_x_5664:
        /* <DEDUP_REMOVED lines=16> */
.L_x_5670:
[----:B------:R-:W-:Y:S01]  /*c220*/  IMAD.MOV.U32 R0, RZ, RZ, 0x7f ;  /* 0x0000007fff007424 */ /* 0x000fe200078e00ff */
[----:B------:R-:W-:-:S04]  /*c230*/  ISETP.GT.U32.AND P0, PT, R4, 0x7f800000, PT ;  /* 0x7f8000000400780c */ /* 0x000fc80003f04070 */
[----:B------:R-:W-:-:S09]  /*c240*/  SEL R0, R0, 0x7c, P0 ;  /* 0x0000007c00007807 */ /* 0x000fd20000000000 */
.L_x_5671:
[----:B------:R-:W-:Y:S05]  /*c250*/  BSYNC.RECONVERGENT B0 ;  /* 0x0000000000007941 */ /* 0x000fea0003800200 */
.L_x_5669:
[----:B------:R-:W-:-:S04]  /*c260*/  SHF.R.U32.HI R5, RZ, 0x18, R5 ;  /* 0x00000018ff057819 */ /* 0x000fc80000011605 */
[----:B------:R-:W-:-:S05]  /*c270*/  LOP3.LUT R5, R0, 0x80, R5, 0xf8, !PT ;  /* 0x0000008000057812 */ /* 0x000fca00078ef805 */
[----:B------:R-:W-:Y:S01]  /*c280*/  STG.E.U8 desc[UR36][R2.64], R5 ;  /* 0x0000000502007986 */ /* 0x000fe2000c101124 */
[----:B------:R-:W-:Y:S05]  /*c290*/  EXIT ;  /* 0x000000000000794d */ /* 0x000fea0003800000 */
.L_x_5663:
        /* <DEDUP_REMOVED lines=8> */
.L_x_5672:
        /* <DEDUP_REMOVED lines=14> */
.L_x_41720:


//--------------------- .text._ZN2at6native18elementwise_kernelILi128ELi2EZNS0_22gpu_kernel_impl_nocastINS0_13BinaryFunctorIdddZZZNS0_16fmin_kernel_cudaERNS_18TensorIteratorBaseEENKUlvE_clEvENKUlvE_clEvEUlddE_EEEEvS5_RKT_EUliE_EEviT1_ --------------------------
	.section	.text._ZN2at6native18elementwise_kernelILi128ELi2EZNS0_22gpu_kernel_impl_nocastINS0_13BinaryFunctorIdddZZZNS0_16fmin_kernel_cudaERNS_18TensorIteratorBaseEENKUlvE_clEvENKUlvE_clEvEUlddE_EEEEvS5_RKT_EUliE_EEviT1_,"ax",@progbits
	.align	128
        .global         _ZN2at6native18elementwise_kernelILi128ELi2EZNS0_22gpu_kernel_impl_nocastINS0_13BinaryFunctorIdddZZZNS0_16fmin_kernel_cudaERNS_18TensorIteratorBaseEENKUlvE_clEvENKUlvE_clEvEUlddE_EEEEvS5_RKT_EUliE_EEviT1_
        .type           _ZN2at6native18elementwise_kernelILi128ELi2EZNS0_22gpu_kernel_impl_nocastINS0_13BinaryFunctorIdddZZZNS0_16fmin_kernel_cudaERNS_18TensorIteratorBaseEENKUlvE_clEvENKUlvE_clEvEUlddE_EEEEvS5_RKT_EUliE_EEviT1_,@function
        .size           _ZN2at6native18elementwise_kernelILi128ELi2EZNS0_22gpu_kernel_impl_nocastINS0_13BinaryFunctorIdddZZZNS0_16fmin_kernel_cudaERNS_18TensorIteratorBaseEENKUlvE_clEvENKUlvE_clEvEUlddE_EEEEvS5_RKT_EUliE_EEviT1_,(.L_x_41721 - _ZN2at6native18elementwise_kernelILi128ELi2EZNS0_22gpu_kernel_impl_nocastINS0_13BinaryFunctorIdddZZZNS0_16fmin_kernel_cudaERNS_18TensorIteratorBaseEENKUlvE_clEvENKUlvE_clEvEUlddE_EEEEvS5_RKT_EUliE_EEviT1_)
        .other          _ZN2at6native18elementwise_kernelILi128ELi2EZNS0_22gpu_kernel_impl_nocastINS0_13BinaryFunctorIdddZZZNS0_16fmin_kernel_cudaERNS_18TensorIteratorBaseEENKUlvE_clEvENKUlvE_clEvEUlddE_EEEEvS5_RKT_EUliE_EEviT1_,@"STO_CUDA_ENTRY STV_DEFAULT"
_ZN2at6native18elementwise_kernelILi128ELi2EZNS0_22gpu_kernel_impl_nocastINS0_13BinaryFunctorIdddZZZNS0_16fmin_kernel_cudaERNS_18TensorIteratorBaseEENKUlvE_clEvENKUlvE_clEvEUlddE_EEEEvS5_RKT_EUliE_EEviT1_:
.text._ZN2at6native18elementwise_kernelILi128ELi2EZNS0_22gpu_kernel_impl_nocastINS0_13BinaryFunctorIdddZZZNS0_16fmin_kernel_cudaERNS_18TensorIteratorBaseEENKUlvE_clEvENKUlvE_clEvEUlddE_EEEEvS5_RKT_EUliE_EEviT1_:
        /* <DEDUP_REMOVED lines=15> */
[----:B0-----:R-:W2:Y:S04]  /*00f0*/  LDG.E.64 R4, desc[UR6][R4.64] ;  /* 0x0000000604047981 */ /* 0x001ea8000c1e1b00 */
[----:B-1----:R-:W3:Y:S03]  /*0100*/  LDG.E.64 R6, desc[UR6][R6.64] ;  /* 0x0000000606067981 */ /* 0x002ee6000c1e1b00 */
[----:B------:R-:W0:Y:S01]  /*0110*/  LDC.64 R10, c[0x0][0x5e8] ;  /* 0x00017a00ff0a7b82 */ /* 0x000e220000000a00 */
[----:B------:R-:W-:-:S02]  /*0120*/  IADD3 R3, PT, PT, R3, 0x80, RZ ;  /* 0x0000008003037810 */ /* 0x000fc40007ffe0ff */
[----:B--2---:R-:W-:Y:S01]  /*0130*/  MOV R0, R5 ;  /* 0x0000000500007202 */ /* 0x004fe20000000f00 */
[----:B---3--:R-:W-:Y:S01]  /*0140*/  DSETP.MIN.AND P0, P1, R4, R6, PT ;  /* 0x000000060400722a */ /* 0x008fe20003900000 */
[----:B------:R-:W-:Y:S02]  /*0150*/  MOV R13, R7 ;  /* 0x00000007000d7202 */ /* 0x000fe40000000f00 */
[----:B------:R-:W-:-:S03]  /*0160*/  MOV R9, R6 ;  /* 0x0000000600097202 */ /* 0x000fc60000000f00 */
[----:B------:R-:W-:Y:S02]  /*0170*/  FSEL R15, R0, R13, P0 ;  /* 0x0000000d000f7208 */ /* 0x000fe40000000000 */
[----:B------:R-:W-:-:S06]  /*0180*/  SEL R8, R4, R9, P0 ;  /* 0x0000000904087207 */ /* 0x000fcc0000000000 */
[----:B------:R-:W-:-:S04]  /*0190*/  @P1 LOP3.LUT R15, R13, 0x80000, RZ, 0xfc, !PT ;  /* 0x000800000d0f1812 */ /* 0x000fc800078efcff */
[----:B------:R-:W-:-:S05]  /*01a0*/  MOV R9, R15 ;  /* 0x0000000f00097202 */ /* 0x000fca0000000f00 */
[----:B0-----:R0:W-:Y:S02]  /*01b0*/  STG.E.64 desc[UR6][R10.64], R8 ;  /* 0x000000080a007986 */ /* 0x0011e4000c101b06 */
.L_x_5675:
[----:B------:R-:W-:Y:S05]  /*01c0*/  BSYNC.RECONVERGENT B0 ;  /* 0x0000000000007941 */ /* 0x000fea0003800200 */
.L_x_5674:
[----:B------:R-:W-:-:S13]  /*01d0*/  ISETP.GE.AND P0, PT, R3, UR4, PT ;  /* 0x0000000403007c0c */ /* 0x000fda000bf06270 */
[----:B------:R-:W-:Y:S05]  /*01e0*/  @P0 EXIT ;  /* 0x000000000000094d */ /* 0x000fea0003800000 */
[----:B------:R-:W1:Y:S08]  /*01f0*/  LDC.64 R6, c[0x0][0x5f0] ;  /* 0x00017c00ff067b82 */ /* 0x000e700000000a00 */
[----:B------:R-:W2:Y:S01]  /*0200*/  LDC.64 R4, c[0x0][0x5f8] ;  /* 0x00017e00ff047b82 */ /* 0x000ea20000000a00 */
[----:B-1----:R-:W3:Y:S04]  /*0210*/  LDG.E.64 R2, desc[UR6][R6.64] ;  /* 0x0000000606027981 */ /* 0x002ee8000c1e1b00 */
[----:B--2---:R-:W2:Y:S03]  /*0220*/  LDG.E.64 R4, desc[UR6][R4.64] ;  /* 0x0000000604047981 */ /* 0x004ea6000c1e1b00 */
[----:B0-----:R-:W0:Y:S01]  /*0230*/  LDC.64 R8, c[0x0][0x5e8] ;  /* 0x00017a00ff087b82 */ /* 0x001e220000000a00 */
[----:B---3--:R-:W-:Y:S01]  /*0240*/  MOV R0, R3 ;  /* 0x0000000300007202 */ /* 0x008fe20000000f00 */
[----:B--2---:R-:W-:Y:S01]  /*0250*/  DSETP.MIN.AND P0, P1, R2, R4, PT ;  /* 0x000000040200722a */ /* 0x004fe20003900000 */
[----:B------:R-:W-:-:S02]  /*0260*/  MOV R11, R5 ;  /* 0x00000005000b7202 */ /* 0x000fc40000000f00 */
[----:B------:R-:W-:-:S03]  /*0270*/  MOV R3, R4 ;  /* 0x0000000400037202 */ /* 0x000fc60000000f00 */
[----:B------:R-:W-:Y:S02]  /*0280*/  FSEL R13, R0, R11, P0 ;  /* 0x0000000b000d7208 */ /* 0x000fe40000000000 */
[----:B------:R-:W-:-:S06]  /*0290*/  SEL R2, R2, R3, P0 ;  /* 0x0000000302027207 */ /* 0x000fcc0000000000 */
[----:B------:R-:W-:-:S04]  /*02a0*/  @P1 LOP3.LUT R13, R11, 0x80000, RZ, 0xfc, !PT ;  /* 0x000800000b0d1812 */ /* 0x000fc800078efcff */
[----:B------:R-:W-:-:S05]  /*02b0*/  MOV R3, R13 ;  /* 0x0000000d00037202 */ /* 0x000fca0000000f00 */
[----:B0-----:R-:W-:Y:S01]  /*02c0*/  STG.E.64 desc[UR6][R8.64], R2 ;  /* 0x0000000208007986 */ /* 0x001fe2000c101b06 */
[----:B------:R-:W-:Y:S05]  /*02d0*/  EXIT ;  /* 0x000000000000794d */ /* 0x000fea0003800000 */
.L_x_5673:
        /* <DEDUP_REMOVED lines=355> */
.L_x_5678:
[----:B------:R-:W0:Y:S02]  /*1910*/  LDCU.128 UR8, c[0x0][0x5f0] ;  /* 0x0000be00ff0877ac */ /* 0x000e240008000c00 */
[----:B0-----:R-:W-:Y:S02]  /*1920*/  IADD3 R6, P0, PT, R6, UR8, RZ ;  /* 0x0000000806067c10 */ /* 0x001fe4000ff1e0ff */
[----:B------:R-:W-:Y:S02]  /*1930*/  IADD3 R8, P1, PT, R4, UR10, RZ ;  /* 0x0000000a04087c10 */ /* 0x000fe4000ff3e0ff */
[----:B------:R-:W-:Y:S01]  /*1940*/  IADD3.X R7, PT, PT, RZ, UR9, RZ, P0, !PT ;  /* 0x00000009ff077c10 */ /* 0x000fe200087fe4ff */
[----:B------:R-:W0:Y:S01]  /*1950*/  LDCU.64 UR8, c[0x0][0x5e8] ;  /* 0x0000bd00ff0877ac */ /* 0x000e220008000a00 */
[----:B------:R-:W-:-:S04]  /*1960*/  IADD3.X R9, PT, PT, RZ, UR11, RZ, P1, !PT ;  /* 0x0000000bff097c10 */ /* 0x000fc80008ffe4ff */
[----:B------:R-:W2:Y:S04]  /*1970*/  LDG.E.64 R6, desc[UR6][R6.64] ;  /* 0x0000000606067981 */ /* 0x000ea8000c1e1b00 */
[----:B------:R-:W3:Y:S01]  /*1980*/  LDG.E.64 R8, desc[UR6][R8.64] ;  /* 0x0000000608087981 */ /* 0x000ee2000c1e1b00 */
[----:B------:R-:W-:Y:S02]  /*1990*/  IADD3 R3, PT, PT, R3, 0x80, RZ ;  /* 0x0000008003037810 */ /* 0x000fe40007ffe0ff */
[----:B0-----:R-:W-:-:S04]  /*19a0*/  IADD3 R10, P0, PT, R5, UR8, RZ ;  /* 0x00000008050a7c10 */ /* 0x001fc8000ff1e0ff */
[----:B------:R-:W-:Y:S02]  /*19b0*/  IADD3.X R11, PT, PT, RZ, UR9, RZ, P0, !PT ;  /* 0x00000009ff0b7c10 */ /* 0x000fe400087fe4ff */
        /* <DEDUP_REMOVED lines=8> */
[----:B------:R0:W-:Y:S02]  /*1a40*/  STG.E.64 desc[UR6][R10.64], R4 ;  /* 0x000000040a007986 */ /* 0x0001e4000c101b06 */
.L_x_5677:
[----:B------:R-:W-:Y:S05]  /*1a50*/  BSYNC.RECONVERGENT B0 ;  /* 0x0000000000007941 */ /* 0x000fea0003800200 */
.L_x_5676:
        /* <DEDUP_REMOVED lines=327> */
[----:B------:R-:W-:Y:S01]  /*2ed0*/  MOV R6, RZ ;  /* 0x000000ff00067202 */ /* 0x000fe20000000f00 */
        /* <DEDUP_REMOVED lines=22> */
.L_x_5679:
[----:B------:R-:W0:Y:S01]  /*3040*/  LDCU.128 UR8, c[0x0][0x5f0] ;  /* 0x0000be00ff0877ac */ /* 0x000e220008000c00 */
[----:B------:R-:W1:Y:S01]  /*3050*/  LDCU.64 UR4, c[0x0][0x5e8] ;  /* 0x0000bd00ff0477ac */ /* 0x000e620008000a00 */
[----:B0-----:R-:W-:Y:S02]  /*3060*/  IADD3 R4, P0, PT, R4, UR8, RZ ;  /* 0x0000000804047c10 */ /* 0x001fe4000ff1e0ff */
[----:B------:R-:W-:Y:S02]  /*3070*/  IADD3 R6, P1, PT, R2, UR10, RZ ;  /* 0x0000000a02067c10 */ /* 0x000fe4000ff3e0ff */
[----:B------:R-:W-:Y:S02]  /*3080*/  IADD3.X R5, PT, PT, RZ, UR9, RZ, P0, !PT ;  /* 0x00000009ff057c10 */ /* 0x000fe400087fe4ff */
[----:B------:R-:W-:-:S04]  /*3090*/  IADD3.X R7, PT, PT, RZ, UR11, RZ, P1, !PT ;  /* 0x0000000bff077c10 */ /* 0x000fc80008ffe4ff */
[----:B------:R-:W2:Y:S04]  /*30a0*/  LDG.E.64 R4, desc[UR6][R4.64] ;  /* 0x0000000604047981 */ /* 0x000ea8000c1e1b00 */
[----:B------:R-:W3:Y:S01]  /*30b0*/  LDG.E.64 R6, desc[UR6][R6.64] ;  /* 0x0000000606067981 */ /* 0x000ee2000c1e1b00 */
[----:B-1----:R-:W-:-:S04]  /*30c0*/  IADD3 R8, P0, PT, R3, UR4, RZ ;  /* 0x0000000403087c10 */ /* 0x002fc8000ff1e0ff */
[----:B------:R-:W-:Y:S02]  /*30d0*/  IADD3.X R9, PT, PT, RZ, UR5, RZ, P0, !PT ;  /* 0x00000005ff097c10 */ /* 0x000fe400087fe4ff */
[----:B--2---:R-:W-:Y:S02]  /*30e0*/  MOV R0, R5 ;  /* 0x0000000500007202 */ /* 0x004fe40000000f00 */
[----:B------:R-:W-:Y:S01]  /*30f0*/  MOV R2, R4 ;  /* 0x0000000400027202 */ /* 0x000fe20000000f00 */
[----:B---3--:R-:W-:Y:S01]  /*3100*/  DSETP.MIN.AND P1, P2, R4, R6, PT ;  /* 0x000000060400722a */ /* 0x008fe20003a20000 */
[----:B------:R-:W-:Y:S02]  /*3110*/  MOV R11, R7 ;  /* 0x00000007000b7202 */ /* 0x000fe40000000f00 */
[----:B------:R-:W-:-:S03]  /*3120*/  MOV R3, R6 ;  /* 0x0000000600037202 */ /* 0x000fc60000000f00 */
[----:B------:R-:W-:Y:S02]  /*3130*/  FSEL R13, R0, R11, P1 ;  /* 0x0000000b000d7208 */ /* 0x000fe40000800000 */
[----:B------:R-:W-:-:S06]  /*3140*/  SEL R2, R2, R3, P1 ;  /* 0x0000000302027207 */ /* 0x000fcc0000800000 */
[----:B------:R-:W-:-:S04]  /*3150*/  @P2 LOP3.LUT R13, R11, 0x80000, RZ, 0xfc, !PT ;  /* 0x000800000b0d2812 */ /* 0x000fc800078efcff */
[----:B------:R-:W-:-:S05]  /*3160*/  MOV R3, R13 ;  /* 0x0000000d00037202 */ /* 0x000fca0000000f00 */
[----:B------:R-:W-:Y:S01]  /*3170*/  STG.E.64 desc[UR6][R8.64], R2 ;  /* 0x0000000208007986 */ /* 0x000fe2000c101b06 */
[----:B------:R-:W-:Y:S05]  /*3180*/  EXIT ;  /* 0x000000000000794d */ /* 0x000fea0003800000 */
.L_x_5680:
        /* <DEDUP_REMOVED lines=15> */
.L_x_41721:


//--------------------- .text._ZN2at6native27unrolled_elementwise_kernelINS0_13BinaryFunctorIdddZZZNS0_16fmin_kernel_cudaERNS_18TensorIteratorBaseEENKUlvE_clEvENKUlvE_clEvEUlddE_EESt5arrayIPcLm3EELi4E23TrivialOffsetCalculatorILi2EjESC_ILi1EjENS0_6memory15LoadWithoutCastENSF_16StoreWithoutCastEEEviT_T0_T2_T3_T4_T5_ --------------------------
	.section	.text._ZN2at6native27unrolled_elementwise_kernelINS0_13BinaryFunctorIdddZZZNS0_16fmin_kernel_cudaERNS_18TensorIteratorBaseEENKUlvE_clEvENKUlvE_clEvEUlddE_EESt5arrayIPcLm3EELi4E23TrivialOffsetCalculatorILi2EjESC_ILi1EjENS0_6memory15LoadWithoutCastENSF_16StoreWithoutCastEEEviT_T0_T2_T3_T4_T5_,"ax",@progbits
	.align	128
        .global         _ZN2at6native27unrolled_elementwise_kernelINS0_13BinaryFunctorIdddZZZNS0_16fmin_kernel_cudaERNS_18TensorIteratorBaseEENKUlvE_clEvENKUlvE_clEvEUlddE_EESt5arrayIPcLm3EELi4E23TrivialOffsetCalculatorILi2EjESC_ILi1EjENS0_6memory15LoadWithoutCastENSF_16StoreWithoutCastEEEviT_T0_T2_T3_T4_T5_
        .type           _ZN2at6native27unrolled_elementwise_kernelINS0_13BinaryFunctorIdddZZZNS0_16fmin_kernel_cudaERNS_18TensorIteratorBaseEENKUlvE_clEvENKUlvE_clEvEUlddE_EESt5arrayIPcLm3EELi4E23TrivialOffsetCalculatorILi2EjESC_ILi1EjENS0_6memory15LoadWithoutCastENSF_16StoreWithoutCastEEEviT_T0_T2_T3_T4_T5_,@function
        .size           _ZN2at6native27unrolled_elementwise_kernelINS0_13BinaryFunctorIdddZZZNS0_16fmin_kernel_cudaERNS_18TensorIteratorBaseEENKUlvE_clEvENKUlvE_clEvEUlddE_EESt5arrayIPcLm3EELi4E23TrivialOffsetCalculatorILi2EjESC_ILi1EjENS0_6memory15LoadWithoutCastENSF_16StoreWithoutCastEEEviT_T0_T2_T3_T4_T5_,(.L_x_41722 - _ZN2at6native27unrolled_elementwise_kernelINS0_13BinaryFunctorIdddZZZNS0_16fmin_kernel_cudaERNS_18TensorIteratorBaseEENKUlvE_clEvENKUlvE_clEvEUlddE_EESt5arrayIPcLm3EELi4E23TrivialOffsetCalculatorILi2EjESC_ILi1EjENS0_6memory15LoadWithoutCastENSF_16StoreWithoutCastEEEviT_T0_T2_T3_T4_T5_)
        .other          _ZN2at6native27unrolled_elementwise_kernelINS0_13BinaryFunctorIdddZZZNS0_16fmin_kernel_cudaERNS_18TensorIteratorBaseEENKUlvE_clEvENKUlvE_clEvEUlddE_EESt5arrayIPcLm3EELi4E23TrivialOffsetCalculatorILi2EjESC_ILi1EjENS0_6memory15LoadWithoutCastENSF_16StoreWithoutCastEEEviT_T0_T2_T3_T4_T5_,@"STO_CUDA_ENTRY STV_DEFAULT"
_ZN2at6native27unrolled_elementwise_kernelINS0_13BinaryFunctorIdddZZZNS0_16fmin_kernel_cudaERNS_18TensorIteratorBaseEENKUlvE_clEvENKUlvE_clEvEUlddE_EESt5arrayIPcLm3EELi4E23TrivialOffsetCalculatorILi2EjESC_ILi1EjENS0_6memory15LoadWithoutCastENSF_16StoreWithoutCastEEEviT_T0_T2_T3_T4_T5_:
.text._ZN2at6native27unrolled_elementwise_kernelINS0_13BinaryFunctorIdddZZZNS0_16fmin_kernel_cudaERNS_18TensorIteratorBaseEENKUlvE_clEvENKUlvE_clEvEUlddE_EESt5arrayIPcLm3EELi4E23TrivialOffsetCalculatorILi2EjESC_ILi1EjENS0_6memory15LoadWithoutCastENSF_16StoreWithoutCastEEEviT_T0_T2_T3_T4_T5_:
[----:B------:R-:W-:Y:S01]  /*0000*/  LDC R1, c[0x0][0x37c] ;  /* 0x0000df00ff017b82 */ /* 0x000fe20000000800 */
[----:B------:R-:W0:Y:S07]  /*0010*/  S2R R0, SR_CTAID.X ;  /* 0x0000000000007919 */ /* 0x000e2e0000002500 */
[----:B------:R-:W0:Y:S01]  /*0020*/  LDC R3, c[0x0][0x380] ;  /* 0x0000e000ff037b82 */ /* 0x000e220000000800 */
[----:B------:R-:W1:Y:S01]  /*0030*/  LDCU.64 UR4, c[0x0][0x358] ;  /* 0x00006b00ff0477ac */ /* 0x000e620008000a00 */
[----:B------:R-:W-:Y:S01]  /*0040*/  CS2R R8, SRZ ;  /* 0x0000000000087805 */ /* 0x000fe2000001ff00 */
[----:B------:R-:W2:Y:S05]  /*0050*/  S2R R25, SR_TID.X ;  /* 0x0000000000197919 */ /* 0x000eaa0000002100 */
[----:B------:R-:W3:Y:S08]  /*0060*/  LDC.64 R10, c[0x0][0x390] ;  /* 0x0000e400ff0a7b82 */ /* 0x000ef00000000a00 */
[----:B------:R-:W4:Y:S08]  /*0070*/  LDC.64 R28, c[0x0][0x398] ;  /* 0x0000e600ff1c7b82 */ /* 0x000f300000000a00 */
[----:B------:R-:W5:Y:S01]  /*0080*/  LDC.64 R18, c[0x0][0x390] ;  /* 0x0000e400ff127b82 */ /* 0x000f620000000a00 */
[----:B0-----:R-:W-:-:S07]  /*0090*/  IMAD R22, R0, -0x200, R3 ;  /* 0xfffffe0000167824 */ /* 0x001fce00078e0203 */
[----:B------:R-:W0:Y:S01]  /*00a0*/  LDC.64 R20, c[0x0][0x398] ;  /* 0x0000e600ff147b82 */ /* 0x000e220000000a00 */
[----:B--2---:R-:W-:Y:S01]  /*00b0*/  IMAD.MOV.U32 R23, RZ, RZ, R25 ;  /* 0x000000ffff177224 */ /* 0x004fe200078e0019 */
[----:B------:R-:W-:Y:S02]  /*00c0*/  ISETP.GE.AND P0, PT, R25, R22, PT ;  /* 0x000000161900720c */ /* 0x000fe40003f06270 */
[----:B------:R-:W-:-:S04]  /*00d0*/  CS2R R12, SRZ ;  /* 0x00000000000c7805 */ /* 0x000fc8000001ff00 */
[----:B------:R-:W2:Y:S08]  /*00e0*/  LDC.64 R16, c[0x0][0x390] ;  /* 0x0000e400ff107b82 */ /* 0x000eb00000000a00 */
[----:B------:R-:W2:Y:S01]  /*00f0*/  LDC.64 R14, c[0x0][0x398] ;  /* 0x0000e600ff0e7b82 */ /* 0x000ea20000000a00 */
[----:B------:R-:W-:Y:S02]  /*0100*/  @!P0 VIADD R25, R23, 0x80 ;  /* 0x0000008017198836 */ /* 0x000fe40000000000 */
[----:B------:R-:W-:-:S03]  /*0110*/  @!P0 IMAD R5, R0, 0x200, R23 ;  /* 0x0000020000058824 */ /* 0x000fc600078e0217 */
[----:B------:R-:W-:Y:S01]  /*0120*/  ISETP.GE.AND P1, PT, R25, R22, PT ;  /* 0x000000161900720c */ /* 0x000fe20003f26270 */
[C---:B---3--:R-:W-:Y:S01]  /*0130*/  @!P0 IMAD.WIDE.U32 R10, R5.reuse, 0x8, R10 ;  /* 0x00000008050a8825 */ /* 0x048fe200078e000a */
[----:B------:R-:W3:Y:S03]  /*0140*/  LDC.64 R6, c[0x0][0x398] ;  /* 0x0000e600ff067b82 */ /* 0x000ee60000000a00 */
[----:B----4-:R-:W-:Y:S01]  /*0150*/  @!P0 IMAD.WIDE.U32 R28, R5, 0x8, R28 ;  /* 0x00000008051c8825 */ /* 0x010fe200078e001c */
[----:B-1----:R1:W4:Y:S04]  /*0160*/  @!P0 LDG.E.64 R8, desc[UR4][R10.64] ;  /* 0x000000040a088981 */ /* 0x002328000c1e1b00 */
[----:B------:R-:W3:Y:S01]  /*0170*/  LDC.64 R4, c[0x0][0x390] ;  /* 0x0000e400ff047b82 */ /* 0x000ee20000000a00 */
[----:B------:R-:W4:Y:S02]  /*0180*/  @!P0 LDG.E.64 R12, desc[UR4][R28.64] ;  /* 0x000000041c0c8981 */ /* 0x000f24000c1e1b00 */
[----:B------:R-:W-:Y:S01]  /*0190*/  @!P1 IMAD R3, R0, 0x200, R25 ;  /* 0x0000020000039824 */ /* 0x000fe200078e0219 */
[----:B------:R-:W-:-:S04]  /*01a0*/  @!P1 IADD3 R25, PT, PT, R25, 0x80, RZ ;  /* 0x0000008019199810 */ /* 0x000fc80007ffe0ff */
[----:B------:R-:W-:Y:S01]  /*01b0*/  ISETP.GE.AND P2, PT, R25, R22, PT ;  /* 0x000000161900720c */ /* 0x000fe20003f46270 */
[----:B-----5:R-:W-:Y:S01]  /*01c0*/  @!P1 IMAD.WIDE.U32 R18, R3, 0x8, R18 ;  /* 0x0000000803129825 */ /* 0x020fe200078e0012 */
[----:B-1----:R-:W-:-:S03]  /*01d0*/  CS2R R10, SRZ ;  /* 0x00000000000a7805 */ /* 0x002fc6000001ff00 */
[----:B0-----:R-:W-:-:S08]  /*01e0*/  @!P1 IMAD.WIDE.U32 R20, R3, 0x8, R20 ;  /* 0x0000000803149825 */ /* 0x001fd000078e0014 */
[----:B------:R-:W-:Y:S01]  /*01f0*/  @!P2 IMAD R27, R0, 0x200, R25 ;  /* 0x00000200001ba824 */ /* 0x000fe200078e0219 */
[----:B------:R-:W-:Y:S01]  /*0200*/  CS2R R2, SRZ ;  /* 0x0000000000027805 */ /* 0x000fe2000001ff00 */
[----:B------:R-:W-:Y:S01]  /*0210*/  @!P2 VIADD R25, R25, 0x80 ;  /* 0x000000801919a836 */ /* 0x000fe20000000000 */
[----:B------:R-:W5:Y:S04]  /*0220*/  @!P1 LDG.E.64 R10, desc[UR4][R20.64] ;  /* 0x00000004140a9981 */ /* 0x000f68000c1e1b00 */
[----:B------:R-:W-:Y:S01]  /*0230*/  ISETP.GE.AND P0, PT, R25, R22, PT ;  /* 0x000000161900720c */ /* 0x000fe20003f06270 */
[----:B------:R0:W5:Y:S01]  /*0240*/  @!P1 LDG.E.64 R2, desc[UR4][R18.64] ;  /* 0x0000000412029981 */ /* 0x000162000c1e1b00 */
[----:B--2---:R-:W-:-:S04]  /*0250*/  @!P2 IMAD.WIDE.U32 R16, R27, 0x8, R16 ;  /* 0x000000081b10a825 */ /* 0x004fc800078e0010 */
[----:B0-----:R-:W-:-:S07]  /*0260*/  @!P2 IMAD.WIDE.U32 R18, R27, 0x8, R14 ;  /* 0x000000081b12a825 */ /* 0x001fce00078e000e */
[----:B------:R-:W-:Y:S02]  /*0270*/  @!P0 LEA R29, R0, R25, 0x9 ;  /* 0x00000019001d8211 */ /* 0x000fe400078e48ff */
[----:B------:R-:W-:Y:S02]  /*0280*/  CS2R R14, SRZ ;  /* 0x00000000000e7805 */ /* 0x000fe4000001ff00 */
[----:B------:R-:W-:Y:S01]  /*0290*/  CS2R R26, SRZ ;  /* 0x00000000001a7805 */ /* 0x000fe2000001ff00 */
[C---:B---3--:R-:W-:Y:S01]  /*02a0*/  @!P0 IMAD.WIDE.U32 R24, R29.reuse, 0x8, R4 ;  /* 0x000000081d188825 */ /* 0x048fe200078e0004 */
[----:B------:R-:W-:Y:S02]  /*02b0*/  CS2R R4, SRZ ;  /* 0x0000000000047805 */ /* 0x000fe4000001ff00 */
[----:B------:R0:W2:Y:S01]  /*02c0*/  @!P2 LDG.E.64 R14, desc[UR4][R16.64] ;  /* 0x00000004100ea981 */ /* 0x0000a2000c1e1b00 */
[----:B------:R-:W-:Y:S01]  /*02d0*/  @!P0 IMAD.WIDE.U32 R28, R29, 0x8, R6 ;  /* 0x000000081d1c8825 */ /* 0x000fe200078e0006 */
[----:B------:R-:W-:-:S02]  /*02e0*/  CS2R R6, SRZ ;  /* 0x0000000000067805 */ /* 0x000fc4000001ff00 */
[----:B------:R-:W3:Y:S04]  /*02f0*/  @!P2 LDG.E.64 R26, desc[UR4][R18.64] ;  /* 0x00000004121aa981 */ /* 0x000ee8000c1e1b00 */
[----:B------:R-:W3:Y:S04]  /*0300*/  @!P0 LDG.E.64 R4, desc[UR4][R24.64] ;  /* 0x0000000418048981 */ /* 0x000ee8000c1e1b00 */
[----:B------:R-:W3:Y:S01]  /*0310*/  @!P0 LDG.E.64 R6, desc[UR4][R28.64] ;  /* 0x000000041c068981 */ /* 0x000ee2000c1e1b00 */
[----:B------:R-:W-:Y:S04]  /*0320*/  BSSY.RECONVERGENT B0, `(.L_x_5681) ;  /* 0x0000033000007945 */ /* 0x000fe80003800200 */
[----:B------:R-:W-:Y:S01]  /*0330*/  BSSY.RELIABLE B1, `(.L_x_5682) ;  /* 0x000002b000017945 */ /* 0x000fe20003800100 */
[----:B----4-:R-:W-:Y:S01]  /*0340*/  DSETP.MIN.AND P0, P1, R12, R8, PT ;  /* 0x000000080c00722a */ /* 0x010fe20003900000 */
[----:B------:R-:W-:-:S02]  /*0350*/  IMAD.MOV.U32 R21, RZ, RZ, R9 ;  /* 0x000000ffff157224 */ /* 0x000fc400078e0009 */
[----:B0-----:R-:W-:-:S03]  /*0360*/  IMAD.MOV.U32 R16, RZ, RZ, R13 ;  /* 0x000000ffff107224 */ /* 0x001fc600078e000d */
[----:B------:R-:W-:Y:S02]  /*0370*/  SEL R8, R12, R8, P0 ;  /* 0x000000080c087207 */ /* 0x000fe40000000000 */
[----:B------:R-:W-:-:S06]  /*0380*/  FSEL R17, R16, R21, P0 ;  /* 0x0000001510117208 */ /* 0x000fcc0000000000 */
[----:B------:R-:W-:Y:S01]  /*0390*/  @P1 LOP3.LUT R17, R21, 0x80000, RZ, 0xfc, !PT ;  /* 0x0008000015111812 */ /* 0x000fe200078efcff */
[----:B-----5:R-:W-:Y:S01]  /*03a0*/  DSETP.MIN.AND P2, P3, R10, R2, PT ;  /* 0x000000020a00722a */ /* 0x020fe20003b40000 */
[----:B------:R-:W-:Y:S01]  /*03b0*/  IMAD.MOV.U32 R12, RZ, RZ, R3 ;  /* 0x000000ffff0c7224 */ /* 0x000fe200078e0003 */
[----:B------:R-:W-:-:S04]  /*03c0*/  MOV R9, R11 ;  /* 0x0000000b00097202 */ /* 0x000fc80000000f00 */
[----:B------:R-:W-:Y:S02]  /*03d0*/  FSEL R13, R9, R12, P2 ;  /* 0x0000000c090d7208 */ /* 0x000fe40001000000 */
[----:B------:R-:W-:-:S06]  /*03e0*/  SEL R2, R10, R2, P2 ;  /* 0x000000020a027207 */ /* 0x000fcc0001000000 */
[----:B------:R-:W-:Y:S01]  /*03f0*/  @P3 LOP3.LUT R13, R12, 0x80000, RZ, 0xfc, !PT ;  /* 0x000800000c0d3812 */ /* 0x000fe200078efcff */
[----:B--2---:R-:W-:Y:S01]  /*0400*/  IMAD.MOV.U32 R12, RZ, RZ, R15 ;  /* 0x000000ffff0c7224 */ /* 0x004fe200078e000f */
[----:B---3--:R-:W-:Y:S01]  /*0410*/  DSETP.MIN.AND P0, P1, R26, R14, PT ;  /* 0x0000000e1a00722a */ /* 0x008fe20003900000 */
[----:B------:R-:W-:-:S05]  /*0420*/  IMAD.MOV.U32 R3, RZ, RZ, R27 ;  /* 0x000000ffff037224 */ /* 0x000fca00078e001b */
[----:B------:R-:W-:Y:S01]  /*0430*/  FSEL R11, R3, R12, P0 ;  /* 0x0000000c030b7208 */ /* 0x000fe20000000000 */
[----:B------:R-:W-:Y:S01]  /*0440*/  DSETP.MIN.AND P3, P2, R6, R4, PT ;  /* 0x000000040600722a */ /* 0x000fe20003a60000 */
[----:B------:R-:W-:Y:S02]  /*0450*/  SEL R10, R26, R14, P0 ;  /* 0x0000000e1a0a7207 */ /* 0x000fe40000000000 */
[----:B------:R-:W-:Y:S02]  /*0460*/  ISETP.GE.AND P0, PT, R23, R22, PT ;  /* 0x000000161700720c */ /* 0x000fe40003f06270 */
[----:B------:R-:W-:Y:S01]  /*0470*/  MOV R3, R7 ;  /* 0x0000000700037202 */ /* 0x000fe20000000f00 */
[----:B------:R-:W-:-:S03]  /*0480*/  IMAD.MOV.U32 R9, RZ, RZ, R4 ;  /* 0x000000ffff097224 */ /* 0x000fc600078e0004 */
[----:B------:R-:W-:Y:S01]  /*0490*/  FSEL R15, R3, R5, P3 ;  /* 0x00000005030f7208 */ /* 0x000fe20001800000 */
[----:B------:R-:W-:Y:S01]  /*04a0*/  IMAD.MOV.U32 R3, RZ, RZ, R13 ;  /* 0x000000ffff037224 */ /* 0x000fe200078e000d */
[----:B------:R-:W-:-:S03]  /*04b0*/  SEL R4, R6, R9, P3 ;  /* 0x0000000906047207 */ /* 0x000fc60001800000 */
[----:B------:R-:W-:Y:S01]  /*04c0*/  @P2 LOP3.LUT R15, R5, 0x80000, RZ, 0xfc, !PT ;  /* 0x00080000050f2812 */ /* 0x000fe200078efcff */
[----:B------:R-:W-:Y:S01]  /*04d0*/  IMAD.MOV.U32 R9, RZ, RZ, R17 ;  /* 0x000000ffff097224 */ /* 0x000fe200078e0011 */
[----:B------:R-:W-:Y:S02]  /*04e0*/  @P1 LOP3.LUT R11, R12, 0x80000, RZ, 0xfc, !PT ;  /* 0x000800000c0b1812 */ /* 0x000fe400078efcff */
[----:B------:R-:W-:Y:S01]  /*04f0*/  MOV R5, R15 ;  /* 0x0000000f00057202 */ /* 0x000fe20000000f00 */
        /* <DEDUP_REMOVED lines=14> */
.L_x_5683:
[----:B------:R-:W-:Y:S05]  /*05e0*/  BSYNC.RELIABLE B1 ;  /* 0x0000000000017941 */ /* 0x000fea0003800100 */
.L_x_5682:
[----:B------:R-:W-:-:S13]  /*05f0*/  ISETP.GE.AND P0, PT, R23, R22, PT ;  /* 0x000000161700720c */ /* 0x000fda0003f06270 */
[----:B0-----:R-:W0:Y:S01]  /*0600*/  @!P0 LDC.64 R2, c[0x0][0x388] ;  /* 0x0000e200ff028b82 */ /* 0x001e220000000a00 */
[----:B------:R-:W-:Y:S01]  /*0610*/  @!P0 IMAD R7, R0, 0x200, R23 ;  /* 0x0000020000078824 */ /* 0x000fe200078e0217 */
[----:B------:R-:W-:-:S03]  /*0620*/  @!P0 IADD3 R23, PT, PT, R23, 0x80, RZ ;  /* 0x0000008017178810 */ /* 0x000fc60007ffe0ff */
[----:B0-----:R-:W-:-:S05]  /*0630*/  @!P0 IMAD.WIDE.U32 R2, R7, 0x8, R2 ;  /* 0x0000000807028825 */ /* 0x001fca00078e0002 */
[----:B------:R1:W-:Y:S02]  /*0640*/  @!P0 STG.E.64 desc[UR4][R2.64], R10 ;  /* 0x0000000a02008986 */ /* 0x0003e4000c101b04 */
.L_x_5684:
[----:B------:R-:W-:Y:S05]  /*0650*/  BSYNC.RECONVERGENT B0 ;  /* 0x0000000000007941 */ /* 0x000fea0003800200 */
.L_x_5681:
        /* <DEDUP_REMOVED lines=8> */
.L_x_5685:
        /* <DEDUP_REMOVED lines=10> */
.L_x_41722:


//--------------------- .text._ZN2at6native29vectorized_elementwise_kernelILi2ENS0_13BinaryFunctorIdddZZZNS0_16fmin_kernel_cudaERNS_18TensorIteratorBaseEENKUlvE_clEvENKUlvE_clEvEUlddE_EESt5arrayIPcLm3EEEEviT0_T1_ --------------------------
	.section	.text._ZN2at6native29vectorized_elementwise_kernelILi2ENS0_13BinaryFunctorIdddZZZNS0_16fmin_kernel_cudaERNS_18TensorIteratorBaseEENKUlvE_clEvENKUlvE_clEvEUlddE_EESt5arrayIPcLm3EEEEviT0_T1_,"ax",@progbits
	.align	128
        .global         _ZN2at6native29vectorized_elementwise_kernelILi2ENS0_13BinaryFunctorIdddZZZNS0_16fmin_kernel_cudaERNS_18TensorIteratorBaseEENKUlvE_clEvENKUlvE_clEvEUlddE_EESt5arrayIPcLm3EEEEviT0_T1_
        .type           _ZN2at6native29vectorized_elementwise_kernelILi2ENS0_13BinaryFunctorIdddZZZNS0_16fmin_kernel_cudaERNS_18TensorIteratorBaseEENKUlvE_clEvENKUlvE_clEvEUlddE_EESt5arrayIPcLm3EEEEviT0_T1_,@function
        .size           _ZN2at6native29vectorized_elementwise_kernelILi2ENS0_13BinaryFunctorIdddZZZNS0_16fmin_kernel_cudaERNS_18TensorIteratorBaseEENKUlvE_clEvENKUlvE_clEvEUlddE_EESt5arrayIPcLm3EEEEviT0_T1_,(.L_x_41723 - _ZN2at6native29vectorized_elementwise_kernelILi2ENS0_13BinaryFunctorIdddZZZNS0_16fmin_kernel_cudaERNS_18TensorIteratorBaseEENKUlvE_clEvENKUlvE_clEvEUlddE_EESt5arrayIPcLm3EEEEviT0_T1_)
        .other          _ZN2at6native29vectorized_elementwise_kernelILi2ENS0_13BinaryFunctorIdddZZZNS0_16fmin_kernel_cudaERNS_18TensorIteratorBaseEENKUlvE_clEvENKUlvE_clEvEUlddE_EESt5arrayIPcLm3EEEEviT0_T1_,@"STO_CUDA_ENTRY STV_DEFAULT"
_ZN2at6native29vectorized_elementwise_kernelILi2ENS0_13BinaryFunctorIdddZZZNS0_16fmin_kernel_cudaERNS_18TensorIteratorBaseEENKUlvE_clEvENKUlvE_clEvEUlddE_EESt5arrayIPcLm3EEEEviT0_T1_:
.text._ZN2at6native29vectorized_elementwise_kernelILi2ENS0_13BinaryFunctorIdddZZZNS0_16fmin_kernel_cudaERNS_18TensorIteratorBaseEENKUlvE_clEvENKUlvE_clEvEUlddE_EESt5arrayIPcLm3EEEEviT0_T1_:
[----:B------:R-:W-:Y:S01]  /*0000*/  LDC R1, c[0x0][0x37c] ;  /* 0x0000df00ff017b82 */ /* 0x000fe20000000800 */
[----:B------:R-:W0:Y:S07]  /*0010*/  S2R R0, SR_CTAID.X ;  /* 0x0000000000007919 */ /* 0x000e2e0000002500 */
[----:B------:R-:W0:Y:S01]  /*0020*/  LDC R3, c[0x0][0x380] ;  /* 0x0000e000ff037b82 */ /* 0x000e220000000800 */
[----:B------:R-:W1:Y:S01]  /*0030*/  LDCU.64 UR4, c[0x0][0x358] ;  /* 0x00006b00ff0477ac */ /* 0x000e620008000a00 */
[----:B0-----:R-:W-:-:S05]  /*0040*/  IMAD R2, R0, -0x400, R3 ;  /* 0xfffffc0000027824 */ /* 0x001fca00078e0203 */
[----:B------:R-:W-:-:S13]  /*0050*/  ISETP.GT.U32.AND P0, PT, R2, 0x3ff, PT ;  /* 0x000003ff0200780c */ /* 0x000fda0003f04070 */
[----:B-1----:R-:W-:Y:S05]  /*0060*/  @P0 BRA `(.L_x_5686) ;  /* 0x0000000c00280947 */ /* 0x002fea0003800000 */
[----:B------:R-:W0:Y:S01]  /*0070*/  S2R R3, SR_TID.X ;  /* 0x0000000000037919 */ /* 0x000e220000002100 */
[----:B------:R-:W1:Y:S01]  /*0080*/  LDC.64 R26, c[0x0][0x390] ;  /* 0x0000e400ff1a7b82 */ /* 0x000e620000000a00 */
[----:B------:R-:W-:Y:S02]  /*0090*/  CS2R R32, SRZ ;  /* 0x0000000000207805 */ /* 0x000fe4000001ff00 */
[----:B------:R-:W-:-:S05]  /*00a0*/  CS2R R22, SRZ ;  /* 0x0000000000167805 */ /* 0x000fca000001ff00 */
[----:B------:R-:W2:Y:S08]  /*00b0*/  LDC.64 R10, c[0x0][0x398] ;  /* 0x0000e600ff0a7b82 */ /* 0x000eb00000000a00 */
[----:B------:R-:W3:Y:S08]  /*00c0*/  LDC.64 R8, c[0x0][0x390] ;  /* 0x0000e400ff087b82 */ /* 0x000ef00000000a00 */
[----:B------:R-:W4:Y:S01]  /*00d0*/  LDC.64 R20, c[0x0][0x398] ;  /* 0x0000e600ff147b82 */ /* 0x000f220000000a00 */
[----:B0-----:R-:W-:Y:S01]  /*00e0*/  ISETP.GE.U32.AND P0, PT, R3, R2, PT ;  /* 0x000000020300720c */ /* 0x001fe20003f06070 */
[----:B------:R-:W-:-:S06]  /*00f0*/  IMAD.MOV.U32 R17, RZ, RZ, R3 ;  /* 0x000000ffff117224 */ /* 0x000fcc00078e0003 */
[----:B------:R-:W0:Y:S08]  /*0100*/  LDC.64 R24, c[0x0][0x390] ;  /* 0x0000e400ff187b82 */ /* 0x000e300000000a00 */
[----:B------:R-:W5:Y:S01]  /*0110*/  LDC.64 R14, c[0x0][0x390] ;  /* 0x0000e400ff0e7b82 */ /* 0x000f620000000a00 */
[----:B------:R-:W-:Y:S02]  /*0120*/  @!P0 IMAD R37, R0, 0x400, R17 ;  /* 0x0000040000258824 */ /* 0x000fe400078e0211 */
[----:B------:R-:W-:-:S05]  /*0130*/  @!P0 VIADD R17, R17, 0x80 ;  /* 0x0000008011118836 */ /* 0x000fca0000000000 */
[----:B------:R-:W5:Y:S01]  /*0140*/  LDC.64 R34, c[0x0][0x398] ;  /* 0x0000e600ff227b82 */ /* 0x000f620000000a00 */
[----:B------:R-:W-:-:S07]  /*0150*/  ISETP.GE.U32.AND P1, PT, R17, R2, PT ;  /* 0x000000021100720c */ /* 0x000fce0003f26070 */
[----:B------:R-:W5:Y:S06]  /*0160*/  LDC.64 R12, c[0x0][0x398] ;  /* 0x0000e600ff0c7b82 */ /* 0x000f6c0000000a00 */
[----:B------:R-:W-:Y:S01]  /*0170*/  @!P1 IMAD R5, R0, 0x400, R17 ;  /* 0x0000040000059824 */ /* 0x000fe200078e0211 */
[----:B------:R-:W-:-:S03]  /*0180*/  @!P1 IADD3 R17, PT, PT, R17, 0x80, RZ ;  /* 0x0000008011119810 */ /* 0x000fc60007ffe0ff */
[----:B-1----:R-:W-:Y:S01]  /*0190*/  @!P1 IMAD.WIDE.U32 R26, R5, 0x8, R26 ;  /* 0x00000008051a9825 */ /* 0x002fe200078e001a */
[----:B------:R-:W-:-:S03]  /*01a0*/  ISETP.GE.U32.AND P2, PT, R17, R2, PT ;  /* 0x000000021100720c */ /* 0x000fc60003f46070 */
[----:B--2---:R-:W-:Y:S01]  /*01b0*/  @!P1 IMAD.WIDE.U32 R10, R5, 0x8, R10 ;  /* 0x00000008050a9825 */ /* 0x004fe200078e000a */
[----:B------:R-:W2:Y:S01]  /*01c0*/  @!P1 LDG.E.64 R32, desc[UR4][R26.64] ;  /* 0x000000041a209981 */ /* 0x000ea2000c1e1b00 */
[----:B------:R-:W-:-:S03]  /*01d0*/  CS2R R4, SRZ ;  /* 0x0000000000047805 */ /* 0x000fc6000001ff00 */
[----:B------:R1:W2:Y:S05]  /*01e0*/  @!P1 LDG.E.64 R22, desc[UR4][R10.64] ;  /* 0x000000040a169981 */ /* 0x0002aa000c1e1b00 */
[C---:B------:R-:W-:Y:S02]  /*01f0*/  @!P2 IMAD R19, R0.reuse, 0x400, R17 ;  /* 0x000004000013a824 */ /* 0x040fe400078e0211 */
[----:B------:R-:W-:Y:S02]  /*0200*/  @!P2 VIADD R17, R17, 0x80 ;  /* 0x000000801111a836 */ /* 0x000fe40000000000 */
[----:B---3--:R-:W-:Y:S01]  /*0210*/  @!P2 IMAD.WIDE.U32 R8, R19, 0x8, R8 ;  /* 0x000000081308a825 */ /* 0x008fe200078e0008 */
[----:B-1----:R-:W1:Y:S02]  /*0220*/  LDC.64 R10, c[0x0][0x398] ;  /* 0x0000e600ff0a7b82 */ /* 0x002e640000000a00 */
[----:B------:R-:W-:Y:S01]  /*0230*/  ISETP.GE.U32.AND P3, PT, R17, R2, PT ;  /* 0x000000021100720c */ /* 0x000fe20003f66070 */
[----:B----4-:R-:W-:Y:S01]  /*0240*/  @!P2 IMAD.WIDE.U32 R20, R19, 0x8, R20 ;  /* 0x000000081314a825 */ /* 0x010fe200078e0014 */
[----:B------:R-:W-:Y:S01]  /*0250*/  CS2R R30, SRZ ;  /* 0x00000000001e7805 */ /* 0x000fe2000001ff00 */
[----:B------:R3:W4:Y:S03]  /*0260*/  @!P2 LDG.E.64 R4, desc[UR4][R8.64] ;  /* 0x000000040804a981 */ /* 0x000726000c1e1b00 */
[----:B------:R-:W1:Y:S01]  /*0270*/  LDC.64 R18, c[0x0][0x390] ;  /* 0x0000e400ff127b82 */ /* 0x000e620000000a00 */
[----:B------:R-:W-:Y:S01]  /*0280*/  CS2R R26, SRZ ;  /* 0x00000000001a7805 */ /* 0x000fe2000001ff00 */
[----:B------:R-:W4:Y:S05]  /*0290*/  @!P2 LDG.E.64 R30, desc[UR4][R20.64] ;  /* 0x00000004141ea981 */ /* 0x000f2a000c1e1b00 */
[----:B------:R-:W-:-:S02]  /*02a0*/  @!P3 IMAD R7, R0, 0x400, R17 ;  /* 0x000004000007b824 */ /* 0x000fc400078e0211 */
[----:B------:R-:W-:-:S05]  /*02b0*/  @!P3 VIADD R17, R17, 0x80 ;  /* 0x000000801111b836 */ /* 0x000fca0000000000 */
[----:B------:R-:W-:-:S13]  /*02c0*/  ISETP.GE.U32.AND P4, PT, R17, R2, PT ;  /* 0x000000021100720c */ /* 0x000fda0003f86070 */
[----:B------:R-:W-:Y:S01]  /*02d0*/  @!P4 LEA R29, R0, R17, 0xa ;  /* 0x00000011001dc211 */ /* 0x000fe200078e50ff */
[----:B------:R-:W-:-:S05]  /*02e0*/  @!P4 VIADD R17, R17, 0x80 ;  /* 0x000000801111c836 */ /* 0x000fca0000000000 */
[----:B------:R-:W-:Y:S01]  /*02f0*/  ISETP.GE.U32.AND P1, PT, R17, R2, PT ;  /* 0x000000021100720c */ /* 0x000fe20003f26070 */
[----:B0-----:R-:W-:Y:S01]  /*0300*/  @!P3 IMAD.WIDE.U32 R24, R7, 0x8, R24 ;  /* 0x000000080718b825 */ /* 0x001fe200078e0018 */
[----:B---3--:R-:W-:-:S03]  /*0310*/  CS2R R8, SRZ ;  /* 0x0000000000087805 */ /* 0x008fc6000001ff00 */
[----:B-----5:R-:W-:Y:S01]  /*0320*/  @!P4 IMAD.WIDE.U32 R14, R29, 0x8, R14 ;  /* 0x000000081d0ec825 */ /* 0x020fe200078e000e */
[----:B------:R0:W3:Y:S04]  /*0330*/  @!P3 LDG.E.64 R26, desc[UR4][R24.64] ;  /* 0x00000004181ab981 */ /* 0x0000e8000c1e1b00 */
[----:B------:R5:W3:Y:S03]  /*0340*/  @!P4 LDG.E.64 R8, desc[UR4][R14.64] ;  /* 0x000000040e08c981 */ /* 0x000ae6000c1e1b00 */
[----:B------:R-:W-:Y:S02]  /*0350*/  @!P1 IMAD R16, R0, 0x400, R17 ;  /* 0x0000040000109824 */ /* 0x000fe400078e0211 */
[----:B------:R-:W-:Y:S01]  /*0360*/  @!P1 VIADD R17, R17, 0x80 ;  /* 0x0000008011119836 */ /* 0x000fe20000000000 */
[----:B0-----:R-:W-:-:S04]  /*0370*/  CS2R R24, SRZ ;  /* 0x0000000000187805 */ /* 0x001fc8000001ff00 */
[----:B------:R-:W-:Y:S01]  /*0380*/  ISETP.GE.U32.AND P2, PT, R17, R2, PT ;  /* 0x000000021100720c */ /* 0x000fe20003f46070 */
[----:B-1----:R-:W-:Y:S01]  /*0390*/  @!P1 IMAD.WIDE.U32 R10, R16, 0x8, R10 ;  /* 0x00000008100a9825 */ /* 0x002fe200078e000a */
[----:B-----5:R-:W0:Y:S01]  /*03a0*/  LDC.64 R14, c[0x0][0x398] ;  /* 0x0000e600ff0e7b82 */ /* 0x020e220000000a00 */
[----:B------:R-:W-:-:S03]  /*03b0*/  CS2R R20, SRZ ;  /* 0x0000000000147805 */ /* 0x000fc6000001ff00 */
[----:B------:R1:W5:Y:S01]  /*03c0*/  @!P1 LDG.E.64 R24, desc[UR4][R10.64] ;  /* 0x000000040a189981 */ /* 0x000362000c1e1b00 */
[----:B------:R-:W-:-:S05]  /*03d0*/  @!P1 IMAD.WIDE.U32 R18, R16, 0x8, R18 ;  /* 0x0000000810129825 */ /* 0x000fca00078e0012 */
[----:B------:R1:W5:Y:S01]  /*03e0*/  @!P1 LDG.E.64 R20, desc[UR4][R18.64] ;  /* 0x0000000412149981 */ /* 0x000362000c1e1b00 */
[----:B------:R-:W-:Y:S01]  /*03f0*/  @!P2 IMAD R16, R0, 0x400, R17 ;  /* 0x000004000010a824 */ /* 0x000fe200078e0211 */
[----:B-1----:R-:W1:Y:S01]  /*0400*/  LDC.64 R10, c[0x0][0x390] ;  /* 0x0000e400ff0a7b82 */ /* 0x002e620000000a00 */
[----:B------:R-:W-:-:S04]  /*0410*/  @!P2 IADD3 R17, PT, PT, R17, 0x80, RZ ;  /* 0x000000801111a810 */ /* 0x000fc80007ffe0ff */
[----:B------:R-:W-:Y:S01]  /*0420*/  ISETP.GE.U32.AND P1, PT, R17, R2, PT ;  /* 0x000000021100720c */ /* 0x000fe20003f26070 */
[----:B------:R-:W-:Y:S01]  /*0430*/  @!P3 IMAD.WIDE.U32 R34, R7, 0x8, R34 ;  /* 0x000000080722b825 */ /* 0x000fe200078e0022 */
[----:B------:R-:W-:Y:S02]  /*0440*/  CS2R R6, SRZ ;  /* 0x0000000000067805 */ /* 0x000fe4000001ff00 */
[----:B------:R-:W-:Y:S01]  /*0450*/  CS2R R18, SRZ ;  /* 0x0000000000127805 */ /* 0x000fe2000001ff00 */
[----:B0-----:R-:W-:-:S03]  /*0460*/  @!P2 IMAD.WIDE.U32 R14, R16, 0x8, R14 ;  /* 0x00000008100ea825 */ /* 0x001fc600078e000e */
[----:B------:R0:W3:Y:S04]  /*0470*/  @!P3 LDG.E.64 R6, desc[UR4][R34.64] ;  /* 0x000000042206b981 */ /* 0x0000e8000c1e1b00 */
[----:B------:R1:W5:Y:S01]  /*0480*/  @!P2 LDG.E.64 R18, desc[UR4][R14.64] ;  /* 0x000000040e12a981 */ /* 0x000362000c1e1b00 */
[----:B------:R-:W-:Y:S01]  /*0490*/  @!P1 IMAD R36, R0, 0x400, R17 ;  /* 0x0000040000249824 */ /* 0x000fe200078e0211 */
[----:B0-----:R-:W0:Y:S03]  /*04a0*/  LDC.64 R34, c[0x0][0x390] ;  /* 0x0000e400ff227b82 */ /* 0x001e260000000a00 */
[----:B-1----:R-:W-:-:S05]  /*04b0*/  @!P1 IMAD.WIDE.U32 R14, R36, 0x8, R10 ;  /* 0x00000008240e9825 */ /* 0x002fca00078e000a */
[----:B------:R-:W1:Y:S01]  /*04c0*/  LDC.64 R10, c[0x0][0x398] ;  /* 0x0000e600ff0a7b82 */ /* 0x000e620000000a00 */
[----:B------:R-:W-:Y:S01]  /*04d0*/  @!P4 IMAD.WIDE.U32 R12, R29, 0x8, R12 ;  /* 0x000000081d0cc825 */ /* 0x000fe200078e000c */
[----:B------:R-:W-:-:S06]  /*04e0*/  CS2R R28, SRZ ;  /* 0x00000000001c7805 */ /* 0x000fcc000001ff00 */
[----:B------:R0:W5:Y:S02]  /*04f0*/  @!P4 LDG.E.64 R28, desc[UR4][R12.64] ;  /* 0x000000040c1cc981 */ /* 0x000164000c1e1b00 */
[----:B0-----:R-:W-:Y:S01]  /*0500*/  @!P2 IMAD.WIDE.U32 R34, R16, 0x8, R34 ;  /* 0x000000081022a825 */ /* 0x001fe200078e0022 */
[----:B------:R-:W-:-:S06]  /*0510*/  CS2R R12, SRZ ;  /* 0x00000000000c7805 */ /* 0x000fcc000001ff00 */
[----:B------:R1:W5:Y:S02]  /*0520*/  @!P2 LDG.E.64 R12, desc[UR4][R34.64] ;  /* 0x00000004220ca981 */ /* 0x000364000c1e1b00 */
[----:B-1----:R-:W-:Y:S02]  /*0530*/  @!P1 IMAD.WIDE.U32 R34, R36, 0x8, R10 ;  /* 0x0000000824229825 */ /* 0x002fe400078e000a */
[----:B------:R-:W0:Y:S01]  /*0540*/  LDC.64 R10, c[0x0][0x390] ;  /* 0x0000e400ff0a7b82 */ /* 0x000e220000000a00 */
[----:B------:R-:W-:-:S06]  /*0550*/  CS2R R16, SRZ ;  /* 0x0000000000107805 */ /* 0x000fcc000001ff00 */
[----:B------:R1:W5:Y:S02]  /*0560*/  @!P1 LDG.E.64 R16, desc[UR4][R14.64] ;  /* 0x000000040e109981 */ /* 0x000364000c1e1b00 */
[----:B-1----:R-:W-:-:S06]  /*0570*/  CS2R R14, SRZ ;  /* 0x00000000000e7805 */ /* 0x002fcc000001ff00 */
[----:B------:R1:W5:Y:S01]  /*0580*/  @!P1 LDG.E.64 R14, desc[UR4][R34.64] ;  /* 0x00000004220e9981 */ /* 0x000362000c1e1b00 */
[----:B0-----:R-:W-:Y:S01]  /*0590*/  @!P0 IMAD.WIDE.U32 R10, R37, 0x8, R10 ;  /* 0x00000008250a8825 */ /* 0x001fe200078e000a */
[----:B-1----:R-:W-:-:S06]  /*05a0*/  CS2R R34, SRZ ;  /* 0x0000000000227805 */ /* 0x002fcc000001ff00 */
[----:B------:R0:W2:Y:S02]  /*05b0*/  @!P0 LDG.E.64 R34, desc[UR4][R10.64] ;  /* 0x000000040a228981 */ /* 0x0000a4000c1e1b00 */
[----:B0-----:R-:W0:Y:S02]  /*05c0*/  LDC.64 R10, c[0x0][0x398] ;  /* 0x0000e600ff0a7b82 */ /* 0x001e240000000a00 */
[----:B0-----:R-:W-:Y:S01]  /*05d0*/  @!P0 IMAD.WIDE.U32 R36, R37, 0x8, R10 ;  /* 0x0000000825248825 */ /* 0x001fe200078e000a */
[----:B------:R-:W-:-:S06]  /*05e0*/  CS2R R10, SRZ ;  /* 0x00000000000a7805 */ /* 0x000fcc000001ff00 */
[----:B------:R2:W4:Y:S01]  /*05f0*/  @!P0 LDG.E.64 R10, desc[UR4][R36.64] ;  /* 0x00000004240a8981 */ /* 0x000522000c1e1b00 */
[----:B------:R-:W-:Y:S04]  /*0600*/  BSSY.RECONVERGENT B0, `(.L_x_5687) ;  /* 0x0000068000007945 */ /* 0x000fe80003800200 */
[----:B------:R-:W-:Y:S01]  /*0610*/  BSSY.RELIABLE B1, `(.L_x_5688) ;  /* 0x0000060000017945 */ /* 0x000fe20003800100 */
[----:B--2---:R-:W-:Y:S01]  /*0620*/  IMAD.MOV.U32 R36, RZ, RZ, R34 ;  /* 0x000000ffff247224 */ /* 0x004fe200078e0022 */
[----:B----4-:R-:W-:Y:S01]  /*0630*/  DSETP.MIN.AND P1, P2, R10, R34, PT ;  /* 0x000000220a00722a */ /* 0x010fe20003a20000 */
[----:B------:R-:W-:-:S05]  /*0640*/  IMAD.MOV.U32 R34, RZ, RZ, R10 ;  /* 0x000000ffff227224 */ /* 0x000fca00078e000a */
[----:B------:R-:W-:Y:S02]  /*0650*/  FSEL R11, R11, R35, P1 ;  /* 0x000000230b0b7208 */ /* 0x000fe40000800000 */
[----:B------:R-:W-:Y:S01]  /*0660*/  SEL R10, R34, R36, P1 ;  /* 0x00000024220a7207 */ /* 0x000fe20000800000 */
[----:B------:R-:W-:Y:S01]  /*0670*/  DSETP.MIN.AND P1, P3, R22, R32, PT ;  /* 0x000000201600722a */ /* 0x000fe20003b20000 */
[----:B------:R-:W-:-:S04]  /*0680*/  IMAD.MOV.U32 R34, RZ, RZ, R22 ;  /* 0x000000ffff227224 */ /* 0x000fc800078e0016 */
[----:B------:R-:W-:Y:S01]  /*0690*/  @P2 LOP3.LUT R11, R35, 0x80000, RZ, 0xfc, !PT ;  /* 0x00080000230b2812 */ /* 0x000fe200078efcff */
[----:B------:R-:W-:Y:S01]  /*06a0*/  DSETP.MIN.AND P2, P4, R30, R4, PT ;  /* 0x000000041e00722a */ /* 0x000fe20003c40000 */
[----:B------:R-:W-:Y:S02]  /*06b0*/  FSEL R23, R23, R33, P1 ;  /* 0x0000002117177208 */ /* 0x000fe40000800000 */
[----:B------:R-:W-:-:S05]  /*06c0*/  MOV R35, R32 ;  /* 0x0000002000237202 */ /* 0x000fca0000000f00 */
[----:B------:R-:W-:Y:S01]  /*06d0*/  @P3 LOP3.LUT R23, R33, 0x80000, RZ, 0xfc, !PT ;  /* 0x0008000021173812 */ /* 0x000fe200078efcff */
[----:B------:R-:W-:Y:S01]  /*06e0*/  IMAD.MOV.U32 R33, RZ, RZ, R4 ;  /* 0x000000ffff217224 */ /* 0x000fe200078e0004 */
[----:B------:R-:W-:Y:S01]  /*06f0*/  SEL R22, R34, R35, P1 ;  /* 0x0000002322167207 */ /* 0x000fe20000800000 */
[----:B------:R-:W-:Y:S01]  /*0700*/  IMAD.MOV.U32 R32, RZ, RZ, R5 ;  /* 0x000000ffff207224 */ /* 0x000fe200078e0005 */
[----:B---3--:R-:W-:Y:S01]  /*0710*/  DSETP.MIN.AND P1, P3, R6, R26, PT ;  /* 0x0000001a0600722a */ /* 0x008fe20003b20000 */
[----:B------:R-:W-:Y:S01]  /*0720*/  IMAD.MOV.U32 R5, RZ, RZ, R31 ;  /* 0x000000ffff057224 */ /* 0x000fe200078e001f */
[----:B------:R-:W-:Y:S01]  /*0730*/  SEL R4, R30, R33, P2 ;  /* 0x000000211e047207 */ /* 0x000fe20001000000 */
[----:B------:R-:W-:Y:S01]  /*0740*/  IMAD.MOV.U32 R30, RZ, RZ, R26 ;  /* 0x000000ffff1e7224 */ /* 0x000fe200078e001a */
[----:B------:R-:W-:Y:S02]  /*0750*/  MOV R31, R27 ;  /* 0x0000001b001f7202 */ /* 0x000fe40000000f00 */
[----:B------:R-:W0:Y:S01]  /*0760*/  @!P0 LDC.64 R26, c[0x0][0x388] ;  /* 0x0000e200ff1a8b82 */ /* 0x000e220000000a00 */
[----:B------:R-:W-:-:S02]  /*0770*/  FSEL R5, R5, R32, P2 ;  /* 0x0000002005057208 */ /* 0x000fc40001000000 */
[----:B------:R-:W-:Y:S01]  /*0780*/  @P4 LOP3.LUT R5, R32, 0x80000, RZ, 0xfc, !PT ;  /* 0x0008000020054812 */ /* 0x000fe200078efcff */
[----:B-----5:R-:W-:Y:S01]  /*0790*/  DSETP.MIN.AND P2, P4, R28, R8, PT ;  /* 0x000000081c00722a */ /* 0x020fe20003c40000 */
[----:B------:R-:W-:Y:S01]  /*07a0*/  IMAD.MOV.U32 R32, RZ, RZ, R8 ;  /* 0x000000ffff207224 */ /* 0x000fe200078e0008 */
[----:B------:R-:W-:Y:S01]  /*07b0*/  FSEL R7, R7, R31, P1 ;  /* 0x0000001f07077208 */ /* 0x000fe20000800000 */
[----:B------:R-:W-:Y:S02]  /*07c0*/  IMAD.MOV.U32 R33, RZ, RZ, R6 ;  /* 0x000000ffff217224 */ /* 0x000fe400078e0006 */
[----:B------:R-:W-:Y:S01]  /*07d0*/  VIADD R8, R3, 0x80 ;  /* 0x0000008003087836 */ /* 0x000fe20000000000 */
[----:B------:R-:W-:Y:S01]  /*07e0*/  @P3 LOP3.LUT R7, R31, 0x80000, RZ, 0xfc, !PT ;  /* 0x000800001f073812 */ /* 0x000fe200078efcff */
[----:B------:R-:W-:Y:S01]  /*07f0*/  @!P0 IMAD R31, R0, 0x400, R3 ;  /* 0x00000400001f8824 */ /* 0x000fe200078e0203 */
[----:B------:R-:W-:Y:S01]  /*0800*/  SEL R6, R33, R30, P1 ;  /* 0x0000001e21067207 */ /* 0x000fe20000800000 */
[----:B------:R-:W-:Y:S01]  /*0810*/  @!P0 IMAD.MOV.U32 R3, RZ, RZ, R8 ;  /* 0x000000ffff038224 */ /* 0x000fe200078e0008 */
[----:B------:R-:W-:Y:S01]  /*0820*/  SEL R8, R28, R32, P2 ;  /* 0x000000201c087207 */ /* 0x000fe20001000000 */
[----:B------:R-:W-:Y:S01]  /*0830*/  DSETP.MIN.AND P1, P3, R24, R20, PT ;  /* 0x000000141800722a */ /* 0x000fe20003b20000 */
[----:B------:R-:W-:-:S02]  /*0840*/  IMAD.MOV.U32 R28, RZ, RZ, R20 ;  /* 0x000000ffff1c7224 */ /* 0x000fc400078e0014 */
[----:B------:R-:W-:Y:S02]  /*0850*/  IMAD.MOV.U32 R20, RZ, RZ, R25 ;  /* 0x000000ffff147224 */ /* 0x000fe400078e0019 */
[----:B------:R-:W-:Y:S01]  /*0860*/  IMAD.MOV.U32 R30, RZ, RZ, R9 ;  /* 0x000000ffff1e7224 */ /* 0x000fe200078e0009 */
[----:B------:R-:W-:Y:S01]  /*0870*/  MOV R9, R29 ;  /* 0x0000001d00097202 */ /* 0x000fe20000000f00 */
[----:B0-----:R-:W-:Y:S01]  /*0880*/  @!P0 IMAD.WIDE.U32 R26, R31, 0x8, R26 ;  /* 0x000000081f1a8825 */ /* 0x001fe200078e001a */
[----:B------:R-:W-:Y:S02]  /*0890*/  FSEL R29, R20, R21, P1 ;  /* 0x00000015141d7208 */ /* 0x000fe40000800000 */
[----:B------:R-:W-:Y:S02]  /*08a0*/  FSEL R9, R9, R30, P2 ;  /* 0x0000001e09097208 */ /* 0x000fe40001000000 */
[----:B------:R-:W-:Y:S01]  /*08b0*/  SEL R20, R24, R28, P1 ;  /* 0x0000001c18147207 */ /* 0x000fe20000800000 */
[----:B------:R0:W-:Y:S01]  /*08c0*/  @!P0 STG.E.64 desc[UR4][R26.64], R10 ;  /* 0x0000000a1a008986 */ /* 0x0001e2000c101b04 */
[----:B------:R-:W-:Y:S01]  /*08d0*/  @P4 LOP3.LUT R9, R30, 0x80000, RZ, 0xfc, !PT ;  /* 0x000800001e094812 */ /* 0x000fe200078efcff */
[----:B------:R-:W-:Y:S01]  /*08e0*/  DSETP.MIN.AND P0, P1, R14, R16, PT ;  /* 0x000000100e00722a */ /* 0x000fe20003900000 */
[----:B------:R-:W-:Y:S01]  /*08f0*/  MOV R24, R13 ;  /* 0x0000000d00187202 */ /* 0x000fe20000000f00 */
[----:B------:R-:W-:Y:S01]  /*0900*/  DSETP.MIN.AND P2, P4, R18, R12, PT ;  /* 0x0000000c1200722a */ /* 0x000fe20003c40000 */
[----:B------:R-:W-:-:S02]  /*0910*/  IMAD.MOV.U32 R13, RZ, RZ, R16 ;  /* 0x000000ffff0d7224 */ /* 0x000fc400078e0010 */
[----:B0-----:R-:W-:-:S05]  /*0920*/  IMAD.MOV.U32 R10, RZ, RZ, R15 ;  /* 0x000000ffff0a7224 */ /* 0x001fca00078e000f */
[----:B------:R-:W-:Y:S02]  /*0930*/  FSEL R11, R10, R17, P0 ;  /* 0x000000110a0b7208 */ /* 0x000fe40000000000 */
[----:B------:R-:W-:Y:S02]  /*0940*/  SEL R10, R14, R13, P0 ;  /* 0x0000000d0e0a7207 */ /* 0x000fe40000000000 */
[----:B------:R-:W-:Y:S02]  /*0950*/  ISETP.GE.U32.AND P0, PT, R3, R2, PT ;  /* 0x000000020300720c */ /* 0x000fe40003f06070 */
[----:B------:R-:W-:Y:S01]  /*0960*/  @P3 LOP3.LUT R29, R21, 0x80000, RZ, 0xfc, !PT ;  /* 0x00080000151d3812 */ /* 0x000fe200078efcff */
[----:B------:R-:W-:-:S05]  /*0970*/  IMAD.MOV.U32 R21, RZ, RZ, R19 ;  /* 0x000000ffff157224 */ /* 0x000fca00078e0013 */
[----:B------:R-:W-:Y:S02]  /*0980*/  FSEL R25, R21, R24, P2 ;  /* 0x0000001815197208 */ /* 0x000fe40001000000 */
[----:B------:R-:W-:Y:S02]  /*0990*/  @P4 LOP3.LUT R25, R24, 0x80000, RZ, 0xfc, !PT ;  /* 0x0008000018194812 */ /* 0x000fe400078efcff */
[----:B------:R-:W-:Y:S02]  /*09a0*/  SEL R12, R18, R12, P2 ;  /* 0x0000000c120c7207 */ /* 0x000fe40001000000 */
[----:B------:R-:W-:Y:S01]  /*09b0*/  @P1 LOP3.LUT R11, R17, 0x80000, RZ, 0xfc, !PT ;  /* 0x00080000110b1812 */ /* 0x000fe200078efcff */
[----:B------:R-:W-:Y:S01]  /*09c0*/  IMAD.MOV.U32 R13, RZ, RZ, R25 ;  /* 0x000000ffff0d7224 */ /* 0x000fe200078e0019 */
[----:B------:R-:W-:Y:S01]  /*09d0*/  MOV R21, R29 ;  /* 0x0000001d00157202 */ /* 0x000fe20000000f00 */
[----:B------:R-:W-:Y:S06]  /*09e0*/  @P0 BRA `(.L_x_5689) ;  /* 0x0000000000300947 */ /* 0x000fec0003800000 */
[----:B------:R-:W0:Y:S01]  /*09f0*/  LDC.64 R14, c[0x0][0x388] ;  /* 0x0000e200ff0e7b82 */ /* 0x000e220000000a00 */
[----:B------:R-:W-:Y:S02]  /*0a00*/  IMAD R17, R0, 0x400, R3 ;  /* 0x0000040000117824 */ /* 0x000fe400078e0203 */
[----:B------:R-:W-:-:S05]  /*0a10*/  VIADD R3, R3, 0x80 ;  /* 0x0000008003037836 */ /* 0x000fca0000000000 */
[----:B------:R-:W-:Y:S01]  /*0a20*/  ISETP.GE.U32.AND P0, PT, R3, R2, PT ;  /* 0x000000020300720c */ /* 0x000fe20003f06070 */
[----:B0-----:R-:W-:-:S05]  /*0a30*/  IMAD.WIDE.U32 R14, R17, 0x8, R14 ;  /* 0x00000008110e7825 */ /* 0x001fca00078e000e */
[----:B------:R0:W-:Y:S07]  /*0a40*/  STG.E.64 desc[UR4][R14.64], R22 ;  /* 0x000000160e007986 */ /* 0x0001ee000c101b04 */
[----:B------:R-:W-:Y:S05]  /*0a50*/  @P0 BRA `(.L_x_5690) ;  /* 0x0000000000300947 */ /* 0x000fea0003800000 */
[----:B0-----:R-:W0:Y:S01]  /*0a60*/  LDC.64 R14, c[0x0][0x388] ;  /* 0x0000e200ff0e7b82 */ /* 0x001e220000000a00 */
[----:B------:R-:W-:Y:S01]  /*0a70*/  LEA R17, R0, R3, 0xa ;  /* 0x0000000300117211 */ /* 0x000fe200078e50ff */
[----:B------:R-:W-:-:S04]  /*0a80*/  VIADD R3, R3, 0x80 ;  /* 0x0000008003037836 */ /* 0x000fc80000000000 */
[----:B0-----:R-:W-:-:S05]  /*0a90*/  IMAD.WIDE.U32 R14, R17, 0x8, R14 ;  /* 0x00000008110e7825 */ /* 0x001fca00078e000e */
[----:B------:R0:W-:Y:S02]  /*0aa0*/  STG.E.64 desc[UR4][R14.64], R4 ;  /* 0x000000040e007986 */ /* 0x0001e4000c101b04 */
.L_x_5689:
[----:B------:R-:W-:-:S13]  /*0ab0*/  ISETP.GE.U32.AND P0, PT, R3, R2, PT ;  /* 0x000000020300720c */ /* 0x000fda0003f06070 */
[----:B------:R-:W-:Y:S05]  /*0ac0*/  @P0 BRA `(.L_x_5691) ;  /* 0x0000000000300947 */ /* 0x000fea0003800000 */
[----:B0-----:R-:W0:Y:S01]  /*0ad0*/  LDC.64 R4, c[0x0][0x388] ;  /* 0x0000e200ff047b82 */ /* 0x001e220000000a00 */
[----:B------:R-:W-:Y:S02]  /*0ae0*/  IMAD R15, R0, 0x400, R3 ;  /* 0x00000400000f7824 */ /* 0x000fe400078e0203 */
[----:B------:R-:W-:Y:S02]  /*0af0*/  VIADD R3, R3, 0x80 ;  /* 0x0000008003037836 */ /* 0x000fe40000000000 */
[----:B0-----:R-:W-:-:S05]  /*0b00*/  IMAD.WIDE.U32 R4, R15, 0x8, R4 ;  /* 0x000000080f047825 */ /* 0x001fca00078e0004 */
[----:B------:R1:W-:Y:S02]  /*0b10*/  STG.E.64 desc[UR4][R4.64], R6 ;  /* 0x0000000604007986 */ /* 0x0003e4000c101b04 */
.L_x_5690:
[----:B------:R-:W-:-:S13]  /*0b20*/  ISETP.GE.U32.AND P0, PT, R3, R2, PT ;  /* 0x000000020300720c */ /* 0x000fda0003f06070 */
[----:B------:R-:W-:Y:S05]  /*0b30*/  @P0 BRA `(.L_x_5692) ;  /* 0x0000000000340947 */ /* 0x000fea0003800000 */
[----:B-1----:R-:W1:Y:S01]  /*0b40*/  LDC.64 R4, c[0x0][0x388] ;  /* 0x0000e200ff047b82 */ /* 0x002e620000000a00 */
[----:B------:R-:W-:Y:S01]  /*0b50*/  LEA R7, R0, R3, 0xa ;  /* 0x0000000300077211 */ /* 0x000fe200078e50ff */
[----:B------:R-:W-:-:S04]  /*0b60*/  VIADD R3, R3, 0x80 ;  /* 0x0000008003037836 */ /* 0x000fc80000000000 */
[----:B-1----:R-:W-:-:S05]  /*0b70*/  IMAD.WIDE.U32 R4, R7, 0x8, R4 ;  /* 0x0000000807047825 */ /* 0x002fca00078e0004 */
[----:B------:R1:W-:Y:S02]  /*0b80*/  STG.E.64 desc[UR4][R4.64], R8 ;  /* 0x0000000804007986 */ /* 0x0003e4000c101b04 */
.L_x_5691:
[----:B------:R-:W-:-:S13]  /*0b90*/  ISETP.GE.U32.AND P0, PT, R3, R2, PT ;  /* 0x000000020300720c */ /* 0x000fda0003f06070 */
[----:B------:R-:W-:Y:S05]  /*0ba0*/  @P0 BREAK.RELIABLE B1 ;  /* 0x0000000000010942 */ /* 0x000fea0003800100 */
[----:B------:R-:W-:Y:S05]  /*0bb0*/  @P0 BRA `(.L_x_5693) ;  /* 0x0000000000300947 */ /* 0x000fea0003800000 */
[----:B01----:R-:W0:Y:S01]  /*0bc0*/  LDC.64 R4, c[0x0][0x388] ;  /* 0x0000e200ff047b82 */ /* 0x003e220000000a00 */
[----:B------:R-:W-:Y:S02]  /*0bd0*/  IMAD R7, R0, 0x400, R3 ;  /* 0x0000040000077824 */ /* 0x000fe400078e0203 */
[----:B------:R-:W-:Y:S02]  /*0be0*/  VIADD R3, R3, 0x80 ;  /* 0x0000008003037836 */ /* 0x000fe40000000000 */
[----:B0-----:R-:W-:-:S05]  /*0bf0*/  IMAD.WIDE.U32 R4, R7, 0x8, R4 ;  /* 0x0000000807047825 */ /* 0x001fca00078e0004 */
[----:B------:R2:W-:Y:S02]  /*0c00*/  STG.E.64 desc[UR4][R4.64], R20 ;  /* 0x0000001404007986 */ /* 0x0005e4000c101b04 */
.L_x_5692:
[----:B------:R-:W-:Y:S05]  /*0c10*/  BSYNC.RELIABLE B1 ;  /* 0x0000000000017941 */ /* 0x000fea0003800100 */
.L_x_5688:
[----:B------:R-:W-:-:S13]  /*0c20*/  ISETP.GE.U32.AND P0, PT, R3, R2, PT ;  /* 0x000000020300720c */ /* 0x000fda0003f06070 */
[----:B-12---:R-:W1:Y:S01]  /*0c30*/  @!P0 LDC.64 R4, c[0x0][0x388] ;  /* 0x0000e200ff048b82 */ /* 0x006e620000000a00 */
[----:B------:R-:W-:Y:S01]  /*0c40*/  @!P0 LEA R7, R0, R3, 0xa ;  /* 0x0000000300078211 */ /* 0x000fe200078e50ff */
[----:B------:R-:W-:-:S04]  /*0c50*/  @!P0 VIADD R3, R3, 0x80 ;  /* 0x0000008003038836 */ /* 0x000fc80000000000 */
[----:B-1----:R-:W-:-:S05]  /*0c60*/  @!P0 IMAD.WIDE.U32 R4, R7, 0x8, R4 ;  /* 0x0000000807048825 */ /* 0x002fca00078e0004 */
[----:B------:R2:W-:Y:S02]  /*0c70*/  @!P0 STG.E.64 desc[UR4][R4.64], R12 ;  /* 0x0000000c04008986 */ /* 0x0005e4000c101b04 */
.L_x_5693:
[----:B------:R-:W-:Y:S05]  /*0c80*/  BSYNC.RECONVERGENT B0 ;  /* 0x0000000000007941 */ /* 0x000fea0003800200 */
.L_x_5687:
[----:B------:R-:W-:Y:S05]  /*0c90*/  WARPSYNC.ALL ;  /* 0x0000000000007948 */ /* 0x000fea0003800000 */
[----:B------:R-:W-:-:S13]  /*0ca0*/  ISETP.GE.U32.AND P0, PT, R3, R2, PT ;  /* 0x000000020300720c */ /* 0x000fda0003f06070 */
[----:B------:R-:W-:Y:S05]  /*0cb0*/  @P0 EXIT ;  /* 0x000000000000094d */ /* 0x000fea0003800000 */
[----:B012---:R-:W0:Y:S01]  /*0cc0*/  LDC.64 R4, c[0x0][0x388] ;  /* 0x0000e200ff047b82 */ /* 0x007e220000000a00 */
[----:B------:R-:W-:-:S04]  /*0cd0*/  IMAD R3, R0, 0x400, R3 ;  /* 0x0000040000037824 */ /* 0x000fc800078e0203 */
[----:B0-----:R-:W-:-:S05]  /*0ce0*/  IMAD.WIDE.U32 R2, R3, 0x8, R4 ;  /* 0x0000000803027825 */ /* 0x001fca00078e0004 */
[----:B------:R-:W-:Y:S01]  /*0cf0*/  STG.E.64 desc[UR4][R2.64], R10 ;  /* 0x0000000a02007986 */ /* 0x000fe2000c101b04 */
[----:B------:R-:W-:Y:S05]  /*0d00*/  EXIT ;  /* 0x000000000000794d */ /* 0x000fea0003800000 */
.L_x_5686:
[----:B------:R-:W0:Y:S01]  /*0d10*/  S2R R33, SR_TID.X ;  /* 0x0000000000217919 */ /* 0x000e220000002100 */
[----:B------:R-:W1:Y:S01]  /*0d20*/  LDC.64 R2, c[0x0][0x390] ;  /* 0x0000e400ff027b82 */ /* 0x000e620000000a00 */
[----:B------:R-:W-:-:S07]  /*0d30*/  IMAD.SHL.U32 R0, R0, 0x400, RZ ;  /* 0x0000040000007824 */ /* 0x000fce00078e00ff */
[----:B------:R-:W2:Y:S01]  /*0d40*/  LDC.64 R4, c[0x0][0x398] ;  /* 0x0000e600ff047b82 */ /* 0x000ea20000000a00 */
[----:B-1----:R-:W-:-:S04]  /*0d50*/  IMAD.WIDE.U32 R2, R0, 0x8, R2 ;  /* 0x0000000800027825 */ /* 0x002fc800078e0002 */
[----:B0-----:R-:W-:-:S04]  /*0d60*/  IMAD.WIDE.U32 R36, R33, 0x10, R2 ;  /* 0x0000001021247825 */ /* 0x001fc800078e0002 */
[----:B--2---:R-:W-:Y:S01]  /*0d70*/  IMAD.WIDE.U32 R4, R0, 0x8, R4 ;  /* 0x0000000800047825 */ /* 0x004fe200078e0004 */
[----:B------:R-:W2:Y:S04]  /*0d80*/  LDG.E.128 R12, desc[UR4][R36.64+0x800] ;  /* 0x00080004240c7981 */ /* 0x000ea8000c1e1d00 */
[----:B------:R-:W3:Y:S01]  /*0d90*/  LDG.E.128 R20, desc[UR4][R36.64+0x1000] ;  /* 0x0010000424147981 */ /* 0x000ee2000c1e1d00 */
[----:B------:R-:W-:-:S03]  /*0da0*/  IMAD.WIDE.U32 R32, R33, 0x10, R4 ;  /* 0x0000001021207825 */ /* 0x000fc600078e0004 */
[----:B------:R-:W4:Y:S04]  /*0db0*/  LDG.E.128 R4, desc[UR4][R36.64] ;  /* 0x0000000424047981 */ /* 0x000f28000c1e1d00 */
[----:B------:R-:W5:Y:S04]  /*0dc0*/  LDG.E.128 R8, desc[UR4][R32.64] ;  /* 0x0000000420087981 */ /* 0x000f68000c1e1d00 */
[----:B------:R-:W2:Y:S04]  /*0dd0*/  LDG.E.128 R16, desc[UR4][R32.64+0x800] ;  /* 0x0008000420107981 */ /* 0x000ea8000c1e1d00 */
[----:B------:R-:W3:Y:S04]  /*0de0*/  LDG.E.128 R24, desc[UR4][R32.64+0x1000] ;  /* 0x0010000420187981 */ /* 0x000ee8000c1e1d00 */
[----:B------:R-:W3:Y:S04]  /*0df0*/  LDG.E.128 R28, desc[UR4][R36.64+0x1800] ;  /* 0x00180004241c7981 */ /* 0x000ee8000c1e1d00 */
[----:B------:R-:W3:Y:S01]  /*0e00*/  LDG.E.128 R32, desc[UR4][R32.64+0x1800] ;  /* 0x0018000420207981 */ /* 0x000ee2000c1e1d00 */
[----:B----4-:R-:W-:Y:S01]  /*0e10*/  MOV R2, R6 ;  /* 0x0000000600027202 */ /* 0x010fe20000000f00 */
[----:B------:R-:W-:Y:S01]  /*0e20*/  IMAD.MOV.U32 R3, RZ, RZ, R4 ;  /* 0x000000ffff037224 */ /* 0x000fe200078e0004 */
[----:B-----5:R-:W-:-:S02]  /*0e30*/  DSETP.MIN.AND P2, P3, R6, R10, PT ;  /* 0x0000000a0600722a */ /* 0x020fc40003b40000 */
[----:B------:R-:W-:Y:S01]  /*0e40*/  DSETP.MIN.AND P0, P1, R4, R8, PT ;  /* 0x000000080400722a */ /* 0x000fe20003900000 */
[----:B------:R-:W-:Y:S02]  /*0e50*/  IMAD.MOV.U32 R6, RZ, RZ, R8 ;  /* 0x000000ffff067224 */ /* 0x000fe400078e0008 */
[----:B------:R-:W-:Y:S01]  /*0e60*/  IMAD.MOV.U32 R4, RZ, RZ, R10 ;  /* 0x000000ffff047224 */ /* 0x000fe200078e000a */
[----:B------:R-:W0:Y:S02]  /*0e70*/  S2R R8, SR_TID.X ;  /* 0x0000000000087919 */ /* 0x000e240000002100 */
[----:B------:R-:W-:Y:S02]  /*0e80*/  SEL R6, R3, R6, P0 ;  /* 0x0000000603067207 */ /* 0x000fe40000000000 */
[----:B------:R-:W-:Y:S02]  /*0e90*/  SEL R4, R2, R4, P2 ;  /* 0x0000000402047207 */ /* 0x000fe40001000000 */
[----:B------:R-:W1:Y:S01]  /*0ea0*/  LDC.64 R2, c[0x0][0x388] ;  /* 0x0000e200ff027b82 */ /* 0x000e620000000a00 */
[----:B------:R-:W-:-:S02]  /*0eb0*/  FSEL R7, R7, R11, P2 ;  /* 0x0000000b07077208 */ /* 0x000fc40001000000 */
[----:B------:R-:W-:Y:S02]  /*0ec0*/  FSEL R5, R5, R9, P0 ;  /* 0x0000000905057208 */ /* 0x000fe40000000000 */
[----:B------:R-:W-:Y:S01]  /*0ed0*/  @P3 LOP3.LUT R7, R11, 0x80000, RZ, 0xfc, !PT ;  /* 0x000800000b073812 */ /* 0x000fe200078efcff */
[----:B--2---:R-:W-:Y:S01]  /*0ee0*/  DSETP.MIN.AND P2, P3, R14, R18, PT ;  /* 0x000000120e00722a */ /* 0x004fe20003b40000 */
[----:B------:R-:W-:Y:S01]  /*0ef0*/  @P1 LOP3.LUT R5, R9, 0x80000, RZ, 0xfc, !PT ;  /* 0x0008000009051812 */ /* 0x000fe200078efcff */
[----:B------:R-:W-:Y:S01]  /*0f00*/  DSETP.MIN.AND P0, P1, R12, R16, PT ;  /* 0x000000100c00722a */ /* 0x000fe20003900000 */
[----:B------:R-:W-:Y:S01]  /*0f10*/  IMAD.MOV.U32 R10, RZ, RZ, R12 ;  /* 0x000000ffff0a7224 */ /* 0x000fe200078e000c */
[----:B------:R-:W-:Y:S01]  /*0f20*/  MOV R9, R14 ;  /* 0x0000000e00097202 */ /* 0x000fe20000000f00 */
[----:B------:R-:W-:Y:S01]  /*0f30*/  IMAD.MOV.U32 R12, RZ, RZ, R18 ;  /* 0x000000ffff0c7224 */ /* 0x000fe200078e0012 */
[----:B------:R-:W-:Y:S01]  /*0f40*/  FSEL R15, R15, R19, P2 ;  /* 0x000000130f0f7208 */ /* 0x000fe20001000000 */
[----:B---3--:R-:W-:Y:S01]  /*0f50*/  DSETP.MIN.AND P5, P4, R20, R24, PT ;  /* 0x000000181400722a */ /* 0x008fe20003ca0000 */
[----:B------:R-:W-:Y:S01]  /*0f60*/  FSEL R13, R13, R17, P0 ;  /* 0x000000110d0d7208 */ /* 0x000fe20000000000 */
[----:B------:R-:W-:Y:S01]  /*0f70*/  IMAD.MOV.U32 R11, RZ, RZ, R16 ;  /* 0x000000ffff0b7224 */ /* 0x000fe200078e0010 */
[----:B------:R-:W-:Y:S01]  /*0f80*/  SEL R14, R9, R12, P2 ;  /* 0x0000000c090e7207 */ /* 0x000fe20001000000 */
[----:B-1----:R-:W-:-:S03]  /*0f90*/  IMAD.WIDE.U32 R2, R0, 0x8, R2 ;  /* 0x0000000800027825 */ /* 0x002fc600078e0002 */
[----:B------:R-:W-:Y:S02]  /*0fa0*/  @P3 LOP3.LUT R15, R19, 0x80000, RZ, 0xfc, !PT ;  /* 0x00080000130f3812 */ /* 0x000fe400078efcff */
[----:B------:R-:W-:Y:S01]  /*0fb0*/  @P1 LOP3.LUT R13, R17, 0x80000, RZ, 0xfc, !PT ;  /* 0x00080000110d1812 */ /* 0x000fe200078efcff */
[----:B------:R-:W-:Y:S01]  /*0fc0*/  DSETP.MIN.AND P1, P3, R22, R26, PT ;  /* 0x0000001a1600722a */ /* 0x000fe20003b20000 */
[----:B0-----:R-:W-:Y:S01]  /*0fd0*/  IMAD.WIDE.U32 R2, R8, 0x10, R2 ;  /* 0x0000001008027825 */ /* 0x001fe200078e0002 */
[----:B------:R-:W-:Y:S02]  /*0fe0*/  MOV R16, R20 ;  /* 0x0000001400107202 */ /* 0x000fe40000000f00 */
[----:B------:R-:W-:Y:S01]  /*0ff0*/  MOV R9, R24 ;  /* 0x0000001800097202 */ /* 0x000fe20000000f00 */
[----:B------:R-:W-:Y:S01]  /*1000*/  IMAD.MOV.U32 R8, RZ, RZ, R21 ;  /* 0x000000ffff087224 */ /* 0x000fe200078e0015 */
[----:B------:R-:W-:Y:S02]  /*1010*/  SEL R12, R10, R11, P0 ;  /* 0x0000000b0a0c7207 */ /* 0x000fe40000000000 */
[----:B------:R-:W-:-:S02]  /*1020*/  SEL R16, R16, R9, P5 ;  /* 0x0000000910107207 */ /* 0x000fc40002800000 */
[----:B------:R-:W-:Y:S01]  /*1030*/  FSEL R19, R8, R25, P5 ;  /* 0x0000001908137208 */ /* 0x000fe20002800000 */
[----:B------:R-:W-:Y:S01]  /*1040*/  DSETP.MIN.AND P5, P6, R30, R34, PT ;  /* 0x000000221e00722a */ /* 0x000fe20003ea0000 */
[----:B------:R-:W-:Y:S01]  /*1050*/  IMAD.MOV.U32 R0, RZ, RZ, R22 ;  /* 0x000000ffff007224 */ /* 0x000fe200078e0016 */
[----:B------:R-:W-:Y:S01]  /*1060*/  DSETP.MIN.AND P2, P0, R28, R32, PT ;  /* 0x000000201c00722a */ /* 0x000fe20003840000 */
[----:B------:R-:W-:Y:S02]  /*1070*/  IMAD.MOV.U32 R11, RZ, RZ, R26 ;  /* 0x000000ffff0b7224 */ /* 0x000fe400078e001a */
[----:B------:R-:W-:Y:S02]  /*1080*/  IMAD.MOV.U32 R17, RZ, RZ, R23 ;  /* 0x000000ffff117224 */ /* 0x000fe400078e0017 */
[----:B------:R-:W-:Y:S01]  /*1090*/  IMAD.MOV.U32 R9, RZ, RZ, R28 ;  /* 0x000000ffff097224 */ /* 0x000fe200078e001c */
[----:B------:R-:W-:Y:S01]  /*10a0*/  SEL R0, R0, R11, P1 ;  /* 0x0000000b00007207 */ /* 0x000fe20000800000 */
[----:B------:R-:W-:Y:S01]  /*10b0*/  IMAD.MOV.U32 R10, RZ, RZ, R29 ;  /* 0x000000ffff0a7224 */ /* 0x000fe200078e001d */
[----:B------:R-:W-:Y:S01]  /*10c0*/  FSEL R17, R17, R27, P1 ;  /* 0x0000001b11117208 */ /* 0x000fe20000800000 */
[----:B------:R-:W-:Y:S01]  /*10d0*/  IMAD.MOV.U32 R8, RZ, RZ, R32 ;  /* 0x000000ffff087224 */ /* 0x000fe200078e0020 */
[----:B------:R-:W-:Y:S01]  /*10e0*/  MOV R11, R30 ;  /* 0x0000001e000b7202 */ /* 0x000fe20000000f00 */
[----:B------:R-:W-:Y:S01]  /*10f0*/  IMAD.MOV.U32 R20, RZ, RZ, R34 ;  /* 0x000000ffff147224 */ /* 0x000fe200078e0022 */
[----:B------:R-:W-:-:S02]  /*1100*/  @P3 LOP3.LUT R17, R27, 0x80000, RZ, 0xfc, !PT ;  /* 0x000800001b113812 */ /* 0x000fc400078efcff */
[----:B------:R-:W-:Y:S02]  /*1110*/  @P4 LOP3.LUT R19, R25, 0x80000, RZ, 0xfc, !PT ;  /* 0x0008000019134812 */ /* 0x000fe400078efcff */
[----:B------:R-:W-:Y:S01]  /*1120*/  FSEL R23, R10, R33, P2 ;  /* 0x000000210a177208 */ /* 0x000fe20001000000 */
[----:B------:R-:W-:Y:S01]  /*1130*/  IMAD.MOV.U32 R10, RZ, RZ, R4 ;  /* 0x000000ffff0a7224 */ /* 0x000fe200078e0004 */
[----:B------:R-:W-:Y:S01]  /*1140*/  SEL R18, R9, R8, P2 ;  /* 0x0000000809127207 */ /* 0x000fe20001000000 */
[----:B------:R-:W-:Y:S01]  /*1150*/  IMAD.MOV.U32 R8, RZ, RZ, R6 ;  /* 0x000000ffff087224 */ /* 0x000fe200078e0006 */
[----:B------:R-:W-:Y:S01]  /*1160*/  SEL R20, R11, R20, P5 ;  /* 0x000000140b147207 */ /* 0x000fe20002800000 */
[----:B------:R-:W-:Y:S01]  /*1170*/  IMAD.MOV.U32 R9, RZ, RZ, R5 ;  /* 0x000000ffff097224 */ /* 0x000fe200078e0005 */
[----:B------:R-:W-:Y:S01]  /*1180*/  MOV R11, R7 ;  /* 0x00000007000b7202 */ /* 0x000fe20000000f00 */
[----:B------:R-:W-:Y:S01]  /*1190*/  IMAD.MOV.U32 R4, RZ, RZ, R16 ;  /* 0x000000ffff047224 */ /* 0x000fe200078e0010 */
[----:B------:R-:W-:Y:S01]  /*11a0*/  FSEL R21, R31, R35, P5 ;  /* 0x000000231f157208 */ /* 0x000fe20002800000 */
[----:B------:R-:W-:Y:S01]  /*11b0*/  IMAD.MOV.U32 R6, RZ, RZ, R0 ;  /* 0x000000ffff067224 */ /* 0x000fe200078e0000 */
[----:B------:R-:W-:Y:S01]  /*11c0*/  MOV R5, R19 ;  /* 0x0000001300057202 */ /* 0x000fe20000000f00 */
[----:B------:R-:W-:Y:S01]  /*11d0*/  IMAD.MOV.U32 R7, RZ, RZ, R17 ;  /* 0x000000ffff077224 */ /* 0x000fe200078e0011 */
[----:B------:R-:W-:-:S02]  /*11e0*/  @P6 LOP3.LUT R21, R35, 0x80000, RZ, 0xfc, !PT ;  /* 0x0008000023156812 */ /* 0x000fc400078efcff */
[----:B------:R-:W-:Y:S02]  /*11f0*/  @P0 LOP3.LUT R23, R33, 0x80000, RZ, 0xfc, !PT ;  /* 0x0008000021170812 */ /* 0x000fe400078efcff */
[----:B------:R0:W-:Y:S04]  /*1200*/  STG.E.128 desc[UR4][R2.64+0x1000], R4 ;  /* 0x0010000402007986 */ /* 0x0001e8000c101d04 */
[----:B------:R-:W-:Y:S04]  /*1210*/  STG.E.128 desc[UR4][R2.64], R8 ;  /* 0x0000000802007986 */ /* 0x000fe8000c101d04 */
[----:B------:R-:W-:Y:S01]  /*1220*/  STG.E.128 desc[UR4][R2.64+0x800], R12 ;  /* 0x0008000c02007986 */ /* 0x000fe2000c101d04 */
[----:B0-----:R-:W-:Y:S01]  /*1230*/  IMAD.MOV.U32 R4, RZ, RZ, R18 ;  /* 0x000000ffff047224 */ /* 0x001fe200078e0012 */
[----:B------:R-:W-:Y:S01]  /*1240*/  MOV R5, R23 ;  /* 0x0000001700057202 */ /* 0x000fe20000000f00 */
[----:B------:R-:W-:-:S02]  /*1250*/  IMAD.MOV.U32 R6, RZ, RZ, R20 ;  /* 0x000000ffff067224 */ /* 0x000fc400078e0014 */
[----:B------:R-:W-:-:S05]  /*1260*/  IMAD.MOV.U32 R7, RZ, RZ, R21 ;  /* 0x000000ffff077224 */ /* 0x000fca00078e0015 */
[----:B------:R-:W-:Y:S01]  /*1270*/  STG.E.128 desc[UR4][R2.64+0x1800], R4 ;  /* 0x0018000402007986 */ /* 0x000fe2000c101d04 */
[----:B------:R-:W-:Y:S05]  /*1280*/  EXIT ;  /* 0x000000000000794d */ /* 0x000fea0003800000 */
.L_x_5694:
        /* <DEDUP_REMOVED lines=15> */
.L_x_41723:


//--------------------- .text._ZN2at6native29vectorized_elementwise_kernelILi4ENS0_13BinaryFunctorIdddZZZNS0_16fmin_kernel_cudaERNS_18TensorIteratorBaseEENKUlvE_clEvENKUlvE_clEvEUlddE_EESt5arrayIPcLm3EEEEviT0_T1_ --------------------------
	.section	.text._ZN2at6native29vectorized_elementwise_kernelILi4ENS0_13BinaryFunctorIdddZZZNS0_16fmin_kernel_cudaERNS_18TensorIteratorBaseEENKUlvE_clEvENKUlvE_clEvEUlddE_EESt5arrayIPcLm3EEEEviT0_T1_,"ax",@progbits
	.align	128
        .global         _ZN2at6native29vectorized_elementwise_kernelILi4ENS0_13BinaryFunctorIdddZZZNS0_16fmin_kernel_cudaERNS_18TensorIteratorBaseEENKUlvE_clEvENKUlvE_clEvEUlddE_EESt5arrayIPcLm3EEEEviT0_T1_
        .type           _ZN2at6native29vectorized_elementwise_kernelILi4ENS0_13BinaryFunctorIdddZZZNS0_16fmin_kernel_cudaERNS_18TensorIteratorBaseEENKUlvE_clEvENKUlvE_clEvEUlddE_EESt5arrayIPcLm3EEEEviT0_T1_,@function
        .size           _ZN2at6native29vectorized_elementwise_kernelILi4ENS0_13BinaryFunctorIdddZZZNS0_16fmin_kernel_cudaERNS_18TensorIteratorBaseEENKUlvE_clEvENKUlvE_clEvEUlddE_EESt5arrayIPcLm3EEEEviT0_T1_,(.L_x_41724 - _ZN2at6native29vectorized_elementwise_kernelILi4ENS0_13BinaryFunctorIdddZZZNS0_16fmin_kernel_cudaERNS_18TensorIteratorBaseEENKUlvE_clEvENKUlvE_clEvEUlddE_EESt5arrayIPcLm3EEEEviT0_T1_)
        .other          _ZN2at6native29vectorized_elementwise_kernelILi4ENS0_13BinaryFunctorIdddZZZNS0_16fmin_kernel_cudaERNS_18TensorIteratorBaseEENKUlvE_clEvENKUlvE_clEvEUlddE_EESt5arrayIPcLm3EEEEviT0_T1_,@"STO_CUDA_ENTRY STV_DEFAULT"
_ZN2at6native29vectorized_elementwise_kernelILi4ENS0_13BinaryFunctorIdddZZZNS0_16fmin_kernel_cudaERNS_18TensorIteratorBaseEENKUlvE_clEvENKUlvE_clEvEUlddE_EESt5arrayIPcLm3EEEEviT0_T1_:
.text._ZN2at6native29vectorized_elementwise_kernelILi4ENS0_13BinaryFunctorIdddZZZNS0_16fmin_kernel_cudaERNS_18TensorIteratorBaseEENKUlvE_clEvENKUlvE_clEvEUlddE_EESt5arrayIPcLm3EEEEviT0_T1_:
        /* <DEDUP_REMOVED lines=24> */
[----:B------:R-:W-:Y:S01]  /*0180*/  @!P1 IADD3 R17, PT, PT, R17, 0x80, RZ ;  /* 0x0000008011119810 */ /* 0x000fe20007ffe0ff */
[----:B------:R-:W5:Y:S02]  /*0190*/  LDC.64 R12, c[0x0][0x398] ;  /* 0x0000e600ff0c7b82 */ /* 0x000f640000000a00 */
[----:B-1----:R-:W-:Y:S01]  /*01a0*/  @!P1 IMAD.WIDE.U32 R26, R5, 0x8, R26 ;  /* 0x00000008051a9825 */ /* 0x002fe200078e001a */
[----:B------:R-:W-:-:S03]  /*01b0*/  ISETP.GE.U32.AND P2, PT, R17, R2, PT ;  /* 0x000000021100720c */ /* 0x000fc60003f46070 */
[----:B--2---:R-:W-:Y:S01]  /*01c0*/  @!P1 IMAD.WIDE.U32 R38, R5, 0x8, R38 ;  /* 0x0000000805269825 */ /* 0x004fe200078e0026 */
[----:B------:R1:W2:Y:S01]  /*01d0*/  @!P1 LDG.E.64 R32, desc[UR4][R26.64] ;  /* 0x000000041a209981 */ /* 0x0002a2000c1e1b00 */
[----:B------:R-:W-:-:S03]  /*01e0*/  CS2R R4, SRZ ;  /* 0x0000000000047805 */ /* 0x000fc6000001ff00 */
[----:B------:R-:W2:Y:S05]  /*01f0*/  @!P1 LDG.E.64 R22, desc[UR4][R38.64] ;  /* 0x0000000426169981 */ /* 0x000eaa000c1e1b00 */
[----:B------:R-:W-:Y:S02]  /*0200*/  @!P2 IMAD R11, R0, 0x400, R17 ;  /* 0x00000400000ba824 */ /* 0x000fe400078e0211 */
[----:B------:R-:W-:Y:S02]  /*0210*/  @!P2 VIADD R17, R17, 0x80 ;  /* 0x000000801111a836 */ /* 0x000fe40000000000 */
[----:B---3--:R-:W-:-:S03]  /*0220*/  @!P2 IMAD.WIDE.U32 R8, R11, 0x8, R8 ;  /* 0x000000080b08a825 */ /* 0x008fc600078e0008 */
[----:B------:R-:W-:Y:S01]  /*0230*/  ISETP.GE.U32.AND P3, PT, R17, R2, PT ;  /* 0x000000021100720c */ /* 0x000fe20003f66070 */
[----:B----4-:R-:W-:Y:S01]  /*0240*/  @!P2 IMAD.WIDE.U32 R20, R11, 0x8, R20 ;  /* 0x000000080b14a825 */ /* 0x010fe200078e0014 */
[----:B------:R-:W-:Y:S01]  /*0250*/  CS2R R30, SRZ ;  /* 0x00000000001e7805 */ /* 0x000fe2000001ff00 */
[----:B------:R-:W3:Y:S01]  /*0260*/  LDC.64 R10, c[0x0][0x398] ;  /* 0x0000e600ff0a7b82 */ /* 0x000ee20000000a00 */
[----:B------:R4:W2:Y:S01]  /*0270*/  @!P2 LDG.E.64 R4, desc[UR4][R8.64] ;  /* 0x000000040804a981 */ /* 0x0008a2000c1e1b00 */
[----:B-1----:R-:W-:-:S03]  /*0280*/  CS2R R26, SRZ ;  /* 0x00000000001a7805 */ /* 0x002fc6000001ff00 */
[----:B------:R-:W2:Y:S05]  /*0290*/  @!P2 LDG.E.64 R30, desc[UR4][R20.64] ;  /* 0x00000004141ea981 */ /* 0x000eaa000c1e1b00 */
[----:B------:R-:W-:Y:S02]  /*02a0*/  @!P3 IMAD R7, R0, 0x400, R17 ;  /* 0x000004000007b824 */ /* 0x000fe400078e0211 */
[----:B------:R-:W-:-:S05]  /*02b0*/  @!P3 VIADD R17, R17, 0x80 ;  /* 0x000000801111b836 */ /* 0x000fca0000000000 */
[----:B------:R-:W-:-:S13]  /*02c0*/  ISETP.GE.U32.AND P4, PT, R17, R2, PT ;  /* 0x000000021100720c */ /* 0x000fda0003f86070 */
[----:B------:R-:W-:Y:S01]  /*02d0*/  @!P4 LEA R29, R0, R17, 0xa ;  /* 0x00000011001dc211 */ /* 0x000fe200078e50ff */
[----:B------:R-:W-:-:S05]  /*02e0*/  @!P4 VIADD R17, R17, 0x80 ;  /* 0x000000801111c836 */ /* 0x000fca0000000000 */
[----:B------:R-:W-:Y:S01]  /*02f0*/  ISETP.GE.U32.AND P1, PT, R17, R2, PT ;  /* 0x000000021100720c */ /* 0x000fe20003f26070 */
[----:B0-----:R-:W-:Y:S01]  /*0300*/  @!P3 IMAD.WIDE.U32 R24, R7, 0x8, R24 ;  /* 0x000000080718b825 */ /* 0x001fe200078e0018 */
[----:B----4-:R-:W-:-:S03]  /*0310*/  CS2R R8, SRZ ;  /* 0x0000000000087805 */ /* 0x010fc6000001ff00 */
[----:B-----5:R-:W-:Y:S01]  /*0320*/  @!P4 IMAD.WIDE.U32 R14, R29, 0x8, R14 ;  /* 0x000000081d0ec825 */ /* 0x020fe200078e000e */
[----:B------:R0:W4:Y:S04]  /*0330*/  @!P3 LDG.E.64 R26, desc[UR4][R24.64] ;  /* 0x00000004181ab981 */ /* 0x000128000c1e1b00 */
[----:B------:R1:W5:Y:S03]  /*0340*/  @!P4 LDG.E.64 R8, desc[UR4][R14.64] ;  /* 0x000000040e08c981 */ /* 0x000366000c1e1b00 */
[----:B------:R-:W-:Y:S02]  /*0350*/  @!P1 IMAD R39, R0, 0x400, R17 ;  /* 0x0000040000279824 */ /* 0x000fe400078e0211 */
[----:B------:R-:W-:Y:S01]  /*0360*/  @!P1 VIADD R17, R17, 0x80 ;  /* 0x0000008011119836 */ /* 0x000fe20000000000 */
[----:B0-----:R-:W-:-:S04]  /*0370*/  CS2R R24, SRZ ;  /* 0x0000000000187805 */ /* 0x001fc8000001ff00 */
[----:B------:R-:W-:Y:S01]  /*0380*/  ISETP.GE.U32.AND P2, PT, R17, R2, PT ;  /* 0x000000021100720c */ /* 0x000fe20003f46070 */
[----:B---3--:R-:W-:Y:S01]  /*0390*/  @!P1 IMAD.WIDE.U32 R10, R39, 0x8, R10 ;  /* 0x00000008270a9825 */ /* 0x008fe200078e000a */
[----:B-1----:R-:W0:Y:S01]  /*03a0*/  LDC.64 R14, c[0x0][0x398] ;  /* 0x0000e600ff0e7b82 */ /* 0x002e220000000a00 */
[----:B------:R-:W-:-:S03]  /*03b0*/  CS2R R20, SRZ ;  /* 0x0000000000147805 */ /* 0x000fc6000001ff00 */
[----:B------:R1:W3:Y:S01]  /*03c0*/  @!P1 LDG.E.64 R24, desc[UR4][R10.64] ;  /* 0x000000040a189981 */ /* 0x0002e2000c1e1b00 */
[----:B------:R-:W-:-:S05]  /*03d0*/  @!P1 IMAD.WIDE.U32 R18, R39, 0x8, R18 ;  /* 0x0000000827129825 */ /* 0x000fca00078e0012 */
[----:B------:R1:W3:Y:S01]  /*03e0*/  @!P1 LDG.E.64 R20, desc[UR4][R18.64] ;  /* 0x0000000412149981 */ /* 0x0002e2000c1e1b00 */
        /* <DEDUP_REMOVED lines=8> */
[----:B------:R0:W4:Y:S04]  /*0470*/  @!P3 LDG.E.64 R6, desc[UR4][R34.64] ;  /* 0x000000042206b981 */ /* 0x000128000c1e1b00 */
[----:B------:R1:W3:Y:S01]  /*0480*/  @!P2 LDG.E.64 R18, desc[UR4][R14.64] ;  /* 0x000000040e12a981 */ /* 0x0002e2000c1e1b00 */
        /* <DEDUP_REMOVED lines=9> */
[----:B------:R1:W3:Y:S02]  /*0520*/  @!P2 LDG.E.64 R12, desc[UR4][R34.64] ;  /* 0x00000004220ca981 */ /* 0x0002e4000c1e1b00 */
[----:B-1----:R-:W-:Y:S02]  /*0530*/  @!P1 IMAD.WIDE.U32 R34, R36, 0x8, R10 ;  /* 0x0000000824229825 */ /* 0x002fe400078e000a */
[----:B------:R-:W0:Y:S01]  /*0540*/  LDC.64 R10, c[0x0][0x390] ;  /* 0x0000e400ff0a7b82 */ /* 0x000e220000000a00 */
[----:B------:R-:W-:-:S06]  /*0550*/  CS2R R16, SRZ ;  /* 0x0000000000107805 */ /* 0x000fcc000001ff00 */
[----:B------:R1:W3:Y:S02]  /*0560*/  @!P1 LDG.E.64 R16, desc[UR4][R14.64] ;  /* 0x000000040e109981 */ /* 0x0002e4000c1e1b00 */
[----:B-1----:R-:W-:-:S06]  /*0570*/  CS2R R14, SRZ ;  /* 0x00000000000e7805 */ /* 0x002fcc000001ff00 */
[----:B------:R1:W3:Y:S01]  /*0580*/  @!P1 LDG.E.64 R14, desc[UR4][R34.64] ;  /* 0x00000004220e9981 */ /* 0x0002e2000c1e1b00 */
[----:B0-----:R-:W-:Y:S01]  /*0590*/  @!P0 IMAD.WIDE.U32 R10, R37, 0x8, R10 ;  /* 0x00000008250a8825 */ /* 0x001fe200078e000a */
[----:B-1----:R-:W-:-:S06]  /*05a0*/  CS2R R34, SRZ ;  /* 0x0000000000227805 */ /* 0x002fcc000001ff00 */
[----:B------:R0:W2:Y:S02]  /*05b0*/  @!P0 LDG.E.64 R34, desc[UR4][R10.64] ;  /* 0x000000040a228981 */ /* 0x0000a4000c1e1b00 */
[----:B0-----:R-:W0:Y:S02]  /*05c0*/  LDC.64 R10, c[0x0][0x398] ;  /* 0x0000e600ff0a7b82 */ /* 0x001e240000000a00 */
[----:B0-----:R-:W-:Y:S01]  /*05d0*/  @!P0 IMAD.WIDE.U32 R36, R37, 0x8, R10 ;  /* 0x0000000825248825 */ /* 0x001fe200078e000a */
[----:B------:R-:W-:-:S06]  /*05e0*/  CS2R R10, SRZ ;  /* 0x00000000000a7805 */ /* 0x000fcc000001ff00 */
[----:B------:R-:W4:Y:S01]  /*05f0*/  @!P0 LDG.E.64 R10, desc[UR4][R36.64] ;  /* 0x00000004240a8981 */ /* 0x000f22000c1e1b00 */
[----:B------:R-:W-:Y:S04]  /*0600*/  BSSY.RECONVERGENT B0, `(.L_x_5696) ;  /* 0x0000069000007945 */ /* 0x000fe80003800200 */
[----:B------:R-:W-:Y:S01]  /*0610*/  BSSY.RELIABLE B1, `(.L_x_5697) ;  /* 0x0000061000017945 */ /* 0x000fe20003800100 */
[----:B--2---:R-:W-:Y:S01]  /*0620*/  IMAD.MOV.U32 R38, RZ, RZ, R34 ;  /* 0x000000ffff267224 */ /* 0x004fe200078e0022 */
[----:B----4-:R-:W-:Y:S01]  /*0630*/  DSETP.MIN.AND P1, P2, R10, R34, PT ;  /* 0x000000220a00722a */ /* 0x010fe20003a20000 */
[----:B------:R-:W-:Y:S02]  /*0640*/  IMAD.MOV.U32 R39, RZ, RZ, R10 ;  /* 0x000000ffff277224 */ /* 0x000fe400078e000a */
[----:B------:R-:W-:-:S03]  /*0650*/  IMAD.MOV.U32 R34, RZ, RZ, R11 ;  /* 0x000000ffff227224 */ /* 0x000fc600078e000b */
[----:B------:R-:W-:Y:S02]  /*0660*/  SEL R10, R39, R38, P1 ;  /* 0x00000026270a7207 */ /* 0x000fe40000800000 */
[----:B------:R-:W-:Y:S01]  /*0670*/  FSEL R11, R34, R35, P1 ;  /* 0x00000023220b7208 */ /* 0x000fe20000800000 */
[----:B------:R-:W-:Y:S01]  /*0680*/  DSETP.MIN.AND P1, P3, R22, R32, PT ;  /* 0x000000201600722a */ /* 0x000fe20003b20000 */
[----:B------:R-:W-:-:S04]  /*0690*/  MOV R34, R22 ;  /* 0x0000001600227202 */ /* 0x000fc80000000f00 */
[----:B------:R-:W-:Y:S01]  /*06a0*/  @P2 LOP3.LUT R11, R35, 0x80000, RZ, 0xfc, !PT ;  /* 0x00080000230b2812 */ /* 0x000fe200078efcff */
[----:B------:R-:W-:Y:S01]  /*06b0*/  DSETP.MIN.AND P2, P4, R30, R4, PT ;  /* 0x000000041e00722a */ /* 0x000fe20003c40000 */
[----:B------:R-:W-:Y:S01]  /*06c0*/  FSEL R23, R23, R33, P1 ;  /* 0x0000002117177208 */ /* 0x000fe20000800000 */
[----:B------:R-:W-:-:S06]  /*06d0*/  IMAD.MOV.U32 R35, RZ, RZ, R32 ;  /* 0x000000ffff237224 */ /* 0x000fcc00078e0020 */
[----:B------:R-:W-:Y:S01]  /*06e0*/  @P3 LOP3.LUT R23, R33, 0x80000, RZ, 0xfc, !PT ;  /* 0x0008000021173812 */ /* 0x000fe200078efcff */
[----:B------:R-:W-:Y:S01]  /*06f0*/  IMAD.MOV.U32 R33, RZ, RZ, R4 ;  /* 0x000000ffff217224 */ /* 0x000fe200078e0004 */
[----:B------:R-:W-:Y:S01]  /*0700*/  SEL R22, R34, R35, P1 ;  /* 0x0000002322167207 */ /* 0x000fe20000800000 */
[----:B------:R-:W-:Y:S01]  /*0710*/  IMAD.MOV.U32 R32, RZ, RZ, R5 ;  /* 0x000000ffff207224 */ /* 0x000fe200078e0005 */
[----:B------:R-:W-:Y:S01]  /*0720*/  DSETP.MIN.AND P1, P3, R6, R26, PT ;  /* 0x0000001a0600722a */ /* 0x000fe20003b20000 */
        /* <DEDUP_REMOVED lines=8> */
[----:B------:R-:W-:Y:S02]  /*07b0*/  IMAD.MOV.U32 R32, RZ, RZ, R8 ;  /* 0x000000ffff207224 */ /* 0x000fe400078e0008 */
[----:B------:R-:W-:Y:S01]  /*07c0*/  VIADD R8, R3, 0x80 ;  /* 0x0000008003087836 */ /* 0x000fe20000000000 */
[----:B------:R-:W-:Y:S01]  /*07d0*/  FSEL R7, R7, R31, P1 ;  /* 0x0000001f07077208 */ /* 0x000fe20000800000 */
[----:B------:R-:W-:Y:S01]  /*07e0*/  IMAD.MOV.U32 R33, RZ, RZ, R6 ;  /* 0x000000ffff217224 */ /* 0x000fe200078e0006 */
[----:B------:R-:W-:Y:S01]  /*07f0*/  @P3 LOP3.LUT R7, R31, 0x80000, RZ, 0xfc, !PT ;  /* 0x000800001f073812 */ /* 0x000fe200078efcff */
[----:B------:R-:W-:Y:S01]  /*0800*/  @!P0 IMAD R31, R0, 0x400, R3 ;  /* 0x00000400001f8824 */ /* 0x000fe200078e0203 */
[----:B------:R-:W-:Y:S02]  /*0810*/  @!P0 MOV R3, R8 ;  /* 0x0000000800038202 */ /* 0x000fe40000000f00 */
[----:B------:R-:W-:Y:S01]  /*0820*/  SEL R6, R33, R30, P1 ;  /* 0x0000001e21067207 */ /* 0x000fe20000800000 */
[----:B---3--:R-:W-:Y:S01]  /*0830*/  DSETP.MIN.AND P1, P3, R24, R20, PT ;  /* 0x000000141800722a */ /* 0x008fe20003b20000 */
[----:B------:R-:W-:Y:S01]  /*0840*/  SEL R8, R28, R32, P2 ;  /* 0x000000201c087207 */ /* 0x000fe20001000000 */
[----:B------:R-:W-:Y:S01]  /*0850*/  IMAD.MOV.U32 R28, RZ, RZ, R20 ;  /* 0x000000ffff1c7224 */ /* 0x000fe200078e0014 */
[----:B------:R-:W-:Y:S01]  /*0860*/  MOV R30, R9 ;  /* 0x00000009001e7202 */ /* 0x000fe20000000f00 */
[----:B------:R-:W-:-:S02]  /*0870*/  IMAD.MOV.U32 R20, RZ, RZ, R25 ;  /* 0x000000ffff147224 */ /* 0x000fc400078e0019 */
[----:B------:R-:W-:Y:S02]  /*0880*/  IMAD.MOV.U32 R9, RZ, RZ, R29 ;  /* 0x000000ffff097224 */ /* 0x000fe400078e001d */
[----:B0-----:R-:W-:Y:S01]  /*0890*/  @!P0 IMAD.WIDE.U32 R26, R31, 0x8, R26 ;  /* 0x000000081f1a8825 */ /* 0x001fe200078e001a */
[----:B------:R-:W-:Y:S02]  /*08a0*/  FSEL R29, R20, R21, P1 ;  /* 0x00000015141d7208 */ /* 0x000fe40000800000 */
[----:B------:R-:W-:Y:S02]  /*08b0*/  FSEL R9, R9, R30, P2 ;  /* 0x0000001e09097208 */ /* 0x000fe40001000000 */
[----:B------:R-:W-:Y:S01]  /*08c0*/  SEL R20, R24, R28, P1 ;  /* 0x0000001c18147207 */ /* 0x000fe20000800000 */
[----:B------:R0:W-:Y:S01]  /*08d0*/  @!P0 STG.E.64 desc[UR4][R26.64], R10 ;  /* 0x0000000a1a008986 */ /* 0x0001e2000c101b04 */
[----:B------:R-:W-:Y:S01]  /*08e0*/  @P4 LOP3.LUT R9, R30, 0x80000, RZ, 0xfc, !PT ;  /* 0x000800001e094812 */ /* 0x000fe200078efcff */
[----:B------:R-:W-:Y:S01]  /*08f0*/  DSETP.MIN.AND P0, P1, R14, R16, PT ;  /* 0x000000100e00722a */ /* 0x000fe20003900000 */
[----:B------:R-:W-:Y:S01]  /*0900*/  IMAD.MOV.U32 R24, RZ, RZ, R13 ;  /* 0x000000ffff187224 */ /* 0x000fe200078e000d */
[----:B------:R-:W-:Y:S01]  /*0910*/  DSETP.MIN.AND P2, P4, R18, R12, PT ;  /* 0x0000000c1200722a */ /* 0x000fe20003c40000 */
[----:B------:R-:W-:-:S02]  /*0920*/  IMAD.MOV.U32 R13, RZ, RZ, R16 ;  /* 0x000000ffff0d7224 */ /* 0x000fc400078e0010 */
[----:B0-----:R-:W-:-:S05]  /*0930*/  IMAD.MOV.U32 R10, RZ, RZ, R15 ;  /* 0x000000ffff0a7224 */ /* 0x001fca00078e000f */
[----:B------:R-:W-:Y:S02]  /*0940*/  FSEL R11, R10, R17, P0 ;  /* 0x000000110a0b7208 */ /* 0x000fe40000000000 */
[----:B------:R-:W-:Y:S02]  /*0950*/  SEL R10, R14, R13, P0 ;  /* 0x0000000d0e0a7207 */ /* 0x000fe40000000000 */
[----:B------:R-:W-:Y:S02]  /*0960*/  ISETP.GE.U32.AND P0, PT, R3, R2, PT ;  /* 0x000000020300720c */ /* 0x000fe40003f06070 */
[----:B------:R-:W-:Y:S02]  /*0970*/  @P3 LOP3.LUT R29, R21, 0x80000, RZ, 0xfc, !PT ;  /* 0x00080000151d3812 */ /* 0x000fe400078efcff */
[----:B------:R-:W-:-:S04]  /*0980*/  MOV R21, R19 ;  /* 0x0000001300157202 */ /* 0x000fc80000000f00 */
[----:B------:R-:W-:Y:S02]  /*0990*/  FSEL R25, R21, R24, P2 ;  /* 0x0000001815197208 */ /* 0x000fe40001000000 */
[----:B------:R-:W-:Y:S01]  /*09a0*/  @P4 LOP3.LUT R25, R24, 0x80000, RZ, 0xfc, !PT ;  /* 0x0008000018194812 */ /* 0x000fe200078efcff */
[----:B------:R-:W-:Y:S01]  /*09b0*/  IMAD.MOV.U32 R21, RZ, RZ, R29 ;  /* 0x000000ffff157224 */ /* 0x000fe200078e001d */
[----:B------:R-:W-:Y:S02]  /*09c0*/  SEL R12, R18, R12, P2 ;  /* 0x0000000c120c7207 */ /* 0x000fe40001000000 */
[----:B------:R-:W-:Y:S02]  /*09d0*/  @P1 LOP3.LUT R11, R17, 0x80000, RZ, 0xfc, !PT ;  /* 0x00080000110b1812 */ /* 0x000fe400078efcff */
        /* <DEDUP_REMOVED lines=10> */
[----:B------:R-:W-:Y:S01]  /*0a80*/  IMAD R17, R0, 0x400, R3 ;  /* 0x0000040000117824 */ /* 0x000fe200078e0203 */
[----:B------:R-:W-:-:S03]  /*0a90*/  IADD3 R3, PT, PT, R3, 0x80, RZ ;  /* 0x0000008003037810 */ /* 0x000fc60007ffe0ff */
[----:B0-----:R-:W-:-:S05]  /*0aa0*/  IMAD.WIDE.U32 R14, R17, 0x8, R14 ;  /* 0x00000008110e7825 */ /* 0x001fca00078e000e */
[----:B------:R0:W-:Y:S02]  /*0ab0*/  STG.E.64 desc[UR4][R14.64], R4 ;  /* 0x000000040e007986 */ /* 0x0001e4000c101b04 */
.L_x_5698:
[----:B------:R-:W-:-:S13]  /*0ac0*/  ISETP.GE.U32.AND P0, PT, R3, R2, PT ;  /* 0x000000020300720c */ /* 0x000fda0003f06070 */
[----:B------:R-:W-:Y:S05]  /*0ad0*/  @P0 BRA `(.L_x_5700) ;  /* 0x0000000000300947 */ /* 0x000fea0003800000 */
[----:B0-----:R-:W0:Y:S01]  /*0ae0*/  LDC.64 R4, c[0x0][0x388] ;  /* 0x0000e200ff047b82 */ /* 0x001e220000000a00 */
[----:B------:R-:W-:Y:S02]  /*0af0*/  IMAD R15, R0, 0x400, R3 ;  /* 0x00000400000f7824 */ /* 0x000fe400078e0203 */
[----:B------:R-:W-:Y:S02]  /*0b00*/  VIADD R3, R3, 0x80 ;  /* 0x0000008003037836 */ /* 0x000fe40000000000 */
[----:B0-----:R-:W-:-:S05]  /*0b10*/  IMAD.WIDE.U32 R4, R15, 0x8, R4 ;  /* 0x000000080f047825 */ /* 0x001fca00078e0004 */
[----:B------:R1:W-:Y:S02]  /*0b20*/  STG.E.64 desc[UR4][R4.64], R6 ;  /* 0x0000000604007986 */ /* 0x0003e4000c101b04 */
.L_x_5699:
[----:B------:R-:W-:-:S13]  /*0b30*/  ISETP.GE.U32.AND P0, PT, R3, R2, PT ;  /* 0x000000020300720c */ /* 0x000fda0003f06070 */
[----:B------:R-:W-:Y:S05]  /*0b40*/  @P0 BRA `(.L_x_5701) ;  /* 0x0000000000340947 */ /* 0x000fea0003800000 */
[----:B-1----:R-:W1:Y:S01]  /*0b50*/  LDC.64 R4, c[0x0][0x388] ;  /* 0x0000e200ff047b82 */ /* 0x002e620000000a00 */
[----:B------:R-:W-:Y:S01]  /*0b60*/  IMAD R7, R0, 0x400, R3 ;  /* 0x0000040000077824 */ /* 0x000fe200078e0203 */
[----:B------:R-:W-:-:S03]  /*0b70*/  IADD3 R3, PT, PT, R3, 0x80, RZ ;  /* 0x0000008003037810 */ /* 0x000fc60007ffe0ff */
[----:B-1----:R-:W-:-:S05]  /*0b80*/  IMAD.WIDE.U32 R4, R7, 0x8, R4 ;  /* 0x0000000807047825 */ /* 0x002fca00078e0004 */
[----:B------:R1:W-:Y:S02]  /*0b90*/  STG.E.64 desc[UR4][R4.64], R8 ;  /* 0x0000000804007986 */ /* 0x0003e4000c101b04 */
.L_x_5700:
        /* <DEDUP_REMOVED lines=8> */
.L_x_5701:
[----:B------:R-:W-:Y:S05]  /*0c20*/  BSYNC.RELIABLE B1 ;  /* 0x0000000000017941 */ /* 0x000fea0003800100 */
.L_x_5697:
[----:B------:R-:W-:-:S13]  /*0c30*/  ISETP.GE.U32.AND P0, PT, R3, R2, PT ;  /* 0x000000020300720c */ /* 0x000fda0003f06070 */
[----:B-12---:R-:W1:Y:S01]  /*0c40*/  @!P0 LDC.64 R4, c[0x0][0x388] ;  /* 0x0000e200ff048b82 */ /* 0x006e620000000a00 */
[----:B------:R-:W-:Y:S01]  /*0c50*/  @!P0 IMAD R7, R0, 0x400, R3 ;  /* 0x0000040000078824 */ /* 0x000fe200078e0203 */
[----:B------:R-:W-:-:S03]  /*0c60*/  @!P0 IADD3 R3, PT, PT, R3, 0x80, RZ ;  /* 0x0000008003038810 */ /* 0x000fc60007ffe0ff */
[----:B-1----:R-:W-:-:S05]  /*0c70*/  @!P0 IMAD.WIDE.U32 R4, R7, 0x8, R4 ;  /* 0x0000000807048825 */ /* 0x002fca00078e0004 */
[----:B------:R2:W-:Y:S02]  /*0c80*/  @!P0 STG.E.64 desc[UR4][R4.64], R12 ;  /* 0x0000000c04008986 */ /* 0x0005e4000c101b04 */
.L_x_5702:
[----:B------:R-:W-:Y:S05]  /*0c90*/  BSYNC.RECONVERGENT B0 ;  /* 0x0000000000007941 */ /* 0x000fea0003800200 */
.L_x_5696:
        /* <DEDUP_REMOVED lines=8> */
.L_x_5695:
[----:B------:R-:W0:Y:S01]  /*0d20*/  S2R R39, SR_TID.X ;  /* 0x0000000000277919 */ /* 0x000e220000002100 */
[----:B------:R-:W1:Y:S01]  /*0d30*/  LDC.64 R2, c[0x0][0x390] ;  /* 0x0000e400ff027b82 */ /* 0x000e620000000a00 */
[----:B------:R-:W-:-:S07]  /*0d40*/  IMAD.SHL.U32 R0, R0, 0x400, RZ ;  /* 0x0000040000007824 */ /* 0x000fce00078e00ff */
[----:B------:R-:W2:Y:S01]  /*0d50*/  LDC.64 R4, c[0x0][0x398] ;  /* 0x0000e600ff047b82 */ /* 0x000ea20000000a00 */
[----:B-1----:R-:W-:-:S04]  /*0d60*/  IMAD.WIDE.U32 R2, R0, 0x8, R2 ;  /* 0x0000000800027825 */ /* 0x002fc800078e0002 */
[----:B0-----:R-:W-:-:S04]  /*0d70*/  IMAD.WIDE.U32 R36, R39, 0x20, R2 ;  /* 0x0000002027247825 */ /* 0x001fc800078e0002 */
[----:B--2---:R-:W-:Y:S01]  /*0d80*/  IMAD.WIDE.U32 R4, R0, 0x8, R4 ;  /* 0x0000000800047825 */ /* 0x004fe200078e0004 */
[----:B------:R0:W2:Y:S03]  /*0d90*/  LDG.E.ENL2.256 R24, R20, desc[UR4][R36.64+0x1000] ;  /* 0xfe0080042414797e */ /* 0x0000a60008121918 */
[----:B------:R-:W-:Y:S02]  /*0da0*/  IMAD.WIDE.U32 R38, R39, 0x20, R4 ;  /* 0x0000002027267825 */ /* 0x000fe400078e0004 */
[----:B------:R-:W3:Y:S04]  /*0db0*/  LDG.E.ENL2.256 R8, R4, desc[UR4][R36.64] ;  /* 0xfe0000042404797e */ /* 0x000ee80008121908 */
[----:B------:R-:W4:Y:S04]  /*0dc0*/  LDG.E.ENL2.256 R16, R12, desc[UR4][R38.64] ;  /* 0xfe000004260c797e */ /* 0x000f280008121910 */
[----:B------:R-:W2:Y:S01]  /*0dd0*/  LDG.E.ENL2.256 R32, R28, desc[UR4][R38.64+0x1000] ;  /* 0xfe008004261c797e */ /* 0x000ea20008121920 */
[----:B---3--:R-:W-:Y:S01]  /*0de0*/  IMAD.MOV.U32 R2, RZ, RZ, R10 ;  /* 0x000000ffff027224 */ /* 0x008fe200078e000a */
[----:B----4-:R-:W-:Y:S01]  /*0df0*/  DSETP.MIN.AND P5, P0, R10, R18, PT ;  /* 0x000000120a00722a */ /* 0x010fe200038a0000 */
[----:B0-----:R-:W-:Y:S01]  /*0e00*/  IMAD.MOV.U32 R37, RZ, RZ, R18 ;  /* 0x000000ffff257224 */ /* 0x001fe200078e0012 */
[----:B------:R-:W-:Y:S01]  /*0e10*/  DSETP.MIN.AND P1, P2, R4, R12, PT ;  /* 0x0000000c0400722a */ /* 0x000fe20003a20000 */
[----:B------:R-:W-:Y:S01]  /*0e20*/  MOV R3, R4 ;  /* 0x0000000400037202 */ /* 0x000fe20000000f00 */
[----:B------:R-:W-:Y:S01]  /*0e30*/  DSETP.MIN.AND P3, P4, R6, R14, PT ;  /* 0x0000000e0600722a */ /* 0x000fe20003c60000 */
[----:B------:R-:W-:Y:S01]  /*0e40*/  IMAD.MOV.U32 R4, RZ, RZ, R6 ;  /* 0x000000ffff047224 */ /* 0x000fe200078e0006 */
[----:B------:R-:W-:Y:S01]  /*0e50*/  SEL R2, R2, R37, P5 ;  /* 0x0000002502027207 */ /* 0x000fe20002800000 */
[----:B------:R-:W-:Y:S01]  /*0e60*/  IMAD.MOV.U32 R6, RZ, RZ, R8 ;  /* 0x000000ffff067224 */ /* 0x000fe200078e0008 */
[----:B------:R-:W-:Y:S01]  /*0e70*/  FSEL R11, R11, R19, P5 ;  /* 0x000000130b0b7208 */ /* 0x000fe20002800000 */
[----:B------:R-:W-:Y:S01]  /*0e80*/  DSETP.MIN.AND P5, P6, R8, R16, PT ;  /* 0x000000100800722a */ /* 0x000fe20003ea0000 */
[----:B------:R-:W-:Y:S01]  /*0e90*/  IMAD.MOV.U32 R8, RZ, RZ, R12 ;  /* 0x000000ffff087224 */ /* 0x000fe200078e000c */
[----:B------:R-:W-:Y:S01]  /*0ea0*/  MOV R10, R9 ;  /* 0x00000009000a7202 */ /* 0x000fe20000000f00 */
[----:B------:R-:W-:-:S03]  /*0eb0*/  IMAD.MOV.U32 R37, RZ, RZ, R14 ;  /* 0x000000ffff257224 */ /* 0x000fc600078e000e */
[----:B------:R-:W-:Y:S02]  /*0ec0*/  SEL R14, R3, R8, P1 ;  /* 0x00000008030e7207 */ /* 0x000fe40000800000 */
[----:B------:R-:W0:Y:S01]  /*0ed0*/  LDC.64 R8, c[0x0][0x388] ;  /* 0x0000e200ff087b82 */ /* 0x000e220000000a00 */
[----:B------:R-:W1:Y:S01]  /*0ee0*/  S2R R3, SR_TID.X ;  /* 0x0000000000037919 */ /* 0x000e620000002100 */
[----:B------:R-:W-:Y:S01]  /*0ef0*/  IMAD.MOV.U32 R12, RZ, RZ, R16 ;  /* 0x000000ffff0c7224 */ /* 0x000fe200078e0010 */
[----:B------:R-:W-:Y:S02]  /*0f00*/  SEL R4, R4, R37, P3 ;  /* 0x0000002504047207 */ /* 0x000fe40001800000 */
[----:B------:R-:W-:Y:S02]  /*0f10*/  FSEL R37, R5, R13, P1 ;  /* 0x0000000d05257208 */ /* 0x000fe40000800000 */
[----:B------:R-:W-:Y:S02]  /*0f20*/  FSEL R5, R7, R15, P3 ;  /* 0x0000000f07057208 */ /* 0x000fe40001800000 */
[----:B------:R-:W-:-:S02]  /*0f30*/  SEL R6, R6, R12, P5 ;  /* 0x0000000c06067207 */ /* 0x000fc40002800000 */
[----:B------:R-:W-:Y:S02]  /*0f40*/  FSEL R7, R10, R17, P5 ;  /* 0x000000110a077208 */ /* 0x000fe40002800000 */
[----:B------:R-:W-:Y:S01]  /*0f50*/  @P2 LOP3.LUT R37, R13, 0x80000, RZ, 0xfc, !PT ;  /* 0x000800000d252812 */ /* 0x000fe200078efcff */
[----:B--2---:R-:W-:Y:S01]  /*0f60*/  DSETP.MIN.AND P5, P2, R20, R28, PT ;  /* 0x0000001c1400722a */ /* 0x004fe20003aa0000 */
[----:B------:R-:W-:Y:S01]  /*0f70*/  IMAD.MOV.U32 R13, RZ, RZ, R28 ;  /* 0x000000ffff0d7224 */ /* 0x000fe200078e001c */
[----:B------:R-:W-:Y:S01]  /*0f80*/  DSETP.MIN.AND P3, P1, R22, R30, PT ;  /* 0x0000001e1600722a */ /* 0x000fe20003960000 */
[----:B------:R-:W-:Y:S01]  /*0f90*/  IMAD.MOV.U32 R18, RZ, RZ, R21 ;  /* 0x000000ffff127224 */ /* 0x000fe200078e0015 */
[----:B------:R-:W-:Y:S01]  /*0fa0*/  @P0 LOP3.LUT R11, R19, 0x80000, RZ, 0xfc, !PT ;  /* 0x00080000130b0812 */ /* 0x000fe200078efcff */
[----:B0-----:R-:W-:Y:S01]  /*0fb0*/  IMAD.WIDE.U32 R8, R0, 0x8, R8 ;  /* 0x0000000800087825 */ /* 0x001fe200078e0008 */
[----:B------:R-:W-:Y:S02]  /*0fc0*/  MOV R0, R20 ;  /* 0x0000001400007202 */ /* 0x000fe40000000f00 */
[----:B------:R-:W-:-:S02]  /*0fd0*/  @P4 LOP3.LUT R5, R15, 0x80000, RZ, 0xfc, !PT ;  /* 0x000800000f054812 */ /* 0x000fc400078efcff */
[----:B------:R-:W-:Y:S01]  /*0fe0*/  SEL R0, R0, R13, P5 ;  /* 0x0000000d00007207 */ /* 0x000fe20002800000 */
[----:B------:R-:W-:Y:S01]  /*0ff0*/  DSETP.MIN.AND P4, P0, R24, R32, PT ;  /* 0x000000201800722a */ /* 0x000fe20003880000 */
[----:B------:R-:W-:Y:S02]  /*1000*/  @P6 LOP3.LUT R7, R17, 0x80000, RZ, 0xfc, !PT ;  /* 0x0008000011076812 */ /* 0x000fe400078efcff */
[----:B------:R-:W-:Y:S01]  /*1010*/  FSEL R13, R18, R29, P5 ;  /* 0x0000001d120d7208 */ /* 0x000fe20002800000 */
[----:B------:R-:W-:Y:S01]  /*1020*/  DSETP.MIN.AND P5, P6, R26, R34, PT ;  /* 0x000000221a00722a */ /* 0x000fe20003ea0000 */
[----:B-1----:R-:W-:-:S04]  /*1030*/  IMAD.WIDE.U32 R8, R3, 0x20, R8 ;  /* 0x0000002003087825 */ /* 0x002fc800078e0008 */
[----:B------:R-:W-:Y:S02]  /*1040*/  IMAD.MOV.U32 R3, RZ, RZ, R23 ;  /* 0x000000ffff037224 */ /* 0x000fe400078e0017 */
[----:B------:R-:W-:Y:S02]  /*1050*/  IMAD.MOV.U32 R12, RZ, RZ, R22 ;  /* 0x000000ffff0c7224 */ /* 0x000fe400078e0016 */
[----:B------:R-:W-:Y:S01]  /*1060*/  IMAD.MOV.U32 R17, RZ, RZ, R30 ;  /* 0x000000ffff117224 */ /* 0x000fe200078e001e */
[----:B------:R-:W-:Y:S01]  /*1070*/  MOV R16, R27 ;  /* 0x0000001b00107202 */ /* 0x000fe20000000f00 */
[----:B------:R-:W-:Y:S01]  /*1080*/  IMAD.MOV.U32 R10, RZ, RZ, R25 ;  /* 0x000000ffff0a7224 */ /* 0x000fe200078e0019 */
[----:B------:R-:W-:Y:S01]  /*1090*/  FSEL R3, R3, R31, P3 ;  /* 0x0000001f03037208 */ /* 0x000fe20001800000 */
[----:B------:R-:W-:Y:S01]  /*10a0*/  IMAD.MOV.U32 R22, RZ, RZ, R26 ;  /* 0x000000ffff167224 */ /* 0x000fe200078e001a */
[----:B------:R-:W-:Y:S01]  /*10b0*/  SEL R12, R12, R17, P3 ;  /* 0x000000110c0c7207 */ /* 0x000fe20001800000 */
[----:B------:R-:W-:Y:S01]  /*10c0*/  IMAD.MOV.U32 R19, RZ, RZ, R34 ;  /* 0x000000ffff137224 */ /* 0x000fe200078e0022 */
[----:B------:R-:W-:Y:S01]  /*10d0*/  @P1 LOP3.LUT R3, R31, 0x80000, RZ, 0xfc, !PT ;  /* 0x000800001f031812 */ /* 0x000fe200078efcff */
[----:B------:R-:W-:Y:S01]  /*10e0*/  IMAD.MOV.U32 R20, RZ, RZ, R32 ;  /* 0x000000ffff147224 */ /* 0x000fe200078e0020 */
[----:B------:R-:W-:-:S02]  /*10f0*/  MOV R15, R24 ;  /* 0x00000018000f7202 */ /* 0x000fc40000000f00 */
[----:B------:R-:W-:Y:S01]  /*1100*/  @P2 LOP3.LUT R13, R29, 0x80000, RZ, 0xfc, !PT ;  /* 0x000800001d0d2812 */ /* 0x000fe200078efcff */
[----:B------:R-:W-:Y:S01]  /*1110*/  IMAD.MOV.U32 R38, RZ, RZ, R4 ;  /* 0x000000ffff267224 */ /* 0x000fe200078e0004 */
[----:B------:R-:W-:Y:S01]  /*1120*/  FSEL R23, R16, R35, P5 ;  /* 0x0000002310177208 */ /* 0x000fe20002800000 */
[----:B------:R-:W-:Y:S01]  /*1130*/  IMAD.MOV.U32 R16, RZ, RZ, R6 ;  /* 0x000000ffff107224 */ /* 0x000fe200078e0006 */
[----:B------:R-:W-:Y:S01]  /*1140*/  SEL R22, R22, R19, P5 ;  /* 0x0000001316167207 */ /* 0x000fe20002800000 */
[----:B------:R-:W-:Y:S01]  /*1150*/  IMAD.MOV.U32 R17, RZ, RZ, R7 ;  /* 0x000000ffff117224 */ /* 0x000fe200078e0007 */
[----:B------:R-:W-:Y:S01]  /*1160*/  FSEL R21, R10, R33, P4 ;  /* 0x000000210a157208 */ /* 0x000fe20002000000 */
[----:B------:R-:W-:Y:S01]  /*1170*/  IMAD.MOV.U32 R19, RZ, RZ, R11 ;  /* 0x000000ffff137224 */ /* 0x000fe200078e000b */
[----:B------:R-:W-:Y:S01]  /*1180*/  MOV R39, R5 ;  /* 0x0000000500277202 */ /* 0x000fe20000000f00 */
[----:B------:R-:W-:Y:S01]  /*1190*/  IMAD.MOV.U32 R36, RZ, RZ, R14 ;  /* 0x000000ffff247224 */ /* 0x000fe200078e000e */
[----:B------:R-:W-:Y:S01]  /*11a0*/  SEL R20, R15, R20, P4 ;  /* 0x000000140f147207 */ /* 0x000fe20002000000 */
[----:B------:R-:W-:Y:S01]  /*11b0*/  IMAD.MOV.U32 R4, RZ, RZ, R0 ;  /* 0x000000ffff047224 */ /* 0x000fe200078e0000 */
[----:B------:R-:W-:Y:S01]  /*11c0*/  @P0 LOP3.LUT R21, R33, 0x80000, RZ, 0xfc, !PT ;  /* 0x0008000021150812 */ /* 0x000fe200078efcff */
[----:B------:R-:W-:Y:S01]  /*11d0*/  IMAD.MOV.U32 R6, RZ, RZ, R12 ;  /* 0x000000ffff067224 */ /* 0x000fe200078e000c */
[----:B------:R-:W-:Y:S01]  /*11e0*/  @P6 LOP3.LUT R23, R35, 0x80000, RZ, 0xfc, !PT ;  /* 0x0008000023176812 */ /* 0x000fe200078efcff */
[----:B------:R-:W-:Y:S01]  /*11f0*/  IMAD.MOV.U32 R7, RZ, RZ, R3 ;  /* 0x000000ffff077224 */ /* 0x000fe200078e0003 */
[----:B------:R-:W-:-:S02]  /*1200*/  MOV R18, R2 ;  /* 0x0000000200127202 */ /* 0x000fc40000000f00 */
[----:B------:R-:W-:-:S03]  /*1210*/  MOV R5, R13 ;  /* 0x0000000d00057202 */ /* 0x000fc60000000f00 */
[----:B------:R-:W-:Y:S04]  /*1220*/  STG.E.ENL2.256 desc[UR4][R8.64], R36, R16 ;  /* 0xf80000240810797f */ /* 0x000fe8000f121804 */
[----:B------:R-:W-:Y:S01]  /*1230*/  STG.E.ENL2.256 desc[UR4][R8.64+0x1000], R4, R20 ;  /* 0xf80080040814797f */ /* 0x000fe2000f121804 */
[----:B------:R-:W-:Y:S05]  /*1240*/  EXIT ;  /* 0x000000000000794d */ /* 0x000fea0003800000 */
.L_x_5703:
        /* <DEDUP_REMOVED lines=11> */
.L_x_41724:


//--------------------- .text._ZN2at6native29vectorized_elementwise_kernelILi8ENS0_13BinaryFunctorIdddZZZNS0_16fmin_kernel_cudaERNS_18TensorIteratorBaseEENKUlvE_clEvENKUlvE_clEvEUlddE_EESt5arrayIPcLm3EEEEviT0_T1_ --------------------------
	.section	.text._ZN2at6native29vectorized_elementwise_kernelILi8ENS0_13BinaryFunctorIdddZZZNS0_16fmin_kernel_cudaERNS_18TensorIteratorBaseEENKUlvE_clEvENKUlvE_clEvEUlddE_EESt5arrayIPcLm3EEEEviT0_T1_,"ax",@progbits
	.align	128
        .global         _ZN2at6native29vectorized_elementwise_kernelILi8ENS0_13BinaryFunctorIdddZZZNS0_16fmin_kernel_cudaERNS_18TensorIteratorBaseEENKUlvE_clEvENKUlvE_clEvEUlddE_EESt5arrayIPcLm3EEEEviT0_T1_
        .type           _ZN2at6native29vectorized_elementwise_kernelILi8ENS0_13BinaryFunctorIdddZZZNS0_16fmin_kernel_cudaERNS_18TensorIteratorBaseEENKUlvE_clEvENKUlvE_clEvEUlddE_EESt5arrayIPcLm3EEEEviT0_T1_,@function
        .size           _ZN2at6native29vectorized_elementwise_kernelILi8ENS0_13BinaryFunctorIdddZZZNS0_16fmin_kernel_cudaERNS_18TensorIteratorBaseEENKUlvE_clEvENKUlvE_clEvEUlddE_EESt5arrayIPcLm3EEEEviT0_T1_,(.L_x_41725 - _ZN2at6native29vectorized_elementwise_kernelILi8ENS0_13BinaryFunctorIdddZZZNS0_16fmin_kernel_cudaERNS_18TensorIteratorBaseEENKUlvE_clEvENKUlvE_clEvEUlddE_EESt5arrayIPcLm3EEEEviT0_T1_)
        .other          _ZN2at6native29vectorized_elementwise_kernelILi8ENS0_13BinaryFunctorIdddZZZNS0_16fmin_kernel_cudaERNS_18TensorIteratorBaseEENKUlvE_clEvENKUlvE_clEvEUlddE_EESt5arrayIPcLm3EEEEviT0_T1_,@"STO_CUDA_ENTRY STV_DEFAULT"
_ZN2at6native29vectorized_elementwise_kernelILi8ENS0_13BinaryFunctorIdddZZZNS0_16fmin_kernel_cudaERNS_18TensorIteratorBaseEENKUlvE_clEvENKUlvE_clEvEUlddE_EESt5arrayIPcLm3EEEEviT0_T1_:
.text._ZN2at6native29vectorized_elementwise_kernelILi8ENS0_13BinaryFunctorIdddZZZNS0_16fmin_kernel_cudaERNS_18TensorIteratorBaseEENKUlvE_clEvENKUlvE_clEvEUlddE_EESt5arrayIPcLm3EEEEviT0_T1_:
        /* <DEDUP_REMOVED lines=172> */
.L_x_5707:
[----:B------:R-:W-:-:S13]  /*0ac0*/  ISETP.GE.U32.AND P0, PT, R3, R2, PT ;  /* 0x000000020300720c */ /* 0x000fda0003f06070 */
[----:B------:R-:W-:Y:S05]  /*0ad0*/  @P0 BRA `(.L_x_5709) ;  /* 0x0000000000300947 */ /* 0x000fea0003800000 */
[----:B0-----:R-:W0:Y:S01]  /*0ae0*/  LDC.64 R4, c[0x0][0x388] ;  /* 0x0000e200ff047b82 */ /* 0x001e220000000a00 */
[----:B------:R-:W-:Y:S02]  /*0af0*/  IMAD R15, R0, 0x400, R3 ;  /* 0x00000400000f7824 */ /* 0x000fe400078e0203 */
[----:B------:R-:W-:Y:S02]  /*0b00*/  VIADD R3, R3, 0x80 ;  /* 0x0000008003037836 */ /* 0x000fe40000000000 */
[----:B0-----:R-:W-:-:S05]  /*0b10*/  IMAD.WIDE.U32 R4, R15, 0x8, R4 ;  /* 0x000000080f047825 */ /* 0x001fca00078e0004 */
[----:B------:R1:W-:Y:S02]  /*0b20*/  STG.E.64 desc[UR4][R4.64], R6 ;  /* 0x0000000604007986 */ /* 0x0003e4000c101b04 */
.L_x_5708:
[----:B------:R-:W-:-:S13]  /*0b30*/  ISETP.GE.U32.AND P0, PT, R3, R2, PT ;  /* 0x000000020300720c */ /* 0x000fda0003f06070 */
[----:B------:R-:W-:Y:S05]  /*0b40*/  @P0 BRA `(.L_x_5710) ;  /* 0x0000000000340947 */ /* 0x000fea0003800000 */
[----:B-1----:R-:W1:Y:S01]  /*0b50*/  LDC.64 R4, c[0x0][0x388] ;  /* 0x0000e200ff047b82 */ /* 0x002e620000000a00 */
[----:B------:R-:W-:Y:S01]  /*0b60*/  IMAD R7, R0, 0x400, R3 ;  /* 0x0000040000077824 */ /* 0x000fe200078e0203 */
[----:B------:R-:W-:-:S03]  /*0b70*/  IADD3 R3, PT, PT, R3, 0x80, RZ ;  /* 0x0000008003037810 */ /* 0x000fc60007ffe0ff */
[----:B-1----:R-:W-:-:S05]  /*0b80*/  IMAD.WIDE.U32 R4, R7, 0x8, R4 ;  /* 0x0000000807047825 */ /* 0x002fca00078e0004 */
[----:B------:R1:W-:Y:S02]  /*0b90*/  STG.E.64 desc[UR4][R4.64], R8 ;  /* 0x0000000804007986 */ /* 0x0003e4000c101b04 */
.L_x_5709:
        /* <DEDUP_REMOVED lines=8> */
.L_x_5710:
[----:B------:R-:W-:Y:S05]  /*0c20*/  BSYNC.RELIABLE B1 ;  /* 0x0000000000017941 */ /* 0x000fea0003800100 */
.L_x_5706:
[----:B------:R-:W-:-:S13]  /*0c30*/  ISETP.GE.U32.AND P0, PT, R3, R2, PT ;  /* 0x000000020300720c */ /* 0x000fda0003f06070 */
[----:B-12---:R-:W1:Y:S01]  /*0c40*/  @!P0 LDC.64 R4, c[0x0][0x388] ;  /* 0x0000e200ff048b82 */ /* 0x006e620000000a00 */
[----:B------:R-:W-:Y:S01]  /*0c50*/  @!P0 IMAD R7, R0, 0x400, R3 ;  /* 0x0000040000078824 */ /* 0x000fe200078e0203 */
[----:B------:R-:W-:-:S03]  /*0c60*/  @!P0 IADD3 R3, PT, PT, R3, 0x80, RZ ;  /* 0x0000008003038810 */ /* 0x000fc60007ffe0ff */
[----:B-1----:R-:W-:-:S05]  /*0c70*/  @!P0 IMAD.WIDE.U32 R4, R7, 0x8, R4 ;  /* 0x0000000807048825 */ /* 0x002fca00078e0004 */
[----:B------:R2:W-:Y:S02]  /*0c80*/  @!P0 STG.E.64 desc[UR4][R4.64], R12 ;  /* 0x0000000c04008986 */ /* 0x0005e4000c101b04 */
.L_x_5711:
[----:B------:R-:W-:Y:S05]  /*0c90*/  BSYNC.RECONVERGENT B0 ;  /* 0x0000000000007941 */ /* 0x000fea0003800200 */
.L_x_5705:
        /* <DEDUP_REMOVED lines=8> */
.L_x_5704:
        /* <DEDUP_REMOVED lines=83> */
.L_x_5712:
        /* <DEDUP_REMOVED lines=11> */
.L_x_41725:


//--------------------- .text._ZN2at6native18elementwise_kernelILi128ELi4EZNS0_15gpu_kernel_implINS0_13AUnaryFunctorIN3c108BFloat16ES5_S5_ZZZNS0_16fmax_kernel_cudaERNS_18TensorIteratorBaseEENKUlvE_clEvENKUlvE2_clEvEUlS5_S5_E_EEEEvS7_RKT_EUliE_EEviT1_ --------------------------
	.section	.text._ZN2at6native18elementwise_kernelILi128ELi4EZNS0_15gpu_kernel_implINS0_13AUnaryFunctorIN3c108BFloat16ES5_S5_ZZZNS0_16fmax_kernel_cudaERNS_18TensorIteratorBaseEENKUlvE_clEvENKUlvE2_clEvEUlS5_S5_E_EEEEvS7_RKT_EUliE_EEviT1_,"ax",@progbits
	.align	128
        .global         _ZN2at6native18elementwise_kernelILi128ELi4EZNS0_15gpu_kernel_implINS0_13AUnaryFunctorIN3c108BFloat16ES5_S5_ZZZNS0_16fmax_kernel_cudaERNS_18TensorIteratorBaseEENKUlvE_clEvENKUlvE2_clEvEUlS5_S5_E_EEEEvS7_RKT_EUliE_EEviT1_
        .type           _ZN2at6native18elementwise_kernelILi128ELi4EZNS0_15gpu_kernel_implINS0_13AUnaryFunctorIN3c108BFloat16ES5_S5_ZZZNS0_16fmax_kernel_cudaERNS_18TensorIteratorBaseEENKUlvE_clEvENKUlvE2_clEvEUlS5_S5_E_EEEEvS7_RKT_EUliE_EEviT1_,@function
        .size           _ZN2at6native18elementwise_kernelILi128ELi4EZNS0_15gpu_kernel_implINS0_13AUnaryFunctorIN3c108BFloat16ES5_S5_ZZZNS0_16fmax_kernel_cudaERNS_18TensorIteratorBaseEENKUlvE_clEvENKUlvE2_clEvEUlS5_S5_E_EEEEvS7_RKT_EUliE_EEviT1_,(.L_x_41726 - _ZN2at6native18elementwise_kernelILi128ELi4EZNS0_15gpu_kernel_implINS0_13AUnaryFunctorIN3c108BFloat16ES5_S5_ZZZNS0_16fmax_kernel_cudaERNS_18TensorIteratorBaseEENKUlvE_clEvENKUlvE2_clEvEUlS5_S5_E_EEEEvS7_RKT_EUliE_EEviT1_)
        .other          _ZN2at6native18elementwise_kernelILi128ELi4EZNS0_15gpu_kernel_implINS0_13AUnaryFunctorIN3c108BFloat16ES5_S5_ZZZNS0_16fmax_kernel_cudaERNS_18TensorIteratorBaseEENKUlvE_clEvENKUlvE2_clEvEUlS5_S5_E_EEEEvS7_RKT_EUliE_EEviT1_,@"STO_CUDA_ENTRY STV_DEFAULT"
_ZN2at6native18elementwise_kernelILi128ELi4EZNS0_15gpu_kernel_implINS0_13AUnaryFunctorIN3c108BFloat16ES5_S5_ZZZNS0_16fmax_kernel_cudaERNS_18TensorIteratorBaseEENKUlvE_clEvENKUlvE2_clEvEUlS5_S5_E_EEEEvS7_RKT_EUliE_EEviT1_:
.text._ZN2at6native18elementwise_kernelILi128ELi4EZNS0_15gpu_kernel_implINS0_13AUnaryFunctorIN3c108BFloat16ES5_S5_ZZZNS0_16fmax_kernel_cudaERNS_18TensorIteratorBaseEENKUlvE_clEvENKUlvE2_clEvEUlS5_S5_E_EEEEvS7_RKT_EUliE_EEviT1_:
        /* <DEDUP_REMOVED lines=320> */
.L_x_5715:
        /* <DEDUP_REMOVED lines=18> */
.L_x_5719:
[----:B------:R-:W2:Y:S02]  /*1520*/  LDG.E.U8 R2, desc[UR36][R2.64] ;  /* 0x0000002402027981 */ /* 0x000ea4000c1e1100 */
[----:B--2---:R-:W-:-:S04]  /*1530*/  I2FP.F32.U32 R0, R2 ;  /* 0x0000000200007245 */ /* 0x004fc80000201000 */
[----:B------:R-:W-:Y:S01]  /*1540*/  F2FP.BF16.F32.PACK_AB R0, RZ, R0 ;  /* 0x00000000ff00723e */ /* 0x000fe200000010ff */
[----:B------:R-:W-:Y:S06]  /*1550*/  BRA `(.L_x_5721) ;  /* 0x0000000c00847947 */ /* 0x000fec0003800000 */
.L_x_5718:
        /* <DEDUP_REMOVED lines=10> */
.L_x_5723:
[----:B------:R-:W2:Y:S02]  /*1600*/  LDG.E R2, desc[UR36][R2.64] ;  /* 0x0000002402027981 */ /* 0x000ea4000c1e1900 */
[----:B--2---:R-:W-:-:S04]  /*1610*/  I2FP.F32.S32 R0, R2 ;  /* 0x0000000200007245 */ /* 0x004fc80000201400 */
[----:B------:R-:W-:Y:S01]  /*1620*/  F2FP.BF16.F32.PACK_AB R0, RZ, R0 ;  /* 0x00000000ff00723e */ /* 0x000fe200000010ff */
[----:B------:R-:W-:Y:S06]  /*1630*/  BRA `(.L_x_5721) ;  /* 0x0000000c004c7947 */ /* 0x000fec0003800000 */
.L_x_5722:
[----:B------:R-:W2:Y:S02]  /*1640*/  LDG.E.U16 R2, desc[UR36][R2.64] ;  /* 0x0000002402027981 */ /* 0x000ea4000c1e1500 */
[----:B--2---:R-:W0:Y:S02]  /*1650*/  I2F.S16 R0, R2 ;  /* 0x0000000200007306 */ /* 0x004e240000101400 */
[----:B0-----:R-:W-:Y:S01]  /*1660*/  F2FP.BF16.F32.PACK_AB R0, RZ, R0 ;  /* 0x00000000ff00723e */ /* 0x001fe200000010ff */
[----:B------:R-:W-:Y:S06]  /*1670*/  BRA `(.L_x_5721) ;  /* 0x0000000c003c7947 */ /* 0x000fec0003800000 */
.L_x_5717:
        /* <DEDUP_REMOVED lines=9> */
.L_x_5725:
[----:B------:R-:W2:Y:S02]  /*1710*/  LDG.E.U16 R0, desc[UR36][R2.64] ;  /* 0x0000002402007981 */ /* 0x000ea4000c1e1500 */
[----:B--2---:R-:W-:-:S05]  /*1720*/  HADD2.F32 R0, -RZ, R0.H0_H0 ;  /* 0x20000000ff007230 */ /* 0x004fca0000004100 */
[----:B------:R-:W-:Y:S01]  /*1730*/  F2FP.BF16.F32.PACK_AB R0, RZ, R0 ;  /* 0x00000000ff00723e */ /* 0x000fe200000010ff */
[----:B------:R-:W-:Y:S06]  /*1740*/  BRA `(.L_x_5721) ;  /* 0x0000000c00087947 */ /* 0x000fec0003800000 */
.L_x_5724:
        /* <DEDUP_REMOVED lines=9> */
.L_x_5727:
[----:B------:R-:W2:Y:S02]  /*17e0*/  LDG.E.U16 R2, desc[UR36][R2.64] ;  /* 0x0000002402027981 */ /* 0x000ea4000c1e1500 */
[----:B--2---:R-:W-:-:S05]  /*17f0*/  HADD2.F32 R0, -RZ, R2.H0_H0 ;  /* 0x20000002ff007230 */ /* 0x004fca0000004100 */
[----:B------:R-:W-:Y:S01]  /*1800*/  F2FP.BF16.F32.PACK_AB R0, RZ, R0 ;  /* 0x00000000ff00723e */ /* 0x000fe200000010ff */
[----:B------:R-:W-:Y:S06]  /*1810*/  BRA `(.L_x_5721) ;  /* 0x0000000800d47947 */ /* 0x000fec0003800000 */
.L_x_5726:
        /* <DEDUP_REMOVED lines=8> */
.L_x_5716:
        /* <DEDUP_REMOVED lines=13> */
.L_x_5730:
        /* <DEDUP_REMOVED lines=8> */
.L_x_5729:
        /* <DEDUP_REMOVED lines=27> */
.L_x_5732:
        /* <DEDUP_REMOVED lines=13> */
.L_x_5731:
[----:B------:R0:W5:Y:S01]  /*1c70*/  LDG.E.U16 R0, desc[UR36][R2.64] ;  /* 0x0000002402007981 */ /* 0x000162000c1e1500 */
[----:B------:R-:W-:Y:S05]  /*1c80*/  BRA `(.L_x_5721) ;  /* 0x0000000400b87947 */ /* 0x000fea0003800000 */
.L_x_5728:
        /* <DEDUP_REMOVED lines=12> */
.L_x_5735:
        /* <DEDUP_REMOVED lines=21> */
.L_x_5739:
[----:B------:R-:W-:Y:S05]  /*1ea0*/  BSYNC.RECONVERGENT B1 ;  /* 0x0000000000017941 */ /* 0x000fea0003800200 */
.L_x_5738:
[----:B------:R-:W-:Y:S01]  /*1eb0*/  IMAD.SHL.U32 R0, R0, 0x100000, RZ ;  /* 0x0010000000007824 */ /* 0x000fe200078e00ff */
[----:B------:R-:W-:-:S04]  /*1ec0*/  LEA R2, R2, 0x3b800000, 0x17 ;  /* 0x3b80000002027811 */ /* 0x000fc800078eb8ff */
[----:B------:R-:W-:-:S07]  /*1ed0*/  LOP3.LUT R0, R2, R0, R7, 0xfe, !PT ;  /* 0x0000000002007212 */ /* 0x000fce00078efe07 */
.L_x_5737:
[----:B------:R-:W-:Y:S05]  /*1ee0*/  BSYNC.RECONVERGENT B0 ;  /* 0x0000000000007941 */ /* 0x000fea0003800200 */
.L_x_5736:
[----:B------:R-:W-:Y:S01]  /*1ef0*/  F2FP.BF16.F32.PACK_AB R0, RZ, R0 ;  /* 0x00000000ff00723e */ /* 0x000fe200000010ff */
[----:B------:R-:W-:Y:S06]  /*1f00*/  BRA `(.L_x_5721) ;  /* 0x0000000400187947 */ /* 0x000fec0003800000 */
.L_x_5734:
        /* <DEDUP_REMOVED lines=21> */
.L_x_5743:
[----:B------:R-:W-:Y:S05]  /*2060*/  BSYNC.RECONVERGENT B1 ;  /* 0x0000000000017941 */ /* 0x000fea0003800200 */
.L_x_5742:
[----:B------:R-:W-:Y:S02]  /*2070*/  SHF.L.U32 R0, R0, 0x15, RZ ;  /* 0x0000001500007819 */ /* 0x000fe400000006ff */
[----:B------:R-:W-:-:S04]  /*2080*/  LEA R2, R2, 0x37800000, 0x17 ;  /* 0x3780000002027811 */ /* 0x000fc800078eb8ff */
[----:B------:R-:W-:-:S07]  /*2090*/  LOP3.LUT R0, R2, R0, R7, 0xfe, !PT ;  /* 0x0000000002007212 */ /* 0x000fce00078efe07 */
.L_x_5741:
[----:B------:R-:W-:Y:S05]  /*20a0*/  BSYNC.RECONVERGENT B0 ;  /* 0x0000000000007941 */ /* 0x000fea0003800200 */
.L_x_5740:
[----:B------:R-:W-:Y:S01]  /*20b0*/  F2FP.BF16.F32.PACK_AB R0, RZ, R0 ;  /* 0x00000000ff00723e */ /* 0x000fe200000010ff */
[----:B------:R-:W-:Y:S06]  /*20c0*/  BRA `(.L_x_5721) ;  /* 0x0000000000a87947 */ /* 0x000fec0003800000 */
.L_x_5733:
[----:B------:R-:W-:-:S09]  /*20d0*/  UISETP.NE.AND UP0, UPT, UR4, 0x1c, UPT ;  /* 0x0000001c0400788c */ /* 0x000fd2000bf05270 */
[----:B------:R-:W-:Y:S05]  /*20e0*/  BRA.U !UP0, `(.L_x_5744) ;  /* 0x0000000108947547 */ /* 0x000fea000b800000 */
[----:B------:R-:W-:-:S09]  /*20f0*/  UISETP.NE.AND UP0, UPT, UR4, 0x1d, UPT ;  /* 0x0000001d0400788c */ /* 0x000fd2000bf05270 */
[----:B------:R-:W-:Y:S05]  /*2100*/  BRA.U !UP0, `(.L_x_5745) ;  /* 0x00000001087c7547 */ /* 0x000fea000b800000 */
[----:B------:R-:W-:-:S09]  /*2110*/  UISETP.NE.AND UP0, UPT, UR4, 0x2c, UPT ;  /* 0x0000002c0400788c */ /* 0x000fd2000bf05270 */
[----:B------:R-:W-:Y:S05]  /*2120*/  BRA.U !UP0, `(.L_x_5746) ;  /* 0x0000000108487547 */ /* 0x000fea000b800000 */
.L_x_5720:
        /* <DEDUP_REMOVED lines=16> */
.L_x_5747:
[----:B------:R-:W-:Y:S01]  /*2230*/  PRMT R0, RZ, 0x7610, R0 ;  /* 0x00007610ff007816 */ /* 0x000fe20000000000 */
[----:B------:R-:W-:Y:S06]  /*2240*/  BRA `(.L_x_5721) ;  /* 0x0000000000487947 */ /* 0x000fec0003800000 */
.L_x_5746:
        /* <DEDUP_REMOVED lines=8> */
.L_x_5749:
[----:B------:R-:W-:Y:S05]  /*22d0*/  BSYNC.RECONVERGENT B0 ;  /* 0x0000000000007941 */ /* 0x000fea0003800200 */
.L_x_5748:
[----:B------:R-:W-:Y:S01]  /*22e0*/  F2FP.BF16.F32.PACK_AB R0, RZ, R0 ;  /* 0x00000000ff00723e */ /* 0x000fe200000010ff */
[----:B------:R-:W-:Y:S06]  /*22f0*/  BRA `(.L_x_5721) ;  /* 0x00000000001c7947 */ /* 0x000fec0003800000 */
.L_x_5745:
[----:B------:R-:W2:Y:S02]  /*2300*/  LDG.E.64 R2, desc[UR36][R2.64] ;  /* 0x0000002402027981 */ /* 0x000ea4000c1e1b00 */
[----:B--2---:R-:W0:Y:S02]  /*2310*/  I2F.U64 R0, R2 ;  /* 0x0000000200007312 */ /* 0x004e240000301000 */
[----:B0-----:R-:W-:Y:S01]  /*2320*/  F2FP.BF16.F32.PACK_AB R0, RZ, R0 ;  /* 0x00000000ff00723e */ /* 0x001fe200000010ff */
[----:B------:R-:W-:Y:S06]  /*2330*/  BRA `(.L_x_5721) ;  /* 0x00000000000c7947 */ /* 0x000fec0003800000 */
.L_x_5744:
[----:B------:R-:W2:Y:S02]  /*2340*/  LDG.E R2, desc[UR36][R2.64] ;  /* 0x0000002402027981 */ /* 0x000ea4000c1e1900 */
[----:B--2---:R-:W-:-:S04]  /*2350*/  I2FP.F32.U32 R0, R2 ;  /* 0x0000000200007245 */ /* 0x004fc80000201000 */
[----:B------:R-:W-:-:S07]  /*2360*/  F2FP.BF16.F32.PACK_AB R0, RZ, R0 ;  /* 0x00000000ff00723e */ /* 0x000fce00000010ff */
.L_x_5721:
[----:B------:R-:W0:Y:S01]  /*2370*/  LDCU.64 UR6, c[0x0][0x580] ;  /* 0x0000b000ff0677ac */ /* 0x000e220008000a00 */
[----:B-----5:R-:W-:Y:S01]  /*2380*/  IMAD.U32 R0, R0, 0x10000, RZ ;  /* 0x0001000000007824 */ /* 0x020fe200078e00ff */
[----:B------:R-:W-:Y:S02]  /*2390*/  USHF.L.U32 UR5, UR43, 0x10, URZ ;  /* 0x000000102b057899 */ /* 0x000fe400080006ff */
[----:B------:R-:W-:-:S04]  /*23a0*/  UPRMT UR4, UR39, 0x9910, URZ ;  /* 0x0000991027047896 */ /* 0x000fc800080000ff */
[----:B------:R-:W-:Y:S01]  /*23b0*/  FMNMX.FTZ R0, R0, UR5, !PT ;  /* 0x0000000500007c09 */ /* 0x000fe2000f810000 */
        /* <DEDUP_REMOVED lines=17> */
.L_x_5753:
[----:B--2---:R-:W-:-:S06]  /*24d0*/  SHF.L.U32 R5, R5, 0x10, RZ ;  /* 0x0000001005057819 */ /* 0x004fcc00000006ff */
[----:B------:R-:W0:Y:S02]  /*24e0*/  F2I.S64.TRUNC R4, R5 ;  /* 0x0000000500047311 */ /* 0x000e24000020d900 */
[----:B0-----:R3:W-:Y:S01]  /*24f0*/  STG.E.U8 desc[UR36][R2.64], R4 ;  /* 0x0000000402007986 */ /* 0x0017e2000c101124 */
[----:B------:R-:W-:Y:S05]  /*2500*/  BRA `(.L_x_5755) ;  /* 0x0000000c00707947 */ /* 0x000fea0003800000 */
.L_x_5752:
        /* <DEDUP_REMOVED lines=10> */
.L_x_5757:
[----:B--2---:R-:W-:-:S06]  /*25b0*/  IMAD.U32 R5, R5, 0x10000, RZ ;  /* 0x0001000005057824 */ /* 0x004fcc00078e00ff */
[----:B------:R-:W0:Y:S02]  /*25c0*/  F2I.FTZ.TRUNC.NTZ R5, R5 ;  /* 0x0000000500057305 */ /* 0x000e24000021f100 */
[----:B0-----:R1:W-:Y:S01]  /*25d0*/  STG.E desc[UR36][R2.64], R5 ;  /* 0x0000000502007986 */ /* 0x0013e2000c101924 */
[----:B------:R-:W-:Y:S05]  /*25e0*/  BRA `(.L_x_5755) ;  /* 0x0000000c00387947 */ /* 0x000fea0003800000 */
.L_x_5756:
[----:B--2---:R-:W-:-:S06]  /*25f0*/  IMAD.U32 R5, R5, 0x10000, RZ ;  /* 0x0001000005057824 */ /* 0x004fcc00078e00ff */
[----:B------:R-:W0:Y:S02]  /*2600*/  F2I.FTZ.TRUNC.NTZ R5, R5 ;  /* 0x0000000500057305 */ /* 0x000e24000021f100 */
[----:B0-----:R2:W-:Y:S01]  /*2610*/  STG.E.U16 desc[UR36][R2.64], R5 ;  /* 0x0000000502007986 */ /* 0x0015e2000c101524 */
[----:B------:R-:W-:Y:S05]  /*2620*/  BRA `(.L_x_5755) ;  /* 0x0000000c00287947 */ /* 0x000fea0003800000 */
.L_x_5751:
        /* <DEDUP_REMOVED lines=9> */
.L_x_5759:
[----:B--2---:R-:W-:-:S05]  /*26c0*/  IMAD.U32 R0, R5, 0x10000, RZ ;  /* 0x0001000005007824 */ /* 0x004fca00078e00ff */
[----:B------:R-:W-:-:S05]  /*26d0*/  F2FP.F16.F32.PACK_AB R0, RZ, R0 ;  /* 0x00000000ff00723e */ /* 0x000fca00000000ff */
[----:B------:R0:W-:Y:S01]  /*26e0*/  STG.E.U16 desc[UR36][R2.64], R0 ;  /* 0x0000000002007986 */ /* 0x0001e2000c101524 */
[----:B------:R-:W-:Y:S05]  /*26f0*/  BRA `(.L_x_5755) ;  /* 0x0000000800f47947 */ /* 0x000fea0003800000 */
.L_x_5758:
        /* <DEDUP_REMOVED lines=10> */
.L_x_5761:
[----:B--2---:R-:W-:-:S04]  /*27a0*/  SHF.L.U32 R5, R5, 0x10, RZ ;  /* 0x0000001005057819 */ /* 0x004fc800000006ff */
[----:B------:R-:W-:-:S04]  /*27b0*/  F2FP.F16.F32.PACK_AB R5, RZ, R5 ;  /* 0x00000005ff05723e */ /* 0x000fc800000000ff */
[----:B------:R-:W-:-:S05]  /*27c0*/  PRMT R5, R5, 0x5410, RZ ;  /* 0x0000541005057816 */ /* 0x000fca00000000ff */
[----:B------:R0:W-:Y:S01]  /*27d0*/  STG.E desc[UR36][R2.64], R5 ;  /* 0x0000000502007986 */ /* 0x0001e2000c101924 */
[----:B------:R-:W-:Y:S05]  /*27e0*/  BRA `(.L_x_5755) ;  /* 0x0000000800b87947 */ /* 0x000fea0003800000 */
.L_x_5760:
[----:B--2---:R-:W-:-:S04]  /*27f0*/  IMAD.U32 R4, R5, 0x10000, RZ ;  /* 0x0001000005047824 */ /* 0x004fc800078e00ff */
[----:B------:R-:W-:-:S06]  /*2800*/  FMUL.FTZ R4, R4, 1 ;  /* 0x3f80000004047820 */ /* 0x000fcc0000410000 */
[----:B------:R-:W0:Y:S02]  /*2810*/  F2F.F64.F32 R4, R4 ;  /* 0x0000000400047310 */ /* 0x000e240000201800 */
[----:B0-----:R0:W-:Y:S01]  /*2820*/  STG.E.64 desc[UR36][R2.64], R4 ;  /* 0x0000000402007986 */ /* 0x0011e2000c101b24 */
[----:B------:R-:W-:Y:S05]  /*2830*/  BRA `(.L_x_5755) ;  /* 0x0000000800a47947 */ /* 0x000fea0003800000 */
.L_x_5750:
        /* <DEDUP_REMOVED lines=13> */
.L_x_5764:
[----:B--2---:R-:W-:Y:S01]  /*2910*/  IMAD.U32 R5, R5, 0x10000, RZ ;  /* 0x0001000005057824 */ /* 0x004fe200078e00ff */
[----:B------:R-:W-:-:S03]  /*2920*/  CS2R R6, SRZ ;  /* 0x0000000000067805 */ /* 0x000fc6000001ff00 */
[----:B------:R-:W-:-:S06]  /*2930*/  FMUL.FTZ R5, R5, 1 ;  /* 0x3f80000005057820 */ /* 0x000fcc0000410000 */
[----:B------:R-:W0:Y:S02]  /*2940*/  F2F.F64.F32 R4, R5 ;  /* 0x0000000500047310 */ /* 0x000e240000201800 */
[----:B0-----:R0:W-:Y:S01]  /*2950*/  STG.E.128 desc[UR36][R2.64], R4 ;  /* 0x0000000402007986 */ /* 0x0011e2000c101d24 */
[----:B------:R-:W-:Y:S05]  /*2960*/  BRA `(.L_x_5755) ;  /* 0x0000000800587947 */ /* 0x000fea0003800000 */
.L_x_5763:
        /* <DEDUP_REMOVED lines=19> */
.L_x_5768:
[----:B------:R-:W-:Y:S05]  /*2aa0*/  BSYNC.RECONVERGENT B0 ;  /* 0x0000000000007941 */ /* 0x000fea0003800200 */
.L_x_5767:
[----:B------:R-:W-:-:S05]  /*2ab0*/  LOP3.LUT R5, R0, 0x80, R5, 0xf8, !PT ;  /* 0x0000008000057812 */ /* 0x000fca00078ef805 */
[----:B------:R0:W-:Y:S01]  /*2ac0*/  STG.E.U8 desc[UR36][R2.64], R5 ;  /* 0x0000000502007986 */ /* 0x0001e2000c101124 */
[----:B------:R-:W-:Y:S05]  /*2ad0*/  BRA `(.L_x_5755) ;  /* 0x0000000400fc7947 */ /* 0x000fea0003800000 */
.L_x_5766:
        /* <DEDUP_REMOVED lines=15> */
.L_x_5770:
[----:B------:R-:W-:Y:S05]  /*2bd0*/  BSYNC.RECONVERGENT B0 ;  /* 0x0000000000007941 */ /* 0x000fea0003800200 */
.L_x_5769:
[----:B------:R-:W-:-:S05]  /*2be0*/  LOP3.LUT R5, R0, 0x80, R5, 0xf8, !PT ;  /* 0x0000008000057812 */ /* 0x000fca00078ef805 */
[----:B------:R0:W-:Y:S01]  /*2bf0*/  STG.E.U8 desc[UR36][R2.64], R5 ;  /* 0x0000000502007986 */ /* 0x0001e2000c101124 */
[----:B------:R-:W-:Y:S05]  /*2c00*/  BRA `(.L_x_5755) ;  /* 0x0000000400b07947 */ /* 0x000fea0003800000 */
.L_x_5765:
[----:B--2---:R0:W-:Y:S01]  /*2c10*/  STG.E.U16 desc[UR36][R2.64], R5 ;  /* 0x0000000502007986 */ /* 0x0041e2000c101524 */
[----:B------:R-:W-:Y:S05]  /*2c20*/  BRA `(.L_x_5755) ;  /* 0x0000000400a87947 */ /* 0x000fea0003800000 */
.L_x_5762:
        /* <DEDUP_REMOVED lines=12> */
.L_x_5773:
        /* <DEDUP_REMOVED lines=13> */
.L_x_5776:
[----:B------:R-:W-:-:S04]  /*2dc0*/  SHF.R.U32.HI R0, RZ, 0x14, R5 ;  /* 0x00000014ff007819 */ /* 0x000fc80000011605 */
[----:B------:R-:W-:-:S04]  /*2dd0*/  LOP3.LUT R0, R0, 0x1, RZ, 0xc0, !PT ;  /* 0x0000000100007812 */ /* 0x000fc800078ec0ff */
[----:B------:R-:W-:-:S04]  /*2de0*/  IADD3 R0, PT, PT, R5, 0x487ffff, R0 ;  /* 0x0487ffff05007810 */ /* 0x000fc80007ffe000 */
[----:B------:R-:W-:-:S04]  /*2df0*/  SHF.R.U32.HI R0, RZ, 0x14, R0 ;  /* 0x00000014ff007819 */ /* 0x000fc80000011600 */
[----:B------:R-:W-:-:S07]  /*2e00*/  LOP3.LUT R4, R0, 0xff, RZ, 0xc0, !PT ;  /* 0x000000ff00047812 */ /* 0x000fce00078ec0ff */
.L_x_5777:
[----:B------:R-:W-:-:S04]  /*2e10*/  SHF.R.U32.HI R5, RZ, 0x18, R5 ;  /* 0x00000018ff057819 */ /* 0x000fc80000011605 */
[----:B------:R-:W-:-:S04]  /*2e20*/  LOP3.LUT R4, R4, 0x80, R5, 0xf8, !PT ;  /* 0x0000008004047812 */ /* 0x000fc800078ef805 */
[----:B------:R-:W-:-:S07]  /*2e30*/  PRMT R0, R4, 0x7610, R0 ;  /* 0x0000761004007816 */ /* 0x000fce0000000000 */
.L_x_5775:
[----:B------:R-:W-:Y:S05]  /*2e40*/  BSYNC.RECONVERGENT B0 ;  /* 0x0000000000007941 */ /* 0x000fea0003800200 */
.L_x_5774:
[----:B------:R0:W-:Y:S01]  /*2e50*/  STG.E.U8 desc[UR36][R2.64], R0 ;  /* 0x0000000002007986 */ /* 0x0001e2000c101124 */
[----:B------:R-:W-:Y:S05]  /*2e60*/  BRA `(.L_x_5755) ;  /* 0x0000000400187947 */ /* 0x000fea0003800000 */
.L_x_5772:
        /* <DEDUP_REMOVED lines=13> */
.L_x_5780:
[----:B------:R-:W-:-:S04]  /*2f40*/  SHF.R.U32.HI R0, RZ, 0x15, R5 ;  /* 0x00000015ff007819 */ /* 0x000fc80000011605 */
[----:B------:R-:W-:-:S04]  /*2f50*/  LOP3.LUT R0, R0, 0x1, RZ, 0xc0, !PT ;  /* 0x0000000100007812 */ /* 0x000fc800078ec0ff */
[----:B------:R-:W-:-:S04]  /*2f60*/  IADD3 R0, PT, PT, R5, 0x88fffff, R0 ;  /* 0x088fffff05007810 */ /* 0x000fc80007ffe000 */
[----:B------:R-:W-:-:S04]  /*2f70*/  SHF.R.U32.HI R0, RZ, 0x15, R0 ;  /* 0x00000015ff007819 */ /* 0x000fc80000011600 */
[----:B------:R-:W-:-:S07]  /*2f80*/  LOP3.LUT R4, R0, 0xff, RZ, 0xc0, !PT ;  /* 0x000000ff00047812 */ /* 0x000fce00078ec0ff */
.L_x_5781:
[----:B------:R-:W-:-:S04]  /*2f90*/  SHF.R.U32.HI R5, RZ, 0x18, R5 ;  /* 0x00000018ff057819 */ /* 0x000fc80000011605 */
[----:B------:R-:W-:-:S04]  /*2fa0*/  LOP3.LUT R4, R4, 0x80, R5, 0xf8, !PT ;  /* 0x0000008004047812 */ /* 0x000fc800078ef805 */
[----:B------:R-:W-:-:S07]  /*2fb0*/  PRMT R0, R4, 0x7610, R0 ;  /* 0x0000761004007816 */ /* 0x000fce0000000000 */
.L_x_5779:
[----:B------:R-:W-:Y:S05]  /*2fc0*/  BSYNC.RECONVERGENT B0 ;  /* 0x0000000000007941 */ /* 0x000fea0003800200 */
.L_x_5778:
[----:B------:R0:W-:Y:S01]  /*2fd0*/  STG.E.U8 desc[UR36][R2.64], R0 ;  /* 0x0000000002007986 */ /* 0x0001e2000c101124 */
[----:B------:R-:W-:Y:S05]  /*2fe0*/  BRA `(.L_x_5755) ;  /* 0x0000000000b87947 */ /* 0x000fea0003800000 */
.L_x_5771:
[----:B------:R-:W-:-:S09]  /*2ff0*/  UISETP.NE.AND UP0, UPT, UR4, 0x1c, UPT ;  /* 0x0000001c0400788c */ /* 0x000fd2000bf05270 */
[----:B------:R-:W-:Y:S05]  /*3000*/  BRA.U !UP0, `(.L_x_5782) ;  /* 0x0000000108a47547 */ /* 0x000fea000b800000 */
[----:B------:R-:W-:-:S09]  /*3010*/  UISETP.NE.AND UP0, UPT, UR4, 0x1d, UPT ;  /* 0x0000001d0400788c */ /* 0x000fd2000bf05270 */
[----:B------:R-:W-:Y:S05]  /*3020*/  BRA.U !UP0, `(.L_x_5783) ;  /* 0x00000001088c7547 */ /* 0x000fea000b800000 */
[----:B------:R-:W-:-:S09]  /*3030*/  UISETP.NE.AND UP0, UPT, UR4, 0x2c, UPT ;  /* 0x0000002c0400788c */ /* 0x000fd2000bf05270 */
[----:B------:R-:W-:Y:S05]  /*3040*/  BRA.U !UP0, `(.L_x_5784) ;  /* 0x0000000108447547 */ /* 0x000fea000b800000 */
.L_x_5754:
        /* <DEDUP_REMOVED lines=16> */
.L_x_5785:
[----:B------:R-:W-:Y:S05]  /*3150*/  BRA `(.L_x_5755) ;  /* 0x00000000005c7947 */ /* 0x000fea0003800000 */
.L_x_5784:
        /* <DEDUP_REMOVED lines=16> */
.L_x_5783:
[----:B--2---:R-:W-:-:S06]  /*3260*/  IMAD.U32 R5, R5, 0x10000, RZ ;  /* 0x0001000005057824 */ /* 0x004fcc00078e00ff */
[----:B------:R-:W0:Y:S02]  /*3270*/  F2I.U64.TRUNC R4, R5 ;  /* 0x0000000500047311 */ /* 0x000e24000020d800 */
[----:B0-----:R0:W-:Y:S01]  /*3280*/  STG.E.64 desc[UR36][R2.64], R4 ;  /* 0x0000000402007986 */ /* 0x0011e2000c101b24 */
[----:B------:R-:W-:Y:S05]  /*3290*/  BRA `(.L_x_5755) ;  /* 0x00000000000c7947 */ /* 0x000fea0003800000 */
.L_x_5782:
[----:B--2---:R-:W-:-:S06]  /*32a0*/  SHF.L.U32 R5, R5, 0x10, RZ ;  /* 0x0000001005057819 */ /* 0x004fcc00000006ff */
[----:B------:R-:W0:Y:S02]  /*32b0*/  F2I.FTZ.U32.TRUNC.NTZ R5, R5 ;  /* 0x0000000500057305 */ /* 0x000e24000021f000 */
[----:B0-----:R0:W-:Y:S02]  /*32c0*/  STG.E desc[UR36][R2.64], R5 ;  /* 0x0000000502007986 */ /* 0x0011e4000c101924 */
.L_x_5755:
[----:B------:R-:W-:-:S07]  /*32d0*/  VIADD R17, R17, 0x80 ;  /* 0x0000008011117836 */ /* 0x000fce0000000000 */
.L_x_5714:
[----:B------:R-:W-:Y:S05]  /*32e0*/  BSYNC.RECONVERGENT B6 ;  /* 0x0000000000067941 */ /* 0x000fea0003800200 */
.L_x_5713:
        /* <DEDUP_REMOVED lines=307> */
.L_x_5788:
        /* <DEDUP_REMOVED lines=18> */
.L_x_5792:
[----:B------:R-:W2:Y:S02]  /*4740*/  LDG.E.U8 R2, desc[UR36][R2.64] ;  /* 0x0000002402027981 */ /* 0x000ea4000c1e1100 */
[----:B--2---:R-:W-:-:S04]  /*4750*/  I2FP.F32.U32 R0, R2 ;  /* 0x0000000200007245 */ /* 0x004fc80000201000 */
[----:B------:R-:W-:Y:S01]  /*4760*/  F2FP.BF16.F32.PACK_AB R0, RZ, R0 ;  /* 0x00000000ff00723e */ /* 0x000fe200000010ff */
[----:B------:R-:W-:Y:S06]  /*4770*/  BRA `(.L_x_5794) ;  /* 0x0000000c00847947 */ /* 0x000fec0003800000 */
.L_x_5791:
        /* <DEDUP_REMOVED lines=10> */
.L_x_5796:
[----:B------:R-:W2:Y:S02]  /*4820*/  LDG.E R2, desc[UR36][R2.64] ;  /* 0x0000002402027981 */ /* 0x000ea4000c1e1900 */
[----:B--2---:R-:W-:-:S04]  /*4830*/  I2FP.F32.S32 R0, R2 ;  /* 0x0000000200007245 */ /* 0x004fc80000201400 */
[----:B------:R-:W-:Y:S01]  /*4840*/  F2FP.BF16.F32.PACK_AB R0, RZ, R0 ;  /* 0x00000000ff00723e */ /* 0x000fe200000010ff */
[----:B------:R-:W-:Y:S06]  /*4850*/  BRA `(.L_x_5794) ;  /* 0x0000000c004c7947 */ /* 0x000fec0003800000 */
.L_x_5795:
[----:B------:R-:W2:Y:S02]  /*4860*/  LDG.E.U16 R2, desc[UR36][R2.64] ;  /* 0x0000002402027981 */ /* 0x000ea4000c1e1500 */
[----:B--2---:R-:W0:Y:S02]  /*4870*/  I2F.S16 R0, R2 ;  /* 0x0000000200007306 */ /* 0x004e240000101400 */
[----:B0-----:R-:W-:Y:S01]  /*4880*/  F2FP.BF16.F32.PACK_AB R0, RZ, R0 ;  /* 0x00000000ff00723e */ /* 0x001fe200000010ff */
[----:B------:R-:W-:Y:S06]  /*4890*/  BRA `(.L_x_5794) ;  /* 0x0000000c003c7947 */ /* 0x000fec0003800000 */
.L_x_5790:
        /* <DEDUP_REMOVED lines=9> */
.L_x_5798:
[----:B------:R-:W2:Y:S02]  /*4930*/  LDG.E.U16 R0, desc[UR36][R2.64] ;  /* 0x0000002402007981 */ /* 0x000ea4000c1e1500 */
[----:B--2---:R-:W-:-:S05]  /*4940*/  HADD2.F32 R0, -RZ, R0.H0_H0 ;  /* 0x20000000ff007230 */ /* 0x004fca0000004100 */
[----:B------:R-:W-:Y:S01]  /*4950*/  F2FP.BF16.F32.PACK_AB R0, RZ, R0 ;  /* 0x00000000ff00723e */ /* 0x000fe200000010ff */
[----:B------:R-:W-:Y:S06]  /*4960*/  BRA `(.L_x_5794) ;  /* 0x0000000c00087947 */ /* 0x000fec0003800000 */
.L_x_5797:
        /* <DEDUP_REMOVED lines=9> */
.L_x_5800:
[----:B------:R-:W2:Y:S02]  /*4a00*/  LDG.E.U16 R2, desc[UR36][R2.64] ;  /* 0x0000002402027981 */ /* 0x000ea4000c1e1500 */
[----:B--2---:R-:W-:-:S05]  /*4a10*/  HADD2.F32 R0, -RZ, R2.H0_H0 ;  /* 0x20000002ff007230 */ /* 0x004fca0000004100 */
[----:B------:R-:W-:Y:S01]  /*4a20*/  F2FP.BF16.F32.PACK_AB R0, RZ, R0 ;  /* 0x00000000ff00723e */ /* 0x000fe200000010ff */
[----:B------:R-:W-:Y:S06]  /*4a30*/  BRA `(.L_x_5794) ;  /* 0x0000000800d47947 */ /* 0x000fec0003800000 */
.L_x_5799:
        /* <DEDUP_REMOVED lines=8> */
.L_x_5789:
        /* <DEDUP_REMOVED lines=13> */
.L_x_5803:
        /* <DEDUP_REMOVED lines=8> */
.L_x_5802:
        /* <DEDUP_REMOVED lines=27> */
.L_x_5805:
        /* <DEDUP_REMOVED lines=13> */
.L_x_5804:
[----:B------:R0:W5:Y:S01]  /*4e90*/  LDG.E.U16 R0, desc[UR36][R2.64] ;  /* 0x0000002402007981 */ /* 0x000162000c1e1500 */
[----:B------:R-:W-:Y:S05]  /*4ea0*/  BRA `(.L_x_5794) ;  /* 0x0000000400b87947 */ /* 0x000fea0003800000 */
.L_x_5801:
        /* <DEDUP_REMOVED lines=12> */
.L_x_5808:
        /* <DEDUP_REMOVED lines=21> */
.L_x_5812:
[----:B------:R-:W-:Y:S05]  /*50c0*/  BSYNC.RECONVERGENT B1 ;  /* 0x0000000000017941 */ /* 0x000fea0003800200 */
.L_x_5811:
[----:B------:R-:W-:Y:S01]  /*50d0*/  IMAD.SHL.U32 R0, R0, 0x100000, RZ ;  /* 0x0010000000007824 */ /* 0x000fe200078e00ff */
[----:B------:R-:W-:-:S04]  /*50e0*/  LEA R2, R2, 0x3b800000, 0x17 ;  /* 0x3b80000002027811 */ /* 0x000fc800078eb8ff */
[----:B------:R-:W-:-:S07]  /*50f0*/  LOP3.LUT R0, R2, R0, R7, 0xfe, !PT ;  /* 0x0000000002007212 */ /* 0x000fce00078efe07 */
.L_x_5810:
[----:B------:R-:W-:Y:S05]  /*5100*/  BSYNC.RECONVERGENT B0 ;  /* 0x0000000000007941 */ /* 0x000fea0003800200 */
.L_x_5809:
[----:B------:R-:W-:Y:S01]  /*5110*/  F2FP.BF16.F32.PACK_AB R0, RZ, R0 ;  /* 0x00000000ff00723e */ /* 0x000fe200000010ff */
[----:B------:R-:W-:Y:S06]  /*5120*/  BRA `(.L_x_5794) ;  /* 0x0000000400187947 */ /* 0x000fec0003800000 */
.L_x_5807:
        /* <DEDUP_REMOVED lines=21> */
.L_x_5816:
[----:B------:R-:W-:Y:S05]  /*5280*/  BSYNC.RECONVERGENT B1 ;  /* 0x0000000000017941 */ /* 0x000fea0003800200 */
.L_x_5815:
[----:B------:R-:W-:Y:S01]  /*5290*/  IMAD.SHL.U32 R0, R0, 0x200000, RZ ;  /* 0x0020000000007824 */ /* 0x000fe200078e00ff */
[----:B------:R-:W-:-:S04]  /*52a0*/  LEA R2, R2, 0x37800000, 0x17 ;  /* 0x3780000002027811 */ /* 0x000fc800078eb8ff */
[----:B------:R-:W-:-:S07]  /*52b0*/  LOP3.LUT R0, R2, R0, R7, 0xfe, !PT ;  /* 0x0000000002007212 */ /* 0x000fce00078efe07 */
.L_x_5814:
[----:B------:R-:W-:Y:S05]  /*52c0*/  BSYNC.RECONVERGENT B0 ;  /* 0x0000000000007941 */ /* 0x000fea0003800200 */
.L_x_5813:
[----:B------:R-:W-:Y:S01]  /*52d0*/  F2FP.BF16.F32.PACK_AB R0, RZ, R0 ;  /* 0x00000000ff00723e */ /* 0x000fe200000010ff */
[----:B------:R-:W-:Y:S06]  /*52e0*/  BRA `(.L_x_5794) ;  /* 0x0000000000a87947 */ /* 0x000fec0003800000 */
.L_x_5806:
        /* <DEDUP_REMOVED lines=14> */
.L_x_5820:
[----:B------:R-:W-:Y:S05]  /*53d0*/  BSYNC.RECONVERGENT B0 ;  /* 0x0000000000007941 */ /* 0x000fea0003800200 */
.L_x_5819:
[----:B------:R-:W-:Y:S01]  /*53e0*/  F2FP.BF16.F32.PACK_AB R0, RZ, R0 ;  /* 0x00000000ff00723e */ /* 0x000fe200000010ff */
[----:B------:R-:W-:Y:S06]  /*53f0*/  BRA `(.L_x_5794) ;  /* 0x0000000000647947 */ /* 0x000fec0003800000 */
.L_x_5793:
        /* <DEDUP_REMOVED lines=16> */
.L_x_5821:
[----:B------:R-:W-:Y:S01]  /*5500*/  PRMT R0, RZ, 0x7610, R0 ;  /* 0x00007610ff007816 */ /* 0x000fe20000000000 */
[----:B------:R-:W-:Y:S06]  /*5510*/  BRA `(.L_x_5794) ;  /* 0x00000000001c7947 */ /* 0x000fec0003800000 */
.L_x_5818:
[----:B------:R-:W2:Y:S02]  /*5520*/  LDG.E.64 R2, desc[UR36][R2.64] ;  /* 0x0000002402027981 */ /* 0x000ea4000c1e1b00 */
[----:B--2---:R-:W0:Y:S02]  /*5530*/  I2F.U64 R0, R2 ;  /* 0x0000000200007312 */ /* 0x004e240000301000 */
[----:B0-----:R-:W-:Y:S01]  /*5540*/  F2FP.BF16.F32.PACK_AB R0, RZ, R0 ;  /* 0x00000000ff00723e */ /* 0x001fe200000010ff */
[----:B------:R-:W-:Y:S06]  /*5550*/  BRA `(.L_x_5794) ;  /* 0x00000000000c7947 */ /* 0x000fec0003800000 */
.L_x_5817:
[----:B------:R-:W2:Y:S02]  /*5560*/  LDG.E R2, desc[UR36][R2.64] ;  /* 0x0000002402027981 */ /* 0x000ea4000c1e1900 */
[----:B--2---:R-:W-:-:S04]  /*5570*/  I2FP.F32.U32 R0, R2 ;  /* 0x0000000200007245 */ /* 0x004fc80000201000 */
[----:B------:R-:W-:-:S07]  /*5580*/  F2FP.BF16.F32.PACK_AB R0, RZ, R0 ;  /* 0x00000000ff00723e */ /* 0x000fce00000010ff */
.L_x_5794:
[----:B------:R-:W0:Y:S01]  /*5590*/  LDCU.64 UR6, c[0x0][0x580] ;  /* 0x0000b000ff0677ac */ /* 0x000e220008000a00 */
[----:B-----5:R-:W-:Y:S01]  /*55a0*/  IMAD.U32 R0, R0, 0x10000, RZ ;  /* 0x0001000000007824 */ /* 0x020fe200078e00ff */
[----:B------:R-:W-:Y:S02]  /*55b0*/  USHF.L.U32 UR5, UR43, 0x10, URZ ;  /* 0x000000102b057899 */ /* 0x000fe400080006ff */
[----:B------:R-:W-:-:S04]  /*55c0*/  UPRMT UR4, UR39, 0x9910, URZ ;  /* 0x0000991027047896 */ /* 0x000fc800080000ff */
[----:B------:R-:W-:Y:S01]  /*55d0*/  FMNMX.FTZ R0, R0, UR5, !PT ;  /* 0x0000000500007c09 */ /* 0x000fe2000f810000 */
        /* <DEDUP_REMOVED lines=17> */
.L_x_5825:
[----:B--2---:R-:W-:-:S06]  /*56f0*/  IMAD.U32 R5, R5, 0x10000, RZ ;  /* 0x0001000005057824 */ /* 0x004fcc00078e00ff */
[----:B------:R-:W0:Y:S02]  /*5700*/  F2I.S64.TRUNC R4, R5 ;  /* 0x0000000500047311 */ /* 0x000e24000020d900 */
[----:B0-----:R0:W-:Y:S01]  /*5710*/  STG.E.U8 desc[UR36][R2.64], R4 ;  /* 0x0000000402007986 */ /* 0x0011e2000c101124 */
[----:B------:R-:W-:Y:S05]  /*5720*/  BRA `(.L_x_5827) ;  /* 0x0000000c006c7947 */ /* 0x000fea0003800000 */
.L_x_5824:
        /* <DEDUP_REMOVED lines=10> */
.L_x_5829:
[----:B--2---:R-:W-:-:S06]  /*57d0*/  IMAD.U32 R5, R5, 0x10000, RZ ;  /* 0x0001000005057824 */ /* 0x004fcc00078e00ff */
[----:B------:R-:W0:Y:S02]  /*57e0*/  F2I.FTZ.TRUNC.NTZ R5, R5 ;  /* 0x0000000500057305 */ /* 0x000e24000021f100 */
[----:B0-----:R0:W-:Y:S01]  /*57f0*/  STG.E desc[UR36][R2.64], R5 ;  /* 0x0000000502007986 */ /* 0x0011e2000c101924 */
[----:B------:R-:W-:Y:S05]  /*5800*/  BRA `(.L_x_5827) ;  /* 0x0000000c00347947 */ /* 0x000fea0003800000 */
.L_x_5828:
[----:B--2---:R-:W-:-:S06]  /*5810*/  IMAD.U32 R5, R5, 0x10000, RZ ;  /* 0x0001000005057824 */ /* 0x004fcc00078e00ff */
[----:B------:R-:W0:Y:S02]  /*5820*/  F2I.FTZ.TRUNC.NTZ R5, R5 ;  /* 0x0000000500057305 */ /* 0x000e24000021f100 */
[----:B0-----:R0:W-:Y:S01]  /*5830*/  STG.E.U16 desc[UR36][R2.64], R5 ;  /* 0x0000000502007986 */ /* 0x0011e2000c101524 */
[----:B------:R-:W-:Y:S05]  /*5840*/  BRA `(.L_x_5827) ;  /* 0x0000000c00247947 */ /* 0x000fea0003800000 */
.L_x_5823:
        /* <DEDUP_REMOVED lines=9> */
.L_x_5831:
[----:B--2---:R-:W-:-:S05]  /*58e0*/  IMAD.U32 R0, R5, 0x10000, RZ ;  /* 0x0001000005007824 */ /* 0x004fca00078e00ff */
[----:B------:R-:W-:-:S05]  /*58f0*/  F2FP.F16.F32.PACK_AB R0, RZ, R0 ;  /* 0x00000000ff00723e */ /* 0x000fca00000000ff */
[----:B------:R0:W-:Y:S01]  /*5900*/  STG.E.U16 desc[UR36][R2.64], R0 ;  /* 0x0000000002007986 */ /* 0x0001e2000c101524 */
[----:B------:R-:W-:Y:S05]  /*5910*/  BRA `(.L_x_5827) ;  /* 0x0000000800f07947 */ /* 0x000fea0003800000 */
.L_x_5830:
        /* <DEDUP_REMOVED lines=10> */
.L_x_5833:
[----:B--2---:R-:W-:-:S05]  /*59c0*/  IMAD.U32 R5, R5, 0x10000, RZ ;  /* 0x0001000005057824 */ /* 0x004fca00078e00ff */
[----:B------:R-:W-:-:S04]  /*59d0*/  F2FP.F16.F32.PACK_AB R5, RZ, R5 ;  /* 0x00000005ff05723e */ /* 0x000fc800000000ff */
[----:B------:R-:W-:-:S05]  /*59e0*/  PRMT R5, R5, 0x5410, RZ ;  /* 0x0000541005057816 */ /* 0x000fca00000000ff */
[----:B------:R0:W-:Y:S01]  /*59f0*/  STG.E desc[UR36][R2.64], R5 ;  /* 0x0000000502007986 */ /* 0x0001e2000c101924 */
[----:B------:R-:W-:Y:S05]  /*5a00*/  BRA `(.L_x_5827) ;  /* 0x0000000800b47947 */ /* 0x000fea0003800000 */
.L_x_5832:
[----:B--2---:R-:W-:-:S04]  /*5a10*/  IMAD.U32 R4, R5, 0x10000, RZ ;  /* 0x0001000005047824 */ /* 0x004fc800078e00ff */
[----:B------:R-:W-:-:S06]  /*5a20*/  FMUL.FTZ R4, R4, 1 ;  /* 0x3f80000004047820 */ /* 0x000fcc0000410000 */
[----:B------:R-:W0:Y:S02]  /*5a30*/  F2F.F64.F32 R4, R4 ;  /* 0x0000000400047310 */ /* 0x000e240000201800 */
[----:B0-----:R0:W-:Y:S01]  /*5a40*/  STG.E.64 desc[UR36][R2.64], R4 ;  /* 0x0000000402007986 */ /* 0x0011e2000c101b24 */
[----:B------:R-:W-:Y:S05]  /*5a50*/  BRA `(.L_x_5827) ;  /* 0x0000000800a07947 */ /* 0x000fea0003800000 */
.L_x_5822:
        /* <DEDUP_REMOVED lines=14> */
.L_x_5837:
        /* <DEDUP_REMOVED lines=18> */
.L_x_5840:
[----:B------:R-:W-:-:S04]  /*5c60*/  SHF.R.U32.HI R5, RZ, 0x18, R5 ;  /* 0x00000018ff057819 */ /* 0x000fc80000011605 */
[----:B------:R-:W-:-:S07]  /*5c70*/  LOP3.LUT R0, R0, 0x80, R5, 0xf8, !PT ;  /* 0x0000008000007812 */ /* 0x000fce00078ef805 */
.L_x_5839:
[----:B------:R-:W-:Y:S05]  /*5c80*/  BSYNC.RECONVERGENT B0 ;  /* 0x0000000000007941 */ /* 0x000fea0003800200 */
.L_x_5838:
[----:B------:R0:W-:Y:S01]  /*5c90*/  STG.E.U8 desc[UR36][R2.64], R0 ;  /* 0x0000000002007986 */ /* 0x0001e2000c101124 */
[----:B------:R-:W-:Y:S05]  /*5ca0*/  BRA `(.L_x_5827) ;  /* 0x00000008000c7947 */ /* 0x000fea0003800000 */
.L_x_5836:
        /* <DEDUP_REMOVED lines=18> */
.L_x_5843:
[----:B------:R-:W-:-:S04]  /*5dd0*/  SHF.R.U32.HI R5, RZ, 0x18, R5 ;  /* 0x00000018ff057819 */ /* 0x000fc80000011605 */
[----:B------:R-:W-:-:S07]  /*5de0*/  LOP3.LUT R0, R0, 0x80, R5, 0xf8, !PT ;  /* 0x0000008000007812 */ /* 0x000fce00078ef805 */
.L_x_5842:
[----:B------:R-:W-:Y:S05]  /*5df0*/  BSYNC.RECONVERGENT B0 ;  /* 0x0000000000007941 */ /* 0x000fea0003800200 */
.L_x_5841:
[----:B------:R0:W-:Y:S01]  /*5e00*/  STG.E.U8 desc[UR36][R2.64], R0 ;  /* 0x0000000002007986 */ /* 0x0001e2000c101124 */
[----:B------:R-:W-:Y:S05]  /*5e10*/  BRA `(.L_x_5827) ;  /* 0x0000000400b07947 */ /* 0x000fea0003800000 */
.L_x_5835:
        /* <DEDUP_REMOVED lines=22> */
.L_x_5845:
[----:B--2---:R-:W-:-:S06]  /*5f80*/  SHF.L.U32 R5, R5, 0x10, RZ ;  /* 0x0000001005057819 */ /* 0x004fcc00000006ff */
[----:B------:R-:W0:Y:S02]  /*5f90*/  F2I.U64.TRUNC R4, R5 ;  /* 0x0000000500047311 */ /* 0x000e24000020d800 */
[----:B0-----:R0:W-:Y:S01]  /*5fa0*/  STG.E.64 desc[UR36][R2.64], R4 ;  /* 0x0000000402007986 */ /* 0x0011e2000c101b24 */
[----:B------:R-:W-:Y:S05]  /*5fb0*/  BRA `(.L_x_5827) ;  /* 0x0000000400487947 */ /* 0x000fea0003800000 */
.L_x_5844:
[----:B--2---:R-:W-:-:S06]  /*5fc0*/  IMAD.U32 R5, R5, 0x10000, RZ ;  /* 0x0001000005057824 */ /* 0x004fcc00078e00ff */
[----:B------:R-:W0:Y:S02]  /*5fd0*/  F2I.FTZ.U32.TRUNC.NTZ R5, R5 ;  /* 0x0000000500057305 */ /* 0x000e24000021f000 */
[----:B0-----:R0:W-:Y:S01]  /*5fe0*/  STG.E desc[UR36][R2.64], R5 ;  /* 0x0000000502007986 */ /* 0x0011e2000c101924 */
[----:B------:R-:W-:Y:S05]  /*5ff0*/  BRA `(.L_x_5827) ;  /* 0x0000000400387947 */ /* 0x000fea0003800000 */
.L_x_5834:
        /* <DEDUP_REMOVED lines=11> */
.L_x_5847:
[----:B--2---:R-:W-:Y:S02]  /*60b0*/  SHF.L.U32 R5, R5, 0x10, RZ ;  /* 0x0000001005057819 */ /* 0x004fe400000006ff */
[----:B------:R-:W-:-:S03]  /*60c0*/  CS2R R6, SRZ ;  /* 0x0000000000067805 */ /* 0x000fc6000001ff00 */
[----:B------:R-:W-:-:S06]  /*60d0*/  FMUL.FTZ R5, R5, 1 ;  /* 0x3f80000005057820 */ /* 0x000fcc0000410000 */
[----:B------:R-:W0:Y:S02]  /*60e0*/  F2F.F64.F32 R4, R5 ;  /* 0x0000000500047310 */ /* 0x000e240000201800 */
[----:B0-----:R4:W-:Y:S01]  /*60f0*/  STG.E.128 desc[UR36][R2.64], R4 ;  /* 0x0000000402007986 */ /* 0x0019e2000c101d24 */
[----:B------:R-:W-:Y:S05]  /*6100*/  BRA `(.L_x_5827) ;  /* 0x0000000000f47947 */ /* 0x000fea0003800000 */
.L_x_5846:
[----:B------:R-:W-:-:S09]  /*6110*/  UISETP.NE.AND UP0, UPT, UR4, 0xf, UPT ;  /* 0x0000000f0400788c */ /* 0x000fd2000bf05270 */
[----:B------:R-:W-:Y:S05]  /*6120*/  BRA.U !UP0, `(.L_x_5848) ;  /* 0x0000000108e87547 */ /* 0x000fea000b800000 */
[----:B------:R-:W-:-:S09]  /*6130*/  UISETP.NE.AND UP0, UPT, UR4, 0x17, UPT ;  /* 0x000000170400788c */ /* 0x000fd2000bf05270 */
[----:B------:R-:W-:Y:S05]  /*6140*/  BRA.U !UP0, `(.L_x_5849) ;  /* 0x0000000108907547 */ /* 0x000fea000b800000 */
[----:B------:R-:W-:-:S09]  /*6150*/  UISETP.NE.AND UP0, UPT, UR4, 0x18, UPT ;  /* 0x000000180400788c */ /* 0x000fd2000bf05270 */
[----:B------:R-:W-:Y:S05]  /*6160*/  BRA.U !UP0, `(.L_x_5850) ;  /* 0x0000000108447547 */ /* 0x000fea000b800000 */
.L_x_5826:
        /* <DEDUP_REMOVED lines=16> */
.L_x_5851:
[----:B------:R-:W-:Y:S05]  /*6270*/  BRA `(.L_x_5827) ;  /* 0x0000000000987947 */ /* 0x000fea0003800000 */
.L_x_5850:
        /* <DEDUP_REMOVED lines=13> */
.L_x_5853:
[----:B------:R-:W-:Y:S05]  /*6350*/  BSYNC.RECONVERGENT B0 ;  /* 0x0000000000007941 */ /* 0x000fea0003800200 */
.L_x_5852:
[----:B------:R-:W-:-:S05]  /*6360*/  LOP3.LUT R5, R0, 0x80, R5, 0xf8, !PT ;  /* 0x0000008000057812 */ /* 0x000fca00078ef805 */
[----:B------:R2:W-:Y:S01]  /*6370*/  STG.E.U8 desc[UR36][R2.64], R5 ;  /* 0x0000000502007986 */ /* 0x0005e2000c101124 */
[----:B------:R-:W-:Y:S05]  /*6380*/  BRA `(.L_x_5827) ;  /* 0x0000000000547947 */ /* 0x000fea0003800000 */
.L_x_5849:
        /* <DEDUP_REMOVED lines=12> */
.L_x_5855:
[----:B------:R-:W-:Y:S01]  /*6450*/  IMAD.MOV.U32 R0, RZ, RZ, 0x7f ;  /* 0x0000007fff007424 */ /* 0x000fe200078e00ff */
[----:B------:R-:W-:-:S04]  /*6460*/  ISETP.GT.U32.AND P0, PT, R4, 0x7f800000, PT ;  /* 0x7f8000000400780c */ /* 0x000fc80003f04070 */
[----:B------:R-:W-:-:S09]  /*6470*/  SEL R0, R0, 0x7c, P0 ;  /* 0x0000007c00007807 */ /* 0x000fd20000000000 */
.L_x_5856:
[----:B------:R-:W-:Y:S05]  /*6480*/  BSYNC.RECONVERGENT B0 ;  /* 0x0000000000007941 */ /* 0x000fea0003800200 */
.L_x_5854:
[----:B------:R-:W-:-:S04]  /*6490*/  SHF.R.U32.HI R5, RZ, 0x18, R5 ;  /* 0x00000018ff057819 */ /* 0x000fc80000011605 */
[----:B------:R-:W-:-:S05]  /*64a0*/  LOP3.LUT R5, R0, 0x80, R5, 0xf8, !PT ;  /* 0x0000008000057812 */ /* 0x000fca00078ef805 */
[----:B------:R1:W-:Y:S01]  /*64b0*/  STG.E.U8 desc[UR36][R2.64], R5 ;  /* 0x0000000502007986 */ /* 0x0003e2000c101124 */
[----:B------:R-:W-:Y:S05]  /*64c0*/  BRA `(.L_x_5827) ;  /* 0x0000000000047947 */ /* 0x000fea0003800000 */
.L_x_5848:
[----:B--2---:R0:W-:Y:S02]  /*64d0*/  STG.E.U16 desc[UR36][R2.64], R5 ;  /* 0x0000000502007986 */ /* 0x0041e4000c101524 */
.L_x_5827:
[----:B------:R-:W-:-:S07]  /*64e0*/  VIADD R17, R17, 0x80 ;  /* 0x0000008011117836 */ /* 0x000fce0000000000 */
.L_x_5787:
[----:B------:R-:W-:Y:S05]  /*64f0*/  BSYNC.RECONVERGENT B6 ;  /* 0x0000000000067941 */ /* 0x000fea0003800200 */
.L_x_5786:
        /* <DEDUP_REMOVED lines=307> */
.L_x_5859:
        /* <DEDUP_REMOVED lines=18> */
.L_x_5863:
[----:B------:R-:W2:Y:S02]  /*7950*/  LDG.E.U8 R2, desc[UR36][R2.64] ;  /* 0x0000002402027981 */ /* 0x000ea4000c1e1100 */
[----:B--2---:R-:W-:-:S04]  /*7960*/  I2FP.F32.U32 R0, R2 ;  /* 0x0000000200007245 */ /* 0x004fc80000201000 */
[----:B------:R-:W-:Y:S01]  /*7970*/  F2FP.BF16.F32.PACK_AB R0, RZ, R0 ;  /* 0x00000000ff00723e */ /* 0x000fe200000010ff */
[----:B------:R-:W-:Y:S06]  /*7980*/  BRA `(.L_x_5865) ;  /* 0x0000000c00847947 */ /* 0x000fec0003800000 */
.L_x_5862:
        /* <DEDUP_REMOVED lines=10> */
.L_x_5867:
[----:B------:R-:W2:Y:S02]  /*7a30*/  LDG.E R2, desc[UR36][R2.64] ;  /* 0x0000002402027981 */ /* 0x000ea4000c1e1900 */
[----:B--2---:R-:W-:-:S04]  /*7a40*/  I2FP.F32.S32 R0, R2 ;  /* 0x0000000200007245 */ /* 0x004fc80000201400 */
[----:B------:R-:W-:Y:S01]  /*7a50*/  F2FP.BF16.F32.PACK_AB R0, RZ, R0 ;  /* 0x00000000ff00723e */ /* 0x000fe200000010ff */
[----:B------:R-:W-:Y:S06]  /*7a60*/  BRA `(.L_x_5865) ;  /* 0x0000000c004c7947 */ /* 0x000fec0003800000 */
.L_x_5866:
[----:B------:R-:W2:Y:S02]  /*7a70*/  LDG.E.U16 R2, desc[UR36][R2.64] ;  /* 0x0000002402027981 */ /* 0x000ea4000c1e1500 */
[----:B--2---:R-:W0:Y:S02]  /*7a80*/  I2F.S16 R0, R2 ;  /* 0x0000000200007306 */ /* 0x004e240000101400 */
[----:B0-----:R-:W-:Y:S01]  /*7a90*/  F2FP.BF16.F32.PACK_AB R0, RZ, R0 ;  /* 0x00000000ff00723e */ /* 0x001fe200000010ff */
[----:B------:R-:W-:Y:S06]  /*7aa0*/  BRA `(.L_x_5865) ;  /* 0x0000000c003c7947 */ /* 0x000fec0003800000 */
.L_x_5861:
        /* <DEDUP_REMOVED lines=9> */
.L_x_5869:
[----:B------:R-:W2:Y:S02]  /*7b40*/  LDG.E.U16 R0, desc[UR36][R2.64] ;  /* 0x0000002402007981 */ /* 0x000ea4000c1e1500 */
[----:B--2---:R-:W-:-:S05]  /*7b50*/  HADD2.F32 R0, -RZ, R0.H0_H0 ;  /* 0x20000000ff007230 */ /* 0x004fca0000004100 */
[----:B------:R-:W-:Y:S01]  /*7b60*/  F2FP.BF16.F32.PACK_AB R0, RZ, R0 ;  /* 0x00000000ff00723e */ /* 0x000fe200000010ff */
[----:B------:R-:W-:Y:S06]  /*7b70*/  BRA `(.L_x_5865) ;  /* 0x0000000c00087947 */ /* 0x000fec0003800000 */
.L_x_5868:
        /* <DEDUP_REMOVED lines=9> */
.L_x_5871:
[----:B------:R-:W2:Y:S02]  /*7c10*/  LDG.E.U16 R2, desc[UR36][R2.64] ;  /* 0x0000002402027981 */ /* 0x000ea4000c1e1500 */
[----:B--2---:R-:W-:-:S05]  /*7c20*/  HADD2.F32 R0, -RZ, R2.H0_H0 ;  /* 0x20000002ff007230 */ /* 0x004fca0000004100 */
[----:B------:R-:W-:Y:S01]  /*7c30*/  F2FP.BF16.F32.PACK_AB R0, RZ, R0 ;  /* 0x00000000ff00723e */ /* 0x000fe200000010ff */
[----:B------:R-:W-:Y:S06]  /*7c40*/  BRA `(.L_x_5865) ;  /* 0x0000000800d47947 */ /* 0x000fec0003800000 */
.L_x_5870:
        /* <DEDUP_REMOVED lines=8> */
.L_x_5860:
        /* <DEDUP_REMOVED lines=13> */
.L_x_5874:
        /* <DEDUP_REMOVED lines=8> */
.L_x_5873:
        /* <DEDUP_REMOVED lines=27> */
.L_x_5876:
        /* <DEDUP_REMOVED lines=13> */
.L_x_5875:
[----:B------:R0:W5:Y:S01]  /*80a0*/  LDG.E.U16 R0, desc[UR36][R2.64] ;  /* 0x0000002402007981 */ /* 0x000162000c1e1500 */
[----:B------:R-:W-:Y:S05]  /*80b0*/  BRA `(.L_x_5865) ;  /* 0x0000000400b87947 */ /* 0x000fea0003800000 */
.L_x_5872:
        /* <DEDUP_REMOVED lines=12> */
.L_x_5879:
        /* <DEDUP_REMOVED lines=21> */
.L_x_5883:
[----:B------:R-:W-:Y:S05]  /*82d0*/  BSYNC.RECONVERGENT B1 ;  /* 0x0000000000017941 */ /* 0x000fea0003800200 */
.L_x_5882:
[----:B------:R-:W-:Y:S02]  /*82e0*/  SHF.L.U32 R0, R0, 0x14, RZ ;  /* 0x0000001400007819 */ /* 0x000fe400000006ff */
[----:B------:R-:W-:-:S04]  /*82f0*/  LEA R2, R2, 0x3b800000, 0x17 ;  /* 0x3b80000002027811 */ /* 0x000fc800078eb8ff */
[----:B------:R-:W-:-:S07]  /*8300*/  LOP3.LUT R0, R2, R0, R7, 0xfe, !PT ;  /* 0x0000000002007212 */ /* 0x000fce00078efe07 */
.L_x_5881:
[----:B------:R-:W-:Y:S05]  /*8310*/  BSYNC.RECONVERGENT B0 ;  /* 0x0000000000007941 */ /* 0x000fea0003800200 */
.L_x_5880:
[----:B------:R-:W-:Y:S01]  /*8320*/  F2FP.BF16.F32.PACK_AB R0, RZ, R0 ;  /* 0x00000000ff00723e */ /* 0x000fe200000010ff */
[----:B------:R-:W-:Y:S06]  /*8330*/  BRA `(.L_x_5865) ;  /* 0x0000000400187947 */ /* 0x000fec0003800000 */
.L_x_5878:
        /* <DEDUP_REMOVED lines=21> */
.L_x_5887:
[----:B------:R-:W-:Y:S05]  /*8490*/  BSYNC.RECONVERGENT B1 ;  /* 0x0000000000017941 */ /* 0x000fea0003800200 */
.L_x_5886:
[----:B------:R-:W-:Y:S01]  /*84a0*/  IMAD.SHL.U32 R0, R0, 0x200000, RZ ;  /* 0x0020000000007824 */ /* 0x000fe200078e00ff */
[----:B------:R-:W-:-:S04]  /*84b0*/  LEA R2, R2, 0x37800000, 0x17 ;  /* 0x3780000002027811 */ /* 0x000fc800078eb8ff */
[----:B------:R-:W-:-:S07]  /*84c0*/  LOP3.LUT R0, R2, R0, R7, 0xfe, !PT ;  /* 0x0000000002007212 */ /* 0x000fce00078efe07 */
.L_x_5885:
[----:B------:R-:W-:Y:S05]  /*84d0*/  BSYNC.RECONVERGENT B0 ;  /* 0x0000000000007941 */ /* 0x000fea0003800200 */
.L_x_5884:
[----:B------:R-:W-:Y:S01]  /*84e0*/  F2FP.BF16.F32.PACK_AB R0, RZ, R0 ;  /* 0x00000000ff00723e */ /* 0x000fe200000010ff */
[----:B------:R-:W-:Y:S06]  /*84f0*/  BRA `(.L_x_5865) ;  /* 0x0000000000a87947 */ /* 0x000fec0003800000 */
.L_x_5877:
        /* <DEDUP_REMOVED lines=14> */
.L_x_5891:
[----:B------:R-:W-:Y:S05]  /*85e0*/  BSYNC.RECONVERGENT B0 ;  /* 0x0000000000007941 */ /* 0x000fea0003800200 */
.L_x_5890:
[----:B------:R-:W-:Y:S01]  /*85f0*/  F2FP.BF16.F32.PACK_AB R0, RZ, R0 ;  /* 0x00000000ff00723e */ /* 0x000fe200000010ff */
[----:B------:R-:W-:Y:S06]  /*8600*/  BRA `(.L_x_5865) ;  /* 0x0000000000647947 */ /* 0x000fec0003800000 */
.L_x_5864:
        /* <DEDUP_REMOVED lines=16> */
.L_x_5892:
[----:B------:R-:W-:Y:S01]  /*8710*/  PRMT R0, RZ, 0x7610, R0 ;  /* 0x00007610ff007816 */ /* 0x000fe20000000000 */
[----:B------:R-:W-:Y:S06]  /*8720*/  BRA `(.L_x_5865) ;  /* 0x00000000001c7947 */ /* 0x000fec0003800000 */
.L_x_5889:
[----:B------:R-:W2:Y:S02]  /*8730*/  LDG.E.64 R2, desc[UR36][R2.64] ;  /* 0x0000002402027981 */ /* 0x000ea4000c1e1b00 */
[----:B--2---:R-:W0:Y:S02]  /*8740*/  I2F.U64 R0, R2 ;  /* 0x0000000200007312 */ /* 0x004e240000301000 */
[----:B0-----:R-:W-:Y:S01]  /*8750*/  F2FP.BF16.F32.PACK_AB R0, RZ, R0 ;  /* 0x00000000ff00723e */ /* 0x001fe200000010ff */
[----:B------:R-:W-:Y:S06]  /*8760*/  BRA `(.L_x_5865) ;  /* 0x00000000000c7947 */ /* 0x000fec0003800000 */
.L_x_5888:
[----:B------:R-:W2:Y:S02]  /*8770*/  LDG.E R2, desc[UR36][R2.64] ;  /* 0x0000002402027981 */ /* 0x000ea4000c1e1900 */
[----:B--2---:R-:W-:-:S04]  /*8780*/  I2FP.F32.U32 R0, R2 ;  /* 0x0000000200007245 */ /* 0x004fc80000201000 */
[----:B------:R-:W-:-:S07]  /*8790*/  F2FP.BF16.F32.PACK_AB R0, RZ, R0 ;  /* 0x00000000ff00723e */ /* 0x000fce00000010ff */
.L_x_5865:
[----:B------:R-:W0:Y:S01]  /*87a0*/  LDCU.64 UR6, c[0x0][0x580] ;  /* 0x0000b000ff0677ac */ /* 0x000e220008000a00 */
[----:B-----5:R-:W-:Y:S01]  /*87b0*/  SHF.L.U32 R0, R0, 0x10, RZ ;  /* 0x0000001000007819 */ /* 0x020fe200000006ff */
        /* <DEDUP_REMOVED lines=20> */
.L_x_5896:
[----:B--2---:R-:W-:-:S06]  /*8900*/  SHF.L.U32 R5, R5, 0x10, RZ ;  /* 0x0000001005057819 */ /* 0x004fcc00000006ff */
[----:B------:R-:W0:Y:S02]  /*8910*/  F2I.S64.TRUNC R4, R5 ;  /* 0x0000000500047311 */ /* 0x000e24000020d900 */
[----:B0-----:R4:W-:Y:S01]  /*8920*/  STG.E.U8 desc[UR36][R2.64], R4 ;  /* 0x0000000402007986 */ /* 0x0019e2000c101124 */
[----:B------:R-:W-:Y:S05]  /*8930*/  BRA `(.L_x_5898) ;  /* 0x0000000c006c7947 */ /* 0x000fea0003800000 */
.L_x_5895:
        /* <DEDUP_REMOVED lines=10> */
.L_x_5900:
[----:B--2---:R-:W-:-:S06]  /*89e0*/  IMAD.U32 R5, R5, 0x10000, RZ ;  /* 0x0001000005057824 */ /* 0x004fcc00078e00ff */
[----:B------:R-:W0:Y:S02]  /*89f0*/  F2I.FTZ.TRUNC.NTZ R5, R5 ;  /* 0x0000000500057305 */ /* 0x000e24000021f100 */
[----:B0-----:R2:W-:Y:S01]  /*8a00*/  STG.E desc[UR36][R2.64], R5 ;  /* 0x0000000502007986 */ /* 0x0015e2000c101924 */
[----:B------:R-:W-:Y:S05]  /*8a10*/  BRA `(.L_x_5898) ;  /* 0x0000000c00347947 */ /* 0x000fea0003800000 */
.L_x_5899:
[----:B--2---:R-:W-:-:S06]  /*8a20*/  SHF.L.U32 R5, R5, 0x10, RZ ;  /* 0x0000001005057819 */ /* 0x004fcc00000006ff */
[----:B------:R-:W0:Y:S02]  /*8a30*/  F2I.FTZ.TRUNC.NTZ R5, R5 ;  /* 0x0000000500057305 */ /* 0x000e24000021f100 */
[----:B0-----:R0:W-:Y:S01]  /*8a40*/  STG.E.U16 desc[UR36][R2.64], R5 ;  /* 0x0000000502007986 */ /* 0x0011e2000c101524 */
[----:B------:R-:W-:Y:S05]  /*8a50*/  BRA `(.L_x_5898) ;  /* 0x0000000c00247947 */ /* 0x000fea0003800000 */
.L_x_5894:
        /* <DEDUP_REMOVED lines=9> */
.L_x_5902:
[----:B--2---:R-:W-:-:S05]  /*8af0*/  IMAD.U32 R0, R5, 0x10000, RZ ;  /* 0x0001000005007824 */ /* 0x004fca00078e00ff */
[----:B------:R-:W-:-:S05]  /*8b00*/  F2FP.F16.F32.PACK_AB R0, RZ, R0 ;  /* 0x00000000ff00723e */ /* 0x000fca00000000ff */
[----:B------:R0:W-:Y:S01]  /*8b10*/  STG.E.U16 desc[UR36][R2.64], R0 ;  /* 0x0000000002007986 */ /* 0x0001e2000c101524 */
[----:B------:R-:W-:Y:S05]  /*8b20*/  BRA `(.L_x_5898) ;  /* 0x0000000800f07947 */ /* 0x000fea0003800000 */
.L_x_5901:
        /* <DEDUP_REMOVED lines=10> */
.L_x_5904:
[----:B--2---:R-:W-:-:S05]  /*8bd0*/  IMAD.U32 R5, R5, 0x10000, RZ ;  /* 0x0001000005057824 */ /* 0x004fca00078e00ff */
[----:B------:R-:W-:-:S04]  /*8be0*/  F2FP.F16.F32.PACK_AB R5, RZ, R5 ;  /* 0x00000005ff05723e */ /* 0x000fc800000000ff */
[----:B------:R-:W-:-:S05]  /*8bf0*/  PRMT R5, R5, 0x5410, RZ ;  /* 0x0000541005057816 */ /* 0x000fca00000000ff */
[----:B------:R0:W-:Y:S01]  /*8c00*/  STG.E desc[UR36][R2.64], R5 ;  /* 0x0000000502007986 */ /* 0x0001e2000c101924 */
[----:B------:R-:W-:Y:S05]  /*8c10*/  BRA `(.L_x_5898) ;  /* 0x0000000800b47947 */ /* 0x000fea0003800000 */
.L_x_5903:
[----:B--2---:R-:W-:-:S05]  /*8c20*/  SHF.L.U32 R4, R5, 0x10, RZ ;  /* 0x0000001005047819 */ /* 0x004fca00000006ff */
[----:B------:R-:W-:-:S06]  /*8c30*/  FMUL.FTZ R4, R4, 1 ;  /* 0x3f80000004047820 */ /* 0x000fcc0000410000 */
[----:B------:R-:W0:Y:S02]  /*8c40*/  F2F.F64.F32 R4, R4 ;  /* 0x0000000400047310 */ /* 0x000e240000201800 */
[----:B0-----:R0:W-:Y:S01]  /*8c50*/  STG.E.64 desc[UR36][R2.64], R4 ;  /* 0x0000000402007986 */ /* 0x0011e2000c101b24 */
[----:B------:R-:W-:Y:S05]  /*8c60*/  BRA `(.L_x_5898) ;  /* 0x0000000800a07947 */ /* 0x000fea0003800000 */
.L_x_5893:
        /* <DEDUP_REMOVED lines=14> */
.L_x_5908:
        /* <DEDUP_REMOVED lines=18> */
.L_x_5911:
[----:B------:R-:W-:-:S04]  /*8e70*/  SHF.R.U32.HI R5, RZ, 0x18, R5 ;  /* 0x00000018ff057819 */ /* 0x000fc80000011605 */
[----:B------:R-:W-:-:S07]  /*8e80*/  LOP3.LUT R0, R0, 0x80, R5, 0xf8, !PT ;  /* 0x0000008000007812 */ /* 0x000fce00078ef805 */
.L_x_5910:
[----:B------:R-:W-:Y:S05]  /*8e90*/  BSYNC.RECONVERGENT B0 ;  /* 0x0000000000007941 */ /* 0x000fea0003800200 */
.L_x_5909:
[----:B------:R0:W-:Y:S01]  /*8ea0*/  STG.E.U8 desc[UR36][R2.64], R0 ;  /* 0x0000000002007986 */ /* 0x0001e2000c101124 */
[----:B------:R-:W-:Y:S05]  /*8eb0*/  BRA `(.L_x_5898) ;  /* 0x00000008000c7947 */ /* 0x000fea0003800000 */
.L_x_5907:
        /* <DEDUP_REMOVED lines=18> */
.L_x_5914:
[----:B------:R-:W-:-:S04]  /*8fe0*/  SHF.R.U32.HI R5, RZ, 0x18, R5 ;  /* 0x00000018ff057819 */ /* 0x000fc80000011605 */
[----:B------:R-:W-:-:S07]  /*8ff0*/  LOP3.LUT R0, R0, 0x80, R5, 0xf8, !PT ;  /* 0x0000008000007812 */ /* 0x000fce00078ef805 */
.L_x_5913:
[----:B------:R-:W-:Y:S05]  /*9000*/  BSYNC.RECONVERGENT B0 ;  /* 0x0000000000007941 */ /* 0x000fea0003800200 */
.L_x_5912:
[----:B------:R0:W-:Y:S01]  /*9010*/  STG.E.U8 desc[UR36][R2.64], R0 ;  /* 0x0000000002007986 */ /* 0x0001e2000c101124 */
[----:B------:R-:W-:Y:S05]  /*9020*/  BRA `(.L_x_5898) ;  /* 0x0000000400b07947 */ /* 0x000fea0003800000 */
.L_x_5906:
        /* <DEDUP_REMOVED lines=22> */
.L_x_5916:
[----:B--2---:R-:W-:-:S06]  /*9190*/  IMAD.U32 R5, R5, 0x10000, RZ ;  /* 0x0001000005057824 */ /* 0x004fcc00078e00ff */
[----:B------:R-:W0:Y:S02]  /*91a0*/  F2I.U64.TRUNC R4, R5 ;  /* 0x0000000500047311 */ /* 0x000e24000020d800 */
[----:B0-----:R0:W-:Y:S01]  /*91b0*/  STG.E.64 desc[UR36][R2.64], R4 ;  /* 0x0000000402007986 */ /* 0x0011e2000c101b24 */
[----:B------:R-:W-:Y:S05]  /*91c0*/  BRA `(.L_x_5898) ;  /* 0x0000000400487947 */ /* 0x000fea0003800000 */
.L_x_5915:
[----:B--2---:R-:W-:-:S06]  /*91d0*/  IMAD.U32 R5, R5, 0x10000, RZ ;  /* 0x0001000005057824 */ /* 0x004fcc00078e00ff */
[----:B------:R-:W0:Y:S02]  /*91e0*/  F2I.FTZ.U32.TRUNC.NTZ R5, R5 ;  /* 0x0000000500057305 */ /* 0x000e24000021f000 */
[----:B0-----:R0:W-:Y:S01]  /*91f0*/  STG.E desc[UR36][R2.64], R5 ;  /* 0x0000000502007986 */ /* 0x0011e2000c101924 */
[----:B------:R-:W-:Y:S05]  /*9200*/  BRA `(.L_x_5898) ;  /* 0x0000000400387947 */ /* 0x000fea0003800000 */
.L_x_5905:
        /* <DEDUP_REMOVED lines=11> */
.L_x_5918:
[----:B--2---:R-:W-:Y:S01]  /*92c0*/  IMAD.U32 R5, R5, 0x10000, RZ ;  /* 0x0001000005057824 */ /* 0x004fe200078e00ff */
[----:B------:R-:W-:-:S03]  /*92d0*/  CS2R R6, SRZ ;  /* 0x0000000000067805 */ /* 0x000fc6000001ff00 */
[----:B------:R-:W-:-:S06]  /*92e0*/  FMUL.FTZ R5, R5, 1 ;  /* 0x3f80000005057820 */ /* 0x000fcc0000410000 */
[----:B------:R-:W0:Y:S02]  /*92f0*/  F2F.F64.F32 R4, R5 ;  /* 0x0000000500047310 */ /* 0x000e240000201800 */
[----:B0-----:R0:W-:Y:S01]  /*9300*/  STG.E.128 desc[UR36][R2.64], R4 ;  /* 0x0000000402007986 */ /* 0x0011e2000c101d24 */
[----:B------:R-:W-:Y:S05]  /*9310*/  BRA `(.L_x_5898) ;  /* 0x0000000000f47947 */ /* 0x000fea0003800000 */
.L_x_5917:
[----:B------:R-:W-:-:S09]  /*9320*/  UISETP.NE.AND UP0, UPT, UR4, 0xf, UPT ;  /* 0x0000000f0400788c */ /* 0x000fd2000bf05270 */
[----:B------:R-:W-:Y:S05]  /*9330*/  BRA.U !UP0, `(.L_x_5919) ;  /* 0x0000000108e87547 */ /* 0x000fea000b800000 */
[----:B------:R-:W-:-:S09]  /*9340*/  UISETP.NE.AND UP0, UPT, UR4, 0x17, UPT ;  /* 0x000000170400788c */ /* 0x000fd2000bf05270 */
[----:B------:R-:W-:Y:S05]  /*9350*/  BRA.U !UP0, `(.L_x_5920) ;  /* 0x0000000108907547 */ /* 0x000fea000b800000 */
[----:B------:R-:W-:-:S09]  /*9360*/  UISETP.NE.AND UP0, UPT, UR4, 0x18, UPT ;  /* 0x000000180400788c */ /* 0x000fd2000bf05270 */
[----:B------:R-:W-:Y:S05]  /*9370*/  BRA.U !UP0, `(.L_x_5921) ;  /* 0x0000000108447547 */ /* 0x000fea000b800000 */
.L_x_5897:
        /* <DEDUP_REMOVED lines=16> */
.L_x_5922:
[----:B------:R-:W-:Y:S05]  /*9480*/  BRA `(.L_x_5898) ;  /* 0x0000000000987947 */ /* 0x000fea0003800000 */
.L_x_5921:
        /* <DEDUP_REMOVED lines=13> */
.L_x_5924:
[----:B------:R-:W-:Y:S05]  /*9560*/  BSYNC.RECONVERGENT B0 ;  /* 0x0000000000007941 */ /* 0x000fea0003800200 */
.L_x_5923:
[----:B------:R-:W-:-:S05]  /*9570*/  LOP3.LUT R5, R0, 0x80, R5, 0xf8, !PT ;  /* 0x0000008000057812 */ /* 0x000fca00078ef805 */
[----:B------:R0:W-:Y:S01]  /*9580*/  STG.E.U8 desc[UR36][R2.64], R5 ;  /* 0x0000000502007986 */ /* 0x0001e2000c101124 */
[----:B------:R-:W-:Y:S05]  /*9590*/  BRA `(.L_x_5898) ;  /* 0x0000000000547947 */ /* 0x000fea0003800000 */
.L_x_5920:
        /* <DEDUP_REMOVED lines=12> */
.L_x_5926:
[----:B------:R-:W-:Y:S01]  /*9660*/  IMAD.MOV.U32 R0, RZ, RZ, 0x7f ;  /* 0x0000007fff007424 */ /* 0x000fe200078e00ff */
[----:B------:R-:W-:-:S04]  /*9670*/  ISETP.GT.U32.AND P0, PT, R4, 0x7f800000, PT ;  /* 0x7f8000000400780c */ /* 0x000fc80003f04070 */
[----:B------:R-:W-:-:S09]  /*9680*/  SEL R0, R0, 0x7c, P0 ;  /* 0x0000007c00007807 */ /* 0x000fd20000000000 */
.L_x_5927:
[----:B------:R-:W-:Y:S05]  /*9690*/  BSYNC.RECONVERGENT B0 ;  /* 0x0000000000007941 */ /* 0x000fea0003800200 */
.L_x_5925:
[----:B------:R-:W-:-:S04]  /*96a0*/  SHF.R.U32.HI R5, RZ, 0x18, R5 ;  /* 0x00000018ff057819 */ /* 0x000fc80000011605 */
[----:B------:R-:W-:-:S05]  /*96b0*/  LOP3.LUT R5, R0, 0x80, R5, 0xf8, !PT ;  /* 0x0000008000057812 */ /* 0x000fca00078ef805 */
[----:B------:R0:W-:Y:S01]  /*96c0*/  STG.E.U8 desc[UR36][R2.64], R5 ;  /* 0x0000000502007986 */ /* 0x0001e2000c101124 */
[----:B------:R-:W-:Y:S05]  /*96d0*/  BRA `(.L_x_5898) ;  /* 0x0000000000047947 */ /* 0x000fea0003800000 */
.L_x_5919:
[----:B--2---:R0:W-:Y:S02]  /*96e0*/  STG.E.U16 desc[UR36][R2.64], R5 ;  /* 0x0000000502007986 */ /* 0x0041e4000c101524 */
.L_x_5898:
[----:B------:R-:W-:-:S07]  /*96f0*/  IADD3 R17, PT, PT, R17, 0x80, RZ ;  /* 0x0000008011117810 */ /* 0x000fce0007ffe0ff */
.L_x_5858:
[----:B------:R-:W-:Y:S05]  /*9700*/  BSYNC.RECONVERGENT B6 ;  /* 0x0000000000067941 */ /* 0x000fea0003800200 */
.L_x_5857:
        /* <DEDUP_REMOVED lines=306> */
.L_x_5928:
        /* <DEDUP_REMOVED lines=20> */
.L_x_5932:
[----:B------:R-:W2:Y:S02]  /*ab70*/  LDG.E.U8 R2, desc[UR36][R2.64] ;  /* 0x0000002402027981 */ /* 0x000ea4000c1e1100 */
[----:B--2---:R-:W-:-:S04]  /*ab80*/  I2FP.F32.U32 R0, R2 ;  /* 0x0000000200007245 */ /* 0x004fc80000201000 */
[----:B------:R-:W-:Y:S01]  /*ab90*/  F2FP.BF16.F32.PACK_AB R0, RZ, R0 ;  /* 0x00000000ff00723e */ /* 0x000fe200000010ff */
[----:B------:R-:W-:Y:S06]  /*aba0*/  BRA `(.L_x_5934) ;  /* 0x0000000c00847947 */ /* 0x000fec0003800000 */
.L_x_5931:
        /* <DEDUP_REMOVED lines=10> */
.L_x_5936:
[----:B------:R-:W2:Y:S02]  /*ac50*/  LDG.E R2, desc[UR36][R2.64] ;  /* 0x0000002402027981 */ /* 0x000ea4000c1e1900 */
[----:B--2---:R-:W-:-:S04]  /*ac60*/  I2FP.F32.S32 R0, R2 ;  /* 0x0000000200007245 */ /* 0x004fc80000201400 */
[----:B------:R-:W-:Y:S01]  /*ac70*/  F2FP.BF16.F32.PACK_AB R0, RZ, R0 ;  /* 0x00000000ff00723e */ /* 0x000fe200000010ff */
[----:B------:R-:W-:Y:S06]  /*ac80*/  BRA `(.L_x_5934) ;  /* 0x0000000c004c7947 */ /* 0x000fec0003800000 */
.L_x_5935:
[----:B------:R-:W2:Y:S02]  /*ac90*/  LDG.E.U16 R2, desc[UR36][R2.64] ;  /* 0x0000002402027981 */ /* 0x000ea4000c1e1500 */
[----:B--2---:R-:W0:Y:S02]  /*aca0*/  I2F.S16 R0, R2 ;  /* 0x0000000200007306 */ /* 0x004e240000101400 */
[----:B0-----:R-:W-:Y:S01]  /*acb0*/  F2FP.BF16.F32.PACK_AB R0, RZ, R0 ;  /* 0x00000000ff00723e */ /* 0x001fe200000010ff */
[----:B------:R-:W-:Y:S06]  /*acc0*/  BRA `(.L_x_5934) ;  /* 0x0000000c003c7947 */ /* 0x000fec0003800000 */
.L_x_5930:
        /* <DEDUP_REMOVED lines=9> */
.L_x_5938:
[----:B------:R-:W2:Y:S02]  /*ad60*/  LDG.E.U16 R0, desc[UR36][R2.64] ;  /* 0x0000002402007981 */ /* 0x000ea4000c1e1500 */
[----:B--2---:R-:W-:-:S05]  /*ad70*/  HADD2.F32 R0, -RZ, R0.H0_H0 ;  /* 0x20000000ff007230 */ /* 0x004fca0000004100 */
[----:B------:R-:W-:Y:S01]  /*ad80*/  F2FP.BF16.F32.PACK_AB R0, RZ, R0 ;  /* 0x00000000ff00723e */ /* 0x000fe200000010ff */
[----:B------:R-:W-:Y:S06]  /*ad90*/  BRA `(.L_x_5934) ;  /* 0x0000000c00087947 */ /* 0x000fec0003800000 */
.L_x_5937:
        /* <DEDUP_REMOVED lines=9> */
.L_x_5940:
[----:B------:R-:W2:Y:S02]  /*ae30*/  LDG.E.U16 R2, desc[UR36][R2.64] ;  /* 0x0000002402027981 */ /* 0x000ea4000c1e1500 */
[----:B--2---:R-:W-:-:S05]  /*ae40*/  HADD2.F32 R0, -RZ, R2.H0_H0 ;  /* 0x20000002ff007230 */ /* 0x004fca0000004100 */
[----:B------:R-:W-:Y:S01]  /*ae50*/  F2FP.BF16.F32.PACK_AB R0, RZ, R0 ;  /* 0x00000000ff00723e */ /* 0x000fe200000010ff */
[----:B------:R-:W-:Y:S06]  /*ae60*/  BRA `(.L_x_5934) ;  /* 0x0000000800d47947 */ /* 0x000fec0003800000 */
.L_x_5939:
        /* <DEDUP_REMOVED lines=8> */
.L_x_5929:
        /* <DEDUP_REMOVED lines=13> */
.L_x_5943:
        /* <DEDUP_REMOVED lines=8> */
.L_x_5942:
        /* <DEDUP_REMOVED lines=27> */
.L_x_5945:
        /* <DEDUP_REMOVED lines=13> */
.L_x_5944:
[----:B------:R0:W5:Y:S01]  /*b2c0*/  LDG.E.U16 R0, desc[UR36][R2.64] ;  /* 0x0000002402007981 */ /* 0x000162000c1e1500 */
[----:B------:R-:W-:Y:S05]  /*b2d0*/  BRA `(.L_x_5934) ;  /* 0x0000000400b87947 */ /* 0x000fea0003800000 */
.L_x_5941:
        /* <DEDUP_REMOVED lines=12> */
.L_x_5948:
        /* <DEDUP_REMOVED lines=21> */
.L_x_5952:
[----:B------:R-:W-:Y:S05]  /*b4f0*/  BSYNC.RECONVERGENT B1 ;  /* 0x0000000000017941 */ /* 0x000fea0003800200 */
.L_x_5951:
[----:B------:R-:W-:Y:S01]  /*b500*/  IMAD.SHL.U32 R0, R0, 0x100000, RZ ;  /* 0x0010000000007824 */ /* 0x000fe200078e00ff */
[----:B------:R-:W-:-:S04]  /*b510*/  LEA R2, R2, 0x3b800000, 0x17 ;  /* 0x3b80000002027811 */ /* 0x000fc800078eb8ff */
[----:B------:R-:W-:-:S07]  /*b520*/  LOP3.LUT R0, R2, R0, R7, 0xfe, !PT ;  /* 0x0000000002007212 */ /* 0x000fce00078efe07 */
.L_x_5950:
[----:B------:R-:W-:Y:S05]  /*b530*/  BSYNC.RECONVERGENT B0 ;  /* 0x0000000000007941 */ /* 0x000fea0003800200 */
.L_x_5949:
[----:B------:R-:W-:Y:S01]  /*b540*/  F2FP.BF16.F32.PACK_AB R0, RZ, R0 ;  /* 0x00000000ff00723e */ /* 0x000fe200000010ff */
[----:B------:R-:W-:Y:S06]  /*b550*/  BRA `(.L_x_5934) ;  /* 0x0000000400187947 */ /* 0x000fec0003800000 */
.L_x_5947:
        /* <DEDUP_REMOVED lines=21> */
.L_x_5956:
[----:B------:R-:W-:Y:S05]  /*b6b0*/  BSYNC.RECONVERGENT B1 ;  /* 0x0000000000017941 */ /* 0x000fea0003800200 */
.L_x_5955:
[----:B------:R-:W-:Y:S01]  /*b6c0*/  IMAD.SHL.U32 R0, R0, 0x200000, RZ ;  /* 0x0020000000007824 */ /* 0x000fe200078e00ff */
[----:B------:R-:W-:-:S04]  /*b6d0*/  LEA R2, R2, 0x37800000, 0x17 ;  /* 0x3780000002027811 */ /* 0x000fc800078eb8ff */
[----:B------:R-:W-:-:S07]  /*b6e0*/  LOP3.LUT R0, R2, R0, R7, 0xfe, !PT ;  /* 0x0000000002007212 */ /* 0x000fce00078efe07 */
.L_x_5954:
[----:B------:R-:W-:Y:S05]  /*b6f0*/  BSYNC.RECONVERGENT B0 ;  /* 0x0000000000007941 */ /* 0x000fea0003800200 */
.L_x_5953:
[----:B------:R-:W-:Y:S01]  /*b700*/  F2FP.BF16.F32.PACK_AB R0, RZ, R0 ;  /* 0x00000000ff00723e */ /* 0x000fe200000010ff */
[----:B------:R-:W-:Y:S06]  /*b710*/  BRA `(.L_x_5934) ;  /* 0x0000000000a87947 */ /* 0x000fec0003800000 */
.L_x_5946:
        /* <DEDUP_REMOVED lines=14> */
.L_x_5960:
[----:B------:R-:W-:Y:S05]  /*b800*/  BSYNC.RECONVERGENT B0 ;  /* 0x0000000000007941 */ /* 0x000fea0003800200 */
.L_x_5959:
[----:B------:R-:W-:Y:S01]  /*b810*/  F2FP.BF16.F32.PACK_AB R0, RZ, R0 ;  /* 0x00000000ff00723e */ /* 0x000fe200000010ff */
[----:B------:R-:W-:Y:S06]  /*b820*/  BRA `(.L_x_5934) ;  /* 0x0000000000647947 */ /* 0x000fec0003800000 */
.L_x_5933:
        /* <DEDUP_REMOVED lines=16> */
.L_x_5961:
[----:B------:R-:W-:Y:S01]  /*b930*/  PRMT R0, RZ, 0x7610, R0 ;  /* 0x00007610ff007816 */ /* 0x000fe20000000000 */
[----:B------:R-:W-:Y:S06]  /*b940*/  BRA `(.L_x_5934) ;  /* 0x00000000001c7947 */ /* 0x000fec0003800000 */
.L_x_5958:
[----:B------:R-:W2:Y:S02]  /*b950*/  LDG.E.64 R2, desc[UR36][R2.64] ;  /* 0x0000002402027981 */ /* 0x000ea4000c1e1b00 */
[----:B--2---:R-:W0:Y:S02]  /*b960*/  I2F.U64 R0, R2 ;  /* 0x0000000200007312 */ /* 0x004e240000301000 */
[----:B0-----:R-:W-:Y:S01]  /*b970*/  F2FP.BF16.F32.PACK_AB R0, RZ, R0 ;  /* 0x00000000ff00723e */ /* 0x001fe200000010ff */
[----:B------:R-:W-:Y:S06]  /*b980*/  BRA `(.L_x_5934) ;  /* 0x00000000000c7947 */ /* 0x000fec0003800000 */
.L_x_5957:
[----:B------:R-:W2:Y:S02]  /*b990*/  LDG.E R2, desc[UR36][R2.64] ;  /* 0x0000002402027981 */ /* 0x000ea4000c1e1900 */
[----:B--2---:R-:W-:-:S04]  /*b9a0*/  I2FP.F32.U32 R0, R2 ;  /* 0x0000000200007245 */ /* 0x004fc80000201000 */
[----:B------:R-:W-:-:S07]  /*b9b0*/  F2FP.BF16.F32.PACK_AB R0, RZ, R0 ;  /* 0x00000000ff00723e */ /* 0x000fce00000010ff */
.L_x_5934:
[----:B------:R-:W-:Y:S01]  /*b9c0*/  USHF.L.U32 UR5, UR43, 0x10, URZ ;  /* 0x000000102b057899 */ /* 0x000fe200080006ff */
[----:B-----5:R-:W-:Y:S01]  /*b9d0*/  IMAD.U32 R0, R0, 0x10000, RZ ;  /* 0x0001000000007824 */ /* 0x020fe200078e00ff */
[----:B------:R-:W-:-:S04]  /*b9e0*/  UPRMT UR4, UR39, 0x9910, URZ ;  /* 0x0000991027047896 */ /* 0x000fc800080000ff */
[----:B------:R-:W-:Y:S01]  /*b9f0*/  FMNMX.FTZ R0, R0, UR5, !PT ;  /* 0x0000000500007c09 */ /* 0x000fe2000f810000 */
        /* <DEDUP_REMOVED lines=15> */
.L_x_5965:
[----:B-1----:R-:W-:-:S06]  /*baf0*/  IMAD.U32 R3, R3, 0x10000, RZ ;  /* 0x0001000003037824 */ /* 0x002fcc00078e00ff */
[----:B------:R-:W1:Y:S02]  /*bb00*/  F2I.S64.TRUNC R2, R3 ;  /* 0x0000000300027311 */ /* 0x000e64000020d900 */
[----:B-1----:R-:W-:Y:S01]  /*bb10*/  STG.E.U8 desc[UR36][R16.64], R2 ;  /* 0x0000000210007986 */ /* 0x002fe2000c101124 */
[----:B------:R-:W-:Y:S05]  /*bb20*/  EXIT ;  /* 0x000000000000794d */ /* 0x000fea0003800000 */
.L_x_5964:
        /* <DEDUP_REMOVED lines=10> */
.L_x_5968:
[----:B-1----:R-:W-:-:S06]  /*bbd0*/  SHF.L.U32 R3, R3, 0x10, RZ ;  /* 0x0000001003037819 */ /* 0x002fcc00000006ff */
[----:B------:R-:W1:Y:S02]  /*bbe0*/  F2I.FTZ.TRUNC.NTZ R3, R3 ;  /* 0x0000000300037305 */ /* 0x000e64000021f100 */
[----:B-1----:R-:W-:Y:S01]  /*bbf0*/  STG.E desc[UR36][R16.64], R3 ;  /* 0x0000000310007986 */ /* 0x002fe2000c101924 */
[----:B------:R-:W-:Y:S05]  /*bc00*/  EXIT ;  /* 0x000000000000794d */ /* 0x000fea0003800000 */
.L_x_5967:
[----:B-1----:R-:W-:-:S06]  /*bc10*/  IMAD.U32 R3, R3, 0x10000, RZ ;  /* 0x0001000003037824 */ /* 0x002fcc00078e00ff */
[----:B------:R-:W1:Y:S02]  /*bc20*/  F2I.FTZ.TRUNC.NTZ R3, R3 ;  /* 0x0000000300037305 */ /* 0x000e64000021f100 */
[----:B-1----:R-:W-:Y:S01]  /*bc30*/  STG.E.U16 desc[UR36][R16.64], R3 ;  /* 0x0000000310007986 */ /* 0x002fe2000c101524 */
[----:B------:R-:W-:Y:S05]  /*bc40*/  EXIT ;  /* 0x000000000000794d */ /* 0x000fea0003800000 */
.L_x_5963:
        /* <DEDUP_REMOVED lines=9> */
.L_x_5970:
[----:B01----:R-:W-:-:S04]  /*bce0*/  SHF.L.U32 R0, R3, 0x10, RZ ;  /* 0x0000001003007819 */ /* 0x003fc800000006ff */
[----:B------:R-:W-:-:S05]  /*bcf0*/  F2FP.F16.F32.PACK_AB R0, RZ, R0 ;  /* 0x00000000ff00723e */ /* 0x000fca00000000ff */
[----:B------:R-:W-:Y:S01]  /*bd00*/  STG.E.U16 desc[UR36][R16.64], R0 ;  /* 0x0000000010007986 */ /* 0x000fe2000c101524 */
[----:B------:R-:W-:Y:S05]  /*bd10*/  EXIT ;  /* 0x000000000000794d */ /* 0x000fea0003800000 */
.L_x_5969:
        /* <DEDUP_REMOVED lines=10> */
.L_x_5972:
[----:B-1----:R-:W-:-:S04]  /*bdc0*/  SHF.L.U32 R3, R3, 0x10, RZ ;  /* 0x0000001003037819 */ /* 0x002fc800000006ff */
[----:B------:R-:W-:-:S04]  /*bdd0*/  F2FP.F16.F32.PACK_AB R3, RZ, R3 ;  /* 0x00000003ff03723e */ /* 0x000fc800000000ff */
[----:B------:R-:W-:-:S05]  /*bde0*/  PRMT R3, R3, 0x5410, RZ ;  /* 0x0000541003037816 */ /* 0x000fca00000000ff */
[----:B------:R-:W-:Y:S01]  /*bdf0*/  STG.E desc[UR36][R16.64], R3 ;  /* 0x0000000310007986 */ /* 0x000fe2000c101924 */
[----:B------:R-:W-:Y:S05]  /*be00*/  EXIT ;  /* 0x000000000000794d */ /* 0x000fea0003800000 */
.L_x_5971:
[----:B-1----:R-:W-:-:S04]  /*be10*/  IMAD.U32 R2, R3, 0x10000, RZ ;  /* 0x0001000003027824 */ /* 0x002fc800078e00ff */
[----:B------:R-:W-:-:S06]  /*be20*/  FMUL.FTZ R2, R2, 1 ;  /* 0x3f80000002027820 */ /* 0x000fcc0000410000 */
[----:B------:R-:W1:Y:S02]  /*be30*/  F2F.F64.F32 R2, R2 ;  /* 0x0000000200027310 */ /* 0x000e640000201800 */
[----:B-1----:R-:W-:Y:S01]  /*be40*/  STG.E.64 desc[UR36][R16.64], R2 ;  /* 0x0000000210007986 */ /* 0x002fe2000c101b24 */
[----:B------:R-:W-:Y:S05]  /*be50*/  EXIT ;  /* 0x000000000000794d */ /* 0x000fea0003800000 */
.L_x_5962:
        /* <DEDUP_REMOVED lines=14> */
.L_x_5976:
        /* <DEDUP_REMOVED lines=17> */
.L_x_5979:
[----:B------:R-:W-:-:S04]  /*c050*/  SHF.R.U32.HI R3, RZ, 0x18, R3 ;  /* 0x00000018ff037819 */ /* 0x000fc80000011603 */
[----:B------:R-:W-:-:S04]  /*c060*/  LOP3.LUT R0, R0, 0x80, R3, 0xf8, !PT ;  /* 0x0000008000007812 */ /* 0x000fc800078ef803 */
[----:B------:R-:W-:-:S07]  /*c070*/  PRMT R8, R0, 0x7610, R8 ;  /* 0x0000761000087816 */ /* 0x000fce0000000008 */
.L_x_5978:
[----:B------:R-:W-:Y:S05]  /*c080*/  BSYNC.RECONVERGENT B0 ;  /* 0x0000000000007941 */ /* 0x000fea0003800200 */
.L_x_5977:
[----:B------:R-:W-:Y:S01]  /*c090*/  STG.E.U8 desc[UR36][R16.64], R8 ;  /* 0x0000000810007986 */ /* 0x000fe2000c101124 */
[----:B------:R-:W-:Y:S05]  /*c0a0*/  EXIT ;  /* 0x000000000000794d */ /* 0x000fea0003800000 */
.L_x_5975:
        /* <DEDUP_REMOVED lines=17> */
.L_x_5982:
[----:B------:R-:W-:-:S04]  /*c1c0*/  SHF.R.U32.HI R3, RZ, 0x18, R3 ;  /* 0x00000018ff037819 */ /* 0x000fc80000011603 */
[----:B------:R-:W-:-:S04]  /*c1d0*/  LOP3.LUT R0, R0, 0x80, R3, 0xf8, !PT ;  /* 0x0000008000007812 */ /* 0x000fc800078ef803 */
[----:B------:R-:W-:-:S07]  /*c1e0*/  PRMT R8, R0, 0x7610, R8 ;  /* 0x0000761000087816 */ /* 0x000fce0000000008 */
.L_x_5981:
[----:B------:R-:W-:Y:S05]  /*c1f0*/  BSYNC.RECONVERGENT B0 ;  /* 0x0000000000007941 */ /* 0x000fea0003800200 */
.L_x_5980:
[----:B------:R-:W-:Y:S01]  /*c200*/  STG.E.U8 desc[UR36][R16.64], R8 ;  /* 0x0000000810007986 */ /* 0x000fe2000c101124 */
[----:B------:R-:W-:Y:S05]  /*c210*/  EXIT ;  /* 0x000000000000794d */ /* 0x000fea0003800000 */
.L_x_5974:
        /* <DEDUP_REMOVED lines=22> */
.L_x_5984:
[----:B-1----:R-:W-:-:S06]  /*c380*/  SHF.L.U32 R3, R3, 0x10, RZ ;  /* 0x0000001003037819 */ /* 0x002fcc00000006ff */
[----:B------:R-:W1:Y:S02]  /*c390*/  F2I.U64.TRUNC R2, R3 ;  /* 0x0000000300027311 */ /* 0x000e64000020d800 */
[----:B-1----:R-:W-:Y:S01]  /*c3a0*/  STG.E.64 desc[UR36][R16.64], R2 ;  /* 0x0000000210007986 */ /* 0x002fe2000c101b24 */
[----:B------:R-:W-:Y:S05]  /*c3b0*/  EXIT ;  /* 0x000000000000794d */ /* 0x000fea0003800000 */
.L_x_5983:
[----:B-1----:R-:W-:-:S06]  /*c3c0*/  IMAD.U32 R3, R3, 0x10000, RZ ;  /* 0x0001000003037824 */ /* 0x002fcc00078e00ff */
[----:B------:R-:W1:Y:S02]  /*c3d0*/  F2I.FTZ.U32.TRUNC.NTZ R3, R3 ;  /* 0x0000000300037305 */ /* 0x000e64000021f000 */
[----:B-1----:R-:W-:Y:S01]  /*c3e0*/  STG.E desc[UR36][R16.64], R3 ;  /* 0x0000000310007986 */ /* 0x002fe2000c101924 */
[----:B------:R-:W-:Y:S05]  /*c3f0*/  EXIT ;  /* 0x000000000000794d */ /* 0x000fea0003800000 */
.L_x_5973:
        /* <DEDUP_REMOVED lines=11> */
.L_x_5986:
[----:B-1----:R-:W-:Y:S02]  /*c4b0*/  SHF.L.U32 R3, R3, 0x10, RZ ;  /* 0x0000001003037819 */ /* 0x002fe400000006ff */
[----:B------:R-:W-:-:S03]  /*c4c0*/  CS2R R6, SRZ ;  /* 0x0000000000067805 */ /* 0x000fc6000001ff00 */
[----:B------:R-:W-:-:S04]  /*c4d0*/  FMUL.FTZ R3, R3, 1 ;  /* 0x3f80000003037820 */ /* 0x000fc80000410000 */
[----:B------:R-:W1:Y:S02]  /*c4e0*/  F2F.F64.F32 R4, R3 ;  /* 0x0000000300047310 */ /* 0x000e640000201800 */
[----:B-1----:R-:W-:Y:S01]  /*c4f0*/  STG.E.128 desc[UR36][R16.64], R4 ;  /* 0x0000000410007986 */ /* 0x002fe2000c101d24 */
[----:B------:R-:W-:Y:S05]  /*c500*/  EXIT ;  /* 0x000000000000794d */ /* 0x000fea0003800000 */
.L_x_5985:
[----:B------:R-:W-:-:S09]  /*c510*/  UISETP.NE.AND UP0, UPT, UR4, 0xf, UPT ;  /* 0x0000000f0400788c */ /* 0x000fd2000bf05270 */
[----:B------:R-:W-:Y:S05]  /*c520*/  BRA.U !UP0, `(.L_x_5987) ;  /* 0x0000000108e87547 */ /* 0x000fea000b800000 */
[----:B------:R-:W-:-:S09]  /*c530*/  UISETP.NE.AND UP0, UPT, UR4, 0x17, UPT ;  /* 0x000000170400788c */ /* 0x000fd2000bf05270 */
[----:B------:R-:W-:Y:S05]  /*c540*/  BRA.U !UP0, `(.L_x_5988) ;  /* 0x0000000108907547 */ /* 0x000fea000b800000 */
[----:B------:R-:W-:-:S09]  /*c550*/  UISETP.NE.AND UP0, UPT, UR4, 0x18, UPT ;  /* 0x000000180400788c */ /* 0x000fd2000bf05270 */
[----:B------:R-:W-:Y:S05]  /*c560*/  BRA.U !UP0, `(.L_x_5989) ;  /* 0x0000000108447547 */ /* 0x000fea000b800000 */
.L_x_5966:
        /* <DEDUP_REMOVED lines=16> */
.L_x_5990:
[----:B------:R-:W-:Y:S05]  /*c670*/  EXIT ;  /* 0x000000000000794d */ /* 0x000fea0003800000 */
.L_x_5989:
        /* <DEDUP_REMOVED lines=13> */
.L_x_5992:
[----:B------:R-:W-:Y:S05]  /*c750*/  BSYNC.RECONVERGENT B0 ;  /* 0x0000000000007941 */ /* 0x000fea0003800200 */
.L_x_5991:
[----:B------:R-:W-:-:S05]  /*c760*/  LOP3.LUT R3, R0, 0x80, R3, 0xf8, !PT ;  /* 0x0000008000037812 */ /* 0x000fca00078ef803 */
[----:B------:R-:W-:Y:S01]  /*c770*/  STG.E.U8 desc[UR36][R16.64], R3 ;  /* 0x0000000310007986 */ /* 0x000fe2000c101124 */
[----:B------:R-:W-:Y:S05]  /*c780*/  EXIT ;  /* 0x000000000000794d */ /* 0x000fea0003800000 */
.L_x_5988:
        /* <DEDUP_REMOVED lines=12> */
.L_x_5994:
[----:B0-----:R-:W-:Y:S01]  /*c850*/  IMAD.MOV.U32 R0, RZ, RZ, 0x7f ;  /* 0x0000007fff007424 */ /* 0x001fe200078e00ff */
[----:B------:R-:W-:-:S04]  /*c860*/  ISETP.GT.U32.AND P0, PT, R2, 0x7f800000, PT ;  /* 0x7f8000000200780c */ /* 0x000fc80003f04070 */
[----:B------:R-:W-:-:S09]  /*c870*/  SEL R0, R0, 0x7c, P0 ;  /* 0x0000007c00007807 */ /* 0x000fd20000000000 */
.L_x_5995:
[----:B------:R-:W-:Y:S05]  /*c880*/  BSYNC.RECONVERGENT B0 ;  /* 0x0000000000007941 */ /* 0x000fea0003800200 */
.L_x_5993:
[----:B------:R-:W-:-:S04]  /*c890*/  SHF.R.U32.HI R3, RZ, 0x18, R3 ;  /* 0x00000018ff037819 */ /* 0x000fc80000011603 */
[----:B------:R-:W-:-:S05]  /*c8a0*/  LOP3.LUT R3, R0, 0x80, R3, 0xf8, !PT ;  /* 0x0000008000037812 */ /* 0x000fca00078ef803 */
[----:B------:R-:W-:Y:S01]  /*c8b0*/  STG.E.U8 desc[UR36][R16.64], R3 ;  /* 0x0000000310007986 */ /* 0x000fe2000c101124 */
[----:B------:R-:W-:Y:S05]  /*c8c0*/  EXIT ;  /* 0x000000000000794d */ /* 0x000fea0003800000 */
.L_x_5987:
[----:B-1----:R-:W-:Y:S01]  /*c8d0*/  STG.E.U16 desc[UR36][R16.64], R3 ;  /* 0x0000000310007986 */ /* 0x002fe2000c101524 */
[----:B------:R-:W-:Y:S05]  /*c8e0*/  EXIT ;  /* 0x000000000000794d */ /* 0x000fea0003800000 */
.L_x_5996:
        /* <DEDUP_REMOVED lines=9> */
.L_x_41726:


//--------------------- .text._ZN2at6native27unrolled_elementwise_kernelINS0_13AUnaryFunctorIN3c108BFloat16ES4_S4_ZZZNS0_16fmax_kernel_cudaERNS_18TensorIteratorBaseEENKUlvE_clEvENKUlvE2_clEvEUlS4_S4_E_EESt5arrayIPcLm2EELi4E23TrivialOffsetCalculatorILi1EjESF_NS0_6memory12LoadWithCastILi1EEENSG_13StoreWithCastILi1EEEEEviT_T0_T2_T3_T4_T5_ --------------------------
	.section	.text._ZN2at6native27unrolled_elementwise_kernelINS0_13AUnaryFunctorIN3c108BFloat16ES4_S4_ZZZNS0_16fmax_kernel_cudaERNS_18TensorIteratorBaseEENKUlvE_clEvENKUlvE2_clEvEUlS4_S4_E_EESt5arrayIPcLm2EELi4E23TrivialOffsetCalculatorILi1EjESF_NS0_6memory12LoadWithCastILi1EEENSG_13StoreWithCastILi1EEEEEviT_T0_T2_T3_T4_T5_,"ax",@progbits
	.align	128
        .global         _ZN2at6native27unrolled_elementwise_kernelINS0_13AUnaryFunctorIN3c108BFloat16ES4_S4_ZZZNS0_16fmax_kernel_cudaERNS_18TensorIteratorBaseEENKUlvE_clEvENKUlvE2_clEvEUlS4_S4_E_EESt5arrayIPcLm2EELi4E23TrivialOffsetCalculatorILi1EjESF_NS0_6memory12LoadWithCastILi1EEENSG_13StoreWithCastILi1EEEEEviT_T0_T2_T3_T4_T5_
        .type           _ZN2at6native27unrolled_elementwise_kernelINS0_13AUnaryFunctorIN3c108BFloat16ES4_S4_ZZZNS0_16fmax_kernel_cudaERNS_18TensorIteratorBaseEENKUlvE_clEvENKUlvE2_clEvEUlS4_S4_E_EESt5arrayIPcLm2EELi4E23TrivialOffsetCalculatorILi1EjESF_NS0_6memory12LoadWithCastILi1EEENSG_13StoreWithCastILi1EEEEEviT_T0_T2_T3_T4_T5_,@function
        .size           _ZN2at6native27unrolled_elementwise_kernelINS0_13AUnaryFunctorIN3c108BFloat16ES4_S4_ZZZNS0_16fmax_kernel_cudaERNS_18TensorIteratorBaseEENKUlvE_clEvENKUlvE2_clEvEUlS4_S4_E_EESt5arrayIPcLm2EELi4E23TrivialOffsetCalculatorILi1EjESF_NS0_6memory12LoadWithCastILi1EEENSG_13StoreWithCastILi1EEEEEviT_T0_T2_T3_T4_T5_,(.L_x_41727 - _ZN2at6native27unrolled_elementwise_kernelINS0_13AUnaryFunctorIN3c108BFloat16ES4_S4_ZZZNS0_16fmax_kernel_cudaERNS_18TensorIteratorBaseEENKUlvE_clEvENKUlvE2_clEvEUlS4_S4_E_EESt5arrayIPcLm2EELi4E23TrivialOffsetCalculatorILi1EjESF_NS0_6memory12LoadWithCastILi1EEENSG_13StoreWithCastILi1EEEEEviT_T0_T2_T3_T4_T5_)
        .other          _ZN2at6native27unrolled_elementwise_kernelINS0_13AUnaryFunctorIN3c108BFloat16ES4_S4_ZZZNS0_16fmax_kernel_cudaERNS_18TensorIteratorBaseEENKUlvE_clEvENKUlvE2_clEvEUlS4_S4_E_EESt5arrayIPcLm2EELi4E23TrivialOffsetCalculatorILi1EjESF_NS0_6memory12LoadWithCastILi1EEENSG_13StoreWithCastILi1EEEEEviT_T0_T2_T3_T4_T5_,@"STO_CUDA_ENTRY STV_DEFAULT"
_ZN2at6native27unrolled_elementwise_kernelINS0_13AUnaryFunctorIN3c108BFloat16ES4_S4_ZZZNS0_16fmax_kernel_cudaERNS_18TensorIteratorBaseEENKUlvE_clEvENKUlvE2_clEvEUlS4_S4_E_EESt5arrayIPcLm2EELi4E23TrivialOffsetCalculatorILi1EjESF_NS0_6memory12LoadWithCastILi1EEENSG_13StoreWithCastILi1EEEEEviT_T0_T2_T3_T4_T5_:
.text._ZN2at6native27unrolled_elementwise_kernelINS0_13AUnaryFunctorIN3c108BFloat16ES4_S4_ZZZNS0_16fmax_kernel_cudaERNS_18TensorIteratorBaseEENKUlvE_clEvENKUlvE2_clEvEUlS4_S4_E_EESt5arrayIPcLm2EELi4E23TrivialOffsetCalculatorILi1EjESF_NS0_6memory12LoadWithCastILi1EEENSG_13StoreWithCastILi1EEEEEviT_T0_T2_T3_T4_T5_:
        /* <DEDUP_REMOVED lines=34> */
.L_x_6002:
[----:B------:R-:W2:Y:S02]  /*0220*/  LDG.E.U8 R4, desc[UR36][R4.64] ;  /* 0x0000002404047981 */ /* 0x000ea4000c1e1100 */
[----:B--2---:R-:W-:-:S04]  /*0230*/  I2FP.F32.U32 R0, R4 ;  /* 0x0000000400007245 */ /* 0x004fc80000201000 */
[----:B------:R-:W-:-:S04]  /*0240*/  F2FP.BF16.F32.PACK_AB R0, RZ, R0 ;  /* 0x00000000ff00723e */ /* 0x000fc800000010ff */
[----:B------:R-:W-:Y:S01]  /*0250*/  PRMT R17, R0, 0x7610, R17 ;  /* 0x0000761000117816 */ /* 0x000fe20000000011 */
[----:B------:R-:W-:Y:S06]  /*0260*/  BRA `(.L_x_6004) ;  /* 0x0000000c00c47947 */ /* 0x000fec0003800000 */
.L_x_6001:
        /* <DEDUP_REMOVED lines=11> */
.L_x_6006:
[----:B------:R-:W2:Y:S02]  /*0320*/  LDG.E R4, desc[UR36][R4.64] ;  /* 0x0000002404047981 */ /* 0x000ea4000c1e1900 */
[----:B--2---:R-:W-:-:S04]  /*0330*/  I2FP.F32.S32 R0, R4 ;  /* 0x0000000400007245 */ /* 0x004fc80000201400 */
[----:B------:R-:W-:-:S04]  /*0340*/  F2FP.BF16.F32.PACK_AB R0, RZ, R0 ;  /* 0x00000000ff00723e */ /* 0x000fc800000010ff */
[----:B------:R-:W-:Y:S01]  /*0350*/  PRMT R17, R0, 0x7610, R17 ;  /* 0x0000761000117816 */ /* 0x000fe20000000011 */
[----:B------:R-:W-:Y:S06]  /*0360*/  BRA `(.L_x_6004) ;  /* 0x0000000c00847947 */ /* 0x000fec0003800000 */
.L_x_6005:
[----:B------:R-:W2:Y:S02]  /*0370*/  LDG.E.U16 R4, desc[UR36][R4.64] ;  /* 0x0000002404047981 */ /* 0x000ea4000c1e1500 */
[----:B--2---:R-:W0:Y:S02]  /*0380*/  I2F.S16 R0, R4 ;  /* 0x0000000400007306 */ /* 0x004e240000101400 */
[----:B0-----:R-:W-:-:S04]  /*0390*/  F2FP.BF16.F32.PACK_AB R0, RZ, R0 ;  /* 0x00000000ff00723e */ /* 0x001fc800000010ff */
[----:B------:R-:W-:Y:S01]  /*03a0*/  PRMT R17, R0, 0x7610, R17 ;  /* 0x0000761000117816 */ /* 0x000fe20000000011 */
[----:B------:R-:W-:Y:S06]  /*03b0*/  BRA `(.L_x_6004) ;  /* 0x0000000c00707947 */ /* 0x000fec0003800000 */
.L_x_6000:
        /* <DEDUP_REMOVED lines=9> */
.L_x_6008:
[----:B------:R-:W2:Y:S02]  /*0450*/  LDG.E.U16 R0, desc[UR36][R4.64] ;  /* 0x0000002404007981 */ /* 0x000ea4000c1e1500 */
[----:B--2---:R-:W-:-:S05]  /*0460*/  HADD2.F32 R0, -RZ, R0.H0_H0 ;  /* 0x20000000ff007230 */ /* 0x004fca0000004100 */
[----:B------:R-:W-:-:S04]  /*0470*/  F2FP.BF16.F32.PACK_AB R0, RZ, R0 ;  /* 0x00000000ff00723e */ /* 0x000fc800000010ff */
[----:B------:R-:W-:Y:S01]  /*0480*/  PRMT R17, R0, 0x7610, R17 ;  /* 0x0000761000117816 */ /* 0x000fe20000000011 */
[----:B------:R-:W-:Y:S06]  /*0490*/  BRA `(.L_x_6004) ;  /* 0x0000000c00387947 */ /* 0x000fec0003800000 */
.L_x_6007:
        /* <DEDUP_REMOVED lines=9> */
.L_x_6010:
[----:B------:R-:W2:Y:S02]  /*0530*/  LDG.E.U16 R4, desc[UR36][R4.64] ;  /* 0x0000002404047981 */ /* 0x000ea4000c1e1500 */
[----:B--2---:R-:W-:-:S05]  /*0540*/  HADD2.F32 R0, -RZ, R4.H0_H0 ;  /* 0x20000004ff007230 */ /* 0x004fca0000004100 */
[----:B------:R-:W-:-:S04]  /*0550*/  F2FP.BF16.F32.PACK_AB R0, RZ, R0 ;  /* 0x00000000ff00723e */ /* 0x000fc800000010ff */
[----:B------:R-:W-:Y:S01]  /*0560*/  PRMT R17, R0, 0x7610, R17 ;  /* 0x0000761000117816 */ /* 0x000fe20000000011 */
[----:B------:R-:W-:Y:S06]  /*0570*/  BRA `(.L_x_6004) ;  /* 0x0000000c00007947 */ /* 0x000fec0003800000 */
.L_x_6009:
        /* <DEDUP_REMOVED lines=9> */
.L_x_5999:
        /* <DEDUP_REMOVED lines=14> */
.L_x_6013:
        /* <DEDUP_REMOVED lines=9> */
.L_x_6012:
        /* <DEDUP_REMOVED lines=27> */
.L_x_6015:
        /* <DEDUP_REMOVED lines=15> */
.L_x_6014:
[----:B------:R0:W5:Y:S01]  /*0a20*/  LDG.E.U16 R17, desc[UR36][R4.64] ;  /* 0x0000002404117981 */ /* 0x000162000c1e1500 */
[----:B------:R-:W-:Y:S05]  /*0a30*/  BRA `(.L_x_6004) ;  /* 0x0000000400d07947 */ /* 0x000fea0003800000 */
.L_x_6011:
        /* <DEDUP_REMOVED lines=13> */
.L_x_6018:
        /* <DEDUP_REMOVED lines=21> */
.L_x_6022:
[----:B------:R-:W-:Y:S05]  /*0c60*/  BSYNC.RECONVERGENT B1 ;  /* 0x0000000000017941 */ /* 0x000fea0003800200 */
.L_x_6021:
[----:B------:R-:W-:Y:S01]  /*0c70*/  IMAD.SHL.U32 R0, R0, 0x100000, RZ ;  /* 0x0010000000007824 */ /* 0x000fe200078e00ff */
[----:B------:R-:W-:-:S04]  /*0c80*/  LEA R3, R3, 0x3b800000, 0x17 ;  /* 0x3b80000003037811 */ /* 0x000fc800078eb8ff */
[----:B------:R-:W-:-:S07]  /*0c90*/  LOP3.LUT R0, R3, R0, R7, 0xfe, !PT ;  /* 0x0000000003007212 */ /* 0x000fce00078efe07 */
.L_x_6020:
[----:B------:R-:W-:Y:S05]  /*0ca0*/  BSYNC.RECONVERGENT B0 ;  /* 0x0000000000007941 */ /* 0x000fea0003800200 */
.L_x_6019:
[----:B------:R-:W-:-:S04]  /*0cb0*/  F2FP.BF16.F32.PACK_AB R0, RZ, R0 ;  /* 0x00000000ff00723e */ /* 0x000fc800000010ff */
[----:B------:R-:W-:Y:S01]  /*0cc0*/  PRMT R17, R0, 0x7610, R17 ;  /* 0x0000761000117816 */ /* 0x000fe20000000011 */
[----:B------:R-:W-:Y:S06]  /*0cd0*/  BRA `(.L_x_6004) ;  /* 0x0000000400287947 */ /* 0x000fec0003800000 */
.L_x_6017:
        /* <DEDUP_REMOVED lines=21> */
.L_x_6026:
[----:B------:R-:W-:Y:S05]  /*0e30*/  BSYNC.RECONVERGENT B1 ;  /* 0x0000000000017941 */ /* 0x000fea0003800200 */
.L_x_6025:
[----:B------:R-:W-:Y:S01]  /*0e40*/  IMAD.SHL.U32 R0, R0, 0x200000, RZ ;  /* 0x0020000000007824 */ /* 0x000fe200078e00ff */
[----:B------:R-:W-:-:S04]  /*0e50*/  LEA R3, R3, 0x37800000, 0x17 ;  /* 0x3780000003037811 */ /* 0x000fc800078eb8ff */
[----:B------:R-:W-:-:S07]  /*0e60*/  LOP3.LUT R0, R3, R0, R7, 0xfe, !PT ;  /* 0x0000000003007212 */ /* 0x000fce00078efe07 */
.L_x_6024:
[----:B------:R-:W-:Y:S05]  /*0e70*/  BSYNC.RECONVERGENT B0 ;  /* 0x0000000000007941 */ /* 0x000fea0003800200 */
.L_x_6023:
[----:B------:R-:W-:-:S04]  /*0e80*/  F2FP.BF16.F32.PACK_AB R0, RZ, R0 ;  /* 0x00000000ff00723e */ /* 0x000fc800000010ff */
[----:B------:R-:W-:Y:S01]  /*0e90*/  PRMT R17, R0, 0x7610, R17 ;  /* 0x0000761000117816 */ /* 0x000fe20000000011 */
[----:B------:R-:W-:Y:S06]  /*0ea0*/  BRA `(.L_x_6004) ;  /* 0x0000000000b47947 */ /* 0x000fec0003800000 */
.L_x_6016:
[----:B------:R-:W-:-:S09]  /*0eb0*/  UISETP.NE.AND UP0, UPT, UR4, 0x1c, UPT ;  /* 0x0000001c0400788c */ /* 0x000fd2000bf05270 */
[----:B------:R-:W-:Y:S05]  /*0ec0*/  BRA.U !UP0, `(.L_x_6027) ;  /* 0x00000001089c7547 */ /* 0x000fea000b800000 */
[----:B------:R-:W-:-:S09]  /*0ed0*/  UISETP.NE.AND UP0, UPT, UR4, 0x1d, UPT ;  /* 0x0000001d0400788c */ /* 0x000fd2000bf05270 */
[----:B------:R-:W-:Y:S05]  /*0ee0*/  BRA.U !UP0, `(.L_x_6028) ;  /* 0x0000000108807547 */ /* 0x000fea000b800000 */
[----:B------:R-:W-:-:S09]  /*0ef0*/  UISETP.NE.AND UP0, UPT, UR4, 0x2c, UPT ;  /* 0x0000002c0400788c */ /* 0x000fd2000bf05270 */
[----:B------:R-:W-:Y:S05]  /*0f00*/  BRA.U !UP0, `(.L_x_6029) ;  /* 0x0000000108487547 */ /* 0x000fea000b800000 */
.L_x_6003:
        /* <DEDUP_REMOVED lines=16> */
.L_x_6030:
[----:B------:R-:W-:Y:S01]  /*1010*/  PRMT R17, RZ, 0x7610, R17 ;  /* 0x00007610ff117816 */ /* 0x000fe20000000011 */
[----:B------:R-:W-:Y:S06]  /*1020*/  BRA `(.L_x_6004) ;  /* 0x0000000000547947 */ /* 0x000fec0003800000 */
.L_x_6029:
        /* <DEDUP_REMOVED lines=8> */
.L_x_6032:
[----:B------:R-:W-:Y:S05]  /*10b0*/  BSYNC.RECONVERGENT B0 ;  /* 0x0000000000007941 */ /* 0x000fea0003800200 */
.L_x_6031:
[----:B------:R-:W-:-:S04]  /*10c0*/  F2FP.BF16.F32.PACK_AB R0, RZ, R0 ;  /* 0x00000000ff00723e */ /* 0x000fc800000010ff */
[----:B------:R-:W-:Y:S01]  /*10d0*/  PRMT R17, R0, 0x7610, R17 ;  /* 0x0000761000117816 */ /* 0x000fe20000000011 */
[----:B------:R-:W-:Y:S06]  /*10e0*/  BRA `(.L_x_6004) ;  /* 0x0000000000247947 */ /* 0x000fec0003800000 */
.L_x_6028:
[----:B------:R-:W2:Y:S02]  /*10f0*/  LDG.E.64 R4, desc[UR36][R4.64] ;  /* 0x0000002404047981 */ /* 0x000ea4000c1e1b00 */
[----:B--2---:R-:W0:Y:S02]  /*1100*/  I2F.U64 R0, R4 ;  /* 0x0000000400007312 */ /* 0x004e240000301000 */
[----:B0-----:R-:W-:-:S04]  /*1110*/  F2FP.BF16.F32.PACK_AB R0, RZ, R0 ;  /* 0x00000000ff00723e */ /* 0x001fc800000010ff */
[----:B------:R-:W-:Y:S01]  /*1120*/  PRMT R17, R0, 0x7610, R17 ;  /* 0x0000761000117816 */ /* 0x000fe20000000011 */
[----:B------:R-:W-:Y:S06]  /*1130*/  BRA `(.L_x_6004) ;  /* 0x0000000000107947 */ /* 0x000fec0003800000 */
.L_x_6027:
[----:B------:R-:W2:Y:S02]  /*1140*/  LDG.E R4, desc[UR36][R4.64] ;  /* 0x0000002404047981 */ /* 0x000ea4000c1e1900 */
[----:B--2---:R-:W-:-:S04]  /*1150*/  I2FP.F32.U32 R0, R4 ;  /* 0x0000000400007245 */ /* 0x004fc80000201000 */
[----:B------:R-:W-:-:S04]  /*1160*/  F2FP.BF16.F32.PACK_AB R0, RZ, R0 ;  /* 0x00000000ff00723e */ /* 0x000fc800000010ff */
[----:B------:R-:W-:-:S07]  /*1170*/  PRMT R17, R0, 0x7610, R17 ;  /* 0x0000761000117816 */ /* 0x000fce0000000011 */
.L_x_6004:
[----:B------:R-:W-:-:S07]  /*1180*/  VIADD R23, R25, 0x80 ;  /* 0x0000008019177836 */ /* 0x000fce0000000000 */
.L_x_5998:
[----:B------:R-:W-:Y:S05]  /*1190*/  BSYNC.RECONVERGENT B6 ;  /* 0x0000000000067941 */ /* 0x000fea0003800200 */
.L_x_5997:
        /* <DEDUP_REMOVED lines=26> */
.L_x_6038:
[----:B------:R-:W2:Y:S02]  /*1340*/  LDG.E.U8 R4, desc[UR36][R4.64] ;  /* 0x0000002404047981 */ /* 0x000ea4000c1e1100 */
[----:B--2---:R-:W-:-:S04]  /*1350*/  I2FP.F32.U32 R0, R4 ;  /* 0x0000000400007245 */ /* 0x004fc80000201000 */
[----:B------:R-:W-:-:S04]  /*1360*/  F2FP.BF16.F32.PACK_AB R0, RZ, R0 ;  /* 0x00000000ff00723e */ /* 0x000fc800000010ff */
[----:B------:R-:W-:Y:S01]  /*1370*/  PRMT R18, R0, 0x7610, R18 ;  /* 0x0000761000127816 */ /* 0x000fe20000000012 */
[----:B------:R-:W-:Y:S06]  /*1380*/  BRA `(.L_x_6040) ;  /* 0x0000000c00c47947 */ /* 0x000fec0003800000 */
.L_x_6037:
        /* <DEDUP_REMOVED lines=11> */
.L_x_6042:
[----:B------:R-:W2:Y:S02]  /*1440*/  LDG.E R4, desc[UR36][R4.64] ;  /* 0x0000002404047981 */ /* 0x000ea4000c1e1900 */
[----:B--2---:R-:W-:-:S04]  /*1450*/  I2FP.F32.S32 R0, R4 ;  /* 0x0000000400007245 */ /* 0x004fc80000201400 */
[----:B------:R-:W-:-:S04]  /*1460*/  F2FP.BF16.F32.PACK_AB R0, RZ, R0 ;  /* 0x00000000ff00723e */ /* 0x000fc800000010ff */
[----:B------:R-:W-:Y:S01]  /*1470*/  PRMT R18, R0, 0x7610, R18 ;  /* 0x0000761000127816 */ /* 0x000fe20000000012 */
[----:B------:R-:W-:Y:S06]  /*1480*/  BRA `(.L_x_6040) ;  /* 0x0000000c00847947 */ /* 0x000fec0003800000 */
.L_x_6041:
[----:B------:R-:W2:Y:S02]  /*1490*/  LDG.E.U16 R4, desc[UR36][R4.64] ;  /* 0x0000002404047981 */ /* 0x000ea4000c1e1500 */
[----:B--2---:R-:W0:Y:S02]  /*14a0*/  I2F.S16 R0, R4 ;  /* 0x0000000400007306 */ /* 0x004e240000101400 */
[----:B0-----:R-:W-:-:S04]  /*14b0*/  F2FP.BF16.F32.PACK_AB R0, RZ, R0 ;  /* 0x00000000ff00723e */ /* 0x001fc800000010ff */
[----:B------:R-:W-:Y:S01]  /*14c0*/  PRMT R18, R0, 0x7610, R18 ;  /* 0x0000761000127816 */ /* 0x000fe20000000012 */
[----:B------:R-:W-:Y:S06]  /*14d0*/  BRA `(.L_x_6040) ;  /* 0x0000000c00707947 */ /* 0x000fec0003800000 */
.L_x_6036:
        /* <DEDUP_REMOVED lines=9> */
.L_x_6044:
[----:B------:R-:W2:Y:S02]  /*1570*/  LDG.E.U16 R0, desc[UR36][R4.64] ;  /* 0x0000002404007981 */ /* 0x000ea4000c1e1500 */
[----:B--2---:R-:W-:-:S05]  /*1580*/  HADD2.F32 R0, -RZ, R0.H0_H0 ;  /* 0x20000000ff007230 */ /* 0x004fca0000004100 */
[----:B------:R-:W-:-:S04]  /*1590*/  F2FP.BF16.F32.PACK_AB R0, RZ, R0 ;  /* 0x00000000ff00723e */ /* 0x000fc800000010ff */
[----:B------:R-:W-:Y:S01]  /*15a0*/  PRMT R18, R0, 0x7610, R18 ;  /* 0x0000761000127816 */ /* 0x000fe20000000012 */
[----:B------:R-:W-:Y:S06]  /*15b0*/  BRA `(.L_x_6040) ;  /* 0x0000000c00387947 */ /* 0x000fec0003800000 */
.L_x_6043:
        /* <DEDUP_REMOVED lines=9> */
.L_x_6046:
[----:B------:R-:W2:Y:S02]  /*1650*/  LDG.E.U16 R4, desc[UR36][R4.64] ;  /* 0x0000002404047981 */ /* 0x000ea4000c1e1500 */
[----:B--2---:R-:W-:-:S05]  /*1660*/  HADD2.F32 R0, -RZ, R4.H0_H0 ;  /* 0x20000004ff007230 */ /* 0x004fca0000004100 */
[----:B------:R-:W-:-:S04]  /*1670*/  F2FP.BF16.F32.PACK_AB R0, RZ, R0 ;  /* 0x00000000ff00723e */ /* 0x000fc800000010ff */
[----:B------:R-:W-:Y:S01]  /*1680*/  PRMT R18, R0, 0x7610, R18 ;  /* 0x0000761000127816 */ /* 0x000fe20000000012 */
[----:B------:R-:W-:Y:S06]  /*1690*/  BRA `(.L_x_6040) ;  /* 0x0000000c00007947 */ /* 0x000fec0003800000 */
.L_x_6045:
        /* <DEDUP_REMOVED lines=9> */
.L_x_6035:
        /* <DEDUP_REMOVED lines=14> */
.L_x_6049:
        /* <DEDUP_REMOVED lines=9> */
.L_x_6048:
        /* <DEDUP_REMOVED lines=27> */
.L_x_6051:
        /* <DEDUP_REMOVED lines=15> */
.L_x_6050:
[----:B------:R0:W5:Y:S01]  /*1b40*/  LDG.E.U16 R18, desc[UR36][R4.64] ;  /* 0x0000002404127981 */ /* 0x000162000c1e1500 */
[----:B------:R-:W-:Y:S05]  /*1b50*/  BRA `(.L_x_6040) ;  /* 0x0000000400d07947 */ /* 0x000fea0003800000 */
.L_x_6047:
        /* <DEDUP_REMOVED lines=13> */
.L_x_6054:
        /* <DEDUP_REMOVED lines=21> */
.L_x_6058:
[----:B------:R-:W-:Y:S05]  /*1d80*/  BSYNC.RECONVERGENT B1 ;  /* 0x0000000000017941 */ /* 0x000fea0003800200 */
.L_x_6057:
[----:B------:R-:W-:Y:S01]  /*1d90*/  IMAD.SHL.U32 R0, R0, 0x100000, RZ ;  /* 0x0010000000007824 */ /* 0x000fe200078e00ff */
[----:B------:R-:W-:-:S04]  /*1da0*/  LEA R3, R3, 0x3b800000, 0x17 ;  /* 0x3b80000003037811 */ /* 0x000fc800078eb8ff */
[----:B------:R-:W-:-:S07]  /*1db0*/  LOP3.LUT R0, R3, R0, R7, 0xfe, !PT ;  /* 0x0000000003007212 */ /* 0x000fce00078efe07 */
.L_x_6056:
[----:B------:R-:W-:Y:S05]  /*1dc0*/  BSYNC.RECONVERGENT B0 ;  /* 0x0000000000007941 */ /* 0x000fea0003800200 */
.L_x_6055:
[----:B------:R-:W-:-:S04]  /*1dd0*/  F2FP.BF16.F32.PACK_AB R0, RZ, R0 ;  /* 0x00000000ff00723e */ /* 0x000fc800000010ff */
[----:B------:R-:W-:Y:S01]  /*1de0*/  PRMT R18, R0, 0x7610, R18 ;  /* 0x0000761000127816 */ /* 0x000fe20000000012 */
[----:B------:R-:W-:Y:S06]  /*1df0*/  BRA `(.L_x_6040) ;  /* 0x0000000400287947 */ /* 0x000fec0003800000 */
.L_x_6053:
        /* <DEDUP_REMOVED lines=21> */
.L_x_6062:
[----:B------:R-:W-:Y:S05]  /*1f50*/  BSYNC.RECONVERGENT B1 ;  /* 0x0000000000017941 */ /* 0x000fea0003800200 */
.L_x_6061:
[----:B------:R-:W-:Y:S01]  /*1f60*/  IMAD.SHL.U32 R0, R0, 0x200000, RZ ;  /* 0x0020000000007824 */ /* 0x000fe200078e00ff */
[----:B------:R-:W-:-:S04]  /*1f70*/  LEA R3, R3, 0x37800000, 0x17 ;  /* 0x3780000003037811 */ /* 0x000fc800078eb8ff */
[----:B------:R-:W-:-:S07]  /*1f80*/  LOP3.LUT R0, R3, R0, R7, 0xfe, !PT ;  /* 0x0000000003007212 */ /* 0x000fce00078efe07 */
.L_x_6060:
[----:B------:R-:W-:Y:S05]  /*1f90*/  BSYNC.RECONVERGENT B0 ;  /* 0x0000000000007941 */ /* 0x000fea0003800200 */
.L_x_6059:
[----:B------:R-:W-:-:S04]  /*1fa0*/  F2FP.BF16.F32.PACK_AB R0, RZ, R0 ;  /* 0x00000000ff00723e */ /* 0x000fc800000010ff */
[----:B------:R-:W-:Y:S01]  /*1fb0*/  PRMT R18, R0, 0x7610, R18 ;  /* 0x0000761000127816 */ /* 0x000fe20000000012 */
[----:B------:R-:W-:Y:S06]  /*1fc0*/  BRA `(.L_x_6040) ;  /* 0x0000000000b47947 */ /* 0x000fec0003800000 */
.L_x_6052:
        /* <DEDUP_REMOVED lines=14> */
.L_x_6066:
[----:B------:R-:W-:Y:S05]  /*20b0*/  BSYNC.RECONVERGENT B0 ;  /* 0x0000000000007941 */ /* 0x000fea0003800200 */
.L_x_6065:
[----:B------:R-:W-:-:S04]  /*20c0*/  F2FP.BF16.F32.PACK_AB R0, RZ, R0 ;  /* 0x00000000ff00723e */ /* 0x000fc800000010ff */
[----:B------:R-:W-:Y:S01]  /*20d0*/  PRMT R18, R0, 0x7610, R18 ;  /* 0x0000761000127816 */ /* 0x000fe20000000012 */
[----:B------:R-:W-:Y:S06]  /*20e0*/  BRA `(.L_x_6040) ;  /* 0x00000000006c7947 */ /* 0x000fec0003800000 */
.L_x_6039:
        /* <DEDUP_REMOVED lines=16> */
.L_x_6067:
[----:B------:R-:W-:Y:S01]  /*21f0*/  PRMT R18, RZ, 0x7610, R18 ;  /* 0x00007610ff127816 */ /* 0x000fe20000000012 */
[----:B------:R-:W-:Y:S06]  /*2200*/  BRA `(.L_x_6040) ;  /* 0x0000000000247947 */ /* 0x000fec0003800000 */
.L_x_6064:
[----:B------:R-:W2:Y:S02]  /*2210*/  LDG.E.64 R4, desc[UR36][R4.64] ;  /* 0x0000002404047981 */ /* 0x000ea4000c1e1b00 */
[----:B--2---:R-:W0:Y:S02]  /*2220*/  I2F.U64 R0, R4 ;  /* 0x0000000400007312 */ /* 0x004e240000301000 */
[----:B0-----:R-:W-:-:S04]  /*2230*/  F2FP.BF16.F32.PACK_AB R0, RZ, R0 ;  /* 0x00000000ff00723e */ /* 0x001fc800000010ff */
[----:B------:R-:W-:Y:S01]  /*2240*/  PRMT R18, R0, 0x7610, R18 ;  /* 0x0000761000127816 */ /* 0x000fe20000000012 */
[----:B------:R-:W-:Y:S06]  /*2250*/  BRA `(.L_x_6040) ;  /* 0x0000000000107947 */ /* 0x000fec0003800000 */
.L_x_6063:
[----:B------:R-:W2:Y:S02]  /*2260*/  LDG.E R4, desc[UR36][R4.64] ;  /* 0x0000002404047981 */ /* 0x000ea4000c1e1900 */
[----:B--2---:R-:W-:-:S04]  /*2270*/  I2FP.F32.U32 R0, R4 ;  /* 0x0000000400007245 */ /* 0x004fc80000201000 */
[----:B------:R-:W-:-:S04]  /*2280*/  F2FP.BF16.F32.PACK_AB R0, RZ, R0 ;  /* 0x00000000ff00723e */ /* 0x000fc800000010ff */
[----:B------:R-:W-:-:S07]  /*2290*/  PRMT R18, R0, 0x7610, R18 ;  /* 0x0000761000127816 */ /* 0x000fce0000000012 */
.L_x_6040:
[----:B------:R-:W-:-:S07]  /*22a0*/  VIADD R23, R23, 0x80 ;  /* 0x0000008017177836 */ /* 0x000fce0000000000 */
.L_x_6034:
[----:B------:R-:W-:Y:S05]  /*22b0*/  BSYNC.RECONVERGENT B6 ;  /* 0x0000000000067941 */ /* 0x000fea0003800200 */
.L_x_6033:
        /* <DEDUP_REMOVED lines=26> */
.L_x_6073:
[----:B------:R-:W2:Y:S02]  /*2460*/  LDG.E.U8 R4, desc[UR36][R4.64] ;  /* 0x0000002404047981 */ /* 0x000ea4000c1e1100 */
[----:B--2---:R-:W-:-:S04]  /*2470*/  I2FP.F32.U32 R0, R4 ;  /* 0x0000000400007245 */ /* 0x004fc80000201000 */
[----:B------:R-:W-:-:S04]  /*2480*/  F2FP.BF16.F32.PACK_AB R0, RZ, R0 ;  /* 0x00000000ff00723e */ /* 0x000fc800000010ff */
[----:B------:R-:W-:Y:S01]  /*2490*/  PRMT R19, R0, 0x7610, R19 ;  /* 0x0000761000137816 */ /* 0x000fe20000000013 */
[----:B------:R-:W-:Y:S06]  /*24a0*/  BRA `(.L_x_6075) ;  /* 0x0000000c00c47947 */ /* 0x000fec0003800000 */
.L_x_6072:
        /* <DEDUP_REMOVED lines=11> */
.L_x_6077:
[----:B------:R-:W2:Y:S02]  /*2560*/  LDG.E R4, desc[UR36][R4.64] ;  /* 0x0000002404047981 */ /* 0x000ea4000c1e1900 */
[----:B--2---:R-:W-:-:S04]  /*2570*/  I2FP.F32.S32 R0, R4 ;  /* 0x0000000400007245 */ /* 0x004fc80000201400 */
[----:B------:R-:W-:-:S04]  /*2580*/  F2FP.BF16.F32.PACK_AB R0, RZ, R0 ;  /* 0x00000000ff00723e */ /* 0x000fc800000010ff */
[----:B------:R-:W-:Y:S01]  /*2590*/  PRMT R19, R0, 0x7610, R19 ;  /* 0x0000761000137816 */ /* 0x000fe20000000013 */
[----:B------:R-:W-:Y:S06]  /*25a0*/  BRA `(.L_x_6075) ;  /* 0x0000000c00847947 */ /* 0x000fec0003800000 */
.L_x_6076:
[----:B------:R-:W2:Y:S02]  /*25b0*/  LDG.E.U16 R4, desc[UR36][R4.64] ;  /* 0x0000002404047981 */ /* 0x000ea4000c1e1500 */
[----:B--2---:R-:W0:Y:S02]  /*25c0*/  I2F.S16 R0, R4 ;  /* 0x0000000400007306 */ /* 0x004e240000101400 */
[----:B0-----:R-:W-:-:S04]  /*25d0*/  F2FP.BF16.F32.PACK_AB R0, RZ, R0 ;  /* 0x00000000ff00723e */ /* 0x001fc800000010ff */
[----:B------:R-:W-:Y:S01]  /*25e0*/  PRMT R19, R0, 0x7610, R19 ;  /* 0x0000761000137816 */ /* 0x000fe20000000013 */
[----:B------:R-:W-:Y:S06]  /*25f0*/  BRA `(.L_x_6075) ;  /* 0x0000000c00707947 */ /* 0x000fec0003800000 */
.L_x_6071:
        /* <DEDUP_REMOVED lines=9> */
.L_x_6079:
[----:B------:R-:W2:Y:S02]  /*2690*/  LDG.E.U16 R0, desc[UR36][R4.64] ;  /* 0x0000002404007981 */ /* 0x000ea4000c1e1500 */
[----:B--2---:R-:W-:-:S05]  /*26a0*/  HADD2.F32 R0, -RZ, R0.H0_H0 ;  /* 0x20000000ff007230 */ /* 0x004fca0000004100 */
[----:B------:R-:W-:-:S04]  /*26b0*/  F2FP.BF16.F32.PACK_AB R0, RZ, R0 ;  /* 0x00000000ff00723e */ /* 0x000fc800000010ff */
[----:B------:R-:W-:Y:S01]  /*26c0*/  PRMT R19, R0, 0x7610, R19 ;  /* 0x0000761000137816 */ /* 0x000fe20000000013 */
[----:B------:R-:W-:Y:S06]  /*26d0*/  BRA `(.L_x_6075) ;  /* 0x0000000c00387947 */ /* 0x000fec0003800000 */
.L_x_6078:
        /* <DEDUP_REMOVED lines=9> */
.L_x_6081:
[----:B------:R-:W2:Y:S02]  /*2770*/  LDG.E.U16 R4, desc[UR36][R4.64] ;  /* 0x0000002404047981 */ /* 0x000ea4000c1e1500 */
[----:B--2---:R-:W-:-:S05]  /*2780*/  HADD2.F32 R0, -RZ, R4.H0_H0 ;  /* 0x20000004ff007230 */ /* 0x004fca0000004100 */
[----:B------:R-:W-:-:S04]  /*2790*/  F2FP.BF16.F32.PACK_AB R0, RZ, R0 ;  /* 0x00000000ff00723e */ /* 0x000fc800000010ff */
[----:B------:R-:W-:Y:S01]  /*27a0*/  PRMT R19, R0, 0x7610, R19 ;  /* 0x0000761000137816 */ /* 0x000fe20000000013 */
[----:B------:R-:W-:Y:S06]  /*27b0*/  BRA `(.L_x_6075) ;  /* 0x0000000c00007947 */ /* 0x000fec0003800000 */
.L_x_6080:
        /* <DEDUP_REMOVED lines=9> */
.L_x_6070:
        /* <DEDUP_REMOVED lines=14> */
.L_x_6084:
        /* <DEDUP_REMOVED lines=9> */
.L_x_6083:
        /* <DEDUP_REMOVED lines=27> */
.L_x_6086:
        /* <DEDUP_REMOVED lines=15> */
.L_x_6085:
[----:B------:R0:W5:Y:S01]  /*2c60*/  LDG.E.U16 R19, desc[UR36][R4.64] ;  /* 0x0000002404137981 */ /* 0x000162000c1e1500 */
[----:B------:R-:W-:Y:S05]  /*2c70*/  BRA `(.L_x_6075) ;  /* 0x0000000400d07947 */ /* 0x000fea0003800000 */
.L_x_6082:
        /* <DEDUP_REMOVED lines=13> */
.L_x_6089:
        /* <DEDUP_REMOVED lines=21> */
.L_x_6093:
[----:B------:R-:W-:Y:S05]  /*2ea0*/  BSYNC.RECONVERGENT B1 ;  /* 0x0000000000017941 */ /* 0x000fea0003800200 */
.L_x_6092:
[----:B------:R-:W-:Y:S01]  /*2eb0*/  IMAD.SHL.U32 R0, R0, 0x100000, RZ ;  /* 0x0010000000007824 */ /* 0x000fe200078e00ff */
[----:B------:R-:W-:-:S04]  /*2ec0*/  LEA R3, R3, 0x3b800000, 0x17 ;  /* 0x3b80000003037811 */ /* 0x000fc800078eb8ff */
[----:B------:R-:W-:-:S07]  /*2ed0*/  LOP3.LUT R0, R3, R0, R7, 0xfe, !PT ;  /* 0x0000000003007212 */ /* 0x000fce00078efe07 */
.L_x_6091:
[----:B------:R-:W-:Y:S05]  /*2ee0*/  BSYNC.RECONVERGENT B0 ;  /* 0x0000000000007941 */ /* 0x000fea0003800200 */
.L_x_6090:
[----:B------:R-:W-:-:S04]  /*2ef0*/  F2FP.BF16.F32.PACK_AB R0, RZ, R0 ;  /* 0x00000000ff00723e */ /* 0x000fc800000010ff */
[----:B------:R-:W-:Y:S01]  /*2f00*/  PRMT R19, R0, 0x7610, R19 ;  /* 0x0000761000137816 */ /* 0x000fe20000000013 */
[----:B------:R-:W-:Y:S06]  /*2f10*/  BRA `(.L_x_6075) ;  /* 0x0000000400287947 */ /* 0x000fec0003800000 */
.L_x_6088:
        /* <DEDUP_REMOVED lines=21> */
.L_x_6097:
[----:B------:R-:W-:Y:S05]  /*3070*/  BSYNC.RECONVERGENT B1 ;  /* 0x0000000000017941 */ /* 0x000fea0003800200 */
.L_x_6096:
[----:B------:R-:W-:Y:S01]  /*3080*/  IMAD.SHL.U32 R0, R0, 0x200000, RZ ;  /* 0x0020000000007824 */ /* 0x000fe200078e00ff */
[----:B------:R-:W-:-:S04]  /*3090*/  LEA R3, R3, 0x37800000, 0x17 ;  /* 0x3780000003037811 */ /* 0x000fc800078eb8ff */
[----:B------:R-:W-:-:S07]  /*30a0*/  LOP3.LUT R0, R3, R0, R7, 0xfe, !PT ;  /* 0x0000000003007212 */ /* 0x000fce00078efe07 */
.L_x_6095:
[----:B------:R-:W-:Y:S05]  /*30b0*/  BSYNC.RECONVERGENT B0 ;  /* 0x0000000000007941 */ /* 0x000fea0003800200 */
.L_x_6094:
[----:B------:R-:W-:-:S04]  /*30c0*/  F2FP.BF16.F32.PACK_AB R0, RZ, R0 ;  /* 0x00000000ff00723e */ /* 0x000fc800000010ff */
[----:B------:R-:W-:Y:S01]  /*30d0*/  PRMT R19, R0, 0x7610, R19 ;  /* 0x0000761000137816 */ /* 0x000fe20000000013 */
[----:B------:R-:W-:Y:S06]  /*30e0*/  BRA `(.L_x_6075) ;  /* 0x0000000000b47947 */ /* 0x000fec0003800000 */
.L_x_6087:
        /* <DEDUP_REMOVED lines=14> */
.L_x_6101:
[----:B------:R-:W-:Y:S05]  /*31d0*/  BSYNC.RECONVERGENT B0 ;  /* 0x0000000000007941 */ /* 0x000fea0003800200 */
.L_x_6100:
[----:B------:R-:W-:-:S04]  /*31e0*/  F2FP.BF16.F32.PACK_AB R0, RZ, R0 ;  /* 0x00000000ff00723e */ /* 0x000fc800000010ff */
[----:B------:R-:W-:Y:S01]  /*31f0*/  PRMT R19, R0, 0x7610, R19 ;  /* 0x0000761000137816 */ /* 0x000fe20000000013 */
[----:B------:R-:W-:Y:S06]  /*3200*/  BRA `(.L_x_6075) ;  /* 0x00000000006c7947 */ /* 0x000fec0003800000 */
.L_x_6074:
        /* <DEDUP_REMOVED lines=16> */
.L_x_6102:
[----:B------:R-:W-:Y:S01]  /*3310*/  PRMT R19, RZ, 0x7610, R19 ;  /* 0x00007610ff137816 */ /* 0x000fe20000000013 */
[----:B------:R-:W-:Y:S06]  /*3320*/  BRA `(.L_x_6075) ;  /* 0x0000000000247947 */ /* 0x000fec0003800000 */
.L_x_6099:
[----:B------:R-:W2:Y:S02]  /*3330*/  LDG.E.64 R4, desc[UR36][R4.64] ;  /* 0x0000002404047981 */ /* 0x000ea4000c1e1b00 */
[----:B--2---:R-:W0:Y:S02]  /*3340*/  I2F.U64 R0, R4 ;  /* 0x0000000400007312 */ /* 0x004e240000301000 */
[----:B0-----:R-:W-:-:S04]  /*3350*/  F2FP.BF16.F32.PACK_AB R0, RZ, R0 ;  /* 0x00000000ff00723e */ /* 0x001fc800000010ff */
[----:B------:R-:W-:Y:S01]  /*3360*/  PRMT R19, R0, 0x7610, R19 ;  /* 0x0000761000137816 */ /* 0x000fe20000000013 */
[----:B------:R-:W-:Y:S06]  /*3370*/  BRA `(.L_x_6075) ;  /* 0x0000000000107947 */ /* 0x000fec0003800000 */
.L_x_6098:
[----:B------:R-:W2:Y:S02]  /*3380*/  LDG.E R4, desc[UR36][R4.64] ;  /* 0x0000002404047981 */ /* 0x000ea4000c1e1900 */
[----:B--2---:R-:W-:-:S04]  /*3390*/  I2FP.F32.U32 R0, R4 ;  /* 0x0000000400007245 */ /* 0x004fc80000201000 */
[----:B------:R-:W-:-:S04]  /*33a0*/  F2FP.BF16.F32.PACK_AB R0, RZ, R0 ;  /* 0x00000000ff00723e */ /* 0x000fc800000010ff */
[----:B------:R-:W-:-:S07]  /*33b0*/  PRMT R19, R0, 0x7610, R19 ;  /* 0x0000761000137816 */ /* 0x000fce0000000013 */
.L_x_6075:
[----:B------:R-:W-:-:S07]  /*33c0*/  VIADD R23, R23, 0x80 ;  /* 0x0000008017177836 */ /* 0x000fce0000000000 */
.L_x_6069:
[----:B------:R-:W-:Y:S05]  /*33d0*/  BSYNC.RECONVERGENT B6 ;  /* 0x0000000000067941 */ /* 0x000fea0003800200 */
.L_x_6068:
        /* <DEDUP_REMOVED lines=25> */
.L_x_6108:
[----:B------:R-:W2:Y:S02]  /*3570*/  LDG.E.U8 R4, desc[UR36][R4.64] ;  /* 0x0000002404047981 */ /* 0x000ea4000c1e1100 */
[----:B--2---:R-:W-:-:S04]  /*3580*/  I2FP.F32.U32 R0, R4 ;  /* 0x0000000400007245 */ /* 0x004fc80000201000 */
[----:B------:R-:W-:Y:S01]  /*3590*/  F2FP.BF16.F32.PACK_AB R0, RZ, R0 ;  /* 0x00000000ff00723e */ /* 0x000fe200000010ff */
[----:B------:R-:W-:Y:S06]  /*35a0*/  BRA `(.L_x_6104) ;  /* 0x0000000c00887947 */ /* 0x000fec0003800000 */
.L_x_6107:
        /* <DEDUP_REMOVED lines=10> */
.L_x_6111:
[----:B------:R-:W2:Y:S02]  /*3650*/  LDG.E R4, desc[UR36][R4.64] ;  /* 0x0000002404047981 */ /* 0x000ea4000c1e1900 */
[----:B--2---:R-:W-:-:S04]  /*3660*/  I2FP.F32.S32 R0, R4 ;  /* 0x0000000400007245 */ /* 0x004fc80000201400 */
[----:B------:R-:W-:Y:S01]  /*3670*/  F2FP.BF16.F32.PACK_AB R0, RZ, R0 ;  /* 0x00000000ff00723e */ /* 0x000fe200000010ff */
[----:B------:R-:W-:Y:S06]  /*3680*/  BRA `(.L_x_6104) ;  /* 0x0000000c00507947 */ /* 0x000fec0003800000 */
.L_x_6110:
[----:B------:R-:W2:Y:S02]  /*3690*/  LDG.E.U16 R4, desc[UR36][R4.64] ;  /* 0x0000002404047981 */ /* 0x000ea4000c1e1500 */
[----:B--2---:R-:W0:Y:S02]  /*36a0*/  I2F.S16 R0, R4 ;  /* 0x0000000400007306 */ /* 0x004e240000101400 */
[----:B0-----:R-:W-:Y:S01]  /*36b0*/  F2FP.BF16.F32.PACK_AB R0, RZ, R0 ;  /* 0x00000000ff00723e */ /* 0x001fe200000010ff */
[----:B------:R-:W-:Y:S06]  /*36c0*/  BRA `(.L_x_6104) ;  /* 0x0000000c00407947 */ /* 0x000fec0003800000 */
.L_x_6106:
        /* <DEDUP_REMOVED lines=9> */
.L_x_6113:
[----:B------:R-:W2:Y:S02]  /*3760*/  LDG.E.U16 R0, desc[UR36][R4.64] ;  /* 0x0000002404007981 */ /* 0x000ea4000c1e1500 */
[----:B--2---:R-:W-:-:S05]  /*3770*/  HADD2.F32 R0, -RZ, R0.H0_H0 ;  /* 0x20000000ff007230 */ /* 0x004fca0000004100 */
[----:B------:R-:W-:Y:S01]  /*3780*/  F2FP.BF16.F32.PACK_AB R0, RZ, R0 ;  /* 0x00000000ff00723e */ /* 0x000fe200000010ff */
[----:B------:R-:W-:Y:S06]  /*3790*/  BRA `(.L_x_6104) ;  /* 0x0000000c000c7947 */ /* 0x000fec0003800000 */
.L_x_6112:
        /* <DEDUP_REMOVED lines=9> */
.L_x_6115:
[----:B------:R-:W2:Y:S02]  /*3830*/  LDG.E.U16 R4, desc[UR36][R4.64] ;  /* 0x0000002404047981 */ /* 0x000ea4000c1e1500 */
[----:B--2---:R-:W-:-:S05]  /*3840*/  HADD2.F32 R0, -RZ, R4.H0_H0 ;  /* 0x20000004ff007230 */ /* 0x004fca0000004100 */
[----:B------:R-:W-:Y:S01]  /*3850*/  F2FP.BF16.F32.PACK_AB R0, RZ, R0 ;  /* 0x00000000ff00723e */ /* 0x000fe200000010ff */
[----:B------:R-:W-:Y:S06]  /*3860*/  BRA `(.L_x_6104) ;  /* 0x0000000800d87947 */ /* 0x000fec0003800000 */
.L_x_6114:
        /* <DEDUP_REMOVED lines=8> */
.L_x_6105:
        /* <DEDUP_REMOVED lines=13> */
.L_x_6118:
        /* <DEDUP_REMOVED lines=8> */
.L_x_6117:
        /* <DEDUP_REMOVED lines=27> */
.L_x_6120:
        /* <DEDUP_REMOVED lines=14> */
.L_x_6119:
[----:B------:R1:W5:Y:S01]  /*3cd0*/  LDG.E.U16 R0, desc[UR36][R4.64] ;  /* 0x0000002404007981 */ /* 0x000362000c1e1500 */
[----:B------:R-:W-:Y:S05]  /*3ce0*/  BRA `(.L_x_6104) ;  /* 0x0000000400b87947 */ /* 0x000fea0003800000 */
.L_x_6116:
        /* <DEDUP_REMOVED lines=12> */
.L_x_6123:
        /* <DEDUP_REMOVED lines=21> */
.L_x_6127:
[----:B------:R-:W-:Y:S05]  /*3f00*/  BSYNC.RECONVERGENT B1 ;  /* 0x0000000000017941 */ /* 0x000fea0003800200 */
.L_x_6126:
[----:B------:R-:W-:Y:S01]  /*3f10*/  IMAD.SHL.U32 R0, R0, 0x100000, RZ ;  /* 0x0010000000007824 */ /* 0x000fe200078e00ff */
[----:B------:R-:W-:-:S04]  /*3f20*/  LEA R3, R3, 0x3b800000, 0x17 ;  /* 0x3b80000003037811 */ /* 0x000fc800078eb8ff */
[----:B------:R-:W-:-:S07]  /*3f30*/  LOP3.LUT R0, R3, R0, R7, 0xfe, !PT ;  /* 0x0000000003007212 */ /* 0x000fce00078efe07 */
.L_x_6125:
[----:B------:R-:W-:Y:S05]  /*3f40*/  BSYNC.RECONVERGENT B0 ;  /* 0x0000000000007941 */ /* 0x000fea0003800200 */
.L_x_6124:
[----:B------:R-:W-:Y:S01]  /*3f50*/  F2FP.BF16.F32.PACK_AB R0, RZ, R0 ;  /* 0x00000000ff00723e */ /* 0x000fe200000010ff */
[----:B------:R-:W-:Y:S06]  /*3f60*/  BRA `(.L_x_6104) ;  /* 0x0000000400187947 */ /* 0x000fec0003800000 */
.L_x_6122:
        /* <DEDUP_REMOVED lines=21> */
.L_x_6131:
[----:B------:R-:W-:Y:S05]  /*40c0*/  BSYNC.RECONVERGENT B1 ;  /* 0x0000000000017941 */ /* 0x000fea0003800200 */
.L_x_6130:
[----:B------:R-:W-:Y:S01]  /*40d0*/  IMAD.SHL.U32 R0, R0, 0x200000, RZ ;  /* 0x0020000000007824 */ /* 0x000fe200078e00ff */
[----:B------:R-:W-:-:S04]  /*40e0*/  LEA R3, R3, 0x37800000, 0x17 ;  /* 0x3780000003037811 */ /* 0x000fc800078eb8ff */
[----:B------:R-:W-:-:S07]  /*40f0*/  LOP3.LUT R0, R3, R0, R7, 0xfe, !PT ;  /* 0x0000000003007212 */ /* 0x000fce00078efe07 */
.L_x_6129:
[----:B------:R-:W-:Y:S05]  /*4100*/  BSYNC.RECONVERGENT B0 ;  /* 0x0000000000007941 */ /* 0x000fea0003800200 */
.L_x_6128:
[----:B------:R-:W-:Y:S01]  /*4110*/  F2FP.BF16.F32.PACK_AB R0, RZ, R0 ;  /* 0x00000000ff00723e */ /* 0x000fe200000010ff */
[----:B------:R-:W-:Y:S06]  /*4120*/  BRA `(.L_x_6104) ;  /* 0x0000000000a87947 */ /* 0x000fec0003800000 */
.L_x_6121:
        /* <DEDUP_REMOVED lines=14> */
.L_x_6135:
[----:B------:R-:W-:Y:S05]  /*4210*/  BSYNC.RECONVERGENT B0 ;  /* 0x0000000000007941 */ /* 0x000fea0003800200 */
.L_x_6134:
[----:B------:R-:W-:Y:S01]  /*4220*/  F2FP.BF16.F32.PACK_AB R0, RZ, R0 ;  /* 0x00000000ff00723e */ /* 0x000fe200000010ff */
[----:B------:R-:W-:Y:S06]  /*4230*/  BRA `(.L_x_6104) ;  /* 0x0000000000647947 */ /* 0x000fec0003800000 */
.L_x_6109:
        /* <DEDUP_REMOVED lines=16> */
.L_x_6136:
[----:B------:R-:W-:Y:S01]  /*4340*/  PRMT R0, RZ, 0x7610, R0 ;  /* 0x00007610ff007816 */ /* 0x000fe20000000000 */
[----:B------:R-:W-:Y:S06]  /*4350*/  BRA `(.L_x_6104) ;  /* 0x00000000001c7947 */ /* 0x000fec0003800000 */
.L_x_6133:
[----:B------:R-:W2:Y:S02]  /*4360*/  LDG.E.64 R4, desc[UR36][R4.64] ;  /* 0x0000002404047981 */ /* 0x000ea4000c1e1b00 */
[----:B--2---:R-:W0:Y:S02]  /*4370*/  I2F.U64 R0, R4 ;  /* 0x0000000400007312 */ /* 0x004e240000301000 */
[----:B0-----:R-:W-:Y:S01]  /*4380*/  F2FP.BF16.F32.PACK_AB R0, RZ, R0 ;  /* 0x00000000ff00723e */ /* 0x001fe200000010ff */
[----:B------:R-:W-:Y:S06]  /*4390*/  BRA `(.L_x_6104) ;  /* 0x00000000000c7947 */ /* 0x000fec0003800000 */
.L_x_6132:
[----:B------:R-:W2:Y:S02]  /*43a0*/  LDG.E R4, desc[UR36][R4.64] ;  /* 0x0000002404047981 */ /* 0x000ea4000c1e1900 */
[----:B--2---:R-:W-:-:S04]  /*43b0*/  I2FP.F32.U32 R0, R4 ;  /* 0x0000000400007245 */ /* 0x004fc80000201000 */
[----:B------:R-:W-:-:S07]  /*43c0*/  F2FP.BF16.F32.PACK_AB R0, RZ, R0 ;  /* 0x00000000ff00723e */ /* 0x000fce00000010ff */
.L_x_6104:
[----:B------:R-:W-:Y:S05]  /*43d0*/  BSYNC.RECONVERGENT B6 ;  /* 0x0000000000067941 */ /* 0x000fea0003800200 */
.L_x_6103:
        /* <DEDUP_REMOVED lines=14> */
[----:B------:R-:W-:Y:S01]  /*44c0*/  @!P0 FMNMX.FTZ R4, R4, R5, !PT ;  /* 0x0000000504048209 */ /* 0x000fe20007810000 */
[----:B------:R-:W-:Y:S02]  /*44d0*/  @!P2 IMAD.U32 R5, R19, 0x10000, RZ ;  /* 0x000100001305a824 */ /* 0x000fe400078e00ff */
[----:B------:R-:W-:Y:S01]  /*44e0*/  @!P3 IMAD.U32 R7, R8, 0x10000, RZ ;  /* 0x000100000807b824 */ /* 0x000fe200078e00ff */
[----:B------:R0:W1:Y:S02]  /*44f0*/  @!P0 F2F.BF16.F32 R3, R4 ;  /* 0x0000000400038304 */ /* 0x0000640000202000 */
[----:B------:R-:W-:Y:S01]  /*4500*/  @!P2 FMNMX.FTZ R6, R6, R5, !PT ;  /* 0x000000050606a209 */ /* 0x000fe20007810000 */
[----:B------:R-:W-:Y:S01]  /*4510*/  @!P1 IMAD.U32 R5, R8, 0x10000, RZ ;  /* 0x0001000008059824 */ /* 0x000fe200078e00ff */
[----:B------:R-:W-:-:S04]  /*4520*/  @!P3 FMNMX.FTZ R0, R7, R0, !PT ;  /* 0x000000000700b209 */ /* 0x000fc80007810000 */
[----:B------:R-:W-:Y:S01]  /*4530*/  @!P1 FMNMX.FTZ R5, R5, R18, !PT ;  /* 0x0000001205059209 */ /* 0x000fe20007810000 */
        /* <DEDUP_REMOVED lines=28> */
.L_x_6142:
[----:B------:R-:W-:Y:S02]  /*4700*/  IMAD.U32 R5, R3, 0x10000, RZ ;  /* 0x0001000003057824 */ /* 0x000fe400078e00ff */
[----:B------:R-:W-:-:S04]  /*4710*/  IMAD.MOV.U32 R25, RZ, RZ, R23 ;  /* 0x000000ffff197224 */ /* 0x000fc800078e0017 */
[----:B------:R-:W0:Y:S02]  /*4720*/  F2I.S64.TRUNC R4, R5 ;  /* 0x0000000500047311 */ /* 0x000e24000020d900 */
[----:B0-----:R0:W-:Y:S01]  /*4730*/  STG.E.U8 desc[UR36][R8.64], R4 ;  /* 0x0000000408007986 */ /* 0x0011e2000c101124 */
[----:B------:R-:W-:Y:S05]  /*4740*/  BRA `(.L_x_6138) ;  /* 0x0000000c00c07947 */ /* 0x000fea0003800000 */
.L_x_6141:
        /* <DEDUP_REMOVED lines=11> */
.L_x_6145:
[----:B------:R-:W-:Y:S02]  /*4800*/  IMAD.U32 R3, R3, 0x10000, RZ ;  /* 0x0001000003037824 */ /* 0x000fe400078e00ff */
[----:B------:R-:W-:-:S04]  /*4810*/  IMAD.MOV.U32 R25, RZ, RZ, R23 ;  /* 0x000000ffff197224 */ /* 0x000fc800078e0017 */
[----:B------:R-:W0:Y:S02]  /*4820*/  F2I.FTZ.TRUNC.NTZ R3, R3 ;  /* 0x0000000300037305 */ /* 0x000e24000021f100 */
[----:B0-----:R0:W-:Y:S01]  /*4830*/  STG.E desc[UR36][R8.64], R3 ;  /* 0x0000000308007986 */ /* 0x0011e2000c101924 */
[----:B------:R-:W-:Y:S05]  /*4840*/  BRA `(.L_x_6138) ;  /* 0x0000000c00807947 */ /* 0x000fea0003800000 */
.L_x_6144:
[----:B------:R-:W-:Y:S02]  /*4850*/  IMAD.U32 R3, R3, 0x10000, RZ ;  /* 0x0001000003037824 */ /* 0x000fe400078e00ff */
[----:B------:R-:W-:-:S04]  /*4860*/  IMAD.MOV.U32 R25, RZ, RZ, R23 ;  /* 0x000000ffff197224 */ /* 0x000fc800078e0017 */
[----:B------:R-:W0:Y:S02]  /*4870*/  F2I.FTZ.TRUNC.NTZ R3, R3 ;  /* 0x0000000300037305 */ /* 0x000e24000021f100 */
[----:B0-----:R0:W-:Y:S01]  /*4880*/  STG.E.U16 desc[UR36][R8.64], R3 ;  /* 0x0000000308007986 */ /* 0x0011e2000c101524 */
[----:B------:R-:W-:Y:S05]  /*4890*/  BRA `(.L_x_6138) ;  /* 0x0000000c006c7947 */ /* 0x000fea0003800000 */
.L_x_6140:
        /* <DEDUP_REMOVED lines=10> */
.L_x_6147:
[----:B------:R-:W-:Y:S02]  /*4940*/  IMAD.U32 R0, R3, 0x10000, RZ ;  /* 0x0001000003007824 */ /* 0x000fe400078e00ff */
[----:B------:R-:W-:-:S03]  /*4950*/  IMAD.MOV.U32 R25, RZ, RZ, R23 ;  /* 0x000000ffff197224 */ /* 0x000fc600078e0017 */
[----:B------:R-:W-:-:S05]  /*4960*/  F2FP.F16.F32.PACK_AB R0, RZ, R0 ;  /* 0x00000000ff00723e */ /* 0x000fca00000000ff */
[----:B------:R0:W-:Y:S01]  /*4970*/  STG.E.U16 desc[UR36][R8.64], R0 ;  /* 0x0000000008007986 */ /* 0x0001e2000c101524 */
[----:B------:R-:W-:Y:S05]  /*4980*/  BRA `(.L_x_6138) ;  /* 0x0000000c00307947 */ /* 0x000fea0003800000 */
.L_x_6146:
        /* <DEDUP_REMOVED lines=11> */
.L_x_6149:
[----:B------:R-:W-:Y:S02]  /*4a40*/  IMAD.U32 R3, R3, 0x10000, RZ ;  /* 0x0001000003037824 */ /* 0x000fe400078e00ff */
[----:B------:R-:W-:-:S03]  /*4a50*/  IMAD.MOV.U32 R25, RZ, RZ, R23 ;  /* 0x000000ffff197224 */ /* 0x000fc600078e0017 */
[----:B------:R-:W-:-:S04]  /*4a60*/  F2FP.F16.F32.PACK_AB R3, RZ, R3 ;  /* 0x00000003ff03723e */ /* 0x000fc800000000ff */
[----:B------:R-:W-:-:S05]  /*4a70*/  PRMT R3, R3, 0x5410, RZ ;  /* 0x0000541003037816 */ /* 0x000fca00000000ff */
[----:B------:R0:W-:Y:S01]  /*4a80*/  STG.E desc[UR36][R8.64], R3 ;  /* 0x0000000308007986 */ /* 0x0001e2000c101924 */
[----:B------:R-:W-:Y:S05]  /*4a90*/  BRA `(.L_x_6138) ;  /* 0x0000000800ec7947 */ /* 0x000fea0003800000 */
.L_x_6148:
[----:B------:R-:W-:Y:S02]  /*4aa0*/  IMAD.U32 R4, R3, 0x10000, RZ ;  /* 0x0001000003047824 */ /* 0x000fe400078e00ff */
[----:B------:R-:W-:Y:S02]  /*4ab0*/  IMAD.MOV.U32 R25, RZ, RZ, R23 ;  /* 0x000000ffff197224 */ /* 0x000fe400078e0017 */
[----:B------:R-:W-:-:S06]  /*4ac0*/  FMUL.FTZ R4, R4, 1 ;  /* 0x3f80000004047820 */ /* 0x000fcc0000410000 */
[----:B------:R-:W0:Y:S02]  /*4ad0*/  F2F.F64.F32 R4, R4 ;  /* 0x0000000400047310 */ /* 0x000e240000201800 */
[----:B0-----:R0:W-:Y:S01]  /*4ae0*/  STG.E.64 desc[UR36][R8.64], R4 ;  /* 0x0000000408007986 */ /* 0x0011e2000c101b24 */
[----:B------:R-:W-:Y:S05]  /*4af0*/  BRA `(.L_x_6138) ;  /* 0x0000000800d47947 */ /* 0x000fea0003800000 */
.L_x_6139:
        /* <DEDUP_REMOVED lines=14> */
.L_x_6152:
[----:B------:R-:W-:Y:S01]  /*4be0*/  IMAD.U32 R3, R3, 0x10000, RZ ;  /* 0x0001000003037824 */ /* 0x000fe200078e00ff */
[----:B------:R-:W-:Y:S01]  /*4bf0*/  CS2R R6, SRZ ;  /* 0x0000000000067805 */ /* 0x000fe2000001ff00 */
[----:B------:R-:W-:Y:S02]  /*4c00*/  IMAD.MOV.U32 R25, RZ, RZ, R23 ;  /* 0x000000ffff197224 */ /* 0x000fe400078e0017 */
[----:B------:R-:W-:-:S04]  /*4c10*/  FMUL.FTZ R3, R3, 1 ;  /* 0x3f80000003037820 */ /* 0x000fc80000410000 */
[----:B------:R-:W0:Y:S02]  /*4c20*/  F2F.F64.F32 R4, R3 ;  /* 0x0000000300047310 */ /* 0x000e240000201800 */
[----:B0-----:R0:W-:Y:S01]  /*4c30*/  STG.E.128 desc[UR36][R8.64], R4 ;  /* 0x0000000408007986 */ /* 0x0011e2000c101d24 */
[----:B------:R-:W-:Y:S05]  /*4c40*/  BRA `(.L_x_6138) ;  /* 0x0000000800807947 */ /* 0x000fea0003800000 */
.L_x_6151:
        /* <DEDUP_REMOVED lines=19> */
.L_x_6156:
[----:B------:R-:W-:Y:S05]  /*4d80*/  BSYNC.RECONVERGENT B0 ;  /* 0x0000000000007941 */ /* 0x000fea0003800200 */
.L_x_6155:
[----:B------:R-:W-:Y:S01]  /*4d90*/  LOP3.LUT R5, R0, 0x80, R5, 0xf8, !PT ;  /* 0x0000008000057812 */ /* 0x000fe200078ef805 */
[----:B------:R-:W-:-:S04]  /*4da0*/  IMAD.MOV.U32 R25, RZ, RZ, R23 ;  /* 0x000000ffff197224 */ /* 0x000fc800078e0017 */
[----:B------:R0:W-:Y:S01]  /*4db0*/  STG.E.U8 desc[UR36][R8.64], R5 ;  /* 0x0000000508007986 */ /* 0x0001e2000c101124 */
[----:B------:R-:W-:Y:S05]  /*4dc0*/  BRA `(.L_x_6138) ;  /* 0x0000000800207947 */ /* 0x000fea0003800000 */
.L_x_6154:
        /* <DEDUP_REMOVED lines=15> */
.L_x_6158:
[----:B------:R-:W-:Y:S05]  /*4ec0*/  BSYNC.RECONVERGENT B0 ;  /* 0x0000000000007941 */ /* 0x000fea0003800200 */
.L_x_6157:
[----:B------:R-:W-:Y:S01]  /*4ed0*/  LOP3.LUT R5, R0, 0x80, R5, 0xf8, !PT ;  /* 0x0000008000057812 */ /* 0x000fe200078ef805 */
[----:B------:R-:W-:-:S04]  /*4ee0*/  IMAD.MOV.U32 R25, RZ, RZ, R23 ;  /* 0x000000ffff197224 */ /* 0x000fc800078e0017 */
[----:B------:R2:W-:Y:S01]  /*4ef0*/  STG.E.U8 desc[UR36][R8.64], R5 ;  /* 0x0000000508007986 */ /* 0x0005e2000c101124 */
[----:B------:R-:W-:Y:S05]  /*4f00*/  BRA `(.L_x_6138) ;  /* 0x0000000400d07947 */ /* 0x000fea0003800000 */
.L_x_6153:
[----:B------:R1:W-:Y:S01]  /*4f10*/  STG.E.U16 desc[UR36][R8.64], R3 ;  /* 0x0000000308007986 */ /* 0x0003e2000c101524 */
[----:B------:R-:W-:Y:S01]  /*4f20*/  IMAD.MOV.U32 R25, RZ, RZ, R23 ;  /* 0x000000ffff197224 */ /* 0x000fe200078e0017 */
[----:B------:R-:W-:Y:S06]  /*4f30*/  BRA `(.L_x_6138) ;  /* 0x0000000400c47947 */ /* 0x000fec0003800000 */
.L_x_6150:
        /* <DEDUP_REMOVED lines=13> */
.L_x_6161:
        /* <DEDUP_REMOVED lines=13> */
.L_x_6164:
[----:B------:R-:W-:-:S04]  /*50e0*/  SHF.R.U32.HI R0, RZ, 0x14, R3 ;  /* 0x00000014ff007819 */ /* 0x000fc80000011603 */
[----:B------:R-:W-:-:S04]  /*50f0*/  LOP3.LUT R0, R0, 0x1, RZ, 0xc0, !PT ;  /* 0x0000000100007812 */ /* 0x000fc800078ec0ff */
[----:B------:R-:W-:-:S04]  /*5100*/  IADD3 R0, PT, PT, R3, 0x487ffff, R0 ;  /* 0x0487ffff03007810 */ /* 0x000fc80007ffe000 */
[----:B------:R-:W-:-:S04]  /*5110*/  SHF.R.U32.HI R0, RZ, 0x14, R0 ;  /* 0x00000014ff007819 */ /* 0x000fc80000011600 */
[----:B------:R-:W-:-:S07]  /*5120*/  LOP3.LUT R0, R0, 0xff, RZ, 0xc0, !PT ;  /* 0x000000ff00007812 */ /* 0x000fce00078ec0ff */
.L_x_6165:
[----:B------:R-:W-:-:S04]  /*5130*/  SHF.R.U32.HI R3, RZ, 0x18, R3 ;  /* 0x00000018ff037819 */ /* 0x000fc80000011603 */
[----:B------:R-:W-:-:S04]  /*5140*/  LOP3.LUT R0, R0, 0x80, R3, 0xf8, !PT ;  /* 0x0000008000007812 */ /* 0x000fc800078ef803 */
[----:B------:R-:W-:-:S07]  /*5150*/  PRMT R4, R0, 0x7610, R4 ;  /* 0x0000761000047816 */ /* 0x000fce0000000004 */
.L_x_6163:
[----:B------:R-:W-:Y:S05]  /*5160*/  BSYNC.RECONVERGENT B0 ;  /* 0x0000000000007941 */ /* 0x000fea0003800200 */
.L_x_6162:
[----:B------:R0:W-:Y:S01]  /*5170*/  STG.E.U8 desc[UR36][R8.64], R4 ;  /* 0x0000000408007986 */ /* 0x0001e2000c101124 */
[----:B------:R-:W-:Y:S01]  /*5180*/  IMAD.MOV.U32 R25, RZ, RZ, R23 ;  /* 0x000000ffff197224 */ /* 0x000fe200078e0017 */
[----:B------:R-:W-:Y:S06]  /*5190*/  BRA `(.L_x_6138) ;  /* 0x00000004002c7947 */ /* 0x000fec0003800000 */
.L_x_6160:
        /* <DEDUP_REMOVED lines=13> */
.L_x_6168:
[----:B------:R-:W-:-:S04]  /*5270*/  SHF.R.U32.HI R0, RZ, 0x15, R3 ;  /* 0x00000015ff007819 */ /* 0x000fc80000011603 */
[----:B------:R-:W-:-:S04]  /*5280*/  LOP3.LUT R0, R0, 0x1, RZ, 0xc0, !PT ;  /* 0x0000000100007812 */ /* 0x000fc800078ec0ff */
[----:B------:R-:W-:-:S04]  /*5290*/  IADD3 R0, PT, PT, R3, 0x88fffff, R0 ;  /* 0x088fffff03007810 */ /* 0x000fc80007ffe000 */
[----:B------:R-:W-:-:S04]  /*52a0*/  SHF.R.U32.HI R0, RZ, 0x15, R0 ;  /* 0x00000015ff007819 */ /* 0x000fc80000011600 */
[----:B------:R-:W-:-:S07]  /*52b0*/  LOP3.LUT R0, R0, 0xff, RZ, 0xc0, !PT ;  /* 0x000000ff00007812 */ /* 0x000fce00078ec0ff */
.L_x_6169:
[----:B------:R-:W-:-:S04]  /*52c0*/  SHF.R.U32.HI R3, RZ, 0x18, R3 ;  /* 0x00000018ff037819 */ /* 0x000fc80000011603 */
[----:B------:R-:W-:-:S04]  /*52d0*/  LOP3.LUT R0, R0, 0x80, R3, 0xf8, !PT ;  /* 0x0000008000007812 */ /* 0x000fc800078ef803 */
[----:B------:R-:W-:-:S07]  /*52e0*/  PRMT R4, R0, 0x7610, R4 ;  /* 0x0000761000047816 */ /* 0x000fce0000000004 */
.L_x_6167:
[----:B------:R-:W-:Y:S05]  /*52f0*/  BSYNC.RECONVERGENT B0 ;  /* 0x0000000000007941 */ /* 0x000fea0003800200 */
.L_x_6166:
[----:B------:R0:W-:Y:S01]  /*5300*/  STG.E.U8 desc[UR36][R8.64], R4 ;  /* 0x0000000408007986 */ /* 0x0001e2000c101124 */
[----:B------:R-:W-:Y:S01]  /*5310*/  IMAD.MOV.U32 R25, RZ, RZ, R23 ;  /* 0x000000ffff197224 */ /* 0x000fe200078e0017 */
[----:B------:R-:W-:Y:S06]  /*5320*/  BRA `(.L_x_6138) ;  /* 0x0000000000c87947 */ /* 0x000fec0003800000 */
.L_x_6159:
[----:B------:R-:W-:-:S13]  /*5330*/  ISETP.NE.AND P0, PT, R0, 0x1c, PT ;  /* 0x0000001c0000780c */ /* 0x000fda0003f05270 */
[----:B------:R-:W-:Y:S05]  /*5340*/  @!P0 BRA `(.L_x_6170) ;  /* 0x0000000000b08947 */ /* 0x000fea0003800000 */
[----:B------:R-:W-:-:S13]  /*5350*/  ISETP.NE.AND P0, PT, R0, 0x1d, PT ;  /* 0x0000001d0000780c */ /* 0x000fda0003f05270 */
[----:B------:R-:W-:Y:S05]  /*5360*/  @!P0 BRA `(.L_x_6171) ;  /* 0x0000000000948947 */ /* 0x000fea0003800000 */
[----:B------:R-:W-:-:S13]  /*5370*/  ISETP.NE.AND P0, PT, R0, 0x2c, PT ;  /* 0x0000002c0000780c */ /* 0x000fda0003f05270 */
[----:B------:R-:W-:Y:S05]  /*5380*/  @!P0 BRA `(.L_x_6172) ;  /* 0x0000000000488947 */ /* 0x000fea0003800000 */
.L_x_6143:
        /* <DEDUP_REMOVED lines=16> */
.L_x_6173:
[----:B------:R-:W-:Y:S01]  /*5490*/  IMAD.MOV.U32 R25, RZ, RZ, R23 ;  /* 0x000000ffff197224 */ /* 0x000fe200078e0017 */
[----:B------:R-:W-:Y:S06]  /*54a0*/  BRA `(.L_x_6138) ;  /* 0x0000000000687947 */ /* 0x000fec0003800000 */
.L_x_6172:
        /* <DEDUP_REMOVED lines=17> */
.L_x_6171:
[----:B------:R-:W-:Y:S02]  /*55c0*/  IMAD.U32 R4, R3, 0x10000, RZ ;  /* 0x0001000003047824 */ /* 0x000fe400078e00ff */
[----:B------:R-:W-:-:S04]  /*55d0*/  IMAD.MOV.U32 R25, RZ, RZ, R23 ;  /* 0x000000ffff197224 */ /* 0x000fc800078e0017 */
[----:B------:R-:W0:Y:S02]  /*55e0*/  F2I.U64.TRUNC R4, R4 ;  /* 0x0000000400047311 */ /* 0x000e24000020d800 */
[----:B0-----:R0:W-:Y:S01]  /*55f0*/  STG.E.64 desc[UR36][R8.64], R4 ;  /* 0x0000000408007986 */ /* 0x0011e2000c101b24 */
[----:B------:R-:W-:Y:S05]  /*5600*/  BRA `(.L_x_6138) ;  /* 0x0000000000107947 */ /* 0x000fea0003800000 */
.L_x_6170:
[----:B------:R-:W-:Y:S02]  /*5610*/  IMAD.U32 R3, R3, 0x10000, RZ ;  /* 0x0001000003037824 */ /* 0x000fe400078e00ff */
[----:B------:R-:W-:-:S04]  /*5620*/  IMAD.MOV.U32 R25, RZ, RZ, R23 ;  /* 0x000000ffff197224 */ /* 0x000fc800078e0017 */
[----:B------:R-:W0:Y:S02]  /*5630*/  F2I.FTZ.U32.TRUNC.NTZ R3, R3 ;  /* 0x0000000300037305 */ /* 0x000e24000021f000 */
[----:B0-----:R0:W-:Y:S02]  /*5640*/  STG.E desc[UR36][R8.64], R3 ;  /* 0x0000000308007986 */ /* 0x0011e4000c101924 */
.L_x_6138:
[----:B------:R-:W-:Y:S05]  /*5650*/  BSYNC.RECONVERGENT B6 ;  /* 0x0000000000067941 */ /* 0x000fea0003800200 */
.L_x_6137:
        /* <DEDUP_REMOVED lines=25> */
.L_x_6179:
[----:B----4-:R-:W-:-:S06]  /*57f0*/  IMAD.U32 R5, R22, 0x10000, RZ ;  /* 0x0001000016057824 */ /* 0x010fcc00078e00ff */
[----:B------:R-:W0:Y:S02]  /*5800*/  F2I.S64.TRUNC R4, R5 ;  /* 0x0000000500047311 */ /* 0x000e24000020d900 */
[----:B0-----:R0:W-:Y:S01]  /*5810*/  STG.E.U8 desc[UR36][R8.64], R4 ;  /* 0x0000000408007986 */ /* 0x0011e2000c101124 */
[----:B------:R-:W-:Y:S05]  /*5820*/  BRA `(.L_x_6181) ;  /* 0x0000000c006c7947 */ /* 0x000fea0003800000 */
.L_x_6178:
        /* <DEDUP_REMOVED lines=10> */
.L_x_6183:
[----:B----4-:R-:W-:-:S04]  /*58d0*/  IMAD.U32 R22, R22, 0x10000, RZ ;  /* 0x0001000016167824 */ /* 0x010fc800078e00ff */
[----:B------:R-:W0:Y:S02]  /*58e0*/  F2I.FTZ.TRUNC.NTZ R3, R22 ;  /* 0x0000001600037305 */ /* 0x000e24000021f100 */
[----:B0-----:R0:W-:Y:S01]  /*58f0*/  STG.E desc[UR36][R8.64], R3 ;  /* 0x0000000308007986 */ /* 0x0011e2000c101924 */
[----:B------:R-:W-:Y:S05]  /*5900*/  BRA `(.L_x_6181) ;  /* 0x0000000c00347947 */ /* 0x000fea0003800000 */
.L_x_6182:
[----:B----4-:R-:W-:-:S04]  /*5910*/  IMAD.U32 R22, R22, 0x10000, RZ ;  /* 0x0001000016167824 */ /* 0x010fc800078e00ff */
[----:B------:R-:W0:Y:S02]  /*5920*/  F2I.FTZ.TRUNC.NTZ R3, R22 ;  /* 0x0000001600037305 */ /* 0x000e24000021f100 */
[----:B0-----:R0:W-:Y:S01]  /*5930*/  STG.E.U16 desc[UR36][R8.64], R3 ;  /* 0x0000000308007986 */ /* 0x0011e2000c101524 */
[----:B------:R-:W-:Y:S05]  /*5940*/  BRA `(.L_x_6181) ;  /* 0x0000000c00247947 */ /* 0x000fea0003800000 */
.L_x_6177:
        /* <DEDUP_REMOVED lines=9> */
.L_x_6185:
[----:B----4-:R-:W-:-:S05]  /*59e0*/  IMAD.U32 R0, R22, 0x10000, RZ ;  /* 0x0001000016007824 */ /* 0x010fca00078e00ff */
[----:B------:R-:W-:-:S05]  /*59f0*/  F2FP.F16.F32.PACK_AB R0, RZ, R0 ;  /* 0x00000000ff00723e */ /* 0x000fca00000000ff */
[----:B------:R0:W-:Y:S01]  /*5a00*/  STG.E.U16 desc[UR36][R8.64], R0 ;  /* 0x0000000008007986 */ /* 0x0001e2000c101524 */
[----:B------:R-:W-:Y:S05]  /*5a10*/  BRA `(.L_x_6181) ;  /* 0x0000000800f07947 */ /* 0x000fea0003800000 */
.L_x_6184:
        /* <DEDUP_REMOVED lines=10> */
.L_x_6187:
[----:B----4-:R-:W-:-:S05]  /*5ac0*/  IMAD.U32 R22, R22, 0x10000, RZ ;  /* 0x0001000016167824 */ /* 0x010fca00078e00ff */
[----:B------:R-:W-:-:S04]  /*5ad0*/  F2FP.F16.F32.PACK_AB R3, RZ, R22 ;  /* 0x00000016ff03723e */ /* 0x000fc800000000ff */
[----:B------:R-:W-:-:S05]  /*5ae0*/  PRMT R3, R3, 0x5410, RZ ;  /* 0x0000541003037816 */ /* 0x000fca00000000ff */
[----:B------:R0:W-:Y:S01]  /*5af0*/  STG.E desc[UR36][R8.64], R3 ;  /* 0x0000000308007986 */ /* 0x0001e2000c101924 */
[----:B------:R-:W-:Y:S05]  /*5b00*/  BRA `(.L_x_6181) ;  /* 0x0000000800b47947 */ /* 0x000fea0003800000 */
.L_x_6186:
[----:B----4-:R-:W-:-:S04]  /*5b10*/  IMAD.U32 R4, R22, 0x10000, RZ ;  /* 0x0001000016047824 */ /* 0x010fc800078e00ff */
[----:B------:R-:W-:-:S06]  /*5b20*/  FMUL.FTZ R4, R4, 1 ;  /* 0x3f80000004047820 */ /* 0x000fcc0000410000 */
[----:B------:R-:W0:Y:S02]  /*5b30*/  F2F.F64.F32 R4, R4 ;  /* 0x0000000400047310 */ /* 0x000e240000201800 */
[----:B0-----:R0:W-:Y:S01]  /*5b40*/  STG.E.64 desc[UR36][R8.64], R4 ;  /* 0x0000000408007986 */ /* 0x0011e2000c101b24 */
[----:B------:R-:W-:Y:S05]  /*5b50*/  BRA `(.L_x_6181) ;  /* 0x0000000800a07947 */ /* 0x000fea0003800000 */
.L_x_6176:
        /* <DEDUP_REMOVED lines=14> */
.L_x_6191:
        /* <DEDUP_REMOVED lines=17> */
.L_x_6194:
[----:B------:R-:W-:-:S04]  /*5d50*/  SHF.R.U32.HI R3, RZ, 0x18, R5 ;  /* 0x00000018ff037819 */ /* 0x000fc80000011605 */
[----:B------:R-:W-:-:S04]  /*5d60*/  LOP3.LUT R0, R0, 0x80, R3, 0xf8, !PT ;  /* 0x0000008000007812 */ /* 0x000fc800078ef803 */
[----:B------:R-:W-:-:S07]  /*5d70*/  PRMT R4, R0, 0x7610, R4 ;  /* 0x0000761000047816 */ /* 0x000fce0000000004 */
.L_x_6193:
[----:B------:R-:W-:Y:S05]  /*5d80*/  BSYNC.RECONVERGENT B0 ;  /* 0x0000000000007941 */ /* 0x000fea0003800200 */
.L_x_6192:
[----:B------:R0:W-:Y:S01]  /*5d90*/  STG.E.U8 desc[UR36][R8.64], R4 ;  /* 0x0000000408007986 */ /* 0x0001e2000c101124 */
[----:B------:R-:W-:Y:S05]  /*5da0*/  BRA `(.L_x_6181) ;  /* 0x00000008000c7947 */ /* 0x000fea0003800000 */
.L_x_6190:
        /* <DEDUP_REMOVED lines=17> */
.L_x_6197:
[----:B------:R-:W-:-:S04]  /*5ec0*/  SHF.R.U32.HI R3, RZ, 0x18, R5 ;  /* 0x00000018ff037819 */ /* 0x000fc80000011605 */
[----:B------:R-:W-:-:S04]  /*5ed0*/  LOP3.LUT R0, R0, 0x80, R3, 0xf8, !PT ;  /* 0x0000008000007812 */ /* 0x000fc800078ef803 */
[----:B------:R-:W-:-:S07]  /*5ee0*/  PRMT R4, R0, 0x7610, R4 ;  /* 0x0000761000047816 */ /* 0x000fce0000000004 */
.L_x_6196:
[----:B------:R-:W-:Y:S05]  /*5ef0*/  BSYNC.RECONVERGENT B0 ;  /* 0x0000000000007941 */ /* 0x000fea0003800200 */
.L_x_6195:
[----:B------:R0:W-:Y:S01]  /*5f00*/  STG.E.U8 desc[UR36][R8.64], R4 ;  /* 0x0000000408007986 */ /* 0x0001e2000c101124 */
[----:B------:R-:W-:Y:S05]  /*5f10*/  BRA `(.L_x_6181) ;  /* 0x0000000400b07947 */ /* 0x000fea0003800000 */
.L_x_6189:
        /* <DEDUP_REMOVED lines=22> */
.L_x_6199:
[----:B----4-:R-:W-:-:S06]  /*6080*/  IMAD.U32 R4, R22, 0x10000, RZ ;  /* 0x0001000016047824 */ /* 0x010fcc00078e00ff */
[----:B------:R-:W0:Y:S02]  /*6090*/  F2I.U64.TRUNC R4, R4 ;  /* 0x0000000400047311 */ /* 0x000e24000020d800 */
[----:B0-----:R0:W-:Y:S01]  /*60a0*/  STG.E.64 desc[UR36][R8.64], R4 ;  /* 0x0000000408007986 */ /* 0x0011e2000c101b24 */
[----:B------:R-:W-:Y:S05]  /*60b0*/  BRA `(.L_x_6181) ;  /* 0x0000000400487947 */ /* 0x000fea0003800000 */
.L_x_6198:
[----:B----4-:R-:W-:-:S04]  /*60c0*/  IMAD.U32 R22, R22, 0x10000, RZ ;  /* 0x0001000016167824 */ /* 0x010fc800078e00ff */
[----:B------:R-:W0:Y:S02]  /*60d0*/  F2I.FTZ.U32.TRUNC.NTZ R3, R22 ;  /* 0x0000001600037305 */ /* 0x000e24000021f000 */
[----:B0-----:R0:W-:Y:S01]  /*60e0*/  STG.E desc[UR36][R8.64], R3 ;  /* 0x0000000308007986 */ /* 0x0011e2000c101924 */
[----:B------:R-:W-:Y:S05]  /*60f0*/  BRA `(.L_x_6181) ;  /* 0x0000000400387947 */ /* 0x000fea0003800000 */
.L_x_6188:
        /* <DEDUP_REMOVED lines=11> */
.L_x_6201:
[----:B----4-:R-:W-:Y:S01]  /*61b0*/  IMAD.U32 R22, R22, 0x10000, RZ ;  /* 0x0001000016167824 */ /* 0x010fe200078e00ff */
[----:B------:R-:W-:-:S03]  /*61c0*/  CS2R R6, SRZ ;  /* 0x0000000000067805 */ /* 0x000fc6000001ff00 */
[----:B------:R-:W-:-:S06]  /*61d0*/  FMUL.FTZ R4, R22, 1 ;  /* 0x3f80000016047820 */ /* 0x000fcc0000410000 */
[----:B------:R-:W0:Y:S02]  /*61e0*/  F2F.F64.F32 R4, R4 ;  /* 0x0000000400047310 */ /* 0x000e240000201800 */
[----:B0-----:R4:W-:Y:S01]  /*61f0*/  STG.E.128 desc[UR36][R8.64], R4 ;  /* 0x0000000408007986 */ /* 0x0019e2000c101d24 */
[----:B------:R-:W-:Y:S05]  /*6200*/  BRA `(.L_x_6181) ;  /* 0x0000000000f47947 */ /* 0x000fea0003800000 */
.L_x_6200:
[----:B------:R-:W-:-:S13]  /*6210*/  ISETP.NE.AND P0, PT, R0, 0xf, PT ;  /* 0x0000000f0000780c */ /* 0x000fda0003f05270 */
[----:B------:R-:W-:Y:S05]  /*6220*/  @!P0 BRA `(.L_x_6202) ;  /* 0x0000000000e88947 */ /* 0x000fea0003800000 */
[----:B------:R-:W-:-:S13]  /*6230*/  ISETP.NE.AND P0, PT, R0, 0x17, PT ;  /* 0x000000170000780c */ /* 0x000fda0003f05270 */
[----:B------:R-:W-:Y:S05]  /*6240*/  @!P0 BRA `(.L_x_6203) ;  /* 0x0000000000908947 */ /* 0x000fea0003800000 */
[----:B------:R-:W-:-:S13]  /*6250*/  ISETP.NE.AND P0, PT, R0, 0x18, PT ;  /* 0x000000180000780c */ /* 0x000fda0003f05270 */
[----:B------:R-:W-:Y:S05]  /*6260*/  @!P0 BRA `(.L_x_6204) ;  /* 0x0000000000448947 */ /* 0x000fea0003800000 */
.L_x_6180:
        /* <DEDUP_REMOVED lines=16> */
.L_x_6205:
[----:B------:R-:W-:Y:S05]  /*6370*/  BRA `(.L_x_6181) ;  /* 0x0000000000987947 */ /* 0x000fea0003800000 */
.L_x_6204:
        /* <DEDUP_REMOVED lines=13> */
.L_x_6207:
[----:B------:R-:W-:Y:S05]  /*6450*/  BSYNC.RECONVERGENT B0 ;  /* 0x0000000000007941 */ /* 0x000fea0003800200 */
.L_x_6206:
[----:B------:R-:W-:-:S05]  /*6460*/  LOP3.LUT R3, R0, 0x80, R3, 0xf8, !PT ;  /* 0x0000008000037812 */ /* 0x000fca00078ef803 */
[----:B------:R2:W-:Y:S01]  /*6470*/  STG.E.U8 desc[UR36][R8.64], R3 ;  /* 0x0000000308007986 */ /* 0x0005e2000c101124 */
[----:B------:R-:W-:Y:S05]  /*6480*/  BRA `(.L_x_6181) ;  /* 0x0000000000547947 */ /* 0x000fea0003800000 */
.L_x_6203:
        /* <DEDUP_REMOVED lines=12> */
.L_x_6209:
[----:B------:R-:W-:Y:S01]  /*6550*/  IMAD.MOV.U32 R0, RZ, RZ, 0x7f ;  /* 0x0000007fff007424 */ /* 0x000fe200078e00ff */
[----:B------:R-:W-:-:S04]  /*6560*/  ISETP.GT.U32.AND P0, PT, R4, 0x7f800000, PT ;  /* 0x7f8000000400780c */ /* 0x000fc80003f04070 */
[----:B------:R-:W-:-:S09]  /*6570*/  SEL R0, R0, 0x7c, P0 ;  /* 0x0000007c00007807 */ /* 0x000fd20000000000 */
.L_x_6210:
[----:B------:R-:W-:Y:S05]  /*6580*/  BSYNC.RECONVERGENT B0 ;  /* 0x0000000000007941 */ /* 0x000fea0003800200 */
.L_x_6208:
[----:B------:R-:W-:-:S04]  /*6590*/  SHF.R.U32.HI R3, RZ, 0x18, R3 ;  /* 0x00000018ff037819 */ /* 0x000fc80000011603 */
[----:B------:R-:W-:-:S05]  /*65a0*/  LOP3.LUT R3, R0, 0x80, R3, 0xf8, !PT ;  /* 0x0000008000037812 */ /* 0x000fca00078ef803 */
[----:B------:R1:W-:Y:S01]  /*65b0*/  STG.E.U8 desc[UR36][R8.64], R3 ;  /* 0x0000000308007986 */ /* 0x0003e2000c101124 */
[----:B------:R-:W-:Y:S05]  /*65c0*/  BRA `(.L_x_6181) ;  /* 0x0000000000047947 */ /* 0x000fea0003800000 */
.L_x_6202:
[----:B----4-:R0:W-:Y:S02]  /*65d0*/  STG.E.U16 desc[UR36][R8.64], R22 ;  /* 0x0000001608007986 */ /* 0x0101e4000c101524 */
.L_x_6181:
        /* <DEDUP_REMOVED lines=25> */
.L_x_6214:
[----:B------:R-:W-:-:S06]  /*6770*/  IMAD.U32 R5, R17, 0x10000, RZ ;  /* 0x0001000011057824 */ /* 0x000fcc00078e00ff */
[----:B------:R-:W0:Y:S02]  /*6780*/  F2I.S64.TRUNC R4, R5 ;  /* 0x0000000500047311 */ /* 0x000e24000020d900 */
[----:B0-----:R0:W-:Y:S01]  /*6790*/  STG.E.U8 desc[UR36][R8.64], R4 ;  /* 0x0000000408007986 */ /* 0x0011e2000c101124 */
[----:B------:R-:W-:Y:S05]  /*67a0*/  BRA `(.L_x_6216) ;  /* 0x0000000c006c7947 */ /* 0x000fea0003800000 */
.L_x_6213:
        /* <DEDUP_REMOVED lines=10> */
.L_x_6218:
[----:B------:R-:W-:-:S06]  /*6850*/  IMAD.U32 R17, R17, 0x10000, RZ ;  /* 0x0001000011117824 */ /* 0x000fcc00078e00ff */
[----:B------:R-:W0:Y:S02]  /*6860*/  F2I.FTZ.TRUNC.NTZ R17, R17 ;  /* 0x0000001100117305 */ /* 0x000e24000021f100 */
[----:B0-----:R3:W-:Y:S01]  /*6870*/  STG.E desc[UR36][R8.64], R17 ;  /* 0x0000001108007986 */ /* 0x0017e2000c101924 */
[----:B------:R-:W-:Y:S05]  /*6880*/  BRA `(.L_x_6216) ;  /* 0x0000000c00347947 */ /* 0x000fea0003800000 */
.L_x_6217:
[----:B------:R-:W-:-:S06]  /*6890*/  IMAD.U32 R17, R17, 0x10000, RZ ;  /* 0x0001000011117824 */ /* 0x000fcc00078e00ff */
[----:B------:R-:W0:Y:S02]  /*68a0*/  F2I.FTZ.TRUNC.NTZ R17, R17 ;  /* 0x0000001100117305 */ /* 0x000e24000021f100 */
[----:B0-----:R2:W-:Y:S01]  /*68b0*/  STG.E.U16 desc[UR36][R8.64], R17 ;  /* 0x0000001108007986 */ /* 0x0015e2000c101524 */
[----:B------:R-:W-:Y:S05]  /*68c0*/  BRA `(.L_x_6216) ;  /* 0x0000000c00247947 */ /* 0x000fea0003800000 */
.L_x_6212:
        /* <DEDUP_REMOVED lines=9> */
.L_x_6220:
[----:B------:R-:W-:-:S05]  /*6960*/  IMAD.U32 R0, R17, 0x10000, RZ ;  /* 0x0001000011007824 */ /* 0x000fca00078e00ff */
[----:B------:R-:W-:-:S05]  /*6970*/  F2FP.F16.F32.PACK_AB R0, RZ, R0 ;  /* 0x00000000ff00723e */ /* 0x000fca00000000ff */
[----:B------:R0:W-:Y:S01]  /*6980*/  STG.E.U16 desc[UR36][R8.64], R0 ;  /* 0x0000000008007986 */ /* 0x0001e2000c101524 */
[----:B------:R-:W-:Y:S05]  /*6990*/  BRA `(.L_x_6216) ;  /* 0x0000000800f07947 */ /* 0x000fea0003800000 */
.L_x_6219:
        /* <DEDUP_REMOVED lines=10> */
.L_x_6222:
[----:B------:R-:W-:-:S05]  /*6a40*/  IMAD.U32 R17, R17, 0x10000, RZ ;  /* 0x0001000011117824 */ /* 0x000fca00078e00ff */
[----:B------:R-:W-:-:S04]  /*6a50*/  F2FP.F16.F32.PACK_AB R3, RZ, R17 ;  /* 0x00000011ff03723e */ /* 0x000fc800000000ff */
[----:B------:R-:W-:-:S05]  /*6a60*/  PRMT R3, R3, 0x5410, RZ ;  /* 0x0000541003037816 */ /* 0x000fca00000000ff */
[----:B------:R0:W-:Y:S01]  /*6a70*/  STG.E desc[UR36][R8.64], R3 ;  /* 0x0000000308007986 */ /* 0x0001e2000c101924 */
[----:B------:R-:W-:Y:S05]  /*6a80*/  BRA `(.L_x_6216) ;  /* 0x0000000800b47947 */ /* 0x000fea0003800000 */
.L_x_6221:
[----:B------:R-:W-:-:S04]  /*6a90*/  IMAD.U32 R4, R17, 0x10000, RZ ;  /* 0x0001000011047824 */ /* 0x000fc800078e00ff */
[----:B------:R-:W-:-:S06]  /*6aa0*/  FMUL.FTZ R4, R4, 1 ;  /* 0x3f80000004047820 */ /* 0x000fcc0000410000 */
[----:B------:R-:W0:Y:S02]  /*6ab0*/  F2F.F64.F32 R4, R4 ;  /* 0x0000000400047310 */ /* 0x000e240000201800 */
[----:B0-----:R0:W-:Y:S01]  /*6ac0*/  STG.E.64 desc[UR36][R8.64], R4 ;  /* 0x0000000408007986 */ /* 0x0011e2000c101b24 */
[----:B------:R-:W-:Y:S05]  /*6ad0*/  BRA `(.L_x_6216) ;  /* 0x0000000800a07947 */ /* 0x000fea0003800000 */
.L_x_6211:
        /* <DEDUP_REMOVED lines=14> */
.L_x_6226:
        /* <DEDUP_REMOVED lines=17> */
.L_x_6229:
[----:B------:R-:W-:-:S04]  /*6cd0*/  SHF.R.U32.HI R3, RZ, 0x18, R17 ;  /* 0x00000018ff037819 */ /* 0x000fc80000011611 */
[----:B------:R-:W-:-:S04]  /*6ce0*/  LOP3.LUT R0, R0, 0x80, R3, 0xf8, !PT ;  /* 0x0000008000007812 */ /* 0x000fc800078ef803 */
[----:B------:R-:W-:-:S07]  /*6cf0*/  PRMT R4, R0, 0x7610, R4 ;  /* 0x0000761000047816 */ /* 0x000fce0000000004 */
.L_x_6228:
[----:B------:R-:W-:Y:S05]  /*6d00*/  BSYNC.RECONVERGENT B0 ;  /* 0x0000000000007941 */ /* 0x000fea0003800200 */
.L_x_6227:
[----:B------:R0:W-:Y:S01]  /*6d10*/  STG.E.U8 desc[UR36][R8.64], R4 ;  /* 0x0000000408007986 */ /* 0x0001e2000c101124 */
[----:B------:R-:W-:Y:S05]  /*6d20*/  BRA `(.L_x_6216) ;  /* 0x00000008000c7947 */ /* 0x000fea0003800000 */
.L_x_6225:
        /* <DEDUP_REMOVED lines=17> */
.L_x_6232:
[----:B------:R-:W-:-:S04]  /*6e40*/  SHF.R.U32.HI R3, RZ, 0x18, R17 ;  /* 0x00000018ff037819 */ /* 0x000fc80000011611 */
[----:B------:R-:W-:-:S04]  /*6e50*/  LOP3.LUT R0, R0, 0x80, R3, 0xf8, !PT ;  /* 0x0000008000007812 */ /* 0x000fc800078ef803 */
[----:B------:R-:W-:-:S07]  /*6e60*/  PRMT R4, R0, 0x7610, R4 ;  /* 0x0000761000047816 */ /* 0x000fce0000000004 */
.L_x_6231:
[----:B------:R-:W-:Y:S05]  /*6e70*/  BSYNC.RECONVERGENT B0 ;  /* 0x0000000000007941 */ /* 0x000fea0003800200 */
.L_x_6230:
[----:B------:R0:W-:Y:S01]  /*6e80*/  STG.E.U8 desc[UR36][R8.64], R4 ;  /* 0x0000000408007986 */ /* 0x0001e2000c101124 */
[----:B------:R-:W-:Y:S05]  /*6e90*/  BRA `(.L_x_6216) ;  /* 0x0000000400b07947 */ /* 0x000fea0003800000 */
.L_x_6224:
        /* <DEDUP_REMOVED lines=22> */
.L_x_6234:
[----:B------:R-:W-:-:S06]  /*7000*/  IMAD.U32 R4, R17, 0x10000, RZ ;  /* 0x0001000011047824 */ /* 0x000fcc00078e00ff */
[----:B------:R-:W0:Y:S02]  /*7010*/  F2I.U64.TRUNC R4, R4 ;  /* 0x0000000400047311 */ /* 0x000e24000020d800 */
[----:B0-----:R0:W-:Y:S01]  /*7020*/  STG.E.64 desc[UR36][R8.64], R4 ;  /* 0x0000000408007986 */ /* 0x0011e2000c101b24 */
[----:B------:R-:W-:Y:S05]  /*7030*/  BRA `(.L_x_6216) ;  /* 0x0000000400487947 */ /* 0x000fea0003800000 */
.L_x_6233:
[----:B------:R-:W-:-:S06]  /*7040*/  IMAD.U32 R17, R17, 0x10000, RZ ;  /* 0x0001000011117824 */ /* 0x000fcc00078e00ff */
[----:B------:R-:W0:Y:S02]  /*7050*/  F2I.FTZ.U32.TRUNC.NTZ R17, R17 ;  /* 0x0000001100117305 */ /* 0x000e24000021f000 */
[----:B0-----:R0:W-:Y:S01]  /*7060*/  STG.E desc[UR36][R8.64], R17 ;  /* 0x0000001108007986 */ /* 0x0011e2000c101924 */
[----:B------:R-:W-:Y:S05]  /*7070*/  BRA `(.L_x_6216) ;  /* 0x0000000400387947 */ /* 0x000fea0003800000 */
.L_x_6223:
        /* <DEDUP_REMOVED lines=11> */
.L_x_6236:
[----:B------:R-:W-:Y:S01]  /*7130*/  IMAD.U32 R17, R17, 0x10000, RZ ;  /* 0x0001000011117824 */ /* 0x000fe200078e00ff */
[----:B------:R-:W-:-:S03]  /*7140*/  CS2R R6, SRZ ;  /* 0x0000000000067805 */ /* 0x000fc6000001ff00 */
[----:B------:R-:W-:-:S06]  /*7150*/  FMUL.FTZ R4, R17, 1 ;  /* 0x3f80000011047820 */ /* 0x000fcc0000410000 */
[----:B------:R-:W0:Y:S02]  /*7160*/  F2F.F64.F32 R4, R4 ;  /* 0x0000000400047310 */ /* 0x000e240000201800 */
[----:B0-----:R0:W-:Y:S01]  /*7170*/  STG.E.128 desc[UR36][R8.64], R4 ;  /* 0x0000000408007986 */ /* 0x0011e2000c101d24 */
[----:B------:R-:W-:Y:S05]  /*7180*/  BRA `(.L_x_6216) ;  /* 0x0000000000f47947 */ /* 0x000fea0003800000 */
.L_x_6235:
[----:B------:R-:W-:-:S13]  /*7190*/  ISETP.NE.AND P0, PT, R0, 0xf, PT ;  /* 0x0000000f0000780c */ /* 0x000fda0003f05270 */
[----:B------:R-:W-:Y:S05]  /*71a0*/  @!P0 BRA `(.L_x_6237) ;  /* 0x0000000000e88947 */ /* 0x000fea0003800000 */
[----:B------:R-:W-:-:S13]  /*71b0*/  ISETP.NE.AND P0, PT, R0, 0x17, PT ;  /* 0x000000170000780c */ /* 0x000fda0003f05270 */
[----:B------:R-:W-:Y:S05]  /*71c0*/  @!P0 BRA `(.L_x_6238) ;  /* 0x0000000000908947 */ /* 0x000fea0003800000 */
[----:B------:R-:W-:-:S13]  /*71d0*/  ISETP.NE.AND P0, PT, R0, 0x18, PT ;  /* 0x000000180000780c */ /* 0x000fda0003f05270 */
[----:B------:R-:W-:Y:S05]  /*71e0*/  @!P0 BRA `(.L_x_6239) ;  /* 0x0000000000448947 */ /* 0x000fea0003800000 */
.L_x_6215:
        /* <DEDUP_REMOVED lines=16> */
.L_x_6240:
[----:B------:R-:W-:Y:S05]  /*72f0*/  BRA `(.L_x_6216) ;  /* 0x0000000000987947 */ /* 0x000fea0003800000 */
.L_x_6239:
        /* <DEDUP_REMOVED lines=13> */
.L_x_6242:
[----:B------:R-:W-:Y:S05]  /*73d0*/  BSYNC.RECONVERGENT B0 ;  /* 0x0000000000007941 */ /* 0x000fea0003800200 */
.L_x_6241:
[----:B------:R-:W-:-:S05]  /*73e0*/  LOP3.LUT R3, R0, 0x80, R3, 0xf8, !PT ;  /* 0x0000008000037812 */ /* 0x000fca00078ef803 */
[----:B------:R0:W-:Y:S01]  /*73f0*/  STG.E.U8 desc[UR36][R8.64], R3 ;  /* 0x0000000308007986 */ /* 0x0001e2000c101124 */
[----:B------:R-:W-:Y:S05]  /*7400*/  BRA `(.L_x_6216) ;  /* 0x0000000000547947 */ /* 0x000fea0003800000 */
.L_x_6238:
        /* <DEDUP_REMOVED lines=12> */
.L_x_6244:
[----:B------:R-:W-:Y:S01]  /*74d0*/  IMAD.MOV.U32 R0, RZ, RZ, 0x7f ;  /* 0x0000007fff007424 */ /* 0x000fe200078e00ff */
[----:B------:R-:W-:-:S04]  /*74e0*/  ISETP.GT.U32.AND P0, PT, R4, 0x7f800000, PT ;  /* 0x7f8000000400780c */ /* 0x000fc80003f04070 */
[----:B------:R-:W-:-:S09]  /*74f0*/  SEL R0, R0, 0x7c, P0 ;  /* 0x0000007c00007807 */ /* 0x000fd20000000000 */
.L_x_6245:
[----:B------:R-:W-:Y:S05]  /*7500*/  BSYNC.RECONVERGENT B0 ;  /* 0x0000000000007941 */ /* 0x000fea0003800200 */
.L_x_6243:
[----:B------:R-:W-:-:S04]  /*7510*/  SHF.R.U32.HI R3, RZ, 0x18, R3 ;  /* 0x00000018ff037819 */ /* 0x000fc80000011603 */
[----:B------:R-:W-:-:S05]  /*7520*/  LOP3.LUT R3, R0, 0x80, R3, 0xf8, !PT ;  /* 0x0000008000037812 */ /* 0x000fca00078ef803 */
[----:B------:R0:W-:Y:S01]  /*7530*/  STG.E.U8 desc[UR36][R8.64], R3 ;  /* 0x0000000308007986 */ /* 0x0001e2000c101124 */
[----:B------:R-:W-:Y:S05]  /*7540*/  BRA `(.L_x_6216) ;  /* 0x0000000000047947 */ /* 0x000fea0003800000 */
.L_x_6237:
[----:B------:R0:W-:Y:S02]  /*7550*/  STG.E.U16 desc[UR36][R8.64], R17 ;  /* 0x0000001108007986 */ /* 0x0001e4000c101524 */
.L_x_6216:
[----:B------:R-:W-:-:S07]  /*7560*/  VIADD R25, R25, 0x80 ;  /* 0x0000008019197836 */ /* 0x000fce0000000000 */
.L_x_6175:
[----:B------:R-:W-:Y:S05]  /*7570*/  BSYNC.RECONVERGENT B6 ;  /* 0x0000000000067941 */ /* 0x000fea0003800200 */
.L_x_6174:
        /* <DEDUP_REMOVED lines=23> */
.L_x_6249:
[----:B------:R-:W-:-:S06]  /*76f0*/  IMAD.U32 R5, R19, 0x10000, RZ ;  /* 0x0001000013057824 */ /* 0x000fcc00078e00ff */
[----:B------:R-:W0:Y:S02]  /*7700*/  F2I.S64.TRUNC R4, R5 ;  /* 0x0000000500047311 */ /* 0x000e24000020d900 */
[----:B0-----:R-:W-:Y:S01]  /*7710*/  STG.E.U8 desc[UR36][R2.64], R4 ;  /* 0x0000000402007986 */ /* 0x001fe2000c101124 */
[----:B------:R-:W-:Y:S05]  /*7720*/  EXIT ;  /* 0x000000000000794d */ /* 0x000fea0003800000 */
.L_x_6248:
        /* <DEDUP_REMOVED lines=10> */
.L_x_6252:
[----:B------:R-:W-:-:S06]  /*77d0*/  IMAD.U32 R19, R19, 0x10000, RZ ;  /* 0x0001000013137824 */ /* 0x000fcc00078e00ff */
[----:B------:R-:W0:Y:S02]  /*77e0*/  F2I.FTZ.TRUNC.NTZ R19, R19 ;  /* 0x0000001300137305 */ /* 0x000e24000021f100 */
[----:B0-----:R-:W-:Y:S01]  /*77f0*/  STG.E desc[UR36][R2.64], R19 ;  /* 0x0000001302007986 */ /* 0x001fe2000c101924 */
[----:B------:R-:W-:Y:S05]  /*7800*/  EXIT ;  /* 0x000000000000794d */ /* 0x000fea0003800000 */
.L_x_6251:
[----:B------:R-:W-:-:S06]  /*7810*/  IMAD.U32 R19, R19, 0x10000, RZ ;  /* 0x0001000013137824 */ /* 0x000fcc00078e00ff */
[----:B------:R-:W0:Y:S02]  /*7820*/  F2I.FTZ.TRUNC.NTZ R19, R19 ;  /* 0x0000001300137305 */ /* 0x000e24000021f100 */
[----:B0-----:R-:W-:Y:S01]  /*7830*/  STG.E.U16 desc[UR36][R2.64], R19 ;  /* 0x0000001302007986 */ /* 0x001fe2000c101524 */
[----:B------:R-:W-:Y:S05]  /*7840*/  EXIT ;  /* 0x000000000000794d */ /* 0x000fea0003800000 */
.L_x_6247:
        /* <DEDUP_REMOVED lines=9> */
.L_x_6254:
[----:B------:R-:W-:-:S05]  /*78e0*/  IMAD.U32 R0, R19, 0x10000, RZ ;  /* 0x0001000013007824 */ /* 0x000fca00078e00ff */
[----:B------:R-:W-:-:S05]  /*78f0*/  F2FP.F16.F32.PACK_AB R0, RZ, R0 ;  /* 0x00000000ff00723e */ /* 0x000fca00000000ff */
[----:B------:R-:W-:Y:S01]  /*7900*/  STG.E.U16 desc[UR36][R2.64], R0 ;  /* 0x0000000002007986 */ /* 0x000fe2000c101524 */
[----:B------:R-:W-:Y:S05]  /*7910*/  EXIT ;  /* 0x000000000000794d */ /* 0x000fea0003800000 */
.L_x_6253:
        /* <DEDUP_REMOVED lines=10> */
.L_x_6256:
[----:B------:R-:W-:-:S05]  /*79c0*/  IMAD.U32 R19, R19, 0x10000, RZ ;  /* 0x0001000013137824 */ /* 0x000fca00078e00ff */
[----:B------:R-:W-:-:S04]  /*79d0*/  F2FP.F16.F32.PACK_AB R5, RZ, R19 ;  /* 0x00000013ff05723e */ /* 0x000fc800000000ff */
[----:B------:R-:W-:-:S05]  /*79e0*/  PRMT R5, R5, 0x5410, RZ ;  /* 0x0000541005057816 */ /* 0x000fca00000000ff */
[----:B------:R-:W-:Y:S01]  /*79f0*/  STG.E desc[UR36][R2.64], R5 ;  /* 0x0000000502007986 */ /* 0x000fe2000c101924 */
[----:B------:R-:W-:Y:S05]  /*7a00*/  EXIT ;  /* 0x000000000000794d */ /* 0x000fea0003800000 */
.L_x_6255:
[----:B------:R-:W-:-:S04]  /*7a10*/  IMAD.U32 R4, R19, 0x10000, RZ ;  /* 0x0001000013047824 */ /* 0x000fc800078e00ff */
[----:B------:R-:W-:-:S06]  /*7a20*/  FMUL.FTZ R4, R4, 1 ;  /* 0x3f80000004047820 */ /* 0x000fcc0000410000 */
[----:B------:R-:W0:Y:S02]  /*7a30*/  F2F.F64.F32 R4, R4 ;  /* 0x0000000400047310 */ /* 0x000e240000201800 */
[----:B0-----:R-:W-:Y:S01]  /*7a40*/  STG.E.64 desc[UR36][R2.64], R4 ;  /* 0x0000000402007986 */ /* 0x001fe2000c101b24 */
[----:B------:R-:W-:Y:S05]  /*7a50*/  EXIT ;  /* 0x000000000000794d */ /* 0x000fea0003800000 */
.L_x_6246:
        /* <DEDUP_REMOVED lines=14> */
.L_x_6260:
        /* <DEDUP_REMOVED lines=18> */
.L_x_6263:
[----:B------:R-:W-:-:S04]  /*7c60*/  SHF.R.U32.HI R5, RZ, 0x18, R5 ;  /* 0x00000018ff057819 */ /* 0x000fc80000011605 */
[----:B------:R-:W-:-:S07]  /*7c70*/  LOP3.LUT R0, R0, 0x80, R5, 0xf8, !PT ;  /* 0x0000008000007812 */ /* 0x000fce00078ef805 */
.L_x_6262:
[----:B------:R-:W-:Y:S05]  /*7c80*/  BSYNC.RECONVERGENT B0 ;  /* 0x0000000000007941 */ /* 0x000fea0003800200 */
.L_x_6261:
[----:B------:R-:W-:Y:S01]  /*7c90*/  STG.E.U8 desc[UR36][R2.64], R0 ;  /* 0x0000000002007986 */ /* 0x000fe2000c101124 */
[----:B------:R-:W-:Y:S05]  /*7ca0*/  EXIT ;  /* 0x000000000000794d */ /* 0x000fea0003800000 */
.L_x_6259:
        /* <DEDUP_REMOVED lines=18> */
.L_x_6266:
[----:B------:R-:W-:-:S04]  /*7dd0*/  SHF.R.U32.HI R5, RZ, 0x18, R5 ;  /* 0x00000018ff057819 */ /* 0x000fc80000011605 */
[----:B------:R-:W-:-:S07]  /*7de0*/  LOP3.LUT R0, R0, 0x80, R5, 0xf8, !PT ;  /* 0x0000008000007812 */ /* 0x000fce00078ef805 */
.L_x_6265:
[----:B------:R-:W-:Y:S05]  /*7df0*/  BSYNC.RECONVERGENT B0 ;  /* 0x0000000000007941 */ /* 0x000fea0003800200 */
.L_x_6264:
[----:B------:R-:W-:Y:S01]  /*7e00*/  STG.E.U8 desc[UR36][R2.64], R0 ;  /* 0x0000000002007986 */ /* 0x000fe2000c101124 */
[----:B------:R-:W-:Y:S05]  /*7e10*/  EXIT ;  /* 0x000000000000794d */ /* 0x000fea0003800000 */
.L_x_6258:
        /* <DEDUP_REMOVED lines=22> */
.L_x_6268:
[----:B------:R-:W-:-:S06]  /*7f80*/  IMAD.U32 R4, R19, 0x10000, RZ ;  /* 0x0001000013047824 */ /* 0x000fcc00078e00ff */
[----:B------:R-:W0:Y:S02]  /*7f90*/  F2I.U64.TRUNC R4, R4 ;  /* 0x0000000400047311 */ /* 0x000e24000020d800 */
[----:B0-----:R-:W-:Y:S01]  /*7fa0*/  STG.E.64 desc[UR36][R2.64], R4 ;  /* 0x0000000402007986 */ /* 0x001fe2000c101b24 */
[----:B------:R-:W-:Y:S05]  /*7fb0*/  EXIT ;  /* 0x000000000000794d */ /* 0x000fea0003800000 */
.L_x_6267:
[----:B------:R-:W-:-:S06]  /*7fc0*/  IMAD.U32 R19, R19, 0x10000, RZ ;  /* 0x0001000013137824 */ /* 0x000fcc00078e00ff */
[----:B------:R-:W0:Y:S02]  /*7fd0*/  F2I.FTZ.U32.TRUNC.NTZ R19, R19 ;  /* 0x0000001300137305 */ /* 0x000e24000021f000 */
[----:B0-----:R-:W-:Y:S01]  /*7fe0*/  STG.E desc[UR36][R2.64], R19 ;  /* 0x0000001302007986 */ /* 0x001fe2000c101924 */
[----:B------:R-:W-:Y:S05]  /*7ff0*/  EXIT ;  /* 0x000000000000794d */ /* 0x000fea0003800000 */
.L_x_6257:
        /* <DEDUP_REMOVED lines=11> */
.L_x_6270:
[----:B------:R-:W-:Y:S01]  /*80b0*/  IMAD.U32 R19, R19, 0x10000, RZ ;  /* 0x0001000013137824 */ /* 0x000fe200078e00ff */
[----:B------:R-:W-:-:S03]  /*80c0*/  CS2R R6, SRZ ;  /* 0x0000000000067805 */ /* 0x000fc6000001ff00 */
[----:B------:R-:W-:-:S06]  /*80d0*/  FMUL.FTZ R4, R19, 1 ;  /* 0x3f80000013047820 */ /* 0x000fcc0000410000 */
[----:B------:R-:W0:Y:S02]  /*80e0*/  F2F.F64.F32 R4, R4 ;  /* 0x0000000400047310 */ /* 0x000e240000201800 */
[----:B0-----:R-:W-:Y:S01]  /*80f0*/  STG.E.128 desc[UR36][R2.64], R4 ;  /* 0x0000000402007986 */ /* 0x001fe2000c101d24 */
[----:B------:R-:W-:Y:S05]  /*8100*/  EXIT ;  /* 0x000000000000794d */ /* 0x000fea0003800000 */
.L_x_6269:
[----:B------:R-:W-:-:S13]  /*8110*/  ISETP.NE.AND P0, PT, R0, 0xf, PT ;  /* 0x0000000f0000780c */ /* 0x000fda0003f05270 */
[----:B------:R-:W-:Y:S05]  /*8120*/  @!P0 BRA `(.L_x_6271) ;  /* 0x0000000000e88947 */ /* 0x000fea0003800000 */
[----:B------:R-:W-:-:S13]  /*8130*/  ISETP.NE.AND P0, PT, R0, 0x17, PT ;  /* 0x000000170000780c */ /* 0x000fda0003f05270 */
[----:B------:R-:W-:Y:S05]  /*8140*/  @!P0 BRA `(.L_x_6272) ;  /* 0x0000000000908947 */ /* 0x000fea0003800000 */
[----:B------:R-:W-:-:S13]  /*8150*/  ISETP.NE.AND P0, PT, R0, 0x18, PT ;  /* 0x000000180000780c */ /* 0x000fda0003f05270 */
[----:B------:R-:W-:Y:S05]  /*8160*/  @!P0 BRA `(.L_x_6273) ;  /* 0x0000000000448947 */ /* 0x000fea0003800000 */
.L_x_6250:
        /* <DEDUP_REMOVED lines=16> */
.L_x_6274:
[----:B------:R-:W-:Y:S05]  /*8270*/  EXIT ;  /* 0x000000000000794d */ /* 0x000fea0003800000 */
.L_x_6273:
        /* <DEDUP_REMOVED lines=13> */
.L_x_6276:
[----:B------:R-:W-:Y:S05]  /*8350*/  BSYNC.RECONVERGENT B0 ;  /* 0x0000000000007941 */ /* 0x000fea0003800200 */
.L_x_6275:
[----:B------:R-:W-:-:S05]  /*8360*/  LOP3.LUT R5, R0, 0x80, R5, 0xf8, !PT ;  /* 0x0000008000057812 */ /* 0x000fca00078ef805 */
[----:B------:R-:W-:Y:S01]  /*8370*/  STG.E.U8 desc[UR36][R2.64], R5 ;  /* 0x0000000502007986 */ /* 0x000fe2000c101124 */
[----:B------:R-:W-:Y:S05]  /*8380*/  EXIT ;  /* 0x000000000000794d */ /* 0x000fea0003800000 */
.L_x_6272:
        /* <DEDUP_REMOVED lines=12> */
.L_x_6278:
[----:B------:R-:W-:Y:S01]  /*8450*/  IMAD.MOV.U32 R0, RZ, RZ, 0x7f ;  /* 0x0000007fff007424 */ /* 0x000fe200078e00ff */
[----:B------:R-:W-:-:S04]  /*8460*/  ISETP.GT.U32.AND P0, PT, R4, 0x7f800000, PT ;  /* 0x7f8000000400780c */ /* 0x000fc80003f04070 */
[----:B------:R-:W-:-:S09]  /*8470*/  SEL R0, R0, 0x7c, P0 ;  /* 0x0000007c00007807 */ /* 0x000fd20000000000 */
.L_x_6279:
[----:B------:R-:W-:Y:S05]  /*8480*/  BSYNC.RECONVERGENT B0 ;  /* 0x0000000000007941 */ /* 0x000fea0003800200 */
.L_x_6277:
[----:B------:R-:W-:-:S04]  /*8490*/  SHF.R.U32.HI R5, RZ, 0x18, R5 ;  /* 0x00000018ff057819 */ /* 0x000fc80000011605 */
[----:B------:R-:W-:-:S05]  /*84a0*/  LOP3.LUT R5, R0, 0x80, R5, 0xf8, !PT ;  /* 0x0000008000057812 */ /* 0x000fca00078ef805 */
[----:B------:R-:W-:Y:S01]  /*84b0*/  STG.E.U8 desc[UR36][R2.64], R5 ;  /* 0x0000000502007986 */ /* 0x000fe2000c101124 */
[----:B------:R-:W-:Y:S05]  /*84c0*/  EXIT ;  /* 0x000000000000794d */ /* 0x000fea0003800000 */
.L_x_6271:
[----:B------:R-:W-:Y:S01]  /*84d0*/  STG.E.U16 desc[UR36][R2.64], R19 ;  /* 0x0000001302007986 */ /* 0x000fe2000c101524 */
[----:B------:R-:W-:Y:S05]  /*84e0*/  EXIT ;  /* 0x000000000000794d */ /* 0x000fea0003800000 */
.L_x_6280:
        /* <DEDUP_REMOVED lines=9> */
.L_x_41727:


//--------------------- .text._ZN2at6native18elementwise_kernelILi128ELi4EZNS0_22gpu_kernel_impl_nocastINS0_13AUnaryFunctorIN3c108BFloat16ES5_S5_ZZZNS0_16fmax_kernel_cudaERNS_18TensorIteratorBaseEENKUlvE_clEvENKUlvE2_clEvEUlS5_S5_E_EEEEvS7_RKT_EUliE_EEviT1_ --------------------------
	.section	.text._ZN2at6native18elementwise_kernelILi128ELi4EZNS0_22gpu_kernel_impl_nocastINS0_13AUnaryFunctorIN3c108BFloat16ES5_S5_ZZZNS0_16fmax_kernel_cudaERNS_18TensorIteratorBaseEENKUlvE_clEvENKUlvE2_clEvEUlS5_S5_E_EEEEvS7_RKT_EUliE_EEviT1_,"ax",@progbits
	.align	128
        .global         _ZN2at6native18elementwise_kernelILi128ELi4EZNS0_22gpu_kernel_impl_nocastINS0_13AUnaryFunctorIN3c108BFloat16ES5_S5_ZZZNS0_16fmax_kernel_cudaERNS_18TensorIteratorBaseEENKUlvE_clEvENKUlvE2_clEvEUlS5_S5_E_EEEEvS7_RKT_EUliE_EEviT1_
        .type           _ZN2at6native18elementwise_kernelILi128ELi4EZNS0_22gpu_kernel_impl_nocastINS0_13AUnaryFunctorIN3c108BFloat16ES5_S5_ZZZNS0_16fmax_kernel_cudaERNS_18TensorIteratorBaseEENKUlvE_clEvENKUlvE2_clEvEUlS5_S5_E_EEEEvS7_RKT_EUliE_EEviT1_,@function
        .size           _ZN2at6native18elementwise_kernelILi128ELi4EZNS0_22gpu_kernel_impl_nocastINS0_13AUnaryFunctorIN3c108BFloat16ES5_S5_ZZZNS0_16fmax_kernel_cudaERNS_18TensorIteratorBaseEENKUlvE_clEvENKUlvE2_clEvEUlS5_S5_E_EEEEvS7_RKT_EUliE_EEviT1_,(.L_x_41728 - _ZN2at6native18elementwise_kernelILi128ELi4EZNS0_22gpu_kernel_impl_nocastINS0_13AUnaryFunctorIN3c108BFloat16ES5_S5_ZZZNS0_16fmax_kernel_cudaERNS_18TensorIteratorBaseEENKUlvE_clEvENKUlvE2_clEvEUlS5_S5_E_EEEEvS7_RKT_EUliE_EEviT1_)
        .other          _ZN2at6native18elementwise_kernelILi128ELi4EZNS0_22gpu_kernel_impl_nocastINS0_13AUnaryFunctorIN3c108BFloat16ES5_S5_ZZZNS0_16fmax_kernel_cudaERNS_18TensorIteratorBaseEENKUlvE_clEvENKUlvE2_clEvEUlS5_S5_E_EEEEvS7_RKT_EUliE_EEviT1_,@"STO_CUDA_ENTRY STV_DEFAULT"
_ZN2at6native18elementwise_kernelILi128ELi4EZNS0_22gpu_kernel_impl_nocastINS0_13AUnaryFunctorIN3c108BFloat16ES5_S5_ZZZNS0_16fmax_kernel_cudaERNS_18TensorIteratorBaseEENKUlvE_clEvENKUlvE2_clEvEUlS5_S5_E_EEEEvS7_RKT_EUliE_EEviT1_:
.text._ZN2at6native18elementwise_kernelILi128ELi4EZNS0_22gpu_kernel_impl_nocastINS0_13AUnaryFunctorIN3c108BFloat16ES5_S5_ZZZNS0_16fmax_kernel_cudaERNS_18TensorIteratorBaseEENKUlvE_clEvENKUlvE2_clEvEUlS5_S5_E_EEEEvS7_RKT_EUliE_EEviT1_:
        /* <DEDUP_REMOVED lines=22> */
[----:B------:R-:W-:-:S07]  /*0160*/  FMNMX.FTZ R0, R0, UR4, !PT ;  /* 0x0000000400007c09 */ /* 0x000fce000f810000 */
        /* <DEDUP_REMOVED lines=10> */
[----:B------:R-:W-:-:S04]  /*0210*/  FMNMX.FTZ R0, R0, UR4, !PT ;  /* 0x0000000400007c09 */ /* 0x000fc8000f810000 */
[----:B------:R-:W-:-:S05]  /*0220*/  F2FP.BF16.F32.PACK_AB R0, RZ, R0 ;  /* 0x00000000ff00723e */ /* 0x000fca00000010ff */
[----:B0-----:R0:W-:Y:S02]  /*0230*/  STG.E.U16 desc[UR6][R6.64], R0 ;  /* 0x0000000006007986 */ /* 0x0011e4000c101506 */
.L_x_6284:
[----:B------:R-:W-:-:S13]  /*0240*/  ISETP.GE.AND P0, PT, R3, UR8, PT ;  /* 0x0000000803007c0c */ /* 0x000fda000bf06270 */
[----:B------:R-:W-:Y:S05]  /*0250*/  @P0 BREAK.RELIABLE B1 ;  /* 0x0000000000010942 */ /* 0x000fea0003800100 */
[----:B------:R-:W-:Y:S05]  /*0260*/  @P0 BRA `(.L_x_6285) ;  /* 0x0000000000280947 */ /* 0x000fea0003800000 */
[----:B------:R-:W-:Y:S05]  /*0270*/  BSYNC.RELIABLE B1 ;  /* 0x0000000000017941 */ /* 0x000fea0003800100 */
.L_x_6283:
        /* <DEDUP_REMOVED lines=9> */
.L_x_6285:
[----:B------:R-:W-:Y:S05]  /*0310*/  BSYNC.RECONVERGENT B0 ;  /* 0x0000000000007941 */ /* 0x000fea0003800200 */
.L_x_6282:
        /* <DEDUP_REMOVED lines=8> */
[----:B------:R-:W-:-:S04]  /*03a0*/  FMNMX.FTZ R0, R0, UR4, !PT ;  /* 0x0000000400007c09 */ /* 0x000fc8000f810000 */
[----:B------:R-:W-:-:S05]  /*03b0*/  F2FP.BF16.F32.PACK_AB R0, RZ, R0 ;  /* 0x00000000ff00723e */ /* 0x000fca00000010ff */
[----:B--2---:R-:W-:Y:S01]  /*03c0*/  STG.E.U16 desc[UR6][R4.64], R0 ;  /* 0x0000000004007986 */ /* 0x004fe2000c101506 */
[----:B------:R-:W-:Y:S05]  /*03d0*/  EXIT ;  /* 0x000000000000794d */ /* 0x000fea0003800000 */
.L_x_6281:
        /* <DEDUP_REMOVED lines=306> */
.L_x_6289:
[----:B------:R-:W0:Y:S02]  /*1700*/  LDCU.128 UR8, c[0x0][0x580] ;  /* 0x0000b000ff0877ac */ /* 0x000e240008000c00 */
[----:B0-----:R-:W-:-:S04]  /*1710*/  IADD3 R6, P0, PT, R4, UR10, RZ ;  /* 0x0000000a04067c10 */ /* 0x001fc8000ff1e0ff */
[----:B------:R-:W-:-:S05]  /*1720*/  IADD3.X R7, PT, PT, RZ, UR11, RZ, P0, !PT ;  /* 0x0000000bff077c10 */ /* 0x000fca00087fe4ff */
[----:B------:R-:W2:Y:S01]  /*1730*/  LDG.E.U16 R6, desc[UR6][R6.64] ;  /* 0x0000000606067981 */ /* 0x000ea2000c1e1500 */
[----:B------:R-:W-:Y:S01]  /*1740*/  USHF.L.U32 UR10, UR5, 0x10, URZ ;  /* 0x00000010050a7899 */ /* 0x000fe200080006ff */
[----:B------:R-:W-:Y:S02]  /*1750*/  IADD3 R3, PT, PT, R3, 0x80, RZ ;  /* 0x0000008003037810 */ /* 0x000fe40007ffe0ff */
[----:B--2---:R-:W-:-:S04]  /*1760*/  SHF.L.U32 R4, R6, 0x10, RZ ;  /* 0x0000001006047819 */ /* 0x004fc800000006ff */
[----:B------:R-:W-:Y:S02]  /*1770*/  FMNMX.FTZ R8, R4, UR10, !PT ;  /* 0x0000000a04087c09 */ /* 0x000fe4000f810000 */
        /* <DEDUP_REMOVED lines=305> */
.L_x_6291:
[----:B------:R-:W0:Y:S02]  /*2a90*/  LDCU.128 UR8, c[0x0][0x580] ;  /* 0x0000b000ff0877ac */ /* 0x000e240008000c00 */
[----:B0-----:R-:W-:-:S04]  /*2aa0*/  IADD3 R6, P0, PT, R4, UR10, RZ ;  /* 0x0000000a04067c10 */ /* 0x001fc8000ff1e0ff */
[----:B------:R-:W-:-:S05]  /*2ab0*/  IADD3.X R7, PT, PT, RZ, UR11, RZ, P0, !PT ;  /* 0x0000000bff077c10 */ /* 0x000fca00087fe4ff */
[----:B------:R-:W2:Y:S01]  /*2ac0*/  LDG.E.U16 R6, desc[UR6][R6.64] ;  /* 0x0000000606067981 */ /* 0x000ea2000c1e1500 */
[----:B------:R-:W-:Y:S01]  /*2ad0*/  USHF.L.U32 UR10, UR5, 0x10, URZ ;  /* 0x00000010050a7899 */ /* 0x000fe200080006ff */
[----:B------:R-:W-:Y:S01]  /*2ae0*/  IADD3 R3, PT, PT, R3, 0x80, RZ ;  /* 0x0000008003037810 */ /* 0x000fe20007ffe0ff */
[----:B--2---:R-:W-:-:S05]  /*2af0*/  IMAD.U32 R4, R6, 0x10000, RZ ;  /* 0x0001000006047824 */ /* 0x004fca00078e00ff */
[----:B------:R-:W-:Y:S02]  /*2b00*/  FMNMX.FTZ R8, R4, UR10, !PT ;  /* 0x0000000a04087c09 */ /* 0x000fe4000f810000 */
[----:B------:R-:W-:Y:S02]  /*2b10*/  IADD3 R4, P0, PT, R5, UR8, RZ ;  /* 0x0000000805047c10 */ /* 0x000fe4000ff1e0ff */
[----:B------:R-:W-:Y:S02]  /*2b20*/  F2FP.BF16.F32.PACK_AB R8, RZ, R8 ;  /* 0x00000008ff08723e */ /* 0x000fe400000010ff */
[----:B------:R-:W-:-:S05]  /*2b30*/  IADD3.X R5, PT, PT, RZ, UR9, RZ, P0, !PT ;  /* 0x00000009ff057c10 */ /* 0x000fca00087fe4ff */
[----:B------:R0:W-:Y:S04]  /*2b40*/  STG.E.U16 desc[UR6][R4.64], R8 ;  /* 0x0000000804007986 */ /* 0x0001e8000c101506 */
.L_x_6288:
[----:B------:R-:W-:-:S13]  /*2b50*/  ISETP.GE.AND P0, PT, R3, UR4, PT ;  /* 0x0000000403007c0c */ /* 0x000fda000bf06270 */
[----:B------:R-:W-:Y:S05]  /*2b60*/  @P0 BREAK.RELIABLE B1 ;  /* 0x0000000000010942 */ /* 0x000fea0003800100 */
[----:B------:R-:W-:Y:S05]  /*2b70*/  @P0 BRA `(.L_x_6290) ;  /* 0x0000001000dc0947 */ /* 0x000fea0003800000 */
[----:B------:R-:W-:Y:S05]  /*2b80*/  BSYNC.RELIABLE B1 ;  /* 0x0000000000017941 */ /* 0x000fea0003800100 */
.L_x_6287:
        /* <DEDUP_REMOVED lines=298> */
.L_x_6292:
        /* <DEDUP_REMOVED lines=10> */
[----:B------:R-:W-:-:S05]  /*3ed0*/  IMAD.X R5, RZ, RZ, UR9, P0 ;  /* 0x00000009ff057e24 */ /* 0x000fca00080e06ff */
[----:B------:R1:W-:Y:S03]  /*3ee0*/  STG.E.U16 desc[UR6][R4.64], R8 ;  /* 0x0000000804007986 */ /* 0x0003e6000c101506 */
.L_x_6290:
[----:B------:R-:W-:Y:S05]  /*3ef0*/  BSYNC.RECONVERGENT B0 ;  /* 0x0000000000007941 */ /* 0x000fea0003800200 */
.L_x_6286:
        /* <DEDUP_REMOVED lines=301> */
.L_x_6293:
        /* <DEDUP_REMOVED lines=8> */
[----:B------:R-:W-:-:S04]  /*5250*/  FMNMX.FTZ R0, R0, UR4, !PT ;  /* 0x0000000400007c09 */ /* 0x000fc8000f810000 */
[----:B------:R-:W-:-:S05]  /*5260*/  F2FP.BF16.F32.PACK_AB R0, RZ, R0 ;  /* 0x00000000ff00723e */ /* 0x000fca00000010ff */
[----:B------:R-:W-:Y:S01]  /*5270*/  STG.E.U16 desc[UR6][R2.64], R0 ;  /* 0x0000000002007986 */ /* 0x000fe2000c101506 */
[----:B------:R-:W-:Y:S05]  /*5280*/  EXIT ;  /* 0x000000000000794d */ /* 0x000fea0003800000 */
.L_x_6294:
        /* <DEDUP_REMOVED lines=15> */
.L_x_41728:


//--------------------- .text._ZN2at6native27unrolled_elementwise_kernelINS0_13AUnaryFunctorIN3c108BFloat16ES4_S4_ZZZNS0_16fmax_kernel_cudaERNS_18TensorIteratorBaseEENKUlvE_clEvENKUlvE2_clEvEUlS4_S4_E_EESt5arrayIPcLm2EELi4E23TrivialOffsetCalculatorILi1EjESF_NS0_6memory15LoadWithoutCastENSG_16StoreWithoutCastEEEviT_T0_T2_T3_T4_T5_ --------------------------
	.section	.text._ZN2at6native27unrolled_elementwise_kernelINS0_13AUnaryFunctorIN3c108BFloat16ES4_S4_ZZZNS0_16fmax_kernel_cudaERNS_18TensorIteratorBaseEENKUlvE_clEvENKUlvE2_clEvEUlS4_S4_E_EESt5arrayIPcLm2EELi4E23TrivialOffsetCalculatorILi1EjESF_NS0_6memory15LoadWithoutCastENSG_16StoreWithoutCastEEEviT_T0_T2_T3_T4_T5_,"ax",@progbits
	.align	128
        .global         _ZN2at6native27unrolled_elementwise_kernelINS0_13AUnaryFunctorIN3c108BFloat16ES4_S4_ZZZNS0_16fmax_kernel_cudaERNS_18TensorIteratorBaseEENKUlvE_clEvENKUlvE2_clEvEUlS4_S4_E_EESt5arrayIPcLm2EELi4E23TrivialOffsetCalculatorILi1EjESF_NS0_6memory15LoadWithoutCastENSG_16StoreWithoutCastEEEviT_T0_T2_T3_T4_T5_
        .type           _ZN2at6native27unrolled_elementwise_kernelINS0_13AUnaryFunctorIN3c108BFloat16ES4_S4_ZZZNS0_16fmax_kernel_cudaERNS_18TensorIteratorBaseEENKUlvE_clEvENKUlvE2_clEvEUlS4_S4_E_EESt5arrayIPcLm2EELi4E23TrivialOffsetCalculatorILi1EjESF_NS0_6memory15LoadWithoutCastENSG_16StoreWithoutCastEEEviT_T0_T2_T3_T4_T5_,@function
        .size           _ZN2at6native27unrolled_elementwise_kernelINS0_13AUnaryFunctorIN3c108BFloat16ES4_S4_ZZZNS0_16fmax_kernel_cudaERNS_18TensorIteratorBaseEENKUlvE_clEvENKUlvE2_clEvEUlS4_S4_E_EESt5arrayIPcLm2EELi4E23TrivialOffsetCalculatorILi1EjESF_NS0_6memory15LoadWithoutCastENSG_16StoreWithoutCastEEEviT_T0_T2_T3_T4_T5_,(.L_x_41729 - _ZN2at6native27unrolled_elementwise_kernelINS0_13AUnaryFunctorIN3c108BFloat16ES4_S4_ZZZNS0_16fmax_kernel_cudaERNS_18TensorIteratorBaseEENKUlvE_clEvENKUlvE2_clEvEUlS4_S4_E_EESt5arrayIPcLm2EELi4E23TrivialOffsetCalculatorILi1EjESF_NS0_6memory15LoadWithoutCastENSG_16StoreWithoutCastEEEviT_T0_T2_T3_T4_T5_)
        .other          _ZN2at6native27unrolled_elementwise_kernelINS0_13AUnaryFunctorIN3c108BFloat16ES4_S4_ZZZNS0_16fmax_kernel_cudaERNS_18TensorIteratorBaseEENKUlvE_clEvENKUlvE2_clEvEUlS4_S4_E_EESt5arrayIPcLm2EELi4E23TrivialOffsetCalculatorILi1EjESF_NS0_6memory15LoadWithoutCastENSG_16StoreWithoutCastEEEviT_T0_T2_T3_T4_T5_,@"STO_CUDA_ENTRY STV_DEFAULT"
_ZN2at6native27unrolled_elementwise_kernelINS0_13AUnaryFunctorIN3c108BFloat16ES4_S4_ZZZNS0_16fmax_kernel_cudaERNS_18TensorIteratorBaseEENKUlvE_clEvENKUlvE2_clEvEUlS4_S4_E_EESt5arrayIPcLm2EELi4E23TrivialOffsetCalculatorILi1EjESF_NS0_6memory15LoadWithoutCastENSG_16StoreWithoutCastEEEviT_T0_T2_T3_T4_T5_:
.text._ZN2at6native27unrolled_elementwise_kernelINS0_13AUnaryFunctorIN3c108BFloat16ES4_S4_ZZZNS0_16fmax_kernel_cudaERNS_18TensorIteratorBaseEENKUlvE_clEvENKUlvE2_clEvEUlS4_S4_E_EESt5arrayIPcLm2EELi4E23TrivialOffsetCalculatorILi1EjESF_NS0_6memory15LoadWithoutCastENSG_16StoreWithoutCastEEEviT_T0_T2_T3_T4_T5_:
        /* <DEDUP_REMOVED lines=47> */
[----:B------:R-:W-:-:S04]  /*02f0*/  @!P0 FMNMX.FTZ R16, R16, R7, !PT ;  /* 0x0000000710108209 */ /* 0x000fc80007810000 */
[----:B------:R-:W-:Y:S01]  /*0300*/  @!P0 F2FP.BF16.F32.PACK_AB R4, RZ, R16 ;  /* 0x00000010ff04823e */ /* 0x000fe200000010ff */
[----:B------:R-:W-:Y:S02]  /*0310*/  VIADD R7, R3, 0x180 ;  /* 0x0000018003077836 */ /* 0x000fe40000000000 */
[----:B------:R-:W-:Y:S02]  /*0320*/  @!P0 IMAD.MOV.U32 R3, RZ, RZ, R17 ;  /* 0x000000ffff038224 */ /* 0x000fe400078e0011 */
[----:B------:R0:W-:Y:S03]  /*0330*/  @!P0 STG.E.U16 desc[UR4][R8.64], R4 ;  /* 0x0000000408008986 */ /* 0x0001e6000c101504 */
[----:B------:R-:W-:Y:S01]  /*0340*/  ISETP.GE.AND P3, PT, R3, R2, PT ;  /* 0x000000020300720c */ /* 0x000fe20003f66270 */
[----:B------:R-:W-:Y:S02]  /*0350*/  @!P2 IMAD.U32 R16, R12, 0x10000, RZ ;  /* 0x000100000c10a824 */ /* 0x000fe400078e00ff */
[----:B----4-:R-:W-:-:S05]  /*0360*/  @!P1 IMAD.U32 R13, R13, 0x10000, RZ ;  /* 0x000100000d0d9824 */ /* 0x010fca00078e00ff */
[----:B------:R-:W-:Y:S01]  /*0370*/  @!P1 FMNMX.FTZ R13, R14, R13, !PT ;  /* 0x0000000d0e0d9209 */ /* 0x000fe20007810000 */
[----:B------:R-:W-:-:S03]  /*0380*/  @!P2 IMAD.U32 R11, R11, 0x10000, RZ ;  /* 0x000100000b0ba824 */ /* 0x000fc600078e00ff */
[----:B------:R-:W-:Y:S02]  /*0390*/  @!P1 F2FP.BF16.F32.PACK_AB R5, RZ, R13 ;  /* 0x0000000dff05923e */ /* 0x000fe400000010ff */
[----:B------:R-:W-:-:S04]  /*03a0*/  @!P2 FMNMX.FTZ R11, R16, R11, !PT ;  /* 0x0000000b100ba209 */ /* 0x000fc80007810000 */
        /* <DEDUP_REMOVED lines=13> */
.L_x_6296:
[----:B------:R-:W-:Y:S05]  /*0480*/  BSYNC.RECONVERGENT B0 ;  /* 0x0000000000007941 */ /* 0x000fea0003800200 */
.L_x_6295:
[-C--:B------:R-:W-:Y:S02]  /*0490*/  ISETP.GE.AND P1, PT, R3, R2.reuse, PT ;  /* 0x000000020300720c */ /* 0x080fe40003f26270 */
[----:B------:R-:W-:-:S11]  /*04a0*/  ISETP.GE.AND P0, PT, R7, R2, PT ;  /* 0x000000020700720c */ /* 0x000fd60003f06270 */
[----:B------:R-:W-:Y:S05]  /*04b0*/  @P1 EXIT ;  /* 0x000000000000194d */ /* 0x000fea0003800000 */
[----:B0-----:R-:W0:Y:S01]  /*04c0*/  LDC.64 R4, c[0x0][0x388] ;  /* 0x0000e200ff047b82 */ /* 0x001e220000000a00 */
[----:B------:R-:W-:Y:S01]  /*04d0*/  @!P0 IMAD.U32 R7, R12, 0x10000, RZ ;  /* 0x000100000c078824 */ /* 0x000fe200078e00ff */
[----:B-----5:R-:W-:Y:S01]  /*04e0*/  @!P0 SHF.L.U32 R10, R10, 0x10, RZ ;  /* 0x000000100a0a8819 */ /* 0x020fe200000006ff */
[----:B------:R-:W-:-:S03]  /*04f0*/  IMAD R3, R0, 0x200, R3 ;  /* 0x0000020000037824 */ /* 0x000fc600078e0203 */
[----:B------:R-:W-:-:S04]  /*0500*/  @!P0 FMNMX.FTZ R10, R7, R10, !PT ;  /* 0x0000000a070a8209 */ /* 0x000fc80007810000 */
[----:B------:R-:W-:-:S04]  /*0510*/  @!P0 F2FP.BF16.F32.PACK_AB R2, RZ, R10 ;  /* 0x0000000aff02823e */ /* 0x000fc800000010ff */
[----:B------:R-:W-:Y:S01]  /*0520*/  PRMT R0, R2, 0x7610, R0 ;  /* 0x0000761002007816 */ /* 0x000fe20000000000 */
[----:B0-----:R-:W-:-:S05]  /*0530*/  IMAD.WIDE.U32 R2, R3, 0x2, R4 ;  /* 0x0000000203027825 */ /* 0x001fca00078e0004 */
[----:B------:R-:W-:Y:S01]  /*0540*/  STG.E.U16 desc[UR4][R2.64], R0 ;  /* 0x0000000002007986 */ /* 0x000fe2000c101504 */
[----:B------:R-:W-:Y:S05]  /*0550*/  EXIT ;  /* 0x000000000000794d */ /* 0x000fea0003800000 */
.L_x_6297:
        /* <DEDUP_REMOVED lines=10> */
.L_x_41729:


//--------------------- .text._ZN2at6native29vectorized_elementwise_kernelILi2ENS0_13AUnaryFunctorIN3c108BFloat16ES4_S4_ZZZNS0_16fmax_kernel_cudaERNS_18TensorIteratorBaseEENKUlvE_clEvENKUlvE2_clEvEUlS4_S4_E_EESt5arrayIPcLm2EEEEviT0_T1_ --------------------------
	.section	.text._ZN2at6native29vectorized_elementwise_kernelILi2ENS0_13AUnaryFunctorIN3c108BFloat16ES4_S4_ZZZNS0_16fmax_kernel_cudaERNS_18TensorIteratorBaseEENKUlvE_clEvENKUlvE2_clEvEUlS4_S4_E_EESt5arrayIPcLm2EEEEviT0_T1_,"ax",@progbits
	.align	128
        .global         _ZN2at6native29vectorized_elementwise_kernelILi2ENS0_13AUnaryFunctorIN3c108BFloat16ES4_S4_ZZZNS0_16fmax_kernel_cudaERNS_18TensorIteratorBaseEENKUlvE_clEvENKUlvE2_clEvEUlS4_S4_E_EESt5arrayIPcLm2EEEEviT0_T1_
        .type           _ZN2at6native29vectorized_elementwise_kernelILi2ENS0_13AUnaryFunctorIN3c108BFloat16ES4_S4_ZZZNS0_16fmax_kernel_cudaERNS_18TensorIteratorBaseEENKUlvE_clEvENKUlvE2_clEvEUlS4_S4_E_EESt5arrayIPcLm2EEEEviT0_T1_,@function
        .size           _ZN2at6native29vectorized_elementwise_kernelILi2ENS0_13AUnaryFunctorIN3c108BFloat16ES4_S4_ZZZNS0_16fmax_kernel_cudaERNS_18TensorIteratorBaseEENKUlvE_clEvENKUlvE2_clEvEUlS4_S4_E_EESt5arrayIPcLm2EEEEviT0_T1_,(.L_x_41730 - _ZN2at6native29vectorized_elementwise_kernelILi2ENS0_13AUnaryFunctorIN3c108BFloat16ES4_S4_ZZZNS0_16fmax_kernel_cudaERNS_18TensorIteratorBaseEENKUlvE_clEvENKUlvE2_clEvEUlS4_S4_E_EESt5arrayIPcLm2EEEEviT0_T1_)
        .other          _ZN2at6native29vectorized_elementwise_kernelILi2ENS0_13AUnaryFunctorIN3c108BFloat16ES4_S4_ZZZNS0_16fmax_kernel_cudaERNS_18TensorIteratorBaseEENKUlvE_clEvENKUlvE2_clEvEUlS4_S4_E_EESt5arrayIPcLm2EEEEviT0_T1_,@"STO_CUDA_ENTRY STV_DEFAULT"
_ZN2at6native29vectorized_elementwise_kernelILi2ENS0_13AUnaryFunctorIN3c108BFloat16ES4_S4_ZZZNS0_16fmax_kernel_cudaERNS_18TensorIteratorBaseEENKUlvE_clEvENKUlvE2_clEvEUlS4_S4_E_EESt5arrayIPcLm2EEEEviT0_T1_:
.text._ZN2at6native29vectorized_elementwise_kernelILi2ENS0_13AUnaryFunctorIN3c108BFloat16ES4_S4_ZZZNS0_16fmax_kernel_cudaERNS_18TensorIteratorBaseEENKUlvE_clEvENKUlvE2_clEvEUlS4_S4_E_EESt5arrayIPcLm2EEEEviT0_T1_:
        /* <DEDUP_REMOVED lines=89> */
[----:B------:R-:W-:Y:S01]  /*0590*/  @!P0 FMNMX.FTZ R13, R13, R16, !PT ;  /* 0x000000100d0d8209 */ /* 0x000fe20007810000 */
[----:B------:R-:W-:Y:S02]  /*05a0*/  VIADD R16, R4, 0x380 ;  /* 0x0000038004107836 */ /* 0x000fe40000000000 */
[----:B------:R-:W-:Y:S01]  /*05b0*/  @!P0 IMAD.MOV.U32 R4, RZ, RZ, R10 ;  /* 0x000000ffff048224 */ /* 0x000fe200078e000a */
[----:B------:R-:W-:Y:S01]  /*05c0*/  @!P0 F2FP.BF16.F32.PACK_AB R24, RZ, R13 ;  /* 0x0000000dff18823e */ /* 0x000fe200000010ff */
[----:B------:R-:W-:-:S04]  /*05d0*/  @!P2 IMAD.U32 R10, R7, 0x10000, RZ ;  /* 0x00010000070aa824 */ /* 0x000fc800078e00ff */
[----:B------:R0:W-:Y:S01]  /*05e0*/  @!P0 STG.E.U16 desc[UR4][R18.64], R24 ;  /* 0x0000001812008986 */ /* 0x0001e2000c101504 */
[----:B------:R-:W-:Y:S01]  /*05f0*/  ISETP.GE.U32.AND P0, PT, R4, R5, PT ;  /* 0x000000050400720c */ /* 0x000fe20003f06070 */
[----:B----4-:R-:W-:-:S05]  /*0600*/  @!P5 IMAD.U32 R15, R26, 0x10000, RZ ;  /* 0x000100001a0fd824 */ /* 0x010fca00078e00ff */
[----:B------:R-:W-:-:S04]  /*0610*/  @!P5 FMNMX.FTZ R0, R0, R15, !PT ;  /* 0x0000000f0000d209 */ /* 0x000fc80007810000 */
[----:B------:R-:W-:Y:S02]  /*0620*/  @!P5 F2FP.BF16.F32.PACK_AB R6, RZ, R0 ;  /* 0x00000000ff06d23e */ /* 0x000fe400000010ff */
[----:B------:R-:W-:Y:S01]  /*0630*/  ISETP.GE.U32.AND P5, PT, R16, R5, PT ;  /* 0x000000051000720c */ /* 0x000fe20003fa6070 */
[----:B------:R-:W-:-:S05]  /*0640*/  @!P1 IMAD.U32 R0, R28, 0x10000, RZ ;  /* 0x000100001c009824 */ /* 0x000fca00078e00ff */
[----:B------:R-:W-:-:S07]  /*0650*/  @!P1 FMNMX.FTZ R0, R11, R0, !PT ;  /* 0x000000000b009209 */ /* 0x000fce0007810000 */
[----:B------:R-:W-:Y:S01]  /*0660*/  @!P5 SHF.L.U32 R11, R7, 0x10, RZ ;  /* 0x00000010070bd819 */ /* 0x000fe200000006ff */
[----:B--2---:R-:W-:Y:S01]  /*0670*/  @!P2 IMAD.U32 R29, R29, 0x10000, RZ ;  /* 0x000100001d1da824 */ /* 0x004fe200078e00ff */
[----:B------:R-:W-:-:S04]  /*0680*/  @!P3 SHF.L.U32 R23, R23, 0x10, RZ ;  /* 0x000000101717b819 */ /* 0x000fc800000006ff */
[----:B------:R-:W-:Y:S01]  /*0690*/  @!P2 FMNMX.FTZ R29, R10, R29, !PT ;  /* 0x0000001d0a1da209 */ /* 0x000fe20007810000 */
[C---:B------:R-:W-:Y:S01]  /*06a0*/  @!P4 IMAD.U32 R10, R7.reuse, 0x10000, RZ ;  /* 0x00010000070ac824 */ /* 0x040fe200078e00ff */
[----:B------:R-:W-:Y:S01]  /*06b0*/  @!P3 FMNMX.FTZ R23, R12, R23, !PT ;  /* 0x000000170c17b209 */ /* 0x000fe20007810000 */
[----:B------:R-:W-:Y:S02]  /*06c0*/  @!P6 IMAD.U32 R12, R7, 0x10000, RZ ;  /* 0x00010000070ce824 */ /* 0x000fe400078e00ff */
[----:B------:R-:W-:Y:S02]  /*06d0*/  @!P5 IMAD.U32 R2, R2, 0x10000, RZ ;  /* 0x000100000202d824 */ /* 0x000fe400078e00ff */
[----:B-----5:R-:W-:Y:S02]  /*06e0*/  @!P4 IMAD.U32 R25, R25, 0x10000, RZ ;  /* 0x000100001919c824 */ /* 0x020fe400078e00ff */
[----:B------:R-:W-:-:S03]  /*06f0*/  @!P6 IMAD.U32 R27, R27, 0x10000, RZ ;  /* 0x000100001b1be824 */ /* 0x000fc600078e00ff */
[----:B------:R-:W-:Y:S02]  /*0700*/  @!P4 FMNMX.FTZ R25, R10, R25, !PT ;  /* 0x000000190a19c209 */ /* 0x000fe40007810000 */
[----:B------:R-:W-:Y:S02]  /*0710*/  @!P5 FMNMX.FTZ R2, R11, R2, !PT ;  /* 0x000000020b02d209 */ /* 0x000fe40007810000 */
[----:B------:R-:W-:Y:S02]  /*0720*/  @!P6 FMNMX.FTZ R27, R12, R27, !PT ;  /* 0x0000001b0c1be209 */ /* 0x000fe40007810000 */
        /* <DEDUP_REMOVED lines=19> */
.L_x_6301:
[----:B------:R-:W-:-:S13]  /*0860*/  ISETP.GE.U32.AND P0, PT, R4, R5, PT ;  /* 0x000000050400720c */ /* 0x000fda0003f06070 */
[----:B------:R-:W-:Y:S05]  /*0870*/  @P0 BRA `(.L_x_6303) ;  /* 0x0000000000300947 */ /* 0x000fea0003800000 */
[----:B0-----:R-:W0:Y:S01]  /*0880*/  LDC.64 R6, c[0x0][0x388] ;  /* 0x0000e200ff067b82 */ /* 0x001e220000000a00 */
[----:B------:R-:W-:Y:S02]  /*0890*/  IMAD.IADD R11, R3, 0x1, R4 ;  /* 0x00000001030b7824 */ /* 0x000fe400078e0204 */
[----:B------:R-:W-:Y:S02]  /*08a0*/  VIADD R4, R4, 0x80 ;  /* 0x0000008004047836 */ /* 0x000fe40000000000 */
[----:B0-----:R-:W-:-:S05]  /*08b0*/  IMAD.WIDE.U32 R6, R11, 0x2, R6 ;  /* 0x000000020b067825 */ /* 0x001fca00078e0006 */
[----:B------:R1:W-:Y:S02]  /*08c0*/  STG.E.U16 desc[UR4][R6.64], R8 ;  /* 0x0000000806007986 */ /* 0x0003e4000c101504 */
.L_x_6302:
[----:B------:R-:W-:-:S13]  /*08d0*/  ISETP.GE.U32.AND P0, PT, R4, R5, PT ;  /* 0x000000050400720c */ /* 0x000fda0003f06070 */
[----:B------:R-:W-:Y:S05]  /*08e0*/  @P0 BRA `(.L_x_6304) ;  /* 0x0000000000340947 */ /* 0x000fea0003800000 */
[----:B01----:R-:W0:Y:S01]  /*08f0*/  LDC.64 R6, c[0x0][0x388] ;  /* 0x0000e200ff067b82 */ /* 0x003e220000000a00 */
[----:B------:R-:W-:Y:S02]  /*0900*/  IMAD.IADD R11, R3, 0x1, R4 ;  /* 0x00000001030b7824 */ /* 0x000fe400078e0204 */
[----:B------:R-:W-:Y:S02]  /*0910*/  VIADD R4, R4, 0x80 ;  /* 0x0000008004047836 */ /* 0x000fe40000000000 */
[----:B0-----:R-:W-:-:S05]  /*0920*/  IMAD.WIDE.U32 R6, R11, 0x2, R6 ;  /* 0x000000020b067825 */ /* 0x001fca00078e0006 */
[----:B------:R1:W-:Y:S02]  /*0930*/  STG.E.U16 desc[UR4][R6.64], R9 ;  /* 0x0000000906007986 */ /* 0x0003e4000c101504 */
.L_x_6303:
        /* <DEDUP_REMOVED lines=8> */
.L_x_6304:
[----:B------:R-:W-:Y:S05]  /*09c0*/  BSYNC.RELIABLE B1 ;  /* 0x0000000000017941 */ /* 0x000fea0003800100 */
.L_x_6300:
[----:B------:R-:W-:-:S13]  /*09d0*/  ISETP.GE.U32.AND P0, PT, R4, R5, PT ;  /* 0x000000050400720c */ /* 0x000fda0003f06070 */
[----:B012---:R-:W0:Y:S01]  /*09e0*/  @!P0 LDC.64 R6, c[0x0][0x388] ;  /* 0x0000e200ff068b82 */ /* 0x007e220000000a00 */
[----:B------:R-:W-:Y:S02]  /*09f0*/  @!P0 IMAD.IADD R9, R3, 0x1, R4 ;  /* 0x0000000103098824 */ /* 0x000fe400078e0204 */
[----:B------:R-:W-:Y:S02]  /*0a00*/  @!P0 VIADD R4, R4, 0x80 ;  /* 0x0000008004048836 */ /* 0x000fe40000000000 */
[----:B0-----:R-:W-:-:S05]  /*0a10*/  @!P0 IMAD.WIDE.U32 R6, R9, 0x2, R6 ;  /* 0x0000000209068825 */ /* 0x001fca00078e0006 */
[----:B------:R2:W-:Y:S02]  /*0a20*/  @!P0 STG.E.U16 desc[UR4][R6.64], R21 ;  /* 0x0000001506008986 */ /* 0x0005e4000c101504 */
.L_x_6305:
[----:B------:R-:W-:Y:S05]  /*0a30*/  BSYNC.RECONVERGENT B0 ;  /* 0x0000000000007941 */ /* 0x000fea0003800200 */
.L_x_6299:
        /* <DEDUP_REMOVED lines=8> */
.L_x_6298:
        /* <DEDUP_REMOVED lines=19> */
[----:B------:R-:W-:Y:S01]  /*0bf0*/  FMNMX.FTZ R8, R13, R8, !PT ;  /* 0x000000080d087209 */ /* 0x000fe20007810000 */
[----:B------:R-:W-:Y:S01]  /*0c00*/  IMAD.U32 R11, R11, 0x10000, RZ ;  /* 0x000100000b0b7824 */ /* 0x000fe200078e00ff */
[C---:B------:R-:W-:Y:S01]  /*0c10*/  PRMT R4, R12.reuse, 0x7632, R4 ;  /* 0x000076320c047816 */ /* 0x040fe20000000004 */
[----:B------:R-:W-:Y:S01]  /*0c20*/  IMAD.U32 R9, R7, 0x10000, RZ ;  /* 0x0001000007097824 */ /* 0x000fe200078e00ff */
[C---:B------:R-:W-:Y:S01]  /*0c30*/  FMNMX.FTZ R7, R13.reuse, R0, !PT ;  /* 0x000000000d077209 */ /* 0x040fe20007810000 */
[----:B------:R-:W-:Y:S01]  /*0c40*/  IMAD.U32 R12, R12, 0x10000, RZ ;  /* 0x000100000c0c7824 */ /* 0x000fe200078e00ff */
[C---:B------:R-:W-:Y:S01]  /*0c50*/  FMNMX.FTZ R10, R13.reuse, R10, !PT ;  /* 0x0000000a0d0a7209 */ /* 0x040fe20007810000 */
[----:B------:R-:W-:Y:S01]  /*0c60*/  IMAD.U32 R4, R4, 0x10000, RZ ;  /* 0x0001000004047824 */ /* 0x000fe200078e00ff */
[----:B------:R-:W-:-:S02]  /*0c70*/  FMNMX.FTZ R0, R13, R9, !PT ;  /* 0x000000090d007209 */ /* 0x000fc40007810000 */
[C---:B------:R-:W-:Y:S02]  /*0c80*/  FMNMX.FTZ R11, R13.reuse, R11, !PT ;  /* 0x0000000b0d0b7209 */ /* 0x040fe40007810000 */
[C---:B------:R-:W-:Y:S02]  /*0c90*/  FMNMX.FTZ R12, R13.reuse, R12, !PT ;  /* 0x0000000c0d0c7209 */ /* 0x040fe40007810000 */
[C---:B------:R-:W-:Y:S02]  /*0ca0*/  FMNMX.FTZ R5, R13.reuse, R6, !PT ;  /* 0x000000060d057209 */ /* 0x040fe40007810000 */
[----:B------:R-:W-:Y:S02]  /*0cb0*/  FMNMX.FTZ R9, R13, R4, !PT ;  /* 0x000000040d097209 */ /* 0x000fe40007810000 */
        /* <DEDUP_REMOVED lines=9> */
.L_x_6306:
        /* <DEDUP_REMOVED lines=11> */
.L_x_41730:


//--------------------- .text._ZN2at6native29vectorized_elementwise_kernelILi4ENS0_13AUnaryFunctorIN3c108BFloat16ES4_S4_ZZZNS0_16fmax_kernel_cudaERNS_18TensorIteratorBaseEENKUlvE_clEvENKUlvE2_clEvEUlS4_S4_E_EESt5arrayIPcLm2EEEEviT0_T1_ --------------------------
	.section	.text._ZN2at6native29vectorized_elementwise_kernelILi4ENS0_13AUnaryFunctorIN3c108BFloat16ES4_S4_ZZZNS0_16fmax_kernel_cudaERNS_18TensorIteratorBaseEENKUlvE_clEvENKUlvE2_clEvEUlS4_S4_E_EESt5arrayIPcLm2EEEEviT0_T1_,"ax",@progbits
	.align	128
        .global         _ZN2at6native29vectorized_elementwise_kernelILi4ENS0_13AUnaryFunctorIN3c108BFloat16ES4_S4_ZZZNS0_16fmax_kernel_cudaERNS_18TensorIteratorBaseEENKUlvE_clEvENKUlvE2_clEvEUlS4_S4_E_EESt5arrayIPcLm2EEEEviT0_T1_
        .type           _ZN2at6native29vectorized_elementwise_kernelILi4ENS0_13AUnaryFunctorIN3c108BFloat16ES4_S4_ZZZNS0_16fmax_kernel_cudaERNS_18TensorIteratorBaseEENKUlvE_clEvENKUlvE2_clEvEUlS4_S4_E_EESt5arrayIPcLm2EEEEviT0_T1_,@function
        .size           _ZN2at6native29vectorized_elementwise_kernelILi4ENS0_13AUnaryFunctorIN3c108BFloat16ES4_S4_ZZZNS0_16fmax_kernel_cudaERNS_18TensorIteratorBaseEENKUlvE_clEvENKUlvE2_clEvEUlS4_S4_E_EESt5arrayIPcLm2EEEEviT0_T1_,(.L_x_41731 - _ZN2at6native29vectorized_elementwise_kernelILi4ENS0_13AUnaryFunctorIN3c108BFloat16ES4_S4_ZZZNS0_16fmax_kernel_cudaERNS_18TensorIteratorBaseEENKUlvE_clEvENKUlvE2_clEvEUlS4_S4_E_EESt5arrayIPcLm2EEEEviT0_T1_)
        .other          _ZN2at6native29vectorized_elementwise_kernelILi4ENS0_13AUnaryFunctorIN3c108BFloat16ES4_S4_ZZZNS0_16fmax_kernel_cudaERNS_18TensorIteratorBaseEENKUlvE_clEvENKUlvE2_clEvEUlS4_S4_E_EESt5arrayIPcLm2EEEEviT0_T1_,@"STO_CUDA_ENTRY STV_DEFAULT"
_ZN2at6native29vectorized_elementwise_kernelILi4ENS0_13AUnaryFunctorIN3c108BFloat16ES4_S4_ZZZNS0_16fmax_kernel_cudaERNS_18TensorIteratorBaseEENKUlvE_clEvENKUlvE2_clEvEUlS4_S4_E_EESt5arrayIPcLm2EEEEviT0_T1_:
.text._ZN2at6native29vectorized_elementwise_kernelILi4ENS0_13AUnaryFunctorIN3c108BFloat16ES4_S4_ZZZNS0_16fmax_kernel_cudaERNS_18TensorIteratorBaseEENKUlvE_clEvENKUlvE2_clEvEUlS4_S4_E_EESt5arrayIPcLm2EEEEviT0_T1_:
        /* <DEDUP_REMOVED lines=134> */
.L_x_6310:
[----:B------:R-:W-:-:S13]  /*0860*/  ISETP.GE.U32.AND P0, PT, R4, R5, PT ;  /* 0x000000050400720c */ /* 0x000fda0003f06070 */
[----:B------:R-:W-:Y:S05]  /*0870*/  @P0 BRA `(.L_x_6312) ;  /* 0x0000000000300947 */ /* 0x000fea0003800000 */
[----:B0-----:R-:W0:Y:S01]  /*0880*/  LDC.64 R6, c[0x0][0x388] ;  /* 0x0000e200ff067b82 */ /* 0x001e220000000a00 */
[----:B------:R-:W-:Y:S02]  /*0890*/  IMAD.IADD R11, R3, 0x1, R4 ;  /* 0x00000001030b7824 */ /* 0x000fe400078e0204 */
[----:B------:R-:W-:Y:S02]  /*08a0*/  VIADD R4, R4, 0x80 ;  /* 0x0000008004047836 */ /* 0x000fe40000000000 */
[----:B0-----:R-:W-:-:S05]  /*08b0*/  IMAD.WIDE.U32 R6, R11, 0x2, R6 ;  /* 0x000000020b067825 */ /* 0x001fca00078e0006 */
[----:B------:R1:W-:Y:S02]  /*08c0*/  STG.E.U16 desc[UR4][R6.64], R8 ;  /* 0x0000000806007986 */ /* 0x0003e4000c101504 */
.L_x_6311:
[----:B------:R-:W-:-:S13]  /*08d0*/  ISETP.GE.U32.AND P0, PT, R4, R5, PT ;  /* 0x000000050400720c */ /* 0x000fda0003f06070 */
[----:B------:R-:W-:Y:S05]  /*08e0*/  @P0 BRA `(.L_x_6313) ;  /* 0x0000000000340947 */ /* 0x000fea0003800000 */
[----:B01----:R-:W0:Y:S01]  /*08f0*/  LDC.64 R6, c[0x0][0x388] ;  /* 0x0000e200ff067b82 */ /* 0x003e220000000a00 */
[----:B------:R-:W-:Y:S02]  /*0900*/  IMAD.IADD R11, R3, 0x1, R4 ;  /* 0x00000001030b7824 */ /* 0x000fe400078e0204 */
[----:B------:R-:W-:Y:S02]  /*0910*/  VIADD R4, R4, 0x80 ;  /* 0x0000008004047836 */ /* 0x000fe40000000000 */
[----:B0-----:R-:W-:-:S05]  /*0920*/  IMAD.WIDE.U32 R6, R11, 0x2, R6 ;  /* 0x000000020b067825 */ /* 0x001fca00078e0006 */
[----:B------:R1:W-:Y:S02]  /*0930*/  STG.E.U16 desc[UR4][R6.64], R9 ;  /* 0x0000000906007986 */ /* 0x0003e4000c101504 */
.L_x_6312:
        /* <DEDUP_REMOVED lines=8> */
.L_x_6313:
[----:B------:R-:W-:Y:S05]  /*09c0*/  BSYNC.RELIABLE B1 ;  /* 0x0000000000017941 */ /* 0x000fea0003800100 */
.L_x_6309:
[----:B------:R-:W-:-:S13]  /*09d0*/  ISETP.GE.U32.AND P0, PT, R4, R5, PT ;  /* 0x000000050400720c */ /* 0x000fda0003f06070 */
[----:B012---:R-:W0:Y:S01]  /*09e0*/  @!P0 LDC.64 R6, c[0x0][0x388] ;  /* 0x0000e200ff068b82 */ /* 0x007e220000000a00 */
[----:B------:R-:W-:Y:S02]  /*09f0*/  @!P0 IMAD.IADD R9, R3, 0x1, R4 ;  /* 0x0000000103098824 */ /* 0x000fe400078e0204 */
[----:B------:R-:W-:Y:S02]  /*0a00*/  @!P0 VIADD R4, R4, 0x80 ;  /* 0x0000008004048836 */ /* 0x000fe40000000000 */
[----:B0-----:R-:W-:-:S05]  /*0a10*/  @!P0 IMAD.WIDE.U32 R6, R9, 0x2, R6 ;  /* 0x0000000209068825 */ /* 0x001fca00078e0006 */
[----:B------:R2:W-:Y:S02]  /*0a20*/  @!P0 STG.E.U16 desc[UR4][R6.64], R21 ;  /* 0x0000001506008986 */ /* 0x0005e4000c101504 */
.L_x_6314:
[----:B------:R-:W-:Y:S05]  /*0a30*/  BSYNC.RECONVERGENT B0 ;  /* 0x0000000000007941 */ /* 0x000fea0003800200 */
.L_x_6308:
        /* <DEDUP_REMOVED lines=8> */
.L_x_6307:
        /* <DEDUP_REMOVED lines=21> */
[C---:B------:R-:W-:Y:S01]  /*0c10*/  FMNMX.FTZ R10, R13.reuse, R10, !PT ;  /* 0x0000000a0d0a7209 */ /* 0x040fe20007810000 */
[----:B------:R-:W-:Y:S01]  /*0c20*/  IMAD.U32 R4, R4, 0x10000, RZ ;  /* 0x0001000004047824 */ /* 0x000fe200078e00ff */
[----:B------:R-:W-:-:S02]  /*0c30*/  FMNMX.FTZ R8, R13, R5, !PT ;  /* 0x000000050d087209 */ /* 0x000fc40007810000 */
[C---:B------:R-:W-:Y:S02]  /*0c40*/  FMNMX.FTZ R11, R13.reuse, R11, !PT ;  /* 0x0000000b0d0b7209 */ /* 0x040fe40007810000 */
[C---:B------:R-:W-:Y:S02]  /*0c50*/  FMNMX.FTZ R12, R13.reuse, R12, !PT ;  /* 0x0000000c0d0c7209 */ /* 0x040fe40007810000 */
[C---:B------:R-:W-:Y:S02]  /*0c60*/  FMNMX.FTZ R5, R13.reuse, R0, !PT ;  /* 0x000000000d057209 */ /* 0x040fe40007810000 */
[C---:B------:R-:W-:Y:S02]  /*0c70*/  FMNMX.FTZ R6, R13.reuse, R6, !PT ;  /* 0x000000060d067209 */ /* 0x040fe40007810000 */
[C---:B------:R-:W-:Y:S02]  /*0c80*/  FMNMX.FTZ R7, R13.reuse, R7, !PT ;  /* 0x000000070d077209 */ /* 0x040fe40007810000 */
[----:B------:R-:W-:-:S02]  /*0c90*/  FMNMX.FTZ R9, R13, R4, !PT ;  /* 0x000000040d097209 */ /* 0x000fc40007810000 */
[----:B------:R-:W-:Y:S02]  /*0ca0*/  F2FP.BF16.F32.PACK_AB R10, R5, R10 ;  /* 0x0000000a050a723e */ /* 0x000fe400000010ff */
[----:B------:R-:W-:Y:S02]  /*0cb0*/  F2FP.BF16.F32.PACK_AB R11, R6, R11 ;  /* 0x0000000b060b723e */ /* 0x000fe400000010ff */
[----:B------:R-:W-:Y:S02]  /*0cc0*/  F2FP.BF16.F32.PACK_AB R12, R7, R12 ;  /* 0x0000000c070c723e */ /* 0x000fe400000010ff */
[----:B------:R-:W-:Y:S01]  /*0cd0*/  F2FP.BF16.F32.PACK_AB R13, R9, R8 ;  /* 0x00000008090d723e */ /* 0x000fe200000010ff */
[----:B------:R-:W-:Y:S04]  /*0ce0*/  STG.E.64 desc[UR4][R2.64], R10 ;  /* 0x0000000a02007986 */ /* 0x000fe8000c101b04 */
[----:B------:R-:W-:Y:S01]  /*0cf0*/  STG.E.64 desc[UR4][R2.64+0x400], R12 ;  /* 0x0004000c02007986 */ /* 0x000fe2000c101b04 */
[----:B------:R-:W-:Y:S05]  /*0d00*/  EXIT ;  /* 0x000000000000794d */ /* 0x000fea0003800000 */
.L_x_6315:
        /* <DEDUP_REMOVED lines=15> */
.L_x_41731:


//--------------------- .text._ZN2at6native29vectorized_elementwise_kernelILi8ENS0_13AUnaryFunctorIN3c108BFloat16ES4_S4_ZZZNS0_16fmax_kernel_cudaERNS_18TensorIteratorBaseEENKUlvE_clEvENKUlvE2_clEvEUlS4_S4_E_EESt5arrayIPcLm2EEEEviT0_T1_ --------------------------
	.section	.text._ZN2at6native29vectorized_elementwise_kernelILi8ENS0_13AUnaryFunctorIN3c108BFloat16ES4_S4_ZZZNS0_16fmax_kernel_cudaERNS_18TensorIteratorBaseEENKUlvE_clEvENKUlvE2_clEvEUlS4_S4_E_EESt5arrayIPcLm2EEEEviT0_T1_,"ax",@progbits
	.align	128
        .global         _ZN2at6native29vectorized_elementwise_kernelILi8ENS0_13AUnaryFunctorIN3c108BFloat16ES4_S4_ZZZNS0_16fmax_kernel_cudaERNS_18TensorIteratorBaseEENKUlvE_clEvENKUlvE2_clEvEUlS4_S4_E_EESt5arrayIPcLm2EEEEviT0_T1_
        .type           _ZN2at6native29vectorized_elementwise_kernelILi8ENS0_13AUnaryFunctorIN3c108BFloat16ES4_S4_ZZZNS0_16fmax_kernel_cudaERNS_18TensorIteratorBaseEENKUlvE_clEvENKUlvE2_clEvEUlS4_S4_E_EESt5arrayIPcLm2EEEEviT0_T1_,@function
        .size           _ZN2at6native29vectorized_elementwise_kernelILi8ENS0_13AUnaryFunctorIN3c108BFloat16ES4_S4_ZZZNS0_16fmax_kernel_cudaERNS_18TensorIteratorBaseEENKUlvE_clEvENKUlvE2_clEvEUlS4_S4_E_EESt5arrayIPcLm2EEEEviT0_T1_,(.L_x_41732 - _ZN2at6native29vectorized_elementwise_kernelILi8ENS0_13AUnaryFunctorIN3c108BFloat16ES4_S4_ZZZNS0_16fmax_kernel_cudaERNS_18TensorIteratorBaseEENKUlvE_clEvENKUlvE2_clEvEUlS4_S4_E_EESt5arrayIPcLm2EEEEviT0_T1_)
        .other          _ZN2at6native29vectorized_elementwise_kernelILi8ENS0_13AUnaryFunctorIN3c108BFloat16ES4_S4_ZZZNS0_16fmax_kernel_cudaERNS_18TensorIteratorBaseEENKUlvE_clEvENKUlvE2_clEvEUlS4_S4_E_EESt5arrayIPcLm2EEEEviT0_T1_,@"STO_CUDA_ENTRY STV_DEFAULT"
_ZN2at6native29vectorized_elementwise_kernelILi8ENS0_13AUnaryFunctorIN3c108BFloat16ES4_S4_ZZZNS0_16fmax_kernel_cudaERNS_18TensorIteratorBaseEENKUlvE_clEvENKUlvE2_clEvEUlS4_S4_E_EESt5arrayIPcLm2EEEEviT0_T1_:
.text._ZN2at6native29vectorized_elementwise_kernelILi8ENS0_13AUnaryFunctorIN3c108BFloat16ES4_S4_ZZZNS0_16fmax_kernel_cudaERNS_18TensorIteratorBaseEENKUlvE_clEvENKUlvE2_clEvEUlS4_S4_E_EESt5arrayIPcLm2EEEEviT0_T1_:
        /* <DEDUP_REMOVED lines=134> */
.L_x_6319:
[----:B------:R-:W-:-:S13]  /*0860*/  ISETP.GE.U32.AND P0, PT, R4, R5, PT ;  /* 0x000000050400720c */ /* 0x000fda0003f06070 */
[----:B------:R-:W-:Y:S05]  /*0870*/  @P0 BRA `(.L_x_6321) ;  /* 0x0000000000300947 */ /* 0x000fea0003800000 */
[----:B0-----:R-:W0:Y:S01]  /*0880*/  LDC.64 R6, c[0x0][0x388] ;  /* 0x0000e200ff067b82 */ /* 0x001e220000000a00 */
[----:B------:R-:W-:Y:S02]  /*0890*/  IMAD.IADD R11, R3, 0x1, R4 ;  /* 0x00000001030b7824 */ /* 0x000fe400078e0204 */
[----:B------:R-:W-:Y:S02]  /*08a0*/  VIADD R4, R4, 0x80 ;  /* 0x0000008004047836 */ /* 0x000fe40000000000 */
[----:B0-----:R-:W-:-:S05]  /*08b0*/  IMAD.WIDE.U32 R6, R11, 0x2, R6 ;  /* 0x000000020b067825 */ /* 0x001fca00078e0006 */
[----:B------:R1:W-:Y:S02]  /*08c0*/  STG.E.U16 desc[UR4][R6.64], R8 ;  /* 0x0000000806007986 */ /* 0x0003e4000c101504 */
.L_x_6320:
[----:B------:R-:W-:-:S13]  /*08d0*/  ISETP.GE.U32.AND P0, PT, R4, R5, PT ;  /* 0x000000050400720c */ /* 0x000fda0003f06070 */
[----:B------:R-:W-:Y:S05]  /*08e0*/  @P0 BRA `(.L_x_6322) ;  /* 0x0000000000340947 */ /* 0x000fea0003800000 */
[----:B01----:R-:W0:Y:S01]  /*08f0*/  LDC.64 R6, c[0x0][0x388] ;  /* 0x0000e200ff067b82 */ /* 0x003e220000000a00 */
[----:B------:R-:W-:Y:S02]  /*0900*/  IMAD.IADD R11, R3, 0x1, R4 ;  /* 0x00000001030b7824 */ /* 0x000fe400078e0204 */
[----:B------:R-:W-:Y:S02]  /*0910*/  VIADD R4, R4, 0x80 ;  /* 0x0000008004047836 */ /* 0x000fe40000000000 */
[----:B0-----:R-:W-:-:S05]  /*0920*/  IMAD.WIDE.U32 R6, R11, 0x2, R6 ;  /* 0x000000020b067825 */ /* 0x001fca00078e0006 */
[----:B------:R1:W-:Y:S02]  /*0930*/  STG.E.U16 desc[UR4][R6.64], R9 ;  /* 0x0000000906007986 */ /* 0x0003e4000c101504 */
.L_x_6321:
        /* <DEDUP_REMOVED lines=8> */
.L_x_6322:
[----:B------:R-:W-:Y:S05]  /*09c0*/  BSYNC.RELIABLE B1 ;  /* 0x0000000000017941 */ /* 0x000fea0003800100 */
.L_x_6318:
[----:B------:R-:W-:-:S13]  /*09d0*/  ISETP.GE.U32.AND P0, PT, R4, R5, PT ;  /* 0x000000050400720c */ /* 0x000fda0003f06070 */
[----:B012---:R-:W0:Y:S01]  /*09e0*/  @!P0 LDC.64 R6, c[0x0][0x388] ;  /* 0x0000e200ff068b82 */ /* 0x007e220000000a00 */
[----:B------:R-:W-:Y:S02]  /*09f0*/  @!P0 IMAD.IADD R9, R3, 0x1, R4 ;  /* 0x0000000103098824 */ /* 0x000fe400078e0204 */
[----:B------:R-:W-:Y:S02]  /*0a00*/  @!P0 VIADD R4, R4, 0x80 ;  /* 0x0000008004048836 */ /* 0x000fe40000000000 */
[----:B0-----:R-:W-:-:S05]  /*0a10*/  @!P0 IMAD.WIDE.U32 R6, R9, 0x2, R6 ;  /* 0x0000000209068825 */ /* 0x001fca00078e0006 */
[----:B------:R2:W-:Y:S02]  /*0a20*/  @!P0 STG.E.U16 desc[UR4][R6.64], R21 ;  /* 0x0000001506008986 */ /* 0x0005e4000c101504 */
.L_x_6323:
[----:B------:R-:W-:Y:S05]  /*0a30*/  BSYNC.RECONVERGENT B0 ;  /* 0x0000000000007941 */ /* 0x000fea0003800200 */
.L_x_6317:
        /* <DEDUP_REMOVED lines=8> */
.L_x_6316:
        /* <DEDUP_REMOVED lines=28> */
[----:B------:R-:W-:Y:S02]  /*0c80*/  FMNMX.FTZ R7, R7, R0, !PT ;  /* 0x0000000007077209 */ /* 0x000fe40007810000 */
[----:B------:R-:W-:-:S02]  /*0c90*/  F2FP.BF16.F32.PACK_AB R6, R13, R18 ;  /* 0x000000120d06723e */ /* 0x000fc400000010ff */
[----:B------:R-:W-:Y:S02]  /*0ca0*/  F2FP.BF16.F32.PACK_AB R5, R11, R16 ;  /* 0x000000100b05723e */ /* 0x000fe400000010ff */
[----:B------:R-:W-:Y:S02]  /*0cb0*/  F2FP.BF16.F32.PACK_AB R4, R9, R4 ;  /* 0x000000040904723e */ /* 0x000fe400000010ff */
[----:B------:R-:W-:-:S05]  /*0cc0*/  F2FP.BF16.F32.PACK_AB R7, R7, R20 ;  /* 0x000000140707723e */ /* 0x000fca00000010ff */
[----:B------:R-:W-:Y:S01]  /*0cd0*/  STG.E.128 desc[UR4][R2.64], R4 ;  /* 0x0000000402007986 */ /* 0x000fe2000c101d04 */
[----:B------:R-:W-:Y:S05]  /*0ce0*/  EXIT ;  /* 0x000000000000794d */ /* 0x000fea0003800000 */
.L_x_6324:
        /* <DEDUP_REMOVED lines=9> */
.L_x_41732:


//--------------------- .text._ZN2at6native18elementwise_kernelILi128ELi4EZNS0_15gpu_kernel_implINS0_13BinaryFunctorIN3c108BFloat16ES5_S5_ZZZNS0_16fmax_kernel_cudaERNS_18TensorIteratorBaseEENKUlvE_clEvENKUlvE2_clEvEUlS5_S5_E_EEEEvS7_RKT_EUliE_EEviT1_ --------------------------
	.section	.text._ZN2at6native18elementwise_kernelILi128ELi4EZNS0_15gpu_kernel_implINS0_13BinaryFunctorIN3c108BFloat16ES5_S5_ZZZNS0_16fmax_kernel_cudaERNS_18TensorIteratorBaseEENKUlvE_clEvENKUlvE2_clEvEUlS5_S5_E_EEEEvS7_RKT_EUliE_EEviT1_,"ax",@progbits
	.align	128
        .global         _ZN2at6native18elementwise_kernelILi128ELi4EZNS0_15gpu_kernel_implINS0_13BinaryFunctorIN3c108BFloat16ES5_S5_ZZZNS0_16fmax_kernel_cudaERNS_18TensorIteratorBaseEENKUlvE_clEvENKUlvE2_clEvEUlS5_S5_E_EEEEvS7_RKT_EUliE_EEviT1_
        .type           _ZN2at6native18elementwise_kernelILi128ELi4EZNS0_15gpu_kernel_implINS0_13BinaryFunctorIN3c108BFloat16ES5_S5_ZZZNS0_16fmax_kernel_cudaERNS_18TensorIteratorBaseEENKUlvE_clEvENKUlvE2_clEvEUlS5_S5_E_EEEEvS7_RKT_EUliE_EEviT1_,@function
        .size           _ZN2at6native18elementwise_kernelILi128ELi4EZNS0_15gpu_kernel_implINS0_13BinaryFunctorIN3c108BFloat16ES5_S5_ZZZNS0_16fmax_kernel_cudaERNS_18TensorIteratorBaseEENKUlvE_clEvENKUlvE2_clEvEUlS5_S5_E_EEEEvS7_RKT_EUliE_EEviT1_,(.L_x_41733 - _ZN2at6native18elementwise_kernelILi128ELi4EZNS0_15gpu_kernel_implINS0_13BinaryFunctorIN3c108BFloat16ES5_S5_ZZZNS0_16fmax_kernel_cudaERNS_18TensorIteratorBaseEENKUlvE_clEvENKUlvE2_clEvEUlS5_S5_E_EEEEvS7_RKT_EUliE_EEviT1_)
        .other          _ZN2at6native18elementwise_kernelILi128ELi4EZNS0_15gpu_kernel_implINS0_13BinaryFunctorIN3c108BFloat16ES5_S5_ZZZNS0_16fmax_kernel_cudaERNS_18TensorIteratorBaseEENKUlvE_clEvENKUlvE2_clEvEUlS5_S5_E_EEEEvS7_RKT_EUliE_EEviT1_,@"STO_CUDA_ENTRY STV_DEFAULT"
_ZN2at6native18elementwise_kernelILi128ELi4EZNS0_15gpu_kernel_implINS0_13BinaryFunctorIN3c108BFloat16ES5_S5_ZZZNS0_16fmax_kernel_cudaERNS_18TensorIteratorBaseEENKUlvE_clEvENKUlvE2_clEvEUlS5_S5_E_EEEEvS7_RKT_EUliE_EEviT1_:
.text._ZN2at6native18elementwise_kernelILi128ELi4EZNS0_15gpu_kernel_implINS0_13BinaryFunctorIN3c108BFloat16ES5_S5_ZZZNS0_16fmax_kernel_cudaERNS_18TensorIteratorBaseEENKUlvE_clEvENKUlvE2_clEvEUlS5_S5_E_EEEEvS7_RKT_EUliE_EEviT1_:
        /* <DEDUP_REMOVED lines=371> */
.L_x_6327:
        /* <DEDUP_REMOVED lines=19> */
.L_x_6331:
[----:B------:R-:W2:Y:S02]  /*1860*/  LDG.E.U8 R2, desc[UR36][R2.64] ;  /* 0x0000002402027981 */ /* 0x000ea4000c1e1100 */
[----:B--2---:R-:W-:-:S04]  /*1870*/  I2FP.F32.U32 R0, R2 ;  /* 0x0000000200007245 */ /* 0x004fc80000201000 */
[----:B------:R-:W-:-:S04]  /*1880*/  F2FP.BF16.F32.PACK_AB R0, RZ, R0 ;  /* 0x00000000ff00723e */ /* 0x000fc800000010ff */
[----:B------:R-:W-:Y:S01]  /*1890*/  PRMT R19, R0, 0x7610, R19 ;  /* 0x0000761000137816 */ /* 0x000fe20000000013 */
[----:B------:R-:W-:Y:S06]  /*18a0*/  BRA `(.L_x_6333) ;  /* 0x0000000c00c07947 */ /* 0x000fec0003800000 */
.L_x_6330:
        /* <DEDUP_REMOVED lines=11> */
.L_x_6335:
[----:B------:R-:W2:Y:S02]  /*1960*/  LDG.E R2, desc[UR36][R2.64] ;  /* 0x0000002402027981 */ /* 0x000ea4000c1e1900 */
[----:B--2---:R-:W-:-:S04]  /*1970*/  I2FP.F32.S32 R0, R2 ;  /* 0x0000000200007245 */ /* 0x004fc80000201400 */
[----:B------:R-:W-:-:S04]  /*1980*/  F2FP.BF16.F32.PACK_AB R0, RZ, R0 ;  /* 0x00000000ff00723e */ /* 0x000fc800000010ff */
[----:B------:R-:W-:Y:S01]  /*1990*/  PRMT R19, R0, 0x7610, R19 ;  /* 0x0000761000137816 */ /* 0x000fe20000000013 */
[----:B------:R-:W-:Y:S06]  /*19a0*/  BRA `(.L_x_6333) ;  /* 0x0000000c00807947 */ /* 0x000fec0003800000 */
.L_x_6334:
[----:B------:R-:W2:Y:S02]  /*19b0*/  LDG.E.U16 R2, desc[UR36][R2.64] ;  /* 0x0000002402027981 */ /* 0x000ea4000c1e1500 */
[----:B--2---:R-:W0:Y:S02]  /*19c0*/  I2F.S16 R0, R2 ;  /* 0x0000000200007306 */ /* 0x004e240000101400 */
[----:B0-----:R-:W-:-:S04]  /*19d0*/  F2FP.BF16.F32.PACK_AB R0, RZ, R0 ;  /* 0x00000000ff00723e */ /* 0x001fc800000010ff */
[----:B------:R-:W-:Y:S01]  /*19e0*/  PRMT R19, R0, 0x7610, R19 ;  /* 0x0000761000137816 */ /* 0x000fe20000000013 */
[----:B------:R-:W-:Y:S06]  /*19f0*/  BRA `(.L_x_6333) ;  /* 0x0000000c006c7947 */ /* 0x000fec0003800000 */
.L_x_6329:
        /* <DEDUP_REMOVED lines=9> */
.L_x_6337:
[----:B------:R-:W2:Y:S02]  /*1a90*/  LDG.E.U16 R0, desc[UR36][R2.64] ;  /* 0x0000002402007981 */ /* 0x000ea4000c1e1500 */
[----:B--2---:R-:W-:-:S05]  /*1aa0*/  HADD2.F32 R0, -RZ, R0.H0_H0 ;  /* 0x20000000ff007230 */ /* 0x004fca0000004100 */
[----:B------:R-:W-:-:S04]  /*1ab0*/  F2FP.BF16.F32.PACK_AB R0, RZ, R0 ;  /* 0x00000000ff00723e */ /* 0x000fc800000010ff */
[----:B------:R-:W-:Y:S01]  /*1ac0*/  PRMT R19, R0, 0x7610, R19 ;  /* 0x0000761000137816 */ /* 0x000fe20000000013 */
[----:B------:R-:W-:Y:S06]  /*1ad0*/  BRA `(.L_x_6333) ;  /* 0x0000000c00347947 */ /* 0x000fec0003800000 */
.L_x_6336:
        /* <DEDUP_REMOVED lines=9> */
.L_x_6339:
[----:B------:R-:W2:Y:S02]  /*1b70*/  LDG.E.U16 R2, desc[UR36][R2.64] ;  /* 0x0000002402027981 */ /* 0x000ea4000c1e1500 */
[----:B--2---:R-:W-:-:S05]  /*1b80*/  HADD2.F32 R0, -RZ, R2.H0_H0 ;  /* 0x20000002ff007230 */ /* 0x004fca0000004100 */
[----:B------:R-:W-:-:S04]  /*1b90*/  F2FP.BF16.F32.PACK_AB R0, RZ, R0 ;  /* 0x00000000ff00723e */ /* 0x000fc800000010ff */
[----:B------:R-:W-:Y:S01]  /*1ba0*/  PRMT R19, R0, 0x7610, R19 ;  /* 0x0000761000137816 */ /* 0x000fe20000000013 */
[----:B------:R-:W-:Y:S06]  /*1bb0*/  BRA `(.L_x_6333) ;  /* 0x0000000800fc7947 */ /* 0x000fec0003800000 */
.L_x_6338:
        /* <DEDUP_REMOVED lines=9> */
.L_x_6328:
        /* <DEDUP_REMOVED lines=14> */
.L_x_6342:
        /* <DEDUP_REMOVED lines=9> */
.L_x_6341:
        /* <DEDUP_REMOVED lines=27> */
.L_x_6344:
        /* <DEDUP_REMOVED lines=14> */
.L_x_6343:
[----:B------:R0:W5:Y:S01]  /*2050*/  LDG.E.U16 R19, desc[UR36][R2.64] ;  /* 0x0000002402137981 */ /* 0x000162000c1e1500 */
[----:B------:R-:W-:Y:S05]  /*2060*/  BRA `(.L_x_6333) ;  /* 0x0000000400d07947 */ /* 0x000fea0003800000 */
.L_x_6340:
        /* <DEDUP_REMOVED lines=13> */
.L_x_6347:
        /* <DEDUP_REMOVED lines=21> */
.L_x_6351:
[----:B------:R-:W-:Y:S05]  /*2290*/  BSYNC.RECONVERGENT B1 ;  /* 0x0000000000017941 */ /* 0x000fea0003800200 */
.L_x_6350:
[----:B------:R-:W-:Y:S01]  /*22a0*/  IMAD.SHL.U32 R0, R0, 0x100000, RZ ;  /* 0x0010000000007824 */ /* 0x000fe200078e00ff */
[----:B------:R-:W-:-:S04]  /*22b0*/  LEA R2, R2, 0x3b800000, 0x17 ;  /* 0x3b80000002027811 */ /* 0x000fc800078eb8ff */
[----:B------:R-:W-:-:S07]  /*22c0*/  LOP3.LUT R0, R2, R0, R7, 0xfe, !PT ;  /* 0x0000000002007212 */ /* 0x000fce00078efe07 */
.L_x_6349:
[----:B------:R-:W-:Y:S05]  /*22d0*/  BSYNC.RECONVERGENT B0 ;  /* 0x0000000000007941 */ /* 0x000fea0003800200 */
.L_x_6348:
[----:B------:R-:W-:-:S04]  /*22e0*/  F2FP.BF16.F32.PACK_AB R0, RZ, R0 ;  /* 0x00000000ff00723e */ /* 0x000fc800000010ff */
[----:B------:R-:W-:Y:S01]  /*22f0*/  PRMT R19, R0, 0x7610, R19 ;  /* 0x0000761000137816 */ /* 0x000fe20000000013 */
[----:B------:R-:W-:Y:S06]  /*2300*/  BRA `(.L_x_6333) ;  /* 0x0000000400287947 */ /* 0x000fec0003800000 */
.L_x_6346:
        /* <DEDUP_REMOVED lines=21> */
.L_x_6355:
[----:B------:R-:W-:Y:S05]  /*2460*/  BSYNC.RECONVERGENT B1 ;  /* 0x0000000000017941 */ /* 0x000fea0003800200 */
.L_x_6354:
[----:B------:R-:W-:Y:S01]  /*2470*/  IMAD.SHL.U32 R0, R0, 0x200000, RZ ;  /* 0x0020000000007824 */ /* 0x000fe200078e00ff */
[----:B------:R-:W-:-:S04]  /*2480*/  LEA R2, R2, 0x37800000, 0x17 ;  /* 0x3780000002027811 */ /* 0x000fc800078eb8ff */
[----:B------:R-:W-:-:S07]  /*2490*/  LOP3.LUT R0, R2, R0, R7, 0xfe, !PT ;  /* 0x0000000002007212 */ /* 0x000fce00078efe07 */
.L_x_6353:
[----:B------:R-:W-:Y:S05]  /*24a0*/  BSYNC.RECONVERGENT B0 ;  /* 0x0000000000007941 */ /* 0x000fea0003800200 */
.L_x_6352:
[----:B------:R-:W-:-:S04]  /*24b0*/  F2FP.BF16.F32.PACK_AB R0, RZ, R0 ;  /* 0x00000000ff00723e */ /* 0x000fc800000010ff */
[----:B------:R-:W-:Y:S01]  /*24c0*/  PRMT R19, R0, 0x7610, R19 ;  /* 0x0000761000137816 */ /* 0x000fe20000000013 */
[----:B------:R-:W-:Y:S06]  /*24d0*/  BRA `(.L_x_6333) ;  /* 0x0000000000b47947 */ /* 0x000fec0003800000 */
.L_x_6345:
[----:B------:R-:W-:-:S09]  /*24e0*/  UISETP.NE.AND UP0, UPT, UR4, 0x1c, UPT ;  /* 0x0000001c0400788c */ /* 0x000fd2000bf05270 */
[----:B------:R-:W-:Y:S05]  /*24f0*/  BRA.U !UP0, `(.L_x_6356) ;  /* 0x00000001089c7547 */ /* 0x000fea000b800000 */
[----:B------:R-:W-:-:S09]  /*2500*/  UISETP.NE.AND UP0, UPT, UR4, 0x1d, UPT ;  /* 0x0000001d0400788c */ /* 0x000fd2000bf05270 */
[----:B------:R-:W-:Y:S05]  /*2510*/  BRA.U !UP0, `(.L_x_6357) ;  /* 0x0000000108807547 */ /* 0x000fea000b800000 */
[----:B------:R-:W-:-:S09]  /*2520*/  UISETP.NE.AND UP0, UPT, UR4, 0x2c, UPT ;  /* 0x0000002c0400788c */ /* 0x000fd2000bf05270 */
[----:B------:R-:W-:Y:S05]  /*2530*/  BRA.U !UP0, `(.L_x_6358) ;  /* 0x0000000108487547 */ /* 0x000fea000b800000 */
.L_x_6332:
        /* <DEDUP_REMOVED lines=16> */
.L_x_6359:
[----:B------:R-:W-:Y:S01]  /*2640*/  PRMT R19, RZ, 0x7610, R19 ;  /* 0x00007610ff137816 */ /* 0x000fe20000000013 */
[----:B------:R-:W-:Y:S06]  /*2650*/  BRA `(.L_x_6333) ;  /* 0x0000000000547947 */ /* 0x000fec0003800000 */
.L_x_6358:
        /* <DEDUP_REMOVED lines=8> */
.L_x_6361:
[----:B------:R-:W-:Y:S05]  /*26e0*/  BSYNC.RECONVERGENT B0 ;  /* 0x0000000000007941 */ /* 0x000fea0003800200 */
.L_x_6360:
[----:B------:R-:W-:-:S04]  /*26f0*/  F2FP.BF16.F32.PACK_AB R0, RZ, R0 ;  /* 0x00000000ff00723e */ /* 0x000fc800000010ff */
[----:B------:R-:W-:Y:S01]  /*2700*/  PRMT R19, R0, 0x7610, R19 ;  /* 0x0000761000137816 */ /* 0x000fe20000000013 */
[----:B------:R-:W-:Y:S06]  /*2710*/  BRA `(.L_x_6333) ;  /* 0x0000000000247947 */ /* 0x000fec0003800000 */
.L_x_6357:
[----:B------:R-:W2:Y:S02]  /*2720*/  LDG.E.64 R2, desc[UR36][R2.64] ;  /* 0x0000002402027981 */ /* 0x000ea4000c1e1b00 */
[----:B--2---:R-:W0:Y:S02]  /*2730*/  I2F.U64 R0, R2 ;  /* 0x0000000200007312 */ /* 0x004e240000301000 */
[----:B0-----:R-:W-:-:S04]  /*2740*/  F2FP.BF16.F32.PACK_AB R0, RZ, R0 ;  /* 0x00000000ff00723e */ /* 0x001fc800000010ff */
[----:B------:R-:W-:Y:S01]  /*2750*/  PRMT R19, R0, 0x7610, R19 ;  /* 0x0000761000137816 */ /* 0x000fe20000000013 */
[----:B------:R-:W-:Y:S06]  /*2760*/  BRA `(.L_x_6333) ;  /* 0x0000000000107947 */ /* 0x000fec0003800000 */
.L_x_6356:
[----:B------:R-:W2:Y:S02]  /*2770*/  LDG.E R2, desc[UR36][R2.64] ;  /* 0x0000002402027981 */ /* 0x000ea4000c1e1900 */
[----:B--2---:R-:W-:-:S04]  /*2780*/  I2FP.F32.U32 R0, R2 ;  /* 0x0000000200007245 */ /* 0x004fc80000201000 */
[----:B------:R-:W-:-:S04]  /*2790*/  F2FP.BF16.F32.PACK_AB R0, RZ, R0 ;  /* 0x00000000ff00723e */ /* 0x000fc800000010ff */
[----:B------:R-:W-:-:S07]  /*27a0*/  PRMT R19, R0, 0x7610, R19 ;  /* 0x0000761000137816 */ /* 0x000fce0000000013 */
.L_x_6333:
        /* <DEDUP_REMOVED lines=18> */
.L_x_6365:
[----:B------:R-:W2:Y:S02]  /*28d0*/  LDG.E.U8 R2, desc[UR36][R2.64] ;  /* 0x0000002402027981 */ /* 0x000ea4000c1e1100 */
[----:B--2---:R-:W-:-:S04]  /*28e0*/  I2FP.F32.U32 R0, R2 ;  /* 0x0000000200007245 */ /* 0x004fc80000201000 */
[----:B------:R-:W-:Y:S01]  /*28f0*/  F2FP.BF16.F32.PACK_AB R0, RZ, R0 ;  /* 0x00000000ff00723e */ /* 0x000fe200000010ff */
[----:B------:R-:W-:Y:S06]  /*2900*/  BRA `(.L_x_6367) ;  /* 0x0000000c00847947 */ /* 0x000fec0003800000 */
.L_x_6364:
        /* <DEDUP_REMOVED lines=10> */
.L_x_6369:
[----:B------:R-:W2:Y:S02]  /*29b0*/  LDG.E R2, desc[UR36][R2.64] ;  /* 0x0000002402027981 */ /* 0x000ea4000c1e1900 */
[----:B--2---:R-:W-:-:S04]  /*29c0*/  I2FP.F32.S32 R0, R2 ;  /* 0x0000000200007245 */ /* 0x004fc80000201400 */
[----:B------:R-:W-:Y:S01]  /*29d0*/  F2FP.BF16.F32.PACK_AB R0, RZ, R0 ;  /* 0x00000000ff00723e */ /* 0x000fe200000010ff */
[----:B------:R-:W-:Y:S06]  /*29e0*/  BRA `(.L_x_6367) ;  /* 0x0000000c004c7947 */ /* 0x000fec0003800000 */
.L_x_6368:
[----:B------:R-:W2:Y:S02]  /*29f0*/  LDG.E.U16 R2, desc[UR36][R2.64] ;  /* 0x0000002402027981 */ /* 0x000ea4000c1e1500 */
[----:B--2---:R-:W0:Y:S02]  /*2a00*/  I2F.S16 R0, R2 ;  /* 0x0000000200007306 */ /* 0x004e240000101400 */
[----:B0-----:R-:W-:Y:S01]  /*2a10*/  F2FP.BF16.F32.PACK_AB R0, RZ, R0 ;  /* 0x00000000ff00723e */ /* 0x001fe200000010ff */
[----:B------:R-:W-:Y:S06]  /*2a20*/  BRA `(.L_x_6367) ;  /* 0x0000000c003c7947 */ /* 0x000fec0003800000 */
.L_x_6363:
        /* <DEDUP_REMOVED lines=9> */
.L_x_6371:
[----:B------:R-:W2:Y:S02]  /*2ac0*/  LDG.E.U16 R0, desc[UR36][R2.64] ;  /* 0x0000002402007981 */ /* 0x000ea4000c1e1500 */
[----:B--2---:R-:W-:-:S05]  /*2ad0*/  HADD2.F32 R0, -RZ, R0.H0_H0 ;  /* 0x20000000ff007230 */ /* 0x004fca0000004100 */
[----:B------:R-:W-:Y:S01]  /*2ae0*/  F2FP.BF16.F32.PACK_AB R0, RZ, R0 ;  /* 0x00000000ff00723e */ /* 0x000fe200000010ff */
[----:B------:R-:W-:Y:S06]  /*2af0*/  BRA `(.L_x_6367) ;  /* 0x0000000c00087947 */ /* 0x000fec0003800000 */
.L_x_6370:
        /* <DEDUP_REMOVED lines=9> */
.L_x_6373:
[----:B------:R-:W2:Y:S02]  /*2b90*/  LDG.E.U16 R2, desc[UR36][R2.64] ;  /* 0x0000002402027981 */ /* 0x000ea4000c1e1500 */
[----:B--2---:R-:W-:-:S05]  /*2ba0*/  HADD2.F32 R0, -RZ, R2.H0_H0 ;  /* 0x20000002ff007230 */ /* 0x004fca0000004100 */
[----:B------:R-:W-:Y:S01]  /*2bb0*/  F2FP.BF16.F32.PACK_AB R0, RZ, R0 ;  /* 0x00000000ff00723e */ /* 0x000fe200000010ff */
[----:B------:R-:W-:Y:S06]  /*2bc0*/  BRA `(.L_x_6367) ;  /* 0x0000000800d47947 */ /* 0x000fec0003800000 */
.L_x_6372:
        /* <DEDUP_REMOVED lines=8> */
.L_x_6362:
        /* <DEDUP_REMOVED lines=13> */
.L_x_6376:
        /* <DEDUP_REMOVED lines=8> */
.L_x_6375:
        /* <DEDUP_REMOVED lines=27> */
.L_x_6378:
        /* <DEDUP_REMOVED lines=13> */
.L_x_6377:
[----:B------:R0:W5:Y:S01]  /*3020*/  LDG.E.U16 R0, desc[UR36][R2.64] ;  /* 0x0000002402007981 */ /* 0x000162000c1e1500 */
[----:B------:R-:W-:Y:S05]  /*3030*/  BRA `(.L_x_6367) ;  /* 0x0000000400b87947 */ /* 0x000fea0003800000 */
.L_x_6374:
        /* <DEDUP_REMOVED lines=12> */
.L_x_6381:
        /* <DEDUP_REMOVED lines=21> */
.L_x_6385:
[----:B------:R-:W-:Y:S05]  /*3250*/  BSYNC.RECONVERGENT B1 ;  /* 0x0000000000017941 */ /* 0x000fea0003800200 */
.L_x_6384:
[----:B------:R-:W-:Y:S01]  /*3260*/  IMAD.SHL.U32 R0, R0, 0x100000, RZ ;  /* 0x0010000000007824 */ /* 0x000fe200078e00ff */
[----:B------:R-:W-:-:S04]  /*3270*/  LEA R2, R2, 0x3b800000, 0x17 ;  /* 0x3b80000002027811 */ /* 0x000fc800078eb8ff */
[----:B------:R-:W-:-:S07]  /*3280*/  LOP3.LUT R0, R2, R0, R7, 0xfe, !PT ;  /* 0x0000000002007212 */ /* 0x000fce00078efe07 */
.L_x_6383:
[----:B------:R-:W-:Y:S05]  /*3290*/  BSYNC.RECONVERGENT B0 ;  /* 0x0000000000007941 */ /* 0x000fea0003800200 */
.L_x_6382:
[----:B------:R-:W-:Y:S01]  /*32a0*/  F2FP.BF16.F32.PACK_AB R0, RZ, R0 ;  /* 0x00000000ff00723e */ /* 0x000fe200000010ff */
[----:B------:R-:W-:Y:S06]  /*32b0*/  BRA `(.L_x_6367) ;  /* 0x0000000400187947 */ /* 0x000fec0003800000 */
.L_x_6380:
        /* <DEDUP_REMOVED lines=21> */
.L_x_6389:
[----:B------:R-:W-:Y:S05]  /*3410*/  BSYNC.RECONVERGENT B1 ;  /* 0x0000000000017941 */ /* 0x000fea0003800200 */
.L_x_6388:
[----:B------:R-:W-:Y:S01]  /*3420*/  IMAD.SHL.U32 R0, R0, 0x200000, RZ ;  /* 0x0020000000007824 */ /* 0x000fe200078e00ff */
[----:B------:R-:W-:-:S04]  /*3430*/  LEA R2, R2, 0x37800000, 0x17 ;  /* 0x3780000002027811 */ /* 0x000fc800078eb8ff */
[----:B------:R-:W-:-:S07]  /*3440*/  LOP3.LUT R0, R2, R0, R7, 0xfe, !PT ;  /* 0x0000000002007212 */ /* 0x000fce00078efe07 */
.L_x_6387:
[----:B------:R-:W-:Y:S05]  /*3450*/  BSYNC.RECONVERGENT B0 ;  /* 0x0000000000007941 */ /* 0x000fea0003800200 */
.L_x_6386:
[----:B------:R-:W-:Y:S01]  /*3460*/  F2FP.BF16.F32.PACK_AB R0, RZ, R0 ;  /* 0x00000000ff00723e */ /* 0x000fe200000010ff */
[----:B------:R-:W-:Y:S06]  /*3470*/  BRA `(.L_x_6367) ;  /* 0x0000000000a87947 */ /* 0x000fec0003800000 */
.L_x_6379:
[----:B------:R-:W-:-:S09]  /*3480*/  UISETP.NE.AND UP0, UPT, UR4, 0x1c, UPT ;  /* 0x0000001c0400788c */ /* 0x000fd2000bf05270 */
[----:B------:R-:W-:Y:S05]  /*3490*/  BRA.U !UP0, `(.L_x_6390) ;  /* 0x0000000108947547 */ /* 0x000fea000b800000 */
[----:B------:R-:W-:-:S09]  /*34a0*/  UISETP.NE.AND UP0, UPT, UR4, 0x1d, UPT ;  /* 0x0000001d0400788c */ /* 0x000fd2000bf05270 */
[----:B------:R-:W-:Y:S05]  /*34b0*/  BRA.U !UP0, `(.L_x_6391) ;  /* 0x00000001087c7547 */ /* 0x000fea000b800000 */
[----:B------:R-:W-:-:S09]  /*34c0*/  UISETP.NE.AND UP0, UPT, UR4, 0x2c, UPT ;  /* 0x0000002c0400788c */ /* 0x000fd2000bf05270 */
[----:B------:R-:W-:Y:S05]  /*34d0*/  BRA.U !UP0, `(.L_x_6392) ;  /* 0x0000000108487547 */ /* 0x000fea000b800000 */
.L_x_6366:
        /* <DEDUP_REMOVED lines=16> */
.L_x_6393:
[----:B------:R-:W-:Y:S01]  /*35e0*/  PRMT R0, RZ, 0x7610, R0 ;  /* 0x00007610ff007816 */ /* 0x000fe20000000000 */
[----:B------:R-:W-:Y:S06]  /*35f0*/  BRA `(.L_x_6367) ;  /* 0x0000000000487947 */ /* 0x000fec0003800000 */
.L_x_6392:
        /* <DEDUP_REMOVED lines=8> */
.L_x_6395:
[----:B------:R-:W-:Y:S05]  /*3680*/  BSYNC.RECONVERGENT B0 ;  /* 0x0000000000007941 */ /* 0x000fea0003800200 */
.L_x_6394:
[----:B------:R-:W-:Y:S01]  /*3690*/  F2FP.BF16.F32.PACK_AB R0, RZ, R0 ;  /* 0x00000000ff00723e */ /* 0x000fe200000010ff */
[----:B------:R-:W-:Y:S06]  /*36a0*/  BRA `(.L_x_6367) ;  /* 0x00000000001c7947 */ /* 0x000fec0003800000 */
.L_x_6391:
[----:B------:R-:W2:Y:S02]  /*36b0*/  LDG.E.64 R2, desc[UR36][R2.64] ;  /* 0x0000002402027981 */ /* 0x000ea4000c1e1b00 */
[----:B--2---:R-:W0:Y:S02]  /*36c0*/  I2F.U64 R0, R2 ;  /* 0x0000000200007312 */ /* 0x004e240000301000 */
[----:B0-----:R-:W-:Y:S01]  /*36d0*/  F2FP.BF16.F32.PACK_AB R0, RZ, R0 ;  /* 0x00000000ff00723e */ /* 0x001fe200000010ff */
[----:B------:R-:W-:Y:S06]  /*36e0*/  BRA `(.L_x_6367) ;  /* 0x00000000000c7947 */ /* 0x000fec0003800000 */
.L_x_6390:
[----:B------:R-:W2:Y:S02]  /*36f0*/  LDG.E R2, desc[UR36][R2.64] ;  /* 0x0000002402027981 */ /* 0x000ea4000c1e1900 */
[----:B--2---:R-:W-:-:S04]  /*3700*/  I2FP.F32.U32 R0, R2 ;  /* 0x0000000200007245 */ /* 0x004fc80000201000 */
[----:B------:R-:W-:-:S07]  /*3710*/  F2FP.BF16.F32.PACK_AB R0, RZ, R0 ;  /* 0x00000000ff00723e */ /* 0x000fce00000010ff */
.L_x_6367:
[----:B------:R-:W0:Y:S01]  /*3720*/  LDCU.64 UR6, c[0x0][0x5e8] ;  /* 0x0000bd00ff0677ac */ /* 0x000e220008000a00 */
[----:B-----5:R-:W-:Y:S01]  /*3730*/  IMAD.U32 R19, R19, 0x10000, RZ ;  /* 0x0001000013137824 */ /* 0x020fe200078e00ff */
[----:B------:R-:W-:Y:S01]  /*3740*/  SHF.L.U32 R0, R0, 0x10, RZ ;  /* 0x0000001000007819 */ /* 0x000fe200000006ff */
[----:B------:R-:W-:-:S03]  /*3750*/  UPRMT UR4, UR43, 0x9910, URZ ;  /* 0x000099102b047896 */ /* 0x000fc600080000ff */
[----:B------:R-:W-:Y:S01]  /*3760*/  FMNMX.FTZ R0, R19, R0, !PT ;  /* 0x0000000013007209 */ /* 0x000fe20007810000 */
        /* <DEDUP_REMOVED lines=17> */
.L_x_6399:
[----:B--2---:R-:W-:-:S06]  /*3880*/  IMAD.U32 R5, R5, 0x10000, RZ ;  /* 0x0001000005057824 */ /* 0x004fcc00078e00ff */
[----:B------:R-:W0:Y:S02]  /*3890*/  F2I.S64.TRUNC R4, R5 ;  /* 0x0000000500047311 */ /* 0x000e24000020d900 */
[----:B0-----:R1:W-:Y:S01]  /*38a0*/  STG.E.U8 desc[UR36][R2.64], R4 ;  /* 0x0000000402007986 */ /* 0x0013e2000c101124 */
[----:B------:R-:W-:Y:S05]  /*38b0*/  BRA `(.L_x_6401) ;  /* 0x0000000c00707947 */ /* 0x000fea0003800000 */
.L_x_6398:
        /* <DEDUP_REMOVED lines=10> */
.L_x_6403:
[----:B--2---:R-:W-:-:S06]  /*3960*/  IMAD.U32 R5, R5, 0x10000, RZ ;  /* 0x0001000005057824 */ /* 0x004fcc00078e00ff */
[----:B------:R-:W0:Y:S02]  /*3970*/  F2I.FTZ.TRUNC.NTZ R5, R5 ;  /* 0x0000000500057305 */ /* 0x000e24000021f100 */
[----:B0-----:R3:W-:Y:S01]  /*3980*/  STG.E desc[UR36][R2.64], R5 ;  /* 0x0000000502007986 */ /* 0x0017e2000c101924 */
[----:B------:R-:W-:Y:S05]  /*3990*/  BRA `(.L_x_6401) ;  /* 0x0000000c00387947 */ /* 0x000fea0003800000 */
.L_x_6402:
[----:B--2---:R-:W-:-:S06]  /*39a0*/  SHF.L.U32 R5, R5, 0x10, RZ ;  /* 0x0000001005057819 */ /* 0x004fcc00000006ff */
[----:B------:R-:W0:Y:S02]  /*39b0*/  F2I.FTZ.TRUNC.NTZ R5, R5 ;  /* 0x0000000500057305 */ /* 0x000e24000021f100 */
[----:B0-----:R2:W-:Y:S01]  /*39c0*/  STG.E.U16 desc[UR36][R2.64], R5 ;  /* 0x0000000502007986 */ /* 0x0015e2000c101524 */
[----:B------:R-:W-:Y:S05]  /*39d0*/  BRA `(.L_x_6401) ;  /* 0x0000000c00287947 */ /* 0x000fea0003800000 */
.L_x_6397:
        /* <DEDUP_REMOVED lines=9> */
.L_x_6405:
[----:B--2---:R-:W-:-:S05]  /*3a70*/  IMAD.U32 R0, R5, 0x10000, RZ ;  /* 0x0001000005007824 */ /* 0x004fca00078e00ff */
[----:B------:R-:W-:-:S05]  /*3a80*/  F2FP.F16.F32.PACK_AB R0, RZ, R0 ;  /* 0x00000000ff00723e */ /* 0x000fca00000000ff */
[----:B------:R0:W-:Y:S01]  /*3a90*/  STG.E.U16 desc[UR36][R2.64], R0 ;  /* 0x0000000002007986 */ /* 0x0001e2000c101524 */
[----:B------:R-:W-:Y:S05]  /*3aa0*/  BRA `(.L_x_6401) ;  /* 0x0000000800f47947 */ /* 0x000fea0003800000 */
.L_x_6404:
        /* <DEDUP_REMOVED lines=10> */
.L_x_6407:
[----:B--2---:R-:W-:-:S05]  /*3b50*/  IMAD.U32 R5, R5, 0x10000, RZ ;  /* 0x0001000005057824 */ /* 0x004fca00078e00ff */
[----:B------:R-:W-:-:S04]  /*3b60*/  F2FP.F16.F32.PACK_AB R5, RZ, R5 ;  /* 0x00000005ff05723e */ /* 0x000fc800000000ff */
[----:B------:R-:W-:-:S05]  /*3b70*/  PRMT R5, R5, 0x5410, RZ ;  /* 0x0000541005057816 */ /* 0x000fca00000000ff */
[----:B------:R0:W-:Y:S01]  /*3b80*/  STG.E desc[UR36][R2.64], R5 ;  /* 0x0000000502007986 */ /* 0x0001e2000c101924 */
[----:B------:R-:W-:Y:S05]  /*3b90*/  BRA `(.L_x_6401) ;  /* 0x0000000800b87947 */ /* 0x000fea0003800000 */
.L_x_6406:
[----:B--2---:R-:W-:-:S05]  /*3ba0*/  SHF.L.U32 R4, R5, 0x10, RZ ;  /* 0x0000001005047819 */ /* 0x004fca00000006ff */
[----:B------:R-:W-:-:S06]  /*3bb0*/  FMUL.FTZ R4, R4, 1 ;  /* 0x3f80000004047820 */ /* 0x000fcc0000410000 */
[----:B------:R-:W0:Y:S02]  /*3bc0*/  F2F.F64.F32 R4, R4 ;  /* 0x0000000400047310 */ /* 0x000e240000201800 */
[----:B0-----:R0:W-:Y:S01]  /*3bd0*/  STG.E.64 desc[UR36][R2.64], R4 ;  /* 0x0000000402007986 */ /* 0x0011e2000c101b24 */
[----:B------:R-:W-:Y:S05]  /*3be0*/  BRA `(.L_x_6401) ;  /* 0x0000000800a47947 */ /* 0x000fea0003800000 */
.L_x_6396:
        /* <DEDUP_REMOVED lines=13> */
.L_x_6410:
[----:B--2---:R-:W-:Y:S01]  /*3cc0*/  IMAD.U32 R5, R5, 0x10000, RZ ;  /* 0x0001000005057824 */ /* 0x004fe200078e00ff */
[----:B------:R-:W-:-:S03]  /*3cd0*/  CS2R R6, SRZ ;  /* 0x0000000000067805 */ /* 0x000fc6000001ff00 */
[----:B------:R-:W-:-:S06]  /*3ce0*/  FMUL.FTZ R5, R5, 1 ;  /* 0x3f80000005057820 */ /* 0x000fcc0000410000 */
[----:B------:R-:W0:Y:S02]  /*3cf0*/  F2F.F64.F32 R4, R5 ;  /* 0x0000000500047310 */ /* 0x000e240000201800 */
[----:B0-----:R0:W-:Y:S01]  /*3d00*/  STG.E.128 desc[UR36][R2.64], R4 ;  /* 0x0000000402007986 */ /* 0x0011e2000c101d24 */
[----:B------:R-:W-:Y:S05]  /*3d10*/  BRA `(.L_x_6401) ;  /* 0x0000000800587947 */ /* 0x000fea0003800000 */
.L_x_6409:
        /* <DEDUP_REMOVED lines=19> */
.L_x_6414:
[----:B------:R-:W-:Y:S05]  /*3e50*/  BSYNC.RECONVERGENT B0 ;  /* 0x0000000000007941 */ /* 0x000fea0003800200 */
.L_x_6413:
[----:B------:R-:W-:-:S05]  /*3e60*/  LOP3.LUT R5, R0, 0x80, R5, 0xf8, !PT ;  /* 0x0000008000057812 */ /* 0x000fca00078ef805 */
[----:B------:R0:W-:Y:S01]  /*3e70*/  STG.E.U8 desc[UR36][R2.64], R5 ;  /* 0x0000000502007986 */ /* 0x0001e2000c101124 */
[----:B------:R-:W-:Y:S05]  /*3e80*/  BRA `(.L_x_6401) ;  /* 0x0000000400fc7947 */ /* 0x000fea0003800000 */
.L_x_6412:
        /* <DEDUP_REMOVED lines=15> */
.L_x_6416:
[----:B------:R-:W-:Y:S05]  /*3f80*/  BSYNC.RECONVERGENT B0 ;  /* 0x0000000000007941 */ /* 0x000fea0003800200 */
.L_x_6415:
[----:B------:R-:W-:-:S05]  /*3f90*/  LOP3.LUT R5, R0, 0x80, R5, 0xf8, !PT ;  /* 0x0000008000057812 */ /* 0x000fca00078ef805 */
[----:B------:R0:W-:Y:S01]  /*3fa0*/  STG.E.U8 desc[UR36][R2.64], R5 ;  /* 0x0000000502007986 */ /* 0x0001e2000c101124 */
[----:B------:R-:W-:Y:S05]  /*3fb0*/  BRA `(.L_x_6401) ;  /* 0x0000000400b07947 */ /* 0x000fea0003800000 */
.L_x_6411:
[----:B--2---:R0:W-:Y:S01]  /*3fc0*/  STG.E.U16 desc[UR36][R2.64], R5 ;  /* 0x0000000502007986 */ /* 0x0041e2000c101524 */
[----:B------:R-:W-:Y:S05]  /*3fd0*/  BRA `(.L_x_6401) ;  /* 0x0000000400a87947 */ /* 0x000fea0003800000 */
.L_x_6408:
        /* <DEDUP_REMOVED lines=12> */
.L_x_6419:
        /* <DEDUP_REMOVED lines=13> */
.L_x_6422:
[----:B------:R-:W-:-:S04]  /*4170*/  SHF.R.U32.HI R0, RZ, 0x14, R5 ;  /* 0x00000014ff007819 */ /* 0x000fc80000011605 */
[----:B------:R-:W-:-:S04]  /*4180*/  LOP3.LUT R0, R0, 0x1, RZ, 0xc0, !PT ;  /* 0x0000000100007812 */ /* 0x000fc800078ec0ff */
[----:B------:R-:W-:-:S04]  /*4190*/  IADD3 R0, PT, PT, R5, 0x487ffff, R0 ;  /* 0x0487ffff05007810 */ /* 0x000fc80007ffe000 */
[----:B------:R-:W-:-:S04]  /*41a0*/  SHF.R.U32.HI R0, RZ, 0x14, R0 ;  /* 0x00000014ff007819 */ /* 0x000fc80000011600 */
[----:B------:R-:W-:-:S07]  /*41b0*/  LOP3.LUT R4, R0, 0xff, RZ, 0xc0, !PT ;  /* 0x000000ff00047812 */ /* 0x000fce00078ec0ff */
.L_x_6423:
[----:B------:R-:W-:-:S04]  /*41c0*/  SHF.R.U32.HI R5, RZ, 0x18, R5 ;  /* 0x00000018ff057819 */ /* 0x000fc80000011605 */
[----:B------:R-:W-:-:S04]  /*41d0*/  LOP3.LUT R4, R4, 0x80, R5, 0xf8, !PT ;  /* 0x0000008004047812 */ /* 0x000fc800078ef805 */
[----:B------:R-:W-:-:S07]  /*41e0*/  PRMT R0, R4, 0x7610, R0 ;  /* 0x0000761004007816 */ /* 0x000fce0000000000 */
.L_x_6421:
[----:B------:R-:W-:Y:S05]  /*41f0*/  BSYNC.RECONVERGENT B0 ;  /* 0x0000000000007941 */ /* 0x000fea0003800200 */
.L_x_6420:
[----:B------:R0:W-:Y:S01]  /*4200*/  STG.E.U8 desc[UR36][R2.64], R0 ;  /* 0x0000000002007986 */ /* 0x0001e2000c101124 */
[----:B------:R-:W-:Y:S05]  /*4210*/  BRA `(.L_x_6401) ;  /* 0x0000000400187947 */ /* 0x000fea0003800000 */
.L_x_6418:
        /* <DEDUP_REMOVED lines=13> */
.L_x_6426:
[----:B------:R-:W-:-:S04]  /*42f0*/  SHF.R.U32.HI R0, RZ, 0x15, R5 ;  /* 0x00000015ff007819 */ /* 0x000fc80000011605 */
[----:B------:R-:W-:-:S04]  /*4300*/  LOP3.LUT R0, R0, 0x1, RZ, 0xc0, !PT ;  /* 0x0000000100007812 */ /* 0x000fc800078ec0ff */
[----:B------:R-:W-:-:S04]  /*4310*/  IADD3 R0, PT, PT, R5, 0x88fffff, R0 ;  /* 0x088fffff05007810 */ /* 0x000fc80007ffe000 */
[----:B------:R-:W-:-:S04]  /*4320*/  SHF.R.U32.HI R0, RZ, 0x15, R0 ;  /* 0x00000015ff007819 */ /* 0x000fc80000011600 */
[----:B------:R-:W-:-:S07]  /*4330*/  LOP3.LUT R4, R0, 0xff, RZ, 0xc0, !PT ;  /* 0x000000ff00047812 */ /* 0x000fce00078ec0ff */
.L_x_6427:
[----:B------:R-:W-:-:S04]  /*4340*/  SHF.R.U32.HI R5, RZ, 0x18, R5 ;  /* 0x00000018ff057819 */ /* 0x000fc80000011605 */
[----:B------:R-:W-:-:S04]  /*4350*/  LOP3.LUT R4, R4, 0x80, R5, 0xf8, !PT ;  /* 0x0000008004047812 */ /* 0x000fc800078ef805 */
[----:B------:R-:W-:-:S07]  /*4360*/  PRMT R0, R4, 0x7610, R0 ;  /* 0x0000761004007816 */ /* 0x000fce0000000000 */
.L_x_6425:
[----:B------:R-:W-:Y:S05]  /*4370*/  BSYNC.RECONVERGENT B0 ;  /* 0x0000000000007941 */ /* 0x000fea0003800200 */
.L_x_6424:
[----:B------:R0:W-:Y:S01]  /*4380*/  STG.E.U8 desc[UR36][R2.64], R0 ;  /* 0x0000000002007986 */ /* 0x0001e2000c101124 */
[----:B------:R-:W-:Y:S05]  /*4390*/  BRA `(.L_x_6401) ;  /* 0x0000000000b87947 */ /* 0x000fea0003800000 */
.L_x_6417:
[----:B------:R-:W-:-:S09]  /*43a0*/  UISETP.NE.AND UP0, UPT, UR4, 0x1c, UPT ;  /* 0x0000001c0400788c */ /* 0x000fd2000bf05270 */
[----:B------:R-:W-:Y:S05]  /*43b0*/  BRA.U !UP0, `(.L_x_6428) ;  /* 0x0000000108a47547 */ /* 0x000fea000b800000 */
[----:B------:R-:W-:-:S09]  /*43c0*/  UISETP.NE.AND UP0, UPT, UR4, 0x1d, UPT ;  /* 0x0000001d0400788c */ /* 0x000fd2000bf05270 */
[----:B------:R-:W-:Y:S05]  /*43d0*/  BRA.U !UP0, `(.L_x_6429) ;  /* 0x00000001088c7547 */ /* 0x000fea000b800000 */
[----:B------:R-:W-:-:S09]  /*43e0*/  UISETP.NE.AND UP0, UPT, UR4, 0x2c, UPT ;  /* 0x0000002c0400788c */ /* 0x000fd2000bf05270 */
[----:B------:R-:W-:Y:S05]  /*43f0*/  BRA.U !UP0, `(.L_x_6430) ;  /* 0x0000000108447547 */ /* 0x000fea000b800000 */
.L_x_6400:
        /* <DEDUP_REMOVED lines=16> */
.L_x_6431:
[----:B------:R-:W-:Y:S05]  /*4500*/  BRA `(.L_x_6401) ;  /* 0x00000000005c7947 */ /* 0x000fea0003800000 */
.L_x_6430:
        /* <DEDUP_REMOVED lines=16> */
.L_x_6429:
[----:B--2---:R-:W-:-:S06]  /*4610*/  IMAD.U32 R5, R5, 0x10000, RZ ;  /* 0x0001000005057824 */ /* 0x004fcc00078e00ff */
[----:B------:R-:W0:Y:S02]  /*4620*/  F2I.U64.TRUNC R4, R5 ;  /* 0x0000000500047311 */ /* 0x000e24000020d800 */
[----:B0-----:R0:W-:Y:S01]  /*4630*/  STG.E.64 desc[UR36][R2.64], R4 ;  /* 0x0000000402007986 */ /* 0x0011e2000c101b24 */
[----:B------:R-:W-:Y:S05]  /*4640*/  BRA `(.L_x_6401) ;  /* 0x00000000000c7947 */ /* 0x000fea0003800000 */
.L_x_6428:
[----:B--2---:R-:W-:-:S06]  /*4650*/  IMAD.U32 R5, R5, 0x10000, RZ ;  /* 0x0001000005057824 */ /* 0x004fcc00078e00ff */
[----:B------:R-:W0:Y:S02]  /*4660*/  F2I.FTZ.U32.TRUNC.NTZ R5, R5 ;  /* 0x0000000500057305 */ /* 0x000e24000021f000 */
[----:B0-----:R0:W-:Y:S02]  /*4670*/  STG.E desc[UR36][R2.64], R5 ;  /* 0x0000000502007986 */ /* 0x0011e4000c101924 */
.L_x_6401:
[----:B------:R-:W-:-:S07]  /*4680*/  VIADD R17, R17, 0x80 ;  /* 0x0000008011117836 */ /* 0x000fce0000000000 */
.L_x_6326:
[----:B------:R-:W-:Y:S05]  /*4690*/  BSYNC.RECONVERGENT B6 ;  /* 0x0000000000067941 */ /* 0x000fea0003800200 */
.L_x_6325:
        /* <DEDUP_REMOVED lines=358> */
.L_x_6434:
        /* <DEDUP_REMOVED lines=19> */
.L_x_6438:
[----:B------:R-:W2:Y:S02]  /*5e30*/  LDG.E.U8 R2, desc[UR36][R2.64] ;  /* 0x0000002402027981 */ /* 0x000ea4000c1e1100 */
[----:B--2---:R-:W-:-:S04]  /*5e40*/  I2FP.F32.U32 R0, R2 ;  /* 0x0000000200007245 */ /* 0x004fc80000201000 */
[----:B------:R-:W-:-:S04]  /*5e50*/  F2FP.BF16.F32.PACK_AB R0, RZ, R0 ;  /* 0x00000000ff00723e */ /* 0x000fc800000010ff */
[----:B------:R-:W-:Y:S01]  /*5e60*/  PRMT R19, R0, 0x7610, R19 ;  /* 0x0000761000137816 */ /* 0x000fe20000000013 */
[----:B------:R-:W-:Y:S06]  /*5e70*/  BRA `(.L_x_6440) ;  /* 0x0000000c00c07947 */ /* 0x000fec0003800000 */
.L_x_6437:
        /* <DEDUP_REMOVED lines=11> */
.L_x_6442:
[----:B------:R-:W2:Y:S02]  /*5f30*/  LDG.E R2, desc[UR36][R2.64] ;  /* 0x0000002402027981 */ /* 0x000ea4000c1e1900 */
[----:B--2---:R-:W-:-:S04]  /*5f40*/  I2FP.F32.S32 R0, R2 ;  /* 0x0000000200007245 */ /* 0x004fc80000201400 */
[----:B------:R-:W-:-:S04]  /*5f50*/  F2FP.BF16.F32.PACK_AB R0, RZ, R0 ;  /* 0x00000000ff00723e */ /* 0x000fc800000010ff */
[----:B------:R-:W-:Y:S01]  /*5f60*/  PRMT R19, R0, 0x7610, R19 ;  /* 0x0000761000137816 */ /* 0x000fe20000000013 */
[----:B------:R-:W-:Y:S06]  /*5f70*/  BRA `(.L_x_6440) ;  /* 0x0000000c00807947 */ /* 0x000fec0003800000 */
.L_x_6441:
[----:B------:R-:W2:Y:S02]  /*5f80*/  LDG.E.U16 R2, desc[UR36][R2.64] ;  /* 0x0000002402027981 */ /* 0x000ea4000c1e1500 */
[----:B--2---:R-:W0:Y:S02]  /*5f90*/  I2F.S16 R0, R2 ;  /* 0x0000000200007306 */ /* 0x004e240000101400 */
[----:B0-----:R-:W-:-:S04]  /*5fa0*/  F2FP.BF16.F32.PACK_AB R0, RZ, R0 ;  /* 0x00000000ff00723e */ /* 0x001fc800000010ff */
[----:B------:R-:W-:Y:S01]  /*5fb0*/  PRMT R19, R0, 0x7610, R19 ;  /* 0x0000761000137816 */ /* 0x000fe20000000013 */
[----:B------:R-:W-:Y:S06]  /*5fc0*/  BRA `(.L_x_6440) ;  /* 0x0000000c006c7947 */ /* 0x000fec0003800000 */
.L_x_6436:
        /* <DEDUP_REMOVED lines=9> */
.L_x_6444:
[----:B------:R-:W2:Y:S02]  /*6060*/  LDG.E.U16 R0, desc[UR36][R2.64] ;  /* 0x0000002402007981 */ /* 0x000ea4000c1e1500 */
[----:B--2---:R-:W-:-:S05]  /*6070*/  HADD2.F32 R0, -RZ, R0.H0_H0 ;  /* 0x20000000ff007230 */ /* 0x004fca0000004100 */
[----:B------:R-:W-:-:S04]  /*6080*/  F2FP.BF16.F32.PACK_AB R0, RZ, R0 ;  /* 0x00000000ff00723e */ /* 0x000fc800000010ff */
[----:B------:R-:W-:Y:S01]  /*6090*/  PRMT R19, R0, 0x7610, R19 ;  /* 0x0000761000137816 */ /* 0x000fe20000000013 */
[----:B------:R-:W-:Y:S06]  /*60a0*/  BRA `(.L_x_6440) ;  /* 0x0000000c00347947 */ /* 0x000fec0003800000 */
.L_x_6443:
        /* <DEDUP_REMOVED lines=9> */
.L_x_6446:
[----:B------:R-:W2:Y:S02]  /*6140*/  LDG.E.U16 R2, desc[UR36][R2.64] ;  /* 0x0000002402027981 */ /* 0x000ea4000c1e1500 */
[----:B--2---:R-:W-:-:S05]  /*6150*/  HADD2.F32 R0, -RZ, R2.H0_H0 ;  /* 0x20000002ff007230 */ /* 0x004fca0000004100 */
[----:B------:R-:W-:-:S04]  /*6160*/  F2FP.BF16.F32.PACK_AB R0, RZ, R0 ;  /* 0x00000000ff00723e */ /* 0x000fc800000010ff */
[----:B------:R-:W-:Y:S01]  /*6170*/  PRMT R19, R0, 0x7610, R19 ;  /* 0x0000761000137816 */ /* 0x000fe20000000013 */
[----:B------:R-:W-:Y:S06]  /*6180*/  BRA `(.L_x_6440) ;  /* 0x0000000800fc7947 */ /* 0x000fec0003800000 */
.L_x_6445:
        /* <DEDUP_REMOVED lines=9> */
.L_x_6435:
        /* <DEDUP_REMOVED lines=14> */
.L_x_6449:
        /* <DEDUP_REMOVED lines=9> */
.L_x_6448:
        /* <DEDUP_REMOVED lines=27> */
.L_x_6451:
        /* <DEDUP_REMOVED lines=14> */
.L_x_6450:
[----:B------:R0:W5:Y:S01]  /*6620*/  LDG.E.U16 R19, desc[UR36][R2.64] ;  /* 0x0000002402137981 */ /* 0x000162000c1e1500 */
[----:B------:R-:W-:Y:S05]  /*6630*/  BRA `(.L_x_6440) ;  /* 0x0000000400d07947 */ /* 0x000fea0003800000 */
.L_x_6447:
        /* <DEDUP_REMOVED lines=13> */
.L_x_6454:
        /* <DEDUP_REMOVED lines=21> */
.L_x_6458:
[----:B------:R-:W-:Y:S05]  /*6860*/  BSYNC.RECONVERGENT B1 ;  /* 0x0000000000017941 */ /* 0x000fea0003800200 */
.L_x_6457:
[----:B------:R-:W-:Y:S02]  /*6870*/  SHF.L.U32 R0, R0, 0x14, RZ ;  /* 0x0000001400007819 */ /* 0x000fe400000006ff */
[----:B------:R-:W-:-:S04]  /*6880*/  LEA R2, R2, 0x3b800000, 0x17 ;  /* 0x3b80000002027811 */ /* 0x000fc800078eb8ff */
[----:B------:R-:W-:-:S07]  /*6890*/  LOP3.LUT R0, R2, R0, R7, 0xfe, !PT ;  /* 0x0000000002007212 */ /* 0x000fce00078efe07 */
.L_x_6456:
[----:B------:R-:W-:Y:S05]  /*68a0*/  BSYNC.RECONVERGENT B0 ;  /* 0x0000000000007941 */ /* 0x000fea0003800200 */
.L_x_6455:
[----:B------:R-:W-:-:S04]  /*68b0*/  F2FP.BF16.F32.PACK_AB R0, RZ, R0 ;  /* 0x00000000ff00723e */ /* 0x000fc800000010ff */
[----:B------:R-:W-:Y:S01]  /*68c0*/  PRMT R19, R0, 0x7610, R19 ;  /* 0x0000761000137816 */ /* 0x000fe20000000013 */
[----:B------:R-:W-:Y:S06]  /*68d0*/  BRA `(.L_x_6440) ;  /* 0x0000000400287947 */ /* 0x000fec0003800000 */
.L_x_6453:
        /* <DEDUP_REMOVED lines=21> */
.L_x_6462:
[----:B------:R-:W-:Y:S05]  /*6a30*/  BSYNC.RECONVERGENT B1 ;  /* 0x0000000000017941 */ /* 0x000fea0003800200 */
.L_x_6461:
[----:B------:R-:W-:Y:S01]  /*6a40*/  IMAD.SHL.U32 R0, R0, 0x200000, RZ ;  /* 0x0020000000007824 */ /* 0x000fe200078e00ff */
[----:B------:R-:W-:-:S04]  /*6a50*/  LEA R2, R2, 0x37800000, 0x17 ;  /* 0x3780000002027811 */ /* 0x000fc800078eb8ff */
[----:B------:R-:W-:-:S07]  /*6a60*/  LOP3.LUT R0, R2, R0, R7, 0xfe, !PT ;  /* 0x0000000002007212 */ /* 0x000fce00078efe07 */
.L_x_6460:
[----:B------:R-:W-:Y:S05]  /*6a70*/  BSYNC.RECONVERGENT B0 ;  /* 0x0000000000007941 */ /* 0x000fea0003800200 */
.L_x_6459:
[----:B------:R-:W-:-:S04]  /*6a80*/  F2FP.BF16.F32.PACK_AB R0, RZ, R0 ;  /* 0x00000000ff00723e */ /* 0x000fc800000010ff */
[----:B------:R-:W-:Y:S01]  /*6a90*/  PRMT R19, R0, 0x7610, R19 ;  /* 0x0000761000137816 */ /* 0x000fe20000000013 */
[----:B------:R-:W-:Y:S06]  /*6aa0*/  BRA `(.L_x_6440) ;  /* 0x0000000000b47947 */ /* 0x000fec0003800000 */
.L_x_6452:
        /* <DEDUP_REMOVED lines=14> */
.L_x_6466:
[----:B------:R-:W-:Y:S05]  /*6b90*/  BSYNC.RECONVERGENT B0 ;  /* 0x0000000000007941 */ /* 0x000fea0003800200 */
.L_x_6465:
[----:B------:R-:W-:-:S04]  /*6ba0*/  F2FP.BF16.F32.PACK_AB R0, RZ, R0 ;  /* 0x00000000ff00723e */ /* 0x000fc800000010ff */
[----:B------:R-:W-:Y:S01]  /*6bb0*/  PRMT R19, R0, 0x7610, R19 ;  /* 0x0000761000137816 */ /* 0x000fe20000000013 */
[----:B------:R-:W-:Y:S06]  /*6bc0*/  BRA `(.L_x_6440) ;  /* 0x00000000006c7947 */ /* 0x000fec0003800000 */
.L_x_6439:
        /* <DEDUP_REMOVED lines=16> */
.L_x_6467:
[----:B------:R-:W-:Y:S01]  /*6cd0*/  PRMT R19, RZ, 0x7610, R19 ;  /* 0x00007610ff137816 */ /* 0x000fe20000000013 */
[----:B------:R-:W-:Y:S06]  /*6ce0*/  BRA `(.L_x_6440) ;  /* 0x0000000000247947 */ /* 0x000fec0003800000 */
.L_x_6464:
[----:B------:R-:W2:Y:S02]  /*6cf0*/  LDG.E.64 R2, desc[UR36][R2.64] ;  /* 0x0000002402027981 */ /* 0x000ea4000c1e1b00 */
[----:B--2---:R-:W0:Y:S02]  /*6d00*/  I2F.U64 R0, R2 ;  /* 0x0000000200007312 */ /* 0x004e240000301000 */
[----:B0-----:R-:W-:-:S04]  /*6d10*/  F2FP.BF16.F32.PACK_AB R0, RZ, R0 ;  /* 0x00000000ff00723e */ /* 0x001fc800000010ff */
[----:B------:R-:W-:Y:S01]  /*6d20*/  PRMT R19, R0, 0x7610, R19 ;  /* 0x0000761000137816 */ /* 0x000fe20000000013 */
[----:B------:R-:W-:Y:S06]  /*6d30*/  BRA `(.L_x_6440) ;  /* 0x0000000000107947 */ /* 0x000fec0003800000 */
.L_x_6463:
[----:B------:R-:W2:Y:S02]  /*6d40*/  LDG.E R2, desc[UR36][R2.64] ;  /* 0x0000002402027981 */ /* 0x000ea4000c1e1900 */
[----:B--2---:R-:W-:-:S04]  /*6d50*/  I2FP.F32.U32 R0, R2 ;  /* 0x0000000200007245 */ /* 0x004fc80000201000 */
[----:B------:R-:W-:-:S04]  /*6d60*/  F2FP.BF16.F32.PACK_AB R0, RZ, R0 ;  /* 0x00000000ff00723e */ /* 0x000fc800000010ff */
[----:B------:R-:W-:-:S07]  /*6d70*/  PRMT R19, R0, 0x7610, R19 ;  /* 0x0000761000137816 */ /* 0x000fce0000000013 */
.L_x_6440:
        /* <DEDUP_REMOVED lines=18> */
.L_x_6471:
[----:B------:R-:W2:Y:S02]  /*6ea0*/  LDG.E.U8 R2, desc[UR36][R2.64] ;  /* 0x0000002402027981 */ /* 0x000ea4000c1e1100 */
[----:B--2---:R-:W-:-:S04]  /*6eb0*/  I2FP.F32.U32 R0, R2 ;  /* 0x0000000200007245 */ /* 0x004fc80000201000 */
[----:B------:R-:W-:Y:S01]  /*6ec0*/  F2FP.BF16.F32.PACK_AB R0, RZ, R0 ;  /* 0x00000000ff00723e */ /* 0x000fe200000010ff */
[----:B------:R-:W-:Y:S06]  /*6ed0*/  BRA `(.L_x_6473) ;  /* 0x0000000c00847947 */ /* 0x000fec0003800000 */
.L_x_6470:
        /* <DEDUP_REMOVED lines=10> */
.L_x_6475:
[----:B------:R-:W2:Y:S02]  /*6f80*/  LDG.E R2, desc[UR36][R2.64] ;  /* 0x0000002402027981 */ /* 0x000ea4000c1e1900 */
[----:B--2---:R-:W-:-:S04]  /*6f90*/  I2FP.F32.S32 R0, R2 ;  /* 0x0000000200007245 */ /* 0x004fc80000201400 */
[----:B------:R-:W-:Y:S01]  /*6fa0*/  F2FP.BF16.F32.PACK_AB R0, RZ, R0 ;  /* 0x00000000ff00723e */ /* 0x000fe200000010ff */
[----:B------:R-:W-:Y:S06]  /*6fb0*/  BRA `(.L_x_6473) ;  /* 0x0000000c004c7947 */ /* 0x000fec0003800000 */
.L_x_6474:
[----:B------:R-:W2:Y:S02]  /*6fc0*/  LDG.E.U16 R2, desc[UR36][R2.64] ;  /* 0x0000002402027981 */ /* 0x000ea4000c1e1500 */
[----:B--2---:R-:W0:Y:S02]  /*6fd0*/  I2F.S16 R0, R2 ;  /* 0x0000000200007306 */ /* 0x004e240000101400 */
[----:B0-----:R-:W-:Y:S01]  /*6fe0*/  F2FP.BF16.F32.PACK_AB R0, RZ, R0 ;  /* 0x00000000ff00723e */ /* 0x001fe200000010ff */
[----:B------:R-:W-:Y:S06]  /*6ff0*/  BRA `(.L_x_6473) ;  /* 0x0000000c003c7947 */ /* 0x000fec0003800000 */
.L_x_6469:
        /* <DEDUP_REMOVED lines=9> */
.L_x_6477:
[----:B------:R-:W2:Y:S02]  /*7090*/  LDG.E.U16 R0, desc[UR36][R2.64] ;  /* 0x0000002402007981 */ /* 0x000ea4000c1e1500 */
[----:B--2---:R-:W-:-:S05]  /*70a0*/  HADD2.F32 R0, -RZ, R0.H0_H0 ;  /* 0x20000000ff007230 */ /* 0x004fca0000004100 */
[----:B------:R-:W-:Y:S01]  /*70b0*/  F2FP.BF16.F32.PACK_AB R0, RZ, R0 ;  /* 0x00000000ff00723e */ /* 0x000fe200000010ff */
[----:B------:R-:W-:Y:S06]  /*70c0*/  BRA `(.L_x_6473) ;  /* 0x0000000c00087947 */ /* 0x000fec0003800000 */
.L_x_6476:
        /* <DEDUP_REMOVED lines=9> */
.L_x_6479:
[----:B------:R-:W2:Y:S02]  /*7160*/  LDG.E.U16 R2, desc[UR36][R2.64] ;  /* 0x0000002402027981 */ /* 0x000ea4000c1e1500 */
[----:B--2---:R-:W-:-:S05]  /*7170*/  HADD2.F32 R0, -RZ, R2.H0_H0 ;  /* 0x20000002ff007230 */ /* 0x004fca0000004100 */
[----:B------:R-:W-:Y:S01]  /*7180*/  F2FP.BF16.F32.PACK_AB R0, RZ, R0 ;  /* 0x00000000ff00723e */ /* 0x000fe200000010ff */
[----:B------:R-:W-:Y:S06]  /*7190*/  BRA `(.L_x_6473) ;  /* 0x0000000800d47947 */ /* 0x000fec0003800000 */
.L_x_6478:
        /* <DEDUP_REMOVED lines=8> */
.L_x_6468:
        /* <DEDUP_REMOVED lines=13> */
.L_x_6482:
        /* <DEDUP_REMOVED lines=8> */
.L_x_6481:
        /* <DEDUP_REMOVED lines=27> */
.L_x_6484:
        /* <DEDUP_REMOVED lines=13> */
.L_x_6483:
[----:B------:R0:W5:Y:S01]  /*75f0*/  LDG.E.U16 R0, desc[UR36][R2.64] ;  /* 0x0000002402007981 */ /* 0x000162000c1e1500 */
[----:B------:R-:W-:Y:S05]  /*7600*/  BRA `(.L_x_6473) ;  /* 0x0000000400b87947 */ /* 0x000fea0003800000 */
.L_x_6480:
        /* <DEDUP_REMOVED lines=12> */
.L_x_6487:
        /* <DEDUP_REMOVED lines=21> */
.L_x_6491:
[----:B------:R-:W-:Y:S05]  /*7820*/  BSYNC.RECONVERGENT B1 ;  /* 0x0000000000017941 */ /* 0x000fea0003800200 */
.L_x_6490:
[----:B------:R-:W-:Y:S01]  /*7830*/  IMAD.SHL.U32 R0, R0, 0x100000, RZ ;  /* 0x0010000000007824 */ /* 0x000fe200078e00ff */
[----:B------:R-:W-:-:S04]  /*7840*/  LEA R2, R2, 0x3b800000, 0x17 ;  /* 0x3b80000002027811 */ /* 0x000fc800078eb8ff */
[----:B------:R-:W-:-:S07]  /*7850*/  LOP3.LUT R0, R2, R0, R7, 0xfe, !PT ;  /* 0x0000000002007212 */ /* 0x000fce00078efe07 */
.L_x_6489:
[----:B------:R-:W-:Y:S05]  /*7860*/  BSYNC.RECONVERGENT B0 ;  /* 0x0000000000007941 */ /* 0x000fea0003800200 */
.L_x_6488:
[----:B------:R-:W-:Y:S01]  /*7870*/  F2FP.BF16.F32.PACK_AB R0, RZ, R0 ;  /* 0x00000000ff00723e */ /* 0x000fe200000010ff */
[----:B------:R-:W-:Y:S06]  /*7880*/  BRA `(.L_x_6473) ;  /* 0x0000000400187947 */ /* 0x000fec0003800000 */
.L_x_6486:
        /* <DEDUP_REMOVED lines=21> */
.L_x_6495:
[----:B------:R-:W-:Y:S05]  /*79e0*/  BSYNC.RECONVERGENT B1 ;  /* 0x0000000000017941 */ /* 0x000fea0003800200 */
.L_x_6494:
[----:B------:R-:W-:Y:S01]  /*79f0*/  IMAD.SHL.U32 R0, R0, 0x200000, RZ ;  /* 0x0020000000007824 */ /* 0x000fe200078e00ff */
[----:B------:R-:W-:-:S04]  /*7a00*/  LEA R2, R2, 0x37800000, 0x17 ;  /* 0x3780000002027811 */ /* 0x000fc800078eb8ff */
[----:B------:R-:W-:-:S07]  /*7a10*/  LOP3.LUT R0, R2, R0, R7, 0xfe, !PT ;  /* 0x0000000002007212 */ /* 0x000fce00078efe07 */
.L_x_6493:
[----:B------:R-:W-:Y:S05]  /*7a20*/  BSYNC.RECONVERGENT B0 ;  /* 0x0000000000007941 */ /* 0x000fea0003800200 */
.L_x_6492:
[----:B------:R-:W-:Y:S01]  /*7a30*/  F2FP.BF16.F32.PACK_AB R0, RZ, R0 ;  /* 0x00000000ff00723e */ /* 0x000fe200000010ff */
[----:B------:R-:W-:Y:S06]  /*7a40*/  BRA `(.L_x_6473) ;  /* 0x0000000000a87947 */ /* 0x000fec0003800000 */
.L_x_6485:
        /* <DEDUP_REMOVED lines=14> */
.L_x_6499:
[----:B------:R-:W-:Y:S05]  /*7b30*/  BSYNC.RECONVERGENT B0 ;  /* 0x0000000000007941 */ /* 0x000fea0003800200 */
.L_x_6498:
[----:B------:R-:W-:Y:S01]  /*7b40*/  F2FP.BF16.F32.PACK_AB R0, RZ, R0 ;  /* 0x00000000ff00723e */ /* 0x000fe200000010ff */
[----:B------:R-:W-:Y:S06]  /*7b50*/  BRA `(.L_x_6473) ;  /* 0x0000000000647947 */ /* 0x000fec0003800000 */
.L_x_6472:
        /* <DEDUP_REMOVED lines=16> */
.L_x_6500:
[----:B------:R-:W-:Y:S01]  /*7c60*/  PRMT R0, RZ, 0x7610, R0 ;  /* 0x00007610ff007816 */ /* 0x000fe20000000000 */
[----:B------:R-:W-:Y:S06]  /*7c70*/  BRA `(.L_x_6473) ;  /* 0x00000000001c7947 */ /* 0x000fec0003800000 */
.L_x_6497:
[----:B------:R-:W2:Y:S02]  /*7c80*/  LDG.E.64 R2, desc[UR36][R2.64] ;  /* 0x0000002402027981 */ /* 0x000ea4000c1e1b00 */
[----:B--2---:R-:W0:Y:S02]  /*7c90*/  I2F.U64 R0, R2 ;  /* 0x0000000200007312 */ /* 0x004e240000301000 */
[----:B0-----:R-:W-:Y:S01]  /*7ca0*/  F2FP.BF16.F32.PACK_AB R0, RZ, R0 ;  /* 0x00000000ff00723e */ /* 0x001fe200000010ff */
[----:B------:R-:W-:Y:S06]  /*7cb0*/  BRA `(.L_x_6473) ;  /* 0x00000000000c7947 */ /* 0x000fec0003800000 */
.L_x_6496:
[----:B------:R-:W2:Y:S02]  /*7cc0*/  LDG.E R2, desc[UR36][R2.64] ;  /* 0x0000002402027981 */ /* 0x000ea4000c1e1900 */
[----:B--2---:R-:W-:-:S04]  /*7cd0*/  I2FP.F32.U32 R0, R2 ;  /* 0x0000000200007245 */ /* 0x004fc80000201000 */
[----:B------:R-:W-:-:S07]  /*7ce0*/  F2FP.BF16.F32.PACK_AB R0, RZ, R0 ;  /* 0x00000000ff00723e */ /* 0x000fce00000010ff */
.L_x_6473:
[----:B------:R-:W0:Y:S01]  /*7cf0*/  LDCU.64 UR6, c[0x0][0x5e8] ;  /* 0x0000bd00ff0677ac */ /* 0x000e220008000a00 */
[----:B-----5:R-:W-:Y:S02]  /*7d00*/  IMAD.U32 R19, R19, 0x10000, RZ ;  /* 0x0001000013137824 */ /* 0x020fe400078e00ff */
[----:B------:R-:W-:Y:S01]  /*7d10*/  IMAD.U32 R0, R0, 0x10000, RZ ;  /* 0x0001000000007824 */ /* 0x000fe200078e00ff */
[----:B------:R-:W-:-:S04]  /*7d20*/  UPRMT UR4, UR43, 0x9910, URZ ;  /* 0x000099102b047896 */ /* 0x000fc800080000ff */
        /* <DEDUP_REMOVED lines=18> */
.L_x_6504:
[----:B--2---:R-:W-:-:S06]  /*7e50*/  SHF.L.U32 R5, R5, 0x10, RZ ;  /* 0x0000001005057819 */ /* 0x004fcc00000006ff */
[----:B------:R-:W0:Y:S02]  /*7e60*/  F2I.S64.TRUNC R4, R5 ;  /* 0x0000000500047311 */ /* 0x000e24000020d900 */
[----:B0-----:R0:W-:Y:S01]  /*7e70*/  STG.E.U8 desc[UR36][R2.64], R4 ;  /* 0x0000000402007986 */ /* 0x0011e2000c101124 */
[----:B------:R-:W-:Y:S05]  /*7e80*/  BRA `(.L_x_6506) ;  /* 0x0000000c006c7947 */ /* 0x000fea0003800000 */
.L_x_6503:
        /* <DEDUP_REMOVED lines=10> */
.L_x_6508:
[----:B--2---:R-:W-:-:S06]  /*7f30*/  IMAD.U32 R5, R5, 0x10000, RZ ;  /* 0x0001000005057824 */ /* 0x004fcc00078e00ff */
[----:B------:R-:W0:Y:S02]  /*7f40*/  F2I.FTZ.TRUNC.NTZ R5, R5 ;  /* 0x0000000500057305 */ /* 0x000e24000021f100 */
[----:B0-----:R0:W-:Y:S01]  /*7f50*/  STG.E desc[UR36][R2.64], R5 ;  /* 0x0000000502007986 */ /* 0x0011e2000c101924 */
[----:B------:R-:W-:Y:S05]  /*7f60*/  BRA `(.L_x_6506) ;  /* 0x0000000c00347947 */ /* 0x000fea0003800000 */
.L_x_6507:
[----:B--2---:R-:W-:-:S06]  /*7f70*/  IMAD.U32 R5, R5, 0x10000, RZ ;  /* 0x0001000005057824 */ /* 0x004fcc00078e00ff */
[----:B------:R-:W0:Y:S02]  /*7f80*/  F2I.FTZ.TRUNC.NTZ R5, R5 ;  /* 0x0000000500057305 */ /* 0x000e24000021f100 */
[----:B0-----:R0:W-:Y:S01]  /*7f90*/  STG.E.U16 desc[UR36][R2.64], R5 ;  /* 0x0000000502007986 */ /* 0x0011e2000c101524 */
[----:B------:R-:W-:Y:S05]  /*7fa0*/  BRA `(.L_x_6506) ;  /* 0x0000000c00247947 */ /* 0x000fea0003800000 */
.L_x_6502:
        /* <DEDUP_REMOVED lines=9> */
.L_x_6510:
[----:B--2---:R-:W-:-:S05]  /*8040*/  IMAD.U32 R0, R5, 0x10000, RZ ;  /* 0x0001000005007824 */ /* 0x004fca00078e00ff */
[----:B------:R-:W-:-:S05]  /*8050*/  F2FP.F16.F32.PACK_AB R0, RZ, R0 ;  /* 0x00000000ff00723e */ /* 0x000fca00000000ff */
[----:B------:R0:W-:Y:S01]  /*8060*/  STG.E.U16 desc[UR36][R2.64], R0 ;  /* 0x0000000002007986 */ /* 0x0001e2000c101524 */
[----:B------:R-:W-:Y:S05]  /*8070*/  BRA `(.L_x_6506) ;  /* 0x0000000800f07947 */ /* 0x000fea0003800000 */
.L_x_6509:
        /* <DEDUP_REMOVED lines=10> */
.L_x_6512:
[----:B--2---:R-:W-:-:S05]  /*8120*/  IMAD.U32 R5, R5, 0x10000, RZ ;  /* 0x0001000005057824 */ /* 0x004fca00078e00ff */
[----:B------:R-:W-:-:S04]  /*8130*/  F2FP.F16.F32.PACK_AB R5, RZ, R5 ;  /* 0x00000005ff05723e */ /* 0x000fc800000000ff */
[----:B------:R-:W-:-:S05]  /*8140*/  PRMT R5, R5, 0x5410, RZ ;  /* 0x0000541005057816 */ /* 0x000fca00000000ff */
[----:B------:R0:W-:Y:S01]  /*8150*/  STG.E desc[UR36][R2.64], R5 ;  /* 0x0000000502007986 */ /* 0x0001e2000c101924 */
[----:B------:R-:W-:Y:S05]  /*8160*/  BRA `(.L_x_6506) ;  /* 0x0000000800b47947 */ /* 0x000fea0003800000 */
.L_x_6511:
[----:B--2---:R-:W-:-:S04]  /*8170*/  IMAD.U32 R4, R5, 0x10000, RZ ;  /* 0x0001000005047824 */ /* 0x004fc800078e00ff */
[----:B------:R-:W-:-:S06]  /*8180*/  FMUL.FTZ R4, R4, 1 ;  /* 0x3f80000004047820 */ /* 0x000fcc0000410000 */
[----:B------:R-:W0:Y:S02]  /*8190*/  F2F.F64.F32 R4, R4 ;  /* 0x0000000400047310 */ /* 0x000e240000201800 */
[----:B0-----:R0:W-:Y:S01]  /*81a0*/  STG.E.64 desc[UR36][R2.64], R4 ;  /* 0x0000000402007986 */ /* 0x0011e2000c101b24 */
[----:B------:R-:W-:Y:S05]  /*81b0*/  BRA `(.L_x_6506) ;  /* 0x0000000800a07947 */ /* 0x000fea0003800000 */
.L_x_6501:
        /* <DEDUP_REMOVED lines=14> */
.L_x_6516:
        /* <DEDUP_REMOVED lines=18> */
.L_x_6519:
[----:B------:R-:W-:-:S04]  /*83c0*/  SHF.R.U32.HI R5, RZ, 0x18, R5 ;  /* 0x00000018ff057819 */ /* 0x000fc80000011605 */
[----:B------:R-:W-:-:S07]  /*83d0*/  LOP3.LUT R0, R0, 0x80, R5, 0xf8, !PT ;  /* 0x0000008000007812 */ /* 0x000fce00078ef805 */
.L_x_6518:
[----:B------:R-:W-:Y:S05]  /*83e0*/  BSYNC.RECONVERGENT B0 ;  /* 0x0000000000007941 */ /* 0x000fea0003800200 */
.L_x_6517:
[----:B------:R3:W-:Y:S01]  /*83f0*/  STG.E.U8 desc[UR36][R2.64], R0 ;  /* 0x0000000002007986 */ /* 0x0007e2000c101124 */
[----:B------:R-:W-:Y:S05]  /*8400*/  BRA `(.L_x_6506) ;  /* 0x00000008000c7947 */ /* 0x000fea0003800000 */
.L_x_6515:
        /* <DEDUP_REMOVED lines=18> */
.L_x_6522:
[----:B------:R-:W-:-:S04]  /*8530*/  SHF.R.U32.HI R5, RZ, 0x18, R5 ;  /* 0x00000018ff057819 */ /* 0x000fc80000011605 */
[----:B------:R-:W-:-:S07]  /*8540*/  LOP3.LUT R0, R0, 0x80, R5, 0xf8, !PT ;  /* 0x0000008000007812 */ /* 0x000fce00078ef805 */
.L_x_6521:
[----:B------:R-:W-:Y:S05]  /*8550*/  BSYNC.RECONVERGENT B0 ;  /* 0x0000000000007941 */ /* 0x000fea0003800200 */
.L_x_6520:
[----:B------:R0:W-:Y:S01]  /*8560*/  STG.E.U8 desc[UR36][R2.64], R0 ;  /* 0x0000000002007986 */ /* 0x0001e2000c101124 */
[----:B------:R-:W-:Y:S05]  /*8570*/  BRA `(.L_x_6506) ;  /* 0x0000000400b07947 */ /* 0x000fea0003800000 */
.L_x_6514:
        /* <DEDUP_REMOVED lines=22> */
.L_x_6524:
[----:B--2---:R-:W-:-:S06]  /*86e0*/  IMAD.U32 R5, R5, 0x10000, RZ ;  /* 0x0001000005057824 */ /* 0x004fcc00078e00ff */
[----:B------:R-:W0:Y:S02]  /*86f0*/  F2I.U64.TRUNC R4, R5 ;  /* 0x0000000500047311 */ /* 0x000e24000020d800 */
[----:B0-----:R1:W-:Y:S01]  /*8700*/  STG.E.64 desc[UR36][R2.64], R4 ;  /* 0x0000000402007986 */ /* 0x0013e2000c101b24 */
[----:B------:R-:W-:Y:S05]  /*8710*/  BRA `(.L_x_6506) ;  /* 0x0000000400487947 */ /* 0x000fea0003800000 */
.L_x_6523:
[----:B--2---:R-:W-:-:S06]  /*8720*/  IMAD.U32 R5, R5, 0x10000, RZ ;  /* 0x0001000005057824 */ /* 0x004fcc00078e00ff */
[----:B------:R-:W0:Y:S02]  /*8730*/  F2I.FTZ.U32.TRUNC.NTZ R5, R5 ;  /* 0x0000000500057305 */ /* 0x000e24000021f000 */
[----:B0-----:R0:W-:Y:S01]  /*8740*/  STG.E desc[UR36][R2.64], R5 ;  /* 0x0000000502007986 */ /* 0x0011e2000c101924 */
[----:B------:R-:W-:Y:S05]  /*8750*/  BRA `(.L_x_6506) ;  /* 0x0000000400387947 */ /* 0x000fea0003800000 */
.L_x_6513:
        /* <DEDUP_REMOVED lines=11> */
.L_x_6526:
[----:B--2---:R-:W-:Y:S01]  /*8810*/  IMAD.U32 R5, R5, 0x10000, RZ ;  /* 0x0001000005057824 */ /* 0x004fe200078e00ff */
[----:B------:R-:W-:-:S03]  /*8820*/  CS2R R6, SRZ ;  /* 0x0000000000067805 */ /* 0x000fc6000001ff00 */
[----:B------:R-:W-:-:S06]  /*8830*/  FMUL.FTZ R5, R5, 1 ;  /* 0x3f80000005057820 */ /* 0x000fcc0000410000 */
[----:B------:R-:W0:Y:S02]  /*8840*/  F2F.F64.F32 R4, R5 ;  /* 0x0000000500047310 */ /* 0x000e240000201800 */
[----:B0-----:R0:W-:Y:S01]  /*8850*/  STG.E.128 desc[UR36][R2.64], R4 ;  /* 0x0000000402007986 */ /* 0x0011e2000c101d24 */
[----:B------:R-:W-:Y:S05]  /*8860*/  BRA `(.L_x_6506) ;  /* 0x0000000000f47947 */ /* 0x000fea0003800000 */
.L_x_6525:
[----:B------:R-:W-:-:S09]  /*8870*/  UISETP.NE.AND UP0, UPT, UR4, 0xf, UPT ;  /* 0x0000000f0400788c */ /* 0x000fd2000bf05270 */
[----:B------:R-:W-:Y:S05]  /*8880*/  BRA.U !UP0, `(.L_x_6527) ;  /* 0x0000000108e87547 */ /* 0x000fea000b800000 */
[----:B------:R-:W-:-:S09]  /*8890*/  UISETP.NE.AND UP0, UPT, UR4, 0x17, UPT ;  /* 0x000000170400788c */ /* 0x000fd2000bf05270 */
[----:B------:R-:W-:Y:S05]  /*88a0*/  BRA.U !UP0, `(.L_x_6528) ;  /* 0x0000000108907547 */ /* 0x000fea000b800000 */
[----:B------:R-:W-:-:S09]  /*88b0*/  UISETP.NE.AND UP0, UPT, UR4, 0x18, UPT ;  /* 0x000000180400788c */ /* 0x000fd2000bf05270 */
[----:B------:R-:W-:Y:S05]  /*88c0*/  BRA.U !UP0, `(.L_x_6529) ;  /* 0x0000000108447547 */ /* 0x000fea000b800000 */
.L_x_6505:
        /* <DEDUP_REMOVED lines=16> */
.L_x_6530:
[----:B------:R-:W-:Y:S05]  /*89d0*/  BRA `(.L_x_6506) ;  /* 0x0000000000987947 */ /* 0x000fea0003800000 */
.L_x_6529:
        /* <DEDUP_REMOVED lines=13> */
.L_x_6532:
[----:B------:R-:W-:Y:S05]  /*8ab0*/  BSYNC.RECONVERGENT B0 ;  /* 0x0000000000007941 */ /* 0x000fea0003800200 */
.L_x_6531:
[----:B------:R-:W-:-:S05]  /*8ac0*/  LOP3.LUT R5, R0, 0x80, R5, 0xf8, !PT ;  /* 0x0000008000057812 */ /* 0x000fca00078ef805 */
[----:B------:R0:W-:Y:S01]  /*8ad0*/  STG.E.U8 desc[UR36][R2.64], R5 ;  /* 0x0000000502007986 */ /* 0x0001e2000c101124 */
[----:B------:R-:W-:Y:S05]  /*8ae0*/  BRA `(.L_x_6506) ;  /* 0x0000000000547947 */ /* 0x000fea0003800000 */
.L_x_6528:
        /* <DEDUP_REMOVED lines=12> */
.L_x_6534:
[----:B------:R-:W-:Y:S01]  /*8bb0*/  IMAD.MOV.U32 R0, RZ, RZ, 0x7f ;  /* 0x0000007fff007424 */ /* 0x000fe200078e00ff */
[----:B------:R-:W-:-:S04]  /*8bc0*/  ISETP.GT.U32.AND P0, PT, R4, 0x7f800000, PT ;  /* 0x7f8000000400780c */ /* 0x000fc80003f04070 */
[----:B------:R-:W-:-:S09]  /*8bd0*/  SEL R0, R0, 0x7c, P0 ;  /* 0x0000007c00007807 */ /* 0x000fd20000000000 */
.L_x_6535:
[----:B------:R-:W-:Y:S05]  /*8be0*/  BSYNC.RECONVERGENT B0 ;  /* 0x0000000000007941 */ /* 0x000fea0003800200 */
.L_x_6533:
[----:B------:R-:W-:-:S04]  /*8bf0*/  SHF.R.U32.HI R5, RZ, 0x18, R5 ;  /* 0x00000018ff057819 */ /* 0x000fc80000011605 */
[----:B------:R-:W-:-:S05]  /*8c00*/  LOP3.LUT R5, R0, 0x80, R5, 0xf8, !PT ;  /* 0x0000008000057812 */ /* 0x000fca00078ef805 */
[----:B------:R0:W-:Y:S01]  /*8c10*/  STG.E.U8 desc[UR36][R2.64], R5 ;  /* 0x0000000502007986 */ /* 0x0001e2000c101124 */
[----:B------:R-:W-:Y:S05]  /*8c20*/  BRA `(.L_x_6506) ;  /* 0x0000000000047947 */ /* 0x000fea0003800000 */
.L_x_6527:
[----:B--2---:R0:W-:Y:S02]  /*8c30*/  STG.E.U16 desc[UR36][R2.64], R5 ;  /* 0x0000000502007986 */ /* 0x0041e4000c101524 */
.L_x_6506:
[----:B------:R-:W-:-:S07]  /*8c40*/  VIADD R17, R17, 0x80 ;  /* 0x0000008011117836 */ /* 0x000fce0000000000 */
.L_x_6433:
[----:B------:R-:W-:Y:S05]  /*8c50*/  BSYNC.RECONVERGENT B6 ;  /* 0x0000000000067941 */ /* 0x000fea0003800200 */
.L_x_6432:
        /* <DEDUP_REMOVED lines=358> */
.L_x_6538:
        /* <DEDUP_REMOVED lines=19> */
.L_x_6542:
[----:B------:R-:W2:Y:S02]  /*a3f0*/  LDG.E.U8 R2, desc[UR36][R2.64] ;  /* 0x0000002402027981 */ /* 0x000ea4000c1e1100 */
[----:B--2---:R-:W-:-:S04]  /*a400*/  I2FP.F32.U32 R0, R2 ;  /* 0x0000000200007245 */ /* 0x004fc80000201000 */
[----:B------:R-:W-:-:S04]  /*a410*/  F2FP.BF16.F32.PACK_AB R0, RZ, R0 ;  /* 0x00000000ff00723e */ /* 0x000fc800000010ff */
[----:B------:R-:W-:Y:S01]  /*a420*/  PRMT R19, R0, 0x7610, R19 ;  /* 0x0000761000137816 */ /* 0x000fe20000000013 */
[----:B------:R-:W-:Y:S06]  /*a430*/  BRA `(.L_x_6544) ;  /* 0x0000000c00c07947 */ /* 0x000fec0003800000 */
.L_x_6541:
        /* <DEDUP_REMOVED lines=11> */
.L_x_6546:
[----:B------:R-:W2:Y:S02]  /*a4f0*/  LDG.E R2, desc[UR36][R2.64] ;  /* 0x0000002402027981 */ /* 0x000ea4000c1e1900 */
[----:B--2---:R-:W-:-:S04]  /*a500*/  I2FP.F32.S32 R0, R2 ;  /* 0x0000000200007245 */ /* 0x004fc80000201400 */
[----:B------:R-:W-:-:S04]  /*a510*/  F2FP.BF16.F32.PACK_AB R0, RZ, R0 ;  /* 0x00000000ff00723e */ /* 0x000fc800000010ff */
[----:B------:R-:W-:Y:S01]  /*a520*/  PRMT R19, R0, 0x7610, R19 ;  /* 0x0000761000137816 */ /* 0x000fe20000000013 */
[----:B------:R-:W-:Y:S06]  /*a530*/  BRA `(.L_x_6544) ;  /* 0x0000000c00807947 */ /* 0x000fec0003800000 */
.L_x_6545:
[----:B------:R-:W2:Y:S02]  /*a540*/  LDG.E.U16 R2, desc[UR36][R2.64] ;  /* 0x0000002402027981 */ /* 0x000ea4000c1e1500 */
[----:B--2---:R-:W0:Y:S02]  /*a550*/  I2F.S16 R0, R2 ;  /* 0x0000000200007306 */ /* 0x004e240000101400 */
[----:B0-----:R-:W-:-:S04]  /*a560*/  F2FP.BF16.F32.PACK_AB R0, RZ, R0 ;  /* 0x00000000ff00723e */ /* 0x001fc800000010ff */
[----:B------:R-:W-:Y:S01]  /*a570*/  PRMT R19, R0, 0x7610, R19 ;  /* 0x0000761000137816 */ /* 0x000fe20000000013 */
[----:B------:R-:W-:Y:S06]  /*a580*/  BRA `(.L_x_6544) ;  /* 0x0000000c006c7947 */ /* 0x000fec0003800000 */
.L_x_6540:
        /* <DEDUP_REMOVED lines=9> */
.L_x_6548:
[----:B------:R-:W2:Y:S02]  /*a620*/  LDG.E.U16 R0, desc[UR36][R2.64] ;  /* 0x0000002402007981 */ /* 0x000ea4000c1e1500 */
[----:B--2---:R-:W-:-:S05]  /*a630*/  HADD2.F32 R0, -RZ, R0.H0_H0 ;  /* 0x20000000ff007230 */ /* 0x004fca0000004100 */
[----:B------:R-:W-:-:S04]  /*a640*/  F2FP.BF16.F32.PACK_AB R0, RZ, R0 ;  /* 0x00000000ff00723e */ /* 0x000fc800000010ff */
[----:B------:R-:W-:Y:S01]  /*a650*/  PRMT R19, R0, 0x7610, R19 ;  /* 0x0000761000137816 */ /* 0x000fe20000000013 */
[----:B------:R-:W-:Y:S06]  /*a660*/  BRA `(.L_x_6544) ;  /* 0x0000000c00347947 */ /* 0x000fec0003800000 */
.L_x_6547:
        /* <DEDUP_REMOVED lines=9> */
.L_x_6550:
[----:B------:R-:W2:Y:S02]  /*a700*/  LDG.E.U16 R2, desc[UR36][R2.64] ;  /* 0x0000002402027981 */ /* 0x000ea4000c1e1500 */
[----:B--2---:R-:W-:-:S05]  /*a710*/  HADD2.F32 R0, -RZ, R2.H0_H0 ;  /* 0x20000002ff007230 */ /* 0x004fca0000004100 */
[----:B------:R-:W-:-:S04]  /*a720*/  F2FP.BF16.F32.PACK_AB R0, RZ, R0 ;  /* 0x00000000ff00723e */ /* 0x000fc800000010ff */
[----:B------:R-:W-:Y:S01]  /*a730*/  PRMT R19, R0, 0x7610, R19 ;  /* 0x0000761000137816 */ /* 0x000fe20000000013 */
[----:B------:R-:W-:Y:S06]  /*a740*/  BRA `(.L_x_6544) ;  /* 0x0000000800fc7947 */ /* 0x000fec0003800000 */
.L_x_6549:
        /* <DEDUP_REMOVED lines=9> */
.L_x_6539:
        /* <DEDUP_REMOVED lines=14> */
.L_x_6553:
        /* <DEDUP_REMOVED lines=9> */
.L_x_6552:
        /* <DEDUP_REMOVED lines=27> */
.L_x_6555:
        /* <DEDUP_REMOVED lines=14> */
.L_x_6554:
[----:B------:R0:W5:Y:S01]  /*abe0*/  LDG.E.U16 R19, desc[UR36][R2.64] ;  /* 0x0000002402137981 */ /* 0x000162000c1e1500 */
[----:B------:R-:W-:Y:S05]  /*abf0*/  BRA `(.L_x_6544) ;  /* 0x0000000400d07947 */ /* 0x000fea0003800000 */
.L_x_6551:
        /* <DEDUP_REMOVED lines=13> */
.L_x_6558:
        /* <DEDUP_REMOVED lines=21> */
.L_x_6562:
[----:B------:R-:W-:Y:S05]  /*ae20*/  BSYNC.RECONVERGENT B1 ;  /* 0x0000000000017941 */ /* 0x000fea0003800200 */
.L_x_6561:
[----:B------:R-:W-:Y:S01]  /*ae30*/  IMAD.SHL.U32 R0, R0, 0x100000, RZ ;  /* 0x0010000000007824 */ /* 0x000fe200078e00ff */
[----:B------:R-:W-:-:S04]  /*ae40*/  LEA R2, R2, 0x3b800000, 0x17 ;  /* 0x3b80000002027811 */ /* 0x000fc800078eb8ff */
[----:B------:R-:W-:-:S07]  /*ae50*/  LOP3.LUT R0, R2, R0, R7, 0xfe, !PT ;  /* 0x0000000002007212 */ /* 0x000fce00078efe07 */
.L_x_6560:
[----:B------:R-:W-:Y:S05]  /*ae60*/  BSYNC.RECONVERGENT B0 ;  /* 0x0000000000007941 */ /* 0x000fea0003800200 */
.L_x_6559:
[----:B------:R-:W-:-:S04]  /*ae70*/  F2FP.BF16.F32.PACK_AB R0, RZ, R0 ;  /* 0x00000000ff00723e */ /* 0x000fc800000010ff */
[----:B------:R-:W-:Y:S01]  /*ae80*/  PRMT R19, R0, 0x7610, R19 ;  /* 0x0000761000137816 */ /* 0x000fe20000000013 */
[----:B------:R-:W-:Y:S06]  /*ae90*/  BRA `(.L_x_6544) ;  /* 0x0000000400287947 */ /* 0x000fec0003800000 */
.L_x_6557:
        /* <DEDUP_REMOVED lines=21> */
.L_x_6566:
[----:B------:R-:W-:Y:S05]  /*aff0*/  BSYNC.RECONVERGENT B1 ;  /* 0x0000000000017941 */ /* 0x000fea0003800200 */
.L_x_6565:
[----:B------:R-:W-:Y:S01]  /*b000*/  IMAD.SHL.U32 R0, R0, 0x200000, RZ ;  /* 0x0020000000007824 */ /* 0x000fe200078e00ff */
[----:B------:R-:W-:-:S04]  /*b010*/  LEA R2, R2, 0x37800000, 0x17 ;  /* 0x3780000002027811 */ /* 0x000fc800078eb8ff */
[----:B------:R-:W-:-:S07]  /*b020*/  LOP3.LUT R0, R2, R0, R7, 0xfe, !PT ;  /* 0x0000000002007212 */ /* 0x000fce00078efe07 */
.L_x_6564:
[----:B------:R-:W-:Y:S05]  /*b030*/  BSYNC.RECONVERGENT B0 ;  /* 0x0000000000007941 */ /* 0x000fea0003800200 */
.L_x_6563:
[----:B------:R-:W-:-:S04]  /*b040*/  F2FP.BF16.F32.PACK_AB R0, RZ, R0 ;  /* 0x00000000ff00723e */ /* 0x000fc800000010ff */
[----:B------:R-:W-:Y:S01]  /*b050*/  PRMT R19, R0, 0x7610, R19 ;  /* 0x0000761000137816 */ /* 0x000fe20000000013 */
[----:B------:R-:W-:Y:S06]  /*b060*/  BRA `(.L_x_6544) ;  /* 0x0000000000b47947 */ /* 0x000fec0003800000 */
.L_x_6556:
        /* <DEDUP_REMOVED lines=14> */
.L_x_6570:
[----:B------:R-:W-:Y:S05]  /*b150*/  BSYNC.RECONVERGENT B0 ;  /* 0x0000000000007941 */ /* 0x000fea0003800200 */
.L_x_6569:
[----:B------:R-:W-:-:S04]  /*b160*/  F2FP.BF16.F32.PACK_AB R0, RZ, R0 ;  /* 0x00000000ff00723e */ /* 0x000fc800000010ff */
[----:B------:R-:W-:Y:S01]  /*b170*/  PRMT R19, R0, 0x7610, R19 ;  /* 0x0000761000137816 */ /* 0x000fe20000000013 */
[----:B------:R-:W-:Y:S06]  /*b180*/  BRA `(.L_x_6544) ;  /* 0x00000000006c7947 */ /* 0x000fec0003800000 */
.L_x_6543:
        /* <DEDUP_REMOVED lines=16> */
.L_x_6571:
[----:B------:R-:W-:Y:S01]  /*b290*/  PRMT R19, RZ, 0x7610, R19 ;  /* 0x00007610ff137816 */ /* 0x000fe20000000013 */
[----:B------:R-:W-:Y:S06]  /*b2a0*/  BRA `(.L_x_6544) ;  /* 0x0000000000247947 */ /* 0x000fec0003800000 */
.L_x_6568:
[----:B------:R-:W2:Y:S02]  /*b2b0*/  LDG.E.64 R2, desc[UR36][R2.64] ;  /* 0x0000002402027981 */ /* 0x000ea4000c1e1b00 */
[----:B--2---:R-:W0:Y:S02]  /*b2c0*/  I2F.U64 R0, R2 ;  /* 0x0000000200007312 */ /* 0x004e240000301000 */
[----:B0-----:R-:W-:-:S04]  /*b2d0*/  F2FP.BF16.F32.PACK_AB R0, RZ, R0 ;  /* 0x00000000ff00723e */ /* 0x001fc800000010ff */
[----:B------:R-:W-:Y:S01]  /*b2e0*/  PRMT R19, R0, 0x7610, R19 ;  /* 0x0000761000137816 */ /* 0x000fe20000000013 */
[----:B------:R-:W-:Y:S06]  /*b2f0*/  BRA `(.L_x_6544) ;  /* 0x0000000000107947 */ /* 0x000fec0003800000 */
.L_x_6567:
[----:B------:R-:W2:Y:S02]  /*b300*/  LDG.E R2, desc[UR36][R2.64] ;  /* 0x0000002402027981 */ /* 0x000ea4000c1e1900 */
[----:B--2---:R-:W-:-:S04]  /*b310*/  I2FP.F32.U32 R0, R2 ;  /* 0x0000000200007245 */ /* 0x004fc80000201000 */
[----:B------:R-:W-:-:S04]  /*b320*/  F2FP.BF16.F32.PACK_AB R0, RZ, R0 ;  /* 0x00000000ff00723e */ /* 0x000fc800000010ff */
[----:B------:R-:W-:-:S07]  /*b330*/  PRMT R19, R0, 0x7610, R19 ;  /* 0x0000761000137816 */ /* 0x000fce0000000013 */
.L_x_6544:
        /* <DEDUP_REMOVED lines=18> */
.L_x_6575:
[----:B------:R-:W2:Y:S02]  /*b460*/  LDG.E.U8 R2, desc[UR36][R2.64] ;  /* 0x0000002402027981 */ /* 0x000ea4000c1e1100 */
[----:B--2---:R-:W-:-:S04]  /*b470*/  I2FP.F32.U32 R0, R2 ;  /* 0x0000000200007245 */ /* 0x004fc80000201000 */
[----:B------:R-:W-:Y:S01]  /*b480*/  F2FP.BF16.F32.PACK_AB R0, RZ, R0 ;  /* 0x00000000ff00723e */ /* 0x000fe200000010ff */
[----:B------:R-:W-:Y:S06]  /*b490*/  BRA `(.L_x_6577) ;  /* 0x0000000c00847947 */ /* 0x000fec0003800000 */
.L_x_6574:
        /* <DEDUP_REMOVED lines=10> */
.L_x_6579:
[----:B------:R-:W2:Y:S02]  /*b540*/  LDG.E R2, desc[UR36][R2.64] ;  /* 0x0000002402027981 */ /* 0x000ea4000c1e1900 */
[----:B--2---:R-:W-:-:S04]  /*b550*/  I2FP.F32.S32 R0, R2 ;  /* 0x0000000200007245 */ /* 0x004fc80000201400 */
[----:B------:R-:W-:Y:S01]  /*b560*/  F2FP.BF16.F32.PACK_AB R0, RZ, R0 ;  /* 0x00000000ff00723e */ /* 0x000fe200000010ff */
[----:B------:R-:W-:Y:S06]  /*b570*/  BRA `(.L_x_6577) ;  /* 0x0000000c004c7947 */ /* 0x000fec0003800000 */
.L_x_6578:
[----:B------:R-:W2:Y:S02]  /*b580*/  LDG.E.U16 R2, desc[UR36][R2.64] ;  /* 0x0000002402027981 */ /* 0x000ea4000c1e1500 */
[----:B--2---:R-:W0:Y:S02]  /*b590*/  I2F.S16 R0, R2 ;  /* 0x0000000200007306 */ /* 0x004e240000101400 */
[----:B0-----:R-:W-:Y:S01]  /*b5a0*/  F2FP.BF16.F32.PACK_AB R0, RZ, R0 ;  /* 0x00000000ff00723e */ /* 0x001fe200000010ff */
[----:B------:R-:W-:Y:S06]  /*b5b0*/  BRA `(.L_x_6577) ;  /* 0x0000000c003c7947 */ /* 0x000fec0003800000 */
.L_x_6573:
        /* <DEDUP_REMOVED lines=9> */
.L_x_6581:
[----:B------:R-:W2:Y:S02]  /*b650*/  LDG.E.U16 R0, desc[UR36][R2.64] ;  /* 0x0000002402007981 */ /* 0x000ea4000c1e1500 */
[----:B--2---:R-:W-:-:S05]  /*b660*/  HADD2.F32 R0, -RZ, R0.H0_H0 ;  /* 0x20000000ff007230 */ /* 0x004fca0000004100 */
[----:B------:R-:W-:Y:S01]  /*b670*/  F2FP.BF16.F32.PACK_AB R0, RZ, R0 ;  /* 0x00000000ff00723e */ /* 0x000fe200000010ff */
[----:B------:R-:W-:Y:S06]  /*b680*/  BRA `(.L_x_6577) ;  /* 0x0000000c00087947 */ /* 0x000fec0003800000 */
.L_x_6580:
        /* <DEDUP_REMOVED lines=9> */
.L_x_6583:
[----:B------:R-:W2:Y:S02]  /*b720*/  LDG.E.U16 R2, desc[UR36][R2.64] ;  /* 0x0000002402027981 */ /* 0x000ea4000c1e1500 */
[----:B--2---:R-:W-:-:S05]  /*b730*/  HADD2.F32 R0, -RZ, R2.H0_H0 ;  /* 0x20000002ff007230 */ /* 0x004fca0000004100 */
[----:B------:R-:W-:Y:S01]  /*b740*/  F2FP.BF16.F32.PACK_AB R0, RZ, R0 ;  /* 0x00000000ff00723e */ /* 0x000fe200000010ff */
[----:B------:R-:W-:Y:S06]  /*b750*/  BRA `(.L_x_6577) ;  /* 0x0000000800d47947 */ /* 0x000fec0003800000 */
.L_x_6582:
        /* <DEDUP_REMOVED lines=8> */
.L_x_6572:
        /* <DEDUP_REMOVED lines=13> */
.L_x_6586:
        /* <DEDUP_REMOVED lines=8> */
.L_x_6585:
        /* <DEDUP_REMOVED lines=27> */
.L_x_6588:
        /* <DEDUP_REMOVED lines=13> */
.L_x_6587:
[----:B------:R0:W5:Y:S01]  /*bbb0*/  LDG.E.U16 R0, desc[UR36][R2.64] ;  /* 0x0000002402007981 */ /* 0x000162000c1e1500 */
[----:B------:R-:W-:Y:S05]  /*bbc0*/  BRA `(.L_x_6577) ;  /* 0x0000000400b87947 */ /* 0x000fea0003800000 */
.L_x_6584:
        /* <DEDUP_REMOVED lines=12> */
.L_x_6591:
        /* <DEDUP_REMOVED lines=21> */
.L_x_6595:
[----:B------:R-:W-:Y:S05]  /*bde0*/  BSYNC.RECONVERGENT B1 ;  /* 0x0000000000017941 */ /* 0x000fea0003800200 */
.L_x_6594:
[----:B------:R-:W-:Y:S01]  /*bdf0*/  IMAD.SHL.U32 R0, R0, 0x100000, RZ ;  /* 0x0010000000007824 */ /* 0x000fe200078e00ff */
[----:B------:R-:W-:-:S04]  /*be00*/  LEA R2, R2, 0x3b800000, 0x17 ;  /* 0x3b80000002027811 */ /* 0x000fc800078eb8ff */
[----:B------:R-:W-:-:S07]  /*be10*/  LOP3.LUT R0, R2, R0, R7, 0xfe, !PT ;  /* 0x0000000002007212 */ /* 0x000fce00078efe07 */
.L_x_6593:
[----:B------:R-:W-:Y:S05]  /*be20*/  BSYNC.RECONVERGENT B0 ;  /* 0x0000000000007941 */ /* 0x000fea0003800200 */
.L_x_6592:
[----:B------:R-:W-:Y:S01]  /*be30*/  F2FP.BF16.F32.PACK_AB R0, RZ, R0 ;  /* 0x00000000ff00723e */ /* 0x000fe200000010ff */
[----:B------:R-:W-:Y:S06]  /*be40*/  BRA `(.L_x_6577) ;  /* 0x0000000400187947 */ /* 0x000fec0003800000 */
.L_x_6590:
        /* <DEDUP_REMOVED lines=21> */
.L_x_6599:
[----:B------:R-:W-:Y:S05]  /*bfa0*/  BSYNC.RECONVERGENT B1 ;  /* 0x0000000000017941 */ /* 0x000fea0003800200 */
.L_x_6598:
[----:B------:R-:W-:Y:S02]  /*bfb0*/  SHF.L.U32 R0, R0, 0x15, RZ ;  /* 0x0000001500007819 */ /* 0x000fe400000006ff */
[----:B------:R-:W-:-:S04]  /*bfc0*/  LEA R2, R2, 0x37800000, 0x17 ;  /* 0x3780000002027811 */ /* 0x000fc800078eb8ff */
[----:B------:R-:W-:-:S07]  /*bfd0*/  LOP3.LUT R0, R2, R0, R7, 0xfe, !PT ;  /* 0x0000000002007212 */ /* 0x000fce00078efe07 */
.L_x_6597:
[----:B------:R-:W-:Y:S05]  /*bfe0*/  BSYNC.RECONVERGENT B0 ;  /* 0x0000000000007941 */ /* 0x000fea0003800200 */
.L_x_6596:
[----:B------:R-:W-:Y:S01]  /*bff0*/  F2FP.BF16.F32.PACK_AB R0, RZ, R0 ;  /* 0x00000000ff00723e */ /* 0x000fe200000010ff */
[----:B------:R-:W-:Y:S06]  /*c000*/  BRA `(.L_x_6577) ;  /* 0x0000000000a87947 */ /* 0x000fec0003800000 */
.L_x_6589:
        /* <DEDUP_REMOVED lines=14> */
.L_x_6603:
[----:B------:R-:W-:Y:S05]  /*c0f0*/  BSYNC.RECONVERGENT B0 ;  /* 0x0000000000007941 */ /* 0x000fea0003800200 */
.L_x_6602:
[----:B------:R-:W-:Y:S01]  /*c100*/  F2FP.BF16.F32.PACK_AB R0, RZ, R0 ;  /* 0x00000000ff00723e */ /* 0x000fe200000010ff */
[----:B------:R-:W-:Y:S06]  /*c110*/  BRA `(.L_x_6577) ;  /* 0x0000000000647947 */ /* 0x000fec0003800000 */
.L_x_6576:
        /* <DEDUP_REMOVED lines=16> */
.L_x_6604:
[----:B------:R-:W-:Y:S01]  /*c220*/  PRMT R0, RZ, 0x7610, R0 ;  /* 0x00007610ff007816 */ /* 0x000fe20000000000 */
[----:B------:R-:W-:Y:S06]  /*c230*/  BRA `(.L_x_6577) ;  /* 0x00000000001c7947 */ /* 0x000fec0003800000 */
.L_x_6601:
[----:B------:R-:W2:Y:S02]  /*c240*/  LDG.E.64 R2, desc[UR36][R2.64] ;  /* 0x0000002402027981 */ /* 0x000ea4000c1e1b00 */
[----:B--2---:R-:W0:Y:S02]  /*c250*/  I2F.U64 R0, R2 ;  /* 0x0000000200007312 */ /* 0x004e240000301000 */
[----:B0-----:R-:W-:Y:S01]  /*c260*/  F2FP.BF16.F32.PACK_AB R0, RZ, R0 ;  /* 0x00000000ff00723e */ /* 0x001fe200000010ff */
[----:B------:R-:W-:Y:S06]  /*c270*/  BRA `(.L_x_6577) ;  /* 0x00000000000c7947 */ /* 0x000fec0003800000 */
.L_x_6600:
[----:B------:R-:W2:Y:S02]  /*c280*/  LDG.E R2, desc[UR36][R2.64] ;  /* 0x0000002402027981 */ /* 0x000ea4000c1e1900 */
[----:B--2---:R-:W-:-:S04]  /*c290*/  I2FP.F32.U32 R0, R2 ;  /* 0x0000000200007245 */ /* 0x004fc80000201000 */
[----:B------:R-:W-:-:S07]  /*c2a0*/  F2FP.BF16.F32.PACK_AB R0, RZ, R0 ;  /* 0x00000000ff00723e */ /* 0x000fce00000010ff */
.L_x_6577:
        /* <DEDUP_REMOVED lines=22> */
.L_x_6608:
[----:B--2---:R-:W-:-:S06]  /*c410*/  IMAD.U32 R5, R5, 0x10000, RZ ;  /* 0x0001000005057824 */ /* 0x004fcc00078e00ff */
[----:B------:R-:W0:Y:S02]  /*c420*/  F2I.S64.TRUNC R4, R5 ;  /* 0x0000000500047311 */ /* 0x000e24000020d900 */
[----:B0-----:R0:W-:Y:S01]  /*c430*/  STG.E.U8 desc[UR36][R2.64], R4 ;  /* 0x0000000402007986 */ /* 0x0011e2000c101124 */
[----:B------:R-:W-:Y:S05]  /*c440*/  BRA `(.L_x_6610) ;  /* 0x0000000c006c7947 */ /* 0x000fea0003800000 */
.L_x_6607:
        /* <DEDUP_REMOVED lines=10> */
.L_x_6612:
[----:B--2---:R-:W-:-:S06]  /*c4f0*/  IMAD.U32 R5, R5, 0x10000, RZ ;  /* 0x0001000005057824 */ /* 0x004fcc00078e00ff */
[----:B------:R-:W0:Y:S02]  /*c500*/  F2I.FTZ.TRUNC.NTZ R5, R5 ;  /* 0x0000000500057305 */ /* 0x000e24000021f100 */
[----:B0-----:R0:W-:Y:S01]  /*c510*/  STG.E desc[UR36][R2.64], R5 ;  /* 0x0000000502007986 */ /* 0x0011e2000c101924 */
[----:B------:R-:W-:Y:S05]  /*c520*/  BRA `(.L_x_6610) ;  /* 0x0000000c00347947 */ /* 0x000fea0003800000 */
.L_x_6611:
[----:B--2---:R-:W-:-:S06]  /*c530*/  IMAD.U32 R5, R5, 0x10000, RZ ;  /* 0x0001000005057824 */ /* 0x004fcc00078e00ff */
[----:B------:R-:W0:Y:S02]  /*c540*/  F2I.FTZ.TRUNC.NTZ R5, R5 ;  /* 0x0000000500057305 */ /* 0x000e24000021f100 */
[----:B0-----:R0:W-:Y:S01]  /*c550*/  STG.E.U16 desc[UR36][R2.64], R5 ;  /* 0x0000000502007986 */ /* 0x0011e2000c101524 */
[----:B------:R-:W-:Y:S05]  /*c560*/  BRA `(.L_x_6610) ;  /* 0x0000000c00247947 */ /* 0x000fea0003800000 */
.L_x_6606:
        /* <DEDUP_REMOVED lines=9> */
.L_x_6614:
[----:B--2---:R-:W-:-:S05]  /*c600*/  IMAD.U32 R0, R5, 0x10000, RZ ;  /* 0x0001000005007824 */ /* 0x004fca00078e00ff */
[----:B------:R-:W-:-:S05]  /*c610*/  F2FP.F16.F32.PACK_AB R0, RZ, R0 ;  /* 0x00000000ff00723e */ /* 0x000fca00000000ff */
[----:B------:R0:W-:Y:S01]  /*c620*/  STG.E.U16 desc[UR36][R2.64], R0 ;  /* 0x0000000002007986 */ /* 0x0001e2000c101524 */
[----:B------:R-:W-:Y:S05]  /*c630*/  BRA `(.L_x_6610) ;  /* 0x0000000800f07947 */ /* 0x000fea0003800000 */
.L_x_6613:
        /* <DEDUP_REMOVED lines=10> */
.L_x_6616:
[----:B--2---:R-:W-:-:S05]  /*c6e0*/  IMAD.U32 R5, R5, 0x10000, RZ ;  /* 0x0001000005057824 */ /* 0x004fca00078e00ff */
[----:B------:R-:W-:-:S04]  /*c6f0*/  F2FP.F16.F32.PACK_AB R5, RZ, R5 ;  /* 0x00000005ff05723e */ /* 0x000fc800000000ff */
[----:B------:R-:W-:-:S05]  /*c700*/  PRMT R5, R5, 0x5410, RZ ;  /* 0x0000541005057816 */ /* 0x000fca00000000ff */
[----:B------:R0:W-:Y:S01]  /*c710*/  STG.E desc[UR36][R2.64], R5 ;  /* 0x0000000502007986 */ /* 0x0001e2000c101924 */
[----:B------:R-:W-:Y:S05]  /*c720*/  BRA `(.L_x_6610) ;  /* 0x0000000800b47947 */ /* 0x000fea0003800000 */
.L_x_6615:
[----:B--2---:R-:W-:-:S04]  /*c730*/  IMAD.U32 R4, R5, 0x10000, RZ ;  /* 0x0001000005047824 */ /* 0x004fc800078e00ff */
[----:B------:R-:W-:-:S06]  /*c740*/  FMUL.FTZ R4, R4, 1 ;  /* 0x3f80000004047820 */ /* 0x000fcc0000410000 */
[----:B------:R-:W0:Y:S02]  /*c750*/  F2F.F64.F32 R4, R4 ;  /* 0x0000000400047310 */ /* 0x000e240000201800 */
[----:B0-----:R0:W-:Y:S01]  /*c760*/  STG.E.64 desc[UR36][R2.64], R4 ;  /* 0x0000000402007986 */ /* 0x0011e2000c101b24 */
[----:B------:R-:W-:Y:S05]  /*c770*/  BRA `(.L_x_6610) ;  /* 0x0000000800a07947 */ /* 0x000fea0003800000 */
.L_x_6605:
        /* <DEDUP_REMOVED lines=14> */
.L_x_6620:
        /* <DEDUP_REMOVED lines=18> */
.L_x_6623:
[----:B------:R-:W-:-:S04]  /*c980*/  SHF.R.U32.HI R5, RZ, 0x18, R5 ;  /* 0x00000018ff057819 */ /* 0x000fc80000011605 */
[----:B------:R-:W-:-:S07]  /*c990*/  LOP3.LUT R0, R0, 0x80, R5, 0xf8, !PT ;  /* 0x0000008000007812 */ /* 0x000fce00078ef805 */
.L_x_6622:
[----:B------:R-:W-:Y:S05]  /*c9a0*/  BSYNC.RECONVERGENT B0 ;  /* 0x0000000000007941 */ /* 0x000fea0003800200 */
.L_x_6621:
[----:B------:R0:W-:Y:S01]  /*c9b0*/  STG.E.U8 desc[UR36][R2.64], R0 ;  /* 0x0000000002007986 */ /* 0x0001e2000c101124 */
[----:B------:R-:W-:Y:S05]  /*c9c0*/  BRA `(.L_x_6610) ;  /* 0x00000008000c7947 */ /* 0x000fea0003800000 */
.L_x_6619:
        /* <DEDUP_REMOVED lines=18> */
.L_x_6626:
[----:B------:R-:W-:-:S04]  /*caf0*/  SHF.R.U32.HI R5, RZ, 0x18, R5 ;  /* 0x00000018ff057819 */ /* 0x000fc80000011605 */
[----:B------:R-:W-:-:S07]  /*cb00*/  LOP3.LUT R0, R0, 0x80, R5, 0xf8, !PT ;  /* 0x0000008000007812 */ /* 0x000fce00078ef805 */
.L_x_6625:
[----:B------:R-:W-:Y:S05]  /*cb10*/  BSYNC.RECONVERGENT B0 ;  /* 0x0000000000007941 */ /* 0x000fea0003800200 */
.L_x_6624:
[----:B------:R0:W-:Y:S01]  /*cb20*/  STG.E.U8 desc[UR36][R2.64], R0 ;  /* 0x0000000002007986 */ /* 0x0001e2000c101124 */
[----:B------:R-:W-:Y:S05]  /*cb30*/  BRA `(.L_x_6610) ;  /* 0x0000000400b07947 */ /* 0x000fea0003800000 */
.L_x_6618:
        /* <DEDUP_REMOVED lines=22> */
.L_x_6628:
[----:B--2---:R-:W-:-:S06]  /*cca0*/  IMAD.U32 R5, R5, 0x10000, RZ ;  /* 0x0001000005057824 */ /* 0x004fcc00078e00ff */
[----:B------:R-:W0:Y:S02]  /*ccb0*/  F2I.U64.TRUNC R4, R5 ;  /* 0x0000000500047311 */ /* 0x000e24000020d800 */
[----:B0-----:R0:W-:Y:S01]  /*ccc0*/  STG.E.64 desc[UR36][R2.64], R4 ;  /* 0x0000000402007986 */ /* 0x0011e2000c101b24 */
[----:B------:R-:W-:Y:S05]  /*ccd0*/  BRA `(.L_x_6610) ;  /* 0x0000000400487947 */ /* 0x000fea0003800000 */
.L_x_6627:
[----:B--2---:R-:W-:-:S06]  /*cce0*/  IMAD.U32 R5, R5, 0x10000, RZ ;  /* 0x0001000005057824 */ /* 0x004fcc00078e00ff */
[----:B------:R-:W0:Y:S02]  /*ccf0*/  F2I.FTZ.U32.TRUNC.NTZ R5, R5 ;  /* 0x0000000500057305 */ /* 0x000e24000021f000 */
[----:B0-----:R0:W-:Y:S01]  /*cd00*/  STG.E desc[UR36][R2.64], R5 ;  /* 0x0000000502007986 */ /* 0x0011e2000c101924 */
[----:B------:R-:W-:Y:S05]  /*cd10*/  BRA `(.L_x_6610) ;  /* 0x0000000400387947 */ /* 0x000fea0003800000 */
.L_x_6617:
        /* <DEDUP_REMOVED lines=11> */
.L_x_6630:
[----:B--2---:R-:W-:Y:S02]  /*cdd0*/  SHF.L.U32 R5, R5, 0x10, RZ ;  /* 0x0000001005057819 */ /* 0x004fe400000006ff */
[----:B------:R-:W-:-:S03]  /*cde0*/  CS2R R6, SRZ ;  /* 0x0000000000067805 */ /* 0x000fc6000001ff00 */
[----:B------:R-:W-:-:S06]  /*cdf0*/  FMUL.FTZ R5, R5, 1 ;  /* 0x3f80000005057820 */ /* 0x000fcc0000410000 */
[----:B------:R-:W0:Y:S02]  /*ce00*/  F2F.F64.F32 R4, R5 ;  /* 0x0000000500047310 */ /* 0x000e240000201800 */
[----:B0-----:R0:W-:Y:S01]  /*ce10*/  STG.E.128 desc[UR36][R2.64], R4 ;  /* 0x0000000402007986 */ /* 0x0011e2000c101d24 */
[----:B------:R-:W-:Y:S05]  /*ce20*/  BRA `(.L_x_6610) ;  /* 0x0000000000f47947 */ /* 0x000fea0003800000 */
.L_x_6629:
[----:B------:R-:W-:-:S09]  /*ce30*/  UISETP.NE.AND UP0, UPT, UR4, 0xf, UPT ;  /* 0x0000000f0400788c */ /* 0x000fd2000bf05270 */
[----:B------:R-:W-:Y:S05]  /*ce40*/  BRA.U !UP0, `(.L_x_6631) ;  /* 0x0000000108e87547 */ /* 0x000fea000b800000 */
[----:B------:R-:W-:-:S09]  /*ce50*/  UISETP.NE.AND UP0, UPT, UR4, 0x17, UPT ;  /* 0x000000170400788c */ /* 0x000fd2000bf05270 */
[----:B------:R-:W-:Y:S05]  /*ce60*/  BRA.U !UP0, `(.L_x_6632) ;  /* 0x0000000108907547 */ /* 0x000fea000b800000 */
[----:B------:R-:W-:-:S09]  /*ce70*/  UISETP.NE.AND UP0, UPT, UR4, 0x18, UPT ;  /* 0x000000180400788c */ /* 0x000fd2000bf05270 */
[----:B------:R-:W-:Y:S05]  /*ce80*/  BRA.U !UP0, `(.L_x_6633) ;  /* 0x0000000108447547 */ /* 0x000fea000b800000 */
.L_x_6609:
        /* <DEDUP_REMOVED lines=16> */
.L_x_6634:
[----:B------:R-:W-:Y:S05]  /*cf90*/  BRA `(.L_x_6610) ;  /* 0x0000000000987947 */ /* 0x000fea0003800000 */
.L_x_6633:
        /* <DEDUP_REMOVED lines=13> */
.L_x_6636:
[----:B------:R-:W-:Y:S05]  /*d070*/  BSYNC.RECONVERGENT B0 ;  /* 0x0000000000007941 */ /* 0x000fea0003800200 */
.L_x_6635:
[----:B------:R-:W-:-:S05]  /*d080*/  LOP3.LUT R5, R0, 0x80, R5, 0xf8, !PT ;  /* 0x0000008000057812 */ /* 0x000fca00078ef805 */
[----:B------:R3:W-:Y:S01]  /*d090*/  STG.E.U8 desc[UR36][R2.64], R5 ;  /* 0x0000000502007986 */ /* 0x0007e2000c101124 */
[----:B------:R-:W-:Y:S05]  /*d0a0*/  BRA `(.L_x_6610) ;  /* 0x0000000000547947 */ /* 0x000fea0003800000 */
.L_x_6632:
        /* <DEDUP_REMOVED lines=12> */
.L_x_6638:
[----:B------:R-:W-:Y:S01]  /*d170*/  IMAD.MOV.U32 R0, RZ, RZ, 0x7f ;  /* 0x0000007fff007424 */ /* 0x000fe200078e00ff */
[----:B------:R-:W-:-:S04]  /*d180*/  ISETP.GT.U32.AND P0, PT, R4, 0x7f800000, PT ;  /* 0x7f8000000400780c */ /* 0x000fc80003f04070 */
[----:B------:R-:W-:-:S09]  /*d190*/  SEL R0, R0, 0x7c, P0 ;  /* 0x0000007c00007807 */ /* 0x000fd20000000000 */
.L_x_6639:
[----:B------:R-:W-:Y:S05]  /*d1a0*/  BSYNC.RECONVERGENT B0 ;  /* 0x0000000000007941 */ /* 0x000fea0003800200 */
.L_x_6637:
[----:B------:R-:W-:-:S04]  /*d1b0*/  SHF.R.U32.HI R5, RZ, 0x18, R5 ;  /* 0x00000018ff057819 */ /* 0x000fc80000011605 */
[----:B------:R-:W-:-:S05]  /*d1c0*/  LOP3.LUT R5, R0, 0x80, R5, 0xf8, !PT ;  /* 0x0000008000057812 */ /* 0x000fca00078ef805 */
[----:B------:R2:W-:Y:S01]  /*d1d0*/  STG.E.U8 desc[UR36][R2.64], R5 ;  /* 0x0000000502007986 */ /* 0x0005e2000c101124 */
[----:B------:R-:W-:Y:S05]  /*d1e0*/  BRA `(.L_x_6610) ;  /* 0x0000000000047947 */ /* 0x000fea0003800000 */
.L_x_6631:
[----:B--2---:R4:W-:Y:S02]  /*d1f0*/  STG.E.U16 desc[UR36][R2.64], R5 ;  /* 0x0000000502007986 */ /* 0x0049e4000c101524 */
.L_x_6610:
[----:B------:R-:W-:-:S07]  /*d200*/  VIADD R17, R17, 0x80 ;  /* 0x0000008011117836 */ /* 0x000fce0000000000 */
.L_x_6537:
[----:B------:R-:W-:Y:S05]  /*d210*/  BSYNC.RECONVERGENT B6 ;  /* 0x0000000000067941 */ /* 0x000fea0003800200 */
.L_x_6536:
        /* <DEDUP_REMOVED lines=357> */
.L_x_6640:
        /* <DEDUP_REMOVED lines=22> */
.L_x_6644:
[----:B------:R-:W2:Y:S02]  /*e9d0*/  LDG.E.U8 R2, desc[UR36][R2.64] ;  /* 0x0000002402027981 */ /* 0x000ea4000c1e1100 */
[----:B--2---:R-:W-:-:S04]  /*e9e0*/  I2FP.F32.U32 R0, R2 ;  /* 0x0000000200007245 */ /* 0x004fc80000201000 */
[----:B------:R-:W-:-:S04]  /*e9f0*/  F2FP.BF16.F32.PACK_AB R0, RZ, R0 ;  /* 0x00000000ff00723e */ /* 0x000fc800000010ff */
[----:B------:R-:W-:Y:S01]  /*ea00*/  PRMT R19, R0, 0x7610, R19 ;  /* 0x0000761000137816 */ /* 0x000fe20000000013 */
[----:B------:R-:W-:Y:S06]  /*ea10*/  BRA `(.L_x_6646) ;  /* 0x0000000c00c07947 */ /* 0x000fec0003800000 */
.L_x_6643:
        /* <DEDUP_REMOVED lines=11> */
.L_x_6648:
[----:B------:R-:W2:Y:S02]  /*ead0*/  LDG.E R2, desc[UR36][R2.64] ;  /* 0x0000002402027981 */ /* 0x000ea4000c1e1900 */
[----:B--2---:R-:W-:-:S04]  /*eae0*/  I2FP.F32.S32 R0, R2 ;  /* 0x0000000200007245 */ /* 0x004fc80000201400 */
[----:B------:R-:W-:-:S04]  /*eaf0*/  F2FP.BF16.F32.PACK_AB R0, RZ, R0 ;  /* 0x00000000ff00723e */ /* 0x000fc800000010ff */
[----:B------:R-:W-:Y:S01]  /*eb00*/  PRMT R19, R0, 0x7610, R19 ;  /* 0x0000761000137816 */ /* 0x000fe20000000013 */
[----:B------:R-:W-:Y:S06]  /*eb10*/  BRA `(.L_x_6646) ;  /* 0x0000000c00807947 */ /* 0x000fec0003800000 */
.L_x_6647:
[----:B------:R-:W2:Y:S02]  /*eb20*/  LDG.E.U16 R2, desc[UR36][R2.64] ;  /* 0x0000002402027981 */ /* 0x000ea4000c1e1500 */
[----:B--2---:R-:W0:Y:S02]  /*eb30*/  I2F.S16 R0, R2 ;  /* 0x0000000200007306 */ /* 0x004e240000101400 */
[----:B0-----:R-:W-:-:S04]  /*eb40*/  F2FP.BF16.F32.PACK_AB R0, RZ, R0 ;  /* 0x00000000ff00723e */ /* 0x001fc800000010ff */
[----:B------:R-:W-:Y:S01]  /*eb50*/  PRMT R19, R0, 0x7610, R19 ;  /* 0x0000761000137816 */ /* 0x000fe20000000013 */
[----:B------:R-:W-:Y:S06]  /*eb60*/  BRA `(.L_x_6646) ;  /* 0x0000000c006c7947 */ /* 0x000fec0003800000 */
.L_x_6642:
        /* <DEDUP_REMOVED lines=9> */
.L_x_6650:
[----:B------:R-:W2:Y:S02]  /*ec00*/  LDG.E.U16 R0, desc[UR36][R2.64] ;  /* 0x0000002402007981 */ /* 0x000ea4000c1e1500 */
[----:B--2---:R-:W-:-:S05]  /*ec10*/  HADD2.F32 R0, -RZ, R0.H0_H0 ;  /* 0x20000000ff007230 */ /* 0x004fca0000004100 */
[----:B------:R-:W-:-:S04]  /*ec20*/  F2FP.BF16.F32.PACK_AB R0, RZ, R0 ;  /* 0x00000000ff00723e */ /* 0x000fc800000010ff */
[----:B------:R-:W-:Y:S01]  /*ec30*/  PRMT R19, R0, 0x7610, R19 ;  /* 0x0000761000137816 */ /* 0x000fe20000000013 */
[----:B------:R-:W-:Y:S06]  /*ec40*/  BRA `(.L_x_6646) ;  /* 0x0000000c00347947 */ /* 0x000fec0003800000 */
.L_x_6649:
        /* <DEDUP_REMOVED lines=9> */
.L_x_6652:
[----:B------:R-:W2:Y:S02]  /*ece0*/  LDG.E.U16 R2, desc[UR36][R2.64] ;  /* 0x0000002402027981 */ /* 0x000ea4000c1e1500 */
[----:B--2---:R-:W-:-:S05]  /*ecf0*/  HADD2.F32 R0, -RZ, R2.H0_H0 ;  /* 0x20000002ff007230 */ /* 0x004fca0000004100 */
[----:B------:R-:W-:-:S04]  /*ed00*/  F2FP.BF16.F32.PACK_AB R0, RZ, R0 ;  /* 0x00000000ff00723e */ /* 0x000fc800000010ff */
[----:B------:R-:W-:Y:S01]  /*ed10*/  PRMT R19, R0, 0x7610, R19 ;  /* 0x0000761000137816 */ /* 0x000fe20000000013 */
[----:B------:R-:W-:Y:S06]  /*ed20*/  BRA `(.L_x_6646) ;  /* 0x0000000800fc7947 */ /* 0x000fec0003800000 */
.L_x_6651:
        /* <DEDUP_REMOVED lines=9> */
.L_x_6641:
        /* <DEDUP_REMOVED lines=14> */
.L_x_6655:
        /* <DEDUP_REMOVED lines=9> */
.L_x_6654:
        /* <DEDUP_REMOVED lines=27> */
.L_x_6657:
        /* <DEDUP_REMOVED lines=14> */
.L_x_6656:
[----:B------:R0:W5:Y:S01]  /*f1c0*/  LDG.E.U16 R19, desc[UR36][R2.64] ;  /* 0x0000002402137981 */ /* 0x000162000c1e1500 */
[----:B------:R-:W-:Y:S05]  /*f1d0*/  BRA `(.L_x_6646) ;  /* 0x0000000400d07947 */ /* 0x000fea0003800000 */
.L_x_6653:
        /* <DEDUP_REMOVED lines=13> */
.L_x_6660:
        /* <DEDUP_REMOVED lines=21> */
.L_x_6664:
[----:B------:R-:W-:Y:S05]  /*f400*/  BSYNC.RECONVERGENT B1 ;  /* 0x0000000000017941 */ /* 0x000fea0003800200 */
.L_x_6663:
[----:B------:R-:W-:Y:S01]  /*f410*/  IMAD.SHL.U32 R0, R0, 0x100000, RZ ;  /* 0x0010000000007824 */ /* 0x000fe200078e00ff */
[----:B------:R-:W-:-:S04]  /*f420*/  LEA R2, R2, 0x3b800000, 0x17 ;  /* 0x3b80000002027811 */ /* 0x000fc800078eb8ff */
[----:B------:R-:W-:-:S07]  /*f430*/  LOP3.LUT R0, R2, R0, R7, 0xfe, !PT ;  /* 0x0000000002007212 */ /* 0x000fce00078efe07 */
.L_x_6662:
[----:B------:R-:W-:Y:S05]  /*f440*/  BSYNC.RECONVERGENT B0 ;  /* 0x0000000000007941 */ /* 0x000fea0003800200 */
.L_x_6661:
[----:B------:R-:W-:-:S04]  /*f450*/  F2FP.BF16.F32.PACK_AB R0, RZ, R0 ;  /* 0x00000000ff00723e */ /* 0x000fc800000010ff */
[----:B------:R-:W-:Y:S01]  /*f460*/  PRMT R19, R0, 0x7610, R19 ;  /* 0x0000761000137816 */ /* 0x000fe20000000013 */
[----:B------:R-:W-:Y:S06]  /*f470*/  BRA `(.L_x_6646) ;  /* 0x0000000400287947 */ /* 0x000fec0003800000 */
.L_x_6659:
        /* <DEDUP_REMOVED lines=21> */
.L_x_6668:
[----:B------:R-:W-:Y:S05]  /*f5d0*/  BSYNC.RECONVERGENT B1 ;  /* 0x0000000000017941 */ /* 0x000fea0003800200 */
.L_x_6667:
[----:B------:R-:W-:Y:S01]  /*f5e0*/  IMAD.SHL.U32 R0, R0, 0x200000, RZ ;  /* 0x0020000000007824 */ /* 0x000fe200078e00ff */
[----:B------:R-:W-:-:S04]  /*f5f0*/  LEA R2, R2, 0x37800000, 0x17 ;  /* 0x3780000002027811 */ /* 0x000fc800078eb8ff */
[----:B------:R-:W-:-:S07]  /*f600*/  LOP3.LUT R0, R2, R0, R7, 0xfe, !PT ;  /* 0x0000000002007212 */ /* 0x000fce00078efe07 */
.L_x_6666:
[----:B------:R-:W-:Y:S05]  /*f610*/  BSYNC.RECONVERGENT B0 ;  /* 0x0000000000007941 */ /* 0x000fea0003800200 */
.L_x_6665:
[----:B------:R-:W-:-:S04]  /*f620*/  F2FP.BF16.F32.PACK_AB R0, RZ, R0 ;  /* 0x00000000ff00723e */ /* 0x000fc800000010ff */
[----:B------:R-:W-:Y:S01]  /*f630*/  PRMT R19, R0, 0x7610, R19 ;  /* 0x0000761000137816 */ /* 0x000fe20000000013 */
[----:B------:R-:W-:Y:S06]  /*f640*/  BRA `(.L_x_6646) ;  /* 0x0000000000b47947 */ /* 0x000fec0003800000 */
.L_x_6658:
        /* <DEDUP_REMOVED lines=14> */
.L_x_6672:
[----:B------:R-:W-:Y:S05]  /*f730*/  BSYNC.RECONVERGENT B0 ;  /* 0x0000000000007941 */ /* 0x000fea0003800200 */
.L_x_6671:
[----:B------:R-:W-:-:S04]  /*f740*/  F2FP.BF16.F32.PACK_AB R0, RZ, R0 ;  /* 0x00000000ff00723e */ /* 0x000fc800000010ff */
[----:B------:R-:W-:Y:S01]  /*f750*/  PRMT R19, R0, 0x7610, R19 ;  /* 0x0000761000137816 */ /* 0x000fe20000000013 */
[----:B------:R-:W-:Y:S06]  /*f760*/  BRA `(.L_x_6646) ;  /* 0x00000000006c7947 */ /* 0x000fec0003800000 */
.L_x_6645:
        /* <DEDUP_REMOVED lines=16> */
.L_x_6673:
[----:B------:R-:W-:Y:S01]  /*f870*/  PRMT R19, RZ, 0x7610, R19 ;  /* 0x00007610ff137816 */ /* 0x000fe20000000013 */
[----:B------:R-:W-:Y:S06]  /*f880*/  BRA `(.L_x_6646) ;  /* 0x0000000000247947 */ /* 0x000fec0003800000 */
.L_x_6670:
[----:B------:R-:W2:Y:S02]  /*f890*/  LDG.E.64 R2, desc[UR36][R2.64] ;  /* 0x0000002402027981 */ /* 0x000ea4000c1e1b00 */
[----:B--2---:R-:W0:Y:S02]  /*f8a0*/  I2F.U64 R0, R2 ;  /* 0x0000000200007312 */ /* 0x004e240000301000 */
[----:B0-----:R-:W-:-:S04]  /*f8b0*/  F2FP.BF16.F32.PACK_AB R0, RZ, R0 ;  /* 0x00000000ff00723e */ /* 0x001fc800000010ff */
[----:B------:R-:W-:Y:S01]  /*f8c0*/  PRMT R19, R0, 0x7610, R19 ;  /* 0x0000761000137816 */ /* 0x000fe20000000013 */
[----:B------:R-:W-:Y:S06]  /*f8d0*/  BRA `(.L_x_6646) ;  /* 0x0000000000107947 */ /* 0x000fec0003800000 */
.L_x_6669:
[----:B------:R-:W2:Y:S02]  /*f8e0*/  LDG.E R2, desc[UR36][R2.64] ;  /* 0x0000002402027981 */ /* 0x000ea4000c1e1900 */
[----:B--2---:R-:W-:-:S04]  /*f8f0*/  I2FP.F32.U32 R0, R2 ;  /* 0x0000000200007245 */ /* 0x004fc80000201000 */
[----:B------:R-:W-:-:S04]  /*f900*/  F2FP.BF16.F32.PACK_AB R0, RZ, R0 ;  /* 0x00000000ff00723e */ /* 0x000fc800000010ff */
[----:B------:R-:W-:-:S07]  /*f910*/  PRMT R19, R0, 0x7610, R19 ;  /* 0x0000761000137816 */ /* 0x000fce0000000013 */
.L_x_6646:
        /* <DEDUP_REMOVED lines=18> */
.L_x_6677:
[----:B------:R-:W2:Y:S02]  /*fa40*/  LDG.E.U8 R2, desc[UR36][R2.64] ;  /* 0x0000002402027981 */ /* 0x000ea4000c1e1100 */
[----:B--2---:R-:W-:-:S04]  /*fa50*/  I2FP.F32.U32 R0, R2 ;  /* 0x0000000200007245 */ /* 0x004fc80000201000 */
[----:B------:R-:W-:Y:S01]  /*fa60*/  F2FP.BF16.F32.PACK_AB R0, RZ, R0 ;  /* 0x00000000ff00723e */ /* 0x000fe200000010ff */
[----:B------:R-:W-:Y:S06]  /*fa70*/  BRA `(.L_x_6679) ;  /* 0x0000000c00847947 */ /* 0x000fec0003800000 */
.L_x_6676:
        /* <DEDUP_REMOVED lines=10> */
.L_x_6681:
[----:B------:R-:W2:Y:S02]  /*fb20*/  LDG.E R2, desc[UR36][R2.64] ;  /* 0x0000002402027981 */ /* 0x000ea4000c1e1900 */
[----:B--2---:R-:W-:-:S04]  /*fb30*/  I2FP.F32.S32 R0, R2 ;  /* 0x0000000200007245 */ /* 0x004fc80000201400 */
[----:B------:R-:W-:Y:S01]  /*fb40*/  F2FP.BF16.F32.PACK_AB R0, RZ, R0 ;  /* 0x00000000ff00723e */ /* 0x000fe200000010ff */
[----:B------:R-:W-:Y:S06]  /*fb50*/  BRA `(.L_x_6679) ;  /* 0x0000000c004c7947 */ /* 0x000fec0003800000 */
.L_x_6680:
[----:B------:R-:W2:Y:S02]  /*fb60*/  LDG.E.U16 R2, desc[UR36][R2.64] ;  /* 0x0000002402027981 */ /* 0x000ea4000c1e1500 */
[----:B--2---:R-:W0:Y:S02]  /*fb70*/  I2F.S16 R0, R2 ;  /* 0x0000000200007306 */ /* 0x004e240000101400 */
[----:B0-----:R-:W-:Y:S01]  /*fb80*/  F2FP.BF16.F32.PACK_AB R0, RZ, R0 ;  /* 0x00000000ff00723e */ /* 0x001fe200000010ff */
[----:B------:R-:W-:Y:S06]  /*fb90*/  BRA `(.L_x_6679) ;  /* 0x0000000c003c7947 */ /* 0x000fec0003800000 */
.L_x_6675:
        /* <DEDUP_REMOVED lines=9> */
.L_x_6683:
[----:B------:R-:W2:Y:S02]  /*fc30*/  LDG.E.U16 R0, desc[UR36][R2.64] ;  /* 0x0000002402007981 */ /* 0x000ea4000c1e1500 */
[----:B--2---:R-:W-:-:S05]  /*fc40*/  HADD2.F32 R0, -RZ, R0.H0_H0 ;  /* 0x20000000ff007230 */ /* 0x004fca0000004100 */
[----:B------:R-:W-:Y:S01]  /*fc50*/  F2FP.BF16.F32.PACK_AB R0, RZ, R0 ;  /* 0x00000000ff00723e */ /* 0x000fe200000010ff */
[----:B------:R-:W-:Y:S06]  /*fc60*/  BRA `(.L_x_6679) ;  /* 0x0000000c00087947 */ /* 0x000fec0003800000 */
.L_x_6682:
        /* <DEDUP_REMOVED lines=9> */
.L_x_6685:
[----:B------:R-:W2:Y:S02]  /*fd00*/  LDG.E.U16 R2, desc[UR36][R2.64] ;  /* 0x0000002402027981 */ /* 0x000ea4000c1e1500 */
[----:B--2---:R-:W-:-:S05]  /*fd10*/  HADD2.F32 R0, -RZ, R2.H0_H0 ;  /* 0x20000002ff007230 */ /* 0x004fca0000004100 */
[----:B------:R-:W-:Y:S01]  /*fd20*/  F2FP.BF16.F32.PACK_AB R0, RZ, R0 ;  /* 0x00000000ff00723e */ /* 0x000fe200000010ff */
[----:B------:R-:W-:Y:S06]  /*fd30*/  BRA `(.L_x_6679) ;  /* 0x0000000800d47947 */ /* 0x000fec0003800000 */
.L_x_6684:
        /* <DEDUP_REMOVED lines=8> */
.L_x_6674:
        /* <DEDUP_REMOVED lines=13> */
.L_x_6688:
        /* <DEDUP_REMOVED lines=8> */
.L_x_6687:
        /* <DEDUP_REMOVED lines=27> */
.L_x_6690:
        /* <DEDUP_REMOVED lines=13> */
.L_x_6689:
[----:B------:R0:W5:Y:S01]  /*10190*/  LDG.E.U16 R0, desc[UR36][R2.64] ;  /* 0x0000002402007981 */ /* 0x000162000c1e1500 */
[----:B------:R-:W-:Y:S05]  /*101a0*/  BRA `(.L_x_6679) ;  /* 0x0000000400b87947 */ /* 0x000fea0003800000 */
.L_x_6686:
        /* <DEDUP_REMOVED lines=12> */
.L_x_6693:
        /* <DEDUP_REMOVED lines=21> */
.L_x_6697:
[----:B------:R-:W-:Y:S05]  /*103c0*/  BSYNC.RECONVERGENT B1 ;  /* 0x0000000000017941 */ /* 0x000fea0003800200 */
.L_x_6696:
[----:B------:R-:W-:Y:S01]  /*103d0*/  IMAD.SHL.U32 R0, R0, 0x100000, RZ ;  /* 0x0010000000007824 */ /* 0x000fe200078e00ff */
[----:B------:R-:W-:-:S04]  /*103e0*/  LEA R2, R2, 0x3b800000, 0x17 ;  /* 0x3b80000002027811 */ /* 0x000fc800078eb8ff */
[----:B------:R-:W-:-:S07]  /*103f0*/  LOP3.LUT R0, R2, R0, R7, 0xfe, !PT ;  /* 0x0000000002007212 */ /* 0x000fce00078efe07 */
.L_x_6695:
[----:B------:R-:W-:Y:S05]  /*10400*/  BSYNC.RECONVERGENT B0 ;  /* 0x0000000000007941 */ /* 0x000fea0003800200 */
.L_x_6694:
[----:B------:R-:W-:Y:S01]  /*10410*/  F2FP.BF16.F32.PACK_AB R0, RZ, R0 ;  /* 0x00000000ff00723e */ /* 0x000fe200000010ff */
[----:B------:R-:W-:Y:S06]  /*10420*/  BRA `(.L_x_6679) ;  /* 0x0000000400187947 */ /* 0x000fec0003800000 */
.L_x_6692:
        /* <DEDUP_REMOVED lines=21> */
.L_x_6701:
[----:B------:R-:W-:Y:S05]  /*10580*/  BSYNC.RECONVERGENT B1 ;  /* 0x0000000000017941 */ /* 0x000fea0003800200 */
.L_x_6700:
[----:B------:R-:W-:Y:S02]  /*10590*/  SHF.L.U32 R0, R0, 0x15, RZ ;  /* 0x0000001500007819 */ /* 0x000fe400000006ff */
[----:B------:R-:W-:-:S04]  /*105a0*/  LEA R2, R2, 0x37800000, 0x17 ;  /* 0x3780000002027811 */ /* 0x000fc800078eb8ff */
[----:B------:R-:W-:-:S07]  /*105b0*/  LOP3.LUT R0, R2, R0, R7, 0xfe, !PT ;  /* 0x0000000002007212 */ /* 0x000fce00078efe07 */
.L_x_6699:
[----:B------:R-:W-:Y:S05]  /*105c0*/  BSYNC.RECONVERGENT B0 ;  /* 0x0000000000007941 */ /* 0x000fea0003800200 */
.L_x_6698:
[----:B------:R-:W-:Y:S01]  /*105d0*/  F2FP.BF16.F32.PACK_AB R0, RZ, R0 ;  /* 0x00000000ff00723e */ /* 0x000fe200000010ff */
[----:B------:R-:W-:Y:S06]  /*105e0*/  BRA `(.L_x_6679) ;  /* 0x0000000000a87947 */ /* 0x000fec0003800000 */
.L_x_6691:
        /* <DEDUP_REMOVED lines=14> */
.L_x_6705:
[----:B------:R-:W-:Y:S05]  /*106d0*/  BSYNC.RECONVERGENT B0 ;  /* 0x0000000000007941 */ /* 0x000fea0003800200 */
.L_x_6704:
[----:B------:R-:W-:Y:S01]  /*106e0*/  F2FP.BF16.F32.PACK_AB R0, RZ, R0 ;  /* 0x00000000ff00723e */ /* 0x000fe200000010ff */
[----:B------:R-:W-:Y:S06]  /*106f0*/  BRA `(.L_x_6679) ;  /* 0x0000000000647947 */ /* 0x000fec0003800000 */
.L_x_6678:
        /* <DEDUP_REMOVED lines=16> */
.L_x_6706:
[----:B------:R-:W-:Y:S01]  /*10800*/  PRMT R0, RZ, 0x7610, R0 ;  /* 0x00007610ff007816 */ /* 0x000fe20000000000 */
[----:B------:R-:W-:Y:S06]  /*10810*/  BRA `(.L_x_6679) ;  /* 0x00000000001c7947 */ /* 0x000fec0003800000 */
.L_x_6703:
[----:B------:R-:W2:Y:S02]  /*10820*/  LDG.E.64 R2, desc[UR36][R2.64] ;  /* 0x0000002402027981 */ /* 0x000ea4000c1e1b00 */
[----:B--2---:R-:W0:Y:S02]  /*10830*/  I2F.U64 R0, R2 ;  /* 0x0000000200007312 */ /* 0x004e240000301000 */
[----:B0-----:R-:W-:Y:S01]  /*10840*/  F2FP.BF16.F32.PACK_AB R0, RZ, R0 ;  /* 0x00000000ff00723e */ /* 0x001fe200000010ff */
[----:B------:R-:W-:Y:S06]  /*10850*/  BRA `(.L_x_6679) ;  /* 0x00000000000c7947 */ /* 0x000fec0003800000 */
.L_x_6702:
[----:B------:R-:W2:Y:S02]  /*10860*/  LDG.E R2, desc[UR36][R2.64] ;  /* 0x0000002402027981 */ /* 0x000ea4000c1e1900 */
[----:B--2---:R-:W-:-:S04]  /*10870*/  I2FP.F32.U32 R0, R2 ;  /* 0x0000000200007245 */ /* 0x004fc80000201000 */
[----:B------:R-:W-:-:S07]  /*10880*/  F2FP.BF16.F32.PACK_AB R0, RZ, R0 ;  /* 0x00000000ff00723e */ /* 0x000fce00000010ff */
.L_x_6679:
[----:B-----5:R-:W-:Y:S01]  /*10890*/  IMAD.U32 R19, R19, 0x10000, RZ ;  /* 0x0001000013137824 */ /* 0x020fe200078e00ff */
[----:B------:R-:W-:Y:S01]  /*108a0*/  UPRMT UR4, UR43, 0x9910, URZ ;  /* 0x000099102b047896 */ /* 0x000fe200080000ff */
[----:B------:R-:W-:-:S03]  /*108b0*/  IMAD.U32 R0, R0, 0x10000, RZ ;  /* 0x0001000000007824 */ /* 0x000fc600078e00ff */
[----:B------:R-:W-:Y:S02]  /*108c0*/  UISETP.GT.AND UP0, UPT, UR4, 0x9, UPT ;  /* 0x000000090400788c */ /* 0x000fe4000bf04270 */
[----:B------:R-:W-:-:S04]  /*108d0*/  FMNMX.FTZ R0, R19, R0, !PT ;  /* 0x0000000013007209 */ /* 0x000fc80007810000 */
        /* <DEDUP_REMOVED lines=14> */
.L_x_6710:
[----:B-1----:R-:W-:-:S06]  /*109c0*/  IMAD.U32 R3, R3, 0x10000, RZ ;  /* 0x0001000003037824 */ /* 0x002fcc00078e00ff */
[----:B------:R-:W1:Y:S02]  /*109d0*/  F2I.S64.TRUNC R2, R3 ;  /* 0x0000000300027311 */ /* 0x000e64000020d900 */
[----:B-1----:R-:W-:Y:S01]  /*109e0*/  STG.E.U8 desc[UR36][R16.64], R2 ;  /* 0x0000000210007986 */ /* 0x002fe2000c101124 */
[----:B------:R-:W-:Y:S05]  /*109f0*/  EXIT ;  /* 0x000000000000794d */ /* 0x000fea0003800000 */
.L_x_6709:
        /* <DEDUP_REMOVED lines=10> */
.L_x_6713:
[----:B-1----:R-:W-:-:S06]  /*10aa0*/  SHF.L.U32 R3, R3, 0x10, RZ ;  /* 0x0000001003037819 */ /* 0x002fcc00000006ff */
[----:B------:R-:W1:Y:S02]  /*10ab0*/  F2I.FTZ.TRUNC.NTZ R3, R3 ;  /* 0x0000000300037305 */ /* 0x000e64000021f100 */
[----:B-1----:R-:W-:Y:S01]  /*10ac0*/  STG.E desc[UR36][R16.64], R3 ;  /* 0x0000000310007986 */ /* 0x002fe2000c101924 */
[----:B------:R-:W-:Y:S05]  /*10ad0*/  EXIT ;  /* 0x000000000000794d */ /* 0x000fea0003800000 */
.L_x_6712:
[----:B-1----:R-:W-:-:S06]  /*10ae0*/  IMAD.U32 R3, R3, 0x10000, RZ ;  /* 0x0001000003037824 */ /* 0x002fcc00078e00ff */
[----:B------:R-:W1:Y:S02]  /*10af0*/  F2I.FTZ.TRUNC.NTZ R3, R3 ;  /* 0x0000000300037305 */ /* 0x000e64000021f100 */
[----:B-1----:R-:W-:Y:S01]  /*10b00*/  STG.E.U16 desc[UR36][R16.64], R3 ;  /* 0x0000000310007986 */ /* 0x002fe2000c101524 */
[----:B------:R-:W-:Y:S05]  /*10b10*/  EXIT ;  /* 0x000000000000794d */ /* 0x000fea0003800000 */
.L_x_6708:
        /* <DEDUP_REMOVED lines=9> */
.L_x_6715:
[----:B01----:R-:W-:-:S05]  /*10bb0*/  IMAD.U32 R0, R3, 0x10000, RZ ;  /* 0x0001000003007824 */ /* 0x003fca00078e00ff */
[----:B------:R-:W-:-:S05]  /*10bc0*/  F2FP.F16.F32.PACK_AB R0, RZ, R0 ;  /* 0x00000000ff00723e */ /* 0x000fca00000000ff */
[----:B------:R-:W-:Y:S01]  /*10bd0*/  STG.E.U16 desc[UR36][R16.64], R0 ;  /* 0x0000000010007986 */ /* 0x000fe2000c101524 */
[----:B------:R-:W-:Y:S05]  /*10be0*/  EXIT ;  /* 0x000000000000794d */ /* 0x000fea0003800000 */
.L_x_6714:
        /* <DEDUP_REMOVED lines=10> */
.L_x_6717:
[----:B-1----:R-:W-:-:S04]  /*10c90*/  SHF.L.U32 R3, R3, 0x10, RZ ;  /* 0x0000001003037819 */ /* 0x002fc800000006ff */
[----:B------:R-:W-:-:S04]  /*10ca0*/  F2FP.F16.F32.PACK_AB R3, RZ, R3 ;  /* 0x00000003ff03723e */ /* 0x000fc800000000ff */
[----:B------:R-:W-:-:S05]  /*10cb0*/  PRMT R3, R3, 0x5410, RZ ;  /* 0x0000541003037816 */ /* 0x000fca00000000ff */
[----:B------:R-:W-:Y:S01]  /*10cc0*/  STG.E desc[UR36][R16.64], R3 ;  /* 0x0000000310007986 */ /* 0x000fe2000c101924 */
[----:B------:R-:W-:Y:S05]  /*10cd0*/  EXIT ;  /* 0x000000000000794d */ /* 0x000fea0003800000 */
.L_x_6716:
[----:B-1----:R-:W-:-:S04]  /*10ce0*/  IMAD.U32 R2, R3, 0x10000, RZ ;  /* 0x0001000003027824 */ /* 0x002fc800078e00ff */
[----:B------:R-:W-:-:S06]  /*10cf0*/  FMUL.FTZ R2, R2, 1 ;  /* 0x3f80000002027820 */ /* 0x000fcc0000410000 */
[----:B------:R-:W1:Y:S02]  /*10d00*/  F2F.F64.F32 R2, R2 ;  /* 0x0000000200027310 */ /* 0x000e640000201800 */
[----:B-1----:R-:W-:Y:S01]  /*10d10*/  STG.E.64 desc[UR36][R16.64], R2 ;  /* 0x0000000210007986 */ /* 0x002fe2000c101b24 */
[----:B------:R-:W-:Y:S05]  /*10d20*/  EXIT ;  /* 0x000000000000794d */ /* 0x000fea0003800000 */
.L_x_6707:
        /* <DEDUP_REMOVED lines=14> */
.L_x_6721:
        /* <DEDUP_REMOVED lines=17> */
.L_x_6724:
[----:B------:R-:W-:-:S04]  /*10f20*/  SHF.R.U32.HI R3, RZ, 0x18, R3 ;  /* 0x00000018ff037819 */ /* 0x000fc80000011603 */
[----:B------:R-:W-:-:S04]  /*10f30*/  LOP3.LUT R0, R0, 0x80, R3, 0xf8, !PT ;  /* 0x0000008000007812 */ /* 0x000fc800078ef803 */
[----:B------:R-:W-:-:S07]  /*10f40*/  PRMT R8, R0, 0x7610, R8 ;  /* 0x0000761000087816 */ /* 0x000fce0000000008 */
.L_x_6723:
[----:B------:R-:W-:Y:S05]  /*10f50*/  BSYNC.RECONVERGENT B0 ;  /* 0x0000000000007941 */ /* 0x000fea0003800200 */
.L_x_6722:
[----:B------:R-:W-:Y:S01]  /*10f60*/  STG.E.U8 desc[UR36][R16.64], R8 ;  /* 0x0000000810007986 */ /* 0x000fe2000c101124 */
[----:B------:R-:W-:Y:S05]  /*10f70*/  EXIT ;  /* 0x000000000000794d */ /* 0x000fea0003800000 */
.L_x_6720:
        /* <DEDUP_REMOVED lines=17> */
.L_x_6727:
[----:B------:R-:W-:-:S04]  /*11090*/  SHF.R.U32.HI R3, RZ, 0x18, R3 ;  /* 0x00000018ff037819 */ /* 0x000fc80000011603 */
[----:B------:R-:W-:-:S04]  /*110a0*/  LOP3.LUT R0, R0, 0x80, R3, 0xf8, !PT ;  /* 0x0000008000007812 */ /* 0x000fc800078ef803 */
[----:B------:R-:W-:-:S07]  /*110b0*/  PRMT R8, R0, 0x7610, R8 ;  /* 0x0000761000087816 */ /* 0x000fce0000000008 */
.L_x_6726:
[----:B------:R-:W-:Y:S05]  /*110c0*/  BSYNC.RECONVERGENT B0 ;  /* 0x0000000000007941 */ /* 0x000fea0003800200 */
.L_x_6725:
[----:B------:R-:W-:Y:S01]  /*110d0*/  STG.E.U8 desc[UR36][R16.64], R8 ;  /* 0x0000000810007986 */ /* 0x000fe2000c101124 */
[----:B------:R-:W-:Y:S05]  /*110e0*/  EXIT ;  /* 0x000000000000794d */ /* 0x000fea0003800000 */
.L_x_6719:
        /* <DEDUP_REMOVED lines=22> */
.L_x_6729:
[----:B-1----:R-:W-:-:S06]  /*11250*/  SHF.L.U32 R3, R3, 0x10, RZ ;  /* 0x0000001003037819 */ /* 0x002fcc00000006ff */
[----:B------:R-:W1:Y:S02]  /*11260*/  F2I.U64.TRUNC R2, R3 ;  /* 0x0000000300027311 */ /* 0x000e64000020d800 */
[----:B-1----:R-:W-:Y:S01]  /*11270*/  STG.E.64 desc[UR36][R16.64], R2 ;  /* 0x0000000210007986 */ /* 0x002fe2000c101b24 */
[----:B------:R-:W-:Y:S05]  /*11280*/  EXIT ;  /* 0x000000000000794d */ /* 0x000fea0003800000 */
.L_x_6728:
[----:B-1----:R-:W-:-:S06]  /*11290*/  IMAD.U32 R3, R3, 0x10000, RZ ;  /* 0x0001000003037824 */ /* 0x002fcc00078e00ff */
[----:B------:R-:W1:Y:S02]  /*112a0*/  F2I.FTZ.U32.TRUNC.NTZ R3, R3 ;  /* 0x0000000300037305 */ /* 0x000e64000021f000 */
[----:B-1----:R-:W-:Y:S01]  /*112b0*/  STG.E desc[UR36][R16.64], R3 ;  /* 0x0000000310007986 */ /* 0x002fe2000c101924 */
[----:B------:R-:W-:Y:S05]  /*112c0*/  EXIT ;  /* 0x000000000000794d */ /* 0x000fea0003800000 */
.L_x_6718:
        /* <DEDUP_REMOVED lines=11> */
.L_x_6731:
[----:B-1----:R-:W-:Y:S01]  /*11380*/  IMAD.U32 R3, R3, 0x10000, RZ ;  /* 0x0001000003037824 */ /* 0x002fe200078e00ff */
[----:B------:R-:W-:-:S03]  /*11390*/  CS2R R6, SRZ ;  /* 0x0000000000067805 */ /* 0x000fc6000001ff00 */
[----:B------:R-:W-:-:S04]  /*113a0*/  FMUL.FTZ R3, R3, 1 ;  /* 0x3f80000003037820 */ /* 0x000fc80000410000 */
[----:B------:R-:W1:Y:S02]  /*113b0*/  F2F.F64.F32 R4, R3 ;  /* 0x0000000300047310 */ /* 0x000e640000201800 */
[----:B-1----:R-:W-:Y:S01]  /*113c0*/  STG.E.128 desc[UR36][R16.64], R4 ;  /* 0x0000000410007986 */ /* 0x002fe2000c101d24 */
[----:B------:R-:W-:Y:S05]  /*113d0*/  EXIT ;  /* 0x000000000000794d */ /* 0x000fea0003800000 */
.L_x_6730:
[----:B------:R-:W-:-:S09]  /*113e0*/  UISETP.NE.AND UP0, UPT, UR4, 0xf, UPT ;  /* 0x0000000f0400788c */ /* 0x000fd2000bf05270 */
[----:B------:R-:W-:Y:S05]  /*113f0*/  BRA.U !UP0, `(.L_x_6732) ;  /* 0x0000000108e87547 */ /* 0x000fea000b800000 */
[----:B------:R-:W-:-:S09]  /*11400*/  UISETP.NE.AND UP0, UPT, UR4, 0x17, UPT ;  /* 0x000000170400788c */ /* 0x000fd2000bf05270 */
[----:B------:R-:W-:Y:S05]  /*11410*/  BRA.U !UP0, `(.L_x_6733) ;  /* 0x0000000108907547 */ /* 0x000fea000b800000 */
[----:B------:R-:W-:-:S09]  /*11420*/  UISETP.NE.AND UP0, UPT, UR4, 0x18, UPT ;  /* 0x000000180400788c */ /* 0x000fd2000bf05270 */
[----:B------:R-:W-:Y:S05]  /*11430*/  BRA.U !UP0, `(.L_x_6734) ;  /* 0x0000000108447547 */ /* 0x000fea000b800000 */
.L_x_6711:
        /* <DEDUP_REMOVED lines=16> */
.L_x_6735:
[----:B------:R-:W-:Y:S05]  /*11540*/  EXIT ;  /* 0x000000000000794d */ /* 0x000fea0003800000 */
.L_x_6734:
        /* <DEDUP_REMOVED lines=13> */
.L_x_6737:
[----:B------:R-:W-:Y:S05]  /*11620*/  BSYNC.RECONVERGENT B0 ;  /* 0x0000000000007941 */ /* 0x000fea0003800200 */
.L_x_6736:
[----:B------:R-:W-:-:S05]  /*11630*/  LOP3.LUT R3, R0, 0x80, R3, 0xf8, !PT ;  /* 0x0000008000037812 */ /* 0x000fca00078ef803 */
[----:B------:R-:W-:Y:S01]  /*11640*/  STG.E.U8 desc[UR36][R16.64], R3 ;  /* 0x0000000310007986 */ /* 0x000fe2000c101124 */
[----:B------:R-:W-:Y:S05]  /*11650*/  EXIT ;  /* 0x000000000000794d */ /* 0x000fea0003800000 */
.L_x_6733:
        /* <DEDUP_REMOVED lines=12> */
.L_x_6739:
[----:B0-----:R-:W-:Y:S01]  /*11720*/  IMAD.MOV.U32 R0, RZ, RZ, 0x7f ;  /* 0x0000007fff007424 */ /* 0x001fe200078e00ff */
[----:B------:R-:W-:-:S04]  /*11730*/  ISETP.GT.U32.AND P0, PT, R2, 0x7f800000, PT ;  /* 0x7f8000000200780c */ /* 0x000fc80003f04070 */
[----:B------:R-:W-:-:S09]  /*11740*/  SEL R0, R0, 0x7c, P0 ;  /* 0x0000007c00007807 */ /* 0x000fd20000000000 */
.L_x_6740:
[----:B------:R-:W-:Y:S05]  /*11750*/  BSYNC.RECONVERGENT B0 ;  /* 0x0000000000007941 */ /* 0x000fea0003800200 */
.L_x_6738:
[----:B------:R-:W-:-:S04]  /*11760*/  SHF.R.U32.HI R3, RZ, 0x18, R3 ;  /* 0x00000018ff037819 */ /* 0x000fc80000011603 */
[----:B------:R-:W-:-:S05]  /*11770*/  LOP3.LUT R3, R0, 0x80, R3, 0xf8, !PT ;  /* 0x0000008000037812 */ /* 0x000fca00078ef803 */
[----:B------:R-:W-:Y:S01]  /*11780*/  STG.E.U8 desc[UR36][R16.64], R3 ;  /* 0x0000000310007986 */ /* 0x000fe2000c101124 */
[----:B------:R-:W-:Y:S05]  /*11790*/  EXIT ;  /* 0x000000000000794d */ /* 0x000fea0003800000 */
.L_x_6732:
[----:B-1----:R-:W-:Y:S01]  /*117a0*/  STG.E.U16 desc[UR36][R16.64], R3 ;  /* 0x0000000310007986 */ /* 0x002fe2000c101524 */
[----:B------:R-:W-:Y:S05]  /*117b0*/  EXIT ;  /* 0x000000000000794d */ /* 0x000fea0003800000 */
.L_x_6741:
        /* <DEDUP_REMOVED lines=12> */
.L_x_41733:


//--------------------- .text._ZN2at6native27unrolled_elementwise_kernelINS0_13BinaryFunctorIN3c108BFloat16ES4_S4_ZZZNS0_16fmax_kernel_cudaERNS_18TensorIteratorBaseEENKUlvE_clEvENKUlvE2_clEvEUlS4_S4_E_EESt5arrayIPcLm3EELi4E23TrivialOffsetCalculatorILi2EjESE_ILi1EjENS0_6memory12LoadWithCastILi2EEENSH_13StoreWithCastILi1EEEEEviT_T0_T2_T3_T4_T5_ --------------------------
	.section	.text._ZN2at6native27unrolled_elementwise_kernelINS0_13BinaryFunctorIN3c108BFloat16ES4_S4_ZZZNS0_16fmax_kernel_cudaERNS_18TensorIteratorBaseEENKUlvE_clEvENKUlvE2_clEvEUlS4_S4_E_EESt5arrayIPcLm3EELi4E23TrivialOffsetCalculatorILi2EjESE_ILi1EjENS0_6memory12LoadWithCastILi2EEENSH_13StoreWithCastILi1EEEEEviT_T0_T2_T3_T4_T5_,"ax",@progbits
	.align	128
        .global         _ZN2at6native27unrolled_elementwise_kernelINS0_13BinaryFunctorIN3c108BFloat16ES4_S4_ZZZNS0_16fmax_kernel_cudaERNS_18TensorIteratorBaseEENKUlvE_clEvENKUlvE2_clEvEUlS4_S4_E_EESt5arrayIPcLm3EELi4E23TrivialOffsetCalculatorILi2EjESE_ILi1EjENS0_6memory12LoadWithCastILi2EEENSH_13StoreWithCastILi1EEEEEviT_T0_T2_T3_T4_T5_
        .type           _ZN2at6native27unrolled_elementwise_kernelINS0_13BinaryFunctorIN3c108BFloat16ES4_S4_ZZZNS0_16fmax_kernel_cudaERNS_18TensorIteratorBaseEENKUlvE_clEvENKUlvE2_clEvEUlS4_S4_E_EESt5arrayIPcLm3EELi4E23TrivialOffsetCalculatorILi2EjESE_ILi1EjENS0_6memory12LoadWithCastILi2EEENSH_13StoreWithCastILi1EEEEEviT_T0_T2_T3_T4_T5_,@function
        .size           _ZN2at6native27unrolled_elementwise_kernelINS0_13BinaryFunctorIN3c108BFloat16ES4_S4_ZZZNS0_16fmax_kernel_cudaERNS_18TensorIteratorBaseEENKUlvE_clEvENKUlvE2_clEvEUlS4_S4_E_EESt5arrayIPcLm3EELi4E23TrivialOffsetCalculatorILi2EjESE_ILi1EjENS0_6memory12LoadWithCastILi2EEENSH_13StoreWithCastILi1EEEEEviT_T0_T2_T3_T4_T5_,(.L_x_41734 - _ZN2at6native27unrolled_elementwise_kernelINS0_13BinaryFunctorIN3c108BFloat16ES4_S4_ZZZNS0_16fmax_kernel_cudaERNS_18TensorIteratorBaseEENKUlvE_clEvENKUlvE2_clEvEUlS4_S4_E_EESt5arrayIPcLm3EELi4E23TrivialOffsetCalculatorILi2EjESE_ILi1EjENS0_6memory12LoadWithCastILi2EEENSH_13StoreWithCastILi1EEEEEviT_T0_T2_T3_T4_T5_)
        .other          _ZN2at6native27unrolled_elementwise_kernelINS0_13BinaryFunctorIN3c108BFloat16ES4_S4_ZZZNS0_16fmax_kernel_cudaERNS_18TensorIteratorBaseEENKUlvE_clEvENKUlvE2_clEvEUlS4_S4_E_EESt5arrayIPcLm3EELi4E23TrivialOffsetCalculatorILi2EjESE_ILi1EjENS0_6memory12LoadWithCastILi2EEENSH_13StoreWithCastILi1EEEEEviT_T0_T2_T3_T4_T5_,@"STO_CUDA_ENTRY STV_DEFAULT"
_ZN2at6native27unrolled_elementwise_kernelINS0_13BinaryFunctorIN3c108BFloat16ES4_S4_ZZZNS0_16fmax_kernel_cudaERNS_18TensorIteratorBaseEENKUlvE_clEvENKUlvE2_clEvEUlS4_S4_E_EESt5arrayIPcLm3EELi4E23TrivialOffsetCalculatorILi2EjESE_ILi1EjENS0_6memory12LoadWithCastILi2EEENSH_13StoreWithCastILi1EEEEEviT_T0_T2_T3_T4_T5_:
.text._ZN2at6native27unrolled_elementwise_kernelINS0_13BinaryFunctorIN3c108BFloat16ES4_S4_ZZZNS0_16fmax_kernel_cudaERNS_18TensorIteratorBaseEENKUlvE_clEvENKUlvE2_clEvEUlS4_S4_E_EESt5arrayIPcLm3EELi4E23TrivialOffsetCalculatorILi2EjESE_ILi1EjENS0_6memory12LoadWithCastILi2EEENSH_13StoreWithCastILi1EEEEEviT_T0_T2_T3_T4_T5_:
        /* <DEDUP_REMOVED lines=36> */
.L_x_6747:
[----:B------:R-:W2:Y:S02]  /*0240*/  LDG.E.U8 R4, desc[UR36][R4.64] ;  /* 0x0000002404047981 */ /* 0x000ea4000c1e1100 */
[----:B--2---:R-:W-:-:S04]  /*0250*/  I2FP.F32.U32 R0, R4 ;  /* 0x0000000400007245 */ /* 0x004fc80000201000 */
[----:B------:R-:W-:-:S04]  /*0260*/  F2FP.BF16.F32.PACK_AB R0, RZ, R0 ;  /* 0x00000000ff00723e */ /* 0x000fc800000010ff */
[----:B------:R-:W-:Y:S01]  /*0270*/  PRMT R27, R0, 0x7610, R27 ;  /* 0x00007610001b7816 */ /* 0x000fe2000000001b */
[----:B------:R-:W-:Y:S06]  /*0280*/  BRA `(.L_x_6749) ;  /* 0x0000000c00c47947 */ /* 0x000fec0003800000 */
.L_x_6746:
        /* <DEDUP_REMOVED lines=11> */
.L_x_6751:
[----:B------:R-:W2:Y:S02]  /*0340*/  LDG.E R4, desc[UR36][R4.64] ;  /* 0x0000002404047981 */ /* 0x000ea4000c1e1900 */
[----:B--2---:R-:W-:-:S04]  /*0350*/  I2FP.F32.S32 R0, R4 ;  /* 0x0000000400007245 */ /* 0x004fc80000201400 */
[----:B------:R-:W-:-:S04]  /*0360*/  F2FP.BF16.F32.PACK_AB R0, RZ, R0 ;  /* 0x00000000ff00723e */ /* 0x000fc800000010ff */
[----:B------:R-:W-:Y:S01]  /*0370*/  PRMT R27, R0, 0x7610, R27 ;  /* 0x00007610001b7816 */ /* 0x000fe2000000001b */
[----:B------:R-:W-:Y:S06]  /*0380*/  BRA `(.L_x_6749) ;  /* 0x0000000c00847947 */ /* 0x000fec0003800000 */
.L_x_6750:
[----:B------:R-:W2:Y:S02]  /*0390*/  LDG.E.U16 R4, desc[UR36][R4.64] ;  /* 0x0000002404047981 */ /* 0x000ea4000c1e1500 */
[----:B--2---:R-:W0:Y:S02]  /*03a0*/  I2F.S16 R0, R4 ;  /* 0x0000000400007306 */ /* 0x004e240000101400 */
[----:B0-----:R-:W-:-:S04]  /*03b0*/  F2FP.BF16.F32.PACK_AB R0, RZ, R0 ;  /* 0x00000000ff00723e */ /* 0x001fc800000010ff */
[----:B------:R-:W-:Y:S01]  /*03c0*/  PRMT R27, R0, 0x7610, R27 ;  /* 0x00007610001b7816 */ /* 0x000fe2000000001b */
[----:B------:R-:W-:Y:S06]  /*03d0*/  BRA `(.L_x_6749) ;  /* 0x0000000c00707947 */ /* 0x000fec0003800000 */
.L_x_6745:
        /* <DEDUP_REMOVED lines=9> */
.L_x_6753:
[----:B------:R-:W2:Y:S02]  /*0470*/  LDG.E.U16 R0, desc[UR36][R4.64] ;  /* 0x0000002404007981 */ /* 0x000ea4000c1e1500 */
[----:B--2---:R-:W-:-:S05]  /*0480*/  HADD2.F32 R0, -RZ, R0.H0_H0 ;  /* 0x20000000ff007230 */ /* 0x004fca0000004100 */
[----:B------:R-:W-:-:S04]  /*0490*/  F2FP.BF16.F32.PACK_AB R0, RZ, R0 ;  /* 0x00000000ff00723e */ /* 0x000fc800000010ff */
[----:B------:R-:W-:Y:S01]  /*04a0*/  PRMT R27, R0, 0x7610, R27 ;  /* 0x00007610001b7816 */ /* 0x000fe2000000001b */
[----:B------:R-:W-:Y:S06]  /*04b0*/  BRA `(.L_x_6749) ;  /* 0x0000000c00387947 */ /* 0x000fec0003800000 */
.L_x_6752:
        /* <DEDUP_REMOVED lines=9> */
.L_x_6755:
[----:B------:R-:W2:Y:S02]  /*0550*/  LDG.E.U16 R4, desc[UR36][R4.64] ;  /* 0x0000002404047981 */ /* 0x000ea4000c1e1500 */
[----:B--2---:R-:W-:-:S05]  /*0560*/  HADD2.F32 R0, -RZ, R4.H0_H0 ;  /* 0x20000004ff007230 */ /* 0x004fca0000004100 */
[----:B------:R-:W-:-:S04]  /*0570*/  F2FP.BF16.F32.PACK_AB R0, RZ, R0 ;  /* 0x00000000ff00723e */ /* 0x000fc800000010ff */
[----:B------:R-:W-:Y:S01]  /*0580*/  PRMT R27, R0, 0x7610, R27 ;  /* 0x00007610001b7816 */ /* 0x000fe2000000001b */
[----:B------:R-:W-:Y:S06]  /*0590*/  BRA `(.L_x_6749) ;  /* 0x0000000c00007947 */ /* 0x000fec0003800000 */
.L_x_6754:
        /* <DEDUP_REMOVED lines=9> */
.L_x_6744:
        /* <DEDUP_REMOVED lines=14> */
.L_x_6758:
        /* <DEDUP_REMOVED lines=9> */
.L_x_6757:
        /* <DEDUP_REMOVED lines=27> */
.L_x_6760:
        /* <DEDUP_REMOVED lines=15> */
.L_x_6759:
[----:B------:R0:W5:Y:S01]  /*0a40*/  LDG.E.U16 R27, desc[UR36][R4.64] ;  /* 0x00000024041b7981 */ /* 0x000162000c1e1500 */
[----:B------:R-:W-:Y:S05]  /*0a50*/  BRA `(.L_x_6749) ;  /* 0x0000000400d07947 */ /* 0x000fea0003800000 */
.L_x_6756:
        /* <DEDUP_REMOVED lines=13> */
.L_x_6763:
        /* <DEDUP_REMOVED lines=21> */
.L_x_6767:
[----:B------:R-:W-:Y:S05]  /*0c80*/  BSYNC.RECONVERGENT B1 ;  /* 0x0000000000017941 */ /* 0x000fea0003800200 */
.L_x_6766:
[----:B------:R-:W-:Y:S01]  /*0c90*/  IMAD.SHL.U32 R0, R0, 0x100000, RZ ;  /* 0x0010000000007824 */ /* 0x000fe200078e00ff */
[----:B------:R-:W-:-:S04]  /*0ca0*/  LEA R3, R3, 0x3b800000, 0x17 ;  /* 0x3b80000003037811 */ /* 0x000fc800078eb8ff */
[----:B------:R-:W-:-:S07]  /*0cb0*/  LOP3.LUT R0, R3, R0, R7, 0xfe, !PT ;  /* 0x0000000003007212 */ /* 0x000fce00078efe07 */
.L_x_6765:
[----:B------:R-:W-:Y:S05]  /*0cc0*/  BSYNC.RECONVERGENT B0 ;  /* 0x0000000000007941 */ /* 0x000fea0003800200 */
.L_x_6764:
[----:B------:R-:W-:-:S04]  /*0cd0*/  F2FP.BF16.F32.PACK_AB R0, RZ, R0 ;  /* 0x00000000ff00723e */ /* 0x000fc800000010ff */
[----:B------:R-:W-:Y:S01]  /*0ce0*/  PRMT R27, R0, 0x7610, R27 ;  /* 0x00007610001b7816 */ /* 0x000fe2000000001b */
[----:B------:R-:W-:Y:S06]  /*0cf0*/  BRA `(.L_x_6749) ;  /* 0x0000000400287947 */ /* 0x000fec0003800000 */
.L_x_6762:
        /* <DEDUP_REMOVED lines=21> */
.L_x_6771:
[----:B------:R-:W-:Y:S05]  /*0e50*/  BSYNC.RECONVERGENT B1 ;  /* 0x0000000000017941 */ /* 0x000fea0003800200 */
.L_x_6770:
[----:B------:R-:W-:Y:S01]  /*0e60*/  IMAD.SHL.U32 R0, R0, 0x200000, RZ ;  /* 0x0020000000007824 */ /* 0x000fe200078e00ff */
[----:B------:R-:W-:-:S04]  /*0e70*/  LEA R3, R3, 0x37800000, 0x17 ;  /* 0x3780000003037811 */ /* 0x000fc800078eb8ff */
[----:B------:R-:W-:-:S07]  /*0e80*/  LOP3.LUT R0, R3, R0, R7, 0xfe, !PT ;  /* 0x0000000003007212 */ /* 0x000fce00078efe07 */
.L_x_6769:
[----:B------:R-:W-:Y:S05]  /*0e90*/  BSYNC.RECONVERGENT B0 ;  /* 0x0000000000007941 */ /* 0x000fea0003800200 */
.L_x_6768:
[----:B------:R-:W-:-:S04]  /*0ea0*/  F2FP.BF16.F32.PACK_AB R0, RZ, R0 ;  /* 0x00000000ff00723e */ /* 0x000fc800000010ff */
[----:B------:R-:W-:Y:S01]  /*0eb0*/  PRMT R27, R0, 0x7610, R27 ;  /* 0x00007610001b7816 */ /* 0x000fe2000000001b */
[----:B------:R-:W-:Y:S06]  /*0ec0*/  BRA `(.L_x_6749) ;  /* 0x0000000000b47947 */ /* 0x000fec0003800000 */
.L_x_6761:
[----:B------:R-:W-:-:S09]  /*0ed0*/  UISETP.NE.AND UP0, UPT, UR4, 0x1c, UPT ;  /* 0x0000001c0400788c */ /* 0x000fd2000bf05270 */
[----:B------:R-:W-:Y:S05]  /*0ee0*/  BRA.U !UP0, `(.L_x_6772) ;  /* 0x00000001089c7547 */ /* 0x000fea000b800000 */
[----:B------:R-:W-:-:S09]  /*0ef0*/  UISETP.NE.AND UP0, UPT, UR4, 0x1d, UPT ;  /* 0x0000001d0400788c */ /* 0x000fd2000bf05270 */
[----:B------:R-:W-:Y:S05]  /*0f00*/  BRA.U !UP0, `(.L_x_6773) ;  /* 0x0000000108807547 */ /* 0x000fea000b800000 */
[----:B------:R-:W-:-:S09]  /*0f10*/  UISETP.NE.AND UP0, UPT, UR4, 0x2c, UPT ;  /* 0x0000002c0400788c */ /* 0x000fd2000bf05270 */
[----:B------:R-:W-:Y:S05]  /*0f20*/  BRA.U !UP0, `(.L_x_6774) ;  /* 0x0000000108487547 */ /* 0x000fea000b800000 */
.L_x_6748:
        /* <DEDUP_REMOVED lines=16> */
.L_x_6775:
[----:B------:R-:W-:Y:S01]  /*1030*/  PRMT R27, RZ, 0x7610, R27 ;  /* 0x00007610ff1b7816 */ /* 0x000fe2000000001b */
[----:B------:R-:W-:Y:S06]  /*1040*/  BRA `(.L_x_6749) ;  /* 0x0000000000547947 */ /* 0x000fec0003800000 */
.L_x_6774:
        /* <DEDUP_REMOVED lines=8> */
.L_x_6777:
[----:B------:R-:W-:Y:S05]  /*10d0*/  BSYNC.RECONVERGENT B0 ;  /* 0x0000000000007941 */ /* 0x000fea0003800200 */
.L_x_6776:
[----:B------:R-:W-:-:S04]  /*10e0*/  F2FP.BF16.F32.PACK_AB R0, RZ, R0 ;  /* 0x00000000ff00723e */ /* 0x000fc800000010ff */
[----:B------:R-:W-:Y:S01]  /*10f0*/  PRMT R27, R0, 0x7610, R27 ;  /* 0x00007610001b7816 */ /* 0x000fe2000000001b */
[----:B------:R-:W-:Y:S06]  /*1100*/  BRA `(.L_x_6749) ;  /* 0x0000000000247947 */ /* 0x000fec0003800000 */
.L_x_6773:
[----:B------:R-:W2:Y:S02]  /*1110*/  LDG.E.64 R4, desc[UR36][R4.64] ;  /* 0x0000002404047981 */ /* 0x000ea4000c1e1b00 */
[----:B--2---:R-:W0:Y:S02]  /*1120*/  I2F.U64 R0, R4 ;  /* 0x0000000400007312 */ /* 0x004e240000301000 */
[----:B0-----:R-:W-:-:S04]  /*1130*/  F2FP.BF16.F32.PACK_AB R0, RZ, R0 ;  /* 0x00000000ff00723e */ /* 0x001fc800000010ff */
[----:B------:R-:W-:Y:S01]  /*1140*/  PRMT R27, R0, 0x7610, R27 ;  /* 0x00007610001b7816 */ /* 0x000fe2000000001b */
[----:B------:R-:W-:Y:S06]  /*1150*/  BRA `(.L_x_6749) ;  /* 0x0000000000107947 */ /* 0x000fec0003800000 */
.L_x_6772:
[----:B------:R-:W2:Y:S02]  /*1160*/  LDG.E R4, desc[UR36][R4.64] ;  /* 0x0000002404047981 */ /* 0x000ea4000c1e1900 */
[----:B--2---:R-:W-:-:S04]  /*1170*/  I2FP.F32.U32 R0, R4 ;  /* 0x0000000400007245 */ /* 0x004fc80000201000 */
[----:B------:R-:W-:-:S04]  /*1180*/  F2FP.BF16.F32.PACK_AB R0, RZ, R0 ;  /* 0x00000000ff00723e */ /* 0x000fc800000010ff */
[----:B------:R-:W-:-:S07]  /*1190*/  PRMT R27, R0, 0x7610, R27 ;  /* 0x00007610001b7816 */ /* 0x000fce000000001b */
.L_x_6749:
        /* <DEDUP_REMOVED lines=21> */
.L_x_6781:
[----:B------:R-:W2:Y:S02]  /*12f0*/  LDG.E.U8 R4, desc[UR36][R4.64] ;  /* 0x0000002404047981 */ /* 0x000ea4000c1e1100 */
[----:B--2---:R-:W-:-:S04]  /*1300*/  I2FP.F32.U32 R0, R4 ;  /* 0x0000000400007245 */ /* 0x004fc80000201000 */
[----:B------:R-:W-:-:S04]  /*1310*/  F2FP.BF16.F32.PACK_AB R0, RZ, R0 ;  /* 0x00000000ff00723e */ /* 0x000fc800000010ff */
[----:B------:R-:W-:Y:S01]  /*1320*/  PRMT R26, R0, 0x7610, R26 ;  /* 0x00007610001a7816 */ /* 0x000fe2000000001a */
[----:B------:R-:W-:Y:S06]  /*1330*/  BRA `(.L_x_6783) ;  /* 0x0000000c00c47947 */ /* 0x000fec0003800000 */
.L_x_6780:
        /* <DEDUP_REMOVED lines=11> */
.L_x_6785:
[----:B------:R-:W2:Y:S02]  /*13f0*/  LDG.E R4, desc[UR36][R4.64] ;  /* 0x0000002404047981 */ /* 0x000ea4000c1e1900 */
[----:B--2---:R-:W-:-:S04]  /*1400*/  I2FP.F32.S32 R0, R4 ;  /* 0x0000000400007245 */ /* 0x004fc80000201400 */
[----:B------:R-:W-:-:S04]  /*1410*/  F2FP.BF16.F32.PACK_AB R0, RZ, R0 ;  /* 0x00000000ff00723e */ /* 0x000fc800000010ff */
[----:B------:R-:W-:Y:S01]  /*1420*/  PRMT R26, R0, 0x7610, R26 ;  /* 0x00007610001a7816 */ /* 0x000fe2000000001a */
[----:B------:R-:W-:Y:S06]  /*1430*/  BRA `(.L_x_6783) ;  /* 0x0000000c00847947 */ /* 0x000fec0003800000 */
.L_x_6784:
[----:B------:R-:W2:Y:S02]  /*1440*/  LDG.E.U16 R4, desc[UR36][R4.64] ;  /* 0x0000002404047981 */ /* 0x000ea4000c1e1500 */
[----:B--2---:R-:W0:Y:S02]  /*1450*/  I2F.S16 R0, R4 ;  /* 0x0000000400007306 */ /* 0x004e240000101400 */
[----:B0-----:R-:W-:-:S04]  /*1460*/  F2FP.BF16.F32.PACK_AB R0, RZ, R0 ;  /* 0x00000000ff00723e */ /* 0x001fc800000010ff */
[----:B------:R-:W-:Y:S01]  /*1470*/  PRMT R26, R0, 0x7610, R26 ;  /* 0x00007610001a7816 */ /* 0x000fe2000000001a */
[----:B------:R-:W-:Y:S06]  /*1480*/  BRA `(.L_x_6783) ;  /* 0x0000000c00707947 */ /* 0x000fec0003800000 */
.L_x_6779:
        /* <DEDUP_REMOVED lines=9> */
.L_x_6787:
[----:B------:R-:W2:Y:S02]  /*1520*/  LDG.E.U16 R0, desc[UR36][R4.64] ;  /* 0x0000002404007981 */ /* 0x000ea4000c1e1500 */
[----:B--2---:R-:W-:-:S05]  /*1530*/  HADD2.F32 R0, -RZ, R0.H0_H0 ;  /* 0x20000000ff007230 */ /* 0x004fca0000004100 */
[----:B------:R-:W-:-:S04]  /*1540*/  F2FP.BF16.F32.PACK_AB R0, RZ, R0 ;  /* 0x00000000ff00723e */ /* 0x000fc800000010ff */
[----:B------:R-:W-:Y:S01]  /*1550*/  PRMT R26, R0, 0x7610, R26 ;  /* 0x00007610001a7816 */ /* 0x000fe2000000001a */
[----:B------:R-:W-:Y:S06]  /*1560*/  BRA `(.L_x_6783) ;  /* 0x0000000c00387947 */ /* 0x000fec0003800000 */
.L_x_6786:
        /* <DEDUP_REMOVED lines=9> */
.L_x_6789:
[----:B------:R-:W2:Y:S02]  /*1600*/  LDG.E.U16 R4, desc[UR36][R4.64] ;  /* 0x0000002404047981 */ /* 0x000ea4000c1e1500 */
[----:B--2---:R-:W-:-:S05]  /*1610*/  HADD2.F32 R0, -RZ, R4.H0_H0 ;  /* 0x20000004ff007230 */ /* 0x004fca0000004100 */
[----:B------:R-:W-:-:S04]  /*1620*/  F2FP.BF16.F32.PACK_AB R0, RZ, R0 ;  /* 0x00000000ff00723e */ /* 0x000fc800000010ff */
[----:B------:R-:W-:Y:S01]  /*1630*/  PRMT R26, R0, 0x7610, R26 ;  /* 0x00007610001a7816 */ /* 0x000fe2000000001a */
[----:B------:R-:W-:Y:S06]  /*1640*/  BRA `(.L_x_6783) ;  /* 0x0000000c00007947 */ /* 0x000fec0003800000 */
.L_x_6788:
        /* <DEDUP_REMOVED lines=9> */
.L_x_6778:
        /* <DEDUP_REMOVED lines=14> */
.L_x_6792:
        /* <DEDUP_REMOVED lines=9> */
.L_x_6791:
        /* <DEDUP_REMOVED lines=27> */
.L_x_6794:
        /* <DEDUP_REMOVED lines=15> */
.L_x_6793:
[----:B------:R0:W5:Y:S01]  /*1af0*/  LDG.E.U16 R26, desc[UR36][R4.64] ;  /* 0x00000024041a7981 */ /* 0x000162000c1e1500 */
[----:B------:R-:W-:Y:S05]  /*1b00*/  BRA `(.L_x_6783) ;  /* 0x0000000400d07947 */ /* 0x000fea0003800000 */
.L_x_6790:
        /* <DEDUP_REMOVED lines=13> */
.L_x_6797:
        /* <DEDUP_REMOVED lines=21> */
.L_x_6801:
[----:B------:R-:W-:Y:S05]  /*1d30*/  BSYNC.RECONVERGENT B1 ;  /* 0x0000000000017941 */ /* 0x000fea0003800200 */
.L_x_6800:
[----:B------:R-:W-:Y:S01]  /*1d40*/  IMAD.SHL.U32 R0, R0, 0x100000, RZ ;  /* 0x0010000000007824 */ /* 0x000fe200078e00ff */
[----:B------:R-:W-:-:S04]  /*1d50*/  LEA R3, R3, 0x3b800000, 0x17 ;  /* 0x3b80000003037811 */ /* 0x000fc800078eb8ff */
[----:B------:R-:W-:-:S07]  /*1d60*/  LOP3.LUT R0, R3, R0, R7, 0xfe, !PT ;  /* 0x0000000003007212 */ /* 0x000fce00078efe07 */
.L_x_6799:
[----:B------:R-:W-:Y:S05]  /*1d70*/  BSYNC.RECONVERGENT B0 ;  /* 0x0000000000007941 */ /* 0x000fea0003800200 */
.L_x_6798:
[----:B------:R-:W-:-:S04]  /*1d80*/  F2FP.BF16.F32.PACK_AB R0, RZ, R0 ;  /* 0x00000000ff00723e */ /* 0x000fc800000010ff */
[----:B------:R-:W-:Y:S01]  /*1d90*/  PRMT R26, R0, 0x7610, R26 ;  /* 0x00007610001a7816 */ /* 0x000fe2000000001a */
[----:B------:R-:W-:Y:S06]  /*1da0*/  BRA `(.L_x_6783) ;  /* 0x0000000400287947 */ /* 0x000fec0003800000 */
.L_x_6796:
        /* <DEDUP_REMOVED lines=21> */
.L_x_6805:
[----:B------:R-:W-:Y:S05]  /*1f00*/  BSYNC.RECONVERGENT B1 ;  /* 0x0000000000017941 */ /* 0x000fea0003800200 */
.L_x_6804:
[----:B------:R-:W-:Y:S01]  /*1f10*/  IMAD.SHL.U32 R0, R0, 0x200000, RZ ;  /* 0x0020000000007824 */ /* 0x000fe200078e00ff */
[----:B------:R-:W-:-:S04]  /*1f20*/  LEA R3, R3, 0x37800000, 0x17 ;  /* 0x3780000003037811 */ /* 0x000fc800078eb8ff */
[----:B------:R-:W-:-:S07]  /*1f30*/  LOP3.LUT R0, R3, R0, R7, 0xfe, !PT ;  /* 0x0000000003007212 */ /* 0x000fce00078efe07 */
.L_x_6803:
[----:B------:R-:W-:Y:S05]  /*1f40*/  BSYNC.RECONVERGENT B0 ;  /* 0x0000000000007941 */ /* 0x000fea0003800200 */
.L_x_6802:
[----:B------:R-:W-:-:S04]  /*1f50*/  F2FP.BF16.F32.PACK_AB R0, RZ, R0 ;  /* 0x00000000ff00723e */ /* 0x000fc800000010ff */
[----:B------:R-:W-:Y:S01]  /*1f60*/  PRMT R26, R0, 0x7610, R26 ;  /* 0x00007610001a7816 */ /* 0x000fe2000000001a */
[----:B------:R-:W-:Y:S06]  /*1f70*/  BRA `(.L_x_6783) ;  /* 0x0000000000b47947 */ /* 0x000fec0003800000 */
.L_x_6795:
[----:B------:R-:W-:-:S09]  /*1f80*/  UISETP.NE.AND UP0, UPT, UR4, 0x1c, UPT ;  /* 0x0000001c0400788c */ /* 0x000fd2000bf05270 */
[----:B------:R-:W-:Y:S05]  /*1f90*/  BRA.U !UP0, `(.L_x_6806) ;  /* 0x00000001089c7547 */ /* 0x000fea000b800000 */
[----:B------:R-:W-:-:S09]  /*1fa0*/  UISETP.NE.AND UP0, UPT, UR4, 0x1d, UPT ;  /* 0x0000001d0400788c */ /* 0x000fd2000bf05270 */
[----:B------:R-:W-:Y:S05]  /*1fb0*/  BRA.U !UP0, `(.L_x_6807) ;  /* 0x0000000108807547 */ /* 0x000fea000b800000 */
[----:B------:R-:W-:-:S09]  /*1fc0*/  UISETP.NE.AND UP0, UPT, UR4, 0x2c, UPT ;  /* 0x0000002c0400788c */ /* 0x000fd2000bf05270 */
[----:B------:R-:W-:Y:S05]  /*1fd0*/  BRA.U !UP0, `(.L_x_6808) ;  /* 0x0000000108487547 */ /* 0x000fea000b800000 */
.L_x_6782:
        /* <DEDUP_REMOVED lines=16> */
.L_x_6809:
[----:B------:R-:W-:Y:S01]  /*20e0*/  PRMT R26, RZ, 0x7610, R26 ;  /* 0x00007610ff1a7816 */ /* 0x000fe2000000001a */
[----:B------:R-:W-:Y:S06]  /*20f0*/  BRA `(.L_x_6783) ;  /* 0x0000000000547947 */ /* 0x000fec0003800000 */
.L_x_6808:
        /* <DEDUP_REMOVED lines=8> */
.L_x_6811:
[----:B------:R-:W-:Y:S05]  /*2180*/  BSYNC.RECONVERGENT B0 ;  /* 0x0000000000007941 */ /* 0x000fea0003800200 */
.L_x_6810:
[----:B------:R-:W-:-:S04]  /*2190*/  F2FP.BF16.F32.PACK_AB R0, RZ, R0 ;  /* 0x00000000ff00723e */ /* 0x000fc800000010ff */
[----:B------:R-:W-:Y:S01]  /*21a0*/  PRMT R26, R0, 0x7610, R26 ;  /* 0x00007610001a7816 */ /* 0x000fe2000000001a */
[----:B------:R-:W-:Y:S06]  /*21b0*/  BRA `(.L_x_6783) ;  /* 0x0000000000247947 */ /* 0x000fec0003800000 */
.L_x_6807:
[----:B------:R-:W2:Y:S02]  /*21c0*/  LDG.E.64 R4, desc[UR36][R4.64] ;  /* 0x0000002404047981 */ /* 0x000ea4000c1e1b00 */
[----:B--2---:R-:W0:Y:S02]  /*21d0*/  I2F.U64 R0, R4 ;  /* 0x0000000400007312 */ /* 0x004e240000301000 */
[----:B0-----:R-:W-:-:S04]  /*21e0*/  F2FP.BF16.F32.PACK_AB R0, RZ, R0 ;  /* 0x00000000ff00723e */ /* 0x001fc800000010ff */
[----:B------:R-:W-:Y:S01]  /*21f0*/  PRMT R26, R0, 0x7610, R26 ;  /* 0x00007610001a7816 */ /* 0x000fe2000000001a */
[----:B------:R-:W-:Y:S06]  /*2200*/  BRA `(.L_x_6783) ;  /* 0x0000000000107947 */ /* 0x000fec0003800000 */
.L_x_6806:
[----:B------:R-:W2:Y:S02]  /*2210*/  LDG.E R4, desc[UR36][R4.64] ;  /* 0x0000002404047981 */ /* 0x000ea4000c1e1900 */
[----:B--2---:R-:W-:-:S04]  /*2220*/  I2FP.F32.U32 R0, R4 ;  /* 0x0000000400007245 */ /* 0x004fc80000201000 */
[----:B------:R-:W-:-:S04]  /*2230*/  F2FP.BF16.F32.PACK_AB R0, RZ, R0 ;  /* 0x00000000ff00723e */ /* 0x000fc800000010ff */
[----:B------:R-:W-:-:S07]  /*2240*/  PRMT R26, R0, 0x7610, R26 ;  /* 0x00007610001a7816 */ /* 0x000fce000000001a */
.L_x_6783:
[----:B------:R-:W-:-:S07]  /*2250*/  VIADD R23, R25, 0x80 ;  /* 0x0000008019177836 */ /* 0x000fce0000000000 */
.L_x_6743:
[----:B------:R-:W-:Y:S05]  /*2260*/  BSYNC.RECONVERGENT B6 ;  /* 0x0000000000067941 */ /* 0x000fea0003800200 */
.L_x_6742:
        /* <DEDUP_REMOVED lines=27> */
.L_x_6817:
[----:B------:R-:W2:Y:S02]  /*2420*/  LDG.E.U8 R4, desc[UR36][R4.64] ;  /* 0x0000002404047981 */ /* 0x000ea4000c1e1100 */
[----:B--2---:R-:W-:-:S04]  /*2430*/  I2FP.F32.U32 R0, R4 ;  /* 0x0000000400007245 */ /* 0x004fc80000201000 */
[----:B------:R-:W-:-:S04]  /*2440*/  F2FP.BF16.F32.PACK_AB R0, RZ, R0 ;  /* 0x00000000ff00723e */ /* 0x000fc800000010ff */
[----:B------:R-:W-:Y:S01]  /*2450*/  PRMT R24, R0, 0x7610, R24 ;  /* 0x0000761000187816 */ /* 0x000fe20000000018 */
[----:B------:R-:W-:Y:S06]  /*2460*/  BRA `(.L_x_6819) ;  /* 0x0000000c00c47947 */ /* 0x000fec0003800000 */
.L_x_6816:
        /* <DEDUP_REMOVED lines=11> */
.L_x_6821:
[----:B------:R-:W2:Y:S02]  /*2520*/  LDG.E R4, desc[UR36][R4.64] ;  /* 0x0000002404047981 */ /* 0x000ea4000c1e1900 */
[----:B--2---:R-:W-:-:S04]  /*2530*/  I2FP.F32.S32 R0, R4 ;  /* 0x0000000400007245 */ /* 0x004fc80000201400 */
[----:B------:R-:W-:-:S04]  /*2540*/  F2FP.BF16.F32.PACK_AB R0, RZ, R0 ;  /* 0x00000000ff00723e */ /* 0x000fc800000010ff */
[----:B------:R-:W-:Y:S01]  /*2550*/  PRMT R24, R0, 0x7610, R24 ;  /* 0x0000761000187816 */ /* 0x000fe20000000018 */
[----:B------:R-:W-:Y:S06]  /*2560*/  BRA `(.L_x_6819) ;  /* 0x0000000c00847947 */ /* 0x000fec0003800000 */
.L_x_6820:
[----:B------:R-:W2:Y:S02]  /*2570*/  LDG.E.U16 R4, desc[UR36][R4.64] ;  /* 0x0000002404047981 */ /* 0x000ea4000c1e1500 */
[----:B--2---:R-:W0:Y:S02]  /*2580*/  I2F.S16 R0, R4 ;  /* 0x0000000400007306 */ /* 0x004e240000101400 */
[----:B0-----:R-:W-:-:S04]  /*2590*/  F2FP.BF16.F32.PACK_AB R0, RZ, R0 ;  /* 0x00000000ff00723e */ /* 0x001fc800000010ff */
[----:B------:R-:W-:Y:S01]  /*25a0*/  PRMT R24, R0, 0x7610, R24 ;  /* 0x0000761000187816 */ /* 0x000fe20000000018 */
[----:B------:R-:W-:Y:S06]  /*25b0*/  BRA `(.L_x_6819) ;  /* 0x0000000c00707947 */ /* 0x000fec0003800000 */
.L_x_6815:
        /* <DEDUP_REMOVED lines=9> */
.L_x_6823:
[----:B------:R-:W2:Y:S02]  /*2650*/  LDG.E.U16 R0, desc[UR36][R4.64] ;  /* 0x0000002404007981 */ /* 0x000ea4000c1e1500 */
[----:B--2---:R-:W-:-:S05]  /*2660*/  HADD2.F32 R0, -RZ, R0.H0_H0 ;  /* 0x20000000ff007230 */ /* 0x004fca0000004100 */
[----:B------:R-:W-:-:S04]  /*2670*/  F2FP.BF16.F32.PACK_AB R0, RZ, R0 ;  /* 0x00000000ff00723e */ /* 0x000fc800000010ff */
[----:B------:R-:W-:Y:S01]  /*2680*/  PRMT R24, R0, 0x7610, R24 ;  /* 0x0000761000187816 */ /* 0x000fe20000000018 */
[----:B------:R-:W-:Y:S06]  /*2690*/  BRA `(.L_x_6819) ;  /* 0x0000000c00387947 */ /* 0x000fec0003800000 */
.L_x_6822:
        /* <DEDUP_REMOVED lines=9> */
.L_x_6825:
[----:B------:R-:W2:Y:S02]  /*2730*/  LDG.E.U16 R4, desc[UR36][R4.64] ;  /* 0x0000002404047981 */ /* 0x000ea4000c1e1500 */
[----:B--2---:R-:W-:-:S05]  /*2740*/  HADD2.F32 R0, -RZ, R4.H0_H0 ;  /* 0x20000004ff007230 */ /* 0x004fca0000004100 */
[----:B------:R-:W-:-:S04]  /*2750*/  F2FP.BF16.F32.PACK_AB R0, RZ, R0 ;  /* 0x00000000ff00723e */ /* 0x000fc800000010ff */
[----:B------:R-:W-:Y:S01]  /*2760*/  PRMT R24, R0, 0x7610, R24 ;  /* 0x0000761000187816 */ /* 0x000fe20000000018 */
[----:B------:R-:W-:Y:S06]  /*2770*/  BRA `(.L_x_6819) ;  /* 0x0000000c00007947 */ /* 0x000fec0003800000 */
.L_x_6824:
        /* <DEDUP_REMOVED lines=9> */
.L_x_6814:
        /* <DEDUP_REMOVED lines=14> */
.L_x_6828:
        /* <DEDUP_REMOVED lines=9> */
.L_x_6827:
        /* <DEDUP_REMOVED lines=27> */
.L_x_6830:
        /* <DEDUP_REMOVED lines=15> */
.L_x_6829:
[----:B------:R0:W5:Y:S01]  /*2c20*/  LDG.E.U16 R24, desc[UR36][R4.64] ;  /* 0x0000002404187981 */ /* 0x000162000c1e1500 */
[----:B------:R-:W-:Y:S05]  /*2c30*/  BRA `(.L_x_6819) ;  /* 0x0000000400d07947 */ /* 0x000fea0003800000 */
.L_x_6826:
        /* <DEDUP_REMOVED lines=13> */
.L_x_6833:
        /* <DEDUP_REMOVED lines=21> */
.L_x_6837:
[----:B------:R-:W-:Y:S05]  /*2e60*/  BSYNC.RECONVERGENT B1 ;  /* 0x0000000000017941 */ /* 0x000fea0003800200 */
.L_x_6836:
[----:B------:R-:W-:Y:S01]  /*2e70*/  IMAD.SHL.U32 R0, R0, 0x100000, RZ ;  /* 0x0010000000007824 */ /* 0x000fe200078e00ff */
[----:B------:R-:W-:-:S04]  /*2e80*/  LEA R3, R3, 0x3b800000, 0x17 ;  /* 0x3b80000003037811 */ /* 0x000fc800078eb8ff */
[----:B------:R-:W-:-:S07]  /*2e90*/  LOP3.LUT R0, R3, R0, R7, 0xfe, !PT ;  /* 0x0000000003007212 */ /* 0x000fce00078efe07 */
.L_x_6835:
[----:B------:R-:W-:Y:S05]  /*2ea0*/  BSYNC.RECONVERGENT B0 ;  /* 0x0000000000007941 */ /* 0x000fea0003800200 */
.L_x_6834:
[----:B------:R-:W-:-:S04]  /*2eb0*/  F2FP.BF16.F32.PACK_AB R0, RZ, R0 ;  /* 0x00000000ff00723e */ /* 0x000fc800000010ff */
[----:B------:R-:W-:Y:S01]  /*2ec0*/  PRMT R24, R0, 0x7610, R24 ;  /* 0x0000761000187816 */ /* 0x000fe20000000018 */
[----:B------:R-:W-:Y:S06]  /*2ed0*/  BRA `(.L_x_6819) ;  /* 0x0000000400287947 */ /* 0x000fec0003800000 */
.L_x_6832:
        /* <DEDUP_REMOVED lines=21> */
.L_x_6841:
[----:B------:R-:W-:Y:S05]  /*3030*/  BSYNC.RECONVERGENT B1 ;  /* 0x0000000000017941 */ /* 0x000fea0003800200 */
.L_x_6840:
[----:B------:R-:W-:Y:S01]  /*3040*/  IMAD.SHL.U32 R0, R0, 0x200000, RZ ;  /* 0x0020000000007824 */ /* 0x000fe200078e00ff */
[----:B------:R-:W-:-:S04]  /*3050*/  LEA R3, R3, 0x37800000, 0x17 ;  /* 0x3780000003037811 */ /* 0x000fc800078eb8ff */
[----:B------:R-:W-:-:S07]  /*3060*/  LOP3.LUT R0, R3, R0, R7, 0xfe, !PT ;  /* 0x0000000003007212 */ /* 0x000fce00078efe07 */
.L_x_6839:
[----:B------:R-:W-:Y:S05]  /*3070*/  BSYNC.RECONVERGENT B0 ;  /* 0x0000000000007941 */ /* 0x000fea0003800200 */
.L_x_6838:
[----:B------:R-:W-:-:S04]  /*3080*/  F2FP.BF16.F32.PACK_AB R0, RZ, R0 ;  /* 0x00000000ff00723e */ /* 0x000fc800000010ff */
[----:B------:R-:W-:Y:S01]  /*3090*/  PRMT R24, R0, 0x7610, R24 ;  /* 0x0000761000187816 */ /* 0x000fe20000000018 */
[----:B------:R-:W-:Y:S06]  /*30a0*/  BRA `(.L_x_6819) ;  /* 0x0000000000b47947 */ /* 0x000fec0003800000 */
.L_x_6831:
        /* <DEDUP_REMOVED lines=14> */
.L_x_6845:
[----:B------:R-:W-:Y:S05]  /*3190*/  BSYNC.RECONVERGENT B0 ;  /* 0x0000000000007941 */ /* 0x000fea0003800200 */
.L_x_6844:
[----:B------:R-:W-:-:S04]  /*31a0*/  F2FP.BF16.F32.PACK_AB R0, RZ, R0 ;  /* 0x00000000ff00723e */ /* 0x000fc800000010ff */
[----:B------:R-:W-:Y:S01]  /*31b0*/  PRMT R24, R0, 0x7610, R24 ;  /* 0x0000761000187816 */ /* 0x000fe20000000018 */
[----:B------:R-:W-:Y:S06]  /*31c0*/  BRA `(.L_x_6819) ;  /* 0x00000000006c7947 */ /* 0x000fec0003800000 */
.L_x_6818:
        /* <DEDUP_REMOVED lines=16> */
.L_x_6846:
[----:B------:R-:W-:Y:S01]  /*32d0*/  PRMT R24, RZ, 0x7610, R24 ;  /* 0x00007610ff187816 */ /* 0x000fe20000000018 */
[----:B------:R-:W-:Y:S06]  /*32e0*/  BRA `(.L_x_6819) ;  /* 0x0000000000247947 */ /* 0x000fec0003800000 */
.L_x_6843:
[----:B------:R-:W2:Y:S02]  /*32f0*/  LDG.E.64 R4, desc[UR36][R4.64] ;  /* 0x0000002404047981 */ /* 0x000ea4000c1e1b00 */
[----:B--2---:R-:W0:Y:S02]  /*3300*/  I2F.U64 R0, R4 ;  /* 0x0000000400007312 */ /* 0x004e240000301000 */
[----:B0-----:R-:W-:-:S04]  /*3310*/  F2FP.BF16.F32.PACK_AB R0, RZ, R0 ;  /* 0x00000000ff00723e */ /* 0x001fc800000010ff */
[----:B------:R-:W-:Y:S01]  /*3320*/  PRMT R24, R0, 0x7610, R24 ;  /* 0x0000761000187816 */ /* 0x000fe20000000018 */
[----:B------:R-:W-:Y:S06]  /*3330*/  BRA `(.L_x_6819) ;  /* 0x0000000000107947 */ /* 0x000fec0003800000 */
.L_x_6842:
[----:B------:R-:W2:Y:S02]  /*3340*/  LDG.E R4, desc[UR36][R4.64] ;  /* 0x0000002404047981 */ /* 0x000ea4000c1e1900 */
[----:B--2---:R-:W-:-:S04]  /*3350*/  I2FP.F32.U32 R0, R4 ;  /* 0x0000000400007245 */ /* 0x004fc80000201000 */
[----:B------:R-:W-:-:S04]  /*3360*/  F2FP.BF16.F32.PACK_AB R0, RZ, R0 ;  /* 0x00000000ff00723e */ /* 0x000fc800000010ff */
[----:B------:R-:W-:-:S07]  /*3370*/  PRMT R24, R0, 0x7610, R24 ;  /* 0x0000761000187816 */ /* 0x000fce0000000018 */
.L_x_6819:
        /* <DEDUP_REMOVED lines=21> */
.L_x_6850:
[----:B------:R-:W2:Y:S02]  /*34d0*/  LDG.E.U8 R4, desc[UR36][R4.64] ;  /* 0x0000002404047981 */ /* 0x000ea4000c1e1100 */
[----:B--2---:R-:W-:-:S04]  /*34e0*/  I2FP.F32.U32 R0, R4 ;  /* 0x0000000400007245 */ /* 0x004fc80000201000 */
[----:B------:R-:W-:-:S04]  /*34f0*/  F2FP.BF16.F32.PACK_AB R0, RZ, R0 ;  /* 0x00000000ff00723e */ /* 0x000fc800000010ff */
[----:B------:R-:W-:Y:S01]  /*3500*/  PRMT R22, R0, 0x7610, R22 ;  /* 0x0000761000167816 */ /* 0x000fe20000000016 */
[----:B------:R-:W-:Y:S06]  /*3510*/  BRA `(.L_x_6852) ;  /* 0x0000000c00c47947 */ /* 0x000fec0003800000 */
.L_x_6849:
        /* <DEDUP_REMOVED lines=11> */
.L_x_6854:
[----:B------:R-:W2:Y:S02]  /*35d0*/  LDG.E R4, desc[UR36][R4.64] ;  /* 0x0000002404047981 */ /* 0x000ea4000c1e1900 */
[----:B--2---:R-:W-:-:S04]  /*35e0*/  I2FP.F32.S32 R0, R4 ;  /* 0x0000000400007245 */ /* 0x004fc80000201400 */
[----:B------:R-:W-:-:S04]  /*35f0*/  F2FP.BF16.F32.PACK_AB R0, RZ, R0 ;  /* 0x00000000ff00723e */ /* 0x000fc800000010ff */
[----:B------:R-:W-:Y:S01]  /*3600*/  PRMT R22, R0, 0x7610, R22 ;  /* 0x0000761000167816 */ /* 0x000fe20000000016 */
[----:B------:R-:W-:Y:S06]  /*3610*/  BRA `(.L_x_6852) ;  /* 0x0000000c00847947 */ /* 0x000fec0003800000 */
.L_x_6853:
[----:B------:R-:W2:Y:S02]  /*3620*/  LDG.E.U16 R4, desc[UR36][R4.64] ;  /* 0x0000002404047981 */ /* 0x000ea4000c1e1500 */
[----:B--2---:R-:W0:Y:S02]  /*3630*/  I2F.S16 R0, R4 ;  /* 0x0000000400007306 */ /* 0x004e240000101400 */
[----:B0-----:R-:W-:-:S04]  /*3640*/  F2FP.BF16.F32.PACK_AB R0, RZ, R0 ;  /* 0x00000000ff00723e */ /* 0x001fc800000010ff */
[----:B------:R-:W-:Y:S01]  /*3650*/  PRMT R22, R0, 0x7610, R22 ;  /* 0x0000761000167816 */ /* 0x000fe20000000016 */
[----:B------:R-:W-:Y:S06]  /*3660*/  BRA `(.L_x_6852) ;  /* 0x0000000c00707947 */ /* 0x000fec0003800000 */
.L_x_6848:
        /* <DEDUP_REMOVED lines=9> */
.L_x_6856:
[----:B------:R-:W2:Y:S02]  /*3700*/  LDG.E.U16 R0, desc[UR36][R4.64] ;  /* 0x0000002404007981 */ /* 0x000ea4000c1e1500 */
[----:B--2---:R-:W-:-:S05]  /*3710*/  HADD2.F32 R0, -RZ, R0.H0_H0 ;  /* 0x20000000ff007230 */ /* 0x004fca0000004100 */
[----:B------:R-:W-:-:S04]  /*3720*/  F2FP.BF16.F32.PACK_AB R0, RZ, R0 ;  /* 0x00000000ff00723e */ /* 0x000fc800000010ff */
[----:B------:R-:W-:Y:S01]  /*3730*/  PRMT R22, R0, 0x7610, R22 ;  /* 0x0000761000167816 */ /* 0x000fe20000000016 */
[----:B------:R-:W-:Y:S06]  /*3740*/  BRA `(.L_x_6852) ;  /* 0x0000000c00387947 */ /* 0x000fec0003800000 */
.L_x_6855:
        /* <DEDUP_REMOVED lines=9> */
.L_x_6858:
[----:B------:R-:W2:Y:S02]  /*37e0*/  LDG.E.U16 R4, desc[UR36][R4.64] ;  /* 0x0000002404047981 */ /* 0x000ea4000c1e1500 */
[----:B--2---:R-:W-:-:S05]  /*37f0*/  HADD2.F32 R0, -RZ, R4.H0_H0 ;  /* 0x20000004ff007230 */ /* 0x004fca0000004100 */
[----:B------:R-:W-:-:S04]  /*3800*/  F2FP.BF16.F32.PACK_AB R0, RZ, R0 ;  /* 0x00000000ff00723e */ /* 0x000fc800000010ff */
[----:B------:R-:W-:Y:S01]  /*3810*/  PRMT R22, R0, 0x7610, R22 ;  /* 0x0000761000167816 */ /* 0x000fe20000000016 */
[----:B------:R-:W-:Y:S06]  /*3820*/  BRA `(.L_x_6852) ;  /* 0x0000000c00007947 */ /* 0x000fec0003800000 */
.L_x_6857:
        /* <DEDUP_REMOVED lines=9> */
.L_x_6847:
        /* <DEDUP_REMOVED lines=14> */
.L_x_6861:
        /* <DEDUP_REMOVED lines=9> */
.L_x_6860:
        /* <DEDUP_REMOVED lines=27> */
.L_x_6863:
        /* <DEDUP_REMOVED lines=15> */
.L_x_6862:
[----:B------:R0:W5:Y:S01]  /*3cd0*/  LDG.E.U16 R22, desc[UR36][R4.64] ;  /* 0x0000002404167981 */ /* 0x000162000c1e1500 */
[----:B------:R-:W-:Y:S05]  /*3ce0*/  BRA `(.L_x_6852) ;  /* 0x0000000400d07947 */ /* 0x000fea0003800000 */
.L_x_6859:
        /* <DEDUP_REMOVED lines=13> */
.L_x_6866:
        /* <DEDUP_REMOVED lines=21> */
.L_x_6870:
[----:B------:R-:W-:Y:S05]  /*3f10*/  BSYNC.RECONVERGENT B1 ;  /* 0x0000000000017941 */ /* 0x000fea0003800200 */
.L_x_6869:
[----:B------:R-:W-:Y:S01]  /*3f20*/  IMAD.SHL.U32 R0, R0, 0x100000, RZ ;  /* 0x0010000000007824 */ /* 0x000fe200078e00ff */
[----:B------:R-:W-:-:S04]  /*3f30*/  LEA R3, R3, 0x3b800000, 0x17 ;  /* 0x3b80000003037811 */ /* 0x000fc800078eb8ff */
[----:B------:R-:W-:-:S07]  /*3f40*/  LOP3.LUT R0, R3, R0, R7, 0xfe, !PT ;  /* 0x0000000003007212 */ /* 0x000fce00078efe07 */
.L_x_6868:
[----:B------:R-:W-:Y:S05]  /*3f50*/  BSYNC.RECONVERGENT B0 ;  /* 0x0000000000007941 */ /* 0x000fea0003800200 */
.L_x_6867:
[----:B------:R-:W-:-:S04]  /*3f60*/  F2FP.BF16.F32.PACK_AB R0, RZ, R0 ;  /* 0x00000000ff00723e */ /* 0x000fc800000010ff */
[----:B------:R-:W-:Y:S01]  /*3f70*/  PRMT R22, R0, 0x7610, R22 ;  /* 0x0000761000167816 */ /* 0x000fe20000000016 */
[----:B------:R-:W-:Y:S06]  /*3f80*/  BRA `(.L_x_6852) ;  /* 0x0000000400287947 */ /* 0x000fec0003800000 */
.L_x_6865:
        /* <DEDUP_REMOVED lines=21> */
.L_x_6874:
[----:B------:R-:W-:Y:S05]  /*40e0*/  BSYNC.RECONVERGENT B1 ;  /* 0x0000000000017941 */ /* 0x000fea0003800200 */
.L_x_6873:
[----:B------:R-:W-:Y:S01]  /*40f0*/  IMAD.SHL.U32 R0, R0, 0x200000, RZ ;  /* 0x0020000000007824 */ /* 0x000fe200078e00ff */
[----:B------:R-:W-:-:S04]  /*4100*/  LEA R3, R3, 0x37800000, 0x17 ;  /* 0x3780000003037811 */ /* 0x000fc800078eb8ff */
[----:B------:R-:W-:-:S07]  /*4110*/  LOP3.LUT R0, R3, R0, R7, 0xfe, !PT ;  /* 0x0000000003007212 */ /* 0x000fce00078efe07 */
.L_x_6872:
[----:B------:R-:W-:Y:S05]  /*4120*/  BSYNC.RECONVERGENT B0 ;  /* 0x0000000000007941 */ /* 0x000fea0003800200 */
.L_x_6871:
[----:B------:R-:W-:-:S04]  /*4130*/  F2FP.BF16.F32.PACK_AB R0, RZ, R0 ;  /* 0x00000000ff00723e */ /* 0x000fc800000010ff */
[----:B------:R-:W-:Y:S01]  /*4140*/  PRMT R22, R0, 0x7610, R22 ;  /* 0x0000761000167816 */ /* 0x000fe20000000016 */
[----:B------:R-:W-:Y:S06]  /*4150*/  BRA `(.L_x_6852) ;  /* 0x0000000000b47947 */ /* 0x000fec0003800000 */
.L_x_6864:
        /* <DEDUP_REMOVED lines=14> */
.L_x_6878:
[----:B------:R-:W-:Y:S05]  /*4240*/  BSYNC.RECONVERGENT B0 ;  /* 0x0000000000007941 */ /* 0x000fea0003800200 */
.L_x_6877:
[----:B------:R-:W-:-:S04]  /*4250*/  F2FP.BF16.F32.PACK_AB R0, RZ, R0 ;  /* 0x00000000ff00723e */ /* 0x000fc800000010ff */
[----:B------:R-:W-:Y:S01]  /*4260*/  PRMT R22, R0, 0x7610, R22 ;  /* 0x0000761000167816 */ /* 0x000fe20000000016 */
[----:B------:R-:W-:Y:S06]  /*4270*/  BRA `(.L_x_6852) ;  /* 0x00000000006c7947 */ /* 0x000fec0003800000 */
.L_x_6851:
        /* <DEDUP_REMOVED lines=16> */
.L_x_6879:
[----:B------:R-:W-:Y:S01]  /*4380*/  PRMT R22, RZ, 0x7610, R22 ;  /* 0x00007610ff167816 */ /* 0x000fe20000000016 */
[----:B------:R-:W-:Y:S06]  /*4390*/  BRA `(.L_x_6852) ;  /* 0x0000000000247947 */ /* 0x000fec0003800000 */
.L_x_6876:
[----:B------:R-:W2:Y:S02]  /*43a0*/  LDG.E.64 R4, desc[UR36][R4.64] ;  /* 0x0000002404047981 */ /* 0x000ea4000c1e1b00 */
[----:B--2---:R-:W0:Y:S02]  /*43b0*/  I2F.U64 R0, R4 ;  /* 0x0000000400007312 */ /* 0x004e240000301000 */
[----:B0-----:R-:W-:-:S04]  /*43c0*/  F2FP.BF16.F32.PACK_AB R0, RZ, R0 ;  /* 0x00000000ff00723e */ /* 0x001fc800000010ff */
[----:B------:R-:W-:Y:S01]  /*43d0*/  PRMT R22, R0, 0x7610, R22 ;  /* 0x0000761000167816 */ /* 0x000fe20000000016 */
[----:B------:R-:W-:Y:S06]  /*43e0*/  BRA `(.L_x_6852) ;  /* 0x0000000000107947 */ /* 0x000fec0003800000 */
.L_x_6875:
[----:B------:R-:W2:Y:S02]  /*43f0*/  LDG.E R4, desc[UR36][R4.64] ;  /* 0x0000002404047981 */ /* 0x000ea4000c1e1900 */
[----:B--2---:R-:W-:-:S04]  /*4400*/  I2FP.F32.U32 R0, R4 ;  /* 0x0000000400007245 */ /* 0x004fc80000201000 */
[----:B------:R-:W-:-:S04]  /*4410*/  F2FP.BF16.F32.PACK_AB R0, RZ, R0 ;  /* 0x00000000ff00723e */ /* 0x000fc800000010ff */
[----:B------:R-:W-:-:S07]  /*4420*/  PRMT R22, R0, 0x7610, R22 ;  /* 0x0000761000167816 */ /* 0x000fce0000000016 */
.L_x_6852:
[----:B------:R-:W-:-:S07]  /*4430*/  VIADD R23, R23, 0x80 ;  /* 0x0000008017177836 */ /* 0x000fce0000000000 */
.L_x_6813:
[----:B------:R-:W-:Y:S05]  /*4440*/  BSYNC.RECONVERGENT B6 ;  /* 0x0000000000067941 */ /* 0x000fea0003800200 */
.L_x_6812:
        /* <DEDUP_REMOVED lines=27> */
.L_x_6885:
[----:B------:R-:W2:Y:S02]  /*4600*/  LDG.E.U8 R4, desc[UR36][R4.64] ;  /* 0x0000002404047981 */ /* 0x000ea4000c1e1100 */
[----:B--2---:R-:W-:-:S04]  /*4610*/  I2FP.F32.U32 R0, R4 ;  /* 0x0000000400007245 */ /* 0x004fc80000201000 */
[----:B------:R-:W-:-:S04]  /*4620*/  F2FP.BF16.F32.PACK_AB R0, RZ, R0 ;  /* 0x00000000ff00723e */ /* 0x000fc800000010ff */
[----:B------:R-:W-:Y:S01]  /*4630*/  PRMT R17, R0, 0x7610, R17 ;  /* 0x0000761000117816 */ /* 0x000fe20000000011 */
[----:B------:R-:W-:Y:S06]  /*4640*/  BRA `(.L_x_6887) ;  /* 0x0000000c00c47947 */ /* 0x000fec0003800000 */
.L_x_6884:
        /* <DEDUP_REMOVED lines=11> */
.L_x_6889:
[----:B------:R-:W2:Y:S02]  /*4700*/  LDG.E R4, desc[UR36][R4.64] ;  /* 0x0000002404047981 */ /* 0x000ea4000c1e1900 */
[----:B--2---:R-:W-:-:S04]  /*4710*/  I2FP.F32.S32 R0, R4 ;  /* 0x0000000400007245 */ /* 0x004fc80000201400 */
[----:B------:R-:W-:-:S04]  /*4720*/  F2FP.BF16.F32.PACK_AB R0, RZ, R0 ;  /* 0x00000000ff00723e */ /* 0x000fc800000010ff */
[----:B------:R-:W-:Y:S01]  /*4730*/  PRMT R17, R0, 0x7610, R17 ;  /* 0x0000761000117816 */ /* 0x000fe20000000011 */
[----:B------:R-:W-:Y:S06]  /*4740*/  BRA `(.L_x_6887) ;  /* 0x0000000c00847947 */ /* 0x000fec0003800000 */
.L_x_6888:
[----:B------:R-:W2:Y:S02]  /*4750*/  LDG.E.U16 R4, desc[UR36][R4.64] ;  /* 0x0000002404047981 */ /* 0x000ea4000c1e1500 */
[----:B--2---:R-:W0:Y:S02]  /*4760*/  I2F.S16 R0, R4 ;  /* 0x0000000400007306 */ /* 0x004e240000101400 */
[----:B0-----:R-:W-:-:S04]  /*4770*/  F2FP.BF16.F32.PACK_AB R0, RZ, R0 ;  /* 0x00000000ff00723e */ /* 0x001fc800000010ff */
[----:B------:R-:W-:Y:S01]  /*4780*/  PRMT R17, R0, 0x7610, R17 ;  /* 0x0000761000117816 */ /* 0x000fe20000000011 */
[----:B------:R-:W-:Y:S06]  /*4790*/  BRA `(.L_x_6887) ;  /* 0x0000000c00707947 */ /* 0x000fec0003800000 */
.L_x_6883:
        /* <DEDUP_REMOVED lines=9> */
.L_x_6891:
[----:B------:R-:W2:Y:S02]  /*4830*/  LDG.E.U16 R0, desc[UR36][R4.64] ;  /* 0x0000002404007981 */ /* 0x000ea4000c1e1500 */
[----:B--2---:R-:W-:-:S05]  /*4840*/  HADD2.F32 R0, -RZ, R0.H0_H0 ;  /* 0x20000000ff007230 */ /* 0x004fca0000004100 */
[----:B------:R-:W-:-:S04]  /*4850*/  F2FP.BF16.F32.PACK_AB R0, RZ, R0 ;  /* 0x00000000ff00723e */ /* 0x000fc800000010ff */
[----:B------:R-:W-:Y:S01]  /*4860*/  PRMT R17, R0, 0x7610, R17 ;  /* 0x0000761000117816 */ /* 0x000fe20000000011 */
[----:B------:R-:W-:Y:S06]  /*4870*/  BRA `(.L_x_6887) ;  /* 0x0000000c00387947 */ /* 0x000fec0003800000 */
.L_x_6890:
        /* <DEDUP_REMOVED lines=9> */
.L_x_6893:
[----:B------:R-:W2:Y:S02]  /*4910*/  LDG.E.U16 R4, desc[UR36][R4.64] ;  /* 0x0000002404047981 */ /* 0x000ea4000c1e1500 */
[----:B--2---:R-:W-:-:S05]  /*4920*/  HADD2.F32 R0, -RZ, R4.H0_H0 ;  /* 0x20000004ff007230 */ /* 0x004fca0000004100 */
[----:B------:R-:W-:-:S04]  /*4930*/  F2FP.BF16.F32.PACK_AB R0, RZ, R0 ;  /* 0x00000000ff00723e */ /* 0x000fc800000010ff */
[----:B------:R-:W-:Y:S01]  /*4940*/  PRMT R17, R0, 0x7610, R17 ;  /* 0x0000761000117816 */ /* 0x000fe20000000011 */
[----:B------:R-:W-:Y:S06]  /*4950*/  BRA `(.L_x_6887) ;  /* 0x0000000c00007947 */ /* 0x000fec0003800000 */
.L_x_6892:
        /* <DEDUP_REMOVED lines=9> */
.L_x_6882:
        /* <DEDUP_REMOVED lines=14> */
.L_x_6896:
        /* <DEDUP_REMOVED lines=9> */
.L_x_6895:
        /* <DEDUP_REMOVED lines=27> */
.L_x_6898:
        /* <DEDUP_REMOVED lines=15> */
.L_x_6897:
[----:B------:R0:W5:Y:S01]  /*4e00*/  LDG.E.U16 R17, desc[UR36][R4.64] ;  /* 0x0000002404117981 */ /* 0x000162000c1e1500 */
[----:B------:R-:W-:Y:S05]  /*4e10*/  BRA `(.L_x_6887) ;  /* 0x0000000400d07947 */ /* 0x000fea0003800000 */
.L_x_6894:
        /* <DEDUP_REMOVED lines=13> */
.L_x_6901:
        /* <DEDUP_REMOVED lines=21> */
.L_x_6905:
[----:B------:R-:W-:Y:S05]  /*5040*/  BSYNC.RECONVERGENT B1 ;  /* 0x0000000000017941 */ /* 0x000fea0003800200 */
.L_x_6904:
[----:B------:R-:W-:Y:S01]  /*5050*/  IMAD.SHL.U32 R0, R0, 0x100000, RZ ;  /* 0x0010000000007824 */ /* 0x000fe200078e00ff */
[----:B------:R-:W-:-:S04]  /*5060*/  LEA R3, R3, 0x3b800000, 0x17 ;  /* 0x3b80000003037811 */ /* 0x000fc800078eb8ff */
[----:B------:R-:W-:-:S07]  /*5070*/  LOP3.LUT R0, R3, R0, R7, 0xfe, !PT ;  /* 0x0000000003007212 */ /* 0x000fce00078efe07 */
.L_x_6903:
[----:B------:R-:W-:Y:S05]  /*5080*/  BSYNC.RECONVERGENT B0 ;  /* 0x0000000000007941 */ /* 0x000fea0003800200 */
.L_x_6902:
[----:B------:R-:W-:-:S04]  /*5090*/  F2FP.BF16.F32.PACK_AB R0, RZ, R0 ;  /* 0x00000000ff00723e */ /* 0x000fc800000010ff */
[----:B------:R-:W-:Y:S01]  /*50a0*/  PRMT R17, R0, 0x7610, R17 ;  /* 0x0000761000117816 */ /* 0x000fe20000000011 */
[----:B------:R-:W-:Y:S06]  /*50b0*/  BRA `(.L_x_6887) ;  /* 0x0000000400287947 */ /* 0x000fec0003800000 */
.L_x_6900:
        /* <DEDUP_REMOVED lines=21> */
.L_x_6909:
[----:B------:R-:W-:Y:S05]  /*5210*/  BSYNC.RECONVERGENT B1 ;  /* 0x0000000000017941 */ /* 0x000fea0003800200 */
.L_x_6908:
[----:B------:R-:W-:Y:S01]  /*5220*/  IMAD.SHL.U32 R0, R0, 0x200000, RZ ;  /* 0x0020000000007824 */ /* 0x000fe200078e00ff */
[----:B------:R-:W-:-:S04]  /*5230*/  LEA R3, R3, 0x37800000, 0x17 ;  /* 0x3780000003037811 */ /* 0x000fc800078eb8ff */
[----:B------:R-:W-:-:S07]  /*5240*/  LOP3.LUT R0, R3, R0, R7, 0xfe, !PT ;  /* 0x0000000003007212 */ /* 0x000fce00078efe07 */
.L_x_6907:
[----:B------:R-:W-:Y:S05]  /*5250*/  BSYNC.RECONVERGENT B0 ;  /* 0x0000000000007941 */ /* 0x000fea0003800200 */
.L_x_6906:
[----:B------:R-:W-:-:S04]  /*5260*/  F2FP.BF16.F32.PACK_AB R0, RZ, R0 ;  /* 0x00000000ff00723e */ /* 0x000fc800000010ff */
[----:B------:R-:W-:Y:S01]  /*5270*/  PRMT R17, R0, 0x7610, R17 ;  /* 0x0000761000117816 */ /* 0x000fe20000000011 */
[----:B------:R-:W-:Y:S06]  /*5280*/  BRA `(.L_x_6887) ;  /* 0x0000000000b47947 */ /* 0x000fec0003800000 */
.L_x_6899:
        /* <DEDUP_REMOVED lines=14> */
.L_x_6913:
[----:B------:R-:W-:Y:S05]  /*5370*/  BSYNC.RECONVERGENT B0 ;  /* 0x0000000000007941 */ /* 0x000fea0003800200 */
.L_x_6912:
[----:B------:R-:W-:-:S04]  /*5380*/  F2FP.BF16.F32.PACK_AB R0, RZ, R0 ;  /* 0x00000000ff00723e */ /* 0x000fc800000010ff */
[----:B------:R-:W-:Y:S01]  /*5390*/  PRMT R17, R0, 0x7610, R17 ;  /* 0x0000761000117816 */ /* 0x000fe20000000011 */
[----:B------:R-:W-:Y:S06]  /*53a0*/  BRA `(.L_x_6887) ;  /* 0x00000000006c7947 */ /* 0x000fec0003800000 */
.L_x_6886:
        /* <DEDUP_REMOVED lines=16> */
.L_x_6914:
[----:B------:R-:W-:Y:S01]  /*54b0*/  PRMT R17, RZ, 0x7610, R17 ;  /* 0x00007610ff117816 */ /* 0x000fe20000000011 */
[----:B------:R-:W-:Y:S06]  /*54c0*/  BRA `(.L_x_6887) ;  /* 0x0000000000247947 */ /* 0x000fec0003800000 */
.L_x_6911:
[----:B------:R-:W2:Y:S02]  /*54d0*/  LDG.E.64 R4, desc[UR36][R4.64] ;  /* 0x0000002404047981 */ /* 0x000ea4000c1e1b00 */
[----:B--2---:R-:W0:Y:S02]  /*54e0*/  I2F.U64 R0, R4 ;  /* 0x0000000400007312 */ /* 0x004e240000301000 */
[----:B0-----:R-:W-:-:S04]  /*54f0*/  F2FP.BF16.F32.PACK_AB R0, RZ, R0 ;  /* 0x00000000ff00723e */ /* 0x001fc800000010ff */
[----:B------:R-:W-:Y:S01]  /*5500*/  PRMT R17, R0, 0x7610, R17 ;  /* 0x0000761000117816 */ /* 0x000fe20000000011 */
[----:B------:R-:W-:Y:S06]  /*5510*/  BRA `(.L_x_6887) ;  /* 0x0000000000107947 */ /* 0x000fec0003800000 */
.L_x_6910:
[----:B------:R-:W2:Y:S02]  /*5520*/  LDG.E R4, desc[UR36][R4.64] ;  /* 0x0000002404047981 */ /* 0x000ea4000c1e1900 */
[----:B--2---:R-:W-:-:S04]  /*5530*/  I2FP.F32.U32 R0, R4 ;  /* 0x0000000400007245 */ /* 0x004fc80000201000 */
[----:B------:R-:W-:-:S04]  /*5540*/  F2FP.BF16.F32.PACK_AB R0, RZ, R0 ;  /* 0x00000000ff00723e */ /* 0x000fc800000010ff */
[----:B------:R-:W-:-:S07]  /*5550*/  PRMT R17, R0, 0x7610, R17 ;  /* 0x0000761000117816 */ /* 0x000fce0000000011 */
.L_x_6887:
        /* <DEDUP_REMOVED lines=22> */
.L_x_6918:
[----:B------:R-:W2:Y:S02]  /*56c0*/  LDG.E.U8 R4, desc[UR36][R4.64] ;  /* 0x0000002404047981 */ /* 0x000ea4000c1e1100 */
[----:B--2---:R-:W-:-:S04]  /*56d0*/  I2FP.F32.U32 R0, R4 ;  /* 0x0000000400007245 */ /* 0x004fc80000201000 */
[----:B------:R-:W-:-:S04]  /*56e0*/  F2FP.BF16.F32.PACK_AB R0, RZ, R0 ;  /* 0x00000000ff00723e */ /* 0x000fc800000010ff */
[----:B------:R-:W-:Y:S01]  /*56f0*/  PRMT R18, R0, 0x7610, R18 ;  /* 0x0000761000127816 */ /* 0x000fe20000000012 */
[----:B------:R-:W-:Y:S06]  /*5700*/  BRA `(.L_x_6920) ;  /* 0x0000000c00c47947 */ /* 0x000fec0003800000 */
.L_x_6917:
        /* <DEDUP_REMOVED lines=11> */
.L_x_6922:
[----:B------:R-:W2:Y:S02]  /*57c0*/  LDG.E R4, desc[UR36][R4.64] ;  /* 0x0000002404047981 */ /* 0x000ea4000c1e1900 */
[----:B--2---:R-:W-:-:S04]  /*57d0*/  I2FP.F32.S32 R0, R4 ;  /* 0x0000000400007245 */ /* 0x004fc80000201400 */
[----:B------:R-:W-:-:S04]  /*57e0*/  F2FP.BF16.F32.PACK_AB R0, RZ, R0 ;  /* 0x00000000ff00723e */ /* 0x000fc800000010ff */
[----:B------:R-:W-:Y:S01]  /*57f0*/  PRMT R18, R0, 0x7610, R18 ;  /* 0x0000761000127816 */ /* 0x000fe20000000012 */
[----:B------:R-:W-:Y:S06]  /*5800*/  BRA `(.L_x_6920) ;  /* 0x0000000c00847947 */ /* 0x000fec0003800000 */
.L_x_6921:
[----:B------:R-:W2:Y:S02]  /*5810*/  LDG.E.U16 R4, desc[UR36][R4.64] ;  /* 0x0000002404047981 */ /* 0x000ea4000c1e1500 */
[----:B--2---:R-:W0:Y:S02]  /*5820*/  I2F.S16 R0, R4 ;  /* 0x0000000400007306 */ /* 0x004e240000101400 */
[----:B0-----:R-:W-:-:S04]  /*5830*/  F2FP.BF16.F32.PACK_AB R0, RZ, R0 ;  /* 0x00000000ff00723e */ /* 0x001fc800000010ff */
[----:B------:R-:W-:Y:S01]  /*5840*/  PRMT R18, R0, 0x7610, R18 ;  /* 0x0000761000127816 */ /* 0x000fe20000000012 */
[----:B------:R-:W-:Y:S06]  /*5850*/  BRA `(.L_x_6920) ;  /* 0x0000000c00707947 */ /* 0x000fec0003800000 */
.L_x_6916:
        /* <DEDUP_REMOVED lines=9> */
.L_x_6924:
[----:B------:R-:W2:Y:S02]  /*58f0*/  LDG.E.U16 R0, desc[UR36][R4.64] ;  /* 0x0000002404007981 */ /* 0x000ea4000c1e1500 */
[----:B--2---:R-:W-:-:S05]  /*5900*/  HADD2.F32 R0, -RZ, R0.H0_H0 ;  /* 0x20000000ff007230 */ /* 0x004fca0000004100 */
[----:B------:R-:W-:-:S04]  /*5910*/  F2FP.BF16.F32.PACK_AB R0, RZ, R0 ;  /* 0x00000000ff00723e */ /* 0x000fc800000010ff */
[----:B------:R-:W-:Y:S01]  /*5920*/  PRMT R18, R0, 0x7610, R18 ;  /* 0x0000761000127816 */ /* 0x000fe20000000012 */
[----:B------:R-:W-:Y:S06]  /*5930*/  BRA `(.L_x_6920) ;  /* 0x0000000c00387947 */ /* 0x000fec0003800000 */
.L_x_6923:
        /* <DEDUP_REMOVED lines=9> */
.L_x_6926:
[----:B------:R-:W2:Y:S02]  /*59d0*/  LDG.E.U16 R4, desc[UR36][R4.64] ;  /* 0x0000002404047981 */ /* 0x000ea4000c1e1500 */
[----:B--2---:R-:W-:-:S05]  /*59e0*/  HADD2.F32 R0, -RZ, R4.H0_H0 ;  /* 0x20000004ff007230 */ /* 0x004fca0000004100 */
[----:B------:R-:W-:-:S04]  /*59f0*/  F2FP.BF16.F32.PACK_AB R0, RZ, R0 ;  /* 0x00000000ff00723e */ /* 0x000fc800000010ff */
[----:B------:R-:W-:Y:S01]  /*5a00*/  PRMT R18, R0, 0x7610, R18 ;  /* 0x0000761000127816 */ /* 0x000fe20000000012 */
[----:B------:R-:W-:Y:S06]  /*5a10*/  BRA `(.L_x_6920) ;  /* 0x0000000c00007947 */ /* 0x000fec0003800000 */
.L_x_6925:
        /* <DEDUP_REMOVED lines=9> */
.L_x_6915:
        /* <DEDUP_REMOVED lines=14> */
.L_x_6929:
        /* <DEDUP_REMOVED lines=9> */
.L_x_6928:
        /* <DEDUP_REMOVED lines=27> */
.L_x_6931:
        /* <DEDUP_REMOVED lines=15> */
.L_x_6930:
[----:B------:R0:W5:Y:S01]  /*5ec0*/  LDG.E.U16 R18, desc[UR36][R4.64] ;  /* 0x0000002404127981 */ /* 0x000162000c1e1500 */
[----:B------:R-:W-:Y:S05]  /*5ed0*/  BRA `(.L_x_6920) ;  /* 0x0000000400d07947 */ /* 0x000fea0003800000 */
.L_x_6927:
        /* <DEDUP_REMOVED lines=13> */
.L_x_6934:
        /* <DEDUP_REMOVED lines=21> */
.L_x_6938:
[----:B------:R-:W-:Y:S05]  /*6100*/  BSYNC.RECONVERGENT B1 ;  /* 0x0000000000017941 */ /* 0x000fea0003800200 */
.L_x_6937:
[----:B------:R-:W-:Y:S01]  /*6110*/  IMAD.SHL.U32 R0, R0, 0x100000, RZ ;  /* 0x0010000000007824 */ /* 0x000fe200078e00ff */
[----:B------:R-:W-:-:S04]  /*6120*/  LEA R3, R3, 0x3b800000, 0x17 ;  /* 0x3b80000003037811 */ /* 0x000fc800078eb8ff */
[----:B------:R-:W-:-:S07]  /*6130*/  LOP3.LUT R0, R3, R0, R7, 0xfe, !PT ;  /* 0x0000000003007212 */ /* 0x000fce00078efe07 */
.L_x_6936:
[----:B------:R-:W-:Y:S05]  /*6140*/  BSYNC.RECONVERGENT B0 ;  /* 0x0000000000007941 */ /* 0x000fea0003800200 */
.L_x_6935:
[----:B------:R-:W-:-:S04]  /*6150*/  F2FP.BF16.F32.PACK_AB R0, RZ, R0 ;  /* 0x00000000ff00723e */ /* 0x000fc800000010ff */
[----:B------:R-:W-:Y:S01]  /*6160*/  PRMT R18, R0, 0x7610, R18 ;  /* 0x0000761000127816 */ /* 0x000fe20000000012 */
[----:B------:R-:W-:Y:S06]  /*6170*/  BRA `(.L_x_6920) ;  /* 0x0000000400287947 */ /* 0x000fec0003800000 */
.L_x_6933:
        /* <DEDUP_REMOVED lines=21> */
.L_x_6942:
[----:B------:R-:W-:Y:S05]  /*62d0*/  BSYNC.RECONVERGENT B1 ;  /* 0x0000000000017941 */ /* 0x000fea0003800200 */
.L_x_6941:
[----:B------:R-:W-:Y:S01]  /*62e0*/  IMAD.SHL.U32 R0, R0, 0x200000, RZ ;  /* 0x0020000000007824 */ /* 0x000fe200078e00ff */
[----:B------:R-:W-:-:S04]  /*62f0*/  LEA R3, R3, 0x37800000, 0x17 ;  /* 0x3780000003037811 */ /* 0x000fc800078eb8ff */
[----:B------:R-:W-:-:S07]  /*6300*/  LOP3.LUT R0, R3, R0, R7, 0xfe, !PT ;  /* 0x0000000003007212 */ /* 0x000fce00078efe07 */
.L_x_6940:
[----:B------:R-:W-:Y:S05]  /*6310*/  BSYNC.RECONVERGENT B0 ;  /* 0x0000000000007941 */ /* 0x000fea0003800200 */
.L_x_6939:
[----:B------:R-:W-:-:S04]  /*6320*/  F2FP.BF16.F32.PACK_AB R0, RZ, R0 ;  /* 0x00000000ff00723e */ /* 0x000fc800000010ff */
[----:B------:R-:W-:Y:S01]  /*6330*/  PRMT R18, R0, 0x7610, R18 ;  /* 0x0000761000127816 */ /* 0x000fe20000000012 */
[----:B------:R-:W-:Y:S06]  /*6340*/  BRA `(.L_x_6920) ;  /* 0x0000000000b47947 */ /* 0x000fec0003800000 */
.L_x_6932:
        /* <DEDUP_REMOVED lines=14> */
.L_x_6946:
[----:B------:R-:W-:Y:S05]  /*6430*/  BSYNC.RECONVERGENT B0 ;  /* 0x0000000000007941 */ /* 0x000fea0003800200 */
.L_x_6945:
[----:B------:R-:W-:-:S04]  /*6440*/  F2FP.BF16.F32.PACK_AB R0, RZ, R0 ;  /* 0x00000000ff00723e */ /* 0x000fc800000010ff */
[----:B------:R-:W-:Y:S01]  /*6450*/  PRMT R18, R0, 0x7610, R18 ;  /* 0x0000761000127816 */ /* 0x000fe20000000012 */
[----:B------:R-:W-:Y:S06]  /*6460*/  BRA `(.L_x_6920) ;  /* 0x00000000006c7947 */ /* 0x000fec0003800000 */
.L_x_6919:
        /* <DEDUP_REMOVED lines=16> */
.L_x_6947:
[----:B------:R-:W-:Y:S01]  /*6570*/  PRMT R18, RZ, 0x7610, R18 ;  /* 0x00007610ff127816 */ /* 0x000fe20000000012 */
[----:B------:R-:W-:Y:S06]  /*6580*/  BRA `(.L_x_6920) ;  /* 0x0000000000247947 */ /* 0x000fec0003800000 */
.L_x_6944:
[----:B------:R-:W2:Y:S02]  /*6590*/  LDG.E.64 R4, desc[UR36][R4.64] ;  /* 0x0000002404047981 */ /* 0x000ea4000c1e1b00 */
[----:B--2---:R-:W0:Y:S02]  /*65a0*/  I2F.U64 R0, R4 ;  /* 0x0000000400007312 */ /* 0x004e240000301000 */
[----:B0-----:R-:W-:-:S04]  /*65b0*/  F2FP.BF16.F32.PACK_AB R0, RZ, R0 ;  /* 0x00000000ff00723e */ /* 0x001fc800000010ff */
[----:B------:R-:W-:Y:S01]  /*65c0*/  PRMT R18, R0, 0x7610, R18 ;  /* 0x0000761000127816 */ /* 0x000fe20000000012 */
[----:B------:R-:W-:Y:S06]  /*65d0*/  BRA `(.L_x_6920) ;  /* 0x0000000000107947 */ /* 0x000fec0003800000 */
.L_x_6943:
[----:B------:R-:W2:Y:S02]  /*65e0*/  LDG.E R4, desc[UR36][R4.64] ;  /* 0x0000002404047981 */ /* 0x000ea4000c1e1900 */
[----:B--2---:R-:W-:-:S04]  /*65f0*/  I2FP.F32.U32 R0, R4 ;  /* 0x0000000400007245 */ /* 0x004fc80000201000 */
[----:B------:R-:W-:-:S04]  /*6600*/  F2FP.BF16.F32.PACK_AB R0, RZ, R0 ;  /* 0x00000000ff00723e */ /* 0x000fc800000010ff */
[----:B------:R-:W-:-:S07]  /*6610*/  PRMT R18, R0, 0x7610, R18 ;  /* 0x0000761000127816 */ /* 0x000fce0000000012 */
.L_x_6920:
[----:B------:R-:W-:-:S07]  /*6620*/  VIADD R23, R23, 0x80 ;  /* 0x0000008017177836 */ /* 0x000fce0000000000 */
.L_x_6881:
[----:B------:R-:W-:Y:S05]  /*6630*/  BSYNC.RECONVERGENT B6 ;  /* 0x0000000000067941 */ /* 0x000fea0003800200 */
.L_x_6880:
        /* <DEDUP_REMOVED lines=27> */
.L_x_6953:
[----:B------:R-:W2:Y:S02]  /*67f0*/  LDG.E.U8 R4, desc[UR36][R4.64] ;  /* 0x0000002404047981 */ /* 0x000ea4000c1e1100 */
[----:B--2---:R-:W-:-:S04]  /*6800*/  I2FP.F32.U32 R0, R4 ;  /* 0x0000000400007245 */ /* 0x004fc80000201000 */
[----:B------:R-:W-:-:S04]  /*6810*/  F2FP.BF16.F32.PACK_AB R0, RZ, R0 ;  /* 0x00000000ff00723e */ /* 0x000fc800000010ff */
[----:B------:R-:W-:Y:S01]  /*6820*/  PRMT R19, R0, 0x7610, R19 ;  /* 0x0000761000137816 */ /* 0x000fe20000000013 */
[----:B------:R-:W-:Y:S06]  /*6830*/  BRA `(.L_x_6955) ;  /* 0x0000000c00c47947 */ /* 0x000fec0003800000 */
.L_x_6952:
        /* <DEDUP_REMOVED lines=11> */
.L_x_6957:
[----:B------:R-:W2:Y:S02]  /*68f0*/  LDG.E R4, desc[UR36][R4.64] ;  /* 0x0000002404047981 */ /* 0x000ea4000c1e1900 */
[----:B--2---:R-:W-:-:S04]  /*6900*/  I2FP.F32.S32 R0, R4 ;  /* 0x0000000400007245 */ /* 0x004fc80000201400 */
[----:B------:R-:W-:-:S04]  /*6910*/  F2FP.BF16.F32.PACK_AB R0, RZ, R0 ;  /* 0x00000000ff00723e */ /* 0x000fc800000010ff */
[----:B------:R-:W-:Y:S01]  /*6920*/  PRMT R19, R0, 0x7610, R19 ;  /* 0x0000761000137816 */ /* 0x000fe20000000013 */
[----:B------:R-:W-:Y:S06]  /*6930*/  BRA `(.L_x_6955) ;  /* 0x0000000c00847947 */ /* 0x000fec0003800000 */
.L_x_6956:
[----:B------:R-:W2:Y:S02]  /*6940*/  LDG.E.U16 R4, desc[UR36][R4.64] ;  /* 0x0000002404047981 */ /* 0x000ea4000c1e1500 */
[----:B--2---:R-:W0:Y:S02]  /*6950*/  I2F.S16 R0, R4 ;  /* 0x0000000400007306 */ /* 0x004e240000101400 */
[----:B0-----:R-:W-:-:S04]  /*6960*/  F2FP.BF16.F32.PACK_AB R0, RZ, R0 ;  /* 0x00000000ff00723e */ /* 0x001fc800000010ff */
[----:B------:R-:W-:Y:S01]  /*6970*/  PRMT R19, R0, 0x7610, R19 ;  /* 0x0000761000137816 */ /* 0x000fe20000000013 */
[----:B------:R-:W-:Y:S06]  /*6980*/  BRA `(.L_x_6955) ;  /* 0x0000000c00707947 */ /* 0x000fec0003800000 */
.L_x_6951:
        /* <DEDUP_REMOVED lines=9> */
.L_x_6959:
[----:B------:R-:W2:Y:S02]  /*6a20*/  LDG.E.U16 R0, desc[UR36][R4.64] ;  /* 0x0000002404007981 */ /* 0x000ea4000c1e1500 */
[----:B--2---:R-:W-:-:S05]  /*6a30*/  HADD2.F32 R0, -RZ, R0.H0_H0 ;  /* 0x20000000ff007230 */ /* 0x004fca0000004100 */
[----:B------:R-:W-:-:S04]  /*6a40*/  F2FP.BF16.F32.PACK_AB R0, RZ, R0 ;  /* 0x00000000ff00723e */ /* 0x000fc800000010ff */
[----:B------:R-:W-:Y:S01]  /*6a50*/  PRMT R19, R0, 0x7610, R19 ;  /* 0x0000761000137816 */ /* 0x000fe20000000013 */
[----:B------:R-:W-:Y:S06]  /*6a60*/  BRA `(.L_x_6955) ;  /* 0x0000000c00387947 */ /* 0x000fec0003800000 */
.L_x_6958:
        /* <DEDUP_REMOVED lines=9> */
.L_x_6961:
[----:B------:R-:W2:Y:S02]  /*6b00*/  LDG.E.U16 R4, desc[UR36][R4.64] ;  /* 0x0000002404047981 */ /* 0x000ea4000c1e1500 */
[----:B--2---:R-:W-:-:S05]  /*6b10*/  HADD2.F32 R0, -RZ, R4.H0_H0 ;  /* 0x20000004ff007230 */ /* 0x004fca0000004100 */
[----:B------:R-:W-:-:S04]  /*6b20*/  F2FP.BF16.F32.PACK_AB R0, RZ, R0 ;  /* 0x00000000ff00723e */ /* 0x000fc800000010ff */
[----:B------:R-:W-:Y:S01]  /*6b30*/  PRMT R19, R0, 0x7610, R19 ;  /* 0x0000761000137816 */ /* 0x000fe20000000013 */
[----:B------:R-:W-:Y:S06]  /*6b40*/  BRA `(.L_x_6955) ;  /* 0x0000000c00007947 */ /* 0x000fec0003800000 */
.L_x_6960:
        /* <DEDUP_REMOVED lines=9> */
.L_x_6950:
        /* <DEDUP_REMOVED lines=14> */
.L_x_6964:
        /* <DEDUP_REMOVED lines=9> */
.L_x_6963:
        /* <DEDUP_REMOVED lines=27> */
.L_x_6966:
        /* <DEDUP_REMOVED lines=15> */
.L_x_6965:
[----:B------:R0:W5:Y:S01]  /*6ff0*/  LDG.E.U16 R19, desc[UR36][R4.64] ;  /* 0x0000002404137981 */ /* 0x000162000c1e1500 */
[----:B------:R-:W-:Y:S05]  /*7000*/  BRA `(.L_x_6955) ;  /* 0x0000000400d07947 */ /* 0x000fea0003800000 */
.L_x_6962:
        /* <DEDUP_REMOVED lines=13> */
.L_x_6969:
        /* <DEDUP_REMOVED lines=21> */
.L_x_6973:
[----:B------:R-:W-:Y:S05]  /*7230*/  BSYNC.RECONVERGENT B1 ;  /* 0x0000000000017941 */ /* 0x000fea0003800200 */
.L_x_6972:
[----:B------:R-:W-:Y:S01]  /*7240*/  IMAD.SHL.U32 R0, R0, 0x100000, RZ ;  /* 0x0010000000007824 */ /* 0x000fe200078e00ff */
[----:B------:R-:W-:-:S04]  /*7250*/  LEA R3, R3, 0x3b800000, 0x17 ;  /* 0x3b80000003037811 */ /* 0x000fc800078eb8ff */
[----:B------:R-:W-:-:S07]  /*7260*/  LOP3.LUT R0, R3, R0, R7, 0xfe, !PT ;  /* 0x0000000003007212 */ /* 0x000fce00078efe07 */
.L_x_6971:
[----:B------:R-:W-:Y:S05]  /*7270*/  BSYNC.RECONVERGENT B0 ;  /* 0x0000000000007941 */ /* 0x000fea0003800200 */
.L_x_6970:
[----:B------:R-:W-:-:S04]  /*7280*/  F2FP.BF16.F32.PACK_AB R0, RZ, R0 ;  /* 0x00000000ff00723e */ /* 0x000fc800000010ff */
[----:B------:R-:W-:Y:S01]  /*7290*/  PRMT R19, R0, 0x7610, R19 ;  /* 0x0000761000137816 */ /* 0x000fe20000000013 */
[----:B------:R-:W-:Y:S06]  /*72a0*/  BRA `(.L_x_6955) ;  /* 0x0000000400287947 */ /* 0x000fec0003800000 */
.L_x_6968:
        /* <DEDUP_REMOVED lines=21> */
.L_x_6977:
[----:B------:R-:W-:Y:S05]  /*7400*/  BSYNC.RECONVERGENT B1 ;  /* 0x0000000000017941 */ /* 0x000fea0003800200 */
.L_x_6976:
[----:B------:R-:W-:Y:S01]  /*7410*/  IMAD.SHL.U32 R0, R0, 0x200000, RZ ;  /* 0x0020000000007824 */ /* 0x000fe200078e00ff */
[----:B------:R-:W-:-:S04]  /*7420*/  LEA R3, R3, 0x37800000, 0x17 ;  /* 0x3780000003037811 */ /* 0x000fc800078eb8ff */
[----:B------:R-:W-:-:S07]  /*7430*/  LOP3.LUT R0, R3, R0, R7, 0xfe, !PT ;  /* 0x0000000003007212 */ /* 0x000fce00078efe07 */
.L_x_6975:
[----:B------:R-:W-:Y:S05]  /*7440*/  BSYNC.RECONVERGENT B0 ;  /* 0x0000000000007941 */ /* 0x000fea0003800200 */
.L_x_6974:
[----:B------:R-:W-:-:S04]  /*7450*/  F2FP.BF16.F32.PACK_AB R0, RZ, R0 ;  /* 0x00000000ff00723e */ /* 0x000fc800000010ff */
[----:B------:R-:W-:Y:S01]  /*7460*/  PRMT R19, R0, 0x7610, R19 ;  /* 0x0000761000137816 */ /* 0x000fe20000000013 */
[----:B------:R-:W-:Y:S06]  /*7470*/  BRA `(.L_x_6955) ;  /* 0x0000000000b47947 */ /* 0x000fec0003800000 */
.L_x_6967:
        /* <DEDUP_REMOVED lines=14> */
.L_x_6981:
[----:B------:R-:W-:Y:S05]  /*7560*/  BSYNC.RECONVERGENT B0 ;  /* 0x0000000000007941 */ /* 0x000fea0003800200 */
.L_x_6980:
[----:B------:R-:W-:-:S04]  /*7570*/  F2FP.BF16.F32.PACK_AB R0, RZ, R0 ;  /* 0x00000000ff00723e */ /* 0x000fc800000010ff */
[----:B------:R-:W-:Y:S01]  /*7580*/  PRMT R19, R0, 0x7610, R19 ;  /* 0x0000761000137816 */ /* 0x000fe20000000013 */
[----:B------:R-:W-:Y:S06]  /*7590*/  BRA `(.L_x_6955) ;  /* 0x00000000006c7947 */ /* 0x000fec0003800000 */
.L_x_6954:
        /* <DEDUP_REMOVED lines=16> */
.L_x_6982:
[----:B------:R-:W-:Y:S01]  /*76a0*/  PRMT R19, RZ, 0x7610, R19 ;  /* 0x00007610ff137816 */ /* 0x000fe20000000013 */
[----:B------:R-:W-:Y:S06]  /*76b0*/  BRA `(.L_x_6955) ;  /* 0x0000000000247947 */ /* 0x000fec0003800000 */
.L_x_6979:
[----:B------:R-:W2:Y:S02]  /*76c0*/  LDG.E.64 R4, desc[UR36][R4.64] ;  /* 0x0000002404047981 */ /* 0x000ea4000c1e1b00 */
[----:B--2---:R-:W0:Y:S02]  /*76d0*/  I2F.U64 R0, R4 ;  /* 0x0000000400007312 */ /* 0x004e240000301000 */
[----:B0-----:R-:W-:-:S04]  /*76e0*/  F2FP.BF16.F32.PACK_AB R0, RZ, R0 ;  /* 0x00000000ff00723e */ /* 0x001fc800000010ff */
[----:B------:R-:W-:Y:S01]  /*76f0*/  PRMT R19, R0, 0x7610, R19 ;  /* 0x0000761000137816 */ /* 0x000fe20000000013 */
[----:B------:R-:W-:Y:S06]  /*7700*/  BRA `(.L_x_6955) ;  /* 0x0000000000107947 */ /* 0x000fec0003800000 */
.L_x_6978:
[----:B------:R-:W2:Y:S02]  /*7710*/  LDG.E R4, desc[UR36][R4.64] ;  /* 0x0000002404047981 */ /* 0x000ea4000c1e1900 */
[----:B--2---:R-:W-:-:S04]  /*7720*/  I2FP.F32.U32 R0, R4 ;  /* 0x0000000400007245 */ /* 0x004fc80000201000 */
[----:B------:R-:W-:-:S04]  /*7730*/  F2FP.BF16.F32.PACK_AB R0, RZ, R0 ;  /* 0x00000000ff00723e */ /* 0x000fc800000010ff */
[----:B------:R-:W-:-:S07]  /*7740*/  PRMT R19, R0, 0x7610, R19 ;  /* 0x0000761000137816 */ /* 0x000fce0000000013 */
.L_x_6955:
        /* <DEDUP_REMOVED lines=21> */
.L_x_6986:
[----:B------:R-:W2:Y:S02]  /*78a0*/  LDG.E.U8 R4, desc[UR36][R4.64] ;  /* 0x0000002404047981 */ /* 0x000ea4000c1e1100 */
[----:B--2---:R-:W-:-:S04]  /*78b0*/  I2FP.F32.U32 R0, R4 ;  /* 0x0000000400007245 */ /* 0x004fc80000201000 */
[----:B------:R-:W-:Y:S01]  /*78c0*/  F2FP.BF16.F32.PACK_AB R0, RZ, R0 ;  /* 0x00000000ff00723e */ /* 0x000fe200000010ff */
[----:B------:R-:W-:Y:S06]  /*78d0*/  BRA `(.L_x_6949) ;  /* 0x0000000c00887947 */ /* 0x000fec0003800000 */
.L_x_6985:
        /* <DEDUP_REMOVED lines=10> */
.L_x_6989:
[----:B------:R-:W2:Y:S02]  /*7980*/  LDG.E R4, desc[UR36][R4.64] ;  /* 0x0000002404047981 */ /* 0x000ea4000c1e1900 */
[----:B--2---:R-:W-:-:S04]  /*7990*/  I2FP.F32.S32 R0, R4 ;  /* 0x0000000400007245 */ /* 0x004fc80000201400 */
[----:B------:R-:W-:Y:S01]  /*79a0*/  F2FP.BF16.F32.PACK_AB R0, RZ, R0 ;  /* 0x00000000ff00723e */ /* 0x000fe200000010ff */
[----:B------:R-:W-:Y:S06]  /*79b0*/  BRA `(.L_x_6949) ;  /* 0x0000000c00507947 */ /* 0x000fec0003800000 */
.L_x_6988:
[----:B------:R-:W2:Y:S02]  /*79c0*/  LDG.E.U16 R4, desc[UR36][R4.64] ;  /* 0x0000002404047981 */ /* 0x000ea4000c1e1500 */
[----:B--2---:R-:W0:Y:S02]  /*79d0*/  I2F.S16 R0, R4 ;  /* 0x0000000400007306 */ /* 0x004e240000101400 */
[----:B0-----:R-:W-:Y:S01]  /*79e0*/  F2FP.BF16.F32.PACK_AB R0, RZ, R0 ;  /* 0x00000000ff00723e */ /* 0x001fe200000010ff */
[----:B------:R-:W-:Y:S06]  /*79f0*/  BRA `(.L_x_6949) ;  /* 0x0000000c00407947 */ /* 0x000fec0003800000 */
.L_x_6984:
        /* <DEDUP_REMOVED lines=9> */
.L_x_6991:
[----:B------:R-:W2:Y:S02]  /*7a90*/  LDG.E.U16 R0, desc[UR36][R4.64] ;  /* 0x0000002404007981 */ /* 0x000ea4000c1e1500 */
[----:B--2---:R-:W-:-:S05]  /*7aa0*/  HADD2.F32 R0, -RZ, R0.H0_H0 ;  /* 0x20000000ff007230 */ /* 0x004fca0000004100 */
[----:B------:R-:W-:Y:S01]  /*7ab0*/  F2FP.BF16.F32.PACK_AB R0, RZ, R0 ;  /* 0x00000000ff00723e */ /* 0x000fe200000010ff */
[----:B------:R-:W-:Y:S06]  /*7ac0*/  BRA `(.L_x_6949) ;  /* 0x0000000c000c7947 */ /* 0x000fec0003800000 */
.L_x_6990:
        /* <DEDUP_REMOVED lines=9> */
.L_x_6993:
[----:B------:R-:W2:Y:S02]  /*7b60*/  LDG.E.U16 R4, desc[UR36][R4.64] ;  /* 0x0000002404047981 */ /* 0x000ea4000c1e1500 */
[----:B--2---:R-:W-:-:S05]  /*7b70*/  HADD2.F32 R0, -RZ, R4.H0_H0 ;  /* 0x20000004ff007230 */ /* 0x004fca0000004100 */
[----:B------:R-:W-:Y:S01]  /*7b80*/  F2FP.BF16.F32.PACK_AB R0, RZ, R0 ;  /* 0x00000000ff00723e */ /* 0x000fe200000010ff */
[----:B------:R-:W-:Y:S06]  /*7b90*/  BRA `(.L_x_6949) ;  /* 0x0000000800d87947 */ /* 0x000fec0003800000 */
.L_x_6992:
        /* <DEDUP_REMOVED lines=8> */
.L_x_6983:
        /* <DEDUP_REMOVED lines=13> */
.L_x_6996:
        /* <DEDUP_REMOVED lines=8> */
.L_x_6995:
        /* <DEDUP_REMOVED lines=27> */
.L_x_6998:
        /* <DEDUP_REMOVED lines=14> */
.L_x_6997:
[----:B------:R1:W5:Y:S01]  /*8000*/  LDG.E.U16 R0, desc[UR36][R4.64] ;  /* 0x0000002404007981 */ /* 0x000362000c1e1500 */
[----:B------:R-:W-:Y:S05]  /*8010*/  BRA `(.L_x_6949) ;  /* 0x0000000400b87947 */ /* 0x000fea0003800000 */
.L_x_6994:
        /* <DEDUP_REMOVED lines=12> */
.L_x_7001:
        /* <DEDUP_REMOVED lines=21> */
.L_x_7005:
[----:B------:R-:W-:Y:S05]  /*8230*/  BSYNC.RECONVERGENT B1 ;  /* 0x0000000000017941 */ /* 0x000fea0003800200 */
.L_x_7004:
[----:B------:R-:W-:Y:S01]  /*8240*/  IMAD.SHL.U32 R0, R0, 0x100000, RZ ;  /* 0x0010000000007824 */ /* 0x000fe200078e00ff */
[----:B------:R-:W-:-:S04]  /*8250*/  LEA R3, R3, 0x3b800000, 0x17 ;  /* 0x3b80000003037811 */ /* 0x000fc800078eb8ff */
[----:B------:R-:W-:-:S07]  /*8260*/  LOP3.LUT R0, R3, R0, R7, 0xfe, !PT ;  /* 0x0000000003007212 */ /* 0x000fce00078efe07 */
.L_x_7003:
[----:B------:R-:W-:Y:S05]  /*8270*/  BSYNC.RECONVERGENT B0 ;  /* 0x0000000000007941 */ /* 0x000fea0003800200 */
.L_x_7002:
[----:B------:R-:W-:Y:S01]  /*8280*/  F2FP.BF16.F32.PACK_AB R0, RZ, R0 ;  /* 0x00000000ff00723e */ /* 0x000fe200000010ff */
[----:B------:R-:W-:Y:S06]  /*8290*/  BRA `(.L_x_6949) ;  /* 0x0000000400187947 */ /* 0x000fec0003800000 */
.L_x_7000:
        /* <DEDUP_REMOVED lines=21> */
.L_x_7009:
[----:B------:R-:W-:Y:S05]  /*83f0*/  BSYNC.RECONVERGENT B1 ;  /* 0x0000000000017941 */ /* 0x000fea0003800200 */
.L_x_7008:
[----:B------:R-:W-:Y:S01]  /*8400*/  IMAD.SHL.U32 R0, R0, 0x200000, RZ ;  /* 0x0020000000007824 */ /* 0x000fe200078e00ff */
[----:B------:R-:W-:-:S04]  /*8410*/  LEA R3, R3, 0x37800000, 0x17 ;  /* 0x3780000003037811 */ /* 0x000fc800078eb8ff */
[----:B------:R-:W-:-:S07]  /*8420*/  LOP3.LUT R0, R3, R0, R7, 0xfe, !PT ;  /* 0x0000000003007212 */ /* 0x000fce00078efe07 */
.L_x_7007:
[----:B------:R-:W-:Y:S05]  /*8430*/  BSYNC.RECONVERGENT B0 ;  /* 0x0000000000007941 */ /* 0x000fea0003800200 */
.L_x_7006:
[----:B------:R-:W-:Y:S01]  /*8440*/  F2FP.BF16.F32.PACK_AB R0, RZ, R0 ;  /* 0x00000000ff00723e */ /* 0x000fe200000010ff */
[----:B------:R-:W-:Y:S06]  /*8450*/  BRA `(.L_x_6949) ;  /* 0x0000000000a87947 */ /* 0x000fec0003800000 */
.L_x_6999:
        /* <DEDUP_REMOVED lines=14> */
.L_x_7013:
[----:B------:R-:W-:Y:S05]  /*8540*/  BSYNC.RECONVERGENT B0 ;  /* 0x0000000000007941 */ /* 0x000fea0003800200 */
.L_x_7012:
[----:B------:R-:W-:Y:S01]  /*8550*/  F2FP.BF16.F32.PACK_AB R0, RZ, R0 ;  /* 0x00000000ff00723e */ /* 0x000fe200000010ff */
[----:B------:R-:W-:Y:S06]  /*8560*/  BRA `(.L_x_6949) ;  /* 0x0000000000647947 */ /* 0x000fec0003800000 */
.L_x_6987:
        /* <DEDUP_REMOVED lines=16> */
.L_x_7014:
[----:B------:R-:W-:Y:S01]  /*8670*/  PRMT R0, RZ, 0x7610, R0 ;  /* 0x00007610ff007816 */ /* 0x000fe20000000000 */
[----:B------:R-:W-:Y:S06]  /*8680*/  BRA `(.L_x_6949) ;  /* 0x00000000001c7947 */ /* 0x000fec0003800000 */
.L_x_7011:
[----:B------:R-:W2:Y:S02]  /*8690*/  LDG.E.64 R4, desc[UR36][R4.64] ;  /* 0x0000002404047981 */ /* 0x000ea4000c1e1b00 */
[----:B--2---:R-:W0:Y:S02]  /*86a0*/  I2F.U64 R0, R4 ;  /* 0x0000000400007312 */ /* 0x004e240000301000 */
[----:B0-----:R-:W-:Y:S01]  /*86b0*/  F2FP.BF16.F32.PACK_AB R0, RZ, R0 ;  /* 0x00000000ff00723e */ /* 0x001fe200000010ff */
[----:B------:R-:W-:Y:S06]  /*86c0*/  BRA `(.L_x_6949) ;  /* 0x00000000000c7947 */ /* 0x000fec0003800000 */
.L_x_7010:
[----:B------:R-:W2:Y:S02]  /*86d0*/  LDG.E R4, desc[UR36][R4.64] ;  /* 0x0000002404047981 */ /* 0x000ea4000c1e1900 */
[----:B--2---:R-:W-:-:S04]  /*86e0*/  I2FP.F32.U32 R0, R4 ;  /* 0x0000000400007245 */ /* 0x004fc80000201000 */
[----:B------:R-:W-:-:S07]  /*86f0*/  F2FP.BF16.F32.PACK_AB R0, RZ, R0 ;  /* 0x00000000ff00723e */ /* 0x000fce00000010ff */
.L_x_6949:
[----:B------:R-:W-:Y:S05]  /*8700*/  BSYNC.RECONVERGENT B6 ;  /* 0x0000000000067941 */ /* 0x000fea0003800200 */
.L_x_6948:
        /* <DEDUP_REMOVED lines=12> */
[----:B------:R-:W-:Y:S01]  /*87d0*/  @!P0 FMNMX.FTZ R26, R27, R26, !PT ;  /* 0x0000001a1b1a8209 */ /* 0x000fe20007810000 */
[----:B------:R-:W-:Y:S01]  /*87e0*/  @!P1 IMAD.U32 R24, R24, 0x10000, RZ ;  /* 0x0001000018189824 */ /* 0x000fe200078e00ff */
[----:B------:R-:W0:Y:S01]  /*87f0*/  LDC.U8 R18, c[0x0][0x3b0] ;  /* 0x0000ec00ff127b82 */ /* 0x000e220000000000 */
[----:B------:R-:W-:Y:S01]  /*8800*/  @!P1 IMAD.U32 R5, R22, 0x10000, RZ ;  /* 0x0001000016059824 */ /* 0x000fe200078e00ff */
[----:B------:R-:W-:Y:S01]  /*8810*/  @!P2 FMNMX.FTZ R4, R4, R7, !PT ;  /* 0x000000070404a209 */ /* 0x000fe20007810000 */
[----:B------:R-:W-:Y:S01]  /*8820*/  @!P3 IMAD.U32 R6, R19, 0x10000, RZ ;  /* 0x000100001306b824 */ /* 0x000fe200078e00ff */
[----:B------:R1:W2:Y:S01]  /*8830*/  @!P0 F2F.BF16.F32 R3, R26 ;  /* 0x0000001a00038304 */ /* 0x0002a20000202000 */
[----:B------:R-:W-:Y:S01]  /*8840*/  @!P3 IMAD.U32 R7, R0, 0x10000, RZ ;  /* 0x000100000007b824 */ /* 0x000fe200078e00ff */
[----:B------:R-:W-:-:S04]  /*8850*/  @!P1 FMNMX.FTZ R5, R24, R5, !PT ;  /* 0x0000000518059209 */ /* 0x000fc80007810000 */
[----:B------:R-:W-:Y:S02]  /*8860*/  @!P3 FMNMX.FTZ R6, R6, R7, !PT ;  /* 0x000000070606b209 */ /* 0x000fe40007810000 */
        /* <DEDUP_REMOVED lines=27> */
.L_x_7020:
[----:B------:R-:W-:Y:S02]  /*8a20*/  IMAD.U32 R5, R3, 0x10000, RZ ;  /* 0x0001000003057824 */ /* 0x000fe400078e00ff */
[----:B------:R-:W-:-:S04]  /*8a30*/  IMAD.MOV.U32 R25, RZ, RZ, R23 ;  /* 0x000000ffff197224 */ /* 0x000fc800078e0017 */
[----:B------:R-:W0:Y:S02]  /*8a40*/  F2I.S64.TRUNC R4, R5 ;  /* 0x0000000500047311 */ /* 0x000e24000020d900 */
[----:B0-----:R0:W-:Y:S01]  /*8a50*/  STG.E.U8 desc[UR36][R8.64], R4 ;  /* 0x0000000408007986 */ /* 0x0011e2000c101124 */
[----:B------:R-:W-:Y:S05]  /*8a60*/  BRA `(.L_x_7016) ;  /* 0x0000000c00c07947 */ /* 0x000fea0003800000 */
.L_x_7019:
        /* <DEDUP_REMOVED lines=11> */
.L_x_7023:
[----:B------:R-:W-:Y:S02]  /*8b20*/  IMAD.U32 R3, R3, 0x10000, RZ ;  /* 0x0001000003037824 */ /* 0x000fe400078e00ff */
[----:B------:R-:W-:-:S04]  /*8b30*/  IMAD.MOV.U32 R25, RZ, RZ, R23 ;  /* 0x000000ffff197224 */ /* 0x000fc800078e0017 */
[----:B------:R-:W0:Y:S02]  /*8b40*/  F2I.FTZ.TRUNC.NTZ R3, R3 ;  /* 0x0000000300037305 */ /* 0x000e24000021f100 */
[----:B0-----:R0:W-:Y:S01]  /*8b50*/  STG.E desc[UR36][R8.64], R3 ;  /* 0x0000000308007986 */ /* 0x0011e2000c101924 */
[----:B------:R-:W-:Y:S05]  /*8b60*/  BRA `(.L_x_7016) ;  /* 0x0000000c00807947 */ /* 0x000fea0003800000 */
.L_x_7022:
[----:B------:R-:W-:Y:S02]  /*8b70*/  IMAD.U32 R3, R3, 0x10000, RZ ;  /* 0x0001000003037824 */ /* 0x000fe400078e00ff */
[----:B------:R-:W-:-:S04]  /*8b80*/  IMAD.MOV.U32 R25, RZ, RZ, R23 ;  /* 0x000000ffff197224 */ /* 0x000fc800078e0017 */
[----:B------:R-:W0:Y:S02]  /*8b90*/  F2I.FTZ.TRUNC.NTZ R3, R3 ;  /* 0x0000000300037305 */ /* 0x000e24000021f100 */
[----:B0-----:R0:W-:Y:S01]  /*8ba0*/  STG.E.U16 desc[UR36][R8.64], R3 ;  /* 0x0000000308007986 */ /* 0x0011e2000c101524 */
[----:B------:R-:W-:Y:S05]  /*8bb0*/  BRA `(.L_x_7016) ;  /* 0x0000000c006c7947 */ /* 0x000fea0003800000 */
.L_x_7018:
        /* <DEDUP_REMOVED lines=10> */
.L_x_7025:
[----:B------:R-:W-:Y:S02]  /*8c60*/  IMAD.U32 R0, R3, 0x10000, RZ ;  /* 0x0001000003007824 */ /* 0x000fe400078e00ff */
[----:B------:R-:W-:-:S03]  /*8c70*/  IMAD.MOV.U32 R25, RZ, RZ, R23 ;  /* 0x000000ffff197224 */ /* 0x000fc600078e0017 */
[----:B------:R-:W-:-:S05]  /*8c80*/  F2FP.F16.F32.PACK_AB R0, RZ, R0 ;  /* 0x00000000ff00723e */ /* 0x000fca00000000ff */
[----:B------:R2:W-:Y:S01]  /*8c90*/  STG.E.U16 desc[UR36][R8.64], R0 ;  /* 0x0000000008007986 */ /* 0x0005e2000c101524 */
[----:B------:R-:W-:Y:S05]  /*8ca0*/  BRA `(.L_x_7016) ;  /* 0x0000000c00307947 */ /* 0x000fea0003800000 */
.L_x_7024:
        /* <DEDUP_REMOVED lines=11> */
.L_x_7027:
[----:B------:R-:W-:Y:S02]  /*8d60*/  IMAD.U32 R3, R3, 0x10000, RZ ;  /* 0x0001000003037824 */ /* 0x000fe400078e00ff */
[----:B------:R-:W-:-:S03]  /*8d70*/  IMAD.MOV.U32 R25, RZ, RZ, R23 ;  /* 0x000000ffff197224 */ /* 0x000fc600078e0017 */
[----:B------:R-:W-:-:S04]  /*8d80*/  F2FP.F16.F32.PACK_AB R3, RZ, R3 ;  /* 0x00000003ff03723e */ /* 0x000fc800000000ff */
[----:B------:R-:W-:-:S05]  /*8d90*/  PRMT R3, R3, 0x5410, RZ ;  /* 0x0000541003037816 */ /* 0x000fca00000000ff */
[----:B------:R0:W-:Y:S01]  /*8da0*/  STG.E desc[UR36][R8.64], R3 ;  /* 0x0000000308007986 */ /* 0x0001e2000c101924 */
[----:B------:R-:W-:Y:S05]  /*8db0*/  BRA `(.L_x_7016) ;  /* 0x0000000800ec7947 */ /* 0x000fea0003800000 */
.L_x_7026:
[----:B------:R-:W-:Y:S02]  /*8dc0*/  IMAD.U32 R4, R3, 0x10000, RZ ;  /* 0x0001000003047824 */ /* 0x000fe400078e00ff */
[----:B------:R-:W-:Y:S02]  /*8dd0*/  IMAD.MOV.U32 R25, RZ, RZ, R23 ;  /* 0x000000ffff197224 */ /* 0x000fe400078e0017 */
[----:B------:R-:W-:-:S06]  /*8de0*/  FMUL.FTZ R4, R4, 1 ;  /* 0x3f80000004047820 */ /* 0x000fcc0000410000 */
[----:B------:R-:W0:Y:S02]  /*8df0*/  F2F.F64.F32 R4, R4 ;  /* 0x0000000400047310 */ /* 0x000e240000201800 */
[----:B0-----:R0:W-:Y:S01]  /*8e00*/  STG.E.64 desc[UR36][R8.64], R4 ;  /* 0x0000000408007986 */ /* 0x0011e2000c101b24 */
[----:B------:R-:W-:Y:S05]  /*8e10*/  BRA `(.L_x_7016) ;  /* 0x0000000800d47947 */ /* 0x000fea0003800000 */
.L_x_7017:
        /* <DEDUP_REMOVED lines=14> */
.L_x_7030:
[----:B------:R-:W-:Y:S01]  /*8f00*/  IMAD.U32 R3, R3, 0x10000, RZ ;  /* 0x0001000003037824 */ /* 0x000fe200078e00ff */
[----:B------:R-:W-:Y:S01]  /*8f10*/  CS2R R6, SRZ ;  /* 0x0000000000067805 */ /* 0x000fe2000001ff00 */
[----:B------:R-:W-:Y:S02]  /*8f20*/  IMAD.MOV.U32 R25, RZ, RZ, R23 ;  /* 0x000000ffff197224 */ /* 0x000fe400078e0017 */
[----:B------:R-:W-:-:S04]  /*8f30*/  FMUL.FTZ R3, R3, 1 ;  /* 0x3f80000003037820 */ /* 0x000fc80000410000 */
[----:B------:R-:W0:Y:S02]  /*8f40*/  F2F.F64.F32 R4, R3 ;  /* 0x0000000300047310 */ /* 0x000e240000201800 */
[----:B0-----:R0:W-:Y:S01]  /*8f50*/  STG.E.128 desc[UR36][R8.64], R4 ;  /* 0x0000000408007986 */ /* 0x0011e2000c101d24 */
[----:B------:R-:W-:Y:S05]  /*8f60*/  BRA `(.L_x_7016) ;  /* 0x0000000800807947 */ /* 0x000fea0003800000 */
.L_x_7029:
        /* <DEDUP_REMOVED lines=19> */
.L_x_7034:
[----:B------:R-:W-:Y:S05]  /*90a0*/  BSYNC.RECONVERGENT B0 ;  /* 0x0000000000007941 */ /* 0x000fea0003800200 */
.L_x_7033:
[----:B------:R-:W-:Y:S01]  /*90b0*/  LOP3.LUT R5, R0, 0x80, R5, 0xf8, !PT ;  /* 0x0000008000057812 */ /* 0x000fe200078ef805 */
[----:B------:R-:W-:-:S04]  /*90c0*/  IMAD.MOV.U32 R25, RZ, RZ, R23 ;  /* 0x000000ffff197224 */ /* 0x000fc800078e0017 */
[----:B------:R0:W-:Y:S01]  /*90d0*/  STG.E.U8 desc[UR36][R8.64], R5 ;  /* 0x0000000508007986 */ /* 0x0001e2000c101124 */
[----:B------:R-:W-:Y:S05]  /*90e0*/  BRA `(.L_x_7016) ;  /* 0x0000000800207947 */ /* 0x000fea0003800000 */
.L_x_7032:
        /* <DEDUP_REMOVED lines=15> */
.L_x_7036:
[----:B------:R-:W-:Y:S05]  /*91e0*/  BSYNC.RECONVERGENT B0 ;  /* 0x0000000000007941 */ /* 0x000fea0003800200 */
.L_x_7035:
[----:B------:R-:W-:Y:S01]  /*91f0*/  LOP3.LUT R5, R0, 0x80, R5, 0xf8, !PT ;  /* 0x0000008000057812 */ /* 0x000fe200078ef805 */
[----:B------:R-:W-:-:S04]  /*9200*/  IMAD.MOV.U32 R25, RZ, RZ, R23 ;  /* 0x000000ffff197224 */ /* 0x000fc800078e0017 */
[----:B------:R0:W-:Y:S01]  /*9210*/  STG.E.U8 desc[UR36][R8.64], R5 ;  /* 0x0000000508007986 */ /* 0x0001e2000c101124 */
[----:B------:R-:W-:Y:S05]  /*9220*/  BRA `(.L_x_7016) ;  /* 0x0000000400d07947 */ /* 0x000fea0003800000 */
.L_x_7031:
[----:B------:R0:W-:Y:S01]  /*9230*/  STG.E.U16 desc[UR36][R8.64], R3 ;  /* 0x0000000308007986 */ /* 0x0001e2000c101524 */
[----:B------:R-:W-:Y:S01]  /*9240*/  IMAD.MOV.U32 R25, RZ, RZ, R23 ;  /* 0x000000ffff197224 */ /* 0x000fe200078e0017 */
[----:B------:R-:W-:Y:S06]  /*9250*/  BRA `(.L_x_7016) ;  /* 0x0000000400c47947 */ /* 0x000fec0003800000 */
.L_x_7028:
        /* <DEDUP_REMOVED lines=13> */
.L_x_7039:
        /* <DEDUP_REMOVED lines=13> */
.L_x_7042:
[----:B------:R-:W-:-:S04]  /*9400*/  SHF.R.U32.HI R0, RZ, 0x14, R3 ;  /* 0x00000014ff007819 */ /* 0x000fc80000011603 */
[----:B------:R-:W-:-:S04]  /*9410*/  LOP3.LUT R0, R0, 0x1, RZ, 0xc0, !PT ;  /* 0x0000000100007812 */ /* 0x000fc800078ec0ff */
[----:B------:R-:W-:-:S04]  /*9420*/  IADD3 R0, PT, PT, R3, 0x487ffff, R0 ;  /* 0x0487ffff03007810 */ /* 0x000fc80007ffe000 */
[----:B------:R-:W-:-:S04]  /*9430*/  SHF.R.U32.HI R0, RZ, 0x14, R0 ;  /* 0x00000014ff007819 */ /* 0x000fc80000011600 */
[----:B------:R-:W-:-:S07]  /*9440*/  LOP3.LUT R0, R0, 0xff, RZ, 0xc0, !PT ;  /* 0x000000ff00007812 */ /* 0x000fce00078ec0ff */
.L_x_7043:
[----:B------:R-:W-:-:S04]  /*9450*/  SHF.R.U32.HI R3, RZ, 0x18, R3 ;  /* 0x00000018ff037819 */ /* 0x000fc80000011603 */
[----:B------:R-:W-:-:S04]  /*9460*/  LOP3.LUT R0, R0, 0x80, R3, 0xf8, !PT ;  /* 0x0000008000007812 */ /* 0x000fc800078ef803 */
[----:B------:R-:W-:-:S07]  /*9470*/  PRMT R4, R0, 0x7610, R4 ;  /* 0x0000761000047816 */ /* 0x000fce0000000004 */
.L_x_7041:
[----:B------:R-:W-:Y:S05]  /*9480*/  BSYNC.RECONVERGENT B0 ;  /* 0x0000000000007941 */ /* 0x000fea0003800200 */
.L_x_7040:
[----:B------:R0:W-:Y:S01]  /*9490*/  STG.E.U8 desc[UR36][R8.64], R4 ;  /* 0x0000000408007986 */ /* 0x0001e2000c101124 */
[----:B------:R-:W-:Y:S01]  /*94a0*/  IMAD.MOV.U32 R25, RZ, RZ, R23 ;  /* 0x000000ffff197224 */ /* 0x000fe200078e0017 */
[----:B------:R-:W-:Y:S06]  /*94b0*/  BRA `(.L_x_7016) ;  /* 0x00000004002c7947 */ /* 0x000fec0003800000 */
.L_x_7038:
        /* <DEDUP_REMOVED lines=13> */
.L_x_7046:
[----:B------:R-:W-:-:S04]  /*9590*/  SHF.R.U32.HI R0, RZ, 0x15, R3 ;  /* 0x00000015ff007819 */ /* 0x000fc80000011603 */
[----:B------:R-:W-:-:S04]  /*95a0*/  LOP3.LUT R0, R0, 0x1, RZ, 0xc0, !PT ;  /* 0x0000000100007812 */ /* 0x000fc800078ec0ff */
[----:B------:R-:W-:-:S04]  /*95b0*/  IADD3 R0, PT, PT, R3, 0x88fffff, R0 ;  /* 0x088fffff03007810 */ /* 0x000fc80007ffe000 */
[----:B------:R-:W-:-:S04]  /*95c0*/  SHF.R.U32.HI R0, RZ, 0x15, R0 ;  /* 0x00000015ff007819 */ /* 0x000fc80000011600 */
[----:B------:R-:W-:-:S07]  /*95d0*/  LOP3.LUT R0, R0, 0xff, RZ, 0xc0, !PT ;  /* 0x000000ff00007812 */ /* 0x000fce00078ec0ff */
.L_x_7047:
[----:B------:R-:W-:-:S04]  /*95e0*/  SHF.R.U32.HI R3, RZ, 0x18, R3 ;  /* 0x00000018ff037819 */ /* 0x000fc80000011603 */
[----:B------:R-:W-:-:S04]  /*95f0*/  LOP3.LUT R0, R0, 0x80, R3, 0xf8, !PT ;  /* 0x0000008000007812 */ /* 0x000fc800078ef803 */
[----:B------:R-:W-:-:S07]  /*9600*/  PRMT R4, R0, 0x7610, R4 ;  /* 0x0000761000047816 */ /* 0x000fce0000000004 */
.L_x_7045:
[----:B------:R-:W-:Y:S05]  /*9610*/  BSYNC.RECONVERGENT B0 ;  /* 0x0000000000007941 */ /* 0x000fea0003800200 */
.L_x_7044:
[----:B------:R0:W-:Y:S01]  /*9620*/  STG.E.U8 desc[UR36][R8.64], R4 ;  /* 0x0000000408007986 */ /* 0x0001e2000c101124 */
[----:B------:R-:W-:Y:S01]  /*9630*/  IMAD.MOV.U32 R25, RZ, RZ, R23 ;  /* 0x000000ffff197224 */ /* 0x000fe200078e0017 */
[----:B------:R-:W-:Y:S06]  /*9640*/  BRA `(.L_x_7016) ;  /* 0x0000000000c87947 */ /* 0x000fec0003800000 */
.L_x_7037:
[----:B------:R-:W-:-:S13]  /*9650*/  ISETP.NE.AND P0, PT, R0, 0x1c, PT ;  /* 0x0000001c0000780c */ /* 0x000fda0003f05270 */
[----:B------:R-:W-:Y:S05]  /*9660*/  @!P0 BRA `(.L_x_7048) ;  /* 0x0000000000b08947 */ /* 0x000fea0003800000 */
[----:B------:R-:W-:-:S13]  /*9670*/  ISETP.NE.AND P0, PT, R0, 0x1d, PT ;  /* 0x0000001d0000780c */ /* 0x000fda0003f05270 */
[----:B------:R-:W-:Y:S05]  /*9680*/  @!P0 BRA `(.L_x_7049) ;  /* 0x0000000000948947 */ /* 0x000fea0003800000 */
[----:B------:R-:W-:-:S13]  /*9690*/  ISETP.NE.AND P0, PT, R0, 0x2c, PT ;  /* 0x0000002c0000780c */ /* 0x000fda0003f05270 */
[----:B------:R-:W-:Y:S05]  /*96a0*/  @!P0 BRA `(.L_x_7050) ;  /* 0x0000000000488947 */ /* 0x000fea0003800000 */
.L_x_7021:
        /* <DEDUP_REMOVED lines=16> */
.L_x_7051:
[----:B------:R-:W-:Y:S01]  /*97b0*/  IMAD.MOV.U32 R25, RZ, RZ, R23 ;  /* 0x000000ffff197224 */ /* 0x000fe200078e0017 */
[----:B------:R-:W-:Y:S06]  /*97c0*/  BRA `(.L_x_7016) ;  /* 0x0000000000687947 */ /* 0x000fec0003800000 */
.L_x_7050:
        /* <DEDUP_REMOVED lines=17> */
.L_x_7049:
[----:B------:R-:W-:Y:S02]  /*98e0*/  IMAD.U32 R4, R3, 0x10000, RZ ;  /* 0x0001000003047824 */ /* 0x000fe400078e00ff */
[----:B------:R-:W-:-:S04]  /*98f0*/  IMAD.MOV.U32 R25, RZ, RZ, R23 ;  /* 0x000000ffff197224 */ /* 0x000fc800078e0017 */
[----:B------:R-:W0:Y:S02]  /*9900*/  F2I.U64.TRUNC R4, R4 ;  /* 0x0000000400047311 */ /* 0x000e24000020d800 */
[----:B0-----:R0:W-:Y:S01]  /*9910*/  STG.E.64 desc[UR36][R8.64], R4 ;  /* 0x0000000408007986 */ /* 0x0011e2000c101b24 */
[----:B------:R-:W-:Y:S05]  /*9920*/  BRA `(.L_x_7016) ;  /* 0x0000000000107947 */ /* 0x000fea0003800000 */
.L_x_7048:
[----:B------:R-:W-:Y:S02]  /*9930*/  IMAD.U32 R3, R3, 0x10000, RZ ;  /* 0x0001000003037824 */ /* 0x000fe400078e00ff */
[----:B------:R-:W-:-:S04]  /*9940*/  IMAD.MOV.U32 R25, RZ, RZ, R23 ;  /* 0x000000ffff197224 */ /* 0x000fc800078e0017 */
[----:B------:R-:W0:Y:S02]  /*9950*/  F2I.FTZ.U32.TRUNC.NTZ R3, R3 ;  /* 0x0000000300037305 */ /* 0x000e24000021f000 */
[----:B0-----:R0:W-:Y:S02]  /*9960*/  STG.E desc[UR36][R8.64], R3 ;  /* 0x0000000308007986 */ /* 0x0011e4000c101924 */
.L_x_7016:
[----:B------:R-:W-:Y:S05]  /*9970*/  BSYNC.RECONVERGENT B6 ;  /* 0x0000000000067941 */ /* 0x000fea0003800200 */
.L_x_7015:
        /* <DEDUP_REMOVED lines=25> */
.L_x_7057:
[----:B------:R-:W-:-:S06]  /*9b10*/  IMAD.U32 R5, R22, 0x10000, RZ ;  /* 0x0001000016057824 */ /* 0x000fcc00078e00ff */
[----:B------:R-:W0:Y:S02]  /*9b20*/  F2I.S64.TRUNC R4, R5 ;  /* 0x0000000500047311 */ /* 0x000e24000020d900 */
[----:B0-----:R0:W-:Y:S01]  /*9b30*/  STG.E.U8 desc[UR36][R8.64], R4 ;  /* 0x0000000408007986 */ /* 0x0011e2000c101124 */
[----:B------:R-:W-:Y:S05]  /*9b40*/  BRA `(.L_x_7059) ;  /* 0x0000000c006c7947 */ /* 0x000fea0003800000 */
.L_x_7056:
        /* <DEDUP_REMOVED lines=10> */
.L_x_7061:
[----:B------:R-:W-:-:S04]  /*9bf0*/  IMAD.U32 R22, R22, 0x10000, RZ ;  /* 0x0001000016167824 */ /* 0x000fc800078e00ff */
[----:B------:R-:W0:Y:S02]  /*9c00*/  F2I.FTZ.TRUNC.NTZ R3, R22 ;  /* 0x0000001600037305 */ /* 0x000e24000021f100 */
[----:B0-----:R0:W-:Y:S01]  /*9c10*/  STG.E desc[UR36][R8.64], R3 ;  /* 0x0000000308007986 */ /* 0x0011e2000c101924 */
[----:B------:R-:W-:Y:S05]  /*9c20*/  BRA `(.L_x_7059) ;  /* 0x0000000c00347947 */ /* 0x000fea0003800000 */
.L_x_7060:
[----:B------:R-:W-:-:S04]  /*9c30*/  IMAD.U32 R22, R22, 0x10000, RZ ;  /* 0x0001000016167824 */ /* 0x000fc800078e00ff */
[----:B------:R-:W0:Y:S02]  /*9c40*/  F2I.FTZ.TRUNC.NTZ R3, R22 ;  /* 0x0000001600037305 */ /* 0x000e24000021f100 */
[----:B0-----:R0:W-:Y:S01]  /*9c50*/  STG.E.U16 desc[UR36][R8.64], R3 ;  /* 0x0000000308007986 */ /* 0x0011e2000c101524 */
[----:B------:R-:W-:Y:S05]  /*9c60*/  BRA `(.L_x_7059) ;  /* 0x0000000c00247947 */ /* 0x000fea0003800000 */
.L_x_7055:
        /* <DEDUP_REMOVED lines=9> */
.L_x_7063:
[----:B------:R-:W-:-:S05]  /*9d00*/  IMAD.U32 R0, R22, 0x10000, RZ ;  /* 0x0001000016007824 */ /* 0x000fca00078e00ff */
[----:B------:R-:W-:-:S05]  /*9d10*/  F2FP.F16.F32.PACK_AB R0, RZ, R0 ;  /* 0x00000000ff00723e */ /* 0x000fca00000000ff */
[----:B------:R0:W-:Y:S01]  /*9d20*/  STG.E.U16 desc[UR36][R8.64], R0 ;  /* 0x0000000008007986 */ /* 0x0001e2000c101524 */
[----:B------:R-:W-:Y:S05]  /*9d30*/  BRA `(.L_x_7059) ;  /* 0x0000000800f07947 */ /* 0x000fea0003800000 */
.L_x_7062:
        /* <DEDUP_REMOVED lines=10> */
.L_x_7065:
[----:B------:R-:W-:-:S05]  /*9de0*/  IMAD.U32 R22, R22, 0x10000, RZ ;  /* 0x0001000016167824 */ /* 0x000fca00078e00ff */
[----:B------:R-:W-:-:S04]  /*9df0*/  F2FP.F16.F32.PACK_AB R3, RZ, R22 ;  /* 0x00000016ff03723e */ /* 0x000fc800000000ff */
[----:B------:R-:W-:-:S05]  /*9e00*/  PRMT R3, R3, 0x5410, RZ ;  /* 0x0000541003037816 */ /* 0x000fca00000000ff */
[----:B------:R2:W-:Y:S01]  /*9e10*/  STG.E desc[UR36][R8.64], R3 ;  /* 0x0000000308007986 */ /* 0x0005e2000c101924 */
[----:B------:R-:W-:Y:S05]  /*9e20*/  BRA `(.L_x_7059) ;  /* 0x0000000800b47947 */ /* 0x000fea0003800000 */
.L_x_7064:
[----:B------:R-:W-:-:S04]  /*9e30*/  IMAD.U32 R4, R22, 0x10000, RZ ;  /* 0x0001000016047824 */ /* 0x000fc800078e00ff */
[----:B------:R-:W-:-:S06]  /*9e40*/  FMUL.FTZ R4, R4, 1 ;  /* 0x3f80000004047820 */ /* 0x000fcc0000410000 */
[----:B------:R-:W0:Y:S02]  /*9e50*/  F2F.F64.F32 R4, R4 ;  /* 0x0000000400047310 */ /* 0x000e240000201800 */
[----:B0-----:R0:W-:Y:S01]  /*9e60*/  STG.E.64 desc[UR36][R8.64], R4 ;  /* 0x0000000408007986 */ /* 0x0011e2000c101b24 */
[----:B------:R-:W-:Y:S05]  /*9e70*/  BRA `(.L_x_7059) ;  /* 0x0000000800a07947 */ /* 0x000fea0003800000 */
.L_x_7054:
        /* <DEDUP_REMOVED lines=14> */
.L_x_7069:
        /* <DEDUP_REMOVED lines=17> */
.L_x_7072:
[----:B------:R-:W-:-:S04]  /*a070*/  SHF.R.U32.HI R3, RZ, 0x18, R5 ;  /* 0x00000018ff037819 */ /* 0x000fc80000011605 */
[----:B------:R-:W-:-:S04]  /*a080*/  LOP3.LUT R0, R0, 0x80, R3, 0xf8, !PT ;  /* 0x0000008000007812 */ /* 0x000fc800078ef803 */
[----:B------:R-:W-:-:S07]  /*a090*/  PRMT R4, R0, 0x7610, R4 ;  /* 0x0000761000047816 */ /* 0x000fce0000000004 */
.L_x_7071:
[----:B------:R-:W-:Y:S05]  /*a0a0*/  BSYNC.RECONVERGENT B0 ;  /* 0x0000000000007941 */ /* 0x000fea0003800200 */
.L_x_7070:
[----:B------:R0:W-:Y:S01]  /*a0b0*/  STG.E.U8 desc[UR36][R8.64], R4 ;  /* 0x0000000408007986 */ /* 0x0001e2000c101124 */
[----:B------:R-:W-:Y:S05]  /*a0c0*/  BRA `(.L_x_7059) ;  /* 0x00000008000c7947 */ /* 0x000fea0003800000 */
.L_x_7068:
        /* <DEDUP_REMOVED lines=17> */
.L_x_7075:
[----:B------:R-:W-:-:S04]  /*a1e0*/  SHF.R.U32.HI R3, RZ, 0x18, R5 ;  /* 0x00000018ff037819 */ /* 0x000fc80000011605 */
[----:B------:R-:W-:-:S04]  /*a1f0*/  LOP3.LUT R0, R0, 0x80, R3, 0xf8, !PT ;  /* 0x0000008000007812 */ /* 0x000fc800078ef803 */
[----:B------:R-:W-:-:S07]  /*a200*/  PRMT R4, R0, 0x7610, R4 ;  /* 0x0000761000047816 */ /* 0x000fce0000000004 */
.L_x_7074:
[----:B------:R-:W-:Y:S05]  /*a210*/  BSYNC.RECONVERGENT B0 ;  /* 0x0000000000007941 */ /* 0x000fea0003800200 */
.L_x_7073:
[----:B------:R0:W-:Y:S01]  /*a220*/  STG.E.U8 desc[UR36][R8.64], R4 ;  /* 0x0000000408007986 */ /* 0x0001e2000c101124 */
[----:B------:R-:W-:Y:S05]  /*a230*/  BRA `(.L_x_7059) ;  /* 0x0000000400b07947 */ /* 0x000fea0003800000 */
.L_x_7067:
        /* <DEDUP_REMOVED lines=22> */
.L_x_7077:
[----:B------:R-:W-:-:S06]  /*a3a0*/  IMAD.U32 R4, R22, 0x10000, RZ ;  /* 0x0001000016047824 */ /* 0x000fcc00078e00ff */
[----:B------:R-:W0:Y:S02]  /*a3b0*/  F2I.U64.TRUNC R4, R4 ;  /* 0x0000000400047311 */ /* 0x000e24000020d800 */
[----:B0-----:R0:W-:Y:S01]  /*a3c0*/  STG.E.64 desc[UR36][R8.64], R4 ;  /* 0x0000000408007986 */ /* 0x0011e2000c101b24 */
[----:B------:R-:W-:Y:S05]  /*a3d0*/  BRA `(.L_x_7059) ;  /* 0x0000000400487947 */ /* 0x000fea0003800000 */
.L_x_7076:
[----:B------:R-:W-:-:S04]  /*a3e0*/  IMAD.U32 R22, R22, 0x10000, RZ ;  /* 0x0001000016167824 */ /* 0x000fc800078e00ff */
[----:B------:R-:W0:Y:S02]  /*a3f0*/  F2I.FTZ.U32.TRUNC.NTZ R3, R22 ;  /* 0x0000001600037305 */ /* 0x000e24000021f000 */
[----:B0-----:R0:W-:Y:S01]  /*a400*/  STG.E desc[UR36][R8.64], R3 ;  /* 0x0000000308007986 */ /* 0x0011e2000c101924 */
[----:B------:R-:W-:Y:S05]  /*a410*/  BRA `(.L_x_7059) ;  /* 0x0000000400387947 */ /* 0x000fea0003800000 */
.L_x_7066:
        /* <DEDUP_REMOVED lines=11> */
.L_x_7079:
[----:B------:R-:W-:Y:S01]  /*a4d0*/  IMAD.U32 R22, R22, 0x10000, RZ ;  /* 0x0001000016167824 */ /* 0x000fe200078e00ff */
[----:B------:R-:W-:-:S03]  /*a4e0*/  CS2R R6, SRZ ;  /* 0x0000000000067805 */ /* 0x000fc6000001ff00 */
[----:B------:R-:W-:-:S06]  /*a4f0*/  FMUL.FTZ R4, R22, 1 ;  /* 0x3f80000016047820 */ /* 0x000fcc0000410000 */
[----:B------:R-:W0:Y:S02]  /*a500*/  F2F.F64.F32 R4, R4 ;  /* 0x0000000400047310 */ /* 0x000e240000201800 */
[----:B0-----:R0:W-:Y:S01]  /*a510*/  STG.E.128 desc[UR36][R8.64], R4 ;  /* 0x0000000408007986 */ /* 0x0011e2000c101d24 */
[----:B------:R-:W-:Y:S05]  /*a520*/  BRA `(.L_x_7059) ;  /* 0x0000000000f47947 */ /* 0x000fea0003800000 */
.L_x_7078:
[----:B------:R-:W-:-:S13]  /*a530*/  ISETP.NE.AND P0, PT, R0, 0xf, PT ;  /* 0x0000000f0000780c */ /* 0x000fda0003f05270 */
[----:B------:R-:W-:Y:S05]  /*a540*/  @!P0 BRA `(.L_x_7080) ;  /* 0x0000000000e88947 */ /* 0x000fea0003800000 */
[----:B------:R-:W-:-:S13]  /*a550*/  ISETP.NE.AND P0, PT, R0, 0x17, PT ;  /* 0x000000170000780c */ /* 0x000fda0003f05270 */
[----:B------:R-:W-:Y:S05]  /*a560*/  @!P0 BRA `(.L_x_7081) ;  /* 0x0000000000908947 */ /* 0x000fea0003800000 */
[----:B------:R-:W-:-:S13]  /*a570*/  ISETP.NE.AND P0, PT, R0, 0x18, PT ;  /* 0x000000180000780c */ /* 0x000fda0003f05270 */
[----:B------:R-:W-:Y:S05]  /*a580*/  @!P0 BRA `(.L_x_7082) ;  /* 0x0000000000448947 */ /* 0x000fea0003800000 */
.L_x_7058:
        /* <DEDUP_REMOVED lines=16> */
.L_x_7083:
[----:B------:R-:W-:Y:S05]  /*a690*/  BRA `(.L_x_7059) ;  /* 0x0000000000987947 */ /* 0x000fea0003800000 */
.L_x_7082:
        /* <DEDUP_REMOVED lines=13> */
.L_x_7085:
[----:B------:R-:W-:Y:S05]  /*a770*/  BSYNC.RECONVERGENT B0 ;  /* 0x0000000000007941 */ /* 0x000fea0003800200 */
.L_x_7084:
[----:B------:R-:W-:-:S05]  /*a780*/  LOP3.LUT R3, R0, 0x80, R3, 0xf8, !PT ;  /* 0x0000008000037812 */ /* 0x000fca00078ef803 */
[----:B------:R0:W-:Y:S01]  /*a790*/  STG.E.U8 desc[UR36][R8.64], R3 ;  /* 0x0000000308007986 */ /* 0x0001e2000c101124 */
[----:B------:R-:W-:Y:S05]  /*a7a0*/  BRA `(.L_x_7059) ;  /* 0x0000000000547947 */ /* 0x000fea0003800000 */
.L_x_7081:
        /* <DEDUP_REMOVED lines=12> */
.L_x_7087:
[----:B------:R-:W-:Y:S01]  /*a870*/  IMAD.MOV.U32 R0, RZ, RZ, 0x7f ;  /* 0x0000007fff007424 */ /* 0x000fe200078e00ff */
[----:B------:R-:W-:-:S04]  /*a880*/  ISETP.GT.U32.AND P0, PT, R4, 0x7f800000, PT ;  /* 0x7f8000000400780c */ /* 0x000fc80003f04070 */
[----:B------:R-:W-:-:S09]  /*a890*/  SEL R0, R0, 0x7c, P0 ;  /* 0x0000007c00007807 */ /* 0x000fd20000000000 */
.L_x_7088:
[----:B------:R-:W-:Y:S05]  /*a8a0*/  BSYNC.RECONVERGENT B0 ;  /* 0x0000000000007941 */ /* 0x000fea0003800200 */
.L_x_7086:
[----:B------:R-:W-:-:S04]  /*a8b0*/  SHF.R.U32.HI R3, RZ, 0x18, R3 ;  /* 0x00000018ff037819 */ /* 0x000fc80000011603 */
[----:B------:R-:W-:-:S05]  /*a8c0*/  LOP3.LUT R3, R0, 0x80, R3, 0xf8, !PT ;  /* 0x0000008000037812 */ /* 0x000fca00078ef803 */
[----:B------:R0:W-:Y:S01]  /*a8d0*/  STG.E.U8 desc[UR36][R8.64], R3 ;  /* 0x0000000308007986 */ /* 0x0001e2000c101124 */
[----:B------:R-:W-:Y:S05]  /*a8e0*/  BRA `(.L_x_7059) ;  /* 0x0000000000047947 */ /* 0x000fea0003800000 */
.L_x_7080:
[----:B------:R0:W-:Y:S02]  /*a8f0*/  STG.E.U16 desc[UR36][R8.64], R22 ;  /* 0x0000001608007986 */ /* 0x0001e4000c101524 */
.L_x_7059:
        /* <DEDUP_REMOVED lines=25> */
.L_x_7092:
[----:B----4-:R-:W-:-:S06]  /*aa90*/  IMAD.U32 R5, R17, 0x10000, RZ ;  /* 0x0001000011057824 */ /* 0x010fcc00078e00ff */
[----:B------:R-:W0:Y:S02]  /*aaa0*/  F2I.S64.TRUNC R4, R5 ;  /* 0x0000000500047311 */ /* 0x000e24000020d900 */
[----:B0-----:R4:W-:Y:S01]  /*aab0*/  STG.E.U8 desc[UR36][R8.64], R4 ;  /* 0x0000000408007986 */ /* 0x0019e2000c101124 */
[----:B------:R-:W-:Y:S05]  /*aac0*/  BRA `(.L_x_7094) ;  /* 0x0000000c006c7947 */ /* 0x000fea0003800000 */
.L_x_7091:
        /* <DEDUP_REMOVED lines=10> */
.L_x_7096:
[----:B----4-:R-:W-:-:S06]  /*ab70*/  IMAD.U32 R17, R17, 0x10000, RZ ;  /* 0x0001000011117824 */ /* 0x010fcc00078e00ff */
[----:B------:R-:W0:Y:S02]  /*ab80*/  F2I.FTZ.TRUNC.NTZ R17, R17 ;  /* 0x0000001100117305 */ /* 0x000e24000021f100 */
[----:B0-----:R2:W-:Y:S01]  /*ab90*/  STG.E desc[UR36][R8.64], R17 ;  /* 0x0000001108007986 */ /* 0x0015e2000c101924 */
[----:B------:R-:W-:Y:S05]  /*aba0*/  BRA `(.L_x_7094) ;  /* 0x0000000c00347947 */ /* 0x000fea0003800000 */
.L_x_7095:
[----:B----4-:R-:W-:-:S06]  /*abb0*/  IMAD.U32 R17, R17, 0x10000, RZ ;  /* 0x0001000011117824 */ /* 0x010fcc00078e00ff */
[----:B------:R-:W0:Y:S02]  /*abc0*/  F2I.FTZ.TRUNC.NTZ R17, R17 ;  /* 0x0000001100117305 */ /* 0x000e24000021f100 */
[----:B0-----:R0:W-:Y:S01]  /*abd0*/  STG.E.U16 desc[UR36][R8.64], R17 ;  /* 0x0000001108007986 */ /* 0x0011e2000c101524 */
[----:B------:R-:W-:Y:S05]  /*abe0*/  BRA `(.L_x_7094) ;  /* 0x0000000c00247947 */ /* 0x000fea0003800000 */
.L_x_7090:
        /* <DEDUP_REMOVED lines=9> */
.L_x_7098:
[----:B----4-:R-:W-:-:S05]  /*ac80*/  IMAD.U32 R0, R17, 0x10000, RZ ;  /* 0x0001000011007824 */ /* 0x010fca00078e00ff */
[----:B------:R-:W-:-:S05]  /*ac90*/  F2FP.F16.F32.PACK_AB R0, RZ, R0 ;  /* 0x00000000ff00723e */ /* 0x000fca00000000ff */
[----:B------:R0:W-:Y:S01]  /*aca0*/  STG.E.U16 desc[UR36][R8.64], R0 ;  /* 0x0000000008007986 */ /* 0x0001e2000c101524 */
[----:B------:R-:W-:Y:S05]  /*acb0*/  BRA `(.L_x_7094) ;  /* 0x0000000800f07947 */ /* 0x000fea0003800000 */
.L_x_7097:
        /* <DEDUP_REMOVED lines=10> */
.L_x_7100:
[----:B----4-:R-:W-:-:S05]  /*ad60*/  IMAD.U32 R17, R17, 0x10000, RZ ;  /* 0x0001000011117824 */ /* 0x010fca00078e00ff */
[----:B------:R-:W-:-:S04]  /*ad70*/  F2FP.F16.F32.PACK_AB R3, RZ, R17 ;  /* 0x00000011ff03723e */ /* 0x000fc800000000ff */
[----:B------:R-:W-:-:S05]  /*ad80*/  PRMT R3, R3, 0x5410, RZ ;  /* 0x0000541003037816 */ /* 0x000fca00000000ff */
[----:B------:R0:W-:Y:S01]  /*ad90*/  STG.E desc[UR36][R8.64], R3 ;  /* 0x0000000308007986 */ /* 0x0001e2000c101924 */
[----:B------:R-:W-:Y:S05]  /*ada0*/  BRA `(.L_x_7094) ;  /* 0x0000000800b47947 */ /* 0x000fea0003800000 */
.L_x_7099:
[----:B----4-:R-:W-:-:S04]  /*adb0*/  IMAD.U32 R4, R17, 0x10000, RZ ;  /* 0x0001000011047824 */ /* 0x010fc800078e00ff */
[----:B------:R-:W-:-:S06]  /*adc0*/  FMUL.FTZ R4, R4, 1 ;  /* 0x3f80000004047820 */ /* 0x000fcc0000410000 */
[----:B------:R-:W0:Y:S02]  /*add0*/  F2F.F64.F32 R4, R4 ;  /* 0x0000000400047310 */ /* 0x000e240000201800 */
[----:B0-----:R0:W-:Y:S01]  /*ade0*/  STG.E.64 desc[UR36][R8.64], R4 ;  /* 0x0000000408007986 */ /* 0x0011e2000c101b24 */
[----:B------:R-:W-:Y:S05]  /*adf0*/  BRA `(.L_x_7094) ;  /* 0x0000000800a07947 */ /* 0x000fea0003800000 */
.L_x_7089:
        /* <DEDUP_REMOVED lines=14> */
.L_x_7104:
        /* <DEDUP_REMOVED lines=17> */
.L_x_7107:
[----:B------:R-:W-:-:S04]  /*aff0*/  SHF.R.U32.HI R3, RZ, 0x18, R17 ;  /* 0x00000018ff037819 */ /* 0x000fc80000011611 */
[----:B------:R-:W-:-:S04]  /*b000*/  LOP3.LUT R0, R0, 0x80, R3, 0xf8, !PT ;  /* 0x0000008000007812 */ /* 0x000fc800078ef803 */
[----:B------:R-:W-:-:S07]  /*b010*/  PRMT R4, R0, 0x7610, R4 ;  /* 0x0000761000047816 */ /* 0x000fce0000000004 */
.L_x_7106:
[----:B------:R-:W-:Y:S05]  /*b020*/  BSYNC.RECONVERGENT B0 ;  /* 0x0000000000007941 */ /* 0x000fea0003800200 */
.L_x_7105:
[----:B------:R0:W-:Y:S01]  /*b030*/  STG.E.U8 desc[UR36][R8.64], R4 ;  /* 0x0000000408007986 */ /* 0x0001e2000c101124 */
[----:B------:R-:W-:Y:S05]  /*b040*/  BRA `(.L_x_7094) ;  /* 0x00000008000c7947 */ /* 0x000fea0003800000 */
.L_x_7103:
        /* <DEDUP_REMOVED lines=17> */
.L_x_7110:
[----:B------:R-:W-:-:S04]  /*b160*/  SHF.R.U32.HI R3, RZ, 0x18, R17 ;  /* 0x00000018ff037819 */ /* 0x000fc80000011611 */
[----:B------:R-:W-:-:S04]  /*b170*/  LOP3.LUT R0, R0, 0x80, R3, 0xf8, !PT ;  /* 0x0000008000007812 */ /* 0x000fc800078ef803 */
[----:B------:R-:W-:-:S07]  /*b180*/  PRMT R4, R0, 0x7610, R4 ;  /* 0x0000761000047816 */ /* 0x000fce0000000004 */
.L_x_7109:
[----:B------:R-:W-:Y:S05]  /*b190*/  BSYNC.RECONVERGENT B0 ;  /* 0x0000000000007941 */ /* 0x000fea0003800200 */
.L_x_7108:
[----:B------:R0:W-:Y:S01]  /*b1a0*/  STG.E.U8 desc[UR36][R8.64], R4 ;  /* 0x0000000408007986 */ /* 0x0001e2000c101124 */
[----:B------:R-:W-:Y:S05]  /*b1b0*/  BRA `(.L_x_7094) ;  /* 0x0000000400b07947 */ /* 0x000fea0003800000 */
.L_x_7102:
        /* <DEDUP_REMOVED lines=22> */
.L_x_7112:
[----:B----4-:R-:W-:-:S06]  /*b320*/  IMAD.U32 R4, R17, 0x10000, RZ ;  /* 0x0001000011047824 */ /* 0x010fcc00078e00ff */
[----:B------:R-:W0:Y:S02]  /*b330*/  F2I.U64.TRUNC R4, R4 ;  /* 0x0000000400047311 */ /* 0x000e24000020d800 */
[----:B0-----:R0:W-:Y:S01]  /*b340*/  STG.E.64 desc[UR36][R8.64], R4 ;  /* 0x0000000408007986 */ /* 0x0011e2000c101b24 */
[----:B------:R-:W-:Y:S05]  /*b350*/  BRA `(.L_x_7094) ;  /* 0x0000000400487947 */ /* 0x000fea0003800000 */
.L_x_7111:
[----:B----4-:R-:W-:-:S06]  /*b360*/  IMAD.U32 R17, R17, 0x10000, RZ ;  /* 0x0001000011117824 */ /* 0x010fcc00078e00ff */
[----:B------:R-:W0:Y:S02]  /*b370*/  F2I.FTZ.U32.TRUNC.NTZ R17, R17 ;  /* 0x0000001100117305 */ /* 0x000e24000021f000 */
[----:B0-----:R0:W-:Y:S01]  /*b380*/  STG.E desc[UR36][R8.64], R17 ;  /* 0x0000001108007986 */ /* 0x0011e2000c101924 */
[----:B------:R-:W-:Y:S05]  /*b390*/  BRA `(.L_x_7094) ;  /* 0x0000000400387947 */ /* 0x000fea0003800000 */
.L_x_7101:
        /* <DEDUP_REMOVED lines=11> */
.L_x_7114:
[----:B----4-:R-:W-:Y:S01]  /*b450*/  IMAD.U32 R17, R17, 0x10000, RZ ;  /* 0x0001000011117824 */ /* 0x010fe200078e00ff */
[----:B------:R-:W-:-:S03]  /*b460*/  CS2R R6, SRZ ;  /* 0x0000000000067805 */ /* 0x000fc6000001ff00 */
[----:B------:R-:W-:-:S06]  /*b470*/  FMUL.FTZ R4, R17, 1 ;  /* 0x3f80000011047820 */ /* 0x000fcc0000410000 */
[----:B------:R-:W0:Y:S02]  /*b480*/  F2F.F64.F32 R4, R4 ;  /* 0x0000000400047310 */ /* 0x000e240000201800 */
[----:B0-----:R0:W-:Y:S01]  /*b490*/  STG.E.128 desc[UR36][R8.64], R4 ;  /* 0x0000000408007986 */ /* 0x0011e2000c101d24 */
[----:B------:R-:W-:Y:S05]  /*b4a0*/  BRA `(.L_x_7094) ;  /* 0x0000000000f47947 */ /* 0x000fea0003800000 */
.L_x_7113:
[----:B------:R-:W-:-:S13]  /*b4b0*/  ISETP.NE.AND P0, PT, R0, 0xf, PT ;  /* 0x0000000f0000780c */ /* 0x000fda0003f05270 */
[----:B------:R-:W-:Y:S05]  /*b4c0*/  @!P0 BRA `(.L_x_7115) ;  /* 0x0000000000e88947 */ /* 0x000fea0003800000 */
[----:B------:R-:W-:-:S13]  /*b4d0*/  ISETP.NE.AND P0, PT, R0, 0x17, PT ;  /* 0x000000170000780c */ /* 0x000fda0003f05270 */
[----:B------:R-:W-:Y:S05]  /*b4e0*/  @!P0 BRA `(.L_x_7116) ;  /* 0x0000000000908947 */ /* 0x000fea0003800000 */
[----:B------:R-:W-:-:S13]  /*b4f0*/  ISETP.NE.AND P0, PT, R0, 0x18, PT ;  /* 0x000000180000780c */ /* 0x000fda0003f05270 */
[----:B------:R-:W-:Y:S05]  /*b500*/  @!P0 BRA `(.L_x_7117) ;  /* 0x0000000000448947 */ /* 0x000fea0003800000 */
.L_x_7093:
        /* <DEDUP_REMOVED lines=16> */
.L_x_7118:
[----:B------:R-:W-:Y:S05]  /*b610*/  BRA `(.L_x_7094) ;  /* 0x0000000000987947 */ /* 0x000fea0003800000 */
.L_x_7117:
        /* <DEDUP_REMOVED lines=13> */
.L_x_7120:
[----:B------:R-:W-:Y:S05]  /*b6f0*/  BSYNC.RECONVERGENT B0 ;  /* 0x0000000000007941 */ /* 0x000fea0003800200 */
.L_x_7119:
[----:B------:R-:W-:-:S05]  /*b700*/  LOP3.LUT R3, R0, 0x80, R3, 0xf8, !PT ;  /* 0x0000008000037812 */ /* 0x000fca00078ef803 */
[----:B------:R0:W-:Y:S01]  /*b710*/  STG.E.U8 desc[UR36][R8.64], R3 ;  /* 0x0000000308007986 */ /* 0x0001e2000c101124 */
[----:B------:R-:W-:Y:S05]  /*b720*/  BRA `(.L_x_7094) ;  /* 0x0000000000547947 */ /* 0x000fea0003800000 */
.L_x_7116:
        /* <DEDUP_REMOVED lines=12> */
.L_x_7122:
[----:B------:R-:W-:Y:S01]  /*b7f0*/  IMAD.MOV.U32 R0, RZ, RZ, 0x7f ;  /* 0x0000007fff007424 */ /* 0x000fe200078e00ff */
[----:B------:R-:W-:-:S04]  /*b800*/  ISETP.GT.U32.AND P0, PT, R4, 0x7f800000, PT ;  /* 0x7f8000000400780c */ /* 0x000fc80003f04070 */
[----:B------:R-:W-:-:S09]  /*b810*/  SEL R0, R0, 0x7c, P0 ;  /* 0x0000007c00007807 */ /* 0x000fd20000000000 */
.L_x_7123:
[----:B------:R-:W-:Y:S05]  /*b820*/  BSYNC.RECONVERGENT B0 ;  /* 0x0000000000007941 */ /* 0x000fea0003800200 */
.L_x_7121:
[----:B------:R-:W-:-:S04]  /*b830*/  SHF.R.U32.HI R3, RZ, 0x18, R3 ;  /* 0x00000018ff037819 */ /* 0x000fc80000011603 */
[----:B------:R-:W-:-:S05]  /*b840*/  LOP3.LUT R3, R0, 0x80, R3, 0xf8, !PT ;  /* 0x0000008000037812 */ /* 0x000fca00078ef803 */
[----:B------:R0:W-:Y:S01]  /*b850*/  STG.E.U8 desc[UR36][R8.64], R3 ;  /* 0x0000000308007986 */ /* 0x0001e2000c101124 */
[----:B------:R-:W-:Y:S05]  /*b860*/  BRA `(.L_x_7094) ;  /* 0x0000000000047947 */ /* 0x000fea0003800000 */
.L_x_7115:
[----:B----4-:R0:W-:Y:S02]  /*b870*/  STG.E.U16 desc[UR36][R8.64], R17 ;  /* 0x0000001108007986 */ /* 0x0101e4000c101524 */
.L_x_7094:
[----:B------:R-:W-:-:S07]  /*b880*/  VIADD R25, R25, 0x80 ;  /* 0x0000008019197836 */ /* 0x000fce0000000000 */
.L_x_7053:
[----:B------:R-:W-:Y:S05]  /*b890*/  BSYNC.RECONVERGENT B6 ;  /* 0x0000000000067941 */ /* 0x000fea0003800200 */
.L_x_7052:
        /* <DEDUP_REMOVED lines=23> */
.L_x_7127:
[----:B------:R-:W-:-:S06]  /*ba10*/  IMAD.U32 R5, R19, 0x10000, RZ ;  /* 0x0001000013057824 */ /* 0x000fcc00078e00ff */
[----:B------:R-:W0:Y:S02]  /*ba20*/  F2I.S64.TRUNC R4, R5 ;  /* 0x0000000500047311 */ /* 0x000e24000020d900 */
[----:B0-----:R-:W-:Y:S01]  /*ba30*/  STG.E.U8 desc[UR36][R2.64], R4 ;  /* 0x0000000402007986 */ /* 0x001fe2000c101124 */
[----:B------:R-:W-:Y:S05]  /*ba40*/  EXIT ;  /* 0x000000000000794d */ /* 0x000fea0003800000 */
.L_x_7126:
        /* <DEDUP_REMOVED lines=10> */
.L_x_7130:
[----:B------:R-:W-:-:S06]  /*baf0*/  IMAD.U32 R19, R19, 0x10000, RZ ;  /* 0x0001000013137824 */ /* 0x000fcc00078e00ff */
[----:B------:R-:W0:Y:S02]  /*bb00*/  F2I.FTZ.TRUNC.NTZ R19, R19 ;  /* 0x0000001300137305 */ /* 0x000e24000021f100 */
[----:B0-----:R-:W-:Y:S01]  /*bb10*/  STG.E desc[UR36][R2.64], R19 ;  /* 0x0000001302007986 */ /* 0x001fe2000c101924 */
[----:B------:R-:W-:Y:S05]  /*bb20*/  EXIT ;  /* 0x000000000000794d */ /* 0x000fea0003800000 */
.L_x_7129:
[----:B------:R-:W-:-:S06]  /*bb30*/  IMAD.U32 R19, R19, 0x10000, RZ ;  /* 0x0001000013137824 */ /* 0x000fcc00078e00ff */
[----:B------:R-:W0:Y:S02]  /*bb40*/  F2I.FTZ.TRUNC.NTZ R19, R19 ;  /* 0x0000001300137305 */ /* 0x000e24000021f100 */
[----:B0-----:R-:W-:Y:S01]  /*bb50*/  STG.E.U16 desc[UR36][R2.64], R19 ;  /* 0x0000001302007986 */ /* 0x001fe2000c101524 */
[----:B------:R-:W-:Y:S05]  /*bb60*/  EXIT ;  /* 0x000000000000794d */ /* 0x000fea0003800000 */
.L_x_7125:
        /* <DEDUP_REMOVED lines=9> */
.L_x_7132:
[----:B------:R-:W-:-:S05]  /*bc00*/  IMAD.U32 R0, R19, 0x10000, RZ ;  /* 0x0001000013007824 */ /* 0x000fca00078e00ff */
[----:B------:R-:W-:-:S05]  /*bc10*/  F2FP.F16.F32.PACK_AB R0, RZ, R0 ;  /* 0x00000000ff00723e */ /* 0x000fca00000000ff */
[----:B------:R-:W-:Y:S01]  /*bc20*/  STG.E.U16 desc[UR36][R2.64], R0 ;  /* 0x0000000002007986 */ /* 0x000fe2000c101524 */
[----:B------:R-:W-:Y:S05]  /*bc30*/  EXIT ;  /* 0x000000000000794d */ /* 0x000fea0003800000 */
.L_x_7131:
        /* <DEDUP_REMOVED lines=10> */
.L_x_7134:
[----:B------:R-:W-:-:S05]  /*bce0*/  IMAD.U32 R19, R19, 0x10000, RZ ;  /* 0x0001000013137824 */ /* 0x000fca00078e00ff */
[----:B------:R-:W-:-:S04]  /*bcf0*/  F2FP.F16.F32.PACK_AB R5, RZ, R19 ;  /* 0x00000013ff05723e */ /* 0x000fc800000000ff */
[----:B------:R-:W-:-:S05]  /*bd00*/  PRMT R5, R5, 0x5410, RZ ;  /* 0x0000541005057816 */ /* 0x000fca00000000ff */
[----:B------:R-:W-:Y:S01]  /*bd10*/  STG.E desc[UR36][R2.64], R5 ;  /* 0x0000000502007986 */ /* 0x000fe2000c101924 */
[----:B------:R-:W-:Y:S05]  /*bd20*/  EXIT ;  /* 0x000000000000794d */ /* 0x000fea0003800000 */
.L_x_7133:
[----:B------:R-:W-:-:S04]  /*bd30*/  IMAD.U32 R4, R19, 0x10000, RZ ;  /* 0x0001000013047824 */ /* 0x000fc800078e00ff */
[----:B------:R-:W-:-:S06]  /*bd40*/  FMUL.FTZ R4, R4, 1 ;  /* 0x3f80000004047820 */ /* 0x000fcc0000410000 */
[----:B------:R-:W0:Y:S02]  /*bd50*/  F2F.F64.F32 R4, R4 ;  /* 0x0000000400047310 */ /* 0x000e240000201800 */
[----:B0-----:R-:W-:Y:S01]  /*bd60*/  STG.E.64 desc[UR36][R2.64], R4 ;  /* 0x0000000402007986 */ /* 0x001fe2000c101b24 */
[----:B------:R-:W-:Y:S05]  /*bd70*/  EXIT ;  /* 0x000000000000794d */ /* 0x000fea0003800000 */
.L_x_7124:
        /* <DEDUP_REMOVED lines=14> */
.L_x_7138:
        /* <DEDUP_REMOVED lines=18> */
.L_x_7141:
[----:B------:R-:W-:-:S04]  /*bf80*/  SHF.R.U32.HI R5, RZ, 0x18, R5 ;  /* 0x00000018ff057819 */ /* 0x000fc80000011605 */
[----:B------:R-:W-:-:S07]  /*bf90*/  LOP3.LUT R0, R0, 0x80, R5, 0xf8, !PT ;  /* 0x0000008000007812 */ /* 0x000fce00078ef805 */
.L_x_7140:
[----:B------:R-:W-:Y:S05]  /*bfa0*/  BSYNC.RECONVERGENT B0 ;  /* 0x0000000000007941 */ /* 0x000fea0003800200 */
.L_x_7139:
[----:B------:R-:W-:Y:S01]  /*bfb0*/  STG.E.U8 desc[UR36][R2.64], R0 ;  /* 0x0000000002007986 */ /* 0x000fe2000c101124 */
[----:B------:R-:W-:Y:S05]  /*bfc0*/  EXIT ;  /* 0x000000000000794d */ /* 0x000fea0003800000 */
.L_x_7137:
        /* <DEDUP_REMOVED lines=18> */
.L_x_7144:
[----:B------:R-:W-:-:S04]  /*c0f0*/  SHF.R.U32.HI R5, RZ, 0x18, R5 ;  /* 0x00000018ff057819 */ /* 0x000fc80000011605 */
[----:B------:R-:W-:-:S07]  /*c100*/  LOP3.LUT R0, R0, 0x80, R5, 0xf8, !PT ;  /* 0x0000008000007812 */ /* 0x000fce00078ef805 */
.L_x_7143:
[----:B------:R-:W-:Y:S05]  /*c110*/  BSYNC.RECONVERGENT B0 ;  /* 0x0000000000007941 */ /* 0x000fea0003800200 */
.L_x_7142:
[----:B------:R-:W-:Y:S01]  /*c120*/  STG.E.U8 desc[UR36][R2.64], R0 ;  /* 0x0000000002007986 */ /* 0x000fe2000c101124 */
[----:B------:R-:W-:Y:S05]  /*c130*/  EXIT ;  /* 0x000000000000794d */ /* 0x000fea0003800000 */
.L_x_7136:
        /* <DEDUP_REMOVED lines=22> */
.L_x_7146:
[----:B------:R-:W-:-:S06]  /*c2a0*/  IMAD.U32 R4, R19, 0x10000, RZ ;  /* 0x0001000013047824 */ /* 0x000fcc00078e00ff */
[----:B------:R-:W0:Y:S02]  /*c2b0*/  F2I.U64.TRUNC R4, R4 ;  /* 0x0000000400047311 */ /* 0x000e24000020d800 */
[----:B0-----:R-:W-:Y:S01]  /*c2c0*/  STG.E.64 desc[UR36][R2.64], R4 ;  /* 0x0000000402007986 */ /* 0x001fe2000c101b24 */
[----:B------:R-:W-:Y:S05]  /*c2d0*/  EXIT ;  /* 0x000000000000794d */ /* 0x000fea0003800000 */
.L_x_7145:
[----:B------:R-:W-:-:S06]  /*c2e0*/  IMAD.U32 R19, R19, 0x10000, RZ ;  /* 0x0001000013137824 */ /* 0x000fcc00078e00ff */
[----:B------:R-:W0:Y:S02]  /*c2f0*/  F2I.FTZ.U32.TRUNC.NTZ R19, R19 ;  /* 0x0000001300137305 */ /* 0x000e24000021f000 */
[----:B0-----:R-:W-:Y:S01]  /*c300*/  STG.E desc[UR36][R2.64], R19 ;  /* 0x0000001302007986 */ /* 0x001fe2000c101924 */
[----:B------:R-:W-:Y:S05]  /*c310*/  EXIT ;  /* 0x000000000000794d */ /* 0x000fea0003800000 */
.L_x_7135:
        /* <DEDUP_REMOVED lines=11> */
.L_x_7148:
[----:B------:R-:W-:Y:S01]  /*c3d0*/  IMAD.U32 R19, R19, 0x10000, RZ ;  /* 0x0001000013137824 */ /* 0x000fe200078e00ff */
[----:B------:R-:W-:-:S03]  /*c3e0*/  CS2R R6, SRZ ;  /* 0x0000000000067805 */ /* 0x000fc6000001ff00 */
[----:B------:R-:W-:-:S06]  /*c3f0*/  FMUL.FTZ R4, R19, 1 ;  /* 0x3f80000013047820 */ /* 0x000fcc0000410000 */
[----:B------:R-:W0:Y:S02]  /*c400*/  F2F.F64.F32 R4, R4 ;  /* 0x0000000400047310 */ /* 0x000e240000201800 */
[----:B0-----:R-:W-:Y:S01]  /*c410*/  STG.E.128 desc[UR36][R2.64], R4 ;  /* 0x0000000402007986 */ /* 0x001fe2000c101d24 */
[----:B------:R-:W-:Y:S05]  /*c420*/  EXIT ;  /* 0x000000000000794d */ /* 0x000fea0003800000 */
.L_x_7147:
[----:B------:R-:W-:-:S13]  /*c430*/  ISETP.NE.AND P0, PT, R0, 0xf, PT ;  /* 0x0000000f0000780c */ /* 0x000fda0003f05270 */
[----:B------:R-:W-:Y:S05]  /*c440*/  @!P0 BRA `(.L_x_7149) ;  /* 0x0000000000e88947 */ /* 0x000fea0003800000 */
[----:B------:R-:W-:-:S13]  /*c450*/  ISETP.NE.AND P0, PT, R0, 0x17, PT ;  /* 0x000000170000780c */ /* 0x000fda0003f05270 */
[----:B------:R-:W-:Y:S05]  /*c460*/  @!P0 BRA `(.L_x_7150) ;  /* 0x0000000000908947 */ /* 0x000fea0003800000 */
[----:B------:R-:W-:-:S13]  /*c470*/  ISETP.NE.AND P0, PT, R0, 0x18, PT ;  /* 0x000000180000780c */ /* 0x000fda0003f05270 */
[----:B------:R-:W-:Y:S05]  /*c480*/  @!P0 BRA `(.L_x_7151) ;  /* 0x0000000000448947 */ /* 0x000fea0003800000 */
.L_x_7128:
        /* <DEDUP_REMOVED lines=16> */
.L_x_7152:
[----:B------:R-:W-:Y:S05]  /*c590*/  EXIT ;  /* 0x000000000000794d */ /* 0x000fea0003800000 */
.L_x_7151:
        /* <DEDUP_REMOVED lines=13> */
.L_x_7154:
[----:B------:R-:W-:Y:S05]  /*c670*/  BSYNC.RECONVERGENT B0 ;  /* 0x0000000000007941 */ /* 0x000fea0003800200 */
.L_x_7153:
[----:B------:R-:W-:-:S05]  /*c680*/  LOP3.LUT R5, R0, 0x80, R5, 0xf8, !PT ;  /* 0x0000008000057812 */ /* 0x000fca00078ef805 */
[----:B------:R-:W-:Y:S01]  /*c690*/  STG.E.U8 desc[UR36][R2.64], R5 ;  /* 0x0000000502007986 */ /* 0x000fe2000c101124 */
[----:B------:R-:W-:Y:S05]  /*c6a0*/  EXIT ;  /* 0x000000000000794d */ /* 0x000fea0003800000 */
.L_x_7150:
        /* <DEDUP_REMOVED lines=12> */
.L_x_7156:
[----:B------:R-:W-:Y:S01]  /*c770*/  IMAD.MOV.U32 R0, RZ, RZ, 0x7f ;  /* 0x0000007fff007424 */ /* 0x000fe200078e00ff */
[----:B------:R-:W-:-:S04]  /*c780*/  ISETP.GT.U32.AND P0, PT, R4, 0x7f800000, PT ;  /* 0x7f8000000400780c */ /* 0x000fc80003f04070 */
[----:B------:R-:W-:-:S09]  /*c790*/  SEL R0, R0, 0x7c, P0 ;  /* 0x0000007c00007807 */ /* 0x000fd20000000000 */
.L_x_7157:
[----:B------:R-:W-:Y:S05]  /*c7a0*/  BSYNC.RECONVERGENT B0 ;  /* 0x0000000000007941 */ /* 0x000fea0003800200 */
.L_x_7155:
[----:B------:R-:W-:-:S04]  /*c7b0*/  SHF.R.U32.HI R5, RZ, 0x18, R5 ;  /* 0x00000018ff057819 */ /* 0x000fc80000011605 */
[----:B------:R-:W-:-:S05]  /*c7c0*/  LOP3.LUT R5, R0, 0x80, R5, 0xf8, !PT ;  /* 0x0000008000057812 */ /* 0x000fca00078ef805 */
[----:B------:R-:W-:Y:S01]  /*c7d0*/  STG.E.U8 desc[UR36][R2.64], R5 ;  /* 0x0000000502007986 */ /* 0x000fe2000c101124 */
[----:B------:R-:W-:Y:S05]  /*c7e0*/  EXIT ;  /* 0x000000000000794d */ /* 0x000fea0003800000 */
.L_x_7149:
[----:B------:R-:W-:Y:S01]  /*c7f0*/  STG.E.U16 desc[UR36][R2.64], R19 ;  /* 0x0000001302007986 */ /* 0x000fe2000c101524 */
[----:B------:R-:W-:Y:S05]  /*c800*/  EXIT ;  /* 0x000000000000794d */ /* 0x000fea0003800000 */
.L_x_7158:
        /* <DEDUP_REMOVED lines=15> */
.L_x_41734:


//--------------------- .text._ZN2at6native18elementwise_kernelILi128ELi4EZNS0_22gpu_kernel_impl_nocastINS0_13BinaryFunctorIN3c108BFloat16ES5_S5_ZZZNS0_16fmax_kernel_cudaERNS_18TensorIteratorBaseEENKUlvE_clEvENKUlvE2_clEvEUlS5_S5_E_EEEEvS7_RKT_EUliE_EEviT1_ --------------------------
	.section	.text._ZN2at6native18elementwise_kernelILi128ELi4EZNS0_22gpu_kernel_impl_nocastINS0_13BinaryFunctorIN3c108BFloat16ES5_S5_ZZZNS0_16fmax_kernel_cudaERNS_18TensorIteratorBaseEENKUlvE_clEvENKUlvE2_clEvEUlS5_S5_E_EEEEvS7_RKT_EUliE_EEviT1_,"ax",@progbits
	.align	128
        .global         _ZN2at6native18elementwise_kernelILi128ELi4EZNS0_22gpu_kernel_impl_nocastINS0_13BinaryFunctorIN3c108BFloat16ES5_S5_ZZZNS0_16fmax_kernel_cudaERNS_18TensorIteratorBaseEENKUlvE_clEvENKUlvE2_clEvEUlS5_S5_E_EEEEvS7_RKT_EUliE_EEviT1_
        .type           _ZN2at6native18elementwise_kernelILi128ELi4EZNS0_22gpu_kernel_impl_nocastINS0_13BinaryFunctorIN3c108BFloat16ES5_S5_ZZZNS0_16fmax_kernel_cudaERNS_18TensorIteratorBaseEENKUlvE_clEvENKUlvE2_clEvEUlS5_S5_E_EEEEvS7_RKT_EUliE_EEviT1_,@function
        .size           _ZN2at6native18elementwise_kernelILi128ELi4EZNS0_22gpu_kernel_impl_nocastINS0_13BinaryFunctorIN3c108BFloat16ES5_S5_ZZZNS0_16fmax_kernel_cudaERNS_18TensorIteratorBaseEENKUlvE_clEvENKUlvE2_clEvEUlS5_S5_E_EEEEvS7_RKT_EUliE_EEviT1_,(.L_x_41735 - _ZN2at6native18elementwise_kernelILi128ELi4EZNS0_22gpu_kernel_impl_nocastINS0_13BinaryFunctorIN3c108BFloat16ES5_S5_ZZZNS0_16fmax_kernel_cudaERNS_18TensorIteratorBaseEENKUlvE_clEvENKUlvE2_clEvEUlS5_S5_E_EEEEvS7_RKT_EUliE_EEviT1_)
        .other          _ZN2at6native18elementwise_kernelILi128ELi4EZNS0_22gpu_kernel_impl_nocastINS0_13BinaryFunctorIN3c108BFloat16ES5_S5_ZZZNS0_16fmax_kernel_cudaERNS_18TensorIteratorBaseEENKUlvE_clEvENKUlvE2_clEvEUlS5_S5_E_EEEEvS7_RKT_EUliE_EEviT1_,@"STO_CUDA_ENTRY STV_DEFAULT"
_ZN2at6native18elementwise_kernelILi128ELi4EZNS0_22gpu_kernel_impl_nocastINS0_13BinaryFunctorIN3c108BFloat16ES5_S5_ZZZNS0_16fmax_kernel_cudaERNS_18TensorIteratorBaseEENKUlvE_clEvENKUlvE2_clEvEUlS5_S5_E_EEEEvS7_RKT_EUliE_EEviT1_:
.text._ZN2at6native18elementwise_kernelILi128ELi4EZNS0_22gpu_kernel_impl_nocastINS0_13BinaryFunctorIN3c108BFloat16ES5_S5_ZZZNS0_16fmax_kernel_cudaERNS_18TensorIteratorBaseEENKUlvE_clEvENKUlvE2_clEvEUlS5_S5_E_EEEEvS7_RKT_EUliE_EEviT1_:
        /* <DEDUP_REMOVED lines=24> */
[----:B------:R-:W-:-:S04]  /*0180*/  FMNMX.FTZ R0, R0, R11, !PT ;  /* 0x0000000b00007209 */ /* 0x000fc80007810000 */
        /* <DEDUP_REMOVED lines=11> */
[----:B------:R-:W-:-:S04]  /*0240*/  FMNMX.FTZ R0, R0, R11, !PT ;  /* 0x0000000b00007209 */ /* 0x000fc80007810000 */
[----:B------:R-:W-:-:S05]  /*0250*/  F2FP.BF16.F32.PACK_AB R0, RZ, R0 ;  /* 0x00000000ff00723e */ /* 0x000fca00000010ff */
[----:B0-----:R0:W-:Y:S02]  /*0260*/  STG.E.U16 desc[UR6][R8.64], R0 ;  /* 0x0000000008007986 */ /* 0x0011e4000c101506 */
.L_x_7162:
[----:B------:R-:W-:-:S13]  /*0270*/  ISETP.GE.AND P0, PT, R3, UR4, PT ;  /* 0x0000000403007c0c */ /* 0x000fda000bf06270 */
[----:B------:R-:W-:Y:S05]  /*0280*/  @P0 BREAK.RELIABLE B1 ;  /* 0x0000000000010942 */ /* 0x000fea0003800100 */
[----:B------:R-:W-:Y:S05]  /*0290*/  @P0 BRA `(.L_x_7163) ;  /* 0x0000000000300947 */ /* 0x000fea0003800000 */
[----:B------:R-:W-:Y:S05]  /*02a0*/  BSYNC.RELIABLE B1 ;  /* 0x0000000000017941 */ /* 0x000fea0003800100 */
.L_x_7161:
        /* <DEDUP_REMOVED lines=11> */
.L_x_7163:
[----:B------:R-:W-:Y:S05]  /*0360*/  BSYNC.RECONVERGENT B0 ;  /* 0x0000000000007941 */ /* 0x000fea0003800200 */
.L_x_7160:
        /* <DEDUP_REMOVED lines=10> */
[----:B------:R-:W-:-:S04]  /*0410*/  FMNMX.FTZ R0, R0, R9, !PT ;  /* 0x0000000900007209 */ /* 0x000fc80007810000 */
[----:B------:R-:W-:-:S05]  /*0420*/  F2FP.BF16.F32.PACK_AB R0, RZ, R0 ;  /* 0x00000000ff00723e */ /* 0x000fca00000010ff */
[----:B---3--:R-:W-:Y:S01]  /*0430*/  STG.E.U16 desc[UR6][R6.64], R0 ;  /* 0x0000000006007986 */ /* 0x008fe2000c101506 */
[----:B------:R-:W-:Y:S05]  /*0440*/  EXIT ;  /* 0x000000000000794d */ /* 0x000fea0003800000 */
.L_x_7159:
        /* <DEDUP_REMOVED lines=356> */
.L_x_7167:
        /* <DEDUP_REMOVED lines=11> */
[----:B------:R-:W-:Y:S02]  /*1b40*/  FMNMX.FTZ R11, R4, R11, !PT ;  /* 0x0000000b040b7209 */ /* 0x000fe40007810000 */
        /* <DEDUP_REMOVED lines=355> */
.L_x_7169:
        /* <DEDUP_REMOVED lines=14> */
[----:B------:R-:W-:-:S05]  /*3260*/  IADD3.X R5, PT, PT, RZ, UR9, RZ, P0, !PT ;  /* 0x00000009ff057c10 */ /* 0x000fca00087fe4ff */
[----:B------:R0:W-:Y:S04]  /*3270*/  STG.E.U16 desc[UR6][R4.64], R11 ;  /* 0x0000000b04007986 */ /* 0x0001e8000c101506 */
.L_x_7166:
[----:B------:R-:W-:-:S13]  /*3280*/  ISETP.GE.AND P0, PT, R3, UR4, PT ;  /* 0x0000000403007c0c */ /* 0x000fda000bf06270 */
[----:B------:R-:W-:Y:S05]  /*3290*/  @P0 BREAK.RELIABLE B1 ;  /* 0x0000000000010942 */ /* 0x000fea0003800100 */
[----:B------:R-:W-:Y:S05]  /*32a0*/  @P0 BRA `(.L_x_7168) ;  /* 0x0000001400b40947 */ /* 0x000fea0003800000 */
[----:B------:R-:W-:Y:S05]  /*32b0*/  BSYNC.RELIABLE B1 ;  /* 0x0000000000017941 */ /* 0x000fea0003800100 */
.L_x_7165:
        /* <DEDUP_REMOVED lines=348> */
.L_x_7170:
        /* <DEDUP_REMOVED lines=16> */
.L_x_7168:
[----:B------:R-:W-:Y:S05]  /*4980*/  BSYNC.RECONVERGENT B0 ;  /* 0x0000000000007941 */ /* 0x000fea0003800200 */
.L_x_7164:
        /* <DEDUP_REMOVED lines=351> */
.L_x_7171:
        /* <DEDUP_REMOVED lines=12> */
[----:B------:R-:W-:-:S04]  /*6040*/  FMNMX.FTZ R0, R0, R9, !PT ;  /* 0x0000000900007209 */ /* 0x000fc80007810000 */
[----:B------:R-:W-:-:S05]  /*6050*/  F2FP.BF16.F32.PACK_AB R0, RZ, R0 ;  /* 0x00000000ff00723e */ /* 0x000fca00000010ff */
[----:B------:R-:W-:Y:S01]  /*6060*/  STG.E.U16 desc[UR6][R2.64], R0 ;  /* 0x0000000002007986 */ /* 0x000fe2000c101506 */
[----:B------:R-:W-:Y:S05]  /*6070*/  EXIT ;  /* 0x000000000000794d */ /* 0x000fea0003800000 */
.L_x_7172:
        /* <DEDUP_REMOVED lines=16> */
.L_x_41735:


//--------------------- .text._ZN2at6native27unrolled_elementwise_kernelINS0_13BinaryFunctorIN3c108BFloat16ES4_S4_ZZZNS0_16fmax_kernel_cudaERNS_18TensorIteratorBaseEENKUlvE_clEvENKUlvE2_clEvEUlS4_S4_E_EESt5arrayIPcLm3EELi4E23TrivialOffsetCalculatorILi2EjESE_ILi1EjENS0_6memory15LoadWithoutCastENSH_16StoreWithoutCastEEEviT_T0_T2_T3_T4_T5_ --------------------------
	.section	.text._ZN2at6native27unrolled_elementwise_kernelINS0_13BinaryFunctorIN3c108BFloat16ES4_S4_ZZZNS0_16fmax_kernel_cudaERNS_18TensorIteratorBaseEENKUlvE_clEvENKUlvE2_clEvEUlS4_S4_E_EESt5arrayIPcLm3EELi4E23TrivialOffsetCalculatorILi2EjESE_ILi1EjENS0_6memory15LoadWithoutCastENSH_16StoreWithoutCastEEEviT_T0_T2_T3_T4_T5_,"ax",@progbits
	.align	128
        .global         _ZN2at6native27unrolled_elementwise_kernelINS0_13BinaryFunctorIN3c108BFloat16ES4_S4_ZZZNS0_16fmax_kernel_cudaERNS_18TensorIteratorBaseEENKUlvE_clEvENKUlvE2_clEvEUlS4_S4_E_EESt5arrayIPcLm3EELi4E23TrivialOffsetCalculatorILi2EjESE_ILi1EjENS0_6memory15LoadWithoutCastENSH_16StoreWithoutCastEEEviT_T0_T2_T3_T4_T5_
        .type           _ZN2at6native27unrolled_elementwise_kernelINS0_13BinaryFunctorIN3c108BFloat16ES4_S4_ZZZNS0_16fmax_kernel_cudaERNS_18TensorIteratorBaseEENKUlvE_clEvENKUlvE2_clEvEUlS4_S4_E_EESt5arrayIPcLm3EELi4E23TrivialOffsetCalculatorILi2EjESE_ILi1EjENS0_6memory15LoadWithoutCastENSH_16StoreWithoutCastEEEviT_T0_T2_T3_T4_T5_,@function
        .size           _ZN2at6native27unrolled_elementwise_kernelINS0_13BinaryFunctorIN3c108BFloat16ES4_S4_ZZZNS0_16fmax_kernel_cudaERNS_18TensorIteratorBaseEENKUlvE_clEvENKUlvE2_clEvEUlS4_S4_E_EESt5arrayIPcLm3EELi4E23TrivialOffsetCalculatorILi2EjESE_ILi1EjENS0_6memory15LoadWithoutCastENSH_16StoreWithoutCastEEEviT_T0_T2_T3_T4_T5_,(.L_x_41736 - _ZN2at6native27unrolled_elementwise_kernelINS0_13BinaryFunctorIN3c108BFloat16ES4_S4_ZZZNS0_16fmax_kernel_cudaERNS_18TensorIteratorBaseEENKUlvE_clEvENKUlvE2_clEvEUlS4_S4_E_EESt5arrayIPcLm3EELi4E23TrivialOffsetCalculatorILi2EjESE_ILi1EjENS0_6memory15LoadWithoutCastENSH_16StoreWithoutCastEEEviT_T0_T2_T3_T4_T5_)
        .other          _ZN2at6native27unrolled_elementwise_kernelINS0_13BinaryFunctorIN3c108BFloat16ES4_S4_ZZZNS0_16fmax_kernel_cudaERNS_18TensorIteratorBaseEENKUlvE_clEvENKUlvE2_clEvEUlS4_S4_E_EESt5arrayIPcLm3EELi4E23TrivialOffsetCalculatorILi2EjESE_ILi1EjENS0_6memory15LoadWithoutCastENSH_16StoreWithoutCastEEEviT_T0_T2_T3_T4_T5_,@"STO_CUDA_ENTRY STV_DEFAULT"
_ZN2at6native27unrolled_elementwise_kernelINS0_13BinaryFunctorIN3c108BFloat16ES4_S4_ZZZNS0_16fmax_kernel_cudaERNS_18TensorIteratorBaseEENKUlvE_clEvENKUlvE2_clEvEUlS4_S4_E_EESt5arrayIPcLm3EELi4E23TrivialOffsetCalculatorILi2EjESE_ILi1EjENS0_6memory15LoadWithoutCastENSH_16StoreWithoutCastEEEviT_T0_T2_T3_T4_T5_:
.text._ZN2at6native27unrolled_elementwise_kernelINS0_13BinaryFunctorIN3c108BFloat16ES4_S4_ZZZNS0_16fmax_kernel_cudaERNS_18TensorIteratorBaseEENKUlvE_clEvENKUlvE2_clEvEUlS4_S4_E_EESt5arrayIPcLm3EELi4E23TrivialOffsetCalculatorILi2EjESE_ILi1EjENS0_6memory15LoadWithoutCastENSH_16StoreWithoutCastEEEviT_T0_T2_T3_T4_T5_:
        /* <DEDUP_REMOVED lines=64> */
[----:B------:R-:W-:-:S04]  /*0400*/  @!P0 FMNMX.FTZ R5, R16, R5, !PT ;  /* 0x0000000510058209 */ /* 0x000fc80007810000 */
[----:B------:R-:W-:-:S05]  /*0410*/  @!P0 F2FP.BF16.F32.PACK_AB R21, RZ, R5 ;  /* 0x00000005ff15823e */ /* 0x000fca00000010ff */
[----:B------:R0:W-:Y:S01]  /*0420*/  @!P0 STG.E.U16 desc[UR4][R2.64], R21 ;  /* 0x0000001502008986 */ /* 0x0001e2000c101504 */
[----:B----4-:R-:W-:Y:S02]  /*0430*/  @!P1 IMAD.U32 R24, R24, 0x10000, RZ ;  /* 0x0001000018189824 */ /* 0x010fe400078e00ff */
[----:B--2---:R-:W-:Y:S01]  /*0440*/  @!P2 IMAD.U32 R22, R22, 0x10000, RZ ;  /* 0x000100001616a824 */ /* 0x004fe200078e00ff */
[----:B------:R-:W-:Y:S02]  /*0450*/  @!P2 SHF.L.U32 R23, R23, 0x10, RZ ;  /* 0x000000101717a819 */ /* 0x000fe400000006ff */
[----:B------:R-:W-:Y:S02]  /*0460*/  @!P1 SHF.L.U32 R25, R25, 0x10, RZ ;  /* 0x0000001019199819 */ /* 0x000fe400000006ff */
[----:B------:R-:W-:Y:S02]  /*0470*/  @!P2 FMNMX.FTZ R22, R22, R23, !PT ;  /* 0x000000171616a209 */ /* 0x000fe40007810000 */
[----:B------:R-:W-:-:S02]  /*0480*/  @!P1 FMNMX.FTZ R24, R25, R24, !PT ;  /* 0x0000001819189209 */ /* 0x000fc40007810000 */
        /* <DEDUP_REMOVED lines=13> */
.L_x_7174:
[----:B------:R-:W-:Y:S05]  /*0560*/  BSYNC.RECONVERGENT B0 ;  /* 0x0000000000007941 */ /* 0x000fea0003800200 */
.L_x_7173:
[-C--:B------:R-:W-:Y:S02]  /*0570*/  ISETP.GE.AND P1, PT, R14, R17.reuse, PT ;  /* 0x000000110e00720c */ /* 0x080fe40003f26270 */
[----:B------:R-:W-:-:S11]  /*0580*/  ISETP.GE.AND P0, PT, R4, R17, PT ;  /* 0x000000110400720c */ /* 0x000fd60003f06270 */
[----:B------:R-:W-:Y:S05]  /*0590*/  @P1 EXIT ;  /* 0x000000000000194d */ /* 0x000fea0003800000 */
[----:B0-----:R-:W0:Y:S01]  /*05a0*/  LDC.64 R2, c[0x0][0x388] ;  /* 0x0000e200ff027b82 */ /* 0x001e220000000a00 */
[----:B-----5:R-:W-:Y:S01]  /*05b0*/  @!P0 IMAD.U32 R8, R8, 0x10000, RZ ;  /* 0x0001000008088824 */ /* 0x020fe200078e00ff */
[----:B------:R-:W-:Y:S01]  /*05c0*/  @!P0 SHF.L.U32 R5, R0, 0x10, RZ ;  /* 0x0000001000058819 */ /* 0x000fe200000006ff */
[----:B------:R-:W-:-:S03]  /*05d0*/  IMAD R15, R15, 0x200, R14 ;  /* 0x000002000f0f7824 */ /* 0x000fc600078e020e */
[----:B------:R-:W-:-:S04]  /*05e0*/  @!P0 FMNMX.FTZ R5, R8, R5, !PT ;  /* 0x0000000508058209 */ /* 0x000fc80007810000 */
[----:B------:R-:W-:Y:S01]  /*05f0*/  @!P0 F2FP.BF16.F32.PACK_AB R0, RZ, R5 ;  /* 0x00000005ff00823e */ /* 0x000fe200000010ff */
[----:B0-----:R-:W-:-:S05]  /*0600*/  IMAD.WIDE.U32 R2, R15, 0x2, R2 ;  /* 0x000000020f027825 */ /* 0x001fca00078e0002 */
[----:B------:R-:W-:Y:S01]  /*0610*/  STG.E.U16 desc[UR4][R2.64], R0 ;  /* 0x0000000002007986 */ /* 0x000fe2000c101504 */
[----:B------:R-:W-:Y:S05]  /*0620*/  EXIT ;  /* 0x000000000000794d */ /* 0x000fea0003800000 */
.L_x_7175:
        /* <DEDUP_REMOVED lines=13> */
.L_x_41736:


//--------------------- .text._ZN2at6native29vectorized_elementwise_kernelILi2ENS0_13BinaryFunctorIN3c108BFloat16ES4_S4_ZZZNS0_16fmax_kernel_cudaERNS_18TensorIteratorBaseEENKUlvE_clEvENKUlvE2_clEvEUlS4_S4_E_EESt5arrayIPcLm3EEEEviT0_T1_ --------------------------
	.section	.text._ZN2at6native29vectorized_elementwise_kernelILi2ENS0_13BinaryFunctorIN3c108BFloat16ES4_S4_ZZZNS0_16fmax_kernel_cudaERNS_18TensorIteratorBaseEENKUlvE_clEvENKUlvE2_clEvEUlS4_S4_E_EESt5arrayIPcLm3EEEEviT0_T1_,"ax",@progbits
	.align	128
        .global         _ZN2at6native29vectorized_elementwise_kernelILi2ENS0_13BinaryFunctorIN3c108BFloat16ES4_S4_ZZZNS0_16fmax_kernel_cudaERNS_18TensorIteratorBaseEENKUlvE_clEvENKUlvE2_clEvEUlS4_S4_E_EESt5arrayIPcLm3EEEEviT0_T1_
        .type           _ZN2at6native29vectorized_elementwise_kernelILi2ENS0_13BinaryFunctorIN3c108BFloat16ES4_S4_ZZZNS0_16fmax_kernel_cudaERNS_18TensorIteratorBaseEENKUlvE_clEvENKUlvE2_clEvEUlS4_S4_E_EESt5arrayIPcLm3EEEEviT0_T1_,@function
        .size           _ZN2at6native29vectorized_elementwise_kernelILi2ENS0_13BinaryFunctorIN3c108BFloat16ES4_S4_ZZZNS0_16fmax_kernel_cudaERNS_18TensorIteratorBaseEENKUlvE_clEvENKUlvE2_clEvEUlS4_S4_E_EESt5arrayIPcLm3EEEEviT0_T1_,(.L_x_41737 - _ZN2at6native29vectorized_elementwise_kernelILi2ENS0_13BinaryFunctorIN3c108BFloat16ES4_S4_ZZZNS0_16fmax_kernel_cudaERNS_18TensorIteratorBaseEENKUlvE_clEvENKUlvE2_clEvEUlS4_S4_E_EESt5arrayIPcLm3EEEEviT0_T1_)
        .other          _ZN2at6native29vectorized_elementwise_kernelILi2ENS0_13BinaryFunctorIN3c108BFloat16ES4_S4_ZZZNS0_16fmax_kernel_cudaERNS_18TensorIteratorBaseEENKUlvE_clEvENKUlvE2_clEvEUlS4_S4_E_EESt5arrayIPcLm3EEEEviT0_T1_,@"STO_CUDA_ENTRY STV_DEFAULT"
_ZN2at6native29vectorized_elementwise_kernelILi2ENS0_13BinaryFunctorIN3c108BFloat16ES4_S4_ZZZNS0_16fmax_kernel_cudaERNS_18TensorIteratorBaseEENKUlvE_clEvENKUlvE2_clEvEUlS4_S4_E_EESt5arrayIPcLm3EEEEviT0_T1_:
.text._ZN2at6native29vectorized_elementwise_kernelILi2ENS0_13BinaryFunctorIN3c108BFloat16ES4_S4_ZZZNS0_16fmax_kernel_cudaERNS_18TensorIteratorBaseEENKUlvE_clEvENKUlvE2_clEvEUlS4_S4_E_EESt5arrayIPcLm3EEEEviT0_T1_:
        /* <DEDUP_REMOVED lines=109> */
[----:B------:R-:W-:Y:S01]  /*06d0*/  @!P4 FMNMX.FTZ R26, R26, R27, !PT ;  /* 0x0000001b1a1ac209 */ /* 0x000fe20007810000 */
[----:B------:R-:W-:Y:S01]  /*06e0*/  VIADD R27, R3, 0x180 ;  /* 0x00000180031b7836 */ /* 0x000fe20000000000 */
[----:B------:R-:W-:Y:S01]  /*06f0*/  @!P0 FMNMX.FTZ R25, R28, R25, !PT ;  /* 0x000000191c198209 */ /* 0x000fe20007810000 */
        /* <DEDUP_REMOVED lines=22> */
[----:B------:R-:W-:Y:S01]  /*0860*/  @!P2 FMNMX.FTZ R12, R22, R21, !PT ;  /* 0x00000015160ca209 */ /* 0x000fe20007810000 */
[----:B------:R-:W-:Y:S01]  /*0870*/  @!P3 IMAD.U32 R19, R19, 0x10000, RZ ;  /* 0x000100001313b824 */ /* 0x000fe200078e00ff */
[----:B------:R-:W-:-:S04]  /*0880*/  @!P1 FMNMX.FTZ R17, R23, R24, !PT ;  /* 0x0000001817119209 */ /* 0x000fc80007810000 */
[----:B------:R-:W-:Y:S01]  /*0890*/  @!P3 FMNMX.FTZ R19, R20, R19, !PT ;  /* 0x000000131413b209 */ /* 0x000fe20007810000 */
[----:B------:R-:W-:Y:S01]  /*08a0*/  @!P6 IMAD.U32 R11, R11, 0x10000, RZ ;  /* 0x000100000b0be824 */ /* 0x000fe200078e00ff */
[----:B------:R-:W-:-:S04]  /*08b0*/  @!P6 SHF.L.U32 R18, R18, 0x10, RZ ;  /* 0x000000101212e819 */ /* 0x000fc800000006ff */
[----:B------:R-:W-:Y:S02]  /*08c0*/  @!P6 FMNMX.FTZ R11, R11, R18, !PT ;  /* 0x000000120b0be209 */ /* 0x000fe40007810000 */
[----:B------:R-:W-:Y:S02]  /*08d0*/  @!P1 F2FP.BF16.F32.PACK_AB R5, RZ, R17 ;  /* 0x00000011ff05923e */ /* 0x000fe400000010ff */
[----:B------:R-:W-:Y:S02]  /*08e0*/  @!P2 F2FP.BF16.F32.PACK_AB R6, RZ, R12 ;  /* 0x0000000cff06a23e */ /* 0x000fe400000010ff */
[----:B------:R-:W-:Y:S02]  /*08f0*/  @!P3 F2FP.BF16.F32.PACK_AB R7, RZ, R19 ;  /* 0x00000013ff07b23e */ /* 0x000fe400000010ff */
[----:B------:R-:W-:Y:S01]  /*0900*/  @!P6 F2FP.BF16.F32.PACK_AB R8, RZ, R11 ;  /* 0x0000000bff08e23e */ /* 0x000fe200000010ff */
[----:B------:R-:W-:Y:S02]  /*0910*/  @!P5 IMAD.U32 R14, R14, 0x10000, RZ ;  /* 0x000100000e0ed824 */ /* 0x000fe400078e00ff */
[----:B------:R-:W-:-:S02]  /*0920*/  @!P4 IMAD.U32 R13, R13, 0x10000, RZ ;  /* 0x000100000d0dc824 */ /* 0x000fc400078e00ff */
[----:B------:R-:W-:-:S05]  /*0930*/  @!P5 IMAD.U32 R21, R16, 0x10000, RZ ;  /* 0x000100001015d824 */ /* 0x000fca00078e00ff */
[----:B------:R-:W-:Y:S01]  /*0940*/  @!P5 FMNMX.FTZ R14, R14, R21, !PT ;  /* 0x000000150e0ed209 */ /* 0x000fe20007810000 */
[----:B------:R-:W-:-:S03]  /*0950*/  @!P4 IMAD.U32 R16, R15, 0x10000, RZ ;  /* 0x000100000f10c824 */ /* 0x000fc600078e00ff */
[----:B------:R-:W-:Y:S02]  /*0960*/  @!P5 F2FP.BF16.F32.PACK_AB R9, RZ, R14 ;  /* 0x0000000eff09d23e */ /* 0x000fe400000010ff */
[----:B------:R-:W-:-:S04]  /*0970*/  @!P4 FMNMX.FTZ R13, R13, R16, !PT ;  /* 0x000000100d0dc209 */ /* 0x000fc80007810000 */
        /* <DEDUP_REMOVED lines=14> */
.L_x_7179:
[----:B------:R-:W-:-:S13]  /*0a60*/  ISETP.GE.U32.AND P0, PT, R3, R2, PT ;  /* 0x000000020300720c */ /* 0x000fda0003f06070 */
[----:B------:R-:W-:Y:S05]  /*0a70*/  @P0 BRA `(.L_x_7181) ;  /* 0x0000000000300947 */ /* 0x000fea0003800000 */
[----:B0-----:R-:W0:Y:S01]  /*0a80*/  LDC.64 R4, c[0x0][0x388] ;  /* 0x0000e200ff047b82 */ /* 0x001e220000000a00 */
[----:B------:R-:W-:Y:S01]  /*0a90*/  IMAD.IADD R11, R0, 0x1, R3 ;  /* 0x00000001000b7824 */ /* 0x000fe200078e0203 */
[----:B------:R-:W-:-:S03]  /*0aa0*/  IADD3 R3, PT, PT, R3, 0x80, RZ ;  /* 0x0000008003037810 */ /* 0x000fc60007ffe0ff */
[----:B0-----:R-:W-:-:S05]  /*0ab0*/  IMAD.WIDE.U32 R4, R11, 0x2, R4 ;  /* 0x000000020b047825 */ /* 0x001fca00078e0004 */
[----:B------:R1:W-:Y:S02]  /*0ac0*/  STG.E.U16 desc[UR4][R4.64], R6 ;  /* 0x0000000604007986 */ /* 0x0003e4000c101504 */
.L_x_7180:
[----:B------:R-:W-:-:S13]  /*0ad0*/  ISETP.GE.U32.AND P0, PT, R3, R2, PT ;  /* 0x000000020300720c */ /* 0x000fda0003f06070 */
[----:B------:R-:W-:Y:S05]  /*0ae0*/  @P0 BRA `(.L_x_7182) ;  /* 0x0000000000340947 */ /* 0x000fea0003800000 */
[----:B01----:R-:W0:Y:S01]  /*0af0*/  LDC.64 R4, c[0x0][0x388] ;  /* 0x0000e200ff047b82 */ /* 0x003e220000000a00 */
[----:B------:R-:W-:Y:S02]  /*0b00*/  IMAD.IADD R11, R0, 0x1, R3 ;  /* 0x00000001000b7824 */ /* 0x000fe400078e0203 */
[----:B------:R-:W-:Y:S02]  /*0b10*/  VIADD R3, R3, 0x80 ;  /* 0x0000008003037836 */ /* 0x000fe40000000000 */
[----:B0-----:R-:W-:-:S05]  /*0b20*/  IMAD.WIDE.U32 R4, R11, 0x2, R4 ;  /* 0x000000020b047825 */ /* 0x001fca00078e0004 */
[----:B------:R1:W-:Y:S02]  /*0b30*/  STG.E.U16 desc[UR4][R4.64], R7 ;  /* 0x0000000704007986 */ /* 0x0003e4000c101504 */
.L_x_7181:
        /* <DEDUP_REMOVED lines=8> */
.L_x_7182:
[----:B------:R-:W-:Y:S05]  /*0bc0*/  BSYNC.RELIABLE B1 ;  /* 0x0000000000017941 */ /* 0x000fea0003800100 */
.L_x_7178:
[----:B------:R-:W-:-:S13]  /*0bd0*/  ISETP.GE.U32.AND P0, PT, R3, R2, PT ;  /* 0x000000020300720c */ /* 0x000fda0003f06070 */
[----:B012---:R-:W0:Y:S01]  /*0be0*/  @!P0 LDC.64 R4, c[0x0][0x388] ;  /* 0x0000e200ff048b82 */ /* 0x007e220000000a00 */
[----:B------:R-:W-:Y:S01]  /*0bf0*/  @!P0 IADD3 R7, PT, PT, R0, R3, RZ ;  /* 0x0000000300078210 */ /* 0x000fe20007ffe0ff */
[----:B------:R-:W-:-:S04]  /*0c00*/  @!P0 VIADD R3, R3, 0x80 ;  /* 0x0000008003038836 */ /* 0x000fc80000000000 */
[----:B0-----:R-:W-:-:S05]  /*0c10*/  @!P0 IMAD.WIDE.U32 R4, R7, 0x2, R4 ;  /* 0x0000000207048825 */ /* 0x001fca00078e0004 */
[----:B------:R2:W-:Y:S02]  /*0c20*/  @!P0 STG.E.U16 desc[UR4][R4.64], R9 ;  /* 0x0000000904008986 */ /* 0x0005e4000c101504 */
.L_x_7183:
[----:B------:R-:W-:Y:S05]  /*0c30*/  BSYNC.RECONVERGENT B0 ;  /* 0x0000000000007941 */ /* 0x000fea0003800200 */
.L_x_7177:
        /* <DEDUP_REMOVED lines=8> */
.L_x_7176:
        /* <DEDUP_REMOVED lines=22> */
[----:B------:R-:W-:Y:S02]  /*0e20*/  FMNMX.FTZ R16, R9, R16, !PT ;  /* 0x0000001009107209 */ /* 0x000fe40007810000 */
[----:B---3--:R-:W-:Y:S02]  /*0e30*/  PRMT R9, R15, 0x7632, R9 ;  /* 0x000076320f097816 */ /* 0x008fe40000000009 */
[----:B----4-:R-:W-:Y:S01]  /*0e40*/  PRMT R10, R18, 0x7632, R10 ;  /* 0x00007632120a7816 */ /* 0x010fe2000000000a */
[----:B------:R-:W-:Y:S02]  /*0e50*/  IMAD.U32 R17, R17, 0x10000, RZ ;  /* 0x0001000011117824 */ /* 0x000fe400078e00ff */
[----:B------:R-:W-:Y:S01]  /*0e60*/  IMAD.U32 R11, R9, 0x10000, RZ ;  /* 0x00010000090b7824 */ /* 0x000fe200078e00ff */
[----:B-1----:R-:W-:Y:S02]  /*0e70*/  SHF.L.U32 R12, R10, 0x10, RZ ;  /* 0x000000100a0c7819 */ /* 0x002fe400000006ff */
[----:B------:R-:W-:-:S02]  /*0e80*/  SHF.L.U32 R14, R14, 0x10, RZ ;  /* 0x000000100e0e7819 */ /* 0x000fc400000006ff */
[----:B------:R-:W-:Y:S01]  /*0e90*/  FMNMX.FTZ R11, R11, R12, !PT ;  /* 0x0000000c0b0b7209 */ /* 0x000fe20007810000 */
[----:B------:R-:W-:Y:S01]  /*0ea0*/  IMAD.U32 R12, R3, 0x10000, RZ ;  /* 0x00010000030c7824 */ /* 0x000fe200078e00ff */
[----:B------:R-:W-:Y:S01]  /*0eb0*/  FMNMX.FTZ R17, R14, R17, !PT ;  /* 0x000000110e117209 */ /* 0x000fe20007810000 */
        /* <DEDUP_REMOVED lines=8> */
[----:B------:R-:W-:Y:S01]  /*0f40*/  FMNMX.FTZ R10, R15, R18, !PT ;  /* 0x000000120f0a7209 */ /* 0x000fe20007810000 */
[----:B------:R-:W-:Y:S01]  /*0f50*/  IMAD.U32 R15, R7, 0x10000, RZ ;  /* 0x00010000070f7824 */ /* 0x000fe200078e00ff */
[----:B------:R-:W-:Y:S01]  /*0f60*/  SHF.L.U32 R0, R0, 0x10, RZ ;  /* 0x0000001000007819 */ /* 0x000fe200000006ff */
[----:B------:R-:W-:Y:S02]  /*0f70*/  IMAD.U32 R7, R8, 0x10000, RZ ;  /* 0x0001000008077824 */ /* 0x000fe400078e00ff */
[----:B------:R-:W-:Y:S02]  /*0f80*/  IMAD.U32 R3, R3, 0x10000, RZ ;  /* 0x0001000003037824 */ /* 0x000fe400078e00ff */
[----:B------:R-:W-:Y:S01]  /*0f90*/  IMAD.U32 R6, R6, 0x10000, RZ ;  /* 0x0001000006067824 */ /* 0x000fe200078e00ff */
[----:B------:R-:W-:Y:S02]  /*0fa0*/  FMNMX.FTZ R12, R12, R13, !PT ;  /* 0x0000000d0c0c7209 */ /* 0x000fe40007810000 */
[----:B------:R-:W-:-:S02]  /*0fb0*/  FMNMX.FTZ R7, R0, R7, !PT ;  /* 0x0000000700077209 */ /* 0x000fc40007810000 */
[----:B------:R-:W-:Y:S02]  /*0fc0*/  FMNMX.FTZ R14, R14, R15, !PT ;  /* 0x0000000f0e0e7209 */ /* 0x000fe40007810000 */
[----:B------:R-:W-:Y:S02]  /*0fd0*/  FMNMX.FTZ R3, R3, R6, !PT ;  /* 0x0000000603037209 */ /* 0x000fe40007810000 */
        /* <DEDUP_REMOVED lines=9> */
.L_x_7184:
        /* <DEDUP_REMOVED lines=9> */
.L_x_41737:


//--------------------- .text._ZN2at6native29vectorized_elementwise_kernelILi4ENS0_13BinaryFunctorIN3c108BFloat16ES4_S4_ZZZNS0_16fmax_kernel_cudaERNS_18TensorIteratorBaseEENKUlvE_clEvENKUlvE2_clEvEUlS4_S4_E_EESt5arrayIPcLm3EEEEviT0_T1_ --------------------------
	.section	.text._ZN2at6native29vectorized_elementwise_kernelILi4ENS0_13BinaryFunctorIN3c108BFloat16ES4_S4_ZZZNS0_16fmax_kernel_cudaERNS_18TensorIteratorBaseEENKUlvE_clEvENKUlvE2_clEvEUlS4_S4_E_EESt5arrayIPcLm3EEEEviT0_T1_,"ax",@progbits
	.align	128
        .global         _ZN2at6native29vectorized_elementwise_kernelILi4ENS0_13BinaryFunctorIN3c108BFloat16ES4_S4_ZZZNS0_16fmax_kernel_cudaERNS_18TensorIteratorBaseEENKUlvE_clEvENKUlvE2_clEvEUlS4_S4_E_EESt5arrayIPcLm3EEEEviT0_T1_
        .type           _ZN2at6native29vectorized_elementwise_kernelILi4ENS0_13BinaryFunctorIN3c108BFloat16ES4_S4_ZZZNS0_16fmax_kernel_cudaERNS_18TensorIteratorBaseEENKUlvE_clEvENKUlvE2_clEvEUlS4_S4_E_EESt5arrayIPcLm3EEEEviT0_T1_,@function
        .size           _ZN2at6native29vectorized_elementwise_kernelILi4ENS0_13BinaryFunctorIN3c108BFloat16ES4_S4_ZZZNS0_16fmax_kernel_cudaERNS_18TensorIteratorBaseEENKUlvE_clEvENKUlvE2_clEvEUlS4_S4_E_EESt5arrayIPcLm3EEEEviT0_T1_,(.L_x_41738 - _ZN2at6native29vectorized_elementwise_kernelILi4ENS0_13BinaryFunctorIN3c108BFloat16ES4_S4_ZZZNS0_16fmax_kernel_cudaERNS_18TensorIteratorBaseEENKUlvE_clEvENKUlvE2_clEvEUlS4_S4_E_EESt5arrayIPcLm3EEEEviT0_T1_)
        .other          _ZN2at6native29vectorized_elementwise_kernelILi4ENS0_13BinaryFunctorIN3c108BFloat16ES4_S4_ZZZNS0_16fmax_kernel_cudaERNS_18TensorIteratorBaseEENKUlvE_clEvENKUlvE2_clEvEUlS4_S4_E_EESt5arrayIPcLm3EEEEviT0_T1_,@"STO_CUDA_ENTRY STV_DEFAULT"
_ZN2at6native29vectorized_elementwise_kernelILi4ENS0_13BinaryFunctorIN3c108BFloat16ES4_S4_ZZZNS0_16fmax_kernel_cudaERNS_18TensorIteratorBaseEENKUlvE_clEvENKUlvE2_clEvEUlS4_S4_E_EESt5arrayIPcLm3EEEEviT0_T1_:
.text._ZN2at6native29vectorized_elementwise_kernelILi4ENS0_13BinaryFunctorIN3c108BFloat16ES4_S4_ZZZNS0_16fmax_kernel_cudaERNS_18TensorIteratorBaseEENKUlvE_clEvENKUlvE2_clEvEUlS4_S4_E_EESt5arrayIPcLm3EEEEviT0_T1_:
        /* <DEDUP_REMOVED lines=166> */
.L_x_7188:
[----:B------:R-:W-:-:S13]  /*0a60*/  ISETP.GE.U32.AND P0, PT, R3, R2, PT ;  /* 0x000000020300720c */ /* 0x000fda0003f06070 */
[----:B------:R-:W-:Y:S05]  /*0a70*/  @P0 BRA `(.L_x_7190) ;  /* 0x0000000000300947 */ /* 0x000fea0003800000 */
[----:B0-----:R-:W0:Y:S01]  /*0a80*/  LDC.64 R4, c[0x0][0x388] ;  /* 0x0000e200ff047b82 */ /* 0x001e220000000a00 */
[----:B------:R-:W-:Y:S01]  /*0a90*/  IMAD.IADD R11, R0, 0x1, R3 ;  /* 0x00000001000b7824 */ /* 0x000fe200078e0203 */
[----:B------:R-:W-:-:S03]  /*0aa0*/  IADD3 R3, PT, PT, R3, 0x80, RZ ;  /* 0x0000008003037810 */ /* 0x000fc60007ffe0ff */
[----:B0-----:R-:W-:-:S05]  /*0ab0*/  IMAD.WIDE.U32 R4, R11, 0x2, R4 ;  /* 0x000000020b047825 */ /* 0x001fca00078e0004 */
[----:B------:R1:W-:Y:S02]  /*0ac0*/  STG.E.U16 desc[UR4][R4.64], R6 ;  /* 0x0000000604007986 */ /* 0x0003e4000c101504 */
.L_x_7189:
[----:B------:R-:W-:-:S13]  /*0ad0*/  ISETP.GE.U32.AND P0, PT, R3, R2, PT ;  /* 0x000000020300720c */ /* 0x000fda0003f06070 */
[----:B------:R-:W-:Y:S05]  /*0ae0*/  @P0 BRA `(.L_x_7191) ;  /* 0x0000000000340947 */ /* 0x000fea0003800000 */
[----:B01----:R-:W0:Y:S01]  /*0af0*/  LDC.64 R4, c[0x0][0x388] ;  /* 0x0000e200ff047b82 */ /* 0x003e220000000a00 */
[----:B------:R-:W-:Y:S02]  /*0b00*/  IMAD.IADD R11, R0, 0x1, R3 ;  /* 0x00000001000b7824 */ /* 0x000fe400078e0203 */
[----:B------:R-:W-:Y:S02]  /*0b10*/  VIADD R3, R3, 0x80 ;  /* 0x0000008003037836 */ /* 0x000fe40000000000 */
[----:B0-----:R-:W-:-:S05]  /*0b20*/  IMAD.WIDE.U32 R4, R11, 0x2, R4 ;  /* 0x000000020b047825 */ /* 0x001fca00078e0004 */
[----:B------:R1:W-:Y:S02]  /*0b30*/  STG.E.U16 desc[UR4][R4.64], R7 ;  /* 0x0000000704007986 */ /* 0x0003e4000c101504 */
.L_x_7190:
        /* <DEDUP_REMOVED lines=8> */
.L_x_7191:
[----:B------:R-:W-:Y:S05]  /*0bc0*/  BSYNC.RELIABLE B1 ;  /* 0x0000000000017941 */ /* 0x000fea0003800100 */
.L_x_7187:
[----:B------:R-:W-:-:S13]  /*0bd0*/  ISETP.GE.U32.AND P0, PT, R3, R2, PT ;  /* 0x000000020300720c */ /* 0x000fda0003f06070 */
[----:B012---:R-:W0:Y:S01]  /*0be0*/  @!P0 LDC.64 R4, c[0x0][0x388] ;  /* 0x0000e200ff048b82 */ /* 0x007e220000000a00 */
[----:B------:R-:W-:Y:S01]  /*0bf0*/  @!P0 IADD3 R7, PT, PT, R0, R3, RZ ;  /* 0x0000000300078210 */ /* 0x000fe20007ffe0ff */
[----:B------:R-:W-:-:S04]  /*0c00*/  @!P0 VIADD R3, R3, 0x80 ;  /* 0x0000008003038836 */ /* 0x000fc80000000000 */
[----:B0-----:R-:W-:-:S05]  /*0c10*/  @!P0 IMAD.WIDE.U32 R4, R7, 0x2, R4 ;  /* 0x0000000207048825 */ /* 0x001fca00078e0004 */
[----:B------:R2:W-:Y:S02]  /*0c20*/  @!P0 STG.E.U16 desc[UR4][R4.64], R9 ;  /* 0x0000000904008986 */ /* 0x0005e4000c101504 */
.L_x_7192:
[----:B------:R-:W-:Y:S05]  /*0c30*/  BSYNC.RECONVERGENT B0 ;  /* 0x0000000000007941 */ /* 0x000fea0003800200 */
.L_x_7186:
        /* <DEDUP_REMOVED lines=8> */
.L_x_7185:
        /* <DEDUP_REMOVED lines=22> */
[----:B------:R-:W-:Y:S02]  /*0e20*/  FMNMX.FTZ R10, R20, R11, !PT ;  /* 0x0000000b140a7209 */ /* 0x000fe40007810000 */
[----:B------:R-:W-:Y:S01]  /*0e30*/  FMNMX.FTZ R11, R16, R13, !PT ;  /* 0x0000000d100b7209 */ /* 0x000fe20007810000 */
        /* <DEDUP_REMOVED lines=16> */
[----:B------:R-:W-:Y:S02]  /*0f40*/  FMNMX.FTZ R3, R18, R19, !PT ;  /* 0x0000001312037209 */ /* 0x000fe40007810000 */
[----:B------:R-:W-:Y:S02]  /*0f50*/  FMNMX.FTZ R12, R12, R17, !PT ;  /* 0x000000110c0c7209 */ /* 0x000fe40007810000 */
[----:B------:R-:W-:Y:S02]  /*0f60*/  FMNMX.FTZ R13, R13, R14, !PT ;  /* 0x0000000e0d0d7209 */ /* 0x000fe40007810000 */
[----:B------:R-:W-:Y:S02]  /*0f70*/  FMNMX.FTZ R15, R15, R16, !PT ;  /* 0x000000100f0f7209 */ /* 0x000fe40007810000 */
[----:B------:R-:W-:-:S02]  /*0f80*/  FMNMX.FTZ R0, R0, R5, !PT ;  /* 0x0000000500007209 */ /* 0x000fc40007810000 */
[----:B------:R-:W-:Y:S02]  /*0f90*/  FMNMX.FTZ R4, R4, R7, !PT ;  /* 0x0000000704047209 */ /* 0x000fe40007810000 */
[----:B------:R-:W-:Y:S02]  /*0fa0*/  F2FP.BF16.F32.PACK_AB R2, R12, R3 ;  /* 0x000000030c02723e */ /* 0x000fe400000010ff */
[----:B------:R-:W-:Y:S02]  /*0fb0*/  F2FP.BF16.F32.PACK_AB R3, R11, R10 ;  /* 0x0000000a0b03723e */ /* 0x000fe400000010ff */
[----:B------:R-:W-:Y:S02]  /*0fc0*/  F2FP.BF16.F32.PACK_AB R14, R0, R13 ;  /* 0x0000000d000e723e */ /* 0x000fe400000010ff */
[----:B------:R-:W-:Y:S01]  /*0fd0*/  F2FP.BF16.F32.PACK_AB R15, R4, R15 ;  /* 0x0000000f040f723e */ /* 0x000fe200000010ff */
[----:B------:R-:W-:Y:S04]  /*0fe0*/  STG.E.64 desc[UR4][R8.64], R2 ;  /* 0x0000000208007986 */ /* 0x000fe8000c101b04 */
[----:B------:R-:W-:Y:S01]  /*0ff0*/  STG.E.64 desc[UR4][R8.64+0x400], R14 ;  /* 0x0004000e08007986 */ /* 0x000fe2000c101b04 */
[----:B------:R-:W-:Y:S05]  /*1000*/  EXIT ;  /* 0x000000000000794d */ /* 0x000fea0003800000 */
.L_x_7193:
        /* <DEDUP_REMOVED lines=15> */
.L_x_41738:


//--------------------- .text._ZN2at6native29vectorized_elementwise_kernelILi8ENS0_13BinaryFunctorIN3c108BFloat16ES4_S4_ZZZNS0_16fmax_kernel_cudaERNS_18TensorIteratorBaseEENKUlvE_clEvENKUlvE2_clEvEUlS4_S4_E_EESt5arrayIPcLm3EEEEviT0_T1_ --------------------------
	.section	.text._ZN2at6native29vectorized_elementwise_kernelILi8ENS0_13BinaryFunctorIN3c108BFloat16ES4_S4_ZZZNS0_16fmax_kernel_cudaERNS_18TensorIteratorBaseEENKUlvE_clEvENKUlvE2_clEvEUlS4_S4_E_EESt5arrayIPcLm3EEEEviT0_T1_,"ax",@progbits
	.align	128
        .global         _ZN2at6native29vectorized_elementwise_kernelILi8ENS0_13BinaryFunctorIN3c108BFloat16ES4_S4_ZZZNS0_16fmax_kernel_cudaERNS_18TensorIteratorBaseEENKUlvE_clEvENKUlvE2_clEvEUlS4_S4_E_EESt5arrayIPcLm3EEEEviT0_T1_
        .type           _ZN2at6native29vectorized_elementwise_kernelILi8ENS0_13BinaryFunctorIN3c108BFloat16ES4_S4_ZZZNS0_16fmax_kernel_cudaERNS_18TensorIteratorBaseEENKUlvE_clEvENKUlvE2_clEvEUlS4_S4_E_EESt5arrayIPcLm3EEEEviT0_T1_,@function
        .size           _ZN2at6native29vectorized_elementwise_kernelILi8ENS0_13BinaryFunctorIN3c108BFloat16ES4_S4_ZZZNS0_16fmax_kernel_cudaERNS_18TensorIteratorBaseEENKUlvE_clEvENKUlvE2_clEvEUlS4_S4_E_EESt5arrayIPcLm3EEEEviT0_T1_,(.L_x_41739 - _ZN2at6native29vectorized_elementwise_kernelILi8ENS0_13BinaryFunctorIN3c108BFloat16ES4_S4_ZZZNS0_16fmax_kernel_cudaERNS_18TensorIteratorBaseEENKUlvE_clEvENKUlvE2_clEvEUlS4_S4_E_EESt5arrayIPcLm3EEEEviT0_T1_)
        .other          _ZN2at6native29vectorized_elementwise_kernelILi8ENS0_13BinaryFunctorIN3c108BFloat16ES4_S4_ZZZNS0_16fmax_kernel_cudaERNS_18TensorIteratorBaseEENKUlvE_clEvENKUlvE2_clEvEUlS4_S4_E_EESt5arrayIPcLm3EEEEviT0_T1_,@"STO_CUDA_ENTRY STV_DEFAULT"
_ZN2at6native29vectorized_elementwise_kernelILi8ENS0_13BinaryFunctorIN3c108BFloat16ES4_S4_ZZZNS0_16fmax_kernel_cudaERNS_18TensorIteratorBaseEENKUlvE_clEvENKUlvE2_clEvEUlS4_S4_E_EESt5arrayIPcLm3EEEEviT0_T1_:
.text._ZN2at6native29vectorized_elementwise_kernelILi8ENS0_13BinaryFunctorIN3c108BFloat16ES4_S4_ZZZNS0_16fmax_kernel_cudaERNS_18TensorIteratorBaseEENKUlvE_clEvENKUlvE2_clEvEUlS4_S4_E_EESt5arrayIPcLm3EEEEviT0_T1_:
        /* <DEDUP_REMOVED lines=166> */
.L_x_7197:
[----:B------:R-:W-:-:S13]  /*0a60*/  ISETP.GE.U32.AND P0, PT, R3, R2, PT ;  /* 0x000000020300720c */ /* 0x000fda0003f06070 */
[----:B------:R-:W-:Y:S05]  /*0a70*/  @P0 BRA `(.L_x_7199) ;  /* 0x0000000000300947 */ /* 0x000fea0003800000 */
[----:B0-----:R-:W0:Y:S01]  /*0a80*/  LDC.64 R4, c[0x0][0x388] ;  /* 0x0000e200ff047b82 */ /* 0x001e220000000a00 */
[----:B------:R-:W-:Y:S01]  /*0a90*/  IMAD.IADD R11, R0, 0x1, R3 ;  /* 0x00000001000b7824 */ /* 0x000fe200078e0203 */
[----:B------:R-:W-:-:S03]  /*0aa0*/  IADD3 R3, PT, PT, R3, 0x80, RZ ;  /* 0x0000008003037810 */ /* 0x000fc60007ffe0ff */
[----:B0-----:R-:W-:-:S05]  /*0ab0*/  IMAD.WIDE.U32 R4, R11, 0x2, R4 ;  /* 0x000000020b047825 */ /* 0x001fca00078e0004 */
[----:B------:R1:W-:Y:S02]  /*0ac0*/  STG.E.U16 desc[UR4][R4.64], R6 ;  /* 0x0000000604007986 */ /* 0x0003e4000c101504 */
.L_x_7198:
[----:B------:R-:W-:-:S13]  /*0ad0*/  ISETP.GE.U32.AND P0, PT, R3, R2, PT ;  /* 0x000000020300720c */ /* 0x000fda0003f06070 */
[----:B------:R-:W-:Y:S05]  /*0ae0*/  @P0 BRA `(.L_x_7200) ;  /* 0x0000000000340947 */ /* 0x000fea0003800000 */
[----:B01----:R-:W0:Y:S01]  /*0af0*/  LDC.64 R4, c[0x0][0x388] ;  /* 0x0000e200ff047b82 */ /* 0x003e220000000a00 */
[----:B------:R-:W-:Y:S02]  /*0b00*/  IMAD.IADD R11, R0, 0x1, R3 ;  /* 0x00000001000b7824 */ /* 0x000fe400078e0203 */
[----:B------:R-:W-:Y:S02]  /*0b10*/  VIADD R3, R3, 0x80 ;  /* 0x0000008003037836 */ /* 0x000fe40000000000 */
[----:B0-----:R-:W-:-:S05]  /*0b20*/  IMAD.WIDE.U32 R4, R11, 0x2, R4 ;  /* 0x000000020b047825 */ /* 0x001fca00078e0004 */
[----:B------:R1:W-:Y:S02]  /*0b30*/  STG.E.U16 desc[UR4][R4.64], R7 ;  /* 0x0000000704007986 */ /* 0x0003e4000c101504 */
.L_x_7199:
        /* <DEDUP_REMOVED lines=8> */
.L_x_7200:
[----:B------:R-:W-:Y:S05]  /*0bc0*/  BSYNC.RELIABLE B1 ;  /* 0x0000000000017941 */ /* 0x000fea0003800100 */
.L_x_7196:
[----:B------:R-:W-:-:S13]  /*0bd0*/  ISETP.GE.U32.AND P0, PT, R3, R2, PT ;  /* 0x000000020300720c */ /* 0x000fda0003f06070 */
[----:B012---:R-:W0:Y:S01]  /*0be0*/  @!P0 LDC.64 R4, c[0x0][0x388] ;  /* 0x0000e200ff048b82 */ /* 0x007e220000000a00 */
[----:B------:R-:W-:Y:S01]  /*0bf0*/  @!P0 IADD3 R7, PT, PT, R0, R3, RZ ;  /* 0x0000000300078210 */ /* 0x000fe20007ffe0ff */
[----:B------:R-:W-:-:S04]  /*0c00*/  @!P0 VIADD R3, R3, 0x80 ;  /* 0x0000008003038836 */ /* 0x000fc80000000000 */
[----:B0-----:R-:W-:-:S05]  /*0c10*/  @!P0 IMAD.WIDE.U32 R4, R7, 0x2, R4 ;  /* 0x0000000207048825 */ /* 0x001fca00078e0004 */
[----:B------:R2:W-:Y:S02]  /*0c20*/  @!P0 STG.E.U16 desc[UR4][R4.64], R9 ;  /* 0x0000000904008986 */ /* 0x0005e4000c101504 */
.L_x_7201:
[----:B------:R-:W-:Y:S05]  /*0c30*/  BSYNC.RECONVERGENT B0 ;  /* 0x0000000000007941 */ /* 0x000fea0003800200 */
.L_x_7195:
        /* <DEDUP_REMOVED lines=8> */
.L_x_7194:
        /* <DEDUP_REMOVED lines=30> */
[----:B------:R-:W-:Y:S01]  /*0ea0*/  FMNMX.FTZ R5, R18, R5, !PT ;  /* 0x0000000512057209 */ /* 0x000fe20007810000 */
[----:B------:R-:W-:Y:S01]  /*0eb0*/  IMAD.U32 R9, R9, 0x10000, RZ ;  /* 0x0001000009097824 */ /* 0x000fe200078e00ff */
[----:B------:R-:W-:Y:S01]  /*0ec0*/  SHF.L.U32 R18, R8, 0x10, RZ ;  /* 0x0000001008127819 */ /* 0x000fe200000006ff */
[----:B------:R-:W-:Y:S01]  /*0ed0*/  IMAD.U32 R8, R7, 0x10000, RZ ;  /* 0x0001000007087824 */ /* 0x000fe200078e00ff */
[----:B------:R-:W-:Y:S01]  /*0ee0*/  SHF.L.U32 R17, R4, 0x10, RZ ;  /* 0x0000001004117819 */ /* 0x000fe200000006ff */
[----:B------:R-:W-:Y:S01]  /*0ef0*/  IMAD.U32 R7, R16, 0x10000, RZ ;  /* 0x0001000010077824 */ /* 0x000fe200078e00ff */
[----:B------:R-:W-:Y:S01]  /*0f00*/  FMNMX.FTZ R6, R21, R22, !PT ;  /* 0x0000001615067209 */ /* 0x000fe20007810000 */
[----:B------:R-:W-:Y:S01]  /*0f10*/  IMAD.U32 R0, R15, 0x10000, RZ ;  /* 0x000100000f007824 */ /* 0x000fe200078e00ff */
[----:B------:R-:W-:-:S02]  /*0f20*/  FMNMX.FTZ R13, R13, R18, !PT ;  /* 0x000000120d0d7209 */ /* 0x000fc40007810000 */
[----:B------:R-:W-:Y:S02]  /*0f30*/  FMNMX.FTZ R4, R19, R20, !PT ;  /* 0x0000001413047209 */ /* 0x000fe40007810000 */
[----:B------:R-:W-:Y:S02]  /*0f40*/  FMNMX.FTZ R11, R11, R8, !PT ;  /* 0x000000080b0b7209 */ /* 0x000fe40007810000 */
[----:B------:R-:W-:Y:S02]  /*0f50*/  FMNMX.FTZ R14, R14, R17, !PT ;  /* 0x000000110e0e7209 */ /* 0x000fe40007810000 */
[----:B------:R-:W-:Y:S02]  /*0f60*/  FMNMX.FTZ R10, R10, R7, !PT ;  /* 0x000000070a0a7209 */ /* 0x000fe40007810000 */
[----:B------:R-:W-:Y:S02]  /*0f70*/  FMNMX.FTZ R9, R9, R0, !PT ;  /* 0x0000000009097209 */ /* 0x000fe40007810000 */
[----:B------:R-:W-:-:S02]  /*0f80*/  F2FP.BF16.F32.PACK_AB R7, R13, R6 ;  /* 0x000000060d07723e */ /* 0x000fc400000010ff */
[----:B------:R-:W-:Y:S02]  /*0f90*/  F2FP.BF16.F32.PACK_AB R6, R11, R4 ;  /* 0x000000040b06723e */ /* 0x000fe400000010ff */
[----:B------:R-:W-:Y:S02]  /*0fa0*/  F2FP.BF16.F32.PACK_AB R5, R10, R5 ;  /* 0x000000050a05723e */ /* 0x000fe400000010ff */
[----:B------:R-:W-:-:S05]  /*0fb0*/  F2FP.BF16.F32.PACK_AB R4, R9, R14 ;  /* 0x0000000e0904723e */ /* 0x000fca00000010ff */
[----:B------:R-:W-:Y:S01]  /*0fc0*/  STG.E.128 desc[UR4][R2.64], R4 ;  /* 0x0000000402007986 */ /* 0x000fe2000c101d04 */
[----:B------:R-:W-:Y:S05]  /*0fd0*/  EXIT ;  /* 0x000000000000794d */ /* 0x000fea0003800000 */
.L_x_7202:
        /* <DEDUP_REMOVED lines=10> */
.L_x_41739:


//--------------------- .text._ZN2at6native18elementwise_kernelILi128ELi4EZNS0_15gpu_kernel_implINS0_13AUnaryFunctorIN3c104HalfES5_S5_ZZZNS0_16fmax_kernel_cudaERNS_18TensorIteratorBaseEENKUlvE_clEvENKUlvE1_clEvEUlS5_S5_E_EEEEvS7_RKT_EUliE_EEviT1_ --------------------------
	.section	.text._ZN2at6native18elementwise_kernelILi128ELi4EZNS0_15gpu_kernel_implINS0_13AUnaryFunctorIN3c104HalfES5_S5_ZZZNS0_16fmax_kernel_cudaERNS_18TensorIteratorBaseEENKUlvE_clEvENKUlvE1_clEvEUlS5_S5_E_EEEEvS7_RKT_EUliE_EEviT1_,"ax",@progbits
	.align	128
        .global         _ZN2at6native18elementwise_kernelILi128ELi4EZNS0_15gpu_kernel_implINS0_13AUnaryFunctorIN3c104HalfES5_S5_ZZZNS0_16fmax_kernel_cudaERNS_18TensorIteratorBaseEENKUlvE_clEvENKUlvE1_clEvEUlS5_S5_E_EEEEvS7_RKT_EUliE_EEviT1_
        .type           _ZN2at6native18elementwise_kernelILi128ELi4EZNS0_15gpu_kernel_implINS0_13AUnaryFunctorIN3c104HalfES5_S5_ZZZNS0_16fmax_kernel_cudaERNS_18TensorIteratorBaseEENKUlvE_clEvENKUlvE1_clEvEUlS5_S5_E_EEEEvS7_RKT_EUliE_EEviT1_,@function
        .size           _ZN2at6native18elementwise_kernelILi128ELi4EZNS0_15gpu_kernel_implINS0_13AUnaryFunctorIN3c104HalfES5_S5_ZZZNS0_16fmax_kernel_cudaERNS_18TensorIteratorBaseEENKUlvE_clEvENKUlvE1_clEvEUlS5_S5_E_EEEEvS7_RKT_EUliE_EEviT1_,(.L_x_41740 - _ZN2at6native18elementwise_kernelILi128ELi4EZNS0_15gpu_kernel_implINS0_13AUnaryFunctorIN3c104HalfES5_S5_ZZZNS0_16fmax_kernel_cudaERNS_18TensorIteratorBaseEENKUlvE_clEvENKUlvE1_clEvEUlS5_S5_E_EEEEvS7_RKT_EUliE_EEviT1_)
        .other          _ZN2at6native18elementwise_kernelILi128ELi4EZNS0_15gpu_kernel_implINS0_13AUnaryFunctorIN3c104HalfES5_S5_ZZZNS0_16fmax_kernel_cudaERNS_18TensorIteratorBaseEENKUlvE_clEvENKUlvE1_clEvEUlS5_S5_E_EEEEvS7_RKT_EUliE_EEviT1_,@"STO_CUDA_ENTRY STV_DEFAULT"
_ZN2at6native18elementwise_kernelILi128ELi4EZNS0_15gpu_kernel_implINS0_13AUnaryFunctorIN3c104HalfES5_S5_ZZZNS0_16fmax_kernel_cudaERNS_18TensorIteratorBaseEENKUlvE_clEvENKUlvE1_clEvEUlS5_S5_E_EEEEvS7_RKT_EUliE_EEviT1_:
.text._ZN2at6native18elementwise_kernelILi128ELi4EZNS0_15gpu_kernel_implINS0_13AUnaryFunctorIN3c104HalfES5_S5_ZZZNS0_16fmax_kernel_cudaERNS_18TensorIteratorBaseEENKUlvE_clEvENKUlvE1_clEvEUlS5_S5_E_EEEEvS7_RKT_EUliE_EEviT1_:
        /* <DEDUP_REMOVED lines=319> */
.L_x_7205:
        /* <DEDUP_REMOVED lines=18> */
.L_x_7209:
[----:B------:R-:W2:Y:S02]  /*1510*/  LDG.E.U8 R2, desc[UR36][R2.64] ;  /* 0x0000002402027981 */ /* 0x000ea4000c1e1100 */
[----:B--2---:R-:W-:-:S04]  /*1520*/  I2FP.F32.U32 R0, R2 ;  /* 0x0000000200007245 */ /* 0x004fc80000201000 */
[----:B------:R-:W-:Y:S01]  /*1530*/  F2FP.F16.F32.PACK_AB R0, RZ, R0 ;  /* 0x00000000ff00723e */ /* 0x000fe200000000ff */
[----:B------:R-:W-:Y:S06]  /*1540*/  BRA `(.L_x_7211) ;  /* 0x0000000c007c7947 */ /* 0x000fec0003800000 */
.L_x_7208:
        /* <DEDUP_REMOVED lines=10> */
.L_x_7213:
[----:B------:R-:W2:Y:S02]  /*15f0*/  LDG.E R2, desc[UR36][R2.64] ;  /* 0x0000002402027981 */ /* 0x000ea4000c1e1900 */
[----:B--2---:R-:W-:-:S04]  /*1600*/  I2FP.F32.S32 R0, R2 ;  /* 0x0000000200007245 */ /* 0x004fc80000201400 */
[----:B------:R-:W-:Y:S01]  /*1610*/  F2FP.F16.F32.PACK_AB R0, RZ, R0 ;  /* 0x00000000ff00723e */ /* 0x000fe200000000ff */
[----:B------:R-:W-:Y:S06]  /*1620*/  BRA `(.L_x_7211) ;  /* 0x0000000c00447947 */ /* 0x000fec0003800000 */
.L_x_7212:
[----:B------:R-:W2:Y:S02]  /*1630*/  LDG.E.U16 R2, desc[UR36][R2.64] ;  /* 0x0000002402027981 */ /* 0x000ea4000c1e1500 */
[----:B--2---:R-:W0:Y:S02]  /*1640*/  I2F.S16 R0, R2 ;  /* 0x0000000200007306 */ /* 0x004e240000101400 */
[----:B0-----:R-:W-:Y:S01]  /*1650*/  F2FP.F16.F32.PACK_AB R0, RZ, R0 ;  /* 0x00000000ff00723e */ /* 0x001fe200000000ff */
[----:B------:R-:W-:Y:S06]  /*1660*/  BRA `(.L_x_7211) ;  /* 0x0000000c00347947 */ /* 0x000fec0003800000 */
.L_x_7207:
        /* <DEDUP_REMOVED lines=9> */
.L_x_7215:
[----:B------:R0:W5:Y:S01]  /*1700*/  LDG.E.U16 R0, desc[UR36][R2.64] ;  /* 0x0000002402007981 */ /* 0x000162000c1e1500 */
[----:B------:R-:W-:Y:S05]  /*1710*/  BRA `(.L_x_7211) ;  /* 0x0000000c00087947 */ /* 0x000fea0003800000 */
.L_x_7214:
        /* <DEDUP_REMOVED lines=9> */
.L_x_7217:
[----:B------:R1:W5:Y:S01]  /*17b0*/  LDG.E.U16 R0, desc[UR36][R2.64] ;  /* 0x0000002402007981 */ /* 0x000362000c1e1500 */
[----:B------:R-:W-:Y:S05]  /*17c0*/  BRA `(.L_x_7211) ;  /* 0x0000000800dc7947 */ /* 0x000fea0003800000 */
.L_x_7216:
        /* <DEDUP_REMOVED lines=8> */
.L_x_7206:
        /* <DEDUP_REMOVED lines=13> */
.L_x_7220:
        /* <DEDUP_REMOVED lines=8> */
.L_x_7219:
        /* <DEDUP_REMOVED lines=27> */
.L_x_7222:
        /* <DEDUP_REMOVED lines=13> */
.L_x_7221:
[----:B------:R-:W2:Y:S02]  /*1c20*/  LDG.E.U16 R0, desc[UR36][R2.64] ;  /* 0x0000002402007981 */ /* 0x000ea4000c1e1500 */
[----:B--2---:R-:W-:-:S04]  /*1c30*/  SHF.L.U32 R0, R0, 0x10, RZ ;  /* 0x0000001000007819 */ /* 0x004fc800000006ff */
[----:B------:R-:W-:Y:S01]  /*1c40*/  F2FP.F16.F32.PACK_AB R0, RZ, R0 ;  /* 0x00000000ff00723e */ /* 0x000fe200000000ff */
[----:B------:R-:W-:Y:S06]  /*1c50*/  BRA `(.L_x_7211) ;  /* 0x0000000400b87947 */ /* 0x000fec0003800000 */
.L_x_7218:
        /* <DEDUP_REMOVED lines=12> */
.L_x_7225:
        /* <DEDUP_REMOVED lines=21> */
.L_x_7229:
[----:B------:R-:W-:Y:S05]  /*1e70*/  BSYNC.RECONVERGENT B1 ;  /* 0x0000000000017941 */ /* 0x000fea0003800200 */
.L_x_7228:
[----:B------:R-:W-:Y:S01]  /*1e80*/  IMAD.SHL.U32 R0, R0, 0x100000, RZ ;  /* 0x0010000000007824 */ /* 0x000fe200078e00ff */
[----:B------:R-:W-:-:S04]  /*1e90*/  LEA R2, R2, 0x3b800000, 0x17 ;  /* 0x3b80000002027811 */ /* 0x000fc800078eb8ff */
[----:B------:R-:W-:-:S07]  /*1ea0*/  LOP3.LUT R0, R2, R0, R7, 0xfe, !PT ;  /* 0x0000000002007212 */ /* 0x000fce00078efe07 */
.L_x_7227:
[----:B------:R-:W-:Y:S05]  /*1eb0*/  BSYNC.RECONVERGENT B0 ;  /* 0x0000000000007941 */ /* 0x000fea0003800200 */
.L_x_7226:
[----:B------:R-:W-:Y:S01]  /*1ec0*/  F2FP.F16.F32.PACK_AB R0, RZ, R0 ;  /* 0x00000000ff00723e */ /* 0x000fe200000000ff */
[----:B------:R-:W-:Y:S06]  /*1ed0*/  BRA `(.L_x_7211) ;  /* 0x0000000400187947 */ /* 0x000fec0003800000 */
.L_x_7224:
        /* <DEDUP_REMOVED lines=21> */
.L_x_7233:
[----:B------:R-:W-:Y:S05]  /*2030*/  BSYNC.RECONVERGENT B1 ;  /* 0x0000000000017941 */ /* 0x000fea0003800200 */
.L_x_7232:
[----:B------:R-:W-:Y:S01]  /*2040*/  IMAD.SHL.U32 R0, R0, 0x200000, RZ ;  /* 0x0020000000007824 */ /* 0x000fe200078e00ff */
[----:B------:R-:W-:-:S04]  /*2050*/  LEA R2, R2, 0x37800000, 0x17 ;  /* 0x3780000002027811 */ /* 0x000fc800078eb8ff */
[----:B------:R-:W-:-:S07]  /*2060*/  LOP3.LUT R0, R2, R0, R7, 0xfe, !PT ;  /* 0x0000000002007212 */ /* 0x000fce00078efe07 */
.L_x_7231:
[----:B------:R-:W-:Y:S05]  /*2070*/  BSYNC.RECONVERGENT B0 ;  /* 0x0000000000007941 */ /* 0x000fea0003800200 */
.L_x_7230:
[----:B------:R-:W-:Y:S01]  /*2080*/  F2FP.F16.F32.PACK_AB R0, RZ, R0 ;  /* 0x00000000ff00723e */ /* 0x000fe200000000ff */
[----:B------:R-:W-:Y:S06]  /*2090*/  BRA `(.L_x_7211) ;  /* 0x0000000000a87947 */ /* 0x000fec0003800000 */
.L_x_7223:
[----:B------:R-:W-:-:S09]  /*20a0*/  UISETP.NE.AND UP0, UPT, UR4, 0x1c, UPT ;  /* 0x0000001c0400788c */ /* 0x000fd2000bf05270 */
[----:B------:R-:W-:Y:S05]  /*20b0*/  BRA.U !UP0, `(.L_x_7234) ;  /* 0x0000000108947547 */ /* 0x000fea000b800000 */
[----:B------:R-:W-:-:S09]  /*20c0*/  UISETP.NE.AND UP0, UPT, UR4, 0x1d, UPT ;  /* 0x0000001d0400788c */ /* 0x000fd2000bf05270 */
[----:B------:R-:W-:Y:S05]  /*20d0*/  BRA.U !UP0, `(.L_x_7235) ;  /* 0x00000001087c7547 */ /* 0x000fea000b800000 */
[----:B------:R-:W-:-:S09]  /*20e0*/  UISETP.NE.AND UP0, UPT, UR4, 0x2c, UPT ;  /* 0x0000002c0400788c */ /* 0x000fd2000bf05270 */
[----:B------:R-:W-:Y:S05]  /*20f0*/  BRA.U !UP0, `(.L_x_7236) ;  /* 0x0000000108487547 */ /* 0x000fea000b800000 */
.L_x_7210:
        /* <DEDUP_REMOVED lines=16> */
.L_x_7237:
[----:B------:R-:W-:Y:S01]  /*2200*/  PRMT R0, RZ, 0x7610, R0 ;  /* 0x00007610ff007816 */ /* 0x000fe20000000000 */
[----:B------:R-:W-:Y:S06]  /*2210*/  BRA `(.L_x_7211) ;  /* 0x0000000000487947 */ /* 0x000fec0003800000 */
.L_x_7236:
        /* <DEDUP_REMOVED lines=8> */
.L_x_7239:
[----:B------:R-:W-:Y:S05]  /*22a0*/  BSYNC.RECONVERGENT B0 ;  /* 0x0000000000007941 */ /* 0x000fea0003800200 */
.L_x_7238:
[----:B------:R-:W-:Y:S01]  /*22b0*/  F2FP.F16.F32.PACK_AB R0, RZ, R0 ;  /* 0x00000000ff00723e */ /* 0x000fe200000000ff */
[----:B------:R-:W-:Y:S06]  /*22c0*/  BRA `(.L_x_7211) ;  /* 0x00000000001c7947 */ /* 0x000fec0003800000 */
.L_x_7235:
[----:B------:R-:W2:Y:S02]  /*22d0*/  LDG.E.64 R2, desc[UR36][R2.64] ;  /* 0x0000002402027981 */ /* 0x000ea4000c1e1b00 */
[----:B--2---:R-:W0:Y:S02]  /*22e0*/  I2F.U64 R0, R2 ;  /* 0x0000000200007312 */ /* 0x004e240000301000 */
[----:B0-----:R-:W-:Y:S01]  /*22f0*/  F2FP.F16.F32.PACK_AB R0, RZ, R0 ;  /* 0x00000000ff00723e */ /* 0x001fe200000000ff */
[----:B------:R-:W-:Y:S06]  /*2300*/  BRA `(.L_x_7211) ;  /* 0x00000000000c7947 */ /* 0x000fec0003800000 */
.L_x_7234:
[----:B------:R-:W2:Y:S02]  /*2310*/  LDG.E R2, desc[UR36][R2.64] ;  /* 0x0000002402027981 */ /* 0x000ea4000c1e1900 */
[----:B--2---:R-:W-:-:S04]  /*2320*/  I2FP.F32.U32 R0, R2 ;  /* 0x0000000200007245 */ /* 0x004fc80000201000 */
[----:B------:R-:W-:-:S07]  /*2330*/  F2FP.F16.F32.PACK_AB R0, RZ, R0 ;  /* 0x00000000ff00723e */ /* 0x000fce00000000ff */
.L_x_7211:
[----:B01----:R-:W0:Y:S01]  /*2340*/  LDC.U16 R2, c[0x0][0x592] ;  /* 0x00016480ff027b82 */ /* 0x003e220000000400 */
[----:B------:R-:W1:Y:S01]  /*2350*/  LDCU.64 UR6, c[0x0][0x580] ;  /* 0x0000b000ff0677ac */ /* 0x000e620008000a00 */
[----:B-----5:R-:W-:Y:S01]  /*2360*/  HADD2.F32 R3, -RZ, R0.H0_H0 ;  /* 0x20000000ff037230 */ /* 0x020fe20000004100 */
[----:B------:R-:W-:-:S04]  /*2370*/  UPRMT UR4, UR41, 0x9910, URZ ;  /* 0x0000991029047896 */ /* 0x000fc800080000ff */
[----:B------:R-:W-:Y:S01]  /*2380*/  UISETP.GT.AND UP0, UPT, UR4, 0x9, UPT ;  /* 0x000000090400788c */ /* 0x000fe2000bf04270 */
[----:B0-----:R-:W-:Y:S01]  /*2390*/  HADD2.F32 R0, -RZ, R2.H0_H0 ;  /* 0x20000002ff007230 */ /* 0x001fe20000004100 */
[----:B-1----:R-:W-:-:S04]  /*23a0*/  IADD3 R2, P0, PT, R16, UR6, RZ ;  /* 0x0000000610027c10 */ /* 0x002fc8000ff1e0ff */
[----:B------:R-:W-:Y:S01]  /*23b0*/  FMNMX.FTZ R0, R0, R3, !PT ;  /* 0x0000000300007209 */ /* 0x000fe20007810000 */
        /* <DEDUP_REMOVED lines=15> */
.L_x_7243:
[----:B------:R-:W-:-:S06]  /*24b0*/  HADD2.F32 R5, -RZ, R0.H0_H0 ;  /* 0x20000000ff057230 */ /* 0x000fcc0000004100 */
[----:B------:R-:W0:Y:S02]  /*24c0*/  F2I.S64.TRUNC R4, R5 ;  /* 0x0000000500047311 */ /* 0x000e24000020d900 */
[----:B0-----:R3:W-:Y:S01]  /*24d0*/  STG.E.U8 desc[UR36][R2.64], R4 ;  /* 0x0000000402007986 */ /* 0x0017e2000c101124 */
[----:B------:R-:W-:Y:S05]  /*24e0*/  BRA `(.L_x_7245) ;  /* 0x0000000c00707947 */ /* 0x000fea0003800000 */
.L_x_7242:
        /* <DEDUP_REMOVED lines=10> */
.L_x_7247:
[----:B------:R-:W-:-:S04]  /*2590*/  HADD2.F32 R0, -RZ, R0.H0_H0 ;  /* 0x20000000ff007230 */ /* 0x000fc80000004100 */
[----:B------:R-:W0:Y:S02]  /*25a0*/  F2I.FTZ.TRUNC.NTZ R5, R0 ;  /* 0x0000000000057305 */ /* 0x000e24000021f100 */
[----:B0-----:R1:W-:Y:S01]  /*25b0*/  STG.E desc[UR36][R2.64], R5 ;  /* 0x0000000502007986 */ /* 0x0013e2000c101924 */
[----:B------:R-:W-:Y:S05]  /*25c0*/  BRA `(.L_x_7245) ;  /* 0x0000000c00387947 */ /* 0x000fea0003800000 */
.L_x_7246:
[----:B------:R-:W-:-:S04]  /*25d0*/  HADD2.F32 R0, -RZ, R0.H0_H0 ;  /* 0x20000000ff007230 */ /* 0x000fc80000004100 */
[----:B------:R-:W0:Y:S02]  /*25e0*/  F2I.FTZ.TRUNC.NTZ R5, R0 ;  /* 0x0000000000057305 */ /* 0x000e24000021f100 */
[----:B0-----:R2:W-:Y:S01]  /*25f0*/  STG.E.U16 desc[UR36][R2.64], R5 ;  /* 0x0000000502007986 */ /* 0x0015e2000c101524 */
[----:B------:R-:W-:Y:S05]  /*2600*/  BRA `(.L_x_7245) ;  /* 0x0000000c00287947 */ /* 0x000fea0003800000 */
.L_x_7241:
        /* <DEDUP_REMOVED lines=9> */
.L_x_7249:
[----:B------:R0:W-:Y:S01]  /*26a0*/  STG.E.U16 desc[UR36][R2.64], R0 ;  /* 0x0000000002007986 */ /* 0x0001e2000c101524 */
[----:B------:R-:W-:Y:S05]  /*26b0*/  BRA `(.L_x_7245) ;  /* 0x0000000800fc7947 */ /* 0x000fea0003800000 */
.L_x_7248:
        /* <DEDUP_REMOVED lines=10> */
.L_x_7251:
[----:B------:R-:W-:-:S05]  /*2760*/  HADD2.F32 R0, -RZ, R0.H0_H0 ;  /* 0x20000000ff007230 */ /* 0x000fca0000004100 */
[----:B------:R-:W-:-:S04]  /*2770*/  F2FP.F16.F32.PACK_AB R0, RZ, R0 ;  /* 0x00000000ff00723e */ /* 0x000fc800000000ff */
[----:B------:R-:W-:-:S05]  /*2780*/  PRMT R0, R0, 0x5410, RZ ;  /* 0x0000541000007816 */ /* 0x000fca00000000ff */
[----:B------:R0:W-:Y:S01]  /*2790*/  STG.E desc[UR36][R2.64], R0 ;  /* 0x0000000002007986 */ /* 0x0001e2000c101924 */
[----:B------:R-:W-:Y:S05]  /*27a0*/  BRA `(.L_x_7245) ;  /* 0x0000000800c07947 */ /* 0x000fea0003800000 */
.L_x_7250:
[----:B------:R-:W-:-:S05]  /*27b0*/  HADD2.F32 R4, -RZ, R0.H0_H0 ;  /* 0x20000000ff047230 */ /* 0x000fca0000004100 */
[----:B------:R-:W-:-:S06]  /*27c0*/  FMUL.FTZ R4, R4, 1 ;  /* 0x3f80000004047820 */ /* 0x000fcc0000410000 */
[----:B------:R-:W0:Y:S02]  /*27d0*/  F2F.F64.F32 R4, R4 ;  /* 0x0000000400047310 */ /* 0x000e240000201800 */
[----:B0-----:R0:W-:Y:S01]  /*27e0*/  STG.E.64 desc[UR36][R2.64], R4 ;  /* 0x0000000402007986 */ /* 0x0011e2000c101b24 */
[----:B------:R-:W-:Y:S05]  /*27f0*/  BRA `(.L_x_7245) ;  /* 0x0000000800ac7947 */ /* 0x000fea0003800000 */
.L_x_7240:
        /* <DEDUP_REMOVED lines=13> */
.L_x_7254:
[----:B------:R-:W-:Y:S01]  /*28d0*/  HADD2.F32 R0, -RZ, R0.H0_H0 ;  /* 0x20000000ff007230 */ /* 0x000fe20000004100 */
[----:B------:R-:W-:-:S04]  /*28e0*/  CS2R R6, SRZ ;  /* 0x0000000000067805 */ /* 0x000fc8000001ff00 */
[----:B------:R-:W-:-:S04]  /*28f0*/  FMUL.FTZ R0, R0, 1 ;  /* 0x3f80000000007820 */ /* 0x000fc80000410000 */
[----:B------:R-:W0:Y:S02]  /*2900*/  F2F.F64.F32 R4, R0 ;  /* 0x0000000000047310 */ /* 0x000e240000201800 */
[----:B0-----:R0:W-:Y:S01]  /*2910*/  STG.E.128 desc[UR36][R2.64], R4 ;  /* 0x0000000402007986 */ /* 0x0011e2000c101d24 */
[----:B------:R-:W-:Y:S05]  /*2920*/  BRA `(.L_x_7245) ;  /* 0x0000000800607947 */ /* 0x000fea0003800000 */
.L_x_7253:
        /* <DEDUP_REMOVED lines=19> */
.L_x_7258:
[----:B------:R-:W-:Y:S05]  /*2a60*/  BSYNC.RECONVERGENT B0 ;  /* 0x0000000000007941 */ /* 0x000fea0003800200 */
.L_x_7257:
[----:B------:R-:W-:-:S05]  /*2a70*/  LOP3.LUT R5, R0, 0x80, R5, 0xf8, !PT ;  /* 0x0000008000057812 */ /* 0x000fca00078ef805 */
[----:B------:R0:W-:Y:S01]  /*2a80*/  STG.E.U8 desc[UR36][R2.64], R5 ;  /* 0x0000000502007986 */ /* 0x0001e2000c101124 */
[----:B------:R-:W-:Y:S05]  /*2a90*/  BRA `(.L_x_7245) ;  /* 0x0000000800047947 */ /* 0x000fea0003800000 */
.L_x_7256:
        /* <DEDUP_REMOVED lines=15> */
.L_x_7260:
[----:B------:R-:W-:Y:S05]  /*2b90*/  BSYNC.RECONVERGENT B0 ;  /* 0x0000000000007941 */ /* 0x000fea0003800200 */
.L_x_7259:
[----:B------:R-:W-:-:S05]  /*2ba0*/  LOP3.LUT R5, R0, 0x80, R5, 0xf8, !PT ;  /* 0x0000008000057812 */ /* 0x000fca00078ef805 */
[----:B------:R0:W-:Y:S01]  /*2bb0*/  STG.E.U8 desc[UR36][R2.64], R5 ;  /* 0x0000000502007986 */ /* 0x0001e2000c101124 */
[----:B------:R-:W-:Y:S05]  /*2bc0*/  BRA `(.L_x_7245) ;  /* 0x0000000400b87947 */ /* 0x000fea0003800000 */
.L_x_7255:
[----:B------:R-:W-:-:S05]  /*2bd0*/  HADD2.F32 R0, -RZ, R0.H0_H0 ;  /* 0x20000000ff007230 */ /* 0x000fca0000004100 */
[----:B------:R-:W-:-:S05]  /*2be0*/  F2FP.BF16.F32.PACK_AB R0, RZ, R0 ;  /* 0x00000000ff00723e */ /* 0x000fca00000010ff */
[----:B------:R0:W-:Y:S01]  /*2bf0*/  STG.E.U16 desc[UR36][R2.64], R0 ;  /* 0x0000000002007986 */ /* 0x0001e2000c101524 */
[----:B------:R-:W-:Y:S05]  /*2c00*/  BRA `(.L_x_7245) ;  /* 0x0000000400a87947 */ /* 0x000fea0003800000 */
.L_x_7252:
        /* <DEDUP_REMOVED lines=12> */
.L_x_7263:
        /* <DEDUP_REMOVED lines=13> */
.L_x_7266:
[----:B------:R-:W-:-:S04]  /*2da0*/  SHF.R.U32.HI R0, RZ, 0x14, R5 ;  /* 0x00000014ff007819 */ /* 0x000fc80000011605 */
[----:B------:R-:W-:-:S04]  /*2db0*/  LOP3.LUT R0, R0, 0x1, RZ, 0xc0, !PT ;  /* 0x0000000100007812 */ /* 0x000fc800078ec0ff */
[----:B------:R-:W-:-:S04]  /*2dc0*/  IADD3 R0, PT, PT, R5, 0x487ffff, R0 ;  /* 0x0487ffff05007810 */ /* 0x000fc80007ffe000 */
[----:B------:R-:W-:-:S04]  /*2dd0*/  SHF.R.U32.HI R0, RZ, 0x14, R0 ;  /* 0x00000014ff007819 */ /* 0x000fc80000011600 */
[----:B------:R-:W-:-:S07]  /*2de0*/  LOP3.LUT R4, R0, 0xff, RZ, 0xc0, !PT ;  /* 0x000000ff00047812 */ /* 0x000fce00078ec0ff */
.L_x_7267:
[----:B------:R-:W-:-:S04]  /*2df0*/  SHF.R.U32.HI R5, RZ, 0x18, R5 ;  /* 0x00000018ff057819 */ /* 0x000fc80000011605 */
[----:B------:R-:W-:-:S04]  /*2e00*/  LOP3.LUT R4, R4, 0x80, R5, 0xf8, !PT ;  /* 0x0000008004047812 */ /* 0x000fc800078ef805 */
[----:B------:R-:W-:-:S07]  /*2e10*/  PRMT R0, R4, 0x7610, R0 ;  /* 0x0000761004007816 */ /* 0x000fce0000000000 */
.L_x_7265:
[----:B------:R-:W-:Y:S05]  /*2e20*/  BSYNC.RECONVERGENT B0 ;  /* 0x0000000000007941 */ /* 0x000fea0003800200 */
.L_x_7264:
[----:B------:R0:W-:Y:S01]  /*2e30*/  STG.E.U8 desc[UR36][R2.64], R0 ;  /* 0x0000000002007986 */ /* 0x0001e2000c101124 */
[----:B------:R-:W-:Y:S05]  /*2e40*/  BRA `(.L_x_7245) ;  /* 0x0000000400187947 */ /* 0x000fea0003800000 */
.L_x_7262:
        /* <DEDUP_REMOVED lines=13> */
.L_x_7270:
[----:B------:R-:W-:-:S04]  /*2f20*/  SHF.R.U32.HI R0, RZ, 0x15, R5 ;  /* 0x00000015ff007819 */ /* 0x000fc80000011605 */
[----:B------:R-:W-:-:S04]  /*2f30*/  LOP3.LUT R0, R0, 0x1, RZ, 0xc0, !PT ;  /* 0x0000000100007812 */ /* 0x000fc800078ec0ff */
[----:B------:R-:W-:-:S04]  /*2f40*/  IADD3 R0, PT, PT, R5, 0x88fffff, R0 ;  /* 0x088fffff05007810 */ /* 0x000fc80007ffe000 */
[----:B------:R-:W-:-:S04]  /*2f50*/  SHF.R.U32.HI R0, RZ, 0x15, R0 ;  /* 0x00000015ff007819 */ /* 0x000fc80000011600 */
[----:B------:R-:W-:-:S07]  /*2f60*/  LOP3.LUT R4, R0, 0xff, RZ, 0xc0, !PT ;  /* 0x000000ff00047812 */ /* 0x000fce00078ec0ff */
.L_x_7271:
[----:B------:R-:W-:-:S04]  /*2f70*/  SHF.R.U32.HI R5, RZ, 0x18, R5 ;  /* 0x00000018ff057819 */ /* 0x000fc80000011605 */
[----:B------:R-:W-:-:S04]  /*2f80*/  LOP3.LUT R4, R4, 0x80, R5, 0xf8, !PT ;  /* 0x0000008004047812 */ /* 0x000fc800078ef805 */
[----:B------:R-:W-:-:S07]  /*2f90*/  PRMT R0, R4, 0x7610, R0 ;  /* 0x0000761004007816 */ /* 0x000fce0000000000 */
.L_x_7269:
[----:B------:R-:W-:Y:S05]  /*2fa0*/  BSYNC.RECONVERGENT B0 ;  /* 0x0000000000007941 */ /* 0x000fea0003800200 */
.L_x_7268:
[----:B------:R0:W-:Y:S01]  /*2fb0*/  STG.E.U8 desc[UR36][R2.64], R0 ;  /* 0x0000000002007986 */ /* 0x0001e2000c101124 */
[----:B------:R-:W-:Y:S05]  /*2fc0*/  BRA `(.L_x_7245) ;  /* 0x0000000000b87947 */ /* 0x000fea0003800000 */
.L_x_7261:
[----:B------:R-:W-:-:S09]  /*2fd0*/  UISETP.NE.AND UP0, UPT, UR4, 0x1c, UPT ;  /* 0x0000001c0400788c */ /* 0x000fd2000bf05270 */
[----:B------:R-:W-:Y:S05]  /*2fe0*/  BRA.U !UP0, `(.L_x_7272) ;  /* 0x0000000108a47547 */ /* 0x000fea000b800000 */
[----:B------:R-:W-:-:S09]  /*2ff0*/  UISETP.NE.AND UP0, UPT, UR4, 0x1d, UPT ;  /* 0x0000001d0400788c */ /* 0x000fd2000bf05270 */
[----:B------:R-:W-:Y:S05]  /*3000*/  BRA.U !UP0, `(.L_x_7273) ;  /* 0x00000001088c7547 */ /* 0x000fea000b800000 */
[----:B------:R-:W-:-:S09]  /*3010*/  UISETP.NE.AND UP0, UPT, UR4, 0x2c, UPT ;  /* 0x0000002c0400788c */ /* 0x000fd2000bf05270 */
[----:B------:R-:W-:Y:S05]  /*3020*/  BRA.U !UP0, `(.L_x_7274) ;  /* 0x0000000108447547 */ /* 0x000fea000b800000 */
.L_x_7244:
        /* <DEDUP_REMOVED lines=16> */
.L_x_7275:
[----:B------:R-:W-:Y:S05]  /*3130*/  BRA `(.L_x_7245) ;  /* 0x00000000005c7947 */ /* 0x000fea0003800000 */
.L_x_7274:
        /* <DEDUP_REMOVED lines=16> */
.L_x_7273:
[----:B------:R-:W-:-:S06]  /*3240*/  HADD2.F32 R4, -RZ, R0.H0_H0 ;  /* 0x20000000ff047230 */ /* 0x000fcc0000004100 */
[----:B------:R-:W0:Y:S02]  /*3250*/  F2I.U64.TRUNC R4, R4 ;  /* 0x0000000400047311 */ /* 0x000e24000020d800 */
[----:B0-----:R0:W-:Y:S01]  /*3260*/  STG.E.64 desc[UR36][R2.64], R4 ;  /* 0x0000000402007986 */ /* 0x0011e2000c101b24 */
[----:B------:R-:W-:Y:S05]  /*3270*/  BRA `(.L_x_7245) ;  /* 0x00000000000c7947 */ /* 0x000fea0003800000 */
.L_x_7272:
[----:B------:R-:W-:-:S04]  /*3280*/  HADD2.F32 R0, -RZ, R0.H0_H0 ;  /* 0x20000000ff007230 */ /* 0x000fc80000004100 */
[----:B------:R-:W0:Y:S02]  /*3290*/  F2I.FTZ.U32.TRUNC.NTZ R5, R0 ;  /* 0x0000000000057305 */ /* 0x000e24000021f000 */
[----:B0-----:R0:W-:Y:S02]  /*32a0*/  STG.E desc[UR36][R2.64], R5 ;  /* 0x0000000502007986 */ /* 0x0011e4000c101924 */
.L_x_7245:
[----:B------:R-:W-:-:S07]  /*32b0*/  IADD3 R17, PT, PT, R17, 0x80, RZ ;  /* 0x0000008011117810 */ /* 0x000fce0007ffe0ff */
.L_x_7204:
[----:B------:R-:W-:Y:S05]  /*32c0*/  BSYNC.RECONVERGENT B6 ;  /* 0x0000000000067941 */ /* 0x000fea0003800200 */
.L_x_7203:
        /* <DEDUP_REMOVED lines=307> */
.L_x_7278:
        /* <DEDUP_REMOVED lines=18> */
.L_x_7282:
[----:B------:R-:W2:Y:S02]  /*4720*/  LDG.E.U8 R2, desc[UR36][R2.64] ;  /* 0x0000002402027981 */ /* 0x000ea4000c1e1100 */
[----:B--2---:R-:W-:-:S04]  /*4730*/  I2FP.F32.U32 R0, R2 ;  /* 0x0000000200007245 */ /* 0x004fc80000201000 */
[----:B------:R-:W-:Y:S01]  /*4740*/  F2FP.F16.F32.PACK_AB R0, RZ, R0 ;  /* 0x00000000ff00723e */ /* 0x000fe200000000ff */
[----:B------:R-:W-:Y:S06]  /*4750*/  BRA `(.L_x_7284) ;  /* 0x0000000c007c7947 */ /* 0x000fec0003800000 */
.L_x_7281:
        /* <DEDUP_REMOVED lines=10> */
.L_x_7286:
[----:B------:R-:W2:Y:S02]  /*4800*/  LDG.E R2, desc[UR36][R2.64] ;  /* 0x0000002402027981 */ /* 0x000ea4000c1e1900 */
[----:B--2---:R-:W-:-:S04]  /*4810*/  I2FP.F32.S32 R0, R2 ;  /* 0x0000000200007245 */ /* 0x004fc80000201400 */
[----:B------:R-:W-:Y:S01]  /*4820*/  F2FP.F16.F32.PACK_AB R0, RZ, R0 ;  /* 0x00000000ff00723e */ /* 0x000fe200000000ff */
[----:B------:R-:W-:Y:S06]  /*4830*/  BRA `(.L_x_7284) ;  /* 0x0000000c00447947 */ /* 0x000fec0003800000 */
.L_x_7285:
[----:B------:R-:W2:Y:S02]  /*4840*/  LDG.E.U16 R2, desc[UR36][R2.64] ;  /* 0x0000002402027981 */ /* 0x000ea4000c1e1500 */
[----:B--2---:R-:W0:Y:S02]  /*4850*/  I2F.S16 R0, R2 ;  /* 0x0000000200007306 */ /* 0x004e240000101400 */
[----:B0-----:R-:W-:Y:S01]  /*4860*/  F2FP.F16.F32.PACK_AB R0, RZ, R0 ;  /* 0x00000000ff00723e */ /* 0x001fe200000000ff */
[----:B------:R-:W-:Y:S06]  /*4870*/  BRA `(.L_x_7284) ;  /* 0x0000000c00347947 */ /* 0x000fec0003800000 */
.L_x_7280:
        /* <DEDUP_REMOVED lines=9> */
.L_x_7288:
[----:B------:R1:W5:Y:S01]  /*4910*/  LDG.E.U16 R0, desc[UR36][R2.64] ;  /* 0x0000002402007981 */ /* 0x000362000c1e1500 */
[----:B------:R-:W-:Y:S05]  /*4920*/  BRA `(.L_x_7284) ;  /* 0x0000000c00087947 */ /* 0x000fea0003800000 */
.L_x_7287:
        /* <DEDUP_REMOVED lines=9> */
.L_x_7290:
[----:B------:R0:W5:Y:S01]  /*49c0*/  LDG.E.U16 R0, desc[UR36][R2.64] ;  /* 0x0000002402007981 */ /* 0x000162000c1e1500 */
[----:B------:R-:W-:Y:S05]  /*49d0*/  BRA `(.L_x_7284) ;  /* 0x0000000800dc7947 */ /* 0x000fea0003800000 */
.L_x_7289:
        /* <DEDUP_REMOVED lines=8> */
.L_x_7279:
        /* <DEDUP_REMOVED lines=13> */
.L_x_7293:
        /* <DEDUP_REMOVED lines=8> */
.L_x_7292:
        /* <DEDUP_REMOVED lines=27> */
.L_x_7295:
        /* <DEDUP_REMOVED lines=13> */
.L_x_7294:
[----:B------:R-:W2:Y:S02]  /*4e30*/  LDG.E.U16 R0, desc[UR36][R2.64] ;  /* 0x0000002402007981 */ /* 0x000ea4000c1e1500 */
[----:B--2---:R-:W-:-:S04]  /*4e40*/  SHF.L.U32 R0, R0, 0x10, RZ ;  /* 0x0000001000007819 */ /* 0x004fc800000006ff */
[----:B------:R-:W-:Y:S01]  /*4e50*/  F2FP.F16.F32.PACK_AB R0, RZ, R0 ;  /* 0x00000000ff00723e */ /* 0x000fe200000000ff */
[----:B------:R-:W-:Y:S06]  /*4e60*/  BRA `(.L_x_7284) ;  /* 0x0000000400b87947 */ /* 0x000fec0003800000 */
.L_x_7291:
        /* <DEDUP_REMOVED lines=12> */
.L_x_7298:
        /* <DEDUP_REMOVED lines=21> */
.L_x_7302:
[----:B------:R-:W-:Y:S05]  /*5080*/  BSYNC.RECONVERGENT B1 ;  /* 0x0000000000017941 */ /* 0x000fea0003800200 */
.L_x_7301:
[----:B------:R-:W-:Y:S01]  /*5090*/  IMAD.SHL.U32 R0, R0, 0x100000, RZ ;  /* 0x0010000000007824 */ /* 0x000fe200078e00ff */
[----:B------:R-:W-:-:S04]  /*50a0*/  LEA R2, R2, 0x3b800000, 0x17 ;  /* 0x3b80000002027811 */ /* 0x000fc800078eb8ff */
[----:B------:R-:W-:-:S07]  /*50b0*/  LOP3.LUT R0, R2, R0, R7, 0xfe, !PT ;  /* 0x0000000002007212 */ /* 0x000fce00078efe07 */
.L_x_7300:
[----:B------:R-:W-:Y:S05]  /*50c0*/  BSYNC.RECONVERGENT B0 ;  /* 0x0000000000007941 */ /* 0x000fea0003800200 */
.L_x_7299:
[----:B------:R-:W-:Y:S01]  /*50d0*/  F2FP.F16.F32.PACK_AB R0, RZ, R0 ;  /* 0x00000000ff00723e */ /* 0x000fe200000000ff */
[----:B------:R-:W-:Y:S06]  /*50e0*/  BRA `(.L_x_7284) ;  /* 0x0000000400187947 */ /* 0x000fec0003800000 */
.L_x_7297:
        /* <DEDUP_REMOVED lines=21> */
.L_x_7306:
[----:B------:R-:W-:Y:S05]  /*5240*/  BSYNC.RECONVERGENT B1 ;  /* 0x0000000000017941 */ /* 0x000fea0003800200 */
.L_x_7305:
[----:B------:R-:W-:Y:S01]  /*5250*/  IMAD.SHL.U32 R0, R0, 0x200000, RZ ;  /* 0x0020000000007824 */ /* 0x000fe200078e00ff */
[----:B------:R-:W-:-:S04]  /*5260*/  LEA R2, R2, 0x37800000, 0x17 ;  /* 0x3780000002027811 */ /* 0x000fc800078eb8ff */
[----:B------:R-:W-:-:S07]  /*5270*/  LOP3.LUT R0, R2, R0, R7, 0xfe, !PT ;  /* 0x0000000002007212 */ /* 0x000fce00078efe07 */
.L_x_7304:
[----:B------:R-:W-:Y:S05]  /*5280*/  BSYNC.RECONVERGENT B0 ;  /* 0x0000000000007941 */ /* 0x000fea0003800200 */
.L_x_7303:
[----:B------:R-:W-:Y:S01]  /*5290*/  F2FP.F16.F32.PACK_AB R0, RZ, R0 ;  /* 0x00000000ff00723e */ /* 0x000fe200000000ff */
[----:B------:R-:W-:Y:S06]  /*52a0*/  BRA `(.L_x_7284) ;  /* 0x0000000000a87947 */ /* 0x000fec0003800000 */
.L_x_7296:
        /* <DEDUP_REMOVED lines=14> */
.L_x_7310:
[----:B------:R-:W-:Y:S05]  /*5390*/  BSYNC.RECONVERGENT B0 ;  /* 0x0000000000007941 */ /* 0x000fea0003800200 */
.L_x_7309:
[----:B------:R-:W-:Y:S01]  /*53a0*/  F2FP.F16.F32.PACK_AB R0, RZ, R0 ;  /* 0x00000000ff00723e */ /* 0x000fe200000000ff */
[----:B------:R-:W-:Y:S06]  /*53b0*/  BRA `(.L_x_7284) ;  /* 0x0000000000647947 */ /* 0x000fec0003800000 */
.L_x_7283:
        /* <DEDUP_REMOVED lines=16> */
.L_x_7311:
[----:B------:R-:W-:Y:S01]  /*54c0*/  PRMT R0, RZ, 0x7610, R0 ;  /* 0x00007610ff007816 */ /* 0x000fe20000000000 */
[----:B------:R-:W-:Y:S06]  /*54d0*/  BRA `(.L_x_7284) ;  /* 0x00000000001c7947 */ /* 0x000fec0003800000 */
.L_x_7308:
[----:B------:R-:W2:Y:S02]  /*54e0*/  LDG.E.64 R2, desc[UR36][R2.64] ;  /* 0x0000002402027981 */ /* 0x000ea4000c1e1b00 */
[----:B--2---:R-:W0:Y:S02]  /*54f0*/  I2F.U64 R0, R2 ;  /* 0x0000000200007312 */ /* 0x004e240000301000 */
[----:B0-----:R-:W-:Y:S01]  /*5500*/  F2FP.F16.F32.PACK_AB R0, RZ, R0 ;  /* 0x00000000ff00723e */ /* 0x001fe200000000ff */
[----:B------:R-:W-:Y:S06]  /*5510*/  BRA `(.L_x_7284) ;  /* 0x00000000000c7947 */ /* 0x000fec0003800000 */
.L_x_7307:
[----:B------:R-:W2:Y:S02]  /*5520*/  LDG.E R2, desc[UR36][R2.64] ;  /* 0x0000002402027981 */ /* 0x000ea4000c1e1900 */
[----:B--2---:R-:W-:-:S04]  /*5530*/  I2FP.F32.U32 R0, R2 ;  /* 0x0000000200007245 */ /* 0x004fc80000201000 */
[----:B------:R-:W-:-:S07]  /*5540*/  F2FP.F16.F32.PACK_AB R0, RZ, R0 ;  /* 0x00000000ff00723e */ /* 0x000fce00000000ff */
.L_x_7284:
        /* <DEDUP_REMOVED lines=23> */
.L_x_7315:
[----:B------:R-:W-:-:S06]  /*56c0*/  HADD2.F32 R5, -RZ, R0.H0_H0 ;  /* 0x20000000ff057230 */ /* 0x000fcc0000004100 */
[----:B------:R-:W0:Y:S02]  /*56d0*/  F2I.S64.TRUNC R4, R5 ;  /* 0x0000000500047311 */ /* 0x000e24000020d900 */
[----:B0-----:R0:W-:Y:S01]  /*56e0*/  STG.E.U8 desc[UR36][R2.64], R4 ;  /* 0x0000000402007986 */ /* 0x0011e2000c101124 */
[----:B------:R-:W-:Y:S05]  /*56f0*/  BRA `(.L_x_7317) ;  /* 0x0000000c006c7947 */ /* 0x000fea0003800000 */
.L_x_7314:
        /* <DEDUP_REMOVED lines=10> */
.L_x_7319:
[----:B------:R-:W-:-:S04]  /*57a0*/  HADD2.F32 R0, -RZ, R0.H0_H0 ;  /* 0x20000000ff007230 */ /* 0x000fc80000004100 */
[----:B------:R-:W0:Y:S02]  /*57b0*/  F2I.FTZ.TRUNC.NTZ R5, R0 ;  /* 0x0000000000057305 */ /* 0x000e24000021f100 */
[----:B0-----:R0:W-:Y:S01]  /*57c0*/  STG.E desc[UR36][R2.64], R5 ;  /* 0x0000000502007986 */ /* 0x0011e2000c101924 */
[----:B------:R-:W-:Y:S05]  /*57d0*/  BRA `(.L_x_7317) ;  /* 0x0000000c00347947 */ /* 0x000fea0003800000 */
.L_x_7318:
[----:B------:R-:W-:-:S04]  /*57e0*/  HADD2.F32 R0, -RZ, R0.H0_H0 ;  /* 0x20000000ff007230 */ /* 0x000fc80000004100 */
[----:B------:R-:W0:Y:S02]  /*57f0*/  F2I.FTZ.TRUNC.NTZ R5, R0 ;  /* 0x0000000000057305 */ /* 0x000e24000021f100 */
[----:B0-----:R0:W-:Y:S01]  /*5800*/  STG.E.U16 desc[UR36][R2.64], R5 ;  /* 0x0000000502007986 */ /* 0x0011e2000c101524 */
[----:B------:R-:W-:Y:S05]  /*5810*/  BRA `(.L_x_7317) ;  /* 0x0000000c00247947 */ /* 0x000fea0003800000 */
.L_x_7313:
        /* <DEDUP_REMOVED lines=9> */
.L_x_7321:
[----:B------:R0:W-:Y:S01]  /*58b0*/  STG.E.U16 desc[UR36][R2.64], R0 ;  /* 0x0000000002007986 */ /* 0x0001e2000c101524 */
[----:B------:R-:W-:Y:S05]  /*58c0*/  BRA `(.L_x_7317) ;  /* 0x0000000800f87947 */ /* 0x000fea0003800000 */
.L_x_7320:
        /* <DEDUP_REMOVED lines=10> */
.L_x_7323:
[----:B------:R-:W-:-:S05]  /*5970*/  HADD2.F32 R0, -RZ, R0.H0_H0 ;  /* 0x20000000ff007230 */ /* 0x000fca0000004100 */
[----:B------:R-:W-:-:S04]  /*5980*/  F2FP.F16.F32.PACK_AB R0, RZ, R0 ;  /* 0x00000000ff00723e */ /* 0x000fc800000000ff */
[----:B------:R-:W-:-:S05]  /*5990*/  PRMT R0, R0, 0x5410, RZ ;  /* 0x0000541000007816 */ /* 0x000fca00000000ff */
[----:B------:R0:W-:Y:S01]  /*59a0*/  STG.E desc[UR36][R2.64], R0 ;  /* 0x0000000002007986 */ /* 0x0001e2000c101924 */
[----:B------:R-:W-:Y:S05]  /*59b0*/  BRA `(.L_x_7317) ;  /* 0x0000000800bc7947 */ /* 0x000fea0003800000 */
.L_x_7322:
[----:B------:R-:W-:-:S05]  /*59c0*/  HADD2.F32 R4, -RZ, R0.H0_H0 ;  /* 0x20000000ff047230 */ /* 0x000fca0000004100 */
[----:B------:R-:W-:-:S06]  /*59d0*/  FMUL.FTZ R4, R4, 1 ;  /* 0x3f80000004047820 */ /* 0x000fcc0000410000 */
[----:B------:R-:W0:Y:S02]  /*59e0*/  F2F.F64.F32 R4, R4 ;  /* 0x0000000400047310 */ /* 0x000e240000201800 */
[----:B0-----:R0:W-:Y:S01]  /*59f0*/  STG.E.64 desc[UR36][R2.64], R4 ;  /* 0x0000000402007986 */ /* 0x0011e2000c101b24 */
[----:B------:R-:W-:Y:S05]  /*5a00*/  BRA `(.L_x_7317) ;  /* 0x0000000800a87947 */ /* 0x000fea0003800000 */
.L_x_7312:
        /* <DEDUP_REMOVED lines=14> */
.L_x_7327:
        /* <DEDUP_REMOVED lines=18> */
.L_x_7330:
[----:B------:R-:W-:-:S04]  /*5c10*/  SHF.R.U32.HI R5, RZ, 0x18, R5 ;  /* 0x00000018ff057819 */ /* 0x000fc80000011605 */
[----:B------:R-:W-:-:S07]  /*5c20*/  LOP3.LUT R0, R0, 0x80, R5, 0xf8, !PT ;  /* 0x0000008000007812 */ /* 0x000fce00078ef805 */
.L_x_7329:
[----:B------:R-:W-:Y:S05]  /*5c30*/  BSYNC.RECONVERGENT B0 ;  /* 0x0000000000007941 */ /* 0x000fea0003800200 */
.L_x_7328:
[----:B------:R0:W-:Y:S01]  /*5c40*/  STG.E.U8 desc[UR36][R2.64], R0 ;  /* 0x0000000002007986 */ /* 0x0001e2000c101124 */
[----:B------:R-:W-:Y:S05]  /*5c50*/  BRA `(.L_x_7317) ;  /* 0x0000000800147947 */ /* 0x000fea0003800000 */
.L_x_7326:
        /* <DEDUP_REMOVED lines=18> */
.L_x_7333:
[----:B------:R-:W-:-:S04]  /*5d80*/  SHF.R.U32.HI R5, RZ, 0x18, R5 ;  /* 0x00000018ff057819 */ /* 0x000fc80000011605 */
[----:B------:R-:W-:-:S07]  /*5d90*/  LOP3.LUT R0, R0, 0x80, R5, 0xf8, !PT ;  /* 0x0000008000007812 */ /* 0x000fce00078ef805 */
.L_x_7332:
[----:B------:R-:W-:Y:S05]  /*5da0*/  BSYNC.RECONVERGENT B0 ;  /* 0x0000000000007941 */ /* 0x000fea0003800200 */
.L_x_7331:
[----:B------:R0:W-:Y:S01]  /*5db0*/  STG.E.U8 desc[UR36][R2.64], R0 ;  /* 0x0000000002007986 */ /* 0x0001e2000c101124 */
[----:B------:R-:W-:Y:S05]  /*5dc0*/  BRA `(.L_x_7317) ;  /* 0x0000000400b87947 */ /* 0x000fea0003800000 */
.L_x_7325:
        /* <DEDUP_REMOVED lines=22> */
.L_x_7335:
[----:B------:R-:W-:-:S06]  /*5f30*/  HADD2.F32 R4, -RZ, R0.H0_H0 ;  /* 0x20000000ff047230 */ /* 0x000fcc0000004100 */
[----:B------:R-:W0:Y:S02]  /*5f40*/  F2I.U64.TRUNC R4, R4 ;  /* 0x0000000400047311 */ /* 0x000e24000020d800 */
[----:B0-----:R0:W-:Y:S01]  /*5f50*/  STG.E.64 desc[UR36][R2.64], R4 ;  /* 0x0000000402007986 */ /* 0x0011e2000c101b24 */
[----:B------:R-:W-:Y:S05]  /*5f60*/  BRA `(.L_x_7317) ;  /* 0x0000000400507947 */ /* 0x000fea0003800000 */
.L_x_7334:
[----:B------:R-:W-:-:S04]  /*5f70*/  HADD2.F32 R0, -RZ, R0.H0_H0 ;  /* 0x20000000ff007230 */ /* 0x000fc80000004100 */
[----:B------:R-:W0:Y:S02]  /*5f80*/  F2I.FTZ.U32.TRUNC.NTZ R5, R0 ;  /* 0x0000000000057305 */ /* 0x000e24000021f000 */
[----:B0-----:R0:W-:Y:S01]  /*5f90*/  STG.E desc[UR36][R2.64], R5 ;  /* 0x0000000502007986 */ /* 0x0011e2000c101924 */
[----:B------:R-:W-:Y:S05]  /*5fa0*/  BRA `(.L_x_7317) ;  /* 0x0000000400407947 */ /* 0x000fea0003800000 */
.L_x_7324:
        /* <DEDUP_REMOVED lines=11> */
.L_x_7337:
[----:B------:R-:W-:Y:S01]  /*6060*/  HADD2.F32 R0, -RZ, R0.H0_H0 ;  /* 0x20000000ff007230 */ /* 0x000fe20000004100 */
[----:B------:R-:W-:-:S04]  /*6070*/  CS2R R6, SRZ ;  /* 0x0000000000067805 */ /* 0x000fc8000001ff00 */
[----:B------:R-:W-:-:S04]  /*6080*/  FMUL.FTZ R0, R0, 1 ;  /* 0x3f80000000007820 */ /* 0x000fc80000410000 */
[----:B------:R-:W0:Y:S02]  /*6090*/  F2F.F64.F32 R4, R0 ;  /* 0x0000000000047310 */ /* 0x000e240000201800 */
[----:B0-----:R4:W-:Y:S01]  /*60a0*/  STG.E.128 desc[UR36][R2.64], R4 ;  /* 0x0000000402007986 */ /* 0x0019e2000c101d24 */
[----:B------:R-:W-:Y:S05]  /*60b0*/  BRA `(.L_x_7317) ;  /* 0x0000000000fc7947 */ /* 0x000fea0003800000 */
.L_x_7336:
[----:B------:R-:W-:-:S09]  /*60c0*/  UISETP.NE.AND UP0, UPT, UR4, 0xf, UPT ;  /* 0x0000000f0400788c */ /* 0x000fd2000bf05270 */
[----:B------:R-:W-:Y:S05]  /*60d0*/  BRA.U !UP0, `(.L_x_7338) ;  /* 0x0000000108e87547 */ /* 0x000fea000b800000 */
[----:B------:R-:W-:-:S09]  /*60e0*/  UISETP.NE.AND UP0, UPT, UR4, 0x17, UPT ;  /* 0x000000170400788c */ /* 0x000fd2000bf05270 */
[----:B------:R-:W-:Y:S05]  /*60f0*/  BRA.U !UP0, `(.L_x_7339) ;  /* 0x0000000108907547 */ /* 0x000fea000b800000 */
[----:B------:R-:W-:-:S09]  /*6100*/  UISETP.NE.AND UP0, UPT, UR4, 0x18, UPT ;  /* 0x000000180400788c */ /* 0x000fd2000bf05270 */
[----:B------:R-:W-:Y:S05]  /*6110*/  BRA.U !UP0, `(.L_x_7340) ;  /* 0x0000000108447547 */ /* 0x000fea000b800000 */
.L_x_7316:
        /* <DEDUP_REMOVED lines=16> */
.L_x_7341:
[----:B------:R-:W-:Y:S05]  /*6220*/  BRA `(.L_x_7317) ;  /* 0x0000000000a07947 */ /* 0x000fea0003800000 */
.L_x_7340:
        /* <DEDUP_REMOVED lines=13> */
.L_x_7343:
[----:B------:R-:W-:Y:S05]  /*6300*/  BSYNC.RECONVERGENT B0 ;  /* 0x0000000000007941 */ /* 0x000fea0003800200 */
.L_x_7342:
[----:B------:R-:W-:-:S05]  /*6310*/  LOP3.LUT R5, R0, 0x80, R5, 0xf8, !PT ;  /* 0x0000008000057812 */ /* 0x000fca00078ef805 */
[----:B------:R2:W-:Y:S01]  /*6320*/  STG.E.U8 desc[UR36][R2.64], R5 ;  /* 0x0000000502007986 */ /* 0x0005e2000c101124 */
[----:B------:R-:W-:Y:S05]  /*6330*/  BRA `(.L_x_7317) ;  /* 0x00000000005c7947 */ /* 0x000fea0003800000 */
.L_x_7339:
        /* <DEDUP_REMOVED lines=12> */
.L_x_7345:
[----:B------:R-:W-:Y:S01]  /*6400*/  IMAD.MOV.U32 R0, RZ, RZ, 0x7f ;  /* 0x0000007fff007424 */ /* 0x000fe200078e00ff */
[----:B------:R-:W-:-:S04]  /*6410*/  ISETP.GT.U32.AND P0, PT, R4, 0x7f800000, PT ;  /* 0x7f8000000400780c */ /* 0x000fc80003f04070 */
[----:B------:R-:W-:-:S09]  /*6420*/  SEL R0, R0, 0x7c, P0 ;  /* 0x0000007c00007807 */ /* 0x000fd20000000000 */
.L_x_7346:
[----:B------:R-:W-:Y:S05]  /*6430*/  BSYNC.RECONVERGENT B0 ;  /* 0x0000000000007941 */ /* 0x000fea0003800200 */
.L_x_7344:
[----:B------:R-:W-:-:S04]  /*6440*/  SHF.R.U32.HI R5, RZ, 0x18, R5 ;  /* 0x00000018ff057819 */ /* 0x000fc80000011605 */
[----:B------:R-:W-:-:S05]  /*6450*/  LOP3.LUT R5, R0, 0x80, R5, 0xf8, !PT ;  /* 0x0000008000057812 */ /* 0x000fca00078ef805 */
[----:B------:R1:W-:Y:S01]  /*6460*/  STG.E.U8 desc[UR36][R2.64], R5 ;  /* 0x0000000502007986 */ /* 0x0003e2000c101124 */
[----:B------:R-:W-:Y:S05]  /*6470*/  BRA `(.L_x_7317) ;  /* 0x00000000000c7947 */ /* 0x000fea0003800000 */
.L_x_7338:
[----:B------:R-:W-:-:S05]  /*6480*/  HADD2.F32 R0, -RZ, R0.H0_H0 ;  /* 0x20000000ff007230 */ /* 0x000fca0000004100 */
[----:B------:R-:W-:-:S05]  /*6490*/  F2FP.BF16.F32.PACK_AB R0, RZ, R0 ;  /* 0x00000000ff00723e */ /* 0x000fca00000010ff */
[----:B------:R0:W-:Y:S02]  /*64a0*/  STG.E.U16 desc[UR36][R2.64], R0 ;  /* 0x0000000002007986 */ /* 0x0001e4000c101524 */
.L_x_7317:
[----:B------:R-:W-:-:S07]  /*64b0*/  VIADD R17, R17, 0x80 ;  /* 0x0000008011117836 */ /* 0x000fce0000000000 */
.L_x_7277:
[----:B------:R-:W-:Y:S05]  /*64c0*/  BSYNC.RECONVERGENT B6 ;  /* 0x0000000000067941 */ /* 0x000fea0003800200 */
.L_x_7276:
        /* <DEDUP_REMOVED lines=307> */
.L_x_7349:
        /* <DEDUP_REMOVED lines=18> */
.L_x_7353:
[----:B------:R-:W2:Y:S02]  /*7920*/  LDG.E.U8 R2, desc[UR36][R2.64] ;  /* 0x0000002402027981 */ /* 0x000ea4000c1e1100 */
[----:B--2---:R-:W-:-:S04]  /*7930*/  I2FP.F32.U32 R0, R2 ;  /* 0x0000000200007245 */ /* 0x004fc80000201000 */
[----:B------:R-:W-:Y:S01]  /*7940*/  F2FP.F16.F32.PACK_AB R0, RZ, R0 ;  /* 0x00000000ff00723e */ /* 0x000fe200000000ff */
[----:B------:R-:W-:Y:S06]  /*7950*/  BRA `(.L_x_7355) ;  /* 0x0000000c007c7947 */ /* 0x000fec0003800000 */
.L_x_7352:
        /* <DEDUP_REMOVED lines=10> */
.L_x_7357:
[----:B------:R-:W2:Y:S02]  /*7a00*/  LDG.E R2, desc[UR36][R2.64] ;  /* 0x0000002402027981 */ /* 0x000ea4000c1e1900 */
[----:B--2---:R-:W-:-:S04]  /*7a10*/  I2FP.F32.S32 R0, R2 ;  /* 0x0000000200007245 */ /* 0x004fc80000201400 */
[----:B------:R-:W-:Y:S01]  /*7a20*/  F2FP.F16.F32.PACK_AB R0, RZ, R0 ;  /* 0x00000000ff00723e */ /* 0x000fe200000000ff */
[----:B------:R-:W-:Y:S06]  /*7a30*/  BRA `(.L_x_7355) ;  /* 0x0000000c00447947 */ /* 0x000fec0003800000 */
.L_x_7356:
[----:B------:R-:W2:Y:S02]  /*7a40*/  LDG.E.U16 R2, desc[UR36][R2.64] ;  /* 0x0000002402027981 */ /* 0x000ea4000c1e1500 */
[----:B--2---:R-:W0:Y:S02]  /*7a50*/  I2F.S16 R0, R2 ;  /* 0x0000000200007306 */ /* 0x004e240000101400 */
[----:B0-----:R-:W-:Y:S01]  /*7a60*/  F2FP.F16.F32.PACK_AB R0, RZ, R0 ;  /* 0x00000000ff00723e */ /* 0x001fe200000000ff */
[----:B------:R-:W-:Y:S06]  /*7a70*/  BRA `(.L_x_7355) ;  /* 0x0000000c00347947 */ /* 0x000fec0003800000 */
.L_x_7351:
        /* <DEDUP_REMOVED lines=9> */
.L_x_7359:
[----:B------:R1:W5:Y:S01]  /*7b10*/  LDG.E.U16 R0, desc[UR36][R2.64] ;  /* 0x0000002402007981 */ /* 0x000362000c1e1500 */
[----:B------:R-:W-:Y:S05]  /*7b20*/  BRA `(.L_x_7355) ;  /* 0x0000000c00087947 */ /* 0x000fea0003800000 */
.L_x_7358:
        /* <DEDUP_REMOVED lines=9> */
.L_x_7361:
[----:B------:R0:W5:Y:S01]  /*7bc0*/  LDG.E.U16 R0, desc[UR36][R2.64] ;  /* 0x0000002402007981 */ /* 0x000162000c1e1500 */
[----:B------:R-:W-:Y:S05]  /*7bd0*/  BRA `(.L_x_7355) ;  /* 0x0000000800dc7947 */ /* 0x000fea0003800000 */
.L_x_7360:
        /* <DEDUP_REMOVED lines=8> */
.L_x_7350:
        /* <DEDUP_REMOVED lines=13> */
.L_x_7364:
        /* <DEDUP_REMOVED lines=8> */
.L_x_7363:
        /* <DEDUP_REMOVED lines=27> */
.L_x_7366:
        /* <DEDUP_REMOVED lines=13> */
.L_x_7365:
[----:B------:R-:W2:Y:S02]  /*8030*/  LDG.E.U16 R0, desc[UR36][R2.64] ;  /* 0x0000002402007981 */ /* 0x000ea4000c1e1500 */
[----:B--2---:R-:W-:-:S05]  /*8040*/  IMAD.U32 R0, R0, 0x10000, RZ ;  /* 0x0001000000007824 */ /* 0x004fca00078e00ff */
[----:B------:R-:W-:Y:S01]  /*8050*/  F2FP.F16.F32.PACK_AB R0, RZ, R0 ;  /* 0x00000000ff00723e */ /* 0x000fe200000000ff */
[----:B------:R-:W-:Y:S06]  /*8060*/  BRA `(.L_x_7355) ;  /* 0x0000000400b87947 */ /* 0x000fec0003800000 */
.L_x_7362:
        /* <DEDUP_REMOVED lines=12> */
.L_x_7369:
        /* <DEDUP_REMOVED lines=21> */
.L_x_7373:
[----:B------:R-:W-:Y:S05]  /*8280*/  BSYNC.RECONVERGENT B1 ;  /* 0x0000000000017941 */ /* 0x000fea0003800200 */
.L_x_7372:
[----:B------:R-:W-:Y:S01]  /*8290*/  IMAD.SHL.U32 R0, R0, 0x100000, RZ ;  /* 0x0010000000007824 */ /* 0x000fe200078e00ff */
[----:B------:R-:W-:-:S04]  /*82a0*/  LEA R2, R2, 0x3b800000, 0x17 ;  /* 0x3b80000002027811 */ /* 0x000fc800078eb8ff */
[----:B------:R-:W-:-:S07]  /*82b0*/  LOP3.LUT R0, R2, R0, R7, 0xfe, !PT ;  /* 0x0000000002007212 */ /* 0x000fce00078efe07 */
.L_x_7371:
[----:B------:R-:W-:Y:S05]  /*82c0*/  BSYNC.RECONVERGENT B0 ;  /* 0x0000000000007941 */ /* 0x000fea0003800200 */
.L_x_7370:
[----:B------:R-:W-:Y:S01]  /*82d0*/  F2FP.F16.F32.PACK_AB R0, RZ, R0 ;  /* 0x00000000ff00723e */ /* 0x000fe200000000ff */
[----:B------:R-:W-:Y:S06]  /*82e0*/  BRA `(.L_x_7355) ;  /* 0x0000000400187947 */ /* 0x000fec0003800000 */
.L_x_7368:
        /* <DEDUP_REMOVED lines=21> */
.L_x_7377:
[----:B------:R-:W-:Y:S05]  /*8440*/  BSYNC.RECONVERGENT B1 ;  /* 0x0000000000017941 */ /* 0x000fea0003800200 */
.L_x_7376:
[----:B------:R-:W-:Y:S02]  /*8450*/  SHF.L.U32 R0, R0, 0x15, RZ ;  /* 0x0000001500007819 */ /* 0x000fe400000006ff */
[----:B------:R-:W-:-:S04]  /*8460*/  LEA R2, R2, 0x37800000, 0x17 ;  /* 0x3780000002027811 */ /* 0x000fc800078eb8ff */
[----:B------:R-:W-:-:S07]  /*8470*/  LOP3.LUT R0, R2, R0, R7, 0xfe, !PT ;  /* 0x0000000002007212 */ /* 0x000fce00078efe07 */
.L_x_7375:
[----:B------:R-:W-:Y:S05]  /*8480*/  BSYNC.RECONVERGENT B0 ;  /* 0x0000000000007941 */ /* 0x000fea0003800200 */
.L_x_7374:
[----:B------:R-:W-:Y:S01]  /*8490*/  F2FP.F16.F32.PACK_AB R0, RZ, R0 ;  /* 0x00000000ff00723e */ /* 0x000fe200000000ff */
[----:B------:R-:W-:Y:S06]  /*84a0*/  BRA `(.L_x_7355) ;  /* 0x0000000000a87947 */ /* 0x000fec0003800000 */
.L_x_7367:
        /* <DEDUP_REMOVED lines=14> */
.L_x_7381:
[----:B------:R-:W-:Y:S05]  /*8590*/  BSYNC.RECONVERGENT B0 ;  /* 0x0000000000007941 */ /* 0x000fea0003800200 */
.L_x_7380:
[----:B------:R-:W-:Y:S01]  /*85a0*/  F2FP.F16.F32.PACK_AB R0, RZ, R0 ;  /* 0x00000000ff00723e */ /* 0x000fe200000000ff */
[----:B------:R-:W-:Y:S06]  /*85b0*/  BRA `(.L_x_7355) ;  /* 0x0000000000647947 */ /* 0x000fec0003800000 */
.L_x_7354:
        /* <DEDUP_REMOVED lines=16> */
.L_x_7382:
[----:B------:R-:W-:Y:S01]  /*86c0*/  PRMT R0, RZ, 0x7610, R0 ;  /* 0x00007610ff007816 */ /* 0x000fe20000000000 */
[----:B------:R-:W-:Y:S06]  /*86d0*/  BRA `(.L_x_7355) ;  /* 0x00000000001c7947 */ /* 0x000fec0003800000 */
.L_x_7379:
[----:B------:R-:W2:Y:S02]  /*86e0*/  LDG.E.64 R2, desc[UR36][R2.64] ;  /* 0x0000002402027981 */ /* 0x000ea4000c1e1b00 */
[----:B--2---:R-:W0:Y:S02]  /*86f0*/  I2F.U64 R0, R2 ;  /* 0x0000000200007312 */ /* 0x004e240000301000 */
[----:B0-----:R-:W-:Y:S01]  /*8700*/  F2FP.F16.F32.PACK_AB R0, RZ, R0 ;  /* 0x00000000ff00723e */ /* 0x001fe200000000ff */
[----:B------:R-:W-:Y:S06]  /*8710*/  BRA `(.L_x_7355) ;  /* 0x00000000000c7947 */ /* 0x000fec0003800000 */
.L_x_7378:
[----:B------:R-:W2:Y:S02]  /*8720*/  LDG.E R2, desc[UR36][R2.64] ;  /* 0x0000002402027981 */ /* 0x000ea4000c1e1900 */
[----:B--2---:R-:W-:-:S04]  /*8730*/  I2FP.F32.U32 R0, R2 ;  /* 0x0000000200007245 */ /* 0x004fc80000201000 */
[----:B------:R-:W-:-:S07]  /*8740*/  F2FP.F16.F32.PACK_AB R0, RZ, R0 ;  /* 0x00000000ff00723e */ /* 0x000fce00000000ff */
.L_x_7355:
        /* <DEDUP_REMOVED lines=23> */
.L_x_7386:
[----:B------:R-:W-:-:S06]  /*88c0*/  HADD2.F32 R5, -RZ, R0.H0_H0 ;  /* 0x20000000ff057230 */ /* 0x000fcc0000004100 */
[----:B------:R-:W0:Y:S02]  /*88d0*/  F2I.S64.TRUNC R4, R5 ;  /* 0x0000000500047311 */ /* 0x000e24000020d900 */
[----:B0-----:R4:W-:Y:S01]  /*88e0*/  STG.E.U8 desc[UR36][R2.64], R4 ;  /* 0x0000000402007986 */ /* 0x0019e2000c101124 */
[----:B------:R-:W-:Y:S05]  /*88f0*/  BRA `(.L_x_7388) ;  /* 0x0000000c006c7947 */ /* 0x000fea0003800000 */
.L_x_7385:
        /* <DEDUP_REMOVED lines=10> */
.L_x_7390:
[----:B------:R-:W-:-:S04]  /*89a0*/  HADD2.F32 R0, -RZ, R0.H0_H0 ;  /* 0x20000000ff007230 */ /* 0x000fc80000004100 */
[----:B------:R-:W0:Y:S02]  /*89b0*/  F2I.FTZ.TRUNC.NTZ R5, R0 ;  /* 0x0000000000057305 */ /* 0x000e24000021f100 */
[----:B0-----:R2:W-:Y:S01]  /*89c0*/  STG.E desc[UR36][R2.64], R5 ;  /* 0x0000000502007986 */ /* 0x0015e2000c101924 */
[----:B------:R-:W-:Y:S05]  /*89d0*/  BRA `(.L_x_7388) ;  /* 0x0000000c00347947 */ /* 0x000fea0003800000 */
.L_x_7389:
[----:B------:R-:W-:-:S04]  /*89e0*/  HADD2.F32 R0, -RZ, R0.H0_H0 ;  /* 0x20000000ff007230 */ /* 0x000fc80000004100 */
[----:B------:R-:W0:Y:S02]  /*89f0*/  F2I.FTZ.TRUNC.NTZ R5, R0 ;  /* 0x0000000000057305 */ /* 0x000e24000021f100 */
[----:B0-----:R0:W-:Y:S01]  /*8a00*/  STG.E.U16 desc[UR36][R2.64], R5 ;  /* 0x0000000502007986 */ /* 0x0011e2000c101524 */
[----:B------:R-:W-:Y:S05]  /*8a10*/  BRA `(.L_x_7388) ;  /* 0x0000000c00247947 */ /* 0x000fea0003800000 */
.L_x_7384:
        /* <DEDUP_REMOVED lines=9> */
.L_x_7392:
[----:B------:R0:W-:Y:S01]  /*8ab0*/  STG.E.U16 desc[UR36][R2.64], R0 ;  /* 0x0000000002007986 */ /* 0x0001e2000c101524 */
[----:B------:R-:W-:Y:S05]  /*8ac0*/  BRA `(.L_x_7388) ;  /* 0x0000000800f87947 */ /* 0x000fea0003800000 */
.L_x_7391:
        /* <DEDUP_REMOVED lines=10> */
.L_x_7394:
[----:B------:R-:W-:-:S05]  /*8b70*/  HADD2.F32 R0, -RZ, R0.H0_H0 ;  /* 0x20000000ff007230 */ /* 0x000fca0000004100 */
[----:B------:R-:W-:-:S04]  /*8b80*/  F2FP.F16.F32.PACK_AB R0, RZ, R0 ;  /* 0x00000000ff00723e */ /* 0x000fc800000000ff */
[----:B------:R-:W-:-:S05]  /*8b90*/  PRMT R0, R0, 0x5410, RZ ;  /* 0x0000541000007816 */ /* 0x000fca00000000ff */
[----:B------:R0:W-:Y:S01]  /*8ba0*/  STG.E desc[UR36][R2.64], R0 ;  /* 0x0000000002007986 */ /* 0x0001e2000c101924 */
[----:B------:R-:W-:Y:S05]  /*8bb0*/  BRA `(.L_x_7388) ;  /* 0x0000000800bc7947 */ /* 0x000fea0003800000 */
.L_x_7393:
[----:B------:R-:W-:-:S05]  /*8bc0*/  HADD2.F32 R4, -RZ, R0.H0_H0 ;  /* 0x20000000ff047230 */ /* 0x000fca0000004100 */
[----:B------:R-:W-:-:S06]  /*8bd0*/  FMUL.FTZ R4, R4, 1 ;  /* 0x3f80000004047820 */ /* 0x000fcc0000410000 */
[----:B------:R-:W0:Y:S02]  /*8be0*/  F2F.F64.F32 R4, R4 ;  /* 0x0000000400047310 */ /* 0x000e240000201800 */
[----:B0-----:R0:W-:Y:S01]  /*8bf0*/  STG.E.64 desc[UR36][R2.64], R4 ;  /* 0x0000000402007986 */ /* 0x0011e2000c101b24 */
[----:B------:R-:W-:Y:S05]  /*8c00*/  BRA `(.L_x_7388) ;  /* 0x0000000800a87947 */ /* 0x000fea0003800000 */
.L_x_7383:
        /* <DEDUP_REMOVED lines=14> */
.L_x_7398:
        /* <DEDUP_REMOVED lines=18> */
.L_x_7401:
[----:B------:R-:W-:-:S04]  /*8e10*/  SHF.R.U32.HI R5, RZ, 0x18, R5 ;  /* 0x00000018ff057819 */ /* 0x000fc80000011605 */
[----:B------:R-:W-:-:S07]  /*8e20*/  LOP3.LUT R0, R0, 0x80, R5, 0xf8, !PT ;  /* 0x0000008000007812 */ /* 0x000fce00078ef805 */
.L_x_7400:
[----:B------:R-:W-:Y:S05]  /*8e30*/  BSYNC.RECONVERGENT B0 ;  /* 0x0000000000007941 */ /* 0x000fea0003800200 */
.L_x_7399:
[----:B------:R0:W-:Y:S01]  /*8e40*/  STG.E.U8 desc[UR36][R2.64], R0 ;  /* 0x0000000002007986 */ /* 0x0001e2000c101124 */
[----:B------:R-:W-:Y:S05]  /*8e50*/  BRA `(.L_x_7388) ;  /* 0x0000000800147947 */ /* 0x000fea0003800000 */
.L_x_7397:
        /* <DEDUP_REMOVED lines=18> */
.L_x_7404:
[----:B------:R-:W-:-:S04]  /*8f80*/  SHF.R.U32.HI R5, RZ, 0x18, R5 ;  /* 0x00000018ff057819 */ /* 0x000fc80000011605 */
[----:B------:R-:W-:-:S07]  /*8f90*/  LOP3.LUT R0, R0, 0x80, R5, 0xf8, !PT ;  /* 0x0000008000007812 */ /* 0x000fce00078ef805 */
.L_x_7403:
[----:B------:R-:W-:Y:S05]  /*8fa0*/  BSYNC.RECONVERGENT B0 ;  /* 0x0000000000007941 */ /* 0x000fea0003800200 */
.L_x_7402:
[----:B------:R0:W-:Y:S01]  /*8fb0*/  STG.E.U8 desc[UR36][R2.64], R0 ;  /* 0x0000000002007986 */ /* 0x0001e2000c101124 */
[----:B------:R-:W-:Y:S05]  /*8fc0*/  BRA `(.L_x_7388) ;  /* 0x0000000400b87947 */ /* 0x000fea0003800000 */
.L_x_7396:
        /* <DEDUP_REMOVED lines=22> */
.L_x_7406:
[----:B------:R-:W-:-:S06]  /*9130*/  HADD2.F32 R4, -RZ, R0.H0_H0 ;  /* 0x20000000ff047230 */ /* 0x000fcc0000004100 */
[----:B------:R-:W0:Y:S02]  /*9140*/  F2I.U64.TRUNC R4, R4 ;  /* 0x0000000400047311 */ /* 0x000e24000020d800 */
[----:B0-----:R0:W-:Y:S01]  /*9150*/  STG.E.64 desc[UR36][R2.64], R4 ;  /* 0x0000000402007986 */ /* 0x0011e2000c101b24 */
[----:B------:R-:W-:Y:S05]  /*9160*/  BRA `(.L_x_7388) ;  /* 0x0000000400507947 */ /* 0x000fea0003800000 */
.L_x_7405:
[----:B------:R-:W-:-:S04]  /*9170*/  HADD2.F32 R0, -RZ, R0.H0_H0 ;  /* 0x20000000ff007230 */ /* 0x000fc80000004100 */
[----:B------:R-:W0:Y:S02]  /*9180*/  F2I.FTZ.U32.TRUNC.NTZ R5, R0 ;  /* 0x0000000000057305 */ /* 0x000e24000021f000 */
[----:B0-----:R0:W-:Y:S01]  /*9190*/  STG.E desc[UR36][R2.64], R5 ;  /* 0x0000000502007986 */ /* 0x0011e2000c101924 */
[----:B------:R-:W-:Y:S05]  /*91a0*/  BRA `(.L_x_7388) ;  /* 0x0000000400407947 */ /* 0x000fea0003800000 */
.L_x_7395:
        /* <DEDUP_REMOVED lines=11> */
.L_x_7408:
[----:B------:R-:W-:Y:S01]  /*9260*/  HADD2.F32 R0, -RZ, R0.H0_H0 ;  /* 0x20000000ff007230 */ /* 0x000fe20000004100 */
[----:B------:R-:W-:-:S04]  /*9270*/  CS2R R6, SRZ ;  /* 0x0000000000067805 */ /* 0x000fc8000001ff00 */
[----:B------:R-:W-:-:S04]  /*9280*/  FMUL.FTZ R0, R0, 1 ;  /* 0x3f80000000007820 */ /* 0x000fc80000410000 */
[----:B------:R-:W0:Y:S02]  /*9290*/  F2F.F64.F32 R4, R0 ;  /* 0x0000000000047310 */ /* 0x000e240000201800 */
[----:B0-----:R0:W-:Y:S01]  /*92a0*/  STG.E.128 desc[UR36][R2.64], R4 ;  /* 0x0000000402007986 */ /* 0x0011e2000c101d24 */
[----:B------:R-:W-:Y:S05]  /*92b0*/  BRA `(.L_x_7388) ;  /* 0x0000000000fc7947 */ /* 0x000fea0003800000 */
.L_x_7407:
[----:B------:R-:W-:-:S09]  /*92c0*/  UISETP.NE.AND UP0, UPT, UR4, 0xf, UPT ;  /* 0x0000000f0400788c */ /* 0x000fd2000bf05270 */
[----:B------:R-:W-:Y:S05]  /*92d0*/  BRA.U !UP0, `(.L_x_7409) ;  /* 0x0000000108e87547 */ /* 0x000fea000b800000 */
[----:B------:R-:W-:-:S09]  /*92e0*/  UISETP.NE.AND UP0, UPT, UR4, 0x17, UPT ;  /* 0x000000170400788c */ /* 0x000fd2000bf05270 */
[----:B------:R-:W-:Y:S05]  /*92f0*/  BRA.U !UP0, `(.L_x_7410) ;  /* 0x0000000108907547 */ /* 0x000fea000b800000 */
[----:B------:R-:W-:-:S09]  /*9300*/  UISETP.NE.AND UP0, UPT, UR4, 0x18, UPT ;  /* 0x000000180400788c */ /* 0x000fd2000bf05270 */
[----:B------:R-:W-:Y:S05]  /*9310*/  BRA.U !UP0, `(.L_x_7411) ;  /* 0x0000000108447547 */ /* 0x000fea000b800000 */
.L_x_7387:
        /* <DEDUP_REMOVED lines=16> */
.L_x_7412:
[----:B------:R-:W-:Y:S05]  /*9420*/  BRA `(.L_x_7388) ;  /* 0x0000000000a07947 */ /* 0x000fea0003800000 */
.L_x_7411:
        /* <DEDUP_REMOVED lines=13> */
.L_x_7414:
[----:B------:R-:W-:Y:S05]  /*9500*/  BSYNC.RECONVERGENT B0 ;  /* 0x0000000000007941 */ /* 0x000fea0003800200 */
.L_x_7413:
[----:B------:R-:W-:-:S05]  /*9510*/  LOP3.LUT R5, R0, 0x80, R5, 0xf8, !PT ;  /* 0x0000008000057812 */ /* 0x000fca00078ef805 */
[----:B------:R0:W-:Y:S01]  /*9520*/  STG.E.U8 desc[UR36][R2.64], R5 ;  /* 0x0000000502007986 */ /* 0x0001e2000c101124 */
[----:B------:R-:W-:Y:S05]  /*9530*/  BRA `(.L_x_7388) ;  /* 0x00000000005c7947 */ /* 0x000fea0003800000 */
.L_x_7410:
        /* <DEDUP_REMOVED lines=12> */
.L_x_7416:
[----:B------:R-:W-:Y:S02]  /*9600*/  ISETP.GT.U32.AND P0, PT, R4, 0x7f800000, PT ;  /* 0x7f8000000400780c */ /* 0x000fe40003f04070 */
[----:B------:R-:W-:-:S04]  /*9610*/  MOV R0, 0x7f ;  /* 0x0000007f00007802 */ /* 0x000fc80000000f00 */
[----:B------:R-:W-:-:S07]  /*9620*/  SEL R0, R0, 0x7c, P0 ;  /* 0x0000007c00007807 */ /* 0x000fce0000000000 */
.L_x_7417:
[----:B------:R-:W-:Y:S05]  /*9630*/  BSYNC.RECONVERGENT B0 ;  /* 0x0000000000007941 */ /* 0x000fea0003800200 */
.L_x_7415:
[----:B------:R-:W-:-:S04]  /*9640*/  SHF.R.U32.HI R5, RZ, 0x18, R5 ;  /* 0x00000018ff057819 */ /* 0x000fc80000011605 */
[----:B------:R-:W-:-:S05]  /*9650*/  LOP3.LUT R5, R0, 0x80, R5, 0xf8, !PT ;  /* 0x0000008000057812 */ /* 0x000fca00078ef805 */
[----:B------:R0:W-:Y:S01]  /*9660*/  STG.E.U8 desc[UR36][R2.64], R5 ;  /* 0x0000000502007986 */ /* 0x0001e2000c101124 */
[----:B------:R-:W-:Y:S05]  /*9670*/  BRA `(.L_x_7388) ;  /* 0x00000000000c7947 */ /* 0x000fea0003800000 */
.L_x_7409:
[----:B------:R-:W-:-:S05]  /*9680*/  HADD2.F32 R0, -RZ, R0.H0_H0 ;  /* 0x20000000ff007230 */ /* 0x000fca0000004100 */
[----:B------:R-:W-:-:S05]  /*9690*/  F2FP.BF16.F32.PACK_AB R0, RZ, R0 ;  /* 0x00000000ff00723e */ /* 0x000fca00000010ff */
[----:B------:R0:W-:Y:S02]  /*96a0*/  STG.E.U16 desc[UR36][R2.64], R0 ;  /* 0x0000000002007986 */ /* 0x0001e4000c101524 */
.L_x_7388:
[----:B------:R-:W-:-:S07]  /*96b0*/  VIADD R17, R17, 0x80 ;  /* 0x0000008011117836 */ /* 0x000fce0000000000 */
.L_x_7348:
[----:B------:R-:W-:Y:S05]  /*96c0*/  BSYNC.RECONVERGENT B6 ;  /* 0x0000000000067941 */ /* 0x000fea0003800200 */
.L_x_7347:
        /* <DEDUP_REMOVED lines=306> */
.L_x_7418:
        /* <DEDUP_REMOVED lines=20> */
.L_x_7422:
[----:B------:R-:W2:Y:S02]  /*ab30*/  LDG.E.U8 R2, desc[UR36][R2.64] ;  /* 0x0000002402027981 */ /* 0x000ea4000c1e1100 */
[----:B--2---:R-:W-:-:S04]  /*ab40*/  I2FP.F32.U32 R0, R2 ;  /* 0x0000000200007245 */ /* 0x004fc80000201000 */
[----:B------:R-:W-:Y:S01]  /*ab50*/  F2FP.F16.F32.PACK_AB R0, RZ, R0 ;  /* 0x00000000ff00723e */ /* 0x000fe200000000ff */
[----:B------:R-:W-:Y:S06]  /*ab60*/  BRA `(.L_x_7424) ;  /* 0x0000000c007c7947 */ /* 0x000fec0003800000 */
.L_x_7421:
        /* <DEDUP_REMOVED lines=10> */
.L_x_7426:
[----:B------:R-:W2:Y:S02]  /*ac10*/  LDG.E R2, desc[UR36][R2.64] ;  /* 0x0000002402027981 */ /* 0x000ea4000c1e1900 */
[----:B--2---:R-:W-:-:S04]  /*ac20*/  I2FP.F32.S32 R0, R2 ;  /* 0x0000000200007245 */ /* 0x004fc80000201400 */
[----:B------:R-:W-:Y:S01]  /*ac30*/  F2FP.F16.F32.PACK_AB R0, RZ, R0 ;  /* 0x00000000ff00723e */ /* 0x000fe200000000ff */
[----:B------:R-:W-:Y:S06]  /*ac40*/  BRA `(.L_x_7424) ;  /* 0x0000000c00447947 */ /* 0x000fec0003800000 */
.L_x_7425:
[----:B------:R-:W2:Y:S02]  /*ac50*/  LDG.E.U16 R2, desc[UR36][R2.64] ;  /* 0x0000002402027981 */ /* 0x000ea4000c1e1500 */
[----:B--2---:R-:W0:Y:S02]  /*ac60*/  I2F.S16 R0, R2 ;  /* 0x0000000200007306 */ /* 0x004e240000101400 */
[----:B0-----:R-:W-:Y:S01]  /*ac70*/  F2FP.F16.F32.PACK_AB R0, RZ, R0 ;  /* 0x00000000ff00723e */ /* 0x001fe200000000ff */
[----:B------:R-:W-:Y:S06]  /*ac80*/  BRA `(.L_x_7424) ;  /* 0x0000000c00347947 */ /* 0x000fec0003800000 */
.L_x_7420:
        /* <DEDUP_REMOVED lines=9> */
.L_x_7428:
[----:B------:R1:W5:Y:S01]  /*ad20*/  LDG.E.U16 R0, desc[UR36][R2.64] ;  /* 0x0000002402007981 */ /* 0x000362000c1e1500 */
[----:B------:R-:W-:Y:S05]  /*ad30*/  BRA `(.L_x_7424) ;  /* 0x0000000c00087947 */ /* 0x000fea0003800000 */
.L_x_7427:
        /* <DEDUP_REMOVED lines=9> */
.L_x_7430:
[----:B------:R0:W5:Y:S01]  /*add0*/  LDG.E.U16 R0, desc[UR36][R2.64] ;  /* 0x0000002402007981 */ /* 0x000162000c1e1500 */
[----:B------:R-:W-:Y:S05]  /*ade0*/  BRA `(.L_x_7424) ;  /* 0x0000000800dc7947 */ /* 0x000fea0003800000 */
.L_x_7429:
        /* <DEDUP_REMOVED lines=8> */
.L_x_7419:
        /* <DEDUP_REMOVED lines=13> */
.L_x_7433:
        /* <DEDUP_REMOVED lines=8> */
.L_x_7432:
        /* <DEDUP_REMOVED lines=27> */
.L_x_7435:
        /* <DEDUP_REMOVED lines=13> */
.L_x_7434:
[----:B------:R-:W2:Y:S02]  /*b240*/  LDG.E.U16 R0, desc[UR36][R2.64] ;  /* 0x0000002402007981 */ /* 0x000ea4000c1e1500 */
[----:B--2---:R-:W-:-:S04]  /*b250*/  SHF.L.U32 R0, R0, 0x10, RZ ;  /* 0x0000001000007819 */ /* 0x004fc800000006ff */
[----:B------:R-:W-:Y:S01]  /*b260*/  F2FP.F16.F32.PACK_AB R0, RZ, R0 ;  /* 0x00000000ff00723e */ /* 0x000fe200000000ff */
[----:B------:R-:W-:Y:S06]  /*b270*/  BRA `(.L_x_7424) ;  /* 0x0000000400b87947 */ /* 0x000fec0003800000 */
.L_x_7431:
        /* <DEDUP_REMOVED lines=12> */
.L_x_7438:
        /* <DEDUP_REMOVED lines=21> */
.L_x_7442:
[----:B------:R-:W-:Y:S05]  /*b490*/  BSYNC.RECONVERGENT B1 ;  /* 0x0000000000017941 */ /* 0x000fea0003800200 */
.L_x_7441:
[----:B------:R-:W-:Y:S01]  /*b4a0*/  IMAD.SHL.U32 R0, R0, 0x100000, RZ ;  /* 0x0010000000007824 */ /* 0x000fe200078e00ff */
[----:B------:R-:W-:-:S04]  /*b4b0*/  LEA R2, R2, 0x3b800000, 0x17 ;  /* 0x3b80000002027811 */ /* 0x000fc800078eb8ff */
[----:B------:R-:W-:-:S07]  /*b4c0*/  LOP3.LUT R0, R2, R0, R7, 0xfe, !PT ;  /* 0x0000000002007212 */ /* 0x000fce00078efe07 */
.L_x_7440:
[----:B------:R-:W-:Y:S05]  /*b4d0*/  BSYNC.RECONVERGENT B0 ;  /* 0x0000000000007941 */ /* 0x000fea0003800200 */
.L_x_7439:
[----:B------:R-:W-:Y:S01]  /*b4e0*/  F2FP.F16.F32.PACK_AB R0, RZ, R0 ;  /* 0x00000000ff00723e */ /* 0x000fe200000000ff */
[----:B------:R-:W-:Y:S06]  /*b4f0*/  BRA `(.L_x_7424) ;  /* 0x0000000400187947 */ /* 0x000fec0003800000 */
.L_x_7437:
        /* <DEDUP_REMOVED lines=21> */
.L_x_7446:
[----:B------:R-:W-:Y:S05]  /*b650*/  BSYNC.RECONVERGENT B1 ;  /* 0x0000000000017941 */ /* 0x000fea0003800200 */
.L_x_7445:
[----:B------:R-:W-:Y:S02]  /*b660*/  SHF.L.U32 R0, R0, 0x15, RZ ;  /* 0x0000001500007819 */ /* 0x000fe400000006ff */
[----:B------:R-:W-:-:S04]  /*b670*/  LEA R2, R2, 0x37800000, 0x17 ;  /* 0x3780000002027811 */ /* 0x000fc800078eb8ff */
[----:B------:R-:W-:-:S07]  /*b680*/  LOP3.LUT R0, R2, R0, R7, 0xfe, !PT ;  /* 0x0000000002007212 */ /* 0x000fce00078efe07 */
.L_x_7444:
[----:B------:R-:W-:Y:S05]  /*b690*/  BSYNC.RECONVERGENT B0 ;  /* 0x0000000000007941 */ /* 0x000fea0003800200 */
.L_x_7443:
[----:B------:R-:W-:Y:S01]  /*b6a0*/  F2FP.F16.F32.PACK_AB R0, RZ, R0 ;  /* 0x00000000ff00723e */ /* 0x000fe200000000ff */
[----:B------:R-:W-:Y:S06]  /*b6b0*/  BRA `(.L_x_7424) ;  /* 0x0000000000a87947 */ /* 0x000fec0003800000 */
.L_x_7436:
        /* <DEDUP_REMOVED lines=14> */
.L_x_7450:
[----:B------:R-:W-:Y:S05]  /*b7a0*/  BSYNC.RECONVERGENT B0 ;  /* 0x0000000000007941 */ /* 0x000fea0003800200 */
.L_x_7449:
[----:B------:R-:W-:Y:S01]  /*b7b0*/  F2FP.F16.F32.PACK_AB R0, RZ, R0 ;  /* 0x00000000ff00723e */ /* 0x000fe200000000ff */
[----:B------:R-:W-:Y:S06]  /*b7c0*/  BRA `(.L_x_7424) ;  /* 0x0000000000647947 */ /* 0x000fec0003800000 */
.L_x_7423:
        /* <DEDUP_REMOVED lines=16> */
.L_x_7451:
[----:B------:R-:W-:Y:S01]  /*b8d0*/  PRMT R0, RZ, 0x7610, R0 ;  /* 0x00007610ff007816 */ /* 0x000fe20000000000 */
[----:B------:R-:W-:Y:S06]  /*b8e0*/  BRA `(.L_x_7424) ;  /* 0x00000000001c7947 */ /* 0x000fec0003800000 */
.L_x_7448:
[----:B------:R-:W2:Y:S02]  /*b8f0*/  LDG.E.64 R2, desc[UR36][R2.64] ;  /* 0x0000002402027981 */ /* 0x000ea4000c1e1b00 */
[----:B--2---:R-:W0:Y:S02]  /*b900*/  I2F.U64 R0, R2 ;  /* 0x0000000200007312 */ /* 0x004e240000301000 */
[----:B0-----:R-:W-:Y:S01]  /*b910*/  F2FP.F16.F32.PACK_AB R0, RZ, R0 ;  /* 0x00000000ff00723e */ /* 0x001fe200000000ff */
[----:B------:R-:W-:Y:S06]  /*b920*/  BRA `(.L_x_7424) ;  /* 0x00000000000c7947 */ /* 0x000fec0003800000 */
.L_x_7447:
[----:B------:R-:W2:Y:S02]  /*b930*/  LDG.E R2, desc[UR36][R2.64] ;  /* 0x0000002402027981 */ /* 0x000ea4000c1e1900 */
[----:B--2---:R-:W-:-:S04]  /*b940*/  I2FP.F32.U32 R0, R2 ;  /* 0x0000000200007245 */ /* 0x004fc80000201000 */
[----:B------:R-:W-:-:S07]  /*b950*/  F2FP.F16.F32.PACK_AB R0, RZ, R0 ;  /* 0x00000000ff00723e */ /* 0x000fce00000000ff */
.L_x_7424:
[----:B01----:R-:W0:Y:S01]  /*b960*/  LDC.U16 R2, c[0x0][0x592] ;  /* 0x00016480ff027b82 */ /* 0x003e220000000400 */
[----:B------:R-:W-:Y:S01]  /*b970*/  UPRMT UR4, UR41, 0x9910, URZ ;  /* 0x0000991029047896 */ /* 0x000fe200080000ff */
[----:B-----5:R-:W-:-:S03]  /*b980*/  HADD2.F32 R0, -RZ, R0.H0_H0 ;  /* 0x20000000ff007230 */ /* 0x020fc60000004100 */
[----:B------:R-:W-:Y:S01]  /*b990*/  UISETP.GT.AND UP0, UPT, UR4, 0x9, UPT ;  /* 0x000000090400788c */ /* 0x000fe2000bf04270 */
[----:B0-----:R-:W-:-:S05]  /*b9a0*/  HADD2.F32 R3, -RZ, R2.H0_H0 ;  /* 0x20000002ff037230 */ /* 0x001fca0000004100 */
[----:B------:R-:W-:-:S04]  /*b9b0*/  FMNMX.FTZ R0, R3, R0, !PT ;  /* 0x0000000003007209 */ /* 0x000fc80007810000 */
        /* <DEDUP_REMOVED lines=14> */
.L_x_7455:
[----:B------:R-:W-:-:S06]  /*baa0*/  HADD2.F32 R3, -RZ, R0.H0_H0 ;  /* 0x20000000ff037230 */ /* 0x000fcc0000004100 */
[----:B------:R-:W0:Y:S02]  /*bab0*/  F2I.S64.TRUNC R2, R3 ;  /* 0x0000000300027311 */ /* 0x000e24000020d900 */
[----:B0-----:R-:W-:Y:S01]  /*bac0*/  STG.E.U8 desc[UR36][R16.64], R2 ;  /* 0x0000000210007986 */ /* 0x001fe2000c101124 */
[----:B------:R-:W-:Y:S05]  /*bad0*/  EXIT ;  /* 0x000000000000794d */ /* 0x000fea0003800000 */
.L_x_7454:
        /* <DEDUP_REMOVED lines=10> */
.L_x_7458:
[----:B------:R-:W-:-:S04]  /*bb80*/  HADD2.F32 R0, -RZ, R0.H0_H0 ;  /* 0x20000000ff007230 */ /* 0x000fc80000004100 */
[----:B------:R-:W0:Y:S02]  /*bb90*/  F2I.FTZ.TRUNC.NTZ R3, R0 ;  /* 0x0000000000037305 */ /* 0x000e24000021f100 */
[----:B0-----:R-:W-:Y:S01]  /*bba0*/  STG.E desc[UR36][R16.64], R3 ;  /* 0x0000000310007986 */ /* 0x001fe2000c101924 */
[----:B------:R-:W-:Y:S05]  /*bbb0*/  EXIT ;  /* 0x000000000000794d */ /* 0x000fea0003800000 */
.L_x_7457:
[----:B------:R-:W-:-:S04]  /*bbc0*/  HADD2.F32 R0, -RZ, R0.H0_H0 ;  /* 0x20000000ff007230 */ /* 0x000fc80000004100 */
[----:B------:R-:W0:Y:S02]  /*bbd0*/  F2I.FTZ.TRUNC.NTZ R3, R0 ;  /* 0x0000000000037305 */ /* 0x000e24000021f100 */
[----:B0-----:R-:W-:Y:S01]  /*bbe0*/  STG.E.U16 desc[UR36][R16.64], R3 ;  /* 0x0000000310007986 */ /* 0x001fe2000c101524 */
[----:B------:R-:W-:Y:S05]  /*bbf0*/  EXIT ;  /* 0x000000000000794d */ /* 0x000fea0003800000 */
.L_x_7453:
        /* <DEDUP_REMOVED lines=9> */
.L_x_7460:
[----:B------:R-:W-:Y:S01]  /*bc90*/  STG.E.U16 desc[UR36][R16.64], R0 ;  /* 0x0000000010007986 */ /* 0x000fe2000c101524 */
[----:B------:R-:W-:Y:S05]  /*bca0*/  EXIT ;  /* 0x000000000000794d */ /* 0x000fea0003800000 */
.L_x_7459:
        /* <DEDUP_REMOVED lines=10> */
.L_x_7462:
[----:B------:R-:W-:-:S05]  /*bd50*/  HADD2.F32 R0, -RZ, R0.H0_H0 ;  /* 0x20000000ff007230 */ /* 0x000fca0000004100 */
[----:B------:R-:W-:-:S04]  /*bd60*/  F2FP.F16.F32.PACK_AB R0, RZ, R0 ;  /* 0x00000000ff00723e */ /* 0x000fc800000000ff */
[----:B------:R-:W-:-:S05]  /*bd70*/  PRMT R0, R0, 0x5410, RZ ;  /* 0x0000541000007816 */ /* 0x000fca00000000ff */
[----:B------:R-:W-:Y:S01]  /*bd80*/  STG.E desc[UR36][R16.64], R0 ;  /* 0x0000000010007986 */ /* 0x000fe2000c101924 */
[----:B------:R-:W-:Y:S05]  /*bd90*/  EXIT ;  /* 0x000000000000794d */ /* 0x000fea0003800000 */
.L_x_7461:
[----:B------:R-:W-:-:S05]  /*bda0*/  HADD2.F32 R2, -RZ, R0.H0_H0 ;  /* 0x20000000ff027230 */ /* 0x000fca0000004100 */
[----:B------:R-:W-:-:S06]  /*bdb0*/  FMUL.FTZ R2, R2, 1 ;  /* 0x3f80000002027820 */ /* 0x000fcc0000410000 */
[----:B------:R-:W0:Y:S02]  /*bdc0*/  F2F.F64.F32 R2, R2 ;  /* 0x0000000200027310 */ /* 0x000e240000201800 */
[----:B0-----:R-:W-:Y:S01]  /*bdd0*/  STG.E.64 desc[UR36][R16.64], R2 ;  /* 0x0000000210007986 */ /* 0x001fe2000c101b24 */
[----:B------:R-:W-:Y:S05]  /*bde0*/  EXIT ;  /* 0x000000000000794d */ /* 0x000fea0003800000 */
.L_x_7452:
        /* <DEDUP_REMOVED lines=14> */
.L_x_7466:
        /* <DEDUP_REMOVED lines=17> */
.L_x_7469:
[----:B------:R-:W-:-:S04]  /*bfe0*/  SHF.R.U32.HI R3, RZ, 0x18, R3 ;  /* 0x00000018ff037819 */ /* 0x000fc80000011603 */
[----:B------:R-:W-:-:S04]  /*bff0*/  LOP3.LUT R0, R0, 0x80, R3, 0xf8, !PT ;  /* 0x0000008000007812 */ /* 0x000fc800078ef803 */
[----:B------:R-:W-:-:S07]  /*c000*/  PRMT R8, R0, 0x7610, R8 ;  /* 0x0000761000087816 */ /* 0x000fce0000000008 */
.L_x_7468:
[----:B------:R-:W-:Y:S05]  /*c010*/  BSYNC.RECONVERGENT B0 ;  /* 0x0000000000007941 */ /* 0x000fea0003800200 */
.L_x_7467:
[----:B------:R-:W-:Y:S01]  /*c020*/  STG.E.U8 desc[UR36][R16.64], R8 ;  /* 0x0000000810007986 */ /* 0x000fe2000c101124 */
[----:B------:R-:W-:Y:S05]  /*c030*/  EXIT ;  /* 0x000000000000794d */ /* 0x000fea0003800000 */
.L_x_7465:
        /* <DEDUP_REMOVED lines=17> */
.L_x_7472:
[----:B------:R-:W-:-:S04]  /*c150*/  SHF.R.U32.HI R3, RZ, 0x18, R3 ;  /* 0x00000018ff037819 */ /* 0x000fc80000011603 */
[----:B------:R-:W-:-:S04]  /*c160*/  LOP3.LUT R0, R0, 0x80, R3, 0xf8, !PT ;  /* 0x0000008000007812 */ /* 0x000fc800078ef803 */
[----:B------:R-:W-:-:S07]  /*c170*/  PRMT R8, R0, 0x7610, R8 ;  /* 0x0000761000087816 */ /* 0x000fce0000000008 */
.L_x_7471:
[----:B------:R-:W-:Y:S05]  /*c180*/  BSYNC.RECONVERGENT B0 ;  /* 0x0000000000007941 */ /* 0x000fea0003800200 */
.L_x_7470:
[----:B------:R-:W-:Y:S01]  /*c190*/  STG.E.U8 desc[UR36][R16.64], R8 ;  /* 0x0000000810007986 */ /* 0x000fe2000c101124 */
[----:B------:R-:W-:Y:S05]  /*c1a0*/  EXIT ;  /* 0x000000000000794d */ /* 0x000fea0003800000 */
.L_x_7464:
        /* <DEDUP_REMOVED lines=22> */
.L_x_7474:
[----:B------:R-:W-:-:S06]  /*c310*/  HADD2.F32 R2, -RZ, R0.H0_H0 ;  /* 0x20000000ff027230 */ /* 0x000fcc0000004100 */
[----:B------:R-:W0:Y:S02]  /*c320*/  F2I.U64.TRUNC R2, R2 ;  /* 0x0000000200027311 */ /* 0x000e24000020d800 */
[----:B0-----:R-:W-:Y:S01]  /*c330*/  STG.E.64 desc[UR36][R16.64], R2 ;  /* 0x0000000210007986 */ /* 0x001fe2000c101b24 */
[----:B------:R-:W-:Y:S05]  /*c340*/  EXIT ;  /* 0x000000000000794d */ /* 0x000fea0003800000 */
.L_x_7473:
[----:B------:R-:W-:-:S04]  /*c350*/  HADD2.F32 R0, -RZ, R0.H0_H0 ;  /* 0x20000000ff007230 */ /* 0x000fc80000004100 */
[----:B------:R-:W0:Y:S02]  /*c360*/  F2I.FTZ.U32.TRUNC.NTZ R3, R0 ;  /* 0x0000000000037305 */ /* 0x000e24000021f000 */
[----:B0-----:R-:W-:Y:S01]  /*c370*/  STG.E desc[UR36][R16.64], R3 ;  /* 0x0000000310007986 */ /* 0x001fe2000c101924 */
[----:B------:R-:W-:Y:S05]  /*c380*/  EXIT ;  /* 0x000000000000794d */ /* 0x000fea0003800000 */
.L_x_7463:
        /* <DEDUP_REMOVED lines=11> */
.L_x_7476:
[----:B------:R-:W-:Y:S01]  /*c440*/  HADD2.F32 R0, -RZ, R0.H0_H0 ;  /* 0x20000000ff007230 */ /* 0x000fe20000004100 */
[----:B------:R-:W-:-:S04]  /*c450*/  CS2R R6, SRZ ;  /* 0x0000000000067805 */ /* 0x000fc8000001ff00 */
[----:B------:R-:W-:-:S04]  /*c460*/  FMUL.FTZ R0, R0, 1 ;  /* 0x3f80000000007820 */ /* 0x000fc80000410000 */
[----:B------:R-:W0:Y:S02]  /*c470*/  F2F.F64.F32 R4, R0 ;  /* 0x0000000000047310 */ /* 0x000e240000201800 */
[----:B0-----:R-:W-:Y:S01]  /*c480*/  STG.E.128 desc[UR36][R16.64], R4 ;  /* 0x0000000410007986 */ /* 0x001fe2000c101d24 */
[----:B------:R-:W-:Y:S05]  /*c490*/  EXIT ;  /* 0x000000000000794d */ /* 0x000fea0003800000 */
.L_x_7475:
[----:B------:R-:W-:-:S09]  /*c4a0*/  UISETP.NE.AND UP0, UPT, UR4, 0xf, UPT ;  /* 0x0000000f0400788c */ /* 0x000fd2000bf05270 */
[----:B------:R-:W-:Y:S05]  /*c4b0*/  BRA.U !UP0, `(.L_x_7477) ;  /* 0x0000000108e87547 */ /* 0x000fea000b800000 */
[----:B------:R-:W-:-:S09]  /*c4c0*/  UISETP.NE.AND UP0, UPT, UR4, 0x17, UPT ;  /* 0x000000170400788c */ /* 0x000fd2000bf05270 */
[----:B------:R-:W-:Y:S05]  /*c4d0*/  BRA.U !UP0, `(.L_x_7478) ;  /* 0x0000000108907547 */ /* 0x000fea000b800000 */
[----:B------:R-:W-:-:S09]  /*c4e0*/  UISETP.NE.AND UP0, UPT, UR4, 0x18, UPT ;  /* 0x000000180400788c */ /* 0x000fd2000bf05270 */
[----:B------:R-:W-:Y:S05]  /*c4f0*/  BRA.U !UP0, `(.L_x_7479) ;  /* 0x0000000108447547 */ /* 0x000fea000b800000 */
.L_x_7456:
        /* <DEDUP_REMOVED lines=16> */
.L_x_7480:
[----:B------:R-:W-:Y:S05]  /*c600*/  EXIT ;  /* 0x000000000000794d */ /* 0x000fea0003800000 */
.L_x_7479:
        /* <DEDUP_REMOVED lines=13> */
.L_x_7482:
[----:B------:R-:W-:Y:S05]  /*c6e0*/  BSYNC.RECONVERGENT B0 ;  /* 0x0000000000007941 */ /* 0x000fea0003800200 */
.L_x_7481:
[----:B------:R-:W-:-:S05]  /*c6f0*/  LOP3.LUT R3, R0, 0x80, R3, 0xf8, !PT ;  /* 0x0000008000037812 */ /* 0x000fca00078ef803 */
[----:B------:R-:W-:Y:S01]  /*c700*/  STG.E.U8 desc[UR36][R16.64], R3 ;  /* 0x0000000310007986 */ /* 0x000fe2000c101124 */
[----:B------:R-:W-:Y:S05]  /*c710*/  EXIT ;  /* 0x000000000000794d */ /* 0x000fea0003800000 */
.L_x_7478:
        /* <DEDUP_REMOVED lines=12> */
.L_x_7484:
[----:B------:R-:W-:Y:S01]  /*c7e0*/  HFMA2 R0, -RZ, RZ, 0, 7.569789886474609375e-06 ;  /* 0x0000007fff007431 */ /* 0x000fe200000001ff */
[----:B------:R-:W-:-:S04]  /*c7f0*/  ISETP.GT.U32.AND P0, PT, R2, 0x7f800000, PT ;  /* 0x7f8000000200780c */ /* 0x000fc80003f04070 */
[----:B------:R-:W-:-:S09]  /*c800*/  SEL R0, R0, 0x7c, P0 ;  /* 0x0000007c00007807 */ /* 0x000fd20000000000 */
.L_x_7485:
[----:B------:R-:W-:Y:S05]  /*c810*/  BSYNC.RECONVERGENT B0 ;  /* 0x0000000000007941 */ /* 0x000fea0003800200 */
.L_x_7483:
[----:B------:R-:W-:-:S04]  /*c820*/  SHF.R.U32.HI R3, RZ, 0x18, R3 ;  /* 0x00000018ff037819 */ /* 0x000fc80000011603 */
[----:B------:R-:W-:-:S05]  /*c830*/  LOP3.LUT R3, R0, 0x80, R3, 0xf8, !PT ;  /* 0x0000008000037812 */ /* 0x000fca00078ef803 */
[----:B------:R-:W-:Y:S01]  /*c840*/  STG.E.U8 desc[UR36][R16.64], R3 ;  /* 0x0000000310007986 */ /* 0x000fe2000c101124 */
[----:B------:R-:W-:Y:S05]  /*c850*/  EXIT ;  /* 0x000000000000794d */ /* 0x000fea0003800000 */
.L_x_7477:
[----:B------:R-:W-:-:S05]  /*c860*/  HADD2.F32 R0, -RZ, R0.H0_H0 ;  /* 0x20000000ff007230 */ /* 0x000fca0000004100 */
[----:B------:R-:W-:-:S05]  /*c870*/  F2FP.BF16.F32.PACK_AB R0, RZ, R0 ;  /* 0x00000000ff00723e */ /* 0x000fca00000010ff */
[----:B------:R-:W-:Y:S01]  /*c880*/  STG.E.U16 desc[UR36][R16.64], R0 ;  /* 0x0000000010007986 */ /* 0x000fe2000c101524 */
[----:B------:R-:W-:Y:S05]  /*c890*/  EXIT ;  /* 0x000000000000794d */ /* 0x000fea0003800000 */
.L_x_7486:
        /* <DEDUP_REMOVED lines=14> */
.L_x_41740:


//--------------------- .text._ZN2at6native27unrolled_elementwise_kernelINS0_13AUnaryFunctorIN3c104HalfES4_S4_ZZZNS0_16fmax_kernel_cudaERNS_18TensorIteratorBaseEENKUlvE_clEvENKUlvE1_clEvEUlS4_S4_E_EESt5arrayIPcLm2EELi4E23TrivialOffsetCalculatorILi1EjESF_NS0_6memory12LoadWithCastILi1EEENSG_13StoreWithCastILi1EEEEEviT_T0_T2_T3_T4_T5_ --------------------------
	.section	.text._ZN2at6native27unrolled_elementwise_kernelINS0_13AUnaryFunctorIN3c104HalfES4_S4_ZZZNS0_16fmax_kernel_cudaERNS_18TensorIteratorBaseEENKUlvE_clEvENKUlvE1_clEvEUlS4_S4_E_EESt5arrayIPcLm2EELi4E23TrivialOffsetCalculatorILi1EjESF_NS0_6memory12LoadWithCastILi1EEENSG_13StoreWithCastILi1EEEEEviT_T0_T2_T3_T4_T5_,"ax",@progbits
	.align	128
        .global         _ZN2at6native27unrolled_elementwise_kernelINS0_13AUnaryFunctorIN3c104HalfES4_S4_ZZZNS0_16fmax_kernel_cudaERNS_18TensorIteratorBaseEENKUlvE_clEvENKUlvE1_clEvEUlS4_S4_E_EESt5arrayIPcLm2EELi4E23TrivialOffsetCalculatorILi1EjESF_NS0_6memory12LoadWithCastILi1EEENSG_13StoreWithCastILi1EEEEEviT_T0_T2_T3_T4_T5_
        .type           _ZN2at6native27unrolled_elementwise_kernelINS0_13AUnaryFunctorIN3c104HalfES4_S4_ZZZNS0_16fmax_kernel_cudaERNS_18TensorIteratorBaseEENKUlvE_clEvENKUlvE1_clEvEUlS4_S4_E_EESt5arrayIPcLm2EELi4E23TrivialOffsetCalculatorILi1EjESF_NS0_6memory12LoadWithCastILi1EEENSG_13StoreWithCastILi1EEEEEviT_T0_T2_T3_T4_T5_,@function
        .size           _ZN2at6native27unrolled_elementwise_kernelINS0_13AUnaryFunctorIN3c104HalfES4_S4_ZZZNS0_16fmax_kernel_cudaERNS_18TensorIteratorBaseEENKUlvE_clEvENKUlvE1_clEvEUlS4_S4_E_EESt5arrayIPcLm2EELi4E23TrivialOffsetCalculatorILi1EjESF_NS0_6memory12LoadWithCastILi1EEENSG_13StoreWithCastILi1EEEEEviT_T0_T2_T3_T4_T5_,(.L_x_41741 - _ZN2at6native27unrolled_elementwise_kernelINS0_13AUnaryFunctorIN3c104HalfES4_S4_ZZZNS0_16fmax_kernel_cudaERNS_18TensorIteratorBaseEENKUlvE_clEvENKUlvE1_clEvEUlS4_S4_E_EESt5arrayIPcLm2EELi4E23TrivialOffsetCalculatorILi1EjESF_NS0_6memory12LoadWithCastILi1EEENSG_13StoreWithCastILi1EEEEEviT_T0_T2_T3_T4_T5_)
        .other          _ZN2at6native27unrolled_elementwise_kernelINS0_13AUnaryFunctorIN3c104HalfES4_S4_ZZZNS0_16fmax_kernel_cudaERNS_18TensorIteratorBaseEENKUlvE_clEvENKUlvE1_clEvEUlS4_S4_E_EESt5arrayIPcLm2EELi4E23TrivialOffsetCalculatorILi1EjESF_NS0_6memory12LoadWithCastILi1EEENSG_13StoreWithCastILi1EEEEEviT_T0_T2_T3_T4_T5_,@"STO_CUDA_ENTRY STV_DEFAULT"
_ZN2at6native27unrolled_elementwise_kernelINS0_13AUnaryFunctorIN3c104HalfES4_S4_ZZZNS0_16fmax_kernel_cudaERNS_18TensorIteratorBaseEENKUlvE_clEvENKUlvE1_clEvEUlS4_S4_E_EESt5arrayIPcLm2EELi4E23TrivialOffsetCalculatorILi1EjESF_NS0_6memory12LoadWithCastILi1EEENSG_13StoreWithCastILi1EEEEEviT_T0_T2_T3_T4_T5_:
.text._ZN2at6native27unrolled_elementwise_kernelINS0_13AUnaryFunctorIN3c104HalfES4_S4_ZZZNS0_16fmax_kernel_cudaERNS_18TensorIteratorBaseEENKUlvE_clEvENKUlvE1_clEvEUlS4_S4_E_EESt5arrayIPcLm2EELi4E23TrivialOffsetCalculatorILi1EjESF_NS0_6memory12LoadWithCastILi1EEENSG_13StoreWithCastILi1EEEEEviT_T0_T2_T3_T4_T5_:
        /* <DEDUP_REMOVED lines=34> */
.L_x_7492:
[----:B------:R-:W2:Y:S02]  /*0220*/  LDG.E.U8 R2, desc[UR36][R2.64] ;  /* 0x0000002402027981 */ /* 0x000ea4000c1e1100 */
[----:B--2---:R-:W-:-:S04]  /*0230*/  I2FP.F32.U32 R0, R2 ;  /* 0x0000000200007245 */ /* 0x004fc80000201000 */
[----:B------:R-:W-:-:S04]  /*0240*/  F2FP.F16.F32.PACK_AB R0, RZ, R0 ;  /* 0x00000000ff00723e */ /* 0x000fc800000000ff */
[----:B------:R-:W-:Y:S01]  /*0250*/  PRMT R24, R0, 0x7610, R24 ;  /* 0x0000761000187816 */ /* 0x000fe20000000018 */
[----:B------:R-:W-:Y:S06]  /*0260*/  BRA `(.L_x_7494) ;  /* 0x0000000c00b47947 */ /* 0x000fec0003800000 */
.L_x_7491:
        /* <DEDUP_REMOVED lines=11> */
.L_x_7496:
[----:B------:R-:W2:Y:S02]  /*0320*/  LDG.E R2, desc[UR36][R2.64] ;  /* 0x0000002402027981 */ /* 0x000ea4000c1e1900 */
[----:B--2---:R-:W-:-:S04]  /*0330*/  I2FP.F32.S32 R0, R2 ;  /* 0x0000000200007245 */ /* 0x004fc80000201400 */
[----:B------:R-:W-:-:S04]  /*0340*/  F2FP.F16.F32.PACK_AB R0, RZ, R0 ;  /* 0x00000000ff00723e */ /* 0x000fc800000000ff */
[----:B------:R-:W-:Y:S01]  /*0350*/  PRMT R24, R0, 0x7610, R24 ;  /* 0x0000761000187816 */ /* 0x000fe20000000018 */
[----:B------:R-:W-:Y:S06]  /*0360*/  BRA `(.L_x_7494) ;  /* 0x0000000c00747947 */ /* 0x000fec0003800000 */
.L_x_7495:
[----:B------:R-:W2:Y:S02]  /*0370*/  LDG.E.U16 R2, desc[UR36][R2.64] ;  /* 0x0000002402027981 */ /* 0x000ea4000c1e1500 */
[----:B--2---:R-:W0:Y:S02]  /*0380*/  I2F.S16 R0, R2 ;  /* 0x0000000200007306 */ /* 0x004e240000101400 */
[----:B0-----:R-:W-:-:S04]  /*0390*/  F2FP.F16.F32.PACK_AB R0, RZ, R0 ;  /* 0x00000000ff00723e */ /* 0x001fc800000000ff */
[----:B------:R-:W-:Y:S01]  /*03a0*/  PRMT R24, R0, 0x7610, R24 ;  /* 0x0000761000187816 */ /* 0x000fe20000000018 */
[----:B------:R-:W-:Y:S06]  /*03b0*/  BRA `(.L_x_7494) ;  /* 0x0000000c00607947 */ /* 0x000fec0003800000 */
.L_x_7490:
        /* <DEDUP_REMOVED lines=9> */
.L_x_7498:
[----:B------:R1:W5:Y:S01]  /*0450*/  LDG.E.U16 R24, desc[UR36][R2.64] ;  /* 0x0000002402187981 */ /* 0x000362000c1e1500 */
[----:B------:R-:W-:Y:S05]  /*0460*/  BRA `(.L_x_7494) ;  /* 0x0000000c00347947 */ /* 0x000fea0003800000 */
.L_x_7497:
        /* <DEDUP_REMOVED lines=9> */
.L_x_7500:
[----:B------:R0:W5:Y:S01]  /*0500*/  LDG.E.U16 R24, desc[UR36][R2.64] ;  /* 0x0000002402187981 */ /* 0x000162000c1e1500 */
[----:B------:R-:W-:Y:S05]  /*0510*/  BRA `(.L_x_7494) ;  /* 0x0000000c00087947 */ /* 0x000fea0003800000 */
.L_x_7499:
        /* <DEDUP_REMOVED lines=9> */
.L_x_7489:
        /* <DEDUP_REMOVED lines=14> */
.L_x_7503:
        /* <DEDUP_REMOVED lines=9> */
.L_x_7502:
        /* <DEDUP_REMOVED lines=27> */
.L_x_7505:
        /* <DEDUP_REMOVED lines=14> */
.L_x_7504:
[----:B------:R-:W2:Y:S02]  /*09b0*/  LDG.E.U16 R0, desc[UR36][R2.64] ;  /* 0x0000002402007981 */ /* 0x000ea4000c1e1500 */
[----:B--2---:R-:W-:-:S05]  /*09c0*/  IMAD.U32 R0, R0, 0x10000, RZ ;  /* 0x0001000000007824 */ /* 0x004fca00078e00ff */
[----:B------:R-:W-:-:S04]  /*09d0*/  F2FP.F16.F32.PACK_AB R0, RZ, R0 ;  /* 0x00000000ff00723e */ /* 0x000fc800000000ff */
[----:B------:R-:W-:Y:S01]  /*09e0*/  PRMT R24, R0, 0x7610, R24 ;  /* 0x0000761000187816 */ /* 0x000fe20000000018 */
[----:B------:R-:W-:Y:S06]  /*09f0*/  BRA `(.L_x_7494) ;  /* 0x0000000400d07947 */ /* 0x000fec0003800000 */
.L_x_7501:
        /* <DEDUP_REMOVED lines=13> */
.L_x_7508:
        /* <DEDUP_REMOVED lines=21> */
.L_x_7512:
[----:B------:R-:W-:Y:S05]  /*0c20*/  BSYNC.RECONVERGENT B1 ;  /* 0x0000000000017941 */ /* 0x000fea0003800200 */
.L_x_7511:
[----:B------:R-:W-:Y:S01]  /*0c30*/  IMAD.SHL.U32 R0, R0, 0x100000, RZ ;  /* 0x0010000000007824 */ /* 0x000fe200078e00ff */
[----:B------:R-:W-:-:S04]  /*0c40*/  LEA R2, R2, 0x3b800000, 0x17 ;  /* 0x3b80000002027811 */ /* 0x000fc800078eb8ff */
[----:B------:R-:W-:-:S07]  /*0c50*/  LOP3.LUT R0, R2, R0, R7, 0xfe, !PT ;  /* 0x0000000002007212 */ /* 0x000fce00078efe07 */
.L_x_7510:
[----:B------:R-:W-:Y:S05]  /*0c60*/  BSYNC.RECONVERGENT B0 ;  /* 0x0000000000007941 */ /* 0x000fea0003800200 */
.L_x_7509:
[----:B------:R-:W-:-:S04]  /*0c70*/  F2FP.F16.F32.PACK_AB R0, RZ, R0 ;  /* 0x00000000ff00723e */ /* 0x000fc800000000ff */
[----:B------:R-:W-:Y:S01]  /*0c80*/  PRMT R24, R0, 0x7610, R24 ;  /* 0x0000761000187816 */ /* 0x000fe20000000018 */
[----:B------:R-:W-:Y:S06]  /*0c90*/  BRA `(.L_x_7494) ;  /* 0x0000000400287947 */ /* 0x000fec0003800000 */
.L_x_7507:
        /* <DEDUP_REMOVED lines=21> */
.L_x_7516:
[----:B------:R-:W-:Y:S05]  /*0df0*/  BSYNC.RECONVERGENT B1 ;  /* 0x0000000000017941 */ /* 0x000fea0003800200 */
.L_x_7515:
[----:B------:R-:W-:Y:S01]  /*0e00*/  IMAD.SHL.U32 R0, R0, 0x200000, RZ ;  /* 0x0020000000007824 */ /* 0x000fe200078e00ff */
[----:B------:R-:W-:-:S04]  /*0e10*/  LEA R2, R2, 0x37800000, 0x17 ;  /* 0x3780000002027811 */ /* 0x000fc800078eb8ff */
[----:B------:R-:W-:-:S07]  /*0e20*/  LOP3.LUT R0, R2, R0, R7, 0xfe, !PT ;  /* 0x0000000002007212 */ /* 0x000fce00078efe07 */
.L_x_7514:
[----:B------:R-:W-:Y:S05]  /*0e30*/  BSYNC.RECONVERGENT B0 ;  /* 0x0000000000007941 */ /* 0x000fea0003800200 */
.L_x_7513:
[----:B------:R-:W-:-:S04]  /*0e40*/  F2FP.F16.F32.PACK_AB R0, RZ, R0 ;  /* 0x00000000ff00723e */ /* 0x000fc800000000ff */
[----:B------:R-:W-:Y:S01]  /*0e50*/  PRMT R24, R0, 0x7610, R24 ;  /* 0x0000761000187816 */ /* 0x000fe20000000018 */
[----:B------:R-:W-:Y:S06]  /*0e60*/  BRA `(.L_x_7494) ;  /* 0x0000000000b47947 */ /* 0x000fec0003800000 */
.L_x_7506:
[----:B------:R-:W-:-:S09]  /*0e70*/  UISETP.NE.AND UP0, UPT, UR4, 0x1c, UPT ;  /* 0x0000001c0400788c */ /* 0x000fd2000bf05270 */
[----:B------:R-:W-:Y:S05]  /*0e80*/  BRA.U !UP0, `(.L_x_7517) ;  /* 0x00000001089c7547 */ /* 0x000fea000b800000 */
[----:B------:R-:W-:-:S09]  /*0e90*/  UISETP.NE.AND UP0, UPT, UR4, 0x1d, UPT ;  /* 0x0000001d0400788c */ /* 0x000fd2000bf05270 */
[----:B------:R-:W-:Y:S05]  /*0ea0*/  BRA.U !UP0, `(.L_x_7518) ;  /* 0x0000000108807547 */ /* 0x000fea000b800000 */
[----:B------:R-:W-:-:S09]  /*0eb0*/  UISETP.NE.AND UP0, UPT, UR4, 0x2c, UPT ;  /* 0x0000002c0400788c */ /* 0x000fd2000bf05270 */
[----:B------:R-:W-:Y:S05]  /*0ec0*/  BRA.U !UP0, `(.L_x_7519) ;  /* 0x0000000108487547 */ /* 0x000fea000b800000 */
.L_x_7493:
        /* <DEDUP_REMOVED lines=16> */
.L_x_7520:
[----:B------:R-:W-:Y:S01]  /*0fd0*/  PRMT R24, RZ, 0x7610, R24 ;  /* 0x00007610ff187816 */ /* 0x000fe20000000018 */
[----:B------:R-:W-:Y:S06]  /*0fe0*/  BRA `(.L_x_7494) ;  /* 0x0000000000547947 */ /* 0x000fec0003800000 */
.L_x_7519:
        /* <DEDUP_REMOVED lines=8> */
.L_x_7522:
[----:B------:R-:W-:Y:S05]  /*1070*/  BSYNC.RECONVERGENT B0 ;  /* 0x0000000000007941 */ /* 0x000fea0003800200 */
.L_x_7521:
[----:B------:R-:W-:-:S04]  /*1080*/  F2FP.F16.F32.PACK_AB R0, RZ, R0 ;  /* 0x00000000ff00723e */ /* 0x000fc800000000ff */
[----:B------:R-:W-:Y:S01]  /*1090*/  PRMT R24, R0, 0x7610, R24 ;  /* 0x0000761000187816 */ /* 0x000fe20000000018 */
[----:B------:R-:W-:Y:S06]  /*10a0*/  BRA `(.L_x_7494) ;  /* 0x0000000000247947 */ /* 0x000fec0003800000 */
.L_x_7518:
[----:B------:R-:W2:Y:S02]  /*10b0*/  LDG.E.64 R2, desc[UR36][R2.64] ;  /* 0x0000002402027981 */ /* 0x000ea4000c1e1b00 */
[----:B--2---:R-:W0:Y:S02]  /*10c0*/  I2F.U64 R0, R2 ;  /* 0x0000000200007312 */ /* 0x004e240000301000 */
[----:B0-----:R-:W-:-:S04]  /*10d0*/  F2FP.F16.F32.PACK_AB R0, RZ, R0 ;  /* 0x00000000ff00723e */ /* 0x001fc800000000ff */
[----:B------:R-:W-:Y:S01]  /*10e0*/  PRMT R24, R0, 0x7610, R24 ;  /* 0x0000761000187816 */ /* 0x000fe20000000018 */
[----:B------:R-:W-:Y:S06]  /*10f0*/  BRA `(.L_x_7494) ;  /* 0x0000000000107947 */ /* 0x000fec0003800000 */
.L_x_7517:
[----:B------:R-:W2:Y:S02]  /*1100*/  LDG.E R2, desc[UR36][R2.64] ;  /* 0x0000002402027981 */ /* 0x000ea4000c1e1900 */
[----:B--2---:R-:W-:-:S04]  /*1110*/  I2FP.F32.U32 R0, R2 ;  /* 0x0000000200007245 */ /* 0x004fc80000201000 */
[----:B------:R-:W-:-:S04]  /*1120*/  F2FP.F16.F32.PACK_AB R0, RZ, R0 ;  /* 0x00000000ff00723e */ /* 0x000fc800000000ff */
[----:B------:R-:W-:-:S07]  /*1130*/  PRMT R24, R0, 0x7610, R24 ;  /* 0x0000761000187816 */ /* 0x000fce0000000018 */
.L_x_7494:
[----:B------:R-:W-:-:S07]  /*1140*/  VIADD R16, R19, 0x80 ;  /* 0x0000008013107836 */ /* 0x000fce0000000000 */
.L_x_7488:
[----:B------:R-:W-:Y:S05]  /*1150*/  BSYNC.RECONVERGENT B6 ;  /* 0x0000000000067941 */ /* 0x000fea0003800200 */
.L_x_7487:
        /* <DEDUP_REMOVED lines=26> */
.L_x_7528:
[----:B------:R-:W2:Y:S02]  /*1300*/  LDG.E.U8 R2, desc[UR36][R2.64] ;  /* 0x0000002402027981 */ /* 0x000ea4000c1e1100 */
[----:B--2---:R-:W-:-:S04]  /*1310*/  I2FP.F32.U32 R0, R2 ;  /* 0x0000000200007245 */ /* 0x004fc80000201000 */
[----:B------:R-:W-:-:S04]  /*1320*/  F2FP.F16.F32.PACK_AB R0, RZ, R0 ;  /* 0x00000000ff00723e */ /* 0x000fc800000000ff */
[----:B------:R-:W-:Y:S01]  /*1330*/  PRMT R23, R0, 0x7610, R23 ;  /* 0x0000761000177816 */ /* 0x000fe20000000017 */
[----:B------:R-:W-:Y:S06]  /*1340*/  BRA `(.L_x_7530) ;  /* 0x0000000c00b47947 */ /* 0x000fec0003800000 */
.L_x_7527:
        /* <DEDUP_REMOVED lines=11> */
.L_x_7532:
[----:B------:R-:W2:Y:S02]  /*1400*/  LDG.E R2, desc[UR36][R2.64] ;  /* 0x0000002402027981 */ /* 0x000ea4000c1e1900 */
[----:B--2---:R-:W-:-:S04]  /*1410*/  I2FP.F32.S32 R0, R2 ;  /* 0x0000000200007245 */ /* 0x004fc80000201400 */
[----:B------:R-:W-:-:S04]  /*1420*/  F2FP.F16.F32.PACK_AB R0, RZ, R0 ;  /* 0x00000000ff00723e */ /* 0x000fc800000000ff */
[----:B------:R-:W-:Y:S01]  /*1430*/  PRMT R23, R0, 0x7610, R23 ;  /* 0x0000761000177816 */ /* 0x000fe20000000017 */
[----:B------:R-:W-:Y:S06]  /*1440*/  BRA `(.L_x_7530) ;  /* 0x0000000c00747947 */ /* 0x000fec0003800000 */
.L_x_7531:
[----:B------:R-:W2:Y:S02]  /*1450*/  LDG.E.U16 R2, desc[UR36][R2.64] ;  /* 0x0000002402027981 */ /* 0x000ea4000c1e1500 */
[----:B--2---:R-:W0:Y:S02]  /*1460*/  I2F.S16 R0, R2 ;  /* 0x0000000200007306 */ /* 0x004e240000101400 */
[----:B0-----:R-:W-:-:S04]  /*1470*/  F2FP.F16.F32.PACK_AB R0, RZ, R0 ;  /* 0x00000000ff00723e */ /* 0x001fc800000000ff */
[----:B------:R-:W-:Y:S01]  /*1480*/  PRMT R23, R0, 0x7610, R23 ;  /* 0x0000761000177816 */ /* 0x000fe20000000017 */
[----:B------:R-:W-:Y:S06]  /*1490*/  BRA `(.L_x_7530) ;  /* 0x0000000c00607947 */ /* 0x000fec0003800000 */
.L_x_7526:
        /* <DEDUP_REMOVED lines=9> */
.L_x_7534:
[----:B------:R0:W5:Y:S01]  /*1530*/  LDG.E.U16 R23, desc[UR36][R2.64] ;  /* 0x0000002402177981 */ /* 0x000162000c1e1500 */
[----:B------:R-:W-:Y:S05]  /*1540*/  BRA `(.L_x_7530) ;  /* 0x0000000c00347947 */ /* 0x000fea0003800000 */
.L_x_7533:
        /* <DEDUP_REMOVED lines=9> */
.L_x_7536:
[----:B------:R1:W5:Y:S01]  /*15e0*/  LDG.E.U16 R23, desc[UR36][R2.64] ;  /* 0x0000002402177981 */ /* 0x000362000c1e1500 */
[----:B------:R-:W-:Y:S05]  /*15f0*/  BRA `(.L_x_7530) ;  /* 0x0000000c00087947 */ /* 0x000fea0003800000 */
.L_x_7535:
        /* <DEDUP_REMOVED lines=9> */
.L_x_7525:
        /* <DEDUP_REMOVED lines=14> */
.L_x_7539:
        /* <DEDUP_REMOVED lines=9> */
.L_x_7538:
        /* <DEDUP_REMOVED lines=27> */
.L_x_7541:
        /* <DEDUP_REMOVED lines=14> */
.L_x_7540:
[----:B------:R-:W2:Y:S02]  /*1a90*/  LDG.E.U16 R0, desc[UR36][R2.64] ;  /* 0x0000002402007981 */ /* 0x000ea4000c1e1500 */
[----:B--2---:R-:W-:-:S05]  /*1aa0*/  IMAD.U32 R0, R0, 0x10000, RZ ;  /* 0x0001000000007824 */ /* 0x004fca00078e00ff */
[----:B------:R-:W-:-:S04]  /*1ab0*/  F2FP.F16.F32.PACK_AB R0, RZ, R0 ;  /* 0x00000000ff00723e */ /* 0x000fc800000000ff */
[----:B------:R-:W-:Y:S01]  /*1ac0*/  PRMT R23, R0, 0x7610, R23 ;  /* 0x0000761000177816 */ /* 0x000fe20000000017 */
[----:B------:R-:W-:Y:S06]  /*1ad0*/  BRA `(.L_x_7530) ;  /* 0x0000000400d07947 */ /* 0x000fec0003800000 */
.L_x_7537:
        /* <DEDUP_REMOVED lines=13> */
.L_x_7544:
        /* <DEDUP_REMOVED lines=21> */
.L_x_7548:
[----:B------:R-:W-:Y:S05]  /*1d00*/  BSYNC.RECONVERGENT B1 ;  /* 0x0000000000017941 */ /* 0x000fea0003800200 */
.L_x_7547:
[----:B------:R-:W-:Y:S01]  /*1d10*/  IMAD.SHL.U32 R0, R0, 0x100000, RZ ;  /* 0x0010000000007824 */ /* 0x000fe200078e00ff */
[----:B------:R-:W-:-:S04]  /*1d20*/  LEA R2, R2, 0x3b800000, 0x17 ;  /* 0x3b80000002027811 */ /* 0x000fc800078eb8ff */
[----:B------:R-:W-:-:S07]  /*1d30*/  LOP3.LUT R0, R2, R0, R7, 0xfe, !PT ;  /* 0x0000000002007212 */ /* 0x000fce00078efe07 */
.L_x_7546:
[----:B------:R-:W-:Y:S05]  /*1d40*/  BSYNC.RECONVERGENT B0 ;  /* 0x0000000000007941 */ /* 0x000fea0003800200 */
.L_x_7545:
[----:B------:R-:W-:-:S04]  /*1d50*/  F2FP.F16.F32.PACK_AB R0, RZ, R0 ;  /* 0x00000000ff00723e */ /* 0x000fc800000000ff */
[----:B------:R-:W-:Y:S01]  /*1d60*/  PRMT R23, R0, 0x7610, R23 ;  /* 0x0000761000177816 */ /* 0x000fe20000000017 */
[----:B------:R-:W-:Y:S06]  /*1d70*/  BRA `(.L_x_7530) ;  /* 0x0000000400287947 */ /* 0x000fec0003800000 */
.L_x_7543:
        /* <DEDUP_REMOVED lines=21> */
.L_x_7552:
[----:B------:R-:W-:Y:S05]  /*1ed0*/  BSYNC.RECONVERGENT B1 ;  /* 0x0000000000017941 */ /* 0x000fea0003800200 */
.L_x_7551:
[----:B------:R-:W-:Y:S01]  /*1ee0*/  IMAD.SHL.U32 R0, R0, 0x200000, RZ ;  /* 0x0020000000007824 */ /* 0x000fe200078e00ff */
[----:B------:R-:W-:-:S04]  /*1ef0*/  LEA R2, R2, 0x37800000, 0x17 ;  /* 0x3780000002027811 */ /* 0x000fc800078eb8ff */
[----:B------:R-:W-:-:S07]  /*1f00*/  LOP3.LUT R0, R2, R0, R7, 0xfe, !PT ;  /* 0x0000000002007212 */ /* 0x000fce00078efe07 */
.L_x_7550:
[----:B------:R-:W-:Y:S05]  /*1f10*/  BSYNC.RECONVERGENT B0 ;  /* 0x0000000000007941 */ /* 0x000fea0003800200 */
.L_x_7549:
[----:B------:R-:W-:-:S04]  /*1f20*/  F2FP.F16.F32.PACK_AB R0, RZ, R0 ;  /* 0x00000000ff00723e */ /* 0x000fc800000000ff */
[----:B------:R-:W-:Y:S01]  /*1f30*/  PRMT R23, R0, 0x7610, R23 ;  /* 0x0000761000177816 */ /* 0x000fe20000000017 */
[----:B------:R-:W-:Y:S06]  /*1f40*/  BRA `(.L_x_7530) ;  /* 0x0000000000b47947 */ /* 0x000fec0003800000 */
.L_x_7542:
        /* <DEDUP_REMOVED lines=14> */
.L_x_7556:
[----:B------:R-:W-:Y:S05]  /*2030*/  BSYNC.RECONVERGENT B0 ;  /* 0x0000000000007941 */ /* 0x000fea0003800200 */
.L_x_7555:
[----:B------:R-:W-:-:S04]  /*2040*/  F2FP.F16.F32.PACK_AB R0, RZ, R0 ;  /* 0x00000000ff00723e */ /* 0x000fc800000000ff */
[----:B------:R-:W-:Y:S01]  /*2050*/  PRMT R23, R0, 0x7610, R23 ;  /* 0x0000761000177816 */ /* 0x000fe20000000017 */
[----:B------:R-:W-:Y:S06]  /*2060*/  BRA `(.L_x_7530) ;  /* 0x00000000006c7947 */ /* 0x000fec0003800000 */
.L_x_7529:
        /* <DEDUP_REMOVED lines=16> */
.L_x_7557:
[----:B------:R-:W-:Y:S01]  /*2170*/  PRMT R23, RZ, 0x7610, R23 ;  /* 0x00007610ff177816 */ /* 0x000fe20000000017 */
[----:B------:R-:W-:Y:S06]  /*2180*/  BRA `(.L_x_7530) ;  /* 0x0000000000247947 */ /* 0x000fec0003800000 */
.L_x_7554:
[----:B------:R-:W2:Y:S02]  /*2190*/  LDG.E.64 R2, desc[UR36][R2.64] ;  /* 0x0000002402027981 */ /* 0x000ea4000c1e1b00 */
[----:B--2---:R-:W0:Y:S02]  /*21a0*/  I2F.U64 R0, R2 ;  /* 0x0000000200007312 */ /* 0x004e240000301000 */
[----:B0-----:R-:W-:-:S04]  /*21b0*/  F2FP.F16.F32.PACK_AB R0, RZ, R0 ;  /* 0x00000000ff00723e */ /* 0x001fc800000000ff */
[----:B------:R-:W-:Y:S01]  /*21c0*/  PRMT R23, R0, 0x7610, R23 ;  /* 0x0000761000177816 */ /* 0x000fe20000000017 */
[----:B------:R-:W-:Y:S06]  /*21d0*/  BRA `(.L_x_7530) ;  /* 0x0000000000107947 */ /* 0x000fec0003800000 */
.L_x_7553:
[----:B------:R-:W2:Y:S02]  /*21e0*/  LDG.E R2, desc[UR36][R2.64] ;  /* 0x0000002402027981 */ /* 0x000ea4000c1e1900 */
[----:B--2---:R-:W-:-:S04]  /*21f0*/  I2FP.F32.U32 R0, R2 ;  /* 0x0000000200007245 */ /* 0x004fc80000201000 */
[----:B------:R-:W-:-:S04]  /*2200*/  F2FP.F16.F32.PACK_AB R0, RZ, R0 ;  /* 0x00000000ff00723e */ /* 0x000fc800000000ff */
[----:B------:R-:W-:-:S07]  /*2210*/  PRMT R23, R0, 0x7610, R23 ;  /* 0x0000761000177816 */ /* 0x000fce0000000017 */
.L_x_7530:
[----:B------:R-:W-:-:S07]  /*2220*/  VIADD R16, R16, 0x80 ;  /* 0x0000008010107836 */ /* 0x000fce0000000000 */
.L_x_7524:
[----:B------:R-:W-:Y:S05]  /*2230*/  BSYNC.RECONVERGENT B6 ;  /* 0x0000000000067941 */ /* 0x000fea0003800200 */
.L_x_7523:
        /* <DEDUP_REMOVED lines=26> */
.L_x_7563:
[----:B------:R-:W2:Y:S02]  /*23e0*/  LDG.E.U8 R2, desc[UR36][R2.64] ;  /* 0x0000002402027981 */ /* 0x000ea4000c1e1100 */
[----:B--2---:R-:W-:-:S04]  /*23f0*/  I2FP.F32.U32 R0, R2 ;  /* 0x0000000200007245 */ /* 0x004fc80000201000 */
[----:B------:R-:W-:-:S04]  /*2400*/  F2FP.F16.F32.PACK_AB R0, RZ, R0 ;  /* 0x00000000ff00723e */ /* 0x000fc800000000ff */
[----:B------:R-:W-:Y:S01]  /*2410*/  PRMT R25, R0, 0x7610, R25 ;  /* 0x0000761000197816 */ /* 0x000fe20000000019 */
[----:B------:R-:W-:Y:S06]  /*2420*/  BRA `(.L_x_7565) ;  /* 0x0000000c00b47947 */ /* 0x000fec0003800000 */
.L_x_7562:
        /* <DEDUP_REMOVED lines=11> */
.L_x_7567:
[----:B------:R-:W2:Y:S02]  /*24e0*/  LDG.E R2, desc[UR36][R2.64] ;  /* 0x0000002402027981 */ /* 0x000ea4000c1e1900 */
[----:B--2---:R-:W-:-:S04]  /*24f0*/  I2FP.F32.S32 R0, R2 ;  /* 0x0000000200007245 */ /* 0x004fc80000201400 */
[----:B------:R-:W-:-:S04]  /*2500*/  F2FP.F16.F32.PACK_AB R0, RZ, R0 ;  /* 0x00000000ff00723e */ /* 0x000fc800000000ff */
[----:B------:R-:W-:Y:S01]  /*2510*/  PRMT R25, R0, 0x7610, R25 ;  /* 0x0000761000197816 */ /* 0x000fe20000000019 */
[----:B------:R-:W-:Y:S06]  /*2520*/  BRA `(.L_x_7565) ;  /* 0x0000000c00747947 */ /* 0x000fec0003800000 */
.L_x_7566:
[----:B------:R-:W2:Y:S02]  /*2530*/  LDG.E.U16 R2, desc[UR36][R2.64] ;  /* 0x0000002402027981 */ /* 0x000ea4000c1e1500 */
[----:B--2---:R-:W0:Y:S02]  /*2540*/  I2F.S16 R0, R2 ;  /* 0x0000000200007306 */ /* 0x004e240000101400 */
[----:B0-----:R-:W-:-:S04]  /*2550*/  F2FP.F16.F32.PACK_AB R0, RZ, R0 ;  /* 0x00000000ff00723e */ /* 0x001fc800000000ff */
[----:B------:R-:W-:Y:S01]  /*2560*/  PRMT R25, R0, 0x7610, R25 ;  /* 0x0000761000197816 */ /* 0x000fe20000000019 */
[----:B------:R-:W-:Y:S06]  /*2570*/  BRA `(.L_x_7565) ;  /* 0x0000000c00607947 */ /* 0x000fec0003800000 */
.L_x_7561:
        /* <DEDUP_REMOVED lines=9> */
.L_x_7569:
[----:B------:R0:W5:Y:S01]  /*2610*/  LDG.E.U16 R25, desc[UR36][R2.64] ;  /* 0x0000002402197981 */ /* 0x000162000c1e1500 */
[----:B------:R-:W-:Y:S05]  /*2620*/  BRA `(.L_x_7565) ;  /* 0x0000000c00347947 */ /* 0x000fea0003800000 */
.L_x_7568:
        /* <DEDUP_REMOVED lines=9> */
.L_x_7571:
[----:B------:R1:W5:Y:S01]  /*26c0*/  LDG.E.U16 R25, desc[UR36][R2.64] ;  /* 0x0000002402197981 */ /* 0x000362000c1e1500 */
[----:B------:R-:W-:Y:S05]  /*26d0*/  BRA `(.L_x_7565) ;  /* 0x0000000c00087947 */ /* 0x000fea0003800000 */
.L_x_7570:
        /* <DEDUP_REMOVED lines=9> */
.L_x_7560:
        /* <DEDUP_REMOVED lines=14> */
.L_x_7574:
        /* <DEDUP_REMOVED lines=9> */
.L_x_7573:
        /* <DEDUP_REMOVED lines=27> */
.L_x_7576:
        /* <DEDUP_REMOVED lines=14> */
.L_x_7575:
[----:B------:R-:W2:Y:S02]  /*2b70*/  LDG.E.U16 R0, desc[UR36][R2.64] ;  /* 0x0000002402007981 */ /* 0x000ea4000c1e1500 */
[----:B--2---:R-:W-:-:S05]  /*2b80*/  IMAD.U32 R0, R0, 0x10000, RZ ;  /* 0x0001000000007824 */ /* 0x004fca00078e00ff */
[----:B------:R-:W-:-:S04]  /*2b90*/  F2FP.F16.F32.PACK_AB R0, RZ, R0 ;  /* 0x00000000ff00723e */ /* 0x000fc800000000ff */
[----:B------:R-:W-:Y:S01]  /*2ba0*/  PRMT R25, R0, 0x7610, R25 ;  /* 0x0000761000197816 */ /* 0x000fe20000000019 */
[----:B------:R-:W-:Y:S06]  /*2bb0*/  BRA `(.L_x_7565) ;  /* 0x0000000400d07947 */ /* 0x000fec0003800000 */
.L_x_7572:
        /* <DEDUP_REMOVED lines=13> */
.L_x_7579:
        /* <DEDUP_REMOVED lines=21> */
.L_x_7583:
[----:B------:R-:W-:Y:S05]  /*2de0*/  BSYNC.RECONVERGENT B1 ;  /* 0x0000000000017941 */ /* 0x000fea0003800200 */
.L_x_7582:
[----:B------:R-:W-:Y:S01]  /*2df0*/  IMAD.SHL.U32 R0, R0, 0x100000, RZ ;  /* 0x0010000000007824 */ /* 0x000fe200078e00ff */
[----:B------:R-:W-:-:S04]  /*2e00*/  LEA R2, R2, 0x3b800000, 0x17 ;  /* 0x3b80000002027811 */ /* 0x000fc800078eb8ff */
[----:B------:R-:W-:-:S07]  /*2e10*/  LOP3.LUT R0, R2, R0, R7, 0xfe, !PT ;  /* 0x0000000002007212 */ /* 0x000fce00078efe07 */
.L_x_7581:
[----:B------:R-:W-:Y:S05]  /*2e20*/  BSYNC.RECONVERGENT B0 ;  /* 0x0000000000007941 */ /* 0x000fea0003800200 */
.L_x_7580:
[----:B------:R-:W-:-:S04]  /*2e30*/  F2FP.F16.F32.PACK_AB R0, RZ, R0 ;  /* 0x00000000ff00723e */ /* 0x000fc800000000ff */
[----:B------:R-:W-:Y:S01]  /*2e40*/  PRMT R25, R0, 0x7610, R25 ;  /* 0x0000761000197816 */ /* 0x000fe20000000019 */
[----:B------:R-:W-:Y:S06]  /*2e50*/  BRA `(.L_x_7565) ;  /* 0x0000000400287947 */ /* 0x000fec0003800000 */
.L_x_7578:
        /* <DEDUP_REMOVED lines=21> */
.L_x_7587:
[----:B------:R-:W-:Y:S05]  /*2fb0*/  BSYNC.RECONVERGENT B1 ;  /* 0x0000000000017941 */ /* 0x000fea0003800200 */
.L_x_7586:
[----:B------:R-:W-:Y:S01]  /*2fc0*/  IMAD.SHL.U32 R0, R0, 0x200000, RZ ;  /* 0x0020000000007824 */ /* 0x000fe200078e00ff */
[----:B------:R-:W-:-:S04]  /*2fd0*/  LEA R2, R2, 0x37800000, 0x17 ;  /* 0x3780000002027811 */ /* 0x000fc800078eb8ff */
[----:B------:R-:W-:-:S07]  /*2fe0*/  LOP3.LUT R0, R2, R0, R7, 0xfe, !PT ;  /* 0x0000000002007212 */ /* 0x000fce00078efe07 */
.L_x_7585:
[----:B------:R-:W-:Y:S05]  /*2ff0*/  BSYNC.RECONVERGENT B0 ;  /* 0x0000000000007941 */ /* 0x000fea0003800200 */
.L_x_7584:
[----:B------:R-:W-:-:S04]  /*3000*/  F2FP.F16.F32.PACK_AB R0, RZ, R0 ;  /* 0x00000000ff00723e */ /* 0x000fc800000000ff */
[----:B------:R-:W-:Y:S01]  /*3010*/  PRMT R25, R0, 0x7610, R25 ;  /* 0x0000761000197816 */ /* 0x000fe20000000019 */
[----:B------:R-:W-:Y:S06]  /*3020*/  BRA `(.L_x_7565) ;  /* 0x0000000000b47947 */ /* 0x000fec0003800000 */
.L_x_7577:
        /* <DEDUP_REMOVED lines=14> */
.L_x_7591:
[----:B------:R-:W-:Y:S05]  /*3110*/  BSYNC.RECONVERGENT B0 ;  /* 0x0000000000007941 */ /* 0x000fea0003800200 */
.L_x_7590:
[----:B------:R-:W-:-:S04]  /*3120*/  F2FP.F16.F32.PACK_AB R0, RZ, R0 ;  /* 0x00000000ff00723e */ /* 0x000fc800000000ff */
[----:B------:R-:W-:Y:S01]  /*3130*/  PRMT R25, R0, 0x7610, R25 ;  /* 0x0000761000197816 */ /* 0x000fe20000000019 */
[----:B------:R-:W-:Y:S06]  /*3140*/  BRA `(.L_x_7565) ;  /* 0x00000000006c7947 */ /* 0x000fec0003800000 */
.L_x_7564:
        /* <DEDUP_REMOVED lines=16> */
.L_x_7592:
[----:B------:R-:W-:Y:S01]  /*3250*/  PRMT R25, RZ, 0x7610, R25 ;  /* 0x00007610ff197816 */ /* 0x000fe20000000019 */
[----:B------:R-:W-:Y:S06]  /*3260*/  BRA `(.L_x_7565) ;  /* 0x0000000000247947 */ /* 0x000fec0003800000 */
.L_x_7589:
[----:B------:R-:W2:Y:S02]  /*3270*/  LDG.E.64 R2, desc[UR36][R2.64] ;  /* 0x0000002402027981 */ /* 0x000ea4000c1e1b00 */
[----:B--2---:R-:W0:Y:S02]  /*3280*/  I2F.U64 R0, R2 ;  /* 0x0000000200007312 */ /* 0x004e240000301000 */
[----:B0-----:R-:W-:-:S04]  /*3290*/  F2FP.F16.F32.PACK_AB R0, RZ, R0 ;  /* 0x00000000ff00723e */ /* 0x001fc800000000ff */
[----:B------:R-:W-:Y:S01]  /*32a0*/  PRMT R25, R0, 0x7610, R25 ;  /* 0x0000761000197816 */ /* 0x000fe20000000019 */
[----:B------:R-:W-:Y:S06]  /*32b0*/  BRA `(.L_x_7565) ;  /* 0x0000000000107947 */ /* 0x000fec0003800000 */
.L_x_7588:
[----:B------:R-:W2:Y:S02]  /*32c0*/  LDG.E R2, desc[UR36][R2.64] ;  /* 0x0000002402027981 */ /* 0x000ea4000c1e1900 */
[----:B--2---:R-:W-:-:S04]  /*32d0*/  I2FP.F32.U32 R0, R2 ;  /* 0x0000000200007245 */ /* 0x004fc80000201000 */
[----:B------:R-:W-:-:S04]  /*32e0*/  F2FP.F16.F32.PACK_AB R0, RZ, R0 ;  /* 0x00000000ff00723e */ /* 0x000fc800000000ff */
[----:B------:R-:W-:-:S07]  /*32f0*/  PRMT R25, R0, 0x7610, R25 ;  /* 0x0000761000197816 */ /* 0x000fce0000000019 */
.L_x_7565:
[----:B------:R-:W-:-:S07]  /*3300*/  VIADD R16, R16, 0x80 ;  /* 0x0000008010107836 */ /* 0x000fce0000000000 */
.L_x_7559:
[----:B------:R-:W-:Y:S05]  /*3310*/  BSYNC.RECONVERGENT B6 ;  /* 0x0000000000067941 */ /* 0x000fea0003800200 */
.L_x_7558:
        /* <DEDUP_REMOVED lines=25> */
.L_x_7598:
[----:B------:R-:W2:Y:S02]  /*34b0*/  LDG.E.U8 R2, desc[UR36][R2.64] ;  /* 0x0000002402027981 */ /* 0x000ea4000c1e1100 */
[----:B--2---:R-:W-:-:S04]  /*34c0*/  I2FP.F32.U32 R0, R2 ;  /* 0x0000000200007245 */ /* 0x004fc80000201000 */
[----:B------:R-:W-:Y:S01]  /*34d0*/  F2FP.F16.F32.PACK_AB R0, RZ, R0 ;  /* 0x00000000ff00723e */ /* 0x000fe200000000ff */
[----:B------:R-:W-:Y:S06]  /*34e0*/  BRA `(.L_x_7594) ;  /* 0x0000000c007c7947 */ /* 0x000fec0003800000 */
.L_x_7597:
        /* <DEDUP_REMOVED lines=10> */
.L_x_7601:
[----:B------:R-:W2:Y:S02]  /*3590*/  LDG.E R2, desc[UR36][R2.64] ;  /* 0x0000002402027981 */ /* 0x000ea4000c1e1900 */
[----:B--2---:R-:W-:-:S04]  /*35a0*/  I2FP.F32.S32 R0, R2 ;  /* 0x0000000200007245 */ /* 0x004fc80000201400 */
[----:B------:R-:W-:Y:S01]  /*35b0*/  F2FP.F16.F32.PACK_AB R0, RZ, R0 ;  /* 0x00000000ff00723e */ /* 0x000fe200000000ff */
[----:B------:R-:W-:Y:S06]  /*35c0*/  BRA `(.L_x_7594) ;  /* 0x0000000c00447947 */ /* 0x000fec0003800000 */
.L_x_7600:
[----:B------:R-:W2:Y:S02]  /*35d0*/  LDG.E.U16 R2, desc[UR36][R2.64] ;  /* 0x0000002402027981 */ /* 0x000ea4000c1e1500 */
[----:B--2---:R-:W0:Y:S02]  /*35e0*/  I2F.S16 R0, R2 ;  /* 0x0000000200007306 */ /* 0x004e240000101400 */
[----:B0-----:R-:W-:Y:S01]  /*35f0*/  F2FP.F16.F32.PACK_AB R0, RZ, R0 ;  /* 0x00000000ff00723e */ /* 0x001fe200000000ff */
[----:B------:R-:W-:Y:S06]  /*3600*/  BRA `(.L_x_7594) ;  /* 0x0000000c00347947 */ /* 0x000fec0003800000 */
.L_x_7596:
        /* <DEDUP_REMOVED lines=9> */
.L_x_7603:
[----:B------:R2:W5:Y:S01]  /*36a0*/  LDG.E.U16 R0, desc[UR36][R2.64] ;  /* 0x0000002402007981 */ /* 0x000562000c1e1500 */
[----:B------:R-:W-:Y:S05]  /*36b0*/  BRA `(.L_x_7594) ;  /* 0x0000000c00087947 */ /* 0x000fea0003800000 */
.L_x_7602:
        /* <DEDUP_REMOVED lines=9> */
.L_x_7605:
[----:B------:R3:W5:Y:S01]  /*3750*/  LDG.E.U16 R0, desc[UR36][R2.64] ;  /* 0x0000002402007981 */ /* 0x000762000c1e1500 */
[----:B------:R-:W-:Y:S05]  /*3760*/  BRA `(.L_x_7594) ;  /* 0x0000000800dc7947 */ /* 0x000fea0003800000 */
.L_x_7604:
        /* <DEDUP_REMOVED lines=8> */
.L_x_7595:
        /* <DEDUP_REMOVED lines=13> */
.L_x_7608:
        /* <DEDUP_REMOVED lines=8> */
.L_x_7607:
        /* <DEDUP_REMOVED lines=27> */
.L_x_7610:
        /* <DEDUP_REMOVED lines=13> */
.L_x_7609:
[----:B------:R-:W2:Y:S02]  /*3bc0*/  LDG.E.U16 R0, desc[UR36][R2.64] ;  /* 0x0000002402007981 */ /* 0x000ea4000c1e1500 */
[----:B--2---:R-:W-:-:S05]  /*3bd0*/  IMAD.U32 R0, R0, 0x10000, RZ ;  /* 0x0001000000007824 */ /* 0x004fca00078e00ff */
[----:B------:R-:W-:Y:S01]  /*3be0*/  F2FP.F16.F32.PACK_AB R0, RZ, R0 ;  /* 0x00000000ff00723e */ /* 0x000fe200000000ff */
[----:B------:R-:W-:Y:S06]  /*3bf0*/  BRA `(.L_x_7594) ;  /* 0x0000000400b87947 */ /* 0x000fec0003800000 */
.L_x_7606:
        /* <DEDUP_REMOVED lines=12> */
.L_x_7613:
        /* <DEDUP_REMOVED lines=21> */
.L_x_7617:
[----:B------:R-:W-:Y:S05]  /*3e10*/  BSYNC.RECONVERGENT B1 ;  /* 0x0000000000017941 */ /* 0x000fea0003800200 */
.L_x_7616:
[----:B------:R-:W-:Y:S01]  /*3e20*/  IMAD.SHL.U32 R0, R0, 0x100000, RZ ;  /* 0x0010000000007824 */ /* 0x000fe200078e00ff */
[----:B------:R-:W-:-:S04]  /*3e30*/  LEA R2, R2, 0x3b800000, 0x17 ;  /* 0x3b80000002027811 */ /* 0x000fc800078eb8ff */
[----:B------:R-:W-:-:S07]  /*3e40*/  LOP3.LUT R0, R2, R0, R7, 0xfe, !PT ;  /* 0x0000000002007212 */ /* 0x000fce00078efe07 */
.L_x_7615:
[----:B------:R-:W-:Y:S05]  /*3e50*/  BSYNC.RECONVERGENT B0 ;  /* 0x0000000000007941 */ /* 0x000fea0003800200 */
.L_x_7614:
[----:B------:R-:W-:Y:S01]  /*3e60*/  F2FP.F16.F32.PACK_AB R0, RZ, R0 ;  /* 0x00000000ff00723e */ /* 0x000fe200000000ff */
[----:B------:R-:W-:Y:S06]  /*3e70*/  BRA `(.L_x_7594) ;  /* 0x0000000400187947 */ /* 0x000fec0003800000 */
.L_x_7612:
        /* <DEDUP_REMOVED lines=21> */
.L_x_7621:
[----:B------:R-:W-:Y:S05]  /*3fd0*/  BSYNC.RECONVERGENT B1 ;  /* 0x0000000000017941 */ /* 0x000fea0003800200 */
.L_x_7620:
[----:B------:R-:W-:Y:S01]  /*3fe0*/  IMAD.SHL.U32 R0, R0, 0x200000, RZ ;  /* 0x0020000000007824 */ /* 0x000fe200078e00ff */
[----:B------:R-:W-:-:S04]  /*3ff0*/  LEA R2, R2, 0x37800000, 0x17 ;  /* 0x3780000002027811 */ /* 0x000fc800078eb8ff */
[----:B------:R-:W-:-:S07]  /*4000*/  LOP3.LUT R0, R2, R0, R7, 0xfe, !PT ;  /* 0x0000000002007212 */ /* 0x000fce00078efe07 */
.L_x_7619:
[----:B------:R-:W-:Y:S05]  /*4010*/  BSYNC.RECONVERGENT B0 ;  /* 0x0000000000007941 */ /* 0x000fea0003800200 */
.L_x_7618:
[----:B------:R-:W-:Y:S01]  /*4020*/  F2FP.F16.F32.PACK_AB R0, RZ, R0 ;  /* 0x00000000ff00723e */ /* 0x000fe200000000ff */
[----:B------:R-:W-:Y:S06]  /*4030*/  BRA `(.L_x_7594) ;  /* 0x0000000000a87947 */ /* 0x000fec0003800000 */
.L_x_7611:
        /* <DEDUP_REMOVED lines=14> */
.L_x_7625:
[----:B------:R-:W-:Y:S05]  /*4120*/  BSYNC.RECONVERGENT B0 ;  /* 0x0000000000007941 */ /* 0x000fea0003800200 */
.L_x_7624:
[----:B------:R-:W-:Y:S01]  /*4130*/  F2FP.F16.F32.PACK_AB R0, RZ, R0 ;  /* 0x00000000ff00723e */ /* 0x000fe200000000ff */
[----:B------:R-:W-:Y:S06]  /*4140*/  BRA `(.L_x_7594) ;  /* 0x0000000000647947 */ /* 0x000fec0003800000 */
.L_x_7599:
        /* <DEDUP_REMOVED lines=16> */
.L_x_7626:
[----:B------:R-:W-:Y:S01]  /*4250*/  PRMT R0, RZ, 0x7610, R0 ;  /* 0x00007610ff007816 */ /* 0x000fe20000000000 */
[----:B------:R-:W-:Y:S06]  /*4260*/  BRA `(.L_x_7594) ;  /* 0x00000000001c7947 */ /* 0x000fec0003800000 */
.L_x_7623:
[----:B------:R-:W2:Y:S02]  /*4270*/  LDG.E.64 R2, desc[UR36][R2.64] ;  /* 0x0000002402027981 */ /* 0x000ea4000c1e1b00 */
[----:B--2---:R-:W0:Y:S02]  /*4280*/  I2F.U64 R0, R2 ;  /* 0x0000000200007312 */ /* 0x004e240000301000 */
[----:B0-----:R-:W-:Y:S01]  /*4290*/  F2FP.F16.F32.PACK_AB R0, RZ, R0 ;  /* 0x00000000ff00723e */ /* 0x001fe200000000ff */
[----:B------:R-:W-:Y:S06]  /*42a0*/  BRA `(.L_x_7594) ;  /* 0x00000000000c7947 */ /* 0x000fec0003800000 */
.L_x_7622:
[----:B------:R-:W2:Y:S02]  /*42b0*/  LDG.E R2, desc[UR36][R2.64] ;  /* 0x0000002402027981 */ /* 0x000ea4000c1e1900 */
[----:B--2---:R-:W-:-:S04]  /*42c0*/  I2FP.F32.U32 R0, R2 ;  /* 0x0000000200007245 */ /* 0x004fc80000201000 */
[----:B------:R-:W-:-:S07]  /*42d0*/  F2FP.F16.F32.PACK_AB R0, RZ, R0 ;  /* 0x00000000ff00723e */ /* 0x000fce00000000ff */
.L_x_7594:
[----:B------:R-:W-:Y:S05]  /*42e0*/  BSYNC.RECONVERGENT B6 ;  /* 0x0000000000067941 */ /* 0x000fea0003800200 */
.L_x_7593:
        /* <DEDUP_REMOVED lines=18> */
[----:B------:R-:W-:Y:S01]  /*4410*/  @!P0 FMNMX.FTZ R2, R2, R3, !PT ;  /* 0x0000000302028209 */ /* 0x000fe20007810000 */
[----:B--2---:R-:W-:-:S03]  /*4420*/  @!P2 HADD2.F32 R8, -RZ, R8.H0_H0 ;  /* 0x20000008ff08a230 */ /* 0x004fc60000004100 */
[----:B------:R-:W-:Y:S02]  /*4430*/  @!P0 F2FP.F16.F32.PACK_AB R0, RZ, R2 ;  /* 0x00000002ff00823e */ /* 0x000fe400000000ff */
[----:B------:R-:W-:Y:S01]  /*4440*/  @!P2 FMNMX.FTZ R5, R8, R5, !PT ;  /* 0x000000050805a209 */ /* 0x000fe20007810000 */
[----:B---3--:R-:W-:-:S03]  /*4450*/  @!P3 HADD2.F32 R9, -RZ, R9.H0_H0 ;  /* 0x20000009ff09b230 */ /* 0x008fc60000004100 */
[----:B------:R-:W-:Y:S02]  /*4460*/  @!P2 F2FP.F16.F32.PACK_AB R24, RZ, R5 ;  /* 0x00000005ff18a23e */ /* 0x000fe400000000ff */
[----:B------:R-:W-:Y:S01]  /*4470*/  @!P3 FMNMX.FTZ R6, R9, R6, !PT ;  /* 0x000000060906b209 */ /* 0x000fe20007810000 */
[----:B----4-:R-:W-:-:S03]  /*4480*/  @!P1 HADD2.F32 R7, -RZ, R7.H0_H0 ;  /* 0x20000007ff079230 */ /* 0x010fc60000004100 */
[----:B------:R-:W-:Y:S02]  /*4490*/  @!P3 F2FP.F16.F32.PACK_AB R23, RZ, R6 ;  /* 0x00000006ff17b23e */ /* 0x000fe400000000ff */
[----:B------:R-:W-:-:S04]  /*44a0*/  @!P1 FMNMX.FTZ R4, R7, R4, !PT ;  /* 0x0000000407049209 */ /* 0x000fc80007810000 */
        /* <DEDUP_REMOVED lines=25> */
.L_x_7632:
[----:B------:R-:W-:Y:S02]  /*4640*/  HADD2.F32 R5, -RZ, R0.H0_H0 ;  /* 0x20000000ff057230 */ /* 0x000fe40000004100 */
[----:B------:R-:W-:-:S04]  /*4650*/  IMAD.MOV.U32 R19, RZ, RZ, R22 ;  /* 0x000000ffff137224 */ /* 0x000fc800078e0016 */
[----:B------:R-:W0:Y:S02]  /*4660*/  F2I.S64.TRUNC R4, R5 ;  /* 0x0000000500047311 */ /* 0x000e24000020d900 */
[----:B0-----:R0:W-:Y:S01]  /*4670*/  STG.E.U8 desc[UR36][R2.64], R4 ;  /* 0x0000000402007986 */ /* 0x0011e2000c101124 */
[----:B------:R-:W-:Y:S05]  /*4680*/  BRA `(.L_x_7628) ;  /* 0x0000000c00c07947 */ /* 0x000fea0003800000 */
.L_x_7631:
        /* <DEDUP_REMOVED lines=11> */
.L_x_7635:
[----:B------:R-:W-:Y:S02]  /*4740*/  HADD2.F32 R0, -RZ, R0.H0_H0 ;  /* 0x20000000ff007230 */ /* 0x000fe40000004100 */
[----:B------:R-:W-:Y:S02]  /*4750*/  IMAD.MOV.U32 R19, RZ, RZ, R22 ;  /* 0x000000ffff137224 */ /* 0x000fe400078e0016 */
[----:B------:R-:W0:Y:S02]  /*4760*/  F2I.FTZ.TRUNC.NTZ R5, R0 ;  /* 0x0000000000057305 */ /* 0x000e24000021f100 */
[----:B0-----:R0:W-:Y:S01]  /*4770*/  STG.E desc[UR36][R2.64], R5 ;  /* 0x0000000502007986 */ /* 0x0011e2000c101924 */
[----:B------:R-:W-:Y:S05]  /*4780*/  BRA `(.L_x_7628) ;  /* 0x0000000c00807947 */ /* 0x000fea0003800000 */
.L_x_7634:
[----:B------:R-:W-:Y:S02]  /*4790*/  HADD2.F32 R0, -RZ, R0.H0_H0 ;  /* 0x20000000ff007230 */ /* 0x000fe40000004100 */
[----:B------:R-:W-:Y:S02]  /*47a0*/  IMAD.MOV.U32 R19, RZ, RZ, R22 ;  /* 0x000000ffff137224 */ /* 0x000fe400078e0016 */
[----:B------:R-:W0:Y:S02]  /*47b0*/  F2I.FTZ.TRUNC.NTZ R5, R0 ;  /* 0x0000000000057305 */ /* 0x000e24000021f100 */
[----:B0-----:R0:W-:Y:S01]  /*47c0*/  STG.E.U16 desc[UR36][R2.64], R5 ;  /* 0x0000000502007986 */ /* 0x0011e2000c101524 */
[----:B------:R-:W-:Y:S05]  /*47d0*/  BRA `(.L_x_7628) ;  /* 0x0000000c006c7947 */ /* 0x000fea0003800000 */
.L_x_7630:
        /* <DEDUP_REMOVED lines=10> */
.L_x_7637:
[----:B------:R0:W-:Y:S01]  /*4880*/  STG.E.U16 desc[UR36][R2.64], R0 ;  /* 0x0000000002007986 */ /* 0x0001e2000c101524 */
[----:B------:R-:W-:Y:S01]  /*4890*/  IMAD.MOV.U32 R19, RZ, RZ, R22 ;  /* 0x000000ffff137224 */ /* 0x000fe200078e0016 */
[----:B------:R-:W-:Y:S06]  /*48a0*/  BRA `(.L_x_7628) ;  /* 0x0000000c00387947 */ /* 0x000fec0003800000 */
.L_x_7636:
        /* <DEDUP_REMOVED lines=11> */
.L_x_7639:
[----:B------:R-:W-:Y:S02]  /*4960*/  HADD2.F32 R0, -RZ, R0.H0_H0 ;  /* 0x20000000ff007230 */ /* 0x000fe40000004100 */
[----:B------:R-:W-:-:S03]  /*4970*/  IMAD.MOV.U32 R19, RZ, RZ, R22 ;  /* 0x000000ffff137224 */ /* 0x000fc600078e0016 */
[----:B------:R-:W-:-:S04]  /*4980*/  F2FP.F16.F32.PACK_AB R0, RZ, R0 ;  /* 0x00000000ff00723e */ /* 0x000fc800000000ff */
[----:B------:R-:W-:-:S05]  /*4990*/  PRMT R0, R0, 0x5410, RZ ;  /* 0x0000541000007816 */ /* 0x000fca00000000ff */
[----:B------:R0:W-:Y:S01]  /*49a0*/  STG.E desc[UR36][R2.64], R0 ;  /* 0x0000000002007986 */ /* 0x0001e2000c101924 */
[----:B------:R-:W-:Y:S05]  /*49b0*/  BRA `(.L_x_7628) ;  /* 0x0000000800f47947 */ /* 0x000fea0003800000 */
.L_x_7638:
[----:B------:R-:W-:Y:S02]  /*49c0*/  HADD2.F32 R4, -RZ, R0.H0_H0 ;  /* 0x20000000ff047230 */ /* 0x000fe40000004100 */
[----:B------:R-:W-:-:S03]  /*49d0*/  IMAD.MOV.U32 R19, RZ, RZ, R22 ;  /* 0x000000ffff137224 */ /* 0x000fc600078e0016 */
[----:B------:R-:W-:-:S06]  /*49e0*/  FMUL.FTZ R4, R4, 1 ;  /* 0x3f80000004047820 */ /* 0x000fcc0000410000 */
[----:B------:R-:W0:Y:S02]  /*49f0*/  F2F.F64.F32 R4, R4 ;  /* 0x0000000400047310 */ /* 0x000e240000201800 */
[----:B0-----:R0:W-:Y:S01]  /*4a00*/  STG.E.64 desc[UR36][R2.64], R4 ;  /* 0x0000000402007986 */ /* 0x0011e2000c101b24 */
[----:B------:R-:W-:Y:S05]  /*4a10*/  BRA `(.L_x_7628) ;  /* 0x0000000800dc7947 */ /* 0x000fea0003800000 */
.L_x_7629:
        /* <DEDUP_REMOVED lines=14> */
.L_x_7642:
[----:B------:R-:W-:Y:S01]  /*4b00*/  HADD2.F32 R0, -RZ, R0.H0_H0 ;  /* 0x20000000ff007230 */ /* 0x000fe20000004100 */
[----:B------:R-:W-:Y:S01]  /*4b10*/  CS2R R6, SRZ ;  /* 0x0000000000067805 */ /* 0x000fe2000001ff00 */
[----:B------:R-:W-:-:S03]  /*4b20*/  IMAD.MOV.U32 R19, RZ, RZ, R22 ;  /* 0x000000ffff137224 */ /* 0x000fc600078e0016 */
[----:B------:R-:W-:-:S04]  /*4b30*/  FMUL.FTZ R0, R0, 1 ;  /* 0x3f80000000007820 */ /* 0x000fc80000410000 */
[----:B------:R-:W0:Y:S02]  /*4b40*/  F2F.F64.F32 R4, R0 ;  /* 0x0000000000047310 */ /* 0x000e240000201800 */
[----:B0-----:R3:W-:Y:S01]  /*4b50*/  STG.E.128 desc[UR36][R2.64], R4 ;  /* 0x0000000402007986 */ /* 0x0017e2000c101d24 */
[----:B------:R-:W-:Y:S05]  /*4b60*/  BRA `(.L_x_7628) ;  /* 0x0000000800887947 */ /* 0x000fea0003800000 */
.L_x_7641:
        /* <DEDUP_REMOVED lines=19> */
.L_x_7646:
[----:B------:R-:W-:Y:S05]  /*4ca0*/  BSYNC.RECONVERGENT B0 ;  /* 0x0000000000007941 */ /* 0x000fea0003800200 */
.L_x_7645:
[----:B------:R-:W-:Y:S01]  /*4cb0*/  LOP3.LUT R5, R0, 0x80, R5, 0xf8, !PT ;  /* 0x0000008000057812 */ /* 0x000fe200078ef805 */
[----:B------:R-:W-:-:S04]  /*4cc0*/  IMAD.MOV.U32 R19, RZ, RZ, R22 ;  /* 0x000000ffff137224 */ /* 0x000fc800078e0016 */
[----:B------:R2:W-:Y:S01]  /*4cd0*/  STG.E.U8 desc[UR36][R2.64], R5 ;  /* 0x0000000502007986 */ /* 0x0005e2000c101124 */
[----:B------:R-:W-:Y:S05]  /*4ce0*/  BRA `(.L_x_7628) ;  /* 0x0000000800287947 */ /* 0x000fea0003800000 */
.L_x_7644:
        /* <DEDUP_REMOVED lines=15> */
.L_x_7648:
[----:B------:R-:W-:Y:S05]  /*4de0*/  BSYNC.RECONVERGENT B0 ;  /* 0x0000000000007941 */ /* 0x000fea0003800200 */
.L_x_7647:
[----:B------:R-:W-:Y:S01]  /*4df0*/  LOP3.LUT R5, R0, 0x80, R5, 0xf8, !PT ;  /* 0x0000008000057812 */ /* 0x000fe200078ef805 */
[----:B------:R-:W-:-:S04]  /*4e00*/  IMAD.MOV.U32 R19, RZ, RZ, R22 ;  /* 0x000000ffff137224 */ /* 0x000fc800078e0016 */
[----:B------:R1:W-:Y:S01]  /*4e10*/  STG.E.U8 desc[UR36][R2.64], R5 ;  /* 0x0000000502007986 */ /* 0x0003e2000c101124 */
[----:B------:R-:W-:Y:S05]  /*4e20*/  BRA `(.L_x_7628) ;  /* 0x0000000400d87947 */ /* 0x000fea0003800000 */
.L_x_7643:
[----:B------:R-:W-:Y:S02]  /*4e30*/  HADD2.F32 R0, -RZ, R0.H0_H0 ;  /* 0x20000000ff007230 */ /* 0x000fe40000004100 */
[----:B------:R-:W-:-:S03]  /*4e40*/  IMAD.MOV.U32 R19, RZ, RZ, R22 ;  /* 0x000000ffff137224 */ /* 0x000fc600078e0016 */
[----:B------:R-:W-:-:S05]  /*4e50*/  F2FP.BF16.F32.PACK_AB R0, RZ, R0 ;  /* 0x00000000ff00723e */ /* 0x000fca00000010ff */
[----:B------:R0:W-:Y:S01]  /*4e60*/  STG.E.U16 desc[UR36][R2.64], R0 ;  /* 0x0000000002007986 */ /* 0x0001e2000c101524 */
[----:B------:R-:W-:Y:S05]  /*4e70*/  BRA `(.L_x_7628) ;  /* 0x0000000400c47947 */ /* 0x000fea0003800000 */
.L_x_7640:
        /* <DEDUP_REMOVED lines=13> */
.L_x_7651:
        /* <DEDUP_REMOVED lines=13> */
.L_x_7654:
[----:B------:R-:W-:-:S04]  /*5020*/  SHF.R.U32.HI R0, RZ, 0x14, R5 ;  /* 0x00000014ff007819 */ /* 0x000fc80000011605 */
[----:B------:R-:W-:-:S04]  /*5030*/  LOP3.LUT R0, R0, 0x1, RZ, 0xc0, !PT ;  /* 0x0000000100007812 */ /* 0x000fc800078ec0ff */
[----:B------:R-:W-:-:S04]  /*5040*/  IADD3 R0, PT, PT, R5, 0x487ffff, R0 ;  /* 0x0487ffff05007810 */ /* 0x000fc80007ffe000 */
[----:B------:R-:W-:-:S04]  /*5050*/  SHF.R.U32.HI R0, RZ, 0x14, R0 ;  /* 0x00000014ff007819 */ /* 0x000fc80000011600 */
[----:B------:R-:W-:-:S07]  /*5060*/  LOP3.LUT R4, R0, 0xff, RZ, 0xc0, !PT ;  /* 0x000000ff00047812 */ /* 0x000fce00078ec0ff */
.L_x_7655:
[----:B------:R-:W-:-:S04]  /*5070*/  SHF.R.U32.HI R5, RZ, 0x18, R5 ;  /* 0x00000018ff057819 */ /* 0x000fc80000011605 */
[----:B------:R-:W-:-:S04]  /*5080*/  LOP3.LUT R4, R4, 0x80, R5, 0xf8, !PT ;  /* 0x0000008004047812 */ /* 0x000fc800078ef805 */
[----:B------:R-:W-:-:S07]  /*5090*/  PRMT R0, R4, 0x7610, R0 ;  /* 0x0000761004007816 */ /* 0x000fce0000000000 */
.L_x_7653:
[----:B------:R-:W-:Y:S05]  /*50a0*/  BSYNC.RECONVERGENT B0 ;  /* 0x0000000000007941 */ /* 0x000fea0003800200 */
.L_x_7652:
[----:B------:R0:W-:Y:S01]  /*50b0*/  STG.E.U8 desc[UR36][R2.64], R0 ;  /* 0x0000000002007986 */ /* 0x0001e2000c101124 */
[----:B------:R-:W-:Y:S01]  /*50c0*/  IMAD.MOV.U32 R19, RZ, RZ, R22 ;  /* 0x000000ffff137224 */ /* 0x000fe200078e0016 */
[----:B------:R-:W-:Y:S06]  /*50d0*/  BRA `(.L_x_7628) ;  /* 0x00000004002c7947 */ /* 0x000fec0003800000 */
.L_x_7650:
        /* <DEDUP_REMOVED lines=13> */
.L_x_7658:
[----:B------:R-:W-:-:S04]  /*51b0*/  SHF.R.U32.HI R0, RZ, 0x15, R5 ;  /* 0x00000015ff007819 */ /* 0x000fc80000011605 */
[----:B------:R-:W-:-:S04]  /*51c0*/  LOP3.LUT R0, R0, 0x1, RZ, 0xc0, !PT ;  /* 0x0000000100007812 */ /* 0x000fc800078ec0ff */
[----:B------:R-:W-:-:S04]  /*51d0*/  IADD3 R0, PT, PT, R5, 0x88fffff, R0 ;  /* 0x088fffff05007810 */ /* 0x000fc80007ffe000 */
[----:B------:R-:W-:-:S04]  /*51e0*/  SHF.R.U32.HI R0, RZ, 0x15, R0 ;  /* 0x00000015ff007819 */ /* 0x000fc80000011600 */
[----:B------:R-:W-:-:S07]  /*51f0*/  LOP3.LUT R4, R0, 0xff, RZ, 0xc0, !PT ;  /* 0x000000ff00047812 */ /* 0x000fce00078ec0ff */
.L_x_7659:
[----:B------:R-:W-:-:S04]  /*5200*/  SHF.R.U32.HI R5, RZ, 0x18, R5 ;  /* 0x00000018ff057819 */ /* 0x000fc80000011605 */
[----:B------:R-:W-:-:S04]  /*5210*/  LOP3.LUT R4, R4, 0x80, R5, 0xf8, !PT ;  /* 0x0000008004047812 */ /* 0x000fc800078ef805 */
[----:B------:R-:W-:-:S07]  /*5220*/  PRMT R0, R4, 0x7610, R0 ;  /* 0x0000761004007816 */ /* 0x000fce0000000000 */
.L_x_7657:
[----:B------:R-:W-:Y:S05]  /*5230*/  BSYNC.RECONVERGENT B0 ;  /* 0x0000000000007941 */ /* 0x000fea0003800200 */
.L_x_7656:
[----:B------:R0:W-:Y:S01]  /*5240*/  STG.E.U8 desc[UR36][R2.64], R0 ;  /* 0x0000000002007986 */ /* 0x0001e2000c101124 */
[----:B------:R-:W-:Y:S01]  /*5250*/  IMAD.MOV.U32 R19, RZ, RZ, R22 ;  /* 0x000000ffff137224 */ /* 0x000fe200078e0016 */
[----:B------:R-:W-:Y:S06]  /*5260*/  BRA `(.L_x_7628) ;  /* 0x0000000000c87947 */ /* 0x000fec0003800000 */
.L_x_7649:
[----:B------:R-:W-:-:S13]  /*5270*/  ISETP.NE.AND P0, PT, R4, 0x1c, PT ;  /* 0x0000001c0400780c */ /* 0x000fda0003f05270 */
[----:B------:R-:W-:Y:S05]  /*5280*/  @!P0 BRA `(.L_x_7660) ;  /* 0x0000000000b08947 */ /* 0x000fea0003800000 */
[----:B------:R-:W-:-:S13]  /*5290*/  ISETP.NE.AND P0, PT, R4, 0x1d, PT ;  /* 0x0000001d0400780c */ /* 0x000fda0003f05270 */
[----:B------:R-:W-:Y:S05]  /*52a0*/  @!P0 BRA `(.L_x_7661) ;  /* 0x0000000000948947 */ /* 0x000fea0003800000 */
[----:B------:R-:W-:-:S13]  /*52b0*/  ISETP.NE.AND P0, PT, R4, 0x2c, PT ;  /* 0x0000002c0400780c */ /* 0x000fda0003f05270 */
[----:B------:R-:W-:Y:S05]  /*52c0*/  @!P0 BRA `(.L_x_7662) ;  /* 0x0000000000488947 */ /* 0x000fea0003800000 */
.L_x_7633:
        /* <DEDUP_REMOVED lines=16> */
.L_x_7663:
[----:B------:R-:W-:Y:S01]  /*53d0*/  IMAD.MOV.U32 R19, RZ, RZ, R22 ;  /* 0x000000ffff137224 */ /* 0x000fe200078e0016 */
[----:B------:R-:W-:Y:S06]  /*53e0*/  BRA `(.L_x_7628) ;  /* 0x0000000000687947 */ /* 0x000fec0003800000 */
.L_x_7662:
        /* <DEDUP_REMOVED lines=17> */
.L_x_7661:
[----:B------:R-:W-:Y:S02]  /*5500*/  HADD2.F32 R4, -RZ, R0.H0_H0 ;  /* 0x20000000ff047230 */ /* 0x000fe40000004100 */
[----:B------:R-:W-:-:S04]  /*5510*/  IMAD.MOV.U32 R19, RZ, RZ, R22 ;  /* 0x000000ffff137224 */ /* 0x000fc800078e0016 */
[----:B------:R-:W0:Y:S02]  /*5520*/  F2I.U64.TRUNC R4, R4 ;  /* 0x0000000400047311 */ /* 0x000e24000020d800 */
[----:B0-----:R0:W-:Y:S01]  /*5530*/  STG.E.64 desc[UR36][R2.64], R4 ;  /* 0x0000000402007986 */ /* 0x0011e2000c101b24 */
[----:B------:R-:W-:Y:S05]  /*5540*/  BRA `(.L_x_7628) ;  /* 0x0000000000107947 */ /* 0x000fea0003800000 */
.L_x_7660:
[----:B------:R-:W-:Y:S02]  /*5550*/  HADD2.F32 R0, -RZ, R0.H0_H0 ;  /* 0x20000000ff007230 */ /* 0x000fe40000004100 */
[----:B------:R-:W-:Y:S02]  /*5560*/  IMAD.MOV.U32 R19, RZ, RZ, R22 ;  /* 0x000000ffff137224 */ /* 0x000fe400078e0016 */
[----:B------:R-:W0:Y:S02]  /*5570*/  F2I.FTZ.U32.TRUNC.NTZ R5, R0 ;  /* 0x0000000000057305 */ /* 0x000e24000021f000 */
[----:B0-----:R0:W-:Y:S03]  /*5580*/  STG.E desc[UR36][R2.64], R5 ;  /* 0x0000000502007986 */ /* 0x0011e6000c101924 */
.L_x_7628:
[----:B------:R-:W-:Y:S05]  /*5590*/  BSYNC.RECONVERGENT B6 ;  /* 0x0000000000067941 */ /* 0x000fea0003800200 */
.L_x_7627:
        /* <DEDUP_REMOVED lines=25> */
.L_x_7669:
[----:B------:R-:W-:-:S06]  /*5730*/  HADD2.F32 R5, -RZ, R25.H0_H0 ;  /* 0x20000019ff057230 */ /* 0x000fcc0000004100 */
[----:B------:R-:W0:Y:S02]  /*5740*/  F2I.S64.TRUNC R4, R5 ;  /* 0x0000000500047311 */ /* 0x000e24000020d900 */
[----:B0-----:R0:W-:Y:S01]  /*5750*/  STG.E.U8 desc[UR36][R2.64], R4 ;  /* 0x0000000402007986 */ /* 0x0011e2000c101124 */
[----:B------:R-:W-:Y:S05]  /*5760*/  BRA `(.L_x_7671) ;  /* 0x0000000c006c7947 */ /* 0x000fea0003800000 */
.L_x_7668:
        /* <DEDUP_REMOVED lines=10> */
.L_x_7673:
[----:B------:R-:W-:-:S06]  /*5810*/  HADD2.F32 R25, -RZ, R25.H0_H0 ;  /* 0x20000019ff197230 */ /* 0x000fcc0000004100 */
[----:B------:R-:W0:Y:S02]  /*5820*/  F2I.FTZ.TRUNC.NTZ R25, R25 ;  /* 0x0000001900197305 */ /* 0x000e24000021f100 */
[----:B0-----:R0:W-:Y:S01]  /*5830*/  STG.E desc[UR36][R2.64], R25 ;  /* 0x0000001902007986 */ /* 0x0011e2000c101924 */
[----:B------:R-:W-:Y:S05]  /*5840*/  BRA `(.L_x_7671) ;  /* 0x0000000c00347947 */ /* 0x000fea0003800000 */
.L_x_7672:
[----:B------:R-:W-:-:S06]  /*5850*/  HADD2.F32 R25, -RZ, R25.H0_H0 ;  /* 0x20000019ff197230 */ /* 0x000fcc0000004100 */
[----:B------:R-:W0:Y:S02]  /*5860*/  F2I.FTZ.TRUNC.NTZ R25, R25 ;  /* 0x0000001900197305 */ /* 0x000e24000021f100 */
[----:B0-----:R0:W-:Y:S01]  /*5870*/  STG.E.U16 desc[UR36][R2.64], R25 ;  /* 0x0000001902007986 */ /* 0x0011e2000c101524 */
[----:B------:R-:W-:Y:S05]  /*5880*/  BRA `(.L_x_7671) ;  /* 0x0000000c00247947 */ /* 0x000fea0003800000 */
.L_x_7667:
        /* <DEDUP_REMOVED lines=9> */
.L_x_7675:
[----:B------:R0:W-:Y:S01]  /*5920*/  STG.E.U16 desc[UR36][R2.64], R25 ;  /* 0x0000001902007986 */ /* 0x0001e2000c101524 */
[----:B------:R-:W-:Y:S05]  /*5930*/  BRA `(.L_x_7671) ;  /* 0x0000000800f87947 */ /* 0x000fea0003800000 */
.L_x_7674:
        /* <DEDUP_REMOVED lines=10> */
.L_x_7677:
[----:B------:R-:W-:-:S05]  /*59e0*/  HADD2.F32 R0, -RZ, R25.H0_H0 ;  /* 0x20000019ff007230 */ /* 0x000fca0000004100 */
[----:B------:R-:W-:-:S04]  /*59f0*/  F2FP.F16.F32.PACK_AB R0, RZ, R0 ;  /* 0x00000000ff00723e */ /* 0x000fc800000000ff */
[----:B------:R-:W-:-:S05]  /*5a00*/  PRMT R0, R0, 0x5410, RZ ;  /* 0x0000541000007816 */ /* 0x000fca00000000ff */
[----:B------:R0:W-:Y:S01]  /*5a10*/  STG.E desc[UR36][R2.64], R0 ;  /* 0x0000000002007986 */ /* 0x0001e2000c101924 */
[----:B------:R-:W-:Y:S05]  /*5a20*/  BRA `(.L_x_7671) ;  /* 0x0000000800bc7947 */ /* 0x000fea0003800000 */
.L_x_7676:
[----:B------:R-:W-:-:S05]  /*5a30*/  HADD2.F32 R4, -RZ, R25.H0_H0 ;  /* 0x20000019ff047230 */ /* 0x000fca0000004100 */
[----:B------:R-:W-:-:S06]  /*5a40*/  FMUL.FTZ R4, R4, 1 ;  /* 0x3f80000004047820 */ /* 0x000fcc0000410000 */
[----:B------:R-:W0:Y:S02]  /*5a50*/  F2F.F64.F32 R4, R4 ;  /* 0x0000000400047310 */ /* 0x000e240000201800 */
[----:B0-----:R0:W-:Y:S01]  /*5a60*/  STG.E.64 desc[UR36][R2.64], R4 ;  /* 0x0000000402007986 */ /* 0x0011e2000c101b24 */
[----:B------:R-:W-:Y:S05]  /*5a70*/  BRA `(.L_x_7671) ;  /* 0x0000000800a87947 */ /* 0x000fea0003800000 */
.L_x_7666:
        /* <DEDUP_REMOVED lines=14> */
.L_x_7681:
        /* <DEDUP_REMOVED lines=18> */
.L_x_7684:
[----:B------:R-:W-:-:S04]  /*5c80*/  SHF.R.U32.HI R5, RZ, 0x18, R5 ;  /* 0x00000018ff057819 */ /* 0x000fc80000011605 */
[----:B------:R-:W-:-:S07]  /*5c90*/  LOP3.LUT R0, R0, 0x80, R5, 0xf8, !PT ;  /* 0x0000008000007812 */ /* 0x000fce00078ef805 */
.L_x_7683:
[----:B------:R-:W-:Y:S05]  /*5ca0*/  BSYNC.RECONVERGENT B0 ;  /* 0x0000000000007941 */ /* 0x000fea0003800200 */
.L_x_7682:
[----:B------:R0:W-:Y:S01]  /*5cb0*/  STG.E.U8 desc[UR36][R2.64], R0 ;  /* 0x0000000002007986 */ /* 0x0001e2000c101124 */
[----:B------:R-:W-:Y:S05]  /*5cc0*/  BRA `(.L_x_7671) ;  /* 0x0000000800147947 */ /* 0x000fea0003800000 */
.L_x_7680:
        /* <DEDUP_REMOVED lines=18> */
.L_x_7687:
[----:B------:R-:W-:-:S04]  /*5df0*/  SHF.R.U32.HI R5, RZ, 0x18, R5 ;  /* 0x00000018ff057819 */ /* 0x000fc80000011605 */
[----:B------:R-:W-:-:S07]  /*5e00*/  LOP3.LUT R0, R0, 0x80, R5, 0xf8, !PT ;  /* 0x0000008000007812 */ /* 0x000fce00078ef805 */
.L_x_7686:
[----:B------:R-:W-:Y:S05]  /*5e10*/  BSYNC.RECONVERGENT B0 ;  /* 0x0000000000007941 */ /* 0x000fea0003800200 */
.L_x_7685:
[----:B------:R0:W-:Y:S01]  /*5e20*/  STG.E.U8 desc[UR36][R2.64], R0 ;  /* 0x0000000002007986 */ /* 0x0001e2000c101124 */
[----:B------:R-:W-:Y:S05]  /*5e30*/  BRA `(.L_x_7671) ;  /* 0x0000000400b87947 */ /* 0x000fea0003800000 */
.L_x_7679:
        /* <DEDUP_REMOVED lines=22> */
.L_x_7689:
[----:B------:R-:W-:-:S06]  /*5fa0*/  HADD2.F32 R4, -RZ, R25.H0_H0 ;  /* 0x20000019ff047230 */ /* 0x000fcc0000004100 */
[----:B------:R-:W0:Y:S02]  /*5fb0*/  F2I.U64.TRUNC R4, R4 ;  /* 0x0000000400047311 */ /* 0x000e24000020d800 */
[----:B0-----:R0:W-:Y:S01]  /*5fc0*/  STG.E.64 desc[UR36][R2.64], R4 ;  /* 0x0000000402007986 */ /* 0x0011e2000c101b24 */
[----:B------:R-:W-:Y:S05]  /*5fd0*/  BRA `(.L_x_7671) ;  /* 0x0000000400507947 */ /* 0x000fea0003800000 */
.L_x_7688:
[----:B------:R-:W-:-:S06]  /*5fe0*/  HADD2.F32 R25, -RZ, R25.H0_H0 ;  /* 0x20000019ff197230 */ /* 0x000fcc0000004100 */
[----:B------:R-:W0:Y:S02]  /*5ff0*/  F2I.FTZ.U32.TRUNC.NTZ R25, R25 ;  /* 0x0000001900197305 */ /* 0x000e24000021f000 */
[----:B0-----:R0:W-:Y:S01]  /*6000*/  STG.E desc[UR36][R2.64], R25 ;  /* 0x0000001902007986 */ /* 0x0011e2000c101924 */
[----:B------:R-:W-:Y:S05]  /*6010*/  BRA `(.L_x_7671) ;  /* 0x0000000400407947 */ /* 0x000fea0003800000 */
.L_x_7678:
        /* <DEDUP_REMOVED lines=11> */
.L_x_7691:
[----:B------:R-:W-:Y:S01]  /*60d0*/  HADD2.F32 R25, -RZ, R25.H0_H0 ;  /* 0x20000019ff197230 */ /* 0x000fe20000004100 */
[----:B------:R-:W-:-:S04]  /*60e0*/  CS2R R6, SRZ ;  /* 0x0000000000067805 */ /* 0x000fc8000001ff00 */
[----:B------:R-:W-:-:S06]  /*60f0*/  FMUL.FTZ R4, R25, 1 ;  /* 0x3f80000019047820 */ /* 0x000fcc0000410000 */
[----:B------:R-:W0:Y:S02]  /*6100*/  F2F.F64.F32 R4, R4 ;  /* 0x0000000400047310 */ /* 0x000e240000201800 */
[----:B0-----:R0:W-:Y:S01]  /*6110*/  STG.E.128 desc[UR36][R2.64], R4 ;  /* 0x0000000402007986 */ /* 0x0011e2000c101d24 */
[----:B------:R-:W-:Y:S05]  /*6120*/  BRA `(.L_x_7671) ;  /* 0x0000000000fc7947 */ /* 0x000fea0003800000 */
.L_x_7690:
[----:B------:R-:W-:-:S13]  /*6130*/  ISETP.NE.AND P0, PT, R0, 0xf, PT ;  /* 0x0000000f0000780c */ /* 0x000fda0003f05270 */
[----:B------:R-:W-:Y:S05]  /*6140*/  @!P0 BRA `(.L_x_7692) ;  /* 0x0000000000e88947 */ /* 0x000fea0003800000 */
[----:B------:R-:W-:-:S13]  /*6150*/  ISETP.NE.AND P0, PT, R0, 0x17, PT ;  /* 0x000000170000780c */ /* 0x000fda0003f05270 */
[----:B------:R-:W-:Y:S05]  /*6160*/  @!P0 BRA `(.L_x_7693) ;  /* 0x0000000000908947 */ /* 0x000fea0003800000 */
[----:B------:R-:W-:-:S13]  /*6170*/  ISETP.NE.AND P0, PT, R0, 0x18, PT ;  /* 0x000000180000780c */ /* 0x000fda0003f05270 */
[----:B------:R-:W-:Y:S05]  /*6180*/  @!P0 BRA `(.L_x_7694) ;  /* 0x0000000000448947 */ /* 0x000fea0003800000 */
.L_x_7670:
        /* <DEDUP_REMOVED lines=16> */
.L_x_7695:
[----:B------:R-:W-:Y:S05]  /*6290*/  BRA `(.L_x_7671) ;  /* 0x0000000000a07947 */ /* 0x000fea0003800000 */
.L_x_7694:
        /* <DEDUP_REMOVED lines=13> */
.L_x_7697:
[----:B------:R-:W-:Y:S05]  /*6370*/  BSYNC.RECONVERGENT B0 ;  /* 0x0000000000007941 */ /* 0x000fea0003800200 */
.L_x_7696:
[----:B------:R-:W-:-:S05]  /*6380*/  LOP3.LUT R5, R0, 0x80, R5, 0xf8, !PT ;  /* 0x0000008000057812 */ /* 0x000fca00078ef805 */
[----:B------:R3:W-:Y:S01]  /*6390*/  STG.E.U8 desc[UR36][R2.64], R5 ;  /* 0x0000000502007986 */ /* 0x0007e2000c101124 */
[----:B------:R-:W-:Y:S05]  /*63a0*/  BRA `(.L_x_7671) ;  /* 0x00000000005c7947 */ /* 0x000fea0003800000 */
.L_x_7693:
        /* <DEDUP_REMOVED lines=12> */
.L_x_7699:
[----:B------:R-:W-:Y:S01]  /*6470*/  IMAD.MOV.U32 R0, RZ, RZ, 0x7f ;  /* 0x0000007fff007424 */ /* 0x000fe200078e00ff */
[----:B------:R-:W-:-:S04]  /*6480*/  ISETP.GT.U32.AND P0, PT, R4, 0x7f800000, PT ;  /* 0x7f8000000400780c */ /* 0x000fc80003f04070 */
[----:B------:R-:W-:-:S09]  /*6490*/  SEL R0, R0, 0x7c, P0 ;  /* 0x0000007c00007807 */ /* 0x000fd20000000000 */
.L_x_7700:
[----:B------:R-:W-:Y:S05]  /*64a0*/  BSYNC.RECONVERGENT B0 ;  /* 0x0000000000007941 */ /* 0x000fea0003800200 */
.L_x_7698:
[----:B------:R-:W-:-:S04]  /*64b0*/  SHF.R.U32.HI R5, RZ, 0x18, R5 ;  /* 0x00000018ff057819 */ /* 0x000fc80000011605 */
[----:B------:R-:W-:-:S05]  /*64c0*/  LOP3.LUT R5, R0, 0x80, R5, 0xf8, !PT ;  /* 0x0000008000057812 */ /* 0x000fca00078ef805 */
[----:B------:R2:W-:Y:S01]  /*64d0*/  STG.E.U8 desc[UR36][R2.64], R5 ;  /* 0x0000000502007986 */ /* 0x0005e2000c101124 */
[----:B------:R-:W-:Y:S05]  /*64e0*/  BRA `(.L_x_7671) ;  /* 0x00000000000c7947 */ /* 0x000fea0003800000 */
.L_x_7692:
[----:B------:R-:W-:-:S05]  /*64f0*/  HADD2.F32 R0, -RZ, R25.H0_H0 ;  /* 0x20000019ff007230 */ /* 0x000fca0000004100 */
[----:B------:R-:W-:-:S05]  /*6500*/  F2FP.BF16.F32.PACK_AB R0, RZ, R0 ;  /* 0x00000000ff00723e */ /* 0x000fca00000010ff */
[----:B------:R4:W-:Y:S02]  /*6510*/  STG.E.U16 desc[UR36][R2.64], R0 ;  /* 0x0000000002007986 */ /* 0x0009e4000c101524 */
.L_x_7671:
        /* <DEDUP_REMOVED lines=25> */
.L_x_7704:
[----:B------:R-:W-:-:S06]  /*66b0*/  HADD2.F32 R5, -RZ, R24.H0_H0 ;  /* 0x20000018ff057230 */ /* 0x000fcc0000004100 */
[----:B------:R-:W0:Y:S02]  /*66c0*/  F2I.S64.TRUNC R4, R5 ;  /* 0x0000000500047311 */ /* 0x000e24000020d900 */
[----:B0-----:R4:W-:Y:S01]  /*66d0*/  STG.E.U8 desc[UR36][R2.64], R4 ;  /* 0x0000000402007986 */ /* 0x0019e2000c101124 */
[----:B------:R-:W-:Y:S05]  /*66e0*/  BRA `(.L_x_7706) ;  /* 0x0000000c006c7947 */ /* 0x000fea0003800000 */
.L_x_7703:
        /* <DEDUP_REMOVED lines=10> */
.L_x_7708:
[----:B------:R-:W-:-:S04]  /*6790*/  HADD2.F32 R24, -RZ, R24.H0_H0 ;  /* 0x20000018ff187230 */ /* 0x000fc80000004100 */
[----:B------:R-:W0:Y:S02]  /*67a0*/  F2I.FTZ.TRUNC.NTZ R5, R24 ;  /* 0x0000001800057305 */ /* 0x000e24000021f100 */
[----:B0-----:R2:W-:Y:S01]  /*67b0*/  STG.E desc[UR36][R2.64], R5 ;  /* 0x0000000502007986 */ /* 0x0015e2000c101924 */
[----:B------:R-:W-:Y:S05]  /*67c0*/  BRA `(.L_x_7706) ;  /* 0x0000000c00347947 */ /* 0x000fea0003800000 */
.L_x_7707:
[----:B------:R-:W-:-:S04]  /*67d0*/  HADD2.F32 R24, -RZ, R24.H0_H0 ;  /* 0x20000018ff187230 */ /* 0x000fc80000004100 */
[----:B------:R-:W0:Y:S02]  /*67e0*/  F2I.FTZ.TRUNC.NTZ R5, R24 ;  /* 0x0000001800057305 */ /* 0x000e24000021f100 */
[----:B0-----:R0:W-:Y:S01]  /*67f0*/  STG.E.U16 desc[UR36][R2.64], R5 ;  /* 0x0000000502007986 */ /* 0x0011e2000c101524 */
[----:B------:R-:W-:Y:S05]  /*6800*/  BRA `(.L_x_7706) ;  /* 0x0000000c00247947 */ /* 0x000fea0003800000 */
.L_x_7702:
        /* <DEDUP_REMOVED lines=9> */
.L_x_7710:
[----:B------:R0:W-:Y:S01]  /*68a0*/  STG.E.U16 desc[UR36][R2.64], R24 ;  /* 0x0000001802007986 */ /* 0x0001e2000c101524 */
[----:B------:R-:W-:Y:S05]  /*68b0*/  BRA `(.L_x_7706) ;  /* 0x0000000800f87947 */ /* 0x000fea0003800000 */
.L_x_7709:
        /* <DEDUP_REMOVED lines=10> */
.L_x_7712:
[----:B------:R-:W-:-:S05]  /*6960*/  HADD2.F32 R0, -RZ, R24.H0_H0 ;  /* 0x20000018ff007230 */ /* 0x000fca0000004100 */
[----:B------:R-:W-:-:S04]  /*6970*/  F2FP.F16.F32.PACK_AB R0, RZ, R0 ;  /* 0x00000000ff00723e */ /* 0x000fc800000000ff */
[----:B------:R-:W-:-:S05]  /*6980*/  PRMT R0, R0, 0x5410, RZ ;  /* 0x0000541000007816 */ /* 0x000fca00000000ff */
[----:B------:R0:W-:Y:S01]  /*6990*/  STG.E desc[UR36][R2.64], R0 ;  /* 0x0000000002007986 */ /* 0x0001e2000c101924 */
[----:B------:R-:W-:Y:S05]  /*69a0*/  BRA `(.L_x_7706) ;  /* 0x0000000800bc7947 */ /* 0x000fea0003800000 */
.L_x_7711:
[----:B------:R-:W-:-:S05]  /*69b0*/  HADD2.F32 R4, -RZ, R24.H0_H0 ;  /* 0x20000018ff047230 */ /* 0x000fca0000004100 */
[----:B------:R-:W-:-:S06]  /*69c0*/  FMUL.FTZ R4, R4, 1 ;  /* 0x3f80000004047820 */ /* 0x000fcc0000410000 */
[----:B------:R-:W0:Y:S02]  /*69d0*/  F2F.F64.F32 R4, R4 ;  /* 0x0000000400047310 */ /* 0x000e240000201800 */
[----:B0-----:R0:W-:Y:S01]  /*69e0*/  STG.E.64 desc[UR36][R2.64], R4 ;  /* 0x0000000402007986 */ /* 0x0011e2000c101b24 */
[----:B------:R-:W-:Y:S05]  /*69f0*/  BRA `(.L_x_7706) ;  /* 0x0000000800a87947 */ /* 0x000fea0003800000 */
.L_x_7701:
        /* <DEDUP_REMOVED lines=14> */
.L_x_7716:
        /* <DEDUP_REMOVED lines=18> */
.L_x_7719:
[----:B------:R-:W-:-:S04]  /*6c00*/  SHF.R.U32.HI R5, RZ, 0x18, R5 ;  /* 0x00000018ff057819 */ /* 0x000fc80000011605 */
[----:B------:R-:W-:-:S07]  /*6c10*/  LOP3.LUT R0, R0, 0x80, R5, 0xf8, !PT ;  /* 0x0000008000007812 */ /* 0x000fce00078ef805 */
.L_x_7718:
[----:B------:R-:W-:Y:S05]  /*6c20*/  BSYNC.RECONVERGENT B0 ;  /* 0x0000000000007941 */ /* 0x000fea0003800200 */
.L_x_7717:
[----:B------:R0:W-:Y:S01]  /*6c30*/  STG.E.U8 desc[UR36][R2.64], R0 ;  /* 0x0000000002007986 */ /* 0x0001e2000c101124 */
[----:B------:R-:W-:Y:S05]  /*6c40*/  BRA `(.L_x_7706) ;  /* 0x0000000800147947 */ /* 0x000fea0003800000 */
.L_x_7715:
        /* <DEDUP_REMOVED lines=18> */
.L_x_7722:
[----:B------:R-:W-:-:S04]  /*6d70*/  SHF.R.U32.HI R5, RZ, 0x18, R5 ;  /* 0x00000018ff057819 */ /* 0x000fc80000011605 */
[----:B------:R-:W-:-:S07]  /*6d80*/  LOP3.LUT R0, R0, 0x80, R5, 0xf8, !PT ;  /* 0x0000008000007812 */ /* 0x000fce00078ef805 */
.L_x_7721:
[----:B------:R-:W-:Y:S05]  /*6d90*/  BSYNC.RECONVERGENT B0 ;  /* 0x0000000000007941 */ /* 0x000fea0003800200 */
.L_x_7720:
[----:B------:R0:W-:Y:S01]  /*6da0*/  STG.E.U8 desc[UR36][R2.64], R0 ;  /* 0x0000000002007986 */ /* 0x0001e2000c101124 */
[----:B------:R-:W-:Y:S05]  /*6db0*/  BRA `(.L_x_7706) ;  /* 0x0000000400b87947 */ /* 0x000fea0003800000 */
.L_x_7714:
        /* <DEDUP_REMOVED lines=22> */
.L_x_7724:
[----:B------:R-:W-:-:S06]  /*6f20*/  HADD2.F32 R4, -RZ, R24.H0_H0 ;  /* 0x20000018ff047230 */ /* 0x000fcc0000004100 */
[----:B------:R-:W0:Y:S02]  /*6f30*/  F2I.U64.TRUNC R4, R4 ;  /* 0x0000000400047311 */ /* 0x000e24000020d800 */
[----:B0-----:R0:W-:Y:S01]  /*6f40*/  STG.E.64 desc[UR36][R2.64], R4 ;  /* 0x0000000402007986 */ /* 0x0011e2000c101b24 */
[----:B------:R-:W-:Y:S05]  /*6f50*/  BRA `(.L_x_7706) ;  /* 0x0000000400507947 */ /* 0x000fea0003800000 */
.L_x_7723:
[----:B------:R-:W-:-:S04]  /*6f60*/  HADD2.F32 R24, -RZ, R24.H0_H0 ;  /* 0x20000018ff187230 */ /* 0x000fc80000004100 */
[----:B------:R-:W0:Y:S02]  /*6f70*/  F2I.FTZ.U32.TRUNC.NTZ R5, R24 ;  /* 0x0000001800057305 */ /* 0x000e24000021f000 */
[----:B0-----:R0:W-:Y:S01]  /*6f80*/  STG.E desc[UR36][R2.64], R5 ;  /* 0x0000000502007986 */ /* 0x0011e2000c101924 */
[----:B------:R-:W-:Y:S05]  /*6f90*/  BRA `(.L_x_7706) ;  /* 0x0000000400407947 */ /* 0x000fea0003800000 */
.L_x_7713:
        /* <DEDUP_REMOVED lines=11> */
.L_x_7726:
[----:B------:R-:W-:Y:S01]  /*7050*/  HADD2.F32 R24, -RZ, R24.H0_H0 ;  /* 0x20000018ff187230 */ /* 0x000fe20000004100 */
[----:B------:R-:W-:-:S04]  /*7060*/  CS2R R6, SRZ ;  /* 0x0000000000067805 */ /* 0x000fc8000001ff00 */
[----:B------:R-:W-:-:S06]  /*7070*/  FMUL.FTZ R4, R24, 1 ;  /* 0x3f80000018047820 */ /* 0x000fcc0000410000 */
[----:B------:R-:W0:Y:S02]  /*7080*/  F2F.F64.F32 R4, R4 ;  /* 0x0000000400047310 */ /* 0x000e240000201800 */
[----:B0-----:R0:W-:Y:S01]  /*7090*/  STG.E.128 desc[UR36][R2.64], R4 ;  /* 0x0000000402007986 */ /* 0x0011e2000c101d24 */
[----:B------:R-:W-:Y:S05]  /*70a0*/  BRA `(.L_x_7706) ;  /* 0x0000000000fc7947 */ /* 0x000fea0003800000 */
.L_x_7725:
[----:B------:R-:W-:-:S13]  /*70b0*/  ISETP.NE.AND P0, PT, R0, 0xf, PT ;  /* 0x0000000f0000780c */ /* 0x000fda0003f05270 */
[----:B------:R-:W-:Y:S05]  /*70c0*/  @!P0 BRA `(.L_x_7727) ;  /* 0x0000000000e88947 */ /* 0x000fea0003800000 */
[----:B------:R-:W-:-:S13]  /*70d0*/  ISETP.NE.AND P0, PT, R0, 0x17, PT ;  /* 0x000000170000780c */ /* 0x000fda0003f05270 */
[----:B------:R-:W-:Y:S05]  /*70e0*/  @!P0 BRA `(.L_x_7728) ;  /* 0x0000000000908947 */ /* 0x000fea0003800000 */
[----:B------:R-:W-:-:S13]  /*70f0*/  ISETP.NE.AND P0, PT, R0, 0x18, PT ;  /* 0x000000180000780c */ /* 0x000fda0003f05270 */
[----:B------:R-:W-:Y:S05]  /*7100*/  @!P0 BRA `(.L_x_7729) ;  /* 0x0000000000448947 */ /* 0x000fea0003800000 */
.L_x_7705:
        /* <DEDUP_REMOVED lines=16> */
.L_x_7730:
[----:B------:R-:W-:Y:S05]  /*7210*/  BRA `(.L_x_7706) ;  /* 0x0000000000a07947 */ /* 0x000fea0003800000 */
.L_x_7729:
        /* <DEDUP_REMOVED lines=13> */
.L_x_7732:
[----:B------:R-:W-:Y:S05]  /*72f0*/  BSYNC.RECONVERGENT B0 ;  /* 0x0000000000007941 */ /* 0x000fea0003800200 */
.L_x_7731:
[----:B------:R-:W-:-:S05]  /*7300*/  LOP3.LUT R5, R0, 0x80, R5, 0xf8, !PT ;  /* 0x0000008000057812 */ /* 0x000fca00078ef805 */
[----:B------:R0:W-:Y:S01]  /*7310*/  STG.E.U8 desc[UR36][R2.64], R5 ;  /* 0x0000000502007986 */ /* 0x0001e2000c101124 */
[----:B------:R-:W-:Y:S05]  /*7320*/  BRA `(.L_x_7706) ;  /* 0x00000000005c7947 */ /* 0x000fea0003800000 */
.L_x_7728:
        /* <DEDUP_REMOVED lines=12> */
.L_x_7734:
[----:B------:R-:W-:Y:S01]  /*73f0*/  IMAD.MOV.U32 R0, RZ, RZ, 0x7f ;  /* 0x0000007fff007424 */ /* 0x000fe200078e00ff */
[----:B------:R-:W-:-:S04]  /*7400*/  ISETP.GT.U32.AND P0, PT, R4, 0x7f800000, PT ;  /* 0x7f8000000400780c */ /* 0x000fc80003f04070 */
[----:B------:R-:W-:-:S09]  /*7410*/  SEL R0, R0, 0x7c, P0 ;  /* 0x0000007c00007807 */ /* 0x000fd20000000000 */
.L_x_7735:
[----:B------:R-:W-:Y:S05]  /*7420*/  BSYNC.RECONVERGENT B0 ;  /* 0x0000000000007941 */ /* 0x000fea0003800200 */
.L_x_7733:
[----:B------:R-:W-:-:S04]  /*7430*/  SHF.R.U32.HI R5, RZ, 0x18, R5 ;  /* 0x00000018ff057819 */ /* 0x000fc80000011605 */
[----:B------:R-:W-:-:S05]  /*7440*/  LOP3.LUT R5, R0, 0x80, R5, 0xf8, !PT ;  /* 0x0000008000057812 */ /* 0x000fca00078ef805 */
[----:B------:R0:W-:Y:S01]  /*7450*/  STG.E.U8 desc[UR36][R2.64], R5 ;  /* 0x0000000502007986 */ /* 0x0001e2000c101124 */
[----:B------:R-:W-:Y:S05]  /*7460*/  BRA `(.L_x_7706) ;  /* 0x00000000000c7947 */ /* 0x000fea0003800000 */
.L_x_7727:
[----:B------:R-:W-:-:S05]  /*7470*/  HADD2.F32 R0, -RZ, R24.H0_H0 ;  /* 0x20000018ff007230 */ /* 0x000fca0000004100 */
[----:B------:R-:W-:-:S05]  /*7480*/  F2FP.BF16.F32.PACK_AB R0, RZ, R0 ;  /* 0x00000000ff00723e */ /* 0x000fca00000010ff */
[----:B------:R0:W-:Y:S02]  /*7490*/  STG.E.U16 desc[UR36][R2.64], R0 ;  /* 0x0000000002007986 */ /* 0x0001e4000c101524 */
.L_x_7706:
[----:B------:R-:W-:-:S07]  /*74a0*/  VIADD R19, R19, 0x80 ;  /* 0x0000008013137836 */ /* 0x000fce0000000000 */
.L_x_7665:
[----:B------:R-:W-:Y:S05]  /*74b0*/  BSYNC.RECONVERGENT B6 ;  /* 0x0000000000067941 */ /* 0x000fea0003800200 */
.L_x_7664:
        /* <DEDUP_REMOVED lines=23> */
.L_x_7739:
[----:B------:R-:W-:-:S06]  /*7630*/  HADD2.F32 R5, -RZ, R23.H0_H0 ;  /* 0x20000017ff057230 */ /* 0x000fcc0000004100 */
[----:B------:R-:W0:Y:S02]  /*7640*/  F2I.S64.TRUNC R4, R5 ;  /* 0x0000000500047311 */ /* 0x000e24000020d900 */
[----:B0-----:R-:W-:Y:S01]  /*7650*/  STG.E.U8 desc[UR36][R2.64], R4 ;  /* 0x0000000402007986 */ /* 0x001fe2000c101124 */
[----:B------:R-:W-:Y:S05]  /*7660*/  EXIT ;  /* 0x000000000000794d */ /* 0x000fea0003800000 */
.L_x_7738:
        /* <DEDUP_REMOVED lines=10> */
.L_x_7742:
[----:B------:R-:W-:-:S06]  /*7710*/  HADD2.F32 R23, -RZ, R23.H0_H0 ;  /* 0x20000017ff177230 */ /* 0x000fcc0000004100 */
[----:B------:R-:W0:Y:S02]  /*7720*/  F2I.FTZ.TRUNC.NTZ R23, R23 ;  /* 0x0000001700177305 */ /* 0x000e24000021f100 */
[----:B0-----:R-:W-:Y:S01]  /*7730*/  STG.E desc[UR36][R2.64], R23 ;  /* 0x0000001702007986 */ /* 0x001fe2000c101924 */
[----:B------:R-:W-:Y:S05]  /*7740*/  EXIT ;  /* 0x000000000000794d */ /* 0x000fea0003800000 */
.L_x_7741:
[----:B------:R-:W-:-:S06]  /*7750*/  HADD2.F32 R23, -RZ, R23.H0_H0 ;  /* 0x20000017ff177230 */ /* 0x000fcc0000004100 */
[----:B------:R-:W0:Y:S02]  /*7760*/  F2I.FTZ.TRUNC.NTZ R23, R23 ;  /* 0x0000001700177305 */ /* 0x000e24000021f100 */
[----:B0-----:R-:W-:Y:S01]  /*7770*/  STG.E.U16 desc[UR36][R2.64], R23 ;  /* 0x0000001702007986 */ /* 0x001fe2000c101524 */
[----:B------:R-:W-:Y:S05]  /*7780*/  EXIT ;  /* 0x000000000000794d */ /* 0x000fea0003800000 */
.L_x_7737:
        /* <DEDUP_REMOVED lines=9> */
.L_x_7744:
[----:B------:R-:W-:Y:S01]  /*7820*/  STG.E.U16 desc[UR36][R2.64], R23 ;  /* 0x0000001702007986 */ /* 0x000fe2000c101524 */
[----:B------:R-:W-:Y:S05]  /*7830*/  EXIT ;  /* 0x000000000000794d */ /* 0x000fea0003800000 */
.L_x_7743:
        /* <DEDUP_REMOVED lines=10> */
.L_x_7746:
[----:B------:R-:W-:-:S05]  /*78e0*/  HADD2.F32 R0, -RZ, R23.H0_H0 ;  /* 0x20000017ff007230 */ /* 0x000fca0000004100 */
[----:B------:R-:W-:-:S04]  /*78f0*/  F2FP.F16.F32.PACK_AB R0, RZ, R0 ;  /* 0x00000000ff00723e */ /* 0x000fc800000000ff */
[----:B------:R-:W-:-:S05]  /*7900*/  PRMT R0, R0, 0x5410, RZ ;  /* 0x0000541000007816 */ /* 0x000fca00000000ff */
[----:B------:R-:W-:Y:S01]  /*7910*/  STG.E desc[UR36][R2.64], R0 ;  /* 0x0000000002007986 */ /* 0x000fe2000c101924 */
[----:B------:R-:W-:Y:S05]  /*7920*/  EXIT ;  /* 0x000000000000794d */ /* 0x000fea0003800000 */
.L_x_7745:
[----:B------:R-:W-:-:S05]  /*7930*/  HADD2.F32 R4, -RZ, R23.H0_H0 ;  /* 0x20000017ff047230 */ /* 0x000fca0000004100 */
[----:B------:R-:W-:-:S06]  /*7940*/  FMUL.FTZ R4, R4, 1 ;  /* 0x3f80000004047820 */ /* 0x000fcc0000410000 */
[----:B------:R-:W0:Y:S02]  /*7950*/  F2F.F64.F32 R4, R4 ;  /* 0x0000000400047310 */ /* 0x000e240000201800 */
[----:B0-----:R-:W-:Y:S01]  /*7960*/  STG.E.64 desc[UR36][R2.64], R4 ;  /* 0x0000000402007986 */ /* 0x001fe2000c101b24 */
[----:B------:R-:W-:Y:S05]  /*7970*/  EXIT ;  /* 0x000000000000794d */ /* 0x000fea0003800000 */
.L_x_7736:
        /* <DEDUP_REMOVED lines=14> */
.L_x_7750:
        /* <DEDUP_REMOVED lines=18> */
.L_x_7753:
[----:B------:R-:W-:-:S04]  /*7b80*/  SHF.R.U32.HI R5, RZ, 0x18, R5 ;  /* 0x00000018ff057819 */ /* 0x000fc80000011605 */
[----:B------:R-:W-:-:S07]  /*7b90*/  LOP3.LUT R0, R0, 0x80, R5, 0xf8, !PT ;  /* 0x0000008000007812 */ /* 0x000fce00078ef805 */
.L_x_7752:
[----:B------:R-:W-:Y:S05]  /*7ba0*/  BSYNC.RECONVERGENT B0 ;  /* 0x0000000000007941 */ /* 0x000fea0003800200 */
.L_x_7751:
[----:B------:R-:W-:Y:S01]  /*7bb0*/  STG.E.U8 desc[UR36][R2.64], R0 ;  /* 0x0000000002007986 */ /* 0x000fe2000c101124 */
[----:B------:R-:W-:Y:S05]  /*7bc0*/  EXIT ;  /* 0x000000000000794d */ /* 0x000fea0003800000 */
.L_x_7749:
        /* <DEDUP_REMOVED lines=18> */
.L_x_7756:
[----:B------:R-:W-:-:S04]  /*7cf0*/  SHF.R.U32.HI R5, RZ, 0x18, R5 ;  /* 0x00000018ff057819 */ /* 0x000fc80000011605 */
[----:B------:R-:W-:-:S07]  /*7d00*/  LOP3.LUT R0, R0, 0x80, R5, 0xf8, !PT ;  /* 0x0000008000007812 */ /* 0x000fce00078ef805 */
.L_x_7755:
[----:B------:R-:W-:Y:S05]  /*7d10*/  BSYNC.RECONVERGENT B0 ;  /* 0x0000000000007941 */ /* 0x000fea0003800200 */
.L_x_7754:
[----:B------:R-:W-:Y:S01]  /*7d20*/  STG.E.U8 desc[UR36][R2.64], R0 ;  /* 0x0000000002007986 */ /* 0x000fe2000c101124 */
[----:B------:R-:W-:Y:S05]  /*7d30*/  EXIT ;  /* 0x000000000000794d */ /* 0x000fea0003800000 */
.L_x_7748:
        /* <DEDUP_REMOVED lines=22> */
.L_x_7758:
[----:B------:R-:W-:-:S06]  /*7ea0*/  HADD2.F32 R4, -RZ, R23.H0_H0 ;  /* 0x20000017ff047230 */ /* 0x000fcc0000004100 */
[----:B------:R-:W0:Y:S02]  /*7eb0*/  F2I.U64.TRUNC R4, R4 ;  /* 0x0000000400047311 */ /* 0x000e24000020d800 */
[----:B0-----:R-:W-:Y:S01]  /*7ec0*/  STG.E.64 desc[UR36][R2.64], R4 ;  /* 0x0000000402007986 */ /* 0x001fe2000c101b24 */
[----:B------:R-:W-:Y:S05]  /*7ed0*/  EXIT ;  /* 0x000000000000794d */ /* 0x000fea0003800000 */
.L_x_7757:
[----:B------:R-:W-:-:S06]  /*7ee0*/  HADD2.F32 R23, -RZ, R23.H0_H0 ;  /* 0x20000017ff177230 */ /* 0x000fcc0000004100 */
[----:B------:R-:W0:Y:S02]  /*7ef0*/  F2I.FTZ.U32.TRUNC.NTZ R23, R23 ;  /* 0x0000001700177305 */ /* 0x000e24000021f000 */
[----:B0-----:R-:W-:Y:S01]  /*7f00*/  STG.E desc[UR36][R2.64], R23 ;  /* 0x0000001702007986 */ /* 0x001fe2000c101924 */
[----:B------:R-:W-:Y:S05]  /*7f10*/  EXIT ;  /* 0x000000000000794d */ /* 0x000fea0003800000 */
.L_x_7747:
        /* <DEDUP_REMOVED lines=11> */
.L_x_7760:
[----:B------:R-:W-:Y:S01]  /*7fd0*/  HADD2.F32 R23, -RZ, R23.H0_H0 ;  /* 0x20000017ff177230 */ /* 0x000fe20000004100 */
[----:B------:R-:W-:-:S04]  /*7fe0*/  CS2R R6, SRZ ;  /* 0x0000000000067805 */ /* 0x000fc8000001ff00 */
[----:B------:R-:W-:-:S06]  /*7ff0*/  FMUL.FTZ R4, R23, 1 ;  /* 0x3f80000017047820 */ /* 0x000fcc0000410000 */
[----:B------:R-:W0:Y:S02]  /*8000*/  F2F.F64.F32 R4, R4 ;  /* 0x0000000400047310 */ /* 0x000e240000201800 */
[----:B0-----:R-:W-:Y:S01]  /*8010*/  STG.E.128 desc[UR36][R2.64], R4 ;  /* 0x0000000402007986 */ /* 0x001fe2000c101d24 */
[----:B------:R-:W-:Y:S05]  /*8020*/  EXIT ;  /* 0x000000000000794d */ /* 0x000fea0003800000 */
.L_x_7759:
[----:B------:R-:W-:-:S13]  /*8030*/  ISETP.NE.AND P0, PT, R0, 0xf, PT ;  /* 0x0000000f0000780c */ /* 0x000fda0003f05270 */
[----:B------:R-:W-:Y:S05]  /*8040*/  @!P0 BRA `(.L_x_7761) ;  /* 0x0000000000e88947 */ /* 0x000fea0003800000 */
[----:B------:R-:W-:-:S13]  /*8050*/  ISETP.NE.AND P0, PT, R0, 0x17, PT ;  /* 0x000000170000780c */ /* 0x000fda0003f05270 */
[----:B------:R-:W-:Y:S05]  /*8060*/  @!P0 BRA `(.L_x_7762) ;  /* 0x0000000000908947 */ /* 0x000fea0003800000 */
[----:B------:R-:W-:-:S13]  /*8070*/  ISETP.NE.AND P0, PT, R0, 0x18, PT ;  /* 0x000000180000780c */ /* 0x000fda0003f05270 */
[----:B------:R-:W-:Y:S05]  /*8080*/  @!P0 BRA `(.L_x_7763) ;  /* 0x0000000000448947 */ /* 0x000fea0003800000 */
.L_x_7740:
        /* <DEDUP_REMOVED lines=16> */
.L_x_7764:
[----:B------:R-:W-:Y:S05]  /*8190*/  EXIT ;  /* 0x000000000000794d */ /* 0x000fea0003800000 */
.L_x_7763:
        /* <DEDUP_REMOVED lines=13> */
.L_x_7766:
[----:B------:R-:W-:Y:S05]  /*8270*/  BSYNC.RECONVERGENT B0 ;  /* 0x0000000000007941 */ /* 0x000fea0003800200 */
.L_x_7765:
[----:B------:R-:W-:-:S05]  /*8280*/  LOP3.LUT R5, R0, 0x80, R5, 0xf8, !PT ;  /* 0x0000008000057812 */ /* 0x000fca00078ef805 */
[----:B------:R-:W-:Y:S01]  /*8290*/  STG.E.U8 desc[UR36][R2.64], R5 ;  /* 0x0000000502007986 */ /* 0x000fe2000c101124 */
[----:B------:R-:W-:Y:S05]  /*82a0*/  EXIT ;  /* 0x000000000000794d */ /* 0x000fea0003800000 */
.L_x_7762:
        /* <DEDUP_REMOVED lines=12> */
.L_x_7768:
[----:B------:R-:W-:Y:S01]  /*8370*/  IMAD.MOV.U32 R0, RZ, RZ, 0x7f ;  /* 0x0000007fff007424 */ /* 0x000fe200078e00ff */
[----:B------:R-:W-:-:S04]  /*8380*/  ISETP.GT.U32.AND P0, PT, R4, 0x7f800000, PT ;  /* 0x7f8000000400780c */ /* 0x000fc80003f04070 */
[----:B------:R-:W-:-:S09]  /*8390*/  SEL R0, R0, 0x7c, P0 ;  /* 0x0000007c00007807 */ /* 0x000fd20000000000 */
.L_x_7769:
[----:B------:R-:W-:Y:S05]  /*83a0*/  BSYNC.RECONVERGENT B0 ;  /* 0x0000000000007941 */ /* 0x000fea0003800200 */
.L_x_7767:
[----:B------:R-:W-:-:S04]  /*83b0*/  SHF.R.U32.HI R5, RZ, 0x18, R5 ;  /* 0x00000018ff057819 */ /* 0x000fc80000011605 */
[----:B------:R-:W-:-:S05]  /*83c0*/  LOP3.LUT R5, R0, 0x80, R5, 0xf8, !PT ;  /* 0x0000008000057812 */ /* 0x000fca00078ef805 */
[----:B------:R-:W-:Y:S01]  /*83d0*/  STG.E.U8 desc[UR36][R2.64], R5 ;  /* 0x0000000502007986 */ /* 0x000fe2000c101124 */
[----:B------:R-:W-:Y:S05]  /*83e0*/  EXIT ;  /* 0x000000000000794d */ /* 0x000fea0003800000 */
.L_x_7761:
[----:B------:R-:W-:-:S05]  /*83f0*/  HADD2.F32 R0, -RZ, R23.H0_H0 ;  /* 0x20000017ff007230 */ /* 0x000fca0000004100 */
[----:B------:R-:W-:-:S05]  /*8400*/  F2FP.BF16.F32.PACK_AB R0, RZ, R0 ;  /* 0x00000000ff00723e */ /* 0x000fca00000010ff */
[----:B------:R-:W-:Y:S01]  /*8410*/  STG.E.U16 desc[UR36][R2.64], R0 ;  /* 0x0000000002007986 */ /* 0x000fe2000c101524 */
[----:B------:R-:W-:Y:S05]  /*8420*/  EXIT ;  /* 0x000000000000794d */ /* 0x000fea0003800000 */
.L_x_7770:
        /* <DEDUP_REMOVED lines=13> */
.L_x_41741:


//--------------------- .text._ZN2at6native18elementwise_kernelILi128ELi4EZNS0_22gpu_kernel_impl_nocastINS0_13AUnaryFunctorIN3c104HalfES5_S5_ZZZNS0_16fmax_kernel_cudaERNS_18TensorIteratorBaseEENKUlvE_clEvENKUlvE1_clEvEUlS5_S5_E_EEEEvS7_RKT_EUliE_EEviT1_ --------------------------
	.section	.text._ZN2at6native18elementwise_kernelILi128ELi4EZNS0_22gpu_kernel_impl_nocastINS0_13AUnaryFunctorIN3c104HalfES5_S5_ZZZNS0_16fmax_kernel_cudaERNS_18TensorIteratorBaseEENKUlvE_clEvENKUlvE1_clEvEUlS5_S5_E_EEEEvS7_RKT_EUliE_EEviT1_,"ax",@progbits
	.align	128
        .global         _ZN2at6native18elementwise_kernelILi128ELi4EZNS0_22gpu_kernel_impl_nocastINS0_13AUnaryFunctorIN3c104HalfES5_S5_ZZZNS0_16fmax_kernel_cudaERNS_18TensorIteratorBaseEENKUlvE_clEvENKUlvE1_clEvEUlS5_S5_E_EEEEvS7_RKT_EUliE_EEviT1_
        .type           _ZN2at6native18elementwise_kernelILi128ELi4EZNS0_22gpu_kernel_impl_nocastINS0_13AUnaryFunctorIN3c104HalfES5_S5_ZZZNS0_16fmax_kernel_cudaERNS_18TensorIteratorBaseEENKUlvE_clEvENKUlvE1_clEvEUlS5_S5_E_EEEEvS7_RKT_EUliE_EEviT1_,@function
        .size           _ZN2at6native18elementwise_kernelILi128ELi4EZNS0_22gpu_kernel_impl_nocastINS0_13AUnaryFunctorIN3c104HalfES5_S5_ZZZNS0_16fmax_kernel_cudaERNS_18TensorIteratorBaseEENKUlvE_clEvENKUlvE1_clEvEUlS5_S5_E_EEEEvS7_RKT_EUliE_EEviT1_,(.L_x_41742 - _ZN2at6native18elementwise_kernelILi128ELi4EZNS0_22gpu_kernel_impl_nocastINS0_13AUnaryFunctorIN3c104HalfES5_S5_ZZZNS0_16fmax_kernel_cudaERNS_18TensorIteratorBaseEENKUlvE_clEvENKUlvE1_clEvEUlS5_S5_E_EEEEvS7_RKT_EUliE_EEviT1_)
        .other          _ZN2at6native18elementwise_kernelILi128ELi4EZNS0_22gpu_kernel_impl_nocastINS0_13AUnaryFunctorIN3c104HalfES5_S5_ZZZNS0_16fmax_kernel_cudaERNS_18TensorIteratorBaseEENKUlvE_clEvENKUlvE1_clEvEUlS5_S5_E_EEEEvS7_RKT_EUliE_EEviT1_,@"STO_CUDA_ENTRY STV_DEFAULT"
_ZN2at6native18elementwise_kernelILi128ELi4EZNS0_22gpu_kernel_impl_nocastINS0_13AUnaryFunctorIN3c104HalfES5_S5_ZZZNS0_16fmax_kernel_cudaERNS_18TensorIteratorBaseEENKUlvE_clEvENKUlvE1_clEvEUlS5_S5_E_EEEEvS7_RKT_EUliE_EEviT1_:
.text._ZN2at6native18elementwise_kernelILi128ELi4EZNS0_22gpu_kernel_impl_nocastINS0_13AUnaryFunctorIN3c104HalfES5_S5_ZZZNS0_16fmax_kernel_cudaERNS_18TensorIteratorBaseEENKUlvE_clEvENKUlvE1_clEvEUlS5_S5_E_EEEEvS7_RKT_EUliE_EEviT1_:
        /* <DEDUP_REMOVED lines=23> */
[----:B------:R-:W-:-:S04]  /*0170*/  FMNMX.FTZ R0, R0, R9, !PT ;  /* 0x0000000900007209 */ /* 0x000fc80007810000 */
        /* <DEDUP_REMOVED lines=10> */
[----:B------:R-:W-:-:S04]  /*0220*/  FMNMX.FTZ R0, R9, R0, !PT ;  /* 0x0000000009007209 */ /* 0x000fc80007810000 */
[----:B------:R-:W-:-:S05]  /*0230*/  F2FP.F16.F32.PACK_AB R0, RZ, R0 ;  /* 0x00000000ff00723e */ /* 0x000fca00000000ff */
[----:B-1----:R0:W-:Y:S02]  /*0240*/  STG.E.U16 desc[UR6][R6.64], R0 ;  /* 0x0000000006007986 */ /* 0x0021e4000c101506 */
.L_x_7774:
[----:B------:R-:W-:-:S13]  /*0250*/  ISETP.GE.AND P0, PT, R3, UR4, PT ;  /* 0x0000000403007c0c */ /* 0x000fda000bf06270 */
[----:B------:R-:W-:Y:S05]  /*0260*/  @P0 BREAK.RELIABLE B1 ;  /* 0x0000000000010942 */ /* 0x000fea0003800100 */
[----:B------:R-:W-:Y:S05]  /*0270*/  @P0 BRA `(.L_x_7775) ;  /* 0x00000000002c0947 */ /* 0x000fea0003800000 */
[----:B------:R-:W-:Y:S05]  /*0280*/  BSYNC.RELIABLE B1 ;  /* 0x0000000000017941 */ /* 0x000fea0003800100 */
.L_x_7773:
        /* <DEDUP_REMOVED lines=10> */
.L_x_7775:
[----:B------:R-:W-:Y:S05]  /*0330*/  BSYNC.RECONVERGENT B0 ;  /* 0x0000000000007941 */ /* 0x000fea0003800200 */
.L_x_7772:
        /* <DEDUP_REMOVED lines=9> */
[----:B------:R-:W-:-:S04]  /*03d0*/  FMNMX.FTZ R0, R7, R0, !PT ;  /* 0x0000000007007209 */ /* 0x000fc80007810000 */
[----:B------:R-:W-:-:S05]  /*03e0*/  F2FP.F16.F32.PACK_AB R0, RZ, R0 ;  /* 0x00000000ff00723e */ /* 0x000fca00000000ff */
[----:B-1----:R-:W-:Y:S01]  /*03f0*/  STG.E.U16 desc[UR6][R4.64], R0 ;  /* 0x0000000004007986 */ /* 0x002fe2000c101506 */
[----:B------:R-:W-:Y:S05]  /*0400*/  EXIT ;  /* 0x000000000000794d */ /* 0x000fea0003800000 */
.L_x_7771:
        /* <DEDUP_REMOVED lines=306> */
.L_x_7779:
        /* <DEDUP_REMOVED lines=8> */
[----:B------:R-:W-:Y:S02]  /*17b0*/  FMNMX.FTZ R8, R9, R4, !PT ;  /* 0x0000000409087209 */ /* 0x000fe40007810000 */
        /* <DEDUP_REMOVED lines=305> */
.L_x_7781:
        /* <DEDUP_REMOVED lines=11> */
[----:B------:R-:W-:-:S05]  /*2b80*/  IADD3.X R5, PT, PT, RZ, UR9, RZ, P0, !PT ;  /* 0x00000009ff057c10 */ /* 0x000fca00087fe4ff */
[----:B------:R0:W-:Y:S04]  /*2b90*/  STG.E.U16 desc[UR6][R4.64], R8 ;  /* 0x0000000804007986 */ /* 0x0001e8000c101506 */
.L_x_7778:
[----:B------:R-:W-:-:S13]  /*2ba0*/  ISETP.GE.AND P0, PT, R3, UR4, PT ;  /* 0x0000000403007c0c */ /* 0x000fda000bf06270 */
[----:B------:R-:W-:Y:S05]  /*2bb0*/  @P0 BREAK.RELIABLE B1 ;  /* 0x0000000000010942 */ /* 0x000fea0003800100 */
[----:B------:R-:W-:Y:S05]  /*2bc0*/  @P0 BRA `(.L_x_7780) ;  /* 0x0000001000e00947 */ /* 0x000fea0003800000 */
[----:B------:R-:W-:Y:S05]  /*2bd0*/  BSYNC.RELIABLE B1 ;  /* 0x0000000000017941 */ /* 0x000fea0003800100 */
.L_x_7777:
        /* <DEDUP_REMOVED lines=298> */
.L_x_7782:
        /* <DEDUP_REMOVED lines=13> */
.L_x_7780:
[----:B------:R-:W-:Y:S05]  /*3f50*/  BSYNC.RECONVERGENT B0 ;  /* 0x0000000000007941 */ /* 0x000fea0003800200 */
.L_x_7776:
        /* <DEDUP_REMOVED lines=301> */
.L_x_7783:
        /* <DEDUP_REMOVED lines=9> */
[----:B------:R-:W-:-:S04]  /*52c0*/  FMNMX.FTZ R0, R7, R0, !PT ;  /* 0x0000000007007209 */ /* 0x000fc80007810000 */
[----:B------:R-:W-:-:S05]  /*52d0*/  F2FP.F16.F32.PACK_AB R0, RZ, R0 ;  /* 0x00000000ff00723e */ /* 0x000fca00000000ff */
[----:B------:R-:W-:Y:S01]  /*52e0*/  STG.E.U16 desc[UR6][R2.64], R0 ;  /* 0x0000000002007986 */ /* 0x000fe2000c101506 */
[----:B------:R-:W-:Y:S05]  /*52f0*/  EXIT ;  /* 0x000000000000794d */ /* 0x000fea0003800000 */
.L_x_7784:
        /* <DEDUP_REMOVED lines=16> */
.L_x_41742:


//--------------------- .text._ZN2at6native27unrolled_elementwise_kernelINS0_13AUnaryFunctorIN3c104HalfES4_S4_ZZZNS0_16fmax_kernel_cudaERNS_18TensorIteratorBaseEENKUlvE_clEvENKUlvE1_clEvEUlS4_S4_E_EESt5arrayIPcLm2EELi4E23TrivialOffsetCalculatorILi1EjESF_NS0_6memory15LoadWithoutCastENSG_16StoreWithoutCastEEEviT_T0_T2_T3_T4_T5_ --------------------------
	.section	.text._ZN2at6native27unrolled_elementwise_kernelINS0_13AUnaryFunctorIN3c104HalfES4_S4_ZZZNS0_16fmax_kernel_cudaERNS_18TensorIteratorBaseEENKUlvE_clEvENKUlvE1_clEvEUlS4_S4_E_EESt5arrayIPcLm2EELi4E23TrivialOffsetCalculatorILi1EjESF_NS0_6memory15LoadWithoutCastENSG_16StoreWithoutCastEEEviT_T0_T2_T3_T4_T5_,"ax",@progbits
	.align	128
        .global         _ZN2at6native27unrolled_elementwise_kernelINS0_13AUnaryFunctorIN3c104HalfES4_S4_ZZZNS0_16fmax_kernel_cudaERNS_18TensorIteratorBaseEENKUlvE_clEvENKUlvE1_clEvEUlS4_S4_E_EESt5arrayIPcLm2EELi4E23TrivialOffsetCalculatorILi1EjESF_NS0_6memory15LoadWithoutCastENSG_16StoreWithoutCastEEEviT_T0_T2_T3_T4_T5_
        .type           _ZN2at6native27unrolled_elementwise_kernelINS0_13AUnaryFunctorIN3c104HalfES4_S4_ZZZNS0_16fmax_kernel_cudaERNS_18TensorIteratorBaseEENKUlvE_clEvENKUlvE1_clEvEUlS4_S4_E_EESt5arrayIPcLm2EELi4E23TrivialOffsetCalculatorILi1EjESF_NS0_6memory15LoadWithoutCastENSG_16StoreWithoutCastEEEviT_T0_T2_T3_T4_T5_,@function
        .size           _ZN2at6native27unrolled_elementwise_kernelINS0_13AUnaryFunctorIN3c104HalfES4_S4_ZZZNS0_16fmax_kernel_cudaERNS_18TensorIteratorBaseEENKUlvE_clEvENKUlvE1_clEvEUlS4_S4_E_EESt5arrayIPcLm2EELi4E23TrivialOffsetCalculatorILi1EjESF_NS0_6memory15LoadWithoutCastENSG_16StoreWithoutCastEEEviT_T0_T2_T3_T4_T5_,(.L_x_41743 - _ZN2at6native27unrolled_elementwise_kernelINS0_13AUnaryFunctorIN3c104HalfES4_S4_ZZZNS0_16fmax_kernel_cudaERNS_18TensorIteratorBaseEENKUlvE_clEvENKUlvE1_clEvEUlS4_S4_E_EESt5arrayIPcLm2EELi4E23TrivialOffsetCalculatorILi1EjESF_NS0_6memory15LoadWithoutCastENSG_16StoreWithoutCastEEEviT_T0_T2_T3_T4_T5_)
        .other          _ZN2at6native27unrolled_elementwise_kernelINS0_13AUnaryFunctorIN3c104HalfES4_S4_ZZZNS0_16fmax_kernel_cudaERNS_18TensorIteratorBaseEENKUlvE_clEvENKUlvE1_clEvEUlS4_S4_E_EESt5arrayIPcLm2EELi4E23TrivialOffsetCalculatorILi1EjESF_NS0_6memory15LoadWithoutCastENSG_16StoreWithoutCastEEEviT_T0_T2_T3_T4_T5_,@"STO_CUDA_ENTRY STV_DEFAULT"
_ZN2at6native27unrolled_elementwise_kernelINS0_13AUnaryFunctorIN3c104HalfES4_S4_ZZZNS0_16fmax_kernel_cudaERNS_18TensorIteratorBaseEENKUlvE_clEvENKUlvE1_clEvEUlS4_S4_E_EESt5arrayIPcLm2EELi4E23TrivialOffsetCalculatorILi1EjESF_NS0_6memory15LoadWithoutCastENSG_16StoreWithoutCastEEEviT_T0_T2_T3_T4_T5_:
.text._ZN2at6native27unrolled_elementwise_kernelINS0_13AUnaryFunctorIN3c104HalfES4_S4_ZZZNS0_16fmax_kernel_cudaERNS_18TensorIteratorBaseEENKUlvE_clEvENKUlvE1_clEvEUlS4_S4_E_EESt5arrayIPcLm2EELi4E23TrivialOffsetCalculatorILi1EjESF_NS0_6memory15LoadWithoutCastENSG_16StoreWithoutCastEEEviT_T0_T2_T3_T4_T5_:
        /* <DEDUP_REMOVED lines=52> */
[----:B------:R-:W-:-:S04]  /*0340*/  @!P1 FMNMX.FTZ R13, R13, R14, !PT ;  /* 0x0000000e0d0d9209 */ /* 0x000fc80007810000 */
[----:B------:R-:W-:Y:S01]  /*0350*/  @!P1 F2FP.F16.F32.PACK_AB R6, RZ, R13 ;  /* 0x0000000dff06923e */ /* 0x000fe200000000ff */
[----:B------:R-:W1:Y:S04]  /*0360*/  @!P0 LDC.U16 R7, c[0x0][0x386] ;  /* 0x0000e180ff078b82 */ /* 0x000e680000000400 */
[----:B------:R2:W-:Y:S01]  /*0370*/  @!P1 STG.E.U16 desc[UR4][R8.64], R6 ;  /* 0x0000000608009986 */ /* 0x0005e2000c101504 */
[----:B------:R-:W-:Y:S02]  /*0380*/  @!P3 HADD2.F32 R13, -RZ, R18.H0_H0 ;  /* 0x20000012ff0db230 */ /* 0x000fe40000004100 */
[----:B0-----:R-:W-:Y:S02]  /*0390*/  @!P2 HADD2.F32 R14, -RZ, R17.H0_H0 ;  /* 0x20000011ff0ea230 */ /* 0x001fe40000004100 */
[----:B----4-:R-:W-:-:S05]  /*03a0*/  @!P2 HADD2.F32 R11, -RZ, R11.H0_H0 ;  /* 0x2000000bff0ba230 */ /* 0x010fca0000004100 */
[----:B------:R-:W-:Y:S01]  /*03b0*/  @!P2 FMNMX.FTZ R11, R14, R11, !PT ;  /* 0x0000000b0e0ba209 */ /* 0x000fe20007810000 */
[----:B------:R-:W-:-:S03]  /*03c0*/  @!P3 HADD2.F32 R12, -RZ, R12.H0_H0 ;  /* 0x2000000cff0cb230 */ /* 0x000fc60000004100 */
[----:B------:R-:W-:Y:S02]  /*03d0*/  @!P2 F2FP.F16.F32.PACK_AB R5, RZ, R11 ;  /* 0x0000000bff05a23e */ /* 0x000fe400000000ff */
[----:B------:R-:W-:-:S04]  /*03e0*/  @!P3 FMNMX.FTZ R12, R13, R12, !PT ;  /* 0x0000000c0d0cb209 */ /* 0x000fc80007810000 */
        /* <DEDUP_REMOVED lines=12> */
.L_x_7786:
[----:B------:R-:W-:Y:S05]  /*04b0*/  BSYNC.RECONVERGENT B0 ;  /* 0x0000000000007941 */ /* 0x000fea0003800200 */
.L_x_7785:
[----:B------:R-:W-:-:S13]  /*04c0*/  ISETP.GE.AND P1, PT, R3, R2, PT ;  /* 0x000000020300720c */ /* 0x000fda0003f26270 */
[----:B------:R-:W-:Y:S05]  /*04d0*/  @P1 EXIT ;  /* 0x000000000000194d */ /* 0x000fea0003800000 */
[----:B0-----:R-:W0:Y:S01]  /*04e0*/  LDC.64 R4, c[0x0][0x388] ;  /* 0x0000e200ff047b82 */ /* 0x001e220000000a00 */
[----:B------:R-:W-:Y:S01]  /*04f0*/  @!P0 HADD2.F32 R7, -RZ, R7.H0_H0 ;  /* 0x20000007ff078230 */ /* 0x000fe20000004100 */
[----:B------:R-:W-:Y:S01]  /*0500*/  LEA R3, R0, R3, 0x9 ;  /* 0x0000000300037211 */ /* 0x000fe200078e48ff */
[----:B-----5:R-:W-:-:S05]  /*0510*/  @!P0 HADD2.F32 R10, -RZ, R10.H0_H0 ;  /* 0x2000000aff0a8230 */ /* 0x020fca0000004100 */
[----:B------:R-:W-:-:S04]  /*0520*/  @!P0 FMNMX.FTZ R10, R7, R10, !PT ;  /* 0x0000000a070a8209 */ /* 0x000fc80007810000 */
[----:B------:R-:W-:-:S04]  /*0530*/  @!P0 F2FP.F16.F32.PACK_AB R2, RZ, R10 ;  /* 0x0000000aff02823e */ /* 0x000fc800000000ff */
[----:B------:R-:W-:Y:S01]  /*0540*/  PRMT R0, R2, 0x7610, R0 ;  /* 0x0000761002007816 */ /* 0x000fe20000000000 */
[----:B0-----:R-:W-:-:S05]  /*0550*/  IMAD.WIDE.U32 R2, R3, 0x2, R4 ;  /* 0x0000000203027825 */ /* 0x001fca00078e0004 */
[----:B------:R-:W-:Y:S01]  /*0560*/  STG.E.U16 desc[UR4][R2.64], R0 ;  /* 0x0000000002007986 */ /* 0x000fe2000c101504 */
[----:B------:R-:W-:Y:S05]  /*0570*/  EXIT ;  /* 0x000000000000794d */ /* 0x000fea0003800000 */
.L_x_7787:
        /* <DEDUP_REMOVED lines=16> */
.L_x_41743:


//--------------------- .text._ZN2at6native29vectorized_elementwise_kernelILi2ENS0_13AUnaryFunctorIN3c104HalfES4_S4_ZZZNS0_16fmax_kernel_cudaERNS_18TensorIteratorBaseEENKUlvE_clEvENKUlvE1_clEvEUlS4_S4_E_EESt5arrayIPcLm2EEEEviT0_T1_ --------------------------
	.section	.text._ZN2at6native29vectorized_elementwise_kernelILi2ENS0_13AUnaryFunctorIN3c104HalfES4_S4_ZZZNS0_16fmax_kernel_cudaERNS_18TensorIteratorBaseEENKUlvE_clEvENKUlvE1_clEvEUlS4_S4_E_EESt5arrayIPcLm2EEEEviT0_T1_,"ax",@progbits
	.align	128
        .global         _ZN2at6native29vectorized_elementwise_kernelILi2ENS0_13AUnaryFunctorIN3c104HalfES4_S4_ZZZNS0_16fmax_kernel_cudaERNS_18TensorIteratorBaseEENKUlvE_clEvENKUlvE1_clEvEUlS4_S4_E_EESt5arrayIPcLm2EEEEviT0_T1_
        .type           _ZN2at6native29vectorized_elementwise_kernelILi2ENS0_13AUnaryFunctorIN3c104HalfES4_S4_ZZZNS0_16fmax_kernel_cudaERNS_18TensorIteratorBaseEENKUlvE_clEvENKUlvE1_clEvEUlS4_S4_E_EESt5arrayIPcLm2EEEEviT0_T1_,@function
        .size           _ZN2at6native29vectorized_elementwise_kernelILi2ENS0_13AUnaryFunctorIN3c104HalfES4_S4_ZZZNS0_16fmax_kernel_cudaERNS_18TensorIteratorBaseEENKUlvE_clEvENKUlvE1_clEvEUlS4_S4_E_EESt5arrayIPcLm2EEEEviT0_T1_,(.L_x_41744 - _ZN2at6native29vectorized_elementwise_kernelILi2ENS0_13AUnaryFunctorIN3c104HalfES4_S4_ZZZNS0_16fmax_kernel_cudaERNS_18TensorIteratorBaseEENKUlvE_clEvENKUlvE1_clEvEUlS4_S4_E_EESt5arrayIPcLm2EEEEviT0_T1_)
        .other          _ZN2at6native29vectorized_elementwise_kernelILi2ENS0_13AUnaryFunctorIN3c104HalfES4_S4_ZZZNS0_16fmax_kernel_cudaERNS_18TensorIteratorBaseEENKUlvE_clEvENKUlvE1_clEvEUlS4_S4_E_EESt5arrayIPcLm2EEEEviT0_T1_,@"STO_CUDA_ENTRY STV_DEFAULT"
_ZN2at6native29vectorized_elementwise_kernelILi2ENS0_13AUnaryFunctorIN3c104HalfES4_S4_ZZZNS0_16fmax_kernel_cudaERNS_18TensorIteratorBaseEENKUlvE_clEvENKUlvE1_clEvEUlS4_S4_E_EESt5arrayIPcLm2EEEEviT0_T1_:
.text._ZN2at6native29vectorized_elementwise_kernelILi2ENS0_13AUnaryFunctorIN3c104HalfES4_S4_ZZZNS0_16fmax_kernel_cudaERNS_18TensorIteratorBaseEENKUlvE_clEvENKUlvE1_clEvEUlS4_S4_E_EESt5arrayIPcLm2EEEEviT0_T1_:
        /* <DEDUP_REMOVED lines=96> */
[----:B------:R-:W-:Y:S02]  /*0600*/  @!P5 FMNMX.FTZ R21, R10, R21, !PT ;  /* 0x000000150a15d209 */ /* 0x000fe40007810000 */
[----:B------:R-:W0:Y:S02]  /*0610*/  @!P0 LDC.64 R10, c[0x0][0x388] ;  /* 0x0000e200ff0a8b82 */ /* 0x000e240000000a00 */
[----:B------:R-:W-:Y:S02]  /*0620*/  @!P5 F2FP.F16.F32.PACK_AB R4, RZ, R21 ;  /* 0x00000015ff04d23e */ /* 0x000fe400000000ff */
[----:B------:R-:W-:Y:S01]  /*0630*/  ISETP.GE.U32.AND P5, PT, R13, R2, PT ;  /* 0x000000020d00720c */ /* 0x000fe20003fa6070 */
[----:B----4-:R-:W-:-:S05]  /*0640*/  @!P0 HADD2.F32 R22, -RZ, R22.H0_H0 ;  /* 0x20000016ff168230 */ /* 0x010fca0000004100 */
[----:B------:R-:W-:-:S07]  /*0650*/  @!P0 FMNMX.FTZ R22, R17, R22, !PT ;  /* 0x0000001611168209 */ /* 0x000fce0007810000 */
        /* <DEDUP_REMOVED lines=8> */
[----:B------:R-:W-:Y:S01]  /*06e0*/  @!P1 FMNMX.FTZ R12, R12, R19, !PT ;  /* 0x000000130c0c9209 */ /* 0x000fe20007810000 */
[----:B-1----:R-:W-:-:S03]  /*06f0*/  @!P5 HADD2.F32 R10, -RZ, R17.H0_H0 ;  /* 0x20000011ff0ad230 */ /* 0x002fc60000004100 */
[----:B------:R-:W-:Y:S01]  /*0700*/  @!P1 F2FP.F16.F32.PACK_AB R5, RZ, R12 ;  /* 0x0000000cff05923e */ /* 0x000fe200000000ff */
[----:B------:R-:W-:Y:S02]  /*0710*/  @!P2 HADD2.F32 R28, -RZ, R28.H0_H0 ;  /* 0x2000001cff1ca230 */ /* 0x000fe40000004100 */
[----:B------:R-:W-:Y:S02]  /*0720*/  @!P3 HADD2.F32 R29, -RZ, R29.H0_H0 ;  /* 0x2000001dff1db230 */ /* 0x000fe40000004100 */
[----:B------:R-:W-:Y:S02]  /*0730*/  @!P4 HADD2.F32 R25, -RZ, R25.H0_H0 ;  /* 0x20000019ff19c230 */ /* 0x000fe40000004100 */
[----:B------:R-:W-:Y:S01]  /*0740*/  @!P6 HADD2.F32 R23, -RZ, R23.H0_H0 ;  /* 0x20000017ff17e230 */ /* 0x000fe20000004100 */
[----:B------:R-:W-:Y:S02]  /*0750*/  @!P2 FMNMX.FTZ R13, R21, R28, !PT ;  /* 0x0000001c150da209 */ /* 0x000fe40007810000 */
[----:B------:R-:W-:Y:S01]  /*0760*/  @!P3 FMNMX.FTZ R29, R14, R29, !PT ;  /* 0x0000001d0e1db209 */ /* 0x000fe20007810000 */
[----:B------:R-:W-:Y:S01]  /*0770*/  @!P5 HADD2.F32 R27, -RZ, R27.H0_H0 ;  /* 0x2000001bff1bd230 */ /* 0x000fe20000004100 */
[----:B------:R-:W-:-:S02]  /*0780*/  @!P4 FMNMX.FTZ R25, R16, R25, !PT ;  /* 0x000000191019c209 */ /* 0x000fc40007810000 */
[----:B------:R-:W-:Y:S02]  /*0790*/  @!P6 FMNMX.FTZ R23, R18, R23, !PT ;  /* 0x000000171217e209 */ /* 0x000fe40007810000 */
[----:B------:R-:W-:Y:S02]  /*07a0*/  @!P5 FMNMX.FTZ R27, R10, R27, !PT ;  /* 0x0000001b0a1bd209 */ /* 0x000fe40007810000 */
        /* <DEDUP_REMOVED lines=18> */
.L_x_7791:
[----:B------:R-:W-:-:S13]  /*08d0*/  ISETP.GE.U32.AND P0, PT, R3, R2, PT ;  /* 0x000000020300720c */ /* 0x000fda0003f06070 */
[----:B------:R-:W-:Y:S05]  /*08e0*/  @P0 BRA `(.L_x_7793) ;  /* 0x0000000000300947 */ /* 0x000fea0003800000 */
[----:B0-----:R-:W0:Y:S01]  /*08f0*/  LDC.64 R10, c[0x0][0x388] ;  /* 0x0000e200ff0a7b82 */ /* 0x001e220000000a00 */
[----:B------:R-:W-:Y:S01]  /*0900*/  IADD3 R13, PT, PT, R0, R3, RZ ;  /* 0x00000003000d7210 */ /* 0x000fe20007ffe0ff */
[----:B------:R-:W-:-:S04]  /*0910*/  VIADD R3, R3, 0x80 ;  /* 0x0000008003037836 */ /* 0x000fc80000000000 */
[----:B0-----:R-:W-:-:S05]  /*0920*/  IMAD.WIDE.U32 R10, R13, 0x2, R10 ;  /* 0x000000020d0a7825 */ /* 0x001fca00078e000a */
[----:B------:R1:W-:Y:S02]  /*0930*/  STG.E.U16 desc[UR4][R10.64], R5 ;  /* 0x000000050a007986 */ /* 0x0003e4000c101504 */
.L_x_7792:
[----:B------:R-:W-:-:S13]  /*0940*/  ISETP.GE.U32.AND P0, PT, R3, R2, PT ;  /* 0x000000020300720c */ /* 0x000fda0003f06070 */
[----:B------:R-:W-:Y:S05]  /*0950*/  @P0 BRA `(.L_x_7794) ;  /* 0x0000000000340947 */ /* 0x000fea0003800000 */
[----:B-1----:R-:W1:Y:S01]  /*0960*/  LDC.64 R4, c[0x0][0x388] ;  /* 0x0000e200ff047b82 */ /* 0x002e620000000a00 */
[----:B0-----:R-:W-:Y:S01]  /*0970*/  IMAD.IADD R11, R0, 0x1, R3 ;  /* 0x00000001000b7824 */ /* 0x001fe200078e0203 */
[----:B------:R-:W-:-:S03]  /*0980*/  IADD3 R3, PT, PT, R3, 0x80, RZ ;  /* 0x0000008003037810 */ /* 0x000fc60007ffe0ff */
[----:B-1----:R-:W-:-:S05]  /*0990*/  IMAD.WIDE.U32 R4, R11, 0x2, R4 ;  /* 0x000000020b047825 */ /* 0x002fca00078e0004 */
[----:B------:R1:W-:Y:S02]  /*09a0*/  STG.E.U16 desc[UR4][R4.64], R6 ;  /* 0x0000000604007986 */ /* 0x0003e4000c101504 */
.L_x_7793:
        /* <DEDUP_REMOVED lines=8> */
.L_x_7794:
[----:B------:R-:W-:Y:S05]  /*0a30*/  BSYNC.RELIABLE B1 ;  /* 0x0000000000017941 */ /* 0x000fea0003800100 */
.L_x_7790:
[----:B------:R-:W-:-:S13]  /*0a40*/  ISETP.GE.U32.AND P0, PT, R3, R2, PT ;  /* 0x000000020300720c */ /* 0x000fda0003f06070 */
[----:B-12---:R-:W1:Y:S01]  /*0a50*/  @!P0 LDC.64 R4, c[0x0][0x388] ;  /* 0x0000e200ff048b82 */ /* 0x006e620000000a00 */
[----:B------:R-:W-:Y:S01]  /*0a60*/  @!P0 IADD3 R7, PT, PT, R0, R3, RZ ;  /* 0x0000000300078210 */ /* 0x000fe20007ffe0ff */
[----:B------:R-:W-:-:S04]  /*0a70*/  @!P0 VIADD R3, R3, 0x80 ;  /* 0x0000008003038836 */ /* 0x000fc80000000000 */
[----:B-1----:R-:W-:-:S05]  /*0a80*/  @!P0 IMAD.WIDE.U32 R4, R7, 0x2, R4 ;  /* 0x0000000207048825 */ /* 0x002fca00078e0004 */
[----:B------:R2:W-:Y:S02]  /*0a90*/  @!P0 STG.E.U16 desc[UR4][R4.64], R8 ;  /* 0x0000000804008986 */ /* 0x0005e4000c101504 */
.L_x_7795:
[----:B------:R-:W-:Y:S05]  /*0aa0*/  BSYNC.RECONVERGENT B0 ;  /* 0x0000000000007941 */ /* 0x000fea0003800200 */
.L_x_7789:
        /* <DEDUP_REMOVED lines=8> */
.L_x_7788:
        /* <DEDUP_REMOVED lines=16> */
[C---:B------:R-:W-:Y:S01]  /*0c30*/  FMNMX.FTZ R0, R13.reuse, R0, !PT ;  /* 0x000000000d007209 */ /* 0x040fe20007810000 */
[----:B------:R-:W-:Y:S01]  /*0c40*/  HADD2.F32 R7, -RZ, R7.H1_H1 ;  /* 0x30000007ff077230 */ /* 0x000fe20000004100 */
[C---:B------:R-:W-:Y:S01]  /*0c50*/  FMNMX.FTZ R5, R13.reuse, R6, !PT ;  /* 0x000000060d057209 */ /* 0x040fe20007810000 */
[--C-:B----4-:R-:W-:Y:S01]  /*0c60*/  HADD2.F32 R11, -RZ, R8.reuse.H0_H0 ;  /* 0x20000008ff0b7230 */ /* 0x110fe20000004100 */
[C---:B------:R-:W-:Y:S01]  /*0c70*/  FMNMX.FTZ R10, R13.reuse, R10, !PT ;  /* 0x0000000a0d0a7209 */ /* 0x040fe20007810000 */
[----:B------:R-:W-:Y:S01]  /*0c80*/  HADD2.F32 R8, -RZ, R8.H1_H1 ;  /* 0x30000008ff087230 */ /* 0x000fe20000004100 */
[C---:B------:R-:W-:Y:S01]  /*0c90*/  FMNMX.FTZ R7, R13.reuse, R7, !PT ;  /* 0x000000070d077209 */ /* 0x040fe20007810000 */
[--C-:B-----5:R-:W-:Y:S01]  /*0ca0*/  HADD2.F32 R4, -RZ, R9.reuse.H0_H0 ;  /* 0x20000009ff047230 */ /* 0x120fe20000004100 */
[C---:B------:R-:W-:Y:S01]  /*0cb0*/  FMNMX.FTZ R11, R13.reuse, R11, !PT ;  /* 0x0000000b0d0b7209 */ /* 0x040fe20007810000 */
[----:B------:R-:W-:Y:S01]  /*0cc0*/  HADD2.F32 R9, -RZ, R9.H1_H1 ;  /* 0x30000009ff097230 */ /* 0x000fe20000004100 */
[----:B------:R-:W-:-:S02]  /*0cd0*/  FMNMX.FTZ R8, R13, R8, !PT ;  /* 0x000000080d087209 */ /* 0x000fc40007810000 */
[C---:B------:R-:W-:Y:S02]  /*0ce0*/  FMNMX.FTZ R4, R13.reuse, R4, !PT ;  /* 0x000000040d047209 */ /* 0x040fe40007810000 */
[----:B------:R-:W-:Y:S02]  /*0cf0*/  FMNMX.FTZ R9, R13, R9, !PT ;  /* 0x000000090d097209 */ /* 0x000fe40007810000 */
        /* <DEDUP_REMOVED lines=9> */
.L_x_7796:
        /* <DEDUP_REMOVED lines=15> */
.L_x_41744:


//--------------------- .text._ZN2at6native29vectorized_elementwise_kernelILi4ENS0_13AUnaryFunctorIN3c104HalfES4_S4_ZZZNS0_16fmax_kernel_cudaERNS_18TensorIteratorBaseEENKUlvE_clEvENKUlvE1_clEvEUlS4_S4_E_EESt5arrayIPcLm2EEEEviT0_T1_ --------------------------
	.section	.text._ZN2at6native29vectorized_elementwise_kernelILi4ENS0_13AUnaryFunctorIN3c104HalfES4_S4_ZZZNS0_16fmax_kernel_cudaERNS_18TensorIteratorBaseEENKUlvE_clEvENKUlvE1_clEvEUlS4_S4_E_EESt5arrayIPcLm2EEEEviT0_T1_,"ax",@progbits
	.align	128
        .global         _ZN2at6native29vectorized_elementwise_kernelILi4ENS0_13AUnaryFunctorIN3c104HalfES4_S4_ZZZNS0_16fmax_kernel_cudaERNS_18TensorIteratorBaseEENKUlvE_clEvENKUlvE1_clEvEUlS4_S4_E_EESt5arrayIPcLm2EEEEviT0_T1_
        .type           _ZN2at6native29vectorized_elementwise_kernelILi4ENS0_13AUnaryFunctorIN3c104HalfES4_S4_ZZZNS0_16fmax_kernel_cudaERNS_18TensorIteratorBaseEENKUlvE_clEvENKUlvE1_clEvEUlS4_S4_E_EESt5arrayIPcLm2EEEEviT0_T1_,@function
        .size           _ZN2at6native29vectorized_elementwise_kernelILi4ENS0_13AUnaryFunctorIN3c104HalfES4_S4_ZZZNS0_16fmax_kernel_cudaERNS_18TensorIteratorBaseEENKUlvE_clEvENKUlvE1_clEvEUlS4_S4_E_EESt5arrayIPcLm2EEEEviT0_T1_,(.L_x_41745 - _ZN2at6native29vectorized_elementwise_kernelILi4ENS0_13AUnaryFunctorIN3c104HalfES4_S4_ZZZNS0_16fmax_kernel_cudaERNS_18TensorIteratorBaseEENKUlvE_clEvENKUlvE1_clEvEUlS4_S4_E_EESt5arrayIPcLm2EEEEviT0_T1_)
        .other          _ZN2at6native29vectorized_elementwise_kernelILi4ENS0_13AUnaryFunctorIN3c104HalfES4_S4_ZZZNS0_16fmax_kernel_cudaERNS_18TensorIteratorBaseEENKUlvE_clEvENKUlvE1_clEvEUlS4_S4_E_EESt5arrayIPcLm2EEEEviT0_T1_,@"STO_CUDA_ENTRY STV_DEFAULT"
_ZN2at6native29vectorized_elementwise_kernelILi4ENS0_13AUnaryFunctorIN3c104HalfES4_S4_ZZZNS0_16fmax_kernel_cudaERNS_18TensorIteratorBaseEENKUlvE_clEvENKUlvE1_clEvEUlS4_S4_E_EESt5arrayIPcLm2EEEEviT0_T1_:
.text._ZN2at6native29vectorized_elementwise_kernelILi4ENS0_13AUnaryFunctorIN3c104HalfES4_S4_ZZZNS0_16fmax_kernel_cudaERNS_18TensorIteratorBaseEENKUlvE_clEvENKUlvE1_clEvEUlS4_S4_E_EESt5arrayIPcLm2EEEEviT0_T1_:
        /* <DEDUP_REMOVED lines=141> */
.L_x_7800:
[----:B------:R-:W-:-:S13]  /*08d0*/  ISETP.GE.U32.AND P0, PT, R3, R2, PT ;  /* 0x000000020300720c */ /* 0x000fda0003f06070 */
[----:B------:R-:W-:Y:S05]  /*08e0*/  @P0 BRA `(.L_x_7802) ;  /* 0x0000000000300947 */ /* 0x000fea0003800000 */
[----:B0-----:R-:W0:Y:S01]  /*08f0*/  LDC.64 R10, c[0x0][0x388] ;  /* 0x0000e200ff0a7b82 */ /* 0x001e220000000a00 */
[----:B------:R-:W-:Y:S01]  /*0900*/  IADD3 R13, PT, PT, R0, R3, RZ ;  /* 0x00000003000d7210 */ /* 0x000fe20007ffe0ff */
[----:B------:R-:W-:-:S04]  /*0910*/  VIADD R3, R3, 0x80 ;  /* 0x0000008003037836 */ /* 0x000fc80000000000 */
[----:B0-----:R-:W-:-:S05]  /*0920*/  IMAD.WIDE.U32 R10, R13, 0x2, R10 ;  /* 0x000000020d0a7825 */ /* 0x001fca00078e000a */
[----:B------:R1:W-:Y:S02]  /*0930*/  STG.E.U16 desc[UR4][R10.64], R5 ;  /* 0x000000050a007986 */ /* 0x0003e4000c101504 */
.L_x_7801:
[----:B------:R-:W-:-:S13]  /*0940*/  ISETP.GE.U32.AND P0, PT, R3, R2, PT ;  /* 0x000000020300720c */ /* 0x000fda0003f06070 */
[----:B------:R-:W-:Y:S05]  /*0950*/  @P0 BRA `(.L_x_7803) ;  /* 0x0000000000340947 */ /* 0x000fea0003800000 */
[----:B-1----:R-:W1:Y:S01]  /*0960*/  LDC.64 R4, c[0x0][0x388] ;  /* 0x0000e200ff047b82 */ /* 0x002e620000000a00 */
[----:B0-----:R-:W-:Y:S01]  /*0970*/  IMAD.IADD R11, R0, 0x1, R3 ;  /* 0x00000001000b7824 */ /* 0x001fe200078e0203 */
[----:B------:R-:W-:-:S03]  /*0980*/  IADD3 R3, PT, PT, R3, 0x80, RZ ;  /* 0x0000008003037810 */ /* 0x000fc60007ffe0ff */
[----:B-1----:R-:W-:-:S05]  /*0990*/  IMAD.WIDE.U32 R4, R11, 0x2, R4 ;  /* 0x000000020b047825 */ /* 0x002fca00078e0004 */
[----:B------:R1:W-:Y:S02]  /*09a0*/  STG.E.U16 desc[UR4][R4.64], R6 ;  /* 0x0000000604007986 */ /* 0x0003e4000c101504 */
.L_x_7802:
        /* <DEDUP_REMOVED lines=8> */
.L_x_7803:
[----:B------:R-:W-:Y:S05]  /*0a30*/  BSYNC.RELIABLE B1 ;  /* 0x0000000000017941 */ /* 0x000fea0003800100 */
.L_x_7799:
[----:B------:R-:W-:-:S13]  /*0a40*/  ISETP.GE.U32.AND P0, PT, R3, R2, PT ;  /* 0x000000020300720c */ /* 0x000fda0003f06070 */
[----:B-12---:R-:W1:Y:S01]  /*0a50*/  @!P0 LDC.64 R4, c[0x0][0x388] ;  /* 0x0000e200ff048b82 */ /* 0x006e620000000a00 */
[----:B------:R-:W-:Y:S01]  /*0a60*/  @!P0 IADD3 R7, PT, PT, R0, R3, RZ ;  /* 0x0000000300078210 */ /* 0x000fe20007ffe0ff */
[----:B------:R-:W-:-:S04]  /*0a70*/  @!P0 VIADD R3, R3, 0x80 ;  /* 0x0000008003038836 */ /* 0x000fc80000000000 */
[----:B-1----:R-:W-:-:S05]  /*0a80*/  @!P0 IMAD.WIDE.U32 R4, R7, 0x2, R4 ;  /* 0x0000000207048825 */ /* 0x002fca00078e0004 */
[----:B------:R2:W-:Y:S02]  /*0a90*/  @!P0 STG.E.U16 desc[UR4][R4.64], R8 ;  /* 0x0000000804008986 */ /* 0x0005e4000c101504 */
.L_x_7804:
[----:B------:R-:W-:Y:S05]  /*0aa0*/  BSYNC.RECONVERGENT B0 ;  /* 0x0000000000007941 */ /* 0x000fea0003800200 */
.L_x_7798:
        /* <DEDUP_REMOVED lines=8> */
.L_x_7797:
        /* <DEDUP_REMOVED lines=14> */
[C---:B------:R-:W-:Y:S01]  /*0c10*/  FMNMX.FTZ R0, R13.reuse, R0, !PT ;  /* 0x000000000d007209 */ /* 0x040fe20007810000 */
[----:B------:R-:W-:Y:S02]  /*0c20*/  HADD2.F32 R10, -RZ, R11.H1_H1 ;  /* 0x3000000bff0a7230 */ /* 0x000fe40000004100 */
[--C-:B---3--:R-:W-:Y:S01]  /*0c30*/  HADD2.F32 R11, -RZ, R4.reuse.H0_H0 ;  /* 0x20000004ff0b7230 */ /* 0x108fe20000004100 */
[C---:B------:R-:W-:Y:S01]  /*0c40*/  FMNMX.FTZ R9, R13.reuse, R9, !PT ;  /* 0x000000090d097209 */ /* 0x040fe20007810000 */
[----:B------:R-:W-:Y:S01]  /*0c50*/  HADD2.F32 R4, -RZ, R4.H1_H1 ;  /* 0x30000004ff047230 */ /* 0x000fe20000004100 */
[C---:B------:R-:W-:Y:S01]  /*0c60*/  FMNMX.FTZ R10, R13.reuse, R10, !PT ;  /* 0x0000000a0d0a7209 */ /* 0x040fe20007810000 */
[--C-:B------:R-:W-:Y:S01]  /*0c70*/  HADD2.F32 R6, -RZ, R5.reuse.H0_H0 ;  /* 0x20000005ff067230 */ /* 0x100fe20000004100 */
[C---:B------:R-:W-:Y:S01]  /*0c80*/  FMNMX.FTZ R11, R13.reuse, R11, !PT ;  /* 0x0000000b0d0b7209 */ /* 0x040fe20007810000 */
[----:B------:R-:W-:Y:S01]  /*0c90*/  HADD2.F32 R7, -RZ, R5.H1_H1 ;  /* 0x30000005ff077230 */ /* 0x000fe20000004100 */
[----:B------:R-:W-:-:S02]  /*0ca0*/  FMNMX.FTZ R5, R13, R8, !PT ;  /* 0x000000080d057209 */ /* 0x000fc40007810000 */
[C---:B------:R-:W-:Y:S02]  /*0cb0*/  FMNMX.FTZ R4, R13.reuse, R4, !PT ;  /* 0x000000040d047209 */ /* 0x040fe40007810000 */
[C---:B------:R-:W-:Y:S02]  /*0cc0*/  FMNMX.FTZ R6, R13.reuse, R6, !PT ;  /* 0x000000060d067209 */ /* 0x040fe40007810000 */
[----:B------:R-:W-:Y:S02]  /*0cd0*/  FMNMX.FTZ R7, R13, R7, !PT ;  /* 0x000000070d077209 */ /* 0x000fe40007810000 */
[----:B------:R-:W-:Y:S02]  /*0ce0*/  F2FP.F16.F32.PACK_AB R8, R5, R0 ;  /* 0x000000000508723e */ /* 0x000fe400000000ff */
[----:B------:R-:W-:Y:S02]  /*0cf0*/  F2FP.F16.F32.PACK_AB R9, R10, R9 ;  /* 0x000000090a09723e */ /* 0x000fe400000000ff */
[----:B------:R-:W-:-:S02]  /*0d00*/  F2FP.F16.F32.PACK_AB R4, R4, R11 ;  /* 0x0000000b0404723e */ /* 0x000fc400000000ff */
[----:B------:R-:W-:Y:S01]  /*0d10*/  F2FP.F16.F32.PACK_AB R5, R7, R6 ;  /* 0x000000060705723e */ /* 0x000fe200000000ff */
[----:B------:R-:W-:Y:S04]  /*0d20*/  STG.E.64 desc[UR4][R2.64], R8 ;  /* 0x0000000802007986 */ /* 0x000fe8000c101b04 */
[----:B------:R-:W-:Y:S01]  /*0d30*/  STG.E.64 desc[UR4][R2.64+0x400], R4 ;  /* 0x0004000402007986 */ /* 0x000fe2000c101b04 */
[----:B------:R-:W-:Y:S05]  /*0d40*/  EXIT ;  /* 0x000000000000794d */ /* 0x000fea0003800000 */
.L_x_7805:
        /* <DEDUP_REMOVED lines=11> */
.L_x_41745:


//--------------------- .text._ZN2at6native29vectorized_elementwise_kernelILi8ENS0_13AUnaryFunctorIN3c104HalfES4_S4_ZZZNS0_16fmax_kernel_cudaERNS_18TensorIteratorBaseEENKUlvE_clEvENKUlvE1_clEvEUlS4_S4_E_EESt5arrayIPcLm2EEEEviT0_T1_ --------------------------
	.section	.text._ZN2at6native29vectorized_elementwise_kernelILi8ENS0_13AUnaryFunctorIN3c104HalfES4_S4_ZZZNS0_16fmax_kernel_cudaERNS_18TensorIteratorBaseEENKUlvE_clEvENKUlvE1_clEvEUlS4_S4_E_EESt5arrayIPcLm2EEEEviT0_T1_,"ax",@progbits
	.align	128
        .global         _ZN2at6native29vectorized_elementwise_kernelILi8ENS0_13AUnaryFunctorIN3c104HalfES4_S4_ZZZNS0_16fmax_kernel_cudaERNS_18TensorIteratorBaseEENKUlvE_clEvENKUlvE1_clEvEUlS4_S4_E_EESt5arrayIPcLm2EEEEviT0_T1_
        .type           _ZN2at6native29vectorized_elementwise_kernelILi8ENS0_13AUnaryFunctorIN3c104HalfES4_S4_ZZZNS0_16fmax_kernel_cudaERNS_18TensorIteratorBaseEENKUlvE_clEvENKUlvE1_clEvEUlS4_S4_E_EESt5arrayIPcLm2EEEEviT0_T1_,@function
        .size           _ZN2at6native29vectorized_elementwise_kernelILi8ENS0_13AUnaryFunctorIN3c104HalfES4_S4_ZZZNS0_16fmax_kernel_cudaERNS_18TensorIteratorBaseEENKUlvE_clEvENKUlvE1_clEvEUlS4_S4_E_EESt5arrayIPcLm2EEEEviT0_T1_,(.L_x_41746 - _ZN2at6native29vectorized_elementwise_kernelILi8ENS0_13AUnaryFunctorIN3c104HalfES4_S4_ZZZNS0_16fmax_kernel_cudaERNS_18TensorIteratorBaseEENKUlvE_clEvENKUlvE1_clEvEUlS4_S4_E_EESt5arrayIPcLm2EEEEviT0_T1_)
        .other          _ZN2at6native29vectorized_elementwise_kernelILi8ENS0_13AUnaryFunctorIN3c104HalfES4_S4_ZZZNS0_16fmax_kernel_cudaERNS_18TensorIteratorBaseEENKUlvE_clEvENKUlvE1_clEvEUlS4_S4_E_EESt5arrayIPcLm2EEEEviT0_T1_,@"STO_CUDA_ENTRY STV_DEFAULT"
_ZN2at6native29vectorized_elementwise_kernelILi8ENS0_13AUnaryFunctorIN3c104HalfES4_S4_ZZZNS0_16fmax_kernel_cudaERNS_18TensorIteratorBaseEENKUlvE_clEvENKUlvE1_clEvEUlS4_S4_E_EESt5arrayIPcLm2EEEEviT0_T1_:
.text._ZN2at6native29vectorized_elementwise_kernelILi8ENS0_13AUnaryFunctorIN3c104HalfES4_S4_ZZZNS0_16fmax_kernel_cudaERNS_18TensorIteratorBaseEENKUlvE_clEvENKUlvE1_clEvEUlS4_S4_E_EESt5arrayIPcLm2EEEEviT0_T1_:
        /* <DEDUP_REMOVED lines=141> */
.L_x_7809:
[----:B------:R-:W-:-:S13]  /*08d0*/  ISETP.GE.U32.AND P0, PT, R3, R2, PT ;  /* 0x000000020300720c */ /* 0x000fda0003f06070 */
[----:B------:R-:W-:Y:S05]  /*08e0*/  @P0 BRA `(.L_x_7811) ;  /* 0x0000000000300947 */ /* 0x000fea0003800000 */
[----:B0-----:R-:W0:Y:S01]  /*08f0*/  LDC.64 R10, c[0x0][0x388] ;  /* 0x0000e200ff0a7b82 */ /* 0x001e220000000a00 */
[----:B------:R-:W-:Y:S01]  /*0900*/  IADD3 R13, PT, PT, R0, R3, RZ ;  /* 0x00000003000d7210 */ /* 0x000fe20007ffe0ff */
[----:B------:R-:W-:-:S04]  /*0910*/  VIADD R3, R3, 0x80 ;  /* 0x0000008003037836 */ /* 0x000fc80000000000 */
[----:B0-----:R-:W-:-:S05]  /*0920*/  IMAD.WIDE.U32 R10, R13, 0x2, R10 ;  /* 0x000000020d0a7825 */ /* 0x001fca00078e000a */
[----:B------:R1:W-:Y:S02]  /*0930*/  STG.E.U16 desc[UR4][R10.64], R5 ;  /* 0x000000050a007986 */ /* 0x0003e4000c101504 */
.L_x_7810:
[----:B------:R-:W-:-:S13]  /*0940*/  ISETP.GE.U32.AND P0, PT, R3, R2, PT ;  /* 0x000000020300720c */ /* 0x000fda0003f06070 */
[----:B------:R-:W-:Y:S05]  /*0950*/  @P0 BRA `(.L_x_7812) ;  /* 0x0000000000340947 */ /* 0x000fea0003800000 */
[----:B-1----:R-:W1:Y:S01]  /*0960*/  LDC.64 R4, c[0x0][0x388] ;  /* 0x0000e200ff047b82 */ /* 0x002e620000000a00 */
[----:B0-----:R-:W-:Y:S01]  /*0970*/  IMAD.IADD R11, R0, 0x1, R3 ;  /* 0x00000001000b7824 */ /* 0x001fe200078e0203 */
[----:B------:R-:W-:-:S03]  /*0980*/  IADD3 R3, PT, PT, R3, 0x80, RZ ;  /* 0x0000008003037810 */ /* 0x000fc60007ffe0ff */
[----:B-1----:R-:W-:-:S05]  /*0990*/  IMAD.WIDE.U32 R4, R11, 0x2, R4 ;  /* 0x000000020b047825 */ /* 0x002fca00078e0004 */
[----:B------:R1:W-:Y:S02]  /*09a0*/  STG.E.U16 desc[UR4][R4.64], R6 ;  /* 0x0000000604007986 */ /* 0x0003e4000c101504 */
.L_x_7811:
        /* <DEDUP_REMOVED lines=8> */
.L_x_7812:
[----:B------:R-:W-:Y:S05]  /*0a30*/  BSYNC.RELIABLE B1 ;  /* 0x0000000000017941 */ /* 0x000fea0003800100 */
.L_x_7808:
[----:B------:R-:W-:-:S13]  /*0a40*/  ISETP.GE.U32.AND P0, PT, R3, R2, PT ;  /* 0x000000020300720c */ /* 0x000fda0003f06070 */
[----:B-12---:R-:W1:Y:S01]  /*0a50*/  @!P0 LDC.64 R4, c[0x0][0x388] ;  /* 0x0000e200ff048b82 */ /* 0x006e620000000a00 */
[----:B------:R-:W-:Y:S01]  /*0a60*/  @!P0 IADD3 R7, PT, PT, R0, R3, RZ ;  /* 0x0000000300078210 */ /* 0x000fe20007ffe0ff */
[----:B------:R-:W-:-:S04]  /*0a70*/  @!P0 VIADD R3, R3, 0x80 ;  /* 0x0000008003038836 */ /* 0x000fc80000000000 */
[----:B-1----:R-:W-:-:S05]  /*0a80*/  @!P0 IMAD.WIDE.U32 R4, R7, 0x2, R4 ;  /* 0x0000000207048825 */ /* 0x002fca00078e0004 */
[----:B------:R2:W-:Y:S02]  /*0a90*/  @!P0 STG.E.U16 desc[UR4][R4.64], R8 ;  /* 0x0000000804008986 */ /* 0x0005e4000c101504 */
.L_x_7813:
[----:B------:R-:W-:Y:S05]  /*0aa0*/  BSYNC.RECONVERGENT B0 ;  /* 0x0000000000007941 */ /* 0x000fea0003800200 */
.L_x_7807:
        /* <DEDUP_REMOVED lines=8> */
.L_x_7806:
        /* <DEDUP_REMOVED lines=13> */
[C---:B------:R-:W-:Y:S01]  /*0c00*/  FMNMX.FTZ R4, R17.reuse, R8, !PT ;  /* 0x0000000811047209 */ /* 0x040fe20007810000 */
[----:B------:R-:W-:Y:S02]  /*0c10*/  HADD2.F32 R14, -RZ, R6.H1_H1 ;  /* 0x30000006ff0e7230 */ /* 0x000fe40000004100 */
[--C-:B------:R-:W-:Y:S01]  /*0c20*/  HADD2.F32 R11, -RZ, R5.reuse.H0_H0 ;  /* 0x20000005ff0b7230 */ /* 0x100fe20000004100 */
        /* <DEDUP_REMOVED lines=13> */
[----:B------:R-:W-:-:S05]  /*0d00*/  F2FP.F16.F32.PACK_AB R7, R16, R15 ;  /* 0x0000000f1007723e */ /* 0x000fca00000000ff */
[----:B------:R-:W-:Y:S01]  /*0d10*/  STG.E.128 desc[UR4][R2.64], R4 ;  /* 0x0000000402007986 */ /* 0x000fe2000c101d04 */
[----:B------:R-:W-:Y:S05]  /*0d20*/  EXIT ;  /* 0x000000000000794d */ /* 0x000fea0003800000 */
.L_x_7814:
        /* <DEDUP_REMOVED lines=13> */
.L_x_41746:


//--------------------- .text._ZN2at6native18elementwise_kernelILi128ELi4EZNS0_15gpu_kernel_implINS0_13BinaryFunctorIN3c104HalfES5_S5_ZZZNS0_16fmax_kernel_cudaERNS_18TensorIteratorBaseEENKUlvE_clEvENKUlvE1_clEvEUlS5_S5_E_EEEEvS7_RKT_EUliE_EEviT1_ --------------------------
	.section	.text._ZN2at6native18elementwise_kernelILi128ELi4EZNS0_15gpu_kernel_implINS0_13BinaryFunctorIN3c104HalfES5_S5_ZZZNS0_16fmax_kernel_cudaERNS_18TensorIteratorBaseEENKUlvE_clEvENKUlvE1_clEvEUlS5_S5_E_EEEEvS7_RKT_EUliE_EEviT1_,"ax",@progbits
	.align	128
        .global         _ZN2at6native18elementwise_kernelILi128ELi4EZNS0_15gpu_kernel_implINS0_13BinaryFunctorIN3c104HalfES5_S5_ZZZNS0_16fmax_kernel_cudaERNS_18TensorIteratorBaseEENKUlvE_clEvENKUlvE1_clEvEUlS5_S5_E_EEEEvS7_RKT_EUliE_EEviT1_
        .type           _ZN2at6native18elementwise_kernelILi128ELi4EZNS0_15gpu_kernel_implINS0_13BinaryFunctorIN3c104HalfES5_S5_ZZZNS0_16fmax_kernel_cudaERNS_18TensorIteratorBaseEENKUlvE_clEvENKUlvE1_clEvEUlS5_S5_E_EEEEvS7_RKT_EUliE_EEviT1_,@function
        .size           _ZN2at6native18elementwise_kernelILi128ELi4EZNS0_15gpu_kernel_implINS0_13BinaryFunctorIN3c104HalfES5_S5_ZZZNS0_16fmax_kernel_cudaERNS_18TensorIteratorBaseEENKUlvE_clEvENKUlvE1_clEvEUlS5_S5_E_EEEEvS7_RKT_EUliE_EEviT1_,(.L_x_41747 - _ZN2at6native18elementwise_kernelILi128ELi4EZNS0_15gpu_kernel_implINS0_13BinaryFunctorIN3c104HalfES5_S5_ZZZNS0_16fmax_kernel_cudaERNS_18TensorIteratorBaseEENKUlvE_clEvENKUlvE1_clEvEUlS5_S5_E_EEEEvS7_RKT_EUliE_EEviT1_)
        .other          _ZN2at6native18elementwise_kernelILi128ELi4EZNS0_15gpu_kernel_implINS0_13BinaryFunctorIN3c104HalfES5_S5_ZZZNS0_16fmax_kernel_cudaERNS_18TensorIteratorBaseEENKUlvE_clEvENKUlvE1_clEvEUlS5_S5_E_EEEEvS7_RKT_EUliE_EEviT1_,@"STO_CUDA_ENTRY STV_DEFAULT"
_ZN2at6native18elementwise_kernelILi128ELi4EZNS0_15gpu_kernel_implINS0_13BinaryFunctorIN3c104HalfES5_S5_ZZZNS0_16fmax_kernel_cudaERNS_18TensorIteratorBaseEENKUlvE_clEvENKUlvE1_clEvEUlS5_S5_E_EEEEvS7_RKT_EUliE_EEviT1_:
.text._ZN2at6native18elementwise_kernelILi128ELi4EZNS0_15gpu_kernel_implINS0_13BinaryFunctorIN3c104HalfES5_S5_ZZZNS0_16fmax_kernel_cudaERNS_18TensorIteratorBaseEENKUlvE_clEvENKUlvE1_clEvEUlS5_S5_E_EEEEvS7_RKT_EUliE_EEviT1_:
        /* <DEDUP_REMOVED lines=371> */
.L_x_7817:
        /* <DEDUP_REMOVED lines=19> */
.L_x_7821:
[----:B------:R-:W2:Y:S02]  /*1860*/  LDG.E.U8 R2, desc[UR36][R2.64] ;  /* 0x0000002402027981 */ /* 0x000ea4000c1e1100 */
[----:B--2---:R-:W-:-:S04]  /*1870*/  I2FP.F32.U32 R0, R2 ;  /* 0x0000000200007245 */ /* 0x004fc80000201000 */
[----:B------:R-:W-:-:S04]  /*1880*/  F2FP.F16.F32.PACK_AB R0, RZ, R0 ;  /* 0x00000000ff00723e */ /* 0x000fc800000000ff */
[----:B------:R-:W-:Y:S01]  /*1890*/  PRMT R19, R0, 0x7610, R19 ;  /* 0x0000761000137816 */ /* 0x000fe20000000013 */
[----:B------:R-:W-:Y:S06]  /*18a0*/  BRA `(.L_x_7823) ;  /* 0x0000000c00b47947 */ /* 0x000fec0003800000 */
.L_x_7820:
        /* <DEDUP_REMOVED lines=11> */
.L_x_7825:
[----:B------:R-:W2:Y:S02]  /*1960*/  LDG.E R2, desc[UR36][R2.64] ;  /* 0x0000002402027981 */ /* 0x000ea4000c1e1900 */
[----:B--2---:R-:W-:-:S04]  /*1970*/  I2FP.F32.S32 R0, R2 ;  /* 0x0000000200007245 */ /* 0x004fc80000201400 */
[----:B------:R-:W-:-:S04]  /*1980*/  F2FP.F16.F32.PACK_AB R0, RZ, R0 ;  /* 0x00000000ff00723e */ /* 0x000fc800000000ff */
[----:B------:R-:W-:Y:S01]  /*1990*/  PRMT R19, R0, 0x7610, R19 ;  /* 0x0000761000137816 */ /* 0x000fe20000000013 */
[----:B------:R-:W-:Y:S06]  /*19a0*/  BRA `(.L_x_7823) ;  /* 0x0000000c00747947 */ /* 0x000fec0003800000 */
.L_x_7824:
[----:B------:R-:W2:Y:S02]  /*19b0*/  LDG.E.U16 R2, desc[UR36][R2.64] ;  /* 0x0000002402027981 */ /* 0x000ea4000c1e1500 */
[----:B--2---:R-:W0:Y:S02]  /*19c0*/  I2F.S16 R0, R2 ;  /* 0x0000000200007306 */ /* 0x004e240000101400 */
[----:B0-----:R-:W-:-:S04]  /*19d0*/  F2FP.F16.F32.PACK_AB R0, RZ, R0 ;  /* 0x00000000ff00723e */ /* 0x001fc800000000ff */
[----:B------:R-:W-:Y:S01]  /*19e0*/  PRMT R19, R0, 0x7610, R19 ;  /* 0x0000761000137816 */ /* 0x000fe20000000013 */
[----:B------:R-:W-:Y:S06]  /*19f0*/  BRA `(.L_x_7823) ;  /* 0x0000000c00607947 */ /* 0x000fec0003800000 */
.L_x_7819:
        /* <DEDUP_REMOVED lines=9> */
.L_x_7827:
[----:B------:R0:W5:Y:S01]  /*1a90*/  LDG.E.U16 R19, desc[UR36][R2.64] ;  /* 0x0000002402137981 */ /* 0x000162000c1e1500 */
[----:B------:R-:W-:Y:S05]  /*1aa0*/  BRA `(.L_x_7823) ;  /* 0x0000000c00347947 */ /* 0x000fea0003800000 */
.L_x_7826:
        /* <DEDUP_REMOVED lines=9> */
.L_x_7829:
[----:B------:R1:W5:Y:S01]  /*1b40*/  LDG.E.U16 R19, desc[UR36][R2.64] ;  /* 0x0000002402137981 */ /* 0x000362000c1e1500 */
[----:B------:R-:W-:Y:S05]  /*1b50*/  BRA `(.L_x_7823) ;  /* 0x0000000c00087947 */ /* 0x000fea0003800000 */
.L_x_7828:
        /* <DEDUP_REMOVED lines=9> */
.L_x_7818:
        /* <DEDUP_REMOVED lines=14> */
.L_x_7832:
        /* <DEDUP_REMOVED lines=9> */
.L_x_7831:
        /* <DEDUP_REMOVED lines=27> */
.L_x_7834:
        /* <DEDUP_REMOVED lines=14> */
.L_x_7833:
[----:B------:R-:W2:Y:S02]  /*1ff0*/  LDG.E.U16 R0, desc[UR36][R2.64] ;  /* 0x0000002402007981 */ /* 0x000ea4000c1e1500 */
[----:B--2---:R-:W-:-:S05]  /*2000*/  IMAD.U32 R0, R0, 0x10000, RZ ;  /* 0x0001000000007824 */ /* 0x004fca00078e00ff */
[----:B------:R-:W-:-:S04]  /*2010*/  F2FP.F16.F32.PACK_AB R0, RZ, R0 ;  /* 0x00000000ff00723e */ /* 0x000fc800000000ff */
[----:B------:R-:W-:Y:S01]  /*2020*/  PRMT R19, R0, 0x7610, R19 ;  /* 0x0000761000137816 */ /* 0x000fe20000000013 */
[----:B------:R-:W-:Y:S06]  /*2030*/  BRA `(.L_x_7823) ;  /* 0x0000000400d07947 */ /* 0x000fec0003800000 */
.L_x_7830:
        /* <DEDUP_REMOVED lines=13> */
.L_x_7837:
        /* <DEDUP_REMOVED lines=21> */
.L_x_7841:
[----:B------:R-:W-:Y:S05]  /*2260*/  BSYNC.RECONVERGENT B1 ;  /* 0x0000000000017941 */ /* 0x000fea0003800200 */
.L_x_7840:
[----:B------:R-:W-:Y:S01]  /*2270*/  IMAD.SHL.U32 R0, R0, 0x100000, RZ ;  /* 0x0010000000007824 */ /* 0x000fe200078e00ff */
[----:B------:R-:W-:-:S04]  /*2280*/  LEA R2, R2, 0x3b800000, 0x17 ;  /* 0x3b80000002027811 */ /* 0x000fc800078eb8ff */
[----:B------:R-:W-:-:S07]  /*2290*/  LOP3.LUT R0, R2, R0, R7, 0xfe, !PT ;  /* 0x0000000002007212 */ /* 0x000fce00078efe07 */
.L_x_7839:
[----:B------:R-:W-:Y:S05]  /*22a0*/  BSYNC.RECONVERGENT B0 ;  /* 0x0000000000007941 */ /* 0x000fea0003800200 */
.L_x_7838:
[----:B------:R-:W-:-:S04]  /*22b0*/  F2FP.F16.F32.PACK_AB R0, RZ, R0 ;  /* 0x00000000ff00723e */ /* 0x000fc800000000ff */
[----:B------:R-:W-:Y:S01]  /*22c0*/  PRMT R19, R0, 0x7610, R19 ;  /* 0x0000761000137816 */ /* 0x000fe20000000013 */
[----:B------:R-:W-:Y:S06]  /*22d0*/  BRA `(.L_x_7823) ;  /* 0x0000000400287947 */ /* 0x000fec0003800000 */
.L_x_7836:
        /* <DEDUP_REMOVED lines=21> */
.L_x_7845:
[----:B------:R-:W-:Y:S05]  /*2430*/  BSYNC.RECONVERGENT B1 ;  /* 0x0000000000017941 */ /* 0x000fea0003800200 */
.L_x_7844:
[----:B------:R-:W-:Y:S01]  /*2440*/  IMAD.SHL.U32 R0, R0, 0x200000, RZ ;  /* 0x0020000000007824 */ /* 0x000fe200078e00ff */
[----:B------:R-:W-:-:S04]  /*2450*/  LEA R2, R2, 0x37800000, 0x17 ;  /* 0x3780000002027811 */ /* 0x000fc800078eb8ff */
[----:B------:R-:W-:-:S07]  /*2460*/  LOP3.LUT R0, R2, R0, R7, 0xfe, !PT ;  /* 0x0000000002007212 */ /* 0x000fce00078efe07 */
.L_x_7843:
[----:B------:R-:W-:Y:S05]  /*2470*/  BSYNC.RECONVERGENT B0 ;  /* 0x0000000000007941 */ /* 0x000fea0003800200 */
.L_x_7842:
[----:B------:R-:W-:-:S04]  /*2480*/  F2FP.F16.F32.PACK_AB R0, RZ, R0 ;  /* 0x00000000ff00723e */ /* 0x000fc800000000ff */
[----:B------:R-:W-:Y:S01]  /*2490*/  PRMT R19, R0, 0x7610, R19 ;  /* 0x0000761000137816 */ /* 0x000fe20000000013 */
[----:B------:R-:W-:Y:S06]  /*24a0*/  BRA `(.L_x_7823) ;  /* 0x0000000000b47947 */ /* 0x000fec0003800000 */
.L_x_7835:
[----:B------:R-:W-:-:S09]  /*24b0*/  UISETP.NE.AND UP0, UPT, UR4, 0x1c, UPT ;  /* 0x0000001c0400788c */ /* 0x000fd2000bf05270 */
[----:B------:R-:W-:Y:S05]  /*24c0*/  BRA.U !UP0, `(.L_x_7846) ;  /* 0x00000001089c7547 */ /* 0x000fea000b800000 */
[----:B------:R-:W-:-:S09]  /*24d0*/  UISETP.NE.AND UP0, UPT, UR4, 0x1d, UPT ;  /* 0x0000001d0400788c */ /* 0x000fd2000bf05270 */
[----:B------:R-:W-:Y:S05]  /*24e0*/  BRA.U !UP0, `(.L_x_7847) ;  /* 0x0000000108807547 */ /* 0x000fea000b800000 */
[----:B------:R-:W-:-:S09]  /*24f0*/  UISETP.NE.AND UP0, UPT, UR4, 0x2c, UPT ;  /* 0x0000002c0400788c */ /* 0x000fd2000bf05270 */
[----:B------:R-:W-:Y:S05]  /*2500*/  BRA.U !UP0, `(.L_x_7848) ;  /* 0x0000000108487547 */ /* 0x000fea000b800000 */
.L_x_7822:
        /* <DEDUP_REMOVED lines=16> */
.L_x_7849:
[----:B------:R-:W-:Y:S01]  /*2610*/  PRMT R19, RZ, 0x7610, R19 ;  /* 0x00007610ff137816 */ /* 0x000fe20000000013 */
[----:B------:R-:W-:Y:S06]  /*2620*/  BRA `(.L_x_7823) ;  /* 0x0000000000547947 */ /* 0x000fec0003800000 */
.L_x_7848:
        /* <DEDUP_REMOVED lines=8> */
.L_x_7851:
[----:B------:R-:W-:Y:S05]  /*26b0*/  BSYNC.RECONVERGENT B0 ;  /* 0x0000000000007941 */ /* 0x000fea0003800200 */
.L_x_7850:
[----:B------:R-:W-:-:S04]  /*26c0*/  F2FP.F16.F32.PACK_AB R0, RZ, R0 ;  /* 0x00000000ff00723e */ /* 0x000fc800000000ff */
[----:B------:R-:W-:Y:S01]  /*26d0*/  PRMT R19, R0, 0x7610, R19 ;  /* 0x0000761000137816 */ /* 0x000fe20000000013 */
[----:B------:R-:W-:Y:S06]  /*26e0*/  BRA `(.L_x_7823) ;  /* 0x0000000000247947 */ /* 0x000fec0003800000 */
.L_x_7847:
[----:B------:R-:W2:Y:S02]  /*26f0*/  LDG.E.64 R2, desc[UR36][R2.64] ;  /* 0x0000002402027981 */ /* 0x000ea4000c1e1b00 */
[----:B--2---:R-:W0:Y:S02]  /*2700*/  I2F.U64 R0, R2 ;  /* 0x0000000200007312 */ /* 0x004e240000301000 */
[----:B0-----:R-:W-:-:S04]  /*2710*/  F2FP.F16.F32.PACK_AB R0, RZ, R0 ;  /* 0x00000000ff00723e */ /* 0x001fc800000000ff */
[----:B------:R-:W-:Y:S01]  /*2720*/  PRMT R19, R0, 0x7610, R19 ;  /* 0x0000761000137816 */ /* 0x000fe20000000013 */
[----:B------:R-:W-:Y:S06]  /*2730*/  BRA `(.L_x_7823) ;  /* 0x0000000000107947 */ /* 0x000fec0003800000 */
.L_x_7846:
[----:B------:R-:W2:Y:S02]  /*2740*/  LDG.E R2, desc[UR36][R2.64] ;  /* 0x0000002402027981 */ /* 0x000ea4000c1e1900 */
[----:B--2---:R-:W-:-:S04]  /*2750*/  I2FP.F32.U32 R0, R2 ;  /* 0x0000000200007245 */ /* 0x004fc80000201000 */
[----:B------:R-:W-:-:S04]  /*2760*/  F2FP.F16.F32.PACK_AB R0, RZ, R0 ;  /* 0x00000000ff00723e */ /* 0x000fc800000000ff */
[----:B------:R-:W-:-:S07]  /*2770*/  PRMT R19, R0, 0x7610, R19 ;  /* 0x0000761000137816 */ /* 0x000fce0000000013 */
.L_x_7823:
        /* <DEDUP_REMOVED lines=18> */
.L_x_7855:
[----:B------:R-:W2:Y:S02]  /*28a0*/  LDG.E.U8 R2, desc[UR36][R2.64] ;  /* 0x0000002402027981 */ /* 0x000ea4000c1e1100 */
[----:B--2---:R-:W-:-:S04]  /*28b0*/  I2FP.F32.U32 R0, R2 ;  /* 0x0000000200007245 */ /* 0x004fc80000201000 */
[----:B------:R-:W-:Y:S01]  /*28c0*/  F2FP.F16.F32.PACK_AB R0, RZ, R0 ;  /* 0x00000000ff00723e */ /* 0x000fe200000000ff */
[----:B------:R-:W-:Y:S06]  /*28d0*/  BRA `(.L_x_7857) ;  /* 0x0000000c007c7947 */ /* 0x000fec0003800000 */
.L_x_7854:
        /* <DEDUP_REMOVED lines=10> */
.L_x_7859:
[----:B------:R-:W2:Y:S02]  /*2980*/  LDG.E R2, desc[UR36][R2.64] ;  /* 0x0000002402027981 */ /* 0x000ea4000c1e1900 */
[----:B--2---:R-:W-:-:S04]  /*2990*/  I2FP.F32.S32 R0, R2 ;  /* 0x0000000200007245 */ /* 0x004fc80000201400 */
[----:B------:R-:W-:Y:S01]  /*29a0*/  F2FP.F16.F32.PACK_AB R0, RZ, R0 ;  /* 0x00000000ff00723e */ /* 0x000fe200000000ff */
[----:B------:R-:W-:Y:S06]  /*29b0*/  BRA `(.L_x_7857) ;  /* 0x0000000c00447947 */ /* 0x000fec0003800000 */
.L_x_7858:
[----:B------:R-:W2:Y:S02]  /*29c0*/  LDG.E.U16 R2, desc[UR36][R2.64] ;  /* 0x0000002402027981 */ /* 0x000ea4000c1e1500 */
[----:B--2---:R-:W0:Y:S02]  /*29d0*/  I2F.S16 R0, R2 ;  /* 0x0000000200007306 */ /* 0x004e240000101400 */
[----:B0-----:R-:W-:Y:S01]  /*29e0*/  F2FP.F16.F32.PACK_AB R0, RZ, R0 ;  /* 0x00000000ff00723e */ /* 0x001fe200000000ff */
[----:B------:R-:W-:Y:S06]  /*29f0*/  BRA `(.L_x_7857) ;  /* 0x0000000c00347947 */ /* 0x000fec0003800000 */
.L_x_7853:
        /* <DEDUP_REMOVED lines=9> */
.L_x_7861:
[----:B------:R1:W5:Y:S01]  /*2a90*/  LDG.E.U16 R0, desc[UR36][R2.64] ;  /* 0x0000002402007981 */ /* 0x000362000c1e1500 */
[----:B------:R-:W-:Y:S05]  /*2aa0*/  BRA `(.L_x_7857) ;  /* 0x0000000c00087947 */ /* 0x000fea0003800000 */
.L_x_7860:
        /* <DEDUP_REMOVED lines=9> */
.L_x_7863:
[----:B------:R0:W5:Y:S01]  /*2b40*/  LDG.E.U16 R0, desc[UR36][R2.64] ;  /* 0x0000002402007981 */ /* 0x000162000c1e1500 */
[----:B------:R-:W-:Y:S05]  /*2b50*/  BRA `(.L_x_7857) ;  /* 0x0000000800dc7947 */ /* 0x000fea0003800000 */
.L_x_7862:
        /* <DEDUP_REMOVED lines=8> */
.L_x_7852:
        /* <DEDUP_REMOVED lines=13> */
.L_x_7866:
        /* <DEDUP_REMOVED lines=8> */
.L_x_7865:
        /* <DEDUP_REMOVED lines=27> */
.L_x_7868:
        /* <DEDUP_REMOVED lines=13> */
.L_x_7867:
[----:B------:R-:W2:Y:S02]  /*2fb0*/  LDG.E.U16 R0, desc[UR36][R2.64] ;  /* 0x0000002402007981 */ /* 0x000ea4000c1e1500 */
[----:B--2---:R-:W-:-:S05]  /*2fc0*/  IMAD.U32 R0, R0, 0x10000, RZ ;  /* 0x0001000000007824 */ /* 0x004fca00078e00ff */
[----:B------:R-:W-:Y:S01]  /*2fd0*/  F2FP.F16.F32.PACK_AB R0, RZ, R0 ;  /* 0x00000000ff00723e */ /* 0x000fe200000000ff */
[----:B------:R-:W-:Y:S06]  /*2fe0*/  BRA `(.L_x_7857) ;  /* 0x0000000400b87947 */ /* 0x000fec0003800000 */
.L_x_7864:
        /* <DEDUP_REMOVED lines=12> */
.L_x_7871:
        /* <DEDUP_REMOVED lines=21> */
.L_x_7875:
[----:B------:R-:W-:Y:S05]  /*3200*/  BSYNC.RECONVERGENT B1 ;  /* 0x0000000000017941 */ /* 0x000fea0003800200 */
.L_x_7874:
[----:B------:R-:W-:Y:S02]  /*3210*/  SHF.L.U32 R0, R0, 0x14, RZ ;  /* 0x0000001400007819 */ /* 0x000fe400000006ff */
[----:B------:R-:W-:-:S04]  /*3220*/  LEA R2, R2, 0x3b800000, 0x17 ;  /* 0x3b80000002027811 */ /* 0x000fc800078eb8ff */
[----:B------:R-:W-:-:S07]  /*3230*/  LOP3.LUT R0, R2, R0, R7, 0xfe, !PT ;  /* 0x0000000002007212 */ /* 0x000fce00078efe07 */
.L_x_7873:
[----:B------:R-:W-:Y:S05]  /*3240*/  BSYNC.RECONVERGENT B0 ;  /* 0x0000000000007941 */ /* 0x000fea0003800200 */
.L_x_7872:
[----:B------:R-:W-:Y:S01]  /*3250*/  F2FP.F16.F32.PACK_AB R0, RZ, R0 ;  /* 0x00000000ff00723e */ /* 0x000fe200000000ff */
[----:B------:R-:W-:Y:S06]  /*3260*/  BRA `(.L_x_7857) ;  /* 0x0000000400187947 */ /* 0x000fec0003800000 */
.L_x_7870:
        /* <DEDUP_REMOVED lines=21> */
.L_x_7879:
[----:B------:R-:W-:Y:S05]  /*33c0*/  BSYNC.RECONVERGENT B1 ;  /* 0x0000000000017941 */ /* 0x000fea0003800200 */
.L_x_7878:
[----:B------:R-:W-:Y:S01]  /*33d0*/  IMAD.SHL.U32 R0, R0, 0x200000, RZ ;  /* 0x0020000000007824 */ /* 0x000fe200078e00ff */
[----:B------:R-:W-:-:S04]  /*33e0*/  LEA R2, R2, 0x37800000, 0x17 ;  /* 0x3780000002027811 */ /* 0x000fc800078eb8ff */
[----:B------:R-:W-:-:S07]  /*33f0*/  LOP3.LUT R0, R2, R0, R7, 0xfe, !PT ;  /* 0x0000000002007212 */ /* 0x000fce00078efe07 */
.L_x_7877:
[----:B------:R-:W-:Y:S05]  /*3400*/  BSYNC.RECONVERGENT B0 ;  /* 0x0000000000007941 */ /* 0x000fea0003800200 */
.L_x_7876:
[----:B------:R-:W-:Y:S01]  /*3410*/  F2FP.F16.F32.PACK_AB R0, RZ, R0 ;  /* 0x00000000ff00723e */ /* 0x000fe200000000ff */
[----:B------:R-:W-:Y:S06]  /*3420*/  BRA `(.L_x_7857) ;  /* 0x0000000000a87947 */ /* 0x000fec0003800000 */
.L_x_7869:
[----:B------:R-:W-:-:S09]  /*3430*/  UISETP.NE.AND UP0, UPT, UR4, 0x1c, UPT ;  /* 0x0000001c0400788c */ /* 0x000fd2000bf05270 */
[----:B------:R-:W-:Y:S05]  /*3440*/  BRA.U !UP0, `(.L_x_7880) ;  /* 0x0000000108947547 */ /* 0x000fea000b800000 */
[----:B------:R-:W-:-:S09]  /*3450*/  UISETP.NE.AND UP0, UPT, UR4, 0x1d, UPT ;  /* 0x0000001d0400788c */ /* 0x000fd2000bf05270 */
[----:B------:R-:W-:Y:S05]  /*3460*/  BRA.U !UP0, `(.L_x_7881) ;  /* 0x00000001087c7547 */ /* 0x000fea000b800000 */
[----:B------:R-:W-:-:S09]  /*3470*/  UISETP.NE.AND UP0, UPT, UR4, 0x2c, UPT ;  /* 0x0000002c0400788c */ /* 0x000fd2000bf05270 */
[----:B------:R-:W-:Y:S05]  /*3480*/  BRA.U !UP0, `(.L_x_7882) ;  /* 0x0000000108487547 */ /* 0x000fea000b800000 */
.L_x_7856:
        /* <DEDUP_REMOVED lines=16> */
.L_x_7883:
[----:B------:R-:W-:Y:S01]  /*3590*/  PRMT R0, RZ, 0x7610, R0 ;  /* 0x00007610ff007816 */ /* 0x000fe20000000000 */
[----:B------:R-:W-:Y:S06]  /*35a0*/  BRA `(.L_x_7857) ;  /* 0x0000000000487947 */ /* 0x000fec0003800000 */
.L_x_7882:
        /* <DEDUP_REMOVED lines=8> */
.L_x_7885:
[----:B------:R-:W-:Y:S05]  /*3630*/  BSYNC.RECONVERGENT B0 ;  /* 0x0000000000007941 */ /* 0x000fea0003800200 */
.L_x_7884:
[----:B------:R-:W-:Y:S01]  /*3640*/  F2FP.F16.F32.PACK_AB R0, RZ, R0 ;  /* 0x00000000ff00723e */ /* 0x000fe200000000ff */
[----:B------:R-:W-:Y:S06]  /*3650*/  BRA `(.L_x_7857) ;  /* 0x00000000001c7947 */ /* 0x000fec0003800000 */
.L_x_7881:
[----:B------:R-:W2:Y:S02]  /*3660*/  LDG.E.64 R2, desc[UR36][R2.64] ;  /* 0x0000002402027981 */ /* 0x000ea4000c1e1b00 */
[----:B--2---:R-:W0:Y:S02]  /*3670*/  I2F.U64 R0, R2 ;  /* 0x0000000200007312 */ /* 0x004e240000301000 */
[----:B0-----:R-:W-:Y:S01]  /*3680*/  F2FP.F16.F32.PACK_AB R0, RZ, R0 ;  /* 0x00000000ff00723e */ /* 0x001fe200000000ff */
[----:B------:R-:W-:Y:S06]  /*3690*/  BRA `(.L_x_7857) ;  /* 0x00000000000c7947 */ /* 0x000fec0003800000 */
.L_x_7880:
[----:B------:R-:W2:Y:S02]  /*36a0*/  LDG.E R2, desc[UR36][R2.64] ;  /* 0x0000002402027981 */ /* 0x000ea4000c1e1900 */
[----:B--2---:R-:W-:-:S04]  /*36b0*/  I2FP.F32.U32 R0, R2 ;  /* 0x0000000200007245 */ /* 0x004fc80000201000 */
[----:B------:R-:W-:-:S07]  /*36c0*/  F2FP.F16.F32.PACK_AB R0, RZ, R0 ;  /* 0x00000000ff00723e */ /* 0x000fce00000000ff */
.L_x_7857:
[----:B------:R-:W0:Y:S01]  /*36d0*/  LDCU.64 UR6, c[0x0][0x5e8] ;  /* 0x0000bd00ff0677ac */ /* 0x000e220008000a00 */
[----:B-----5:R-:W-:Y:S02]  /*36e0*/  HADD2.F32 R19, -RZ, R19.H0_H0 ;  /* 0x20000013ff137230 */ /* 0x020fe40000004100 */
[----:B------:R-:W-:Y:S01]  /*36f0*/  HADD2.F32 R0, -RZ, R0.H0_H0 ;  /* 0x20000000ff007230 */ /* 0x000fe20000004100 */
[----:B------:R-:W-:-:S04]  /*3700*/  UPRMT UR4, UR43, 0x9910, URZ ;  /* 0x000099102b047896 */ /* 0x000fc800080000ff */
[----:B------:R-:W-:Y:S01]  /*3710*/  UISETP.GT.AND UP0, UPT, UR4, 0x9, UPT ;  /* 0x000000090400788c */ /* 0x000fe2000bf04270 */
[----:B------:R-:W-:-:S04]  /*3720*/  FMNMX.FTZ R0, R19, R0, !PT ;  /* 0x0000000013007209 */ /* 0x000fc80007810000 */
        /* <DEDUP_REMOVED lines=16> */
.L_x_7889:
[----:B------:R-:W-:-:S06]  /*3830*/  HADD2.F32 R5, -RZ, R0.H0_H0 ;  /* 0x20000000ff057230 */ /* 0x000fcc0000004100 */
[----:B------:R-:W0:Y:S02]  /*3840*/  F2I.S64.TRUNC R4, R5 ;  /* 0x0000000500047311 */ /* 0x000e24000020d900 */
[----:B0-----:R1:W-:Y:S01]  /*3850*/  STG.E.U8 desc[UR36][R2.64], R4 ;  /* 0x0000000402007986 */ /* 0x0013e2000c101124 */
[----:B------:R-:W-:Y:S05]  /*3860*/  BRA `(.L_x_7891) ;  /* 0x0000000c00707947 */ /* 0x000fea0003800000 */
.L_x_7888:
        /* <DEDUP_REMOVED lines=10> */
.L_x_7893:
[----:B------:R-:W-:-:S04]  /*3910*/  HADD2.F32 R0, -RZ, R0.H0_H0 ;  /* 0x20000000ff007230 */ /* 0x000fc80000004100 */
[----:B------:R-:W0:Y:S02]  /*3920*/  F2I.FTZ.TRUNC.NTZ R5, R0 ;  /* 0x0000000000057305 */ /* 0x000e24000021f100 */
[----:B0-----:R3:W-:Y:S01]  /*3930*/  STG.E desc[UR36][R2.64], R5 ;  /* 0x0000000502007986 */ /* 0x0017e2000c101924 */
[----:B------:R-:W-:Y:S05]  /*3940*/  BRA `(.L_x_7891) ;  /* 0x0000000c00387947 */ /* 0x000fea0003800000 */
.L_x_7892:
[----:B------:R-:W-:-:S04]  /*3950*/  HADD2.F32 R0, -RZ, R0.H0_H0 ;  /* 0x20000000ff007230 */ /* 0x000fc80000004100 */
[----:B------:R-:W0:Y:S02]  /*3960*/  F2I.FTZ.TRUNC.NTZ R5, R0 ;  /* 0x0000000000057305 */ /* 0x000e24000021f100 */
[----:B0-----:R2:W-:Y:S01]  /*3970*/  STG.E.U16 desc[UR36][R2.64], R5 ;  /* 0x0000000502007986 */ /* 0x0015e2000c101524 */
[----:B------:R-:W-:Y:S05]  /*3980*/  BRA `(.L_x_7891) ;  /* 0x0000000c00287947 */ /* 0x000fea0003800000 */
.L_x_7887:
        /* <DEDUP_REMOVED lines=9> */
.L_x_7895:
[----:B------:R0:W-:Y:S01]  /*3a20*/  STG.E.U16 desc[UR36][R2.64], R0 ;  /* 0x0000000002007986 */ /* 0x0001e2000c101524 */
[----:B------:R-:W-:Y:S05]  /*3a30*/  BRA `(.L_x_7891) ;  /* 0x0000000800fc7947 */ /* 0x000fea0003800000 */
.L_x_7894:
        /* <DEDUP_REMOVED lines=10> */
.L_x_7897:
[----:B------:R-:W-:-:S05]  /*3ae0*/  HADD2.F32 R0, -RZ, R0.H0_H0 ;  /* 0x20000000ff007230 */ /* 0x000fca0000004100 */
[----:B------:R-:W-:-:S04]  /*3af0*/  F2FP.F16.F32.PACK_AB R0, RZ, R0 ;  /* 0x00000000ff00723e */ /* 0x000fc800000000ff */
[----:B------:R-:W-:-:S05]  /*3b00*/  PRMT R0, R0, 0x5410, RZ ;  /* 0x0000541000007816 */ /* 0x000fca00000000ff */
[----:B------:R0:W-:Y:S01]  /*3b10*/  STG.E desc[UR36][R2.64], R0 ;  /* 0x0000000002007986 */ /* 0x0001e2000c101924 */
[----:B------:R-:W-:Y:S05]  /*3b20*/  BRA `(.L_x_7891) ;  /* 0x0000000800c07947 */ /* 0x000fea0003800000 */
.L_x_7896:
[----:B------:R-:W-:-:S05]  /*3b30*/  HADD2.F32 R4, -RZ, R0.H0_H0 ;  /* 0x20000000ff047230 */ /* 0x000fca0000004100 */
[----:B------:R-:W-:-:S06]  /*3b40*/  FMUL.FTZ R4, R4, 1 ;  /* 0x3f80000004047820 */ /* 0x000fcc0000410000 */
[----:B------:R-:W0:Y:S02]  /*3b50*/  F2F.F64.F32 R4, R4 ;  /* 0x0000000400047310 */ /* 0x000e240000201800 */
[----:B0-----:R0:W-:Y:S01]  /*3b60*/  STG.E.64 desc[UR36][R2.64], R4 ;  /* 0x0000000402007986 */ /* 0x0011e2000c101b24 */
[----:B------:R-:W-:Y:S05]  /*3b70*/  BRA `(.L_x_7891) ;  /* 0x0000000800ac7947 */ /* 0x000fea0003800000 */
.L_x_7886:
        /* <DEDUP_REMOVED lines=13> */
.L_x_7900:
[----:B------:R-:W-:Y:S01]  /*3c50*/  HADD2.F32 R0, -RZ, R0.H0_H0 ;  /* 0x20000000ff007230 */ /* 0x000fe20000004100 */
[----:B------:R-:W-:-:S04]  /*3c60*/  CS2R R6, SRZ ;  /* 0x0000000000067805 */ /* 0x000fc8000001ff00 */
[----:B------:R-:W-:-:S04]  /*3c70*/  FMUL.FTZ R0, R0, 1 ;  /* 0x3f80000000007820 */ /* 0x000fc80000410000 */
[----:B------:R-:W0:Y:S02]  /*3c80*/  F2F.F64.F32 R4, R0 ;  /* 0x0000000000047310 */ /* 0x000e240000201800 */
[----:B0-----:R0:W-:Y:S01]  /*3c90*/  STG.E.128 desc[UR36][R2.64], R4 ;  /* 0x0000000402007986 */ /* 0x0011e2000c101d24 */
[----:B------:R-:W-:Y:S05]  /*3ca0*/  BRA `(.L_x_7891) ;  /* 0x0000000800607947 */ /* 0x000fea0003800000 */
.L_x_7899:
        /* <DEDUP_REMOVED lines=19> */
.L_x_7904:
[----:B------:R-:W-:Y:S05]  /*3de0*/  BSYNC.RECONVERGENT B0 ;  /* 0x0000000000007941 */ /* 0x000fea0003800200 */
.L_x_7903:
[----:B------:R-:W-:-:S05]  /*3df0*/  LOP3.LUT R5, R0, 0x80, R5, 0xf8, !PT ;  /* 0x0000008000057812 */ /* 0x000fca00078ef805 */
[----:B------:R0:W-:Y:S01]  /*3e00*/  STG.E.U8 desc[UR36][R2.64], R5 ;  /* 0x0000000502007986 */ /* 0x0001e2000c101124 */
[----:B------:R-:W-:Y:S05]  /*3e10*/  BRA `(.L_x_7891) ;  /* 0x0000000800047947 */ /* 0x000fea0003800000 */
.L_x_7902:
        /* <DEDUP_REMOVED lines=15> */
.L_x_7906:
[----:B------:R-:W-:Y:S05]  /*3f10*/  BSYNC.RECONVERGENT B0 ;  /* 0x0000000000007941 */ /* 0x000fea0003800200 */
.L_x_7905:
[----:B------:R-:W-:-:S05]  /*3f20*/  LOP3.LUT R5, R0, 0x80, R5, 0xf8, !PT ;  /* 0x0000008000057812 */ /* 0x000fca00078ef805 */
[----:B------:R0:W-:Y:S01]  /*3f30*/  STG.E.U8 desc[UR36][R2.64], R5 ;  /* 0x0000000502007986 */ /* 0x0001e2000c101124 */
[----:B------:R-:W-:Y:S05]  /*3f40*/  BRA `(.L_x_7891) ;  /* 0x0000000400b87947 */ /* 0x000fea0003800000 */
.L_x_7901:
[----:B------:R-:W-:-:S05]  /*3f50*/  HADD2.F32 R0, -RZ, R0.H0_H0 ;  /* 0x20000000ff007230 */ /* 0x000fca0000004100 */
[----:B------:R-:W-:-:S05]  /*3f60*/  F2FP.BF16.F32.PACK_AB R0, RZ, R0 ;  /* 0x00000000ff00723e */ /* 0x000fca00000010ff */
[----:B------:R0:W-:Y:S01]  /*3f70*/  STG.E.U16 desc[UR36][R2.64], R0 ;  /* 0x0000000002007986 */ /* 0x0001e2000c101524 */
[----:B------:R-:W-:Y:S05]  /*3f80*/  BRA `(.L_x_7891) ;  /* 0x0000000400a87947 */ /* 0x000fea0003800000 */
.L_x_7898:
        /* <DEDUP_REMOVED lines=12> */
.L_x_7909:
        /* <DEDUP_REMOVED lines=13> */
.L_x_7912:
[----:B------:R-:W-:-:S04]  /*4120*/  SHF.R.U32.HI R0, RZ, 0x14, R5 ;  /* 0x00000014ff007819 */ /* 0x000fc80000011605 */
[----:B------:R-:W-:-:S04]  /*4130*/  LOP3.LUT R0, R0, 0x1, RZ, 0xc0, !PT ;  /* 0x0000000100007812 */ /* 0x000fc800078ec0ff */
[----:B------:R-:W-:-:S04]  /*4140*/  IADD3 R0, PT, PT, R5, 0x487ffff, R0 ;  /* 0x0487ffff05007810 */ /* 0x000fc80007ffe000 */
[----:B------:R-:W-:-:S04]  /*4150*/  SHF.R.U32.HI R0, RZ, 0x14, R0 ;  /* 0x00000014ff007819 */ /* 0x000fc80000011600 */
[----:B------:R-:W-:-:S07]  /*4160*/  LOP3.LUT R4, R0, 0xff, RZ, 0xc0, !PT ;  /* 0x000000ff00047812 */ /* 0x000fce00078ec0ff */
.L_x_7913:
[----:B------:R-:W-:-:S04]  /*4170*/  SHF.R.U32.HI R5, RZ, 0x18, R5 ;  /* 0x00000018ff057819 */ /* 0x000fc80000011605 */
[----:B------:R-:W-:-:S04]  /*4180*/  LOP3.LUT R4, R4, 0x80, R5, 0xf8, !PT ;  /* 0x0000008004047812 */ /* 0x000fc800078ef805 */
[----:B------:R-:W-:-:S07]  /*4190*/  PRMT R0, R4, 0x7610, R0 ;  /* 0x0000761004007816 */ /* 0x000fce0000000000 */
.L_x_7911:
[----:B------:R-:W-:Y:S05]  /*41a0*/  BSYNC.RECONVERGENT B0 ;  /* 0x0000000000007941 */ /* 0x000fea0003800200 */
.L_x_7910:
[----:B------:R0:W-:Y:S01]  /*41b0*/  STG.E.U8 desc[UR36][R2.64], R0 ;  /* 0x0000000002007986 */ /* 0x0001e2000c101124 */
[----:B------:R-:W-:Y:S05]  /*41c0*/  BRA `(.L_x_7891) ;  /* 0x0000000400187947 */ /* 0x000fea0003800000 */
.L_x_7908:
        /* <DEDUP_REMOVED lines=13> */
.L_x_7916:
[----:B------:R-:W-:-:S04]  /*42a0*/  SHF.R.U32.HI R0, RZ, 0x15, R5 ;  /* 0x00000015ff007819 */ /* 0x000fc80000011605 */
[----:B------:R-:W-:-:S04]  /*42b0*/  LOP3.LUT R0, R0, 0x1, RZ, 0xc0, !PT ;  /* 0x0000000100007812 */ /* 0x000fc800078ec0ff */
[----:B------:R-:W-:-:S04]  /*42c0*/  IADD3 R0, PT, PT, R5, 0x88fffff, R0 ;  /* 0x088fffff05007810 */ /* 0x000fc80007ffe000 */
[----:B------:R-:W-:-:S04]  /*42d0*/  SHF.R.U32.HI R0, RZ, 0x15, R0 ;  /* 0x00000015ff007819 */ /* 0x000fc80000011600 */
[----:B------:R-:W-:-:S07]  /*42e0*/  LOP3.LUT R4, R0, 0xff, RZ, 0xc0, !PT ;  /* 0x000000ff00047812 */ /* 0x000fce00078ec0ff */
.L_x_7917:
[----:B------:R-:W-:-:S04]  /*42f0*/  SHF.R.U32.HI R5, RZ, 0x18, R5 ;  /* 0x00000018ff057819 */ /* 0x000fc80000011605 */
[----:B------:R-:W-:-:S04]  /*4300*/  LOP3.LUT R4, R4, 0x80, R5, 0xf8, !PT ;  /* 0x0000008004047812 */ /* 0x000fc800078ef805 */
[----:B------:R-:W-:-:S07]  /*4310*/  PRMT R0, R4, 0x7610, R0 ;  /* 0x0000761004007816 */ /* 0x000fce0000000000 */
.L_x_7915:
[----:B------:R-:W-:Y:S05]  /*4320*/  BSYNC.RECONVERGENT B0 ;  /* 0x0000000000007941 */ /* 0x000fea0003800200 */
.L_x_7914:
[----:B------:R0:W-:Y:S01]  /*4330*/  STG.E.U8 desc[UR36][R2.64], R0 ;  /* 0x0000000002007986 */ /* 0x0001e2000c101124 */
[----:B------:R-:W-:Y:S05]  /*4340*/  BRA `(.L_x_7891) ;  /* 0x0000000000b87947 */ /* 0x000fea0003800000 */
.L_x_7907:
[----:B------:R-:W-:-:S09]  /*4350*/  UISETP.NE.AND UP0, UPT, UR4, 0x1c, UPT ;  /* 0x0000001c0400788c */ /* 0x000fd2000bf05270 */
[----:B------:R-:W-:Y:S05]  /*4360*/  BRA.U !UP0, `(.L_x_7918) ;  /* 0x0000000108a47547 */ /* 0x000fea000b800000 */
[----:B------:R-:W-:-:S09]  /*4370*/  UISETP.NE.AND UP0, UPT, UR4, 0x1d, UPT ;  /* 0x0000001d0400788c */ /* 0x000fd2000bf05270 */
[----:B------:R-:W-:Y:S05]  /*4380*/  BRA.U !UP0, `(.L_x_7919) ;  /* 0x00000001088c7547 */ /* 0x000fea000b800000 */
[----:B------:R-:W-:-:S09]  /*4390*/  UISETP.NE.AND UP0, UPT, UR4, 0x2c, UPT ;  /* 0x0000002c0400788c */ /* 0x000fd2000bf05270 */
[----:B------:R-:W-:Y:S05]  /*43a0*/  BRA.U !UP0, `(.L_x_7920) ;  /* 0x0000000108447547 */ /* 0x000fea000b800000 */
.L_x_7890:
        /* <DEDUP_REMOVED lines=16> */
.L_x_7921:
[----:B------:R-:W-:Y:S05]  /*44b0*/  BRA `(.L_x_7891) ;  /* 0x00000000005c7947 */ /* 0x000fea0003800000 */
.L_x_7920:
        /* <DEDUP_REMOVED lines=16> */
.L_x_7919:
[----:B------:R-:W-:-:S06]  /*45c0*/  HADD2.F32 R4, -RZ, R0.H0_H0 ;  /* 0x20000000ff047230 */ /* 0x000fcc0000004100 */
[----:B------:R-:W0:Y:S02]  /*45d0*/  F2I.U64.TRUNC R4, R4 ;  /* 0x0000000400047311 */ /* 0x000e24000020d800 */
[----:B0-----:R0:W-:Y:S01]  /*45e0*/  STG.E.64 desc[UR36][R2.64], R4 ;  /* 0x0000000402007986 */ /* 0x0011e2000c101b24 */
[----:B------:R-:W-:Y:S05]  /*45f0*/  BRA `(.L_x_7891) ;  /* 0x00000000000c7947 */ /* 0x000fea0003800000 */
.L_x_7918:
[----:B------:R-:W-:-:S04]  /*4600*/  HADD2.F32 R0, -RZ, R0.H0_H0 ;  /* 0x20000000ff007230 */ /* 0x000fc80000004100 */
[----:B------:R-:W0:Y:S02]  /*4610*/  F2I.FTZ.U32.TRUNC.NTZ R5, R0 ;  /* 0x0000000000057305 */ /* 0x000e24000021f000 */
[----:B0-----:R0:W-:Y:S02]  /*4620*/  STG.E desc[UR36][R2.64], R5 ;  /* 0x0000000502007986 */ /* 0x0011e4000c101924 */
.L_x_7891:
[----:B------:R-:W-:-:S07]  /*4630*/  VIADD R17, R17, 0x80 ;  /* 0x0000008011117836 */ /* 0x000fce0000000000 */
.L_x_7816:
[----:B------:R-:W-:Y:S05]  /*4640*/  BSYNC.RECONVERGENT B6 ;  /* 0x0000000000067941 */ /* 0x000fea0003800200 */
.L_x_7815:
        /* <DEDUP_REMOVED lines=358> */
.L_x_7924:
        /* <DEDUP_REMOVED lines=19> */
.L_x_7928:
[----:B------:R-:W2:Y:S02]  /*5de0*/  LDG.E.U8 R2, desc[UR36][R2.64] ;  /* 0x0000002402027981 */ /* 0x000ea4000c1e1100 */
[----:B--2---:R-:W-:-:S04]  /*5df0*/  I2FP.F32.U32 R0, R2 ;  /* 0x0000000200007245 */ /* 0x004fc80000201000 */
[----:B------:R-:W-:-:S04]  /*5e00*/  F2FP.F16.F32.PACK_AB R0, RZ, R0 ;  /* 0x00000000ff00723e */ /* 0x000fc800000000ff */
[----:B------:R-:W-:Y:S01]  /*5e10*/  PRMT R19, R0, 0x7610, R19 ;  /* 0x0000761000137816 */ /* 0x000fe20000000013 */
[----:B------:R-:W-:Y:S06]  /*5e20*/  BRA `(.L_x_7930) ;  /* 0x0000000c00b47947 */ /* 0x000fec0003800000 */
.L_x_7927:
        /* <DEDUP_REMOVED lines=11> */
.L_x_7932:
[----:B------:R-:W2:Y:S02]  /*5ee0*/  LDG.E R2, desc[UR36][R2.64] ;  /* 0x0000002402027981 */ /* 0x000ea4000c1e1900 */
[----:B--2---:R-:W-:-:S04]  /*5ef0*/  I2FP.F32.S32 R0, R2 ;  /* 0x0000000200007245 */ /* 0x004fc80000201400 */
[----:B------:R-:W-:-:S04]  /*5f00*/  F2FP.F16.F32.PACK_AB R0, RZ, R0 ;  /* 0x00000000ff00723e */ /* 0x000fc800000000ff */
[----:B------:R-:W-:Y:S01]  /*5f10*/  PRMT R19, R0, 0x7610, R19 ;  /* 0x0000761000137816 */ /* 0x000fe20000000013 */
[----:B------:R-:W-:Y:S06]  /*5f20*/  BRA `(.L_x_7930) ;  /* 0x0000000c00747947 */ /* 0x000fec0003800000 */
.L_x_7931:
[----:B------:R-:W2:Y:S02]  /*5f30*/  LDG.E.U16 R2, desc[UR36][R2.64] ;  /* 0x0000002402027981 */ /* 0x000ea4000c1e1500 */
[----:B--2---:R-:W0:Y:S02]  /*5f40*/  I2F.S16 R0, R2 ;  /* 0x0000000200007306 */ /* 0x004e240000101400 */
[----:B0-----:R-:W-:-:S04]  /*5f50*/  F2FP.F16.F32.PACK_AB R0, RZ, R0 ;  /* 0x00000000ff00723e */ /* 0x001fc800000000ff */
[----:B------:R-:W-:Y:S01]  /*5f60*/  PRMT R19, R0, 0x7610, R19 ;  /* 0x0000761000137816 */ /* 0x000fe20000000013 */
[----:B------:R-:W-:Y:S06]  /*5f70*/  BRA `(.L_x_7930) ;  /* 0x0000000c00607947 */ /* 0x000fec0003800000 */
.L_x_7926:
        /* <DEDUP_REMOVED lines=9> */
.L_x_7934:
[----:B------:R1:W5:Y:S01]  /*6010*/  LDG.E.U16 R19, desc[UR36][R2.64] ;  /* 0x0000002402137981 */ /* 0x000362000c1e1500 */
[----:B------:R-:W-:Y:S05]  /*6020*/  BRA `(.L_x_7930) ;  /* 0x0000000c00347947 */ /* 0x000fea0003800000 */
.L_x_7933:
        /* <DEDUP_REMOVED lines=9> */
.L_x_7936:
[----:B------:R0:W5:Y:S01]  /*60c0*/  LDG.E.U16 R19, desc[UR36][R2.64] ;  /* 0x0000002402137981 */ /* 0x000162000c1e1500 */
[----:B------:R-:W-:Y:S05]  /*60d0*/  BRA `(.L_x_7930) ;  /* 0x0000000c00087947 */ /* 0x000fea0003800000 */
.L_x_7935:
        /* <DEDUP_REMOVED lines=9> */
.L_x_7925:
        /* <DEDUP_REMOVED lines=14> */
.L_x_7939:
        /* <DEDUP_REMOVED lines=9> */
.L_x_7938:
        /* <DEDUP_REMOVED lines=27> */
.L_x_7941:
        /* <DEDUP_REMOVED lines=14> */
.L_x_7940:
[----:B------:R-:W2:Y:S02]  /*6570*/  LDG.E.U16 R0, desc[UR36][R2.64] ;  /* 0x0000002402007981 */ /* 0x000ea4000c1e1500 */
[----:B--2---:R-:W-:-:S05]  /*6580*/  IMAD.U32 R0, R0, 0x10000, RZ ;  /* 0x0001000000007824 */ /* 0x004fca00078e00ff */
[----:B------:R-:W-:-:S04]  /*6590*/  F2FP.F16.F32.PACK_AB R0, RZ, R0 ;  /* 0x00000000ff00723e */ /* 0x000fc800000000ff */
[----:B------:R-:W-:Y:S01]  /*65a0*/  PRMT R19, R0, 0x7610, R19 ;  /* 0x0000761000137816 */ /* 0x000fe20000000013 */
[----:B------:R-:W-:Y:S06]  /*65b0*/  BRA `(.L_x_7930) ;  /* 0x0000000400d07947 */ /* 0x000fec0003800000 */
.L_x_7937:
        /* <DEDUP_REMOVED lines=13> */
.L_x_7944:
        /* <DEDUP_REMOVED lines=21> */
.L_x_7948:
[----:B------:R-:W-:Y:S05]  /*67e0*/  BSYNC.RECONVERGENT B1 ;  /* 0x0000000000017941 */ /* 0x000fea0003800200 */
.L_x_7947:
[----:B------:R-:W-:Y:S01]  /*67f0*/  IMAD.SHL.U32 R0, R0, 0x100000, RZ ;  /* 0x0010000000007824 */ /* 0x000fe200078e00ff */
[----:B------:R-:W-:-:S04]  /*6800*/  LEA R2, R2, 0x3b800000, 0x17 ;  /* 0x3b80000002027811 */ /* 0x000fc800078eb8ff */
[----:B------:R-:W-:-:S07]  /*6810*/  LOP3.LUT R0, R2, R0, R7, 0xfe, !PT ;  /* 0x0000000002007212 */ /* 0x000fce00078efe07 */
.L_x_7946:
[----:B------:R-:W-:Y:S05]  /*6820*/  BSYNC.RECONVERGENT B0 ;  /* 0x0000000000007941 */ /* 0x000fea0003800200 */
.L_x_7945:
[----:B------:R-:W-:-:S04]  /*6830*/  F2FP.F16.F32.PACK_AB R0, RZ, R0 ;  /* 0x00000000ff00723e */ /* 0x000fc800000000ff */
[----:B------:R-:W-:Y:S01]  /*6840*/  PRMT R19, R0, 0x7610, R19 ;  /* 0x0000761000137816 */ /* 0x000fe20000000013 */
[----:B------:R-:W-:Y:S06]  /*6850*/  BRA `(.L_x_7930) ;  /* 0x0000000400287947 */ /* 0x000fec0003800000 */
.L_x_7943:
        /* <DEDUP_REMOVED lines=21> */
.L_x_7952:
[----:B------:R-:W-:Y:S05]  /*69b0*/  BSYNC.RECONVERGENT B1 ;  /* 0x0000000000017941 */ /* 0x000fea0003800200 */
.L_x_7951:
[----:B------:R-:W-:Y:S01]  /*69c0*/  IMAD.SHL.U32 R0, R0, 0x200000, RZ ;  /* 0x0020000000007824 */ /* 0x000fe200078e00ff */
[----:B------:R-:W-:-:S04]  /*69d0*/  LEA R2, R2, 0x37800000, 0x17 ;  /* 0x3780000002027811 */ /* 0x000fc800078eb8ff */
[----:B------:R-:W-:-:S07]  /*69e0*/  LOP3.LUT R0, R2, R0, R7, 0xfe, !PT ;  /* 0x0000000002007212 */ /* 0x000fce00078efe07 */
.L_x_7950:
[----:B------:R-:W-:Y:S05]  /*69f0*/  BSYNC.RECONVERGENT B0 ;  /* 0x0000000000007941 */ /* 0x000fea0003800200 */
.L_x_7949:
[----:B------:R-:W-:-:S04]  /*6a00*/  F2FP.F16.F32.PACK_AB R0, RZ, R0 ;  /* 0x00000000ff00723e */ /* 0x000fc800000000ff */
[----:B------:R-:W-:Y:S01]  /*6a10*/  PRMT R19, R0, 0x7610, R19 ;  /* 0x0000761000137816 */ /* 0x000fe20000000013 */
[----:B------:R-:W-:Y:S06]  /*6a20*/  BRA `(.L_x_7930) ;  /* 0x0000000000b47947 */ /* 0x000fec0003800000 */
.L_x_7942:
        /* <DEDUP_REMOVED lines=14> */
.L_x_7956:
[----:B------:R-:W-:Y:S05]  /*6b10*/  BSYNC.RECONVERGENT B0 ;  /* 0x0000000000007941 */ /* 0x000fea0003800200 */
.L_x_7955:
[----:B------:R-:W-:-:S04]  /*6b20*/  F2FP.F16.F32.PACK_AB R0, RZ, R0 ;  /* 0x00000000ff00723e */ /* 0x000fc800000000ff */
[----:B------:R-:W-:Y:S01]  /*6b30*/  PRMT R19, R0, 0x7610, R19 ;  /* 0x0000761000137816 */ /* 0x000fe20000000013 */
[----:B------:R-:W-:Y:S06]  /*6b40*/  BRA `(.L_x_7930) ;  /* 0x00000000006c7947 */ /* 0x000fec0003800000 */
.L_x_7929:
        /* <DEDUP_REMOVED lines=16> */
.L_x_7957:
[----:B------:R-:W-:Y:S01]  /*6c50*/  PRMT R19, RZ, 0x7610, R19 ;  /* 0x00007610ff137816 */ /* 0x000fe20000000013 */
[----:B------:R-:W-:Y:S06]  /*6c60*/  BRA `(.L_x_7930) ;  /* 0x0000000000247947 */ /* 0x000fec0003800000 */
.L_x_7954:
[----:B------:R-:W2:Y:S02]  /*6c70*/  LDG.E.64 R2, desc[UR36][R2.64] ;  /* 0x0000002402027981 */ /* 0x000ea4000c1e1b00 */
[----:B--2---:R-:W0:Y:S02]  /*6c80*/  I2F.U64 R0, R2 ;  /* 0x0000000200007312 */ /* 0x004e240000301000 */
[----:B0-----:R-:W-:-:S04]  /*6c90*/  F2FP.F16.F32.PACK_AB R0, RZ, R0 ;  /* 0x00000000ff00723e */ /* 0x001fc800000000ff */
[----:B------:R-:W-:Y:S01]  /*6ca0*/  PRMT R19, R0, 0x7610, R19 ;  /* 0x0000761000137816 */ /* 0x000fe20000000013 */
[----:B------:R-:W-:Y:S06]  /*6cb0*/  BRA `(.L_x_7930) ;  /* 0x0000000000107947 */ /* 0x000fec0003800000 */
.L_x_7953:
[----:B------:R-:W2:Y:S02]  /*6cc0*/  LDG.E R2, desc[UR36][R2.64] ;  /* 0x0000002402027981 */ /* 0x000ea4000c1e1900 */
[----:B--2---:R-:W-:-:S04]  /*6cd0*/  I2FP.F32.U32 R0, R2 ;  /* 0x0000000200007245 */ /* 0x004fc80000201000 */
[----:B------:R-:W-:-:S04]  /*6ce0*/  F2FP.F16.F32.PACK_AB R0, RZ, R0 ;  /* 0x00000000ff00723e */ /* 0x000fc800000000ff */
[----:B------:R-:W-:-:S07]  /*6cf0*/  PRMT R19, R0, 0x7610, R19 ;  /* 0x0000761000137816 */ /* 0x000fce0000000013 */
.L_x_7930:
        /* <DEDUP_REMOVED lines=18> */
.L_x_7961:
[----:B------:R-:W2:Y:S02]  /*6e20*/  LDG.E.U8 R2, desc[UR36][R2.64] ;  /* 0x0000002402027981 */ /* 0x000ea4000c1e1100 */
[----:B--2---:R-:W-:-:S04]  /*6e30*/  I2FP.F32.U32 R0, R2 ;  /* 0x0000000200007245 */ /* 0x004fc80000201000 */
[----:B------:R-:W-:Y:S01]  /*6e40*/  F2FP.F16.F32.PACK_AB R0, RZ, R0 ;  /* 0x00000000ff00723e */ /* 0x000fe200000000ff */
[----:B------:R-:W-:Y:S06]  /*6e50*/  BRA `(.L_x_7963) ;  /* 0x0000000c007c7947 */ /* 0x000fec0003800000 */
.L_x_7960:
        /* <DEDUP_REMOVED lines=10> */
.L_x_7965:
[----:B------:R-:W2:Y:S02]  /*6f00*/  LDG.E R2, desc[UR36][R2.64] ;  /* 0x0000002402027981 */ /* 0x000ea4000c1e1900 */
[----:B--2---:R-:W-:-:S04]  /*6f10*/  I2FP.F32.S32 R0, R2 ;  /* 0x0000000200007245 */ /* 0x004fc80000201400 */
[----:B------:R-:W-:Y:S01]  /*6f20*/  F2FP.F16.F32.PACK_AB R0, RZ, R0 ;  /* 0x00000000ff00723e */ /* 0x000fe200000000ff */
[----:B------:R-:W-:Y:S06]  /*6f30*/  BRA `(.L_x_7963) ;  /* 0x0000000c00447947 */ /* 0x000fec0003800000 */
.L_x_7964:
[----:B------:R-:W2:Y:S02]  /*6f40*/  LDG.E.U16 R2, desc[UR36][R2.64] ;  /* 0x0000002402027981 */ /* 0x000ea4000c1e1500 */
[----:B--2---:R-:W0:Y:S02]  /*6f50*/  I2F.S16 R0, R2 ;  /* 0x0000000200007306 */ /* 0x004e240000101400 */
[----:B0-----:R-:W-:Y:S01]  /*6f60*/  F2FP.F16.F32.PACK_AB R0, RZ, R0 ;  /* 0x00000000ff00723e */ /* 0x001fe200000000ff */
[----:B------:R-:W-:Y:S06]  /*6f70*/  BRA `(.L_x_7963) ;  /* 0x0000000c00347947 */ /* 0x000fec0003800000 */
.L_x_7959:
        /* <DEDUP_REMOVED lines=9> */
.L_x_7967:
[----:B------:R0:W5:Y:S01]  /*7010*/  LDG.E.U16 R0, desc[UR36][R2.64] ;  /* 0x0000002402007981 */ /* 0x000162000c1e1500 */
[----:B------:R-:W-:Y:S05]  /*7020*/  BRA `(.L_x_7963) ;  /* 0x0000000c00087947 */ /* 0x000fea0003800000 */
.L_x_7966:
        /* <DEDUP_REMOVED lines=9> */
.L_x_7969:
[----:B------:R1:W5:Y:S01]  /*70c0*/  LDG.E.U16 R0, desc[UR36][R2.64] ;  /* 0x0000002402007981 */ /* 0x000362000c1e1500 */
[----:B------:R-:W-:Y:S05]  /*70d0*/  BRA `(.L_x_7963) ;  /* 0x0000000800dc7947 */ /* 0x000fea0003800000 */
.L_x_7968:
        /* <DEDUP_REMOVED lines=8> */
.L_x_7958:
        /* <DEDUP_REMOVED lines=13> */
.L_x_7972:
        /* <DEDUP_REMOVED lines=8> */
.L_x_7971:
        /* <DEDUP_REMOVED lines=27> */
.L_x_7974:
        /* <DEDUP_REMOVED lines=13> */
.L_x_7973:
[----:B------:R-:W2:Y:S02]  /*7530*/  LDG.E.U16 R0, desc[UR36][R2.64] ;  /* 0x0000002402007981 */ /* 0x000ea4000c1e1500 */
[----:B--2---:R-:W-:-:S04]  /*7540*/  SHF.L.U32 R0, R0, 0x10, RZ ;  /* 0x0000001000007819 */ /* 0x004fc800000006ff */
[----:B------:R-:W-:Y:S01]  /*7550*/  F2FP.F16.F32.PACK_AB R0, RZ, R0 ;  /* 0x00000000ff00723e */ /* 0x000fe200000000ff */
[----:B------:R-:W-:Y:S06]  /*7560*/  BRA `(.L_x_7963) ;  /* 0x0000000400b87947 */ /* 0x000fec0003800000 */
.L_x_7970:
        /* <DEDUP_REMOVED lines=12> */
.L_x_7977:
        /* <DEDUP_REMOVED lines=21> */
.L_x_7981:
[----:B------:R-:W-:Y:S05]  /*7780*/  BSYNC.RECONVERGENT B1 ;  /* 0x0000000000017941 */ /* 0x000fea0003800200 */
.L_x_7980:
[----:B------:R-:W-:Y:S02]  /*7790*/  SHF.L.U32 R0, R0, 0x14, RZ ;  /* 0x0000001400007819 */ /* 0x000fe400000006ff */
[----:B------:R-:W-:-:S04]  /*77a0*/  LEA R2, R2, 0x3b800000, 0x17 ;  /* 0x3b80000002027811 */ /* 0x000fc800078eb8ff */
[----:B------:R-:W-:-:S07]  /*77b0*/  LOP3.LUT R0, R2, R0, R7, 0xfe, !PT ;  /* 0x0000000002007212 */ /* 0x000fce00078efe07 */
.L_x_7979:
[----:B------:R-:W-:Y:S05]  /*77c0*/  BSYNC.RECONVERGENT B0 ;  /* 0x0000000000007941 */ /* 0x000fea0003800200 */
.L_x_7978:
[----:B------:R-:W-:Y:S01]  /*77d0*/  F2FP.F16.F32.PACK_AB R0, RZ, R0 ;  /* 0x00000000ff00723e */ /* 0x000fe200000000ff */
[----:B------:R-:W-:Y:S06]  /*77e0*/  BRA `(.L_x_7963) ;  /* 0x0000000400187947 */ /* 0x000fec0003800000 */
.L_x_7976:
        /* <DEDUP_REMOVED lines=21> */
.L_x_7985:
[----:B------:R-:W-:Y:S05]  /*7940*/  BSYNC.RECONVERGENT B1 ;  /* 0x0000000000017941 */ /* 0x000fea0003800200 */
.L_x_7984:
[----:B------:R-:W-:Y:S02]  /*7950*/  SHF.L.U32 R0, R0, 0x15, RZ ;  /* 0x0000001500007819 */ /* 0x000fe400000006ff */
[----:B------:R-:W-:-:S04]  /*7960*/  LEA R2, R2, 0x37800000, 0x17 ;  /* 0x3780000002027811 */ /* 0x000fc800078eb8ff */
[----:B------:R-:W-:-:S07]  /*7970*/  LOP3.LUT R0, R2, R0, R7, 0xfe, !PT ;  /* 0x0000000002007212 */ /* 0x000fce00078efe07 */
.L_x_7983:
[----:B------:R-:W-:Y:S05]  /*7980*/  BSYNC.RECONVERGENT B0 ;  /* 0x0000000000007941 */ /* 0x000fea0003800200 */
.L_x_7982:
[----:B------:R-:W-:Y:S01]  /*7990*/  F2FP.F16.F32.PACK_AB R0, RZ, R0 ;  /* 0x00000000ff00723e */ /* 0x000fe200000000ff */
[----:B------:R-:W-:Y:S06]  /*79a0*/  BRA `(.L_x_7963) ;  /* 0x0000000000a87947 */ /* 0x000fec0003800000 */
.L_x_7975:
        /* <DEDUP_REMOVED lines=14> */
.L_x_7989:
[----:B------:R-:W-:Y:S05]  /*7a90*/  BSYNC.RECONVERGENT B0 ;  /* 0x0000000000007941 */ /* 0x000fea0003800200 */
.L_x_7988:
[----:B------:R-:W-:Y:S01]  /*7aa0*/  F2FP.F16.F32.PACK_AB R0, RZ, R0 ;  /* 0x00000000ff00723e */ /* 0x000fe200000000ff */
[----:B------:R-:W-:Y:S06]  /*7ab0*/  BRA `(.L_x_7963) ;  /* 0x0000000000647947 */ /* 0x000fec0003800000 */
.L_x_7962:
        /* <DEDUP_REMOVED lines=16> */
.L_x_7990:
[----:B------:R-:W-:Y:S01]  /*7bc0*/  PRMT R0, RZ, 0x7610, R0 ;  /* 0x00007610ff007816 */ /* 0x000fe20000000000 */
[----:B------:R-:W-:Y:S06]  /*7bd0*/  BRA `(.L_x_7963) ;  /* 0x00000000001c7947 */ /* 0x000fec0003800000 */
.L_x_7987:
[----:B------:R-:W2:Y:S02]  /*7be0*/  LDG.E.64 R2, desc[UR36][R2.64] ;  /* 0x0000002402027981 */ /* 0x000ea4000c1e1b00 */
[----:B--2---:R-:W0:Y:S02]  /*7bf0*/  I2F.U64 R0, R2 ;  /* 0x0000000200007312 */ /* 0x004e240000301000 */
[----:B0-----:R-:W-:Y:S01]  /*7c00*/  F2FP.F16.F32.PACK_AB R0, RZ, R0 ;  /* 0x00000000ff00723e */ /* 0x001fe200000000ff */
[----:B------:R-:W-:Y:S06]  /*7c10*/  BRA `(.L_x_7963) ;  /* 0x00000000000c7947 */ /* 0x000fec0003800000 */
.L_x_7986:
[----:B------:R-:W2:Y:S02]  /*7c20*/  LDG.E R2, desc[UR36][R2.64] ;  /* 0x0000002402027981 */ /* 0x000ea4000c1e1900 */
[----:B--2---:R-:W-:-:S04]  /*7c30*/  I2FP.F32.U32 R0, R2 ;  /* 0x0000000200007245 */ /* 0x004fc80000201000 */
[----:B------:R-:W-:-:S07]  /*7c40*/  F2FP.F16.F32.PACK_AB R0, RZ, R0 ;  /* 0x00000000ff00723e */ /* 0x000fce00000000ff */
.L_x_7963:
[----:B------:R-:W0:Y:S01]  /*7c50*/  LDCU.64 UR6, c[0x0][0x5e8] ;  /* 0x0000bd00ff0677ac */ /* 0x000e220008000a00 */
[----:B-----5:R-:W-:Y:S02]  /*7c60*/  HADD2.F32 R19, -RZ, R19.H0_H0 ;  /* 0x20000013ff137230 */ /* 0x020fe40000004100 */
[----:B------:R-:W-:Y:S01]  /*7c70*/  HADD2.F32 R0, -RZ, R0.H0_H0 ;  /* 0x20000000ff007230 */ /* 0x000fe20000004100 */
[----:B------:R-:W-:-:S04]  /*7c80*/  UPRMT UR4, UR43, 0x9910, URZ ;  /* 0x000099102b047896 */ /* 0x000fc800080000ff */
[----:B------:R-:W-:Y:S01]  /*7c90*/  UISETP.GT.AND UP0, UPT, UR4, 0x9, UPT ;  /* 0x000000090400788c */ /* 0x000fe2000bf04270 */
[----:B------:R-:W-:-:S04]  /*7ca0*/  FMNMX.FTZ R0, R19, R0, !PT ;  /* 0x0000000013007209 */ /* 0x000fc80007810000 */
        /* <DEDUP_REMOVED lines=16> */
.L_x_7994:
[----:B------:R-:W-:-:S06]  /*7db0*/  HADD2.F32 R5, -RZ, R0.H0_H0 ;  /* 0x20000000ff057230 */ /* 0x000fcc0000004100 */
[----:B------:R-:W0:Y:S02]  /*7dc0*/  F2I.S64.TRUNC R4, R5 ;  /* 0x0000000500047311 */ /* 0x000e24000020d900 */
[----:B0-----:R0:W-:Y:S01]  /*7dd0*/  STG.E.U8 desc[UR36][R2.64], R4 ;  /* 0x0000000402007986 */ /* 0x0011e2000c101124 */
[----:B------:R-:W-:Y:S05]  /*7de0*/  BRA `(.L_x_7996) ;  /* 0x0000000c006c7947 */ /* 0x000fea0003800000 */
.L_x_7993:
        /* <DEDUP_REMOVED lines=10> */
.L_x_7998:
[----:B------:R-:W-:-:S04]  /*7e90*/  HADD2.F32 R0, -RZ, R0.H0_H0 ;  /* 0x20000000ff007230 */ /* 0x000fc80000004100 */
[----:B------:R-:W0:Y:S02]  /*7ea0*/  F2I.FTZ.TRUNC.NTZ R5, R0 ;  /* 0x0000000000057305 */ /* 0x000e24000021f100 */
[----:B0-----:R0:W-:Y:S01]  /*7eb0*/  STG.E desc[UR36][R2.64], R5 ;  /* 0x0000000502007986 */ /* 0x0011e2000c101924 */
[----:B------:R-:W-:Y:S05]  /*7ec0*/  BRA `(.L_x_7996) ;  /* 0x0000000c00347947 */ /* 0x000fea0003800000 */
.L_x_7997:
[----:B------:R-:W-:-:S04]  /*7ed0*/  HADD2.F32 R0, -RZ, R0.H0_H0 ;  /* 0x20000000ff007230 */ /* 0x000fc80000004100 */
[----:B------:R-:W0:Y:S02]  /*7ee0*/  F2I.FTZ.TRUNC.NTZ R5, R0 ;  /* 0x0000000000057305 */ /* 0x000e24000021f100 */
[----:B0-----:R0:W-:Y:S01]  /*7ef0*/  STG.E.U16 desc[UR36][R2.64], R5 ;  /* 0x0000000502007986 */ /* 0x0011e2000c101524 */
[----:B------:R-:W-:Y:S05]  /*7f00*/  BRA `(.L_x_7996) ;  /* 0x0000000c00247947 */ /* 0x000fea0003800000 */
.L_x_7992:
        /* <DEDUP_REMOVED lines=9> */
.L_x_8000:
[----:B------:R0:W-:Y:S01]  /*7fa0*/  STG.E.U16 desc[UR36][R2.64], R0 ;  /* 0x0000000002007986 */ /* 0x0001e2000c101524 */
[----:B------:R-:W-:Y:S05]  /*7fb0*/  BRA `(.L_x_7996) ;  /* 0x0000000800f87947 */ /* 0x000fea0003800000 */
.L_x_7999:
        /* <DEDUP_REMOVED lines=10> */
.L_x_8002:
[----:B------:R-:W-:-:S05]  /*8060*/  HADD2.F32 R0, -RZ, R0.H0_H0 ;  /* 0x20000000ff007230 */ /* 0x000fca0000004100 */
[----:B------:R-:W-:-:S04]  /*8070*/  F2FP.F16.F32.PACK_AB R0, RZ, R0 ;  /* 0x00000000ff00723e */ /* 0x000fc800000000ff */
[----:B------:R-:W-:-:S05]  /*8080*/  PRMT R0, R0, 0x5410, RZ ;  /* 0x0000541000007816 */ /* 0x000fca00000000ff */
[----:B------:R0:W-:Y:S01]  /*8090*/  STG.E desc[UR36][R2.64], R0 ;  /* 0x0000000002007986 */ /* 0x0001e2000c101924 */
[----:B------:R-:W-:Y:S05]  /*80a0*/  BRA `(.L_x_7996) ;  /* 0x0000000800bc7947 */ /* 0x000fea0003800000 */
.L_x_8001:
[----:B------:R-:W-:-:S05]  /*80b0*/  HADD2.F32 R4, -RZ, R0.H0_H0 ;  /* 0x20000000ff047230 */ /* 0x000fca0000004100 */
[----:B------:R-:W-:-:S06]  /*80c0*/  FMUL.FTZ R4, R4, 1 ;  /* 0x3f80000004047820 */ /* 0x000fcc0000410000 */
[----:B------:R-:W0:Y:S02]  /*80d0*/  F2F.F64.F32 R4, R4 ;  /* 0x0000000400047310 */ /* 0x000e240000201800 */
[----:B0-----:R0:W-:Y:S01]  /*80e0*/  STG.E.64 desc[UR36][R2.64], R4 ;  /* 0x0000000402007986 */ /* 0x0011e2000c101b24 */
[----:B------:R-:W-:Y:S05]  /*80f0*/  BRA `(.L_x_7996) ;  /* 0x0000000800a87947 */ /* 0x000fea0003800000 */
.L_x_7991:
        /* <DEDUP_REMOVED lines=14> */
.L_x_8006:
        /* <DEDUP_REMOVED lines=18> */
.L_x_8009:
[----:B------:R-:W-:-:S04]  /*8300*/  SHF.R.U32.HI R5, RZ, 0x18, R5 ;  /* 0x00000018ff057819 */ /* 0x000fc80000011605 */
[----:B------:R-:W-:-:S07]  /*8310*/  LOP3.LUT R0, R0, 0x80, R5, 0xf8, !PT ;  /* 0x0000008000007812 */ /* 0x000fce00078ef805 */
.L_x_8008:
[----:B------:R-:W-:Y:S05]  /*8320*/  BSYNC.RECONVERGENT B0 ;  /* 0x0000000000007941 */ /* 0x000fea0003800200 */
.L_x_8007:
[----:B------:R3:W-:Y:S01]  /*8330*/  STG.E.U8 desc[UR36][R2.64], R0 ;  /* 0x0000000002007986 */ /* 0x0007e2000c101124 */
[----:B------:R-:W-:Y:S05]  /*8340*/  BRA `(.L_x_7996) ;  /* 0x0000000800147947 */ /* 0x000fea0003800000 */
.L_x_8005:
        /* <DEDUP_REMOVED lines=18> */
.L_x_8012:
[----:B------:R-:W-:-:S04]  /*8470*/  SHF.R.U32.HI R5, RZ, 0x18, R5 ;  /* 0x00000018ff057819 */ /* 0x000fc80000011605 */
[----:B------:R-:W-:-:S07]  /*8480*/  LOP3.LUT R0, R0, 0x80, R5, 0xf8, !PT ;  /* 0x0000008000007812 */ /* 0x000fce00078ef805 */
.L_x_8011:
[----:B------:R-:W-:Y:S05]  /*8490*/  BSYNC.RECONVERGENT B0 ;  /* 0x0000000000007941 */ /* 0x000fea0003800200 */
.L_x_8010:
[----:B------:R0:W-:Y:S01]  /*84a0*/  STG.E.U8 desc[UR36][R2.64], R0 ;  /* 0x0000000002007986 */ /* 0x0001e2000c101124 */
[----:B------:R-:W-:Y:S05]  /*84b0*/  BRA `(.L_x_7996) ;  /* 0x0000000400b87947 */ /* 0x000fea0003800000 */
.L_x_8004:
        /* <DEDUP_REMOVED lines=22> */
.L_x_8014:
[----:B------:R-:W-:-:S06]  /*8620*/  HADD2.F32 R4, -RZ, R0.H0_H0 ;  /* 0x20000000ff047230 */ /* 0x000fcc0000004100 */
[----:B------:R-:W0:Y:S02]  /*8630*/  F2I.U64.TRUNC R4, R4 ;  /* 0x0000000400047311 */ /* 0x000e24000020d800 */
[----:B0-----:R1:W-:Y:S01]  /*8640*/  STG.E.64 desc[UR36][R2.64], R4 ;  /* 0x0000000402007986 */ /* 0x0013e2000c101b24 */
[----:B------:R-:W-:Y:S05]  /*8650*/  BRA `(.L_x_7996) ;  /* 0x0000000400507947 */ /* 0x000fea0003800000 */
.L_x_8013:
[----:B------:R-:W-:-:S04]  /*8660*/  HADD2.F32 R0, -RZ, R0.H0_H0 ;  /* 0x20000000ff007230 */ /* 0x000fc80000004100 */
[----:B------:R-:W0:Y:S02]  /*8670*/  F2I.FTZ.U32.TRUNC.NTZ R5, R0 ;  /* 0x0000000000057305 */ /* 0x000e24000021f000 */
[----:B0-----:R0:W-:Y:S01]  /*8680*/  STG.E desc[UR36][R2.64], R5 ;  /* 0x0000000502007986 */ /* 0x0011e2000c101924 */
[----:B------:R-:W-:Y:S05]  /*8690*/  BRA `(.L_x_7996) ;  /* 0x0000000400407947 */ /* 0x000fea0003800000 */
.L_x_8003:
        /* <DEDUP_REMOVED lines=11> */
.L_x_8016:
[----:B------:R-:W-:Y:S01]  /*8750*/  HADD2.F32 R0, -RZ, R0.H0_H0 ;  /* 0x20000000ff007230 */ /* 0x000fe20000004100 */
[----:B------:R-:W-:-:S04]  /*8760*/  CS2R R6, SRZ ;  /* 0x0000000000067805 */ /* 0x000fc8000001ff00 */
[----:B------:R-:W-:-:S04]  /*8770*/  FMUL.FTZ R0, R0, 1 ;  /* 0x3f80000000007820 */ /* 0x000fc80000410000 */
[----:B------:R-:W0:Y:S02]  /*8780*/  F2F.F64.F32 R4, R0 ;  /* 0x0000000000047310 */ /* 0x000e240000201800 */
[----:B0-----:R0:W-:Y:S01]  /*8790*/  STG.E.128 desc[UR36][R2.64], R4 ;  /* 0x0000000402007986 */ /* 0x0011e2000c101d24 */
[----:B------:R-:W-:Y:S05]  /*87a0*/  BRA `(.L_x_7996) ;  /* 0x0000000000fc7947 */ /* 0x000fea0003800000 */
.L_x_8015:
[----:B------:R-:W-:-:S09]  /*87b0*/  UISETP.NE.AND UP0, UPT, UR4, 0xf, UPT ;  /* 0x0000000f0400788c */ /* 0x000fd2000bf05270 */
[----:B------:R-:W-:Y:S05]  /*87c0*/  BRA.U !UP0, `(.L_x_8017) ;  /* 0x0000000108e87547 */ /* 0x000fea000b800000 */
[----:B------:R-:W-:-:S09]  /*87d0*/  UISETP.NE.AND UP0, UPT, UR4, 0x17, UPT ;  /* 0x000000170400788c */ /* 0x000fd2000bf05270 */
[----:B------:R-:W-:Y:S05]  /*87e0*/  BRA.U !UP0, `(.L_x_8018) ;  /* 0x0000000108907547 */ /* 0x000fea000b800000 */
[----:B------:R-:W-:-:S09]  /*87f0*/  UISETP.NE.AND UP0, UPT, UR4, 0x18, UPT ;  /* 0x000000180400788c */ /* 0x000fd2000bf05270 */
[----:B------:R-:W-:Y:S05]  /*8800*/  BRA.U !UP0, `(.L_x_8019) ;  /* 0x0000000108447547 */ /* 0x000fea000b800000 */
.L_x_7995:
        /* <DEDUP_REMOVED lines=16> */
.L_x_8020:
[----:B------:R-:W-:Y:S05]  /*8910*/  BRA `(.L_x_7996) ;  /* 0x0000000000a07947 */ /* 0x000fea0003800000 */
.L_x_8019:
        /* <DEDUP_REMOVED lines=13> */
.L_x_8022:
[----:B------:R-:W-:Y:S05]  /*89f0*/  BSYNC.RECONVERGENT B0 ;  /* 0x0000000000007941 */ /* 0x000fea0003800200 */
.L_x_8021:
[----:B------:R-:W-:-:S05]  /*8a00*/  LOP3.LUT R5, R0, 0x80, R5, 0xf8, !PT ;  /* 0x0000008000057812 */ /* 0x000fca00078ef805 */
[----:B------:R0:W-:Y:S01]  /*8a10*/  STG.E.U8 desc[UR36][R2.64], R5 ;  /* 0x0000000502007986 */ /* 0x0001e2000c101124 */
[----:B------:R-:W-:Y:S05]  /*8a20*/  BRA `(.L_x_7996) ;  /* 0x00000000005c7947 */ /* 0x000fea0003800000 */
.L_x_8018:
        /* <DEDUP_REMOVED lines=12> */
.L_x_8024:
[----:B------:R-:W-:Y:S01]  /*8af0*/  IMAD.MOV.U32 R0, RZ, RZ, 0x7f ;  /* 0x0000007fff007424 */ /* 0x000fe200078e00ff */
[----:B------:R-:W-:-:S04]  /*8b00*/  ISETP.GT.U32.AND P0, PT, R4, 0x7f800000, PT ;  /* 0x7f8000000400780c */ /* 0x000fc80003f04070 */
[----:B------:R-:W-:-:S09]  /*8b10*/  SEL R0, R0, 0x7c, P0 ;  /* 0x0000007c00007807 */ /* 0x000fd20000000000 */
.L_x_8025:
[----:B------:R-:W-:Y:S05]  /*8b20*/  BSYNC.RECONVERGENT B0 ;  /* 0x0000000000007941 */ /* 0x000fea0003800200 */
.L_x_8023:
[----:B------:R-:W-:-:S04]  /*8b30*/  SHF.R.U32.HI R5, RZ, 0x18, R5 ;  /* 0x00000018ff057819 */ /* 0x000fc80000011605 */
[----:B------:R-:W-:-:S05]  /*8b40*/  LOP3.LUT R5, R0, 0x80, R5, 0xf8, !PT ;  /* 0x0000008000057812 */ /* 0x000fca00078ef805 */
[----:B------:R0:W-:Y:S01]  /*8b50*/  STG.E.U8 desc[UR36][R2.64], R5 ;  /* 0x0000000502007986 */ /* 0x0001e2000c101124 */
[----:B------:R-:W-:Y:S05]  /*8b60*/  BRA `(.L_x_7996) ;  /* 0x00000000000c7947 */ /* 0x000fea0003800000 */
.L_x_8017:
[----:B------:R-:W-:-:S05]  /*8b70*/  HADD2.F32 R0, -RZ, R0.H0_H0 ;  /* 0x20000000ff007230 */ /* 0x000fca0000004100 */
[----:B------:R-:W-:-:S05]  /*8b80*/  F2FP.BF16.F32.PACK_AB R0, RZ, R0 ;  /* 0x00000000ff00723e */ /* 0x000fca00000010ff */
[----:B------:R0:W-:Y:S02]  /*8b90*/  STG.E.U16 desc[UR36][R2.64], R0 ;  /* 0x0000000002007986 */ /* 0x0001e4000c101524 */
.L_x_7996:
[----:B------:R-:W-:-:S07]  /*8ba0*/  VIADD R17, R17, 0x80 ;  /* 0x0000008011117836 */ /* 0x000fce0000000000 */
.L_x_7923:
[----:B------:R-:W-:Y:S05]  /*8bb0*/  BSYNC.RECONVERGENT B6 ;  /* 0x0000000000067941 */ /* 0x000fea0003800200 */
.L_x_7922:
        /* <DEDUP_REMOVED lines=358> */
.L_x_8028:
        /* <DEDUP_REMOVED lines=19> */
.L_x_8032:
[----:B------:R-:W2:Y:S02]  /*a350*/  LDG.E.U8 R2, desc[UR36][R2.64] ;  /* 0x0000002402027981 */ /* 0x000ea4000c1e1100 */
[----:B--2---:R-:W-:-:S04]  /*a360*/  I2FP.F32.U32 R0, R2 ;  /* 0x0000000200007245 */ /* 0x004fc80000201000 */
[----:B------:R-:W-:-:S04]  /*a370*/  F2FP.F16.F32.PACK_AB R0, RZ, R0 ;  /* 0x00000000ff00723e */ /* 0x000fc800000000ff */
[----:B------:R-:W-:Y:S01]  /*a380*/  PRMT R19, R0, 0x7610, R19 ;  /* 0x0000761000137816 */ /* 0x000fe20000000013 */
[----:B------:R-:W-:Y:S06]  /*a390*/  BRA `(.L_x_8034) ;  /* 0x0000000c00b47947 */ /* 0x000fec0003800000 */
.L_x_8031:
        /* <DEDUP_REMOVED lines=11> */
.L_x_8036:
[----:B------:R-:W2:Y:S02]  /*a450*/  LDG.E R2, desc[UR36][R2.64] ;  /* 0x0000002402027981 */ /* 0x000ea4000c1e1900 */
[----:B--2---:R-:W-:-:S04]  /*a460*/  I2FP.F32.S32 R0, R2 ;  /* 0x0000000200007245 */ /* 0x004fc80000201400 */
[----:B------:R-:W-:-:S04]  /*a470*/  F2FP.F16.F32.PACK_AB R0, RZ, R0 ;  /* 0x00000000ff00723e */ /* 0x000fc800000000ff */
[----:B------:R-:W-:Y:S01]  /*a480*/  PRMT R19, R0, 0x7610, R19 ;  /* 0x0000761000137816 */ /* 0x000fe20000000013 */
[----:B------:R-:W-:Y:S06]  /*a490*/  BRA `(.L_x_8034) ;  /* 0x0000000c00747947 */ /* 0x000fec0003800000 */
.L_x_8035:
[----:B------:R-:W2:Y:S02]  /*a4a0*/  LDG.E.U16 R2, desc[UR36][R2.64] ;  /* 0x0000002402027981 */ /* 0x000ea4000c1e1500 */
[----:B--2---:R-:W0:Y:S02]  /*a4b0*/  I2F.S16 R0, R2 ;  /* 0x0000000200007306 */ /* 0x004e240000101400 */
[----:B0-----:R-:W-:-:S04]  /*a4c0*/  F2FP.F16.F32.PACK_AB R0, RZ, R0 ;  /* 0x00000000ff00723e */ /* 0x001fc800000000ff */
[----:B------:R-:W-:Y:S01]  /*a4d0*/  PRMT R19, R0, 0x7610, R19 ;  /* 0x0000761000137816 */ /* 0x000fe20000000013 */
[----:B------:R-:W-:Y:S06]  /*a4e0*/  BRA `(.L_x_8034) ;  /* 0x0000000c00607947 */ /* 0x000fec0003800000 */
.L_x_8030:
        /* <DEDUP_REMOVED lines=9> */
.L_x_8038:
[----:B------:R1:W5:Y:S01]  /*a580*/  LDG.E.U16 R19, desc[UR36][R2.64] ;  /* 0x0000002402137981 */ /* 0x000362000c1e1500 */
[----:B------:R-:W-:Y:S05]  /*a590*/  BRA `(.L_x_8034) ;  /* 0x0000000c00347947 */ /* 0x000fea0003800000 */
.L_x_8037:
        /* <DEDUP_REMOVED lines=9> */
.L_x_8040:
[----:B------:R0:W5:Y:S01]  /*a630*/  LDG.E.U16 R19, desc[UR36][R2.64] ;  /* 0x0000002402137981 */ /* 0x000162000c1e1500 */
[----:B------:R-:W-:Y:S05]  /*a640*/  BRA `(.L_x_8034) ;  /* 0x0000000c00087947 */ /* 0x000fea0003800000 */
.L_x_8039:
        /* <DEDUP_REMOVED lines=9> */
.L_x_8029:
        /* <DEDUP_REMOVED lines=14> */
.L_x_8043:
        /* <DEDUP_REMOVED lines=9> */
.L_x_8042:
        /* <DEDUP_REMOVED lines=27> */
.L_x_8045:
        /* <DEDUP_REMOVED lines=14> */
.L_x_8044:
[----:B------:R-:W2:Y:S02]  /*aae0*/  LDG.E.U16 R0, desc[UR36][R2.64] ;  /* 0x0000002402007981 */ /* 0x000ea4000c1e1500 */
[----:B--2---:R-:W-:-:S05]  /*aaf0*/  IMAD.U32 R0, R0, 0x10000, RZ ;  /* 0x0001000000007824 */ /* 0x004fca00078e00ff */
[----:B------:R-:W-:-:S04]  /*ab00*/  F2FP.F16.F32.PACK_AB R0, RZ, R0 ;  /* 0x00000000ff00723e */ /* 0x000fc800000000ff */
[----:B------:R-:W-:Y:S01]  /*ab10*/  PRMT R19, R0, 0x7610, R19 ;  /* 0x0000761000137816 */ /* 0x000fe20000000013 */
[----:B------:R-:W-:Y:S06]  /*ab20*/  BRA `(.L_x_8034) ;  /* 0x0000000400d07947 */ /* 0x000fec0003800000 */
.L_x_8041:
        /* <DEDUP_REMOVED lines=13> */
.L_x_8048:
        /* <DEDUP_REMOVED lines=21> */
.L_x_8052:
[----:B------:R-:W-:Y:S05]  /*ad50*/  BSYNC.RECONVERGENT B1 ;  /* 0x0000000000017941 */ /* 0x000fea0003800200 */
.L_x_8051:
[----:B------:R-:W-:Y:S01]  /*ad60*/  IMAD.SHL.U32 R0, R0, 0x100000, RZ ;  /* 0x0010000000007824 */ /* 0x000fe200078e00ff */
[----:B------:R-:W-:-:S04]  /*ad70*/  LEA R2, R2, 0x3b800000, 0x17 ;  /* 0x3b80000002027811 */ /* 0x000fc800078eb8ff */
[----:B------:R-:W-:-:S07]  /*ad80*/  LOP3.LUT R0, R2, R0, R7, 0xfe, !PT ;  /* 0x0000000002007212 */ /* 0x000fce00078efe07 */
.L_x_8050:
[----:B------:R-:W-:Y:S05]  /*ad90*/  BSYNC.RECONVERGENT B0 ;  /* 0x0000000000007941 */ /* 0x000fea0003800200 */
.L_x_8049:
[----:B------:R-:W-:-:S04]  /*ada0*/  F2FP.F16.F32.PACK_AB R0, RZ, R0 ;  /* 0x00000000ff00723e */ /* 0x000fc800000000ff */
[----:B------:R-:W-:Y:S01]  /*adb0*/  PRMT R19, R0, 0x7610, R19 ;  /* 0x0000761000137816 */ /* 0x000fe20000000013 */
[----:B------:R-:W-:Y:S06]  /*adc0*/  BRA `(.L_x_8034) ;  /* 0x0000000400287947 */ /* 0x000fec0003800000 */
.L_x_8047:
        /* <DEDUP_REMOVED lines=21> */
.L_x_8056:
[----:B------:R-:W-:Y:S05]  /*af20*/  BSYNC.RECONVERGENT B1 ;  /* 0x0000000000017941 */ /* 0x000fea0003800200 */
.L_x_8055:
[----:B------:R-:W-:Y:S01]  /*af30*/  IMAD.SHL.U32 R0, R0, 0x200000, RZ ;  /* 0x0020000000007824 */ /* 0x000fe200078e00ff */
[----:B------:R-:W-:-:S04]  /*af40*/  LEA R2, R2, 0x37800000, 0x17 ;  /* 0x3780000002027811 */ /* 0x000fc800078eb8ff */
[----:B------:R-:W-:-:S07]  /*af50*/  LOP3.LUT R0, R2, R0, R7, 0xfe, !PT ;  /* 0x0000000002007212 */ /* 0x000fce00078efe07 */
.L_x_8054:
[----:B------:R-:W-:Y:S05]  /*af60*/  BSYNC.RECONVERGENT B0 ;  /* 0x0000000000007941 */ /* 0x000fea0003800200 */
.L_x_8053:
[----:B------:R-:W-:-:S04]  /*af70*/  F2FP.F16.F32.PACK_AB R0, RZ, R0 ;  /* 0x00000000ff00723e */ /* 0x000fc800000000ff */
[----:B------:R-:W-:Y:S01]  /*af80*/  PRMT R19, R0, 0x7610, R19 ;  /* 0x0000761000137816 */ /* 0x000fe20000000013 */
[----:B------:R-:W-:Y:S06]  /*af90*/  BRA `(.L_x_8034) ;  /* 0x0000000000b47947 */ /* 0x000fec0003800000 */
.L_x_8046:
        /* <DEDUP_REMOVED lines=14> */
.L_x_8060:
[----:B------:R-:W-:Y:S05]  /*b080*/  BSYNC.RECONVERGENT B0 ;  /* 0x0000000000007941 */ /* 0x000fea0003800200 */
.L_x_8059:
[----:B------:R-:W-:-:S04]  /*b090*/  F2FP.F16.F32.PACK_AB R0, RZ, R0 ;  /* 0x00000000ff00723e */ /* 0x000fc800000000ff */
[----:B------:R-:W-:Y:S01]  /*b0a0*/  PRMT R19, R0, 0x7610, R19 ;  /* 0x0000761000137816 */ /* 0x000fe20000000013 */
[----:B------:R-:W-:Y:S06]  /*b0b0*/  BRA `(.L_x_8034) ;  /* 0x00000000006c7947 */ /* 0x000fec0003800000 */
.L_x_8033:
        /* <DEDUP_REMOVED lines=16> */
.L_x_8061:
[----:B------:R-:W-:Y:S01]  /*b1c0*/  PRMT R19, RZ, 0x7610, R19 ;  /* 0x00007610ff137816 */ /* 0x000fe20000000013 */
[----:B------:R-:W-:Y:S06]  /*b1d0*/  BRA `(.L_x_8034) ;  /* 0x0000000000247947 */ /* 0x000fec0003800000 */
.L_x_8058:
[----:B------:R-:W2:Y:S02]  /*b1e0*/  LDG.E.64 R2, desc[UR36][R2.64] ;  /* 0x0000002402027981 */ /* 0x000ea4000c1e1b00 */
[----:B--2---:R-:W0:Y:S02]  /*b1f0*/  I2F.U64 R0, R2 ;  /* 0x0000000200007312 */ /* 0x004e240000301000 */
[----:B0-----:R-:W-:-:S04]  /*b200*/  F2FP.F16.F32.PACK_AB R0, RZ, R0 ;  /* 0x00000000ff00723e */ /* 0x001fc800000000ff */
[----:B------:R-:W-:Y:S01]  /*b210*/  PRMT R19, R0, 0x7610, R19 ;  /* 0x0000761000137816 */ /* 0x000fe20000000013 */
[----:B------:R-:W-:Y:S06]  /*b220*/  BRA `(.L_x_8034) ;  /* 0x0000000000107947 */ /* 0x000fec0003800000 */
.L_x_8057:
[----:B------:R-:W2:Y:S02]  /*b230*/  LDG.E R2, desc[UR36][R2.64] ;  /* 0x0000002402027981 */ /* 0x000ea4000c1e1900 */
[----:B--2---:R-:W-:-:S04]  /*b240*/  I2FP.F32.U32 R0, R2 ;  /* 0x0000000200007245 */ /* 0x004fc80000201000 */
[----:B------:R-:W-:-:S04]  /*b250*/  F2FP.F16.F32.PACK_AB R0, RZ, R0 ;  /* 0x00000000ff00723e */ /* 0x000fc800000000ff */
[----:B------:R-:W-:-:S07]  /*b260*/  PRMT R19, R0, 0x7610, R19 ;  /* 0x0000761000137816 */ /* 0x000fce0000000013 */
.L_x_8034:
        /* <DEDUP_REMOVED lines=18> */
.L_x_8065:
[----:B------:R-:W2:Y:S02]  /*b390*/  LDG.E.U8 R2, desc[UR36][R2.64] ;  /* 0x0000002402027981 */ /* 0x000ea4000c1e1100 */
[----:B--2---:R-:W-:-:S04]  /*b3a0*/  I2FP.F32.U32 R0, R2 ;  /* 0x0000000200007245 */ /* 0x004fc80000201000 */
[----:B------:R-:W-:Y:S01]  /*b3b0*/  F2FP.F16.F32.PACK_AB R0, RZ, R0 ;  /* 0x00000000ff00723e */ /* 0x000fe200000000ff */
[----:B------:R-:W-:Y:S06]  /*b3c0*/  BRA `(.L_x_8067) ;  /* 0x0000000c007c7947 */ /* 0x000fec0003800000 */
.L_x_8064:
        /* <DEDUP_REMOVED lines=10> */
.L_x_8069:
[----:B------:R-:W2:Y:S02]  /*b470*/  LDG.E R2, desc[UR36][R2.64] ;  /* 0x0000002402027981 */ /* 0x000ea4000c1e1900 */
[----:B--2---:R-:W-:-:S04]  /*b480*/  I2FP.F32.S32 R0, R2 ;  /* 0x0000000200007245 */ /* 0x004fc80000201400 */
[----:B------:R-:W-:Y:S01]  /*b490*/  F2FP.F16.F32.PACK_AB R0, RZ, R0 ;  /* 0x00000000ff00723e */ /* 0x000fe200000000ff */
[----:B------:R-:W-:Y:S06]  /*b4a0*/  BRA `(.L_x_8067) ;  /* 0x0000000c00447947 */ /* 0x000fec0003800000 */
.L_x_8068:
[----:B------:R-:W2:Y:S02]  /*b4b0*/  LDG.E.U16 R2, desc[UR36][R2.64] ;  /* 0x0000002402027981 */ /* 0x000ea4000c1e1500 */
[----:B--2---:R-:W0:Y:S02]  /*b4c0*/  I2F.S16 R0, R2 ;  /* 0x0000000200007306 */ /* 0x004e240000101400 */
[----:B0-----:R-:W-:Y:S01]  /*b4d0*/  F2FP.F16.F32.PACK_AB R0, RZ, R0 ;  /* 0x00000000ff00723e */ /* 0x001fe200000000ff */
[----:B------:R-:W-:Y:S06]  /*b4e0*/  BRA `(.L_x_8067) ;  /* 0x0000000c00347947 */ /* 0x000fec0003800000 */
.L_x_8063:
        /* <DEDUP_REMOVED lines=9> */
.L_x_8071:
[----:B------:R0:W5:Y:S01]  /*b580*/  LDG.E.U16 R0, desc[UR36][R2.64] ;  /* 0x0000002402007981 */ /* 0x000162000c1e1500 */
[----:B------:R-:W-:Y:S05]  /*b590*/  BRA `(.L_x_8067) ;  /* 0x0000000c00087947 */ /* 0x000fea0003800000 */
.L_x_8070:
        /* <DEDUP_REMOVED lines=9> */
.L_x_8073:
[----:B------:R1:W5:Y:S01]  /*b630*/  LDG.E.U16 R0, desc[UR36][R2.64] ;  /* 0x0000002402007981 */ /* 0x000362000c1e1500 */
[----:B------:R-:W-:Y:S05]  /*b640*/  BRA `(.L_x_8067) ;  /* 0x0000000800dc7947 */ /* 0x000fea0003800000 */
.L_x_8072:
        /* <DEDUP_REMOVED lines=8> */
.L_x_8062:
        /* <DEDUP_REMOVED lines=13> */
.L_x_8076:
        /* <DEDUP_REMOVED lines=8> */
.L_x_8075:
        /* <DEDUP_REMOVED lines=27> */
.L_x_8078:
        /* <DEDUP_REMOVED lines=13> */
.L_x_8077:
[----:B------:R-:W2:Y:S02]  /*baa0*/  LDG.E.U16 R0, desc[UR36][R2.64] ;  /* 0x0000002402007981 */ /* 0x000ea4000c1e1500 */
[----:B--2---:R-:W-:-:S05]  /*bab0*/  IMAD.U32 R0, R0, 0x10000, RZ ;  /* 0x0001000000007824 */ /* 0x004fca00078e00ff */
[----:B------:R-:W-:Y:S01]  /*bac0*/  F2FP.F16.F32.PACK_AB R0, RZ, R0 ;  /* 0x00000000ff00723e */ /* 0x000fe200000000ff */
[----:B------:R-:W-:Y:S06]  /*bad0*/  BRA `(.L_x_8067) ;  /* 0x0000000400b87947 */ /* 0x000fec0003800000 */
.L_x_8074:
        /* <DEDUP_REMOVED lines=12> */
.L_x_8081:
        /* <DEDUP_REMOVED lines=21> */
.L_x_8085:
[----:B------:R-:W-:Y:S05]  /*bcf0*/  BSYNC.RECONVERGENT B1 ;  /* 0x0000000000017941 */ /* 0x000fea0003800200 */
.L_x_8084:
[----:B------:R-:W-:Y:S01]  /*bd00*/  IMAD.SHL.U32 R0, R0, 0x100000, RZ ;  /* 0x0010000000007824 */ /* 0x000fe200078e00ff */
[----:B------:R-:W-:-:S04]  /*bd10*/  LEA R2, R2, 0x3b800000, 0x17 ;  /* 0x3b80000002027811 */ /* 0x000fc800078eb8ff */
[----:B------:R-:W-:-:S07]  /*bd20*/  LOP3.LUT R0, R2, R0, R7, 0xfe, !PT ;  /* 0x0000000002007212 */ /* 0x000fce00078efe07 */
.L_x_8083:
[----:B------:R-:W-:Y:S05]  /*bd30*/  BSYNC.RECONVERGENT B0 ;  /* 0x0000000000007941 */ /* 0x000fea0003800200 */
.L_x_8082:
[----:B------:R-:W-:Y:S01]  /*bd40*/  F2FP.F16.F32.PACK_AB R0, RZ, R0 ;  /* 0x00000000ff00723e */ /* 0x000fe200000000ff */
[----:B------:R-:W-:Y:S06]  /*bd50*/  BRA `(.L_x_8067) ;  /* 0x0000000400187947 */ /* 0x000fec0003800000 */
.L_x_8080:
        /* <DEDUP_REMOVED lines=21> */
.L_x_8089:
[----:B------:R-:W-:Y:S05]  /*beb0*/  BSYNC.RECONVERGENT B1 ;  /* 0x0000000000017941 */ /* 0x000fea0003800200 */
.L_x_8088:
[----:B------:R-:W-:Y:S01]  /*bec0*/  IMAD.SHL.U32 R0, R0, 0x200000, RZ ;  /* 0x0020000000007824 */ /* 0x000fe200078e00ff */
[----:B------:R-:W-:-:S04]  /*bed0*/  LEA R2, R2, 0x37800000, 0x17 ;  /* 0x3780000002027811 */ /* 0x000fc800078eb8ff */
[----:B------:R-:W-:-:S07]  /*bee0*/  LOP3.LUT R0, R2, R0, R7, 0xfe, !PT ;  /* 0x0000000002007212 */ /* 0x000fce00078efe07 */
.L_x_8087:
[----:B------:R-:W-:Y:S05]  /*bef0*/  BSYNC.RECONVERGENT B0 ;  /* 0x0000000000007941 */ /* 0x000fea0003800200 */
.L_x_8086:
[----:B------:R-:W-:Y:S01]  /*bf00*/  F2FP.F16.F32.PACK_AB R0, RZ, R0 ;  /* 0x00000000ff00723e */ /* 0x000fe200000000ff */
[----:B------:R-:W-:Y:S06]  /*bf10*/  BRA `(.L_x_8067) ;  /* 0x0000000000a87947 */ /* 0x000fec0003800000 */
.L_x_8079:
        /* <DEDUP_REMOVED lines=14> */
.L_x_8093:
[----:B------:R-:W-:Y:S05]  /*c000*/  BSYNC.RECONVERGENT B0 ;  /* 0x0000000000007941 */ /* 0x000fea0003800200 */
.L_x_8092:
[----:B------:R-:W-:Y:S01]  /*c010*/  F2FP.F16.F32.PACK_AB R0, RZ, R0 ;  /* 0x00000000ff00723e */ /* 0x000fe200000000ff */
[----:B------:R-:W-:Y:S06]  /*c020*/  BRA `(.L_x_8067) ;  /* 0x0000000000647947 */ /* 0x000fec0003800000 */
.L_x_8066:
        /* <DEDUP_REMOVED lines=16> */
.L_x_8094:
[----:B------:R-:W-:Y:S01]  /*c130*/  PRMT R0, RZ, 0x7610, R0 ;  /* 0x00007610ff007816 */ /* 0x000fe20000000000 */
[----:B------:R-:W-:Y:S06]  /*c140*/  BRA `(.L_x_8067) ;  /* 0x00000000001c7947 */ /* 0x000fec0003800000 */
.L_x_8091:
[----:B------:R-:W2:Y:S02]  /*c150*/  LDG.E.64 R2, desc[UR36][R2.64] ;  /* 0x0000002402027981 */ /* 0x000ea4000c1e1b00 */
[----:B--2---:R-:W0:Y:S02]  /*c160*/  I2F.U64 R0, R2 ;  /* 0x0000000200007312 */ /* 0x004e240000301000 */
[----:B0-----:R-:W-:Y:S01]  /*c170*/  F2FP.F16.F32.PACK_AB R0, RZ, R0 ;  /* 0x00000000ff00723e */ /* 0x001fe200000000ff */
[----:B------:R-:W-:Y:S06]  /*c180*/  BRA `(.L_x_8067) ;  /* 0x00000000000c7947 */ /* 0x000fec0003800000 */
.L_x_8090:
[----:B------:R-:W2:Y:S02]  /*c190*/  LDG.E R2, desc[UR36][R2.64] ;  /* 0x0000002402027981 */ /* 0x000ea4000c1e1900 */
[----:B--2---:R-:W-:-:S04]  /*c1a0*/  I2FP.F32.U32 R0, R2 ;  /* 0x0000000200007245 */ /* 0x004fc80000201000 */
[----:B------:R-:W-:-:S07]  /*c1b0*/  F2FP.F16.F32.PACK_AB R0, RZ, R0 ;  /* 0x00000000ff00723e */ /* 0x000fce00000000ff */
.L_x_8067:
        /* <DEDUP_REMOVED lines=22> */
.L_x_8098:
[----:B------:R-:W-:-:S06]  /*c320*/  HADD2.F32 R5, -RZ, R0.H0_H0 ;  /* 0x20000000ff057230 */ /* 0x000fcc0000004100 */
[----:B------:R-:W0:Y:S02]  /*c330*/  F2I.S64.TRUNC R4, R5 ;  /* 0x0000000500047311 */ /* 0x000e24000020d900 */
[----:B0-----:R0:W-:Y:S01]  /*c340*/  STG.E.U8 desc[UR36][R2.64], R4 ;  /* 0x0000000402007986 */ /* 0x0011e2000c101124 */
[----:B------:R-:W-:Y:S05]  /*c350*/  BRA `(.L_x_8100) ;  /* 0x0000000c006c7947 */ /* 0x000fea0003800000 */
.L_x_8097:
        /* <DEDUP_REMOVED lines=10> */
.L_x_8102:
[----:B------:R-:W-:-:S04]  /*c400*/  HADD2.F32 R0, -RZ, R0.H0_H0 ;  /* 0x20000000ff007230 */ /* 0x000fc80000004100 */
[----:B------:R-:W0:Y:S02]  /*c410*/  F2I.FTZ.TRUNC.NTZ R5, R0 ;  /* 0x0000000000057305 */ /* 0x000e24000021f100 */
[----:B0-----:R0:W-:Y:S01]  /*c420*/  STG.E desc[UR36][R2.64], R5 ;  /* 0x0000000502007986 */ /* 0x0011e2000c101924 */
[----:B------:R-:W-:Y:S05]  /*c430*/  BRA `(.L_x_8100) ;  /* 0x0000000c00347947 */ /* 0x000fea0003800000 */
.L_x_8101:
[----:B------:R-:W-:-:S04]  /*c440*/  HADD2.F32 R0, -RZ, R0.H0_H0 ;  /* 0x20000000ff007230 */ /* 0x000fc80000004100 */
[----:B------:R-:W0:Y:S02]  /*c450*/  F2I.FTZ.TRUNC.NTZ R5, R0 ;  /* 0x0000000000057305 */ /* 0x000e24000021f100 */
[----:B0-----:R0:W-:Y:S01]  /*c460*/  STG.E.U16 desc[UR36][R2.64], R5 ;  /* 0x0000000502007986 */ /* 0x0011e2000c101524 */
[----:B------:R-:W-:Y:S05]  /*c470*/  BRA `(.L_x_8100) ;  /* 0x0000000c00247947 */ /* 0x000fea0003800000 */
.L_x_8096:
        /* <DEDUP_REMOVED lines=9> */
.L_x_8104:
[----:B------:R0:W-:Y:S01]  /*c510*/  STG.E.U16 desc[UR36][R2.64], R0 ;  /* 0x0000000002007986 */ /* 0x0001e2000c101524 */
[----:B------:R-:W-:Y:S05]  /*c520*/  BRA `(.L_x_8100) ;  /* 0x0000000800f87947 */ /* 0x000fea0003800000 */
.L_x_8103:
        /* <DEDUP_REMOVED lines=10> */
.L_x_8106:
[----:B------:R-:W-:-:S05]  /*c5d0*/  HADD2.F32 R0, -RZ, R0.H0_H0 ;  /* 0x20000000ff007230 */ /* 0x000fca0000004100 */
[----:B------:R-:W-:-:S04]  /*c5e0*/  F2FP.F16.F32.PACK_AB R0, RZ, R0 ;  /* 0x00000000ff00723e */ /* 0x000fc800000000ff */
[----:B------:R-:W-:-:S05]  /*c5f0*/  PRMT R0, R0, 0x5410, RZ ;  /* 0x0000541000007816 */ /* 0x000fca00000000ff */
[----:B------:R0:W-:Y:S01]  /*c600*/  STG.E desc[UR36][R2.64], R0 ;  /* 0x0000000002007986 */ /* 0x0001e2000c101924 */
[----:B------:R-:W-:Y:S05]  /*c610*/  BRA `(.L_x_8100) ;  /* 0x0000000800bc7947 */ /* 0x000fea0003800000 */
.L_x_8105:
[----:B------:R-:W-:-:S05]  /*c620*/  HADD2.F32 R4, -RZ, R0.H0_H0 ;  /* 0x20000000ff047230 */ /* 0x000fca0000004100 */
[----:B------:R-:W-:-:S06]  /*c630*/  FMUL.FTZ R4, R4, 1 ;  /* 0x3f80000004047820 */ /* 0x000fcc0000410000 */
[----:B------:R-:W0:Y:S02]  /*c640*/  F2F.F64.F32 R4, R4 ;  /* 0x0000000400047310 */ /* 0x000e240000201800 */
[----:B0-----:R0:W-:Y:S01]  /*c650*/  STG.E.64 desc[UR36][R2.64], R4 ;  /* 0x0000000402007986 */ /* 0x0011e2000c101b24 */
[----:B------:R-:W-:Y:S05]  /*c660*/  BRA `(.L_x_8100) ;  /* 0x0000000800a87947 */ /* 0x000fea0003800000 */
.L_x_8095:
        /* <DEDUP_REMOVED lines=14> */
.L_x_8110:
        /* <DEDUP_REMOVED lines=18> */
.L_x_8113:
[----:B------:R-:W-:-:S04]  /*c870*/  SHF.R.U32.HI R5, RZ, 0x18, R5 ;  /* 0x00000018ff057819 */ /* 0x000fc80000011605 */
[----:B------:R-:W-:-:S07]  /*c880*/  LOP3.LUT R0, R0, 0x80, R5, 0xf8, !PT ;  /* 0x0000008000007812 */ /* 0x000fce00078ef805 */
.L_x_8112:
[----:B------:R-:W-:Y:S05]  /*c890*/  BSYNC.RECONVERGENT B0 ;  /* 0x0000000000007941 */ /* 0x000fea0003800200 */
.L_x_8111:
[----:B------:R0:W-:Y:S01]  /*c8a0*/  STG.E.U8 desc[UR36][R2.64], R0 ;  /* 0x0000000002007986 */ /* 0x0001e2000c101124 */
[----:B------:R-:W-:Y:S05]  /*c8b0*/  BRA `(.L_x_8100) ;  /* 0x0000000800147947 */ /* 0x000fea0003800000 */
.L_x_8109:
        /* <DEDUP_REMOVED lines=18> */
.L_x_8116:
[----:B------:R-:W-:-:S04]  /*c9e0*/  SHF.R.U32.HI R5, RZ, 0x18, R5 ;  /* 0x00000018ff057819 */ /* 0x000fc80000011605 */
[----:B------:R-:W-:-:S07]  /*c9f0*/  LOP3.LUT R0, R0, 0x80, R5, 0xf8, !PT ;  /* 0x0000008000007812 */ /* 0x000fce00078ef805 */
.L_x_8115:
[----:B------:R-:W-:Y:S05]  /*ca00*/  BSYNC.RECONVERGENT B0 ;  /* 0x0000000000007941 */ /* 0x000fea0003800200 */
.L_x_8114:
[----:B------:R0:W-:Y:S01]  /*ca10*/  STG.E.U8 desc[UR36][R2.64], R0 ;  /* 0x0000000002007986 */ /* 0x0001e2000c101124 */
[----:B------:R-:W-:Y:S05]  /*ca20*/  BRA `(.L_x_8100) ;  /* 0x0000000400b87947 */ /* 0x000fea0003800000 */
.L_x_8108:
        /* <DEDUP_REMOVED lines=22> */
.L_x_8118:
[----:B------:R-:W-:-:S06]  /*cb90*/  HADD2.F32 R4, -RZ, R0.H0_H0 ;  /* 0x20000000ff047230 */ /* 0x000fcc0000004100 */
[----:B------:R-:W0:Y:S02]  /*cba0*/  F2I.U64.TRUNC R4, R4 ;  /* 0x0000000400047311 */ /* 0x000e24000020d800 */
[----:B0-----:R0:W-:Y:S01]  /*cbb0*/  STG.E.64 desc[UR36][R2.64], R4 ;  /* 0x0000000402007986 */ /* 0x0011e2000c101b24 */
[----:B------:R-:W-:Y:S05]  /*cbc0*/  BRA `(.L_x_8100) ;  /* 0x0000000400507947 */ /* 0x000fea0003800000 */
.L_x_8117:
[----:B------:R-:W-:-:S04]  /*cbd0*/  HADD2.F32 R0, -RZ, R0.H0_H0 ;  /* 0x20000000ff007230 */ /* 0x000fc80000004100 */
[----:B------:R-:W0:Y:S02]  /*cbe0*/  F2I.FTZ.U32.TRUNC.NTZ R5, R0 ;  /* 0x0000000000057305 */ /* 0x000e24000021f000 */
[----:B0-----:R0:W-:Y:S01]  /*cbf0*/  STG.E desc[UR36][R2.64], R5 ;  /* 0x0000000502007986 */ /* 0x0011e2000c101924 */
[----:B------:R-:W-:Y:S05]  /*cc00*/  BRA `(.L_x_8100) ;  /* 0x0000000400407947 */ /* 0x000fea0003800000 */
.L_x_8107:
        /* <DEDUP_REMOVED lines=11> */
.L_x_8120:
[----:B------:R-:W-:Y:S01]  /*ccc0*/  HADD2.F32 R0, -RZ, R0.H0_H0 ;  /* 0x20000000ff007230 */ /* 0x000fe20000004100 */
[----:B------:R-:W-:-:S04]  /*ccd0*/  CS2R R6, SRZ ;  /* 0x0000000000067805 */ /* 0x000fc8000001ff00 */
[----:B------:R-:W-:-:S04]  /*cce0*/  FMUL.FTZ R0, R0, 1 ;  /* 0x3f80000000007820 */ /* 0x000fc80000410000 */
[----:B------:R-:W0:Y:S02]  /*ccf0*/  F2F.F64.F32 R4, R0 ;  /* 0x0000000000047310 */ /* 0x000e240000201800 */
[----:B0-----:R0:W-:Y:S01]  /*cd00*/  STG.E.128 desc[UR36][R2.64], R4 ;  /* 0x0000000402007986 */ /* 0x0011e2000c101d24 */
[----:B------:R-:W-:Y:S05]  /*cd10*/  BRA `(.L_x_8100) ;  /* 0x0000000000fc7947 */ /* 0x000fea0003800000 */
.L_x_8119:
[----:B------:R-:W-:-:S09]  /*cd20*/  UISETP.NE.AND UP0, UPT, UR4, 0xf, UPT ;  /* 0x0000000f0400788c */ /* 0x000fd2000bf05270 */
[----:B------:R-:W-:Y:S05]  /*cd30*/  BRA.U !UP0, `(.L_x_8121) ;  /* 0x0000000108e87547 */ /* 0x000fea000b800000 */
[----:B------:R-:W-:-:S09]  /*cd40*/  UISETP.NE.AND UP0, UPT, UR4, 0x17, UPT ;  /* 0x000000170400788c */ /* 0x000fd2000bf05270 */
[----:B------:R-:W-:Y:S05]  /*cd50*/  BRA.U !UP0, `(.L_x_8122) ;  /* 0x0000000108907547 */ /* 0x000fea000b800000 */
[----:B------:R-:W-:-:S09]  /*cd60*/  UISETP.NE.AND UP0, UPT, UR4, 0x18, UPT ;  /* 0x000000180400788c */ /* 0x000fd2000bf05270 */
[----:B------:R-:W-:Y:S05]  /*cd70*/  BRA.U !UP0, `(.L_x_8123) ;  /* 0x0000000108447547 */ /* 0x000fea000b800000 */
.L_x_8099:
        /* <DEDUP_REMOVED lines=16> */
.L_x_8124:
[----:B------:R-:W-:Y:S05]  /*ce80*/  BRA `(.L_x_8100) ;  /* 0x0000000000a07947 */ /* 0x000fea0003800000 */
.L_x_8123:
        /* <DEDUP_REMOVED lines=13> */
.L_x_8126:
[----:B------:R-:W-:Y:S05]  /*cf60*/  BSYNC.RECONVERGENT B0 ;  /* 0x0000000000007941 */ /* 0x000fea0003800200 */
.L_x_8125:
[----:B------:R-:W-:-:S05]  /*cf70*/  LOP3.LUT R5, R0, 0x80, R5, 0xf8, !PT ;  /* 0x0000008000057812 */ /* 0x000fca00078ef805 */
[----:B------:R3:W-:Y:S01]  /*cf80*/  STG.E.U8 desc[UR36][R2.64], R5 ;  /* 0x0000000502007986 */ /* 0x0007e2000c101124 */
[----:B------:R-:W-:Y:S05]  /*cf90*/  BRA `(.L_x_8100) ;  /* 0x00000000005c7947 */ /* 0x000fea0003800000 */
.L_x_8122:
        /* <DEDUP_REMOVED lines=12> */
.L_x_8128:
[----:B------:R-:W-:Y:S01]  /*d060*/  IMAD.MOV.U32 R0, RZ, RZ, 0x7f ;  /* 0x0000007fff007424 */ /* 0x000fe200078e00ff */
[----:B------:R-:W-:-:S04]  /*d070*/  ISETP.GT.U32.AND P0, PT, R4, 0x7f800000, PT ;  /* 0x7f8000000400780c */ /* 0x000fc80003f04070 */
[----:B------:R-:W-:-:S09]  /*d080*/  SEL R0, R0, 0x7c, P0 ;  /* 0x0000007c00007807 */ /* 0x000fd20000000000 */
.L_x_8129:
[----:B------:R-:W-:Y:S05]  /*d090*/  BSYNC.RECONVERGENT B0 ;  /* 0x0000000000007941 */ /* 0x000fea0003800200 */
.L_x_8127:
[----:B------:R-:W-:-:S04]  /*d0a0*/  SHF.R.U32.HI R5, RZ, 0x18, R5 ;  /* 0x00000018ff057819 */ /* 0x000fc80000011605 */
[----:B------:R-:W-:-:S05]  /*d0b0*/  LOP3.LUT R5, R0, 0x80, R5, 0xf8, !PT ;  /* 0x0000008000057812 */ /* 0x000fca00078ef805 */
[----:B------:R2:W-:Y:S01]  /*d0c0*/  STG.E.U8 desc[UR36][R2.64], R5 ;  /* 0x0000000502007986 */ /* 0x0005e2000c101124 */
[----:B------:R-:W-:Y:S05]  /*d0d0*/  BRA `(.L_x_8100) ;  /* 0x00000000000c7947 */ /* 0x000fea0003800000 */
.L_x_8121:
[----:B------:R-:W-:-:S05]  /*d0e0*/  HADD2.F32 R0, -RZ, R0.H0_H0 ;  /* 0x20000000ff007230 */ /* 0x000fca0000004100 */
[----:B------:R-:W-:-:S05]  /*d0f0*/  F2FP.BF16.F32.PACK_AB R0, RZ, R0 ;  /* 0x00000000ff00723e */ /* 0x000fca00000010ff */
[----:B------:R4:W-:Y:S02]  /*d100*/  STG.E.U16 desc[UR36][R2.64], R0 ;  /* 0x0000000002007986 */ /* 0x0009e4000c101524 */
.L_x_8100:
[----:B------:R-:W-:-:S07]  /*d110*/  IADD3 R17, PT, PT, R17, 0x80, RZ ;  /* 0x0000008011117810 */ /* 0x000fce0007ffe0ff */
.L_x_8027:
[----:B------:R-:W-:Y:S05]  /*d120*/  BSYNC.RECONVERGENT B6 ;  /* 0x0000000000067941 */ /* 0x000fea0003800200 */
.L_x_8026:
        /* <DEDUP_REMOVED lines=357> */
.L_x_8130:
        /* <DEDUP_REMOVED lines=22> */
.L_x_8134:
[----:B------:R-:W2:Y:S02]  /*e8e0*/  LDG.E.U8 R2, desc[UR36][R2.64] ;  /* 0x0000002402027981 */ /* 0x000ea4000c1e1100 */
[----:B--2---:R-:W-:-:S04]  /*e8f0*/  I2FP.F32.U32 R0, R2 ;  /* 0x0000000200007245 */ /* 0x004fc80000201000 */
[----:B------:R-:W-:-:S04]  /*e900*/  F2FP.F16.F32.PACK_AB R0, RZ, R0 ;  /* 0x00000000ff00723e */ /* 0x000fc800000000ff */
[----:B------:R-:W-:Y:S01]  /*e910*/  PRMT R19, R0, 0x7610, R19 ;  /* 0x0000761000137816 */ /* 0x000fe20000000013 */
[----:B------:R-:W-:Y:S06]  /*e920*/  BRA `(.L_x_8136) ;  /* 0x0000000c00b47947 */ /* 0x000fec0003800000 */
.L_x_8133:
        /* <DEDUP_REMOVED lines=11> */
.L_x_8138:
[----:B------:R-:W2:Y:S02]  /*e9e0*/  LDG.E R2, desc[UR36][R2.64] ;  /* 0x0000002402027981 */ /* 0x000ea4000c1e1900 */
[----:B--2---:R-:W-:-:S04]  /*e9f0*/  I2FP.F32.S32 R0, R2 ;  /* 0x0000000200007245 */ /* 0x004fc80000201400 */
[----:B------:R-:W-:-:S04]  /*ea00*/  F2FP.F16.F32.PACK_AB R0, RZ, R0 ;  /* 0x00000000ff00723e */ /* 0x000fc800000000ff */
[----:B------:R-:W-:Y:S01]  /*ea10*/  PRMT R19, R0, 0x7610, R19 ;  /* 0x0000761000137816 */ /* 0x000fe20000000013 */
[----:B------:R-:W-:Y:S06]  /*ea20*/  BRA `(.L_x_8136) ;  /* 0x0000000c00747947 */ /* 0x000fec0003800000 */
.L_x_8137:
[----:B------:R-:W2:Y:S02]  /*ea30*/  LDG.E.U16 R2, desc[UR36][R2.64] ;  /* 0x0000002402027981 */ /* 0x000ea4000c1e1500 */
[----:B--2---:R-:W0:Y:S02]  /*ea40*/  I2F.S16 R0, R2 ;  /* 0x0000000200007306 */ /* 0x004e240000101400 */
[----:B0-----:R-:W-:-:S04]  /*ea50*/  F2FP.F16.F32.PACK_AB R0, RZ, R0 ;  /* 0x00000000ff00723e */ /* 0x001fc800000000ff */
[----:B------:R-:W-:Y:S01]  /*ea60*/  PRMT R19, R0, 0x7610, R19 ;  /* 0x0000761000137816 */ /* 0x000fe20000000013 */
[----:B------:R-:W-:Y:S06]  /*ea70*/  BRA `(.L_x_8136) ;  /* 0x0000000c00607947 */ /* 0x000fec0003800000 */
.L_x_8132:
        /* <DEDUP_REMOVED lines=9> */
.L_x_8140:
[----:B------:R0:W5:Y:S01]  /*eb10*/  LDG.E.U16 R19, desc[UR36][R2.64] ;  /* 0x0000002402137981 */ /* 0x000162000c1e1500 */
[----:B------:R-:W-:Y:S05]  /*eb20*/  BRA `(.L_x_8136) ;  /* 0x0000000c00347947 */ /* 0x000fea0003800000 */
.L_x_8139:
        /* <DEDUP_REMOVED lines=9> */
.L_x_8142:
[----:B------:R1:W5:Y:S01]  /*ebc0*/  LDG.E.U16 R19, desc[UR36][R2.64] ;  /* 0x0000002402137981 */ /* 0x000362000c1e1500 */
[----:B------:R-:W-:Y:S05]  /*ebd0*/  BRA `(.L_x_8136) ;  /* 0x0000000c00087947 */ /* 0x000fea0003800000 */
.L_x_8141:
        /* <DEDUP_REMOVED lines=9> */
.L_x_8131:
        /* <DEDUP_REMOVED lines=14> */
.L_x_8145:
        /* <DEDUP_REMOVED lines=9> */
.L_x_8144:
        /* <DEDUP_REMOVED lines=27> */
.L_x_8147:
        /* <DEDUP_REMOVED lines=14> */
.L_x_8146:
[----:B------:R-:W2:Y:S02]  /*f070*/  LDG.E.U16 R0, desc[UR36][R2.64] ;  /* 0x0000002402007981 */ /* 0x000ea4000c1e1500 */
[----:B--2---:R-:W-:-:S04]  /*f080*/  SHF.L.U32 R0, R0, 0x10, RZ ;  /* 0x0000001000007819 */ /* 0x004fc800000006ff */
[----:B------:R-:W-:-:S04]  /*f090*/  F2FP.F16.F32.PACK_AB R0, RZ, R0 ;  /* 0x00000000ff00723e */ /* 0x000fc800000000ff */
[----:B------:R-:W-:Y:S01]  /*f0a0*/  PRMT R19, R0, 0x7610, R19 ;  /* 0x0000761000137816 */ /* 0x000fe20000000013 */
[----:B------:R-:W-:Y:S06]  /*f0b0*/  BRA `(.L_x_8136) ;  /* 0x0000000400d07947 */ /* 0x000fec0003800000 */
.L_x_8143:
        /* <DEDUP_REMOVED lines=13> */
.L_x_8150:
        /* <DEDUP_REMOVED lines=21> */
.L_x_8154:
[----:B------:R-:W-:Y:S05]  /*f2e0*/  BSYNC.RECONVERGENT B1 ;  /* 0x0000000000017941 */ /* 0x000fea0003800200 */
.L_x_8153:
[----:B------:R-:W-:Y:S02]  /*f2f0*/  SHF.L.U32 R0, R0, 0x14, RZ ;  /* 0x0000001400007819 */ /* 0x000fe400000006ff */
[----:B------:R-:W-:-:S04]  /*f300*/  LEA R2, R2, 0x3b800000, 0x17 ;  /* 0x3b80000002027811 */ /* 0x000fc800078eb8ff */
[----:B------:R-:W-:-:S07]  /*f310*/  LOP3.LUT R0, R2, R0, R7, 0xfe, !PT ;  /* 0x0000000002007212 */ /* 0x000fce00078efe07 */
.L_x_8152:
[----:B------:R-:W-:Y:S05]  /*f320*/  BSYNC.RECONVERGENT B0 ;  /* 0x0000000000007941 */ /* 0x000fea0003800200 */
.L_x_8151:
[----:B------:R-:W-:-:S04]  /*f330*/  F2FP.F16.F32.PACK_AB R0, RZ, R0 ;  /* 0x00000000ff00723e */ /* 0x000fc800000000ff */
[----:B------:R-:W-:Y:S01]  /*f340*/  PRMT R19, R0, 0x7610, R19 ;  /* 0x0000761000137816 */ /* 0x000fe20000000013 */
[----:B------:R-:W-:Y:S06]  /*f350*/  BRA `(.L_x_8136) ;  /* 0x0000000400287947 */ /* 0x000fec0003800000 */
.L_x_8149:
        /* <DEDUP_REMOVED lines=21> */
.L_x_8158:
[----:B------:R-:W-:Y:S05]  /*f4b0*/  BSYNC.RECONVERGENT B1 ;  /* 0x0000000000017941 */ /* 0x000fea0003800200 */
.L_x_8157:
[----:B------:R-:W-:Y:S02]  /*f4c0*/  SHF.L.U32 R0, R0, 0x15, RZ ;  /* 0x0000001500007819 */ /* 0x000fe400000006ff */
[----:B------:R-:W-:-:S04]  /*f4d0*/  LEA R2, R2, 0x37800000, 0x17 ;  /* 0x3780000002027811 */ /* 0x000fc800078eb8ff */
[----:B------:R-:W-:-:S07]  /*f4e0*/  LOP3.LUT R0, R2, R0, R7, 0xfe, !PT ;  /* 0x0000000002007212 */ /* 0x000fce00078efe07 */
.L_x_8156:
[----:B------:R-:W-:Y:S05]  /*f4f0*/  BSYNC.RECONVERGENT B0 ;  /* 0x0000000000007941 */ /* 0x000fea0003800200 */
.L_x_8155:
[----:B------:R-:W-:-:S04]  /*f500*/  F2FP.F16.F32.PACK_AB R0, RZ, R0 ;  /* 0x00000000ff00723e */ /* 0x000fc800000000ff */
[----:B------:R-:W-:Y:S01]  /*f510*/  PRMT R19, R0, 0x7610, R19 ;  /* 0x0000761000137816 */ /* 0x000fe20000000013 */
[----:B------:R-:W-:Y:S06]  /*f520*/  BRA `(.L_x_8136) ;  /* 0x0000000000b47947 */ /* 0x000fec0003800000 */
.L_x_8148:
        /* <DEDUP_REMOVED lines=14> */
.L_x_8162:
[----:B------:R-:W-:Y:S05]  /*f610*/  BSYNC.RECONVERGENT B0 ;  /* 0x0000000000007941 */ /* 0x000fea0003800200 */
.L_x_8161:
[----:B------:R-:W-:-:S04]  /*f620*/  F2FP.F16.F32.PACK_AB R0, RZ, R0 ;  /* 0x00000000ff00723e */ /* 0x000fc800000000ff */
[----:B------:R-:W-:Y:S01]  /*f630*/  PRMT R19, R0, 0x7610, R19 ;  /* 0x0000761000137816 */ /* 0x000fe20000000013 */
[----:B------:R-:W-:Y:S06]  /*f640*/  BRA `(.L_x_8136) ;  /* 0x00000000006c7947 */ /* 0x000fec0003800000 */
.L_x_8135:
        /* <DEDUP_REMOVED lines=16> */
.L_x_8163:
[----:B------:R-:W-:Y:S01]  /*f750*/  PRMT R19, RZ, 0x7610, R19 ;  /* 0x00007610ff137816 */ /* 0x000fe20000000013 */
[----:B------:R-:W-:Y:S06]  /*f760*/  BRA `(.L_x_8136) ;  /* 0x0000000000247947 */ /* 0x000fec0003800000 */
.L_x_8160:
[----:B------:R-:W2:Y:S02]  /*f770*/  LDG.E.64 R2, desc[UR36][R2.64] ;  /* 0x0000002402027981 */ /* 0x000ea4000c1e1b00 */
[----:B--2---:R-:W0:Y:S02]  /*f780*/  I2F.U64 R0, R2 ;  /* 0x0000000200007312 */ /* 0x004e240000301000 */
[----:B0-----:R-:W-:-:S04]  /*f790*/  F2FP.F16.F32.PACK_AB R0, RZ, R0 ;  /* 0x00000000ff00723e */ /* 0x001fc800000000ff */
[----:B------:R-:W-:Y:S01]  /*f7a0*/  PRMT R19, R0, 0x7610, R19 ;  /* 0x0000761000137816 */ /* 0x000fe20000000013 */
[----:B------:R-:W-:Y:S06]  /*f7b0*/  BRA `(.L_x_8136) ;  /* 0x0000000000107947 */ /* 0x000fec0003800000 */
.L_x_8159:
[----:B------:R-:W2:Y:S02]  /*f7c0*/  LDG.E R2, desc[UR36][R2.64] ;  /* 0x0000002402027981 */ /* 0x000ea4000c1e1900 */
[----:B--2---:R-:W-:-:S04]  /*f7d0*/  I2FP.F32.U32 R0, R2 ;  /* 0x0000000200007245 */ /* 0x004fc80000201000 */
[----:B------:R-:W-:-:S04]  /*f7e0*/  F2FP.F16.F32.PACK_AB R0, RZ, R0 ;  /* 0x00000000ff00723e */ /* 0x000fc800000000ff */
[----:B------:R-:W-:-:S07]  /*f7f0*/  PRMT R19, R0, 0x7610, R19 ;  /* 0x0000761000137816 */ /* 0x000fce0000000013 */
.L_x_8136:
        /* <DEDUP_REMOVED lines=18> */
.L_x_8167:
[----:B------:R-:W2:Y:S02]  /*f920*/  LDG.E.U8 R2, desc[UR36][R2.64] ;  /* 0x0000002402027981 */ /* 0x000ea4000c1e1100 */
[----:B--2---:R-:W-:-:S04]  /*f930*/  I2FP.F32.U32 R0, R2 ;  /* 0x0000000200007245 */ /* 0x004fc80000201000 */
[----:B------:R-:W-:Y:S01]  /*f940*/  F2FP.F16.F32.PACK_AB R0, RZ, R0 ;  /* 0x00000000ff00723e */ /* 0x000fe200000000ff */
[----:B------:R-:W-:Y:S06]  /*f950*/  BRA `(.L_x_8169) ;  /* 0x0000000c007c7947 */ /* 0x000fec0003800000 */
.L_x_8166:
        /* <DEDUP_REMOVED lines=10> */
.L_x_8171:
[----:B------:R-:W2:Y:S02]  /*fa00*/  LDG.E R2, desc[UR36][R2.64] ;  /* 0x0000002402027981 */ /* 0x000ea4000c1e1900 */
[----:B--2---:R-:W-:-:S04]  /*fa10*/  I2FP.F32.S32 R0, R2 ;  /* 0x0000000200007245 */ /* 0x004fc80000201400 */
[----:B------:R-:W-:Y:S01]  /*fa20*/  F2FP.F16.F32.PACK_AB R0, RZ, R0 ;  /* 0x00000000ff00723e */ /* 0x000fe200000000ff */
[----:B------:R-:W-:Y:S06]  /*fa30*/  BRA `(.L_x_8169) ;  /* 0x0000000c00447947 */ /* 0x000fec0003800000 */
.L_x_8170:
[----:B------:R-:W2:Y:S02]  /*fa40*/  LDG.E.U16 R2, desc[UR36][R2.64] ;  /* 0x0000002402027981 */ /* 0x000ea4000c1e1500 */
[----:B--2---:R-:W0:Y:S02]  /*fa50*/  I2F.S16 R0, R2 ;  /* 0x0000000200007306 */ /* 0x004e240000101400 */
[----:B0-----:R-:W-:Y:S01]  /*fa60*/  F2FP.F16.F32.PACK_AB R0, RZ, R0 ;  /* 0x00000000ff00723e */ /* 0x001fe200000000ff */
[----:B------:R-:W-:Y:S06]  /*fa70*/  BRA `(.L_x_8169) ;  /* 0x0000000c00347947 */ /* 0x000fec0003800000 */
.L_x_8165:
        /* <DEDUP_REMOVED lines=9> */
.L_x_8173:
[----:B------:R1:W5:Y:S01]  /*fb10*/  LDG.E.U16 R0, desc[UR36][R2.64] ;  /* 0x0000002402007981 */ /* 0x000362000c1e1500 */
[----:B------:R-:W-:Y:S05]  /*fb20*/  BRA `(.L_x_8169) ;  /* 0x0000000c00087947 */ /* 0x000fea0003800000 */
.L_x_8172:
        /* <DEDUP_REMOVED lines=9> */
.L_x_8175:
[----:B------:R0:W5:Y:S01]  /*fbc0*/  LDG.E.U16 R0, desc[UR36][R2.64] ;  /* 0x0000002402007981 */ /* 0x000162000c1e1500 */
[----:B------:R-:W-:Y:S05]  /*fbd0*/  BRA `(.L_x_8169) ;  /* 0x0000000800dc7947 */ /* 0x000fea0003800000 */
.L_x_8174:
        /* <DEDUP_REMOVED lines=8> */
.L_x_8164:
        /* <DEDUP_REMOVED lines=13> */
.L_x_8178:
        /* <DEDUP_REMOVED lines=8> */
.L_x_8177:
        /* <DEDUP_REMOVED lines=27> */
.L_x_8180:
        /* <DEDUP_REMOVED lines=13> */
.L_x_8179:
[----:B------:R-:W2:Y:S02]  /*10030*/  LDG.E.U16 R0, desc[UR36][R2.64] ;  /* 0x0000002402007981 */ /* 0x000ea4000c1e1500 */
[----:B--2---:R-:W-:-:S05]  /*10040*/  IMAD.U32 R0, R0, 0x10000, RZ ;  /* 0x0001000000007824 */ /* 0x004fca00078e00ff */
[----:B------:R-:W-:Y:S01]  /*10050*/  F2FP.F16.F32.PACK_AB R0, RZ, R0 ;  /* 0x00000000ff00723e */ /* 0x000fe200000000ff */
[----:B------:R-:W-:Y:S06]  /*10060*/  BRA `(.L_x_8169) ;  /* 0x0000000400b87947 */ /* 0x000fec0003800000 */
.L_x_8176:
        /* <DEDUP_REMOVED lines=12> */
.L_x_8183:
        /* <DEDUP_REMOVED lines=21> */
.L_x_8187:
[----:B------:R-:W-:Y:S05]  /*10280*/  BSYNC.RECONVERGENT B1 ;  /* 0x0000000000017941 */ /* 0x000fea0003800200 */
.L_x_8186:
[----:B------:R-:W-:Y:S01]  /*10290*/  IMAD.SHL.U32 R0, R0, 0x100000, RZ ;  /* 0x0010000000007824 */ /* 0x000fe200078e00ff */
[----:B------:R-:W-:-:S04]  /*102a0*/  LEA R2, R2, 0x3b800000, 0x17 ;  /* 0x3b80000002027811 */ /* 0x000fc800078eb8ff */
[----:B------:R-:W-:-:S07]  /*102b0*/  LOP3.LUT R0, R2, R0, R7, 0xfe, !PT ;  /* 0x0000000002007212 */ /* 0x000fce00078efe07 */
.L_x_8185:
[----:B------:R-:W-:Y:S05]  /*102c0*/  BSYNC.RECONVERGENT B0 ;  /* 0x0000000000007941 */ /* 0x000fea0003800200 */
.L_x_8184:
[----:B------:R-:W-:Y:S01]  /*102d0*/  F2FP.F16.F32.PACK_AB R0, RZ, R0 ;  /* 0x00000000ff00723e */ /* 0x000fe200000000ff */
[----:B------:R-:W-:Y:S06]  /*102e0*/  BRA `(.L_x_8169) ;  /* 0x0000000400187947 */ /* 0x000fec0003800000 */
.L_x_8182:
        /* <DEDUP_REMOVED lines=21> */
.L_x_8191:
[----:B------:R-:W-:Y:S05]  /*10440*/  BSYNC.RECONVERGENT B1 ;  /* 0x0000000000017941 */ /* 0x000fea0003800200 */
.L_x_8190:
[----:B------:R-:W-:Y:S01]  /*10450*/  IMAD.SHL.U32 R0, R0, 0x200000, RZ ;  /* 0x0020000000007824 */ /* 0x000fe200078e00ff */
[----:B------:R-:W-:-:S04]  /*10460*/  LEA R2, R2, 0x37800000, 0x17 ;  /* 0x3780000002027811 */ /* 0x000fc800078eb8ff */
[----:B------:R-:W-:-:S07]  /*10470*/  LOP3.LUT R0, R2, R0, R7, 0xfe, !PT ;  /* 0x0000000002007212 */ /* 0x000fce00078efe07 */
.L_x_8189:
[----:B------:R-:W-:Y:S05]  /*10480*/  BSYNC.RECONVERGENT B0 ;  /* 0x0000000000007941 */ /* 0x000fea0003800200 */
.L_x_8188:
[----:B------:R-:W-:Y:S01]  /*10490*/  F2FP.F16.F32.PACK_AB R0, RZ, R0 ;  /* 0x00000000ff00723e */ /* 0x000fe200000000ff */
[----:B------:R-:W-:Y:S06]  /*104a0*/  BRA `(.L_x_8169) ;  /* 0x0000000000a87947 */ /* 0x000fec0003800000 */
.L_x_8181:
        /* <DEDUP_REMOVED lines=14> */
.L_x_8195:
[----:B------:R-:W-:Y:S05]  /*10590*/  BSYNC.RECONVERGENT B0 ;  /* 0x0000000000007941 */ /* 0x000fea0003800200 */
.L_x_8194:
[----:B------:R-:W-:Y:S01]  /*105a0*/  F2FP.F16.F32.PACK_AB R0, RZ, R0 ;  /* 0x00000000ff00723e */ /* 0x000fe200000000ff */
[----:B------:R-:W-:Y:S06]  /*105b0*/  BRA `(.L_x_8169) ;  /* 0x0000000000647947 */ /* 0x000fec0003800000 */
.L_x_8168:
        /* <DEDUP_REMOVED lines=16> */
.L_x_8196:
[----:B------:R-:W-:Y:S01]  /*106c0*/  PRMT R0, RZ, 0x7610, R0 ;  /* 0x00007610ff007816 */ /* 0x000fe20000000000 */
[----:B------:R-:W-:Y:S06]  /*106d0*/  BRA `(.L_x_8169) ;  /* 0x00000000001c7947 */ /* 0x000fec0003800000 */
.L_x_8193:
[----:B------:R-:W2:Y:S02]  /*106e0*/  LDG.E.64 R2, desc[UR36][R2.64] ;  /* 0x0000002402027981 */ /* 0x000ea4000c1e1b00 */
[----:B--2---:R-:W0:Y:S02]  /*106f0*/  I2F.U64 R0, R2 ;  /* 0x0000000200007312 */ /* 0x004e240000301000 */
[----:B0-----:R-:W-:Y:S01]  /*10700*/  F2FP.F16.F32.PACK_AB R0, RZ, R0 ;  /* 0x00000000ff00723e */ /* 0x001fe200000000ff */
[----:B------:R-:W-:Y:S06]  /*10710*/  BRA `(.L_x_8169) ;  /* 0x00000000000c7947 */ /* 0x000fec0003800000 */
.L_x_8192:
[----:B------:R-:W2:Y:S02]  /*10720*/  LDG.E R2, desc[UR36][R2.64] ;  /* 0x0000002402027981 */ /* 0x000ea4000c1e1900 */
[----:B--2---:R-:W-:-:S04]  /*10730*/  I2FP.F32.U32 R0, R2 ;  /* 0x0000000200007245 */ /* 0x004fc80000201000 */
[----:B------:R-:W-:-:S07]  /*10740*/  F2FP.F16.F32.PACK_AB R0, RZ, R0 ;  /* 0x00000000ff00723e */ /* 0x000fce00000000ff */
.L_x_8169:
[----:B------:R-:W-:Y:S01]  /*10750*/  UPRMT UR4, UR43, 0x9910, URZ ;  /* 0x000099102b047896 */ /* 0x000fe200080000ff */
[----:B-----5:R-:W-:Y:S02]  /*10760*/  HADD2.F32 R19, -RZ, R19.H0_H0 ;  /* 0x20000013ff137230 */ /* 0x020fe40000004100 */
[----:B------:R-:W-:Y:S01]  /*10770*/  HADD2.F32 R0, -RZ, R0.H0_H0 ;  /* 0x20000000ff007230 */ /* 0x000fe20000004100 */
[----:B------:R-:W-:-:S04]  /*10780*/  UISETP.GT.AND UP0, UPT, UR4, 0x9, UPT ;  /* 0x000000090400788c */ /* 0x000fc8000bf04270 */
        /* <DEDUP_REMOVED lines=15> */
.L_x_8200:
[----:B01----:R-:W-:-:S06]  /*10880*/  HADD2.F32 R3, -RZ, R0.H0_H0 ;  /* 0x20000000ff037230 */ /* 0x003fcc0000004100 */
[----:B------:R-:W0:Y:S02]  /*10890*/  F2I.S64.TRUNC R2, R3 ;  /* 0x0000000300027311 */ /* 0x000e24000020d900 */
[----:B0-----:R-:W-:Y:S01]  /*108a0*/  STG.E.U8 desc[UR36][R16.64], R2 ;  /* 0x0000000210007986 */ /* 0x001fe2000c101124 */
[----:B------:R-:W-:Y:S05]  /*108b0*/  EXIT ;  /* 0x000000000000794d */ /* 0x000fea0003800000 */
.L_x_8199:
        /* <DEDUP_REMOVED lines=10> */
.L_x_8203:
[----:B------:R-:W-:-:S04]  /*10960*/  HADD2.F32 R0, -RZ, R0.H0_H0 ;  /* 0x20000000ff007230 */ /* 0x000fc80000004100 */
[----:B01----:R-:W0:Y:S02]  /*10970*/  F2I.FTZ.TRUNC.NTZ R3, R0 ;  /* 0x0000000000037305 */ /* 0x003e24000021f100 */
[----:B0-----:R-:W-:Y:S01]  /*10980*/  STG.E desc[UR36][R16.64], R3 ;  /* 0x0000000310007986 */ /* 0x001fe2000c101924 */
[----:B------:R-:W-:Y:S05]  /*10990*/  EXIT ;  /* 0x000000000000794d */ /* 0x000fea0003800000 */
.L_x_8202:
[----:B------:R-:W-:-:S04]  /*109a0*/  HADD2.F32 R0, -RZ, R0.H0_H0 ;  /* 0x20000000ff007230 */ /* 0x000fc80000004100 */
[----:B01----:R-:W0:Y:S02]  /*109b0*/  F2I.FTZ.TRUNC.NTZ R3, R0 ;  /* 0x0000000000037305 */ /* 0x003e24000021f100 */
[----:B0-----:R-:W-:Y:S01]  /*109c0*/  STG.E.U16 desc[UR36][R16.64], R3 ;  /* 0x0000000310007986 */ /* 0x001fe2000c101524 */
[----:B------:R-:W-:Y:S05]  /*109d0*/  EXIT ;  /* 0x000000000000794d */ /* 0x000fea0003800000 */
.L_x_8198:
        /* <DEDUP_REMOVED lines=9> */
.L_x_8205:
[----:B------:R-:W-:Y:S01]  /*10a70*/  STG.E.U16 desc[UR36][R16.64], R0 ;  /* 0x0000000010007986 */ /* 0x000fe2000c101524 */
[----:B------:R-:W-:Y:S05]  /*10a80*/  EXIT ;  /* 0x000000000000794d */ /* 0x000fea0003800000 */
.L_x_8204:
        /* <DEDUP_REMOVED lines=10> */
.L_x_8207:
[----:B------:R-:W-:-:S05]  /*10b30*/  HADD2.F32 R0, -RZ, R0.H0_H0 ;  /* 0x20000000ff007230 */ /* 0x000fca0000004100 */
[----:B------:R-:W-:-:S04]  /*10b40*/  F2FP.F16.F32.PACK_AB R0, RZ, R0 ;  /* 0x00000000ff00723e */ /* 0x000fc800000000ff */
[----:B------:R-:W-:-:S05]  /*10b50*/  PRMT R0, R0, 0x5410, RZ ;  /* 0x0000541000007816 */ /* 0x000fca00000000ff */
[----:B------:R-:W-:Y:S01]  /*10b60*/  STG.E desc[UR36][R16.64], R0 ;  /* 0x0000000010007986 */ /* 0x000fe2000c101924 */
[----:B------:R-:W-:Y:S05]  /*10b70*/  EXIT ;  /* 0x000000000000794d */ /* 0x000fea0003800000 */
.L_x_8206:
[----:B01----:R-:W-:-:S05]  /*10b80*/  HADD2.F32 R2, -RZ, R0.H0_H0 ;  /* 0x20000000ff027230 */ /* 0x003fca0000004100 */
[----:B------:R-:W-:-:S06]  /*10b90*/  FMUL.FTZ R2, R2, 1 ;  /* 0x3f80000002027820 */ /* 0x000fcc0000410000 */
[----:B------:R-:W0:Y:S02]  /*10ba0*/  F2F.F64.F32 R2, R2 ;  /* 0x0000000200027310 */ /* 0x000e240000201800 */
[----:B0-----:R-:W-:Y:S01]  /*10bb0*/  STG.E.64 desc[UR36][R16.64], R2 ;  /* 0x0000000210007986 */ /* 0x001fe2000c101b24 */
[----:B------:R-:W-:Y:S05]  /*10bc0*/  EXIT ;  /* 0x000000000000794d */ /* 0x000fea0003800000 */
.L_x_8197:
        /* <DEDUP_REMOVED lines=14> */
.L_x_8211:
        /* <DEDUP_REMOVED lines=17> */
.L_x_8214:
[----:B------:R-:W-:-:S04]  /*10dc0*/  SHF.R.U32.HI R3, RZ, 0x18, R3 ;  /* 0x00000018ff037819 */ /* 0x000fc80000011603 */
[----:B------:R-:W-:-:S04]  /*10dd0*/  LOP3.LUT R0, R0, 0x80, R3, 0xf8, !PT ;  /* 0x0000008000007812 */ /* 0x000fc800078ef803 */
[----:B------:R-:W-:-:S07]  /*10de0*/  PRMT R8, R0, 0x7610, R8 ;  /* 0x0000761000087816 */ /* 0x000fce0000000008 */
.L_x_8213:
[----:B------:R-:W-:Y:S05]  /*10df0*/  BSYNC.RECONVERGENT B0 ;  /* 0x0000000000007941 */ /* 0x000fea0003800200 */
.L_x_8212:
[----:B------:R-:W-:Y:S01]  /*10e00*/  STG.E.U8 desc[UR36][R16.64], R8 ;  /* 0x0000000810007986 */ /* 0x000fe2000c101124 */
[----:B------:R-:W-:Y:S05]  /*10e10*/  EXIT ;  /* 0x000000000000794d */ /* 0x000fea0003800000 */
.L_x_8210:
        /* <DEDUP_REMOVED lines=17> */
.L_x_8217:
[----:B------:R-:W-:-:S04]  /*10f30*/  SHF.R.U32.HI R3, RZ, 0x18, R3 ;  /* 0x00000018ff037819 */ /* 0x000fc80000011603 */
[----:B------:R-:W-:-:S04]  /*10f40*/  LOP3.LUT R0, R0, 0x80, R3, 0xf8, !PT ;  /* 0x0000008000007812 */ /* 0x000fc800078ef803 */
[----:B------:R-:W-:-:S07]  /*10f50*/  PRMT R8, R0, 0x7610, R8 ;  /* 0x0000761000087816 */ /* 0x000fce0000000008 */
.L_x_8216:
[----:B------:R-:W-:Y:S05]  /*10f60*/  BSYNC.RECONVERGENT B0 ;  /* 0x0000000000007941 */ /* 0x000fea0003800200 */
.L_x_8215:
[----:B------:R-:W-:Y:S01]  /*10f70*/  STG.E.U8 desc[UR36][R16.64], R8 ;  /* 0x0000000810007986 */ /* 0x000fe2000c101124 */
[----:B------:R-:W-:Y:S05]  /*10f80*/  EXIT ;  /* 0x000000000000794d */ /* 0x000fea0003800000 */
.L_x_8209:
        /* <DEDUP_REMOVED lines=22> */
.L_x_8219:
[----:B01----:R-:W-:-:S06]  /*110f0*/  HADD2.F32 R2, -RZ, R0.H0_H0 ;  /* 0x20000000ff027230 */ /* 0x003fcc0000004100 */
[----:B------:R-:W0:Y:S02]  /*11100*/  F2I.U64.TRUNC R2, R2 ;  /* 0x0000000200027311 */ /* 0x000e24000020d800 */
[----:B0-----:R-:W-:Y:S01]  /*11110*/  STG.E.64 desc[UR36][R16.64], R2 ;  /* 0x0000000210007986 */ /* 0x001fe2000c101b24 */
[----:B------:R-:W-:Y:S05]  /*11120*/  EXIT ;  /* 0x000000000000794d */ /* 0x000fea0003800000 */
.L_x_8218:
[----:B------:R-:W-:-:S04]  /*11130*/  HADD2.F32 R0, -RZ, R0.H0_H0 ;  /* 0x20000000ff007230 */ /* 0x000fc80000004100 */
[----:B01----:R-:W0:Y:S02]  /*11140*/  F2I.FTZ.U32.TRUNC.NTZ R3, R0 ;  /* 0x0000000000037305 */ /* 0x003e24000021f000 */
[----:B0-----:R-:W-:Y:S01]  /*11150*/  STG.E desc[UR36][R16.64], R3 ;  /* 0x0000000310007986 */ /* 0x001fe2000c101924 */
[----:B------:R-:W-:Y:S05]  /*11160*/  EXIT ;  /* 0x000000000000794d */ /* 0x000fea0003800000 */
.L_x_8208:
        /* <DEDUP_REMOVED lines=11> */
.L_x_8221:
[----:B------:R-:W-:Y:S01]  /*11220*/  HADD2.F32 R0, -RZ, R0.H0_H0 ;  /* 0x20000000ff007230 */ /* 0x000fe20000004100 */
[----:B------:R-:W-:-:S04]  /*11230*/  CS2R R6, SRZ ;  /* 0x0000000000067805 */ /* 0x000fc8000001ff00 */
[----:B------:R-:W-:-:S04]  /*11240*/  FMUL.FTZ R0, R0, 1 ;  /* 0x3f80000000007820 */ /* 0x000fc80000410000 */
[----:B------:R-:W2:Y:S02]  /*11250*/  F2F.F64.F32 R4, R0 ;  /* 0x0000000000047310 */ /* 0x000ea40000201800 */
[----:B--2---:R-:W-:Y:S01]  /*11260*/  STG.E.128 desc[UR36][R16.64], R4 ;  /* 0x0000000410007986 */ /* 0x004fe2000c101d24 */
[----:B------:R-:W-:Y:S05]  /*11270*/  EXIT ;  /* 0x000000000000794d */ /* 0x000fea0003800000 */
.L_x_8220:
[----:B------:R-:W-:-:S09]  /*11280*/  UISETP.NE.AND UP0, UPT, UR4, 0xf, UPT ;  /* 0x0000000f0400788c */ /* 0x000fd2000bf05270 */
[----:B------:R-:W-:Y:S05]  /*11290*/  BRA.U !UP0, `(.L_x_8222) ;  /* 0x0000000108e87547 */ /* 0x000fea000b800000 */
[----:B------:R-:W-:-:S09]  /*112a0*/  UISETP.NE.AND UP0, UPT, UR4, 0x17, UPT ;  /* 0x000000170400788c */ /* 0x000fd2000bf05270 */
[----:B------:R-:W-:Y:S05]  /*112b0*/  BRA.U !UP0, `(.L_x_8223) ;  /* 0x0000000108907547 */ /* 0x000fea000b800000 */
[----:B------:R-:W-:-:S09]  /*112c0*/  UISETP.NE.AND UP0, UPT, UR4, 0x18, UPT ;  /* 0x000000180400788c */ /* 0x000fd2000bf05270 */
[----:B------:R-:W-:Y:S05]  /*112d0*/  BRA.U !UP0, `(.L_x_8224) ;  /* 0x0000000108447547 */ /* 0x000fea000b800000 */
.L_x_8201:
        /* <DEDUP_REMOVED lines=16> */
.L_x_8225:
[----:B------:R-:W-:Y:S05]  /*113e0*/  EXIT ;  /* 0x000000000000794d */ /* 0x000fea0003800000 */
.L_x_8224:
        /* <DEDUP_REMOVED lines=13> */
.L_x_8227:
[----:B------:R-:W-:Y:S05]  /*114c0*/  BSYNC.RECONVERGENT B0 ;  /* 0x0000000000007941 */ /* 0x000fea0003800200 */
.L_x_8226:
[----:B------:R-:W-:-:S05]  /*114d0*/  LOP3.LUT R3, R0, 0x80, R3, 0xf8, !PT ;  /* 0x0000008000037812 */ /* 0x000fca00078ef803 */
[----:B------:R-:W-:Y:S01]  /*114e0*/  STG.E.U8 desc[UR36][R16.64], R3 ;  /* 0x0000000310007986 */ /* 0x000fe2000c101124 */
[----:B------:R-:W-:Y:S05]  /*114f0*/  EXIT ;  /* 0x000000000000794d */ /* 0x000fea0003800000 */
.L_x_8223:
        /* <DEDUP_REMOVED lines=12> */
.L_x_8229:
[----:B------:R-:W-:Y:S01]  /*115c0*/  IMAD.MOV.U32 R0, RZ, RZ, 0x7f ;  /* 0x0000007fff007424 */ /* 0x000fe200078e00ff */
[----:B------:R-:W-:-:S04]  /*115d0*/  ISETP.GT.U32.AND P0, PT, R2, 0x7f800000, PT ;  /* 0x7f8000000200780c */ /* 0x000fc80003f04070 */
[----:B------:R-:W-:-:S09]  /*115e0*/  SEL R0, R0, 0x7c, P0 ;  /* 0x0000007c00007807 */ /* 0x000fd20000000000 */
.L_x_8230:
[----:B------:R-:W-:Y:S05]  /*115f0*/  BSYNC.RECONVERGENT B0 ;  /* 0x0000000000007941 */ /* 0x000fea0003800200 */
.L_x_8228:
[----:B------:R-:W-:-:S04]  /*11600*/  SHF.R.U32.HI R3, RZ, 0x18, R3 ;  /* 0x00000018ff037819 */ /* 0x000fc80000011603 */
[----:B------:R-:W-:-:S05]  /*11610*/  LOP3.LUT R3, R0, 0x80, R3, 0xf8, !PT ;  /* 0x0000008000037812 */ /* 0x000fca00078ef803 */
[----:B------:R-:W-:Y:S01]  /*11620*/  STG.E.U8 desc[UR36][R16.64], R3 ;  /* 0x0000000310007986 */ /* 0x000fe2000c101124 */
[----:B------:R-:W-:Y:S05]  /*11630*/  EXIT ;  /* 0x000000000000794d */ /* 0x000fea0003800000 */
.L_x_8222:
[----:B------:R-:W-:-:S05]  /*11640*/  HADD2.F32 R0, -RZ, R0.H0_H0 ;  /* 0x20000000ff007230 */ /* 0x000fca0000004100 */
[----:B------:R-:W-:-:S05]  /*11650*/  F2FP.BF16.F32.PACK_AB R0, RZ, R0 ;  /* 0x00000000ff00723e */ /* 0x000fca00000010ff */
[----:B------:R-:W-:Y:S01]  /*11660*/  STG.E.U16 desc[UR36][R16.64], R0 ;  /* 0x0000000010007986 */ /* 0x000fe2000c101524 */
[----:B------:R-:W-:Y:S05]  /*11670*/  EXIT ;  /* 0x000000000000794d */ /* 0x000fea0003800000 */
.L_x_8231:
        /* <DEDUP_REMOVED lines=16> */
.L_x_41747:


//--------------------- .text._ZN2at6native27unrolled_elementwise_kernelINS0_13BinaryFunctorIN3c104HalfES4_S4_ZZZNS0_16fmax_kernel_cudaERNS_18TensorIteratorBaseEENKUlvE_clEvENKUlvE1_clEvEUlS4_S4_E_EESt5arrayIPcLm3EELi4E23TrivialOffsetCalculatorILi2EjESE_ILi1EjENS0_6memory12LoadWithCastILi2EEENSH_13StoreWithCastILi1EEEEEviT_T0_T2_T3_T4_T5_ --------------------------
	.section	.text._ZN2at6native27unrolled_elementwise_kernelINS0_13BinaryFunctorIN3c104HalfES4_S4_ZZZNS0_16fmax_kernel_cudaERNS_18TensorIteratorBaseEENKUlvE_clEvENKUlvE1_clEvEUlS4_S4_E_EESt5arrayIPcLm3EELi4E23TrivialOffsetCalculatorILi2EjESE_ILi1EjENS0_6memory12LoadWithCastILi2EEENSH_13StoreWithCastILi1EEEEEviT_T0_T2_T3_T4_T5_,"ax",@progbits
	.align	128
        .global         _ZN2at6native27unrolled_elementwise_kernelINS0_13BinaryFunctorIN3c104HalfES4_S4_ZZZNS0_16fmax_kernel_cudaERNS_18TensorIteratorBaseEENKUlvE_clEvENKUlvE1_clEvEUlS4_S4_E_EESt5arrayIPcLm3EELi4E23TrivialOffsetCalculatorILi2EjESE_ILi1EjENS0_6memory12LoadWithCastILi2EEENSH_13StoreWithCastILi1EEEEEviT_T0_T2_T3_T4_T5_
        .type           _ZN2at6native27unrolled_elementwise_kernelINS0_13BinaryFunctorIN3c104HalfES4_S4_ZZZNS0_16fmax_kernel_cudaERNS_18TensorIteratorBaseEENKUlvE_clEvENKUlvE1_clEvEUlS4_S4_E_EESt5arrayIPcLm3EELi4E23TrivialOffsetCalculatorILi2EjESE_ILi1EjENS0_6memory12LoadWithCastILi2EEENSH_13StoreWithCastILi1EEEEEviT_T0_T2_T3_T4_T5_,@function
        .size           _ZN2at6native27unrolled_elementwise_kernelINS0_13BinaryFunctorIN3c104HalfES4_S4_ZZZNS0_16fmax_kernel_cudaERNS_18TensorIteratorBaseEENKUlvE_clEvENKUlvE1_clEvEUlS4_S4_E_EESt5arrayIPcLm3EELi4E23TrivialOffsetCalculatorILi2EjESE_ILi1EjENS0_6memory12LoadWithCastILi2EEENSH_13StoreWithCastILi1EEEEEviT_T0_T2_T3_T4_T5_,(.L_x_41748 - _ZN2at6native27unrolled_elementwise_kernelINS0_13BinaryFunctorIN3c104HalfES4_S4_ZZZNS0_16fmax_kernel_cudaERNS_18TensorIteratorBaseEENKUlvE_clEvENKUlvE1_clEvEUlS4_S4_E_EESt5arrayIPcLm3EELi4E23TrivialOffsetCalculatorILi2EjESE_ILi1EjENS0_6memory12LoadWithCastILi2EEENSH_13StoreWithCastILi1EEEEEviT_T0_T2_T3_T4_T5_)
        .other          _ZN2at6native27unrolled_elementwise_kernelINS0_13BinaryFunctorIN3c104HalfES4_S4_ZZZNS0_16fmax_kernel_cudaERNS_18TensorIteratorBaseEENKUlvE_clEvENKUlvE1_clEvEUlS4_S4_E_EESt5arrayIPcLm3EELi4E23TrivialOffsetCalculatorILi2EjESE_ILi1EjENS0_6memory12LoadWithCastILi2EEENSH_13StoreWithCastILi1EEEEEviT_T0_T2_T3_T4_T5_,@"STO_CUDA_ENTRY STV_DEFAULT"
_ZN2at6native27unrolled_elementwise_kernelINS0_13BinaryFunctorIN3c104HalfES4_S4_ZZZNS0_16fmax_kernel_cudaERNS_18TensorIteratorBaseEENKUlvE_clEvENKUlvE1_clEvEUlS4_S4_E_EESt5arrayIPcLm3EELi4E23TrivialOffsetCalculatorILi2EjESE_ILi1EjENS0_6memory12LoadWithCastILi2EEENSH_13StoreWithCastILi1EEEEEviT_T0_T2_T3_T4_T5_:
.text._ZN2at6native27unrolled_elementwise_kernelINS0_13BinaryFunctorIN3c104HalfES4_S4_ZZZNS0_16fmax_kernel_cudaERNS_18TensorIteratorBaseEENKUlvE_clEvENKUlvE1_clEvEUlS4_S4_E_EESt5arrayIPcLm3EELi4E23TrivialOffsetCalculatorILi2EjESE_ILi1EjENS0_6memory12LoadWithCastILi2EEENSH_13StoreWithCastILi1EEEEEviT_T0_T2_T3_T4_T5_:
        /* <DEDUP_REMOVED lines=36> */
.L_x_8237:
[----:B------:R-:W2:Y:S02]  /*0240*/  LDG.E.U8 R4, desc[UR36][R4.64] ;  /* 0x0000002404047981 */ /* 0x000ea4000c1e1100 */
[----:B--2---:R-:W-:-:S04]  /*0250*/  I2FP.F32.U32 R0, R4 ;  /* 0x0000000400007245 */ /* 0x004fc80000201000 */
[----:B------:R-:W-:-:S04]  /*0260*/  F2FP.F16.F32.PACK_AB R0, RZ, R0 ;  /* 0x00000000ff00723e */ /* 0x000fc800000000ff */
[----:B------:R-:W-:Y:S01]  /*0270*/  PRMT R16, R0, 0x7610, R16 ;  /* 0x0000761000107816 */ /* 0x000fe20000000010 */
[----:B------:R-:W-:Y:S06]  /*0280*/  BRA `(.L_x_8239) ;  /* 0x0000000c00b87947 */ /* 0x000fec0003800000 */
.L_x_8236:
        /* <DEDUP_REMOVED lines=11> */
.L_x_8241:
[----:B------:R-:W2:Y:S02]  /*0340*/  LDG.E R4, desc[UR36][R4.64] ;  /* 0x0000002404047981 */ /* 0x000ea4000c1e1900 */
[----:B--2---:R-:W-:-:S04]  /*0350*/  I2FP.F32.S32 R0, R4 ;  /* 0x0000000400007245 */ /* 0x004fc80000201400 */
[----:B------:R-:W-:-:S04]  /*0360*/  F2FP.F16.F32.PACK_AB R0, RZ, R0 ;  /* 0x00000000ff00723e */ /* 0x000fc800000000ff */
[----:B------:R-:W-:Y:S01]  /*0370*/  PRMT R16, R0, 0x7610, R16 ;  /* 0x0000761000107816 */ /* 0x000fe20000000010 */
[----:B------:R-:W-:Y:S06]  /*0380*/  BRA `(.L_x_8239) ;  /* 0x0000000c00787947 */ /* 0x000fec0003800000 */
.L_x_8240:
[----:B------:R-:W2:Y:S02]  /*0390*/  LDG.E.U16 R4, desc[UR36][R4.64] ;  /* 0x0000002404047981 */ /* 0x000ea4000c1e1500 */
[----:B--2---:R-:W0:Y:S02]  /*03a0*/  I2F.S16 R0, R4 ;  /* 0x0000000400007306 */ /* 0x004e240000101400 */
[----:B0-----:R-:W-:-:S04]  /*03b0*/  F2FP.F16.F32.PACK_AB R0, RZ, R0 ;  /* 0x00000000ff00723e */ /* 0x001fc800000000ff */
[----:B------:R-:W-:Y:S01]  /*03c0*/  PRMT R16, R0, 0x7610, R16 ;  /* 0x0000761000107816 */ /* 0x000fe20000000010 */
[----:B------:R-:W-:Y:S06]  /*03d0*/  BRA `(.L_x_8239) ;  /* 0x0000000c00647947 */ /* 0x000fec0003800000 */
.L_x_8235:
        /* <DEDUP_REMOVED lines=9> */
.L_x_8243:
[----:B------:R1:W5:Y:S01]  /*0470*/  LDG.E.U16 R16, desc[UR36][R4.64] ;  /* 0x0000002404107981 */ /* 0x000362000c1e1500 */
[----:B------:R-:W-:Y:S05]  /*0480*/  BRA `(.L_x_8239) ;  /* 0x0000000c00387947 */ /* 0x000fea0003800000 */
.L_x_8242:
        /* <DEDUP_REMOVED lines=9> */
.L_x_8245:
[----:B------:R0:W5:Y:S01]  /*0520*/  LDG.E.U16 R16, desc[UR36][R4.64] ;  /* 0x0000002404107981 */ /* 0x000162000c1e1500 */
[----:B------:R-:W-:Y:S05]  /*0530*/  BRA `(.L_x_8239) ;  /* 0x0000000c000c7947 */ /* 0x000fea0003800000 */
.L_x_8244:
        /* <DEDUP_REMOVED lines=9> */
.L_x_8234:
        /* <DEDUP_REMOVED lines=14> */
.L_x_8248:
        /* <DEDUP_REMOVED lines=9> */
.L_x_8247:
        /* <DEDUP_REMOVED lines=27> */
.L_x_8250:
        /* <DEDUP_REMOVED lines=15> */
.L_x_8249:
[----:B------:R-:W2:Y:S02]  /*09e0*/  LDG.E.U16 R0, desc[UR36][R4.64] ;  /* 0x0000002404007981 */ /* 0x000ea4000c1e1500 */
[----:B--2---:R-:W-:-:S05]  /*09f0*/  IMAD.U32 R0, R0, 0x10000, RZ ;  /* 0x0001000000007824 */ /* 0x004fca00078e00ff */
[----:B------:R-:W-:-:S04]  /*0a00*/  F2FP.F16.F32.PACK_AB R0, RZ, R0 ;  /* 0x00000000ff00723e */ /* 0x000fc800000000ff */
[----:B------:R-:W-:Y:S01]  /*0a10*/  PRMT R16, R0, 0x7610, R16 ;  /* 0x0000761000107816 */ /* 0x000fe20000000010 */
[----:B------:R-:W-:Y:S06]  /*0a20*/  BRA `(.L_x_8239) ;  /* 0x0000000400d07947 */ /* 0x000fec0003800000 */
.L_x_8246:
        /* <DEDUP_REMOVED lines=13> */
.L_x_8253:
        /* <DEDUP_REMOVED lines=21> */
.L_x_8257:
[----:B------:R-:W-:Y:S05]  /*0c50*/  BSYNC.RECONVERGENT B1 ;  /* 0x0000000000017941 */ /* 0x000fea0003800200 */
.L_x_8256:
[----:B------:R-:W-:Y:S01]  /*0c60*/  IMAD.SHL.U32 R0, R0, 0x100000, RZ ;  /* 0x0010000000007824 */ /* 0x000fe200078e00ff */
[----:B------:R-:W-:-:S04]  /*0c70*/  LEA R3, R3, 0x3b800000, 0x17 ;  /* 0x3b80000003037811 */ /* 0x000fc800078eb8ff */
[----:B------:R-:W-:-:S07]  /*0c80*/  LOP3.LUT R0, R3, R0, R7, 0xfe, !PT ;  /* 0x0000000003007212 */ /* 0x000fce00078efe07 */
.L_x_8255:
[----:B------:R-:W-:Y:S05]  /*0c90*/  BSYNC.RECONVERGENT B0 ;  /* 0x0000000000007941 */ /* 0x000fea0003800200 */
.L_x_8254:
[----:B------:R-:W-:-:S04]  /*0ca0*/  F2FP.F16.F32.PACK_AB R0, RZ, R0 ;  /* 0x00000000ff00723e */ /* 0x000fc800000000ff */
[----:B------:R-:W-:Y:S01]  /*0cb0*/  PRMT R16, R0, 0x7610, R16 ;  /* 0x0000761000107816 */ /* 0x000fe20000000010 */
[----:B------:R-:W-:Y:S06]  /*0cc0*/  BRA `(.L_x_8239) ;  /* 0x0000000400287947 */ /* 0x000fec0003800000 */
.L_x_8252:
        /* <DEDUP_REMOVED lines=21> */
.L_x_8261:
[----:B------:R-:W-:Y:S05]  /*0e20*/  BSYNC.RECONVERGENT B1 ;  /* 0x0000000000017941 */ /* 0x000fea0003800200 */
.L_x_8260:
[----:B------:R-:W-:Y:S01]  /*0e30*/  IMAD.SHL.U32 R0, R0, 0x200000, RZ ;  /* 0x0020000000007824 */ /* 0x000fe200078e00ff */
[----:B------:R-:W-:-:S04]  /*0e40*/  LEA R3, R3, 0x37800000, 0x17 ;  /* 0x3780000003037811 */ /* 0x000fc800078eb8ff */
[----:B------:R-:W-:-:S07]  /*0e50*/  LOP3.LUT R0, R3, R0, R7, 0xfe, !PT ;  /* 0x0000000003007212 */ /* 0x000fce00078efe07 */
.L_x_8259:
[----:B------:R-:W-:Y:S05]  /*0e60*/  BSYNC.RECONVERGENT B0 ;  /* 0x0000000000007941 */ /* 0x000fea0003800200 */
.L_x_8258:
[----:B------:R-:W-:-:S04]  /*0e70*/  F2FP.F16.F32.PACK_AB R0, RZ, R0 ;  /* 0x00000000ff00723e */ /* 0x000fc800000000ff */
[----:B------:R-:W-:Y:S01]  /*0e80*/  PRMT R16, R0, 0x7610, R16 ;  /* 0x0000761000107816 */ /* 0x000fe20000000010 */
[----:B------:R-:W-:Y:S06]  /*0e90*/  BRA `(.L_x_8239) ;  /* 0x0000000000b47947 */ /* 0x000fec0003800000 */
.L_x_8251:
[----:B------:R-:W-:-:S09]  /*0ea0*/  UISETP.NE.AND UP0, UPT, UR4, 0x1c, UPT ;  /* 0x0000001c0400788c */ /* 0x000fd2000bf05270 */
[----:B------:R-:W-:Y:S05]  /*0eb0*/  BRA.U !UP0, `(.L_x_8262) ;  /* 0x00000001089c7547 */ /* 0x000fea000b800000 */
[----:B------:R-:W-:-:S09]  /*0ec0*/  UISETP.NE.AND UP0, UPT, UR4, 0x1d, UPT ;  /* 0x0000001d0400788c */ /* 0x000fd2000bf05270 */
[----:B------:R-:W-:Y:S05]  /*0ed0*/  BRA.U !UP0, `(.L_x_8263) ;  /* 0x0000000108807547 */ /* 0x000fea000b800000 */
[----:B------:R-:W-:-:S09]  /*0ee0*/  UISETP.NE.AND UP0, UPT, UR4, 0x2c, UPT ;  /* 0x0000002c0400788c */ /* 0x000fd2000bf05270 */
[----:B------:R-:W-:Y:S05]  /*0ef0*/  BRA.U !UP0, `(.L_x_8264) ;  /* 0x0000000108487547 */ /* 0x000fea000b800000 */
.L_x_8238:
        /* <DEDUP_REMOVED lines=16> */
.L_x_8265:
[----:B------:R-:W-:Y:S01]  /*1000*/  PRMT R16, RZ, 0x7610, R16 ;  /* 0x00007610ff107816 */ /* 0x000fe20000000010 */
[----:B------:R-:W-:Y:S06]  /*1010*/  BRA `(.L_x_8239) ;  /* 0x0000000000547947 */ /* 0x000fec0003800000 */
.L_x_8264:
        /* <DEDUP_REMOVED lines=8> */
.L_x_8267:
[----:B------:R-:W-:Y:S05]  /*10a0*/  BSYNC.RECONVERGENT B0 ;  /* 0x0000000000007941 */ /* 0x000fea0003800200 */
.L_x_8266:
[----:B------:R-:W-:-:S04]  /*10b0*/  F2FP.F16.F32.PACK_AB R0, RZ, R0 ;  /* 0x00000000ff00723e */ /* 0x000fc800000000ff */
[----:B------:R-:W-:Y:S01]  /*10c0*/  PRMT R16, R0, 0x7610, R16 ;  /* 0x0000761000107816 */ /* 0x000fe20000000010 */
[----:B------:R-:W-:Y:S06]  /*10d0*/  BRA `(.L_x_8239) ;  /* 0x0000000000247947 */ /* 0x000fec0003800000 */
.L_x_8263:
[----:B------:R-:W2:Y:S02]  /*10e0*/  LDG.E.64 R4, desc[UR36][R4.64] ;  /* 0x0000002404047981 */ /* 0x000ea4000c1e1b00 */
[----:B--2---:R-:W0:Y:S02]  /*10f0*/  I2F.U64 R0, R4 ;  /* 0x0000000400007312 */ /* 0x004e240000301000 */
[----:B0-----:R-:W-:-:S04]  /*1100*/  F2FP.F16.F32.PACK_AB R0, RZ, R0 ;  /* 0x00000000ff00723e */ /* 0x001fc800000000ff */
[----:B------:R-:W-:Y:S01]  /*1110*/  PRMT R16, R0, 0x7610, R16 ;  /* 0x0000761000107816 */ /* 0x000fe20000000010 */
[----:B------:R-:W-:Y:S06]  /*1120*/  BRA `(.L_x_8239) ;  /* 0x0000000000107947 */ /* 0x000fec0003800000 */
.L_x_8262:
[----:B------:R-:W2:Y:S02]  /*1130*/  LDG.E R4, desc[UR36][R4.64] ;  /* 0x0000002404047981 */ /* 0x000ea4000c1e1900 */
[----:B--2---:R-:W-:-:S04]  /*1140*/  I2FP.F32.U32 R0, R4 ;  /* 0x0000000400007245 */ /* 0x004fc80000201000 */
[----:B------:R-:W-:-:S04]  /*1150*/  F2FP.F16.F32.PACK_AB R0, RZ, R0 ;  /* 0x00000000ff00723e */ /* 0x000fc800000000ff */
[----:B------:R-:W-:-:S07]  /*1160*/  PRMT R16, R0, 0x7610, R16 ;  /* 0x0000761000107816 */ /* 0x000fce0000000010 */
.L_x_8239:
        /* <DEDUP_REMOVED lines=21> */
.L_x_8271:
[----:B------:R-:W2:Y:S02]  /*12c0*/  LDG.E.U8 R4, desc[UR36][R4.64] ;  /* 0x0000002404047981 */ /* 0x000ea4000c1e1100 */
[----:B--2---:R-:W-:-:S04]  /*12d0*/  I2FP.F32.U32 R0, R4 ;  /* 0x0000000400007245 */ /* 0x004fc80000201000 */
[----:B------:R-:W-:-:S04]  /*12e0*/  F2FP.F16.F32.PACK_AB R0, RZ, R0 ;  /* 0x00000000ff00723e */ /* 0x000fc800000000ff */
[----:B------:R-:W-:Y:S01]  /*12f0*/  PRMT R17, R0, 0x7610, R17 ;  /* 0x0000761000117816 */ /* 0x000fe20000000011 */
[----:B------:R-:W-:Y:S06]  /*1300*/  BRA `(.L_x_8273) ;  /* 0x0000000c00b87947 */ /* 0x000fec0003800000 */
.L_x_8270:
        /* <DEDUP_REMOVED lines=11> */
.L_x_8275:
[----:B------:R-:W2:Y:S02]  /*13c0*/  LDG.E R4, desc[UR36][R4.64] ;  /* 0x0000002404047981 */ /* 0x000ea4000c1e1900 */
[----:B--2---:R-:W-:-:S04]  /*13d0*/  I2FP.F32.S32 R0, R4 ;  /* 0x0000000400007245 */ /* 0x004fc80000201400 */
[----:B------:R-:W-:-:S04]  /*13e0*/  F2FP.F16.F32.PACK_AB R0, RZ, R0 ;  /* 0x00000000ff00723e */ /* 0x000fc800000000ff */
[----:B------:R-:W-:Y:S01]  /*13f0*/  PRMT R17, R0, 0x7610, R17 ;  /* 0x0000761000117816 */ /* 0x000fe20000000011 */
[----:B------:R-:W-:Y:S06]  /*1400*/  BRA `(.L_x_8273) ;  /* 0x0000000c00787947 */ /* 0x000fec0003800000 */
.L_x_8274:
[----:B------:R-:W2:Y:S02]  /*1410*/  LDG.E.U16 R4, desc[UR36][R4.64] ;  /* 0x0000002404047981 */ /* 0x000ea4000c1e1500 */
[----:B--2---:R-:W0:Y:S02]  /*1420*/  I2F.S16 R0, R4 ;  /* 0x0000000400007306 */ /* 0x004e240000101400 */
[----:B0-----:R-:W-:-:S04]  /*1430*/  F2FP.F16.F32.PACK_AB R0, RZ, R0 ;  /* 0x00000000ff00723e */ /* 0x001fc800000000ff */
[----:B------:R-:W-:Y:S01]  /*1440*/  PRMT R17, R0, 0x7610, R17 ;  /* 0x0000761000117816 */ /* 0x000fe20000000011 */
[----:B------:R-:W-:Y:S06]  /*1450*/  BRA `(.L_x_8273) ;  /* 0x0000000c00647947 */ /* 0x000fec0003800000 */
.L_x_8269:
        /* <DEDUP_REMOVED lines=9> */
.L_x_8277:
[----:B------:R1:W5:Y:S01]  /*14f0*/  LDG.E.U16 R17, desc[UR36][R4.64] ;  /* 0x0000002404117981 */ /* 0x000362000c1e1500 */
[----:B------:R-:W-:Y:S05]  /*1500*/  BRA `(.L_x_8273) ;  /* 0x0000000c00387947 */ /* 0x000fea0003800000 */
.L_x_8276:
        /* <DEDUP_REMOVED lines=9> */
.L_x_8279:
[----:B------:R0:W5:Y:S01]  /*15a0*/  LDG.E.U16 R17, desc[UR36][R4.64] ;  /* 0x0000002404117981 */ /* 0x000162000c1e1500 */
[----:B------:R-:W-:Y:S05]  /*15b0*/  BRA `(.L_x_8273) ;  /* 0x0000000c000c7947 */ /* 0x000fea0003800000 */
.L_x_8278:
        /* <DEDUP_REMOVED lines=9> */
.L_x_8268:
        /* <DEDUP_REMOVED lines=14> */
.L_x_8282:
        /* <DEDUP_REMOVED lines=9> */
.L_x_8281:
        /* <DEDUP_REMOVED lines=27> */
.L_x_8284:
        /* <DEDUP_REMOVED lines=15> */
.L_x_8283:
[----:B------:R-:W2:Y:S02]  /*1a60*/  LDG.E.U16 R0, desc[UR36][R4.64] ;  /* 0x0000002404007981 */ /* 0x000ea4000c1e1500 */
[----:B--2---:R-:W-:-:S05]  /*1a70*/  IMAD.U32 R0, R0, 0x10000, RZ ;  /* 0x0001000000007824 */ /* 0x004fca00078e00ff */
[----:B------:R-:W-:-:S04]  /*1a80*/  F2FP.F16.F32.PACK_AB R0, RZ, R0 ;  /* 0x00000000ff00723e */ /* 0x000fc800000000ff */
[----:B------:R-:W-:Y:S01]  /*1a90*/  PRMT R17, R0, 0x7610, R17 ;  /* 0x0000761000117816 */ /* 0x000fe20000000011 */
[----:B------:R-:W-:Y:S06]  /*1aa0*/  BRA `(.L_x_8273) ;  /* 0x0000000400d07947 */ /* 0x000fec0003800000 */
.L_x_8280:
        /* <DEDUP_REMOVED lines=13> */
.L_x_8287:
        /* <DEDUP_REMOVED lines=21> */
.L_x_8291:
[----:B------:R-:W-:Y:S05]  /*1cd0*/  BSYNC.RECONVERGENT B1 ;  /* 0x0000000000017941 */ /* 0x000fea0003800200 */
.L_x_8290:
[----:B------:R-:W-:Y:S01]  /*1ce0*/  IMAD.SHL.U32 R0, R0, 0x100000, RZ ;  /* 0x0010000000007824 */ /* 0x000fe200078e00ff */
[----:B------:R-:W-:-:S04]  /*1cf0*/  LEA R3, R3, 0x3b800000, 0x17 ;  /* 0x3b80000003037811 */ /* 0x000fc800078eb8ff */
[----:B------:R-:W-:-:S07]  /*1d00*/  LOP3.LUT R0, R3, R0, R7, 0xfe, !PT ;  /* 0x0000000003007212 */ /* 0x000fce00078efe07 */
.L_x_8289:
[----:B------:R-:W-:Y:S05]  /*1d10*/  BSYNC.RECONVERGENT B0 ;  /* 0x0000000000007941 */ /* 0x000fea0003800200 */
.L_x_8288:
[----:B------:R-:W-:-:S04]  /*1d20*/  F2FP.F16.F32.PACK_AB R0, RZ, R0 ;  /* 0x00000000ff00723e */ /* 0x000fc800000000ff */
[----:B------:R-:W-:Y:S01]  /*1d30*/  PRMT R17, R0, 0x7610, R17 ;  /* 0x0000761000117816 */ /* 0x000fe20000000011 */
[----:B------:R-:W-:Y:S06]  /*1d40*/  BRA `(.L_x_8273) ;  /* 0x0000000400287947 */ /* 0x000fec0003800000 */
.L_x_8286:
        /* <DEDUP_REMOVED lines=21> */
.L_x_8295:
[----:B------:R-:W-:Y:S05]  /*1ea0*/  BSYNC.RECONVERGENT B1 ;  /* 0x0000000000017941 */ /* 0x000fea0003800200 */
.L_x_8294:
[----:B------:R-:W-:Y:S01]  /*1eb0*/  IMAD.SHL.U32 R0, R0, 0x200000, RZ ;  /* 0x0020000000007824 */ /* 0x000fe200078e00ff */
[----:B------:R-:W-:-:S04]  /*1ec0*/  LEA R3, R3, 0x37800000, 0x17 ;  /* 0x3780000003037811 */ /* 0x000fc800078eb8ff */
[----:B------:R-:W-:-:S07]  /*1ed0*/  LOP3.LUT R0, R3, R0, R7, 0xfe, !PT ;  /* 0x0000000003007212 */ /* 0x000fce00078efe07 */
.L_x_8293:
[----:B------:R-:W-:Y:S05]  /*1ee0*/  BSYNC.RECONVERGENT B0 ;  /* 0x0000000000007941 */ /* 0x000fea0003800200 */
.L_x_8292:
[----:B------:R-:W-:-:S04]  /*1ef0*/  F2FP.F16.F32.PACK_AB R0, RZ, R0 ;  /* 0x00000000ff00723e */ /* 0x000fc800000000ff */
[----:B------:R-:W-:Y:S01]  /*1f00*/  PRMT R17, R0, 0x7610, R17 ;  /* 0x0000761000117816 */ /* 0x000fe20000000011 */
[----:B------:R-:W-:Y:S06]  /*1f10*/  BRA `(.L_x_8273) ;  /* 0x0000000000b47947 */ /* 0x000fec0003800000 */
.L_x_8285:
[----:B------:R-:W-:-:S09]  /*1f20*/  UISETP.NE.AND UP0, UPT, UR4, 0x1c, UPT ;  /* 0x0000001c0400788c */ /* 0x000fd2000bf05270 */
[----:B------:R-:W-:Y:S05]  /*1f30*/  BRA.U !UP0, `(.L_x_8296) ;  /* 0x00000001089c7547 */ /* 0x000fea000b800000 */
[----:B------:R-:W-:-:S09]  /*1f40*/  UISETP.NE.AND UP0, UPT, UR4, 0x1d, UPT ;  /* 0x0000001d0400788c */ /* 0x000fd2000bf05270 */
[----:B------:R-:W-:Y:S05]  /*1f50*/  BRA.U !UP0, `(.L_x_8297) ;  /* 0x0000000108807547 */ /* 0x000fea000b800000 */
[----:B------:R-:W-:-:S09]  /*1f60*/  UISETP.NE.AND UP0, UPT, UR4, 0x2c, UPT ;  /* 0x0000002c0400788c */ /* 0x000fd2000bf05270 */
[----:B------:R-:W-:Y:S05]  /*1f70*/  BRA.U !UP0, `(.L_x_8298) ;  /* 0x0000000108487547 */ /* 0x000fea000b800000 */
.L_x_8272:
        /* <DEDUP_REMOVED lines=16> */
.L_x_8299:
[----:B------:R-:W-:Y:S01]  /*2080*/  PRMT R17, RZ, 0x7610, R17 ;  /* 0x00007610ff117816 */ /* 0x000fe20000000011 */
[----:B------:R-:W-:Y:S06]  /*2090*/  BRA `(.L_x_8273) ;  /* 0x0000000000547947 */ /* 0x000fec0003800000 */
.L_x_8298:
        /* <DEDUP_REMOVED lines=8> */
.L_x_8301:
[----:B------:R-:W-:Y:S05]  /*2120*/  BSYNC.RECONVERGENT B0 ;  /* 0x0000000000007941 */ /* 0x000fea0003800200 */
.L_x_8300:
[----:B------:R-:W-:-:S04]  /*2130*/  F2FP.F16.F32.PACK_AB R0, RZ, R0 ;  /* 0x00000000ff00723e */ /* 0x000fc800000000ff */
[----:B------:R-:W-:Y:S01]  /*2140*/  PRMT R17, R0, 0x7610, R17 ;  /* 0x0000761000117816 */ /* 0x000fe20000000011 */
[----:B------:R-:W-:Y:S06]  /*2150*/  BRA `(.L_x_8273) ;  /* 0x0000000000247947 */ /* 0x000fec0003800000 */
.L_x_8297:
[----:B------:R-:W2:Y:S02]  /*2160*/  LDG.E.64 R4, desc[UR36][R4.64] ;  /* 0x0000002404047981 */ /* 0x000ea4000c1e1b00 */
[----:B--2---:R-:W0:Y:S02]  /*2170*/  I2F.U64 R0, R4 ;  /* 0x0000000400007312 */ /* 0x004e240000301000 */
[----:B0-----:R-:W-:-:S04]  /*2180*/  F2FP.F16.F32.PACK_AB R0, RZ, R0 ;  /* 0x00000000ff00723e */ /* 0x001fc800000000ff */
[----:B------:R-:W-:Y:S01]  /*2190*/  PRMT R17, R0, 0x7610, R17 ;  /* 0x0000761000117816 */ /* 0x000fe20000000011 */
[----:B------:R-:W-:Y:S06]  /*21a0*/  BRA `(.L_x_8273) ;  /* 0x0000000000107947 */ /* 0x000fec0003800000 */
.L_x_8296:
[----:B------:R-:W2:Y:S02]  /*21b0*/  LDG.E R4, desc[UR36][R4.64] ;  /* 0x0000002404047981 */ /* 0x000ea4000c1e1900 */
[----:B--2---:R-:W-:-:S04]  /*21c0*/  I2FP.F32.U32 R0, R4 ;  /* 0x0000000400007245 */ /* 0x004fc80000201000 */
[----:B------:R-:W-:-:S04]  /*21d0*/  F2FP.F16.F32.PACK_AB R0, RZ, R0 ;  /* 0x00000000ff00723e */ /* 0x000fc800000000ff */
[----:B------:R-:W-:-:S07]  /*21e0*/  PRMT R17, R0, 0x7610, R17 ;  /* 0x0000761000117816 */ /* 0x000fce0000000011 */
.L_x_8273:
[----:B------:R-:W-:-:S07]  /*21f0*/  VIADD R27, R19, 0x80 ;  /* 0x00000080131b7836 */ /* 0x000fce0000000000 */
.L_x_8233:
[----:B------:R-:W-:Y:S05]  /*2200*/  BSYNC.RECONVERGENT B6 ;  /* 0x0000000000067941 */ /* 0x000fea0003800200 */
.L_x_8232:
        /* <DEDUP_REMOVED lines=27> */
.L_x_8307:
[----:B------:R-:W2:Y:S02]  /*23c0*/  LDG.E.U8 R4, desc[UR36][R4.64] ;  /* 0x0000002404047981 */ /* 0x000ea4000c1e1100 */
[----:B--2---:R-:W-:-:S04]  /*23d0*/  I2FP.F32.U32 R0, R4 ;  /* 0x0000000400007245 */ /* 0x004fc80000201000 */
[----:B------:R-:W-:-:S04]  /*23e0*/  F2FP.F16.F32.PACK_AB R0, RZ, R0 ;  /* 0x00000000ff00723e */ /* 0x000fc800000000ff */
[----:B------:R-:W-:Y:S01]  /*23f0*/  PRMT R18, R0, 0x7610, R18 ;  /* 0x0000761000127816 */ /* 0x000fe20000000012 */
[----:B------:R-:W-:Y:S06]  /*2400*/  BRA `(.L_x_8309) ;  /* 0x0000000c00b87947 */ /* 0x000fec0003800000 */
.L_x_8306:
        /* <DEDUP_REMOVED lines=11> */
.L_x_8311:
[----:B------:R-:W2:Y:S02]  /*24c0*/  LDG.E R4, desc[UR36][R4.64] ;  /* 0x0000002404047981 */ /* 0x000ea4000c1e1900 */
[----:B--2---:R-:W-:-:S04]  /*24d0*/  I2FP.F32.S32 R0, R4 ;  /* 0x0000000400007245 */ /* 0x004fc80000201400 */
[----:B------:R-:W-:-:S04]  /*24e0*/  F2FP.F16.F32.PACK_AB R0, RZ, R0 ;  /* 0x00000000ff00723e */ /* 0x000fc800000000ff */
[----:B------:R-:W-:Y:S01]  /*24f0*/  PRMT R18, R0, 0x7610, R18 ;  /* 0x0000761000127816 */ /* 0x000fe20000000012 */
[----:B------:R-:W-:Y:S06]  /*2500*/  BRA `(.L_x_8309) ;  /* 0x0000000c00787947 */ /* 0x000fec0003800000 */
.L_x_8310:
[----:B------:R-:W2:Y:S02]  /*2510*/  LDG.E.U16 R4, desc[UR36][R4.64] ;  /* 0x0000002404047981 */ /* 0x000ea4000c1e1500 */
[----:B--2---:R-:W0:Y:S02]  /*2520*/  I2F.S16 R0, R4 ;  /* 0x0000000400007306 */ /* 0x004e240000101400 */
[----:B0-----:R-:W-:-:S04]  /*2530*/  F2FP.F16.F32.PACK_AB R0, RZ, R0 ;  /* 0x00000000ff00723e */ /* 0x001fc800000000ff */
[----:B------:R-:W-:Y:S01]  /*2540*/  PRMT R18, R0, 0x7610, R18 ;  /* 0x0000761000127816 */ /* 0x000fe20000000012 */
[----:B------:R-:W-:Y:S06]  /*2550*/  BRA `(.L_x_8309) ;  /* 0x0000000c00647947 */ /* 0x000fec0003800000 */
.L_x_8305:
        /* <DEDUP_REMOVED lines=9> */
.L_x_8313:
[----:B------:R1:W5:Y:S01]  /*25f0*/  LDG.E.U16 R18, desc[UR36][R4.64] ;  /* 0x0000002404127981 */ /* 0x000362000c1e1500 */
[----:B------:R-:W-:Y:S05]  /*2600*/  BRA `(.L_x_8309) ;  /* 0x0000000c00387947 */ /* 0x000fea0003800000 */
.L_x_8312:
        /* <DEDUP_REMOVED lines=9> */
.L_x_8315:
[----:B------:R0:W5:Y:S01]  /*26a0*/  LDG.E.U16 R18, desc[UR36][R4.64] ;  /* 0x0000002404127981 */ /* 0x000162000c1e1500 */
[----:B------:R-:W-:Y:S05]  /*26b0*/  BRA `(.L_x_8309) ;  /* 0x0000000c000c7947 */ /* 0x000fea0003800000 */
.L_x_8314:
        /* <DEDUP_REMOVED lines=9> */
.L_x_8304:
        /* <DEDUP_REMOVED lines=14> */
.L_x_8318:
        /* <DEDUP_REMOVED lines=9> */
.L_x_8317:
        /* <DEDUP_REMOVED lines=27> */
.L_x_8320:
        /* <DEDUP_REMOVED lines=15> */
.L_x_8319:
[----:B------:R-:W2:Y:S02]  /*2b60*/  LDG.E.U16 R0, desc[UR36][R4.64] ;  /* 0x0000002404007981 */ /* 0x000ea4000c1e1500 */
[----:B--2---:R-:W-:-:S05]  /*2b70*/  IMAD.U32 R0, R0, 0x10000, RZ ;  /* 0x0001000000007824 */ /* 0x004fca00078e00ff */
[----:B------:R-:W-:-:S04]  /*2b80*/  F2FP.F16.F32.PACK_AB R0, RZ, R0 ;  /* 0x00000000ff00723e */ /* 0x000fc800000000ff */
[----:B------:R-:W-:Y:S01]  /*2b90*/  PRMT R18, R0, 0x7610, R18 ;  /* 0x0000761000127816 */ /* 0x000fe20000000012 */
[----:B------:R-:W-:Y:S06]  /*2ba0*/  BRA `(.L_x_8309) ;  /* 0x0000000400d07947 */ /* 0x000fec0003800000 */
.L_x_8316:
        /* <DEDUP_REMOVED lines=13> */
.L_x_8323:
        /* <DEDUP_REMOVED lines=21> */
.L_x_8327:
[----:B------:R-:W-:Y:S05]  /*2dd0*/  BSYNC.RECONVERGENT B1 ;  /* 0x0000000000017941 */ /* 0x000fea0003800200 */
.L_x_8326:
[----:B------:R-:W-:Y:S01]  /*2de0*/  IMAD.SHL.U32 R0, R0, 0x100000, RZ ;  /* 0x0010000000007824 */ /* 0x000fe200078e00ff */
[----:B------:R-:W-:-:S04]  /*2df0*/  LEA R3, R3, 0x3b800000, 0x17 ;  /* 0x3b80000003037811 */ /* 0x000fc800078eb8ff */
[----:B------:R-:W-:-:S07]  /*2e00*/  LOP3.LUT R0, R3, R0, R7, 0xfe, !PT ;  /* 0x0000000003007212 */ /* 0x000fce00078efe07 */
.L_x_8325:
[----:B------:R-:W-:Y:S05]  /*2e10*/  BSYNC.RECONVERGENT B0 ;  /* 0x0000000000007941 */ /* 0x000fea0003800200 */
.L_x_8324:
[----:B------:R-:W-:-:S04]  /*2e20*/  F2FP.F16.F32.PACK_AB R0, RZ, R0 ;  /* 0x00000000ff00723e */ /* 0x000fc800000000ff */
[----:B------:R-:W-:Y:S01]  /*2e30*/  PRMT R18, R0, 0x7610, R18 ;  /* 0x0000761000127816 */ /* 0x000fe20000000012 */
[----:B------:R-:W-:Y:S06]  /*2e40*/  BRA `(.L_x_8309) ;  /* 0x0000000400287947 */ /* 0x000fec0003800000 */
.L_x_8322:
        /* <DEDUP_REMOVED lines=21> */
.L_x_8331:
[----:B------:R-:W-:Y:S05]  /*2fa0*/  BSYNC.RECONVERGENT B1 ;  /* 0x0000000000017941 */ /* 0x000fea0003800200 */
.L_x_8330:
[----:B------:R-:W-:Y:S01]  /*2fb0*/  IMAD.SHL.U32 R0, R0, 0x200000, RZ ;  /* 0x0020000000007824 */ /* 0x000fe200078e00ff */
[----:B------:R-:W-:-:S04]  /*2fc0*/  LEA R3, R3, 0x37800000, 0x17 ;  /* 0x3780000003037811 */ /* 0x000fc800078eb8ff */
[----:B------:R-:W-:-:S07]  /*2fd0*/  LOP3.LUT R0, R3, R0, R7, 0xfe, !PT ;  /* 0x0000000003007212 */ /* 0x000fce00078efe07 */
.L_x_8329:
[----:B------:R-:W-:Y:S05]  /*2fe0*/  BSYNC.RECONVERGENT B0 ;  /* 0x0000000000007941 */ /* 0x000fea0003800200 */
.L_x_8328:
[----:B------:R-:W-:-:S04]  /*2ff0*/  F2FP.F16.F32.PACK_AB R0, RZ, R0 ;  /* 0x00000000ff00723e */ /* 0x000fc800000000ff */
[----:B------:R-:W-:Y:S01]  /*3000*/  PRMT R18, R0, 0x7610, R18 ;  /* 0x0000761000127816 */ /* 0x000fe20000000012 */
[----:B------:R-:W-:Y:S06]  /*3010*/  BRA `(.L_x_8309) ;  /* 0x0000000000b47947 */ /* 0x000fec0003800000 */
.L_x_8321:
        /* <DEDUP_REMOVED lines=14> */
.L_x_8335:
[----:B------:R-:W-:Y:S05]  /*3100*/  BSYNC.RECONVERGENT B0 ;  /* 0x0000000000007941 */ /* 0x000fea0003800200 */
.L_x_8334:
[----:B------:R-:W-:-:S04]  /*3110*/  F2FP.F16.F32.PACK_AB R0, RZ, R0 ;  /* 0x00000000ff00723e */ /* 0x000fc800000000ff */
[----:B------:R-:W-:Y:S01]  /*3120*/  PRMT R18, R0, 0x7610, R18 ;  /* 0x0000761000127816 */ /* 0x000fe20000000012 */
[----:B------:R-:W-:Y:S06]  /*3130*/  BRA `(.L_x_8309) ;  /* 0x00000000006c7947 */ /* 0x000fec0003800000 */
.L_x_8308:
        /* <DEDUP_REMOVED lines=16> */
.L_x_8336:
[----:B------:R-:W-:Y:S01]  /*3240*/  PRMT R18, RZ, 0x7610, R18 ;  /* 0x00007610ff127816 */ /* 0x000fe20000000012 */
[----:B------:R-:W-:Y:S06]  /*3250*/  BRA `(.L_x_8309) ;  /* 0x0000000000247947 */ /* 0x000fec0003800000 */
.L_x_8333:
[----:B------:R-:W2:Y:S02]  /*3260*/  LDG.E.64 R4, desc[UR36][R4.64] ;  /* 0x0000002404047981 */ /* 0x000ea4000c1e1b00 */
[----:B--2---:R-:W0:Y:S02]  /*3270*/  I2F.U64 R0, R4 ;  /* 0x0000000400007312 */ /* 0x004e240000301000 */
[----:B0-----:R-:W-:-:S04]  /*3280*/  F2FP.F16.F32.PACK_AB R0, RZ, R0 ;  /* 0x00000000ff00723e */ /* 0x001fc800000000ff */
[----:B------:R-:W-:Y:S01]  /*3290*/  PRMT R18, R0, 0x7610, R18 ;  /* 0x0000761000127816 */ /* 0x000fe20000000012 */
[----:B------:R-:W-:Y:S06]  /*32a0*/  BRA `(.L_x_8309) ;  /* 0x0000000000107947 */ /* 0x000fec0003800000 */
.L_x_8332:
[----:B------:R-:W2:Y:S02]  /*32b0*/  LDG.E R4, desc[UR36][R4.64] ;  /* 0x0000002404047981 */ /* 0x000ea4000c1e1900 */
[----:B--2---:R-:W-:-:S04]  /*32c0*/  I2FP.F32.U32 R0, R4 ;  /* 0x0000000400007245 */ /* 0x004fc80000201000 */
[----:B------:R-:W-:-:S04]  /*32d0*/  F2FP.F16.F32.PACK_AB R0, RZ, R0 ;  /* 0x00000000ff00723e */ /* 0x000fc800000000ff */
[----:B------:R-:W-:-:S07]  /*32e0*/  PRMT R18, R0, 0x7610, R18 ;  /* 0x0000761000127816 */ /* 0x000fce0000000012 */
.L_x_8309:
        /* <DEDUP_REMOVED lines=21> */
.L_x_8340:
[----:B------:R-:W2:Y:S02]  /*3440*/  LDG.E.U8 R4, desc[UR36][R4.64] ;  /* 0x0000002404047981 */ /* 0x000ea4000c1e1100 */
[----:B--2---:R-:W-:-:S04]  /*3450*/  I2FP.F32.U32 R0, R4 ;  /* 0x0000000400007245 */ /* 0x004fc80000201000 */
[----:B------:R-:W-:-:S04]  /*3460*/  F2FP.F16.F32.PACK_AB R0, RZ, R0 ;  /* 0x00000000ff00723e */ /* 0x000fc800000000ff */
[----:B------:R-:W-:Y:S01]  /*3470*/  PRMT R22, R0, 0x7610, R22 ;  /* 0x0000761000167816 */ /* 0x000fe20000000016 */
[----:B------:R-:W-:Y:S06]  /*3480*/  BRA `(.L_x_8342) ;  /* 0x0000000c00b87947 */ /* 0x000fec0003800000 */
.L_x_8339:
        /* <DEDUP_REMOVED lines=11> */
.L_x_8344:
[----:B------:R-:W2:Y:S02]  /*3540*/  LDG.E R4, desc[UR36][R4.64] ;  /* 0x0000002404047981 */ /* 0x000ea4000c1e1900 */
[----:B--2---:R-:W-:-:S04]  /*3550*/  I2FP.F32.S32 R0, R4 ;  /* 0x0000000400007245 */ /* 0x004fc80000201400 */
[----:B------:R-:W-:-:S04]  /*3560*/  F2FP.F16.F32.PACK_AB R0, RZ, R0 ;  /* 0x00000000ff00723e */ /* 0x000fc800000000ff */
[----:B------:R-:W-:Y:S01]  /*3570*/  PRMT R22, R0, 0x7610, R22 ;  /* 0x0000761000167816 */ /* 0x000fe20000000016 */
[----:B------:R-:W-:Y:S06]  /*3580*/  BRA `(.L_x_8342) ;  /* 0x0000000c00787947 */ /* 0x000fec0003800000 */
.L_x_8343:
[----:B------:R-:W2:Y:S02]  /*3590*/  LDG.E.U16 R4, desc[UR36][R4.64] ;  /* 0x0000002404047981 */ /* 0x000ea4000c1e1500 */
[----:B--2---:R-:W0:Y:S02]  /*35a0*/  I2F.S16 R0, R4 ;  /* 0x0000000400007306 */ /* 0x004e240000101400 */
[----:B0-----:R-:W-:-:S04]  /*35b0*/  F2FP.F16.F32.PACK_AB R0, RZ, R0 ;  /* 0x00000000ff00723e */ /* 0x001fc800000000ff */
[----:B------:R-:W-:Y:S01]  /*35c0*/  PRMT R22, R0, 0x7610, R22 ;  /* 0x0000761000167816 */ /* 0x000fe20000000016 */
[----:B------:R-:W-:Y:S06]  /*35d0*/  BRA `(.L_x_8342) ;  /* 0x0000000c00647947 */ /* 0x000fec0003800000 */
.L_x_8338:
        /* <DEDUP_REMOVED lines=9> */
.L_x_8346:
[----:B------:R1:W5:Y:S01]  /*3670*/  LDG.E.U16 R22, desc[UR36][R4.64] ;  /* 0x0000002404167981 */ /* 0x000362000c1e1500 */
[----:B------:R-:W-:Y:S05]  /*3680*/  BRA `(.L_x_8342) ;  /* 0x0000000c00387947 */ /* 0x000fea0003800000 */
.L_x_8345:
        /* <DEDUP_REMOVED lines=9> */
.L_x_8348:
[----:B------:R0:W5:Y:S01]  /*3720*/  LDG.E.U16 R22, desc[UR36][R4.64] ;  /* 0x0000002404167981 */ /* 0x000162000c1e1500 */
[----:B------:R-:W-:Y:S05]  /*3730*/  BRA `(.L_x_8342) ;  /* 0x0000000c000c7947 */ /* 0x000fea0003800000 */
.L_x_8347:
        /* <DEDUP_REMOVED lines=9> */
.L_x_8337:
        /* <DEDUP_REMOVED lines=14> */
.L_x_8351:
        /* <DEDUP_REMOVED lines=9> */
.L_x_8350:
        /* <DEDUP_REMOVED lines=27> */
.L_x_8353:
        /* <DEDUP_REMOVED lines=15> */
.L_x_8352:
[----:B------:R-:W2:Y:S02]  /*3be0*/  LDG.E.U16 R0, desc[UR36][R4.64] ;  /* 0x0000002404007981 */ /* 0x000ea4000c1e1500 */
[----:B--2---:R-:W-:-:S05]  /*3bf0*/  IMAD.U32 R0, R0, 0x10000, RZ ;  /* 0x0001000000007824 */ /* 0x004fca00078e00ff */
[----:B------:R-:W-:-:S04]  /*3c00*/  F2FP.F16.F32.PACK_AB R0, RZ, R0 ;  /* 0x00000000ff00723e */ /* 0x000fc800000000ff */
[----:B------:R-:W-:Y:S01]  /*3c10*/  PRMT R22, R0, 0x7610, R22 ;  /* 0x0000761000167816 */ /* 0x000fe20000000016 */
[----:B------:R-:W-:Y:S06]  /*3c20*/  BRA `(.L_x_8342) ;  /* 0x0000000400d07947 */ /* 0x000fec0003800000 */
.L_x_8349:
        /* <DEDUP_REMOVED lines=13> */
.L_x_8356:
        /* <DEDUP_REMOVED lines=21> */
.L_x_8360:
[----:B------:R-:W-:Y:S05]  /*3e50*/  BSYNC.RECONVERGENT B1 ;  /* 0x0000000000017941 */ /* 0x000fea0003800200 */
.L_x_8359:
[----:B------:R-:W-:Y:S01]  /*3e60*/  IMAD.SHL.U32 R0, R0, 0x100000, RZ ;  /* 0x0010000000007824 */ /* 0x000fe200078e00ff */
[----:B------:R-:W-:-:S04]  /*3e70*/  LEA R3, R3, 0x3b800000, 0x17 ;  /* 0x3b80000003037811 */ /* 0x000fc800078eb8ff */
[----:B------:R-:W-:-:S07]  /*3e80*/  LOP3.LUT R0, R3, R0, R7, 0xfe, !PT ;  /* 0x0000000003007212 */ /* 0x000fce00078efe07 */
.L_x_8358:
[----:B------:R-:W-:Y:S05]  /*3e90*/  BSYNC.RECONVERGENT B0 ;  /* 0x0000000000007941 */ /* 0x000fea0003800200 */
.L_x_8357:
[----:B------:R-:W-:-:S04]  /*3ea0*/  F2FP.F16.F32.PACK_AB R0, RZ, R0 ;  /* 0x00000000ff00723e */ /* 0x000fc800000000ff */
[----:B------:R-:W-:Y:S01]  /*3eb0*/  PRMT R22, R0, 0x7610, R22 ;  /* 0x0000761000167816 */ /* 0x000fe20000000016 */
[----:B------:R-:W-:Y:S06]  /*3ec0*/  BRA `(.L_x_8342) ;  /* 0x0000000400287947 */ /* 0x000fec0003800000 */
.L_x_8355:
        /* <DEDUP_REMOVED lines=21> */
.L_x_8364:
[----:B------:R-:W-:Y:S05]  /*4020*/  BSYNC.RECONVERGENT B1 ;  /* 0x0000000000017941 */ /* 0x000fea0003800200 */
.L_x_8363:
[----:B------:R-:W-:Y:S01]  /*4030*/  IMAD.SHL.U32 R0, R0, 0x200000, RZ ;  /* 0x0020000000007824 */ /* 0x000fe200078e00ff */
[----:B------:R-:W-:-:S04]  /*4040*/  LEA R3, R3, 0x37800000, 0x17 ;  /* 0x3780000003037811 */ /* 0x000fc800078eb8ff */
[----:B------:R-:W-:-:S07]  /*4050*/  LOP3.LUT R0, R3, R0, R7, 0xfe, !PT ;  /* 0x0000000003007212 */ /* 0x000fce00078efe07 */
.L_x_8362:
[----:B------:R-:W-:Y:S05]  /*4060*/  BSYNC.RECONVERGENT B0 ;  /* 0x0000000000007941 */ /* 0x000fea0003800200 */
.L_x_8361:
[----:B------:R-:W-:-:S04]  /*4070*/  F2FP.F16.F32.PACK_AB R0, RZ, R0 ;  /* 0x00000000ff00723e */ /* 0x000fc800000000ff */
[----:B------:R-:W-:Y:S01]  /*4080*/  PRMT R22, R0, 0x7610, R22 ;  /* 0x0000761000167816 */ /* 0x000fe20000000016 */
[----:B------:R-:W-:Y:S06]  /*4090*/  BRA `(.L_x_8342) ;  /* 0x0000000000b47947 */ /* 0x000fec0003800000 */
.L_x_8354:
        /* <DEDUP_REMOVED lines=14> */
.L_x_8368:
[----:B------:R-:W-:Y:S05]  /*4180*/  BSYNC.RECONVERGENT B0 ;  /* 0x0000000000007941 */ /* 0x000fea0003800200 */
.L_x_8367:
[----:B------:R-:W-:-:S04]  /*4190*/  F2FP.F16.F32.PACK_AB R0, RZ, R0 ;  /* 0x00000000ff00723e */ /* 0x000fc800000000ff */
[----:B------:R-:W-:Y:S01]  /*41a0*/  PRMT R22, R0, 0x7610, R22 ;  /* 0x0000761000167816 */ /* 0x000fe20000000016 */
[----:B------:R-:W-:Y:S06]  /*41b0*/  BRA `(.L_x_8342) ;  /* 0x00000000006c7947 */ /* 0x000fec0003800000 */
.L_x_8341:
        /* <DEDUP_REMOVED lines=16> */
.L_x_8369:
[----:B------:R-:W-:Y:S01]  /*42c0*/  PRMT R22, RZ, 0x7610, R22 ;  /* 0x00007610ff167816 */ /* 0x000fe20000000016 */
[----:B------:R-:W-:Y:S06]  /*42d0*/  BRA `(.L_x_8342) ;  /* 0x0000000000247947 */ /* 0x000fec0003800000 */
.L_x_8366:
[----:B------:R-:W2:Y:S02]  /*42e0*/  LDG.E.64 R4, desc[UR36][R4.64] ;  /* 0x0000002404047981 */ /* 0x000ea4000c1e1b00 */
[----:B--2---:R-:W0:Y:S02]  /*42f0*/  I2F.U64 R0, R4 ;  /* 0x0000000400007312 */ /* 0x004e240000301000 */
[----:B0-----:R-:W-:-:S04]  /*4300*/  F2FP.F16.F32.PACK_AB R0, RZ, R0 ;  /* 0x00000000ff00723e */ /* 0x001fc800000000ff */
[----:B------:R-:W-:Y:S01]  /*4310*/  PRMT R22, R0, 0x7610, R22 ;  /* 0x0000761000167816 */ /* 0x000fe20000000016 */
[----:B------:R-:W-:Y:S06]  /*4320*/  BRA `(.L_x_8342) ;  /* 0x0000000000107947 */ /* 0x000fec0003800000 */
.L_x_8365:
[----:B------:R-:W2:Y:S02]  /*4330*/  LDG.E R4, desc[UR36][R4.64] ;  /* 0x0000002404047981 */ /* 0x000ea4000c1e1900 */
[----:B--2---:R-:W-:-:S04]  /*4340*/  I2FP.F32.U32 R0, R4 ;  /* 0x0000000400007245 */ /* 0x004fc80000201000 */
[----:B------:R-:W-:-:S04]  /*4350*/  F2FP.F16.F32.PACK_AB R0, RZ, R0 ;  /* 0x00000000ff00723e */ /* 0x000fc800000000ff */
[----:B------:R-:W-:-:S07]  /*4360*/  PRMT R22, R0, 0x7610, R22 ;  /* 0x0000761000167816 */ /* 0x000fce0000000016 */
.L_x_8342:
[----:B------:R-:W-:-:S07]  /*4370*/  VIADD R27, R27, 0x80 ;  /* 0x000000801b1b7836 */ /* 0x000fce0000000000 */
.L_x_8303:
[----:B------:R-:W-:Y:S05]  /*4380*/  BSYNC.RECONVERGENT B6 ;  /* 0x0000000000067941 */ /* 0x000fea0003800200 */
.L_x_8302:
        /* <DEDUP_REMOVED lines=27> */
.L_x_8375:
[----:B------:R-:W2:Y:S02]  /*4540*/  LDG.E.U8 R4, desc[UR36][R4.64] ;  /* 0x0000002404047981 */ /* 0x000ea4000c1e1100 */
[----:B--2---:R-:W-:-:S04]  /*4550*/  I2FP.F32.U32 R0, R4 ;  /* 0x0000000400007245 */ /* 0x004fc80000201000 */
[----:B------:R-:W-:-:S04]  /*4560*/  F2FP.F16.F32.PACK_AB R0, RZ, R0 ;  /* 0x00000000ff00723e */ /* 0x000fc800000000ff */
[----:B------:R-:W-:Y:S01]  /*4570*/  PRMT R23, R0, 0x7610, R23 ;  /* 0x0000761000177816 */ /* 0x000fe20000000017 */
[----:B------:R-:W-:Y:S06]  /*4580*/  BRA `(.L_x_8377) ;  /* 0x0000000c00b87947 */ /* 0x000fec0003800000 */
.L_x_8374:
        /* <DEDUP_REMOVED lines=11> */
.L_x_8379:
[----:B------:R-:W2:Y:S02]  /*4640*/  LDG.E R4, desc[UR36][R4.64] ;  /* 0x0000002404047981 */ /* 0x000ea4000c1e1900 */
[----:B--2---:R-:W-:-:S04]  /*4650*/  I2FP.F32.S32 R0, R4 ;  /* 0x0000000400007245 */ /* 0x004fc80000201400 */
[----:B------:R-:W-:-:S04]  /*4660*/  F2FP.F16.F32.PACK_AB R0, RZ, R0 ;  /* 0x00000000ff00723e */ /* 0x000fc800000000ff */
[----:B------:R-:W-:Y:S01]  /*4670*/  PRMT R23, R0, 0x7610, R23 ;  /* 0x0000761000177816 */ /* 0x000fe20000000017 */
[----:B------:R-:W-:Y:S06]  /*4680*/  BRA `(.L_x_8377) ;  /* 0x0000000c00787947 */ /* 0x000fec0003800000 */
.L_x_8378:
[----:B------:R-:W2:Y:S02]  /*4690*/  LDG.E.U16 R4, desc[UR36][R4.64] ;  /* 0x0000002404047981 */ /* 0x000ea4000c1e1500 */
[----:B--2---:R-:W0:Y:S02]  /*46a0*/  I2F.S16 R0, R4 ;  /* 0x0000000400007306 */ /* 0x004e240000101400 */
[----:B0-----:R-:W-:-:S04]  /*46b0*/  F2FP.F16.F32.PACK_AB R0, RZ, R0 ;  /* 0x00000000ff00723e */ /* 0x001fc800000000ff */
[----:B------:R-:W-:Y:S01]  /*46c0*/  PRMT R23, R0, 0x7610, R23 ;  /* 0x0000761000177816 */ /* 0x000fe20000000017 */
[----:B------:R-:W-:Y:S06]  /*46d0*/  BRA `(.L_x_8377) ;  /* 0x0000000c00647947 */ /* 0x000fec0003800000 */
.L_x_8373:
        /* <DEDUP_REMOVED lines=9> */
.L_x_8381:
[----:B------:R1:W5:Y:S01]  /*4770*/  LDG.E.U16 R23, desc[UR36][R4.64] ;  /* 0x0000002404177981 */ /* 0x000362000c1e1500 */
[----:B------:R-:W-:Y:S05]  /*4780*/  BRA `(.L_x_8377) ;  /* 0x0000000c00387947 */ /* 0x000fea0003800000 */
.L_x_8380:
        /* <DEDUP_REMOVED lines=9> */
.L_x_8383:
[----:B------:R0:W5:Y:S01]  /*4820*/  LDG.E.U16 R23, desc[UR36][R4.64] ;  /* 0x0000002404177981 */ /* 0x000162000c1e1500 */
[----:B------:R-:W-:Y:S05]  /*4830*/  BRA `(.L_x_8377) ;  /* 0x0000000c000c7947 */ /* 0x000fea0003800000 */
.L_x_8382:
        /* <DEDUP_REMOVED lines=9> */
.L_x_8372:
        /* <DEDUP_REMOVED lines=14> */
.L_x_8386:
        /* <DEDUP_REMOVED lines=9> */
.L_x_8385:
        /* <DEDUP_REMOVED lines=27> */
.L_x_8388:
        /* <DEDUP_REMOVED lines=15> */
.L_x_8387:
[----:B------:R-:W2:Y:S02]  /*4ce0*/  LDG.E.U16 R0, desc[UR36][R4.64] ;  /* 0x0000002404007981 */ /* 0x000ea4000c1e1500 */
[----:B--2---:R-:W-:-:S05]  /*4cf0*/  IMAD.U32 R0, R0, 0x10000, RZ ;  /* 0x0001000000007824 */ /* 0x004fca00078e00ff */
[----:B------:R-:W-:-:S04]  /*4d00*/  F2FP.F16.F32.PACK_AB R0, RZ, R0 ;  /* 0x00000000ff00723e */ /* 0x000fc800000000ff */
[----:B------:R-:W-:Y:S01]  /*4d10*/  PRMT R23, R0, 0x7610, R23 ;  /* 0x0000761000177816 */ /* 0x000fe20000000017 */
[----:B------:R-:W-:Y:S06]  /*4d20*/  BRA `(.L_x_8377) ;  /* 0x0000000400d07947 */ /* 0x000fec0003800000 */
.L_x_8384:
        /* <DEDUP_REMOVED lines=13> */
.L_x_8391:
        /* <DEDUP_REMOVED lines=21> */
.L_x_8395:
[----:B------:R-:W-:Y:S05]  /*4f50*/  BSYNC.RECONVERGENT B1 ;  /* 0x0000000000017941 */ /* 0x000fea0003800200 */
.L_x_8394:
[----:B------:R-:W-:Y:S01]  /*4f60*/  IMAD.SHL.U32 R0, R0, 0x100000, RZ ;  /* 0x0010000000007824 */ /* 0x000fe200078e00ff */
[----:B------:R-:W-:-:S04]  /*4f70*/  LEA R3, R3, 0x3b800000, 0x17 ;  /* 0x3b80000003037811 */ /* 0x000fc800078eb8ff */
[----:B------:R-:W-:-:S07]  /*4f80*/  LOP3.LUT R0, R3, R0, R7, 0xfe, !PT ;  /* 0x0000000003007212 */ /* 0x000fce00078efe07 */
.L_x_8393:
[----:B------:R-:W-:Y:S05]  /*4f90*/  BSYNC.RECONVERGENT B0 ;  /* 0x0000000000007941 */ /* 0x000fea0003800200 */
.L_x_8392:
[----:B------:R-:W-:-:S04]  /*4fa0*/  F2FP.F16.F32.PACK_AB R0, RZ, R0 ;  /* 0x00000000ff00723e */ /* 0x000fc800000000ff */
[----:B------:R-:W-:Y:S01]  /*4fb0*/  PRMT R23, R0, 0x7610, R23 ;  /* 0x0000761000177816 */ /* 0x000fe20000000017 */
[----:B------:R-:W-:Y:S06]  /*4fc0*/  BRA `(.L_x_8377) ;  /* 0x0000000400287947 */ /* 0x000fec0003800000 */
.L_x_8390:
        /* <DEDUP_REMOVED lines=21> */
.L_x_8399:
[----:B------:R-:W-:Y:S05]  /*5120*/  BSYNC.RECONVERGENT B1 ;  /* 0x0000000000017941 */ /* 0x000fea0003800200 */
.L_x_8398:
[----:B------:R-:W-:Y:S01]  /*5130*/  IMAD.SHL.U32 R0, R0, 0x200000, RZ ;  /* 0x0020000000007824 */ /* 0x000fe200078e00ff */
[----:B------:R-:W-:-:S04]  /*5140*/  LEA R3, R3, 0x37800000, 0x17 ;  /* 0x3780000003037811 */ /* 0x000fc800078eb8ff */
[----:B------:R-:W-:-:S07]  /*5150*/  LOP3.LUT R0, R3, R0, R7, 0xfe, !PT ;  /* 0x0000000003007212 */ /* 0x000fce00078efe07 */
.L_x_8397:
[----:B------:R-:W-:Y:S05]  /*5160*/  BSYNC.RECONVERGENT B0 ;  /* 0x0000000000007941 */ /* 0x000fea0003800200 */
.L_x_8396:
[----:B------:R-:W-:-:S04]  /*5170*/  F2FP.F16.F32.PACK_AB R0, RZ, R0 ;  /* 0x00000000ff00723e */ /* 0x000fc800000000ff */
[----:B------:R-:W-:Y:S01]  /*5180*/  PRMT R23, R0, 0x7610, R23 ;  /* 0x0000761000177816 */ /* 0x000fe20000000017 */
[----:B------:R-:W-:Y:S06]  /*5190*/  BRA `(.L_x_8377) ;  /* 0x0000000000b47947 */ /* 0x000fec0003800000 */
.L_x_8389:
        /* <DEDUP_REMOVED lines=14> */
.L_x_8403:
[----:B------:R-:W-:Y:S05]  /*5280*/  BSYNC.RECONVERGENT B0 ;  /* 0x0000000000007941 */ /* 0x000fea0003800200 */
.L_x_8402:
[----:B------:R-:W-:-:S04]  /*5290*/  F2FP.F16.F32.PACK_AB R0, RZ, R0 ;  /* 0x00000000ff00723e */ /* 0x000fc800000000ff */
[----:B------:R-:W-:Y:S01]  /*52a0*/  PRMT R23, R0, 0x7610, R23 ;  /* 0x0000761000177816 */ /* 0x000fe20000000017 */
[----:B------:R-:W-:Y:S06]  /*52b0*/  BRA `(.L_x_8377) ;  /* 0x00000000006c7947 */ /* 0x000fec0003800000 */
.L_x_8376:
        /* <DEDUP_REMOVED lines=16> */
.L_x_8404:
[----:B------:R-:W-:Y:S01]  /*53c0*/  PRMT R23, RZ, 0x7610, R23 ;  /* 0x00007610ff177816 */ /* 0x000fe20000000017 */
[----:B------:R-:W-:Y:S06]  /*53d0*/  BRA `(.L_x_8377) ;  /* 0x0000000000247947 */ /* 0x000fec0003800000 */
.L_x_8401:
[----:B------:R-:W2:Y:S02]  /*53e0*/  LDG.E.64 R4, desc[UR36][R4.64] ;  /* 0x0000002404047981 */ /* 0x000ea4000c1e1b00 */
[----:B--2---:R-:W0:Y:S02]  /*53f0*/  I2F.U64 R0, R4 ;  /* 0x0000000400007312 */ /* 0x004e240000301000 */
[----:B0-----:R-:W-:-:S04]  /*5400*/  F2FP.F16.F32.PACK_AB R0, RZ, R0 ;  /* 0x00000000ff00723e */ /* 0x001fc800000000ff */
[----:B------:R-:W-:Y:S01]  /*5410*/  PRMT R23, R0, 0x7610, R23 ;  /* 0x0000761000177816 */ /* 0x000fe20000000017 */
[----:B------:R-:W-:Y:S06]  /*5420*/  BRA `(.L_x_8377) ;  /* 0x0000000000107947 */ /* 0x000fec0003800000 */
.L_x_8400:
[----:B------:R-:W2:Y:S02]  /*5430*/  LDG.E R4, desc[UR36][R4.64] ;  /* 0x0000002404047981 */ /* 0x000ea4000c1e1900 */
[----:B--2---:R-:W-:-:S04]  /*5440*/  I2FP.F32.U32 R0, R4 ;  /* 0x0000000400007245 */ /* 0x004fc80000201000 */
[----:B------:R-:W-:-:S04]  /*5450*/  F2FP.F16.F32.PACK_AB R0, RZ, R0 ;  /* 0x00000000ff00723e */ /* 0x000fc800000000ff */
[----:B------:R-:W-:-:S07]  /*5460*/  PRMT R23, R0, 0x7610, R23 ;  /* 0x0000761000177816 */ /* 0x000fce0000000017 */
.L_x_8377:
        /* <DEDUP_REMOVED lines=22> */
.L_x_8408:
[----:B------:R-:W2:Y:S02]  /*55d0*/  LDG.E.U8 R4, desc[UR36][R4.64] ;  /* 0x0000002404047981 */ /* 0x000ea4000c1e1100 */
[----:B--2---:R-:W-:-:S04]  /*55e0*/  I2FP.F32.U32 R0, R4 ;  /* 0x0000000400007245 */ /* 0x004fc80000201000 */
[----:B------:R-:W-:-:S04]  /*55f0*/  F2FP.F16.F32.PACK_AB R0, RZ, R0 ;  /* 0x00000000ff00723e */ /* 0x000fc800000000ff */
[----:B------:R-:W-:Y:S01]  /*5600*/  PRMT R24, R0, 0x7610, R24 ;  /* 0x0000761000187816 */ /* 0x000fe20000000018 */
[----:B------:R-:W-:Y:S06]  /*5610*/  BRA `(.L_x_8410) ;  /* 0x0000000c00b87947 */ /* 0x000fec0003800000 */
.L_x_8407:
        /* <DEDUP_REMOVED lines=11> */
.L_x_8412:
[----:B------:R-:W2:Y:S02]  /*56d0*/  LDG.E R4, desc[UR36][R4.64] ;  /* 0x0000002404047981 */ /* 0x000ea4000c1e1900 */
[----:B--2---:R-:W-:-:S04]  /*56e0*/  I2FP.F32.S32 R0, R4 ;  /* 0x0000000400007245 */ /* 0x004fc80000201400 */
[----:B------:R-:W-:-:S04]  /*56f0*/  F2FP.F16.F32.PACK_AB R0, RZ, R0 ;  /* 0x00000000ff00723e */ /* 0x000fc800000000ff */
[----:B------:R-:W-:Y:S01]  /*5700*/  PRMT R24, R0, 0x7610, R24 ;  /* 0x0000761000187816 */ /* 0x000fe20000000018 */
[----:B------:R-:W-:Y:S06]  /*5710*/  BRA `(.L_x_8410) ;  /* 0x0000000c00787947 */ /* 0x000fec0003800000 */
.L_x_8411:
[----:B------:R-:W2:Y:S02]  /*5720*/  LDG.E.U16 R4, desc[UR36][R4.64] ;  /* 0x0000002404047981 */ /* 0x000ea4000c1e1500 */
[----:B--2---:R-:W0:Y:S02]  /*5730*/  I2F.S16 R0, R4 ;  /* 0x0000000400007306 */ /* 0x004e240000101400 */
[----:B0-----:R-:W-:-:S04]  /*5740*/  F2FP.F16.F32.PACK_AB R0, RZ, R0 ;  /* 0x00000000ff00723e */ /* 0x001fc800000000ff */
[----:B------:R-:W-:Y:S01]  /*5750*/  PRMT R24, R0, 0x7610, R24 ;  /* 0x0000761000187816 */ /* 0x000fe20000000018 */
[----:B------:R-:W-:Y:S06]  /*5760*/  BRA `(.L_x_8410) ;  /* 0x0000000c00647947 */ /* 0x000fec0003800000 */
.L_x_8406:
        /* <DEDUP_REMOVED lines=9> */
.L_x_8414:
[----:B------:R1:W5:Y:S01]  /*5800*/  LDG.E.U16 R24, desc[UR36][R4.64] ;  /* 0x0000002404187981 */ /* 0x000362000c1e1500 */
[----:B------:R-:W-:Y:S05]  /*5810*/  BRA `(.L_x_8410) ;  /* 0x0000000c00387947 */ /* 0x000fea0003800000 */
.L_x_8413:
        /* <DEDUP_REMOVED lines=9> */
.L_x_8416:
[----:B------:R0:W5:Y:S01]  /*58b0*/  LDG.E.U16 R24, desc[UR36][R4.64] ;  /* 0x0000002404187981 */ /* 0x000162000c1e1500 */
[----:B------:R-:W-:Y:S05]  /*58c0*/  BRA `(.L_x_8410) ;  /* 0x0000000c000c7947 */ /* 0x000fea0003800000 */
.L_x_8415:
        /* <DEDUP_REMOVED lines=9> */
.L_x_8405:
        /* <DEDUP_REMOVED lines=14> */
.L_x_8419:
        /* <DEDUP_REMOVED lines=9> */
.L_x_8418:
        /* <DEDUP_REMOVED lines=27> */
.L_x_8421:
        /* <DEDUP_REMOVED lines=15> */
.L_x_8420:
[----:B------:R-:W2:Y:S02]  /*5d70*/  LDG.E.U16 R0, desc[UR36][R4.64] ;  /* 0x0000002404007981 */ /* 0x000ea4000c1e1500 */
[----:B--2---:R-:W-:-:S05]  /*5d80*/  IMAD.U32 R0, R0, 0x10000, RZ ;  /* 0x0001000000007824 */ /* 0x004fca00078e00ff */
[----:B------:R-:W-:-:S04]  /*5d90*/  F2FP.F16.F32.PACK_AB R0, RZ, R0 ;  /* 0x00000000ff00723e */ /* 0x000fc800000000ff */
[----:B------:R-:W-:Y:S01]  /*5da0*/  PRMT R24, R0, 0x7610, R24 ;  /* 0x0000761000187816 */ /* 0x000fe20000000018 */
[----:B------:R-:W-:Y:S06]  /*5db0*/  BRA `(.L_x_8410) ;  /* 0x0000000400d07947 */ /* 0x000fec0003800000 */
.L_x_8417:
        /* <DEDUP_REMOVED lines=13> */
.L_x_8424:
        /* <DEDUP_REMOVED lines=21> */
.L_x_8428:
[----:B------:R-:W-:Y:S05]  /*5fe0*/  BSYNC.RECONVERGENT B1 ;  /* 0x0000000000017941 */ /* 0x000fea0003800200 */
.L_x_8427:
[----:B------:R-:W-:Y:S01]  /*5ff0*/  IMAD.SHL.U32 R0, R0, 0x100000, RZ ;  /* 0x0010000000007824 */ /* 0x000fe200078e00ff */
[----:B------:R-:W-:-:S04]  /*6000*/  LEA R3, R3, 0x3b800000, 0x17 ;  /* 0x3b80000003037811 */ /* 0x000fc800078eb8ff */
[----:B------:R-:W-:-:S07]  /*6010*/  LOP3.LUT R0, R3, R0, R7, 0xfe, !PT ;  /* 0x0000000003007212 */ /* 0x000fce00078efe07 */
.L_x_8426:
[----:B------:R-:W-:Y:S05]  /*6020*/  BSYNC.RECONVERGENT B0 ;  /* 0x0000000000007941 */ /* 0x000fea0003800200 */
.L_x_8425:
[----:B------:R-:W-:-:S04]  /*6030*/  F2FP.F16.F32.PACK_AB R0, RZ, R0 ;  /* 0x00000000ff00723e */ /* 0x000fc800000000ff */
[----:B------:R-:W-:Y:S01]  /*6040*/  PRMT R24, R0, 0x7610, R24 ;  /* 0x0000761000187816 */ /* 0x000fe20000000018 */
[----:B------:R-:W-:Y:S06]  /*6050*/  BRA `(.L_x_8410) ;  /* 0x0000000400287947 */ /* 0x000fec0003800000 */
.L_x_8423:
        /* <DEDUP_REMOVED lines=21> */
.L_x_8432:
[----:B------:R-:W-:Y:S05]  /*61b0*/  BSYNC.RECONVERGENT B1 ;  /* 0x0000000000017941 */ /* 0x000fea0003800200 */
.L_x_8431:
[----:B------:R-:W-:Y:S01]  /*61c0*/  IMAD.SHL.U32 R0, R0, 0x200000, RZ ;  /* 0x0020000000007824 */ /* 0x000fe200078e00ff */
[----:B------:R-:W-:-:S04]  /*61d0*/  LEA R3, R3, 0x37800000, 0x17 ;  /* 0x3780000003037811 */ /* 0x000fc800078eb8ff */
[----:B------:R-:W-:-:S07]  /*61e0*/  LOP3.LUT R0, R3, R0, R7, 0xfe, !PT ;  /* 0x0000000003007212 */ /* 0x000fce00078efe07 */
.L_x_8430:
[----:B------:R-:W-:Y:S05]  /*61f0*/  BSYNC.RECONVERGENT B0 ;  /* 0x0000000000007941 */ /* 0x000fea0003800200 */
.L_x_8429:
[----:B------:R-:W-:-:S04]  /*6200*/  F2FP.F16.F32.PACK_AB R0, RZ, R0 ;  /* 0x00000000ff00723e */ /* 0x000fc800000000ff */
[----:B------:R-:W-:Y:S01]  /*6210*/  PRMT R24, R0, 0x7610, R24 ;  /* 0x0000761000187816 */ /* 0x000fe20000000018 */
[----:B------:R-:W-:Y:S06]  /*6220*/  BRA `(.L_x_8410) ;  /* 0x0000000000b47947 */ /* 0x000fec0003800000 */
.L_x_8422:
        /* <DEDUP_REMOVED lines=14> */
.L_x_8436:
[----:B------:R-:W-:Y:S05]  /*6310*/  BSYNC.RECONVERGENT B0 ;  /* 0x0000000000007941 */ /* 0x000fea0003800200 */
.L_x_8435:
[----:B------:R-:W-:-:S04]  /*6320*/  F2FP.F16.F32.PACK_AB R0, RZ, R0 ;  /* 0x00000000ff00723e */ /* 0x000fc800000000ff */
[----:B------:R-:W-:Y:S01]  /*6330*/  PRMT R24, R0, 0x7610, R24 ;  /* 0x0000761000187816 */ /* 0x000fe20000000018 */
[----:B------:R-:W-:Y:S06]  /*6340*/  BRA `(.L_x_8410) ;  /* 0x00000000006c7947 */ /* 0x000fec0003800000 */
.L_x_8409:
        /* <DEDUP_REMOVED lines=16> */
.L_x_8437:
[----:B------:R-:W-:Y:S01]  /*6450*/  PRMT R24, RZ, 0x7610, R24 ;  /* 0x00007610ff187816 */ /* 0x000fe20000000018 */
[----:B------:R-:W-:Y:S06]  /*6460*/  BRA `(.L_x_8410) ;  /* 0x0000000000247947 */ /* 0x000fec0003800000 */
.L_x_8434:
[----:B------:R-:W2:Y:S02]  /*6470*/  LDG.E.64 R4, desc[UR36][R4.64] ;  /* 0x0000002404047981 */ /* 0x000ea4000c1e1b00 */
[----:B--2---:R-:W0:Y:S02]  /*6480*/  I2F.U64 R0, R4 ;  /* 0x0000000400007312 */ /* 0x004e240000301000 */
[----:B0-----:R-:W-:-:S04]  /*6490*/  F2FP.F16.F32.PACK_AB R0, RZ, R0 ;  /* 0x00000000ff00723e */ /* 0x001fc800000000ff */
[----:B------:R-:W-:Y:S01]  /*64a0*/  PRMT R24, R0, 0x7610, R24 ;  /* 0x0000761000187816 */ /* 0x000fe20000000018 */
[----:B------:R-:W-:Y:S06]  /*64b0*/  BRA `(.L_x_8410) ;  /* 0x0000000000107947 */ /* 0x000fec0003800000 */
.L_x_8433:
[----:B------:R-:W2:Y:S02]  /*64c0*/  LDG.E R4, desc[UR36][R4.64] ;  /* 0x0000002404047981 */ /* 0x000ea4000c1e1900 */
[----:B--2---:R-:W-:-:S04]  /*64d0*/  I2FP.F32.U32 R0, R4 ;  /* 0x0000000400007245 */ /* 0x004fc80000201000 */
[----:B------:R-:W-:-:S04]  /*64e0*/  F2FP.F16.F32.PACK_AB R0, RZ, R0 ;  /* 0x00000000ff00723e */ /* 0x000fc800000000ff */
[----:B------:R-:W-:-:S07]  /*64f0*/  PRMT R24, R0, 0x7610, R24 ;  /* 0x0000761000187816 */ /* 0x000fce0000000018 */
.L_x_8410:
[----:B------:R-:W-:-:S07]  /*6500*/  VIADD R27, R27, 0x80 ;  /* 0x000000801b1b7836 */ /* 0x000fce0000000000 */
.L_x_8371:
[----:B------:R-:W-:Y:S05]  /*6510*/  BSYNC.RECONVERGENT B6 ;  /* 0x0000000000067941 */ /* 0x000fea0003800200 */
.L_x_8370:
        /* <DEDUP_REMOVED lines=27> */
.L_x_8443:
[----:B------:R-:W2:Y:S02]  /*66d0*/  LDG.E.U8 R4, desc[UR36][R4.64] ;  /* 0x0000002404047981 */ /* 0x000ea4000c1e1100 */
[----:B--2---:R-:W-:-:S04]  /*66e0*/  I2FP.F32.U32 R0, R4 ;  /* 0x0000000400007245 */ /* 0x004fc80000201000 */
[----:B------:R-:W-:-:S04]  /*66f0*/  F2FP.F16.F32.PACK_AB R0, RZ, R0 ;  /* 0x00000000ff00723e */ /* 0x000fc800000000ff */
[----:B------:R-:W-:Y:S01]  /*6700*/  PRMT R25, R0, 0x7610, R25 ;  /* 0x0000761000197816 */ /* 0x000fe20000000019 */
[----:B------:R-:W-:Y:S06]  /*6710*/  BRA `(.L_x_8445) ;  /* 0x0000000c00b87947 */ /* 0x000fec0003800000 */
.L_x_8442:
        /* <DEDUP_REMOVED lines=11> */
.L_x_8447:
[----:B------:R-:W2:Y:S02]  /*67d0*/  LDG.E R4, desc[UR36][R4.64] ;  /* 0x0000002404047981 */ /* 0x000ea4000c1e1900 */
[----:B--2---:R-:W-:-:S04]  /*67e0*/  I2FP.F32.S32 R0, R4 ;  /* 0x0000000400007245 */ /* 0x004fc80000201400 */
[----:B------:R-:W-:-:S04]  /*67f0*/  F2FP.F16.F32.PACK_AB R0, RZ, R0 ;  /* 0x00000000ff00723e */ /* 0x000fc800000000ff */
[----:B------:R-:W-:Y:S01]  /*6800*/  PRMT R25, R0, 0x7610, R25 ;  /* 0x0000761000197816 */ /* 0x000fe20000000019 */
[----:B------:R-:W-:Y:S06]  /*6810*/  BRA `(.L_x_8445) ;  /* 0x0000000c00787947 */ /* 0x000fec0003800000 */
.L_x_8446:
[----:B------:R-:W2:Y:S02]  /*6820*/  LDG.E.U16 R4, desc[UR36][R4.64] ;  /* 0x0000002404047981 */ /* 0x000ea4000c1e1500 */
[----:B--2---:R-:W0:Y:S02]  /*6830*/  I2F.S16 R0, R4 ;  /* 0x0000000400007306 */ /* 0x004e240000101400 */
[----:B0-----:R-:W-:-:S04]  /*6840*/  F2FP.F16.F32.PACK_AB R0, RZ, R0 ;  /* 0x00000000ff00723e */ /* 0x001fc800000000ff */
[----:B------:R-:W-:Y:S01]  /*6850*/  PRMT R25, R0, 0x7610, R25 ;  /* 0x0000761000197816 */ /* 0x000fe20000000019 */
[----:B------:R-:W-:Y:S06]  /*6860*/  BRA `(.L_x_8445) ;  /* 0x0000000c00647947 */ /* 0x000fec0003800000 */
.L_x_8441:
        /* <DEDUP_REMOVED lines=9> */
.L_x_8449:
[----:B------:R0:W5:Y:S01]  /*6900*/  LDG.E.U16 R25, desc[UR36][R4.64] ;  /* 0x0000002404197981 */ /* 0x000162000c1e1500 */
[----:B------:R-:W-:Y:S05]  /*6910*/  BRA `(.L_x_8445) ;  /* 0x0000000c00387947 */ /* 0x000fea0003800000 */
.L_x_8448:
        /* <DEDUP_REMOVED lines=9> */
.L_x_8451:
[----:B------:R1:W5:Y:S01]  /*69b0*/  LDG.E.U16 R25, desc[UR36][R4.64] ;  /* 0x0000002404197981 */ /* 0x000362000c1e1500 */
[----:B------:R-:W-:Y:S05]  /*69c0*/  BRA `(.L_x_8445) ;  /* 0x0000000c000c7947 */ /* 0x000fea0003800000 */
.L_x_8450:
        /* <DEDUP_REMOVED lines=9> */
.L_x_8440:
        /* <DEDUP_REMOVED lines=14> */
.L_x_8454:
        /* <DEDUP_REMOVED lines=9> */
.L_x_8453:
        /* <DEDUP_REMOVED lines=27> */
.L_x_8456:
        /* <DEDUP_REMOVED lines=15> */
.L_x_8455:
[----:B------:R-:W2:Y:S02]  /*6e70*/  LDG.E.U16 R0, desc[UR36][R4.64] ;  /* 0x0000002404007981 */ /* 0x000ea4000c1e1500 */
[----:B--2---:R-:W-:-:S05]  /*6e80*/  IMAD.U32 R0, R0, 0x10000, RZ ;  /* 0x0001000000007824 */ /* 0x004fca00078e00ff */
[----:B------:R-:W-:-:S04]  /*6e90*/  F2FP.F16.F32.PACK_AB R0, RZ, R0 ;  /* 0x00000000ff00723e */ /* 0x000fc800000000ff */
[----:B------:R-:W-:Y:S01]  /*6ea0*/  PRMT R25, R0, 0x7610, R25 ;  /* 0x0000761000197816 */ /* 0x000fe20000000019 */
[----:B------:R-:W-:Y:S06]  /*6eb0*/  BRA `(.L_x_8445) ;  /* 0x0000000400d07947 */ /* 0x000fec0003800000 */
.L_x_8452:
        /* <DEDUP_REMOVED lines=13> */
.L_x_8459:
        /* <DEDUP_REMOVED lines=21> */
.L_x_8463:
[----:B------:R-:W-:Y:S05]  /*70e0*/  BSYNC.RECONVERGENT B1 ;  /* 0x0000000000017941 */ /* 0x000fea0003800200 */
.L_x_8462:
[----:B------:R-:W-:Y:S01]  /*70f0*/  IMAD.SHL.U32 R0, R0, 0x100000, RZ ;  /* 0x0010000000007824 */ /* 0x000fe200078e00ff */
[----:B------:R-:W-:-:S04]  /*7100*/  LEA R3, R3, 0x3b800000, 0x17 ;  /* 0x3b80000003037811 */ /* 0x000fc800078eb8ff */
[----:B------:R-:W-:-:S07]  /*7110*/  LOP3.LUT R0, R3, R0, R7, 0xfe, !PT ;  /* 0x0000000003007212 */ /* 0x000fce00078efe07 */
.L_x_8461:
[----:B------:R-:W-:Y:S05]  /*7120*/  BSYNC.RECONVERGENT B0 ;  /* 0x0000000000007941 */ /* 0x000fea0003800200 */
.L_x_8460:
[----:B------:R-:W-:-:S04]  /*7130*/  F2FP.F16.F32.PACK_AB R0, RZ, R0 ;  /* 0x00000000ff00723e */ /* 0x000fc800000000ff */
[----:B------:R-:W-:Y:S01]  /*7140*/  PRMT R25, R0, 0x7610, R25 ;  /* 0x0000761000197816 */ /* 0x000fe20000000019 */
[----:B------:R-:W-:Y:S06]  /*7150*/  BRA `(.L_x_8445) ;  /* 0x0000000400287947 */ /* 0x000fec0003800000 */
.L_x_8458:
        /* <DEDUP_REMOVED lines=21> */
.L_x_8467:
[----:B------:R-:W-:Y:S05]  /*72b0*/  BSYNC.RECONVERGENT B1 ;  /* 0x0000000000017941 */ /* 0x000fea0003800200 */
.L_x_8466:
[----:B------:R-:W-:Y:S01]  /*72c0*/  IMAD.SHL.U32 R0, R0, 0x200000, RZ ;  /* 0x0020000000007824 */ /* 0x000fe200078e00ff */
[----:B------:R-:W-:-:S04]  /*72d0*/  LEA R3, R3, 0x37800000, 0x17 ;  /* 0x3780000003037811 */ /* 0x000fc800078eb8ff */
[----:B------:R-:W-:-:S07]  /*72e0*/  LOP3.LUT R0, R3, R0, R7, 0xfe, !PT ;  /* 0x0000000003007212 */ /* 0x000fce00078efe07 */
.L_x_8465:
[----:B------:R-:W-:Y:S05]  /*72f0*/  BSYNC.RECONVERGENT B0 ;  /* 0x0000000000007941 */ /* 0x000fea0003800200 */
.L_x_8464:
[----:B------:R-:W-:-:S04]  /*7300*/  F2FP.F16.F32.PACK_AB R0, RZ, R0 ;  /* 0x00000000ff00723e */ /* 0x000fc800000000ff */
[----:B------:R-:W-:Y:S01]  /*7310*/  PRMT R25, R0, 0x7610, R25 ;  /* 0x0000761000197816 */ /* 0x000fe20000000019 */
[----:B------:R-:W-:Y:S06]  /*7320*/  BRA `(.L_x_8445) ;  /* 0x0000000000b47947 */ /* 0x000fec0003800000 */
.L_x_8457:
        /* <DEDUP_REMOVED lines=14> */
.L_x_8471:
[----:B------:R-:W-:Y:S05]  /*7410*/  BSYNC.RECONVERGENT B0 ;  /* 0x0000000000007941 */ /* 0x000fea0003800200 */
.L_x_8470:
[----:B------:R-:W-:-:S04]  /*7420*/  F2FP.F16.F32.PACK_AB R0, RZ, R0 ;  /* 0x00000000ff00723e */ /* 0x000fc800000000ff */
[----:B------:R-:W-:Y:S01]  /*7430*/  PRMT R25, R0, 0x7610, R25 ;  /* 0x0000761000197816 */ /* 0x000fe20000000019 */
[----:B------:R-:W-:Y:S06]  /*7440*/  BRA `(.L_x_8445) ;  /* 0x00000000006c7947 */ /* 0x000fec0003800000 */
.L_x_8444:
        /* <DEDUP_REMOVED lines=16> */
.L_x_8472:
[----:B------:R-:W-:Y:S01]  /*7550*/  PRMT R25, RZ, 0x7610, R25 ;  /* 0x00007610ff197816 */ /* 0x000fe20000000019 */
[----:B------:R-:W-:Y:S06]  /*7560*/  BRA `(.L_x_8445) ;  /* 0x0000000000247947 */ /* 0x000fec0003800000 */
.L_x_8469:
[----:B------:R-:W2:Y:S02]  /*7570*/  LDG.E.64 R4, desc[UR36][R4.64] ;  /* 0x0000002404047981 */ /* 0x000ea4000c1e1b00 */
[----:B--2---:R-:W0:Y:S02]  /*7580*/  I2F.U64 R0, R4 ;  /* 0x0000000400007312 */ /* 0x004e240000301000 */
[----:B0-----:R-:W-:-:S04]  /*7590*/  F2FP.F16.F32.PACK_AB R0, RZ, R0 ;  /* 0x00000000ff00723e */ /* 0x001fc800000000ff */
[----:B------:R-:W-:Y:S01]  /*75a0*/  PRMT R25, R0, 0x7610, R25 ;  /* 0x0000761000197816 */ /* 0x000fe20000000019 */
[----:B------:R-:W-:Y:S06]  /*75b0*/  BRA `(.L_x_8445) ;  /* 0x0000000000107947 */ /* 0x000fec0003800000 */
.L_x_8468:
[----:B------:R-:W2:Y:S02]  /*75c0*/  LDG.E R4, desc[UR36][R4.64] ;  /* 0x0000002404047981 */ /* 0x000ea4000c1e1900 */
[----:B--2---:R-:W-:-:S04]  /*75d0*/  I2FP.F32.U32 R0, R4 ;  /* 0x0000000400007245 */ /* 0x004fc80000201000 */
[----:B------:R-:W-:-:S04]  /*75e0*/  F2FP.F16.F32.PACK_AB R0, RZ, R0 ;  /* 0x00000000ff00723e */ /* 0x000fc800000000ff */
[----:B------:R-:W-:-:S07]  /*75f0*/  PRMT R25, R0, 0x7610, R25 ;  /* 0x0000761000197816 */ /* 0x000fce0000000019 */
.L_x_8445:
        /* <DEDUP_REMOVED lines=21> */
.L_x_8476:
[----:B------:R-:W2:Y:S02]  /*7750*/  LDG.E.U8 R4, desc[UR36][R4.64] ;  /* 0x0000002404047981 */ /* 0x000ea4000c1e1100 */
[----:B--2---:R-:W-:-:S04]  /*7760*/  I2FP.F32.U32 R0, R4 ;  /* 0x0000000400007245 */ /* 0x004fc80000201000 */
[----:B------:R-:W-:Y:S01]  /*7770*/  F2FP.F16.F32.PACK_AB R0, RZ, R0 ;  /* 0x00000000ff00723e */ /* 0x000fe200000000ff */
[----:B------:R-:W-:Y:S06]  /*7780*/  BRA `(.L_x_8439) ;  /* 0x0000000c00807947 */ /* 0x000fec0003800000 */
.L_x_8475:
        /* <DEDUP_REMOVED lines=10> */
.L_x_8479:
[----:B------:R-:W2:Y:S02]  /*7830*/  LDG.E R4, desc[UR36][R4.64] ;  /* 0x0000002404047981 */ /* 0x000ea4000c1e1900 */
[----:B--2---:R-:W-:-:S04]  /*7840*/  I2FP.F32.S32 R0, R4 ;  /* 0x0000000400007245 */ /* 0x004fc80000201400 */
[----:B------:R-:W-:Y:S01]  /*7850*/  F2FP.F16.F32.PACK_AB R0, RZ, R0 ;  /* 0x00000000ff00723e */ /* 0x000fe200000000ff */
[----:B------:R-:W-:Y:S06]  /*7860*/  BRA `(.L_x_8439) ;  /* 0x0000000c00487947 */ /* 0x000fec0003800000 */
.L_x_8478:
[----:B------:R-:W2:Y:S02]  /*7870*/  LDG.E.U16 R4, desc[UR36][R4.64] ;  /* 0x0000002404047981 */ /* 0x000ea4000c1e1500 */
[----:B--2---:R-:W0:Y:S02]  /*7880*/  I2F.S16 R0, R4 ;  /* 0x0000000400007306 */ /* 0x004e240000101400 */
[----:B0-----:R-:W-:Y:S01]  /*7890*/  F2FP.F16.F32.PACK_AB R0, RZ, R0 ;  /* 0x00000000ff00723e */ /* 0x001fe200000000ff */
[----:B------:R-:W-:Y:S06]  /*78a0*/  BRA `(.L_x_8439) ;  /* 0x0000000c00387947 */ /* 0x000fec0003800000 */
.L_x_8474:
        /* <DEDUP_REMOVED lines=9> */
.L_x_8481:
[----:B------:R2:W5:Y:S01]  /*7940*/  LDG.E.U16 R0, desc[UR36][R4.64] ;  /* 0x0000002404007981 */ /* 0x000562000c1e1500 */
[----:B------:R-:W-:Y:S05]  /*7950*/  BRA `(.L_x_8439) ;  /* 0x0000000c000c7947 */ /* 0x000fea0003800000 */
.L_x_8480:
        /* <DEDUP_REMOVED lines=9> */
.L_x_8483:
[----:B------:R3:W5:Y:S01]  /*79f0*/  LDG.E.U16 R0, desc[UR36][R4.64] ;  /* 0x0000002404007981 */ /* 0x000762000c1e1500 */
[----:B------:R-:W-:Y:S05]  /*7a00*/  BRA `(.L_x_8439) ;  /* 0x0000000800e07947 */ /* 0x000fea0003800000 */
.L_x_8482:
        /* <DEDUP_REMOVED lines=8> */
.L_x_8473:
        /* <DEDUP_REMOVED lines=13> */
.L_x_8486:
        /* <DEDUP_REMOVED lines=8> */
.L_x_8485:
        /* <DEDUP_REMOVED lines=27> */
.L_x_8488:
        /* <DEDUP_REMOVED lines=14> */
.L_x_8487:
[----:B------:R-:W2:Y:S02]  /*7e70*/  LDG.E.U16 R0, desc[UR36][R4.64] ;  /* 0x0000002404007981 */ /* 0x000ea4000c1e1500 */
[----:B--2---:R-:W-:-:S05]  /*7e80*/  IMAD.U32 R0, R0, 0x10000, RZ ;  /* 0x0001000000007824 */ /* 0x004fca00078e00ff */
[----:B------:R-:W-:Y:S01]  /*7e90*/  F2FP.F16.F32.PACK_AB R0, RZ, R0 ;  /* 0x00000000ff00723e */ /* 0x000fe200000000ff */
[----:B------:R-:W-:Y:S06]  /*7ea0*/  BRA `(.L_x_8439) ;  /* 0x0000000400b87947 */ /* 0x000fec0003800000 */
.L_x_8484:
        /* <DEDUP_REMOVED lines=12> */
.L_x_8491:
        /* <DEDUP_REMOVED lines=21> */
.L_x_8495:
[----:B------:R-:W-:Y:S05]  /*80c0*/  BSYNC.RECONVERGENT B1 ;  /* 0x0000000000017941 */ /* 0x000fea0003800200 */
.L_x_8494:
[----:B------:R-:W-:Y:S01]  /*80d0*/  IMAD.SHL.U32 R0, R0, 0x100000, RZ ;  /* 0x0010000000007824 */ /* 0x000fe200078e00ff */
[----:B------:R-:W-:-:S04]  /*80e0*/  LEA R3, R3, 0x3b800000, 0x17 ;  /* 0x3b80000003037811 */ /* 0x000fc800078eb8ff */
[----:B------:R-:W-:-:S07]  /*80f0*/  LOP3.LUT R0, R3, R0, R7, 0xfe, !PT ;  /* 0x0000000003007212 */ /* 0x000fce00078efe07 */
.L_x_8493:
[----:B------:R-:W-:Y:S05]  /*8100*/  BSYNC.RECONVERGENT B0 ;  /* 0x0000000000007941 */ /* 0x000fea0003800200 */
.L_x_8492:
[----:B------:R-:W-:Y:S01]  /*8110*/  F2FP.F16.F32.PACK_AB R0, RZ, R0 ;  /* 0x00000000ff00723e */ /* 0x000fe200000000ff */
[----:B------:R-:W-:Y:S06]  /*8120*/  BRA `(.L_x_8439) ;  /* 0x0000000400187947 */ /* 0x000fec0003800000 */
.L_x_8490:
        /* <DEDUP_REMOVED lines=21> */
.L_x_8499:
[----:B------:R-:W-:Y:S05]  /*8280*/  BSYNC.RECONVERGENT B1 ;  /* 0x0000000000017941 */ /* 0x000fea0003800200 */
.L_x_8498:
[----:B------:R-:W-:Y:S01]  /*8290*/  IMAD.SHL.U32 R0, R0, 0x200000, RZ ;  /* 0x0020000000007824 */ /* 0x000fe200078e00ff */
[----:B------:R-:W-:-:S04]  /*82a0*/  LEA R3, R3, 0x37800000, 0x17 ;  /* 0x3780000003037811 */ /* 0x000fc800078eb8ff */
[----:B------:R-:W-:-:S07]  /*82b0*/  LOP3.LUT R0, R3, R0, R7, 0xfe, !PT ;  /* 0x0000000003007212 */ /* 0x000fce00078efe07 */
.L_x_8497:
[----:B------:R-:W-:Y:S05]  /*82c0*/  BSYNC.RECONVERGENT B0 ;  /* 0x0000000000007941 */ /* 0x000fea0003800200 */
.L_x_8496:
[----:B------:R-:W-:Y:S01]  /*82d0*/  F2FP.F16.F32.PACK_AB R0, RZ, R0 ;  /* 0x00000000ff00723e */ /* 0x000fe200000000ff */
[----:B------:R-:W-:Y:S06]  /*82e0*/  BRA `(.L_x_8439) ;  /* 0x0000000000a87947 */ /* 0x000fec0003800000 */
.L_x_8489:
        /* <DEDUP_REMOVED lines=14> */
.L_x_8503:
[----:B------:R-:W-:Y:S05]  /*83d0*/  BSYNC.RECONVERGENT B0 ;  /* 0x0000000000007941 */ /* 0x000fea0003800200 */
.L_x_8502:
[----:B------:R-:W-:Y:S01]  /*83e0*/  F2FP.F16.F32.PACK_AB R0, RZ, R0 ;  /* 0x00000000ff00723e */ /* 0x000fe200000000ff */
[----:B------:R-:W-:Y:S06]  /*83f0*/  BRA `(.L_x_8439) ;  /* 0x0000000000647947 */ /* 0x000fec0003800000 */
.L_x_8477:
        /* <DEDUP_REMOVED lines=16> */
.L_x_8504:
[----:B------:R-:W-:Y:S01]  /*8500*/  PRMT R0, RZ, 0x7610, R0 ;  /* 0x00007610ff007816 */ /* 0x000fe20000000000 */
[----:B------:R-:W-:Y:S06]  /*8510*/  BRA `(.L_x_8439) ;  /* 0x00000000001c7947 */ /* 0x000fec0003800000 */
.L_x_8501:
[----:B------:R-:W2:Y:S02]  /*8520*/  LDG.E.64 R4, desc[UR36][R4.64] ;  /* 0x0000002404047981 */ /* 0x000ea4000c1e1b00 */
[----:B--2---:R-:W0:Y:S02]  /*8530*/  I2F.U64 R0, R4 ;  /* 0x0000000400007312 */ /* 0x004e240000301000 */
[----:B0-----:R-:W-:Y:S01]  /*8540*/  F2FP.F16.F32.PACK_AB R0, RZ, R0 ;  /* 0x00000000ff00723e */ /* 0x001fe200000000ff */
[----:B------:R-:W-:Y:S06]  /*8550*/  BRA `(.L_x_8439) ;  /* 0x00000000000c7947 */ /* 0x000fec0003800000 */
.L_x_8500:
[----:B------:R-:W2:Y:S02]  /*8560*/  LDG.E R4, desc[UR36][R4.64] ;  /* 0x0000002404047981 */ /* 0x000ea4000c1e1900 */
[----:B--2---:R-:W-:-:S04]  /*8570*/  I2FP.F32.U32 R0, R4 ;  /* 0x0000000400007245 */ /* 0x004fc80000201000 */
[----:B------:R-:W-:-:S07]  /*8580*/  F2FP.F16.F32.PACK_AB R0, RZ, R0 ;  /* 0x00000000ff00723e */ /* 0x000fce00000000ff */
.L_x_8439:
[----:B------:R-:W-:Y:S05]  /*8590*/  BSYNC.RECONVERGENT B6 ;  /* 0x0000000000067941 */ /* 0x000fea0003800200 */
.L_x_8438:
        /* <DEDUP_REMOVED lines=13> */
[----:B------:R-:W-:Y:S01]  /*8670*/  @!P0 FMNMX.FTZ R3, R3, R4, !PT ;  /* 0x0000000403038209 */ /* 0x000fe20007810000 */
[----:B------:R-:W-:Y:S02]  /*8680*/  @!P2 HADD2.F32 R23, -RZ, R23.H0_H0 ;  /* 0x20000017ff17a230 */ /* 0x000fe40000004100 */
[----:B------:R-:W-:Y:S01]  /*8690*/  @!P2 HADD2.F32 R24, -RZ, R24.H0_H0 ;  /* 0x20000018ff18a230 */ /* 0x000fe20000004100 */
[----:B------:R-:W-:Y:S01]  /*86a0*/  @!P1 FMNMX.FTZ R5, R5, R22, !PT ;  /* 0x0000001605059209 */ /* 0x000fe20007810000 */
[----:B------:R-:W-:-:S02]  /*86b0*/  @!P3 HADD2.F32 R25, -RZ, R25.H0_H0 ;  /* 0x20000019ff19b230 */ /* 0x000fc40000004100 */
[----:B------:R-:W-:Y:S01]  /*86c0*/  @!P3 HADD2.F32 R6, -RZ, R0.H0_H0 ;  /* 0x20000000ff06b230 */ /* 0x000fe20000004100 */
[----:B------:R-:W-:Y:S02]  /*86d0*/  @!P2 FMNMX.FTZ R23, R23, R24, !PT ;  /* 0x000000181717a209 */ /* 0x000fe40007810000 */
[----:B------:R-:W-:Y:S02]  /*86e0*/  @!P0 F2FP.F16.F32.PACK_AB R0, RZ, R3 ;  /* 0x00000003ff00823e */ /* 0x000fe400000000ff */
[----:B------:R-:W-:Y:S02]  /*86f0*/  @!P3 FMNMX.FTZ R6, R25, R6, !PT ;  /* 0x000000061906b209 */ /* 0x000fe40007810000 */
        /* <DEDUP_REMOVED lines=27> */
.L_x_8510:
[----:B------:R-:W-:Y:S02]  /*88b0*/  HADD2.F32 R5, -RZ, R0.H0_H0 ;  /* 0x20000000ff057230 */ /* 0x000fe40000004100 */
[----:B------:R-:W-:-:S04]  /*88c0*/  IMAD.MOV.U32 R19, RZ, RZ, R26 ;  /* 0x000000ffff137224 */ /* 0x000fc800078e001a */
[----:B------:R-:W0:Y:S02]  /*88d0*/  F2I.S64.TRUNC R4, R5 ;  /* 0x0000000500047311 */ /* 0x000e24000020d900 */
[----:B0-----:R0:W-:Y:S01]  /*88e0*/  STG.E.U8 desc[UR36][R8.64], R4 ;  /* 0x0000000408007986 */ /* 0x0011e2000c101124 */
[----:B------:R-:W-:Y:S05]  /*88f0*/  BRA `(.L_x_8506) ;  /* 0x0000000c00c07947 */ /* 0x000fea0003800000 */
.L_x_8509:
        /* <DEDUP_REMOVED lines=11> */
.L_x_8513:
[----:B------:R-:W-:Y:S02]  /*89b0*/  HADD2.F32 R0, -RZ, R0.H0_H0 ;  /* 0x20000000ff007230 */ /* 0x000fe40000004100 */
[----:B------:R-:W-:Y:S02]  /*89c0*/  IMAD.MOV.U32 R19, RZ, RZ, R26 ;  /* 0x000000ffff137224 */ /* 0x000fe400078e001a */
[----:B------:R-:W0:Y:S02]  /*89d0*/  F2I.FTZ.TRUNC.NTZ R3, R0 ;  /* 0x0000000000037305 */ /* 0x000e24000021f100 */
[----:B0-----:R0:W-:Y:S01]  /*89e0*/  STG.E desc[UR36][R8.64], R3 ;  /* 0x0000000308007986 */ /* 0x0011e2000c101924 */
[----:B------:R-:W-:Y:S05]  /*89f0*/  BRA `(.L_x_8506) ;  /* 0x0000000c00807947 */ /* 0x000fea0003800000 */
.L_x_8512:
[----:B------:R-:W-:Y:S02]  /*8a00*/  HADD2.F32 R0, -RZ, R0.H0_H0 ;  /* 0x20000000ff007230 */ /* 0x000fe40000004100 */
[----:B------:R-:W-:Y:S02]  /*8a10*/  IMAD.MOV.U32 R19, RZ, RZ, R26 ;  /* 0x000000ffff137224 */ /* 0x000fe400078e001a */
[----:B------:R-:W0:Y:S02]  /*8a20*/  F2I.FTZ.TRUNC.NTZ R3, R0 ;  /* 0x0000000000037305 */ /* 0x000e24000021f100 */
[----:B0-----:R0:W-:Y:S01]  /*8a30*/  STG.E.U16 desc[UR36][R8.64], R3 ;  /* 0x0000000308007986 */ /* 0x0011e2000c101524 */
[----:B------:R-:W-:Y:S05]  /*8a40*/  BRA `(.L_x_8506) ;  /* 0x0000000c006c7947 */ /* 0x000fea0003800000 */
.L_x_8508:
        /* <DEDUP_REMOVED lines=10> */
.L_x_8515:
[----:B------:R0:W-:Y:S01]  /*8af0*/  STG.E.U16 desc[UR36][R8.64], R0 ;  /* 0x0000000008007986 */ /* 0x0001e2000c101524 */
[----:B------:R-:W-:Y:S01]  /*8b00*/  IMAD.MOV.U32 R19, RZ, RZ, R26 ;  /* 0x000000ffff137224 */ /* 0x000fe200078e001a */
[----:B------:R-:W-:Y:S06]  /*8b10*/  BRA `(.L_x_8506) ;  /* 0x0000000c00387947 */ /* 0x000fec0003800000 */
.L_x_8514:
        /* <DEDUP_REMOVED lines=11> */
.L_x_8517:
[----:B------:R-:W-:Y:S02]  /*8bd0*/  HADD2.F32 R0, -RZ, R0.H0_H0 ;  /* 0x20000000ff007230 */ /* 0x000fe40000004100 */
[----:B------:R-:W-:-:S03]  /*8be0*/  IMAD.MOV.U32 R19, RZ, RZ, R26 ;  /* 0x000000ffff137224 */ /* 0x000fc600078e001a */
[----:B------:R-:W-:-:S04]  /*8bf0*/  F2FP.F16.F32.PACK_AB R0, RZ, R0 ;  /* 0x00000000ff00723e */ /* 0x000fc800000000ff */
[----:B------:R-:W-:-:S05]  /*8c00*/  PRMT R0, R0, 0x5410, RZ ;  /* 0x0000541000007816 */ /* 0x000fca00000000ff */
[----:B------:R3:W-:Y:S01]  /*8c10*/  STG.E desc[UR36][R8.64], R0 ;  /* 0x0000000008007986 */ /* 0x0007e2000c101924 */
[----:B------:R-:W-:Y:S05]  /*8c20*/  BRA `(.L_x_8506) ;  /* 0x0000000800f47947 */ /* 0x000fea0003800000 */
.L_x_8516:
[----:B------:R-:W-:Y:S02]  /*8c30*/  HADD2.F32 R4, -RZ, R0.H0_H0 ;  /* 0x20000000ff047230 */ /* 0x000fe40000004100 */
[----:B------:R-:W-:-:S03]  /*8c40*/  IMAD.MOV.U32 R19, RZ, RZ, R26 ;  /* 0x000000ffff137224 */ /* 0x000fc600078e001a */
[----:B------:R-:W-:-:S06]  /*8c50*/  FMUL.FTZ R4, R4, 1 ;  /* 0x3f80000004047820 */ /* 0x000fcc0000410000 */
[----:B------:R-:W0:Y:S02]  /*8c60*/  F2F.F64.F32 R4, R4 ;  /* 0x0000000400047310 */ /* 0x000e240000201800 */
[----:B0-----:R0:W-:Y:S01]  /*8c70*/  STG.E.64 desc[UR36][R8.64], R4 ;  /* 0x0000000408007986 */ /* 0x0011e2000c101b24 */
[----:B------:R-:W-:Y:S05]  /*8c80*/  BRA `(.L_x_8506) ;  /* 0x0000000800dc7947 */ /* 0x000fea0003800000 */
.L_x_8507:
        /* <DEDUP_REMOVED lines=14> */
.L_x_8520:
[----:B------:R-:W-:Y:S01]  /*8d70*/  HADD2.F32 R0, -RZ, R0.H0_H0 ;  /* 0x20000000ff007230 */ /* 0x000fe20000004100 */
[----:B------:R-:W-:Y:S01]  /*8d80*/  CS2R R6, SRZ ;  /* 0x0000000000067805 */ /* 0x000fe2000001ff00 */
[----:B------:R-:W-:-:S03]  /*8d90*/  IMAD.MOV.U32 R19, RZ, RZ, R26 ;  /* 0x000000ffff137224 */ /* 0x000fc600078e001a */
[----:B------:R-:W-:-:S04]  /*8da0*/  FMUL.FTZ R0, R0, 1 ;  /* 0x3f80000000007820 */ /* 0x000fc80000410000 */
[----:B------:R-:W0:Y:S02]  /*8db0*/  F2F.F64.F32 R4, R0 ;  /* 0x0000000000047310 */ /* 0x000e240000201800 */
[----:B0-----:R0:W-:Y:S01]  /*8dc0*/  STG.E.128 desc[UR36][R8.64], R4 ;  /* 0x0000000408007986 */ /* 0x0011e2000c101d24 */
[----:B------:R-:W-:Y:S05]  /*8dd0*/  BRA `(.L_x_8506) ;  /* 0x0000000800887947 */ /* 0x000fea0003800000 */
.L_x_8519:
        /* <DEDUP_REMOVED lines=19> */
.L_x_8524:
[----:B------:R-:W-:Y:S05]  /*8f10*/  BSYNC.RECONVERGENT B0 ;  /* 0x0000000000007941 */ /* 0x000fea0003800200 */
.L_x_8523:
[----:B------:R-:W-:Y:S01]  /*8f20*/  LOP3.LUT R5, R0, 0x80, R5, 0xf8, !PT ;  /* 0x0000008000057812 */ /* 0x000fe200078ef805 */
[----:B------:R-:W-:-:S04]  /*8f30*/  IMAD.MOV.U32 R19, RZ, RZ, R26 ;  /* 0x000000ffff137224 */ /* 0x000fc800078e001a */
[----:B------:R0:W-:Y:S01]  /*8f40*/  STG.E.U8 desc[UR36][R8.64], R5 ;  /* 0x0000000508007986 */ /* 0x0001e2000c101124 */
[----:B------:R-:W-:Y:S05]  /*8f50*/  BRA `(.L_x_8506) ;  /* 0x0000000800287947 */ /* 0x000fea0003800000 */
.L_x_8522:
        /* <DEDUP_REMOVED lines=15> */
.L_x_8526:
[----:B------:R-:W-:Y:S05]  /*9050*/  BSYNC.RECONVERGENT B0 ;  /* 0x0000000000007941 */ /* 0x000fea0003800200 */
.L_x_8525:
[----:B------:R-:W-:Y:S01]  /*9060*/  LOP3.LUT R5, R0, 0x80, R5, 0xf8, !PT ;  /* 0x0000008000057812 */ /* 0x000fe200078ef805 */
[----:B------:R-:W-:-:S04]  /*9070*/  IMAD.MOV.U32 R19, RZ, RZ, R26 ;  /* 0x000000ffff137224 */ /* 0x000fc800078e001a */
[----:B------:R0:W-:Y:S01]  /*9080*/  STG.E.U8 desc[UR36][R8.64], R5 ;  /* 0x0000000508007986 */ /* 0x0001e2000c101124 */
[----:B------:R-:W-:Y:S05]  /*9090*/  BRA `(.L_x_8506) ;  /* 0x0000000400d87947 */ /* 0x000fea0003800000 */
.L_x_8521:
[----:B------:R-:W-:Y:S02]  /*90a0*/  HADD2.F32 R0, -RZ, R0.H0_H0 ;  /* 0x20000000ff007230 */ /* 0x000fe40000004100 */
[----:B------:R-:W-:-:S03]  /*90b0*/  IMAD.MOV.U32 R19, RZ, RZ, R26 ;  /* 0x000000ffff137224 */ /* 0x000fc600078e001a */
[----:B------:R-:W-:-:S05]  /*90c0*/  F2FP.BF16.F32.PACK_AB R0, RZ, R0 ;  /* 0x00000000ff00723e */ /* 0x000fca00000010ff */
[----:B------:R0:W-:Y:S01]  /*90d0*/  STG.E.U16 desc[UR36][R8.64], R0 ;  /* 0x0000000008007986 */ /* 0x0001e2000c101524 */
[----:B------:R-:W-:Y:S05]  /*90e0*/  BRA `(.L_x_8506) ;  /* 0x0000000400c47947 */ /* 0x000fea0003800000 */
.L_x_8518:
        /* <DEDUP_REMOVED lines=13> */
.L_x_8529:
        /* <DEDUP_REMOVED lines=13> */
.L_x_8532:
[----:B------:R-:W-:-:S04]  /*9290*/  SHF.R.U32.HI R0, RZ, 0x14, R3 ;  /* 0x00000014ff007819 */ /* 0x000fc80000011603 */
[----:B------:R-:W-:-:S04]  /*92a0*/  LOP3.LUT R0, R0, 0x1, RZ, 0xc0, !PT ;  /* 0x0000000100007812 */ /* 0x000fc800078ec0ff */
[----:B------:R-:W-:-:S04]  /*92b0*/  IADD3 R0, PT, PT, R3, 0x487ffff, R0 ;  /* 0x0487ffff03007810 */ /* 0x000fc80007ffe000 */
[----:B------:R-:W-:-:S04]  /*92c0*/  SHF.R.U32.HI R0, RZ, 0x14, R0 ;  /* 0x00000014ff007819 */ /* 0x000fc80000011600 */
[----:B------:R-:W-:-:S07]  /*92d0*/  LOP3.LUT R0, R0, 0xff, RZ, 0xc0, !PT ;  /* 0x000000ff00007812 */ /* 0x000fce00078ec0ff */
.L_x_8533:
[----:B------:R-:W-:-:S04]  /*92e0*/  SHF.R.U32.HI R3, RZ, 0x18, R3 ;  /* 0x00000018ff037819 */ /* 0x000fc80000011603 */
[----:B------:R-:W-:-:S04]  /*92f0*/  LOP3.LUT R0, R0, 0x80, R3, 0xf8, !PT ;  /* 0x0000008000007812 */ /* 0x000fc800078ef803 */
[----:B------:R-:W-:-:S07]  /*9300*/  PRMT R4, R0, 0x7610, R4 ;  /* 0x0000761000047816 */ /* 0x000fce0000000004 */
.L_x_8531:
[----:B------:R-:W-:Y:S05]  /*9310*/  BSYNC.RECONVERGENT B0 ;  /* 0x0000000000007941 */ /* 0x000fea0003800200 */
.L_x_8530:
[----:B------:R0:W-:Y:S01]  /*9320*/  STG.E.U8 desc[UR36][R8.64], R4 ;  /* 0x0000000408007986 */ /* 0x0001e2000c101124 */
[----:B------:R-:W-:Y:S01]  /*9330*/  IMAD.MOV.U32 R19, RZ, RZ, R26 ;  /* 0x000000ffff137224 */ /* 0x000fe200078e001a */
[----:B------:R-:W-:Y:S06]  /*9340*/  BRA `(.L_x_8506) ;  /* 0x00000004002c7947 */ /* 0x000fec0003800000 */
.L_x_8528:
        /* <DEDUP_REMOVED lines=13> */
.L_x_8536:
[----:B------:R-:W-:-:S04]  /*9420*/  SHF.R.U32.HI R0, RZ, 0x15, R3 ;  /* 0x00000015ff007819 */ /* 0x000fc80000011603 */
[----:B------:R-:W-:-:S04]  /*9430*/  LOP3.LUT R0, R0, 0x1, RZ, 0xc0, !PT ;  /* 0x0000000100007812 */ /* 0x000fc800078ec0ff */
[----:B------:R-:W-:-:S04]  /*9440*/  IADD3 R0, PT, PT, R3, 0x88fffff, R0 ;  /* 0x088fffff03007810 */ /* 0x000fc80007ffe000 */
[----:B------:R-:W-:-:S04]  /*9450*/  SHF.R.U32.HI R0, RZ, 0x15, R0 ;  /* 0x00000015ff007819 */ /* 0x000fc80000011600 */
[----:B------:R-:W-:-:S07]  /*9460*/  LOP3.LUT R0, R0, 0xff, RZ, 0xc0, !PT ;  /* 0x000000ff00007812 */ /* 0x000fce00078ec0ff */
.L_x_8537:
[----:B------:R-:W-:-:S04]  /*9470*/  SHF.R.U32.HI R3, RZ, 0x18, R3 ;  /* 0x00000018ff037819 */ /* 0x000fc80000011603 */
[----:B------:R-:W-:-:S04]  /*9480*/  LOP3.LUT R0, R0, 0x80, R3, 0xf8, !PT ;  /* 0x0000008000007812 */ /* 0x000fc800078ef803 */
[----:B------:R-:W-:-:S07]  /*9490*/  PRMT R4, R0, 0x7610, R4 ;  /* 0x0000761000047816 */ /* 0x000fce0000000004 */
.L_x_8535:
[----:B------:R-:W-:Y:S05]  /*94a0*/  BSYNC.RECONVERGENT B0 ;  /* 0x0000000000007941 */ /* 0x000fea0003800200 */
.L_x_8534:
[----:B------:R0:W-:Y:S01]  /*94b0*/  STG.E.U8 desc[UR36][R8.64], R4 ;  /* 0x0000000408007986 */ /* 0x0001e2000c101124 */
[----:B------:R-:W-:Y:S01]  /*94c0*/  IMAD.MOV.U32 R19, RZ, RZ, R26 ;  /* 0x000000ffff137224 */ /* 0x000fe200078e001a */
[----:B------:R-:W-:Y:S06]  /*94d0*/  BRA `(.L_x_8506) ;  /* 0x0000000000c87947 */ /* 0x000fec0003800000 */
.L_x_8527:
[----:B------:R-:W-:-:S13]  /*94e0*/  ISETP.NE.AND P0, PT, R3, 0x1c, PT ;  /* 0x0000001c0300780c */ /* 0x000fda0003f05270 */
[----:B------:R-:W-:Y:S05]  /*94f0*/  @!P0 BRA `(.L_x_8538) ;  /* 0x0000000000b08947 */ /* 0x000fea0003800000 */
[----:B------:R-:W-:-:S13]  /*9500*/  ISETP.NE.AND P0, PT, R3, 0x1d, PT ;  /* 0x0000001d0300780c */ /* 0x000fda0003f05270 */
[----:B------:R-:W-:Y:S05]  /*9510*/  @!P0 BRA `(.L_x_8539) ;  /* 0x0000000000948947 */ /* 0x000fea0003800000 */
[----:B------:R-:W-:-:S13]  /*9520*/  ISETP.NE.AND P0, PT, R3, 0x2c, PT ;  /* 0x0000002c0300780c */ /* 0x000fda0003f05270 */
[----:B------:R-:W-:Y:S05]  /*9530*/  @!P0 BRA `(.L_x_8540) ;  /* 0x0000000000488947 */ /* 0x000fea0003800000 */
.L_x_8511:
        /* <DEDUP_REMOVED lines=16> */
.L_x_8541:
[----:B------:R-:W-:Y:S01]  /*9640*/  IMAD.MOV.U32 R19, RZ, RZ, R26 ;  /* 0x000000ffff137224 */ /* 0x000fe200078e001a */
[----:B------:R-:W-:Y:S06]  /*9650*/  BRA `(.L_x_8506) ;  /* 0x0000000000687947 */ /* 0x000fec0003800000 */
.L_x_8540:
        /* <DEDUP_REMOVED lines=17> */
.L_x_8539:
[----:B------:R-:W-:Y:S02]  /*9770*/  HADD2.F32 R4, -RZ, R0.H0_H0 ;  /* 0x20000000ff047230 */ /* 0x000fe40000004100 */
[----:B------:R-:W-:-:S04]  /*9780*/  IMAD.MOV.U32 R19, RZ, RZ, R26 ;  /* 0x000000ffff137224 */ /* 0x000fc800078e001a */
[----:B------:R-:W0:Y:S02]  /*9790*/  F2I.U64.TRUNC R4, R4 ;  /* 0x0000000400047311 */ /* 0x000e24000020d800 */
[----:B0-----:R0:W-:Y:S01]  /*97a0*/  STG.E.64 desc[UR36][R8.64], R4 ;  /* 0x0000000408007986 */ /* 0x0011e2000c101b24 */
[----:B------:R-:W-:Y:S05]  /*97b0*/  BRA `(.L_x_8506) ;  /* 0x0000000000107947 */ /* 0x000fea0003800000 */
.L_x_8538:
[----:B------:R-:W-:Y:S02]  /*97c0*/  HADD2.F32 R0, -RZ, R0.H0_H0 ;  /* 0x20000000ff007230 */ /* 0x000fe40000004100 */
[----:B------:R-:W-:Y:S02]  /*97d0*/  IMAD.MOV.U32 R19, RZ, RZ, R26 ;  /* 0x000000ffff137224 */ /* 0x000fe400078e001a */
[----:B------:R-:W0:Y:S02]  /*97e0*/  F2I.FTZ.U32.TRUNC.NTZ R3, R0 ;  /* 0x0000000000037305 */ /* 0x000e24000021f000 */
[----:B0-----:R0:W-:Y:S03]  /*97f0*/  STG.E desc[UR36][R8.64], R3 ;  /* 0x0000000308007986 */ /* 0x0011e6000c101924 */
.L_x_8506:
[----:B------:R-:W-:Y:S05]  /*9800*/  BSYNC.RECONVERGENT B6 ;  /* 0x0000000000067941 */ /* 0x000fea0003800200 */
.L_x_8505:
        /* <DEDUP_REMOVED lines=25> */
.L_x_8547:
[----:B------:R-:W-:-:S06]  /*99a0*/  HADD2.F32 R5, -RZ, R18.H0_H0 ;  /* 0x20000012ff057230 */ /* 0x000fcc0000004100 */
[----:B------:R-:W0:Y:S02]  /*99b0*/  F2I.S64.TRUNC R4, R5 ;  /* 0x0000000500047311 */ /* 0x000e24000020d900 */
[----:B0-----:R0:W-:Y:S01]  /*99c0*/  STG.E.U8 desc[UR36][R8.64], R4 ;  /* 0x0000000408007986 */ /* 0x0011e2000c101124 */
[----:B------:R-:W-:Y:S05]  /*99d0*/  BRA `(.L_x_8549) ;  /* 0x0000000c006c7947 */ /* 0x000fea0003800000 */
.L_x_8546:
        /* <DEDUP_REMOVED lines=10> */
.L_x_8551:
[----:B------:R-:W-:-:S04]  /*9a80*/  HADD2.F32 R18, -RZ, R18.H0_H0 ;  /* 0x20000012ff127230 */ /* 0x000fc80000004100 */
[----:B------:R-:W0:Y:S02]  /*9a90*/  F2I.FTZ.TRUNC.NTZ R3, R18 ;  /* 0x0000001200037305 */ /* 0x000e24000021f100 */
[----:B0-----:R0:W-:Y:S01]  /*9aa0*/  STG.E desc[UR36][R8.64], R3 ;  /* 0x0000000308007986 */ /* 0x0011e2000c101924 */
[----:B------:R-:W-:Y:S05]  /*9ab0*/  BRA `(.L_x_8549) ;  /* 0x0000000c00347947 */ /* 0x000fea0003800000 */
.L_x_8550:
[----:B------:R-:W-:-:S04]  /*9ac0*/  HADD2.F32 R18, -RZ, R18.H0_H0 ;  /* 0x20000012ff127230 */ /* 0x000fc80000004100 */
[----:B------:R-:W0:Y:S02]  /*9ad0*/  F2I.FTZ.TRUNC.NTZ R3, R18 ;  /* 0x0000001200037305 */ /* 0x000e24000021f100 */
[----:B0-----:R0:W-:Y:S01]  /*9ae0*/  STG.E.U16 desc[UR36][R8.64], R3 ;  /* 0x0000000308007986 */ /* 0x0011e2000c101524 */
[----:B------:R-:W-:Y:S05]  /*9af0*/  BRA `(.L_x_8549) ;  /* 0x0000000c00247947 */ /* 0x000fea0003800000 */
.L_x_8545:
        /* <DEDUP_REMOVED lines=9> */
.L_x_8553:
[----:B------:R0:W-:Y:S01]  /*9b90*/  STG.E.U16 desc[UR36][R8.64], R18 ;  /* 0x0000001208007986 */ /* 0x0001e2000c101524 */
[----:B------:R-:W-:Y:S05]  /*9ba0*/  BRA `(.L_x_8549) ;  /* 0x0000000800f87947 */ /* 0x000fea0003800000 */
.L_x_8552:
        /* <DEDUP_REMOVED lines=10> */
.L_x_8555:
[----:B------:R-:W-:-:S05]  /*9c50*/  HADD2.F32 R0, -RZ, R18.H0_H0 ;  /* 0x20000012ff007230 */ /* 0x000fca0000004100 */
[----:B------:R-:W-:-:S04]  /*9c60*/  F2FP.F16.F32.PACK_AB R0, RZ, R0 ;  /* 0x00000000ff00723e */ /* 0x000fc800000000ff */
[----:B------:R-:W-:-:S05]  /*9c70*/  PRMT R0, R0, 0x5410, RZ ;  /* 0x0000541000007816 */ /* 0x000fca00000000ff */
[----:B------:R2:W-:Y:S01]  /*9c80*/  STG.E desc[UR36][R8.64], R0 ;  /* 0x0000000008007986 */ /* 0x0005e2000c101924 */
[----:B------:R-:W-:Y:S05]  /*9c90*/  BRA `(.L_x_8549) ;  /* 0x0000000800bc7947 */ /* 0x000fea0003800000 */
.L_x_8554:
[----:B------:R-:W-:-:S05]  /*9ca0*/  HADD2.F32 R4, -RZ, R18.H0_H0 ;  /* 0x20000012ff047230 */ /* 0x000fca0000004100 */
[----:B------:R-:W-:-:S06]  /*9cb0*/  FMUL.FTZ R4, R4, 1 ;  /* 0x3f80000004047820 */ /* 0x000fcc0000410000 */
[----:B------:R-:W0:Y:S02]  /*9cc0*/  F2F.F64.F32 R4, R4 ;  /* 0x0000000400047310 */ /* 0x000e240000201800 */
[----:B0-----:R4:W-:Y:S01]  /*9cd0*/  STG.E.64 desc[UR36][R8.64], R4 ;  /* 0x0000000408007986 */ /* 0x0019e2000c101b24 */
[----:B------:R-:W-:Y:S05]  /*9ce0*/  BRA `(.L_x_8549) ;  /* 0x0000000800a87947 */ /* 0x000fea0003800000 */
.L_x_8544:
        /* <DEDUP_REMOVED lines=14> */
.L_x_8559:
        /* <DEDUP_REMOVED lines=17> */
.L_x_8562:
[----:B------:R-:W-:-:S04]  /*9ee0*/  SHF.R.U32.HI R3, RZ, 0x18, R5 ;  /* 0x00000018ff037819 */ /* 0x000fc80000011605 */
[----:B------:R-:W-:-:S04]  /*9ef0*/  LOP3.LUT R0, R0, 0x80, R3, 0xf8, !PT ;  /* 0x0000008000007812 */ /* 0x000fc800078ef803 */
[----:B------:R-:W-:-:S07]  /*9f00*/  PRMT R4, R0, 0x7610, R4 ;  /* 0x0000761000047816 */ /* 0x000fce0000000004 */
.L_x_8561:
[----:B------:R-:W-:Y:S05]  /*9f10*/  BSYNC.RECONVERGENT B0 ;  /* 0x0000000000007941 */ /* 0x000fea0003800200 */
.L_x_8560:
[----:B------:R0:W-:Y:S01]  /*9f20*/  STG.E.U8 desc[UR36][R8.64], R4 ;  /* 0x0000000408007986 */ /* 0x0001e2000c101124 */
[----:B------:R-:W-:Y:S05]  /*9f30*/  BRA `(.L_x_8549) ;  /* 0x0000000800147947 */ /* 0x000fea0003800000 */
.L_x_8558:
        /* <DEDUP_REMOVED lines=17> */
.L_x_8565:
[----:B------:R-:W-:-:S04]  /*a050*/  SHF.R.U32.HI R3, RZ, 0x18, R5 ;  /* 0x00000018ff037819 */ /* 0x000fc80000011605 */
[----:B------:R-:W-:-:S04]  /*a060*/  LOP3.LUT R0, R0, 0x80, R3, 0xf8, !PT ;  /* 0x0000008000007812 */ /* 0x000fc800078ef803 */
[----:B------:R-:W-:-:S07]  /*a070*/  PRMT R4, R0, 0x7610, R4 ;  /* 0x0000761000047816 */ /* 0x000fce0000000004 */
.L_x_8564:
[----:B------:R-:W-:Y:S05]  /*a080*/  BSYNC.RECONVERGENT B0 ;  /* 0x0000000000007941 */ /* 0x000fea0003800200 */
.L_x_8563:
[----:B------:R0:W-:Y:S01]  /*a090*/  STG.E.U8 desc[UR36][R8.64], R4 ;  /* 0x0000000408007986 */ /* 0x0001e2000c101124 */
[----:B------:R-:W-:Y:S05]  /*a0a0*/  BRA `(.L_x_8549) ;  /* 0x0000000400b87947 */ /* 0x000fea0003800000 */
.L_x_8557:
        /* <DEDUP_REMOVED lines=22> */
.L_x_8567:
[----:B------:R-:W-:-:S06]  /*a210*/  HADD2.F32 R4, -RZ, R18.H0_H0 ;  /* 0x20000012ff047230 */ /* 0x000fcc0000004100 */
[----:B------:R-:W0:Y:S02]  /*a220*/  F2I.U64.TRUNC R4, R4 ;  /* 0x0000000400047311 */ /* 0x000e24000020d800 */
[----:B0-----:R0:W-:Y:S01]  /*a230*/  STG.E.64 desc[UR36][R8.64], R4 ;  /* 0x0000000408007986 */ /* 0x0011e2000c101b24 */
[----:B------:R-:W-:Y:S05]  /*a240*/  BRA `(.L_x_8549) ;  /* 0x0000000400507947 */ /* 0x000fea0003800000 */
.L_x_8566:
[----:B------:R-:W-:-:S04]  /*a250*/  HADD2.F32 R18, -RZ, R18.H0_H0 ;  /* 0x20000012ff127230 */ /* 0x000fc80000004100 */
[----:B------:R-:W0:Y:S02]  /*a260*/  F2I.FTZ.U32.TRUNC.NTZ R3, R18 ;  /* 0x0000001200037305 */ /* 0x000e24000021f000 */
[----:B0-----:R0:W-:Y:S01]  /*a270*/  STG.E desc[UR36][R8.64], R3 ;  /* 0x0000000308007986 */ /* 0x0011e2000c101924 */
[----:B------:R-:W-:Y:S05]  /*a280*/  BRA `(.L_x_8549) ;  /* 0x0000000400407947 */ /* 0x000fea0003800000 */
.L_x_8556:
        /* <DEDUP_REMOVED lines=11> */
.L_x_8569:
[----:B------:R-:W-:Y:S01]  /*a340*/  HADD2.F32 R18, -RZ, R18.H0_H0 ;  /* 0x20000012ff127230 */ /* 0x000fe20000004100 */
[----:B------:R-:W-:-:S04]  /*a350*/  CS2R R6, SRZ ;  /* 0x0000000000067805 */ /* 0x000fc8000001ff00 */
[----:B------:R-:W-:-:S06]  /*a360*/  FMUL.FTZ R4, R18, 1 ;  /* 0x3f80000012047820 */ /* 0x000fcc0000410000 */
[----:B------:R-:W0:Y:S02]  /*a370*/  F2F.F64.F32 R4, R4 ;  /* 0x0000000400047310 */ /* 0x000e240000201800 */
[----:B0-----:R0:W-:Y:S01]  /*a380*/  STG.E.128 desc[UR36][R8.64], R4 ;  /* 0x0000000408007986 */ /* 0x0011e2000c101d24 */
[----:B------:R-:W-:Y:S05]  /*a390*/  BRA `(.L_x_8549) ;  /* 0x0000000000fc7947 */ /* 0x000fea0003800000 */
.L_x_8568:
[----:B------:R-:W-:-:S13]  /*a3a0*/  ISETP.NE.AND P0, PT, R0, 0xf, PT ;  /* 0x0000000f0000780c */ /* 0x000fda0003f05270 */
[----:B------:R-:W-:Y:S05]  /*a3b0*/  @!P0 BRA `(.L_x_8570) ;  /* 0x0000000000e88947 */ /* 0x000fea0003800000 */
[----:B------:R-:W-:-:S13]  /*a3c0*/  ISETP.NE.AND P0, PT, R0, 0x17, PT ;  /* 0x000000170000780c */ /* 0x000fda0003f05270 */
[----:B------:R-:W-:Y:S05]  /*a3d0*/  @!P0 BRA `(.L_x_8571) ;  /* 0x0000000000908947 */ /* 0x000fea0003800000 */
[----:B------:R-:W-:-:S13]  /*a3e0*/  ISETP.NE.AND P0, PT, R0, 0x18, PT ;  /* 0x000000180000780c */ /* 0x000fda0003f05270 */
[----:B------:R-:W-:Y:S05]  /*a3f0*/  @!P0 BRA `(.L_x_8572) ;  /* 0x0000000000448947 */ /* 0x000fea0003800000 */
.L_x_8548:
        /* <DEDUP_REMOVED lines=16> */
.L_x_8573:
[----:B------:R-:W-:Y:S05]  /*a500*/  BRA `(.L_x_8549) ;  /* 0x0000000000a07947 */ /* 0x000fea0003800000 */
.L_x_8572:
        /* <DEDUP_REMOVED lines=13> */
.L_x_8575:
[----:B------:R-:W-:Y:S05]  /*a5e0*/  BSYNC.RECONVERGENT B0 ;  /* 0x0000000000007941 */ /* 0x000fea0003800200 */
.L_x_8574:
[----:B------:R-:W-:-:S05]  /*a5f0*/  LOP3.LUT R3, R0, 0x80, R3, 0xf8, !PT ;  /* 0x0000008000037812 */ /* 0x000fca00078ef803 */
[----:B------:R0:W-:Y:S01]  /*a600*/  STG.E.U8 desc[UR36][R8.64], R3 ;  /* 0x0000000308007986 */ /* 0x0001e2000c101124 */
[----:B------:R-:W-:Y:S05]  /*a610*/  BRA `(.L_x_8549) ;  /* 0x00000000005c7947 */ /* 0x000fea0003800000 */
.L_x_8571:
        /* <DEDUP_REMOVED lines=12> */
.L_x_8577:
[----:B------:R-:W-:Y:S01]  /*a6e0*/  IMAD.MOV.U32 R0, RZ, RZ, 0x7f ;  /* 0x0000007fff007424 */ /* 0x000fe200078e00ff */
[----:B------:R-:W-:-:S04]  /*a6f0*/  ISETP.GT.U32.AND P0, PT, R4, 0x7f800000, PT ;  /* 0x7f8000000400780c */ /* 0x000fc80003f04070 */
[----:B------:R-:W-:-:S09]  /*a700*/  SEL R0, R0, 0x7c, P0 ;  /* 0x0000007c00007807 */ /* 0x000fd20000000000 */
.L_x_8578:
[----:B------:R-:W-:Y:S05]  /*a710*/  BSYNC.RECONVERGENT B0 ;  /* 0x0000000000007941 */ /* 0x000fea0003800200 */
.L_x_8576:
[----:B------:R-:W-:-:S04]  /*a720*/  SHF.R.U32.HI R3, RZ, 0x18, R3 ;  /* 0x00000018ff037819 */ /* 0x000fc80000011603 */
[----:B------:R-:W-:-:S05]  /*a730*/  LOP3.LUT R3, R0, 0x80, R3, 0xf8, !PT ;  /* 0x0000008000037812 */ /* 0x000fca00078ef803 */
[----:B------:R0:W-:Y:S01]  /*a740*/  STG.E.U8 desc[UR36][R8.64], R3 ;  /* 0x0000000308007986 */ /* 0x0001e2000c101124 */
[----:B------:R-:W-:Y:S05]  /*a750*/  BRA `(.L_x_8549) ;  /* 0x00000000000c7947 */ /* 0x000fea0003800000 */
.L_x_8570:
[----:B------:R-:W-:-:S05]  /*a760*/  HADD2.F32 R0, -RZ, R18.H0_H0 ;  /* 0x20000012ff007230 */ /* 0x000fca0000004100 */
[----:B------:R-:W-:-:S05]  /*a770*/  F2FP.BF16.F32.PACK_AB R0, RZ, R0 ;  /* 0x00000000ff00723e */ /* 0x000fca00000010ff */
[----:B------:R0:W-:Y:S02]  /*a780*/  STG.E.U16 desc[UR36][R8.64], R0 ;  /* 0x0000000008007986 */ /* 0x0001e4000c101524 */
.L_x_8549:
        /* <DEDUP_REMOVED lines=25> */
.L_x_8582:
[----:B------:R-:W-:-:S06]  /*a920*/  HADD2.F32 R5, -RZ, R17.H0_H0 ;  /* 0x20000011ff057230 */ /* 0x000fcc0000004100 */
[----:B------:R-:W0:Y:S02]  /*a930*/  F2I.S64.TRUNC R4, R5 ;  /* 0x0000000500047311 */ /* 0x000e24000020d900 */
[----:B0-----:R4:W-:Y:S01]  /*a940*/  STG.E.U8 desc[UR36][R8.64], R4 ;  /* 0x0000000408007986 */ /* 0x0019e2000c101124 */
[----:B------:R-:W-:Y:S05]  /*a950*/  BRA `(.L_x_8584) ;  /* 0x0000000c006c7947 */ /* 0x000fea0003800000 */
.L_x_8581:
        /* <DEDUP_REMOVED lines=10> */
.L_x_8586:
[----:B------:R-:W-:-:S06]  /*aa00*/  HADD2.F32 R17, -RZ, R17.H0_H0 ;  /* 0x20000011ff117230 */ /* 0x000fcc0000004100 */
[----:B------:R-:W0:Y:S02]  /*aa10*/  F2I.FTZ.TRUNC.NTZ R17, R17 ;  /* 0x0000001100117305 */ /* 0x000e24000021f100 */
[----:B0-----:R2:W-:Y:S01]  /*aa20*/  STG.E desc[UR36][R8.64], R17 ;  /* 0x0000001108007986 */ /* 0x0015e2000c101924 */
[----:B------:R-:W-:Y:S05]  /*aa30*/  BRA `(.L_x_8584) ;  /* 0x0000000c00347947 */ /* 0x000fea0003800000 */
.L_x_8585:
[----:B------:R-:W-:-:S06]  /*aa40*/  HADD2.F32 R17, -RZ, R17.H0_H0 ;  /* 0x20000011ff117230 */ /* 0x000fcc0000004100 */
[----:B------:R-:W0:Y:S02]  /*aa50*/  F2I.FTZ.TRUNC.NTZ R17, R17 ;  /* 0x0000001100117305 */ /* 0x000e24000021f100 */
[----:B0-----:R0:W-:Y:S01]  /*aa60*/  STG.E.U16 desc[UR36][R8.64], R17 ;  /* 0x0000001108007986 */ /* 0x0011e2000c101524 */
[----:B------:R-:W-:Y:S05]  /*aa70*/  BRA `(.L_x_8584) ;  /* 0x0000000c00247947 */ /* 0x000fea0003800000 */
.L_x_8580:
        /* <DEDUP_REMOVED lines=9> */
.L_x_8588:
[----:B------:R0:W-:Y:S01]  /*ab10*/  STG.E.U16 desc[UR36][R8.64], R17 ;  /* 0x0000001108007986 */ /* 0x0001e2000c101524 */
[----:B------:R-:W-:Y:S05]  /*ab20*/  BRA `(.L_x_8584) ;  /* 0x0000000800f87947 */ /* 0x000fea0003800000 */
.L_x_8587:
        /* <DEDUP_REMOVED lines=10> */
.L_x_8590:
[----:B------:R-:W-:-:S05]  /*abd0*/  HADD2.F32 R0, -RZ, R17.H0_H0 ;  /* 0x20000011ff007230 */ /* 0x000fca0000004100 */
[----:B------:R-:W-:-:S04]  /*abe0*/  F2FP.F16.F32.PACK_AB R0, RZ, R0 ;  /* 0x00000000ff00723e */ /* 0x000fc800000000ff */
[----:B------:R-:W-:-:S05]  /*abf0*/  PRMT R0, R0, 0x5410, RZ ;  /* 0x0000541000007816 */ /* 0x000fca00000000ff */
[----:B------:R0:W-:Y:S01]  /*ac00*/  STG.E desc[UR36][R8.64], R0 ;  /* 0x0000000008007986 */ /* 0x0001e2000c101924 */
[----:B------:R-:W-:Y:S05]  /*ac10*/  BRA `(.L_x_8584) ;  /* 0x0000000800bc7947 */ /* 0x000fea0003800000 */
.L_x_8589:
[----:B------:R-:W-:-:S05]  /*ac20*/  HADD2.F32 R4, -RZ, R17.H0_H0 ;  /* 0x20000011ff047230 */ /* 0x000fca0000004100 */
[----:B------:R-:W-:-:S06]  /*ac30*/  FMUL.FTZ R4, R4, 1 ;  /* 0x3f80000004047820 */ /* 0x000fcc0000410000 */
[----:B------:R-:W0:Y:S02]  /*ac40*/  F2F.F64.F32 R4, R4 ;  /* 0x0000000400047310 */ /* 0x000e240000201800 */
[----:B0-----:R0:W-:Y:S01]  /*ac50*/  STG.E.64 desc[UR36][R8.64], R4 ;  /* 0x0000000408007986 */ /* 0x0011e2000c101b24 */
[----:B------:R-:W-:Y:S05]  /*ac60*/  BRA `(.L_x_8584) ;  /* 0x0000000800a87947 */ /* 0x000fea0003800000 */
.L_x_8579:
        /* <DEDUP_REMOVED lines=14> */
.L_x_8594:
        /* <DEDUP_REMOVED lines=17> */
.L_x_8597:
[----:B------:R-:W-:-:S04]  /*ae60*/  SHF.R.U32.HI R3, RZ, 0x18, R17 ;  /* 0x00000018ff037819 */ /* 0x000fc80000011611 */
[----:B------:R-:W-:-:S04]  /*ae70*/  LOP3.LUT R0, R0, 0x80, R3, 0xf8, !PT ;  /* 0x0000008000007812 */ /* 0x000fc800078ef803 */
[----:B------:R-:W-:-:S07]  /*ae80*/  PRMT R4, R0, 0x7610, R4 ;  /* 0x0000761000047816 */ /* 0x000fce0000000004 */
.L_x_8596:
[----:B------:R-:W-:Y:S05]  /*ae90*/  BSYNC.RECONVERGENT B0 ;  /* 0x0000000000007941 */ /* 0x000fea0003800200 */
.L_x_8595:
[----:B------:R0:W-:Y:S01]  /*aea0*/  STG.E.U8 desc[UR36][R8.64], R4 ;  /* 0x0000000408007986 */ /* 0x0001e2000c101124 */
[----:B------:R-:W-:Y:S05]  /*aeb0*/  BRA `(.L_x_8584) ;  /* 0x0000000800147947 */ /* 0x000fea0003800000 */
.L_x_8593:
        /* <DEDUP_REMOVED lines=17> */
.L_x_8600:
[----:B------:R-:W-:-:S04]  /*afd0*/  SHF.R.U32.HI R3, RZ, 0x18, R17 ;  /* 0x00000018ff037819 */ /* 0x000fc80000011611 */
[----:B------:R-:W-:-:S04]  /*afe0*/  LOP3.LUT R0, R0, 0x80, R3, 0xf8, !PT ;  /* 0x0000008000007812 */ /* 0x000fc800078ef803 */
[----:B------:R-:W-:-:S07]  /*aff0*/  PRMT R4, R0, 0x7610, R4 ;  /* 0x0000761000047816 */ /* 0x000fce0000000004 */
.L_x_8599:
[----:B------:R-:W-:Y:S05]  /*b000*/  BSYNC.RECONVERGENT B0 ;  /* 0x0000000000007941 */ /* 0x000fea0003800200 */
.L_x_8598:
[----:B------:R0:W-:Y:S01]  /*b010*/  STG.E.U8 desc[UR36][R8.64], R4 ;  /* 0x0000000408007986 */ /* 0x0001e2000c101124 */
[----:B------:R-:W-:Y:S05]  /*b020*/  BRA `(.L_x_8584) ;  /* 0x0000000400b87947 */ /* 0x000fea0003800000 */
.L_x_8592:
        /* <DEDUP_REMOVED lines=22> */
.L_x_8602:
[----:B------:R-:W-:-:S06]  /*b190*/  HADD2.F32 R4, -RZ, R17.H0_H0 ;  /* 0x20000011ff047230 */ /* 0x000fcc0000004100 */
[----:B------:R-:W0:Y:S02]  /*b1a0*/  F2I.U64.TRUNC R4, R4 ;  /* 0x0000000400047311 */ /* 0x000e24000020d800 */
[----:B0-----:R0:W-:Y:S01]  /*b1b0*/  STG.E.64 desc[UR36][R8.64], R4 ;  /* 0x0000000408007986 */ /* 0x0011e2000c101b24 */
[----:B------:R-:W-:Y:S05]  /*b1c0*/  BRA `(.L_x_8584) ;  /* 0x0000000400507947 */ /* 0x000fea0003800000 */
.L_x_8601:
[----:B------:R-:W-:-:S06]  /*b1d0*/  HADD2.F32 R17, -RZ, R17.H0_H0 ;  /* 0x20000011ff117230 */ /* 0x000fcc0000004100 */
[----:B------:R-:W0:Y:S02]  /*b1e0*/  F2I.FTZ.U32.TRUNC.NTZ R17, R17 ;  /* 0x0000001100117305 */ /* 0x000e24000021f000 */
[----:B0-----:R0:W-:Y:S01]  /*b1f0*/  STG.E desc[UR36][R8.64], R17 ;  /* 0x0000001108007986 */ /* 0x0011e2000c101924 */
[----:B------:R-:W-:Y:S05]  /*b200*/  BRA `(.L_x_8584) ;  /* 0x0000000400407947 */ /* 0x000fea0003800000 */
.L_x_8591:
        /* <DEDUP_REMOVED lines=11> */
.L_x_8604:
[----:B------:R-:W-:Y:S01]  /*b2c0*/  HADD2.F32 R17, -RZ, R17.H0_H0 ;  /* 0x20000011ff117230 */ /* 0x000fe20000004100 */
[----:B------:R-:W-:-:S04]  /*b2d0*/  CS2R R6, SRZ ;  /* 0x0000000000067805 */ /* 0x000fc8000001ff00 */
[----:B------:R-:W-:-:S06]  /*b2e0*/  FMUL.FTZ R4, R17, 1 ;  /* 0x3f80000011047820 */ /* 0x000fcc0000410000 */
[----:B------:R-:W0:Y:S02]  /*b2f0*/  F2F.F64.F32 R4, R4 ;  /* 0x0000000400047310 */ /* 0x000e240000201800 */
[----:B0-----:R0:W-:Y:S01]  /*b300*/  STG.E.128 desc[UR36][R8.64], R4 ;  /* 0x0000000408007986 */ /* 0x0011e2000c101d24 */
[----:B------:R-:W-:Y:S05]  /*b310*/  BRA `(.L_x_8584) ;  /* 0x0000000000fc7947 */ /* 0x000fea0003800000 */
.L_x_8603:
[----:B------:R-:W-:-:S13]  /*b320*/  ISETP.NE.AND P0, PT, R0, 0xf, PT ;  /* 0x0000000f0000780c */ /* 0x000fda0003f05270 */
[----:B------:R-:W-:Y:S05]  /*b330*/  @!P0 BRA `(.L_x_8605) ;  /* 0x0000000000e88947 */ /* 0x000fea0003800000 */
[----:B------:R-:W-:-:S13]  /*b340*/  ISETP.NE.AND P0, PT, R0, 0x17, PT ;  /* 0x000000170000780c */ /* 0x000fda0003f05270 */
[----:B------:R-:W-:Y:S05]  /*b350*/  @!P0 BRA `(.L_x_8606) ;  /* 0x0000000000908947 */ /* 0x000fea0003800000 */
[----:B------:R-:W-:-:S13]  /*b360*/  ISETP.NE.AND P0, PT, R0, 0x18, PT ;  /* 0x000000180000780c */ /* 0x000fda0003f05270 */
[----:B------:R-:W-:Y:S05]  /*b370*/  @!P0 BRA `(.L_x_8607) ;  /* 0x0000000000448947 */ /* 0x000fea0003800000 */
.L_x_8583:
        /* <DEDUP_REMOVED lines=16> */
.L_x_8608:
[----:B------:R-:W-:Y:S05]  /*b480*/  BRA `(.L_x_8584) ;  /* 0x0000000000a07947 */ /* 0x000fea0003800000 */
.L_x_8607:
        /* <DEDUP_REMOVED lines=13> */
.L_x_8610:
[----:B------:R-:W-:Y:S05]  /*b560*/  BSYNC.RECONVERGENT B0 ;  /* 0x0000000000007941 */ /* 0x000fea0003800200 */
.L_x_8609:
[----:B------:R-:W-:-:S05]  /*b570*/  LOP3.LUT R3, R0, 0x80, R3, 0xf8, !PT ;  /* 0x0000008000037812 */ /* 0x000fca00078ef803 */
[----:B------:R0:W-:Y:S01]  /*b580*/  STG.E.U8 desc[UR36][R8.64], R3 ;  /* 0x0000000308007986 */ /* 0x0001e2000c101124 */
[----:B------:R-:W-:Y:S05]  /*b590*/  BRA `(.L_x_8584) ;  /* 0x00000000005c7947 */ /* 0x000fea0003800000 */
.L_x_8606:
        /* <DEDUP_REMOVED lines=12> */
.L_x_8612:
[----:B------:R-:W-:Y:S01]  /*b660*/  IMAD.MOV.U32 R0, RZ, RZ, 0x7f ;  /* 0x0000007fff007424 */ /* 0x000fe200078e00ff */
[----:B------:R-:W-:-:S04]  /*b670*/  ISETP.GT.U32.AND P0, PT, R4, 0x7f800000, PT ;  /* 0x7f8000000400780c */ /* 0x000fc80003f04070 */
[----:B------:R-:W-:-:S09]  /*b680*/  SEL R0, R0, 0x7c, P0 ;  /* 0x0000007c00007807 */ /* 0x000fd20000000000 */
.L_x_8613:
[----:B------:R-:W-:Y:S05]  /*b690*/  BSYNC.RECONVERGENT B0 ;  /* 0x0000000000007941 */ /* 0x000fea0003800200 */
.L_x_8611:
[----:B------:R-:W-:-:S04]  /*b6a0*/  SHF.R.U32.HI R3, RZ, 0x18, R3 ;  /* 0x00000018ff037819 */ /* 0x000fc80000011603 */
[----:B------:R-:W-:-:S05]  /*b6b0*/  LOP3.LUT R3, R0, 0x80, R3, 0xf8, !PT ;  /* 0x0000008000037812 */ /* 0x000fca00078ef803 */
[----:B------:R0:W-:Y:S01]  /*b6c0*/  STG.E.U8 desc[UR36][R8.64], R3 ;  /* 0x0000000308007986 */ /* 0x0001e2000c101124 */
[----:B------:R-:W-:Y:S05]  /*b6d0*/  BRA `(.L_x_8584) ;  /* 0x00000000000c7947 */ /* 0x000fea0003800000 */
.L_x_8605:
[----:B------:R-:W-:-:S05]  /*b6e0*/  HADD2.F32 R0, -RZ, R17.H0_H0 ;  /* 0x20000011ff007230 */ /* 0x000fca0000004100 */
[----:B------:R-:W-:-:S05]  /*b6f0*/  F2FP.BF16.F32.PACK_AB R0, RZ, R0 ;  /* 0x00000000ff00723e */ /* 0x000fca00000010ff */
[----:B------:R0:W-:Y:S02]  /*b700*/  STG.E.U16 desc[UR36][R8.64], R0 ;  /* 0x0000000008007986 */ /* 0x0001e4000c101524 */
.L_x_8584:
[----:B------:R-:W-:-:S07]  /*b710*/  VIADD R19, R19, 0x80 ;  /* 0x0000008013137836 */ /* 0x000fce0000000000 */
.L_x_8543:
[----:B------:R-:W-:Y:S05]  /*b720*/  BSYNC.RECONVERGENT B6 ;  /* 0x0000000000067941 */ /* 0x000fea0003800200 */
.L_x_8542:
        /* <DEDUP_REMOVED lines=23> */
.L_x_8617:
[----:B------:R-:W-:-:S06]  /*b8a0*/  HADD2.F32 R5, -RZ, R16.H0_H0 ;  /* 0x20000010ff057230 */ /* 0x000fcc0000004100 */
[----:B------:R-:W0:Y:S02]  /*b8b0*/  F2I.S64.TRUNC R4, R5 ;  /* 0x0000000500047311 */ /* 0x000e24000020d900 */
[----:B0-----:R-:W-:Y:S01]  /*b8c0*/  STG.E.U8 desc[UR36][R2.64], R4 ;  /* 0x0000000402007986 */ /* 0x001fe2000c101124 */
[----:B------:R-:W-:Y:S05]  /*b8d0*/  EXIT ;  /* 0x000000000000794d */ /* 0x000fea0003800000 */
.L_x_8616:
        /* <DEDUP_REMOVED lines=10> */
.L_x_8620:
[----:B------:R-:W-:-:S04]  /*b980*/  HADD2.F32 R16, -RZ, R16.H0_H0 ;  /* 0x20000010ff107230 */ /* 0x000fc80000004100 */
[----:B------:R-:W0:Y:S02]  /*b990*/  F2I.FTZ.TRUNC.NTZ R5, R16 ;  /* 0x0000001000057305 */ /* 0x000e24000021f100 */
[----:B0-----:R-:W-:Y:S01]  /*b9a0*/  STG.E desc[UR36][R2.64], R5 ;  /* 0x0000000502007986 */ /* 0x001fe2000c101924 */
[----:B------:R-:W-:Y:S05]  /*b9b0*/  EXIT ;  /* 0x000000000000794d */ /* 0x000fea0003800000 */
.L_x_8619:
[----:B------:R-:W-:-:S04]  /*b9c0*/  HADD2.F32 R16, -RZ, R16.H0_H0 ;  /* 0x20000010ff107230 */ /* 0x000fc80000004100 */
[----:B------:R-:W0:Y:S02]  /*b9d0*/  F2I.FTZ.TRUNC.NTZ R5, R16 ;  /* 0x0000001000057305 */ /* 0x000e24000021f100 */
[----:B0-----:R-:W-:Y:S01]  /*b9e0*/  STG.E.U16 desc[UR36][R2.64], R5 ;  /* 0x0000000502007986 */ /* 0x001fe2000c101524 */
[----:B------:R-:W-:Y:S05]  /*b9f0*/  EXIT ;  /* 0x000000000000794d */ /* 0x000fea0003800000 */
.L_x_8615:
        /* <DEDUP_REMOVED lines=9> */
.L_x_8622:
[----:B------:R-:W-:Y:S01]  /*ba90*/  STG.E.U16 desc[UR36][R2.64], R16 ;  /* 0x0000001002007986 */ /* 0x000fe2000c101524 */
[----:B------:R-:W-:Y:S05]  /*baa0*/  EXIT ;  /* 0x000000000000794d */ /* 0x000fea0003800000 */
.L_x_8621:
        /* <DEDUP_REMOVED lines=10> */
.L_x_8624:
[----:B------:R-:W-:-:S05]  /*bb50*/  HADD2.F32 R0, -RZ, R16.H0_H0 ;  /* 0x20000010ff007230 */ /* 0x000fca0000004100 */
[----:B------:R-:W-:-:S04]  /*bb60*/  F2FP.F16.F32.PACK_AB R0, RZ, R0 ;  /* 0x00000000ff00723e */ /* 0x000fc800000000ff */
[----:B------:R-:W-:-:S05]  /*bb70*/  PRMT R0, R0, 0x5410, RZ ;  /* 0x0000541000007816 */ /* 0x000fca00000000ff */
[----:B------:R-:W-:Y:S01]  /*bb80*/  STG.E desc[UR36][R2.64], R0 ;  /* 0x0000000002007986 */ /* 0x000fe2000c101924 */
[----:B------:R-:W-:Y:S05]  /*bb90*/  EXIT ;  /* 0x000000000000794d */ /* 0x000fea0003800000 */
.L_x_8623:
[----:B------:R-:W-:-:S05]  /*bba0*/  HADD2.F32 R4, -RZ, R16.H0_H0 ;  /* 0x20000010ff047230 */ /* 0x000fca0000004100 */
[----:B------:R-:W-:-:S06]  /*bbb0*/  FMUL.FTZ R4, R4, 1 ;  /* 0x3f80000004047820 */ /* 0x000fcc0000410000 */
[----:B------:R-:W0:Y:S02]  /*bbc0*/  F2F.F64.F32 R4, R4 ;  /* 0x0000000400047310 */ /* 0x000e240000201800 */
[----:B0-----:R-:W-:Y:S01]  /*bbd0*/  STG.E.64 desc[UR36][R2.64], R4 ;  /* 0x0000000402007986 */ /* 0x001fe2000c101b24 */
[----:B------:R-:W-:Y:S05]  /*bbe0*/  EXIT ;  /* 0x000000000000794d */ /* 0x000fea0003800000 */
.L_x_8614:
        /* <DEDUP_REMOVED lines=14> */
.L_x_8628:
        /* <DEDUP_REMOVED lines=18> */
.L_x_8631:
[----:B------:R-:W-:-:S04]  /*bdf0*/  SHF.R.U32.HI R5, RZ, 0x18, R5 ;  /* 0x00000018ff057819 */ /* 0x000fc80000011605 */
[----:B------:R-:W-:-:S07]  /*be00*/  LOP3.LUT R0, R0, 0x80, R5, 0xf8, !PT ;  /* 0x0000008000007812 */ /* 0x000fce00078ef805 */
.L_x_8630:
[----:B------:R-:W-:Y:S05]  /*be10*/  BSYNC.RECONVERGENT B0 ;  /* 0x0000000000007941 */ /* 0x000fea0003800200 */
.L_x_8629:
[----:B------:R-:W-:Y:S01]  /*be20*/  STG.E.U8 desc[UR36][R2.64], R0 ;  /* 0x0000000002007986 */ /* 0x000fe2000c101124 */
[----:B------:R-:W-:Y:S05]  /*be30*/  EXIT ;  /* 0x000000000000794d */ /* 0x000fea0003800000 */
.L_x_8627:
        /* <DEDUP_REMOVED lines=18> */
.L_x_8634:
[----:B------:R-:W-:-:S04]  /*bf60*/  SHF.R.U32.HI R5, RZ, 0x18, R5 ;  /* 0x00000018ff057819 */ /* 0x000fc80000011605 */
[----:B------:R-:W-:-:S07]  /*bf70*/  LOP3.LUT R0, R0, 0x80, R5, 0xf8, !PT ;  /* 0x0000008000007812 */ /* 0x000fce00078ef805 */
.L_x_8633:
[----:B------:R-:W-:Y:S05]  /*bf80*/  BSYNC.RECONVERGENT B0 ;  /* 0x0000000000007941 */ /* 0x000fea0003800200 */
.L_x_8632:
[----:B------:R-:W-:Y:S01]  /*bf90*/  STG.E.U8 desc[UR36][R2.64], R0 ;  /* 0x0000000002007986 */ /* 0x000fe2000c101124 */
[----:B------:R-:W-:Y:S05]  /*bfa0*/  EXIT ;  /* 0x000000000000794d */ /* 0x000fea0003800000 */
.L_x_8626:
        /* <DEDUP_REMOVED lines=22> */
.L_x_8636:
[----:B------:R-:W-:-:S06]  /*c110*/  HADD2.F32 R4, -RZ, R16.H0_H0 ;  /* 0x20000010ff047230 */ /* 0x000fcc0000004100 */
[----:B------:R-:W0:Y:S02]  /*c120*/  F2I.U64.TRUNC R4, R4 ;  /* 0x0000000400047311 */ /* 0x000e24000020d800 */
[----:B0-----:R-:W-:Y:S01]  /*c130*/  STG.E.64 desc[UR36][R2.64], R4 ;  /* 0x0000000402007986 */ /* 0x001fe2000c101b24 */
[----:B------:R-:W-:Y:S05]  /*c140*/  EXIT ;  /* 0x000000000000794d */ /* 0x000fea0003800000 */
.L_x_8635:
[----:B------:R-:W-:-:S04]  /*c150*/  HADD2.F32 R16, -RZ, R16.H0_H0 ;  /* 0x20000010ff107230 */ /* 0x000fc80000004100 */
[----:B------:R-:W0:Y:S02]  /*c160*/  F2I.FTZ.U32.TRUNC.NTZ R5, R16 ;  /* 0x0000001000057305 */ /* 0x000e24000021f000 */
[----:B0-----:R-:W-:Y:S01]  /*c170*/  STG.E desc[UR36][R2.64], R5 ;  /* 0x0000000502007986 */ /* 0x001fe2000c101924 */
[----:B------:R-:W-:Y:S05]  /*c180*/  EXIT ;  /* 0x000000000000794d */ /* 0x000fea0003800000 */
.L_x_8625:
        /* <DEDUP_REMOVED lines=11> */
.L_x_8638:
[----:B------:R-:W-:Y:S01]  /*c240*/  HADD2.F32 R16, -RZ, R16.H0_H0 ;  /* 0x20000010ff107230 */ /* 0x000fe20000004100 */
[----:B------:R-:W-:-:S04]  /*c250*/  CS2R R6, SRZ ;  /* 0x0000000000067805 */ /* 0x000fc8000001ff00 */
[----:B------:R-:W-:-:S06]  /*c260*/  FMUL.FTZ R4, R16, 1 ;  /* 0x3f80000010047820 */ /* 0x000fcc0000410000 */
[----:B------:R-:W0:Y:S02]  /*c270*/  F2F.F64.F32 R4, R4 ;  /* 0x0000000400047310 */ /* 0x000e240000201800 */
[----:B0-----:R-:W-:Y:S01]  /*c280*/  STG.E.128 desc[UR36][R2.64], R4 ;  /* 0x0000000402007986 */ /* 0x001fe2000c101d24 */
[----:B------:R-:W-:Y:S05]  /*c290*/  EXIT ;  /* 0x000000000000794d */ /* 0x000fea0003800000 */
.L_x_8637:
[----:B------:R-:W-:-:S13]  /*c2a0*/  ISETP.NE.AND P0, PT, R0, 0xf, PT ;  /* 0x0000000f0000780c */ /* 0x000fda0003f05270 */
[----:B------:R-:W-:Y:S05]  /*c2b0*/  @!P0 BRA `(.L_x_8639) ;  /* 0x0000000000e88947 */ /* 0x000fea0003800000 */
[----:B------:R-:W-:-:S13]  /*c2c0*/  ISETP.NE.AND P0, PT, R0, 0x17, PT ;  /* 0x000000170000780c */ /* 0x000fda0003f05270 */
[----:B------:R-:W-:Y:S05]  /*c2d0*/  @!P0 BRA `(.L_x_8640) ;  /* 0x0000000000908947 */ /* 0x000fea0003800000 */
[----:B------:R-:W-:-:S13]  /*c2e0*/  ISETP.NE.AND P0, PT, R0, 0x18, PT ;  /* 0x000000180000780c */ /* 0x000fda0003f05270 */
[----:B------:R-:W-:Y:S05]  /*c2f0*/  @!P0 BRA `(.L_x_8641) ;  /* 0x0000000000448947 */ /* 0x000fea0003800000 */
.L_x_8618:
        /* <DEDUP_REMOVED lines=16> */
.L_x_8642:
[----:B------:R-:W-:Y:S05]  /*c400*/  EXIT ;  /* 0x000000000000794d */ /* 0x000fea0003800000 */
.L_x_8641:
        /* <DEDUP_REMOVED lines=13> */
.L_x_8644:
[----:B------:R-:W-:Y:S05]  /*c4e0*/  BSYNC.RECONVERGENT B0 ;  /* 0x0000000000007941 */ /* 0x000fea0003800200 */
.L_x_8643:
[----:B------:R-:W-:-:S05]  /*c4f0*/  LOP3.LUT R5, R0, 0x80, R5, 0xf8, !PT ;  /* 0x0000008000057812 */ /* 0x000fca00078ef805 */
[----:B------:R-:W-:Y:S01]  /*c500*/  STG.E.U8 desc[UR36][R2.64], R5 ;  /* 0x0000000502007986 */ /* 0x000fe2000c101124 */
[----:B------:R-:W-:Y:S05]  /*c510*/  EXIT ;  /* 0x000000000000794d */ /* 0x000fea0003800000 */
.L_x_8640:
        /* <DEDUP_REMOVED lines=12> */
.L_x_8646:
[----:B------:R-:W-:Y:S01]  /*c5e0*/  IMAD.MOV.U32 R0, RZ, RZ, 0x7f ;  /* 0x0000007fff007424 */ /* 0x000fe200078e00ff */
[----:B------:R-:W-:-:S04]  /*c5f0*/  ISETP.GT.U32.AND P0, PT, R4, 0x7f800000, PT ;  /* 0x7f8000000400780c */ /* 0x000fc80003f04070 */
[----:B------:R-:W-:-:S09]  /*c600*/  SEL R0, R0, 0x7c, P0 ;  /* 0x0000007c00007807 */ /* 0x000fd20000000000 */
.L_x_8647:
[----:B------:R-:W-:Y:S05]  /*c610*/  BSYNC.RECONVERGENT B0 ;  /* 0x0000000000007941 */ /* 0x000fea0003800200 */
.L_x_8645:
[----:B------:R-:W-:-:S04]  /*c620*/  SHF.R.U32.HI R5, RZ, 0x18, R5 ;  /* 0x00000018ff057819 */ /* 0x000fc80000011605 */
[----:B------:R-:W-:-:S05]  /*c630*/  LOP3.LUT R5, R0, 0x80, R5, 0xf8, !PT ;  /* 0x0000008000057812 */ /* 0x000fca00078ef805 */
[----:B------:R-:W-:Y:S01]  /*c640*/  STG.E.U8 desc[UR36][R2.64], R5 ;  /* 0x0000000502007986 */ /* 0x000fe2000c101124 */
[----:B------:R-:W-:Y:S05]  /*c650*/  EXIT ;  /* 0x000000000000794d */ /* 0x000fea0003800000 */
.L_x_8639:
[----:B------:R-:W-:-:S05]  /*c660*/  HADD2.F32 R0, -RZ, R16.H0_H0 ;  /* 0x20000010ff007230 */ /* 0x000fca0000004100 */
[----:B------:R-:W-:-:S05]  /*c670*/  F2FP.BF16.F32.PACK_AB R0, RZ, R0 ;  /* 0x00000000ff00723e */ /* 0x000fca00000010ff */
[----:B------:R-:W-:Y:S01]  /*c680*/  STG.E.U16 desc[UR36][R2.64], R0 ;  /* 0x0000000002007986 */ /* 0x000fe2000c101524 */
[----:B------:R-:W-:Y:S05]  /*c690*/  EXIT ;  /* 0x000000000000794d */ /* 0x000fea0003800000 */
.L_x_8648:
        /* <DEDUP_REMOVED lines=14> */
.L_x_41748:


//--------------------- .text._ZN2at6native18elementwise_kernelILi128ELi4EZNS0_22gpu_kernel_impl_nocastINS0_13BinaryFunctorIN3c104HalfES5_S5_ZZZNS0_16fmax_kernel_cudaERNS_18TensorIteratorBaseEENKUlvE_clEvENKUlvE1_clEvEUlS5_S5_E_EEEEvS7_RKT_EUliE_EEviT1_ --------------------------
	.section	.text._ZN2at6native18elementwise_kernelILi128ELi4EZNS0_22gpu_kernel_impl_nocastINS0_13BinaryFunctorIN3c104HalfES5_S5_ZZZNS0_16fmax_kernel_cudaERNS_18TensorIteratorBaseEENKUlvE_clEvENKUlvE1_clEvEUlS5_S5_E_EEEEvS7_RKT_EUliE_EEviT1_,"ax",@progbits
	.align	128
        .global         _ZN2at6native18elementwise_kernelILi128ELi4EZNS0_22gpu_kernel_impl_nocastINS0_13BinaryFunctorIN3c104HalfES5_S5_ZZZNS0_16fmax_kernel_cudaERNS_18TensorIteratorBaseEENKUlvE_clEvENKUlvE1_clEvEUlS5_S5_E_EEEEvS7_RKT_EUliE_EEviT1_
        .type           _ZN2at6native18elementwise_kernelILi128ELi4EZNS0_22gpu_kernel_impl_nocastINS0_13BinaryFunctorIN3c104HalfES5_S5_ZZZNS0_16fmax_kernel_cudaERNS_18TensorIteratorBaseEENKUlvE_clEvENKUlvE1_clEvEUlS5_S5_E_EEEEvS7_RKT_EUliE_EEviT1_,@function
        .size           _ZN2at6native18elementwise_kernelILi128ELi4EZNS0_22gpu_kernel_impl_nocastINS0_13BinaryFunctorIN3c104HalfES5_S5_ZZZNS0_16fmax_kernel_cudaERNS_18TensorIteratorBaseEENKUlvE_clEvENKUlvE1_clEvEUlS5_S5_E_EEEEvS7_RKT_EUliE_EEviT1_,(.L_x_41749 - _ZN2at6native18elementwise_kernelILi128ELi4EZNS0_22gpu_kernel_impl_nocastINS0_13BinaryFunctorIN3c104HalfES5_S5_ZZZNS0_16fmax_kernel_cudaERNS_18TensorIteratorBaseEENKUlvE_clEvENKUlvE1_clEvEUlS5_S5_E_EEEEvS7_RKT_EUliE_EEviT1_)
        .other          _ZN2at6native18elementwise_kernelILi128ELi4EZNS0_22gpu_kernel_impl_nocastINS0_13BinaryFunctorIN3c104HalfES5_S5_ZZZNS0_16fmax_kernel_cudaERNS_18TensorIteratorBaseEENKUlvE_clEvENKUlvE1_clEvEUlS5_S5_E_EEEEvS7_RKT_EUliE_EEviT1_,@"STO_CUDA_ENTRY STV_DEFAULT"
_ZN2at6native18elementwise_kernelILi128ELi4EZNS0_22gpu_kernel_impl_nocastINS0_13BinaryFunctorIN3c104HalfES5_S5_ZZZNS0_16fmax_kernel_cudaERNS_18TensorIteratorBaseEENKUlvE_clEvENKUlvE1_clEvEUlS5_S5_E_EEEEvS7_RKT_EUliE_EEviT1_:
.text._ZN2at6native18elementwise_kernelILi128ELi4EZNS0_22gpu_kernel_impl_nocastINS0_13BinaryFunctorIN3c104HalfES5_S5_ZZZNS0_16fmax_kernel_cudaERNS_18TensorIteratorBaseEENKUlvE_clEvENKUlvE1_clEvEUlS5_S5_E_EEEEvS7_RKT_EUliE_EEviT1_:
        /* <DEDUP_REMOVED lines=24> */
[----:B------:R-:W-:-:S04]  /*0180*/  FMNMX.FTZ R0, R0, R11, !PT ;  /* 0x0000000b00007209 */ /* 0x000fc80007810000 */
        /* <DEDUP_REMOVED lines=11> */
[----:B------:R-:W-:-:S04]  /*0240*/  FMNMX.FTZ R0, R0, R11, !PT ;  /* 0x0000000b00007209 */ /* 0x000fc80007810000 */
[----:B------:R-:W-:-:S05]  /*0250*/  F2FP.F16.F32.PACK_AB R0, RZ, R0 ;  /* 0x00000000ff00723e */ /* 0x000fca00000000ff */
[----:B0-----:R0:W-:Y:S02]  /*0260*/  STG.E.U16 desc[UR6][R8.64], R0 ;  /* 0x0000000008007986 */ /* 0x0011e4000c101506 */
.L_x_8652:
[----:B------:R-:W-:-:S13]  /*0270*/  ISETP.GE.AND P0, PT, R3, UR4, PT ;  /* 0x0000000403007c0c */ /* 0x000fda000bf06270 */
[----:B------:R-:W-:Y:S05]  /*0280*/  @P0 BREAK.RELIABLE B1 ;  /* 0x0000000000010942 */ /* 0x000fea0003800100 */
[----:B------:R-:W-:Y:S05]  /*0290*/  @P0 BRA `(.L_x_8653) ;  /* 0x0000000000300947 */ /* 0x000fea0003800000 */
[----:B------:R-:W-:Y:S05]  /*02a0*/  BSYNC.RELIABLE B1 ;  /* 0x0000000000017941 */ /* 0x000fea0003800100 */
.L_x_8651:
        /* <DEDUP_REMOVED lines=11> */
.L_x_8653:
[----:B------:R-:W-:Y:S05]  /*0360*/  BSYNC.RECONVERGENT B0 ;  /* 0x0000000000007941 */ /* 0x000fea0003800200 */
.L_x_8650:
        /* <DEDUP_REMOVED lines=10> */
[----:B------:R-:W-:-:S04]  /*0410*/  FMNMX.FTZ R0, R0, R9, !PT ;  /* 0x0000000900007209 */ /* 0x000fc80007810000 */
[----:B------:R-:W-:-:S05]  /*0420*/  F2FP.F16.F32.PACK_AB R0, RZ, R0 ;  /* 0x00000000ff00723e */ /* 0x000fca00000000ff */
[----:B---3--:R-:W-:Y:S01]  /*0430*/  STG.E.U16 desc[UR6][R6.64], R0 ;  /* 0x0000000006007986 */ /* 0x008fe2000c101506 */
[----:B------:R-:W-:Y:S05]  /*0440*/  EXIT ;  /* 0x000000000000794d */ /* 0x000fea0003800000 */
.L_x_8649:
        /* <DEDUP_REMOVED lines=356> */
.L_x_8657:
        /* <DEDUP_REMOVED lines=11> */
[----:B------:R-:W-:Y:S02]  /*1b40*/  FMNMX.FTZ R11, R4, R11, !PT ;  /* 0x0000000b040b7209 */ /* 0x000fe40007810000 */
        /* <DEDUP_REMOVED lines=355> */
.L_x_8659:
        /* <DEDUP_REMOVED lines=14> */
[----:B------:R-:W-:-:S05]  /*3260*/  IADD3.X R5, PT, PT, RZ, UR9, RZ, P0, !PT ;  /* 0x00000009ff057c10 */ /* 0x000fca00087fe4ff */
[----:B------:R0:W-:Y:S04]  /*3270*/  STG.E.U16 desc[UR6][R4.64], R11 ;  /* 0x0000000b04007986 */ /* 0x0001e8000c101506 */
.L_x_8656:
[----:B------:R-:W-:-:S13]  /*3280*/  ISETP.GE.AND P0, PT, R3, UR4, PT ;  /* 0x0000000403007c0c */ /* 0x000fda000bf06270 */
[----:B------:R-:W-:Y:S05]  /*3290*/  @P0 BREAK.RELIABLE B1 ;  /* 0x0000000000010942 */ /* 0x000fea0003800100 */
[----:B------:R-:W-:Y:S05]  /*32a0*/  @P0 BRA `(.L_x_8658) ;  /* 0x0000001400b40947 */ /* 0x000fea0003800000 */
[----:B------:R-:W-:Y:S05]  /*32b0*/  BSYNC.RELIABLE B1 ;  /* 0x0000000000017941 */ /* 0x000fea0003800100 */
.L_x_8655:
        /* <DEDUP_REMOVED lines=348> */
.L_x_8660:
        /* <DEDUP_REMOVED lines=16> */
.L_x_8658:
[----:B------:R-:W-:Y:S05]  /*4980*/  BSYNC.RECONVERGENT B0 ;  /* 0x0000000000007941 */ /* 0x000fea0003800200 */
.L_x_8654:
        /* <DEDUP_REMOVED lines=351> */
.L_x_8661:
        /* <DEDUP_REMOVED lines=12> */
[----:B------:R-:W-:-:S04]  /*6040*/  FMNMX.FTZ R0, R0, R9, !PT ;  /* 0x0000000900007209 */ /* 0x000fc80007810000 */
[----:B------:R-:W-:-:S05]  /*6050*/  F2FP.F16.F32.PACK_AB R0, RZ, R0 ;  /* 0x00000000ff00723e */ /* 0x000fca00000000ff */
[----:B------:R-:W-:Y:S01]  /*6060*/  STG.E.U16 desc[UR6][R2.64], R0 ;  /* 0x0000000002007986 */ /* 0x000fe2000c101506 */
[----:B------:R-:W-:Y:S05]  /*6070*/  EXIT ;  /* 0x000000000000794d */ /* 0x000fea0003800000 */
.L_x_8662:
        /* <DEDUP_REMOVED lines=16> */
.L_x_41749:


//--------------------- .text._ZN2at6native27unrolled_elementwise_kernelINS0_13BinaryFunctorIN3c104HalfES4_S4_ZZZNS0_16fmax_kernel_cudaERNS_18TensorIteratorBaseEENKUlvE_clEvENKUlvE1_clEvEUlS4_S4_E_EESt5arrayIPcLm3EELi4E23TrivialOffsetCalculatorILi2EjESE_ILi1EjENS0_6memory15LoadWithoutCastENSH_16StoreWithoutCastEEEviT_T0_T2_T3_T4_T5_ --------------------------
	.section	.text._ZN2at6native27unrolled_elementwise_kernelINS0_13BinaryFunctorIN3c104HalfES4_S4_ZZZNS0_16fmax_kernel_cudaERNS_18TensorIteratorBaseEENKUlvE_clEvENKUlvE1_clEvEUlS4_S4_E_EESt5arrayIPcLm3EELi4E23TrivialOffsetCalculatorILi2EjESE_ILi1EjENS0_6memory15LoadWithoutCastENSH_16StoreWithoutCastEEEviT_T0_T2_T3_T4_T5_,"ax",@progbits
	.align	128
        .global         _ZN2at6native27unrolled_elementwise_kernelINS0_13BinaryFunctorIN3c104HalfES4_S4_ZZZNS0_16fmax_kernel_cudaERNS_18TensorIteratorBaseEENKUlvE_clEvENKUlvE1_clEvEUlS4_S4_E_EESt5arrayIPcLm3EELi4E23TrivialOffsetCalculatorILi2EjESE_ILi1EjENS0_6memory15LoadWithoutCastENSH_16StoreWithoutCastEEEviT_T0_T2_T3_T4_T5_
        .type           _ZN2at6native27unrolled_elementwise_kernelINS0_13BinaryFunctorIN3c104HalfES4_S4_ZZZNS0_16fmax_kernel_cudaERNS_18TensorIteratorBaseEENKUlvE_clEvENKUlvE1_clEvEUlS4_S4_E_EESt5arrayIPcLm3EELi4E23TrivialOffsetCalculatorILi2EjESE_ILi1EjENS0_6memory15LoadWithoutCastENSH_16StoreWithoutCastEEEviT_T0_T2_T3_T4_T5_,@function
        .size           _ZN2at6native27unrolled_elementwise_kernelINS0_13BinaryFunctorIN3c104HalfES4_S4_ZZZNS0_16fmax_kernel_cudaERNS_18TensorIteratorBaseEENKUlvE_clEvENKUlvE1_clEvEUlS4_S4_E_EESt5arrayIPcLm3EELi4E23TrivialOffsetCalculatorILi2EjESE_ILi1EjENS0_6memory15LoadWithoutCastENSH_16StoreWithoutCastEEEviT_T0_T2_T3_T4_T5_,(.L_x_41750 - _ZN2at6native27unrolled_elementwise_kernelINS0_13BinaryFunctorIN3c104HalfES4_S4_ZZZNS0_16fmax_kernel_cudaERNS_18TensorIteratorBaseEENKUlvE_clEvENKUlvE1_clEvEUlS4_S4_E_EESt5arrayIPcLm3EELi4E23TrivialOffsetCalculatorILi2EjESE_ILi1EjENS0_6memory15LoadWithoutCastENSH_16StoreWithoutCastEEEviT_T0_T2_T3_T4_T5_)
        .other          _ZN2at6native27unrolled_elementwise_kernelINS0_13BinaryFunctorIN3c104HalfES4_S4_ZZZNS0_16fmax_kernel_cudaERNS_18TensorIteratorBaseEENKUlvE_clEvENKUlvE1_clEvEUlS4_S4_E_EESt5arrayIPcLm3EELi4E23TrivialOffsetCalculatorILi2EjESE_ILi1EjENS0_6memory15LoadWithoutCastENSH_16StoreWithoutCastEEEviT_T0_T2_T3_T4_T5_,@"STO_CUDA_ENTRY STV_DEFAULT"
_ZN2at6native27unrolled_elementwise_kernelINS0_13BinaryFunctorIN3c104HalfES4_S4_ZZZNS0_16fmax_kernel_cudaERNS_18TensorIteratorBaseEENKUlvE_clEvENKUlvE1_clEvEUlS4_S4_E_EESt5arrayIPcLm3EELi4E23TrivialOffsetCalculatorILi2EjESE_ILi1EjENS0_6memory15LoadWithoutCastENSH_16StoreWithoutCastEEEviT_T0_T2_T3_T4_T5_:
.text._ZN2at6native27unrolled_elementwise_kernelINS0_13BinaryFunctorIN3c104HalfES4_S4_ZZZNS0_16fmax_kernel_cudaERNS_18TensorIteratorBaseEENKUlvE_clEvENKUlvE1_clEvEUlS4_S4_E_EESt5arrayIPcLm3EELi4E23TrivialOffsetCalculatorILi2EjESE_ILi1EjENS0_6memory15LoadWithoutCastENSH_16StoreWithoutCastEEEviT_T0_T2_T3_T4_T5_:
        /* <DEDUP_REMOVED lines=64> */
[----:B------:R-:W-:-:S04]  /*0400*/  @!P0 FMNMX.FTZ R5, R16, R5, !PT ;  /* 0x0000000510058209 */ /* 0x000fc80007810000 */
[----:B------:R-:W-:-:S05]  /*0410*/  @!P0 F2FP.F16.F32.PACK_AB R21, RZ, R5 ;  /* 0x00000005ff15823e */ /* 0x000fca00000000ff */
[----:B------:R0:W-:Y:S01]  /*0420*/  @!P0 STG.E.U16 desc[UR4][R2.64], R21 ;  /* 0x0000001502008986 */ /* 0x0001e2000c101504 */
[----:B----4-:R-:W-:Y:S02]  /*0430*/  @!P1 HADD2.F32 R24, -RZ, R24.H0_H0 ;  /* 0x20000018ff189230 */ /* 0x010fe40000004100 */
[----:B--2---:R-:W-:Y:S02]  /*0440*/  @!P2 HADD2.F32 R22, -RZ, R22.H0_H0 ;  /* 0x20000016ff16a230 */ /* 0x004fe40000004100 */
[----:B------:R-:W-:Y:S02]  /*0450*/  @!P2 HADD2.F32 R23, -RZ, R23.H0_H0 ;  /* 0x20000017ff17a230 */ /* 0x000fe40000004100 */
[----:B------:R-:W-:-:S03]  /*0460*/  @!P1 HADD2.F32 R25, -RZ, R25.H0_H0 ;  /* 0x20000019ff199230 */ /* 0x000fc60000004100 */
[----:B------:R-:W-:Y:S02]  /*0470*/  @!P2 FMNMX.FTZ R22, R22, R23, !PT ;  /* 0x000000171616a209 */ /* 0x000fe40007810000 */
[----:B------:R-:W-:Y:S02]  /*0480*/  @!P1 FMNMX.FTZ R24, R25, R24, !PT ;  /* 0x0000001819189209 */ /* 0x000fe40007810000 */
        /* <DEDUP_REMOVED lines=13> */
.L_x_8664:
[----:B------:R-:W-:Y:S05]  /*0560*/  BSYNC.RECONVERGENT B0 ;  /* 0x0000000000007941 */ /* 0x000fea0003800200 */
.L_x_8663:
[-C--:B------:R-:W-:Y:S02]  /*0570*/  ISETP.GE.AND P1, PT, R14, R17.reuse, PT ;  /* 0x000000110e00720c */ /* 0x080fe40003f26270 */
[----:B------:R-:W-:-:S11]  /*0580*/  ISETP.GE.AND P0, PT, R4, R17, PT ;  /* 0x000000110400720c */ /* 0x000fd60003f06270 */
[----:B------:R-:W-:Y:S05]  /*0590*/  @P1 EXIT ;  /* 0x000000000000194d */ /* 0x000fea0003800000 */
[----:B0-----:R-:W0:Y:S01]  /*05a0*/  LDC.64 R2, c[0x0][0x388] ;  /* 0x0000e200ff027b82 */ /* 0x001e220000000a00 */
[----:B-----5:R-:W-:Y:S01]  /*05b0*/  @!P0 HADD2.F32 R8, -RZ, R8.H0_H0 ;  /* 0x20000008ff088230 */ /* 0x020fe20000004100 */
[----:B------:R-:W-:Y:S01]  /*05c0*/  LEA R15, R15, R14, 0x9 ;  /* 0x0000000e0f0f7211 */ /* 0x000fe200078e48ff */
[----:B------:R-:W-:-:S05]  /*05d0*/  @!P0 HADD2.F32 R5, -RZ, R0.H0_H0 ;  /* 0x20000000ff058230 */ /* 0x000fca0000004100 */
[----:B------:R-:W-:-:S04]  /*05e0*/  @!P0 FMNMX.FTZ R5, R8, R5, !PT ;  /* 0x0000000508058209 */ /* 0x000fc80007810000 */
[----:B------:R-:W-:Y:S01]  /*05f0*/  @!P0 F2FP.F16.F32.PACK_AB R0, RZ, R5 ;  /* 0x00000005ff00823e */ /* 0x000fe200000000ff */
[----:B0-----:R-:W-:-:S05]  /*0600*/  IMAD.WIDE.U32 R2, R15, 0x2, R2 ;  /* 0x000000020f027825 */ /* 0x001fca00078e0002 */
[----:B------:R-:W-:Y:S01]  /*0610*/  STG.E.U16 desc[UR4][R2.64], R0 ;  /* 0x0000000002007986 */ /* 0x000fe2000c101504 */
[----:B------:R-:W-:Y:S05]  /*0620*/  EXIT ;  /* 0x000000000000794d */ /* 0x000fea0003800000 */
.L_x_8665:
        /* <DEDUP_REMOVED lines=13> */
.L_x_41750:


//--------------------- .text._ZN2at6native29vectorized_elementwise_kernelILi2ENS0_13BinaryFunctorIN3c104HalfES4_S4_ZZZNS0_16fmax_kernel_cudaERNS_18TensorIteratorBaseEENKUlvE_clEvENKUlvE1_clEvEUlS4_S4_E_EESt5arrayIPcLm3EEEEviT0_T1_ --------------------------
	.section	.text._ZN2at6native29vectorized_elementwise_kernelILi2ENS0_13BinaryFunctorIN3c104HalfES4_S4_ZZZNS0_16fmax_kernel_cudaERNS_18TensorIteratorBaseEENKUlvE_clEvENKUlvE1_clEvEUlS4_S4_E_EESt5arrayIPcLm3EEEEviT0_T1_,"ax",@progbits
	.align	128
        .global         _ZN2at6native29vectorized_elementwise_kernelILi2ENS0_13BinaryFunctorIN3c104HalfES4_S4_ZZZNS0_16fmax_kernel_cudaERNS_18TensorIteratorBaseEENKUlvE_clEvENKUlvE1_clEvEUlS4_S4_E_EESt5arrayIPcLm3EEEEviT0_T1_
        .type           _ZN2at6native29vectorized_elementwise_kernelILi2ENS0_13BinaryFunctorIN3c104HalfES4_S4_ZZZNS0_16fmax_kernel_cudaERNS_18TensorIteratorBaseEENKUlvE_clEvENKUlvE1_clEvEUlS4_S4_E_EESt5arrayIPcLm3EEEEviT0_T1_,@function
        .size           _ZN2at6native29vectorized_elementwise_kernelILi2ENS0_13BinaryFunctorIN3c104HalfES4_S4_ZZZNS0_16fmax_kernel_cudaERNS_18TensorIteratorBaseEENKUlvE_clEvENKUlvE1_clEvEUlS4_S4_E_EESt5arrayIPcLm3EEEEviT0_T1_,(.L_x_41751 - _ZN2at6native29vectorized_elementwise_kernelILi2ENS0_13BinaryFunctorIN3c104HalfES4_S4_ZZZNS0_16fmax_kernel_cudaERNS_18TensorIteratorBaseEENKUlvE_clEvENKUlvE1_clEvEUlS4_S4_E_EESt5arrayIPcLm3EEEEviT0_T1_)
        .other          _ZN2at6native29vectorized_elementwise_kernelILi2ENS0_13BinaryFunctorIN3c104HalfES4_S4_ZZZNS0_16fmax_kernel_cudaERNS_18TensorIteratorBaseEENKUlvE_clEvENKUlvE1_clEvEUlS4_S4_E_EESt5arrayIPcLm3EEEEviT0_T1_,@"STO_CUDA_ENTRY STV_DEFAULT"
_ZN2at6native29vectorized_elementwise_kernelILi2ENS0_13BinaryFunctorIN3c104HalfES4_S4_ZZZNS0_16fmax_kernel_cudaERNS_18TensorIteratorBaseEENKUlvE_clEvENKUlvE1_clEvEUlS4_S4_E_EESt5arrayIPcLm3EEEEviT0_T1_:
.text._ZN2at6native29vectorized_elementwise_kernelILi2ENS0_13BinaryFunctorIN3c104HalfES4_S4_ZZZNS0_16fmax_kernel_cudaERNS_18TensorIteratorBaseEENKUlvE_clEvENKUlvE1_clEvEUlS4_S4_E_EESt5arrayIPcLm3EEEEviT0_T1_:
        /* <DEDUP_REMOVED lines=109> */
[----:B------:R-:W-:Y:S02]  /*06d0*/  @!P0 FMNMX.FTZ R23, R23, R30, !PT ;  /* 0x0000001e17178209 */ /* 0x000fe40007810000 */
[----:B------:R-:W0:Y:S01]  /*06e0*/  @!P0 LDC.64 R30, c[0x0][0x388] ;  /* 0x0000e200ff1e8b82 */ /* 0x000e220000000a00 */
[----:B----4-:R-:W-:Y:S01]  /*06f0*/  @!P5 HADD2.F32 R24, -RZ, R24.H0_H0 ;  /* 0x20000018ff18d230 */ /* 0x010fe20000004100 */
[----:B------:R-:W-:Y:S02]  /*0700*/  @!P0 F2FP.F16.F32.PACK_AB R26, RZ, R23 ;  /* 0x00000017ff1a823e */ /* 0x000fe400000000ff */
[----:B------:R-:W-:Y:S01]  /*0710*/  IADD3 R23, PT, PT, R3, 0x300, RZ ;  /* 0x0000030003177810 */ /* 0x000fe20007ffe0ff */
[----:B------:R-:W-:-:S05]  /*0720*/  @!P5 HADD2.F32 R25, -RZ, R25.H0_H0 ;  /* 0x20000019ff19d230 */ /* 0x000fca0000004100 */
[----:B------:R-:W-:Y:S01]  /*0730*/  @!P5 FMNMX.FTZ R24, R24, R25, !PT ;  /* 0x000000191818d209 */ /* 0x000fe20007810000 */
        /* <DEDUP_REMOVED lines=18> */
[----:B------:R-:W-:Y:S02]  /*0860*/  @!P1 FMNMX.FTZ R18, R22, R19, !PT ;  /* 0x0000001316129209 */ /* 0x000fe40007810000 */
[----:B------:R-:W-:-:S02]  /*0870*/  @!P2 FMNMX.FTZ R19, R20, R23, !PT ;  /* 0x000000171413a209 */ /* 0x000fc40007810000 */
[----:B------:R-:W-:Y:S02]  /*0880*/  @!P3 FMNMX.FTZ R10, R10, R17, !PT ;  /* 0x000000110a0ab209 */ /* 0x000fe40007810000 */
[----:B------:R-:W-:Y:S02]  /*0890*/  @!P1 F2FP.F16.F32.PACK_AB R4, RZ, R18 ;  /* 0x00000012ff04923e */ /* 0x000fe400000000ff */
[----:B------:R-:W-:Y:S02]  /*08a0*/  @!P2 F2FP.F16.F32.PACK_AB R5, RZ, R19 ;  /* 0x00000013ff05a23e */ /* 0x000fe400000000ff */
[----:B------:R-:W-:Y:S01]  /*08b0*/  @!P3 F2FP.F16.F32.PACK_AB R6, RZ, R10 ;  /* 0x0000000aff06b23e */ /* 0x000fe200000000ff */
[----:B------:R-:W-:Y:S02]  /*08c0*/  @!P4 HADD2.F32 R11, -RZ, R11.H0_H0 ;  /* 0x2000000bff0bc230 */ /* 0x000fe40000004100 */
[----:B------:R-:W-:-:S05]  /*08d0*/  @!P4 HADD2.F32 R16, -RZ, R16.H0_H0 ;  /* 0x20000010ff10c230 */ /* 0x000fca0000004100 */
[----:B------:R-:W-:Y:S01]  /*08e0*/  @!P4 FMNMX.FTZ R11, R11, R16, !PT ;  /* 0x000000100b0bc209 */ /* 0x000fe20007810000 */
[----:B------:R-:W-:-:S03]  /*08f0*/  @!P6 HADD2.F32 R14, -RZ, R14.H0_H0 ;  /* 0x2000000eff0ee230 */ /* 0x000fc60000004100 */
[----:B------:R-:W-:Y:S01]  /*0900*/  @!P4 F2FP.F16.F32.PACK_AB R7, RZ, R11 ;  /* 0x0000000bff07c23e */ /* 0x000fe200000000ff */
[----:B------:R-:W-:Y:S02]  /*0910*/  @!P6 HADD2.F32 R15, -RZ, R15.H0_H0 ;  /* 0x2000000fff0fe230 */ /* 0x000fe40000004100 */
[----:B------:R-:W-:-:S03]  /*0920*/  @!P5 HADD2.F32 R12, -RZ, R12.H0_H0 ;  /* 0x2000000cff0cd230 */ /* 0x000fc60000004100 */
[----:B------:R-:W-:-:S04]  /*0930*/  @!P6 FMNMX.FTZ R14, R14, R15, !PT ;  /* 0x0000000f0e0ee209 */ /* 0x000fc80007810000 */
[----:B------:R-:W-:Y:S01]  /*0940*/  @!P6 F2FP.F16.F32.PACK_AB R8, RZ, R14 ;  /* 0x0000000eff08e23e */ /* 0x000fe200000000ff */
[----:B------:R-:W-:-:S05]  /*0950*/  @!P5 HADD2.F32 R13, -RZ, R13.H0_H0 ;  /* 0x2000000dff0dd230 */ /* 0x000fca0000004100 */
[----:B------:R-:W-:-:S04]  /*0960*/  @!P5 FMNMX.FTZ R12, R12, R13, !PT ;  /* 0x0000000d0c0cd209 */ /* 0x000fc80007810000 */
        /* <DEDUP_REMOVED lines=14> */
.L_x_8669:
[----:B------:R-:W-:-:S13]  /*0a50*/  ISETP.GE.U32.AND P0, PT, R3, R2, PT ;  /* 0x000000020300720c */ /* 0x000fda0003f06070 */
[----:B------:R-:W-:Y:S05]  /*0a60*/  @P0 BRA `(.L_x_8671) ;  /* 0x0000000000300947 */ /* 0x000fea0003800000 */
[----:B0-----:R-:W0:Y:S01]  /*0a70*/  LDC.64 R10, c[0x0][0x388] ;  /* 0x0000e200ff0a7b82 */ /* 0x001e220000000a00 */
[----:B------:R-:W-:Y:S01]  /*0a80*/  IADD3 R13, PT, PT, R0, R3, RZ ;  /* 0x00000003000d7210 */ /* 0x000fe20007ffe0ff */
[----:B------:R-:W-:-:S04]  /*0a90*/  VIADD R3, R3, 0x80 ;  /* 0x0000008003037836 */ /* 0x000fc80000000000 */
[----:B0-----:R-:W-:-:S05]  /*0aa0*/  IMAD.WIDE.U32 R10, R13, 0x2, R10 ;  /* 0x000000020d0a7825 */ /* 0x001fca00078e000a */
[----:B------:R1:W-:Y:S02]  /*0ab0*/  STG.E.U16 desc[UR4][R10.64], R5 ;  /* 0x000000050a007986 */ /* 0x0003e4000c101504 */
.L_x_8670:
[----:B------:R-:W-:-:S13]  /*0ac0*/  ISETP.GE.U32.AND P0, PT, R3, R2, PT ;  /* 0x000000020300720c */ /* 0x000fda0003f06070 */
[----:B------:R-:W-:Y:S05]  /*0ad0*/  @P0 BRA `(.L_x_8672) ;  /* 0x0000000000340947 */ /* 0x000fea0003800000 */
[----:B-1----:R-:W1:Y:S01]  /*0ae0*/  LDC.64 R4, c[0x0][0x388] ;  /* 0x0000e200ff047b82 */ /* 0x002e620000000a00 */
[----:B0-----:R-:W-:Y:S01]  /*0af0*/  IADD3 R11, PT, PT, R0, R3, RZ ;  /* 0x00000003000b7210 */ /* 0x001fe20007ffe0ff */
[----:B------:R-:W-:-:S04]  /*0b00*/  VIADD R3, R3, 0x80 ;  /* 0x0000008003037836 */ /* 0x000fc80000000000 */
[----:B-1----:R-:W-:-:S05]  /*0b10*/  IMAD.WIDE.U32 R4, R11, 0x2, R4 ;  /* 0x000000020b047825 */ /* 0x002fca00078e0004 */
[----:B------:R1:W-:Y:S02]  /*0b20*/  STG.E.U16 desc[UR4][R4.64], R6 ;  /* 0x0000000604007986 */ /* 0x0003e4000c101504 */
.L_x_8671:
        /* <DEDUP_REMOVED lines=8> */
.L_x_8672:
[----:B------:R-:W-:Y:S05]  /*0bb0*/  BSYNC.RELIABLE B1 ;  /* 0x0000000000017941 */ /* 0x000fea0003800100 */
.L_x_8668:
[----:B------:R-:W-:-:S13]  /*0bc0*/  ISETP.GE.U32.AND P0, PT, R3, R2, PT ;  /* 0x000000020300720c */ /* 0x000fda0003f06070 */
[----:B-12---:R-:W1:Y:S01]  /*0bd0*/  @!P0 LDC.64 R4, c[0x0][0x388] ;  /* 0x0000e200ff048b82 */ /* 0x006e620000000a00 */
[----:B------:R-:W-:Y:S01]  /*0be0*/  @!P0 IADD3 R7, PT, PT, R0, R3, RZ ;  /* 0x0000000300078210 */ /* 0x000fe20007ffe0ff */
[----:B------:R-:W-:-:S04]  /*0bf0*/  @!P0 VIADD R3, R3, 0x80 ;  /* 0x0000008003038836 */ /* 0x000fc80000000000 */
[----:B-1----:R-:W-:-:S05]  /*0c00*/  @!P0 IMAD.WIDE.U32 R4, R7, 0x2, R4 ;  /* 0x0000000207048825 */ /* 0x002fca00078e0004 */
[----:B------:R2:W-:Y:S02]  /*0c10*/  @!P0 STG.E.U16 desc[UR4][R4.64], R8 ;  /* 0x0000000804008986 */ /* 0x0005e4000c101504 */
.L_x_8673:
[----:B------:R-:W-:Y:S05]  /*0c20*/  BSYNC.RECONVERGENT B0 ;  /* 0x0000000000007941 */ /* 0x000fea0003800200 */
.L_x_8667:
        /* <DEDUP_REMOVED lines=8> */
.L_x_8666:
        /* <DEDUP_REMOVED lines=23> */
[----:B------:R-:W-:Y:S01]  /*0e20*/  FMNMX.FTZ R10, R15, R10, !PT ;  /* 0x0000000a0f0a7209 */ /* 0x000fe20007810000 */
        /* <DEDUP_REMOVED lines=11> */
[----:B------:R-:W-:Y:S02]  /*0ee0*/  FMNMX.FTZ R9, R17, R18, !PT ;  /* 0x0000001211097209 */ /* 0x000fe40007810000 */
[----:B------:R-:W-:-:S02]  /*0ef0*/  FMNMX.FTZ R20, R19, R20, !PT ;  /* 0x0000001413147209 */ /* 0x000fc40007810000 */
[----:B------:R-:W-:Y:S02]  /*0f00*/  FMNMX.FTZ R11, R14, R11, !PT ;  /* 0x0000000b0e0b7209 */ /* 0x000fe40007810000 */
[----:B------:R-:W-:Y:S02]  /*0f10*/  FMNMX.FTZ R0, R0, R5, !PT ;  /* 0x0000000500007209 */ /* 0x000fe40007810000 */
[----:B------:R-:W-:Y:S02]  /*0f20*/  FMNMX.FTZ R7, R12, R7, !PT ;  /* 0x000000070c077209 */ /* 0x000fe40007810000 */
[----:B------:R-:W-:Y:S02]  /*0f30*/  FMNMX.FTZ R6, R13, R6, !PT ;  /* 0x000000060d067209 */ /* 0x000fe40007810000 */
[----:B------:R-:W-:Y:S02]  /*0f40*/  FMNMX.FTZ R15, R15, R8, !PT ;  /* 0x000000080f0f7209 */ /* 0x000fe40007810000 */
        /* <DEDUP_REMOVED lines=9> */
.L_x_8674:
        /* <DEDUP_REMOVED lines=10> */
.L_x_41751:


//--------------------- .text._ZN2at6native29vectorized_elementwise_kernelILi4ENS0_13BinaryFunctorIN3c104HalfES4_S4_ZZZNS0_16fmax_kernel_cudaERNS_18TensorIteratorBaseEENKUlvE_clEvENKUlvE1_clEvEUlS4_S4_E_EESt5arrayIPcLm3EEEEviT0_T1_ --------------------------
	.section	.text._ZN2at6native29vectorized_elementwise_kernelILi4ENS0_13BinaryFunctorIN3c104HalfES4_S4_ZZZNS0_16fmax_kernel_cudaERNS_18TensorIteratorBaseEENKUlvE_clEvENKUlvE1_clEvEUlS4_S4_E_EESt5arrayIPcLm3EEEEviT0_T1_,"ax",@progbits
	.align	128
        .global         _ZN2at6native29vectorized_elementwise_kernelILi4ENS0_13BinaryFunctorIN3c104HalfES4_S4_ZZZNS0_16fmax_kernel_cudaERNS_18TensorIteratorBaseEENKUlvE_clEvENKUlvE1_clEvEUlS4_S4_E_EESt5arrayIPcLm3EEEEviT0_T1_
        .type           _ZN2at6native29vectorized_elementwise_kernelILi4ENS0_13BinaryFunctorIN3c104HalfES4_S4_ZZZNS0_16fmax_kernel_cudaERNS_18TensorIteratorBaseEENKUlvE_clEvENKUlvE1_clEvEUlS4_S4_E_EESt5arrayIPcLm3EEEEviT0_T1_,@function
        .size           _ZN2at6native29vectorized_elementwise_kernelILi4ENS0_13BinaryFunctorIN3c104HalfES4_S4_ZZZNS0_16fmax_kernel_cudaERNS_18TensorIteratorBaseEENKUlvE_clEvENKUlvE1_clEvEUlS4_S4_E_EESt5arrayIPcLm3EEEEviT0_T1_,(.L_x_41752 - _ZN2at6native29vectorized_elementwise_kernelILi4ENS0_13BinaryFunctorIN3c104HalfES4_S4_ZZZNS0_16fmax_kernel_cudaERNS_18TensorIteratorBaseEENKUlvE_clEvENKUlvE1_clEvEUlS4_S4_E_EESt5arrayIPcLm3EEEEviT0_T1_)
        .other          _ZN2at6native29vectorized_elementwise_kernelILi4ENS0_13BinaryFunctorIN3c104HalfES4_S4_ZZZNS0_16fmax_kernel_cudaERNS_18TensorIteratorBaseEENKUlvE_clEvENKUlvE1_clEvEUlS4_S4_E_EESt5arrayIPcLm3EEEEviT0_T1_,@"STO_CUDA_ENTRY STV_DEFAULT"
_ZN2at6native29vectorized_elementwise_kernelILi4ENS0_13BinaryFunctorIN3c104HalfES4_S4_ZZZNS0_16fmax_kernel_cudaERNS_18TensorIteratorBaseEENKUlvE_clEvENKUlvE1_clEvEUlS4_S4_E_EESt5arrayIPcLm3EEEEviT0_T1_:
.text._ZN2at6native29vectorized_elementwise_kernelILi4ENS0_13BinaryFunctorIN3c104HalfES4_S4_ZZZNS0_16fmax_kernel_cudaERNS_18TensorIteratorBaseEENKUlvE_clEvENKUlvE1_clEvEUlS4_S4_E_EESt5arrayIPcLm3EEEEviT0_T1_:
        /* <DEDUP_REMOVED lines=165> */
.L_x_8678:
[----:B------:R-:W-:-:S13]  /*0a50*/  ISETP.GE.U32.AND P0, PT, R3, R2, PT ;  /* 0x000000020300720c */ /* 0x000fda0003f06070 */
[----:B------:R-:W-:Y:S05]  /*0a60*/  @P0 BRA `(.L_x_8680) ;  /* 0x0000000000300947 */ /* 0x000fea0003800000 */
[----:B0-----:R-:W0:Y:S01]  /*0a70*/  LDC.64 R10, c[0x0][0x388] ;  /* 0x0000e200ff0a7b82 */ /* 0x001e220000000a00 */
[----:B------:R-:W-:Y:S01]  /*0a80*/  IADD3 R13, PT, PT, R0, R3, RZ ;  /* 0x00000003000d7210 */ /* 0x000fe20007ffe0ff */
[----:B------:R-:W-:-:S04]  /*0a90*/  VIADD R3, R3, 0x80 ;  /* 0x0000008003037836 */ /* 0x000fc80000000000 */
[----:B0-----:R-:W-:-:S05]  /*0aa0*/  IMAD.WIDE.U32 R10, R13, 0x2, R10 ;  /* 0x000000020d0a7825 */ /* 0x001fca00078e000a */
[----:B------:R1:W-:Y:S02]  /*0ab0*/  STG.E.U16 desc[UR4][R10.64], R5 ;  /* 0x000000050a007986 */ /* 0x0003e4000c101504 */
.L_x_8679:
[----:B------:R-:W-:-:S13]  /*0ac0*/  ISETP.GE.U32.AND P0, PT, R3, R2, PT ;  /* 0x000000020300720c */ /* 0x000fda0003f06070 */
[----:B------:R-:W-:Y:S05]  /*0ad0*/  @P0 BRA `(.L_x_8681) ;  /* 0x0000000000340947 */ /* 0x000fea0003800000 */
[----:B-1----:R-:W1:Y:S01]  /*0ae0*/  LDC.64 R4, c[0x0][0x388] ;  /* 0x0000e200ff047b82 */ /* 0x002e620000000a00 */
[----:B0-----:R-:W-:Y:S01]  /*0af0*/  IADD3 R11, PT, PT, R0, R3, RZ ;  /* 0x00000003000b7210 */ /* 0x001fe20007ffe0ff */
[----:B------:R-:W-:-:S04]  /*0b00*/  VIADD R3, R3, 0x80 ;  /* 0x0000008003037836 */ /* 0x000fc80000000000 */
[----:B-1----:R-:W-:-:S05]  /*0b10*/  IMAD.WIDE.U32 R4, R11, 0x2, R4 ;  /* 0x000000020b047825 */ /* 0x002fca00078e0004 */
[----:B------:R1:W-:Y:S02]  /*0b20*/  STG.E.U16 desc[UR4][R4.64], R6 ;  /* 0x0000000604007986 */ /* 0x0003e4000c101504 */
.L_x_8680:
        /* <DEDUP_REMOVED lines=8> */
.L_x_8681:
[----:B------:R-:W-:Y:S05]  /*0bb0*/  BSYNC.RELIABLE B1 ;  /* 0x0000000000017941 */ /* 0x000fea0003800100 */
.L_x_8677:
[----:B------:R-:W-:-:S13]  /*0bc0*/  ISETP.GE.U32.AND P0, PT, R3, R2, PT ;  /* 0x000000020300720c */ /* 0x000fda0003f06070 */
[----:B-12---:R-:W1:Y:S01]  /*0bd0*/  @!P0 LDC.64 R4, c[0x0][0x388] ;  /* 0x0000e200ff048b82 */ /* 0x006e620000000a00 */
[----:B------:R-:W-:Y:S01]  /*0be0*/  @!P0 IADD3 R7, PT, PT, R0, R3, RZ ;  /* 0x0000000300078210 */ /* 0x000fe20007ffe0ff */
[----:B------:R-:W-:-:S04]  /*0bf0*/  @!P0 VIADD R3, R3, 0x80 ;  /* 0x0000008003038836 */ /* 0x000fc80000000000 */
[----:B-1----:R-:W-:-:S05]  /*0c00*/  @!P0 IMAD.WIDE.U32 R4, R7, 0x2, R4 ;  /* 0x0000000207048825 */ /* 0x002fca00078e0004 */
[----:B------:R2:W-:Y:S02]  /*0c10*/  @!P0 STG.E.U16 desc[UR4][R4.64], R8 ;  /* 0x0000000804008986 */ /* 0x0005e4000c101504 */
.L_x_8682:
[----:B------:R-:W-:Y:S05]  /*0c20*/  BSYNC.RECONVERGENT B0 ;  /* 0x0000000000007941 */ /* 0x000fea0003800200 */
.L_x_8676:
        /* <DEDUP_REMOVED lines=8> */
.L_x_8675:
        /* <DEDUP_REMOVED lines=30> */
[----:B------:R-:W-:Y:S02]  /*0e90*/  FMNMX.FTZ R3, R3, R4, !PT ;  /* 0x0000000403037209 */ /* 0x000fe40007810000 */
        /* <DEDUP_REMOVED lines=11> */
[----:B------:R-:W-:Y:S04]  /*0f50*/  STG.E.64 desc[UR4][R12.64], R4 ;  /* 0x000000040c007986 */ /* 0x000fe8000c101b04 */
[----:B------:R-:W-:Y:S01]  /*0f60*/  STG.E.64 desc[UR4][R12.64+0x400], R8 ;  /* 0x000400080c007986 */ /* 0x000fe2000c101b04 */
[----:B------:R-:W-:Y:S05]  /*0f70*/  EXIT ;  /* 0x000000000000794d */ /* 0x000fea0003800000 */
.L_x_8683:
        /* <DEDUP_REMOVED lines=16> */
.L_x_41752:


//--------------------- .text._ZN2at6native29vectorized_elementwise_kernelILi8ENS0_13BinaryFunctorIN3c104HalfES4_S4_ZZZNS0_16fmax_kernel_cudaERNS_18TensorIteratorBaseEENKUlvE_clEvENKUlvE1_clEvEUlS4_S4_E_EESt5arrayIPcLm3EEEEviT0_T1_ --------------------------
	.section	.text._ZN2at6native29vectorized_elementwise_kernelILi8ENS0_13BinaryFunctorIN3c104HalfES4_S4_ZZZNS0_16fmax_kernel_cudaERNS_18TensorIteratorBaseEENKUlvE_clEvENKUlvE1_clEvEUlS4_S4_E_EESt5arrayIPcLm3EEEEviT0_T1_,"ax",@progbits
	.align	128
        .global         _ZN2at6native29vectorized_elementwise_kernelILi8ENS0_13BinaryFunctorIN3c104HalfES4_S4_ZZZNS0_16fmax_kernel_cudaERNS_18TensorIteratorBaseEENKUlvE_clEvENKUlvE1_clEvEUlS4_S4_E_EESt5arrayIPcLm3EEEEviT0_T1_
        .type           _ZN2at6native29vectorized_elementwise_kernelILi8ENS0_13BinaryFunctorIN3c104HalfES4_S4_ZZZNS0_16fmax_kernel_cudaERNS_18TensorIteratorBaseEENKUlvE_clEvENKUlvE1_clEvEUlS4_S4_E_EESt5arrayIPcLm3EEEEviT0_T1_,@function
        .size           _ZN2at6native29vectorized_elementwise_kernelILi8ENS0_13BinaryFunctorIN3c104HalfES4_S4_ZZZNS0_16fmax_kernel_cudaERNS_18TensorIteratorBaseEENKUlvE_clEvENKUlvE1_clEvEUlS4_S4_E_EESt5arrayIPcLm3EEEEviT0_T1_,(.L_x_41753 - _ZN2at6native29vectorized_elementwise_kernelILi8ENS0_13BinaryFunctorIN3c104HalfES4_S4_ZZZNS0_16fmax_kernel_cudaERNS_18TensorIteratorBaseEENKUlvE_clEvENKUlvE1_clEvEUlS4_S4_E_EESt5arrayIPcLm3EEEEviT0_T1_)
        .other          _ZN2at6native29vectorized_elementwise_kernelILi8ENS0_13BinaryFunctorIN3c104HalfES4_S4_ZZZNS0_16fmax_kernel_cudaERNS_18TensorIteratorBaseEENKUlvE_clEvENKUlvE1_clEvEUlS4_S4_E_EESt5arrayIPcLm3EEEEviT0_T1_,@"STO_CUDA_ENTRY STV_DEFAULT"
_ZN2at6native29vectorized_elementwise_kernelILi8ENS0_13BinaryFunctorIN3c104HalfES4_S4_ZZZNS0_16fmax_kernel_cudaERNS_18TensorIteratorBaseEENKUlvE_clEvENKUlvE1_clEvEUlS4_S4_E_EESt5arrayIPcLm3EEEEviT0_T1_:
.text._ZN2at6native29vectorized_elementwise_kernelILi8ENS0_13BinaryFunctorIN3c104HalfES4_S4_ZZZNS0_16fmax_kernel_cudaERNS_18TensorIteratorBaseEENKUlvE_clEvENKUlvE1_clEvEUlS4_S4_E_EESt5arrayIPcLm3EEEEviT0_T1_:
        /* <DEDUP_REMOVED lines=165> */
.L_x_8687:
[----:B------:R-:W-:-:S13]  /*0a50*/  ISETP.GE.U32.AND P0, PT, R3, R2, PT ;  /* 0x000000020300720c */ /* 0x000fda0003f06070 */
[----:B------:R-:W-:Y:S05]  /*0a60*/  @P0 BRA `(.L_x_8689) ;  /* 0x0000000000300947 */ /* 0x000fea0003800000 */
[----:B0-----:R-:W0:Y:S01]  /*0a70*/  LDC.64 R10, c[0x0][0x388] ;  /* 0x0000e200ff0a7b82 */ /* 0x001e220000000a00 */
[----:B------:R-:W-:Y:S01]  /*0a80*/  IADD3 R13, PT, PT, R0, R3, RZ ;  /* 0x00000003000d7210 */ /* 0x000fe20007ffe0ff */
[----:B------:R-:W-:-:S04]  /*0a90*/  VIADD R3, R3, 0x80 ;  /* 0x0000008003037836 */ /* 0x000fc80000000000 */
[----:B0-----:R-:W-:-:S05]  /*0aa0*/  IMAD.WIDE.U32 R10, R13, 0x2, R10 ;  /* 0x000000020d0a7825 */ /* 0x001fca00078e000a */
[----:B------:R1:W-:Y:S02]  /*0ab0*/  STG.E.U16 desc[UR4][R10.64], R5 ;  /* 0x000000050a007986 */ /* 0x0003e4000c101504 */
.L_x_8688:
[----:B------:R-:W-:-:S13]  /*0ac0*/  ISETP.GE.U32.AND P0, PT, R3, R2, PT ;  /* 0x000000020300720c */ /* 0x000fda0003f06070 */
[----:B------:R-:W-:Y:S05]  /*0ad0*/  @P0 BRA `(.L_x_8690) ;  /* 0x0000000000340947 */ /* 0x000fea0003800000 */
[----:B-1----:R-:W1:Y:S01]  /*0ae0*/  LDC.64 R4, c[0x0][0x388] ;  /* 0x0000e200ff047b82 */ /* 0x002e620000000a00 */
[----:B0-----:R-:W-:Y:S01]  /*0af0*/  IADD3 R11, PT, PT, R0, R3, RZ ;  /* 0x00000003000b7210 */ /* 0x001fe20007ffe0ff */
[----:B------:R-:W-:-:S04]  /*0b00*/  VIADD R3, R3, 0x80 ;  /* 0x0000008003037836 */ /* 0x000fc80000000000 */
[----:B-1----:R-:W-:-:S05]  /*0b10*/  IMAD.WIDE.U32 R4, R11, 0x2, R4 ;  /* 0x000000020b047825 */ /* 0x002fca00078e0004 */
[----:B------:R1:W-:Y:S02]  /*0b20*/  STG.E.U16 desc[UR4][R4.64], R6 ;  /* 0x0000000604007986 */ /* 0x0003e4000c101504 */
.L_x_8689:
        /* <DEDUP_REMOVED lines=8> */
.L_x_8690:
[----:B------:R-:W-:Y:S05]  /*0bb0*/  BSYNC.RELIABLE B1 ;  /* 0x0000000000017941 */ /* 0x000fea0003800100 */
.L_x_8686:
[----:B------:R-:W-:-:S13]  /*0bc0*/  ISETP.GE.U32.AND P0, PT, R3, R2, PT ;  /* 0x000000020300720c */ /* 0x000fda0003f06070 */
[----:B-12---:R-:W1:Y:S01]  /*0bd0*/  @!P0 LDC.64 R4, c[0x0][0x388] ;  /* 0x0000e200ff048b82 */ /* 0x006e620000000a00 */
[----:B------:R-:W-:Y:S01]  /*0be0*/  @!P0 IADD3 R7, PT, PT, R0, R3, RZ ;  /* 0x0000000300078210 */ /* 0x000fe20007ffe0ff */
[----:B------:R-:W-:-:S04]  /*0bf0*/  @!P0 VIADD R3, R3, 0x80 ;  /* 0x0000008003038836 */ /* 0x000fc80000000000 */
[----:B-1----:R-:W-:-:S05]  /*0c00*/  @!P0 IMAD.WIDE.U32 R4, R7, 0x2, R4 ;  /* 0x0000000207048825 */ /* 0x002fca00078e0004 */
[----:B------:R2:W-:Y:S02]  /*0c10*/  @!P0 STG.E.U16 desc[UR4][R4.64], R8 ;  /* 0x0000000804008986 */ /* 0x0005e4000c101504 */
.L_x_8691:
[----:B------:R-:W-:Y:S05]  /*0c20*/  BSYNC.RECONVERGENT B0 ;  /* 0x0000000000007941 */ /* 0x000fea0003800200 */
.L_x_8685:
        /* <DEDUP_REMOVED lines=8> */
.L_x_8684:
        /* <DEDUP_REMOVED lines=23> */
[----:B------:R-:W-:Y:S01]  /*0e20*/  FMNMX.FTZ R4, R16, R15, !PT ;  /* 0x0000000f10047209 */ /* 0x000fe20007810000 */
[----:B------:R-:W-:Y:S01]  /*0e30*/  HADD2.F32 R20, -RZ, R5.H1_H1 ;  /* 0x30000005ff147230 */ /* 0x000fe20000004100 */
[----:B------:R-:W-:Y:S01]  /*0e40*/  FMNMX.FTZ R17, R17, R14, !PT ;  /* 0x0000000e11117209 */ /* 0x000fe20007810000 */
[--C-:B------:R-:W-:Y:S01]  /*0e50*/  HADD2.F32 R21, -RZ, R6.reuse.H0_H0 ;  /* 0x20000006ff157230 */ /* 0x100fe20000004100 */
[----:B------:R-:W-:Y:S01]  /*0e60*/  FMNMX.FTZ R5, R18, R19, !PT ;  /* 0x0000001312057209 */ /* 0x000fe20007810000 */
[----:B------:R-:W-:Y:S01]  /*0e70*/  HADD2.F32 R23, -RZ, R6.H1_H1 ;  /* 0x30000006ff177230 */ /* 0x000fe20000004100 */
[----:B------:R-:W-:Y:S01]  /*0e80*/  FMNMX.FTZ R20, R9, R20, !PT ;  /* 0x0000001409147209 */ /* 0x000fe20007810000 */
[--C-:B------:R-:W-:Y:S01]  /*0e90*/  HADD2.F32 R22, -RZ, R7.reuse.H0_H0 ;  /* 0x20000007ff167230 */ /* 0x100fe20000004100 */
[----:B------:R-:W-:Y:S01]  /*0ea0*/  FMNMX.FTZ R6, R8, R21, !PT ;  /* 0x0000001508067209 */ /* 0x000fe20007810000 */
[----:B------:R-:W-:Y:S01]  /*0eb0*/  HADD2.F32 R24, -RZ, R7.H1_H1 ;  /* 0x30000007ff187230 */ /* 0x000fe20000004100 */
[----:B------:R-:W-:-:S02]  /*0ec0*/  FMNMX.FTZ R23, R10, R23, !PT ;  /* 0x000000170a177209 */ /* 0x000fc40007810000 */
[----:B------:R-:W-:Y:S02]  /*0ed0*/  FMNMX.FTZ R3, R3, R22, !PT ;  /* 0x0000001603037209 */ /* 0x000fe40007810000 */
[----:B------:R-:W-:Y:S02]  /*0ee0*/  FMNMX.FTZ R24, R11, R24, !PT ;  /* 0x000000180b187209 */ /* 0x000fe40007810000 */
[----:B------:R-:W-:Y:S02]  /*0ef0*/  F2FP.F16.F32.PACK_AB R4, R17, R4 ;  /* 0x000000041104723e */ /* 0x000fe400000000ff */
[----:B------:R-:W-:Y:S02]  /*0f00*/  F2FP.F16.F32.PACK_AB R5, R20, R5 ;  /* 0x000000051405723e */ /* 0x000fe400000000ff */
[----:B------:R-:W-:Y:S02]  /*0f10*/  F2FP.F16.F32.PACK_AB R6, R23, R6 ;  /* 0x000000061706723e */ /* 0x000fe400000000ff */
[----:B------:R-:W-:-:S05]  /*0f20*/  F2FP.F16.F32.PACK_AB R7, R24, R3 ;  /* 0x000000031807723e */ /* 0x000fca00000000ff */
[----:B------:R-:W-:Y:S01]  /*0f30*/  STG.E.128 desc[UR4][R12.64], R4 ;  /* 0x000000040c007986 */ /* 0x000fe2000c101d04 */
[----:B------:R-:W-:Y:S05]  /*0f40*/  EXIT ;  /* 0x000000000000794d */ /* 0x000fea0003800000 */
.L_x_8692:
        /* <DEDUP_REMOVED lines=11> */
.L_x_41753:


//--------------------- .text._ZN2at6native18elementwise_kernelILi128ELi4EZNS0_15gpu_kernel_implINS0_13AUnaryFunctorIfffZZZNS0_16fmax_kernel_cudaERNS_18TensorIteratorBaseEENKUlvE_clEvENKUlvE0_clEvEUlffE_EEEEvS5_RKT_EUliE_EEviT1_ --------------------------
	.section	.text._ZN2at6native18elementwise_kernelILi128ELi4EZNS0_15gpu_kernel_implINS0_13AUnaryFunctorIfffZZZNS0_16fmax_kernel_cudaERNS_18TensorIteratorBaseEENKUlvE_clEvENKUlvE0_clEvEUlffE_EEEEvS5_RKT_EUliE_EEviT1_,"ax",@progbits
	.align	128
        .global         _ZN2at6native18elementwise_kernelILi128ELi4EZNS0_15gpu_kernel_implINS0_13AUnaryFunctorIfffZZZNS0_16fmax_kernel_cudaERNS_18TensorIteratorBaseEENKUlvE_clEvENKUlvE0_clEvEUlffE_EEEEvS5_RKT_EUliE_EEviT1_
        .type           _ZN2at6native18elementwise_kernelILi128ELi4EZNS0_15gpu_kernel_implINS0_13AUnaryFunctorIfffZZZNS0_16fmax_kernel_cudaERNS_18TensorIteratorBaseEENKUlvE_clEvENKUlvE0_clEvEUlffE_EEEEvS5_RKT_EUliE_EEviT1_,@function
        .size           _ZN2at6native18elementwise_kernelILi128ELi4EZNS0_15gpu_kernel_implINS0_13AUnaryFunctorIfffZZZNS0_16fmax_kernel_cudaERNS_18TensorIteratorBaseEENKUlvE_clEvENKUlvE0_clEvEUlffE_EEEEvS5_RKT_EUliE_EEviT1_,(.L_x_41754 - _ZN2at6native18elementwise_kernelILi128ELi4EZNS0_15gpu_kernel_implINS0_13AUnaryFunctorIfffZZZNS0_16fmax_kernel_cudaERNS_18TensorIteratorBaseEENKUlvE_clEvENKUlvE0_clEvEUlffE_EEEEvS5_RKT_EUliE_EEviT1_)
        .other          _ZN2at6native18elementwise_kernelILi128ELi4EZNS0_15gpu_kernel_implINS0_13AUnaryFunctorIfffZZZNS0_16fmax_kernel_cudaERNS_18TensorIteratorBaseEENKUlvE_clEvENKUlvE0_clEvEUlffE_EEEEvS5_RKT_EUliE_EEviT1_,@"STO_CUDA_ENTRY STV_DEFAULT"
_ZN2at6native18elementwise_kernelILi128ELi4EZNS0_15gpu_kernel_implINS0_13AUnaryFunctorIfffZZZNS0_16fmax_kernel_cudaERNS_18TensorIteratorBaseEENKUlvE_clEvENKUlvE0_clEvEUlffE_EEEEvS5_RKT_EUliE_EEviT1_:
.text._ZN2at6native18elementwise_kernelILi128ELi4EZNS0_15gpu_kernel_implINS0_13AUnaryFunctorIfffZZZNS0_16fmax_kernel_cudaERNS_18TensorIteratorBaseEENKUlvE_clEvENKUlvE0_clEvEUlffE_EEEEvS5_RKT_EUliE_EEviT1_:
        /* <DEDUP_REMOVED lines=319> */
.L_x_8695:
        /* <DEDUP_REMOVED lines=18> */
.L_x_8700:
[----:B------:R-:W2:Y:S02]  /*1510*/  LDG.E.U8 R2, desc[UR36][R2.64] ;  /* 0x0000002402027981 */ /* 0x000ea4000c1e1100 */
[----:B--2---:R-:W-:Y:S01]  /*1520*/  I2FP.F32.U32 R4, R2 ;  /* 0x0000000200047245 */ /* 0x004fe20000201000 */
[----:B------:R-:W-:Y:S06]  /*1530*/  BRA `(.L_x_8702) ;  /* 0x0000000c00247947 */ /* 0x000fec0003800000 */
.L_x_8699:
        /* <DEDUP_REMOVED lines=9> */
.L_x_8704:
[----:B------:R-:W2:Y:S02]  /*15d0*/  LDG.E R2, desc[UR36][R2.64] ;  /* 0x0000002402027981 */ /* 0x000ea4000c1e1900 */
[----:B--2---:R-:W-:Y:S01]  /*15e0*/  I2FP.F32.S32 R4, R2 ;  /* 0x0000000200047245 */ /* 0x004fe20000201400 */
[----:B------:R-:W-:Y:S06]  /*15f0*/  BRA `(.L_x_8702) ;  /* 0x0000000800f47947 */ /* 0x000fec0003800000 */
.L_x_8703:
[----:B------:R-:W2:Y:S02]  /*1600*/  LDG.E.U16 R2, desc[UR36][R2.64] ;  /* 0x0000002402027981 */ /* 0x000ea4000c1e1500 */
[----:B--2---:R0:W1:Y:S01]  /*1610*/  I2F.S16 R4, R2 ;  /* 0x0000000200047306 */ /* 0x0040620000101400 */
[----:B------:R-:W-:Y:S05]  /*1620*/  BRA `(.L_x_8702) ;  /* 0x0000000800e87947 */ /* 0x000fea0003800000 */
.L_x_8698:
        /* <DEDUP_REMOVED lines=8> */
.L_x_8706:
[----:B------:R-:W2:Y:S02]  /*16b0*/  LDG.E.U16 R2, desc[UR36][R2.64] ;  /* 0x0000002402027981 */ /* 0x000ea4000c1e1500 */
[----:B--2---:R-:W-:Y:S01]  /*16c0*/  HADD2.F32 R4, -RZ, R2.H0_H0 ;  /* 0x20000002ff047230 */ /* 0x004fe20000004100 */
[----:B------:R-:W-:Y:S06]  /*16d0*/  BRA `(.L_x_8702) ;  /* 0x0000000800bc7947 */ /* 0x000fec0003800000 */
.L_x_8705:
        /* <DEDUP_REMOVED lines=8> */
.L_x_8708:
[----:B------:R-:W2:Y:S02]  /*1760*/  LDG.E.U16 R2, desc[UR36][R2.64] ;  /* 0x0000002402027981 */ /* 0x000ea4000c1e1500 */
[----:B--2---:R-:W-:Y:S01]  /*1770*/  HADD2.F32 R4, -RZ, R2.H0_H0 ;  /* 0x20000002ff047230 */ /* 0x004fe20000004100 */
[----:B------:R-:W-:Y:S06]  /*1780*/  BRA `(.L_x_8702) ;  /* 0x0000000800907947 */ /* 0x000fec0003800000 */
.L_x_8707:
[----:B------:R-:W2:Y:S01]  /*1790*/  LDG.E.64 R2, desc[UR36][R2.64] ;  /* 0x0000002402027981 */ /* 0x000ea2000c1e1b00 */
[----:B------:R-:W-:Y:S01]  /*17a0*/  UMOV UR4, 0xf0000000 ;  /* 0xf000000000047882 */ /* 0x000fe20000000000 */
[----:B------:R-:W-:Y:S01]  /*17b0*/  UMOV UR5, 0x380fffff ;  /* 0x380fffff00057882 */ /* 0x000fe20000000000 */
[----:B--2---:R-:W0:Y:S01]  /*17c0*/  F2F.F32.F64 R4, R2 ;  /* 0x0000000200047310 */ /* 0x004e220000301000 */
[----:B------:R-:W-:-:S14]  /*17d0*/  DSETP.GEU.AND P0, PT, |R2|, UR4, PT ;  /* 0x0000000402007e2a */ /* 0x000fdc000bf0e200 */
[----:B0-----:R-:W-:Y:S01]  /*17e0*/  @!P0 FMUL R4, R4, 1.175494350822287508e-38 ;  /* 0x0080000004048820 */ /* 0x001fe20000400000 */
[----:B------:R-:W-:Y:S06]  /*17f0*/  BRA `(.L_x_8702) ;  /* 0x0000000800747947 */ /* 0x000fec0003800000 */
.L_x_8697:
        /* <DEDUP_REMOVED lines=12> */
.L_x_8711:
[----:B------:R-:W2:Y:S01]  /*18c0*/  LDG.E.64 R2, desc[UR36][R2.64] ;  /* 0x0000002402027981 */ /* 0x000ea2000c1e1b00 */
[----:B------:R-:W-:Y:S01]  /*18d0*/  UMOV UR4, 0xf0000000 ;  /* 0xf000000000047882 */ /* 0x000fe20000000000 */
[----:B------:R-:W-:Y:S01]  /*18e0*/  UMOV UR5, 0x380fffff ;  /* 0x380fffff00057882 */ /* 0x000fe20000000000 */
[----:B--2---:R-:W0:Y:S01]  /*18f0*/  F2F.F32.F64 R4, R2 ;  /* 0x0000000200047310 */ /* 0x004e220000301000 */
[----:B------:R-:W-:-:S14]  /*1900*/  DSETP.GEU.AND P0, PT, |R2|, UR4, PT ;  /* 0x0000000402007e2a */ /* 0x000fdc000bf0e200 */
[----:B0-----:R-:W-:Y:S01]  /*1910*/  @!P0 FMUL R4, R4, 1.175494350822287508e-38 ;  /* 0x0080000004048820 */ /* 0x001fe20000400000 */
[----:B------:R-:W-:Y:S06]  /*1920*/  BRA `(.L_x_8702) ;  /* 0x0000000800287947 */ /* 0x000fec0003800000 */
.L_x_8710:
        /* <DEDUP_REMOVED lines=25> */
.L_x_8713:
        /* <DEDUP_REMOVED lines=12> */
.L_x_8712:
[----:B------:R-:W2:Y:S02]  /*1b80*/  LDG.E.U16 R2, desc[UR36][R2.64] ;  /* 0x0000002402027981 */ /* 0x000ea4000c1e1500 */
[----:B--2---:R-:W-:Y:S01]  /*1b90*/  SHF.L.U32 R4, R2, 0x10, RZ ;  /* 0x0000001002047819 */ /* 0x004fe200000006ff */
[----:B------:R-:W-:Y:S06]  /*1ba0*/  BRA `(.L_x_8702) ;  /* 0x0000000400887947 */ /* 0x000fec0003800000 */
.L_x_8709:
        /* <DEDUP_REMOVED lines=11> */
.L_x_8716:
        /* <DEDUP_REMOVED lines=20> */
.L_x_8718:
[----:B------:R-:W-:Y:S05]  /*1da0*/  BSYNC.RECONVERGENT B0 ;  /* 0x0000000000007941 */ /* 0x000fea0003800200 */
.L_x_8717:
[----:B------:R-:W-:Y:S01]  /*1db0*/  IMAD.SHL.U32 R0, R0, 0x100000, RZ ;  /* 0x0010000000007824 */ /* 0x000fe200078e00ff */
[----:B------:R-:W-:-:S04]  /*1dc0*/  LEA R2, R2, 0x3b800000, 0x17 ;  /* 0x3b80000002027811 */ /* 0x000fc800078eb8ff */
[----:B------:R-:W-:Y:S01]  /*1dd0*/  LOP3.LUT R4, R2, R0, R7, 0xfe, !PT ;  /* 0x0000000002047212 */ /* 0x000fe200078efe07 */
[----:B------:R-:W-:Y:S06]  /*1de0*/  BRA `(.L_x_8702) ;  /* 0x0000000000f87947 */ /* 0x000fec0003800000 */
.L_x_8715:
        /* <DEDUP_REMOVED lines=20> */
.L_x_8720:
[----:B------:R-:W-:Y:S05]  /*1f30*/  BSYNC.RECONVERGENT B0 ;  /* 0x0000000000007941 */ /* 0x000fea0003800200 */
.L_x_8719:
[----:B------:R-:W-:Y:S01]  /*1f40*/  IMAD.SHL.U32 R0, R0, 0x200000, RZ ;  /* 0x0020000000007824 */ /* 0x000fe200078e00ff */
[----:B------:R-:W-:-:S04]  /*1f50*/  LEA R2, R2, 0x37800000, 0x17 ;  /* 0x3780000002027811 */ /* 0x000fc800078eb8ff */
[----:B------:R-:W-:Y:S01]  /*1f60*/  LOP3.LUT R4, R2, R0, R7, 0xfe, !PT ;  /* 0x0000000002047212 */ /* 0x000fe200078efe07 */
[----:B------:R-:W-:Y:S06]  /*1f70*/  BRA `(.L_x_8702) ;  /* 0x0000000000947947 */ /* 0x000fec0003800000 */
.L_x_8714:
[----:B------:R-:W-:-:S09]  /*1f80*/  UISETP.NE.AND UP0, UPT, UR4, 0x1c, UPT ;  /* 0x0000001c0400788c */ /* 0x000fd2000bf05270 */
[----:B------:R-:W-:Y:S05]  /*1f90*/  BRA.U !UP0, `(.L_x_8721) ;  /* 0x0000000108847547 */ /* 0x000fea000b800000 */
[----:B------:R-:W-:-:S09]  /*1fa0*/  UISETP.NE.AND UP0, UPT, UR4, 0x1d, UPT ;  /* 0x0000001d0400788c */ /* 0x000fd2000bf05270 */
[----:B------:R-:W-:Y:S05]  /*1fb0*/  BRA.U !UP0, `(.L_x_8722) ;  /* 0x0000000108707547 */ /* 0x000fea000b800000 */
[----:B------:R-:W-:-:S09]  /*1fc0*/  UISETP.NE.AND UP0, UPT, UR4, 0x2c, UPT ;  /* 0x0000002c0400788c */ /* 0x000fd2000bf05270 */
[----:B------:R-:W-:Y:S05]  /*1fd0*/  BRA.U !UP0, `(.L_x_8723) ;  /* 0x0000000108487547 */ /* 0x000fea000b800000 */
.L_x_8701:
        /* <DEDUP_REMOVED lines=16> */
.L_x_8724:
[----:B------:R-:W-:Y:S01]  /*20e0*/  IMAD.MOV.U32 R4, RZ, RZ, RZ ;  /* 0x000000ffff047224 */ /* 0x000fe200078e00ff */
[----:B------:R-:W-:Y:S06]  /*20f0*/  BRA `(.L_x_8702) ;  /* 0x0000000000347947 */ /* 0x000fec0003800000 */
.L_x_8723:
        /* <DEDUP_REMOVED lines=8> */
.L_x_8722:
[----:B------:R-:W2:Y:S02]  /*2180*/  LDG.E.64 R2, desc[UR36][R2.64] ;  /* 0x0000002402027981 */ /* 0x000ea4000c1e1b00 */
[----:B--2---:R0:W1:Y:S01]  /*2190*/  I2F.U64 R4, R2 ;  /* 0x0000000200047312 */ /* 0x0040620000301000 */
[----:B------:R-:W-:Y:S05]  /*21a0*/  BRA `(.L_x_8702) ;  /* 0x0000000000087947 */ /* 0x000fea0003800000 */
.L_x_8721:
[----:B------:R-:W2:Y:S02]  /*21b0*/  LDG.E R2, desc[UR36][R2.64] ;  /* 0x0000002402027981 */ /* 0x000ea4000c1e1900 */
[----:B--2---:R-:W-:-:S07]  /*21c0*/  I2FP.F32.U32 R4, R2 ;  /* 0x0000000200047245 */ /* 0x004fce0000201000 */
.L_x_8702:
[----:B------:R-:W-:Y:S05]  /*21d0*/  BSYNC.RECONVERGENT B6 ;  /* 0x0000000000067941 */ /* 0x000fea0003800200 */
.L_x_8696:
[----:B------:R-:W0:Y:S01]  /*21e0*/  LDCU.64 UR6, c[0x0][0x580] ;  /* 0x0000b000ff0677ac */ /* 0x000e220008000a00 */
[----:B------:R-:W1:Y:S01]  /*21f0*/  LDCU UR5, c[0x0][0x594] ;  /* 0x0000b280ff0577ac */ /* 0x000e620008000800 */
[----:B------:R-:W-:-:S04]  /*2200*/  UPRMT UR4, UR41, 0x9910, URZ ;  /* 0x0000991029047896 */ /* 0x000fc800080000ff */
[----:B------:R-:W-:Y:S01]  /*2210*/  UISETP.GT.AND UP0, UPT, UR4, 0x9, UPT ;  /* 0x000000090400788c */ /* 0x000fe2000bf04270 */
[----:B0-234-:R-:W-:-:S04]  /*2220*/  IADD3 R2, P0, PT, R16, UR6, RZ ;  /* 0x0000000610027c10 */ /* 0x01dfc8000ff1e0ff */
[----:B------:R-:W-:Y:S02]  /*2230*/  IADD3.X R3, PT, PT, RZ, UR7, RZ, P0, !PT ;  /* 0x00000007ff037c10 */ /* 0x000fe400087fe4ff */
[----:B-1---5:R-:W-:Y:S02]  /*2240*/  FMNMX.FTZ R4, R4, UR5, !PT ;  /* 0x0000000504047c09 */ /* 0x022fe4000f810000 */
        /* <DEDUP_REMOVED lines=12> */
.L_x_8728:
[----:B------:R-:W0:Y:S02]  /*2310*/  F2I.S64.TRUNC R4, R4 ;  /* 0x0000000400047311 */ /* 0x000e24000020d900 */
[----:B0-----:R-:W-:-:S05]  /*2320*/  IMAD.MOV.U32 R7, RZ, RZ, R4 ;  /* 0x000000ffff077224 */ /* 0x001fca00078e0004 */
[----:B------:R0:W-:Y:S01]  /*2330*/  STG.E.U8 desc[UR36][R2.64], R7 ;  /* 0x0000000702007986 */ /* 0x0001e2000c101124 */
[----:B------:R-:W-:Y:S05]  /*2340*/  BRA `(.L_x_8730) ;  /* 0x0000000c002c7947 */ /* 0x000fea0003800000 */
.L_x_8727:
        /* <DEDUP_REMOVED lines=9> */
.L_x_8732:
[----:B------:R-:W0:Y:S02]  /*23e0*/  F2I.FTZ.TRUNC.NTZ R5, R4 ;  /* 0x0000000400057305 */ /* 0x000e24000021f100 */
[----:B0-----:R0:W-:Y:S01]  /*23f0*/  STG.E desc[UR36][R2.64], R5 ;  /* 0x0000000502007986 */ /* 0x0011e2000c101924 */
[----:B------:R-:W-:Y:S05]  /*2400*/  BRA `(.L_x_8730) ;  /* 0x0000000800fc7947 */ /* 0x000fea0003800000 */
.L_x_8731:
[----:B------:R-:W0:Y:S02]  /*2410*/  F2I.FTZ.TRUNC.NTZ R5, R4 ;  /* 0x0000000400057305 */ /* 0x000e24000021f100 */
[----:B0-----:R0:W-:Y:S01]  /*2420*/  STG.E.U16 desc[UR36][R2.64], R5 ;  /* 0x0000000502007986 */ /* 0x0011e2000c101524 */
[----:B------:R-:W-:Y:S05]  /*2430*/  BRA `(.L_x_8730) ;  /* 0x0000000800f07947 */ /* 0x000fea0003800000 */
.L_x_8726:
        /* <DEDUP_REMOVED lines=8> */
.L_x_8734:
[----:B------:R-:W-:-:S05]  /*24c0*/  F2FP.F16.F32.PACK_AB R4, RZ, R4 ;  /* 0x00000004ff04723e */ /* 0x000fca00000000ff */
[----:B------:R0:W-:Y:S01]  /*24d0*/  STG.E.U16 desc[UR36][R2.64], R4 ;  /* 0x0000000402007986 */ /* 0x0001e2000c101524 */
[----:B------:R-:W-:Y:S05]  /*24e0*/  BRA `(.L_x_8730) ;  /* 0x0000000800c47947 */ /* 0x000fea0003800000 */
.L_x_8733:
        /* <DEDUP_REMOVED lines=9> */
.L_x_8736:
[----:B------:R-:W-:-:S04]  /*2580*/  F2FP.F16.F32.PACK_AB R5, RZ, R4 ;  /* 0x00000004ff05723e */ /* 0x000fc800000000ff */
[----:B------:R-:W-:-:S05]  /*2590*/  PRMT R5, R5, 0x5410, RZ ;  /* 0x0000541005057816 */ /* 0x000fca00000000ff */
[----:B------:R0:W-:Y:S01]  /*25a0*/  STG.E desc[UR36][R2.64], R5 ;  /* 0x0000000502007986 */ /* 0x0001e2000c101924 */
[----:B------:R-:W-:Y:S05]  /*25b0*/  BRA `(.L_x_8730) ;  /* 0x0000000800907947 */ /* 0x000fea0003800000 */
.L_x_8735:
[----:B------:R-:W-:-:S06]  /*25c0*/  FMUL.FTZ R4, R4, 1 ;  /* 0x3f80000004047820 */ /* 0x000fcc0000410000 */
[----:B------:R-:W0:Y:S02]  /*25d0*/  F2F.F64.F32 R4, R4 ;  /* 0x0000000400047310 */ /* 0x000e240000201800 */
[----:B0-----:R0:W-:Y:S01]  /*25e0*/  STG.E.64 desc[UR36][R2.64], R4 ;  /* 0x0000000402007986 */ /* 0x0011e2000c101b24 */
[----:B------:R-:W-:Y:S05]  /*25f0*/  BRA `(.L_x_8730) ;  /* 0x0000000800807947 */ /* 0x000fea0003800000 */
.L_x_8725:
        /* <DEDUP_REMOVED lines=12> */
.L_x_8739:
[----:B------:R-:W-:Y:S01]  /*26c0*/  FMUL.FTZ R4, R4, 1 ;  /* 0x3f80000004047820 */ /* 0x000fe20000410000 */
[----:B------:R-:W-:-:S05]  /*26d0*/  CS2R R6, SRZ ;  /* 0x0000000000067805 */ /* 0x000fca000001ff00 */
[----:B------:R-:W0:Y:S02]  /*26e0*/  F2F.F64.F32 R4, R4 ;  /* 0x0000000400047310 */ /* 0x000e240000201800 */
[----:B0-----:R0:W-:Y:S01]  /*26f0*/  STG.E.128 desc[UR36][R2.64], R4 ;  /* 0x0000000402007986 */ /* 0x0011e2000c101d24 */
[----:B------:R-:W-:Y:S05]  /*2700*/  BRA `(.L_x_8730) ;  /* 0x00000008003c7947 */ /* 0x000fea0003800000 */
.L_x_8738:
        /* <DEDUP_REMOVED lines=18> */
.L_x_8743:
[----:B------:R-:W-:Y:S05]  /*2830*/  BSYNC.RECONVERGENT B0 ;  /* 0x0000000000007941 */ /* 0x000fea0003800200 */
.L_x_8742:
[----:B------:R-:W-:-:S05]  /*2840*/  LOP3.LUT R7, R0, 0x80, R7, 0xf8, !PT ;  /* 0x0000008000077812 */ /* 0x000fca00078ef807 */
[----:B------:R0:W-:Y:S01]  /*2850*/  STG.E.U8 desc[UR36][R2.64], R7 ;  /* 0x0000000702007986 */ /* 0x0001e2000c101124 */
[----:B------:R-:W-:Y:S05]  /*2860*/  BRA `(.L_x_8730) ;  /* 0x0000000400e47947 */ /* 0x000fea0003800000 */
.L_x_8741:
        /* <DEDUP_REMOVED lines=14> */
.L_x_8745:
[----:B------:R-:W-:Y:S05]  /*2950*/  BSYNC.RECONVERGENT B0 ;  /* 0x0000000000007941 */ /* 0x000fea0003800200 */
.L_x_8744:
[----:B------:R-:W-:-:S05]  /*2960*/  LOP3.LUT R5, R0, 0x80, R7, 0xf8, !PT ;  /* 0x0000008000057812 */ /* 0x000fca00078ef807 */
[----:B------:R0:W-:Y:S01]  /*2970*/  STG.E.U8 desc[UR36][R2.64], R5 ;  /* 0x0000000502007986 */ /* 0x0001e2000c101124 */
[----:B------:R-:W-:Y:S05]  /*2980*/  BRA `(.L_x_8730) ;  /* 0x00000004009c7947 */ /* 0x000fea0003800000 */
.L_x_8740:
[----:B------:R-:W-:-:S05]  /*2990*/  F2FP.BF16.F32.PACK_AB R4, RZ, R4 ;  /* 0x00000004ff04723e */ /* 0x000fca00000010ff */
[----:B------:R0:W-:Y:S01]  /*29a0*/  STG.E.U16 desc[UR36][R2.64], R4 ;  /* 0x0000000402007986 */ /* 0x0001e2000c101524 */
[----:B------:R-:W-:Y:S05]  /*29b0*/  BRA `(.L_x_8730) ;  /* 0x0000000400907947 */ /* 0x000fea0003800000 */
.L_x_8737:
        /* <DEDUP_REMOVED lines=11> */
.L_x_8748:
        /* <DEDUP_REMOVED lines=12> */
.L_x_8751:
[----:B------:R-:W-:-:S04]  /*2b30*/  SHF.R.U32.HI R0, RZ, 0x14, R4 ;  /* 0x00000014ff007819 */ /* 0x000fc80000011604 */
[----:B------:R-:W-:-:S04]  /*2b40*/  LOP3.LUT R5, R0, 0x1, RZ, 0xc0, !PT ;  /* 0x0000000100057812 */ /* 0x000fc800078ec0ff */
[----:B------:R-:W-:-:S04]  /*2b50*/  IADD3 R0, PT, PT, R4, 0x487ffff, R5 ;  /* 0x0487ffff04007810 */ /* 0x000fc80007ffe005 */
[----:B------:R-:W-:-:S04]  /*2b60*/  SHF.R.U32.HI R0, RZ, 0x14, R0 ;  /* 0x00000014ff007819 */ /* 0x000fc80000011600 */
[----:B------:R-:W-:-:S07]  /*2b70*/  LOP3.LUT R5, R0, 0xff, RZ, 0xc0, !PT ;  /* 0x000000ff00057812 */ /* 0x000fce00078ec0ff */
.L_x_8752:
[----:B------:R-:W-:-:S04]  /*2b80*/  SHF.R.U32.HI R4, RZ, 0x18, R4 ;  /* 0x00000018ff047819 */ /* 0x000fc80000011604 */
[----:B------:R-:W-:-:S04]  /*2b90*/  LOP3.LUT R5, R5, 0x80, R4, 0xf8, !PT ;  /* 0x0000008005057812 */ /* 0x000fc800078ef804 */
[----:B------:R-:W-:-:S07]  /*2ba0*/  PRMT R0, R5, 0x7610, R0 ;  /* 0x0000761005007816 */ /* 0x000fce0000000000 */
.L_x_8750:
[----:B------:R-:W-:Y:S05]  /*2bb0*/  BSYNC.RECONVERGENT B0 ;  /* 0x0000000000007941 */ /* 0x000fea0003800200 */
.L_x_8749:
[----:B------:R4:W-:Y:S01]  /*2bc0*/  STG.E.U8 desc[UR36][R2.64], R0 ;  /* 0x0000000002007986 */ /* 0x0009e2000c101124 */
[----:B------:R-:W-:Y:S05]  /*2bd0*/  BRA `(.L_x_8730) ;  /* 0x0000000400087947 */ /* 0x000fea0003800000 */
.L_x_8747:
        /* <DEDUP_REMOVED lines=12> */
.L_x_8755:
[----:B------:R-:W-:-:S04]  /*2ca0*/  SHF.R.U32.HI R0, RZ, 0x15, R4 ;  /* 0x00000015ff007819 */ /* 0x000fc80000011604 */
[----:B------:R-:W-:-:S04]  /*2cb0*/  LOP3.LUT R5, R0, 0x1, RZ, 0xc0, !PT ;  /* 0x0000000100057812 */ /* 0x000fc800078ec0ff */
[----:B------:R-:W-:-:S04]  /*2cc0*/  IADD3 R0, PT, PT, R4, 0x88fffff, R5 ;  /* 0x088fffff04007810 */ /* 0x000fc80007ffe005 */
[----:B------:R-:W-:-:S04]  /*2cd0*/  SHF.R.U32.HI R0, RZ, 0x15, R0 ;  /* 0x00000015ff007819 */ /* 0x000fc80000011600 */
[----:B------:R-:W-:-:S07]  /*2ce0*/  LOP3.LUT R5, R0, 0xff, RZ, 0xc0, !PT ;  /* 0x000000ff00057812 */ /* 0x000fce00078ec0ff */
.L_x_8756:
[----:B------:R-:W-:-:S04]  /*2cf0*/  SHF.R.U32.HI R4, RZ, 0x18, R4 ;  /* 0x00000018ff047819 */ /* 0x000fc80000011604 */
[----:B------:R-:W-:-:S04]  /*2d00*/  LOP3.LUT R5, R5, 0x80, R4, 0xf8, !PT ;  /* 0x0000008005057812 */ /* 0x000fc800078ef804 */
[----:B------:R-:W-:-:S07]  /*2d10*/  PRMT R0, R5, 0x7610, R0 ;  /* 0x0000761005007816 */ /* 0x000fce0000000000 */
.L_x_8754:
[----:B------:R-:W-:Y:S05]  /*2d20*/  BSYNC.RECONVERGENT B0 ;  /* 0x0000000000007941 */ /* 0x000fea0003800200 */
.L_x_8753:
[----:B------:R3:W-:Y:S01]  /*2d30*/  STG.E.U8 desc[UR36][R2.64], R0 ;  /* 0x0000000002007986 */ /* 0x0007e2000c101124 */
[----:B------:R-:W-:Y:S05]  /*2d40*/  BRA `(.L_x_8730) ;  /* 0x0000000000ac7947 */ /* 0x000fea0003800000 */
.L_x_8746:
[----:B------:R-:W-:-:S09]  /*2d50*/  UISETP.NE.AND UP0, UPT, UR4, 0x1c, UPT ;  /* 0x0000001c0400788c */ /* 0x000fd2000bf05270 */
[----:B------:R-:W-:Y:S05]  /*2d60*/  BRA.U !UP0, `(.L_x_8757) ;  /* 0x00000001089c7547 */ /* 0x000fea000b800000 */
[----:B------:R-:W-:-:S09]  /*2d70*/  UISETP.NE.AND UP0, UPT, UR4, 0x1d, UPT ;  /* 0x0000001d0400788c */ /* 0x000fd2000bf05270 */
[----:B------:R-:W-:Y:S05]  /*2d80*/  BRA.U !UP0, `(.L_x_8758) ;  /* 0x0000000108887547 */ /* 0x000fea000b800000 */
[----:B------:R-:W-:-:S09]  /*2d90*/  UISETP.NE.AND UP0, UPT, UR4, 0x2c, UPT ;  /* 0x0000002c0400788c */ /* 0x000fd2000bf05270 */
[----:B------:R-:W-:Y:S05]  /*2da0*/  BRA.U !UP0, `(.L_x_8759) ;  /* 0x0000000108447547 */ /* 0x000fea000b800000 */
.L_x_8729:
        /* <DEDUP_REMOVED lines=16> */
.L_x_8760:
[----:B------:R-:W-:Y:S05]  /*2eb0*/  BRA `(.L_x_8730) ;  /* 0x0000000000507947 */ /* 0x000fea0003800000 */
.L_x_8759:
        /* <DEDUP_REMOVED lines=15> */
.L_x_8758:
[----:B------:R-:W0:Y:S02]  /*2fb0*/  F2I.U64.TRUNC R4, R4 ;  /* 0x0000000400047311 */ /* 0x000e24000020d800 */
[----:B0-----:R1:W-:Y:S01]  /*2fc0*/  STG.E.64 desc[UR36][R2.64], R4 ;  /* 0x0000000402007986 */ /* 0x0013e2000c101b24 */
[----:B------:R-:W-:Y:S05]  /*2fd0*/  BRA `(.L_x_8730) ;  /* 0x0000000000087947 */ /* 0x000fea0003800000 */
.L_x_8757:
[----:B------:R-:W0:Y:S02]  /*2fe0*/  F2I.FTZ.U32.TRUNC.NTZ R5, R4 ;  /* 0x0000000400057305 */ /* 0x000e24000021f000 */
[----:B0-----:R0:W-:Y:S02]  /*2ff0*/  STG.E desc[UR36][R2.64], R5 ;  /* 0x0000000502007986 */ /* 0x0011e4000c101924 */
.L_x_8730:
[----:B------:R-:W-:-:S07]  /*3000*/  VIADD R17, R17, 0x80 ;  /* 0x0000008011117836 */ /* 0x000fce0000000000 */
.L_x_8694:
[----:B------:R-:W-:Y:S05]  /*3010*/  BSYNC.RECONVERGENT B7 ;  /* 0x0000000000077941 */ /* 0x000fea0003800200 */
.L_x_8693:
        /* <DEDUP_REMOVED lines=307> */
.L_x_8763:
        /* <DEDUP_REMOVED lines=18> */
.L_x_8768:
[----:B------:R-:W2:Y:S02]  /*4470*/  LDG.E.U8 R2, desc[UR36][R2.64] ;  /* 0x0000002402027981 */ /* 0x000ea4000c1e1100 */
[----:B--2---:R-:W-:Y:S01]  /*4480*/  I2FP.F32.U32 R4, R2 ;  /* 0x0000000200047245 */ /* 0x004fe20000201000 */
[----:B------:R-:W-:Y:S06]  /*4490*/  BRA `(.L_x_8770) ;  /* 0x0000000c00247947 */ /* 0x000fec0003800000 */
.L_x_8767:
        /* <DEDUP_REMOVED lines=9> */
.L_x_8772:
[----:B------:R-:W2:Y:S02]  /*4530*/  LDG.E R2, desc[UR36][R2.64] ;  /* 0x0000002402027981 */ /* 0x000ea4000c1e1900 */
[----:B--2---:R-:W-:Y:S01]  /*4540*/  I2FP.F32.S32 R4, R2 ;  /* 0x0000000200047245 */ /* 0x004fe20000201400 */
[----:B------:R-:W-:Y:S06]  /*4550*/  BRA `(.L_x_8770) ;  /* 0x0000000800f47947 */ /* 0x000fec0003800000 */
.L_x_8771:
[----:B------:R-:W2:Y:S02]  /*4560*/  LDG.E.U16 R2, desc[UR36][R2.64] ;  /* 0x0000002402027981 */ /* 0x000ea4000c1e1500 */
[----:B--2---:R0:W1:Y:S01]  /*4570*/  I2F.S16 R4, R2 ;  /* 0x0000000200047306 */ /* 0x0040620000101400 */
[----:B------:R-:W-:Y:S05]  /*4580*/  BRA `(.L_x_8770) ;  /* 0x0000000800e87947 */ /* 0x000fea0003800000 */
.L_x_8766:
        /* <DEDUP_REMOVED lines=8> */
.L_x_8774:
[----:B------:R-:W2:Y:S02]  /*4610*/  LDG.E.U16 R2, desc[UR36][R2.64] ;  /* 0x0000002402027981 */ /* 0x000ea4000c1e1500 */
[----:B--2---:R-:W-:Y:S01]  /*4620*/  HADD2.F32 R4, -RZ, R2.H0_H0 ;  /* 0x20000002ff047230 */ /* 0x004fe20000004100 */
[----:B------:R-:W-:Y:S06]  /*4630*/  BRA `(.L_x_8770) ;  /* 0x0000000800bc7947 */ /* 0x000fec0003800000 */
.L_x_8773:
        /* <DEDUP_REMOVED lines=8> */
.L_x_8776:
[----:B------:R-:W2:Y:S02]  /*46c0*/  LDG.E.U16 R2, desc[UR36][R2.64] ;  /* 0x0000002402027981 */ /* 0x000ea4000c1e1500 */
[----:B--2---:R-:W-:Y:S01]  /*46d0*/  HADD2.F32 R4, -RZ, R2.H0_H0 ;  /* 0x20000002ff047230 */ /* 0x004fe20000004100 */
[----:B------:R-:W-:Y:S06]  /*46e0*/  BRA `(.L_x_8770) ;  /* 0x0000000800907947 */ /* 0x000fec0003800000 */
.L_x_8775:
[----:B------:R-:W2:Y:S01]  /*46f0*/  LDG.E.64 R2, desc[UR36][R2.64] ;  /* 0x0000002402027981 */ /* 0x000ea2000c1e1b00 */
[----:B------:R-:W-:Y:S01]  /*4700*/  UMOV UR4, 0xf0000000 ;  /* 0xf000000000047882 */ /* 0x000fe20000000000 */
[----:B------:R-:W-:Y:S01]  /*4710*/  UMOV UR5, 0x380fffff ;  /* 0x380fffff00057882 */ /* 0x000fe20000000000 */
[----:B--2---:R-:W0:Y:S01]  /*4720*/  F2F.F32.F64 R4, R2 ;  /* 0x0000000200047310 */ /* 0x004e220000301000 */
[----:B------:R-:W-:-:S14]  /*4730*/  DSETP.GEU.AND P0, PT, |R2|, UR4, PT ;  /* 0x0000000402007e2a */ /* 0x000fdc000bf0e200 */
[----:B0-----:R-:W-:Y:S01]  /*4740*/  @!P0 FMUL R4, R4, 1.175494350822287508e-38 ;  /* 0x0080000004048820 */ /* 0x001fe20000400000 */
[----:B------:R-:W-:Y:S06]  /*4750*/  BRA `(.L_x_8770) ;  /* 0x0000000800747947 */ /* 0x000fec0003800000 */
.L_x_8765:
        /* <DEDUP_REMOVED lines=12> */
.L_x_8779:
[----:B------:R-:W2:Y:S01]  /*4820*/  LDG.E.64 R2, desc[UR36][R2.64] ;  /* 0x0000002402027981 */ /* 0x000ea2000c1e1b00 */
[----:B------:R-:W-:Y:S01]  /*4830*/  UMOV UR4, 0xf0000000 ;  /* 0xf000000000047882 */ /* 0x000fe20000000000 */
[----:B------:R-:W-:Y:S01]  /*4840*/  UMOV UR5, 0x380fffff ;  /* 0x380fffff00057882 */ /* 0x000fe20000000000 */
[----:B--2---:R-:W0:Y:S01]  /*4850*/  F2F.F32.F64 R4, R2 ;  /* 0x0000000200047310 */ /* 0x004e220000301000 */
[----:B------:R-:W-:-:S14]  /*4860*/  DSETP.GEU.AND P0, PT, |R2|, UR4, PT ;  /* 0x0000000402007e2a */ /* 0x000fdc000bf0e200 */
[----:B0-----:R-:W-:Y:S01]  /*4870*/  @!P0 FMUL R4, R4, 1.175494350822287508e-38 ;  /* 0x0080000004048820 */ /* 0x001fe20000400000 */
[----:B------:R-:W-:Y:S06]  /*4880*/  BRA `(.L_x_8770) ;  /* 0x0000000800287947 */ /* 0x000fec0003800000 */
.L_x_8778:
        /* <DEDUP_REMOVED lines=25> */
.L_x_8781:
        /* <DEDUP_REMOVED lines=12> */
.L_x_8780:
[----:B------:R-:W2:Y:S02]  /*4ae0*/  LDG.E.U16 R2, desc[UR36][R2.64] ;  /* 0x0000002402027981 */ /* 0x000ea4000c1e1500 */
[----:B--2---:R-:W-:Y:S01]  /*4af0*/  IMAD.U32 R4, R2, 0x10000, RZ ;  /* 0x0001000002047824 */ /* 0x004fe200078e00ff */
[----:B------:R-:W-:Y:S06]  /*4b00*/  BRA `(.L_x_8770) ;  /* 0x0000000400887947 */ /* 0x000fec0003800000 */
.L_x_8777:
        /* <DEDUP_REMOVED lines=11> */
.L_x_8784:
        /* <DEDUP_REMOVED lines=20> */
.L_x_8786:
[----:B------:R-:W-:Y:S05]  /*4d00*/  BSYNC.RECONVERGENT B0 ;  /* 0x0000000000007941 */ /* 0x000fea0003800200 */
.L_x_8785:
[----:B------:R-:W-:Y:S01]  /*4d10*/  IMAD.SHL.U32 R0, R0, 0x100000, RZ ;  /* 0x0010000000007824 */ /* 0x000fe200078e00ff */
[----:B------:R-:W-:-:S04]  /*4d20*/  LEA R2, R2, 0x3b800000, 0x17 ;  /* 0x3b80000002027811 */ /* 0x000fc800078eb8ff */
[----:B------:R-:W-:Y:S01]  /*4d30*/  LOP3.LUT R4, R2, R0, R7, 0xfe, !PT ;  /* 0x0000000002047212 */ /* 0x000fe200078efe07 */
[----:B------:R-:W-:Y:S06]  /*4d40*/  BRA `(.L_x_8770) ;  /* 0x0000000000f87947 */ /* 0x000fec0003800000 */
.L_x_8783:
        /* <DEDUP_REMOVED lines=20> */
.L_x_8788:
[----:B------:R-:W-:Y:S05]  /*4e90*/  BSYNC.RECONVERGENT B0 ;  /* 0x0000000000007941 */ /* 0x000fea0003800200 */
.L_x_8787:
[----:B------:R-:W-:Y:S02]  /*4ea0*/  SHF.L.U32 R0, R0, 0x15, RZ ;  /* 0x0000001500007819 */ /* 0x000fe400000006ff */
[----:B------:R-:W-:-:S04]  /*4eb0*/  LEA R2, R2, 0x37800000, 0x17 ;  /* 0x3780000002027811 */ /* 0x000fc800078eb8ff */
[----:B------:R-:W-:Y:S01]  /*4ec0*/  LOP3.LUT R4, R2, R0, R7, 0xfe, !PT ;  /* 0x0000000002047212 */ /* 0x000fe200078efe07 */
[----:B------:R-:W-:Y:S06]  /*4ed0*/  BRA `(.L_x_8770) ;  /* 0x0000000000947947 */ /* 0x000fec0003800000 */
.L_x_8782:
        /* <DEDUP_REMOVED lines=14> */
.L_x_8769:
        /* <DEDUP_REMOVED lines=16> */
.L_x_8791:
[----:B------:R-:W-:Y:S01]  /*50c0*/  IMAD.MOV.U32 R4, RZ, RZ, RZ ;  /* 0x000000ffff047224 */ /* 0x000fe200078e00ff */
[----:B------:R-:W-:Y:S06]  /*50d0*/  BRA `(.L_x_8770) ;  /* 0x0000000000147947 */ /* 0x000fec0003800000 */
.L_x_8790:
[----:B------:R-:W2:Y:S02]  /*50e0*/  LDG.E.64 R2, desc[UR36][R2.64] ;  /* 0x0000002402027981 */ /* 0x000ea4000c1e1b00 */
[----:B--2---:R0:W1:Y:S01]  /*50f0*/  I2F.U64 R4, R2 ;  /* 0x0000000200047312 */ /* 0x0040620000301000 */
[----:B------:R-:W-:Y:S05]  /*5100*/  BRA `(.L_x_8770) ;  /* 0x0000000000087947 */ /* 0x000fea0003800000 */
.L_x_8789:
[----:B------:R-:W2:Y:S02]  /*5110*/  LDG.E R2, desc[UR36][R2.64] ;  /* 0x0000002402027981 */ /* 0x000ea4000c1e1900 */
[----:B--2---:R-:W-:-:S07]  /*5120*/  I2FP.F32.U32 R4, R2 ;  /* 0x0000000200047245 */ /* 0x004fce0000201000 */
.L_x_8770:
[----:B------:R-:W-:Y:S05]  /*5130*/  BSYNC.RECONVERGENT B6 ;  /* 0x0000000000067941 */ /* 0x000fea0003800200 */
.L_x_8764:
[----:B------:R-:W0:Y:S01]  /*5140*/  LDCU.64 UR6, c[0x0][0x580] ;  /* 0x0000b000ff0677ac */ /* 0x000e220008000a00 */
[----:B------:R-:W1:Y:S01]  /*5150*/  LDCU UR5, c[0x0][0x594] ;  /* 0x0000b280ff0577ac */ /* 0x000e620008000800 */
[----:B------:R-:W-:-:S04]  /*5160*/  UPRMT UR4, UR41, 0x9910, URZ ;  /* 0x0000991029047896 */ /* 0x000fc800080000ff */
[----:B------:R-:W-:Y:S01]  /*5170*/  UISETP.GT.AND UP0, UPT, UR4, 0x9, UPT ;  /* 0x000000090400788c */ /* 0x000fe2000bf04270 */
[----:B0-234-:R-:W-:Y:S02]  /*5180*/  IADD3 R2, P0, PT, R16, UR6, RZ ;  /* 0x0000000610027c10 */ /* 0x01dfe4000ff1e0ff */
[----:B-1---5:R-:W-:-:S03]  /*5190*/  FMNMX.FTZ R4, R4, UR5, !PT ;  /* 0x0000000504047c09 */ /* 0x022fc6000f810000 */
        /* <DEDUP_REMOVED lines=13> */
.L_x_8795:
[----:B------:R-:W0:Y:S02]  /*5270*/  F2I.S64.TRUNC R4, R4 ;  /* 0x0000000400047311 */ /* 0x000e24000020d900 */
[----:B0-----:R-:W-:-:S05]  /*5280*/  MOV R7, R4 ;  /* 0x0000000400077202 */ /* 0x001fca0000000f00 */
[----:B------:R3:W-:Y:S01]  /*5290*/  STG.E.U8 desc[UR36][R2.64], R7 ;  /* 0x0000000702007986 */ /* 0x0007e2000c101124 */
[----:B------:R-:W-:Y:S05]  /*52a0*/  BRA `(.L_x_8797) ;  /* 0x0000000c00287947 */ /* 0x000fea0003800000 */
.L_x_8794:
        /* <DEDUP_REMOVED lines=9> */
.L_x_8799:
[----:B------:R-:W0:Y:S02]  /*5340*/  F2I.FTZ.TRUNC.NTZ R5, R4 ;  /* 0x0000000400057305 */ /* 0x000e24000021f100 */
[----:B0-----:R2:W-:Y:S01]  /*5350*/  STG.E desc[UR36][R2.64], R5 ;  /* 0x0000000502007986 */ /* 0x0015e2000c101924 */
[----:B------:R-:W-:Y:S05]  /*5360*/  BRA `(.L_x_8797) ;  /* 0x0000000800f87947 */ /* 0x000fea0003800000 */
.L_x_8798:
[----:B------:R-:W0:Y:S02]  /*5370*/  F2I.FTZ.TRUNC.NTZ R5, R4 ;  /* 0x0000000400057305 */ /* 0x000e24000021f100 */
[----:B0-----:R0:W-:Y:S01]  /*5380*/  STG.E.U16 desc[UR36][R2.64], R5 ;  /* 0x0000000502007986 */ /* 0x0011e2000c101524 */
[----:B------:R-:W-:Y:S05]  /*5390*/  BRA `(.L_x_8797) ;  /* 0x0000000800ec7947 */ /* 0x000fea0003800000 */
.L_x_8793:
        /* <DEDUP_REMOVED lines=8> */
.L_x_8801:
[----:B------:R-:W-:-:S05]  /*5420*/  F2FP.F16.F32.PACK_AB R4, RZ, R4 ;  /* 0x00000004ff04723e */ /* 0x000fca00000000ff */
[----:B------:R0:W-:Y:S01]  /*5430*/  STG.E.U16 desc[UR36][R2.64], R4 ;  /* 0x0000000402007986 */ /* 0x0001e2000c101524 */
[----:B------:R-:W-:Y:S05]  /*5440*/  BRA `(.L_x_8797) ;  /* 0x0000000800c07947 */ /* 0x000fea0003800000 */
.L_x_8800:
        /* <DEDUP_REMOVED lines=9> */
.L_x_8803:
[----:B------:R-:W-:-:S04]  /*54e0*/  F2FP.F16.F32.PACK_AB R5, RZ, R4 ;  /* 0x00000004ff05723e */ /* 0x000fc800000000ff */
[----:B------:R-:W-:-:S05]  /*54f0*/  PRMT R5, R5, 0x5410, RZ ;  /* 0x0000541005057816 */ /* 0x000fca00000000ff */
[----:B------:R0:W-:Y:S01]  /*5500*/  STG.E desc[UR36][R2.64], R5 ;  /* 0x0000000502007986 */ /* 0x0001e2000c101924 */
[----:B------:R-:W-:Y:S05]  /*5510*/  BRA `(.L_x_8797) ;  /* 0x00000008008c7947 */ /* 0x000fea0003800000 */
.L_x_8802:
[----:B------:R-:W-:-:S06]  /*5520*/  FMUL.FTZ R4, R4, 1 ;  /* 0x3f80000004047820 */ /* 0x000fcc0000410000 */
[----:B------:R-:W0:Y:S02]  /*5530*/  F2F.F64.F32 R4, R4 ;  /* 0x0000000400047310 */ /* 0x000e240000201800 */
[----:B0-----:R0:W-:Y:S01]  /*5540*/  STG.E.64 desc[UR36][R2.64], R4 ;  /* 0x0000000402007986 */ /* 0x0011e2000c101b24 */
[----:B------:R-:W-:Y:S05]  /*5550*/  BRA `(.L_x_8797) ;  /* 0x00000008007c7947 */ /* 0x000fea0003800000 */
.L_x_8792:
        /* <DEDUP_REMOVED lines=13> */
.L_x_8807:
        /* <DEDUP_REMOVED lines=16> */
.L_x_8810:
[----:B------:R-:W-:-:S04]  /*5730*/  SHF.R.U32.HI R4, RZ, 0x18, R4 ;  /* 0x00000018ff047819 */ /* 0x000fc80000011604 */
[----:B------:R-:W-:-:S04]  /*5740*/  LOP3.LUT R4, R5, 0x80, R4, 0xf8, !PT ;  /* 0x0000008005047812 */ /* 0x000fc800078ef804 */
[----:B------:R-:W-:-:S07]  /*5750*/  PRMT R0, R4, 0x7610, R0 ;  /* 0x0000761004007816 */ /* 0x000fce0000000000 */
.L_x_8809:
[----:B------:R-:W-:Y:S05]  /*5760*/  BSYNC.RECONVERGENT B0 ;  /* 0x0000000000007941 */ /* 0x000fea0003800200 */
.L_x_8808:
[----:B------:R0:W-:Y:S01]  /*5770*/  STG.E.U8 desc[UR36][R2.64], R0 ;  /* 0x0000000002007986 */ /* 0x0001e2000c101124 */
[----:B------:R-:W-:Y:S05]  /*5780*/  BRA `(.L_x_8797) ;  /* 0x0000000400f07947 */ /* 0x000fea0003800000 */
.L_x_8806:
        /* <DEDUP_REMOVED lines=16> */
.L_x_8813:
[----:B------:R-:W-:-:S04]  /*5890*/  SHF.R.U32.HI R4, RZ, 0x18, R4 ;  /* 0x00000018ff047819 */ /* 0x000fc80000011604 */
[----:B------:R-:W-:-:S04]  /*58a0*/  LOP3.LUT R5, R5, 0x80, R4, 0xf8, !PT ;  /* 0x0000008005057812 */ /* 0x000fc800078ef804 */
[----:B------:R-:W-:-:S07]  /*58b0*/  PRMT R0, R5, 0x7610, R0 ;  /* 0x0000761005007816 */ /* 0x000fce0000000000 */
.L_x_8812:
[----:B------:R-:W-:Y:S05]  /*58c0*/  BSYNC.RECONVERGENT B0 ;  /* 0x0000000000007941 */ /* 0x000fea0003800200 */
.L_x_8811:
[----:B------:R0:W-:Y:S01]  /*58d0*/  STG.E.U8 desc[UR36][R2.64], R0 ;  /* 0x0000000002007986 */ /* 0x0001e2000c101124 */
[----:B------:R-:W-:Y:S05]  /*58e0*/  BRA `(.L_x_8797) ;  /* 0x0000000400987947 */ /* 0x000fea0003800000 */
.L_x_8805:
        /* <DEDUP_REMOVED lines=21> */
.L_x_8815:
[----:B------:R-:W0:Y:S02]  /*5a40*/  F2I.U64.TRUNC R4, R4 ;  /* 0x0000000400047311 */ /* 0x000e24000020d800 */
[----:B0-----:R0:W-:Y:S01]  /*5a50*/  STG.E.64 desc[UR36][R2.64], R4 ;  /* 0x0000000402007986 */ /* 0x0011e2000c101b24 */
[----:B------:R-:W-:Y:S05]  /*5a60*/  BRA `(.L_x_8797) ;  /* 0x0000000400387947 */ /* 0x000fea0003800000 */
.L_x_8814:
[----:B------:R-:W0:Y:S02]  /*5a70*/  F2I.FTZ.U32.TRUNC.NTZ R5, R4 ;  /* 0x0000000400057305 */ /* 0x000e24000021f000 */
[----:B0-----:R0:W-:Y:S01]  /*5a80*/  STG.E desc[UR36][R2.64], R5 ;  /* 0x0000000502007986 */ /* 0x0011e2000c101924 */
[----:B------:R-:W-:Y:S05]  /*5a90*/  BRA `(.L_x_8797) ;  /* 0x00000004002c7947 */ /* 0x000fea0003800000 */
.L_x_8804:
        /* <DEDUP_REMOVED lines=10> */
.L_x_8817:
[----:B------:R-:W-:Y:S01]  /*5b40*/  FMUL.FTZ R4, R4, 1 ;  /* 0x3f80000004047820 */ /* 0x000fe20000410000 */
[----:B------:R-:W-:-:S05]  /*5b50*/  CS2R R6, SRZ ;  /* 0x0000000000067805 */ /* 0x000fca000001ff00 */
[----:B------:R-:W0:Y:S02]  /*5b60*/  F2F.F64.F32 R4, R4 ;  /* 0x0000000400047310 */ /* 0x000e240000201800 */
[----:B0-----:R0:W-:Y:S01]  /*5b70*/  STG.E.128 desc[UR36][R2.64], R4 ;  /* 0x0000000402007986 */ /* 0x0011e2000c101d24 */
[----:B------:R-:W-:Y:S05]  /*5b80*/  BRA `(.L_x_8797) ;  /* 0x0000000000f07947 */ /* 0x000fea0003800000 */
.L_x_8816:
[----:B------:R-:W-:-:S09]  /*5b90*/  UISETP.NE.AND UP0, UPT, UR4, 0xf, UPT ;  /* 0x0000000f0400788c */ /* 0x000fd2000bf05270 */
[----:B------:R-:W-:Y:S05]  /*5ba0*/  BRA.U !UP0, `(.L_x_8818) ;  /* 0x0000000108e07547 */ /* 0x000fea000b800000 */
[----:B------:R-:W-:-:S09]  /*5bb0*/  UISETP.NE.AND UP0, UPT, UR4, 0x17, UPT ;  /* 0x000000170400788c */ /* 0x000fd2000bf05270 */
[----:B------:R-:W-:Y:S05]  /*5bc0*/  BRA.U !UP0, `(.L_x_8819) ;  /* 0x00000001088c7547 */ /* 0x000fea000b800000 */
[----:B------:R-:W-:-:S09]  /*5bd0*/  UISETP.NE.AND UP0, UPT, UR4, 0x18, UPT ;  /* 0x000000180400788c */ /* 0x000fd2000bf05270 */
[----:B------:R-:W-:Y:S05]  /*5be0*/  BRA.U !UP0, `(.L_x_8820) ;  /* 0x0000000108447547 */ /* 0x000fea000b800000 */
.L_x_8796:
        /* <DEDUP_REMOVED lines=16> */
.L_x_8821:
[----:B------:R-:W-:Y:S05]  /*5cf0*/  BRA `(.L_x_8797) ;  /* 0x0000000000947947 */ /* 0x000fea0003800000 */
.L_x_8820:
        /* <DEDUP_REMOVED lines=12> */
.L_x_8823:
[----:B------:R-:W-:Y:S05]  /*5dc0*/  BSYNC.RECONVERGENT B0 ;  /* 0x0000000000007941 */ /* 0x000fea0003800200 */
.L_x_8822:
[----:B------:R-:W-:-:S05]  /*5dd0*/  LOP3.LUT R5, R0, 0x80, R7, 0xf8, !PT ;  /* 0x0000008000057812 */ /* 0x000fca00078ef807 */
[----:B------:R0:W-:Y:S01]  /*5de0*/  STG.E.U8 desc[UR36][R2.64], R5 ;  /* 0x0000000502007986 */ /* 0x0001e2000c101124 */
[----:B------:R-:W-:Y:S05]  /*5df0*/  BRA `(.L_x_8797) ;  /* 0x0000000000547947 */ /* 0x000fea0003800000 */
.L_x_8819:
        /* <DEDUP_REMOVED lines=11> */
.L_x_8825:
[----:B------:R-:W-:Y:S02]  /*5eb0*/  ISETP.GT.U32.AND P0, PT, R6, 0x7f800000, PT ;  /* 0x7f8000000600780c */ /* 0x000fe40003f04070 */
[----:B------:R-:W-:-:S04]  /*5ec0*/  MOV R0, 0x7f ;  /* 0x0000007f00007802 */ /* 0x000fc80000000f00 */
[----:B------:R-:W-:-:S07]  /*5ed0*/  SEL R0, R0, 0x7c, P0 ;  /* 0x0000007c00007807 */ /* 0x000fce0000000000 */
.L_x_8826:
[----:B------:R-:W-:Y:S05]  /*5ee0*/  BSYNC.RECONVERGENT B0 ;  /* 0x0000000000007941 */ /* 0x000fea0003800200 */
.L_x_8824:
[----:B------:R-:W-:-:S04]  /*5ef0*/  SHF.R.U32.HI R5, RZ, 0x18, R4 ;  /* 0x00000018ff057819 */ /* 0x000fc80000011604 */
[----:B------:R-:W-:-:S05]  /*5f00*/  LOP3.LUT R5, R0, 0x80, R5, 0xf8, !PT ;  /* 0x0000008000057812 */ /* 0x000fca00078ef805 */
[----:B------:R0:W-:Y:S01]  /*5f10*/  STG.E.U8 desc[UR36][R2.64], R5 ;  /* 0x0000000502007986 */ /* 0x0001e2000c101124 */
[----:B------:R-:W-:Y:S05]  /*5f20*/  BRA `(.L_x_8797) ;  /* 0x0000000000087947 */ /* 0x000fea0003800000 */
.L_x_8818:
[----:B------:R-:W-:-:S05]  /*5f30*/  F2FP.BF16.F32.PACK_AB R4, RZ, R4 ;  /* 0x00000004ff04723e */ /* 0x000fca00000010ff */
[----:B------:R0:W-:Y:S02]  /*5f40*/  STG.E.U16 desc[UR36][R2.64], R4 ;  /* 0x0000000402007986 */ /* 0x0001e4000c101524 */
.L_x_8797:
[----:B------:R-:W-:-:S07]  /*5f50*/  VIADD R17, R17, 0x80 ;  /* 0x0000008011117836 */ /* 0x000fce0000000000 */
.L_x_8762:
[----:B------:R-:W-:Y:S05]  /*5f60*/  BSYNC.RECONVERGENT B7 ;  /* 0x0000000000077941 */ /* 0x000fea0003800200 */
.L_x_8761:
        /* <DEDUP_REMOVED lines=307> */
.L_x_8829:
        /* <DEDUP_REMOVED lines=18> */
.L_x_8834:
[----:B------:R-:W2:Y:S02]  /*73c0*/  LDG.E.U8 R2, desc[UR36][R2.64] ;  /* 0x0000002402027981 */ /* 0x000ea4000c1e1100 */
[----:B--2---:R-:W-:Y:S01]  /*73d0*/  I2FP.F32.U32 R4, R2 ;  /* 0x0000000200047245 */ /* 0x004fe20000201000 */
[----:B------:R-:W-:Y:S06]  /*73e0*/  BRA `(.L_x_8836) ;  /* 0x0000000c00247947 */ /* 0x000fec0003800000 */
.L_x_8833:
        /* <DEDUP_REMOVED lines=9> */
.L_x_8838:
[----:B------:R-:W2:Y:S02]  /*7480*/  LDG.E R2, desc[UR36][R2.64] ;  /* 0x0000002402027981 */ /* 0x000ea4000c1e1900 */
[----:B--2---:R-:W-:Y:S01]  /*7490*/  I2FP.F32.S32 R4, R2 ;  /* 0x0000000200047245 */ /* 0x004fe20000201400 */
[----:B------:R-:W-:Y:S06]  /*74a0*/  BRA `(.L_x_8836) ;  /* 0x0000000800f47947 */ /* 0x000fec0003800000 */
.L_x_8837:
[----:B------:R-:W2:Y:S02]  /*74b0*/  LDG.E.U16 R2, desc[UR36][R2.64] ;  /* 0x0000002402027981 */ /* 0x000ea4000c1e1500 */
[----:B--2---:R2:W3:Y:S01]  /*74c0*/  I2F.S16 R4, R2 ;  /* 0x0000000200047306 */ /* 0x0044e20000101400 */
[----:B------:R-:W-:Y:S05]  /*74d0*/  BRA `(.L_x_8836) ;  /* 0x0000000800e87947 */ /* 0x000fea0003800000 */
.L_x_8832:
        /* <DEDUP_REMOVED lines=8> */
.L_x_8840:
[----:B------:R-:W2:Y:S02]  /*7560*/  LDG.E.U16 R2, desc[UR36][R2.64] ;  /* 0x0000002402027981 */ /* 0x000ea4000c1e1500 */
[----:B--2---:R-:W-:Y:S01]  /*7570*/  HADD2.F32 R4, -RZ, R2.H0_H0 ;  /* 0x20000002ff047230 */ /* 0x004fe20000004100 */
[----:B------:R-:W-:Y:S06]  /*7580*/  BRA `(.L_x_8836) ;  /* 0x0000000800bc7947 */ /* 0x000fec0003800000 */
.L_x_8839:
        /* <DEDUP_REMOVED lines=8> */
.L_x_8842:
[----:B------:R-:W2:Y:S02]  /*7610*/  LDG.E.U16 R2, desc[UR36][R2.64] ;  /* 0x0000002402027981 */ /* 0x000ea4000c1e1500 */
[----:B--2---:R-:W-:Y:S01]  /*7620*/  HADD2.F32 R4, -RZ, R2.H0_H0 ;  /* 0x20000002ff047230 */ /* 0x004fe20000004100 */
[----:B------:R-:W-:Y:S06]  /*7630*/  BRA `(.L_x_8836) ;  /* 0x0000000800907947 */ /* 0x000fec0003800000 */
.L_x_8841:
[----:B------:R-:W2:Y:S01]  /*7640*/  LDG.E.64 R2, desc[UR36][R2.64] ;  /* 0x0000002402027981 */ /* 0x000ea2000c1e1b00 */
[----:B------:R-:W-:Y:S01]  /*7650*/  UMOV UR4, 0xf0000000 ;  /* 0xf000000000047882 */ /* 0x000fe20000000000 */
[----:B------:R-:W-:Y:S01]  /*7660*/  UMOV UR5, 0x380fffff ;  /* 0x380fffff00057882 */ /* 0x000fe20000000000 */
[----:B--2---:R-:W0:Y:S01]  /*7670*/  F2F.F32.F64 R4, R2 ;  /* 0x0000000200047310 */ /* 0x004e220000301000 */
[----:B------:R-:W-:-:S14]  /*7680*/  DSETP.GEU.AND P0, PT, |R2|, UR4, PT ;  /* 0x0000000402007e2a */ /* 0x000fdc000bf0e200 */
[----:B0-----:R-:W-:Y:S01]  /*7690*/  @!P0 FMUL R4, R4, 1.175494350822287508e-38 ;  /* 0x0080000004048820 */ /* 0x001fe20000400000 */
[----:B------:R-:W-:Y:S06]  /*76a0*/  BRA `(.L_x_8836) ;  /* 0x0000000800747947 */ /* 0x000fec0003800000 */
.L_x_8831:
        /* <DEDUP_REMOVED lines=12> */
.L_x_8845:
[----:B------:R-:W2:Y:S01]  /*7770*/  LDG.E.64 R2, desc[UR36][R2.64] ;  /* 0x0000002402027981 */ /* 0x000ea2000c1e1b00 */
[----:B------:R-:W-:Y:S01]  /*7780*/  UMOV UR4, 0xf0000000 ;  /* 0xf000000000047882 */ /* 0x000fe20000000000 */
[----:B------:R-:W-:Y:S01]  /*7790*/  UMOV UR5, 0x380fffff ;  /* 0x380fffff00057882 */ /* 0x000fe20000000000 */
[----:B--2---:R-:W0:Y:S01]  /*77a0*/  F2F.F32.F64 R4, R2 ;  /* 0x0000000200047310 */ /* 0x004e220000301000 */
[----:B------:R-:W-:-:S14]  /*77b0*/  DSETP.GEU.AND P0, PT, |R2|, UR4, PT ;  /* 0x0000000402007e2a */ /* 0x000fdc000bf0e200 */
[----:B0-----:R-:W-:Y:S01]  /*77c0*/  @!P0 FMUL R4, R4, 1.175494350822287508e-38 ;  /* 0x0080000004048820 */ /* 0x001fe20000400000 */
[----:B------:R-:W-:Y:S06]  /*77d0*/  BRA `(.L_x_8836) ;  /* 0x0000000800287947 */ /* 0x000fec0003800000 */
.L_x_8844:
        /* <DEDUP_REMOVED lines=25> */
.L_x_8847:
        /* <DEDUP_REMOVED lines=12> */
.L_x_8846:
[----:B------:R-:W2:Y:S02]  /*7a30*/  LDG.E.U16 R2, desc[UR36][R2.64] ;  /* 0x0000002402027981 */ /* 0x000ea4000c1e1500 */
[----:B--2---:R-:W-:Y:S01]  /*7a40*/  IMAD.U32 R4, R2, 0x10000, RZ ;  /* 0x0001000002047824 */ /* 0x004fe200078e00ff */
[----:B------:R-:W-:Y:S06]  /*7a50*/  BRA `(.L_x_8836) ;  /* 0x0000000400887947 */ /* 0x000fec0003800000 */
.L_x_8843:
        /* <DEDUP_REMOVED lines=11> */
.L_x_8850:
        /* <DEDUP_REMOVED lines=20> */
.L_x_8852:
[----:B------:R-:W-:Y:S05]  /*7c50*/  BSYNC.RECONVERGENT B0 ;  /* 0x0000000000007941 */ /* 0x000fea0003800200 */
.L_x_8851:
[----:B------:R-:W-:Y:S02]  /*7c60*/  SHF.L.U32 R0, R0, 0x14, RZ ;  /* 0x0000001400007819 */ /* 0x000fe400000006ff */
[----:B------:R-:W-:-:S04]  /*7c70*/  LEA R2, R2, 0x3b800000, 0x17 ;  /* 0x3b80000002027811 */ /* 0x000fc800078eb8ff */
[----:B------:R-:W-:Y:S01]  /*7c80*/  LOP3.LUT R4, R2, R0, R7, 0xfe, !PT ;  /* 0x0000000002047212 */ /* 0x000fe200078efe07 */
[----:B------:R-:W-:Y:S06]  /*7c90*/  BRA `(.L_x_8836) ;  /* 0x0000000000f87947 */ /* 0x000fec0003800000 */
.L_x_8849:
        /* <DEDUP_REMOVED lines=20> */
.L_x_8854:
[----:B------:R-:W-:Y:S05]  /*7de0*/  BSYNC.RECONVERGENT B0 ;  /* 0x0000000000007941 */ /* 0x000fea0003800200 */
.L_x_8853:
[----:B------:R-:W-:Y:S01]  /*7df0*/  IMAD.SHL.U32 R0, R0, 0x200000, RZ ;  /* 0x0020000000007824 */ /* 0x000fe200078e00ff */
[----:B------:R-:W-:-:S04]  /*7e00*/  LEA R2, R2, 0x37800000, 0x17 ;  /* 0x3780000002027811 */ /* 0x000fc800078eb8ff */
[----:B------:R-:W-:Y:S01]  /*7e10*/  LOP3.LUT R4, R2, R0, R7, 0xfe, !PT ;  /* 0x0000000002047212 */ /* 0x000fe200078efe07 */
[----:B------:R-:W-:Y:S06]  /*7e20*/  BRA `(.L_x_8836) ;  /* 0x0000000000947947 */ /* 0x000fec0003800000 */
.L_x_8848:
        /* <DEDUP_REMOVED lines=14> */
.L_x_8835:
        /* <DEDUP_REMOVED lines=16> */
.L_x_8857:
[----:B------:R-:W-:Y:S01]  /*8010*/  MOV R4, RZ ;  /* 0x000000ff00047202 */ /* 0x000fe20000000f00 */
[----:B------:R-:W-:Y:S06]  /*8020*/  BRA `(.L_x_8836) ;  /* 0x0000000000147947 */ /* 0x000fec0003800000 */
.L_x_8856:
[----:B------:R-:W2:Y:S02]  /*8030*/  LDG.E.64 R2, desc[UR36][R2.64] ;  /* 0x0000002402027981 */ /* 0x000ea4000c1e1b00 */
[----:B--2---:R0:W1:Y:S01]  /*8040*/  I2F.U64 R4, R2 ;  /* 0x0000000200047312 */ /* 0x0040620000301000 */
[----:B------:R-:W-:Y:S05]  /*8050*/  BRA `(.L_x_8836) ;  /* 0x0000000000087947 */ /* 0x000fea0003800000 */
.L_x_8855:
[----:B------:R-:W2:Y:S02]  /*8060*/  LDG.E R2, desc[UR36][R2.64] ;  /* 0x0000002402027981 */ /* 0x000ea4000c1e1900 */
[----:B--2---:R-:W-:-:S07]  /*8070*/  I2FP.F32.U32 R4, R2 ;  /* 0x0000000200047245 */ /* 0x004fce0000201000 */
.L_x_8836:
[----:B------:R-:W-:Y:S05]  /*8080*/  BSYNC.RECONVERGENT B6 ;  /* 0x0000000000067941 */ /* 0x000fea0003800200 */
.L_x_8830:
[----:B------:R-:W0:Y:S01]  /*8090*/  LDCU.64 UR6, c[0x0][0x580] ;  /* 0x0000b000ff0677ac */ /* 0x000e220008000a00 */
[----:B------:R-:W1:Y:S01]  /*80a0*/  LDCU UR5, c[0x0][0x594] ;  /* 0x0000b280ff0577ac */ /* 0x000e620008000800 */
[----:B------:R-:W-:-:S04]  /*80b0*/  UPRMT UR4, UR41, 0x9910, URZ ;  /* 0x0000991029047896 */ /* 0x000fc800080000ff */
[----:B------:R-:W-:Y:S01]  /*80c0*/  UISETP.GT.AND UP0, UPT, UR4, 0x9, UPT ;  /* 0x000000090400788c */ /* 0x000fe2000bf04270 */
[----:B0-2-4-:R-:W-:Y:S02]  /*80d0*/  IADD3 R2, P0, PT, R16, UR6, RZ ;  /* 0x0000000610027c10 */ /* 0x015fe4000ff1e0ff */
[----:B-1-3-5:R-:W-:-:S03]  /*80e0*/  FMNMX.FTZ R4, R4, UR5, !PT ;  /* 0x0000000504047c09 */ /* 0x02afc6000f810000 */
        /* <DEDUP_REMOVED lines=13> */
.L_x_8861:
[----:B------:R-:W0:Y:S02]  /*81c0*/  F2I.S64.TRUNC R4, R4 ;  /* 0x0000000400047311 */ /* 0x000e24000020d900 */
[----:B0-----:R-:W-:-:S05]  /*81d0*/  IMAD.MOV.U32 R7, RZ, RZ, R4 ;  /* 0x000000ffff077224 */ /* 0x001fca00078e0004 */
[----:B------:R0:W-:Y:S01]  /*81e0*/  STG.E.U8 desc[UR36][R2.64], R7 ;  /* 0x0000000702007986 */ /* 0x0001e2000c101124 */
[----:B------:R-:W-:Y:S05]  /*81f0*/  BRA `(.L_x_8863) ;  /* 0x0000000c00287947 */ /* 0x000fea0003800000 */
.L_x_8860:
        /* <DEDUP_REMOVED lines=9> */
.L_x_8865:
[----:B------:R-:W0:Y:S02]  /*8290*/  F2I.FTZ.TRUNC.NTZ R5, R4 ;  /* 0x0000000400057305 */ /* 0x000e24000021f100 */
[----:B0-----:R0:W-:Y:S01]  /*82a0*/  STG.E desc[UR36][R2.64], R5 ;  /* 0x0000000502007986 */ /* 0x0011e2000c101924 */
[----:B------:R-:W-:Y:S05]  /*82b0*/  BRA `(.L_x_8863) ;  /* 0x0000000800f87947 */ /* 0x000fea0003800000 */
.L_x_8864:
[----:B------:R-:W0:Y:S02]  /*82c0*/  F2I.FTZ.TRUNC.NTZ R5, R4 ;  /* 0x0000000400057305 */ /* 0x000e24000021f100 */
[----:B0-----:R0:W-:Y:S01]  /*82d0*/  STG.E.U16 desc[UR36][R2.64], R5 ;  /* 0x0000000502007986 */ /* 0x0011e2000c101524 */
[----:B------:R-:W-:Y:S05]  /*82e0*/  BRA `(.L_x_8863) ;  /* 0x0000000800ec7947 */ /* 0x000fea0003800000 */
.L_x_8859:
        /* <DEDUP_REMOVED lines=8> */
.L_x_8867:
[----:B------:R-:W-:-:S05]  /*8370*/  F2FP.F16.F32.PACK_AB R4, RZ, R4 ;  /* 0x00000004ff04723e */ /* 0x000fca00000000ff */
[----:B------:R0:W-:Y:S01]  /*8380*/  STG.E.U16 desc[UR36][R2.64], R4 ;  /* 0x0000000402007986 */ /* 0x0001e2000c101524 */
[----:B------:R-:W-:Y:S05]  /*8390*/  BRA `(.L_x_8863) ;  /* 0x0000000800c07947 */ /* 0x000fea0003800000 */
.L_x_8866:
        /* <DEDUP_REMOVED lines=9> */
.L_x_8869:
[----:B------:R-:W-:-:S04]  /*8430*/  F2FP.F16.F32.PACK_AB R5, RZ, R4 ;  /* 0x00000004ff05723e */ /* 0x000fc800000000ff */
[----:B------:R-:W-:-:S05]  /*8440*/  PRMT R5, R5, 0x5410, RZ ;  /* 0x0000541005057816 */ /* 0x000fca00000000ff */
[----:B------:R0:W-:Y:S01]  /*8450*/  STG.E desc[UR36][R2.64], R5 ;  /* 0x0000000502007986 */ /* 0x0001e2000c101924 */
[----:B------:R-:W-:Y:S05]  /*8460*/  BRA `(.L_x_8863) ;  /* 0x00000008008c7947 */ /* 0x000fea0003800000 */
.L_x_8868:
[----:B------:R-:W-:-:S06]  /*8470*/  FMUL.FTZ R4, R4, 1 ;  /* 0x3f80000004047820 */ /* 0x000fcc0000410000 */
[----:B------:R-:W0:Y:S02]  /*8480*/  F2F.F64.F32 R4, R4 ;  /* 0x0000000400047310 */ /* 0x000e240000201800 */
[----:B0-----:R0:W-:Y:S01]  /*8490*/  STG.E.64 desc[UR36][R2.64], R4 ;  /* 0x0000000402007986 */ /* 0x0011e2000c101b24 */
[----:B------:R-:W-:Y:S05]  /*84a0*/  BRA `(.L_x_8863) ;  /* 0x00000008007c7947 */ /* 0x000fea0003800000 */
.L_x_8858:
        /* <DEDUP_REMOVED lines=13> */
.L_x_8873:
        /* <DEDUP_REMOVED lines=16> */
.L_x_8876:
[----:B------:R-:W-:-:S04]  /*8680*/  SHF.R.U32.HI R4, RZ, 0x18, R4 ;  /* 0x00000018ff047819 */ /* 0x000fc80000011604 */
[----:B------:R-:W-:-:S04]  /*8690*/  LOP3.LUT R4, R5, 0x80, R4, 0xf8, !PT ;  /* 0x0000008005047812 */ /* 0x000fc800078ef804 */
[----:B------:R-:W-:-:S07]  /*86a0*/  PRMT R0, R4, 0x7610, R0 ;  /* 0x0000761004007816 */ /* 0x000fce0000000000 */
.L_x_8875:
[----:B------:R-:W-:Y:S05]  /*86b0*/  BSYNC.RECONVERGENT B0 ;  /* 0x0000000000007941 */ /* 0x000fea0003800200 */
.L_x_8874:
[----:B------:R0:W-:Y:S01]  /*86c0*/  STG.E.U8 desc[UR36][R2.64], R0 ;  /* 0x0000000002007986 */ /* 0x0001e2000c101124 */
[----:B------:R-:W-:Y:S05]  /*86d0*/  BRA `(.L_x_8863) ;  /* 0x0000000400f07947 */ /* 0x000fea0003800000 */
.L_x_8872:
        /* <DEDUP_REMOVED lines=16> */
.L_x_8879:
[----:B------:R-:W-:-:S04]  /*87e0*/  SHF.R.U32.HI R4, RZ, 0x18, R4 ;  /* 0x00000018ff047819 */ /* 0x000fc80000011604 */
[----:B------:R-:W-:-:S04]  /*87f0*/  LOP3.LUT R5, R5, 0x80, R4, 0xf8, !PT ;  /* 0x0000008005057812 */ /* 0x000fc800078ef804 */
[----:B------:R-:W-:-:S07]  /*8800*/  PRMT R0, R5, 0x7610, R0 ;  /* 0x0000761005007816 */ /* 0x000fce0000000000 */
.L_x_8878:
[----:B------:R-:W-:Y:S05]  /*8810*/  BSYNC.RECONVERGENT B0 ;  /* 0x0000000000007941 */ /* 0x000fea0003800200 */
.L_x_8877:
[----:B------:R0:W-:Y:S01]  /*8820*/  STG.E.U8 desc[UR36][R2.64], R0 ;  /* 0x0000000002007986 */ /* 0x0001e2000c101124 */
[----:B------:R-:W-:Y:S05]  /*8830*/  BRA `(.L_x_8863) ;  /* 0x0000000400987947 */ /* 0x000fea0003800000 */
.L_x_8871:
        /* <DEDUP_REMOVED lines=21> */
.L_x_8881:
[----:B------:R-:W0:Y:S02]  /*8990*/  F2I.U64.TRUNC R4, R4 ;  /* 0x0000000400047311 */ /* 0x000e24000020d800 */
[----:B0-----:R0:W-:Y:S01]  /*89a0*/  STG.E.64 desc[UR36][R2.64], R4 ;  /* 0x0000000402007986 */ /* 0x0011e2000c101b24 */
[----:B------:R-:W-:Y:S05]  /*89b0*/  BRA `(.L_x_8863) ;  /* 0x0000000400387947 */ /* 0x000fea0003800000 */
.L_x_8880:
[----:B------:R-:W0:Y:S02]  /*89c0*/  F2I.FTZ.U32.TRUNC.NTZ R5, R4 ;  /* 0x0000000400057305 */ /* 0x000e24000021f000 */
[----:B0-----:R0:W-:Y:S01]  /*89d0*/  STG.E desc[UR36][R2.64], R5 ;  /* 0x0000000502007986 */ /* 0x0011e2000c101924 */
[----:B------:R-:W-:Y:S05]  /*89e0*/  BRA `(.L_x_8863) ;  /* 0x00000004002c7947 */ /* 0x000fea0003800000 */
.L_x_8870:
        /* <DEDUP_REMOVED lines=10> */
.L_x_8883:
[----:B------:R-:W-:Y:S01]  /*8a90*/  FMUL.FTZ R4, R4, 1 ;  /* 0x3f80000004047820 */ /* 0x000fe20000410000 */
[----:B------:R-:W-:-:S05]  /*8aa0*/  CS2R R6, SRZ ;  /* 0x0000000000067805 */ /* 0x000fca000001ff00 */
[----:B------:R-:W0:Y:S02]  /*8ab0*/  F2F.F64.F32 R4, R4 ;  /* 0x0000000400047310 */ /* 0x000e240000201800 */
[----:B0-----:R4:W-:Y:S01]  /*8ac0*/  STG.E.128 desc[UR36][R2.64], R4 ;  /* 0x0000000402007986 */ /* 0x0019e2000c101d24 */
[----:B------:R-:W-:Y:S05]  /*8ad0*/  BRA `(.L_x_8863) ;  /* 0x0000000000f07947 */ /* 0x000fea0003800000 */
.L_x_8882:
[----:B------:R-:W-:-:S09]  /*8ae0*/  UISETP.NE.AND UP0, UPT, UR4, 0xf, UPT ;  /* 0x0000000f0400788c */ /* 0x000fd2000bf05270 */
[----:B------:R-:W-:Y:S05]  /*8af0*/  BRA.U !UP0, `(.L_x_8884) ;  /* 0x0000000108e07547 */ /* 0x000fea000b800000 */
[----:B------:R-:W-:-:S09]  /*8b00*/  UISETP.NE.AND UP0, UPT, UR4, 0x17, UPT ;  /* 0x000000170400788c */ /* 0x000fd2000bf05270 */
[----:B------:R-:W-:Y:S05]  /*8b10*/  BRA.U !UP0, `(.L_x_8885) ;  /* 0x00000001088c7547 */ /* 0x000fea000b800000 */
[----:B------:R-:W-:-:S09]  /*8b20*/  UISETP.NE.AND UP0, UPT, UR4, 0x18, UPT ;  /* 0x000000180400788c */ /* 0x000fd2000bf05270 */
[----:B------:R-:W-:Y:S05]  /*8b30*/  BRA.U !UP0, `(.L_x_8886) ;  /* 0x0000000108447547 */ /* 0x000fea000b800000 */
.L_x_8862:
        /* <DEDUP_REMOVED lines=16> */
.L_x_8887:
[----:B------:R-:W-:Y:S05]  /*8c40*/  BRA `(.L_x_8863) ;  /* 0x0000000000947947 */ /* 0x000fea0003800000 */
.L_x_8886:
        /* <DEDUP_REMOVED lines=12> */
.L_x_8889:
[----:B------:R-:W-:Y:S05]  /*8d10*/  BSYNC.RECONVERGENT B0 ;  /* 0x0000000000007941 */ /* 0x000fea0003800200 */
.L_x_8888:
[----:B------:R-:W-:-:S05]  /*8d20*/  LOP3.LUT R5, R0, 0x80, R7, 0xf8, !PT ;  /* 0x0000008000057812 */ /* 0x000fca00078ef807 */
[----:B------:R2:W-:Y:S01]  /*8d30*/  STG.E.U8 desc[UR36][R2.64], R5 ;  /* 0x0000000502007986 */ /* 0x0005e2000c101124 */
[----:B------:R-:W-:Y:S05]  /*8d40*/  BRA `(.L_x_8863) ;  /* 0x0000000000547947 */ /* 0x000fea0003800000 */
.L_x_8885:
        /* <DEDUP_REMOVED lines=11> */
.L_x_8891:
[----:B------:R-:W-:Y:S01]  /*8e00*/  IMAD.MOV.U32 R0, RZ, RZ, 0x7f ;  /* 0x0000007fff007424 */ /* 0x000fe200078e00ff */
[----:B------:R-:W-:-:S04]  /*8e10*/  ISETP.GT.U32.AND P0, PT, R6, 0x7f800000, PT ;  /* 0x7f8000000600780c */ /* 0x000fc80003f04070 */
[----:B------:R-:W-:-:S09]  /*8e20*/  SEL R0, R0, 0x7c, P0 ;  /* 0x0000007c00007807 */ /* 0x000fd20000000000 */
.L_x_8892:
[----:B------:R-:W-:Y:S05]  /*8e30*/  BSYNC.RECONVERGENT B0 ;  /* 0x0000000000007941 */ /* 0x000fea0003800200 */
.L_x_8890:
[----:B------:R-:W-:-:S04]  /*8e40*/  SHF.R.U32.HI R5, RZ, 0x18, R4 ;  /* 0x00000018ff057819 */ /* 0x000fc80000011604 */
[----:B------:R-:W-:-:S05]  /*8e50*/  LOP3.LUT R5, R0, 0x80, R5, 0xf8, !PT ;  /* 0x0000008000057812 */ /* 0x000fca00078ef805 */
[----:B------:R1:W-:Y:S01]  /*8e60*/  STG.E.U8 desc[UR36][R2.64], R5 ;  /* 0x0000000502007986 */ /* 0x0003e2000c101124 */
[----:B------:R-:W-:Y:S05]  /*8e70*/  BRA `(.L_x_8863) ;  /* 0x0000000000087947 */ /* 0x000fea0003800000 */
.L_x_8884:
[----:B------:R-:W-:-:S05]  /*8e80*/  F2FP.BF16.F32.PACK_AB R4, RZ, R4 ;  /* 0x00000004ff04723e */ /* 0x000fca00000010ff */
[----:B------:R0:W-:Y:S02]  /*8e90*/  STG.E.U16 desc[UR36][R2.64], R4 ;  /* 0x0000000402007986 */ /* 0x0001e4000c101524 */
.L_x_8863:
[----:B------:R-:W-:-:S07]  /*8ea0*/  IADD3 R17, PT, PT, R17, 0x80, RZ ;  /* 0x0000008011117810 */ /* 0x000fce0007ffe0ff */
.L_x_8828:
[----:B------:R-:W-:Y:S05]  /*8eb0*/  BSYNC.RECONVERGENT B7 ;  /* 0x0000000000077941 */ /* 0x000fea0003800200 */
.L_x_8827:
        /* <DEDUP_REMOVED lines=306> */
.L_x_8893:
        /* <DEDUP_REMOVED lines=20> */
.L_x_8898:
[----:B------:R-:W2:Y:S02]  /*a320*/  LDG.E.U8 R0, desc[UR36][R2.64] ;  /* 0x0000002402007981 */ /* 0x000ea4000c1e1100 */
[----:B--2---:R-:W-:Y:S01]  /*a330*/  I2FP.F32.U32 R0, R0 ;  /* 0x0000000000007245 */ /* 0x004fe20000201000 */
[----:B------:R-:W-:Y:S06]  /*a340*/  BRA `(.L_x_8900) ;  /* 0x0000000c00247947 */ /* 0x000fec0003800000 */
.L_x_8897:
        /* <DEDUP_REMOVED lines=9> */
.L_x_8902:
[----:B------:R-:W2:Y:S02]  /*a3e0*/  LDG.E R0, desc[UR36][R2.64] ;  /* 0x0000002402007981 */ /* 0x000ea4000c1e1900 */
[----:B--2---:R-:W-:Y:S01]  /*a3f0*/  I2FP.F32.S32 R0, R0 ;  /* 0x0000000000007245 */ /* 0x004fe20000201400 */
[----:B------:R-:W-:Y:S06]  /*a400*/  BRA `(.L_x_8900) ;  /* 0x0000000800f47947 */ /* 0x000fec0003800000 */
.L_x_8901:
[----:B------:R-:W2:Y:S02]  /*a410*/  LDG.E.U16 R0, desc[UR36][R2.64] ;  /* 0x0000002402007981 */ /* 0x000ea4000c1e1500 */
[----:B--2---:R-:W0:Y:S01]  /*a420*/  I2F.S16 R0, R0 ;  /* 0x0000000000007306 */ /* 0x004e220000101400 */
[----:B------:R-:W-:Y:S05]  /*a430*/  BRA `(.L_x_8900) ;  /* 0x0000000800e87947 */ /* 0x000fea0003800000 */
.L_x_8896:
        /* <DEDUP_REMOVED lines=8> */
.L_x_8904:
[----:B------:R-:W2:Y:S02]  /*a4c0*/  LDG.E.U16 R0, desc[UR36][R2.64] ;  /* 0x0000002402007981 */ /* 0x000ea4000c1e1500 */
[----:B--2---:R-:W-:Y:S01]  /*a4d0*/  HADD2.F32 R0, -RZ, R0.H0_H0 ;  /* 0x20000000ff007230 */ /* 0x004fe20000004100 */
[----:B------:R-:W-:Y:S06]  /*a4e0*/  BRA `(.L_x_8900) ;  /* 0x0000000800bc7947 */ /* 0x000fec0003800000 */
.L_x_8903:
        /* <DEDUP_REMOVED lines=8> */
.L_x_8906:
[----:B------:R-:W2:Y:S02]  /*a570*/  LDG.E.U16 R0, desc[UR36][R2.64] ;  /* 0x0000002402007981 */ /* 0x000ea4000c1e1500 */
[----:B--2---:R-:W-:Y:S01]  /*a580*/  HADD2.F32 R0, -RZ, R0.H0_H0 ;  /* 0x20000000ff007230 */ /* 0x004fe20000004100 */
[----:B------:R-:W-:Y:S06]  /*a590*/  BRA `(.L_x_8900) ;  /* 0x0000000800907947 */ /* 0x000fec0003800000 */
.L_x_8905:
[----:B------:R-:W2:Y:S01]  /*a5a0*/  LDG.E.64 R2, desc[UR36][R2.64] ;  /* 0x0000002402027981 */ /* 0x000ea2000c1e1b00 */
[----:B------:R-:W-:Y:S01]  /*a5b0*/  UMOV UR4, 0xf0000000 ;  /* 0xf000000000047882 */ /* 0x000fe20000000000 */
[----:B------:R-:W-:Y:S01]  /*a5c0*/  UMOV UR5, 0x380fffff ;  /* 0x380fffff00057882 */ /* 0x000fe20000000000 */
[----:B--2---:R-:W0:Y:S01]  /*a5d0*/  F2F.F32.F64 R0, R2 ;  /* 0x0000000200007310 */ /* 0x004e220000301000 */
[----:B------:R-:W-:-:S14]  /*a5e0*/  DSETP.GEU.AND P0, PT, |R2|, UR4, PT ;  /* 0x0000000402007e2a */ /* 0x000fdc000bf0e200 */
[----:B0-----:R-:W-:Y:S01]  /*a5f0*/  @!P0 FMUL R0, R0, 1.175494350822287508e-38 ;  /* 0x0080000000008820 */ /* 0x001fe20000400000 */
[----:B------:R-:W-:Y:S06]  /*a600*/  BRA `(.L_x_8900) ;  /* 0x0000000800747947 */ /* 0x000fec0003800000 */
.L_x_8895:
        /* <DEDUP_REMOVED lines=12> */
.L_x_8909:
[----:B------:R-:W2:Y:S01]  /*a6d0*/  LDG.E.64 R2, desc[UR36][R2.64] ;  /* 0x0000002402027981 */ /* 0x000ea2000c1e1b00 */
[----:B------:R-:W-:Y:S01]  /*a6e0*/  UMOV UR4, 0xf0000000 ;  /* 0xf000000000047882 */ /* 0x000fe20000000000 */
[----:B------:R-:W-:Y:S01]  /*a6f0*/  UMOV UR5, 0x380fffff ;  /* 0x380fffff00057882 */ /* 0x000fe20000000000 */
[----:B--2---:R-:W0:Y:S01]  /*a700*/  F2F.F32.F64 R0, R2 ;  /* 0x0000000200007310 */ /* 0x004e220000301000 */
[----:B------:R-:W-:-:S14]  /*a710*/  DSETP.GEU.AND P0, PT, |R2|, UR4, PT ;  /* 0x0000000402007e2a */ /* 0x000fdc000bf0e200 */
[----:B0-----:R-:W-:Y:S01]  /*a720*/  @!P0 FMUL R0, R0, 1.175494350822287508e-38 ;  /* 0x0080000000008820 */ /* 0x001fe20000400000 */
[----:B------:R-:W-:Y:S06]  /*a730*/  BRA `(.L_x_8900) ;  /* 0x0000000800287947 */ /* 0x000fec0003800000 */
.L_x_8908:
        /* <DEDUP_REMOVED lines=25> */
.L_x_8911:
        /* <DEDUP_REMOVED lines=12> */
.L_x_8910:
[----:B------:R-:W2:Y:S02]  /*a990*/  LDG.E.U16 R0, desc[UR36][R2.64] ;  /* 0x0000002402007981 */ /* 0x000ea4000c1e1500 */
[----:B--2---:R-:W-:Y:S01]  /*a9a0*/  SHF.L.U32 R0, R0, 0x10, RZ ;  /* 0x0000001000007819 */ /* 0x004fe200000006ff */
[----:B------:R-:W-:Y:S06]  /*a9b0*/  BRA `(.L_x_8900) ;  /* 0x0000000400887947 */ /* 0x000fec0003800000 */
.L_x_8907:
        /* <DEDUP_REMOVED lines=11> */
.L_x_8914:
        /* <DEDUP_REMOVED lines=20> */
.L_x_8916:
[----:B------:R-:W-:Y:S05]  /*abb0*/  BSYNC.RECONVERGENT B0 ;  /* 0x0000000000007941 */ /* 0x000fea0003800200 */
.L_x_8915:
[----:B------:R-:W-:Y:S01]  /*abc0*/  IMAD.SHL.U32 R0, R0, 0x100000, RZ ;  /* 0x0010000000007824 */ /* 0x000fe200078e00ff */
[----:B------:R-:W-:-:S04]  /*abd0*/  LEA R2, R2, 0x3b800000, 0x17 ;  /* 0x3b80000002027811 */ /* 0x000fc800078eb8ff */
[----:B------:R-:W-:Y:S01]  /*abe0*/  LOP3.LUT R0, R2, R0, R7, 0xfe, !PT ;  /* 0x0000000002007212 */ /* 0x000fe200078efe07 */
[----:B------:R-:W-:Y:S06]  /*abf0*/  BRA `(.L_x_8900) ;  /* 0x0000000000f87947 */ /* 0x000fec0003800000 */
.L_x_8913:
        /* <DEDUP_REMOVED lines=20> */
.L_x_8918:
[----:B------:R-:W-:Y:S05]  /*ad40*/  BSYNC.RECONVERGENT B0 ;  /* 0x0000000000007941 */ /* 0x000fea0003800200 */
.L_x_8917:
[----:B------:R-:W-:Y:S02]  /*ad50*/  SHF.L.U32 R0, R0, 0x15, RZ ;  /* 0x0000001500007819 */ /* 0x000fe400000006ff */
[----:B------:R-:W-:-:S04]  /*ad60*/  LEA R2, R2, 0x37800000, 0x17 ;  /* 0x3780000002027811 */ /* 0x000fc800078eb8ff */
[----:B------:R-:W-:Y:S01]  /*ad70*/  LOP3.LUT R0, R2, R0, R7, 0xfe, !PT ;  /* 0x0000000002007212 */ /* 0x000fe200078efe07 */
[----:B------:R-:W-:Y:S06]  /*ad80*/  BRA `(.L_x_8900) ;  /* 0x0000000000947947 */ /* 0x000fec0003800000 */
.L_x_8912:
        /* <DEDUP_REMOVED lines=14> */
.L_x_8899:
        /* <DEDUP_REMOVED lines=16> */
.L_x_8921:
[----:B------:R-:W-:Y:S01]  /*af70*/  IMAD.MOV.U32 R0, RZ, RZ, RZ ;  /* 0x000000ffff007224 */ /* 0x000fe200078e00ff */
[----:B------:R-:W-:Y:S06]  /*af80*/  BRA `(.L_x_8900) ;  /* 0x0000000000147947 */ /* 0x000fec0003800000 */
.L_x_8920:
[----:B------:R-:W2:Y:S02]  /*af90*/  LDG.E.64 R2, desc[UR36][R2.64] ;  /* 0x0000002402027981 */ /* 0x000ea4000c1e1b00 */
[----:B--2---:R0:W1:Y:S01]  /*afa0*/  I2F.U64 R0, R2 ;  /* 0x0000000200007312 */ /* 0x0040620000301000 */
[----:B------:R-:W-:Y:S05]  /*afb0*/  BRA `(.L_x_8900) ;  /* 0x0000000000087947 */ /* 0x000fea0003800000 */
.L_x_8919:
[----:B------:R-:W2:Y:S02]  /*afc0*/  LDG.E R0, desc[UR36][R2.64] ;  /* 0x0000002402007981 */ /* 0x000ea4000c1e1900 */
[----:B--2---:R-:W-:-:S07]  /*afd0*/  I2FP.F32.U32 R0, R0 ;  /* 0x0000000000007245 */ /* 0x004fce0000201000 */
.L_x_8900:
[----:B------:R-:W-:Y:S05]  /*afe0*/  BSYNC.RECONVERGENT B6 ;  /* 0x0000000000067941 */ /* 0x000fea0003800200 */
.L_x_8894:
[----:B------:R-:W0:Y:S01]  /*aff0*/  LDCU UR5, c[0x0][0x594] ;  /* 0x0000b280ff0577ac */ /* 0x000e220008000800 */
[----:B------:R-:W-:-:S04]  /*b000*/  UPRMT UR4, UR41, 0x9910, URZ ;  /* 0x0000991029047896 */ /* 0x000fc800080000ff */
[----:B------:R-:W-:Y:S01]  /*b010*/  UISETP.GT.AND UP0, UPT, UR4, 0x9, UPT ;  /* 0x000000090400788c */ /* 0x000fe2000bf04270 */
[----:B012345:R-:W-:-:S08]  /*b020*/  FMNMX.FTZ R2, R0, UR5, !PT ;  /* 0x0000000500027c09 */ /* 0x03ffd0000f810000 */
        /* <DEDUP_REMOVED lines=12> */
.L_x_8925:
[----:B------:R-:W0:Y:S02]  /*b0f0*/  F2I.S64.TRUNC R2, R2 ;  /* 0x0000000200027311 */ /* 0x000e24000020d900 */
[----:B0-----:R-:W-:-:S05]  /*b100*/  MOV R5, R2 ;  /* 0x0000000200057202 */ /* 0x001fca0000000f00 */
[----:B------:R-:W-:Y:S01]  /*b110*/  STG.E.U8 desc[UR36][R16.64], R5 ;  /* 0x0000000510007986 */ /* 0x000fe2000c101124 */
[----:B------:R-:W-:Y:S05]  /*b120*/  EXIT ;  /* 0x000000000000794d */ /* 0x000fea0003800000 */
.L_x_8924:
        /* <DEDUP_REMOVED lines=9> */
.L_x_8928:
[----:B------:R-:W0:Y:S02]  /*b1c0*/  F2I.FTZ.TRUNC.NTZ R3, R2 ;  /* 0x0000000200037305 */ /* 0x000e24000021f100 */
[----:B0-----:R-:W-:Y:S01]  /*b1d0*/  STG.E desc[UR36][R16.64], R3 ;  /* 0x0000000310007986 */ /* 0x001fe2000c101924 */
[----:B------:R-:W-:Y:S05]  /*b1e0*/  EXIT ;  /* 0x000000000000794d */ /* 0x000fea0003800000 */
.L_x_8927:
[----:B------:R-:W0:Y:S02]  /*b1f0*/  F2I.FTZ.TRUNC.NTZ R3, R2 ;  /* 0x0000000200037305 */ /* 0x000e24000021f100 */
[----:B0-----:R-:W-:Y:S01]  /*b200*/  STG.E.U16 desc[UR36][R16.64], R3 ;  /* 0x0000000310007986 */ /* 0x001fe2000c101524 */
[----:B------:R-:W-:Y:S05]  /*b210*/  EXIT ;  /* 0x000000000000794d */ /* 0x000fea0003800000 */
.L_x_8923:
        /* <DEDUP_REMOVED lines=8> */
.L_x_8930:
[----:B------:R-:W-:-:S05]  /*b2a0*/  F2FP.F16.F32.PACK_AB R2, RZ, R2 ;  /* 0x00000002ff02723e */ /* 0x000fca00000000ff */
[----:B------:R-:W-:Y:S01]  /*b2b0*/  STG.E.U16 desc[UR36][R16.64], R2 ;  /* 0x0000000210007986 */ /* 0x000fe2000c101524 */
[----:B------:R-:W-:Y:S05]  /*b2c0*/  EXIT ;  /* 0x000000000000794d */ /* 0x000fea0003800000 */
.L_x_8929:
        /* <DEDUP_REMOVED lines=9> */
.L_x_8932:
[----:B------:R-:W-:-:S04]  /*b360*/  F2FP.F16.F32.PACK_AB R3, RZ, R2 ;  /* 0x00000002ff03723e */ /* 0x000fc800000000ff */
[----:B------:R-:W-:-:S05]  /*b370*/  PRMT R3, R3, 0x5410, RZ ;  /* 0x0000541003037816 */ /* 0x000fca00000000ff */
[----:B------:R-:W-:Y:S01]  /*b380*/  STG.E desc[UR36][R16.64], R3 ;  /* 0x0000000310007986 */ /* 0x000fe2000c101924 */
[----:B------:R-:W-:Y:S05]  /*b390*/  EXIT ;  /* 0x000000000000794d */ /* 0x000fea0003800000 */
.L_x_8931:
[----:B------:R-:W-:-:S06]  /*b3a0*/  FMUL.FTZ R2, R2, 1 ;  /* 0x3f80000002027820 */ /* 0x000fcc0000410000 */
[----:B------:R-:W0:Y:S02]  /*b3b0*/  F2F.F64.F32 R2, R2 ;  /* 0x0000000200027310 */ /* 0x000e240000201800 */
[----:B0-----:R-:W-:Y:S01]  /*b3c0*/  STG.E.64 desc[UR36][R16.64], R2 ;  /* 0x0000000210007986 */ /* 0x001fe2000c101b24 */
[----:B------:R-:W-:Y:S05]  /*b3d0*/  EXIT ;  /* 0x000000000000794d */ /* 0x000fea0003800000 */
.L_x_8922:
        /* <DEDUP_REMOVED lines=13> */
.L_x_8936:
        /* <DEDUP_REMOVED lines=16> */
.L_x_8939:
[----:B------:R-:W-:-:S04]  /*b5b0*/  SHF.R.U32.HI R2, RZ, 0x18, R2 ;  /* 0x00000018ff027819 */ /* 0x000fc80000011602 */
[----:B------:R-:W-:-:S04]  /*b5c0*/  LOP3.LUT R2, R3, 0x80, R2, 0xf8, !PT ;  /* 0x0000008003027812 */ /* 0x000fc800078ef802 */
[----:B------:R-:W-:-:S07]  /*b5d0*/  PRMT R8, R2, 0x7610, R8 ;  /* 0x0000761002087816 */ /* 0x000fce0000000008 */
.L_x_8938:
[----:B------:R-:W-:Y:S05]  /*b5e0*/  BSYNC.RECONVERGENT B0 ;  /* 0x0000000000007941 */ /* 0x000fea0003800200 */
.L_x_8937:
[----:B------:R-:W-:Y:S01]  /*b5f0*/  STG.E.U8 desc[UR36][R16.64], R8 ;  /* 0x0000000810007986 */ /* 0x000fe2000c101124 */
[----:B------:R-:W-:Y:S05]  /*b600*/  EXIT ;  /* 0x000000000000794d */ /* 0x000fea0003800000 */
.L_x_8935:
        /* <DEDUP_REMOVED lines=16> */
.L_x_8942:
[----:B------:R-:W-:-:S04]  /*b710*/  SHF.R.U32.HI R2, RZ, 0x18, R2 ;  /* 0x00000018ff027819 */ /* 0x000fc80000011602 */
[----:B------:R-:W-:-:S04]  /*b720*/  LOP3.LUT R3, R3, 0x80, R2, 0xf8, !PT ;  /* 0x0000008003037812 */ /* 0x000fc800078ef802 */
[----:B------:R-:W-:-:S07]  /*b730*/  PRMT R8, R3, 0x7610, R8 ;  /* 0x0000761003087816 */ /* 0x000fce0000000008 */
.L_x_8941:
[----:B------:R-:W-:Y:S05]  /*b740*/  BSYNC.RECONVERGENT B0 ;  /* 0x0000000000007941 */ /* 0x000fea0003800200 */
.L_x_8940:
[----:B------:R-:W-:Y:S01]  /*b750*/  STG.E.U8 desc[UR36][R16.64], R8 ;  /* 0x0000000810007986 */ /* 0x000fe2000c101124 */
[----:B------:R-:W-:Y:S05]  /*b760*/  EXIT ;  /* 0x000000000000794d */ /* 0x000fea0003800000 */
.L_x_8934:
        /* <DEDUP_REMOVED lines=21> */
.L_x_8944:
[----:B------:R-:W0:Y:S02]  /*b8c0*/  F2I.U64.TRUNC R2, R2 ;  /* 0x0000000200027311 */ /* 0x000e24000020d800 */
[----:B0-----:R-:W-:Y:S01]  /*b8d0*/  STG.E.64 desc[UR36][R16.64], R2 ;  /* 0x0000000210007986 */ /* 0x001fe2000c101b24 */
[----:B------:R-:W-:Y:S05]  /*b8e0*/  EXIT ;  /* 0x000000000000794d */ /* 0x000fea0003800000 */
.L_x_8943:
[----:B------:R-:W0:Y:S02]  /*b8f0*/  F2I.FTZ.U32.TRUNC.NTZ R3, R2 ;  /* 0x0000000200037305 */ /* 0x000e24000021f000 */
[----:B0-----:R-:W-:Y:S01]  /*b900*/  STG.E desc[UR36][R16.64], R3 ;  /* 0x0000000310007986 */ /* 0x001fe2000c101924 */
[----:B------:R-:W-:Y:S05]  /*b910*/  EXIT ;  /* 0x000000000000794d */ /* 0x000fea0003800000 */
.L_x_8933:
        /* <DEDUP_REMOVED lines=10> */
.L_x_8946:
[----:B------:R-:W-:Y:S01]  /*b9c0*/  FMUL.FTZ R4, R2, 1 ;  /* 0x3f80000002047820 */ /* 0x000fe20000410000 */
[----:B------:R-:W-:-:S05]  /*b9d0*/  CS2R R6, SRZ ;  /* 0x0000000000067805 */ /* 0x000fca000001ff00 */
[----:B------:R-:W0:Y:S02]  /*b9e0*/  F2F.F64.F32 R4, R4 ;  /* 0x0000000400047310 */ /* 0x000e240000201800 */
[----:B0-----:R-:W-:Y:S01]  /*b9f0*/  STG.E.128 desc[UR36][R16.64], R4 ;  /* 0x0000000410007986 */ /* 0x001fe2000c101d24 */
[----:B------:R-:W-:Y:S05]  /*ba00*/  EXIT ;  /* 0x000000000000794d */ /* 0x000fea0003800000 */
.L_x_8945:
[----:B------:R-:W-:-:S09]  /*ba10*/  UISETP.NE.AND UP0, UPT, UR4, 0xf, UPT ;  /* 0x0000000f0400788c */ /* 0x000fd2000bf05270 */
[----:B------:R-:W-:Y:S05]  /*ba20*/  BRA.U !UP0, `(.L_x_8947) ;  /* 0x0000000108e07547 */ /* 0x000fea000b800000 */
[----:B------:R-:W-:-:S09]  /*ba30*/  UISETP.NE.AND UP0, UPT, UR4, 0x17, UPT ;  /* 0x000000170400788c */ /* 0x000fd2000bf05270 */
[----:B------:R-:W-:Y:S05]  /*ba40*/  BRA.U !UP0, `(.L_x_8948) ;  /* 0x00000001088c7547 */ /* 0x000fea000b800000 */
[----:B------:R-:W-:-:S09]  /*ba50*/  UISETP.NE.AND UP0, UPT, UR4, 0x18, UPT ;  /* 0x000000180400788c */ /* 0x000fd2000bf05270 */
[----:B------:R-:W-:Y:S05]  /*ba60*/  BRA.U !UP0, `(.L_x_8949) ;  /* 0x0000000108447547 */ /* 0x000fea000b800000 */
.L_x_8926:
        /* <DEDUP_REMOVED lines=16> */
.L_x_8950:
[----:B------:R-:W-:Y:S05]  /*bb70*/  EXIT ;  /* 0x000000000000794d */ /* 0x000fea0003800000 */
.L_x_8949:
        /* <DEDUP_REMOVED lines=12> */
.L_x_8952:
[----:B------:R-:W-:Y:S05]  /*bc40*/  BSYNC.RECONVERGENT B0 ;  /* 0x0000000000007941 */ /* 0x000fea0003800200 */
.L_x_8951:
[----:B------:R-:W-:-:S05]  /*bc50*/  LOP3.LUT R3, R0, 0x80, R5, 0xf8, !PT ;  /* 0x0000008000037812 */ /* 0x000fca00078ef805 */
[----:B------:R-:W-:Y:S01]  /*bc60*/  STG.E.U8 desc[UR36][R16.64], R3 ;  /* 0x0000000310007986 */ /* 0x000fe2000c101124 */
[----:B------:R-:W-:Y:S05]  /*bc70*/  EXIT ;  /* 0x000000000000794d */ /* 0x000fea0003800000 */
.L_x_8948:
        /* <DEDUP_REMOVED lines=11> */
.L_x_8954:
[----:B------:R-:W-:Y:S01]  /*bd30*/  HFMA2 R0, -RZ, RZ, 0, 7.569789886474609375e-06 ;  /* 0x0000007fff007431 */ /* 0x000fe200000001ff */
[----:B------:R-:W-:-:S04]  /*bd40*/  ISETP.GT.U32.AND P0, PT, R4, 0x7f800000, PT ;  /* 0x7f8000000400780c */ /* 0x000fc80003f04070 */
[----:B------:R-:W-:-:S09]  /*bd50*/  SEL R0, R0, 0x7c, P0 ;  /* 0x0000007c00007807 */ /* 0x000fd20000000000 */
.L_x_8955:
[----:B------:R-:W-:Y:S05]  /*bd60*/  BSYNC.RECONVERGENT B0 ;  /* 0x0000000000007941 */ /* 0x000fea0003800200 */
.L_x_8953:
[----:B------:R-:W-:-:S04]  /*bd70*/  SHF.R.U32.HI R3, RZ, 0x18, R2 ;  /* 0x00000018ff037819 */ /* 0x000fc80000011602 */
[----:B------:R-:W-:-:S05]  /*bd80*/  LOP3.LUT R3, R0, 0x80, R3, 0xf8, !PT ;  /* 0x0000008000037812 */ /* 0x000fca00078ef803 */
[----:B------:R-:W-:Y:S01]  /*bd90*/  STG.E.U8 desc[UR36][R16.64], R3 ;  /* 0x0000000310007986 */ /* 0x000fe2000c101124 */
[----:B------:R-:W-:Y:S05]  /*bda0*/  EXIT ;  /* 0x000000000000794d */ /* 0x000fea0003800000 */
.L_x_8947:
[----:B------:R-:W-:-:S05]  /*bdb0*/  F2FP.BF16.F32.PACK_AB R2, RZ, R2 ;  /* 0x00000002ff02723e */ /* 0x000fca00000010ff */
[----:B------:R-:W-:Y:S01]  /*bdc0*/  STG.E.U16 desc[UR36][R16.64], R2 ;  /* 0x0000000210007986 */ /* 0x000fe2000c101524 */
[----:B------:R-:W-:Y:S05]  /*bdd0*/  EXIT ;  /* 0x000000000000794d */ /* 0x000fea0003800000 */
.L_x_8956:
        /* <DEDUP_REMOVED lines=10> */
.L_x_41754:


//--------------------- .text._ZN2at6native27unrolled_elementwise_kernelINS0_13AUnaryFunctorIfffZZZNS0_16fmax_kernel_cudaERNS_18TensorIteratorBaseEENKUlvE_clEvENKUlvE0_clEvEUlffE_EESt5arrayIPcLm2EELi4E23TrivialOffsetCalculatorILi1EjESD_NS0_6memory12LoadWithCastILi1EEENSE_13StoreWithCastILi1EEEEEviT_T0_T2_T3_T4_T5_ --------------------------
	.section	.text._ZN2at6native27unrolled_elementwise_kernelINS0_13AUnaryFunctorIfffZZZNS0_16fmax_kernel_cudaERNS_18TensorIteratorBaseEENKUlvE_clEvENKUlvE0_clEvEUlffE_EESt5arrayIPcLm2EELi4E23TrivialOffsetCalculatorILi1EjESD_NS0_6memory12LoadWithCastILi1EEENSE_13StoreWithCastILi1EEEEEviT_T0_T2_T3_T4_T5_,"ax",@progbits
	.align	128
        .global         _ZN2at6native27unrolled_elementwise_kernelINS0_13AUnaryFunctorIfffZZZNS0_16fmax_kernel_cudaERNS_18TensorIteratorBaseEENKUlvE_clEvENKUlvE0_clEvEUlffE_EESt5arrayIPcLm2EELi4E23TrivialOffsetCalculatorILi1EjESD_NS0_6memory12LoadWithCastILi1EEENSE_13StoreWithCastILi1EEEEEviT_T0_T2_T3_T4_T5_
        .type           _ZN2at6native27unrolled_elementwise_kernelINS0_13AUnaryFunctorIfffZZZNS0_16fmax_kernel_cudaERNS_18TensorIteratorBaseEENKUlvE_clEvENKUlvE0_clEvEUlffE_EESt5arrayIPcLm2EELi4E23TrivialOffsetCalculatorILi1EjESD_NS0_6memory12LoadWithCastILi1EEENSE_13StoreWithCastILi1EEEEEviT_T0_T2_T3_T4_T5_,@function
        .size           _ZN2at6native27unrolled_elementwise_kernelINS0_13AUnaryFunctorIfffZZZNS0_16fmax_kernel_cudaERNS_18TensorIteratorBaseEENKUlvE_clEvENKUlvE0_clEvEUlffE_EESt5arrayIPcLm2EELi4E23TrivialOffsetCalculatorILi1EjESD_NS0_6memory12LoadWithCastILi1EEENSE_13StoreWithCastILi1EEEEEviT_T0_T2_T3_T4_T5_,(.L_x_41755 - _ZN2at6native27unrolled_elementwise_kernelINS0_13AUnaryFunctorIfffZZZNS0_16fmax_kernel_cudaERNS_18TensorIteratorBaseEENKUlvE_clEvENKUlvE0_clEvEUlffE_EESt5arrayIPcLm2EELi4E23TrivialOffsetCalculatorILi1EjESD_NS0_6memory12LoadWithCastILi1EEENSE_13StoreWithCastILi1EEEEEviT_T0_T2_T3_T4_T5_)
        .other          _ZN2at6native27unrolled_elementwise_kernelINS0_13AUnaryFunctorIfffZZZNS0_16fmax_kernel_cudaERNS_18TensorIteratorBaseEENKUlvE_clEvENKUlvE0_clEvEUlffE_EESt5arrayIPcLm2EELi4E23TrivialOffsetCalculatorILi1EjESD_NS0_6memory12LoadWithCastILi1EEENSE_13StoreWithCastILi1EEEEEviT_T0_T2_T3_T4_T5_,@"STO_CUDA_ENTRY STV_DEFAULT"
_ZN2at6native27unrolled_elementwise_kernelINS0_13AUnaryFunctorIfffZZZNS0_16fmax_kernel_cudaERNS_18TensorIteratorBaseEENKUlvE_clEvENKUlvE0_clEvEUlffE_EESt5arrayIPcLm2EELi4E23TrivialOffsetCalculatorILi1EjESD_NS0_6memory12LoadWithCastILi1EEENSE_13StoreWithCastILi1EEEEEviT_T0_T2_T3_T4_T5_:
.text._ZN2at6native27unrolled_elementwise_kernelINS0_13AUnaryFunctorIfffZZZNS0_16fmax_kernel_cudaERNS_18TensorIteratorBaseEENKUlvE_clEvENKUlvE0_clEvEUlffE_EESt5arrayIPcLm2EELi4E23TrivialOffsetCalculatorILi1EjESD_NS0_6memory12LoadWithCastILi1EEENSE_13StoreWithCastILi1EEEEEviT_T0_T2_T3_T4_T5_:
        /* <DEDUP_REMOVED lines=33> */
.L_x_8963:
[----:B------:R-:W2:Y:S02]  /*0210*/  LDG.E.U8 R4, desc[UR36][R4.64] ;  /* 0x0000002404047981 */ /* 0x000ea4000c1e1100 */
[----:B--2---:R-:W-:Y:S01]  /*0220*/  I2FP.F32.U32 R22, R4 ;  /* 0x0000000400167245 */ /* 0x004fe20000201000 */
[----:B------:R-:W-:Y:S06]  /*0230*/  BRA `(.L_x_8965) ;  /* 0x0000000c00287947 */ /* 0x000fec0003800000 */
.L_x_8962:
        /* <DEDUP_REMOVED lines=9> */
.L_x_8967:
[----:B------:R-:W2:Y:S02]  /*02d0*/  LDG.E R4, desc[UR36][R4.64] ;  /* 0x0000002404047981 */ /* 0x000ea4000c1e1900 */
[----:B--2---:R-:W-:Y:S01]  /*02e0*/  I2FP.F32.S32 R22, R4 ;  /* 0x0000000400167245 */ /* 0x004fe20000201400 */
[----:B------:R-:W-:Y:S06]  /*02f0*/  BRA `(.L_x_8965) ;  /* 0x0000000800f87947 */ /* 0x000fec0003800000 */
.L_x_8966:
[----:B------:R-:W2:Y:S02]  /*0300*/  LDG.E.U16 R4, desc[UR36][R4.64] ;  /* 0x0000002404047981 */ /* 0x000ea4000c1e1500 */
[----:B--2---:R2:W3:Y:S01]  /*0310*/  I2F.S16 R22, R4 ;  /* 0x0000000400167306 */ /* 0x0044e20000101400 */
[----:B------:R-:W-:Y:S05]  /*0320*/  BRA `(.L_x_8965) ;  /* 0x0000000800ec7947 */ /* 0x000fea0003800000 */
.L_x_8961:
        /* <DEDUP_REMOVED lines=8> */
.L_x_8969:
[----:B------:R-:W2:Y:S02]  /*03b0*/  LDG.E.U16 R4, desc[UR36][R4.64] ;  /* 0x0000002404047981 */ /* 0x000ea4000c1e1500 */
[----:B--2---:R-:W-:Y:S01]  /*03c0*/  HADD2.F32 R22, -RZ, R4.H0_H0 ;  /* 0x20000004ff167230 */ /* 0x004fe20000004100 */
[----:B------:R-:W-:Y:S06]  /*03d0*/  BRA `(.L_x_8965) ;  /* 0x0000000800c07947 */ /* 0x000fec0003800000 */
.L_x_8968:
        /* <DEDUP_REMOVED lines=8> */
.L_x_8971:
[----:B------:R-:W2:Y:S02]  /*0460*/  LDG.E.U16 R4, desc[UR36][R4.64] ;  /* 0x0000002404047981 */ /* 0x000ea4000c1e1500 */
[----:B--2---:R-:W-:Y:S01]  /*0470*/  HADD2.F32 R22, -RZ, R4.H0_H0 ;  /* 0x20000004ff167230 */ /* 0x004fe20000004100 */
[----:B------:R-:W-:Y:S06]  /*0480*/  BRA `(.L_x_8965) ;  /* 0x0000000800947947 */ /* 0x000fec0003800000 */
.L_x_8970:
[----:B------:R-:W2:Y:S01]  /*0490*/  LDG.E.64 R4, desc[UR36][R4.64] ;  /* 0x0000002404047981 */ /* 0x000ea2000c1e1b00 */
[----:B------:R-:W-:Y:S01]  /*04a0*/  UMOV UR4, 0xf0000000 ;  /* 0xf000000000047882 */ /* 0x000fe20000000000 */
[----:B------:R-:W-:Y:S01]  /*04b0*/  UMOV UR5, 0x380fffff ;  /* 0x380fffff00057882 */ /* 0x000fe20000000000 */
[----:B--2---:R-:W0:Y:S01]  /*04c0*/  F2F.F32.F64 R22, R4 ;  /* 0x0000000400167310 */ /* 0x004e220000301000 */
[----:B------:R-:W-:-:S14]  /*04d0*/  DSETP.GEU.AND P0, PT, |R4|, UR4, PT ;  /* 0x0000000404007e2a */ /* 0x000fdc000bf0e200 */
[----:B0-----:R-:W-:Y:S01]  /*04e0*/  @!P0 FMUL R22, R22, 1.175494350822287508e-38 ;  /* 0x0080000016168820 */ /* 0x001fe20000400000 */
[----:B------:R-:W-:Y:S06]  /*04f0*/  BRA `(.L_x_8965) ;  /* 0x0000000800787947 */ /* 0x000fec0003800000 */
.L_x_8960:
        /* <DEDUP_REMOVED lines=12> */
.L_x_8974:
[----:B------:R-:W2:Y:S01]  /*05c0*/  LDG.E.64 R4, desc[UR36][R4.64] ;  /* 0x0000002404047981 */ /* 0x000ea2000c1e1b00 */
[----:B------:R-:W-:Y:S01]  /*05d0*/  UMOV UR4, 0xf0000000 ;  /* 0xf000000000047882 */ /* 0x000fe20000000000 */
[----:B------:R-:W-:Y:S01]  /*05e0*/  UMOV UR5, 0x380fffff ;  /* 0x380fffff00057882 */ /* 0x000fe20000000000 */
[----:B--2---:R-:W0:Y:S01]  /*05f0*/  F2F.F32.F64 R22, R4 ;  /* 0x0000000400167310 */ /* 0x004e220000301000 */
[----:B------:R-:W-:-:S14]  /*0600*/  DSETP.GEU.AND P0, PT, |R4|, UR4, PT ;  /* 0x0000000404007e2a */ /* 0x000fdc000bf0e200 */
[----:B0-----:R-:W-:Y:S01]  /*0610*/  @!P0 FMUL R22, R22, 1.175494350822287508e-38 ;  /* 0x0080000016168820 */ /* 0x001fe20000400000 */
[----:B------:R-:W-:Y:S06]  /*0620*/  BRA `(.L_x_8965) ;  /* 0x00000008002c7947 */ /* 0x000fec0003800000 */
.L_x_8973:
        /* <DEDUP_REMOVED lines=25> */
.L_x_8976:
        /* <DEDUP_REMOVED lines=13> */
.L_x_8975:
[----:B------:R-:W2:Y:S02]  /*0890*/  LDG.E.U16 R4, desc[UR36][R4.64] ;  /* 0x0000002404047981 */ /* 0x000ea4000c1e1500 */
[----:B--2---:R-:W-:Y:S01]  /*08a0*/  IMAD.U32 R22, R4, 0x10000, RZ ;  /* 0x0001000004167824 */ /* 0x004fe200078e00ff */
[----:B------:R-:W-:Y:S06]  /*08b0*/  BRA `(.L_x_8965) ;  /* 0x0000000400887947 */ /* 0x000fec0003800000 */
.L_x_8972:
        /* <DEDUP_REMOVED lines=11> */
.L_x_8979:
        /* <DEDUP_REMOVED lines=20> */
.L_x_8981:
[----:B------:R-:W-:Y:S05]  /*0ab0*/  BSYNC.RECONVERGENT B0 ;  /* 0x0000000000007941 */ /* 0x000fea0003800200 */
.L_x_8980:
[----:B------:R-:W-:Y:S01]  /*0ac0*/  IMAD.SHL.U32 R0, R0, 0x100000, RZ ;  /* 0x0010000000007824 */ /* 0x000fe200078e00ff */
[----:B------:R-:W-:-:S04]  /*0ad0*/  LEA R3, R3, 0x3b800000, 0x17 ;  /* 0x3b80000003037811 */ /* 0x000fc800078eb8ff */
[----:B------:R-:W-:Y:S01]  /*0ae0*/  LOP3.LUT R22, R3, R0, R7, 0xfe, !PT ;  /* 0x0000000003167212 */ /* 0x000fe200078efe07 */
[----:B------:R-:W-:Y:S06]  /*0af0*/  BRA `(.L_x_8965) ;  /* 0x0000000000f87947 */ /* 0x000fec0003800000 */
.L_x_8978:
        /* <DEDUP_REMOVED lines=20> */
.L_x_8983:
[----:B------:R-:W-:Y:S05]  /*0c40*/  BSYNC.RECONVERGENT B0 ;  /* 0x0000000000007941 */ /* 0x000fea0003800200 */
.L_x_8982:
[----:B------:R-:W-:Y:S01]  /*0c50*/  IMAD.SHL.U32 R0, R0, 0x200000, RZ ;  /* 0x0020000000007824 */ /* 0x000fe200078e00ff */
[----:B------:R-:W-:-:S04]  /*0c60*/  LEA R3, R3, 0x37800000, 0x17 ;  /* 0x3780000003037811 */ /* 0x000fc800078eb8ff */
[----:B------:R-:W-:Y:S01]  /*0c70*/  LOP3.LUT R22, R3, R0, R7, 0xfe, !PT ;  /* 0x0000000003167212 */ /* 0x000fe200078efe07 */
[----:B------:R-:W-:Y:S06]  /*0c80*/  BRA `(.L_x_8965) ;  /* 0x0000000000947947 */ /* 0x000fec0003800000 */
.L_x_8977:
[----:B------:R-:W-:-:S09]  /*0c90*/  UISETP.NE.AND UP0, UPT, UR4, 0x1c, UPT ;  /* 0x0000001c0400788c */ /* 0x000fd2000bf05270 */
[----:B------:R-:W-:Y:S05]  /*0ca0*/  BRA.U !UP0, `(.L_x_8984) ;  /* 0x0000000108847547 */ /* 0x000fea000b800000 */
[----:B------:R-:W-:-:S09]  /*0cb0*/  UISETP.NE.AND UP0, UPT, UR4, 0x1d, UPT ;  /* 0x0000001d0400788c */ /* 0x000fd2000bf05270 */
[----:B------:R-:W-:Y:S05]  /*0cc0*/  BRA.U !UP0, `(.L_x_8985) ;  /* 0x0000000108707547 */ /* 0x000fea000b800000 */
[----:B------:R-:W-:-:S09]  /*0cd0*/  UISETP.NE.AND UP0, UPT, UR4, 0x2c, UPT ;  /* 0x0000002c0400788c */ /* 0x000fd2000bf05270 */
[----:B------:R-:W-:Y:S05]  /*0ce0*/  BRA.U !UP0, `(.L_x_8986) ;  /* 0x0000000108487547 */ /* 0x000fea000b800000 */
.L_x_8964:
        /* <DEDUP_REMOVED lines=16> */
.L_x_8987:
[----:B------:R-:W-:Y:S01]  /*0df0*/  IMAD.MOV.U32 R22, RZ, RZ, RZ ;  /* 0x000000ffff167224 */ /* 0x000fe200078e00ff */
[----:B------:R-:W-:Y:S06]  /*0e00*/  BRA `(.L_x_8965) ;  /* 0x0000000000347947 */ /* 0x000fec0003800000 */
.L_x_8986:
        /* <DEDUP_REMOVED lines=8> */
.L_x_8985:
[----:B------:R-:W2:Y:S02]  /*0e90*/  LDG.E.64 R22, desc[UR36][R4.64] ;  /* 0x0000002404167981 */ /* 0x000ea4000c1e1b00 */
[----:B--2---:R0:W1:Y:S01]  /*0ea0*/  I2F.U64 R22, R22 ;  /* 0x0000001600167312 */ /* 0x0040620000301000 */
[----:B------:R-:W-:Y:S05]  /*0eb0*/  BRA `(.L_x_8965) ;  /* 0x0000000000087947 */ /* 0x000fea0003800000 */
.L_x_8984:
[----:B------:R-:W2:Y:S02]  /*0ec0*/  LDG.E R4, desc[UR36][R4.64] ;  /* 0x0000002404047981 */ /* 0x000ea4000c1e1900 */
[----:B--2---:R-:W-:-:S07]  /*0ed0*/  I2FP.F32.U32 R22, R4 ;  /* 0x0000000400167245 */ /* 0x004fce0000201000 */
.L_x_8965:
[----:B------:R-:W-:Y:S05]  /*0ee0*/  BSYNC.RECONVERGENT B6 ;  /* 0x0000000000067941 */ /* 0x000fea0003800200 */
.L_x_8959:
[----:B------:R-:W-:-:S07]  /*0ef0*/  VIADD R16, R19, 0x80 ;  /* 0x0000008013107836 */ /* 0x000fce0000000000 */
.L_x_8958:
[----:B------:R-:W-:Y:S05]  /*0f00*/  BSYNC.RECONVERGENT B7 ;  /* 0x0000000000077941 */ /* 0x000fea0003800200 */
.L_x_8957:
        /* <DEDUP_REMOVED lines=25> */
.L_x_8994:
[----:B------:R-:W2:Y:S02]  /*10a0*/  LDG.E.U8 R4, desc[UR36][R4.64] ;  /* 0x0000002404047981 */ /* 0x000ea4000c1e1100 */
[----:B--2---:R-:W-:Y:S01]  /*10b0*/  I2FP.F32.U32 R23, R4 ;  /* 0x0000000400177245 */ /* 0x004fe20000201000 */
[----:B------:R-:W-:Y:S06]  /*10c0*/  BRA `(.L_x_8996) ;  /* 0x0000000c00247947 */ /* 0x000fec0003800000 */
.L_x_8993:
        /* <DEDUP_REMOVED lines=9> */
.L_x_8998:
[----:B------:R-:W2:Y:S02]  /*1160*/  LDG.E R4, desc[UR36][R4.64] ;  /* 0x0000002404047981 */ /* 0x000ea4000c1e1900 */
[----:B--2---:R-:W-:Y:S01]  /*1170*/  I2FP.F32.S32 R23, R4 ;  /* 0x0000000400177245 */ /* 0x004fe20000201400 */
[----:B------:R-:W-:Y:S06]  /*1180*/  BRA `(.L_x_8996) ;  /* 0x0000000800f47947 */ /* 0x000fec0003800000 */
.L_x_8997:
[----:B------:R-:W2:Y:S02]  /*1190*/  LDG.E.U16 R4, desc[UR36][R4.64] ;  /* 0x0000002404047981 */ /* 0x000ea4000c1e1500 */
[----:B--2---:R0:W2:Y:S01]  /*11a0*/  I2F.S16 R23, R4 ;  /* 0x0000000400177306 */ /* 0x0040a20000101400 */
[----:B------:R-:W-:Y:S05]  /*11b0*/  BRA `(.L_x_8996) ;  /* 0x0000000800e87947 */ /* 0x000fea0003800000 */
.L_x_8992:
        /* <DEDUP_REMOVED lines=8> */
.L_x_9000:
[----:B------:R-:W2:Y:S02]  /*1240*/  LDG.E.U16 R4, desc[UR36][R4.64] ;  /* 0x0000002404047981 */ /* 0x000ea4000c1e1500 */
[----:B--2---:R-:W-:Y:S01]  /*1250*/  HADD2.F32 R23, -RZ, R4.H0_H0 ;  /* 0x20000004ff177230 */ /* 0x004fe20000004100 */
[----:B------:R-:W-:Y:S06]  /*1260*/  BRA `(.L_x_8996) ;  /* 0x0000000800bc7947 */ /* 0x000fec0003800000 */
.L_x_8999:
        /* <DEDUP_REMOVED lines=8> */
.L_x_9002:
[----:B------:R-:W2:Y:S02]  /*12f0*/  LDG.E.U16 R4, desc[UR36][R4.64] ;  /* 0x0000002404047981 */ /* 0x000ea4000c1e1500 */
[----:B--2---:R-:W-:Y:S01]  /*1300*/  HADD2.F32 R23, -RZ, R4.H0_H0 ;  /* 0x20000004ff177230 */ /* 0x004fe20000004100 */
[----:B------:R-:W-:Y:S06]  /*1310*/  BRA `(.L_x_8996) ;  /* 0x0000000800907947 */ /* 0x000fec0003800000 */
.L_x_9001:
[----:B------:R-:W2:Y:S01]  /*1320*/  LDG.E.64 R4, desc[UR36][R4.64] ;  /* 0x0000002404047981 */ /* 0x000ea2000c1e1b00 */
[----:B------:R-:W-:Y:S01]  /*1330*/  UMOV UR4, 0xf0000000 ;  /* 0xf000000000047882 */ /* 0x000fe20000000000 */
[----:B------:R-:W-:Y:S01]  /*1340*/  UMOV UR5, 0x380fffff ;  /* 0x380fffff00057882 */ /* 0x000fe20000000000 */
[----:B--2---:R-:W0:Y:S01]  /*1350*/  F2F.F32.F64 R23, R4 ;  /* 0x0000000400177310 */ /* 0x004e220000301000 */
[----:B------:R-:W-:-:S14]  /*1360*/  DSETP.GEU.AND P0, PT, |R4|, UR4, PT ;  /* 0x0000000404007e2a */ /* 0x000fdc000bf0e200 */
[----:B0-----:R-:W-:Y:S01]  /*1370*/  @!P0 FMUL R23, R23, 1.175494350822287508e-38 ;  /* 0x0080000017178820 */ /* 0x001fe20000400000 */
[----:B------:R-:W-:Y:S06]  /*1380*/  BRA `(.L_x_8996) ;  /* 0x0000000800747947 */ /* 0x000fec0003800000 */
.L_x_8991:
        /* <DEDUP_REMOVED lines=12> */
.L_x_9005:
[----:B------:R-:W2:Y:S01]  /*1450*/  LDG.E.64 R4, desc[UR36][R4.64] ;  /* 0x0000002404047981 */ /* 0x000ea2000c1e1b00 */
[----:B------:R-:W-:Y:S01]  /*1460*/  UMOV UR4, 0xf0000000 ;  /* 0xf000000000047882 */ /* 0x000fe20000000000 */
[----:B------:R-:W-:Y:S01]  /*1470*/  UMOV UR5, 0x380fffff ;  /* 0x380fffff00057882 */ /* 0x000fe20000000000 */
[----:B--2---:R-:W0:Y:S01]  /*1480*/  F2F.F32.F64 R23, R4 ;  /* 0x0000000400177310 */ /* 0x004e220000301000 */
[----:B------:R-:W-:-:S14]  /*1490*/  DSETP.GEU.AND P0, PT, |R4|, UR4, PT ;  /* 0x0000000404007e2a */ /* 0x000fdc000bf0e200 */
[----:B0-----:R-:W-:Y:S01]  /*14a0*/  @!P0 FMUL R23, R23, 1.175494350822287508e-38 ;  /* 0x0080000017178820 */ /* 0x001fe20000400000 */
[----:B------:R-:W-:Y:S06]  /*14b0*/  BRA `(.L_x_8996) ;  /* 0x0000000800287947 */ /* 0x000fec0003800000 */
.L_x_9004:
        /* <DEDUP_REMOVED lines=25> */
.L_x_9007:
        /* <DEDUP_REMOVED lines=12> */
.L_x_9006:
[----:B------:R-:W2:Y:S02]  /*1710*/  LDG.E.U16 R4, desc[UR36][R4.64] ;  /* 0x0000002404047981 */ /* 0x000ea4000c1e1500 */
[----:B--2---:R-:W-:Y:S01]  /*1720*/  IMAD.U32 R23, R4, 0x10000, RZ ;  /* 0x0001000004177824 */ /* 0x004fe200078e00ff */
[----:B------:R-:W-:Y:S06]  /*1730*/  BRA `(.L_x_8996) ;  /* 0x0000000400887947 */ /* 0x000fec0003800000 */
.L_x_9003:
        /* <DEDUP_REMOVED lines=11> */
.L_x_9010:
        /* <DEDUP_REMOVED lines=20> */
.L_x_9012:
[----:B------:R-:W-:Y:S05]  /*1930*/  BSYNC.RECONVERGENT B0 ;  /* 0x0000000000007941 */ /* 0x000fea0003800200 */
.L_x_9011:
[----:B------:R-:W-:Y:S01]  /*1940*/  IMAD.SHL.U32 R0, R0, 0x100000, RZ ;  /* 0x0010000000007824 */ /* 0x000fe200078e00ff */
[----:B------:R-:W-:-:S04]  /*1950*/  LEA R3, R3, 0x3b800000, 0x17 ;  /* 0x3b80000003037811 */ /* 0x000fc800078eb8ff */
[----:B------:R-:W-:Y:S01]  /*1960*/  LOP3.LUT R23, R3, R0, R23, 0xfe, !PT ;  /* 0x0000000003177212 */ /* 0x000fe200078efe17 */
[----:B------:R-:W-:Y:S06]  /*1970*/  BRA `(.L_x_8996) ;  /* 0x0000000000f87947 */ /* 0x000fec0003800000 */
.L_x_9009:
        /* <DEDUP_REMOVED lines=20> */
.L_x_9014:
[----:B------:R-:W-:Y:S05]  /*1ac0*/  BSYNC.RECONVERGENT B0 ;  /* 0x0000000000007941 */ /* 0x000fea0003800200 */
.L_x_9013:
[----:B------:R-:W-:Y:S01]  /*1ad0*/  IMAD.SHL.U32 R0, R0, 0x200000, RZ ;  /* 0x0020000000007824 */ /* 0x000fe200078e00ff */
[----:B------:R-:W-:-:S04]  /*1ae0*/  LEA R3, R3, 0x37800000, 0x17 ;  /* 0x3780000003037811 */ /* 0x000fc800078eb8ff */
[----:B------:R-:W-:Y:S01]  /*1af0*/  LOP3.LUT R23, R3, R0, R23, 0xfe, !PT ;  /* 0x0000000003177212 */ /* 0x000fe200078efe17 */
[----:B------:R-:W-:Y:S06]  /*1b00*/  BRA `(.L_x_8996) ;  /* 0x0000000000947947 */ /* 0x000fec0003800000 */
.L_x_9008:
        /* <DEDUP_REMOVED lines=14> */
.L_x_8995:
        /* <DEDUP_REMOVED lines=16> */
.L_x_9017:
[----:B------:R-:W-:Y:S01]  /*1cf0*/  IMAD.MOV.U32 R23, RZ, RZ, RZ ;  /* 0x000000ffff177224 */ /* 0x000fe200078e00ff */
[----:B------:R-:W-:Y:S06]  /*1d00*/  BRA `(.L_x_8996) ;  /* 0x0000000000147947 */ /* 0x000fec0003800000 */
.L_x_9016:
[----:B------:R-:W2:Y:S02]  /*1d10*/  LDG.E.64 R4, desc[UR36][R4.64] ;  /* 0x0000002404047981 */ /* 0x000ea4000c1e1b00 */
[----:B--2---:R0:W2:Y:S01]  /*1d20*/  I2F.U64 R23, R4 ;  /* 0x0000000400177312 */ /* 0x0040a20000301000 */
[----:B------:R-:W-:Y:S05]  /*1d30*/  BRA `(.L_x_8996) ;  /* 0x0000000000087947 */ /* 0x000fea0003800000 */
.L_x_9015:
[----:B------:R-:W2:Y:S02]  /*1d40*/  LDG.E R4, desc[UR36][R4.64] ;  /* 0x0000002404047981 */ /* 0x000ea4000c1e1900 */
[----:B--2---:R-:W-:-:S07]  /*1d50*/  I2FP.F32.U32 R23, R4 ;  /* 0x0000000400177245 */ /* 0x004fce0000201000 */
.L_x_8996:
[----:B------:R-:W-:Y:S05]  /*1d60*/  BSYNC.RECONVERGENT B6 ;  /* 0x0000000000067941 */ /* 0x000fea0003800200 */
.L_x_8990:
[----:B------:R-:W-:-:S07]  /*1d70*/  VIADD R16, R16, 0x80 ;  /* 0x0000008010107836 */ /* 0x000fce0000000000 */
.L_x_8989:
[----:B------:R-:W-:Y:S05]  /*1d80*/  BSYNC.RECONVERGENT B7 ;  /* 0x0000000000077941 */ /* 0x000fea0003800200 */
.L_x_8988:
        /* <DEDUP_REMOVED lines=25> */
.L_x_9024:
[----:B------:R-:W2:Y:S02]  /*1f20*/  LDG.E.U8 R4, desc[UR36][R4.64] ;  /* 0x0000002404047981 */ /* 0x000ea4000c1e1100 */
[----:B--2---:R-:W-:Y:S01]  /*1f30*/  I2FP.F32.U32 R24, R4 ;  /* 0x0000000400187245 */ /* 0x004fe20000201000 */
[----:B------:R-:W-:Y:S06]  /*1f40*/  BRA `(.L_x_9026) ;  /* 0x0000000c00287947 */ /* 0x000fec0003800000 */
.L_x_9023:
        /* <DEDUP_REMOVED lines=9> */
.L_x_9028:
[----:B------:R-:W2:Y:S02]  /*1fe0*/  LDG.E R4, desc[UR36][R4.64] ;  /* 0x0000002404047981 */ /* 0x000ea4000c1e1900 */
[----:B--2---:R-:W-:Y:S01]  /*1ff0*/  I2FP.F32.S32 R24, R4 ;  /* 0x0000000400187245 */ /* 0x004fe20000201400 */
[----:B------:R-:W-:Y:S06]  /*2000*/  BRA `(.L_x_9026) ;  /* 0x0000000800f87947 */ /* 0x000fec0003800000 */
.L_x_9027:
[----:B------:R-:W2:Y:S02]  /*2010*/  LDG.E.U16 R4, desc[UR36][R4.64] ;  /* 0x0000002404047981 */ /* 0x000ea4000c1e1500 */
[----:B--2---:R4:W0:Y:S01]  /*2020*/  I2F.S16 R24, R4 ;  /* 0x0000000400187306 */ /* 0x0048220000101400 */
[----:B------:R-:W-:Y:S05]  /*2030*/  BRA `(.L_x_9026) ;  /* 0x0000000800ec7947 */ /* 0x000fea0003800000 */
.L_x_9022:
        /* <DEDUP_REMOVED lines=8> */
.L_x_9030:
[----:B------:R-:W2:Y:S02]  /*20c0*/  LDG.E.U16 R4, desc[UR36][R4.64] ;  /* 0x0000002404047981 */ /* 0x000ea4000c1e1500 */
[----:B--2---:R-:W-:Y:S01]  /*20d0*/  HADD2.F32 R24, -RZ, R4.H0_H0 ;  /* 0x20000004ff187230 */ /* 0x004fe20000004100 */
[----:B------:R-:W-:Y:S06]  /*20e0*/  BRA `(.L_x_9026) ;  /* 0x0000000800c07947 */ /* 0x000fec0003800000 */
.L_x_9029:
        /* <DEDUP_REMOVED lines=8> */
.L_x_9032:
[----:B------:R-:W2:Y:S02]  /*2170*/  LDG.E.U16 R4, desc[UR36][R4.64] ;  /* 0x0000002404047981 */ /* 0x000ea4000c1e1500 */
[----:B--2---:R-:W-:Y:S01]  /*2180*/  HADD2.F32 R24, -RZ, R4.H0_H0 ;  /* 0x20000004ff187230 */ /* 0x004fe20000004100 */
[----:B------:R-:W-:Y:S06]  /*2190*/  BRA `(.L_x_9026) ;  /* 0x0000000800947947 */ /* 0x000fec0003800000 */
.L_x_9031:
[----:B------:R-:W2:Y:S01]  /*21a0*/  LDG.E.64 R4, desc[UR36][R4.64] ;  /* 0x0000002404047981 */ /* 0x000ea2000c1e1b00 */
[----:B------:R-:W-:Y:S01]  /*21b0*/  UMOV UR4, 0xf0000000 ;  /* 0xf000000000047882 */ /* 0x000fe20000000000 */
[----:B------:R-:W-:Y:S01]  /*21c0*/  UMOV UR5, 0x380fffff ;  /* 0x380fffff00057882 */ /* 0x000fe20000000000 */
[----:B--2---:R-:W0:Y:S01]  /*21d0*/  F2F.F32.F64 R24, R4 ;  /* 0x0000000400187310 */ /* 0x004e220000301000 */
[----:B------:R-:W-:-:S14]  /*21e0*/  DSETP.GEU.AND P0, PT, |R4|, UR4, PT ;  /* 0x0000000404007e2a */ /* 0x000fdc000bf0e200 */
[----:B0-----:R-:W-:Y:S01]  /*21f0*/  @!P0 FMUL R24, R24, 1.175494350822287508e-38 ;  /* 0x0080000018188820 */ /* 0x001fe20000400000 */
[----:B------:R-:W-:Y:S06]  /*2200*/  BRA `(.L_x_9026) ;  /* 0x0000000800787947 */ /* 0x000fec0003800000 */
.L_x_9021:
        /* <DEDUP_REMOVED lines=12> */
.L_x_9035:
[----:B------:R-:W2:Y:S01]  /*22d0*/  LDG.E.64 R4, desc[UR36][R4.64] ;  /* 0x0000002404047981 */ /* 0x000ea2000c1e1b00 */
[----:B------:R-:W-:Y:S01]  /*22e0*/  UMOV UR4, 0xf0000000 ;  /* 0xf000000000047882 */ /* 0x000fe20000000000 */
[----:B------:R-:W-:Y:S01]  /*22f0*/  UMOV UR5, 0x380fffff ;  /* 0x380fffff00057882 */ /* 0x000fe20000000000 */
[----:B--2---:R-:W0:Y:S01]  /*2300*/  F2F.F32.F64 R24, R4 ;  /* 0x0000000400187310 */ /* 0x004e220000301000 */
[----:B------:R-:W-:-:S14]  /*2310*/  DSETP.GEU.AND P0, PT, |R4|, UR4, PT ;  /* 0x0000000404007e2a */ /* 0x000fdc000bf0e200 */
[----:B0-----:R-:W-:Y:S01]  /*2320*/  @!P0 FMUL R24, R24, 1.175494350822287508e-38 ;  /* 0x0080000018188820 */ /* 0x001fe20000400000 */
[----:B------:R-:W-:Y:S06]  /*2330*/  BRA `(.L_x_9026) ;  /* 0x00000008002c7947 */ /* 0x000fec0003800000 */
.L_x_9034:
        /* <DEDUP_REMOVED lines=25> */
.L_x_9037:
        /* <DEDUP_REMOVED lines=13> */
.L_x_9036:
[----:B------:R-:W2:Y:S02]  /*25a0*/  LDG.E.U16 R4, desc[UR36][R4.64] ;  /* 0x0000002404047981 */ /* 0x000ea4000c1e1500 */
[----:B--2---:R-:W-:Y:S01]  /*25b0*/  IMAD.U32 R24, R4, 0x10000, RZ ;  /* 0x0001000004187824 */ /* 0x004fe200078e00ff */
[----:B------:R-:W-:Y:S06]  /*25c0*/  BRA `(.L_x_9026) ;  /* 0x0000000400887947 */ /* 0x000fec0003800000 */
.L_x_9033:
        /* <DEDUP_REMOVED lines=11> */
.L_x_9040:
        /* <DEDUP_REMOVED lines=20> */
.L_x_9042:
[----:B------:R-:W-:Y:S05]  /*27c0*/  BSYNC.RECONVERGENT B0 ;  /* 0x0000000000007941 */ /* 0x000fea0003800200 */
.L_x_9041:
[----:B------:R-:W-:Y:S01]  /*27d0*/  IMAD.SHL.U32 R0, R0, 0x100000, RZ ;  /* 0x0010000000007824 */ /* 0x000fe200078e00ff */
[----:B------:R-:W-:-:S04]  /*27e0*/  LEA R3, R3, 0x3b800000, 0x17 ;  /* 0x3b80000003037811 */ /* 0x000fc800078eb8ff */
[----:B------:R-:W-:Y:S01]  /*27f0*/  LOP3.LUT R24, R3, R0, R7, 0xfe, !PT ;  /* 0x0000000003187212 */ /* 0x000fe200078efe07 */
[----:B------:R-:W-:Y:S06]  /*2800*/  BRA `(.L_x_9026) ;  /* 0x0000000000f87947 */ /* 0x000fec0003800000 */
.L_x_9039:
        /* <DEDUP_REMOVED lines=20> */
.L_x_9044:
[----:B------:R-:W-:Y:S05]  /*2950*/  BSYNC.RECONVERGENT B0 ;  /* 0x0000000000007941 */ /* 0x000fea0003800200 */
.L_x_9043:
[----:B------:R-:W-:Y:S01]  /*2960*/  IMAD.SHL.U32 R0, R0, 0x200000, RZ ;  /* 0x0020000000007824 */ /* 0x000fe200078e00ff */
[----:B------:R-:W-:-:S04]  /*2970*/  LEA R3, R3, 0x37800000, 0x17 ;  /* 0x3780000003037811 */ /* 0x000fc800078eb8ff */
[----:B------:R-:W-:Y:S01]  /*2980*/  LOP3.LUT R24, R3, R0, R7, 0xfe, !PT ;  /* 0x0000000003187212 */ /* 0x000fe200078efe07 */
[----:B------:R-:W-:Y:S06]  /*2990*/  BRA `(.L_x_9026) ;  /* 0x0000000000947947 */ /* 0x000fec0003800000 */
.L_x_9038:
        /* <DEDUP_REMOVED lines=14> */
.L_x_9025:
        /* <DEDUP_REMOVED lines=16> */
.L_x_9047:
[----:B------:R-:W-:Y:S01]  /*2b80*/  IMAD.MOV.U32 R24, RZ, RZ, RZ ;  /* 0x000000ffff187224 */ /* 0x000fe200078e00ff */
[----:B------:R-:W-:Y:S06]  /*2b90*/  BRA `(.L_x_9026) ;  /* 0x0000000000147947 */ /* 0x000fec0003800000 */
.L_x_9046:
[----:B------:R-:W2:Y:S02]  /*2ba0*/  LDG.E.64 R24, desc[UR36][R4.64] ;  /* 0x0000002404187981 */ /* 0x000ea4000c1e1b00 */
[----:B--2---:R0:W2:Y:S01]  /*2bb0*/  I2F.U64 R24, R24 ;  /* 0x0000001800187312 */ /* 0x0040a20000301000 */
[----:B------:R-:W-:Y:S05]  /*2bc0*/  BRA `(.L_x_9026) ;  /* 0x0000000000087947 */ /* 0x000fea0003800000 */
.L_x_9045:
[----:B------:R-:W2:Y:S02]  /*2bd0*/  LDG.E R4, desc[UR36][R4.64] ;  /* 0x0000002404047981 */ /* 0x000ea4000c1e1900 */
[----:B--2---:R-:W-:-:S07]  /*2be0*/  I2FP.F32.U32 R24, R4 ;  /* 0x0000000400187245 */ /* 0x004fce0000201000 */
.L_x_9026:
[----:B------:R-:W-:Y:S05]  /*2bf0*/  BSYNC.RECONVERGENT B6 ;  /* 0x0000000000067941 */ /* 0x000fea0003800200 */
.L_x_9020:
[----:B------:R-:W-:-:S07]  /*2c00*/  VIADD R16, R16, 0x80 ;  /* 0x0000008010107836 */ /* 0x000fce0000000000 */
.L_x_9019:
[----:B------:R-:W-:Y:S05]  /*2c10*/  BSYNC.RECONVERGENT B7 ;  /* 0x0000000000077941 */ /* 0x000fea0003800200 */
.L_x_9018:
        /* <DEDUP_REMOVED lines=24> */
.L_x_9053:
[----:B------:R-:W2:Y:S02]  /*2da0*/  LDG.E.U8 R4, desc[UR36][R4.64] ;  /* 0x0000002404047981 */ /* 0x000ea4000c1e1100 */
[----:B--2---:R-:W-:Y:S01]  /*2db0*/  I2FP.F32.U32 R18, R4 ;  /* 0x0000000400127245 */ /* 0x004fe20000201000 */
[----:B------:R-:W-:Y:S06]  /*2dc0*/  BRA `(.L_x_9049) ;  /* 0x0000000c001c7947 */ /* 0x000fec0003800000 */
.L_x_9052:
        /* <DEDUP_REMOVED lines=9> */
.L_x_9056:
[----:B------:R-:W2:Y:S02]  /*2e60*/  LDG.E R4, desc[UR36][R4.64] ;  /* 0x0000002404047981 */ /* 0x000ea4000c1e1900 */
[----:B--2---:R-:W-:Y:S01]  /*2e70*/  I2FP.F32.S32 R18, R4 ;  /* 0x0000000400127245 */ /* 0x004fe20000201400 */
[----:B------:R-:W-:Y:S06]  /*2e80*/  BRA `(.L_x_9049) ;  /* 0x0000000800ec7947 */ /* 0x000fec0003800000 */
.L_x_9055:
[----:B------:R-:W2:Y:S02]  /*2e90*/  LDG.E.U16 R4, desc[UR36][R4.64] ;  /* 0x0000002404047981 */ /* 0x000ea4000c1e1500 */
[----:B--2---:R0:W2:Y:S01]  /*2ea0*/  I2F.S16 R18, R4 ;  /* 0x0000000400127306 */ /* 0x0040a20000101400 */
[----:B------:R-:W-:Y:S05]  /*2eb0*/  BRA `(.L_x_9049) ;  /* 0x0000000800e07947 */ /* 0x000fea0003800000 */
.L_x_9051:
        /* <DEDUP_REMOVED lines=8> */
.L_x_9058:
[----:B------:R-:W2:Y:S02]  /*2f40*/  LDG.E.U16 R4, desc[UR36][R4.64] ;  /* 0x0000002404047981 */ /* 0x000ea4000c1e1500 */
[----:B--2---:R-:W-:Y:S01]  /*2f50*/  HADD2.F32 R18, -RZ, R4.H0_H0 ;  /* 0x20000004ff127230 */ /* 0x004fe20000004100 */
[----:B------:R-:W-:Y:S06]  /*2f60*/  BRA `(.L_x_9049) ;  /* 0x0000000800b47947 */ /* 0x000fec0003800000 */
.L_x_9057:
        /* <DEDUP_REMOVED lines=8> */
.L_x_9060:
[----:B------:R-:W2:Y:S02]  /*2ff0*/  LDG.E.U16 R4, desc[UR36][R4.64] ;  /* 0x0000002404047981 */ /* 0x000ea4000c1e1500 */
[----:B--2---:R-:W-:Y:S01]  /*3000*/  HADD2.F32 R18, -RZ, R4.H0_H0 ;  /* 0x20000004ff127230 */ /* 0x004fe20000004100 */
[----:B------:R-:W-:Y:S06]  /*3010*/  BRA `(.L_x_9049) ;  /* 0x0000000800887947 */ /* 0x000fec0003800000 */
.L_x_9059:
[----:B------:R-:W2:Y:S01]  /*3020*/  LDG.E.64 R4, desc[UR36][R4.64] ;  /* 0x0000002404047981 */ /* 0x000ea2000c1e1b00 */
[----:B------:R-:W-:Y:S01]  /*3030*/  UMOV UR4, 0xf0000000 ;  /* 0xf000000000047882 */ /* 0x000fe20000000000 */
[----:B------:R-:W-:Y:S01]  /*3040*/  UMOV UR5, 0x380fffff ;  /* 0x380fffff00057882 */ /* 0x000fe20000000000 */
[----:B--2---:R-:W0:Y:S01]  /*3050*/  F2F.F32.F64 R18, R4 ;  /* 0x0000000400127310 */ /* 0x004e220000301000 */
[----:B------:R-:W-:-:S14]  /*3060*/  DSETP.GEU.AND P0, PT, |R4|, UR4, PT ;  /* 0x0000000404007e2a */ /* 0x000fdc000bf0e200 */
[----:B0-----:R-:W-:Y:S01]  /*3070*/  @!P0 FMUL R18, R18, 1.175494350822287508e-38 ;  /* 0x0080000012128820 */ /* 0x001fe20000400000 */
[----:B------:R-:W-:Y:S06]  /*3080*/  BRA `(.L_x_9049) ;  /* 0x00000008006c7947 */ /* 0x000fec0003800000 */
.L_x_9050:
        /* <DEDUP_REMOVED lines=12> */
.L_x_9063:
[----:B------:R-:W2:Y:S01]  /*3150*/  LDG.E.64 R4, desc[UR36][R4.64] ;  /* 0x0000002404047981 */ /* 0x000ea2000c1e1b00 */
[----:B------:R-:W-:Y:S01]  /*3160*/  UMOV UR4, 0xf0000000 ;  /* 0xf000000000047882 */ /* 0x000fe20000000000 */
[----:B------:R-:W-:Y:S01]  /*3170*/  UMOV UR5, 0x380fffff ;  /* 0x380fffff00057882 */ /* 0x000fe20000000000 */
[----:B--2---:R-:W0:Y:S01]  /*3180*/  F2F.F32.F64 R18, R4 ;  /* 0x0000000400127310 */ /* 0x004e220000301000 */
[----:B------:R-:W-:-:S14]  /*3190*/  DSETP.GEU.AND P0, PT, |R4|, UR4, PT ;  /* 0x0000000404007e2a */ /* 0x000fdc000bf0e200 */
[----:B0-----:R-:W-:Y:S01]  /*31a0*/  @!P0 FMUL R18, R18, 1.175494350822287508e-38 ;  /* 0x0080000012128820 */ /* 0x001fe20000400000 */
[----:B------:R-:W-:Y:S06]  /*31b0*/  BRA `(.L_x_9049) ;  /* 0x0000000800207947 */ /* 0x000fec0003800000 */
.L_x_9062:
        /* <DEDUP_REMOVED lines=25> */
.L_x_9065:
        /* <DEDUP_REMOVED lines=13> */
.L_x_9064:
[----:B------:R-:W2:Y:S02]  /*3420*/  LDG.E.U16 R4, desc[UR36][R4.64] ;  /* 0x0000002404047981 */ /* 0x000ea4000c1e1500 */
[----:B--2---:R-:W-:Y:S01]  /*3430*/  IMAD.U32 R18, R4, 0x10000, RZ ;  /* 0x0001000004127824 */ /* 0x004fe200078e00ff */
[----:B------:R-:W-:Y:S06]  /*3440*/  BRA `(.L_x_9049) ;  /* 0x00000004007c7947 */ /* 0x000fec0003800000 */
.L_x_9061:
        /* <DEDUP_REMOVED lines=11> */
.L_x_9068:
        /* <DEDUP_REMOVED lines=19> */
.L_x_9070:
[----:B------:R-:W-:Y:S05]  /*3630*/  BSYNC.RECONVERGENT B0 ;  /* 0x0000000000007941 */ /* 0x000fea0003800200 */
.L_x_9069:
[----:B------:R-:W-:Y:S01]  /*3640*/  IMAD.SHL.U32 R0, R0, 0x100000, RZ ;  /* 0x0010000000007824 */ /* 0x000fe200078e00ff */
[----:B------:R-:W-:-:S04]  /*3650*/  LEA R3, R3, 0x3b800000, 0x17 ;  /* 0x3b80000003037811 */ /* 0x000fc800078eb8ff */
[----:B------:R-:W-:Y:S01]  /*3660*/  LOP3.LUT R18, R3, R0, R7, 0xfe, !PT ;  /* 0x0000000003127212 */ /* 0x000fe200078efe07 */
[----:B------:R-:W-:Y:S06]  /*3670*/  BRA `(.L_x_9049) ;  /* 0x0000000000f07947 */ /* 0x000fec0003800000 */
.L_x_9067:
        /* <DEDUP_REMOVED lines=19> */
.L_x_9072:
[----:B------:R-:W-:Y:S05]  /*37b0*/  BSYNC.RECONVERGENT B0 ;  /* 0x0000000000007941 */ /* 0x000fea0003800200 */
.L_x_9071:
[----:B------:R-:W-:Y:S01]  /*37c0*/  IMAD.SHL.U32 R0, R0, 0x200000, RZ ;  /* 0x0020000000007824 */ /* 0x000fe200078e00ff */
[----:B------:R-:W-:-:S04]  /*37d0*/  LEA R3, R3, 0x37800000, 0x17 ;  /* 0x3780000003037811 */ /* 0x000fc800078eb8ff */
[----:B------:R-:W-:Y:S01]  /*37e0*/  LOP3.LUT R18, R3, R0, R7, 0xfe, !PT ;  /* 0x0000000003127212 */ /* 0x000fe200078efe07 */
[----:B------:R-:W-:Y:S06]  /*37f0*/  BRA `(.L_x_9049) ;  /* 0x0000000000907947 */ /* 0x000fec0003800000 */
.L_x_9066:
        /* <DEDUP_REMOVED lines=14> */
.L_x_9054:
        /* <DEDUP_REMOVED lines=16> */
.L_x_9075:
[----:B------:R-:W-:Y:S05]  /*39e0*/  BRA `(.L_x_9049) ;  /* 0x0000000000147947 */ /* 0x000fea0003800000 */
.L_x_9074:
[----:B------:R-:W2:Y:S02]  /*39f0*/  LDG.E.64 R4, desc[UR36][R4.64] ;  /* 0x0000002404047981 */ /* 0x000ea4000c1e1b00 */
[----:B--2---:R0:W2:Y:S01]  /*3a00*/  I2F.U64 R18, R4 ;  /* 0x0000000400127312 */ /* 0x0040a20000301000 */
[----:B------:R-:W-:Y:S05]  /*3a10*/  BRA `(.L_x_9049) ;  /* 0x0000000000087947 */ /* 0x000fea0003800000 */
.L_x_9073:
[----:B------:R-:W2:Y:S02]  /*3a20*/  LDG.E R4, desc[UR36][R4.64] ;  /* 0x0000002404047981 */ /* 0x000ea4000c1e1900 */
[----:B--2---:R-:W-:-:S07]  /*3a30*/  I2FP.F32.U32 R18, R4 ;  /* 0x0000000400127245 */ /* 0x004fce0000201000 */
.L_x_9049:
[----:B------:R-:W-:Y:S05]  /*3a40*/  BSYNC.RECONVERGENT B6 ;  /* 0x0000000000067941 */ /* 0x000fea0003800200 */
.L_x_9048:
[----:B------:R-:W0:Y:S01]  /*3a50*/  LDCU UR4, c[0x0][0x388] ;  /* 0x00007100ff0477ac */ /* 0x000e220008000800 */
[----:B------:R-:W0:Y:S01]  /*3a60*/  LDC.U8 R16, c[0x0][0x3ac] ;  /* 0x0000eb00ff107b82 */ /* 0x000e220000000000 */
[----:B------:R-:W-:Y:S01]  /*3a70*/  ISETP.GE.AND P0, PT, R19, R17, PT ;  /* 0x000000111300720c */ /* 0x000fe20003f06270 */
[----:B------:R-:W-:Y:S04]  /*3a80*/  BSSY.RECONVERGENT B7, `(.L_x_9076) ;  /* 0x00002bb000077945 */ /* 0x000fe80003800200 */
[----:B------:R-:W-:Y:S01]  /*3a90*/  BSSY.RELIABLE B6, `(.L_x_9077) ;  /* 0x00001d5000067945 */ /* 0x000fe20003800100 */
[----:B012345:R-:W-:Y:S02]  /*3aa0*/  FMNMX.FTZ R4, R22, UR4, !PT ;  /* 0x0000000416047c09 */ /* 0x03ffe4000f810000 */
[----:B------:R-:W-:-:S02]  /*3ab0*/  FMNMX.FTZ R22, R23, UR4, !PT ;  /* 0x0000000417167c09 */ /* 0x000fc4000f810000 */
[----:B------:R-:W-:Y:S02]  /*3ac0*/  FMNMX.FTZ R24, R24, UR4, !PT ;  /* 0x0000000418187c09 */ /* 0x000fe4000f810000 */
[----:B------:R-:W-:Y:S01]  /*3ad0*/  FMNMX.FTZ R18, R18, UR4, !PT ;  /* 0x0000000412127c09 */ /* 0x000fe2000f810000 */
        /* <DEDUP_REMOVED lines=23> */
.L_x_9082:
[----:B------:R-:W0:Y:S02]  /*3c50*/  F2I.S64.TRUNC R4, R4 ;  /* 0x0000000400047311 */ /* 0x000e24000020d900 */
[----:B0-----:R-:W-:-:S05]  /*3c60*/  IMAD.MOV.U32 R3, RZ, RZ, R4 ;  /* 0x000000ffff037224 */ /* 0x001fca00078e0004 */
[----:B------:R0:W-:Y:S01]  /*3c70*/  STG.E.U8 desc[UR36][R8.64], R3 ;  /* 0x0000000308007986 */ /* 0x0001e2000c101124 */
[----:B------:R-:W-:Y:S05]  /*3c80*/  BRA `(.L_x_9084) ;  /* 0x0000000c002c7947 */ /* 0x000fea0003800000 */
.L_x_9081:
        /* <DEDUP_REMOVED lines=9> */
.L_x_9086:
[----:B------:R-:W0:Y:S02]  /*3d20*/  F2I.FTZ.TRUNC.NTZ R3, R4 ;  /* 0x0000000400037305 */ /* 0x000e24000021f100 */
[----:B0-----:R0:W-:Y:S01]  /*3d30*/  STG.E desc[UR36][R8.64], R3 ;  /* 0x0000000308007986 */ /* 0x0011e2000c101924 */
[----:B------:R-:W-:Y:S05]  /*3d40*/  BRA `(.L_x_9084) ;  /* 0x0000000800fc7947 */ /* 0x000fea0003800000 */
.L_x_9085:
[----:B------:R-:W0:Y:S02]  /*3d50*/  F2I.FTZ.TRUNC.NTZ R3, R4 ;  /* 0x0000000400037305 */ /* 0x000e24000021f100 */
[----:B0-----:R0:W-:Y:S01]  /*3d60*/  STG.E.U16 desc[UR36][R8.64], R3 ;  /* 0x0000000308007986 */ /* 0x0011e2000c101524 */
[----:B------:R-:W-:Y:S05]  /*3d70*/  BRA `(.L_x_9084) ;  /* 0x0000000800f07947 */ /* 0x000fea0003800000 */
.L_x_9080:
        /* <DEDUP_REMOVED lines=8> */
.L_x_9088:
[----:B------:R-:W-:-:S05]  /*3e00*/  F2FP.F16.F32.PACK_AB R4, RZ, R4 ;  /* 0x00000004ff04723e */ /* 0x000fca00000000ff */
[----:B------:R0:W-:Y:S01]  /*3e10*/  STG.E.U16 desc[UR36][R8.64], R4 ;  /* 0x0000000408007986 */ /* 0x0001e2000c101524 */
[----:B------:R-:W-:Y:S05]  /*3e20*/  BRA `(.L_x_9084) ;  /* 0x0000000800c47947 */ /* 0x000fea0003800000 */
.L_x_9087:
        /* <DEDUP_REMOVED lines=9> */
.L_x_9090:
[----:B------:R-:W-:-:S04]  /*3ec0*/  F2FP.F16.F32.PACK_AB R3, RZ, R4 ;  /* 0x00000004ff03723e */ /* 0x000fc800000000ff */
[----:B------:R-:W-:-:S05]  /*3ed0*/  PRMT R3, R3, 0x5410, RZ ;  /* 0x0000541003037816 */ /* 0x000fca00000000ff */
[----:B------:R0:W-:Y:S01]  /*3ee0*/  STG.E desc[UR36][R8.64], R3 ;  /* 0x0000000308007986 */ /* 0x0001e2000c101924 */
[----:B------:R-:W-:Y:S05]  /*3ef0*/  BRA `(.L_x_9084) ;  /* 0x0000000800907947 */ /* 0x000fea0003800000 */
.L_x_9089:
[----:B------:R-:W-:-:S06]  /*3f00*/  FMUL.FTZ R4, R4, 1 ;  /* 0x3f80000004047820 */ /* 0x000fcc0000410000 */
[----:B------:R-:W0:Y:S02]  /*3f10*/  F2F.F64.F32 R4, R4 ;  /* 0x0000000400047310 */ /* 0x000e240000201800 */
[----:B0-----:R0:W-:Y:S01]  /*3f20*/  STG.E.64 desc[UR36][R8.64], R4 ;  /* 0x0000000408007986 */ /* 0x0011e2000c101b24 */
[----:B------:R-:W-:Y:S05]  /*3f30*/  BRA `(.L_x_9084) ;  /* 0x0000000800807947 */ /* 0x000fea0003800000 */
.L_x_9079:
        /* <DEDUP_REMOVED lines=12> */
.L_x_9093:
[----:B------:R-:W-:Y:S01]  /*4000*/  FMUL.FTZ R4, R4, 1 ;  /* 0x3f80000004047820 */ /* 0x000fe20000410000 */
[----:B------:R-:W-:-:S05]  /*4010*/  CS2R R6, SRZ ;  /* 0x0000000000067805 */ /* 0x000fca000001ff00 */
[----:B------:R-:W0:Y:S02]  /*4020*/  F2F.F64.F32 R4, R4 ;  /* 0x0000000400047310 */ /* 0x000e240000201800 */
[----:B0-----:R0:W-:Y:S01]  /*4030*/  STG.E.128 desc[UR36][R8.64], R4 ;  /* 0x0000000408007986 */ /* 0x0011e2000c101d24 */
[----:B------:R-:W-:Y:S05]  /*4040*/  BRA `(.L_x_9084) ;  /* 0x00000008003c7947 */ /* 0x000fea0003800000 */
.L_x_9092:
        /* <DEDUP_REMOVED lines=18> */
.L_x_9097:
[----:B------:R-:W-:Y:S05]  /*4170*/  BSYNC.RECONVERGENT B0 ;  /* 0x0000000000007941 */ /* 0x000fea0003800200 */
.L_x_9096:
[----:B------:R-:W-:-:S05]  /*4180*/  LOP3.LUT R5, R0, 0x80, R5, 0xf8, !PT ;  /* 0x0000008000057812 */ /* 0x000fca00078ef805 */
[----:B------:R0:W-:Y:S01]  /*4190*/  STG.E.U8 desc[UR36][R8.64], R5 ;  /* 0x0000000508007986 */ /* 0x0001e2000c101124 */
[----:B------:R-:W-:Y:S05]  /*41a0*/  BRA `(.L_x_9084) ;  /* 0x0000000400e47947 */ /* 0x000fea0003800000 */
.L_x_9095:
        /* <DEDUP_REMOVED lines=14> */
.L_x_9099:
[----:B------:R-:W-:Y:S05]  /*4290*/  BSYNC.RECONVERGENT B0 ;  /* 0x0000000000007941 */ /* 0x000fea0003800200 */
.L_x_9098:
[----:B------:R-:W-:-:S05]  /*42a0*/  LOP3.LUT R3, R0, 0x80, R7, 0xf8, !PT ;  /* 0x0000008000037812 */ /* 0x000fca00078ef807 */
[----:B------:R0:W-:Y:S01]  /*42b0*/  STG.E.U8 desc[UR36][R8.64], R3 ;  /* 0x0000000308007986 */ /* 0x0001e2000c101124 */
[----:B------:R-:W-:Y:S05]  /*42c0*/  BRA `(.L_x_9084) ;  /* 0x00000004009c7947 */ /* 0x000fea0003800000 */
.L_x_9094:
[----:B------:R-:W-:-:S05]  /*42d0*/  F2FP.BF16.F32.PACK_AB R4, RZ, R4 ;  /* 0x00000004ff04723e */ /* 0x000fca00000010ff */
[----:B------:R0:W-:Y:S01]  /*42e0*/  STG.E.U16 desc[UR36][R8.64], R4 ;  /* 0x0000000408007986 */ /* 0x0001e2000c101524 */
[----:B------:R-:W-:Y:S05]  /*42f0*/  BRA `(.L_x_9084) ;  /* 0x0000000400907947 */ /* 0x000fea0003800000 */
.L_x_9091:
        /* <DEDUP_REMOVED lines=11> */
.L_x_9102:
        /* <DEDUP_REMOVED lines=12> */
.L_x_9105:
[----:B------:R-:W-:-:S04]  /*4470*/  SHF.R.U32.HI R0, RZ, 0x14, R4 ;  /* 0x00000014ff007819 */ /* 0x000fc80000011604 */
[----:B------:R-:W-:-:S04]  /*4480*/  LOP3.LUT R3, R0, 0x1, RZ, 0xc0, !PT ;  /* 0x0000000100037812 */ /* 0x000fc800078ec0ff */
[----:B------:R-:W-:-:S04]  /*4490*/  IADD3 R0, PT, PT, R4, 0x487ffff, R3 ;  /* 0x0487ffff04007810 */ /* 0x000fc80007ffe003 */
[----:B------:R-:W-:-:S04]  /*44a0*/  SHF.R.U32.HI R0, RZ, 0x14, R0 ;  /* 0x00000014ff007819 */ /* 0x000fc80000011600 */
[----:B------:R-:W-:-:S07]  /*44b0*/  LOP3.LUT R3, R0, 0xff, RZ, 0xc0, !PT ;  /* 0x000000ff00037812 */ /* 0x000fce00078ec0ff */
.L_x_9106:
[----:B------:R-:W-:-:S04]  /*44c0*/  SHF.R.U32.HI R4, RZ, 0x18, R4 ;  /* 0x00000018ff047819 */ /* 0x000fc80000011604 */
[----:B------:R-:W-:-:S04]  /*44d0*/  LOP3.LUT R3, R3, 0x80, R4, 0xf8, !PT ;  /* 0x0000008003037812 */ /* 0x000fc800078ef804 */
[----:B------:R-:W-:-:S07]  /*44e0*/  PRMT R0, R3, 0x7610, R0 ;  /* 0x0000761003007816 */ /* 0x000fce0000000000 */
.L_x_9104:
[----:B------:R-:W-:Y:S05]  /*44f0*/  BSYNC.RECONVERGENT B0 ;  /* 0x0000000000007941 */ /* 0x000fea0003800200 */
.L_x_9103:
[----:B------:R1:W-:Y:S01]  /*4500*/  STG.E.U8 desc[UR36][R8.64], R0 ;  /* 0x0000000008007986 */ /* 0x0003e2000c101124 */
[----:B------:R-:W-:Y:S05]  /*4510*/  BRA `(.L_x_9084) ;  /* 0x0000000400087947 */ /* 0x000fea0003800000 */
.L_x_9101:
        /* <DEDUP_REMOVED lines=12> */
.L_x_9109:
[----:B------:R-:W-:-:S04]  /*45e0*/  SHF.R.U32.HI R0, RZ, 0x15, R4 ;  /* 0x00000015ff007819 */ /* 0x000fc80000011604 */
[----:B------:R-:W-:-:S04]  /*45f0*/  LOP3.LUT R3, R0, 0x1, RZ, 0xc0, !PT ;  /* 0x0000000100037812 */ /* 0x000fc800078ec0ff */
[----:B------:R-:W-:-:S04]  /*4600*/  IADD3 R0, PT, PT, R4, 0x88fffff, R3 ;  /* 0x088fffff04007810 */ /* 0x000fc80007ffe003 */
[----:B------:R-:W-:-:S04]  /*4610*/  SHF.R.U32.HI R0, RZ, 0x15, R0 ;  /* 0x00000015ff007819 */ /* 0x000fc80000011600 */
[----:B------:R-:W-:-:S07]  /*4620*/  LOP3.LUT R3, R0, 0xff, RZ, 0xc0, !PT ;  /* 0x000000ff00037812 */ /* 0x000fce00078ec0ff */
.L_x_9110:
[----:B------:R-:W-:-:S04]  /*4630*/  SHF.R.U32.HI R4, RZ, 0x18, R4 ;  /* 0x00000018ff047819 */ /* 0x000fc80000011604 */
[----:B------:R-:W-:-:S04]  /*4640*/  LOP3.LUT R3, R3, 0x80, R4, 0xf8, !PT ;  /* 0x0000008003037812 */ /* 0x000fc800078ef804 */
[----:B------:R-:W-:-:S07]  /*4650*/  PRMT R0, R3, 0x7610, R0 ;  /* 0x0000761003007816 */ /* 0x000fce0000000000 */
.L_x_9108:
[----:B------:R-:W-:Y:S05]  /*4660*/  BSYNC.RECONVERGENT B0 ;  /* 0x0000000000007941 */ /* 0x000fea0003800200 */
.L_x_9107:
[----:B------:R2:W-:Y:S01]  /*4670*/  STG.E.U8 desc[UR36][R8.64], R0 ;  /* 0x0000000008007986 */ /* 0x0005e2000c101124 */
[----:B------:R-:W-:Y:S05]  /*4680*/  BRA `(.L_x_9084) ;  /* 0x0000000000ac7947 */ /* 0x000fea0003800000 */
.L_x_9100:
[----:B------:R-:W-:-:S13]  /*4690*/  ISETP.NE.AND P0, PT, R0, 0x1c, PT ;  /* 0x0000001c0000780c */ /* 0x000fda0003f05270 */
[----:B------:R-:W-:Y:S05]  /*46a0*/  @!P0 BRA `(.L_x_9111) ;  /* 0x00000000009c8947 */ /* 0x000fea0003800000 */
[----:B------:R-:W-:-:S13]  /*46b0*/  ISETP.NE.AND P0, PT, R0, 0x1d, PT ;  /* 0x0000001d0000780c */ /* 0x000fda0003f05270 */
[----:B------:R-:W-:Y:S05]  /*46c0*/  @!P0 BRA `(.L_x_9112) ;  /* 0x0000000000888947 */ /* 0x000fea0003800000 */
[----:B------:R-:W-:-:S13]  /*46d0*/  ISETP.NE.AND P0, PT, R0, 0x2c, PT ;  /* 0x0000002c0000780c */ /* 0x000fda0003f05270 */
[----:B------:R-:W-:Y:S05]  /*46e0*/  @!P0 BRA `(.L_x_9113) ;  /* 0x0000000000448947 */ /* 0x000fea0003800000 */
.L_x_9083:
        /* <DEDUP_REMOVED lines=16> */
.L_x_9114:
[----:B------:R-:W-:Y:S05]  /*47f0*/  BRA `(.L_x_9084) ;  /* 0x0000000000507947 */ /* 0x000fea0003800000 */
.L_x_9113:
        /* <DEDUP_REMOVED lines=15> */
.L_x_9112:
[----:B------:R-:W0:Y:S02]  /*48f0*/  F2I.U64.TRUNC R4, R4 ;  /* 0x0000000400047311 */ /* 0x000e24000020d800 */
[----:B0-----:R0:W-:Y:S01]  /*4900*/  STG.E.64 desc[UR36][R8.64], R4 ;  /* 0x0000000408007986 */ /* 0x0011e2000c101b24 */
[----:B------:R-:W-:Y:S05]  /*4910*/  BRA `(.L_x_9084) ;  /* 0x0000000000087947 */ /* 0x000fea0003800000 */
.L_x_9111:
[----:B------:R-:W0:Y:S02]  /*4920*/  F2I.FTZ.U32.TRUNC.NTZ R3, R4 ;  /* 0x0000000400037305 */ /* 0x000e24000021f000 */
[----:B0-----:R3:W-:Y:S02]  /*4930*/  STG.E desc[UR36][R8.64], R3 ;  /* 0x0000000308007986 */ /* 0x0017e4000c101924 */
.L_x_9084:
        /* <DEDUP_REMOVED lines=24> */
.L_x_9119:
[----:B------:R-:W0:Y:S02]  /*4ac0*/  F2I.S64.TRUNC R22, R22 ;  /* 0x0000001600167311 */ /* 0x000e24000020d900 */
[----:B0-----:R-:W-:-:S05]  /*4ad0*/  IMAD.MOV.U32 R3, RZ, RZ, R22 ;  /* 0x000000ffff037224 */ /* 0x001fca00078e0016 */
[----:B------:R0:W-:Y:S01]  /*4ae0*/  STG.E.U8 desc[UR36][R8.64], R3 ;  /* 0x0000000308007986 */ /* 0x0001e2000c101124 */
[----:B------:R-:W-:Y:S05]  /*4af0*/  BRA `(.L_x_9121) ;  /* 0x0000000c00287947 */ /* 0x000fea0003800000 */
.L_x_9118:
        /* <DEDUP_REMOVED lines=9> */
.L_x_9123:
[----:B------:R-:W0:Y:S02]  /*4b90*/  F2I.FTZ.TRUNC.NTZ R3, R22 ;  /* 0x0000001600037305 */ /* 0x000e24000021f100 */
[----:B0-----:R0:W-:Y:S01]  /*4ba0*/  STG.E desc[UR36][R8.64], R3 ;  /* 0x0000000308007986 */ /* 0x0011e2000c101924 */
[----:B------:R-:W-:Y:S05]  /*4bb0*/  BRA `(.L_x_9121) ;  /* 0x0000000800f87947 */ /* 0x000fea0003800000 */
.L_x_9122:
[----:B------:R-:W0:Y:S02]  /*4bc0*/  F2I.FTZ.TRUNC.NTZ R3, R22 ;  /* 0x0000001600037305 */ /* 0x000e24000021f100 */
[----:B0-----:R0:W-:Y:S01]  /*4bd0*/  STG.E.U16 desc[UR36][R8.64], R3 ;  /* 0x0000000308007986 */ /* 0x0011e2000c101524 */
[----:B------:R-:W-:Y:S05]  /*4be0*/  BRA `(.L_x_9121) ;  /* 0x0000000800ec7947 */ /* 0x000fea0003800000 */
.L_x_9117:
        /* <DEDUP_REMOVED lines=8> */
.L_x_9125:
[----:B------:R-:W-:-:S05]  /*4c70*/  F2FP.F16.F32.PACK_AB R22, RZ, R22 ;  /* 0x00000016ff16723e */ /* 0x000fca00000000ff */
[----:B------:R0:W-:Y:S01]  /*4c80*/  STG.E.U16 desc[UR36][R8.64], R22 ;  /* 0x0000001608007986 */ /* 0x0001e2000c101524 */
[----:B------:R-:W-:Y:S05]  /*4c90*/  BRA `(.L_x_9121) ;  /* 0x0000000800c07947 */ /* 0x000fea0003800000 */
.L_x_9124:
        /* <DEDUP_REMOVED lines=9> */
.L_x_9127:
[----:B------:R-:W-:-:S04]  /*4d30*/  F2FP.F16.F32.PACK_AB R3, RZ, R22 ;  /* 0x00000016ff03723e */ /* 0x000fc800000000ff */
[----:B------:R-:W-:-:S05]  /*4d40*/  PRMT R3, R3, 0x5410, RZ ;  /* 0x0000541003037816 */ /* 0x000fca00000000ff */
[----:B------:R0:W-:Y:S01]  /*4d50*/  STG.E desc[UR36][R8.64], R3 ;  /* 0x0000000308007986 */ /* 0x0001e2000c101924 */
[----:B------:R-:W-:Y:S05]  /*4d60*/  BRA `(.L_x_9121) ;  /* 0x00000008008c7947 */ /* 0x000fea0003800000 */
.L_x_9126:
[----:B------:R-:W-:-:S06]  /*4d70*/  FMUL.FTZ R4, R22, 1 ;  /* 0x3f80000016047820 */ /* 0x000fcc0000410000 */
[----:B------:R-:W0:Y:S02]  /*4d80*/  F2F.F64.F32 R4, R4 ;  /* 0x0000000400047310 */ /* 0x000e240000201800 */
[----:B0-----:R0:W-:Y:S01]  /*4d90*/  STG.E.64 desc[UR36][R8.64], R4 ;  /* 0x0000000408007986 */ /* 0x0011e2000c101b24 */
[----:B------:R-:W-:Y:S05]  /*4da0*/  BRA `(.L_x_9121) ;  /* 0x00000008007c7947 */ /* 0x000fea0003800000 */
.L_x_9116:
        /* <DEDUP_REMOVED lines=13> */
.L_x_9131:
        /* <DEDUP_REMOVED lines=16> */
.L_x_9134:
[----:B------:R-:W-:-:S04]  /*4f80*/  SHF.R.U32.HI R22, RZ, 0x18, R22 ;  /* 0x00000018ff167819 */ /* 0x000fc80000011616 */
[----:B------:R-:W-:-:S04]  /*4f90*/  LOP3.LUT R3, R3, 0x80, R22, 0xf8, !PT ;  /* 0x0000008003037812 */ /* 0x000fc800078ef816 */
[----:B------:R-:W-:-:S07]  /*4fa0*/  PRMT R4, R3, 0x7610, R4 ;  /* 0x0000761003047816 */ /* 0x000fce0000000004 */
.L_x_9133:
[----:B------:R-:W-:Y:S05]  /*4fb0*/  BSYNC.RECONVERGENT B0 ;  /* 0x0000000000007941 */ /* 0x000fea0003800200 */
.L_x_9132:
[----:B------:R0:W-:Y:S01]  /*4fc0*/  STG.E.U8 desc[UR36][R8.64], R4 ;  /* 0x0000000408007986 */ /* 0x0001e2000c101124 */
[----:B------:R-:W-:Y:S05]  /*4fd0*/  BRA `(.L_x_9121) ;  /* 0x0000000400f07947 */ /* 0x000fea0003800000 */
.L_x_9130:
        /* <DEDUP_REMOVED lines=16> */
.L_x_9137:
[----:B------:R-:W-:-:S04]  /*50e0*/  SHF.R.U32.HI R22, RZ, 0x18, R22 ;  /* 0x00000018ff167819 */ /* 0x000fc80000011616 */
[----:B------:R-:W-:-:S04]  /*50f0*/  LOP3.LUT R3, R3, 0x80, R22, 0xf8, !PT ;  /* 0x0000008003037812 */ /* 0x000fc800078ef816 */
[----:B------:R-:W-:-:S07]  /*5100*/  PRMT R4, R3, 0x7610, R4 ;  /* 0x0000761003047816 */ /* 0x000fce0000000004 */
.L_x_9136:
[----:B------:R-:W-:Y:S05]  /*5110*/  BSYNC.RECONVERGENT B0 ;  /* 0x0000000000007941 */ /* 0x000fea0003800200 */
.L_x_9135:
[----:B------:R0:W-:Y:S01]  /*5120*/  STG.E.U8 desc[UR36][R8.64], R4 ;  /* 0x0000000408007986 */ /* 0x0001e2000c101124 */
[----:B------:R-:W-:Y:S05]  /*5130*/  BRA `(.L_x_9121) ;  /* 0x0000000400987947 */ /* 0x000fea0003800000 */
.L_x_9129:
        /* <DEDUP_REMOVED lines=21> */
.L_x_9139:
[----:B------:R-:W0:Y:S02]  /*5290*/  F2I.U64.TRUNC R22, R22 ;  /* 0x0000001600167311 */ /* 0x000e24000020d800 */
[----:B0-----:R0:W-:Y:S01]  /*52a0*/  STG.E.64 desc[UR36][R8.64], R22 ;  /* 0x0000001608007986 */ /* 0x0011e2000c101b24 */
[----:B------:R-:W-:Y:S05]  /*52b0*/  BRA `(.L_x_9121) ;  /* 0x0000000400387947 */ /* 0x000fea0003800000 */
.L_x_9138:
[----:B------:R-:W0:Y:S02]  /*52c0*/  F2I.FTZ.U32.TRUNC.NTZ R3, R22 ;  /* 0x0000001600037305 */ /* 0x000e24000021f000 */
[----:B0-----:R0:W-:Y:S01]  /*52d0*/  STG.E desc[UR36][R8.64], R3 ;  /* 0x0000000308007986 */ /* 0x0011e2000c101924 */
[----:B------:R-:W-:Y:S05]  /*52e0*/  BRA `(.L_x_9121) ;  /* 0x00000004002c7947 */ /* 0x000fea0003800000 */
.L_x_9128:
        /* <DEDUP_REMOVED lines=10> */
.L_x_9141:
[----:B------:R-:W-:Y:S01]  /*5390*/  FMUL.FTZ R4, R22, 1 ;  /* 0x3f80000016047820 */ /* 0x000fe20000410000 */
[----:B------:R-:W-:-:S05]  /*53a0*/  CS2R R6, SRZ ;  /* 0x0000000000067805 */ /* 0x000fca000001ff00 */
[----:B------:R-:W0:Y:S02]  /*53b0*/  F2F.F64.F32 R4, R4 ;  /* 0x0000000400047310 */ /* 0x000e240000201800 */
[----:B0-----:R0:W-:Y:S01]  /*53c0*/  STG.E.128 desc[UR36][R8.64], R4 ;  /* 0x0000000408007986 */ /* 0x0011e2000c101d24 */
[----:B------:R-:W-:Y:S05]  /*53d0*/  BRA `(.L_x_9121) ;  /* 0x0000000000f07947 */ /* 0x000fea0003800000 */
.L_x_9140:
[----:B------:R-:W-:-:S13]  /*53e0*/  ISETP.NE.AND P0, PT, R0, 0xf, PT ;  /* 0x0000000f0000780c */ /* 0x000fda0003f05270 */
[----:B------:R-:W-:Y:S05]  /*53f0*/  @!P0 BRA `(.L_x_9142) ;  /* 0x0000000000e08947 */ /* 0x000fea0003800000 */
[----:B------:R-:W-:-:S13]  /*5400*/  ISETP.NE.AND P0, PT, R0, 0x17, PT ;  /* 0x000000170000780c */ /* 0x000fda0003f05270 */
[----:B------:R-:W-:Y:S05]  /*5410*/  @!P0 BRA `(.L_x_9143) ;  /* 0x00000000008c8947 */ /* 0x000fea0003800000 */
[----:B------:R-:W-:-:S13]  /*5420*/  ISETP.NE.AND P0, PT, R0, 0x18, PT ;  /* 0x000000180000780c */ /* 0x000fda0003f05270 */
[----:B------:R-:W-:Y:S05]  /*5430*/  @!P0 BRA `(.L_x_9144) ;  /* 0x0000000000448947 */ /* 0x000fea0003800000 */
.L_x_9120:
        /* <DEDUP_REMOVED lines=16> */
.L_x_9145:
[----:B------:R-:W-:Y:S05]  /*5540*/  BRA `(.L_x_9121) ;  /* 0x0000000000947947 */ /* 0x000fea0003800000 */
.L_x_9144:
        /* <DEDUP_REMOVED lines=12> */
.L_x_9147:
[----:B------:R-:W-:Y:S05]  /*5610*/  BSYNC.RECONVERGENT B0 ;  /* 0x0000000000007941 */ /* 0x000fea0003800200 */
.L_x_9146:
[----:B------:R-:W-:-:S05]  /*5620*/  LOP3.LUT R3, R0, 0x80, R5, 0xf8, !PT ;  /* 0x0000008000037812 */ /* 0x000fca00078ef805 */
[----:B------:R3:W-:Y:S01]  /*5630*/  STG.E.U8 desc[UR36][R8.64], R3 ;  /* 0x0000000308007986 */ /* 0x0007e2000c101124 */
[----:B------:R-:W-:Y:S05]  /*5640*/  BRA `(.L_x_9121) ;  /* 0x0000000000547947 */ /* 0x000fea0003800000 */
.L_x_9143:
        /* <DEDUP_REMOVED lines=11> */
.L_x_9149:
[----:B------:R-:W-:Y:S01]  /*5700*/  IMAD.MOV.U32 R0, RZ, RZ, 0x7f ;  /* 0x0000007fff007424 */ /* 0x000fe200078e00ff */
[----:B------:R-:W-:-:S04]  /*5710*/  ISETP.GT.U32.AND P0, PT, R4, 0x7f800000, PT ;  /* 0x7f8000000400780c */ /* 0x000fc80003f04070 */
[----:B------:R-:W-:-:S09]  /*5720*/  SEL R0, R0, 0x7c, P0 ;  /* 0x0000007c00007807 */ /* 0x000fd20000000000 */
.L_x_9150:
[----:B------:R-:W-:Y:S05]  /*5730*/  BSYNC.RECONVERGENT B0 ;  /* 0x0000000000007941 */ /* 0x000fea0003800200 */
.L_x_9148:
[----:B------:R-:W-:-:S04]  /*5740*/  SHF.R.U32.HI R3, RZ, 0x18, R22 ;  /* 0x00000018ff037819 */ /* 0x000fc80000011616 */
[----:B------:R-:W-:-:S05]  /*5750*/  LOP3.LUT R3, R0, 0x80, R3, 0xf8, !PT ;  /* 0x0000008000037812 */ /* 0x000fca00078ef803 */
[----:B------:R2:W-:Y:S01]  /*5760*/  STG.E.U8 desc[UR36][R8.64], R3 ;  /* 0x0000000308007986 */ /* 0x0005e2000c101124 */
[----:B------:R-:W-:Y:S05]  /*5770*/  BRA `(.L_x_9121) ;  /* 0x0000000000087947 */ /* 0x000fea0003800000 */
.L_x_9142:
[----:B------:R-:W-:-:S05]  /*5780*/  F2FP.BF16.F32.PACK_AB R22, RZ, R22 ;  /* 0x00000016ff16723e */ /* 0x000fca00000010ff */
[----:B------:R4:W-:Y:S02]  /*5790*/  STG.E.U16 desc[UR36][R8.64], R22 ;  /* 0x0000001608007986 */ /* 0x0009e4000c101524 */
.L_x_9121:
[----:B------:R-:W-:-:S07]  /*57a0*/  VIADD R19, R19, 0x80 ;  /* 0x0000008013137836 */ /* 0x000fce0000000000 */
.L_x_9078:
[----:B------:R-:W-:-:S13]  /*57b0*/  ISETP.GE.AND P0, PT, R19, R17, PT ;  /* 0x000000111300720c */ /* 0x000fda0003f06270 */
[----:B------:R-:W-:Y:S05]  /*57c0*/  @P0 BREAK.RELIABLE B6 ;  /* 0x0000000000060942 */ /* 0x000fea0003800100 */
[----:B------:R-:W-:Y:S05]  /*57d0*/  @P0 BRA `(.L_x_9115) ;  /* 0x0000000c00940947 */ /* 0x000fea0003800000 */
[----:B------:R-:W-:Y:S05]  /*57e0*/  BSYNC.RELIABLE B6 ;  /* 0x0000000000067941 */ /* 0x000fea0003800100 */
.L_x_9077:
        /* <DEDUP_REMOVED lines=21> */
.L_x_9154:
[----:B------:R-:W0:Y:S02]  /*5940*/  F2I.S64.TRUNC R24, R24 ;  /* 0x0000001800187311 */ /* 0x000e24000020d900 */
[----:B0-----:R-:W-:-:S05]  /*5950*/  IMAD.MOV.U32 R3, RZ, RZ, R24 ;  /* 0x000000ffff037224 */ /* 0x001fca00078e0018 */
[----:B------:R0:W-:Y:S01]  /*5960*/  STG.E.U8 desc[UR36][R8.64], R3 ;  /* 0x0000000308007986 */ /* 0x0001e2000c101124 */
[----:B------:R-:W-:Y:S05]  /*5970*/  BRA `(.L_x_9156) ;  /* 0x0000000c00287947 */ /* 0x000fea0003800000 */
.L_x_9153:
        /* <DEDUP_REMOVED lines=9> */
.L_x_9158:
[----:B------:R-:W0:Y:S02]  /*5a10*/  F2I.FTZ.TRUNC.NTZ R3, R24 ;  /* 0x0000001800037305 */ /* 0x000e24000021f100 */
[----:B0-----:R0:W-:Y:S01]  /*5a20*/  STG.E desc[UR36][R8.64], R3 ;  /* 0x0000000308007986 */ /* 0x0011e2000c101924 */
[----:B------:R-:W-:Y:S05]  /*5a30*/  BRA `(.L_x_9156) ;  /* 0x0000000800f87947 */ /* 0x000fea0003800000 */
.L_x_9157:
[----:B------:R-:W0:Y:S02]  /*5a40*/  F2I.FTZ.TRUNC.NTZ R3, R24 ;  /* 0x0000001800037305 */ /* 0x000e24000021f100 */
[----:B0-----:R0:W-:Y:S01]  /*5a50*/  STG.E.U16 desc[UR36][R8.64], R3 ;  /* 0x0000000308007986 */ /* 0x0011e2000c101524 */
[----:B------:R-:W-:Y:S05]  /*5a60*/  BRA `(.L_x_9156) ;  /* 0x0000000800ec7947 */ /* 0x000fea0003800000 */
.L_x_9152:
        /* <DEDUP_REMOVED lines=8> */
.L_x_9160:
[----:B------:R-:W-:-:S05]  /*5af0*/  F2FP.F16.F32.PACK_AB R24, RZ, R24 ;  /* 0x00000018ff18723e */ /* 0x000fca00000000ff */
[----:B------:R0:W-:Y:S01]  /*5b00*/  STG.E.U16 desc[UR36][R8.64], R24 ;  /* 0x0000001808007986 */ /* 0x0001e2000c101524 */
[----:B------:R-:W-:Y:S05]  /*5b10*/  BRA `(.L_x_9156) ;  /* 0x0000000800c07947 */ /* 0x000fea0003800000 */
.L_x_9159:
        /* <DEDUP_REMOVED lines=9> */
.L_x_9162:
[----:B------:R-:W-:-:S04]  /*5bb0*/  F2FP.F16.F32.PACK_AB R3, RZ, R24 ;  /* 0x00000018ff03723e */ /* 0x000fc800000000ff */
[----:B------:R-:W-:-:S05]  /*5bc0*/  PRMT R3, R3, 0x5410, RZ ;  /* 0x0000541003037816 */ /* 0x000fca00000000ff */
[----:B------:R0:W-:Y:S01]  /*5bd0*/  STG.E desc[UR36][R8.64], R3 ;  /* 0x0000000308007986 */ /* 0x0001e2000c101924 */
[----:B------:R-:W-:Y:S05]  /*5be0*/  BRA `(.L_x_9156) ;  /* 0x00000008008c7947 */ /* 0x000fea0003800000 */
.L_x_9161:
[----:B------:R-:W-:-:S06]  /*5bf0*/  FMUL.FTZ R4, R24, 1 ;  /* 0x3f80000018047820 */ /* 0x000fcc0000410000 */
[----:B------:R-:W0:Y:S02]  /*5c00*/  F2F.F64.F32 R4, R4 ;  /* 0x0000000400047310 */ /* 0x000e240000201800 */
[----:B0-----:R0:W-:Y:S01]  /*5c10*/  STG.E.64 desc[UR36][R8.64], R4 ;  /* 0x0000000408007986 */ /* 0x0011e2000c101b24 */
[----:B------:R-:W-:Y:S05]  /*5c20*/  BRA `(.L_x_9156) ;  /* 0x00000008007c7947 */ /* 0x000fea0003800000 */
.L_x_9151:
        /* <DEDUP_REMOVED lines=13> */
.L_x_9166:
        /* <DEDUP_REMOVED lines=16> */
.L_x_9169:
[----:B------:R-:W-:-:S04]  /*5e00*/  SHF.R.U32.HI R24, RZ, 0x18, R24 ;  /* 0x00000018ff187819 */ /* 0x000fc80000011618 */
[----:B------:R-:W-:-:S04]  /*5e10*/  LOP3.LUT R3, R3, 0x80, R24, 0xf8, !PT ;  /* 0x0000008003037812 */ /* 0x000fc800078ef818 */
[----:B------:R-:W-:-:S07]  /*5e20*/  PRMT R4, R3, 0x7610, R4 ;  /* 0x0000761003047816 */ /* 0x000fce0000000004 */
.L_x_9168:
[----:B------:R-:W-:Y:S05]  /*5e30*/  BSYNC.RECONVERGENT B0 ;  /* 0x0000000000007941 */ /* 0x000fea0003800200 */
.L_x_9167:
[----:B------:R0:W-:Y:S01]  /*5e40*/  STG.E.U8 desc[UR36][R8.64], R4 ;  /* 0x0000000408007986 */ /* 0x0001e2000c101124 */
[----:B------:R-:W-:Y:S05]  /*5e50*/  BRA `(.L_x_9156) ;  /* 0x0000000400f07947 */ /* 0x000fea0003800000 */
.L_x_9165:
        /* <DEDUP_REMOVED lines=16> */
.L_x_9172:
[----:B------:R-:W-:-:S04]  /*5f60*/  SHF.R.U32.HI R24, RZ, 0x18, R24 ;  /* 0x00000018ff187819 */ /* 0x000fc80000011618 */
[----:B------:R-:W-:-:S04]  /*5f70*/  LOP3.LUT R3, R3, 0x80, R24, 0xf8, !PT ;  /* 0x0000008003037812 */ /* 0x000fc800078ef818 */
[----:B------:R-:W-:-:S07]  /*5f80*/  PRMT R4, R3, 0x7610, R4 ;  /* 0x0000761003047816 */ /* 0x000fce0000000004 */
.L_x_9171:
[----:B------:R-:W-:Y:S05]  /*5f90*/  BSYNC.RECONVERGENT B0 ;  /* 0x0000000000007941 */ /* 0x000fea0003800200 */
.L_x_9170:
[----:B------:R0:W-:Y:S01]  /*5fa0*/  STG.E.U8 desc[UR36][R8.64], R4 ;  /* 0x0000000408007986 */ /* 0x0001e2000c101124 */
[----:B------:R-:W-:Y:S05]  /*5fb0*/  BRA `(.L_x_9156) ;  /* 0x0000000400987947 */ /* 0x000fea0003800000 */
.L_x_9164:
        /* <DEDUP_REMOVED lines=21> */
.L_x_9174:
[----:B------:R-:W0:Y:S02]  /*6110*/  F2I.U64.TRUNC R24, R24 ;  /* 0x0000001800187311 */ /* 0x000e24000020d800 */
[----:B0-----:R0:W-:Y:S01]  /*6120*/  STG.E.64 desc[UR36][R8.64], R24 ;  /* 0x0000001808007986 */ /* 0x0011e2000c101b24 */
[----:B------:R-:W-:Y:S05]  /*6130*/  BRA `(.L_x_9156) ;  /* 0x0000000400387947 */ /* 0x000fea0003800000 */
.L_x_9173:
[----:B------:R-:W0:Y:S02]  /*6140*/  F2I.FTZ.U32.TRUNC.NTZ R3, R24 ;  /* 0x0000001800037305 */ /* 0x000e24000021f000 */
[----:B0-----:R0:W-:Y:S01]  /*6150*/  STG.E desc[UR36][R8.64], R3 ;  /* 0x0000000308007986 */ /* 0x0011e2000c101924 */
[----:B------:R-:W-:Y:S05]  /*6160*/  BRA `(.L_x_9156) ;  /* 0x00000004002c7947 */ /* 0x000fea0003800000 */
.L_x_9163:
        /* <DEDUP_REMOVED lines=10> */
.L_x_9176:
[----:B------:R-:W-:Y:S01]  /*6210*/  FMUL.FTZ R4, R24, 1 ;  /* 0x3f80000018047820 */ /* 0x000fe20000410000 */
[----:B------:R-:W-:-:S05]  /*6220*/  CS2R R6, SRZ ;  /* 0x0000000000067805 */ /* 0x000fca000001ff00 */
[----:B------:R-:W0:Y:S02]  /*6230*/  F2F.F64.F32 R4, R4 ;  /* 0x0000000400047310 */ /* 0x000e240000201800 */
[----:B0-----:R4:W-:Y:S01]  /*6240*/  STG.E.128 desc[UR36][R8.64], R4 ;  /* 0x0000000408007986 */ /* 0x0019e2000c101d24 */
[----:B------:R-:W-:Y:S05]  /*6250*/  BRA `(.L_x_9156) ;  /* 0x0000000000f07947 */ /* 0x000fea0003800000 */
.L_x_9175:
[----:B------:R-:W-:-:S13]  /*6260*/  ISETP.NE.AND P0, PT, R0, 0xf, PT ;  /* 0x0000000f0000780c */ /* 0x000fda0003f05270 */
[----:B------:R-:W-:Y:S05]  /*6270*/  @!P0 BRA `(.L_x_9177) ;  /* 0x0000000000e08947 */ /* 0x000fea0003800000 */
[----:B------:R-:W-:-:S13]  /*6280*/  ISETP.NE.AND P0, PT, R0, 0x17, PT ;  /* 0x000000170000780c */ /* 0x000fda0003f05270 */
[----:B------:R-:W-:Y:S05]  /*6290*/  @!P0 BRA `(.L_x_9178) ;  /* 0x00000000008c8947 */ /* 0x000fea0003800000 */
[----:B------:R-:W-:-:S13]  /*62a0*/  ISETP.NE.AND P0, PT, R0, 0x18, PT ;  /* 0x000000180000780c */ /* 0x000fda0003f05270 */
[----:B------:R-:W-:Y:S05]  /*62b0*/  @!P0 BRA `(.L_x_9179) ;  /* 0x0000000000448947 */ /* 0x000fea0003800000 */
.L_x_9155:
        /* <DEDUP_REMOVED lines=16> */
.L_x_9180:
[----:B------:R-:W-:Y:S05]  /*63c0*/  BRA `(.L_x_9156) ;  /* 0x0000000000947947 */ /* 0x000fea0003800000 */
.L_x_9179:
        /* <DEDUP_REMOVED lines=12> */
.L_x_9182:
[----:B------:R-:W-:Y:S05]  /*6490*/  BSYNC.RECONVERGENT B0 ;  /* 0x0000000000007941 */ /* 0x000fea0003800200 */
.L_x_9181:
[----:B------:R-:W-:-:S05]  /*64a0*/  LOP3.LUT R3, R0, 0x80, R5, 0xf8, !PT ;  /* 0x0000008000037812 */ /* 0x000fca00078ef805 */
[----:B------:R1:W-:Y:S01]  /*64b0*/  STG.E.U8 desc[UR36][R8.64], R3 ;  /* 0x0000000308007986 */ /* 0x0003e2000c101124 */
[----:B------:R-:W-:Y:S05]  /*64c0*/  BRA `(.L_x_9156) ;  /* 0x0000000000547947 */ /* 0x000fea0003800000 */
.L_x_9178:
        /* <DEDUP_REMOVED lines=11> */
.L_x_9184:
[----:B------:R-:W-:Y:S01]  /*6580*/  IMAD.MOV.U32 R0, RZ, RZ, 0x7f ;  /* 0x0000007fff007424 */ /* 0x000fe200078e00ff */
[----:B------:R-:W-:-:S04]  /*6590*/  ISETP.GT.U32.AND P0, PT, R4, 0x7f800000, PT ;  /* 0x7f8000000400780c */ /* 0x000fc80003f04070 */
[----:B------:R-:W-:-:S09]  /*65a0*/  SEL R0, R0, 0x7c, P0 ;  /* 0x0000007c00007807 */ /* 0x000fd20000000000 */
.L_x_9185:
[----:B------:R-:W-:Y:S05]  /*65b0*/  BSYNC.RECONVERGENT B0 ;  /* 0x0000000000007941 */ /* 0x000fea0003800200 */
.L_x_9183:
[----:B------:R-:W-:-:S04]  /*65c0*/  SHF.R.U32.HI R3, RZ, 0x18, R24 ;  /* 0x00000018ff037819 */ /* 0x000fc80000011618 */
[----:B------:R-:W-:-:S05]  /*65d0*/  LOP3.LUT R3, R0, 0x80, R3, 0xf8, !PT ;  /* 0x0000008000037812 */ /* 0x000fca00078ef803 */
[----:B------:R2:W-:Y:S01]  /*65e0*/  STG.E.U8 desc[UR36][R8.64], R3 ;  /* 0x0000000308007986 */ /* 0x0005e2000c101124 */
[----:B------:R-:W-:Y:S05]  /*65f0*/  BRA `(.L_x_9156) ;  /* 0x0000000000087947 */ /* 0x000fea0003800000 */
.L_x_9177:
[----:B------:R-:W-:-:S05]  /*6600*/  F2FP.BF16.F32.PACK_AB R24, RZ, R24 ;  /* 0x00000018ff18723e */ /* 0x000fca00000010ff */
[----:B------:R0:W-:Y:S02]  /*6610*/  STG.E.U16 desc[UR36][R8.64], R24 ;  /* 0x0000001808007986 */ /* 0x0001e4000c101524 */
.L_x_9156:
[----:B------:R-:W-:-:S07]  /*6620*/  VIADD R19, R19, 0x80 ;  /* 0x0000008013137836 */ /* 0x000fce0000000000 */
.L_x_9115:
[----:B------:R-:W-:Y:S05]  /*6630*/  BSYNC.RECONVERGENT B7 ;  /* 0x0000000000077941 */ /* 0x000fea0003800200 */
.L_x_9076:
        /* <DEDUP_REMOVED lines=22> */
.L_x_9189:
[----:B------:R-:W0:Y:S02]  /*67a0*/  F2I.S64.TRUNC R18, R18 ;  /* 0x0000001200127311 */ /* 0x000e24000020d900 */
[----:B0-----:R-:W-:-:S05]  /*67b0*/  IMAD.MOV.U32 R5, RZ, RZ, R18 ;  /* 0x000000ffff057224 */ /* 0x001fca00078e0012 */
[----:B------:R-:W-:Y:S01]  /*67c0*/  STG.E.U8 desc[UR36][R2.64], R5 ;  /* 0x0000000502007986 */ /* 0x000fe2000c101124 */
[----:B------:R-:W-:Y:S05]  /*67d0*/  EXIT ;  /* 0x000000000000794d */ /* 0x000fea0003800000 */
.L_x_9188:
        /* <DEDUP_REMOVED lines=9> */
.L_x_9192:
[----:B------:R-:W0:Y:S02]  /*6870*/  F2I.FTZ.TRUNC.NTZ R5, R18 ;  /* 0x0000001200057305 */ /* 0x000e24000021f100 */
[----:B0-----:R-:W-:Y:S01]  /*6880*/  STG.E desc[UR36][R2.64], R5 ;  /* 0x0000000502007986 */ /* 0x001fe2000c101924 */
[----:B------:R-:W-:Y:S05]  /*6890*/  EXIT ;  /* 0x000000000000794d */ /* 0x000fea0003800000 */
.L_x_9191:
[----:B------:R-:W0:Y:S02]  /*68a0*/  F2I.FTZ.TRUNC.NTZ R5, R18 ;  /* 0x0000001200057305 */ /* 0x000e24000021f100 */
[----:B0-----:R-:W-:Y:S01]  /*68b0*/  STG.E.U16 desc[UR36][R2.64], R5 ;  /* 0x0000000502007986 */ /* 0x001fe2000c101524 */
[----:B------:R-:W-:Y:S05]  /*68c0*/  EXIT ;  /* 0x000000000000794d */ /* 0x000fea0003800000 */
.L_x_9187:
        /* <DEDUP_REMOVED lines=8> */
.L_x_9194:
[----:B------:R-:W-:-:S05]  /*6950*/  F2FP.F16.F32.PACK_AB R18, RZ, R18 ;  /* 0x00000012ff12723e */ /* 0x000fca00000000ff */
[----:B------:R-:W-:Y:S01]  /*6960*/  STG.E.U16 desc[UR36][R2.64], R18 ;  /* 0x0000001202007986 */ /* 0x000fe2000c101524 */
[----:B------:R-:W-:Y:S05]  /*6970*/  EXIT ;  /* 0x000000000000794d */ /* 0x000fea0003800000 */
.L_x_9193:
        /* <DEDUP_REMOVED lines=9> */
.L_x_9196:
[----:B------:R-:W-:-:S04]  /*6a10*/  F2FP.F16.F32.PACK_AB R5, RZ, R18 ;  /* 0x00000012ff05723e */ /* 0x000fc800000000ff */
[----:B------:R-:W-:-:S05]  /*6a20*/  PRMT R5, R5, 0x5410, RZ ;  /* 0x0000541005057816 */ /* 0x000fca00000000ff */
[----:B------:R-:W-:Y:S01]  /*6a30*/  STG.E desc[UR36][R2.64], R5 ;  /* 0x0000000502007986 */ /* 0x000fe2000c101924 */
[----:B------:R-:W-:Y:S05]  /*6a40*/  EXIT ;  /* 0x000000000000794d */ /* 0x000fea0003800000 */
.L_x_9195:
[----:B------:R-:W-:-:S06]  /*6a50*/  FMUL.FTZ R4, R18, 1 ;  /* 0x3f80000012047820 */ /* 0x000fcc0000410000 */
[----:B------:R-:W0:Y:S02]  /*6a60*/  F2F.F64.F32 R4, R4 ;  /* 0x0000000400047310 */ /* 0x000e240000201800 */
[----:B0-----:R-:W-:Y:S01]  /*6a70*/  STG.E.64 desc[UR36][R2.64], R4 ;  /* 0x0000000402007986 */ /* 0x001fe2000c101b24 */
[----:B------:R-:W-:Y:S05]  /*6a80*/  EXIT ;  /* 0x000000000000794d */ /* 0x000fea0003800000 */
.L_x_9186:
        /* <DEDUP_REMOVED lines=13> */
.L_x_9200:
        /* <DEDUP_REMOVED lines=16> */
.L_x_9203:
[----:B------:R-:W-:-:S04]  /*6c60*/  SHF.R.U32.HI R18, RZ, 0x18, R18 ;  /* 0x00000018ff127819 */ /* 0x000fc80000011612 */
[----:B------:R-:W-:-:S04]  /*6c70*/  LOP3.LUT R5, R5, 0x80, R18, 0xf8, !PT ;  /* 0x0000008005057812 */ /* 0x000fc800078ef812 */
[----:B------:R-:W-:-:S07]  /*6c80*/  PRMT R0, R5, 0x7610, R0 ;  /* 0x0000761005007816 */ /* 0x000fce0000000000 */
.L_x_9202:
[----:B------:R-:W-:Y:S05]  /*6c90*/  BSYNC.RECONVERGENT B0 ;  /* 0x0000000000007941 */ /* 0x000fea0003800200 */
.L_x_9201:
[----:B------:R-:W-:Y:S01]  /*6ca0*/  STG.E.U8 desc[UR36][R2.64], R0 ;  /* 0x0000000002007986 */ /* 0x000fe2000c101124 */
[----:B------:R-:W-:Y:S05]  /*6cb0*/  EXIT ;  /* 0x000000000000794d */ /* 0x000fea0003800000 */
.L_x_9199:
        /* <DEDUP_REMOVED lines=16> */
.L_x_9206:
[----:B------:R-:W-:-:S04]  /*6dc0*/  SHF.R.U32.HI R18, RZ, 0x18, R18 ;  /* 0x00000018ff127819 */ /* 0x000fc80000011612 */
[----:B------:R-:W-:-:S04]  /*6dd0*/  LOP3.LUT R5, R5, 0x80, R18, 0xf8, !PT ;  /* 0x0000008005057812 */ /* 0x000fc800078ef812 */
[----:B------:R-:W-:-:S07]  /*6de0*/  PRMT R0, R5, 0x7610, R0 ;  /* 0x0000761005007816 */ /* 0x000fce0000000000 */
.L_x_9205:
[----:B------:R-:W-:Y:S05]  /*6df0*/  BSYNC.RECONVERGENT B0 ;  /* 0x0000000000007941 */ /* 0x000fea0003800200 */
.L_x_9204:
[----:B------:R-:W-:Y:S01]  /*6e00*/  STG.E.U8 desc[UR36][R2.64], R0 ;  /* 0x0000000002007986 */ /* 0x000fe2000c101124 */
[----:B------:R-:W-:Y:S05]  /*6e10*/  EXIT ;  /* 0x000000000000794d */ /* 0x000fea0003800000 */
.L_x_9198:
        /* <DEDUP_REMOVED lines=21> */
.L_x_9208:
[----:B------:R-:W0:Y:S02]  /*6f70*/  F2I.U64.TRUNC R18, R18 ;  /* 0x0000001200127311 */ /* 0x000e24000020d800 */
[----:B0-----:R-:W-:Y:S01]  /*6f80*/  STG.E.64 desc[UR36][R2.64], R18 ;  /* 0x0000001202007986 */ /* 0x001fe2000c101b24 */
[----:B------:R-:W-:Y:S05]  /*6f90*/  EXIT ;  /* 0x000000000000794d */ /* 0x000fea0003800000 */
.L_x_9207:
[----:B------:R-:W0:Y:S02]  /*6fa0*/  F2I.FTZ.U32.TRUNC.NTZ R5, R18 ;  /* 0x0000001200057305 */ /* 0x000e24000021f000 */
[----:B0-----:R-:W-:Y:S01]  /*6fb0*/  STG.E desc[UR36][R2.64], R5 ;  /* 0x0000000502007986 */ /* 0x001fe2000c101924 */
[----:B------:R-:W-:Y:S05]  /*6fc0*/  EXIT ;  /* 0x000000000000794d */ /* 0x000fea0003800000 */
.L_x_9197:
        /* <DEDUP_REMOVED lines=10> */
.L_x_9210:
[----:B------:R-:W-:Y:S01]  /*7070*/  FMUL.FTZ R4, R18, 1 ;  /* 0x3f80000012047820 */ /* 0x000fe20000410000 */
[----:B------:R-:W-:-:S05]  /*7080*/  CS2R R6, SRZ ;  /* 0x0000000000067805 */ /* 0x000fca000001ff00 */
[----:B------:R-:W0:Y:S02]  /*7090*/  F2F.F64.F32 R4, R4 ;  /* 0x0000000400047310 */ /* 0x000e240000201800 */
[----:B0-----:R-:W-:Y:S01]  /*70a0*/  STG.E.128 desc[UR36][R2.64], R4 ;  /* 0x0000000402007986 */ /* 0x001fe2000c101d24 */
[----:B------:R-:W-:Y:S05]  /*70b0*/  EXIT ;  /* 0x000000000000794d */ /* 0x000fea0003800000 */
.L_x_9209:
[----:B------:R-:W-:-:S13]  /*70c0*/  ISETP.NE.AND P0, PT, R0, 0xf, PT ;  /* 0x0000000f0000780c */ /* 0x000fda0003f05270 */
[----:B------:R-:W-:Y:S05]  /*70d0*/  @!P0 BRA `(.L_x_9211) ;  /* 0x0000000000e08947 */ /* 0x000fea0003800000 */
[----:B------:R-:W-:-:S13]  /*70e0*/  ISETP.NE.AND P0, PT, R0, 0x17, PT ;  /* 0x000000170000780c */ /* 0x000fda0003f05270 */
[----:B------:R-:W-:Y:S05]  /*70f0*/  @!P0 BRA `(.L_x_9212) ;  /* 0x00000000008c8947 */ /* 0x000fea0003800000 */
[----:B------:R-:W-:-:S13]  /*7100*/  ISETP.NE.AND P0, PT, R0, 0x18, PT ;  /* 0x000000180000780c */ /* 0x000fda0003f05270 */
[----:B------:R-:W-:Y:S05]  /*7110*/  @!P0 BRA `(.L_x_9213) ;  /* 0x0000000000448947 */ /* 0x000fea0003800000 */
.L_x_9190:
        /* <DEDUP_REMOVED lines=16> */
.L_x_9214:
[----:B------:R-:W-:Y:S05]  /*7220*/  EXIT ;  /* 0x000000000000794d */ /* 0x000fea0003800000 */
.L_x_9213:
        /* <DEDUP_REMOVED lines=12> */
.L_x_9216:
[----:B------:R-:W-:Y:S05]  /*72f0*/  BSYNC.RECONVERGENT B0 ;  /* 0x0000000000007941 */ /* 0x000fea0003800200 */
.L_x_9215:
[----:B------:R-:W-:-:S05]  /*7300*/  LOP3.LUT R5, R0, 0x80, R7, 0xf8, !PT ;  /* 0x0000008000057812 */ /* 0x000fca00078ef807 */
[----:B------:R-:W-:Y:S01]  /*7310*/  STG.E.U8 desc[UR36][R2.64], R5 ;  /* 0x0000000502007986 */ /* 0x000fe2000c101124 */
[----:B------:R-:W-:Y:S05]  /*7320*/  EXIT ;  /* 0x000000000000794d */ /* 0x000fea0003800000 */
.L_x_9212:
        /* <DEDUP_REMOVED lines=11> */
.L_x_9218:
[----:B------:R-:W-:Y:S01]  /*73e0*/  IMAD.MOV.U32 R0, RZ, RZ, 0x7f ;  /* 0x0000007fff007424 */ /* 0x000fe200078e00ff */
[----:B------:R-:W-:-:S04]  /*73f0*/  ISETP.GT.U32.AND P0, PT, R4, 0x7f800000, PT ;  /* 0x7f8000000400780c */ /* 0x000fc80003f04070 */
[----:B------:R-:W-:-:S09]  /*7400*/  SEL R0, R0, 0x7c, P0 ;  /* 0x0000007c00007807 */ /* 0x000fd20000000000 */
.L_x_9219:
[----:B------:R-:W-:Y:S05]  /*7410*/  BSYNC.RECONVERGENT B0 ;  /* 0x0000000000007941 */ /* 0x000fea0003800200 */
.L_x_9217:
[----:B------:R-:W-:-:S04]  /*7420*/  SHF.R.U32.HI R5, RZ, 0x18, R18 ;  /* 0x00000018ff057819 */ /* 0x000fc80000011612 */
[----:B------:R-:W-:-:S05]  /*7430*/  LOP3.LUT R5, R0, 0x80, R5, 0xf8, !PT ;  /* 0x0000008000057812 */ /* 0x000fca00078ef805 */
[----:B------:R-:W-:Y:S01]  /*7440*/  STG.E.U8 desc[UR36][R2.64], R5 ;  /* 0x0000000502007986 */ /* 0x000fe2000c101124 */
[----:B------:R-:W-:Y:S05]  /*7450*/  EXIT ;  /* 0x000000000000794d */ /* 0x000fea0003800000 */
.L_x_9211:
[----:B------:R-:W-:-:S05]  /*7460*/  F2FP.BF16.F32.PACK_AB R18, RZ, R18 ;  /* 0x00000012ff12723e */ /* 0x000fca00000010ff */
[----:B------:R-:W-:Y:S01]  /*7470*/  STG.E.U16 desc[UR36][R2.64], R18 ;  /* 0x0000001202007986 */ /* 0x000fe2000c101524 */
[----:B------:R-:W-:Y:S05]  /*7480*/  EXIT ;  /* 0x000000000000794d */ /* 0x000fea0003800000 */
.L_x_9220:
        /* <DEDUP_REMOVED lines=15> */
.L_x_41755:


//--------------------- .text._ZN2at6native18elementwise_kernelILi128ELi2EZNS0_22gpu_kernel_impl_nocastINS0_13AUnaryFunctorIfffZZZNS0_16fmax_kernel_cudaERNS_18TensorIteratorBaseEENKUlvE_clEvENKUlvE0_clEvEUlffE_EEEEvS5_RKT_EUliE_EEviT1_ --------------------------
	.section	.text._ZN2at6native18elementwise_kernelILi128ELi2EZNS0_22gpu_kernel_impl_nocastINS0_13AUnaryFunctorIfffZZZNS0_16fmax_kernel_cudaERNS_18TensorIteratorBaseEENKUlvE_clEvENKUlvE0_clEvEUlffE_EEEEvS5_RKT_EUliE_EEviT1_,"ax",@progbits
	.align	128
        .global         _ZN2at6native18elementwise_kernelILi128ELi2EZNS0_22gpu_kernel_impl_nocastINS0_13AUnaryFunctorIfffZZZNS0_16fmax_kernel_cudaERNS_18TensorIteratorBaseEENKUlvE_clEvENKUlvE0_clEvEUlffE_EEEEvS5_RKT_EUliE_EEviT1_
        .type           _ZN2at6native18elementwise_kernelILi128ELi2EZNS0_22gpu_kernel_impl_nocastINS0_13AUnaryFunctorIfffZZZNS0_16fmax_kernel_cudaERNS_18TensorIteratorBaseEENKUlvE_clEvENKUlvE0_clEvEUlffE_EEEEvS5_RKT_EUliE_EEviT1_,@function
        .size           _ZN2at6native18elementwise_kernelILi128ELi2EZNS0_22gpu_kernel_impl_nocastINS0_13AUnaryFunctorIfffZZZNS0_16fmax_kernel_cudaERNS_18TensorIteratorBaseEENKUlvE_clEvENKUlvE0_clEvEUlffE_EEEEvS5_RKT_EUliE_EEviT1_,(.L_x_41756 - _ZN2at6native18elementwise_kernelILi128ELi2EZNS0_22gpu_kernel_impl_nocastINS0_13AUnaryFunctorIfffZZZNS0_16fmax_kernel_cudaERNS_18TensorIteratorBaseEENKUlvE_clEvENKUlvE0_clEvEUlffE_EEEEvS5_RKT_EUliE_EEviT1_)
        .other          _ZN2at6native18elementwise_kernelILi128ELi2EZNS0_22gpu_kernel_impl_nocastINS0_13AUnaryFunctorIfffZZZNS0_16fmax_kernel_cudaERNS_18TensorIteratorBaseEENKUlvE_clEvENKUlvE0_clEvEUlffE_EEEEvS5_RKT_EUliE_EEviT1_,@"STO_CUDA_ENTRY STV_DEFAULT"
_ZN2at6native18elementwise_kernelILi128ELi2EZNS0_22gpu_kernel_impl_nocastINS0_13AUnaryFunctorIfffZZZNS0_16fmax_kernel_cudaERNS_18TensorIteratorBaseEENKUlvE_clEvENKUlvE0_clEvEUlffE_EEEEvS5_RKT_EUliE_EEviT1_:
.text._ZN2at6native18elementwise_kernelILi128ELi2EZNS0_22gpu_kernel_impl_nocastINS0_13AUnaryFunctorIfffZZZNS0_16fmax_kernel_cudaERNS_18TensorIteratorBaseEENKUlvE_clEvENKUlvE0_clEvEUlffE_EEEEvS5_RKT_EUliE_EEviT1_:
        /* <DEDUP_REMOVED lines=18> */
[----:B-1----:R-:W-:-:S05]  /*0120*/  FMNMX.FTZ R9, R4, UR5, !PT ;  /* 0x0000000504097c09 */ /* 0x002fca000f810000 */
[----:B0-----:R0:W-:Y:S02]  /*0130*/  STG.E desc[UR6][R6.64], R9 ;  /* 0x0000000906007986 */ /* 0x0011e4000c101906 */
.L_x_9223:
[----:B------:R-:W-:Y:S05]  /*0140*/  BSYNC.RECONVERGENT B0 ;  /* 0x0000000000007941 */ /* 0x000fea0003800200 */
.L_x_9222:
[----:B------:R-:W-:-:S13]  /*0150*/  ISETP.GE.AND P0, PT, R3, UR4, PT ;  /* 0x0000000403007c0c */ /* 0x000fda000bf06270 */
[----:B------:R-:W-:Y:S05]  /*0160*/  @P0 EXIT ;  /* 0x000000000000094d */ /* 0x000fea0003800000 */
[----:B------:R-:W1:Y:S01]  /*0170*/  LDC.64 R2, c[0x0][0x588] ;  /* 0x00016200ff027b82 */ /* 0x000e620000000a00 */
[----:B------:R-:W0:Y:S01]  /*0180*/  LDCU UR4, c[0x0][0x594] ;  /* 0x0000b280ff0477ac */ /* 0x000e220008000800 */
[----:B-1----:R-:W0:Y:S06]  /*0190*/  LDG.E R2, desc[UR6][R2.64] ;  /* 0x0000000602027981 */ /* 0x002e2c000c1e1900 */
[----:B------:R-:W1:Y:S01]  /*01a0*/  LDC.64 R4, c[0x0][0x580] ;  /* 0x00016000ff047b82 */ /* 0x000e620000000a00 */
[----:B0-----:R-:W-:-:S05]  /*01b0*/  FMNMX.FTZ R7, R2, UR4, !PT ;  /* 0x0000000402077c09 */ /* 0x001fca000f810000 */
[----:B-1----:R-:W-:Y:S01]  /*01c0*/  STG.E desc[UR6][R4.64], R7 ;  /* 0x0000000704007986 */ /* 0x002fe2000c101906 */
[----:B------:R-:W-:Y:S05]  /*01d0*/  EXIT ;  /* 0x000000000000794d */ /* 0x000fea0003800000 */
.L_x_9221:
        /* <DEDUP_REMOVED lines=305> */
.L_x_9226:
        /* <DEDUP_REMOVED lines=8> */
[----:B-1----:R-:W-:-:S05]  /*1570*/  FMNMX.FTZ R9, R6, UR5, !PT ;  /* 0x0000000506097c09 */ /* 0x002fca000f810000 */
[----:B------:R0:W-:Y:S02]  /*1580*/  STG.E desc[UR6][R4.64], R9 ;  /* 0x0000000904007986 */ /* 0x0001e4000c101906 */
.L_x_9225:
[----:B------:R-:W-:Y:S05]  /*1590*/  BSYNC.RECONVERGENT B0 ;  /* 0x0000000000007941 */ /* 0x000fea0003800200 */
.L_x_9224:
        /* <DEDUP_REMOVED lines=300> */
.L_x_9227:
[----:B------:R-:W0:Y:S01]  /*2860*/  LDCU.128 UR8, c[0x0][0x580] ;  /* 0x0000b000ff0877ac */ /* 0x000e220008000c00 */
[----:B------:R-:W1:Y:S01]  /*2870*/  LDCU UR4, c[0x0][0x594] ;  /* 0x0000b280ff0477ac */ /* 0x000e620008000800 */
[----:B0-----:R-:W-:-:S04]  /*2880*/  IADD3 R4, P0, PT, R2, UR10, RZ ;  /* 0x0000000a02047c10 */ /* 0x001fc8000ff1e0ff */
[----:B------:R-:W-:-:S05]  /*2890*/  IADD3.X R5, PT, PT, RZ, UR11, RZ, P0, !PT ;  /* 0x0000000bff057c10 */ /* 0x000fca00087fe4ff */
[----:B------:R-:W1:Y:S01]  /*28a0*/  LDG.E R4, desc[UR6][R4.64] ;  /* 0x0000000604047981 */ /* 0x000e62000c1e1900 */
[----:B------:R-:W-:-:S04]  /*28b0*/  IADD3 R2, P0, PT, R3, UR8, RZ ;  /* 0x0000000803027c10 */ /* 0x000fc8000ff1e0ff */
[----:B------:R-:W-:Y:S02]  /*28c0*/  IADD3.X R3, PT, PT, RZ, UR9, RZ, P0, !PT ;  /* 0x00000009ff037c10 */ /* 0x000fe400087fe4ff */
[----:B-1----:R-:W-:-:S05]  /*28d0*/  FMNMX.FTZ R7, R4, UR4, !PT ;  /* 0x0000000404077c09 */ /* 0x002fca000f810000 */
[----:B------:R-:W-:Y:S01]  /*28e0*/  STG.E desc[UR6][R2.64], R7 ;  /* 0x0000000702007986 */ /* 0x000fe2000c101906 */
[----:B------:R-:W-:Y:S05]  /*28f0*/  EXIT ;  /* 0x000000000000794d */ /* 0x000fea0003800000 */
.L_x_9228:
        /* <DEDUP_REMOVED lines=16> */
.L_x_41756:


//--------------------- .text._ZN2at6native27unrolled_elementwise_kernelINS0_13AUnaryFunctorIfffZZZNS0_16fmax_kernel_cudaERNS_18TensorIteratorBaseEENKUlvE_clEvENKUlvE0_clEvEUlffE_EESt5arrayIPcLm2EELi4E23TrivialOffsetCalculatorILi1EjESD_NS0_6memory15LoadWithoutCastENSE_16StoreWithoutCastEEEviT_T0_T2_T3_T4_T5_ --------------------------
	.section	.text._ZN2at6native27unrolled_elementwise_kernelINS0_13AUnaryFunctorIfffZZZNS0_16fmax_kernel_cudaERNS_18TensorIteratorBaseEENKUlvE_clEvENKUlvE0_clEvEUlffE_EESt5arrayIPcLm2EELi4E23TrivialOffsetCalculatorILi1EjESD_NS0_6memory15LoadWithoutCastENSE_16StoreWithoutCastEEEviT_T0_T2_T3_T4_T5_,"ax",@progbits
	.align	128
        .global         _ZN2at6native27unrolled_elementwise_kernelINS0_13AUnaryFunctorIfffZZZNS0_16fmax_kernel_cudaERNS_18TensorIteratorBaseEENKUlvE_clEvENKUlvE0_clEvEUlffE_EESt5arrayIPcLm2EELi4E23TrivialOffsetCalculatorILi1EjESD_NS0_6memory15LoadWithoutCastENSE_16StoreWithoutCastEEEviT_T0_T2_T3_T4_T5_
        .type           _ZN2at6native27unrolled_elementwise_kernelINS0_13AUnaryFunctorIfffZZZNS0_16fmax_kernel_cudaERNS_18TensorIteratorBaseEENKUlvE_clEvENKUlvE0_clEvEUlffE_EESt5arrayIPcLm2EELi4E23TrivialOffsetCalculatorILi1EjESD_NS0_6memory15LoadWithoutCastENSE_16StoreWithoutCastEEEviT_T0_T2_T3_T4_T5_,@function
        .size           _ZN2at6native27unrolled_elementwise_kernelINS0_13AUnaryFunctorIfffZZZNS0_16fmax_kernel_cudaERNS_18TensorIteratorBaseEENKUlvE_clEvENKUlvE0_clEvEUlffE_EESt5arrayIPcLm2EELi4E23TrivialOffsetCalculatorILi1EjESD_NS0_6memory15LoadWithoutCastENSE_16StoreWithoutCastEEEviT_T0_T2_T3_T4_T5_,(.L_x_41757 - _ZN2at6native27unrolled_elementwise_kernelINS0_13AUnaryFunctorIfffZZZNS0_16fmax_kernel_cudaERNS_18TensorIteratorBaseEENKUlvE_clEvENKUlvE0_clEvEUlffE_EESt5arrayIPcLm2EELi4E23TrivialOffsetCalculatorILi1EjESD_NS0_6memory15LoadWithoutCastENSE_16StoreWithoutCastEEEviT_T0_T2_T3_T4_T5_)
        .other          _ZN2at6native27unrolled_elementwise_kernelINS0_13AUnaryFunctorIfffZZZNS0_16fmax_kernel_cudaERNS_18TensorIteratorBaseEENKUlvE_clEvENKUlvE0_clEvEUlffE_EESt5arrayIPcLm2EELi4E23TrivialOffsetCalculatorILi1EjESD_NS0_6memory15LoadWithoutCastENSE_16StoreWithoutCastEEEviT_T0_T2_T3_T4_T5_,@"STO_CUDA_ENTRY STV_DEFAULT"
_ZN2at6native27unrolled_elementwise_kernelINS0_13AUnaryFunctorIfffZZZNS0_16fmax_kernel_cudaERNS_18TensorIteratorBaseEENKUlvE_clEvENKUlvE0_clEvEUlffE_EESt5arrayIPcLm2EELi4E23TrivialOffsetCalculatorILi1EjESD_NS0_6memory15LoadWithoutCastENSE_16StoreWithoutCastEEEviT_T0_T2_T3_T4_T5_:
.text._ZN2at6native27unrolled_elementwise_kernelINS0_13AUnaryFunctorIfffZZZNS0_16fmax_kernel_cudaERNS_18TensorIteratorBaseEENKUlvE_clEvENKUlvE0_clEvEUlffE_EESt5arrayIPcLm2EELi4E23TrivialOffsetCalculatorILi1EjESD_NS0_6memory15LoadWithoutCastENSE_16StoreWithoutCastEEEviT_T0_T2_T3_T4_T5_:
        /* <DEDUP_REMOVED lines=36> */
[----:B---3--:R-:W-:-:S02]  /*0240*/  FMNMX.FTZ R19, R14, UR6, !PT ;  /* 0x000000060e137c09 */ /* 0x008fc4000f810000 */
[----:B--2---:R-:W-:Y:S02]  /*0250*/  FMNMX.FTZ R15, R15, UR6, !PT ;  /* 0x000000060f0f7c09 */ /* 0x004fe4000f810000 */
[----:B----4-:R-:W-:Y:S02]  /*0260*/  FMNMX.FTZ R17, R12, UR6, !PT ;  /* 0x000000060c117c09 */ /* 0x010fe4000f810000 */
[----:B-----5:R-:W-:Y:S01]  /*0270*/  FMNMX.FTZ R13, R13, UR6, !PT ;  /* 0x000000060d0d7c09 */ /* 0x020fe2000f810000 */
        /* <DEDUP_REMOVED lines=14> */
.L_x_9231:
[----:B------:R-:W-:Y:S05]  /*0360*/  BSYNC.RELIABLE B1 ;  /* 0x0000000000017941 */ /* 0x000fea0003800100 */
.L_x_9230:
[----:B------:R-:W-:-:S13]  /*0370*/  ISETP.GE.AND P0, PT, R3, R2, PT ;  /* 0x000000020300720c */ /* 0x000fda0003f06270 */
[----:B0-----:R-:W0:Y:S01]  /*0380*/  @!P0 LDC.64 R4, c[0x0][0x390] ;  /* 0x0000e400ff048b82 */ /* 0x001e220000000a00 */
[----:B------:R-:W-:Y:S01]  /*0390*/  @!P0 LEA R7, R0, R3, 0x9 ;  /* 0x0000000300078211 */ /* 0x000fe200078e48ff */
[----:B------:R-:W-:-:S04]  /*03a0*/  @!P0 VIADD R3, R3, 0x80 ;  /* 0x0000008003038836 */ /* 0x000fc80000000000 */
[----:B0-----:R-:W-:-:S05]  /*03b0*/  @!P0 IMAD.WIDE.U32 R4, R7, 0x4, R4 ;  /* 0x0000000407048825 */ /* 0x001fca00078e0004 */
[----:B------:R1:W-:Y:S02]  /*03c0*/  @!P0 STG.E desc[UR4][R4.64], R19 ;  /* 0x0000001304008986 */ /* 0x0003e4000c101904 */
.L_x_9232:
[----:B------:R-:W-:Y:S05]  /*03d0*/  BSYNC.RECONVERGENT B0 ;  /* 0x0000000000007941 */ /* 0x000fea0003800200 */
.L_x_9229:
        /* <DEDUP_REMOVED lines=8> */
.L_x_9233:
        /* <DEDUP_REMOVED lines=10> */
.L_x_41757:


//--------------------- .text._ZN2at6native29vectorized_elementwise_kernelILi2ENS0_13AUnaryFunctorIfffZZZNS0_16fmax_kernel_cudaERNS_18TensorIteratorBaseEENKUlvE_clEvENKUlvE0_clEvEUlffE_EESt5arrayIPcLm2EEEEviT0_T1_ --------------------------
	.section	.text._ZN2at6native29vectorized_elementwise_kernelILi2ENS0_13AUnaryFunctorIfffZZZNS0_16fmax_kernel_cudaERNS_18TensorIteratorBaseEENKUlvE_clEvENKUlvE0_clEvEUlffE_EESt5arrayIPcLm2EEEEviT0_T1_,"ax",@progbits
	.align	128
        .global         _ZN2at6native29vectorized_elementwise_kernelILi2ENS0_13AUnaryFunctorIfffZZZNS0_16fmax_kernel_cudaERNS_18TensorIteratorBaseEENKUlvE_clEvENKUlvE0_clEvEUlffE_EESt5arrayIPcLm2EEEEviT0_T1_
        .type           _ZN2at6native29vectorized_elementwise_kernelILi2ENS0_13AUnaryFunctorIfffZZZNS0_16fmax_kernel_cudaERNS_18TensorIteratorBaseEENKUlvE_clEvENKUlvE0_clEvEUlffE_EESt5arrayIPcLm2EEEEviT0_T1_,@function
        .size           _ZN2at6native29vectorized_elementwise_kernelILi2ENS0_13AUnaryFunctorIfffZZZNS0_16fmax_kernel_cudaERNS_18TensorIteratorBaseEENKUlvE_clEvENKUlvE0_clEvEUlffE_EESt5arrayIPcLm2EEEEviT0_T1_,(.L_x_41758 - _ZN2at6native29vectorized_elementwise_kernelILi2ENS0_13AUnaryFunctorIfffZZZNS0_16fmax_kernel_cudaERNS_18TensorIteratorBaseEENKUlvE_clEvENKUlvE0_clEvEUlffE_EESt5arrayIPcLm2EEEEviT0_T1_)
        .other          _ZN2at6native29vectorized_elementwise_kernelILi2ENS0_13AUnaryFunctorIfffZZZNS0_16fmax_kernel_cudaERNS_18TensorIteratorBaseEENKUlvE_clEvENKUlvE0_clEvEUlffE_EESt5arrayIPcLm2EEEEviT0_T1_,@"STO_CUDA_ENTRY STV_DEFAULT"
_ZN2at6native29vectorized_elementwise_kernelILi2ENS0_13AUnaryFunctorIfffZZZNS0_16fmax_kernel_cudaERNS_18TensorIteratorBaseEENKUlvE_clEvENKUlvE0_clEvEUlffE_EESt5arrayIPcLm2EEEEviT0_T1_:
.text._ZN2at6native29vectorized_elementwise_kernelILi2ENS0_13AUnaryFunctorIfffZZZNS0_16fmax_kernel_cudaERNS_18TensorIteratorBaseEENKUlvE_clEvENKUlvE0_clEvEUlffE_EESt5arrayIPcLm2EEEEviT0_T1_:
        /* <DEDUP_REMOVED lines=68> */
[----:B-1----:R-:W-:-:S02]  /*0440*/  FMNMX.FTZ R13, R18, UR6, !PT ;  /* 0x00000006120d7c09 */ /* 0x002fc4000f810000 */
[----:B---3--:R-:W-:Y:S02]  /*0450*/  FMNMX.FTZ R15, R20, UR6, !PT ;  /* 0x00000006140f7c09 */ /* 0x008fe4000f810000 */
[----:B------:R-:W-:Y:S02]  /*0460*/  FMNMX.FTZ R22, R22, UR6, !PT ;  /* 0x0000000616167c09 */ /* 0x000fe4000f810000 */
[----:B--2---:R-:W-:Y:S02]  /*0470*/  FMNMX.FTZ R9, R9, UR6, !PT ;  /* 0x0000000609097c09 */ /* 0x004fe4000f810000 */
[----:B----4-:R-:W-:Y:S02]  /*0480*/  FMNMX.FTZ R8, R8, UR6, !PT ;  /* 0x0000000608087c09 */ /* 0x010fe4000f810000 */
[----:B-----5:R-:W-:Y:S02]  /*0490*/  FMNMX.FTZ R3, R14, UR6, !PT ;  /* 0x000000060e037c09 */ /* 0x020fe4000f810000 */
[----:B------:R-:W-:-:S02]  /*04a0*/  FMNMX.FTZ R4, R19, UR6, !PT ;  /* 0x0000000613047c09 */ /* 0x000fc4000f810000 */
[----:B------:R-:W-:Y:S01]  /*04b0*/  FMNMX.FTZ R2, R12, UR6, !PT ;  /* 0x000000060c027c09 */ /* 0x000fe2000f810000 */
        /* <DEDUP_REMOVED lines=13> */
.L_x_9237:
[----:B------:R-:W-:-:S13]  /*0590*/  ISETP.GE.U32.AND P0, PT, R17, R16, PT ;  /* 0x000000101100720c */ /* 0x000fda0003f06070 */
[----:B------:R-:W-:Y:S05]  /*05a0*/  @P0 BRA `(.L_x_9239) ;  /* 0x0000000000300947 */ /* 0x000fea0003800000 */
[----:B0-----:R-:W0:Y:S01]  /*05b0*/  LDC.64 R6, c[0x0][0x390] ;  /* 0x0000e400ff067b82 */ /* 0x001e220000000a00 */
[----:B------:R-:W-:Y:S02]  /*05c0*/  IMAD.IADD R5, R0, 0x1, R17 ;  /* 0x0000000100057824 */ /* 0x000fe400078e0211 */
[----:B------:R-:W-:Y:S02]  /*05d0*/  VIADD R17, R17, 0x80 ;  /* 0x0000008011117836 */ /* 0x000fe40000000000 */
[----:B0-----:R-:W-:-:S05]  /*05e0*/  IMAD.WIDE.U32 R6, R5, 0x4, R6 ;  /* 0x0000000405067825 */ /* 0x001fca00078e0006 */
[----:B------:R1:W-:Y:S02]  /*05f0*/  STG.E desc[UR4][R6.64], R22 ;  /* 0x0000001606007986 */ /* 0x0003e4000c101904 */
.L_x_9238:
[----:B------:R-:W-:-:S13]  /*0600*/  ISETP.GE.U32.AND P0, PT, R17, R16, PT ;  /* 0x000000101100720c */ /* 0x000fda0003f06070 */
[----:B------:R-:W-:Y:S05]  /*0610*/  @P0 BRA `(.L_x_9240) ;  /* 0x0000000000300947 */ /* 0x000fea0003800000 */
[----:B01----:R-:W0:Y:S01]  /*0620*/  LDC.64 R6, c[0x0][0x390] ;  /* 0x0000e400ff067b82 */ /* 0x003e220000000a00 */
[----:B------:R-:W-:Y:S01]  /*0630*/  IADD3 R5, PT, PT, R0, R17, RZ ;  /* 0x0000001100057210 */ /* 0x000fe20007ffe0ff */
[----:B------:R-:W-:-:S04]  /*0640*/  VIADD R17, R17, 0x80 ;  /* 0x0000008011117836 */ /* 0x000fc80000000000 */
[----:B0-----:R-:W-:-:S05]  /*0650*/  IMAD.WIDE.U32 R6, R5, 0x4, R6 ;  /* 0x0000000405067825 */ /* 0x001fca00078e0006 */
[----:B------:R1:W-:Y:S02]  /*0660*/  STG.E desc[UR4][R6.64], R9 ;  /* 0x0000000906007986 */ /* 0x0003e4000c101904 */
.L_x_9239:
[----:B------:R-:W-:-:S13]  /*0670*/  ISETP.GE.U32.AND P0, PT, R17, R16, PT ;  /* 0x000000101100720c */ /* 0x000fda0003f06070 */
[----:B------:R-:W-:Y:S05]  /*0680*/  @P0 BRA `(.L_x_9241) ;  /* 0x0000000000340947 */ /* 0x000fea0003800000 */
[----:B01----:R-:W0:Y:S01]  /*0690*/  LDC.64 R6, c[0x0][0x390] ;  /* 0x0000e400ff067b82 */ /* 0x003e220000000a00 */
[----:B------:R-:W-:Y:S01]  /*06a0*/  IMAD.IADD R5, R0, 0x1, R17 ;  /* 0x0000000100057824 */ /* 0x000fe200078e0211 */
[----:B------:R-:W-:-:S03]  /*06b0*/  IADD3 R17, PT, PT, R17, 0x80, RZ ;  /* 0x0000008011117810 */ /* 0x000fc60007ffe0ff */
[----:B0-----:R-:W-:-:S05]  /*06c0*/  IMAD.WIDE.U32 R6, R5, 0x4, R6 ;  /* 0x0000000405067825 */ /* 0x001fca00078e0006 */
[----:B------:R2:W-:Y:S02]  /*06d0*/  STG.E desc[UR4][R6.64], R8 ;  /* 0x0000000806007986 */ /* 0x0005e4000c101904 */
.L_x_9240:
        /* <DEDUP_REMOVED lines=8> */
.L_x_9241:
[----:B------:R-:W-:Y:S05]  /*0760*/  BSYNC.RELIABLE B1 ;  /* 0x0000000000017941 */ /* 0x000fea0003800100 */
.L_x_9236:
[----:B------:R-:W-:-:S13]  /*0770*/  ISETP.GE.U32.AND P0, PT, R17, R16, PT ;  /* 0x000000101100720c */ /* 0x000fda0003f06070 */
[----:B--2---:R-:W2:Y:S01]  /*0780*/  @!P0 LDC.64 R4, c[0x0][0x390] ;  /* 0x0000e400ff048b82 */ /* 0x004ea20000000a00 */
[----:B01----:R-:W-:Y:S01]  /*0790*/  @!P0 IADD3 R7, PT, PT, R0, R17, RZ ;  /* 0x0000001100078210 */ /* 0x003fe20007ffe0ff */
[----:B------:R-:W-:-:S04]  /*07a0*/  @!P0 VIADD R17, R17, 0x80 ;  /* 0x0000008011118836 */ /* 0x000fc80000000000 */
[----:B--2---:R-:W-:-:S05]  /*07b0*/  @!P0 IMAD.WIDE.U32 R4, R7, 0x4, R4 ;  /* 0x0000000407048825 */ /* 0x004fca00078e0004 */
[----:B------:R3:W-:Y:S02]  /*07c0*/  @!P0 STG.E desc[UR4][R4.64], R3 ;  /* 0x0000000304008986 */ /* 0x0007e4000c101904 */
.L_x_9242:
[----:B------:R-:W-:Y:S05]  /*07d0*/  BSYNC.RECONVERGENT B0 ;  /* 0x0000000000007941 */ /* 0x000fea0003800200 */
.L_x_9235:
        /* <DEDUP_REMOVED lines=8> */
.L_x_9234:
        /* <DEDUP_REMOVED lines=12> */
[----:B--2---:R-:W-:Y:S02]  /*0920*/  FMNMX.FTZ R6, R6, UR6, !PT ;  /* 0x0000000606067c09 */ /* 0x004fe4000f810000 */
[----:B------:R-:W-:Y:S02]  /*0930*/  FMNMX.FTZ R7, R7, UR6, !PT ;  /* 0x0000000607077c09 */ /* 0x000fe4000f810000 */
[----:B----4-:R-:W-:Y:S02]  /*0940*/  FMNMX.FTZ R8, R8, UR6, !PT ;  /* 0x0000000608087c09 */ /* 0x010fe4000f810000 */
[----:B------:R-:W-:Y:S01]  /*0950*/  FMNMX.FTZ R9, R9, UR6, !PT ;  /* 0x0000000609097c09 */ /* 0x000fe2000f810000 */
[----:B------:R-:W-:Y:S01]  /*0960*/  STG.E.64 desc[UR4][R4.64], R6 ;  /* 0x0000000604007986 */ /* 0x000fe2000c101b04 */
[----:B-----5:R-:W-:Y:S02]  /*0970*/  FMNMX.FTZ R10, R10, UR6, !PT ;  /* 0x000000060a0a7c09 */ /* 0x020fe4000f810000 */
[----:B------:R-:W-:Y:S01]  /*0980*/  FMNMX.FTZ R11, R11, UR6, !PT ;  /* 0x000000060b0b7c09 */ /* 0x000fe2000f810000 */
[----:B------:R-:W-:Y:S01]  /*0990*/  STG.E.64 desc[UR4][R4.64+0x400], R8 ;  /* 0x0004000804007986 */ /* 0x000fe2000c101b04 */
[----:B------:R-:W-:-:S02]  /*09a0*/  FMNMX.FTZ R12, R12, UR6, !PT ;  /* 0x000000060c0c7c09 */ /* 0x000fc4000f810000 */
[----:B------:R-:W-:Y:S01]  /*09b0*/  FMNMX.FTZ R13, R13, UR6, !PT ;  /* 0x000000060d0d7c09 */ /* 0x000fe2000f810000 */
[----:B------:R-:W-:Y:S04]  /*09c0*/  STG.E.64 desc[UR4][R4.64+0x800], R10 ;  /* 0x0008000a04007986 */ /* 0x000fe8000c101b04 */
[----:B------:R-:W-:Y:S01]  /*09d0*/  STG.E.64 desc[UR4][R4.64+0xc00], R12 ;  /* 0x000c000c04007986 */ /* 0x000fe2000c101b04 */
[----:B------:R-:W-:Y:S05]  /*09e0*/  EXIT ;  /* 0x000000000000794d */ /* 0x000fea0003800000 */
.L_x_9243:
        /* <DEDUP_REMOVED lines=9> */
.L_x_41758:


//--------------------- .text._ZN2at6native29vectorized_elementwise_kernelILi4ENS0_13AUnaryFunctorIfffZZZNS0_16fmax_kernel_cudaERNS_18TensorIteratorBaseEENKUlvE_clEvENKUlvE0_clEvEUlffE_EESt5arrayIPcLm2EEEEviT0_T1_ --------------------------
	.section	.text._ZN2at6native29vectorized_elementwise_kernelILi4ENS0_13AUnaryFunctorIfffZZZNS0_16fmax_kernel_cudaERNS_18TensorIteratorBaseEENKUlvE_clEvENKUlvE0_clEvEUlffE_EESt5arrayIPcLm2EEEEviT0_T1_,"ax",@progbits
	.align	128
        .global         _ZN2at6native29vectorized_elementwise_kernelILi4ENS0_13AUnaryFunctorIfffZZZNS0_16fmax_kernel_cudaERNS_18TensorIteratorBaseEENKUlvE_clEvENKUlvE0_clEvEUlffE_EESt5arrayIPcLm2EEEEviT0_T1_
        .type           _ZN2at6native29vectorized_elementwise_kernelILi4ENS0_13AUnaryFunctorIfffZZZNS0_16fmax_kernel_cudaERNS_18TensorIteratorBaseEENKUlvE_clEvENKUlvE0_clEvEUlffE_EESt5arrayIPcLm2EEEEviT0_T1_,@function
        .size           _ZN2at6native29vectorized_elementwise_kernelILi4ENS0_13AUnaryFunctorIfffZZZNS0_16fmax_kernel_cudaERNS_18TensorIteratorBaseEENKUlvE_clEvENKUlvE0_clEvEUlffE_EESt5arrayIPcLm2EEEEviT0_T1_,(.L_x_41759 - _ZN2at6native29vectorized_elementwise_kernelILi4ENS0_13AUnaryFunctorIfffZZZNS0_16fmax_kernel_cudaERNS_18TensorIteratorBaseEENKUlvE_clEvENKUlvE0_clEvEUlffE_EESt5arrayIPcLm2EEEEviT0_T1_)
        .other          _ZN2at6native29vectorized_elementwise_kernelILi4ENS0_13AUnaryFunctorIfffZZZNS0_16fmax_kernel_cudaERNS_18TensorIteratorBaseEENKUlvE_clEvENKUlvE0_clEvEUlffE_EESt5arrayIPcLm2EEEEviT0_T1_,@"STO_CUDA_ENTRY STV_DEFAULT"
_ZN2at6native29vectorized_elementwise_kernelILi4ENS0_13AUnaryFunctorIfffZZZNS0_16fmax_kernel_cudaERNS_18TensorIteratorBaseEENKUlvE_clEvENKUlvE0_clEvEUlffE_EESt5arrayIPcLm2EEEEviT0_T1_:
.text._ZN2at6native29vectorized_elementwise_kernelILi4ENS0_13AUnaryFunctorIfffZZZNS0_16fmax_kernel_cudaERNS_18TensorIteratorBaseEENKUlvE_clEvENKUlvE0_clEvEUlffE_EESt5arrayIPcLm2EEEEviT0_T1_:
        /* <DEDUP_REMOVED lines=89> */
.L_x_9247:
[----:B------:R-:W-:-:S13]  /*0590*/  ISETP.GE.U32.AND P0, PT, R17, R16, PT ;  /* 0x000000101100720c */ /* 0x000fda0003f06070 */
[----:B------:R-:W-:Y:S05]  /*05a0*/  @P0 BRA `(.L_x_9249) ;  /* 0x0000000000300947 */ /* 0x000fea0003800000 */
[----:B0-----:R-:W0:Y:S01]  /*05b0*/  LDC.64 R6, c[0x0][0x390] ;  /* 0x0000e400ff067b82 */ /* 0x001e220000000a00 */
[----:B------:R-:W-:Y:S02]  /*05c0*/  IMAD.IADD R5, R0, 0x1, R17 ;  /* 0x0000000100057824 */ /* 0x000fe400078e0211 */
[----:B------:R-:W-:Y:S02]  /*05d0*/  VIADD R17, R17, 0x80 ;  /* 0x0000008011117836 */ /* 0x000fe40000000000 */
[----:B0-----:R-:W-:-:S05]  /*05e0*/  IMAD.WIDE.U32 R6, R5, 0x4, R6 ;  /* 0x0000000405067825 */ /* 0x001fca00078e0006 */
[----:B------:R1:W-:Y:S02]  /*05f0*/  STG.E desc[UR4][R6.64], R22 ;  /* 0x0000001606007986 */ /* 0x0003e4000c101904 */
.L_x_9248:
[----:B------:R-:W-:-:S13]  /*0600*/  ISETP.GE.U32.AND P0, PT, R17, R16, PT ;  /* 0x000000101100720c */ /* 0x000fda0003f06070 */
[----:B------:R-:W-:Y:S05]  /*0610*/  @P0 BRA `(.L_x_9250) ;  /* 0x0000000000300947 */ /* 0x000fea0003800000 */
[----:B01----:R-:W0:Y:S01]  /*0620*/  LDC.64 R6, c[0x0][0x390] ;  /* 0x0000e400ff067b82 */ /* 0x003e220000000a00 */
[----:B------:R-:W-:Y:S01]  /*0630*/  IADD3 R5, PT, PT, R0, R17, RZ ;  /* 0x0000001100057210 */ /* 0x000fe20007ffe0ff */
[----:B------:R-:W-:-:S04]  /*0640*/  VIADD R17, R17, 0x80 ;  /* 0x0000008011117836 */ /* 0x000fc80000000000 */
[----:B0-----:R-:W-:-:S05]  /*0650*/  IMAD.WIDE.U32 R6, R5, 0x4, R6 ;  /* 0x0000000405067825 */ /* 0x001fca00078e0006 */
[----:B------:R1:W-:Y:S02]  /*0660*/  STG.E desc[UR4][R6.64], R9 ;  /* 0x0000000906007986 */ /* 0x0003e4000c101904 */
.L_x_9249:
[----:B------:R-:W-:-:S13]  /*0670*/  ISETP.GE.U32.AND P0, PT, R17, R16, PT ;  /* 0x000000101100720c */ /* 0x000fda0003f06070 */
[----:B------:R-:W-:Y:S05]  /*0680*/  @P0 BRA `(.L_x_9251) ;  /* 0x0000000000340947 */ /* 0x000fea0003800000 */
[----:B01----:R-:W0:Y:S01]  /*0690*/  LDC.64 R6, c[0x0][0x390] ;  /* 0x0000e400ff067b82 */ /* 0x003e220000000a00 */
[----:B------:R-:W-:Y:S01]  /*06a0*/  IMAD.IADD R5, R0, 0x1, R17 ;  /* 0x0000000100057824 */ /* 0x000fe200078e0211 */
[----:B------:R-:W-:-:S03]  /*06b0*/  IADD3 R17, PT, PT, R17, 0x80, RZ ;  /* 0x0000008011117810 */ /* 0x000fc60007ffe0ff */
[----:B0-----:R-:W-:-:S05]  /*06c0*/  IMAD.WIDE.U32 R6, R5, 0x4, R6 ;  /* 0x0000000405067825 */ /* 0x001fca00078e0006 */
[----:B------:R2:W-:Y:S02]  /*06d0*/  STG.E desc[UR4][R6.64], R8 ;  /* 0x0000000806007986 */ /* 0x0005e4000c101904 */
.L_x_9250:
        /* <DEDUP_REMOVED lines=8> */
.L_x_9251:
[----:B------:R-:W-:Y:S05]  /*0760*/  BSYNC.RELIABLE B1 ;  /* 0x0000000000017941 */ /* 0x000fea0003800100 */
.L_x_9246:
[----:B------:R-:W-:-:S13]  /*0770*/  ISETP.GE.U32.AND P0, PT, R17, R16, PT ;  /* 0x000000101100720c */ /* 0x000fda0003f06070 */
[----:B--2---:R-:W2:Y:S01]  /*0780*/  @!P0 LDC.64 R4, c[0x0][0x390] ;  /* 0x0000e400ff048b82 */ /* 0x004ea20000000a00 */
[----:B01----:R-:W-:Y:S01]  /*0790*/  @!P0 IADD3 R7, PT, PT, R0, R17, RZ ;  /* 0x0000001100078210 */ /* 0x003fe20007ffe0ff */
[----:B------:R-:W-:-:S04]  /*07a0*/  @!P0 VIADD R17, R17, 0x80 ;  /* 0x0000008011118836 */ /* 0x000fc80000000000 */
[----:B--2---:R-:W-:-:S05]  /*07b0*/  @!P0 IMAD.WIDE.U32 R4, R7, 0x4, R4 ;  /* 0x0000000407048825 */ /* 0x004fca00078e0004 */
[----:B------:R3:W-:Y:S02]  /*07c0*/  @!P0 STG.E desc[UR4][R4.64], R3 ;  /* 0x0000000304008986 */ /* 0x0007e4000c101904 */
.L_x_9252:
[----:B------:R-:W-:Y:S05]  /*07d0*/  BSYNC.RECONVERGENT B0 ;  /* 0x0000000000007941 */ /* 0x000fea0003800200 */
.L_x_9245:
        /* <DEDUP_REMOVED lines=8> */
.L_x_9244:
        /* <DEDUP_REMOVED lines=10> */
[----:B--2---:R-:W-:Y:S02]  /*0900*/  FMNMX.FTZ R4, R4, UR6, !PT ;  /* 0x0000000604047c09 */ /* 0x004fe4000f810000 */
[----:B------:R-:W-:Y:S02]  /*0910*/  FMNMX.FTZ R5, R5, UR6, !PT ;  /* 0x0000000605057c09 */ /* 0x000fe4000f810000 */
[----:B------:R-:W-:Y:S02]  /*0920*/  FMNMX.FTZ R6, R6, UR6, !PT ;  /* 0x0000000606067c09 */ /* 0x000fe4000f810000 */
[----:B------:R-:W-:Y:S02]  /*0930*/  FMNMX.FTZ R7, R7, UR6, !PT ;  /* 0x0000000607077c09 */ /* 0x000fe4000f810000 */
[----:B----4-:R-:W-:Y:S02]  /*0940*/  FMNMX.FTZ R8, R8, UR6, !PT ;  /* 0x0000000608087c09 */ /* 0x010fe4000f810000 */
[----:B------:R-:W-:Y:S01]  /*0950*/  FMNMX.FTZ R9, R9, UR6, !PT ;  /* 0x0000000609097c09 */ /* 0x000fe2000f810000 */
[----:B------:R-:W-:Y:S01]  /*0960*/  STG.E.128 desc[UR4][R12.64], R4 ;  /* 0x000000040c007986 */ /* 0x000fe2000c101d04 */
[----:B------:R-:W-:-:S02]  /*0970*/  FMNMX.FTZ R10, R10, UR6, !PT ;  /* 0x000000060a0a7c09 */ /* 0x000fc4000f810000 */
[----:B------:R-:W-:-:S05]  /*0980*/  FMNMX.FTZ R11, R11, UR6, !PT ;  /* 0x000000060b0b7c09 */ /* 0x000fca000f810000 */
[----:B------:R-:W-:Y:S01]  /*0990*/  STG.E.128 desc[UR4][R12.64+0x800], R8 ;  /* 0x000800080c007986 */ /* 0x000fe2000c101d04 */
[----:B------:R-:W-:Y:S05]  /*09a0*/  EXIT ;  /* 0x000000000000794d */ /* 0x000fea0003800000 */
.L_x_9253:
        /* <DEDUP_REMOVED lines=13> */
.L_x_41759:


//--------------------- .text._ZN2at6native29vectorized_elementwise_kernelILi8ENS0_13AUnaryFunctorIfffZZZNS0_16fmax_kernel_cudaERNS_18TensorIteratorBaseEENKUlvE_clEvENKUlvE0_clEvEUlffE_EESt5arrayIPcLm2EEEEviT0_T1_ --------------------------
	.section	.text._ZN2at6native29vectorized_elementwise_kernelILi8ENS0_13AUnaryFunctorIfffZZZNS0_16fmax_kernel_cudaERNS_18TensorIteratorBaseEENKUlvE_clEvENKUlvE0_clEvEUlffE_EESt5arrayIPcLm2EEEEviT0_T1_,"ax",@progbits
	.align	128
        .global         _ZN2at6native29vectorized_elementwise_kernelILi8ENS0_13AUnaryFunctorIfffZZZNS0_16fmax_kernel_cudaERNS_18TensorIteratorBaseEENKUlvE_clEvENKUlvE0_clEvEUlffE_EESt5arrayIPcLm2EEEEviT0_T1_
        .type           _ZN2at6native29vectorized_elementwise_kernelILi8ENS0_13AUnaryFunctorIfffZZZNS0_16fmax_kernel_cudaERNS_18TensorIteratorBaseEENKUlvE_clEvENKUlvE0_clEvEUlffE_EESt5arrayIPcLm2EEEEviT0_T1_,@function
        .size           _ZN2at6native29vectorized_elementwise_kernelILi8ENS0_13AUnaryFunctorIfffZZZNS0_16fmax_kernel_cudaERNS_18TensorIteratorBaseEENKUlvE_clEvENKUlvE0_clEvEUlffE_EESt5arrayIPcLm2EEEEviT0_T1_,(.L_x_41760 - _ZN2at6native29vectorized_elementwise_kernelILi8ENS0_13AUnaryFunctorIfffZZZNS0_16fmax_kernel_cudaERNS_18TensorIteratorBaseEENKUlvE_clEvENKUlvE0_clEvEUlffE_EESt5arrayIPcLm2EEEEviT0_T1_)
        .other          _ZN2at6native29vectorized_elementwise_kernelILi8ENS0_13AUnaryFunctorIfffZZZNS0_16fmax_kernel_cudaERNS_18TensorIteratorBaseEENKUlvE_clEvENKUlvE0_clEvEUlffE_EESt5arrayIPcLm2EEEEviT0_T1_,@"STO_CUDA_ENTRY STV_DEFAULT"
_ZN2at6native29vectorized_elementwise_kernelILi8ENS0_13AUnaryFunctorIfffZZZNS0_16fmax_kernel_cudaERNS_18TensorIteratorBaseEENKUlvE_clEvENKUlvE0_clEvEUlffE_EESt5arrayIPcLm2EEEEviT0_T1_:
.text._ZN2at6native29vectorized_elementwise_kernelILi8ENS0_13AUnaryFunctorIfffZZZNS0_16fmax_kernel_cudaERNS_18TensorIteratorBaseEENKUlvE_clEvENKUlvE0_clEvEUlffE_EESt5arrayIPcLm2EEEEviT0_T1_:
        /* <DEDUP_REMOVED lines=89> */
.L_x_9257:
[----:B------:R-:W-:-:S13]  /*0590*/  ISETP.GE.U32.AND P0, PT, R17, R16, PT ;  /* 0x000000101100720c */ /* 0x000fda0003f06070 */
[----:B------:R-:W-:Y:S05]  /*05a0*/  @P0 BRA `(.L_x_9259) ;  /* 0x0000000000300947 */ /* 0x000fea0003800000 */
[----:B0-----:R-:W0:Y:S01]  /*05b0*/  LDC.64 R6, c[0x0][0x390] ;  /* 0x0000e400ff067b82 */ /* 0x001e220000000a00 */
[----:B------:R-:W-:Y:S02]  /*05c0*/  IMAD.IADD R5, R0, 0x1, R17 ;  /* 0x0000000100057824 */ /* 0x000fe400078e0211 */
[----:B------:R-:W-:Y:S02]  /*05d0*/  VIADD R17, R17, 0x80 ;  /* 0x0000008011117836 */ /* 0x000fe40000000000 */
[----:B0-----:R-:W-:-:S05]  /*05e0*/  IMAD.WIDE.U32 R6, R5, 0x4, R6 ;  /* 0x0000000405067825 */ /* 0x001fca00078e0006 */
[----:B------:R1:W-:Y:S02]  /*05f0*/  STG.E desc[UR4][R6.64], R22 ;  /* 0x0000001606007986 */ /* 0x0003e4000c101904 */
.L_x_9258:
[----:B------:R-:W-:-:S13]  /*0600*/  ISETP.GE.U32.AND P0, PT, R17, R16, PT ;  /* 0x000000101100720c */ /* 0x000fda0003f06070 */
[----:B------:R-:W-:Y:S05]  /*0610*/  @P0 BRA `(.L_x_9260) ;  /* 0x0000000000300947 */ /* 0x000fea0003800000 */
[----:B01----:R-:W0:Y:S01]  /*0620*/  LDC.64 R6, c[0x0][0x390] ;  /* 0x0000e400ff067b82 */ /* 0x003e220000000a00 */
[----:B------:R-:W-:Y:S01]  /*0630*/  IADD3 R5, PT, PT, R0, R17, RZ ;  /* 0x0000001100057210 */ /* 0x000fe20007ffe0ff */
[----:B------:R-:W-:-:S04]  /*0640*/  VIADD R17, R17, 0x80 ;  /* 0x0000008011117836 */ /* 0x000fc80000000000 */
[----:B0-----:R-:W-:-:S05]  /*0650*/  IMAD.WIDE.U32 R6, R5, 0x4, R6 ;  /* 0x0000000405067825 */ /* 0x001fca00078e0006 */
[----:B------:R1:W-:Y:S02]  /*0660*/  STG.E desc[UR4][R6.64], R9 ;  /* 0x0000000906007986 */ /* 0x0003e4000c101904 */
.L_x_9259:
[----:B------:R-:W-:-:S13]  /*0670*/  ISETP.GE.U32.AND P0, PT, R17, R16, PT ;  /* 0x000000101100720c */ /* 0x000fda0003f06070 */
[----:B------:R-:W-:Y:S05]  /*0680*/  @P0 BRA `(.L_x_9261) ;  /* 0x0000000000340947 */ /* 0x000fea0003800000 */
[----:B01----:R-:W0:Y:S01]  /*0690*/  LDC.64 R6, c[0x0][0x390] ;  /* 0x0000e400ff067b82 */ /* 0x003e220000000a00 */
[----:B------:R-:W-:Y:S01]  /*06a0*/  IMAD.IADD R5, R0, 0x1, R17 ;  /* 0x0000000100057824 */ /* 0x000fe200078e0211 */
[----:B------:R-:W-:-:S03]  /*06b0*/  IADD3 R17, PT, PT, R17, 0x80, RZ ;  /* 0x0000008011117810 */ /* 0x000fc60007ffe0ff */
[----:B0-----:R-:W-:-:S05]  /*06c0*/  IMAD.WIDE.U32 R6, R5, 0x4, R6 ;  /* 0x0000000405067825 */ /* 0x001fca00078e0006 */
[----:B------:R2:W-:Y:S02]  /*06d0*/  STG.E desc[UR4][R6.64], R8 ;  /* 0x0000000806007986 */ /* 0x0005e4000c101904 */
.L_x_9260:
        /* <DEDUP_REMOVED lines=8> */
.L_x_9261:
[----:B------:R-:W-:Y:S05]  /*0760*/  BSYNC.RELIABLE B1 ;  /* 0x0000000000017941 */ /* 0x000fea0003800100 */
.L_x_9256:
[----:B------:R-:W-:-:S13]  /*0770*/  ISETP.GE.U32.AND P0, PT, R17, R16, PT ;  /* 0x000000101100720c */ /* 0x000fda0003f06070 */
[----:B--2---:R-:W2:Y:S01]  /*0780*/  @!P0 LDC.64 R4, c[0x0][0x390] ;  /* 0x0000e400ff048b82 */ /* 0x004ea20000000a00 */
[----:B01----:R-:W-:Y:S01]  /*0790*/  @!P0 IADD3 R7, PT, PT, R0, R17, RZ ;  /* 0x0000001100078210 */ /* 0x003fe20007ffe0ff */
[----:B------:R-:W-:-:S04]  /*07a0*/  @!P0 VIADD R17, R17, 0x80 ;  /* 0x0000008011118836 */ /* 0x000fc80000000000 */
[----:B--2---:R-:W-:-:S05]  /*07b0*/  @!P0 IMAD.WIDE.U32 R4, R7, 0x4, R4 ;  /* 0x0000000407048825 */ /* 0x004fca00078e0004 */
[----:B------:R3:W-:Y:S02]  /*07c0*/  @!P0 STG.E desc[UR4][R4.64], R3 ;  /* 0x0000000304008986 */ /* 0x0007e4000c101904 */
.L_x_9262:
[----:B------:R-:W-:Y:S05]  /*07d0*/  BSYNC.RECONVERGENT B0 ;  /* 0x0000000000007941 */ /* 0x000fea0003800200 */
.L_x_9255:
        /* <DEDUP_REMOVED lines=8> */
.L_x_9254:
        /* <DEDUP_REMOVED lines=9> */
[----:B--2---:R-:W-:Y:S02]  /*08f0*/  FMNMX.FTZ R8, R8, UR6, !PT ;  /* 0x0000000608087c09 */ /* 0x004fe4000f810000 */
[----:B------:R-:W-:Y:S02]  /*0900*/  FMNMX.FTZ R9, R9, UR6, !PT ;  /* 0x0000000609097c09 */ /* 0x000fe4000f810000 */
[----:B------:R-:W-:Y:S02]  /*0910*/  FMNMX.FTZ R10, R10, UR6, !PT ;  /* 0x000000060a0a7c09 */ /* 0x000fe4000f810000 */
[----:B------:R-:W-:Y:S02]  /*0920*/  FMNMX.FTZ R11, R11, UR6, !PT ;  /* 0x000000060b0b7c09 */ /* 0x000fe4000f810000 */
[----:B------:R-:W-:Y:S02]  /*0930*/  FMNMX.FTZ R4, R4, UR6, !PT ;  /* 0x0000000604047c09 */ /* 0x000fe4000f810000 */
[----:B------:R-:W-:-:S02]  /*0940*/  FMNMX.FTZ R5, R5, UR6, !PT ;  /* 0x0000000605057c09 */ /* 0x000fc4000f810000 */
[----:B------:R-:W-:Y:S02]  /*0950*/  FMNMX.FTZ R6, R6, UR6, !PT ;  /* 0x0000000606067c09 */ /* 0x000fe4000f810000 */
[----:B------:R-:W-:-:S05]  /*0960*/  FMNMX.FTZ R7, R7, UR6, !PT ;  /* 0x0000000607077c09 */ /* 0x000fca000f810000 */
[----:B------:R-:W-:Y:S01]  /*0970*/  STG.E.ENL2.256 desc[UR4][R12.64], R8, R4 ;  /* 0xf80000080c04797f */ /* 0x000fe2000f121804 */
[----:B------:R-:W-:Y:S05]  /*0980*/  EXIT ;  /* 0x000000000000794d */ /* 0x000fea0003800000 */
.L_x_9263:
        /* <DEDUP_REMOVED lines=15> */
.L_x_41760:


//--------------------- .text._ZN2at6native18elementwise_kernelILi128ELi4EZNS0_15gpu_kernel_implINS0_13BinaryFunctorIfffZZZNS0_16fmax_kernel_cudaERNS_18TensorIteratorBaseEENKUlvE_clEvENKUlvE0_clEvEUlffE_EEEEvS5_RKT_EUliE_EEviT1_ --------------------------
	.section	.text._ZN2at6native18elementwise_kernelILi128ELi4EZNS0_15gpu_kernel_implINS0_13BinaryFunctorIfffZZZNS0_16fmax_kernel_cudaERNS_18TensorIteratorBaseEENKUlvE_clEvENKUlvE0_clEvEUlffE_EEEEvS5_RKT_EUliE_EEviT1_,"ax",@progbits
	.align	128
        .global         _ZN2at6native18elementwise_kernelILi128ELi4EZNS0_15gpu_kernel_implINS0_13BinaryFunctorIfffZZZNS0_16fmax_kernel_cudaERNS_18TensorIteratorBaseEENKUlvE_clEvENKUlvE0_clEvEUlffE_EEEEvS5_RKT_EUliE_EEviT1_
        .type           _ZN2at6native18elementwise_kernelILi128ELi4EZNS0_15gpu_kernel_implINS0_13BinaryFunctorIfffZZZNS0_16fmax_kernel_cudaERNS_18TensorIteratorBaseEENKUlvE_clEvENKUlvE0_clEvEUlffE_EEEEvS5_RKT_EUliE_EEviT1_,@function
        .size           _ZN2at6native18elementwise_kernelILi128ELi4EZNS0_15gpu_kernel_implINS0_13BinaryFunctorIfffZZZNS0_16fmax_kernel_cudaERNS_18TensorIteratorBaseEENKUlvE_clEvENKUlvE0_clEvEUlffE_EEEEvS5_RKT_EUliE_EEviT1_,(.L_x_41761 - _ZN2at6native18elementwise_kernelILi128ELi4EZNS0_15gpu_kernel_implINS0_13BinaryFunctorIfffZZZNS0_16fmax_kernel_cudaERNS_18TensorIteratorBaseEENKUlvE_clEvENKUlvE0_clEvEUlffE_EEEEvS5_RKT_EUliE_EEviT1_)
        .other          _ZN2at6native18elementwise_kernelILi128ELi4EZNS0_15gpu_kernel_implINS0_13BinaryFunctorIfffZZZNS0_16fmax_kernel_cudaERNS_18TensorIteratorBaseEENKUlvE_clEvENKUlvE0_clEvEUlffE_EEEEvS5_RKT_EUliE_EEviT1_,@"STO_CUDA_ENTRY STV_DEFAULT"
_ZN2at6native18elementwise_kernelILi128ELi4EZNS0_15gpu_kernel_implINS0_13BinaryFunctorIfffZZZNS0_16fmax_kernel_cudaERNS_18TensorIteratorBaseEENKUlvE_clEvENKUlvE0_clEvEUlffE_EEEEvS5_RKT_EUliE_EEviT1_:
.text._ZN2at6native18elementwise_kernelILi128ELi4EZNS0_15gpu_kernel_implINS0_13BinaryFunctorIfffZZZNS0_16fmax_kernel_cudaERNS_18TensorIteratorBaseEENKUlvE_clEvENKUlvE0_clEvEUlffE_EEEEvS5_RKT_EUliE_EEviT1_:
        /* <DEDUP_REMOVED lines=371> */
.L_x_9266:
        /* <DEDUP_REMOVED lines=18> */
.L_x_9271:
[----:B------:R-:W2:Y:S02]  /*1850*/  LDG.E.U8 R2, desc[UR36][R2.64] ;  /* 0x0000002402027981 */ /* 0x000ea4000c1e1100 */
[----:B--2---:R-:W-:Y:S01]  /*1860*/  I2FP.F32.U32 R19, R2 ;  /* 0x0000000200137245 */ /* 0x004fe20000201000 */
[----:B------:R-:W-:Y:S06]  /*1870*/  BRA `(.L_x_9273) ;  /* 0x0000000c00247947 */ /* 0x000fec0003800000 */
.L_x_9270:
        /* <DEDUP_REMOVED lines=9> */
.L_x_9275:
[----:B------:R-:W2:Y:S02]  /*1910*/  LDG.E R2, desc[UR36][R2.64] ;  /* 0x0000002402027981 */ /* 0x000ea4000c1e1900 */
[----:B--2---:R-:W-:Y:S01]  /*1920*/  I2FP.F32.S32 R19, R2 ;  /* 0x0000000200137245 */ /* 0x004fe20000201400 */
[----:B------:R-:W-:Y:S06]  /*1930*/  BRA `(.L_x_9273) ;  /* 0x0000000800f47947 */ /* 0x000fec0003800000 */
.L_x_9274:
[----:B------:R-:W2:Y:S02]  /*1940*/  LDG.E.U16 R2, desc[UR36][R2.64] ;  /* 0x0000002402027981 */ /* 0x000ea4000c1e1500 */
[----:B--2---:R0:W1:Y:S01]  /*1950*/  I2F.S16 R19, R2 ;  /* 0x0000000200137306 */ /* 0x0040620000101400 */
[----:B------:R-:W-:Y:S05]  /*1960*/  BRA `(.L_x_9273) ;  /* 0x0000000800e87947 */ /* 0x000fea0003800000 */
.L_x_9269:
        /* <DEDUP_REMOVED lines=8> */
.L_x_9277:
[----:B------:R-:W2:Y:S02]  /*19f0*/  LDG.E.U16 R2, desc[UR36][R2.64] ;  /* 0x0000002402027981 */ /* 0x000ea4000c1e1500 */
[----:B--2---:R-:W-:Y:S01]  /*1a00*/  HADD2.F32 R19, -RZ, R2.H0_H0 ;  /* 0x20000002ff137230 */ /* 0x004fe20000004100 */
[----:B------:R-:W-:Y:S06]  /*1a10*/  BRA `(.L_x_9273) ;  /* 0x0000000800bc7947 */ /* 0x000fec0003800000 */
.L_x_9276:
        /* <DEDUP_REMOVED lines=8> */
.L_x_9279:
[----:B------:R-:W2:Y:S02]  /*1aa0*/  LDG.E.U16 R2, desc[UR36][R2.64] ;  /* 0x0000002402027981 */ /* 0x000ea4000c1e1500 */
[----:B--2---:R-:W-:Y:S01]  /*1ab0*/  HADD2.F32 R19, -RZ, R2.H0_H0 ;  /* 0x20000002ff137230 */ /* 0x004fe20000004100 */
[----:B------:R-:W-:Y:S06]  /*1ac0*/  BRA `(.L_x_9273) ;  /* 0x0000000800907947 */ /* 0x000fec0003800000 */
.L_x_9278:
[----:B------:R-:W2:Y:S01]  /*1ad0*/  LDG.E.64 R2, desc[UR36][R2.64] ;  /* 0x0000002402027981 */ /* 0x000ea2000c1e1b00 */
[----:B------:R-:W-:Y:S01]  /*1ae0*/  UMOV UR4, 0xf0000000 ;  /* 0xf000000000047882 */ /* 0x000fe20000000000 */
[----:B------:R-:W-:Y:S01]  /*1af0*/  UMOV UR5, 0x380fffff ;  /* 0x380fffff00057882 */ /* 0x000fe20000000000 */
[----:B--2---:R-:W0:Y:S01]  /*1b00*/  F2F.F32.F64 R19, R2 ;  /* 0x0000000200137310 */ /* 0x004e220000301000 */
[----:B------:R-:W-:-:S14]  /*1b10*/  DSETP.GEU.AND P0, PT, |R2|, UR4, PT ;  /* 0x0000000402007e2a */ /* 0x000fdc000bf0e200 */
[----:B0-----:R-:W-:Y:S01]  /*1b20*/  @!P0 FMUL R19, R19, 1.175494350822287508e-38 ;  /* 0x0080000013138820 */ /* 0x001fe20000400000 */
[----:B------:R-:W-:Y:S06]  /*1b30*/  BRA `(.L_x_9273) ;  /* 0x0000000800747947 */ /* 0x000fec0003800000 */
.L_x_9268:
        /* <DEDUP_REMOVED lines=12> */
.L_x_9282:
[----:B------:R-:W2:Y:S01]  /*1c00*/  LDG.E.64 R2, desc[UR36][R2.64] ;  /* 0x0000002402027981 */ /* 0x000ea2000c1e1b00 */
[----:B------:R-:W-:Y:S01]  /*1c10*/  UMOV UR4, 0xf0000000 ;  /* 0xf000000000047882 */ /* 0x000fe20000000000 */
[----:B------:R-:W-:Y:S01]  /*1c20*/  UMOV UR5, 0x380fffff ;  /* 0x380fffff00057882 */ /* 0x000fe20000000000 */
[----:B--2---:R-:W0:Y:S01]  /*1c30*/  F2F.F32.F64 R19, R2 ;  /* 0x0000000200137310 */ /* 0x004e220000301000 */
[----:B------:R-:W-:-:S14]  /*1c40*/  DSETP.GEU.AND P0, PT, |R2|, UR4, PT ;  /* 0x0000000402007e2a */ /* 0x000fdc000bf0e200 */
[----:B0-----:R-:W-:Y:S01]  /*1c50*/  @!P0 FMUL R19, R19, 1.175494350822287508e-38 ;  /* 0x0080000013138820 */ /* 0x001fe20000400000 */
[----:B------:R-:W-:Y:S06]  /*1c60*/  BRA `(.L_x_9273) ;  /* 0x0000000800287947 */ /* 0x000fec0003800000 */
.L_x_9281:
        /* <DEDUP_REMOVED lines=25> */
.L_x_9284:
        /* <DEDUP_REMOVED lines=12> */
.L_x_9283:
[----:B------:R-:W2:Y:S02]  /*1ec0*/  LDG.E.U16 R2, desc[UR36][R2.64] ;  /* 0x0000002402027981 */ /* 0x000ea4000c1e1500 */
[----:B--2---:R-:W-:Y:S01]  /*1ed0*/  IMAD.U32 R19, R2, 0x10000, RZ ;  /* 0x0001000002137824 */ /* 0x004fe200078e00ff */
[----:B------:R-:W-:Y:S06]  /*1ee0*/  BRA `(.L_x_9273) ;  /* 0x0000000400887947 */ /* 0x000fec0003800000 */
.L_x_9280:
        /* <DEDUP_REMOVED lines=11> */
.L_x_9287:
        /* <DEDUP_REMOVED lines=20> */
.L_x_9289:
[----:B------:R-:W-:Y:S05]  /*20e0*/  BSYNC.RECONVERGENT B0 ;  /* 0x0000000000007941 */ /* 0x000fea0003800200 */
.L_x_9288:
[----:B------:R-:W-:Y:S01]  /*20f0*/  IMAD.SHL.U32 R0, R0, 0x100000, RZ ;  /* 0x0010000000007824 */ /* 0x000fe200078e00ff */
[----:B------:R-:W-:-:S04]  /*2100*/  LEA R2, R2, 0x3b800000, 0x17 ;  /* 0x3b80000002027811 */ /* 0x000fc800078eb8ff */
[----:B------:R-:W-:Y:S01]  /*2110*/  LOP3.LUT R19, R2, R0, R19, 0xfe, !PT ;  /* 0x0000000002137212 */ /* 0x000fe200078efe13 */
[----:B------:R-:W-:Y:S06]  /*2120*/  BRA `(.L_x_9273) ;  /* 0x0000000000f87947 */ /* 0x000fec0003800000 */
.L_x_9286:
        /* <DEDUP_REMOVED lines=20> */
.L_x_9291:
[----:B------:R-:W-:Y:S05]  /*2270*/  BSYNC.RECONVERGENT B0 ;  /* 0x0000000000007941 */ /* 0x000fea0003800200 */
.L_x_9290:
[----:B------:R-:W-:Y:S02]  /*2280*/  SHF.L.U32 R0, R0, 0x15, RZ ;  /* 0x0000001500007819 */ /* 0x000fe400000006ff */
[----:B------:R-:W-:-:S04]  /*2290*/  LEA R2, R2, 0x37800000, 0x17 ;  /* 0x3780000002027811 */ /* 0x000fc800078eb8ff */
[----:B------:R-:W-:Y:S01]  /*22a0*/  LOP3.LUT R19, R2, R0, R19, 0xfe, !PT ;  /* 0x0000000002137212 */ /* 0x000fe200078efe13 */
[----:B------:R-:W-:Y:S06]  /*22b0*/  BRA `(.L_x_9273) ;  /* 0x0000000000947947 */ /* 0x000fec0003800000 */
.L_x_9285:
[----:B------:R-:W-:-:S09]  /*22c0*/  UISETP.NE.AND UP0, UPT, UR4, 0x1c, UPT ;  /* 0x0000001c0400788c */ /* 0x000fd2000bf05270 */
[----:B------:R-:W-:Y:S05]  /*22d0*/  BRA.U !UP0, `(.L_x_9292) ;  /* 0x0000000108847547 */ /* 0x000fea000b800000 */
[----:B------:R-:W-:-:S09]  /*22e0*/  UISETP.NE.AND UP0, UPT, UR4, 0x1d, UPT ;  /* 0x0000001d0400788c */ /* 0x000fd2000bf05270 */
[----:B------:R-:W-:Y:S05]  /*22f0*/  BRA.U !UP0, `(.L_x_9293) ;  /* 0x0000000108707547 */ /* 0x000fea000b800000 */
[----:B------:R-:W-:-:S09]  /*2300*/  UISETP.NE.AND UP0, UPT, UR4, 0x2c, UPT ;  /* 0x0000002c0400788c */ /* 0x000fd2000bf05270 */
[----:B------:R-:W-:Y:S05]  /*2310*/  BRA.U !UP0, `(.L_x_9294) ;  /* 0x0000000108487547 */ /* 0x000fea000b800000 */
.L_x_9272:
        /* <DEDUP_REMOVED lines=16> */
.L_x_9295:
[----:B------:R-:W-:Y:S01]  /*2420*/  IMAD.MOV.U32 R19, RZ, RZ, RZ ;  /* 0x000000ffff137224 */ /* 0x000fe200078e00ff */
[----:B------:R-:W-:Y:S06]  /*2430*/  BRA `(.L_x_9273) ;  /* 0x0000000000347947 */ /* 0x000fec0003800000 */
.L_x_9294:
        /* <DEDUP_REMOVED lines=8> */
.L_x_9293:
[----:B------:R-:W2:Y:S02]  /*24c0*/  LDG.E.64 R2, desc[UR36][R2.64] ;  /* 0x0000002402027981 */ /* 0x000ea4000c1e1b00 */
[----:B--2---:R0:W1:Y:S01]  /*24d0*/  I2F.U64 R19, R2 ;  /* 0x0000000200137312 */ /* 0x0040620000301000 */
[----:B------:R-:W-:Y:S05]  /*24e0*/  BRA `(.L_x_9273) ;  /* 0x0000000000087947 */ /* 0x000fea0003800000 */
.L_x_9292:
[----:B------:R-:W2:Y:S02]  /*24f0*/  LDG.E R2, desc[UR36][R2.64] ;  /* 0x0000002402027981 */ /* 0x000ea4000c1e1900 */
[----:B--2---:R-:W-:-:S07]  /*2500*/  I2FP.F32.U32 R19, R2 ;  /* 0x0000000200137245 */ /* 0x004fce0000201000 */
.L_x_9273:
[----:B------:R-:W-:Y:S05]  /*2510*/  BSYNC.RECONVERGENT B6 ;  /* 0x0000000000067941 */ /* 0x000fea0003800200 */
.L_x_9267:
        /* <DEDUP_REMOVED lines=18> */
.L_x_9300:
[----:B------:R-:W2:Y:S02]  /*2640*/  LDG.E.U8 R2, desc[UR36][R2.64] ;  /* 0x0000002402027981 */ /* 0x000ea4000c1e1100 */
[----:B--2---:R-:W-:Y:S01]  /*2650*/  I2FP.F32.U32 R4, R2 ;  /* 0x0000000200047245 */ /* 0x004fe20000201000 */
[----:B------:R-:W-:Y:S06]  /*2660*/  BRA `(.L_x_9302) ;  /* 0x0000000c00247947 */ /* 0x000fec0003800000 */
.L_x_9299:
        /* <DEDUP_REMOVED lines=9> */
.L_x_9304:
[----:B------:R-:W2:Y:S02]  /*2700*/  LDG.E R2, desc[UR36][R2.64] ;  /* 0x0000002402027981 */ /* 0x000ea4000c1e1900 */
[----:B--2---:R-:W-:Y:S01]  /*2710*/  I2FP.F32.S32 R4, R2 ;  /* 0x0000000200047245 */ /* 0x004fe20000201400 */
[----:B------:R-:W-:Y:S06]  /*2720*/  BRA `(.L_x_9302) ;  /* 0x0000000800f47947 */ /* 0x000fec0003800000 */
.L_x_9303:
[----:B------:R-:W2:Y:S02]  /*2730*/  LDG.E.U16 R2, desc[UR36][R2.64] ;  /* 0x0000002402027981 */ /* 0x000ea4000c1e1500 */
[----:B--2---:R0:W2:Y:S01]  /*2740*/  I2F.S16 R4, R2 ;  /* 0x0000000200047306 */ /* 0x0040a20000101400 */
[----:B------:R-:W-:Y:S05]  /*2750*/  BRA `(.L_x_9302) ;  /* 0x0000000800e87947 */ /* 0x000fea0003800000 */
.L_x_9298:
        /* <DEDUP_REMOVED lines=8> */
.L_x_9306:
[----:B------:R-:W2:Y:S02]  /*27e0*/  LDG.E.U16 R2, desc[UR36][R2.64] ;  /* 0x0000002402027981 */ /* 0x000ea4000c1e1500 */
[----:B--2---:R-:W-:Y:S01]  /*27f0*/  HADD2.F32 R4, -RZ, R2.H0_H0 ;  /* 0x20000002ff047230 */ /* 0x004fe20000004100 */
[----:B------:R-:W-:Y:S06]  /*2800*/  BRA `(.L_x_9302) ;  /* 0x0000000800bc7947 */ /* 0x000fec0003800000 */
.L_x_9305:
        /* <DEDUP_REMOVED lines=8> */
.L_x_9308:
[----:B------:R-:W2:Y:S02]  /*2890*/  LDG.E.U16 R2, desc[UR36][R2.64] ;  /* 0x0000002402027981 */ /* 0x000ea4000c1e1500 */
[----:B--2---:R-:W-:Y:S01]  /*28a0*/  HADD2.F32 R4, -RZ, R2.H0_H0 ;  /* 0x20000002ff047230 */ /* 0x004fe20000004100 */
[----:B------:R-:W-:Y:S06]  /*28b0*/  BRA `(.L_x_9302) ;  /* 0x0000000800907947 */ /* 0x000fec0003800000 */
.L_x_9307:
[----:B------:R-:W2:Y:S01]  /*28c0*/  LDG.E.64 R2, desc[UR36][R2.64] ;  /* 0x0000002402027981 */ /* 0x000ea2000c1e1b00 */
[----:B------:R-:W-:Y:S01]  /*28d0*/  UMOV UR4, 0xf0000000 ;  /* 0xf000000000047882 */ /* 0x000fe20000000000 */
[----:B------:R-:W-:Y:S01]  /*28e0*/  UMOV UR5, 0x380fffff ;  /* 0x380fffff00057882 */ /* 0x000fe20000000000 */
[----:B--2---:R-:W0:Y:S01]  /*28f0*/  F2F.F32.F64 R4, R2 ;  /* 0x0000000200047310 */ /* 0x004e220000301000 */
[----:B------:R-:W-:-:S14]  /*2900*/  DSETP.GEU.AND P0, PT, |R2|, UR4, PT ;  /* 0x0000000402007e2a */ /* 0x000fdc000bf0e200 */
[----:B0-----:R-:W-:Y:S01]  /*2910*/  @!P0 FMUL R4, R4, 1.175494350822287508e-38 ;  /* 0x0080000004048820 */ /* 0x001fe20000400000 */
[----:B------:R-:W-:Y:S06]  /*2920*/  BRA `(.L_x_9302) ;  /* 0x0000000800747947 */ /* 0x000fec0003800000 */
.L_x_9297:
        /* <DEDUP_REMOVED lines=12> */
.L_x_9311:
[----:B------:R-:W2:Y:S01]  /*29f0*/  LDG.E.64 R2, desc[UR36][R2.64] ;  /* 0x0000002402027981 */ /* 0x000ea2000c1e1b00 */
[----:B------:R-:W-:Y:S01]  /*2a00*/  UMOV UR4, 0xf0000000 ;  /* 0xf000000000047882 */ /* 0x000fe20000000000 */
[----:B------:R-:W-:Y:S01]  /*2a10*/  UMOV UR5, 0x380fffff ;  /* 0x380fffff00057882 */ /* 0x000fe20000000000 */
[----:B--2---:R-:W0:Y:S01]  /*2a20*/  F2F.F32.F64 R4, R2 ;  /* 0x0000000200047310 */ /* 0x004e220000301000 */
[----:B------:R-:W-:-:S14]  /*2a30*/  DSETP.GEU.AND P0, PT, |R2|, UR4, PT ;  /* 0x0000000402007e2a */ /* 0x000fdc000bf0e200 */
[----:B0-----:R-:W-:Y:S01]  /*2a40*/  @!P0 FMUL R4, R4, 1.175494350822287508e-38 ;  /* 0x0080000004048820 */ /* 0x001fe20000400000 */
[----:B------:R-:W-:Y:S06]  /*2a50*/  BRA `(.L_x_9302) ;  /* 0x0000000800287947 */ /* 0x000fec0003800000 */
.L_x_9310:
        /* <DEDUP_REMOVED lines=25> */
.L_x_9313:
        /* <DEDUP_REMOVED lines=12> */
.L_x_9312:
[----:B------:R-:W2:Y:S02]  /*2cb0*/  LDG.E.U16 R2, desc[UR36][R2.64] ;  /* 0x0000002402027981 */ /* 0x000ea4000c1e1500 */
[----:B--2---:R-:W-:Y:S01]  /*2cc0*/  SHF.L.U32 R4, R2, 0x10, RZ ;  /* 0x0000001002047819 */ /* 0x004fe200000006ff */
[----:B------:R-:W-:Y:S06]  /*2cd0*/  BRA `(.L_x_9302) ;  /* 0x0000000400887947 */ /* 0x000fec0003800000 */
.L_x_9309:
        /* <DEDUP_REMOVED lines=11> */
.L_x_9316:
        /* <DEDUP_REMOVED lines=20> */
.L_x_9318:
[----:B------:R-:W-:Y:S05]  /*2ed0*/  BSYNC.RECONVERGENT B0 ;  /* 0x0000000000007941 */ /* 0x000fea0003800200 */
.L_x_9317:
[----:B------:R-:W-:Y:S01]  /*2ee0*/  IMAD.SHL.U32 R0, R0, 0x100000, RZ ;  /* 0x0010000000007824 */ /* 0x000fe200078e00ff */
[----:B------:R-:W-:-:S04]  /*2ef0*/  LEA R2, R2, 0x3b800000, 0x17 ;  /* 0x3b80000002027811 */ /* 0x000fc800078eb8ff */
[----:B------:R-:W-:Y:S01]  /*2f00*/  LOP3.LUT R4, R2, R0, R7, 0xfe, !PT ;  /* 0x0000000002047212 */ /* 0x000fe200078efe07 */
[----:B------:R-:W-:Y:S06]  /*2f10*/  BRA `(.L_x_9302) ;  /* 0x0000000000f87947 */ /* 0x000fec0003800000 */
.L_x_9315:
        /* <DEDUP_REMOVED lines=20> */
.L_x_9320:
[----:B------:R-:W-:Y:S05]  /*3060*/  BSYNC.RECONVERGENT B0 ;  /* 0x0000000000007941 */ /* 0x000fea0003800200 */
.L_x_9319:
[----:B------:R-:W-:Y:S01]  /*3070*/  IMAD.SHL.U32 R0, R0, 0x200000, RZ ;  /* 0x0020000000007824 */ /* 0x000fe200078e00ff */
[----:B------:R-:W-:-:S04]  /*3080*/  LEA R2, R2, 0x37800000, 0x17 ;  /* 0x3780000002027811 */ /* 0x000fc800078eb8ff */
[----:B------:R-:W-:Y:S01]  /*3090*/  LOP3.LUT R4, R2, R0, R7, 0xfe, !PT ;  /* 0x0000000002047212 */ /* 0x000fe200078efe07 */
[----:B------:R-:W-:Y:S06]  /*30a0*/  BRA `(.L_x_9302) ;  /* 0x0000000000947947 */ /* 0x000fec0003800000 */
.L_x_9314:
[----:B------:R-:W-:-:S09]  /*30b0*/  UISETP.NE.AND UP0, UPT, UR4, 0x1c, UPT ;  /* 0x0000001c0400788c */ /* 0x000fd2000bf05270 */
[----:B------:R-:W-:Y:S05]  /*30c0*/  BRA.U !UP0, `(.L_x_9321) ;  /* 0x0000000108847547 */ /* 0x000fea000b800000 */
[----:B------:R-:W-:-:S09]  /*30d0*/  UISETP.NE.AND UP0, UPT, UR4, 0x1d, UPT ;  /* 0x0000001d0400788c */ /* 0x000fd2000bf05270 */
[----:B------:R-:W-:Y:S05]  /*30e0*/  BRA.U !UP0, `(.L_x_9322) ;  /* 0x0000000108707547 */ /* 0x000fea000b800000 */
[----:B------:R-:W-:-:S09]  /*30f0*/  UISETP.NE.AND UP0, UPT, UR4, 0x2c, UPT ;  /* 0x0000002c0400788c */ /* 0x000fd2000bf05270 */
[----:B------:R-:W-:Y:S05]  /*3100*/  BRA.U !UP0, `(.L_x_9323) ;  /* 0x0000000108487547 */ /* 0x000fea000b800000 */
.L_x_9301:
        /* <DEDUP_REMOVED lines=16> */
.L_x_9324:
[----:B------:R-:W-:Y:S01]  /*3210*/  IMAD.MOV.U32 R4, RZ, RZ, RZ ;  /* 0x000000ffff047224 */ /* 0x000fe200078e00ff */
[----:B------:R-:W-:Y:S06]  /*3220*/  BRA `(.L_x_9302) ;  /* 0x0000000000347947 */ /* 0x000fec0003800000 */
.L_x_9323:
        /* <DEDUP_REMOVED lines=8> */
.L_x_9322:
[----:B------:R-:W2:Y:S02]  /*32b0*/  LDG.E.64 R2, desc[UR36][R2.64] ;  /* 0x0000002402027981 */ /* 0x000ea4000c1e1b00 */
[----:B--2---:R0:W2:Y:S01]  /*32c0*/  I2F.U64 R4, R2 ;  /* 0x0000000200047312 */ /* 0x0040a20000301000 */
[----:B------:R-:W-:Y:S05]  /*32d0*/  BRA `(.L_x_9302) ;  /* 0x0000000000087947 */ /* 0x000fea0003800000 */
.L_x_9321:
[----:B------:R-:W2:Y:S02]  /*32e0*/  LDG.E R2, desc[UR36][R2.64] ;  /* 0x0000002402027981 */ /* 0x000ea4000c1e1900 */
[----:B--2---:R-:W-:-:S07]  /*32f0*/  I2FP.F32.U32 R4, R2 ;  /* 0x0000000200047245 */ /* 0x004fce0000201000 */
.L_x_9302:
[----:B------:R-:W-:Y:S05]  /*3300*/  BSYNC.RECONVERGENT B6 ;  /* 0x0000000000067941 */ /* 0x000fea0003800200 */
.L_x_9296:
[----:B------:R-:W0:Y:S01]  /*3310*/  LDCU.64 UR6, c[0x0][0x5e8] ;  /* 0x0000bd00ff0677ac */ /* 0x000e220008000a00 */
[----:B-12--5:R-:W-:Y:S01]  /*3320*/  FMNMX.FTZ R4, R4, R19, !PT ;  /* 0x0000001304047209 */ /* 0x026fe20007810000 */
        /* <DEDUP_REMOVED lines=16> */
.L_x_9328:
[----:B------:R-:W0:Y:S02]  /*3430*/  F2I.S64.TRUNC R4, R4 ;  /* 0x0000000400047311 */ /* 0x000e24000020d900 */
[----:B0-----:R-:W-:-:S05]  /*3440*/  IMAD.MOV.U32 R7, RZ, RZ, R4 ;  /* 0x000000ffff077224 */ /* 0x001fca00078e0004 */
[----:B------:R0:W-:Y:S01]  /*3450*/  STG.E.U8 desc[UR36][R2.64], R7 ;  /* 0x0000000702007986 */ /* 0x0001e2000c101124 */
[----:B------:R-:W-:Y:S05]  /*3460*/  BRA `(.L_x_9330) ;  /* 0x0000000c002c7947 */ /* 0x000fea0003800000 */
.L_x_9327:
        /* <DEDUP_REMOVED lines=9> */
.L_x_9332:
[----:B------:R-:W0:Y:S02]  /*3500*/  F2I.FTZ.TRUNC.NTZ R5, R4 ;  /* 0x0000000400057305 */ /* 0x000e24000021f100 */
[----:B0-----:R0:W-:Y:S01]  /*3510*/  STG.E desc[UR36][R2.64], R5 ;  /* 0x0000000502007986 */ /* 0x0011e2000c101924 */
[----:B------:R-:W-:Y:S05]  /*3520*/  BRA `(.L_x_9330) ;  /* 0x0000000800fc7947 */ /* 0x000fea0003800000 */
.L_x_9331:
[----:B------:R-:W0:Y:S02]  /*3530*/  F2I.FTZ.TRUNC.NTZ R5, R4 ;  /* 0x0000000400057305 */ /* 0x000e24000021f100 */
[----:B0-----:R0:W-:Y:S01]  /*3540*/  STG.E.U16 desc[UR36][R2.64], R5 ;  /* 0x0000000502007986 */ /* 0x0011e2000c101524 */
[----:B------:R-:W-:Y:S05]  /*3550*/  BRA `(.L_x_9330) ;  /* 0x0000000800f07947 */ /* 0x000fea0003800000 */
.L_x_9326:
        /* <DEDUP_REMOVED lines=8> */
.L_x_9334:
[----:B------:R-:W-:-:S05]  /*35e0*/  F2FP.F16.F32.PACK_AB R4, RZ, R4 ;  /* 0x00000004ff04723e */ /* 0x000fca00000000ff */
[----:B------:R0:W-:Y:S01]  /*35f0*/  STG.E.U16 desc[UR36][R2.64], R4 ;  /* 0x0000000402007986 */ /* 0x0001e2000c101524 */
[----:B------:R-:W-:Y:S05]  /*3600*/  BRA `(.L_x_9330) ;  /* 0x0000000800c47947 */ /* 0x000fea0003800000 */
.L_x_9333:
        /* <DEDUP_REMOVED lines=9> */
.L_x_9336:
[----:B------:R-:W-:-:S04]  /*36a0*/  F2FP.F16.F32.PACK_AB R5, RZ, R4 ;  /* 0x00000004ff05723e */ /* 0x000fc800000000ff */
[----:B------:R-:W-:-:S05]  /*36b0*/  PRMT R5, R5, 0x5410, RZ ;  /* 0x0000541005057816 */ /* 0x000fca00000000ff */
[----:B------:R2:W-:Y:S01]  /*36c0*/  STG.E desc[UR36][R2.64], R5 ;  /* 0x0000000502007986 */ /* 0x0005e2000c101924 */
[----:B------:R-:W-:Y:S05]  /*36d0*/  BRA `(.L_x_9330) ;  /* 0x0000000800907947 */ /* 0x000fea0003800000 */
.L_x_9335:
[----:B------:R-:W-:-:S06]  /*36e0*/  FMUL.FTZ R4, R4, 1 ;  /* 0x3f80000004047820 */ /* 0x000fcc0000410000 */
[----:B------:R-:W0:Y:S02]  /*36f0*/  F2F.F64.F32 R4, R4 ;  /* 0x0000000400047310 */ /* 0x000e240000201800 */
[----:B0-----:R4:W-:Y:S01]  /*3700*/  STG.E.64 desc[UR36][R2.64], R4 ;  /* 0x0000000402007986 */ /* 0x0019e2000c101b24 */
[----:B------:R-:W-:Y:S05]  /*3710*/  BRA `(.L_x_9330) ;  /* 0x0000000800807947 */ /* 0x000fea0003800000 */
.L_x_9325:
        /* <DEDUP_REMOVED lines=12> */
.L_x_9339:
[----:B------:R-:W-:Y:S01]  /*37e0*/  FMUL.FTZ R4, R4, 1 ;  /* 0x3f80000004047820 */ /* 0x000fe20000410000 */
[----:B------:R-:W-:-:S05]  /*37f0*/  CS2R R6, SRZ ;  /* 0x0000000000067805 */ /* 0x000fca000001ff00 */
[----:B------:R-:W0:Y:S02]  /*3800*/  F2F.F64.F32 R4, R4 ;  /* 0x0000000400047310 */ /* 0x000e240000201800 */
[----:B0-----:R0:W-:Y:S01]  /*3810*/  STG.E.128 desc[UR36][R2.64], R4 ;  /* 0x0000000402007986 */ /* 0x0011e2000c101d24 */
[----:B------:R-:W-:Y:S05]  /*3820*/  BRA `(.L_x_9330) ;  /* 0x00000008003c7947 */ /* 0x000fea0003800000 */
.L_x_9338:
        /* <DEDUP_REMOVED lines=18> */
.L_x_9343:
[----:B------:R-:W-:Y:S05]  /*3950*/  BSYNC.RECONVERGENT B0 ;  /* 0x0000000000007941 */ /* 0x000fea0003800200 */
.L_x_9342:
[----:B------:R-:W-:-:S05]  /*3960*/  LOP3.LUT R7, R0, 0x80, R7, 0xf8, !PT ;  /* 0x0000008000077812 */ /* 0x000fca00078ef807 */
[----:B------:R0:W-:Y:S01]  /*3970*/  STG.E.U8 desc[UR36][R2.64], R7 ;  /* 0x0000000702007986 */ /* 0x0001e2000c101124 */
[----:B------:R-:W-:Y:S05]  /*3980*/  BRA `(.L_x_9330) ;  /* 0x0000000400e47947 */ /* 0x000fea0003800000 */
.L_x_9341:
        /* <DEDUP_REMOVED lines=14> */
.L_x_9345:
[----:B------:R-:W-:Y:S05]  /*3a70*/  BSYNC.RECONVERGENT B0 ;  /* 0x0000000000007941 */ /* 0x000fea0003800200 */
.L_x_9344:
[----:B------:R-:W-:-:S05]  /*3a80*/  LOP3.LUT R5, R0, 0x80, R7, 0xf8, !PT ;  /* 0x0000008000057812 */ /* 0x000fca00078ef807 */
[----:B------:R0:W-:Y:S01]  /*3a90*/  STG.E.U8 desc[UR36][R2.64], R5 ;  /* 0x0000000502007986 */ /* 0x0001e2000c101124 */
[----:B------:R-:W-:Y:S05]  /*3aa0*/  BRA `(.L_x_9330) ;  /* 0x00000004009c7947 */ /* 0x000fea0003800000 */
.L_x_9340:
[----:B------:R-:W-:-:S05]  /*3ab0*/  F2FP.BF16.F32.PACK_AB R4, RZ, R4 ;  /* 0x00000004ff04723e */ /* 0x000fca00000010ff */
[----:B------:R0:W-:Y:S01]  /*3ac0*/  STG.E.U16 desc[UR36][R2.64], R4 ;  /* 0x0000000402007986 */ /* 0x0001e2000c101524 */
[----:B------:R-:W-:Y:S05]  /*3ad0*/  BRA `(.L_x_9330) ;  /* 0x0000000400907947 */ /* 0x000fea0003800000 */
.L_x_9337:
        /* <DEDUP_REMOVED lines=11> */
.L_x_9348:
        /* <DEDUP_REMOVED lines=12> */
.L_x_9351:
[----:B------:R-:W-:-:S04]  /*3c50*/  SHF.R.U32.HI R0, RZ, 0x14, R4 ;  /* 0x00000014ff007819 */ /* 0x000fc80000011604 */
[----:B------:R-:W-:-:S04]  /*3c60*/  LOP3.LUT R5, R0, 0x1, RZ, 0xc0, !PT ;  /* 0x0000000100057812 */ /* 0x000fc800078ec0ff */
[----:B------:R-:W-:-:S04]  /*3c70*/  IADD3 R0, PT, PT, R4, 0x487ffff, R5 ;  /* 0x0487ffff04007810 */ /* 0x000fc80007ffe005 */
[----:B------:R-:W-:-:S04]  /*3c80*/  SHF.R.U32.HI R0, RZ, 0x14, R0 ;  /* 0x00000014ff007819 */ /* 0x000fc80000011600 */
[----:B------:R-:W-:-:S07]  /*3c90*/  LOP3.LUT R5, R0, 0xff, RZ, 0xc0, !PT ;  /* 0x000000ff00057812 */ /* 0x000fce00078ec0ff */
.L_x_9352:
[----:B------:R-:W-:-:S04]  /*3ca0*/  SHF.R.U32.HI R4, RZ, 0x18, R4 ;  /* 0x00000018ff047819 */ /* 0x000fc80000011604 */
[----:B------:R-:W-:-:S04]  /*3cb0*/  LOP3.LUT R5, R5, 0x80, R4, 0xf8, !PT ;  /* 0x0000008005057812 */ /* 0x000fc800078ef804 */
[----:B------:R-:W-:-:S07]  /*3cc0*/  PRMT R0, R5, 0x7610, R0 ;  /* 0x0000761005007816 */ /* 0x000fce0000000000 */
.L_x_9350:
[----:B------:R-:W-:Y:S05]  /*3cd0*/  BSYNC.RECONVERGENT B0 ;  /* 0x0000000000007941 */ /* 0x000fea0003800200 */
.L_x_9349:
[----:B------:R0:W-:Y:S01]  /*3ce0*/  STG.E.U8 desc[UR36][R2.64], R0 ;  /* 0x0000000002007986 */ /* 0x0001e2000c101124 */
[----:B------:R-:W-:Y:S05]  /*3cf0*/  BRA `(.L_x_9330) ;  /* 0x0000000400087947 */ /* 0x000fea0003800000 */
.L_x_9347:
        /* <DEDUP_REMOVED lines=12> */
.L_x_9355:
[----:B------:R-:W-:-:S04]  /*3dc0*/  SHF.R.U32.HI R0, RZ, 0x15, R4 ;  /* 0x00000015ff007819 */ /* 0x000fc80000011604 */
[----:B------:R-:W-:-:S04]  /*3dd0*/  LOP3.LUT R5, R0, 0x1, RZ, 0xc0, !PT ;  /* 0x0000000100057812 */ /* 0x000fc800078ec0ff */
[----:B------:R-:W-:-:S04]  /*3de0*/  IADD3 R0, PT, PT, R4, 0x88fffff, R5 ;  /* 0x088fffff04007810 */ /* 0x000fc80007ffe005 */
[----:B------:R-:W-:-:S04]  /*3df0*/  SHF.R.U32.HI R0, RZ, 0x15, R0 ;  /* 0x00000015ff007819 */ /* 0x000fc80000011600 */
[----:B------:R-:W-:-:S07]  /*3e00*/  LOP3.LUT R5, R0, 0xff, RZ, 0xc0, !PT ;  /* 0x000000ff00057812 */ /* 0x000fce00078ec0ff */
.L_x_9356:
[----:B------:R-:W-:-:S04]  /*3e10*/  SHF.R.U32.HI R4, RZ, 0x18, R4 ;  /* 0x00000018ff047819 */ /* 0x000fc80000011604 */
[----:B------:R-:W-:-:S04]  /*3e20*/  LOP3.LUT R5, R5, 0x80, R4, 0xf8, !PT ;  /* 0x0000008005057812 */ /* 0x000fc800078ef804 */
[----:B------:R-:W-:-:S07]  /*3e30*/  PRMT R0, R5, 0x7610, R0 ;  /* 0x0000761005007816 */ /* 0x000fce0000000000 */
.L_x_9354:
[----:B------:R-:W-:Y:S05]  /*3e40*/  BSYNC.RECONVERGENT B0 ;  /* 0x0000000000007941 */ /* 0x000fea0003800200 */
.L_x_9353:
[----:B------:R0:W-:Y:S01]  /*3e50*/  STG.E.U8 desc[UR36][R2.64], R0 ;  /* 0x0000000002007986 */ /* 0x0001e2000c101124 */
[----:B------:R-:W-:Y:S05]  /*3e60*/  BRA `(.L_x_9330) ;  /* 0x0000000000ac7947 */ /* 0x000fea0003800000 */
.L_x_9346:
[----:B------:R-:W-:-:S09]  /*3e70*/  UISETP.NE.AND UP0, UPT, UR4, 0x1c, UPT ;  /* 0x0000001c0400788c */ /* 0x000fd2000bf05270 */
[----:B------:R-:W-:Y:S05]  /*3e80*/  BRA.U !UP0, `(.L_x_9357) ;  /* 0x00000001089c7547 */ /* 0x000fea000b800000 */
[----:B------:R-:W-:-:S09]  /*3e90*/  UISETP.NE.AND UP0, UPT, UR4, 0x1d, UPT ;  /* 0x0000001d0400788c */ /* 0x000fd2000bf05270 */
[----:B------:R-:W-:Y:S05]  /*3ea0*/  BRA.U !UP0, `(.L_x_9358) ;  /* 0x0000000108887547 */ /* 0x000fea000b800000 */
[----:B------:R-:W-:-:S09]  /*3eb0*/  UISETP.NE.AND UP0, UPT, UR4, 0x2c, UPT ;  /* 0x0000002c0400788c */ /* 0x000fd2000bf05270 */
[----:B------:R-:W-:Y:S05]  /*3ec0*/  BRA.U !UP0, `(.L_x_9359) ;  /* 0x0000000108447547 */ /* 0x000fea000b800000 */
.L_x_9329:
        /* <DEDUP_REMOVED lines=16> */
.L_x_9360:
[----:B------:R-:W-:Y:S05]  /*3fd0*/  BRA `(.L_x_9330) ;  /* 0x0000000000507947 */ /* 0x000fea0003800000 */
.L_x_9359:
        /* <DEDUP_REMOVED lines=15> */
.L_x_9358:
[----:B------:R-:W0:Y:S02]  /*40d0*/  F2I.U64.TRUNC R4, R4 ;  /* 0x0000000400047311 */ /* 0x000e24000020d800 */
[----:B0-----:R0:W-:Y:S01]  /*40e0*/  STG.E.64 desc[UR36][R2.64], R4 ;  /* 0x0000000402007986 */ /* 0x0011e2000c101b24 */
[----:B------:R-:W-:Y:S05]  /*40f0*/  BRA `(.L_x_9330) ;  /* 0x0000000000087947 */ /* 0x000fea0003800000 */
.L_x_9357:
[----:B------:R-:W0:Y:S02]  /*4100*/  F2I.FTZ.U32.TRUNC.NTZ R5, R4 ;  /* 0x0000000400057305 */ /* 0x000e24000021f000 */
[----:B0-----:R0:W-:Y:S02]  /*4110*/  STG.E desc[UR36][R2.64], R5 ;  /* 0x0000000502007986 */ /* 0x0011e4000c101924 */
.L_x_9330:
[----:B------:R-:W-:-:S07]  /*4120*/  VIADD R17, R17, 0x80 ;  /* 0x0000008011117836 */ /* 0x000fce0000000000 */
.L_x_9265:
[----:B------:R-:W-:Y:S05]  /*4130*/  BSYNC.RECONVERGENT B7 ;  /* 0x0000000000077941 */ /* 0x000fea0003800200 */
.L_x_9264:
        /* <DEDUP_REMOVED lines=358> */
.L_x_9363:
        /* <DEDUP_REMOVED lines=18> */
.L_x_9368:
[----:B------:R-:W2:Y:S02]  /*58c0*/  LDG.E.U8 R2, desc[UR36][R2.64] ;  /* 0x0000002402027981 */ /* 0x000ea4000c1e1100 */
[----:B--2---:R-:W-:Y:S01]  /*58d0*/  I2FP.F32.U32 R19, R2 ;  /* 0x0000000200137245 */ /* 0x004fe20000201000 */
[----:B------:R-:W-:Y:S06]  /*58e0*/  BRA `(.L_x_9370) ;  /* 0x0000000c00247947 */ /* 0x000fec0003800000 */
.L_x_9367:
        /* <DEDUP_REMOVED lines=9> */
.L_x_9372:
[----:B------:R-:W2:Y:S02]  /*5980*/  LDG.E R2, desc[UR36][R2.64] ;  /* 0x0000002402027981 */ /* 0x000ea4000c1e1900 */
[----:B--2---:R-:W-:Y:S01]  /*5990*/  I2FP.F32.S32 R19, R2 ;  /* 0x0000000200137245 */ /* 0x004fe20000201400 */
[----:B------:R-:W-:Y:S06]  /*59a0*/  BRA `(.L_x_9370) ;  /* 0x0000000800f47947 */ /* 0x000fec0003800000 */
.L_x_9371:
[----:B------:R-:W2:Y:S02]  /*59b0*/  LDG.E.U16 R2, desc[UR36][R2.64] ;  /* 0x0000002402027981 */ /* 0x000ea4000c1e1500 */
[----:B--2---:R0:W1:Y:S01]  /*59c0*/  I2F.S16 R19, R2 ;  /* 0x0000000200137306 */ /* 0x0040620000101400 */
[----:B------:R-:W-:Y:S05]  /*59d0*/  BRA `(.L_x_9370) ;  /* 0x0000000800e87947 */ /* 0x000fea0003800000 */
.L_x_9366:
        /* <DEDUP_REMOVED lines=8> */
.L_x_9374:
[----:B------:R-:W2:Y:S02]  /*5a60*/  LDG.E.U16 R2, desc[UR36][R2.64] ;  /* 0x0000002402027981 */ /* 0x000ea4000c1e1500 */
[----:B--2---:R-:W-:Y:S01]  /*5a70*/  HADD2.F32 R19, -RZ, R2.H0_H0 ;  /* 0x20000002ff137230 */ /* 0x004fe20000004100 */
[----:B------:R-:W-:Y:S06]  /*5a80*/  BRA `(.L_x_9370) ;  /* 0x0000000800bc7947 */ /* 0x000fec0003800000 */
.L_x_9373:
        /* <DEDUP_REMOVED lines=8> */
.L_x_9376:
[----:B------:R-:W2:Y:S02]  /*5b10*/  LDG.E.U16 R2, desc[UR36][R2.64] ;  /* 0x0000002402027981 */ /* 0x000ea4000c1e1500 */
[----:B--2---:R-:W-:Y:S01]  /*5b20*/  HADD2.F32 R19, -RZ, R2.H0_H0 ;  /* 0x20000002ff137230 */ /* 0x004fe20000004100 */
[----:B------:R-:W-:Y:S06]  /*5b30*/  BRA `(.L_x_9370) ;  /* 0x0000000800907947 */ /* 0x000fec0003800000 */
.L_x_9375:
[----:B------:R-:W2:Y:S01]  /*5b40*/  LDG.E.64 R2, desc[UR36][R2.64] ;  /* 0x0000002402027981 */ /* 0x000ea2000c1e1b00 */
[----:B------:R-:W-:Y:S01]  /*5b50*/  UMOV UR4, 0xf0000000 ;  /* 0xf000000000047882 */ /* 0x000fe20000000000 */
[----:B------:R-:W-:Y:S01]  /*5b60*/  UMOV UR5, 0x380fffff ;  /* 0x380fffff00057882 */ /* 0x000fe20000000000 */
[----:B--2---:R-:W0:Y:S01]  /*5b70*/  F2F.F32.F64 R19, R2 ;  /* 0x0000000200137310 */ /* 0x004e220000301000 */
[----:B------:R-:W-:-:S14]  /*5b80*/  DSETP.GEU.AND P0, PT, |R2|, UR4, PT ;  /* 0x0000000402007e2a */ /* 0x000fdc000bf0e200 */
[----:B0-----:R-:W-:Y:S01]  /*5b90*/  @!P0 FMUL R19, R19, 1.175494350822287508e-38 ;  /* 0x0080000013138820 */ /* 0x001fe20000400000 */
[----:B------:R-:W-:Y:S06]  /*5ba0*/  BRA `(.L_x_9370) ;  /* 0x0000000800747947 */ /* 0x000fec0003800000 */
.L_x_9365:
        /* <DEDUP_REMOVED lines=12> */
.L_x_9379:
[----:B------:R-:W2:Y:S01]  /*5c70*/  LDG.E.64 R2, desc[UR36][R2.64] ;  /* 0x0000002402027981 */ /* 0x000ea2000c1e1b00 */
[----:B------:R-:W-:Y:S01]  /*5c80*/  UMOV UR4, 0xf0000000 ;  /* 0xf000000000047882 */ /* 0x000fe20000000000 */
[----:B------:R-:W-:Y:S01]  /*5c90*/  UMOV UR5, 0x380fffff ;  /* 0x380fffff00057882 */ /* 0x000fe20000000000 */
[----:B--2---:R-:W0:Y:S01]  /*5ca0*/  F2F.F32.F64 R19, R2 ;  /* 0x0000000200137310 */ /* 0x004e220000301000 */
[----:B------:R-:W-:-:S14]  /*5cb0*/  DSETP.GEU.AND P0, PT, |R2|, UR4, PT ;  /* 0x0000000402007e2a */ /* 0x000fdc000bf0e200 */
[----:B0-----:R-:W-:Y:S01]  /*5cc0*/  @!P0 FMUL R19, R19, 1.175494350822287508e-38 ;  /* 0x0080000013138820 */ /* 0x001fe20000400000 */
[----:B------:R-:W-:Y:S06]  /*5cd0*/  BRA `(.L_x_9370) ;  /* 0x0000000800287947 */ /* 0x000fec0003800000 */
.L_x_9378:
        /* <DEDUP_REMOVED lines=25> */
.L_x_9381:
        /* <DEDUP_REMOVED lines=12> */
.L_x_9380:
[----:B------:R-:W2:Y:S02]  /*5f30*/  LDG.E.U16 R2, desc[UR36][R2.64] ;  /* 0x0000002402027981 */ /* 0x000ea4000c1e1500 */
[----:B--2---:R-:W-:Y:S01]  /*5f40*/  SHF.L.U32 R19, R2, 0x10, RZ ;  /* 0x0000001002137819 */ /* 0x004fe200000006ff */
[----:B------:R-:W-:Y:S06]  /*5f50*/  BRA `(.L_x_9370) ;  /* 0x0000000400887947 */ /* 0x000fec0003800000 */
.L_x_9377:
        /* <DEDUP_REMOVED lines=11> */
.L_x_9384:
        /* <DEDUP_REMOVED lines=20> */
.L_x_9386:
[----:B------:R-:W-:Y:S05]  /*6150*/  BSYNC.RECONVERGENT B0 ;  /* 0x0000000000007941 */ /* 0x000fea0003800200 */
.L_x_9385:
[----:B------:R-:W-:Y:S01]  /*6160*/  IMAD.SHL.U32 R0, R0, 0x100000, RZ ;  /* 0x0010000000007824 */ /* 0x000fe200078e00ff */
[----:B------:R-:W-:-:S04]  /*6170*/  LEA R2, R2, 0x3b800000, 0x17 ;  /* 0x3b80000002027811 */ /* 0x000fc800078eb8ff */
[----:B------:R-:W-:Y:S01]  /*6180*/  LOP3.LUT R19, R2, R0, R19, 0xfe, !PT ;  /* 0x0000000002137212 */ /* 0x000fe200078efe13 */
[----:B------:R-:W-:Y:S06]  /*6190*/  BRA `(.L_x_9370) ;  /* 0x0000000000f87947 */ /* 0x000fec0003800000 */
.L_x_9383:
        /* <DEDUP_REMOVED lines=20> */
.L_x_9388:
[----:B------:R-:W-:Y:S05]  /*62e0*/  BSYNC.RECONVERGENT B0 ;  /* 0x0000000000007941 */ /* 0x000fea0003800200 */
.L_x_9387:
[----:B------:R-:W-:Y:S01]  /*62f0*/  IMAD.SHL.U32 R0, R0, 0x200000, RZ ;  /* 0x0020000000007824 */ /* 0x000fe200078e00ff */
[----:B------:R-:W-:-:S04]  /*6300*/  LEA R2, R2, 0x37800000, 0x17 ;  /* 0x3780000002027811 */ /* 0x000fc800078eb8ff */
[----:B------:R-:W-:Y:S01]  /*6310*/  LOP3.LUT R19, R2, R0, R19, 0xfe, !PT ;  /* 0x0000000002137212 */ /* 0x000fe200078efe13 */
[----:B------:R-:W-:Y:S06]  /*6320*/  BRA `(.L_x_9370) ;  /* 0x0000000000947947 */ /* 0x000fec0003800000 */
.L_x_9382:
        /* <DEDUP_REMOVED lines=14> */
.L_x_9369:
        /* <DEDUP_REMOVED lines=16> */
.L_x_9391:
[----:B------:R-:W-:Y:S01]  /*6510*/  IMAD.MOV.U32 R19, RZ, RZ, RZ ;  /* 0x000000ffff137224 */ /* 0x000fe200078e00ff */
[----:B------:R-:W-:Y:S06]  /*6520*/  BRA `(.L_x_9370) ;  /* 0x0000000000147947 */ /* 0x000fec0003800000 */
.L_x_9390:
[----:B------:R-:W2:Y:S02]  /*6530*/  LDG.E.64 R2, desc[UR36][R2.64] ;  /* 0x0000002402027981 */ /* 0x000ea4000c1e1b00 */
[----:B--2---:R0:W1:Y:S01]  /*6540*/  I2F.U64 R19, R2 ;  /* 0x0000000200137312 */ /* 0x0040620000301000 */
[----:B------:R-:W-:Y:S05]  /*6550*/  BRA `(.L_x_9370) ;  /* 0x0000000000087947 */ /* 0x000fea0003800000 */
.L_x_9389:
[----:B------:R-:W2:Y:S02]  /*6560*/  LDG.E R2, desc[UR36][R2.64] ;  /* 0x0000002402027981 */ /* 0x000ea4000c1e1900 */
[----:B--2---:R-:W-:-:S07]  /*6570*/  I2FP.F32.U32 R19, R2 ;  /* 0x0000000200137245 */ /* 0x004fce0000201000 */
.L_x_9370:
[----:B------:R-:W-:Y:S05]  /*6580*/  BSYNC.RECONVERGENT B6 ;  /* 0x0000000000067941 */ /* 0x000fea0003800200 */
.L_x_9364:
        /* <DEDUP_REMOVED lines=18> */
.L_x_9396:
[----:B------:R-:W2:Y:S02]  /*66b0*/  LDG.E.U8 R2, desc[UR36][R2.64] ;  /* 0x0000002402027981 */ /* 0x000ea4000c1e1100 */
[----:B--2---:R-:W-:Y:S01]  /*66c0*/  I2FP.F32.U32 R4, R2 ;  /* 0x0000000200047245 */ /* 0x004fe20000201000 */
[----:B------:R-:W-:Y:S06]  /*66d0*/  BRA `(.L_x_9398) ;  /* 0x0000000c00247947 */ /* 0x000fec0003800000 */
.L_x_9395:
        /* <DEDUP_REMOVED lines=9> */
.L_x_9400:
[----:B------:R-:W2:Y:S02]  /*6770*/  LDG.E R2, desc[UR36][R2.64] ;  /* 0x0000002402027981 */ /* 0x000ea4000c1e1900 */
[----:B--2---:R-:W-:Y:S01]  /*6780*/  I2FP.F32.S32 R4, R2 ;  /* 0x0000000200047245 */ /* 0x004fe20000201400 */
[----:B------:R-:W-:Y:S06]  /*6790*/  BRA `(.L_x_9398) ;  /* 0x0000000800f47947 */ /* 0x000fec0003800000 */
.L_x_9399:
[----:B------:R-:W2:Y:S02]  /*67a0*/  LDG.E.U16 R2, desc[UR36][R2.64] ;  /* 0x0000002402027981 */ /* 0x000ea4000c1e1500 */
[----:B--2---:R0:W2:Y:S01]  /*67b0*/  I2F.S16 R4, R2 ;  /* 0x0000000200047306 */ /* 0x0040a20000101400 */
[----:B------:R-:W-:Y:S05]  /*67c0*/  BRA `(.L_x_9398) ;  /* 0x0000000800e87947 */ /* 0x000fea0003800000 */
.L_x_9394:
        /* <DEDUP_REMOVED lines=8> */
.L_x_9402:
[----:B------:R-:W2:Y:S02]  /*6850*/  LDG.E.U16 R2, desc[UR36][R2.64] ;  /* 0x0000002402027981 */ /* 0x000ea4000c1e1500 */
[----:B--2---:R-:W-:Y:S01]  /*6860*/  HADD2.F32 R4, -RZ, R2.H0_H0 ;  /* 0x20000002ff047230 */ /* 0x004fe20000004100 */
[----:B------:R-:W-:Y:S06]  /*6870*/  BRA `(.L_x_9398) ;  /* 0x0000000800bc7947 */ /* 0x000fec0003800000 */
.L_x_9401:
        /* <DEDUP_REMOVED lines=8> */
.L_x_9404:
[----:B------:R-:W2:Y:S02]  /*6900*/  LDG.E.U16 R2, desc[UR36][R2.64] ;  /* 0x0000002402027981 */ /* 0x000ea4000c1e1500 */
[----:B--2---:R-:W-:Y:S01]  /*6910*/  HADD2.F32 R4, -RZ, R2.H0_H0 ;  /* 0x20000002ff047230 */ /* 0x004fe20000004100 */
[----:B------:R-:W-:Y:S06]  /*6920*/  BRA `(.L_x_9398) ;  /* 0x0000000800907947 */ /* 0x000fec0003800000 */
.L_x_9403:
[----:B------:R-:W2:Y:S01]  /*6930*/  LDG.E.64 R2, desc[UR36][R2.64] ;  /* 0x0000002402027981 */ /* 0x000ea2000c1e1b00 */
[----:B------:R-:W-:Y:S01]  /*6940*/  UMOV UR4, 0xf0000000 ;  /* 0xf000000000047882 */ /* 0x000fe20000000000 */
[----:B------:R-:W-:Y:S01]  /*6950*/  UMOV UR5, 0x380fffff ;  /* 0x380fffff00057882 */ /* 0x000fe20000000000 */
[----:B--2---:R-:W0:Y:S01]  /*6960*/  F2F.F32.F64 R4, R2 ;  /* 0x0000000200047310 */ /* 0x004e220000301000 */
[----:B------:R-:W-:-:S14]  /*6970*/  DSETP.GEU.AND P0, PT, |R2|, UR4, PT ;  /* 0x0000000402007e2a */ /* 0x000fdc000bf0e200 */
[----:B0-----:R-:W-:Y:S01]  /*6980*/  @!P0 FMUL R4, R4, 1.175494350822287508e-38 ;  /* 0x0080000004048820 */ /* 0x001fe20000400000 */
[----:B------:R-:W-:Y:S06]  /*6990*/  BRA `(.L_x_9398) ;  /* 0x0000000800747947 */ /* 0x000fec0003800000 */
.L_x_9393:
        /* <DEDUP_REMOVED lines=12> */
.L_x_9407:
[----:B------:R-:W2:Y:S01]  /*6a60*/  LDG.E.64 R2, desc[UR36][R2.64] ;  /* 0x0000002402027981 */ /* 0x000ea2000c1e1b00 */
[----:B------:R-:W-:Y:S01]  /*6a70*/  UMOV UR4, 0xf0000000 ;  /* 0xf000000000047882 */ /* 0x000fe20000000000 */
[----:B------:R-:W-:Y:S01]  /*6a80*/  UMOV UR5, 0x380fffff ;  /* 0x380fffff00057882 */ /* 0x000fe20000000000 */
[----:B--2---:R-:W0:Y:S01]  /*6a90*/  F2F.F32.F64 R4, R2 ;  /* 0x0000000200047310 */ /* 0x004e220000301000 */
[----:B------:R-:W-:-:S14]  /*6aa0*/  DSETP.GEU.AND P0, PT, |R2|, UR4, PT ;  /* 0x0000000402007e2a */ /* 0x000fdc000bf0e200 */
[----:B0-----:R-:W-:Y:S01]  /*6ab0*/  @!P0 FMUL R4, R4, 1.175494350822287508e-38 ;  /* 0x0080000004048820 */ /* 0x001fe20000400000 */
[----:B------:R-:W-:Y:S06]  /*6ac0*/  BRA `(.L_x_9398) ;  /* 0x0000000800287947 */ /* 0x000fec0003800000 */
.L_x_9406:
        /* <DEDUP_REMOVED lines=25> */
.L_x_9409:
        /* <DEDUP_REMOVED lines=12> */
.L_x_9408:
[----:B------:R-:W2:Y:S02]  /*6d20*/  LDG.E.U16 R2, desc[UR36][R2.64] ;  /* 0x0000002402027981 */ /* 0x000ea4000c1e1500 */
[----:B--2---:R-:W-:Y:S01]  /*6d30*/  IMAD.U32 R4, R2, 0x10000, RZ ;  /* 0x0001000002047824 */ /* 0x004fe200078e00ff */
[----:B------:R-:W-:Y:S06]  /*6d40*/  BRA `(.L_x_9398) ;  /* 0x0000000400887947 */ /* 0x000fec0003800000 */
.L_x_9405:
        /* <DEDUP_REMOVED lines=11> */
.L_x_9412:
        /* <DEDUP_REMOVED lines=20> */
.L_x_9414:
[----:B------:R-:W-:Y:S05]  /*6f40*/  BSYNC.RECONVERGENT B0 ;  /* 0x0000000000007941 */ /* 0x000fea0003800200 */
.L_x_9413:
[----:B------:R-:W-:Y:S02]  /*6f50*/  SHF.L.U32 R0, R0, 0x14, RZ ;  /* 0x0000001400007819 */ /* 0x000fe400000006ff */
[----:B------:R-:W-:-:S04]  /*6f60*/  LEA R2, R2, 0x3b800000, 0x17 ;  /* 0x3b80000002027811 */ /* 0x000fc800078eb8ff */
[----:B------:R-:W-:Y:S01]  /*6f70*/  LOP3.LUT R4, R2, R0, R7, 0xfe, !PT ;  /* 0x0000000002047212 */ /* 0x000fe200078efe07 */
[----:B------:R-:W-:Y:S06]  /*6f80*/  BRA `(.L_x_9398) ;  /* 0x0000000000f87947 */ /* 0x000fec0003800000 */
.L_x_9411:
        /* <DEDUP_REMOVED lines=20> */
.L_x_9416:
[----:B------:R-:W-:Y:S05]  /*70d0*/  BSYNC.RECONVERGENT B0 ;  /* 0x0000000000007941 */ /* 0x000fea0003800200 */
.L_x_9415:
[----:B------:R-:W-:Y:S01]  /*70e0*/  IMAD.SHL.U32 R0, R0, 0x200000, RZ ;  /* 0x0020000000007824 */ /* 0x000fe200078e00ff */
[----:B------:R-:W-:-:S04]  /*70f0*/  LEA R2, R2, 0x37800000, 0x17 ;  /* 0x3780000002027811 */ /* 0x000fc800078eb8ff */
[----:B------:R-:W-:Y:S01]  /*7100*/  LOP3.LUT R4, R2, R0, R7, 0xfe, !PT ;  /* 0x0000000002047212 */ /* 0x000fe200078efe07 */
[----:B------:R-:W-:Y:S06]  /*7110*/  BRA `(.L_x_9398) ;  /* 0x0000000000947947 */ /* 0x000fec0003800000 */
.L_x_9410:
        /* <DEDUP_REMOVED lines=14> */
.L_x_9397:
        /* <DEDUP_REMOVED lines=16> */
.L_x_9419:
[----:B------:R-:W-:Y:S01]  /*7300*/  MOV R4, RZ ;  /* 0x000000ff00047202 */ /* 0x000fe20000000f00 */
[----:B------:R-:W-:Y:S06]  /*7310*/  BRA `(.L_x_9398) ;  /* 0x0000000000147947 */ /* 0x000fec0003800000 */
.L_x_9418:
[----:B------:R-:W2:Y:S02]  /*7320*/  LDG.E.64 R2, desc[UR36][R2.64] ;  /* 0x0000002402027981 */ /* 0x000ea4000c1e1b00 */
[----:B--2---:R0:W2:Y:S01]  /*7330*/  I2F.U64 R4, R2 ;  /* 0x0000000200047312 */ /* 0x0040a20000301000 */
[----:B------:R-:W-:Y:S05]  /*7340*/  BRA `(.L_x_9398) ;  /* 0x0000000000087947 */ /* 0x000fea0003800000 */
.L_x_9417:
[----:B------:R-:W2:Y:S02]  /*7350*/  LDG.E R2, desc[UR36][R2.64] ;  /* 0x0000002402027981 */ /* 0x000ea4000c1e1900 */
[----:B--2---:R-:W-:-:S07]  /*7360*/  I2FP.F32.U32 R4, R2 ;  /* 0x0000000200047245 */ /* 0x004fce0000201000 */
.L_x_9398:
[----:B------:R-:W-:Y:S05]  /*7370*/  BSYNC.RECONVERGENT B6 ;  /* 0x0000000000067941 */ /* 0x000fea0003800200 */
.L_x_9392:
[----:B------:R-:W0:Y:S01]  /*7380*/  LDCU.64 UR6, c[0x0][0x5e8] ;  /* 0x0000bd00ff0677ac */ /* 0x000e220008000a00 */
[----:B-123-5:R-:W-:Y:S01]  /*7390*/  FMNMX.FTZ R4, R4, R19, !PT ;  /* 0x0000001304047209 */ /* 0x02efe20007810000 */
        /* <DEDUP_REMOVED lines=16> */
.L_x_9423:
[----:B------:R-:W0:Y:S02]  /*74a0*/  F2I.S64.TRUNC R4, R4 ;  /* 0x0000000400047311 */ /* 0x000e24000020d900 */
[----:B0-----:R-:W-:-:S05]  /*74b0*/  IMAD.MOV.U32 R7, RZ, RZ, R4 ;  /* 0x000000ffff077224 */ /* 0x001fca00078e0004 */
[----:B------:R0:W-:Y:S01]  /*74c0*/  STG.E.U8 desc[UR36][R2.64], R7 ;  /* 0x0000000702007986 */ /* 0x0001e2000c101124 */
[----:B------:R-:W-:Y:S05]  /*74d0*/  BRA `(.L_x_9425) ;  /* 0x0000000c00287947 */ /* 0x000fea0003800000 */
.L_x_9422:
        /* <DEDUP_REMOVED lines=9> */
.L_x_9427:
[----:B------:R-:W0:Y:S02]  /*7570*/  F2I.FTZ.TRUNC.NTZ R5, R4 ;  /* 0x0000000400057305 */ /* 0x000e24000021f100 */
[----:B0-----:R0:W-:Y:S01]  /*7580*/  STG.E desc[UR36][R2.64], R5 ;  /* 0x0000000502007986 */ /* 0x0011e2000c101924 */
[----:B------:R-:W-:Y:S05]  /*7590*/  BRA `(.L_x_9425) ;  /* 0x0000000800f87947 */ /* 0x000fea0003800000 */
.L_x_9426:
[----:B------:R-:W0:Y:S02]  /*75a0*/  F2I.FTZ.TRUNC.NTZ R5, R4 ;  /* 0x0000000400057305 */ /* 0x000e24000021f100 */
[----:B0-----:R0:W-:Y:S01]  /*75b0*/  STG.E.U16 desc[UR36][R2.64], R5 ;  /* 0x0000000502007986 */ /* 0x0011e2000c101524 */
[----:B------:R-:W-:Y:S05]  /*75c0*/  BRA `(.L_x_9425) ;  /* 0x0000000800ec7947 */ /* 0x000fea0003800000 */
.L_x_9421:
        /* <DEDUP_REMOVED lines=8> */
.L_x_9429:
[----:B------:R-:W-:-:S05]  /*7650*/  F2FP.F16.F32.PACK_AB R4, RZ, R4 ;  /* 0x00000004ff04723e */ /* 0x000fca00000000ff */
[----:B------:R0:W-:Y:S01]  /*7660*/  STG.E.U16 desc[UR36][R2.64], R4 ;  /* 0x0000000402007986 */ /* 0x0001e2000c101524 */
[----:B------:R-:W-:Y:S05]  /*7670*/  BRA `(.L_x_9425) ;  /* 0x0000000800c07947 */ /* 0x000fea0003800000 */
.L_x_9428:
        /* <DEDUP_REMOVED lines=9> */
.L_x_9431:
[----:B------:R-:W-:-:S04]  /*7710*/  F2FP.F16.F32.PACK_AB R5, RZ, R4 ;  /* 0x00000004ff05723e */ /* 0x000fc800000000ff */
[----:B------:R-:W-:-:S05]  /*7720*/  PRMT R5, R5, 0x5410, RZ ;  /* 0x0000541005057816 */ /* 0x000fca00000000ff */
[----:B------:R0:W-:Y:S01]  /*7730*/  STG.E desc[UR36][R2.64], R5 ;  /* 0x0000000502007986 */ /* 0x0001e2000c101924 */
[----:B------:R-:W-:Y:S05]  /*7740*/  BRA `(.L_x_9425) ;  /* 0x00000008008c7947 */ /* 0x000fea0003800000 */
.L_x_9430:
[----:B------:R-:W-:-:S06]  /*7750*/  FMUL.FTZ R4, R4, 1 ;  /* 0x3f80000004047820 */ /* 0x000fcc0000410000 */
[----:B------:R-:W0:Y:S02]  /*7760*/  F2F.F64.F32 R4, R4 ;  /* 0x0000000400047310 */ /* 0x000e240000201800 */
[----:B0-----:R0:W-:Y:S01]  /*7770*/  STG.E.64 desc[UR36][R2.64], R4 ;  /* 0x0000000402007986 */ /* 0x0011e2000c101b24 */
[----:B------:R-:W-:Y:S05]  /*7780*/  BRA `(.L_x_9425) ;  /* 0x00000008007c7947 */ /* 0x000fea0003800000 */
.L_x_9420:
        /* <DEDUP_REMOVED lines=13> */
.L_x_9435:
        /* <DEDUP_REMOVED lines=16> */
.L_x_9438:
[----:B------:R-:W-:-:S04]  /*7960*/  SHF.R.U32.HI R4, RZ, 0x18, R4 ;  /* 0x00000018ff047819 */ /* 0x000fc80000011604 */
[----:B------:R-:W-:-:S04]  /*7970*/  LOP3.LUT R4, R5, 0x80, R4, 0xf8, !PT ;  /* 0x0000008005047812 */ /* 0x000fc800078ef804 */
[----:B------:R-:W-:-:S07]  /*7980*/  PRMT R0, R4, 0x7610, R0 ;  /* 0x0000761004007816 */ /* 0x000fce0000000000 */
.L_x_9437:
[----:B------:R-:W-:Y:S05]  /*7990*/  BSYNC.RECONVERGENT B0 ;  /* 0x0000000000007941 */ /* 0x000fea0003800200 */
.L_x_9436:
[----:B------:R0:W-:Y:S01]  /*79a0*/  STG.E.U8 desc[UR36][R2.64], R0 ;  /* 0x0000000002007986 */ /* 0x0001e2000c101124 */
[----:B------:R-:W-:Y:S05]  /*79b0*/  BRA `(.L_x_9425) ;  /* 0x0000000400f07947 */ /* 0x000fea0003800000 */
.L_x_9434:
        /* <DEDUP_REMOVED lines=16> */
.L_x_9441:
[----:B------:R-:W-:-:S04]  /*7ac0*/  SHF.R.U32.HI R4, RZ, 0x18, R4 ;  /* 0x00000018ff047819 */ /* 0x000fc80000011604 */
[----:B------:R-:W-:-:S04]  /*7ad0*/  LOP3.LUT R5, R5, 0x80, R4, 0xf8, !PT ;  /* 0x0000008005057812 */ /* 0x000fc800078ef804 */
[----:B------:R-:W-:-:S07]  /*7ae0*/  PRMT R0, R5, 0x7610, R0 ;  /* 0x0000761005007816 */ /* 0x000fce0000000000 */
.L_x_9440:
[----:B------:R-:W-:Y:S05]  /*7af0*/  BSYNC.RECONVERGENT B0 ;  /* 0x0000000000007941 */ /* 0x000fea0003800200 */
.L_x_9439:
[----:B------:R0:W-:Y:S01]  /*7b00*/  STG.E.U8 desc[UR36][R2.64], R0 ;  /* 0x0000000002007986 */ /* 0x0001e2000c101124 */
[----:B------:R-:W-:Y:S05]  /*7b10*/  BRA `(.L_x_9425) ;  /* 0x0000000400987947 */ /* 0x000fea0003800000 */
.L_x_9433:
        /* <DEDUP_REMOVED lines=21> */
.L_x_9443:
[----:B------:R-:W0:Y:S02]  /*7c70*/  F2I.U64.TRUNC R4, R4 ;  /* 0x0000000400047311 */ /* 0x000e24000020d800 */
[----:B0-----:R0:W-:Y:S01]  /*7c80*/  STG.E.64 desc[UR36][R2.64], R4 ;  /* 0x0000000402007986 */ /* 0x0011e2000c101b24 */
[----:B------:R-:W-:Y:S05]  /*7c90*/  BRA `(.L_x_9425) ;  /* 0x0000000400387947 */ /* 0x000fea0003800000 */
.L_x_9442:
[----:B------:R-:W0:Y:S02]  /*7ca0*/  F2I.FTZ.U32.TRUNC.NTZ R5, R4 ;  /* 0x0000000400057305 */ /* 0x000e24000021f000 */
[----:B0-----:R0:W-:Y:S01]  /*7cb0*/  STG.E desc[UR36][R2.64], R5 ;  /* 0x0000000502007986 */ /* 0x0011e2000c101924 */
[----:B------:R-:W-:Y:S05]  /*7cc0*/  BRA `(.L_x_9425) ;  /* 0x00000004002c7947 */ /* 0x000fea0003800000 */
.L_x_9432:
        /* <DEDUP_REMOVED lines=10> */
.L_x_9445:
[----:B------:R-:W-:Y:S01]  /*7d70*/  FMUL.FTZ R4, R4, 1 ;  /* 0x3f80000004047820 */ /* 0x000fe20000410000 */
[----:B------:R-:W-:-:S05]  /*7d80*/  CS2R R6, SRZ ;  /* 0x0000000000067805 */ /* 0x000fca000001ff00 */
[----:B------:R-:W0:Y:S02]  /*7d90*/  F2F.F64.F32 R4, R4 ;  /* 0x0000000400047310 */ /* 0x000e240000201800 */
[----:B0-----:R3:W-:Y:S01]  /*7da0*/  STG.E.128 desc[UR36][R2.64], R4 ;  /* 0x0000000402007986 */ /* 0x0017e2000c101d24 */
[----:B------:R-:W-:Y:S05]  /*7db0*/  BRA `(.L_x_9425) ;  /* 0x0000000000f07947 */ /* 0x000fea0003800000 */
.L_x_9444:
[----:B------:R-:W-:-:S09]  /*7dc0*/  UISETP.NE.AND UP0, UPT, UR4, 0xf, UPT ;  /* 0x0000000f0400788c */ /* 0x000fd2000bf05270 */
[----:B------:R-:W-:Y:S05]  /*7dd0*/  BRA.U !UP0, `(.L_x_9446) ;  /* 0x0000000108e07547 */ /* 0x000fea000b800000 */
[----:B------:R-:W-:-:S09]  /*7de0*/  UISETP.NE.AND UP0, UPT, UR4, 0x17, UPT ;  /* 0x000000170400788c */ /* 0x000fd2000bf05270 */
[----:B------:R-:W-:Y:S05]  /*7df0*/  BRA.U !UP0, `(.L_x_9447) ;  /* 0x00000001088c7547 */ /* 0x000fea000b800000 */
[----:B------:R-:W-:-:S09]  /*7e00*/  UISETP.NE.AND UP0, UPT, UR4, 0x18, UPT ;  /* 0x000000180400788c */ /* 0x000fd2000bf05270 */
[----:B------:R-:W-:Y:S05]  /*7e10*/  BRA.U !UP0, `(.L_x_9448) ;  /* 0x0000000108447547 */ /* 0x000fea000b800000 */
.L_x_9424:
        /* <DEDUP_REMOVED lines=16> */
.L_x_9449:
[----:B------:R-:W-:Y:S05]  /*7f20*/  BRA `(.L_x_9425) ;  /* 0x0000000000947947 */ /* 0x000fea0003800000 */
.L_x_9448:
        /* <DEDUP_REMOVED lines=12> */
.L_x_9451:
[----:B------:R-:W-:Y:S05]  /*7ff0*/  BSYNC.RECONVERGENT B0 ;  /* 0x0000000000007941 */ /* 0x000fea0003800200 */
.L_x_9450:
[----:B------:R-:W-:-:S05]  /*8000*/  LOP3.LUT R5, R0, 0x80, R7, 0xf8, !PT ;  /* 0x0000008000057812 */ /* 0x000fca00078ef807 */
[----:B------:R1:W-:Y:S01]  /*8010*/  STG.E.U8 desc[UR36][R2.64], R5 ;  /* 0x0000000502007986 */ /* 0x0003e2000c101124 */
[----:B------:R-:W-:Y:S05]  /*8020*/  BRA `(.L_x_9425) ;  /* 0x0000000000547947 */ /* 0x000fea0003800000 */
.L_x_9447:
        /* <DEDUP_REMOVED lines=11> */
.L_x_9453:
[----:B------:R-:W-:Y:S01]  /*80e0*/  IMAD.MOV.U32 R0, RZ, RZ, 0x7f ;  /* 0x0000007fff007424 */ /* 0x000fe200078e00ff */
[----:B------:R-:W-:-:S04]  /*80f0*/  ISETP.GT.U32.AND P0, PT, R6, 0x7f800000, PT ;  /* 0x7f8000000600780c */ /* 0x000fc80003f04070 */
[----:B------:R-:W-:-:S09]  /*8100*/  SEL R0, R0, 0x7c, P0 ;  /* 0x0000007c00007807 */ /* 0x000fd20000000000 */
.L_x_9454:
[----:B------:R-:W-:Y:S05]  /*8110*/  BSYNC.RECONVERGENT B0 ;  /* 0x0000000000007941 */ /* 0x000fea0003800200 */
.L_x_9452:
[----:B------:R-:W-:-:S04]  /*8120*/  SHF.R.U32.HI R5, RZ, 0x18, R4 ;  /* 0x00000018ff057819 */ /* 0x000fc80000011604 */
[----:B------:R-:W-:-:S05]  /*8130*/  LOP3.LUT R5, R0, 0x80, R5, 0xf8, !PT ;  /* 0x0000008000057812 */ /* 0x000fca00078ef805 */
[----:B------:R2:W-:Y:S01]  /*8140*/  STG.E.U8 desc[UR36][R2.64], R5 ;  /* 0x0000000502007986 */ /* 0x0005e2000c101124 */
[----:B------:R-:W-:Y:S05]  /*8150*/  BRA `(.L_x_9425) ;  /* 0x0000000000087947 */ /* 0x000fea0003800000 */
.L_x_9446:
[----:B------:R-:W-:-:S05]  /*8160*/  F2FP.BF16.F32.PACK_AB R4, RZ, R4 ;  /* 0x00000004ff04723e */ /* 0x000fca00000010ff */
[----:B------:R0:W-:Y:S02]  /*8170*/  STG.E.U16 desc[UR36][R2.64], R4 ;  /* 0x0000000402007986 */ /* 0x0001e4000c101524 */
.L_x_9425:
[----:B------:R-:W-:-:S07]  /*8180*/  IADD3 R17, PT, PT, R17, 0x80, RZ ;  /* 0x0000008011117810 */ /* 0x000fce0007ffe0ff */
.L_x_9362:
[----:B------:R-:W-:Y:S05]  /*8190*/  BSYNC.RECONVERGENT B7 ;  /* 0x0000000000077941 */ /* 0x000fea0003800200 */
.L_x_9361:
        /* <DEDUP_REMOVED lines=358> */
.L_x_9457:
        /* <DEDUP_REMOVED lines=18> */
.L_x_9462:
[----:B------:R-:W2:Y:S02]  /*9920*/  LDG.E.U8 R2, desc[UR36][R2.64] ;  /* 0x0000002402027981 */ /* 0x000ea4000c1e1100 */
[----:B--2---:R-:W-:Y:S01]  /*9930*/  I2FP.F32.U32 R19, R2 ;  /* 0x0000000200137245 */ /* 0x004fe20000201000 */
[----:B------:R-:W-:Y:S06]  /*9940*/  BRA `(.L_x_9464) ;  /* 0x0000000c00247947 */ /* 0x000fec0003800000 */
.L_x_9461:
        /* <DEDUP_REMOVED lines=9> */
.L_x_9466:
[----:B------:R-:W2:Y:S02]  /*99e0*/  LDG.E R2, desc[UR36][R2.64] ;  /* 0x0000002402027981 */ /* 0x000ea4000c1e1900 */
[----:B--2---:R-:W-:Y:S01]  /*99f0*/  I2FP.F32.S32 R19, R2 ;  /* 0x0000000200137245 */ /* 0x004fe20000201400 */
[----:B------:R-:W-:Y:S06]  /*9a00*/  BRA `(.L_x_9464) ;  /* 0x0000000800f47947 */ /* 0x000fec0003800000 */
.L_x_9465:
[----:B------:R-:W2:Y:S02]  /*9a10*/  LDG.E.U16 R2, desc[UR36][R2.64] ;  /* 0x0000002402027981 */ /* 0x000ea4000c1e1500 */
[----:B--2---:R2:W3:Y:S01]  /*9a20*/  I2F.S16 R19, R2 ;  /* 0x0000000200137306 */ /* 0x0044e20000101400 */
[----:B------:R-:W-:Y:S05]  /*9a30*/  BRA `(.L_x_9464) ;  /* 0x0000000800e87947 */ /* 0x000fea0003800000 */
.L_x_9460:
        /* <DEDUP_REMOVED lines=8> */
.L_x_9468:
[----:B------:R-:W2:Y:S02]  /*9ac0*/  LDG.E.U16 R2, desc[UR36][R2.64] ;  /* 0x0000002402027981 */ /* 0x000ea4000c1e1500 */
[----:B--2---:R-:W-:Y:S01]  /*9ad0*/  HADD2.F32 R19, -RZ, R2.H0_H0 ;  /* 0x20000002ff137230 */ /* 0x004fe20000004100 */
[----:B------:R-:W-:Y:S06]  /*9ae0*/  BRA `(.L_x_9464) ;  /* 0x0000000800bc7947 */ /* 0x000fec0003800000 */
.L_x_9467:
        /* <DEDUP_REMOVED lines=8> */
.L_x_9470:
[----:B------:R-:W2:Y:S02]  /*9b70*/  LDG.E.U16 R2, desc[UR36][R2.64] ;  /* 0x0000002402027981 */ /* 0x000ea4000c1e1500 */
[----:B--2---:R-:W-:Y:S01]  /*9b80*/  HADD2.F32 R19, -RZ, R2.H0_H0 ;  /* 0x20000002ff137230 */ /* 0x004fe20000004100 */
[----:B------:R-:W-:Y:S06]  /*9b90*/  BRA `(.L_x_9464) ;  /* 0x0000000800907947 */ /* 0x000fec0003800000 */
.L_x_9469:
[----:B------:R-:W2:Y:S01]  /*9ba0*/  LDG.E.64 R2, desc[UR36][R2.64] ;  /* 0x0000002402027981 */ /* 0x000ea2000c1e1b00 */
[----:B------:R-:W-:Y:S01]  /*9bb0*/  UMOV UR4, 0xf0000000 ;  /* 0xf000000000047882 */ /* 0x000fe20000000000 */
[----:B------:R-:W-:Y:S01]  /*9bc0*/  UMOV UR5, 0x380fffff ;  /* 0x380fffff00057882 */ /* 0x000fe20000000000 */
[----:B--2---:R-:W0:Y:S01]  /*9bd0*/  F2F.F32.F64 R19, R2 ;  /* 0x0000000200137310 */ /* 0x004e220000301000 */
[----:B------:R-:W-:-:S14]  /*9be0*/  DSETP.GEU.AND P0, PT, |R2|, UR4, PT ;  /* 0x0000000402007e2a */ /* 0x000fdc000bf0e200 */
[----:B0-----:R-:W-:Y:S01]  /*9bf0*/  @!P0 FMUL R19, R19, 1.175494350822287508e-38 ;  /* 0x0080000013138820 */ /* 0x001fe20000400000 */
[----:B------:R-:W-:Y:S06]  /*9c00*/  BRA `(.L_x_9464) ;  /* 0x0000000800747947 */ /* 0x000fec0003800000 */
.L_x_9459:
        /* <DEDUP_REMOVED lines=12> */
.L_x_9473:
[----:B------:R-:W2:Y:S01]  /*9cd0*/  LDG.E.64 R2, desc[UR36][R2.64] ;  /* 0x0000002402027981 */ /* 0x000ea2000c1e1b00 */
[----:B------:R-:W-:Y:S01]  /*9ce0*/  UMOV UR4, 0xf0000000 ;  /* 0xf000000000047882 */ /* 0x000fe20000000000 */
[----:B------:R-:W-:Y:S01]  /*9cf0*/  UMOV UR5, 0x380fffff ;  /* 0x380fffff00057882 */ /* 0x000fe20000000000 */
[----:B--2---:R-:W0:Y:S01]  /*9d00*/  F2F.F32.F64 R19, R2 ;  /* 0x0000000200137310 */ /* 0x004e220000301000 */
[----:B------:R-:W-:-:S14]  /*9d10*/  DSETP.GEU.AND P0, PT, |R2|, UR4, PT ;  /* 0x0000000402007e2a */ /* 0x000fdc000bf0e200 */
[----:B0-----:R-:W-:Y:S01]  /*9d20*/  @!P0 FMUL R19, R19, 1.175494350822287508e-38 ;  /* 0x0080000013138820 */ /* 0x001fe20000400000 */
[----:B------:R-:W-:Y:S06]  /*9d30*/  BRA `(.L_x_9464) ;  /* 0x0000000800287947 */ /* 0x000fec0003800000 */
.L_x_9472:
        /* <DEDUP_REMOVED lines=25> */
.L_x_9475:
        /* <DEDUP_REMOVED lines=12> */
.L_x_9474:
[----:B------:R-:W2:Y:S02]  /*9f90*/  LDG.E.U16 R2, desc[UR36][R2.64] ;  /* 0x0000002402027981 */ /* 0x000ea4000c1e1500 */
[----:B--2---:R-:W-:Y:S01]  /*9fa0*/  IMAD.U32 R19, R2, 0x10000, RZ ;  /* 0x0001000002137824 */ /* 0x004fe200078e00ff */
[----:B------:R-:W-:Y:S06]  /*9fb0*/  BRA `(.L_x_9464) ;  /* 0x0000000400887947 */ /* 0x000fec0003800000 */
.L_x_9471:
        /* <DEDUP_REMOVED lines=11> */
.L_x_9478:
        /* <DEDUP_REMOVED lines=20> */
.L_x_9480:
[----:B------:R-:W-:Y:S05]  /*a1b0*/  BSYNC.RECONVERGENT B0 ;  /* 0x0000000000007941 */ /* 0x000fea0003800200 */
.L_x_9479:
[----:B------:R-:W-:Y:S02]  /*a1c0*/  SHF.L.U32 R0, R0, 0x14, RZ ;  /* 0x0000001400007819 */ /* 0x000fe400000006ff */
[----:B------:R-:W-:-:S04]  /*a1d0*/  LEA R2, R2, 0x3b800000, 0x17 ;  /* 0x3b80000002027811 */ /* 0x000fc800078eb8ff */
[----:B------:R-:W-:Y:S01]  /*a1e0*/  LOP3.LUT R19, R2, R0, R19, 0xfe, !PT ;  /* 0x0000000002137212 */ /* 0x000fe200078efe13 */
[----:B------:R-:W-:Y:S06]  /*a1f0*/  BRA `(.L_x_9464) ;  /* 0x0000000000f87947 */ /* 0x000fec0003800000 */
.L_x_9477:
        /* <DEDUP_REMOVED lines=20> */
.L_x_9482:
[----:B------:R-:W-:Y:S05]  /*a340*/  BSYNC.RECONVERGENT B0 ;  /* 0x0000000000007941 */ /* 0x000fea0003800200 */
.L_x_9481:
[----:B------:R-:W-:Y:S01]  /*a350*/  IMAD.SHL.U32 R0, R0, 0x200000, RZ ;  /* 0x0020000000007824 */ /* 0x000fe200078e00ff */
[----:B------:R-:W-:-:S04]  /*a360*/  LEA R2, R2, 0x37800000, 0x17 ;  /* 0x3780000002027811 */ /* 0x000fc800078eb8ff */
[----:B------:R-:W-:Y:S01]  /*a370*/  LOP3.LUT R19, R2, R0, R19, 0xfe, !PT ;  /* 0x0000000002137212 */ /* 0x000fe200078efe13 */
[----:B------:R-:W-:Y:S06]  /*a380*/  BRA `(.L_x_9464) ;  /* 0x0000000000947947 */ /* 0x000fec0003800000 */
.L_x_9476:
        /* <DEDUP_REMOVED lines=14> */
.L_x_9463:
        /* <DEDUP_REMOVED lines=16> */
.L_x_9485:
[----:B------:R-:W-:Y:S01]  /*a570*/  MOV R19, RZ ;  /* 0x000000ff00137202 */ /* 0x000fe20000000f00 */
[----:B------:R-:W-:Y:S06]  /*a580*/  BRA `(.L_x_9464) ;  /* 0x0000000000147947 */ /* 0x000fec0003800000 */
.L_x_9484:
[----:B------:R-:W2:Y:S02]  /*a590*/  LDG.E.64 R2, desc[UR36][R2.64] ;  /* 0x0000002402027981 */ /* 0x000ea4000c1e1b00 */
[----:B--2---:R0:W1:Y:S01]  /*a5a0*/  I2F.U64 R19, R2 ;  /* 0x0000000200137312 */ /* 0x0040620000301000 */
[----:B------:R-:W-:Y:S05]  /*a5b0*/  BRA `(.L_x_9464) ;  /* 0x0000000000087947 */ /* 0x000fea0003800000 */
.L_x_9483:
[----:B------:R-:W2:Y:S02]  /*a5c0*/  LDG.E R2, desc[UR36][R2.64] ;  /* 0x0000002402027981 */ /* 0x000ea4000c1e1900 */
[----:B--2---:R-:W-:-:S07]  /*a5d0*/  I2FP.F32.U32 R19, R2 ;  /* 0x0000000200137245 */ /* 0x004fce0000201000 */
.L_x_9464:
[----:B------:R-:W-:Y:S05]  /*a5e0*/  BSYNC.RECONVERGENT B6 ;  /* 0x0000000000067941 */ /* 0x000fea0003800200 */
.L_x_9458:
        /* <DEDUP_REMOVED lines=18> */
.L_x_9490:
[----:B------:R-:W2:Y:S02]  /*a710*/  LDG.E.U8 R2, desc[UR36][R2.64] ;  /* 0x0000002402027981 */ /* 0x000ea4000c1e1100 */
[----:B--2---:R-:W-:Y:S01]  /*a720*/  I2FP.F32.U32 R4, R2 ;  /* 0x0000000200047245 */ /* 0x004fe20000201000 */
[----:B------:R-:W-:Y:S06]  /*a730*/  BRA `(.L_x_9492) ;  /* 0x0000000c00247947 */ /* 0x000fec0003800000 */
.L_x_9489:
        /* <DEDUP_REMOVED lines=9> */
.L_x_9494:
[----:B------:R-:W2:Y:S02]  /*a7d0*/  LDG.E R2, desc[UR36][R2.64] ;  /* 0x0000002402027981 */ /* 0x000ea4000c1e1900 */
[----:B--2---:R-:W-:Y:S01]  /*a7e0*/  I2FP.F32.S32 R4, R2 ;  /* 0x0000000200047245 */ /* 0x004fe20000201400 */
[----:B------:R-:W-:Y:S06]  /*a7f0*/  BRA `(.L_x_9492) ;  /* 0x0000000800f47947 */ /* 0x000fec0003800000 */
.L_x_9493:
[----:B------:R-:W2:Y:S02]  /*a800*/  LDG.E.U16 R2, desc[UR36][R2.64] ;  /* 0x0000002402027981 */ /* 0x000ea4000c1e1500 */
[----:B--2---:R4:W0:Y:S01]  /*a810*/  I2F.S16 R4, R2 ;  /* 0x0000000200047306 */ /* 0x0048220000101400 */
[----:B------:R-:W-:Y:S05]  /*a820*/  BRA `(.L_x_9492) ;  /* 0x0000000800e87947 */ /* 0x000fea0003800000 */
.L_x_9488:
        /* <DEDUP_REMOVED lines=8> */
.L_x_9496:
[----:B------:R-:W2:Y:S02]  /*a8b0*/  LDG.E.U16 R2, desc[UR36][R2.64] ;  /* 0x0000002402027981 */ /* 0x000ea4000c1e1500 */
[----:B--2---:R-:W-:Y:S01]  /*a8c0*/  HADD2.F32 R4, -RZ, R2.H0_H0 ;  /* 0x20000002ff047230 */ /* 0x004fe20000004100 */
[----:B------:R-:W-:Y:S06]  /*a8d0*/  BRA `(.L_x_9492) ;  /* 0x0000000800bc7947 */ /* 0x000fec0003800000 */
.L_x_9495:
        /* <DEDUP_REMOVED lines=8> */
.L_x_9498:
[----:B------:R-:W2:Y:S02]  /*a960*/  LDG.E.U16 R2, desc[UR36][R2.64] ;  /* 0x0000002402027981 */ /* 0x000ea4000c1e1500 */
[----:B--2---:R-:W-:Y:S01]  /*a970*/  HADD2.F32 R4, -RZ, R2.H0_H0 ;  /* 0x20000002ff047230 */ /* 0x004fe20000004100 */
[----:B------:R-:W-:Y:S06]  /*a980*/  BRA `(.L_x_9492) ;  /* 0x0000000800907947 */ /* 0x000fec0003800000 */
.L_x_9497:
[----:B------:R-:W2:Y:S01]  /*a990*/  LDG.E.64 R2, desc[UR36][R2.64] ;  /* 0x0000002402027981 */ /* 0x000ea2000c1e1b00 */
[----:B------:R-:W-:Y:S01]  /*a9a0*/  UMOV UR4, 0xf0000000 ;  /* 0xf000000000047882 */ /* 0x000fe20000000000 */
[----:B------:R-:W-:Y:S01]  /*a9b0*/  UMOV UR5, 0x380fffff ;  /* 0x380fffff00057882 */ /* 0x000fe20000000000 */
[----:B--2---:R-:W0:Y:S01]  /*a9c0*/  F2F.F32.F64 R4, R2 ;  /* 0x0000000200047310 */ /* 0x004e220000301000 */
[----:B------:R-:W-:-:S14]  /*a9d0*/  DSETP.GEU.AND P0, PT, |R2|, UR4, PT ;  /* 0x0000000402007e2a */ /* 0x000fdc000bf0e200 */
[----:B0-----:R-:W-:Y:S01]  /*a9e0*/  @!P0 FMUL R4, R4, 1.175494350822287508e-38 ;  /* 0x0080000004048820 */ /* 0x001fe20000400000 */
[----:B------:R-:W-:Y:S06]  /*a9f0*/  BRA `(.L_x_9492) ;  /* 0x0000000800747947 */ /* 0x000fec0003800000 */
.L_x_9487:
        /* <DEDUP_REMOVED lines=12> */
.L_x_9501:
[----:B------:R-:W2:Y:S01]  /*aac0*/  LDG.E.64 R2, desc[UR36][R2.64] ;  /* 0x0000002402027981 */ /* 0x000ea2000c1e1b00 */
[----:B------:R-:W-:Y:S01]  /*aad0*/  UMOV UR4, 0xf0000000 ;  /* 0xf000000000047882 */ /* 0x000fe20000000000 */
[----:B------:R-:W-:Y:S01]  /*aae0*/  UMOV UR5, 0x380fffff ;  /* 0x380fffff00057882 */ /* 0x000fe20000000000 */
[----:B--2---:R-:W0:Y:S01]  /*aaf0*/  F2F.F32.F64 R4, R2 ;  /* 0x0000000200047310 */ /* 0x004e220000301000 */
[----:B------:R-:W-:-:S14]  /*ab00*/  DSETP.GEU.AND P0, PT, |R2|, UR4, PT ;  /* 0x0000000402007e2a */ /* 0x000fdc000bf0e200 */
[----:B0-----:R-:W-:Y:S01]  /*ab10*/  @!P0 FMUL R4, R4, 1.175494350822287508e-38 ;  /* 0x0080000004048820 */ /* 0x001fe20000400000 */
[----:B------:R-:W-:Y:S06]  /*ab20*/  BRA `(.L_x_9492) ;  /* 0x0000000800287947 */ /* 0x000fec0003800000 */
.L_x_9500:
        /* <DEDUP_REMOVED lines=25> */
.L_x_9503:
        /* <DEDUP_REMOVED lines=12> */
.L_x_9502:
[----:B------:R-:W2:Y:S02]  /*ad80*/  LDG.E.U16 R2, desc[UR36][R2.64] ;  /* 0x0000002402027981 */ /* 0x000ea4000c1e1500 */
[----:B--2---:R-:W-:Y:S01]  /*ad90*/  IMAD.U32 R4, R2, 0x10000, RZ ;  /* 0x0001000002047824 */ /* 0x004fe200078e00ff */
[----:B------:R-:W-:Y:S06]  /*ada0*/  BRA `(.L_x_9492) ;  /* 0x0000000400887947 */ /* 0x000fec0003800000 */
.L_x_9499:
        /* <DEDUP_REMOVED lines=11> */
.L_x_9506:
        /* <DEDUP_REMOVED lines=20> */
.L_x_9508:
[----:B------:R-:W-:Y:S05]  /*afa0*/  BSYNC.RECONVERGENT B0 ;  /* 0x0000000000007941 */ /* 0x000fea0003800200 */
.L_x_9507:
[----:B------:R-:W-:Y:S01]  /*afb0*/  IMAD.SHL.U32 R0, R0, 0x100000, RZ ;  /* 0x0010000000007824 */ /* 0x000fe200078e00ff */
[----:B------:R-:W-:-:S04]  /*afc0*/  LEA R2, R2, 0x3b800000, 0x17 ;  /* 0x3b80000002027811 */ /* 0x000fc800078eb8ff */
[----:B------:R-:W-:Y:S01]  /*afd0*/  LOP3.LUT R4, R2, R0, R7, 0xfe, !PT ;  /* 0x0000000002047212 */ /* 0x000fe200078efe07 */
[----:B------:R-:W-:Y:S06]  /*afe0*/  BRA `(.L_x_9492) ;  /* 0x0000000000f87947 */ /* 0x000fec0003800000 */
.L_x_9505:
        /* <DEDUP_REMOVED lines=20> */
.L_x_9510:
[----:B------:R-:W-:Y:S05]  /*b130*/  BSYNC.RECONVERGENT B0 ;  /* 0x0000000000007941 */ /* 0x000fea0003800200 */
.L_x_9509:
[----:B------:R-:W-:Y:S02]  /*b140*/  SHF.L.U32 R0, R0, 0x15, RZ ;  /* 0x0000001500007819 */ /* 0x000fe400000006ff */
[----:B------:R-:W-:-:S04]  /*b150*/  LEA R2, R2, 0x37800000, 0x17 ;  /* 0x3780000002027811 */ /* 0x000fc800078eb8ff */
[----:B------:R-:W-:Y:S01]  /*b160*/  LOP3.LUT R4, R2, R0, R7, 0xfe, !PT ;  /* 0x0000000002047212 */ /* 0x000fe200078efe07 */
[----:B------:R-:W-:Y:S06]  /*b170*/  BRA `(.L_x_9492) ;  /* 0x0000000000947947 */ /* 0x000fec0003800000 */
.L_x_9504:
        /* <DEDUP_REMOVED lines=14> */
.L_x_9491:
        /* <DEDUP_REMOVED lines=16> */
.L_x_9513:
[----:B------:R-:W-:Y:S01]  /*b360*/  IMAD.MOV.U32 R4, RZ, RZ, RZ ;  /* 0x000000ffff047224 */ /* 0x000fe200078e00ff */
[----:B------:R-:W-:Y:S06]  /*b370*/  BRA `(.L_x_9492) ;  /* 0x0000000000147947 */ /* 0x000fec0003800000 */
.L_x_9512:
[----:B------:R-:W2:Y:S02]  /*b380*/  LDG.E.64 R2, desc[UR36][R2.64] ;  /* 0x0000002402027981 */ /* 0x000ea4000c1e1b00 */
[----:B--2---:R0:W2:Y:S01]  /*b390*/  I2F.U64 R4, R2 ;  /* 0x0000000200047312 */ /* 0x0040a20000301000 */
[----:B------:R-:W-:Y:S05]  /*b3a0*/  BRA `(.L_x_9492) ;  /* 0x0000000000087947 */ /* 0x000fea0003800000 */
.L_x_9511:
[----:B------:R-:W2:Y:S02]  /*b3b0*/  LDG.E R2, desc[UR36][R2.64] ;  /* 0x0000002402027981 */ /* 0x000ea4000c1e1900 */
[----:B--2---:R-:W-:-:S07]  /*b3c0*/  I2FP.F32.U32 R4, R2 ;  /* 0x0000000200047245 */ /* 0x004fce0000201000 */
.L_x_9492:
[----:B------:R-:W-:Y:S05]  /*b3d0*/  BSYNC.RECONVERGENT B6 ;  /* 0x0000000000067941 */ /* 0x000fea0003800200 */
.L_x_9486:
[----:B------:R-:W4:Y:S01]  /*b3e0*/  LDCU.64 UR6, c[0x0][0x5e8] ;  /* 0x0000bd00ff0677ac */ /* 0x000f220008000a00 */
[----:B0123-5:R-:W-:Y:S01]  /*b3f0*/  FMNMX.FTZ R4, R4, R19, !PT ;  /* 0x0000001304047209 */ /* 0x02ffe20007810000 */
        /* <DEDUP_REMOVED lines=16> */
.L_x_9517:
[----:B------:R-:W0:Y:S02]  /*b500*/  F2I.S64.TRUNC R4, R4 ;  /* 0x0000000400047311 */ /* 0x000e24000020d900 */
[----:B0-----:R-:W-:-:S05]  /*b510*/  MOV R7, R4 ;  /* 0x0000000400077202 */ /* 0x001fca0000000f00 */
[----:B------:R0:W-:Y:S01]  /*b520*/  STG.E.U8 desc[UR36][R2.64], R7 ;  /* 0x0000000702007986 */ /* 0x0001e2000c101124 */
[----:B------:R-:W-:Y:S05]  /*b530*/  BRA `(.L_x_9519) ;  /* 0x0000000c00287947 */ /* 0x000fea0003800000 */
.L_x_9516:
        /* <DEDUP_REMOVED lines=9> */
.L_x_9521:
[----:B------:R-:W0:Y:S02]  /*b5d0*/  F2I.FTZ.TRUNC.NTZ R5, R4 ;  /* 0x0000000400057305 */ /* 0x000e24000021f100 */
[----:B0-----:R0:W-:Y:S01]  /*b5e0*/  STG.E desc[UR36][R2.64], R5 ;  /* 0x0000000502007986 */ /* 0x0011e2000c101924 */
[----:B------:R-:W-:Y:S05]  /*b5f0*/  BRA `(.L_x_9519) ;  /* 0x0000000800f87947 */ /* 0x000fea0003800000 */
.L_x_9520:
[----:B------:R-:W0:Y:S02]  /*b600*/  F2I.FTZ.TRUNC.NTZ R5, R4 ;  /* 0x0000000400057305 */ /* 0x000e24000021f100 */
[----:B0-----:R0:W-:Y:S01]  /*b610*/  STG.E.U16 desc[UR36][R2.64], R5 ;  /* 0x0000000502007986 */ /* 0x0011e2000c101524 */
[----:B------:R-:W-:Y:S05]  /*b620*/  BRA `(.L_x_9519) ;  /* 0x0000000800ec7947 */ /* 0x000fea0003800000 */
.L_x_9515:
        /* <DEDUP_REMOVED lines=8> */
.L_x_9523:
[----:B------:R-:W-:-:S05]  /*b6b0*/  F2FP.F16.F32.PACK_AB R4, RZ, R4 ;  /* 0x00000004ff04723e */ /* 0x000fca00000000ff */
[----:B------:R0:W-:Y:S01]  /*b6c0*/  STG.E.U16 desc[UR36][R2.64], R4 ;  /* 0x0000000402007986 */ /* 0x0001e2000c101524 */
[----:B------:R-:W-:Y:S05]  /*b6d0*/  BRA `(.L_x_9519) ;  /* 0x0000000800c07947 */ /* 0x000fea0003800000 */
.L_x_9522:
        /* <DEDUP_REMOVED lines=9> */
.L_x_9525:
[----:B------:R-:W-:-:S04]  /*b770*/  F2FP.F16.F32.PACK_AB R5, RZ, R4 ;  /* 0x00000004ff05723e */ /* 0x000fc800000000ff */
[----:B------:R-:W-:-:S05]  /*b780*/  PRMT R5, R5, 0x5410, RZ ;  /* 0x0000541005057816 */ /* 0x000fca00000000ff */
[----:B------:R0:W-:Y:S01]  /*b790*/  STG.E desc[UR36][R2.64], R5 ;  /* 0x0000000502007986 */ /* 0x0001e2000c101924 */
[----:B------:R-:W-:Y:S05]  /*b7a0*/  BRA `(.L_x_9519) ;  /* 0x00000008008c7947 */ /* 0x000fea0003800000 */
.L_x_9524:
[----:B------:R-:W-:-:S06]  /*b7b0*/  FMUL.FTZ R4, R4, 1 ;  /* 0x3f80000004047820 */ /* 0x000fcc0000410000 */
[----:B------:R-:W0:Y:S02]  /*b7c0*/  F2F.F64.F32 R4, R4 ;  /* 0x0000000400047310 */ /* 0x000e240000201800 */
[----:B0-----:R0:W-:Y:S01]  /*b7d0*/  STG.E.64 desc[UR36][R2.64], R4 ;  /* 0x0000000402007986 */ /* 0x0011e2000c101b24 */
[----:B------:R-:W-:Y:S05]  /*b7e0*/  BRA `(.L_x_9519) ;  /* 0x00000008007c7947 */ /* 0x000fea0003800000 */
.L_x_9514:
        /* <DEDUP_REMOVED lines=13> */
.L_x_9529:
        /* <DEDUP_REMOVED lines=16> */
.L_x_9532:
[----:B------:R-:W-:-:S04]  /*b9c0*/  SHF.R.U32.HI R4, RZ, 0x18, R4 ;  /* 0x00000018ff047819 */ /* 0x000fc80000011604 */
[----:B------:R-:W-:-:S04]  /*b9d0*/  LOP3.LUT R4, R5, 0x80, R4, 0xf8, !PT ;  /* 0x0000008005047812 */ /* 0x000fc800078ef804 */
[----:B------:R-:W-:-:S07]  /*b9e0*/  PRMT R0, R4, 0x7610, R0 ;  /* 0x0000761004007816 */ /* 0x000fce0000000000 */
.L_x_9531:
[----:B------:R-:W-:Y:S05]  /*b9f0*/  BSYNC.RECONVERGENT B0 ;  /* 0x0000000000007941 */ /* 0x000fea0003800200 */
.L_x_9530:
[----:B------:R0:W-:Y:S01]  /*ba00*/  STG.E.U8 desc[UR36][R2.64], R0 ;  /* 0x0000000002007986 */ /* 0x0001e2000c101124 */
[----:B------:R-:W-:Y:S05]  /*ba10*/  BRA `(.L_x_9519) ;  /* 0x0000000400f07947 */ /* 0x000fea0003800000 */
.L_x_9528:
        /* <DEDUP_REMOVED lines=16> */
.L_x_9535:
[----:B------:R-:W-:-:S04]  /*bb20*/  SHF.R.U32.HI R4, RZ, 0x18, R4 ;  /* 0x00000018ff047819 */ /* 0x000fc80000011604 */
[----:B------:R-:W-:-:S04]  /*bb30*/  LOP3.LUT R5, R5, 0x80, R4, 0xf8, !PT ;  /* 0x0000008005057812 */ /* 0x000fc800078ef804 */
[----:B------:R-:W-:-:S07]  /*bb40*/  PRMT R0, R5, 0x7610, R0 ;  /* 0x0000761005007816 */ /* 0x000fce0000000000 */
.L_x_9534:
[----:B------:R-:W-:Y:S05]  /*bb50*/  BSYNC.RECONVERGENT B0 ;  /* 0x0000000000007941 */ /* 0x000fea0003800200 */
.L_x_9533:
[----:B------:R0:W-:Y:S01]  /*bb60*/  STG.E.U8 desc[UR36][R2.64], R0 ;  /* 0x0000000002007986 */ /* 0x0001e2000c101124 */
[----:B------:R-:W-:Y:S05]  /*bb70*/  BRA `(.L_x_9519) ;  /* 0x0000000400987947 */ /* 0x000fea0003800000 */
.L_x_9527:
        /* <DEDUP_REMOVED lines=21> */
.L_x_9537:
[----:B------:R-:W0:Y:S02]  /*bcd0*/  F2I.U64.TRUNC R4, R4 ;  /* 0x0000000400047311 */ /* 0x000e24000020d800 */
[----:B0-----:R0:W-:Y:S01]  /*bce0*/  STG.E.64 desc[UR36][R2.64], R4 ;  /* 0x0000000402007986 */ /* 0x0011e2000c101b24 */
[----:B------:R-:W-:Y:S05]  /*bcf0*/  BRA `(.L_x_9519) ;  /* 0x0000000400387947 */ /* 0x000fea0003800000 */
.L_x_9536:
[----:B------:R-:W0:Y:S02]  /*bd00*/  F2I.FTZ.U32.TRUNC.NTZ R5, R4 ;  /* 0x0000000400057305 */ /* 0x000e24000021f000 */
[----:B0-----:R0:W-:Y:S01]  /*bd10*/  STG.E desc[UR36][R2.64], R5 ;  /* 0x0000000502007986 */ /* 0x0011e2000c101924 */
[----:B------:R-:W-:Y:S05]  /*bd20*/  BRA `(.L_x_9519) ;  /* 0x00000004002c7947 */ /* 0x000fea0003800000 */
.L_x_9526:
        /* <DEDUP_REMOVED lines=10> */
.L_x_9539:
[----:B------:R-:W-:Y:S01]  /*bdd0*/  FMUL.FTZ R4, R4, 1 ;  /* 0x3f80000004047820 */ /* 0x000fe20000410000 */
[----:B------:R-:W-:-:S05]  /*bde0*/  CS2R R6, SRZ ;  /* 0x0000000000067805 */ /* 0x000fca000001ff00 */
[----:B------:R-:W0:Y:S02]  /*bdf0*/  F2F.F64.F32 R4, R4 ;  /* 0x0000000400047310 */ /* 0x000e240000201800 */
[----:B0-----:R4:W-:Y:S01]  /*be00*/  STG.E.128 desc[UR36][R2.64], R4 ;  /* 0x0000000402007986 */ /* 0x0019e2000c101d24 */
[----:B------:R-:W-:Y:S05]  /*be10*/  BRA `(.L_x_9519) ;  /* 0x0000000000f07947 */ /* 0x000fea0003800000 */
.L_x_9538:
[----:B------:R-:W-:-:S09]  /*be20*/  UISETP.NE.AND UP0, UPT, UR4, 0xf, UPT ;  /* 0x0000000f0400788c */ /* 0x000fd2000bf05270 */
[----:B------:R-:W-:Y:S05]  /*be30*/  BRA.U !UP0, `(.L_x_9540) ;  /* 0x0000000108e07547 */ /* 0x000fea000b800000 */
[----:B------:R-:W-:-:S09]  /*be40*/  UISETP.NE.AND UP0, UPT, UR4, 0x17, UPT ;  /* 0x000000170400788c */ /* 0x000fd2000bf05270 */
[----:B------:R-:W-:Y:S05]  /*be50*/  BRA.U !UP0, `(.L_x_9541) ;  /* 0x00000001088c7547 */ /* 0x000fea000b800000 */
[----:B------:R-:W-:-:S09]  /*be60*/  UISETP.NE.AND UP0, UPT, UR4, 0x18, UPT ;  /* 0x000000180400788c */ /* 0x000fd2000bf05270 */
[----:B------:R-:W-:Y:S05]  /*be70*/  BRA.U !UP0, `(.L_x_9542) ;  /* 0x0000000108447547 */ /* 0x000fea000b800000 */
.L_x_9518:
        /* <DEDUP_REMOVED lines=16> */
.L_x_9543:
[----:B------:R-:W-:Y:S05]  /*bf80*/  BRA `(.L_x_9519) ;  /* 0x0000000000947947 */ /* 0x000fea0003800000 */
.L_x_9542:
        /* <DEDUP_REMOVED lines=12> */
.L_x_9545:
[----:B------:R-:W-:Y:S05]  /*c050*/  BSYNC.RECONVERGENT B0 ;  /* 0x0000000000007941 */ /* 0x000fea0003800200 */
.L_x_9544:
[----:B------:R-:W-:-:S05]  /*c060*/  LOP3.LUT R5, R0, 0x80, R7, 0xf8, !PT ;  /* 0x0000008000057812 */ /* 0x000fca00078ef807 */
[----:B------:R1:W-:Y:S01]  /*c070*/  STG.E.U8 desc[UR36][R2.64], R5 ;  /* 0x0000000502007986 */ /* 0x0003e2000c101124 */
[----:B------:R-:W-:Y:S05]  /*c080*/  BRA `(.L_x_9519) ;  /* 0x0000000000547947 */ /* 0x000fea0003800000 */
.L_x_9541:
        /* <DEDUP_REMOVED lines=11> */
.L_x_9547:
[----:B------:R-:W-:Y:S02]  /*c140*/  ISETP.GT.U32.AND P0, PT, R6, 0x7f800000, PT ;  /* 0x7f8000000600780c */ /* 0x000fe40003f04070 */
[----:B------:R-:W-:-:S04]  /*c150*/  MOV R0, 0x7f ;  /* 0x0000007f00007802 */ /* 0x000fc80000000f00 */
[----:B------:R-:W-:-:S07]  /*c160*/  SEL R0, R0, 0x7c, P0 ;  /* 0x0000007c00007807 */ /* 0x000fce0000000000 */
.L_x_9548:
[----:B------:R-:W-:Y:S05]  /*c170*/  BSYNC.RECONVERGENT B0 ;  /* 0x0000000000007941 */ /* 0x000fea0003800200 */
.L_x_9546:
[----:B------:R-:W-:-:S04]  /*c180*/  SHF.R.U32.HI R5, RZ, 0x18, R4 ;  /* 0x00000018ff057819 */ /* 0x000fc80000011604 */
[----:B------:R-:W-:-:S05]  /*c190*/  LOP3.LUT R5, R0, 0x80, R5, 0xf8, !PT ;  /* 0x0000008000057812 */ /* 0x000fca00078ef805 */
[----:B------:R0:W-:Y:S01]  /*c1a0*/  STG.E.U8 desc[UR36][R2.64], R5 ;  /* 0x0000000502007986 */ /* 0x0001e2000c101124 */
[----:B------:R-:W-:Y:S05]  /*c1b0*/  BRA `(.L_x_9519) ;  /* 0x0000000000087947 */ /* 0x000fea0003800000 */
.L_x_9540:
[----:B------:R-:W-:-:S05]  /*c1c0*/  F2FP.BF16.F32.PACK_AB R4, RZ, R4 ;  /* 0x00000004ff04723e */ /* 0x000fca00000010ff */
[----:B------:R2:W-:Y:S02]  /*c1d0*/  STG.E.U16 desc[UR36][R2.64], R4 ;  /* 0x0000000402007986 */ /* 0x0005e4000c101524 */
.L_x_9519:
[----:B------:R-:W-:-:S07]  /*c1e0*/  VIADD R17, R17, 0x80 ;  /* 0x0000008011117836 */ /* 0x000fce0000000000 */
.L_x_9456:
[----:B------:R-:W-:Y:S05]  /*c1f0*/  BSYNC.RECONVERGENT B7 ;  /* 0x0000000000077941 */ /* 0x000fea0003800200 */
.L_x_9455:
        /* <DEDUP_REMOVED lines=357> */
.L_x_9549:
        /* <DEDUP_REMOVED lines=21> */
.L_x_9554:
[----:B------:R-:W2:Y:S02]  /*d9a0*/  LDG.E.U8 R2, desc[UR36][R2.64] ;  /* 0x0000002402027981 */ /* 0x000ea4000c1e1100 */
[----:B--2---:R-:W-:Y:S01]  /*d9b0*/  I2FP.F32.U32 R19, R2 ;  /* 0x0000000200137245 */ /* 0x004fe20000201000 */
[----:B------:R-:W-:Y:S06]  /*d9c0*/  BRA `(.L_x_9556) ;  /* 0x0000000c00247947 */ /* 0x000fec0003800000 */
.L_x_9553:
        /* <DEDUP_REMOVED lines=9> */
.L_x_9558:
[----:B------:R-:W2:Y:S02]  /*da60*/  LDG.E R2, desc[UR36][R2.64] ;  /* 0x0000002402027981 */ /* 0x000ea4000c1e1900 */
[----:B--2---:R-:W-:Y:S01]  /*da70*/  I2FP.F32.S32 R19, R2 ;  /* 0x0000000200137245 */ /* 0x004fe20000201400 */
[----:B------:R-:W-:Y:S06]  /*da80*/  BRA `(.L_x_9556) ;  /* 0x0000000800f47947 */ /* 0x000fec0003800000 */
.L_x_9557:
[----:B------:R-:W2:Y:S02]  /*da90*/  LDG.E.U16 R2, desc[UR36][R2.64] ;  /* 0x0000002402027981 */ /* 0x000ea4000c1e1500 */
[----:B--2---:R0:W1:Y:S01]  /*daa0*/  I2F.S16 R19, R2 ;  /* 0x0000000200137306 */ /* 0x0040620000101400 */
[----:B------:R-:W-:Y:S05]  /*dab0*/  BRA `(.L_x_9556) ;  /* 0x0000000800e87947 */ /* 0x000fea0003800000 */
.L_x_9552:
        /* <DEDUP_REMOVED lines=8> */
.L_x_9560:
[----:B------:R-:W2:Y:S02]  /*db40*/  LDG.E.U16 R2, desc[UR36][R2.64] ;  /* 0x0000002402027981 */ /* 0x000ea4000c1e1500 */
[----:B--2---:R-:W-:Y:S01]  /*db50*/  HADD2.F32 R19, -RZ, R2.H0_H0 ;  /* 0x20000002ff137230 */ /* 0x004fe20000004100 */
[----:B------:R-:W-:Y:S06]  /*db60*/  BRA `(.L_x_9556) ;  /* 0x0000000800bc7947 */ /* 0x000fec0003800000 */
.L_x_9559:
        /* <DEDUP_REMOVED lines=8> */
.L_x_9562:
[----:B------:R-:W2:Y:S02]  /*dbf0*/  LDG.E.U16 R2, desc[UR36][R2.64] ;  /* 0x0000002402027981 */ /* 0x000ea4000c1e1500 */
[----:B--2---:R-:W-:Y:S01]  /*dc00*/  HADD2.F32 R19, -RZ, R2.H0_H0 ;  /* 0x20000002ff137230 */ /* 0x004fe20000004100 */
[----:B------:R-:W-:Y:S06]  /*dc10*/  BRA `(.L_x_9556) ;  /* 0x0000000800907947 */ /* 0x000fec0003800000 */
.L_x_9561:
[----:B------:R-:W2:Y:S01]  /*dc20*/  LDG.E.64 R2, desc[UR36][R2.64] ;  /* 0x0000002402027981 */ /* 0x000ea2000c1e1b00 */
[----:B------:R-:W-:Y:S01]  /*dc30*/  UMOV UR4, 0xf0000000 ;  /* 0xf000000000047882 */ /* 0x000fe20000000000 */
[----:B------:R-:W-:Y:S01]  /*dc40*/  UMOV UR5, 0x380fffff ;  /* 0x380fffff00057882 */ /* 0x000fe20000000000 */
[----:B--2---:R-:W0:Y:S01]  /*dc50*/  F2F.F32.F64 R19, R2 ;  /* 0x0000000200137310 */ /* 0x004e220000301000 */
[----:B------:R-:W-:-:S14]  /*dc60*/  DSETP.GEU.AND P0, PT, |R2|, UR4, PT ;  /* 0x0000000402007e2a */ /* 0x000fdc000bf0e200 */
[----:B0-----:R-:W-:Y:S01]  /*dc70*/  @!P0 FMUL R19, R19, 1.175494350822287508e-38 ;  /* 0x0080000013138820 */ /* 0x001fe20000400000 */
[----:B------:R-:W-:Y:S06]  /*dc80*/  BRA `(.L_x_9556) ;  /* 0x0000000800747947 */ /* 0x000fec0003800000 */
.L_x_9551:
        /* <DEDUP_REMOVED lines=12> */
.L_x_9565:
[----:B------:R-:W2:Y:S01]  /*dd50*/  LDG.E.64 R2, desc[UR36][R2.64] ;  /* 0x0000002402027981 */ /* 0x000ea2000c1e1b00 */
[----:B------:R-:W-:Y:S01]  /*dd60*/  UMOV UR4, 0xf0000000 ;  /* 0xf000000000047882 */ /* 0x000fe20000000000 */
[----:B------:R-:W-:Y:S01]  /*dd70*/  UMOV UR5, 0x380fffff ;  /* 0x380fffff00057882 */ /* 0x000fe20000000000 */
[----:B--2---:R-:W0:Y:S01]  /*dd80*/  F2F.F32.F64 R19, R2 ;  /* 0x0000000200137310 */ /* 0x004e220000301000 */
[----:B------:R-:W-:-:S14]  /*dd90*/  DSETP.GEU.AND P0, PT, |R2|, UR4, PT ;  /* 0x0000000402007e2a */ /* 0x000fdc000bf0e200 */
[----:B0-----:R-:W-:Y:S01]  /*dda0*/  @!P0 FMUL R19, R19, 1.175494350822287508e-38 ;  /* 0x0080000013138820 */ /* 0x001fe20000400000 */
[----:B------:R-:W-:Y:S06]  /*ddb0*/  BRA `(.L_x_9556) ;  /* 0x0000000800287947 */ /* 0x000fec0003800000 */
.L_x_9564:
        /* <DEDUP_REMOVED lines=25> */
.L_x_9567:
        /* <DEDUP_REMOVED lines=12> */
.L_x_9566:
[----:B------:R-:W2:Y:S02]  /*e010*/  LDG.E.U16 R2, desc[UR36][R2.64] ;  /* 0x0000002402027981 */ /* 0x000ea4000c1e1500 */
[----:B--2---:R-:W-:Y:S01]  /*e020*/  SHF.L.U32 R19, R2, 0x10, RZ ;  /* 0x0000001002137819 */ /* 0x004fe200000006ff */
[----:B------:R-:W-:Y:S06]  /*e030*/  BRA `(.L_x_9556) ;  /* 0x0000000400887947 */ /* 0x000fec0003800000 */
.L_x_9563:
        /* <DEDUP_REMOVED lines=11> */
.L_x_9570:
        /* <DEDUP_REMOVED lines=20> */
.L_x_9572:
[----:B------:R-:W-:Y:S05]  /*e230*/  BSYNC.RECONVERGENT B0 ;  /* 0x0000000000007941 */ /* 0x000fea0003800200 */
.L_x_9571:
[----:B------:R-:W-:Y:S01]  /*e240*/  IMAD.SHL.U32 R0, R0, 0x100000, RZ ;  /* 0x0010000000007824 */ /* 0x000fe200078e00ff */
[----:B------:R-:W-:-:S04]  /*e250*/  LEA R2, R2, 0x3b800000, 0x17 ;  /* 0x3b80000002027811 */ /* 0x000fc800078eb8ff */
[----:B------:R-:W-:Y:S01]  /*e260*/  LOP3.LUT R19, R2, R0, R19, 0xfe, !PT ;  /* 0x0000000002137212 */ /* 0x000fe200078efe13 */
[----:B------:R-:W-:Y:S06]  /*e270*/  BRA `(.L_x_9556) ;  /* 0x0000000000f87947 */ /* 0x000fec0003800000 */
.L_x_9569:
        /* <DEDUP_REMOVED lines=20> */
.L_x_9574:
[----:B------:R-:W-:Y:S05]  /*e3c0*/  BSYNC.RECONVERGENT B0 ;  /* 0x0000000000007941 */ /* 0x000fea0003800200 */
.L_x_9573:
[----:B------:R-:W-:Y:S01]  /*e3d0*/  IMAD.SHL.U32 R0, R0, 0x200000, RZ ;  /* 0x0020000000007824 */ /* 0x000fe200078e00ff */
[----:B------:R-:W-:-:S04]  /*e3e0*/  LEA R2, R2, 0x37800000, 0x17 ;  /* 0x3780000002027811 */ /* 0x000fc800078eb8ff */
[----:B------:R-:W-:Y:S01]  /*e3f0*/  LOP3.LUT R19, R2, R0, R19, 0xfe, !PT ;  /* 0x0000000002137212 */ /* 0x000fe200078efe13 */
[----:B------:R-:W-:Y:S06]  /*e400*/  BRA `(.L_x_9556) ;  /* 0x0000000000947947 */ /* 0x000fec0003800000 */
.L_x_9568:
        /* <DEDUP_REMOVED lines=14> */
.L_x_9555:
        /* <DEDUP_REMOVED lines=16> */
.L_x_9577:
[----:B------:R-:W-:Y:S01]  /*e5f0*/  IMAD.MOV.U32 R19, RZ, RZ, RZ ;  /* 0x000000ffff137224 */ /* 0x000fe200078e00ff */
[----:B------:R-:W-:Y:S06]  /*e600*/  BRA `(.L_x_9556) ;  /* 0x0000000000147947 */ /* 0x000fec0003800000 */
.L_x_9576:
[----:B------:R-:W2:Y:S02]  /*e610*/  LDG.E.64 R2, desc[UR36][R2.64] ;  /* 0x0000002402027981 */ /* 0x000ea4000c1e1b00 */
[----:B--2---:R0:W1:Y:S01]  /*e620*/  I2F.U64 R19, R2 ;  /* 0x0000000200137312 */ /* 0x0040620000301000 */
[----:B------:R-:W-:Y:S05]  /*e630*/  BRA `(.L_x_9556) ;  /* 0x0000000000087947 */ /* 0x000fea0003800000 */
.L_x_9575:
[----:B------:R-:W2:Y:S02]  /*e640*/  LDG.E R2, desc[UR36][R2.64] ;  /* 0x0000002402027981 */ /* 0x000ea4000c1e1900 */
[----:B--2---:R-:W-:-:S07]  /*e650*/  I2FP.F32.U32 R19, R2 ;  /* 0x0000000200137245 */ /* 0x004fce0000201000 */
.L_x_9556:
[----:B------:R-:W-:Y:S05]  /*e660*/  BSYNC.RECONVERGENT B6 ;  /* 0x0000000000067941 */ /* 0x000fea0003800200 */
.L_x_9550:
        /* <DEDUP_REMOVED lines=18> */
.L_x_9582:
[----:B------:R-:W2:Y:S02]  /*e790*/  LDG.E.U8 R0, desc[UR36][R2.64] ;  /* 0x0000002402007981 */ /* 0x000ea4000c1e1100 */
[----:B--2---:R-:W-:Y:S01]  /*e7a0*/  I2FP.F32.U32 R0, R0 ;  /* 0x0000000000007245 */ /* 0x004fe20000201000 */
[----:B------:R-:W-:Y:S06]  /*e7b0*/  BRA `(.L_x_9584) ;  /* 0x0000000c00247947 */ /* 0x000fec0003800000 */
.L_x_9581:
        /* <DEDUP_REMOVED lines=9> */
.L_x_9586:
[----:B------:R-:W2:Y:S02]  /*e850*/  LDG.E R0, desc[UR36][R2.64] ;  /* 0x0000002402007981 */ /* 0x000ea4000c1e1900 */
[----:B--2---:R-:W-:Y:S01]  /*e860*/  I2FP.F32.S32 R0, R0 ;  /* 0x0000000000007245 */ /* 0x004fe20000201400 */
[----:B------:R-:W-:Y:S06]  /*e870*/  BRA `(.L_x_9584) ;  /* 0x0000000800f47947 */ /* 0x000fec0003800000 */
.L_x_9585:
[----:B------:R-:W2:Y:S02]  /*e880*/  LDG.E.U16 R0, desc[UR36][R2.64] ;  /* 0x0000002402007981 */ /* 0x000ea4000c1e1500 */
[----:B--2---:R-:W0:Y:S01]  /*e890*/  I2F.S16 R0, R0 ;  /* 0x0000000000007306 */ /* 0x004e220000101400 */
[----:B------:R-:W-:Y:S05]  /*e8a0*/  BRA `(.L_x_9584) ;  /* 0x0000000800e87947 */ /* 0x000fea0003800000 */
.L_x_9580:
        /* <DEDUP_REMOVED lines=8> */
.L_x_9588:
[----:B------:R-:W2:Y:S02]  /*e930*/  LDG.E.U16 R0, desc[UR36][R2.64] ;  /* 0x0000002402007981 */ /* 0x000ea4000c1e1500 */
[----:B--2---:R-:W-:Y:S01]  /*e940*/  HADD2.F32 R0, -RZ, R0.H0_H0 ;  /* 0x20000000ff007230 */ /* 0x004fe20000004100 */
[----:B------:R-:W-:Y:S06]  /*e950*/  BRA `(.L_x_9584) ;  /* 0x0000000800bc7947 */ /* 0x000fec0003800000 */
.L_x_9587:
        /* <DEDUP_REMOVED lines=8> */
.L_x_9590:
[----:B------:R-:W2:Y:S02]  /*e9e0*/  LDG.E.U16 R0, desc[UR36][R2.64] ;  /* 0x0000002402007981 */ /* 0x000ea4000c1e1500 */
[----:B--2---:R-:W-:Y:S01]  /*e9f0*/  HADD2.F32 R0, -RZ, R0.H0_H0 ;  /* 0x20000000ff007230 */ /* 0x004fe20000004100 */
[----:B------:R-:W-:Y:S06]  /*ea00*/  BRA `(.L_x_9584) ;  /* 0x0000000800907947 */ /* 0x000fec0003800000 */
.L_x_9589:
[----:B------:R-:W2:Y:S01]  /*ea10*/  LDG.E.64 R2, desc[UR36][R2.64] ;  /* 0x0000002402027981 */ /* 0x000ea2000c1e1b00 */
[----:B------:R-:W-:Y:S01]  /*ea20*/  UMOV UR4, 0xf0000000 ;  /* 0xf000000000047882 */ /* 0x000fe20000000000 */
[----:B------:R-:W-:Y:S01]  /*ea30*/  UMOV UR5, 0x380fffff ;  /* 0x380fffff00057882 */ /* 0x000fe20000000000 */
[----:B--2---:R-:W0:Y:S01]  /*ea40*/  F2F.F32.F64 R0, R2 ;  /* 0x0000000200007310 */ /* 0x004e220000301000 */
[----:B------:R-:W-:-:S14]  /*ea50*/  DSETP.GEU.AND P0, PT, |R2|, UR4, PT ;  /* 0x0000000402007e2a */ /* 0x000fdc000bf0e200 */
[----:B0-----:R-:W-:Y:S01]  /*ea60*/  @!P0 FMUL R0, R0, 1.175494350822287508e-38 ;  /* 0x0080000000008820 */ /* 0x001fe20000400000 */
[----:B------:R-:W-:Y:S06]  /*ea70*/  BRA `(.L_x_9584) ;  /* 0x0000000800747947 */ /* 0x000fec0003800000 */
.L_x_9579:
        /* <DEDUP_REMOVED lines=12> */
.L_x_9593:
[----:B------:R-:W2:Y:S01]  /*eb40*/  LDG.E.64 R2, desc[UR36][R2.64] ;  /* 0x0000002402027981 */ /* 0x000ea2000c1e1b00 */
[----:B------:R-:W-:Y:S01]  /*eb50*/  UMOV UR4, 0xf0000000 ;  /* 0xf000000000047882 */ /* 0x000fe20000000000 */
[----:B------:R-:W-:Y:S01]  /*eb60*/  UMOV UR5, 0x380fffff ;  /* 0x380fffff00057882 */ /* 0x000fe20000000000 */
[----:B--2---:R-:W0:Y:S01]  /*eb70*/  F2F.F32.F64 R0, R2 ;  /* 0x0000000200007310 */ /* 0x004e220000301000 */
[----:B------:R-:W-:-:S14]  /*eb80*/  DSETP.GEU.AND P0, PT, |R2|, UR4, PT ;  /* 0x0000000402007e2a */ /* 0x000fdc000bf0e200 */
[----:B0-----:R-:W-:Y:S01]  /*eb90*/  @!P0 FMUL R0, R0, 1.175494350822287508e-38 ;  /* 0x0080000000008820 */ /* 0x001fe20000400000 */
[----:B------:R-:W-:Y:S06]  /*eba0*/  BRA `(.L_x_9584) ;  /* 0x0000000800287947 */ /* 0x000fec0003800000 */
.L_x_9592:
        /* <DEDUP_REMOVED lines=25> */
.L_x_9595:
        /* <DEDUP_REMOVED lines=12> */
.L_x_9594:
[----:B------:R-:W2:Y:S02]  /*ee00*/  LDG.E.U16 R0, desc[UR36][R2.64] ;  /* 0x0000002402007981 */ /* 0x000ea4000c1e1500 */
[----:B--2---:R-:W-:Y:S01]  /*ee10*/  IMAD.U32 R0, R0, 0x10000, RZ ;  /* 0x0001000000007824 */ /* 0x004fe200078e00ff */
[----:B------:R-:W-:Y:S06]  /*ee20*/  BRA `(.L_x_9584) ;  /* 0x0000000400887947 */ /* 0x000fec0003800000 */
.L_x_9591:
        /* <DEDUP_REMOVED lines=11> */
.L_x_9598:
        /* <DEDUP_REMOVED lines=20> */
.L_x_9600:
[----:B------:R-:W-:Y:S05]  /*f020*/  BSYNC.RECONVERGENT B0 ;  /* 0x0000000000007941 */ /* 0x000fea0003800200 */
.L_x_9599:
[----:B------:R-:W-:Y:S02]  /*f030*/  SHF.L.U32 R0, R0, 0x14, RZ ;  /* 0x0000001400007819 */ /* 0x000fe400000006ff */
[----:B------:R-:W-:-:S04]  /*f040*/  LEA R2, R2, 0x3b800000, 0x17 ;  /* 0x3b80000002027811 */ /* 0x000fc800078eb8ff */
[----:B------:R-:W-:Y:S01]  /*f050*/  LOP3.LUT R0, R2, R0, R7, 0xfe, !PT ;  /* 0x0000000002007212 */ /* 0x000fe200078efe07 */
[----:B------:R-:W-:Y:S06]  /*f060*/  BRA `(.L_x_9584) ;  /* 0x0000000000f87947 */ /* 0x000fec0003800000 */
.L_x_9597:
        /* <DEDUP_REMOVED lines=20> */
.L_x_9602:
[----:B------:R-:W-:Y:S05]  /*f1b0*/  BSYNC.RECONVERGENT B0 ;  /* 0x0000000000007941 */ /* 0x000fea0003800200 */
.L_x_9601:
[----:B------:R-:W-:Y:S01]  /*f1c0*/  IMAD.SHL.U32 R0, R0, 0x200000, RZ ;  /* 0x0020000000007824 */ /* 0x000fe200078e00ff */
[----:B------:R-:W-:-:S04]  /*f1d0*/  LEA R2, R2, 0x37800000, 0x17 ;  /* 0x3780000002027811 */ /* 0x000fc800078eb8ff */
[----:B------:R-:W-:Y:S01]  /*f1e0*/  LOP3.LUT R0, R2, R0, R7, 0xfe, !PT ;  /* 0x0000000002007212 */ /* 0x000fe200078efe07 */
[----:B------:R-:W-:Y:S06]  /*f1f0*/  BRA `(.L_x_9584) ;  /* 0x0000000000947947 */ /* 0x000fec0003800000 */
.L_x_9596:
        /* <DEDUP_REMOVED lines=14> */
.L_x_9583:
        /* <DEDUP_REMOVED lines=16> */
.L_x_9605:
[----:B------:R-:W-:Y:S01]  /*f3e0*/  MOV R0, RZ ;  /* 0x000000ff00007202 */ /* 0x000fe20000000f00 */
[----:B------:R-:W-:Y:S06]  /*f3f0*/  BRA `(.L_x_9584) ;  /* 0x0000000000147947 */ /* 0x000fec0003800000 */
.L_x_9604:
[----:B------:R-:W2:Y:S02]  /*f400*/  LDG.E.64 R2, desc[UR36][R2.64] ;  /* 0x0000002402027981 */ /* 0x000ea4000c1e1b00 */
[----:B--2---:R0:W2:Y:S01]  /*f410*/  I2F.U64 R0, R2 ;  /* 0x0000000200007312 */ /* 0x0040a20000301000 */
[----:B------:R-:W-:Y:S05]  /*f420*/  BRA `(.L_x_9584) ;  /* 0x0000000000087947 */ /* 0x000fea0003800000 */
.L_x_9603:
[----:B------:R-:W2:Y:S02]  /*f430*/  LDG.E R0, desc[UR36][R2.64] ;  /* 0x0000002402007981 */ /* 0x000ea4000c1e1900 */
[----:B--2---:R-:W-:-:S07]  /*f440*/  I2FP.F32.U32 R0, R0 ;  /* 0x0000000000007245 */ /* 0x004fce0000201000 */
.L_x_9584:
[----:B------:R-:W-:Y:S05]  /*f450*/  BSYNC.RECONVERGENT B6 ;  /* 0x0000000000067941 */ /* 0x000fea0003800200 */
.L_x_9578:
[----:B------:R-:W-:Y:S01]  /*f460*/  UPRMT UR4, UR43, 0x9910, URZ ;  /* 0x000099102b047896 */ /* 0x000fe200080000ff */
[----:B012345:R-:W-:-:S03]  /*f470*/  FMNMX.FTZ R2, R0, R19, !PT ;  /* 0x0000001300027209 */ /* 0x03ffc60007810000 */
        /* <DEDUP_REMOVED lines=13> */
.L_x_9609:
[----:B------:R-:W0:Y:S02]  /*f550*/  F2I.S64.TRUNC R2, R2 ;  /* 0x0000000200027311 */ /* 0x000e24000020d900 */
[----:B0-----:R-:W-:-:S05]  /*f560*/  IMAD.MOV.U32 R5, RZ, RZ, R2 ;  /* 0x000000ffff057224 */ /* 0x001fca00078e0002 */
[----:B------:R-:W-:Y:S01]  /*f570*/  STG.E.U8 desc[UR36][R16.64], R5 ;  /* 0x0000000510007986 */ /* 0x000fe2000c101124 */
[----:B------:R-:W-:Y:S05]  /*f580*/  EXIT ;  /* 0x000000000000794d */ /* 0x000fea0003800000 */
.L_x_9608:
        /* <DEDUP_REMOVED lines=9> */
.L_x_9612:
[----:B------:R-:W0:Y:S02]  /*f620*/  F2I.FTZ.TRUNC.NTZ R3, R2 ;  /* 0x0000000200037305 */ /* 0x000e24000021f100 */
[----:B0-----:R-:W-:Y:S01]  /*f630*/  STG.E desc[UR36][R16.64], R3 ;  /* 0x0000000310007986 */ /* 0x001fe2000c101924 */
[----:B------:R-:W-:Y:S05]  /*f640*/  EXIT ;  /* 0x000000000000794d */ /* 0x000fea0003800000 */
.L_x_9611:
[----:B------:R-:W0:Y:S02]  /*f650*/  F2I.FTZ.TRUNC.NTZ R3, R2 ;  /* 0x0000000200037305 */ /* 0x000e24000021f100 */
[----:B0-----:R-:W-:Y:S01]  /*f660*/  STG.E.U16 desc[UR36][R16.64], R3 ;  /* 0x0000000310007986 */ /* 0x001fe2000c101524 */
[----:B------:R-:W-:Y:S05]  /*f670*/  EXIT ;  /* 0x000000000000794d */ /* 0x000fea0003800000 */
.L_x_9607:
        /* <DEDUP_REMOVED lines=8> */
.L_x_9614:
[----:B------:R-:W-:-:S05]  /*f700*/  F2FP.F16.F32.PACK_AB R2, RZ, R2 ;  /* 0x00000002ff02723e */ /* 0x000fca00000000ff */
[----:B------:R-:W-:Y:S01]  /*f710*/  STG.E.U16 desc[UR36][R16.64], R2 ;  /* 0x0000000210007986 */ /* 0x000fe2000c101524 */
[----:B------:R-:W-:Y:S05]  /*f720*/  EXIT ;  /* 0x000000000000794d */ /* 0x000fea0003800000 */
.L_x_9613:
        /* <DEDUP_REMOVED lines=9> */
.L_x_9616:
[----:B------:R-:W-:-:S04]  /*f7c0*/  F2FP.F16.F32.PACK_AB R3, RZ, R2 ;  /* 0x00000002ff03723e */ /* 0x000fc800000000ff */
[----:B------:R-:W-:-:S05]  /*f7d0*/  PRMT R3, R3, 0x5410, RZ ;  /* 0x0000541003037816 */ /* 0x000fca00000000ff */
[----:B------:R-:W-:Y:S01]  /*f7e0*/  STG.E desc[UR36][R16.64], R3 ;  /* 0x0000000310007986 */ /* 0x000fe2000c101924 */
[----:B------:R-:W-:Y:S05]  /*f7f0*/  EXIT ;  /* 0x000000000000794d */ /* 0x000fea0003800000 */
.L_x_9615:
[----:B------:R-:W-:-:S06]  /*f800*/  FMUL.FTZ R2, R2, 1 ;  /* 0x3f80000002027820 */ /* 0x000fcc0000410000 */
[----:B------:R-:W0:Y:S02]  /*f810*/  F2F.F64.F32 R2, R2 ;  /* 0x0000000200027310 */ /* 0x000e240000201800 */
[----:B0-----:R-:W-:Y:S01]  /*f820*/  STG.E.64 desc[UR36][R16.64], R2 ;  /* 0x0000000210007986 */ /* 0x001fe2000c101b24 */
[----:B------:R-:W-:Y:S05]  /*f830*/  EXIT ;  /* 0x000000000000794d */ /* 0x000fea0003800000 */
.L_x_9606:
        /* <DEDUP_REMOVED lines=13> */
.L_x_9620:
        /* <DEDUP_REMOVED lines=16> */
.L_x_9623:
[----:B------:R-:W-:-:S04]  /*fa10*/  SHF.R.U32.HI R2, RZ, 0x18, R2 ;  /* 0x00000018ff027819 */ /* 0x000fc80000011602 */
[----:B------:R-:W-:-:S04]  /*fa20*/  LOP3.LUT R2, R3, 0x80, R2, 0xf8, !PT ;  /* 0x0000008003027812 */ /* 0x000fc800078ef802 */
[----:B------:R-:W-:-:S07]  /*fa30*/  PRMT R8, R2, 0x7610, R8 ;  /* 0x0000761002087816 */ /* 0x000fce0000000008 */
.L_x_9622:
[----:B------:R-:W-:Y:S05]  /*fa40*/  BSYNC.RECONVERGENT B0 ;  /* 0x0000000000007941 */ /* 0x000fea0003800200 */
.L_x_9621:
[----:B------:R-:W-:Y:S01]  /*fa50*/  STG.E.U8 desc[UR36][R16.64], R8 ;  /* 0x0000000810007986 */ /* 0x000fe2000c101124 */
[----:B------:R-:W-:Y:S05]  /*fa60*/  EXIT ;  /* 0x000000000000794d */ /* 0x000fea0003800000 */
.L_x_9619:
        /* <DEDUP_REMOVED lines=16> */
.L_x_9626:
[----:B------:R-:W-:-:S04]  /*fb70*/  SHF.R.U32.HI R2, RZ, 0x18, R2 ;  /* 0x00000018ff027819 */ /* 0x000fc80000011602 */
[----:B------:R-:W-:-:S04]  /*fb80*/  LOP3.LUT R3, R3, 0x80, R2, 0xf8, !PT ;  /* 0x0000008003037812 */ /* 0x000fc800078ef802 */
[----:B------:R-:W-:-:S07]  /*fb90*/  PRMT R8, R3, 0x7610, R8 ;  /* 0x0000761003087816 */ /* 0x000fce0000000008 */
.L_x_9625:
[----:B------:R-:W-:Y:S05]  /*fba0*/  BSYNC.RECONVERGENT B0 ;  /* 0x0000000000007941 */ /* 0x000fea0003800200 */
.L_x_9624:
[----:B------:R-:W-:Y:S01]  /*fbb0*/  STG.E.U8 desc[UR36][R16.64], R8 ;  /* 0x0000000810007986 */ /* 0x000fe2000c101124 */
[----:B------:R-:W-:Y:S05]  /*fbc0*/  EXIT ;  /* 0x000000000000794d */ /* 0x000fea0003800000 */
.L_x_9618:
        /* <DEDUP_REMOVED lines=21> */
.L_x_9628:
[----:B------:R-:W0:Y:S02]  /*fd20*/  F2I.U64.TRUNC R2, R2 ;  /* 0x0000000200027311 */ /* 0x000e24000020d800 */
[----:B0-----:R-:W-:Y:S01]  /*fd30*/  STG.E.64 desc[UR36][R16.64], R2 ;  /* 0x0000000210007986 */ /* 0x001fe2000c101b24 */
[----:B------:R-:W-:Y:S05]  /*fd40*/  EXIT ;  /* 0x000000000000794d */ /* 0x000fea0003800000 */
.L_x_9627:
[----:B------:R-:W0:Y:S02]  /*fd50*/  F2I.FTZ.U32.TRUNC.NTZ R3, R2 ;  /* 0x0000000200037305 */ /* 0x000e24000021f000 */
[----:B0-----:R-:W-:Y:S01]  /*fd60*/  STG.E desc[UR36][R16.64], R3 ;  /* 0x0000000310007986 */ /* 0x001fe2000c101924 */
[----:B------:R-:W-:Y:S05]  /*fd70*/  EXIT ;  /* 0x000000000000794d */ /* 0x000fea0003800000 */
.L_x_9617:
        /* <DEDUP_REMOVED lines=10> */
.L_x_9630:
[----:B------:R-:W-:Y:S01]  /*fe20*/  FMUL.FTZ R4, R2, 1 ;  /* 0x3f80000002047820 */ /* 0x000fe20000410000 */
[----:B------:R-:W-:-:S05]  /*fe30*/  CS2R R6, SRZ ;  /* 0x0000000000067805 */ /* 0x000fca000001ff00 */
[----:B------:R-:W0:Y:S02]  /*fe40*/  F2F.F64.F32 R4, R4 ;  /* 0x0000000400047310 */ /* 0x000e240000201800 */
[----:B0-----:R-:W-:Y:S01]  /*fe50*/  STG.E.128 desc[UR36][R16.64], R4 ;  /* 0x0000000410007986 */ /* 0x001fe2000c101d24 */
[----:B------:R-:W-:Y:S05]  /*fe60*/  EXIT ;  /* 0x000000000000794d */ /* 0x000fea0003800000 */
.L_x_9629:
[----:B------:R-:W-:-:S09]  /*fe70*/  UISETP.NE.AND UP0, UPT, UR4, 0xf, UPT ;  /* 0x0000000f0400788c */ /* 0x000fd2000bf05270 */
[----:B------:R-:W-:Y:S05]  /*fe80*/  BRA.U !UP0, `(.L_x_9631) ;  /* 0x0000000108e07547 */ /* 0x000fea000b800000 */
[----:B------:R-:W-:-:S09]  /*fe90*/  UISETP.NE.AND UP0, UPT, UR4, 0x17, UPT ;  /* 0x000000170400788c */ /* 0x000fd2000bf05270 */
[----:B------:R-:W-:Y:S05]  /*fea0*/  BRA.U !UP0, `(.L_x_9632) ;  /* 0x00000001088c7547 */ /* 0x000fea000b800000 */
[----:B------:R-:W-:-:S09]  /*feb0*/  UISETP.NE.AND UP0, UPT, UR4, 0x18, UPT ;  /* 0x000000180400788c */ /* 0x000fd2000bf05270 */
[----:B------:R-:W-:Y:S05]  /*fec0*/  BRA.U !UP0, `(.L_x_9633) ;  /* 0x0000000108447547 */ /* 0x000fea000b800000 */
.L_x_9610:
        /* <DEDUP_REMOVED lines=16> */
.L_x_9634:
[----:B------:R-:W-:Y:S05]  /*ffd0*/  EXIT ;  /* 0x000000000000794d */ /* 0x000fea0003800000 */
.L_x_9633:
        /* <DEDUP_REMOVED lines=12> */
.L_x_9636:
[----:B------:R-:W-:Y:S05]  /*100a0*/  BSYNC.RECONVERGENT B0 ;  /* 0x0000000000007941 */ /* 0x000fea0003800200 */
.L_x_9635:
[----:B------:R-:W-:-:S05]  /*100b0*/  LOP3.LUT R3, R0, 0x80, R5, 0xf8, !PT ;  /* 0x0000008000037812 */ /* 0x000fca00078ef805 */
[----:B------:R-:W-:Y:S01]  /*100c0*/  STG.E.U8 desc[UR36][R16.64], R3 ;  /* 0x0000000310007986 */ /* 0x000fe2000c101124 */
[----:B------:R-:W-:Y:S05]  /*100d0*/  EXIT ;  /* 0x000000000000794d */ /* 0x000fea0003800000 */
.L_x_9632:
        /* <DEDUP_REMOVED lines=11> */
.L_x_9638:
[----:B------:R-:W-:Y:S01]  /*10190*/  IMAD.MOV.U32 R0, RZ, RZ, 0x7f ;  /* 0x0000007fff007424 */ /* 0x000fe200078e00ff */
[----:B------:R-:W-:-:S04]  /*101a0*/  ISETP.GT.U32.AND P0, PT, R4, 0x7f800000, PT ;  /* 0x7f8000000400780c */ /* 0x000fc80003f04070 */
[----:B------:R-:W-:-:S09]  /*101b0*/  SEL R0, R0, 0x7c, P0 ;  /* 0x0000007c00007807 */ /* 0x000fd20000000000 */
.L_x_9639:
[----:B------:R-:W-:Y:S05]  /*101c0*/  BSYNC.RECONVERGENT B0 ;  /* 0x0000000000007941 */ /* 0x000fea0003800200 */
.L_x_9637:
[----:B------:R-:W-:-:S04]  /*101d0*/  SHF.R.U32.HI R3, RZ, 0x18, R2 ;  /* 0x00000018ff037819 */ /* 0x000fc80000011602 */
[----:B------:R-:W-:-:S05]  /*101e0*/  LOP3.LUT R3, R0, 0x80, R3, 0xf8, !PT ;  /* 0x0000008000037812 */ /* 0x000fca00078ef803 */
[----:B------:R-:W-:Y:S01]  /*101f0*/  STG.E.U8 desc[UR36][R16.64], R3 ;  /* 0x0000000310007986 */ /* 0x000fe2000c101124 */
[----:B------:R-:W-:Y:S05]  /*10200*/  EXIT ;  /* 0x000000000000794d */ /* 0x000fea0003800000 */
.L_x_9631:
[----:B------:R-:W-:-:S05]  /*10210*/  F2FP.BF16.F32.PACK_AB R2, RZ, R2 ;  /* 0x00000002ff02723e */ /* 0x000fca00000010ff */
[----:B------:R-:W-:Y:S01]  /*10220*/  STG.E.U16 desc[UR36][R16.64], R2 ;  /* 0x0000000210007986 */ /* 0x000fe2000c101524 */
[----:B------:R-:W-:Y:S05]  /*10230*/  EXIT ;  /* 0x000000000000794d */ /* 0x000fea0003800000 */
.L_x_9640:
        /* <DEDUP_REMOVED lines=12> */
.L_x_41761:


//--------------------- .text._ZN2at6native27unrolled_elementwise_kernelINS0_13BinaryFunctorIfffZZZNS0_16fmax_kernel_cudaERNS_18TensorIteratorBaseEENKUlvE_clEvENKUlvE0_clEvEUlffE_EESt5arrayIPcLm3EELi4E23TrivialOffsetCalculatorILi2EjESC_ILi1EjENS0_6memory12LoadWithCastILi2EEENSF_13StoreWithCastILi1EEEEEviT_T0_T2_T3_T4_T5_ --------------------------
	.section	.text._ZN2at6native27unrolled_elementwise_kernelINS0_13BinaryFunctorIfffZZZNS0_16fmax_kernel_cudaERNS_18TensorIteratorBaseEENKUlvE_clEvENKUlvE0_clEvEUlffE_EESt5arrayIPcLm3EELi4E23TrivialOffsetCalculatorILi2EjESC_ILi1EjENS0_6memory12LoadWithCastILi2EEENSF_13StoreWithCastILi1EEEEEviT_T0_T2_T3_T4_T5_,"ax",@progbits
	.align	128
        .global         _ZN2at6native27unrolled_elementwise_kernelINS0_13BinaryFunctorIfffZZZNS0_16fmax_kernel_cudaERNS_18TensorIteratorBaseEENKUlvE_clEvENKUlvE0_clEvEUlffE_EESt5arrayIPcLm3EELi4E23TrivialOffsetCalculatorILi2EjESC_ILi1EjENS0_6memory12LoadWithCastILi2EEENSF_13StoreWithCastILi1EEEEEviT_T0_T2_T3_T4_T5_
        .type           _ZN2at6native27unrolled_elementwise_kernelINS0_13BinaryFunctorIfffZZZNS0_16fmax_kernel_cudaERNS_18TensorIteratorBaseEENKUlvE_clEvENKUlvE0_clEvEUlffE_EESt5arrayIPcLm3EELi4E23TrivialOffsetCalculatorILi2EjESC_ILi1EjENS0_6memory12LoadWithCastILi2EEENSF_13StoreWithCastILi1EEEEEviT_T0_T2_T3_T4_T5_,@function
        .size           _ZN2at6native27unrolled_elementwise_kernelINS0_13BinaryFunctorIfffZZZNS0_16fmax_kernel_cudaERNS_18TensorIteratorBaseEENKUlvE_clEvENKUlvE0_clEvEUlffE_EESt5arrayIPcLm3EELi4E23TrivialOffsetCalculatorILi2EjESC_ILi1EjENS0_6memory12LoadWithCastILi2EEENSF_13StoreWithCastILi1EEEEEviT_T0_T2_T3_T4_T5_,(.L_x_41762 - _ZN2at6native27unrolled_elementwise_kernelINS0_13BinaryFunctorIfffZZZNS0_16fmax_kernel_cudaERNS_18TensorIteratorBaseEENKUlvE_clEvENKUlvE0_clEvEUlffE_EESt5arrayIPcLm3EELi4E23TrivialOffsetCalculatorILi2EjESC_ILi1EjENS0_6memory12LoadWithCastILi2EEENSF_13StoreWithCastILi1EEEEEviT_T0_T2_T3_T4_T5_)
        .other          _ZN2at6native27unrolled_elementwise_kernelINS0_13BinaryFunctorIfffZZZNS0_16fmax_kernel_cudaERNS_18TensorIteratorBaseEENKUlvE_clEvENKUlvE0_clEvEUlffE_EESt5arrayIPcLm3EELi4E23TrivialOffsetCalculatorILi2EjESC_ILi1EjENS0_6memory12LoadWithCastILi2EEENSF_13StoreWithCastILi1EEEEEviT_T0_T2_T3_T4_T5_,@"STO_CUDA_ENTRY STV_DEFAULT"
_ZN2at6native27unrolled_elementwise_kernelINS0_13BinaryFunctorIfffZZZNS0_16fmax_kernel_cudaERNS_18TensorIteratorBaseEENKUlvE_clEvENKUlvE0_clEvEUlffE_EESt5arrayIPcLm3EELi4E23TrivialOffsetCalculatorILi2EjESC_ILi1EjENS0_6memory12LoadWithCastILi2EEENSF_13StoreWithCastILi1EEEEEviT_T0_T2_T3_T4_T5_:
.text._ZN2at6native27unrolled_elementwise_kernelINS0_13BinaryFunctorIfffZZZNS0_16fmax_kernel_cudaERNS_18TensorIteratorBaseEENKUlvE_clEvENKUlvE0_clEvEUlffE_EESt5arrayIPcLm3EELi4E23TrivialOffsetCalculatorILi2EjESC_ILi1EjENS0_6memory12LoadWithCastILi2EEENSF_13StoreWithCastILi1EEEEEviT_T0_T2_T3_T4_T5_:
        /* <DEDUP_REMOVED lines=35> */
.L_x_9647:
[----:B------:R-:W2:Y:S02]  /*0230*/  LDG.E.U8 R4, desc[UR36][R4.64] ;  /* 0x0000002404047981 */ /* 0x000ea4000c1e1100 */
[----:B--2---:R-:W-:Y:S01]  /*0240*/  I2FP.F32.U32 R29, R4 ;  /* 0x00000004001d7245 */ /* 0x004fe20000201000 */
[----:B------:R-:W-:Y:S06]  /*0250*/  BRA `(.L_x_9649) ;  /* 0x0000000c00247947 */ /* 0x000fec0003800000 */
.L_x_9646:
        /* <DEDUP_REMOVED lines=9> */
.L_x_9651:
[----:B------:R-:W2:Y:S02]  /*02f0*/  LDG.E R4, desc[UR36][R4.64] ;  /* 0x0000002404047981 */ /* 0x000ea4000c1e1900 */
[----:B--2---:R-:W-:Y:S01]  /*0300*/  I2FP.F32.S32 R29, R4 ;  /* 0x00000004001d7245 */ /* 0x004fe20000201400 */
[----:B------:R-:W-:Y:S06]  /*0310*/  BRA `(.L_x_9649) ;  /* 0x0000000800f47947 */ /* 0x000fec0003800000 */
.L_x_9650:
[----:B------:R-:W2:Y:S02]  /*0320*/  LDG.E.U16 R4, desc[UR36][R4.64] ;  /* 0x0000002404047981 */ /* 0x000ea4000c1e1500 */
[----:B--2---:R2:W3:Y:S01]  /*0330*/  I2F.S16 R29, R4 ;  /* 0x00000004001d7306 */ /* 0x0044e20000101400 */
[----:B------:R-:W-:Y:S05]  /*0340*/  BRA `(.L_x_9649) ;  /* 0x0000000800e87947 */ /* 0x000fea0003800000 */
.L_x_9645:
        /* <DEDUP_REMOVED lines=8> */
.L_x_9653:
[----:B------:R-:W2:Y:S02]  /*03d0*/  LDG.E.U16 R4, desc[UR36][R4.64] ;  /* 0x0000002404047981 */ /* 0x000ea4000c1e1500 */
[----:B--2---:R-:W-:Y:S01]  /*03e0*/  HADD2.F32 R29, -RZ, R4.H0_H0 ;  /* 0x20000004ff1d7230 */ /* 0x004fe20000004100 */
[----:B------:R-:W-:Y:S06]  /*03f0*/  BRA `(.L_x_9649) ;  /* 0x0000000800bc7947 */ /* 0x000fec0003800000 */
.L_x_9652:
        /* <DEDUP_REMOVED lines=8> */
.L_x_9655:
[----:B------:R-:W2:Y:S02]  /*0480*/  LDG.E.U16 R4, desc[UR36][R4.64] ;  /* 0x0000002404047981 */ /* 0x000ea4000c1e1500 */
[----:B--2---:R-:W-:Y:S01]  /*0490*/  HADD2.F32 R29, -RZ, R4.H0_H0 ;  /* 0x20000004ff1d7230 */ /* 0x004fe20000004100 */
[----:B------:R-:W-:Y:S06]  /*04a0*/  BRA `(.L_x_9649) ;  /* 0x0000000800907947 */ /* 0x000fec0003800000 */
.L_x_9654:
[----:B------:R-:W2:Y:S01]  /*04b0*/  LDG.E.64 R4, desc[UR36][R4.64] ;  /* 0x0000002404047981 */ /* 0x000ea2000c1e1b00 */
[----:B------:R-:W-:Y:S01]  /*04c0*/  UMOV UR4, 0xf0000000 ;  /* 0xf000000000047882 */ /* 0x000fe20000000000 */
[----:B------:R-:W-:Y:S01]  /*04d0*/  UMOV UR5, 0x380fffff ;  /* 0x380fffff00057882 */ /* 0x000fe20000000000 */
[----:B--2---:R-:W0:Y:S01]  /*04e0*/  F2F.F32.F64 R29, R4 ;  /* 0x00000004001d7310 */ /* 0x004e220000301000 */
[----:B------:R-:W-:-:S14]  /*04f0*/  DSETP.GEU.AND P0, PT, |R4|, UR4, PT ;  /* 0x0000000404007e2a */ /* 0x000fdc000bf0e200 */
[----:B0-----:R-:W-:Y:S01]  /*0500*/  @!P0 FMUL R29, R29, 1.175494350822287508e-38 ;  /* 0x008000001d1d8820 */ /* 0x001fe20000400000 */
[----:B------:R-:W-:Y:S06]  /*0510*/  BRA `(.L_x_9649) ;  /* 0x0000000800747947 */ /* 0x000fec0003800000 */
.L_x_9644:
        /* <DEDUP_REMOVED lines=12> */
.L_x_9658:
[----:B------:R-:W2:Y:S01]  /*05e0*/  LDG.E.64 R4, desc[UR36][R4.64] ;  /* 0x0000002404047981 */ /* 0x000ea2000c1e1b00 */
[----:B------:R-:W-:Y:S01]  /*05f0*/  UMOV UR4, 0xf0000000 ;  /* 0xf000000000047882 */ /* 0x000fe20000000000 */
[----:B------:R-:W-:Y:S01]  /*0600*/  UMOV UR5, 0x380fffff ;  /* 0x380fffff00057882 */ /* 0x000fe20000000000 */
[----:B--2---:R-:W0:Y:S01]  /*0610*/  F2F.F32.F64 R29, R4 ;  /* 0x00000004001d7310 */ /* 0x004e220000301000 */
[----:B------:R-:W-:-:S14]  /*0620*/  DSETP.GEU.AND P0, PT, |R4|, UR4, PT ;  /* 0x0000000404007e2a */ /* 0x000fdc000bf0e200 */
[----:B0-----:R-:W-:Y:S01]  /*0630*/  @!P0 FMUL R29, R29, 1.175494350822287508e-38 ;  /* 0x008000001d1d8820 */ /* 0x001fe20000400000 */
[----:B------:R-:W-:Y:S06]  /*0640*/  BRA `(.L_x_9649) ;  /* 0x0000000800287947 */ /* 0x000fec0003800000 */
.L_x_9657:
        /* <DEDUP_REMOVED lines=25> */
.L_x_9660:
        /* <DEDUP_REMOVED lines=12> */
.L_x_9659:
[----:B------:R-:W2:Y:S02]  /*08a0*/  LDG.E.U16 R4, desc[UR36][R4.64] ;  /* 0x0000002404047981 */ /* 0x000ea4000c1e1500 */
[----:B--2---:R-:W-:Y:S01]  /*08b0*/  IMAD.U32 R29, R4, 0x10000, RZ ;  /* 0x00010000041d7824 */ /* 0x004fe200078e00ff */
[----:B------:R-:W-:Y:S06]  /*08c0*/  BRA `(.L_x_9649) ;  /* 0x0000000400887947 */ /* 0x000fec0003800000 */
.L_x_9656:
        /* <DEDUP_REMOVED lines=11> */
.L_x_9663:
        /* <DEDUP_REMOVED lines=20> */
.L_x_9665:
[----:B------:R-:W-:Y:S05]  /*0ac0*/  BSYNC.RECONVERGENT B0 ;  /* 0x0000000000007941 */ /* 0x000fea0003800200 */
.L_x_9664:
[----:B------:R-:W-:Y:S01]  /*0ad0*/  IMAD.SHL.U32 R0, R0, 0x100000, RZ ;  /* 0x0010000000007824 */ /* 0x000fe200078e00ff */
[----:B------:R-:W-:-:S04]  /*0ae0*/  LEA R3, R3, 0x3b800000, 0x17 ;  /* 0x3b80000003037811 */ /* 0x000fc800078eb8ff */
[----:B------:R-:W-:Y:S01]  /*0af0*/  LOP3.LUT R29, R3, R0, R29, 0xfe, !PT ;  /* 0x00000000031d7212 */ /* 0x000fe200078efe1d */
[----:B------:R-:W-:Y:S06]  /*0b00*/  BRA `(.L_x_9649) ;  /* 0x0000000000f87947 */ /* 0x000fec0003800000 */
.L_x_9662:
        /* <DEDUP_REMOVED lines=20> */
.L_x_9667:
[----:B------:R-:W-:Y:S05]  /*0c50*/  BSYNC.RECONVERGENT B0 ;  /* 0x0000000000007941 */ /* 0x000fea0003800200 */
.L_x_9666:
[----:B------:R-:W-:Y:S01]  /*0c60*/  IMAD.SHL.U32 R0, R0, 0x200000, RZ ;  /* 0x0020000000007824 */ /* 0x000fe200078e00ff */
[----:B------:R-:W-:-:S04]  /*0c70*/  LEA R3, R3, 0x37800000, 0x17 ;  /* 0x3780000003037811 */ /* 0x000fc800078eb8ff */
[----:B------:R-:W-:Y:S01]  /*0c80*/  LOP3.LUT R29, R3, R0, R29, 0xfe, !PT ;  /* 0x00000000031d7212 */ /* 0x000fe200078efe1d */
[----:B------:R-:W-:Y:S06]  /*0c90*/  BRA `(.L_x_9649) ;  /* 0x0000000000947947 */ /* 0x000fec0003800000 */
.L_x_9661:
[----:B------:R-:W-:-:S09]  /*0ca0*/  UISETP.NE.AND UP0, UPT, UR4, 0x1c, UPT ;  /* 0x0000001c0400788c */ /* 0x000fd2000bf05270 */
[----:B------:R-:W-:Y:S05]  /*0cb0*/  BRA.U !UP0, `(.L_x_9668) ;  /* 0x0000000108847547 */ /* 0x000fea000b800000 */
[----:B------:R-:W-:-:S09]  /*0cc0*/  UISETP.NE.AND UP0, UPT, UR4, 0x1d, UPT ;  /* 0x0000001d0400788c */ /* 0x000fd2000bf05270 */
[----:B------:R-:W-:Y:S05]  /*0cd0*/  BRA.U !UP0, `(.L_x_9669) ;  /* 0x0000000108707547 */ /* 0x000fea000b800000 */
[----:B------:R-:W-:-:S09]  /*0ce0*/  UISETP.NE.AND UP0, UPT, UR4, 0x2c, UPT ;  /* 0x0000002c0400788c */ /* 0x000fd2000bf05270 */
[----:B------:R-:W-:Y:S05]  /*0cf0*/  BRA.U !UP0, `(.L_x_9670) ;  /* 0x0000000108487547 */ /* 0x000fea000b800000 */
.L_x_9648:
        /* <DEDUP_REMOVED lines=16> */
.L_x_9671:
[----:B------:R-:W-:Y:S01]  /*0e00*/  IMAD.MOV.U32 R29, RZ, RZ, RZ ;  /* 0x000000ffff1d7224 */ /* 0x000fe200078e00ff */
[----:B------:R-:W-:Y:S06]  /*0e10*/  BRA `(.L_x_9649) ;  /* 0x0000000000347947 */ /* 0x000fec0003800000 */
.L_x_9670:
        /* <DEDUP_REMOVED lines=8> */
.L_x_9669:
[----:B------:R-:W2:Y:S02]  /*0ea0*/  LDG.E.64 R4, desc[UR36][R4.64] ;  /* 0x0000002404047981 */ /* 0x000ea4000c1e1b00 */
[----:B--2---:R0:W1:Y:S01]  /*0eb0*/  I2F.U64 R29, R4 ;  /* 0x00000004001d7312 */ /* 0x0040620000301000 */
[----:B------:R-:W-:Y:S05]  /*0ec0*/  BRA `(.L_x_9649) ;  /* 0x0000000000087947 */ /* 0x000fea0003800000 */
.L_x_9668:
[----:B------:R-:W2:Y:S02]  /*0ed0*/  LDG.E R4, desc[UR36][R4.64] ;  /* 0x0000002404047981 */ /* 0x000ea4000c1e1900 */
[----:B--2---:R-:W-:-:S07]  /*0ee0*/  I2FP.F32.U32 R29, R4 ;  /* 0x00000004001d7245 */ /* 0x004fce0000201000 */
.L_x_9649:
[----:B------:R-:W-:Y:S05]  /*0ef0*/  BSYNC.RECONVERGENT B6 ;  /* 0x0000000000067941 */ /* 0x000fea0003800200 */
.L_x_9643:
        /* <DEDUP_REMOVED lines=20> */
.L_x_9676:
[----:B------:R-:W2:Y:S02]  /*1040*/  LDG.E.U8 R4, desc[UR36][R4.64] ;  /* 0x0000002404047981 */ /* 0x000ea4000c1e1100 */
[----:B--2---:R-:W-:Y:S01]  /*1050*/  I2FP.F32.U32 R26, R4 ;  /* 0x00000004001a7245 */ /* 0x004fe20000201000 */
[----:B------:R-:W-:Y:S06]  /*1060*/  BRA `(.L_x_9678) ;  /* 0x0000000c00287947 */ /* 0x000fec0003800000 */
.L_x_9675:
        /* <DEDUP_REMOVED lines=9> */
.L_x_9680:
[----:B------:R-:W2:Y:S02]  /*1100*/  LDG.E R4, desc[UR36][R4.64] ;  /* 0x0000002404047981 */ /* 0x000ea4000c1e1900 */
[----:B--2---:R-:W-:Y:S01]  /*1110*/  I2FP.F32.S32 R26, R4 ;  /* 0x00000004001a7245 */ /* 0x004fe20000201400 */
[----:B------:R-:W-:Y:S06]  /*1120*/  BRA `(.L_x_9678) ;  /* 0x0000000800f87947 */ /* 0x000fec0003800000 */
.L_x_9679:
[----:B------:R-:W2:Y:S02]  /*1130*/  LDG.E.U16 R4, desc[UR36][R4.64] ;  /* 0x0000002404047981 */ /* 0x000ea4000c1e1500 */
[----:B--2---:R0:W2:Y:S01]  /*1140*/  I2F.S16 R26, R4 ;  /* 0x00000004001a7306 */ /* 0x0040a20000101400 */
[----:B------:R-:W-:Y:S05]  /*1150*/  BRA `(.L_x_9678) ;  /* 0x0000000800ec7947 */ /* 0x000fea0003800000 */
.L_x_9674:
        /* <DEDUP_REMOVED lines=8> */
.L_x_9682:
[----:B------:R-:W2:Y:S02]  /*11e0*/  LDG.E.U16 R4, desc[UR36][R4.64] ;  /* 0x0000002404047981 */ /* 0x000ea4000c1e1500 */
[----:B--2---:R-:W-:Y:S01]  /*11f0*/  HADD2.F32 R26, -RZ, R4.H0_H0 ;  /* 0x20000004ff1a7230 */ /* 0x004fe20000004100 */
[----:B------:R-:W-:Y:S06]  /*1200*/  BRA `(.L_x_9678) ;  /* 0x0000000800c07947 */ /* 0x000fec0003800000 */
.L_x_9681:
        /* <DEDUP_REMOVED lines=8> */
.L_x_9684:
[----:B------:R-:W2:Y:S02]  /*1290*/  LDG.E.U16 R4, desc[UR36][R4.64] ;  /* 0x0000002404047981 */ /* 0x000ea4000c1e1500 */
[----:B--2---:R-:W-:Y:S01]  /*12a0*/  HADD2.F32 R26, -RZ, R4.H0_H0 ;  /* 0x20000004ff1a7230 */ /* 0x004fe20000004100 */
[----:B------:R-:W-:Y:S06]  /*12b0*/  BRA `(.L_x_9678) ;  /* 0x0000000800947947 */ /* 0x000fec0003800000 */
.L_x_9683:
[----:B------:R-:W2:Y:S01]  /*12c0*/  LDG.E.64 R4, desc[UR36][R4.64] ;  /* 0x0000002404047981 */ /* 0x000ea2000c1e1b00 */
[----:B------:R-:W-:Y:S01]  /*12d0*/  UMOV UR4, 0xf0000000 ;  /* 0xf000000000047882 */ /* 0x000fe20000000000 */
[----:B------:R-:W-:Y:S01]  /*12e0*/  UMOV UR5, 0x380fffff ;  /* 0x380fffff00057882 */ /* 0x000fe20000000000 */
[----:B--2---:R-:W0:Y:S01]  /*12f0*/  F2F.F32.F64 R26, R4 ;  /* 0x00000004001a7310 */ /* 0x004e220000301000 */
[----:B------:R-:W-:-:S14]  /*1300*/  DSETP.GEU.AND P0, PT, |R4|, UR4, PT ;  /* 0x0000000404007e2a */ /* 0x000fdc000bf0e200 */
[----:B0-----:R-:W-:Y:S01]  /*1310*/  @!P0 FMUL R26, R26, 1.175494350822287508e-38 ;  /* 0x008000001a1a8820 */ /* 0x001fe20000400000 */
[----:B------:R-:W-:Y:S06]  /*1320*/  BRA `(.L_x_9678) ;  /* 0x0000000800787947 */ /* 0x000fec0003800000 */
.L_x_9673:
        /* <DEDUP_REMOVED lines=12> */
.L_x_9687:
[----:B------:R-:W2:Y:S01]  /*13f0*/  LDG.E.64 R4, desc[UR36][R4.64] ;  /* 0x0000002404047981 */ /* 0x000ea2000c1e1b00 */
[----:B------:R-:W-:Y:S01]  /*1400*/  UMOV UR4, 0xf0000000 ;  /* 0xf000000000047882 */ /* 0x000fe20000000000 */
[----:B------:R-:W-:Y:S01]  /*1410*/  UMOV UR5, 0x380fffff ;  /* 0x380fffff00057882 */ /* 0x000fe20000000000 */
[----:B--2---:R-:W0:Y:S01]  /*1420*/  F2F.F32.F64 R26, R4 ;  /* 0x00000004001a7310 */ /* 0x004e220000301000 */
[----:B------:R-:W-:-:S14]  /*1430*/  DSETP.GEU.AND P0, PT, |R4|, UR4, PT ;  /* 0x0000000404007e2a */ /* 0x000fdc000bf0e200 */
[----:B0-----:R-:W-:Y:S01]  /*1440*/  @!P0 FMUL R26, R26, 1.175494350822287508e-38 ;  /* 0x008000001a1a8820 */ /* 0x001fe20000400000 */
[----:B------:R-:W-:Y:S06]  /*1450*/  BRA `(.L_x_9678) ;  /* 0x00000008002c7947 */ /* 0x000fec0003800000 */
.L_x_9686:
        /* <DEDUP_REMOVED lines=25> */
.L_x_9689:
        /* <DEDUP_REMOVED lines=13> */
.L_x_9688:
[----:B------:R-:W2:Y:S02]  /*16c0*/  LDG.E.U16 R4, desc[UR36][R4.64] ;  /* 0x0000002404047981 */ /* 0x000ea4000c1e1500 */
[----:B--2---:R-:W-:Y:S01]  /*16d0*/  IMAD.U32 R26, R4, 0x10000, RZ ;  /* 0x00010000041a7824 */ /* 0x004fe200078e00ff */
[----:B------:R-:W-:Y:S06]  /*16e0*/  BRA `(.L_x_9678) ;  /* 0x0000000400887947 */ /* 0x000fec0003800000 */
.L_x_9685:
        /* <DEDUP_REMOVED lines=11> */
.L_x_9692:
        /* <DEDUP_REMOVED lines=20> */
.L_x_9694:
[----:B------:R-:W-:Y:S05]  /*18e0*/  BSYNC.RECONVERGENT B0 ;  /* 0x0000000000007941 */ /* 0x000fea0003800200 */
.L_x_9693:
[----:B------:R-:W-:Y:S01]  /*18f0*/  IMAD.SHL.U32 R0, R0, 0x100000, RZ ;  /* 0x0010000000007824 */ /* 0x000fe200078e00ff */
[----:B------:R-:W-:-:S04]  /*1900*/  LEA R3, R3, 0x3b800000, 0x17 ;  /* 0x3b80000003037811 */ /* 0x000fc800078eb8ff */
[----:B------:R-:W-:Y:S01]  /*1910*/  LOP3.LUT R26, R3, R0, R7, 0xfe, !PT ;  /* 0x00000000031a7212 */ /* 0x000fe200078efe07 */
[----:B------:R-:W-:Y:S06]  /*1920*/  BRA `(.L_x_9678) ;  /* 0x0000000000f87947 */ /* 0x000fec0003800000 */
.L_x_9691:
        /* <DEDUP_REMOVED lines=20> */
.L_x_9696:
[----:B------:R-:W-:Y:S05]  /*1a70*/  BSYNC.RECONVERGENT B0 ;  /* 0x0000000000007941 */ /* 0x000fea0003800200 */
.L_x_9695:
[----:B------:R-:W-:Y:S01]  /*1a80*/  IMAD.SHL.U32 R0, R0, 0x200000, RZ ;  /* 0x0020000000007824 */ /* 0x000fe200078e00ff */
[----:B------:R-:W-:-:S04]  /*1a90*/  LEA R3, R3, 0x37800000, 0x17 ;  /* 0x3780000003037811 */ /* 0x000fc800078eb8ff */
[----:B------:R-:W-:Y:S01]  /*1aa0*/  LOP3.LUT R26, R3, R0, R7, 0xfe, !PT ;  /* 0x00000000031a7212 */ /* 0x000fe200078efe07 */
[----:B------:R-:W-:Y:S06]  /*1ab0*/  BRA `(.L_x_9678) ;  /* 0x0000000000947947 */ /* 0x000fec0003800000 */
.L_x_9690:
[----:B------:R-:W-:-:S09]  /*1ac0*/  UISETP.NE.AND UP0, UPT, UR4, 0x1c, UPT ;  /* 0x0000001c0400788c */ /* 0x000fd2000bf05270 */
[----:B------:R-:W-:Y:S05]  /*1ad0*/  BRA.U !UP0, `(.L_x_9697) ;  /* 0x0000000108847547 */ /* 0x000fea000b800000 */
[----:B------:R-:W-:-:S09]  /*1ae0*/  UISETP.NE.AND UP0, UPT, UR4, 0x1d, UPT ;  /* 0x0000001d0400788c */ /* 0x000fd2000bf05270 */
[----:B------:R-:W-:Y:S05]  /*1af0*/  BRA.U !UP0, `(.L_x_9698) ;  /* 0x0000000108707547 */ /* 0x000fea000b800000 */
[----:B------:R-:W-:-:S09]  /*1b00*/  UISETP.NE.AND UP0, UPT, UR4, 0x2c, UPT ;  /* 0x0000002c0400788c */ /* 0x000fd2000bf05270 */
[----:B------:R-:W-:Y:S05]  /*1b10*/  BRA.U !UP0, `(.L_x_9699) ;  /* 0x0000000108487547 */ /* 0x000fea000b800000 */
.L_x_9677:
        /* <DEDUP_REMOVED lines=16> */
.L_x_9700:
[----:B------:R-:W-:Y:S01]  /*1c20*/  IMAD.MOV.U32 R26, RZ, RZ, RZ ;  /* 0x000000ffff1a7224 */ /* 0x000fe200078e00ff */
[----:B------:R-:W-:Y:S06]  /*1c30*/  BRA `(.L_x_9678) ;  /* 0x0000000000347947 */ /* 0x000fec0003800000 */
.L_x_9699:
        /* <DEDUP_REMOVED lines=8> */
.L_x_9698:
[----:B------:R-:W2:Y:S02]  /*1cc0*/  LDG.E.64 R26, desc[UR36][R4.64] ;  /* 0x00000024041a7981 */ /* 0x000ea4000c1e1b00 */
[----:B--2---:R0:W2:Y:S01]  /*1cd0*/  I2F.U64 R26, R26 ;  /* 0x0000001a001a7312 */ /* 0x0040a20000301000 */
[----:B------:R-:W-:Y:S05]  /*1ce0*/  BRA `(.L_x_9678) ;  /* 0x0000000000087947 */ /* 0x000fea0003800000 */
.L_x_9697:
[----:B------:R-:W2:Y:S02]  /*1cf0*/  LDG.E R4, desc[UR36][R4.64] ;  /* 0x0000002404047981 */ /* 0x000ea4000c1e1900 */
[----:B--2---:R-:W-:-:S07]  /*1d00*/  I2FP.F32.U32 R26, R4 ;  /* 0x00000004001a7245 */ /* 0x004fce0000201000 */
.L_x_9678:
[----:B------:R-:W-:Y:S05]  /*1d10*/  BSYNC.RECONVERGENT B6 ;  /* 0x0000000000067941 */ /* 0x000fea0003800200 */
.L_x_9672:
[----:B------:R-:W-:-:S07]  /*1d20*/  VIADD R16, R19, 0x80 ;  /* 0x0000008013107836 */ /* 0x000fce0000000000 */
.L_x_9642:
[----:B------:R-:W-:Y:S05]  /*1d30*/  BSYNC.RECONVERGENT B7 ;  /* 0x0000000000077941 */ /* 0x000fea0003800200 */
.L_x_9641:
        /* <DEDUP_REMOVED lines=26> */
.L_x_9707:
[----:B------:R-:W4:Y:S02]  /*1ee0*/  LDG.E.U8 R4, desc[UR36][R4.64] ;  /* 0x0000002404047981 */ /* 0x000f24000c1e1100 */
[----:B----4-:R-:W-:Y:S01]  /*1ef0*/  I2FP.F32.U32 R22, R4 ;  /* 0x0000000400167245 */ /* 0x010fe20000201000 */
[----:B------:R-:W-:Y:S06]  /*1f00*/  BRA `(.L_x_9709) ;  /* 0x0000000c00287947 */ /* 0x000fec0003800000 */
.L_x_9706:
        /* <DEDUP_REMOVED lines=9> */
.L_x_9711:
[----:B------:R-:W4:Y:S02]  /*1fa0*/  LDG.E R4, desc[UR36][R4.64] ;  /* 0x0000002404047981 */ /* 0x000f24000c1e1900 */
[----:B----4-:R-:W-:Y:S01]  /*1fb0*/  I2FP.F32.S32 R22, R4 ;  /* 0x0000000400167245 */ /* 0x010fe20000201400 */
[----:B------:R-:W-:Y:S06]  /*1fc0*/  BRA `(.L_x_9709) ;  /* 0x0000000800f87947 */ /* 0x000fec0003800000 */
.L_x_9710:
[----:B------:R-:W4:Y:S02]  /*1fd0*/  LDG.E.U16 R4, desc[UR36][R4.64] ;  /* 0x0000002404047981 */ /* 0x000f24000c1e1500 */
[----:B----4-:R0:W4:Y:S01]  /*1fe0*/  I2F.S16 R22, R4 ;  /* 0x0000000400167306 */ /* 0x0101220000101400 */
[----:B------:R-:W-:Y:S05]  /*1ff0*/  BRA `(.L_x_9709) ;  /* 0x0000000800ec7947 */ /* 0x000fea0003800000 */
.L_x_9705:
        /* <DEDUP_REMOVED lines=8> */
.L_x_9713:
[----:B------:R-:W4:Y:S02]  /*2080*/  LDG.E.U16 R4, desc[UR36][R4.64] ;  /* 0x0000002404047981 */ /* 0x000f24000c1e1500 */
[----:B----4-:R-:W-:Y:S01]  /*2090*/  HADD2.F32 R22, -RZ, R4.H0_H0 ;  /* 0x20000004ff167230 */ /* 0x010fe20000004100 */
[----:B------:R-:W-:Y:S06]  /*20a0*/  BRA `(.L_x_9709) ;  /* 0x0000000800c07947 */ /* 0x000fec0003800000 */
.L_x_9712:
        /* <DEDUP_REMOVED lines=8> */
.L_x_9715:
[----:B------:R-:W4:Y:S02]  /*2130*/  LDG.E.U16 R4, desc[UR36][R4.64] ;  /* 0x0000002404047981 */ /* 0x000f24000c1e1500 */
[----:B----4-:R-:W-:Y:S01]  /*2140*/  HADD2.F32 R22, -RZ, R4.H0_H0 ;  /* 0x20000004ff167230 */ /* 0x010fe20000004100 */
[----:B------:R-:W-:Y:S06]  /*2150*/  BRA `(.L_x_9709) ;  /* 0x0000000800947947 */ /* 0x000fec0003800000 */
.L_x_9714:
[----:B------:R-:W4:Y:S01]  /*2160*/  LDG.E.64 R4, desc[UR36][R4.64] ;  /* 0x0000002404047981 */ /* 0x000f22000c1e1b00 */
[----:B------:R-:W-:Y:S01]  /*2170*/  UMOV UR4, 0xf0000000 ;  /* 0xf000000000047882 */ /* 0x000fe20000000000 */
[----:B------:R-:W-:Y:S01]  /*2180*/  UMOV UR5, 0x380fffff ;  /* 0x380fffff00057882 */ /* 0x000fe20000000000 */
[----:B----4-:R-:W0:Y:S01]  /*2190*/  F2F.F32.F64 R22, R4 ;  /* 0x0000000400167310 */ /* 0x010e220000301000 */
[----:B------:R-:W-:-:S14]  /*21a0*/  DSETP.GEU.AND P0, PT, |R4|, UR4, PT ;  /* 0x0000000404007e2a */ /* 0x000fdc000bf0e200 */
[----:B0-----:R-:W-:Y:S01]  /*21b0*/  @!P0 FMUL R22, R22, 1.175494350822287508e-38 ;  /* 0x0080000016168820 */ /* 0x001fe20000400000 */
[----:B------:R-:W-:Y:S06]  /*21c0*/  BRA `(.L_x_9709) ;  /* 0x0000000800787947 */ /* 0x000fec0003800000 */
.L_x_9704:
        /* <DEDUP_REMOVED lines=12> */
.L_x_9718:
[----:B------:R-:W4:Y:S01]  /*2290*/  LDG.E.64 R4, desc[UR36][R4.64] ;  /* 0x0000002404047981 */ /* 0x000f22000c1e1b00 */
[----:B------:R-:W-:Y:S01]  /*22a0*/  UMOV UR4, 0xf0000000 ;  /* 0xf000000000047882 */ /* 0x000fe20000000000 */
[----:B------:R-:W-:Y:S01]  /*22b0*/  UMOV UR5, 0x380fffff ;  /* 0x380fffff00057882 */ /* 0x000fe20000000000 */
[----:B----4-:R-:W0:Y:S01]  /*22c0*/  F2F.F32.F64 R22, R4 ;  /* 0x0000000400167310 */ /* 0x010e220000301000 */
[----:B------:R-:W-:-:S14]  /*22d0*/  DSETP.GEU.AND P0, PT, |R4|, UR4, PT ;  /* 0x0000000404007e2a */ /* 0x000fdc000bf0e200 */
[----:B0-----:R-:W-:Y:S01]  /*22e0*/  @!P0 FMUL R22, R22, 1.175494350822287508e-38 ;  /* 0x0080000016168820 */ /* 0x001fe20000400000 */
[----:B------:R-:W-:Y:S06]  /*22f0*/  BRA `(.L_x_9709) ;  /* 0x00000008002c7947 */ /* 0x000fec0003800000 */
.L_x_9717:
        /* <DEDUP_REMOVED lines=25> */
.L_x_9720:
        /* <DEDUP_REMOVED lines=13> */
.L_x_9719:
[----:B------:R-:W4:Y:S02]  /*2560*/  LDG.E.U16 R4, desc[UR36][R4.64] ;  /* 0x0000002404047981 */ /* 0x000f24000c1e1500 */
[----:B----4-:R-:W-:Y:S01]  /*2570*/  IMAD.U32 R22, R4, 0x10000, RZ ;  /* 0x0001000004167824 */ /* 0x010fe200078e00ff */
[----:B------:R-:W-:Y:S06]  /*2580*/  BRA `(.L_x_9709) ;  /* 0x0000000400887947 */ /* 0x000fec0003800000 */
.L_x_9716:
        /* <DEDUP_REMOVED lines=11> */
.L_x_9723:
        /* <DEDUP_REMOVED lines=20> */
.L_x_9725:
[----:B------:R-:W-:Y:S05]  /*2780*/  BSYNC.RECONVERGENT B0 ;  /* 0x0000000000007941 */ /* 0x000fea0003800200 */
.L_x_9724:
[----:B------:R-:W-:Y:S01]  /*2790*/  IMAD.SHL.U32 R0, R0, 0x100000, RZ ;  /* 0x0010000000007824 */ /* 0x000fe200078e00ff */
[----:B------:R-:W-:-:S04]  /*27a0*/  LEA R3, R3, 0x3b800000, 0x17 ;  /* 0x3b80000003037811 */ /* 0x000fc800078eb8ff */
[----:B------:R-:W-:Y:S01]  /*27b0*/  LOP3.LUT R22, R3, R0, R7, 0xfe, !PT ;  /* 0x0000000003167212 */ /* 0x000fe200078efe07 */
[----:B------:R-:W-:Y:S06]  /*27c0*/  BRA `(.L_x_9709) ;  /* 0x0000000000f87947 */ /* 0x000fec0003800000 */
.L_x_9722:
        /* <DEDUP_REMOVED lines=20> */
.L_x_9727:
[----:B------:R-:W-:Y:S05]  /*2910*/  BSYNC.RECONVERGENT B0 ;  /* 0x0000000000007941 */ /* 0x000fea0003800200 */
.L_x_9726:
[----:B------:R-:W-:Y:S01]  /*2920*/  IMAD.SHL.U32 R0, R0, 0x200000, RZ ;  /* 0x0020000000007824 */ /* 0x000fe200078e00ff */
[----:B------:R-:W-:-:S04]  /*2930*/  LEA R3, R3, 0x37800000, 0x17 ;  /* 0x3780000003037811 */ /* 0x000fc800078eb8ff */
[----:B------:R-:W-:Y:S01]  /*2940*/  LOP3.LUT R22, R3, R0, R7, 0xfe, !PT ;  /* 0x0000000003167212 */ /* 0x000fe200078efe07 */
[----:B------:R-:W-:Y:S06]  /*2950*/  BRA `(.L_x_9709) ;  /* 0x0000000000947947 */ /* 0x000fec0003800000 */
.L_x_9721:
        /* <DEDUP_REMOVED lines=14> */
.L_x_9708:
        /* <DEDUP_REMOVED lines=16> */
.L_x_9730:
[----:B------:R-:W-:Y:S01]  /*2b40*/  IMAD.MOV.U32 R22, RZ, RZ, RZ ;  /* 0x000000ffff167224 */ /* 0x000fe200078e00ff */
[----:B------:R-:W-:Y:S06]  /*2b50*/  BRA `(.L_x_9709) ;  /* 0x0000000000147947 */ /* 0x000fec0003800000 */
.L_x_9729:
[----:B------:R-:W4:Y:S02]  /*2b60*/  LDG.E.64 R22, desc[UR36][R4.64] ;  /* 0x0000002404167981 */ /* 0x000f24000c1e1b00 */
[----:B----4-:R0:W4:Y:S01]  /*2b70*/  I2F.U64 R22, R22 ;  /* 0x0000001600167312 */ /* 0x0101220000301000 */
[----:B------:R-:W-:Y:S05]  /*2b80*/  BRA `(.L_x_9709) ;  /* 0x0000000000087947 */ /* 0x000fea0003800000 */
.L_x_9728:
[----:B------:R-:W4:Y:S02]  /*2b90*/  LDG.E R4, desc[UR36][R4.64] ;  /* 0x0000002404047981 */ /* 0x000f24000c1e1900 */
[----:B----4-:R-:W-:-:S07]  /*2ba0*/  I2FP.F32.U32 R22, R4 ;  /* 0x0000000400167245 */ /* 0x010fce0000201000 */
.L_x_9709:
[----:B------:R-:W-:Y:S05]  /*2bb0*/  BSYNC.RECONVERGENT B6 ;  /* 0x0000000000067941 */ /* 0x000fea0003800200 */
.L_x_9703:
        /* <DEDUP_REMOVED lines=20> */
.L_x_9735:
[----:B------:R-:W2:Y:S02]  /*2d00*/  LDG.E.U8 R4, desc[UR36][R4.64] ;  /* 0x0000002404047981 */ /* 0x000ea4000c1e1100 */
[----:B--2---:R-:W-:Y:S01]  /*2d10*/  I2FP.F32.U32 R27, R4 ;  /* 0x00000004001b7245 */ /* 0x004fe20000201000 */
[----:B------:R-:W-:Y:S06]  /*2d20*/  BRA `(.L_x_9737) ;  /* 0x0000000c00247947 */ /* 0x000fec0003800000 */
.L_x_9734:
        /* <DEDUP_REMOVED lines=9> */
.L_x_9739:
[----:B------:R-:W2:Y:S02]  /*2dc0*/  LDG.E R4, desc[UR36][R4.64] ;  /* 0x0000002404047981 */ /* 0x000ea4000c1e1900 */
[----:B--2---:R-:W-:Y:S01]  /*2dd0*/  I2FP.F32.S32 R27, R4 ;  /* 0x00000004001b7245 */ /* 0x004fe20000201400 */
[----:B------:R-:W-:Y:S06]  /*2de0*/  BRA `(.L_x_9737) ;  /* 0x0000000800f47947 */ /* 0x000fec0003800000 */
.L_x_9738:
[----:B------:R-:W2:Y:S02]  /*2df0*/  LDG.E.U16 R4, desc[UR36][R4.64] ;  /* 0x0000002404047981 */ /* 0x000ea4000c1e1500 */
[----:B--2---:R2:W0:Y:S01]  /*2e00*/  I2F.S16 R27, R4 ;  /* 0x00000004001b7306 */ /* 0x0044220000101400 */
[----:B------:R-:W-:Y:S05]  /*2e10*/  BRA `(.L_x_9737) ;  /* 0x0000000800e87947 */ /* 0x000fea0003800000 */
.L_x_9733:
        /* <DEDUP_REMOVED lines=8> */
.L_x_9741:
[----:B------:R-:W2:Y:S02]  /*2ea0*/  LDG.E.U16 R4, desc[UR36][R4.64] ;  /* 0x0000002404047981 */ /* 0x000ea4000c1e1500 */
[----:B--2---:R-:W-:Y:S01]  /*2eb0*/  HADD2.F32 R27, -RZ, R4.H0_H0 ;  /* 0x20000004ff1b7230 */ /* 0x004fe20000004100 */
[----:B------:R-:W-:Y:S06]  /*2ec0*/  BRA `(.L_x_9737) ;  /* 0x0000000800bc7947 */ /* 0x000fec0003800000 */
.L_x_9740:
        /* <DEDUP_REMOVED lines=8> */
.L_x_9743:
[----:B------:R-:W2:Y:S02]  /*2f50*/  LDG.E.U16 R4, desc[UR36][R4.64] ;  /* 0x0000002404047981 */ /* 0x000ea4000c1e1500 */
[----:B--2---:R-:W-:Y:S01]  /*2f60*/  HADD2.F32 R27, -RZ, R4.H0_H0 ;  /* 0x20000004ff1b7230 */ /* 0x004fe20000004100 */
[----:B------:R-:W-:Y:S06]  /*2f70*/  BRA `(.L_x_9737) ;  /* 0x0000000800907947 */ /* 0x000fec0003800000 */
.L_x_9742:
[----:B------:R-:W2:Y:S01]  /*2f80*/  LDG.E.64 R4, desc[UR36][R4.64] ;  /* 0x0000002404047981 */ /* 0x000ea2000c1e1b00 */
[----:B------:R-:W-:Y:S01]  /*2f90*/  UMOV UR4, 0xf0000000 ;  /* 0xf000000000047882 */ /* 0x000fe20000000000 */
[----:B------:R-:W-:Y:S01]  /*2fa0*/  UMOV UR5, 0x380fffff ;  /* 0x380fffff00057882 */ /* 0x000fe20000000000 */
[----:B--2---:R-:W0:Y:S01]  /*2fb0*/  F2F.F32.F64 R27, R4 ;  /* 0x00000004001b7310 */ /* 0x004e220000301000 */
[----:B------:R-:W-:-:S14]  /*2fc0*/  DSETP.GEU.AND P0, PT, |R4|, UR4, PT ;  /* 0x0000000404007e2a */ /* 0x000fdc000bf0e200 */
[----:B0-----:R-:W-:Y:S01]  /*2fd0*/  @!P0 FMUL R27, R27, 1.175494350822287508e-38 ;  /* 0x008000001b1b8820 */ /* 0x001fe20000400000 */
[----:B------:R-:W-:Y:S06]  /*2fe0*/  BRA `(.L_x_9737) ;  /* 0x0000000800747947 */ /* 0x000fec0003800000 */
.L_x_9732:
        /* <DEDUP_REMOVED lines=12> */
.L_x_9746:
[----:B------:R-:W2:Y:S01]  /*30b0*/  LDG.E.64 R4, desc[UR36][R4.64] ;  /* 0x0000002404047981 */ /* 0x000ea2000c1e1b00 */
[----:B------:R-:W-:Y:S01]  /*30c0*/  UMOV UR4, 0xf0000000 ;  /* 0xf000000000047882 */ /* 0x000fe20000000000 */
[----:B------:R-:W-:Y:S01]  /*30d0*/  UMOV UR5, 0x380fffff ;  /* 0x380fffff00057882 */ /* 0x000fe20000000000 */
[----:B--2---:R-:W0:Y:S01]  /*30e0*/  F2F.F32.F64 R27, R4 ;  /* 0x00000004001b7310 */ /* 0x004e220000301000 */
[----:B------:R-:W-:-:S14]  /*30f0*/  DSETP.GEU.AND P0, PT, |R4|, UR4, PT ;  /* 0x0000000404007e2a */ /* 0x000fdc000bf0e200 */
[----:B0-----:R-:W-:Y:S01]  /*3100*/  @!P0 FMUL R27, R27, 1.175494350822287508e-38 ;  /* 0x008000001b1b8820 */ /* 0x001fe20000400000 */
[----:B------:R-:W-:Y:S06]  /*3110*/  BRA `(.L_x_9737) ;  /* 0x0000000800287947 */ /* 0x000fec0003800000 */
.L_x_9745:
        /* <DEDUP_REMOVED lines=25> */
.L_x_9748:
        /* <DEDUP_REMOVED lines=12> */
.L_x_9747:
[----:B------:R-:W2:Y:S02]  /*3370*/  LDG.E.U16 R4, desc[UR36][R4.64] ;  /* 0x0000002404047981 */ /* 0x000ea4000c1e1500 */
[----:B--2---:R-:W-:Y:S01]  /*3380*/  IMAD.U32 R27, R4, 0x10000, RZ ;  /* 0x00010000041b7824 */ /* 0x004fe200078e00ff */
[----:B------:R-:W-:Y:S06]  /*3390*/  BRA `(.L_x_9737) ;  /* 0x0000000400887947 */ /* 0x000fec0003800000 */
.L_x_9744:
        /* <DEDUP_REMOVED lines=11> */
.L_x_9751:
        /* <DEDUP_REMOVED lines=20> */
.L_x_9753:
[----:B------:R-:W-:Y:S05]  /*3590*/  BSYNC.RECONVERGENT B0 ;  /* 0x0000000000007941 */ /* 0x000fea0003800200 */
.L_x_9752:
[----:B------:R-:W-:Y:S01]  /*35a0*/  IMAD.SHL.U32 R0, R0, 0x100000, RZ ;  /* 0x0010000000007824 */ /* 0x000fe200078e00ff */
[----:B------:R-:W-:-:S04]  /*35b0*/  LEA R3, R3, 0x3b800000, 0x17 ;  /* 0x3b80000003037811 */ /* 0x000fc800078eb8ff */
[----:B------:R-:W-:Y:S01]  /*35c0*/  LOP3.LUT R27, R3, R0, R27, 0xfe, !PT ;  /* 0x00000000031b7212 */ /* 0x000fe200078efe1b */
[----:B------:R-:W-:Y:S06]  /*35d0*/  BRA `(.L_x_9737) ;  /* 0x0000000000f87947 */ /* 0x000fec0003800000 */
.L_x_9750:
        /* <DEDUP_REMOVED lines=20> */
.L_x_9755:
[----:B------:R-:W-:Y:S05]  /*3720*/  BSYNC.RECONVERGENT B0 ;  /* 0x0000000000007941 */ /* 0x000fea0003800200 */
.L_x_9754:
[----:B------:R-:W-:Y:S01]  /*3730*/  IMAD.SHL.U32 R0, R0, 0x200000, RZ ;  /* 0x0020000000007824 */ /* 0x000fe200078e00ff */
[----:B------:R-:W-:-:S04]  /*3740*/  LEA R3, R3, 0x37800000, 0x17 ;  /* 0x3780000003037811 */ /* 0x000fc800078eb8ff */
[----:B------:R-:W-:Y:S01]  /*3750*/  LOP3.LUT R27, R3, R0, R27, 0xfe, !PT ;  /* 0x00000000031b7212 */ /* 0x000fe200078efe1b */
[----:B------:R-:W-:Y:S06]  /*3760*/  BRA `(.L_x_9737) ;  /* 0x0000000000947947 */ /* 0x000fec0003800000 */
.L_x_9749:
        /* <DEDUP_REMOVED lines=14> */
.L_x_9736:
        /* <DEDUP_REMOVED lines=16> */
.L_x_9758:
[----:B------:R-:W-:Y:S01]  /*3950*/  IMAD.MOV.U32 R27, RZ, RZ, RZ ;  /* 0x000000ffff1b7224 */ /* 0x000fe200078e00ff */
[----:B------:R-:W-:Y:S06]  /*3960*/  BRA `(.L_x_9737) ;  /* 0x0000000000147947 */ /* 0x000fec0003800000 */
.L_x_9757:
[----:B------:R-:W2:Y:S02]  /*3970*/  LDG.E.64 R4, desc[UR36][R4.64] ;  /* 0x0000002404047981 */ /* 0x000ea4000c1e1b00 */
[----:B--2---:R0:W1:Y:S01]  /*3980*/  I2F.U64 R27, R4 ;  /* 0x00000004001b7312 */ /* 0x0040620000301000 */
[----:B------:R-:W-:Y:S05]  /*3990*/  BRA `(.L_x_9737) ;  /* 0x0000000000087947 */ /* 0x000fea0003800000 */
.L_x_9756:
[----:B------:R-:W2:Y:S02]  /*39a0*/  LDG.E R4, desc[UR36][R4.64] ;  /* 0x0000002404047981 */ /* 0x000ea4000c1e1900 */
[----:B--2---:R-:W-:-:S07]  /*39b0*/  I2FP.F32.U32 R27, R4 ;  /* 0x00000004001b7245 */ /* 0x004fce0000201000 */
.L_x_9737:
[----:B------:R-:W-:Y:S05]  /*39c0*/  BSYNC.RECONVERGENT B6 ;  /* 0x0000000000067941 */ /* 0x000fea0003800200 */
.L_x_9731:
[----:B------:R-:W-:-:S07]  /*39d0*/  VIADD R16, R16, 0x80 ;  /* 0x0000008010107836 */ /* 0x000fce0000000000 */
.L_x_9702:
[----:B------:R-:W-:Y:S05]  /*39e0*/  BSYNC.RECONVERGENT B7 ;  /* 0x0000000000077941 */ /* 0x000fea0003800200 */
.L_x_9701:
        /* <DEDUP_REMOVED lines=25> */
.L_x_9765:
[----:B------:R-:W2:Y:S02]  /*3b80*/  LDG.E.U8 R4, desc[UR36][R4.64] ;  /* 0x0000002404047981 */ /* 0x000ea4000c1e1100 */
[----:B--2---:R-:W-:Y:S01]  /*3b90*/  I2FP.F32.U32 R24, R4 ;  /* 0x0000000400187245 */ /* 0x004fe20000201000 */
[----:B------:R-:W-:Y:S06]  /*3ba0*/  BRA `(.L_x_9767) ;  /* 0x0000000c00287947 */ /* 0x000fec0003800000 */
.L_x_9764:
        /* <DEDUP_REMOVED lines=9> */
.L_x_9769:
[----:B------:R-:W2:Y:S02]  /*3c40*/  LDG.E R4, desc[UR36][R4.64] ;  /* 0x0000002404047981 */ /* 0x000ea4000c1e1900 */
[----:B--2---:R-:W-:Y:S01]  /*3c50*/  I2FP.F32.S32 R24, R4 ;  /* 0x0000000400187245 */ /* 0x004fe20000201400 */
[----:B------:R-:W-:Y:S06]  /*3c60*/  BRA `(.L_x_9767) ;  /* 0x0000000800f87947 */ /* 0x000fec0003800000 */
.L_x_9768:
[----:B------:R-:W2:Y:S02]  /*3c70*/  LDG.E.U16 R4, desc[UR36][R4.64] ;  /* 0x0000002404047981 */ /* 0x000ea4000c1e1500 */
[----:B--2---:R0:W2:Y:S01]  /*3c80*/  I2F.S16 R24, R4 ;  /* 0x0000000400187306 */ /* 0x0040a20000101400 */
[----:B------:R-:W-:Y:S05]  /*3c90*/  BRA `(.L_x_9767) ;  /* 0x0000000800ec7947 */ /* 0x000fea0003800000 */
.L_x_9763:
        /* <DEDUP_REMOVED lines=8> */
.L_x_9771:
[----:B------:R-:W2:Y:S02]  /*3d20*/  LDG.E.U16 R4, desc[UR36][R4.64] ;  /* 0x0000002404047981 */ /* 0x000ea4000c1e1500 */
[----:B--2---:R-:W-:Y:S01]  /*3d30*/  HADD2.F32 R24, -RZ, R4.H0_H0 ;  /* 0x20000004ff187230 */ /* 0x004fe20000004100 */
[----:B------:R-:W-:Y:S06]  /*3d40*/  BRA `(.L_x_9767) ;  /* 0x0000000800c07947 */ /* 0x000fec0003800000 */
.L_x_9770:
        /* <DEDUP_REMOVED lines=8> */
.L_x_9773:
[----:B------:R-:W2:Y:S02]  /*3dd0*/  LDG.E.U16 R4, desc[UR36][R4.64] ;  /* 0x0000002404047981 */ /* 0x000ea4000c1e1500 */
[----:B--2---:R-:W-:Y:S01]  /*3de0*/  HADD2.F32 R24, -RZ, R4.H0_H0 ;  /* 0x20000004ff187230 */ /* 0x004fe20000004100 */
[----:B------:R-:W-:Y:S06]  /*3df0*/  BRA `(.L_x_9767) ;  /* 0x0000000800947947 */ /* 0x000fec0003800000 */
.L_x_9772:
[----:B------:R-:W2:Y:S01]  /*3e00*/  LDG.E.64 R4, desc[UR36][R4.64] ;  /* 0x0000002404047981 */ /* 0x000ea2000c1e1b00 */
[----:B------:R-:W-:Y:S01]  /*3e10*/  UMOV UR4, 0xf0000000 ;  /* 0xf000000000047882 */ /* 0x000fe20000000000 */
[----:B------:R-:W-:Y:S01]  /*3e20*/  UMOV UR5, 0x380fffff ;  /* 0x380fffff00057882 */ /* 0x000fe20000000000 */
[----:B--2---:R-:W0:Y:S01]  /*3e30*/  F2F.F32.F64 R24, R4 ;  /* 0x0000000400187310 */ /* 0x004e220000301000 */
[----:B------:R-:W-:-:S14]  /*3e40*/  DSETP.GEU.AND P0, PT, |R4|, UR4, PT ;  /* 0x0000000404007e2a */ /* 0x000fdc000bf0e200 */
[----:B0-----:R-:W-:Y:S01]  /*3e50*/  @!P0 FMUL R24, R24, 1.175494350822287508e-38 ;  /* 0x0080000018188820 */ /* 0x001fe20000400000 */
[----:B------:R-:W-:Y:S06]  /*3e60*/  BRA `(.L_x_9767) ;  /* 0x0000000800787947 */ /* 0x000fec0003800000 */
.L_x_9762:
        /* <DEDUP_REMOVED lines=12> */
.L_x_9776:
[----:B------:R-:W2:Y:S01]  /*3f30*/  LDG.E.64 R4, desc[UR36][R4.64] ;  /* 0x0000002404047981 */ /* 0x000ea2000c1e1b00 */
[----:B------:R-:W-:Y:S01]  /*3f40*/  UMOV UR4, 0xf0000000 ;  /* 0xf000000000047882 */ /* 0x000fe20000000000 */
[----:B------:R-:W-:Y:S01]  /*3f50*/  UMOV UR5, 0x380fffff ;  /* 0x380fffff00057882 */ /* 0x000fe20000000000 */
[----:B--2---:R-:W0:Y:S01]  /*3f60*/  F2F.F32.F64 R24, R4 ;  /* 0x0000000400187310 */ /* 0x004e220000301000 */
[----:B------:R-:W-:-:S14]  /*3f70*/  DSETP.GEU.AND P0, PT, |R4|, UR4, PT ;  /* 0x0000000404007e2a */ /* 0x000fdc000bf0e200 */
[----:B0-----:R-:W-:Y:S01]  /*3f80*/  @!P0 FMUL R24, R24, 1.175494350822287508e-38 ;  /* 0x0080000018188820 */ /* 0x001fe20000400000 */
[----:B------:R-:W-:Y:S06]  /*3f90*/  BRA `(.L_x_9767) ;  /* 0x00000008002c7947 */ /* 0x000fec0003800000 */
.L_x_9775:
        /* <DEDUP_REMOVED lines=25> */
.L_x_9778:
        /* <DEDUP_REMOVED lines=13> */
.L_x_9777:
[----:B------:R-:W2:Y:S02]  /*4200*/  LDG.E.U16 R4, desc[UR36][R4.64] ;  /* 0x0000002404047981 */ /* 0x000ea4000c1e1500 */
[----:B--2---:R-:W-:Y:S01]  /*4210*/  IMAD.U32 R24, R4, 0x10000, RZ ;  /* 0x0001000004187824 */ /* 0x004fe200078e00ff */
[----:B------:R-:W-:Y:S06]  /*4220*/  BRA `(.L_x_9767) ;  /* 0x0000000400887947 */ /* 0x000fec0003800000 */
.L_x_9774:
        /* <DEDUP_REMOVED lines=11> */
.L_x_9781:
        /* <DEDUP_REMOVED lines=20> */
.L_x_9783:
[----:B------:R-:W-:Y:S05]  /*4420*/  BSYNC.RECONVERGENT B0 ;  /* 0x0000000000007941 */ /* 0x000fea0003800200 */
.L_x_9782:
[----:B------:R-:W-:Y:S01]  /*4430*/  IMAD.SHL.U32 R0, R0, 0x100000, RZ ;  /* 0x0010000000007824 */ /* 0x000fe200078e00ff */
[----:B------:R-:W-:-:S04]  /*4440*/  LEA R3, R3, 0x3b800000, 0x17 ;  /* 0x3b80000003037811 */ /* 0x000fc800078eb8ff */
[----:B------:R-:W-:Y:S01]  /*4450*/  LOP3.LUT R24, R3, R0, R7, 0xfe, !PT ;  /* 0x0000000003187212 */ /* 0x000fe200078efe07 */
[----:B------:R-:W-:Y:S06]  /*4460*/  BRA `(.L_x_9767) ;  /* 0x0000000000f87947 */ /* 0x000fec0003800000 */
.L_x_9780:
        /* <DEDUP_REMOVED lines=20> */
.L_x_9785:
[----:B------:R-:W-:Y:S05]  /*45b0*/  BSYNC.RECONVERGENT B0 ;  /* 0x0000000000007941 */ /* 0x000fea0003800200 */
.L_x_9784:
[----:B------:R-:W-:Y:S01]  /*45c0*/  IMAD.SHL.U32 R0, R0, 0x200000, RZ ;  /* 0x0020000000007824 */ /* 0x000fe200078e00ff */
[----:B------:R-:W-:-:S04]  /*45d0*/  LEA R3, R3, 0x37800000, 0x17 ;  /* 0x3780000003037811 */ /* 0x000fc800078eb8ff */
[----:B------:R-:W-:Y:S01]  /*45e0*/  LOP3.LUT R24, R3, R0, R7, 0xfe, !PT ;  /* 0x0000000003187212 */ /* 0x000fe200078efe07 */
[----:B------:R-:W-:Y:S06]  /*45f0*/  BRA `(.L_x_9767) ;  /* 0x0000000000947947 */ /* 0x000fec0003800000 */
.L_x_9779:
        /* <DEDUP_REMOVED lines=14> */
.L_x_9766:
        /* <DEDUP_REMOVED lines=16> */
.L_x_9788:
[----:B------:R-:W-:Y:S01]  /*47e0*/  IMAD.MOV.U32 R24, RZ, RZ, RZ ;  /* 0x000000ffff187224 */ /* 0x000fe200078e00ff */
[----:B------:R-:W-:Y:S06]  /*47f0*/  BRA `(.L_x_9767) ;  /* 0x0000000000147947 */ /* 0x000fec0003800000 */
.L_x_9787:
[----:B------:R-:W2:Y:S02]  /*4800*/  LDG.E.64 R24, desc[UR36][R4.64] ;  /* 0x0000002404187981 */ /* 0x000ea4000c1e1b00 */
[----:B--2---:R0:W2:Y:S01]  /*4810*/  I2F.U64 R24, R24 ;  /* 0x0000001800187312 */ /* 0x0040a20000301000 */
[----:B------:R-:W-:Y:S05]  /*4820*/  BRA `(.L_x_9767) ;  /* 0x0000000000087947 */ /* 0x000fea0003800000 */
.L_x_9786:
[----:B------:R-:W2:Y:S02]  /*4830*/  LDG.E R4, desc[UR36][R4.64] ;  /* 0x0000002404047981 */ /* 0x000ea4000c1e1900 */
[----:B--2---:R-:W-:-:S07]  /*4840*/  I2FP.F32.U32 R24, R4 ;  /* 0x0000000400187245 */ /* 0x004fce0000201000 */
.L_x_9767:
[----:B------:R-:W-:Y:S05]  /*4850*/  BSYNC.RECONVERGENT B6 ;  /* 0x0000000000067941 */ /* 0x000fea0003800200 */
.L_x_9761:
        /* <DEDUP_REMOVED lines=20> */
.L_x_9793:
[----:B------:R-:W4:Y:S02]  /*49a0*/  LDG.E.U8 R4, desc[UR36][R4.64] ;  /* 0x0000002404047981 */ /* 0x000f24000c1e1100 */
[----:B----4-:R-:W-:Y:S01]  /*49b0*/  I2FP.F32.U32 R25, R4 ;  /* 0x0000000400197245 */ /* 0x010fe20000201000 */
[----:B------:R-:W-:Y:S06]  /*49c0*/  BRA `(.L_x_9795) ;  /* 0x0000000c00247947 */ /* 0x000fec0003800000 */
.L_x_9792:
        /* <DEDUP_REMOVED lines=9> */
.L_x_9797:
[----:B------:R-:W4:Y:S02]  /*4a60*/  LDG.E R4, desc[UR36][R4.64] ;  /* 0x0000002404047981 */ /* 0x000f24000c1e1900 */
[----:B----4-:R-:W-:Y:S01]  /*4a70*/  I2FP.F32.S32 R25, R4 ;  /* 0x0000000400197245 */ /* 0x010fe20000201400 */
[----:B------:R-:W-:Y:S06]  /*4a80*/  BRA `(.L_x_9795) ;  /* 0x0000000800f47947 */ /* 0x000fec0003800000 */
.L_x_9796:
[----:B------:R-:W4:Y:S02]  /*4a90*/  LDG.E.U16 R4, desc[UR36][R4.64] ;  /* 0x0000002404047981 */ /* 0x000f24000c1e1500 */
[----:B----4-:R0:W1:Y:S01]  /*4aa0*/  I2F.S16 R25, R4 ;  /* 0x0000000400197306 */ /* 0x0100620000101400 */
[----:B------:R-:W-:Y:S05]  /*4ab0*/  BRA `(.L_x_9795) ;  /* 0x0000000800e87947 */ /* 0x000fea0003800000 */
.L_x_9791:
        /* <DEDUP_REMOVED lines=8> */
.L_x_9799:
[----:B------:R-:W4:Y:S02]  /*4b40*/  LDG.E.U16 R4, desc[UR36][R4.64] ;  /* 0x0000002404047981 */ /* 0x000f24000c1e1500 */
[----:B----4-:R-:W-:Y:S01]  /*4b50*/  HADD2.F32 R25, -RZ, R4.H0_H0 ;  /* 0x20000004ff197230 */ /* 0x010fe20000004100 */
[----:B------:R-:W-:Y:S06]  /*4b60*/  BRA `(.L_x_9795) ;  /* 0x0000000800bc7947 */ /* 0x000fec0003800000 */
.L_x_9798:
        /* <DEDUP_REMOVED lines=8> */
.L_x_9801:
[----:B------:R-:W4:Y:S02]  /*4bf0*/  LDG.E.U16 R4, desc[UR36][R4.64] ;  /* 0x0000002404047981 */ /* 0x000f24000c1e1500 */
[----:B----4-:R-:W-:Y:S01]  /*4c00*/  HADD2.F32 R25, -RZ, R4.H0_H0 ;  /* 0x20000004ff197230 */ /* 0x010fe20000004100 */
[----:B------:R-:W-:Y:S06]  /*4c10*/  BRA `(.L_x_9795) ;  /* 0x0000000800907947 */ /* 0x000fec0003800000 */
.L_x_9800:
[----:B------:R-:W4:Y:S01]  /*4c20*/  LDG.E.64 R4, desc[UR36][R4.64] ;  /* 0x0000002404047981 */ /* 0x000f22000c1e1b00 */
[----:B------:R-:W-:Y:S01]  /*4c30*/  UMOV UR4, 0xf0000000 ;  /* 0xf000000000047882 */ /* 0x000fe20000000000 */
[----:B------:R-:W-:Y:S01]  /*4c40*/  UMOV UR5, 0x380fffff ;  /* 0x380fffff00057882 */ /* 0x000fe20000000000 */
[----:B----4-:R-:W0:Y:S01]  /*4c50*/  F2F.F32.F64 R25, R4 ;  /* 0x0000000400197310 */ /* 0x010e220000301000 */
[----:B------:R-:W-:-:S14]  /*4c60*/  DSETP.GEU.AND P0, PT, |R4|, UR4, PT ;  /* 0x0000000404007e2a */ /* 0x000fdc000bf0e200 */
[----:B0-----:R-:W-:Y:S01]  /*4c70*/  @!P0 FMUL R25, R25, 1.175494350822287508e-38 ;  /* 0x0080000019198820 */ /* 0x001fe20000400000 */
[----:B------:R-:W-:Y:S06]  /*4c80*/  BRA `(.L_x_9795) ;  /* 0x0000000800747947 */ /* 0x000fec0003800000 */
.L_x_9790:
        /* <DEDUP_REMOVED lines=12> */
.L_x_9804:
[----:B------:R-:W4:Y:S01]  /*4d50*/  LDG.E.64 R4, desc[UR36][R4.64] ;  /* 0x0000002404047981 */ /* 0x000f22000c1e1b00 */
[----:B------:R-:W-:Y:S01]  /*4d60*/  UMOV UR4, 0xf0000000 ;  /* 0xf000000000047882 */ /* 0x000fe20000000000 */
[----:B------:R-:W-:Y:S01]  /*4d70*/  UMOV UR5, 0x380fffff ;  /* 0x380fffff00057882 */ /* 0x000fe20000000000 */
[----:B----4-:R-:W0:Y:S01]  /*4d80*/  F2F.F32.F64 R25, R4 ;  /* 0x0000000400197310 */ /* 0x010e220000301000 */
[----:B------:R-:W-:-:S14]  /*4d90*/  DSETP.GEU.AND P0, PT, |R4|, UR4, PT ;  /* 0x0000000404007e2a */ /* 0x000fdc000bf0e200 */
[----:B0-----:R-:W-:Y:S01]  /*4da0*/  @!P0 FMUL R25, R25, 1.175494350822287508e-38 ;  /* 0x0080000019198820 */ /* 0x001fe20000400000 */
[----:B------:R-:W-:Y:S06]  /*4db0*/  BRA `(.L_x_9795) ;  /* 0x0000000800287947 */ /* 0x000fec0003800000 */
.L_x_9803:
        /* <DEDUP_REMOVED lines=25> */
.L_x_9806:
        /* <DEDUP_REMOVED lines=12> */
.L_x_9805:
[----:B------:R-:W4:Y:S02]  /*5010*/  LDG.E.U16 R4, desc[UR36][R4.64] ;  /* 0x0000002404047981 */ /* 0x000f24000c1e1500 */
[----:B----4-:R-:W-:Y:S01]  /*5020*/  IMAD.U32 R25, R4, 0x10000, RZ ;  /* 0x0001000004197824 */ /* 0x010fe200078e00ff */
[----:B------:R-:W-:Y:S06]  /*5030*/  BRA `(.L_x_9795) ;  /* 0x0000000400887947 */ /* 0x000fec0003800000 */
.L_x_9802:
        /* <DEDUP_REMOVED lines=11> */
.L_x_9809:
        /* <DEDUP_REMOVED lines=20> */
.L_x_9811:
[----:B------:R-:W-:Y:S05]  /*5230*/  BSYNC.RECONVERGENT B0 ;  /* 0x0000000000007941 */ /* 0x000fea0003800200 */
.L_x_9810:
[----:B------:R-:W-:Y:S01]  /*5240*/  IMAD.SHL.U32 R0, R0, 0x100000, RZ ;  /* 0x0010000000007824 */ /* 0x000fe200078e00ff */
[----:B------:R-:W-:-:S04]  /*5250*/  LEA R3, R3, 0x3b800000, 0x17 ;  /* 0x3b80000003037811 */ /* 0x000fc800078eb8ff */
[----:B------:R-:W-:Y:S01]  /*5260*/  LOP3.LUT R25, R3, R0, R25, 0xfe, !PT ;  /* 0x0000000003197212 */ /* 0x000fe200078efe19 */
[----:B------:R-:W-:Y:S06]  /*5270*/  BRA `(.L_x_9795) ;  /* 0x0000000000f87947 */ /* 0x000fec0003800000 */
.L_x_9808:
        /* <DEDUP_REMOVED lines=20> */
.L_x_9813:
[----:B------:R-:W-:Y:S05]  /*53c0*/  BSYNC.RECONVERGENT B0 ;  /* 0x0000000000007941 */ /* 0x000fea0003800200 */
.L_x_9812:
[----:B------:R-:W-:Y:S01]  /*53d0*/  IMAD.SHL.U32 R0, R0, 0x200000, RZ ;  /* 0x0020000000007824 */ /* 0x000fe200078e00ff */
[----:B------:R-:W-:-:S04]  /*53e0*/  LEA R3, R3, 0x37800000, 0x17 ;  /* 0x3780000003037811 */ /* 0x000fc800078eb8ff */
[----:B------:R-:W-:Y:S01]  /*53f0*/  LOP3.LUT R25, R3, R0, R25, 0xfe, !PT ;  /* 0x0000000003197212 */ /* 0x000fe200078efe19 */
[----:B------:R-:W-:Y:S06]  /*5400*/  BRA `(.L_x_9795) ;  /* 0x0000000000947947 */ /* 0x000fec0003800000 */
.L_x_9807:
        /* <DEDUP_REMOVED lines=14> */
.L_x_9794:
        /* <DEDUP_REMOVED lines=16> */
.L_x_9816:
[----:B------:R-:W-:Y:S01]  /*55f0*/  IMAD.MOV.U32 R25, RZ, RZ, RZ ;  /* 0x000000ffff197224 */ /* 0x000fe200078e00ff */
[----:B------:R-:W-:Y:S06]  /*5600*/  BRA `(.L_x_9795) ;  /* 0x0000000000147947 */ /* 0x000fec0003800000 */
.L_x_9815:
[----:B------:R-:W4:Y:S02]  /*5610*/  LDG.E.64 R4, desc[UR36][R4.64] ;  /* 0x0000002404047981 */ /* 0x000f24000c1e1b00 */
[----:B----4-:R0:W1:Y:S01]  /*5620*/  I2F.U64 R25, R4 ;  /* 0x0000000400197312 */ /* 0x0100620000301000 */
[----:B------:R-:W-:Y:S05]  /*5630*/  BRA `(.L_x_9795) ;  /* 0x0000000000087947 */ /* 0x000fea0003800000 */
.L_x_9814:
[----:B------:R-:W4:Y:S02]  /*5640*/  LDG.E R4, desc[UR36][R4.64] ;  /* 0x0000002404047981 */ /* 0x000f24000c1e1900 */
[----:B----4-:R-:W-:-:S07]  /*5650*/  I2FP.F32.U32 R25, R4 ;  /* 0x0000000400197245 */ /* 0x010fce0000201000 */
.L_x_9795:
[----:B------:R-:W-:Y:S05]  /*5660*/  BSYNC.RECONVERGENT B6 ;  /* 0x0000000000067941 */ /* 0x000fea0003800200 */
.L_x_9789:
[----:B------:R-:W-:-:S07]  /*5670*/  VIADD R16, R16, 0x80 ;  /* 0x0000008010107836 */ /* 0x000fce0000000000 */
.L_x_9760:
[----:B------:R-:W-:Y:S05]  /*5680*/  BSYNC.RECONVERGENT B7 ;  /* 0x0000000000077941 */ /* 0x000fea0003800200 */
.L_x_9759:
        /* <DEDUP_REMOVED lines=26> */
.L_x_9823:
[----:B------:R-:W2:Y:S02]  /*5830*/  LDG.E.U8 R4, desc[UR36][R4.64] ;  /* 0x0000002404047981 */ /* 0x000ea4000c1e1100 */
[----:B--2---:R-:W-:Y:S01]  /*5840*/  I2FP.F32.U32 R18, R4 ;  /* 0x0000000400127245 */ /* 0x004fe20000201000 */
[----:B------:R-:W-:Y:S06]  /*5850*/  BRA `(.L_x_9825) ;  /* 0x0000000c00287947 */ /* 0x000fec0003800000 */
.L_x_9822:
        /* <DEDUP_REMOVED lines=9> */
.L_x_9827:
[----:B------:R-:W2:Y:S02]  /*58f0*/  LDG.E R4, desc[UR36][R4.64] ;  /* 0x0000002404047981 */ /* 0x000ea4000c1e1900 */
[----:B--2---:R-:W-:Y:S01]  /*5900*/  I2FP.F32.S32 R18, R4 ;  /* 0x0000000400127245 */ /* 0x004fe20000201400 */
[----:B------:R-:W-:Y:S06]  /*5910*/  BRA `(.L_x_9825) ;  /* 0x0000000800f87947 */ /* 0x000fec0003800000 */
.L_x_9826:
[----:B------:R-:W2:Y:S02]  /*5920*/  LDG.E.U16 R4, desc[UR36][R4.64] ;  /* 0x0000002404047981 */ /* 0x000ea4000c1e1500 */
[----:B--2---:R0:W2:Y:S01]  /*5930*/  I2F.S16 R18, R4 ;  /* 0x0000000400127306 */ /* 0x0040a20000101400 */
[----:B------:R-:W-:Y:S05]  /*5940*/  BRA `(.L_x_9825) ;  /* 0x0000000800ec7947 */ /* 0x000fea0003800000 */
.L_x_9821:
        /* <DEDUP_REMOVED lines=8> */
.L_x_9829:
[----:B------:R-:W2:Y:S02]  /*59d0*/  LDG.E.U16 R4, desc[UR36][R4.64] ;  /* 0x0000002404047981 */ /* 0x000ea4000c1e1500 */
[----:B--2---:R-:W-:Y:S01]  /*59e0*/  HADD2.F32 R18, -RZ, R4.H0_H0 ;  /* 0x20000004ff127230 */ /* 0x004fe20000004100 */
[----:B------:R-:W-:Y:S06]  /*59f0*/  BRA `(.L_x_9825) ;  /* 0x0000000800c07947 */ /* 0x000fec0003800000 */
.L_x_9828:
        /* <DEDUP_REMOVED lines=8> */
.L_x_9831:
[----:B------:R-:W2:Y:S02]  /*5a80*/  LDG.E.U16 R4, desc[UR36][R4.64] ;  /* 0x0000002404047981 */ /* 0x000ea4000c1e1500 */
[----:B--2---:R-:W-:Y:S01]  /*5a90*/  HADD2.F32 R18, -RZ, R4.H0_H0 ;  /* 0x20000004ff127230 */ /* 0x004fe20000004100 */
[----:B------:R-:W-:Y:S06]  /*5aa0*/  BRA `(.L_x_9825) ;  /* 0x0000000800947947 */ /* 0x000fec0003800000 */
.L_x_9830:
[----:B------:R-:W2:Y:S01]  /*5ab0*/  LDG.E.64 R4, desc[UR36][R4.64] ;  /* 0x0000002404047981 */ /* 0x000ea2000c1e1b00 */
[----:B------:R-:W-:Y:S01]  /*5ac0*/  UMOV UR4, 0xf0000000 ;  /* 0xf000000000047882 */ /* 0x000fe20000000000 */
[----:B------:R-:W-:Y:S01]  /*5ad0*/  UMOV UR5, 0x380fffff ;  /* 0x380fffff00057882 */ /* 0x000fe20000000000 */
[----:B--2---:R-:W0:Y:S01]  /*5ae0*/  F2F.F32.F64 R18, R4 ;  /* 0x0000000400127310 */ /* 0x004e220000301000 */
[----:B------:R-:W-:-:S14]  /*5af0*/  DSETP.GEU.AND P0, PT, |R4|, UR4, PT ;  /* 0x0000000404007e2a */ /* 0x000fdc000bf0e200 */
[----:B0-----:R-:W-:Y:S01]  /*5b00*/  @!P0 FMUL R18, R18, 1.175494350822287508e-38 ;  /* 0x0080000012128820 */ /* 0x001fe20000400000 */
[----:B------:R-:W-:Y:S06]  /*5b10*/  BRA `(.L_x_9825) ;  /* 0x0000000800787947 */ /* 0x000fec0003800000 */
.L_x_9820:
        /* <DEDUP_REMOVED lines=12> */
.L_x_9834:
[----:B------:R-:W2:Y:S01]  /*5be0*/  LDG.E.64 R4, desc[UR36][R4.64] ;  /* 0x0000002404047981 */ /* 0x000ea2000c1e1b00 */
[----:B------:R-:W-:Y:S01]  /*5bf0*/  UMOV UR4, 0xf0000000 ;  /* 0xf000000000047882 */ /* 0x000fe20000000000 */
[----:B------:R-:W-:Y:S01]  /*5c00*/  UMOV UR5, 0x380fffff ;  /* 0x380fffff00057882 */ /* 0x000fe20000000000 */
[----:B--2---:R-:W0:Y:S01]  /*5c10*/  F2F.F32.F64 R18, R4 ;  /* 0x0000000400127310 */ /* 0x004e220000301000 */
[----:B------:R-:W-:-:S14]  /*5c20*/  DSETP.GEU.AND P0, PT, |R4|, UR4, PT ;  /* 0x0000000404007e2a */ /* 0x000fdc000bf0e200 */
[----:B0-----:R-:W-:Y:S01]  /*5c30*/  @!P0 FMUL R18, R18, 1.175494350822287508e-38 ;  /* 0x0080000012128820 */ /* 0x001fe20000400000 */
[----:B------:R-:W-:Y:S06]  /*5c40*/  BRA `(.L_x_9825) ;  /* 0x00000008002c7947 */ /* 0x000fec0003800000 */
.L_x_9833:
        /* <DEDUP_REMOVED lines=25> */
.L_x_9836:
        /* <DEDUP_REMOVED lines=13> */
.L_x_9835:
[----:B------:R-:W2:Y:S02]  /*5eb0*/  LDG.E.U16 R4, desc[UR36][R4.64] ;  /* 0x0000002404047981 */ /* 0x000ea4000c1e1500 */
[----:B--2---:R-:W-:Y:S01]  /*5ec0*/  IMAD.U32 R18, R4, 0x10000, RZ ;  /* 0x0001000004127824 */ /* 0x004fe200078e00ff */
[----:B------:R-:W-:Y:S06]  /*5ed0*/  BRA `(.L_x_9825) ;  /* 0x0000000400887947 */ /* 0x000fec0003800000 */
.L_x_9832:
        /* <DEDUP_REMOVED lines=11> */
.L_x_9839:
        /* <DEDUP_REMOVED lines=20> */
.L_x_9841:
[----:B------:R-:W-:Y:S05]  /*60d0*/  BSYNC.RECONVERGENT B0 ;  /* 0x0000000000007941 */ /* 0x000fea0003800200 */
.L_x_9840:
[----:B------:R-:W-:Y:S01]  /*60e0*/  IMAD.SHL.U32 R0, R0, 0x100000, RZ ;  /* 0x0010000000007824 */ /* 0x000fe200078e00ff */
[----:B------:R-:W-:-:S04]  /*60f0*/  LEA R3, R3, 0x3b800000, 0x17 ;  /* 0x3b80000003037811 */ /* 0x000fc800078eb8ff */
[----:B------:R-:W-:Y:S01]  /*6100*/  LOP3.LUT R18, R3, R0, R7, 0xfe, !PT ;  /* 0x0000000003127212 */ /* 0x000fe200078efe07 */
[----:B------:R-:W-:Y:S06]  /*6110*/  BRA `(.L_x_9825) ;  /* 0x0000000000f87947 */ /* 0x000fec0003800000 */
.L_x_9838:
        /* <DEDUP_REMOVED lines=20> */
.L_x_9843:
[----:B------:R-:W-:Y:S05]  /*6260*/  BSYNC.RECONVERGENT B0 ;  /* 0x0000000000007941 */ /* 0x000fea0003800200 */
.L_x_9842:
[----:B------:R-:W-:Y:S01]  /*6270*/  IMAD.SHL.U32 R0, R0, 0x200000, RZ ;  /* 0x0020000000007824 */ /* 0x000fe200078e00ff */
[----:B------:R-:W-:-:S04]  /*6280*/  LEA R3, R3, 0x37800000, 0x17 ;  /* 0x3780000003037811 */ /* 0x000fc800078eb8ff */
[----:B------:R-:W-:Y:S01]  /*6290*/  LOP3.LUT R18, R3, R0, R7, 0xfe, !PT ;  /* 0x0000000003127212 */ /* 0x000fe200078efe07 */
[----:B------:R-:W-:Y:S06]  /*62a0*/  BRA `(.L_x_9825) ;  /* 0x0000000000947947 */ /* 0x000fec0003800000 */
.L_x_9837:
        /* <DEDUP_REMOVED lines=14> */
.L_x_9824:
        /* <DEDUP_REMOVED lines=16> */
.L_x_9846:
[----:B------:R-:W-:Y:S01]  /*6490*/  IMAD.MOV.U32 R18, RZ, RZ, RZ ;  /* 0x000000ffff127224 */ /* 0x000fe200078e00ff */
[----:B------:R-:W-:Y:S06]  /*64a0*/  BRA `(.L_x_9825) ;  /* 0x0000000000147947 */ /* 0x000fec0003800000 */
.L_x_9845:
[----:B------:R-:W2:Y:S02]  /*64b0*/  LDG.E.64 R4, desc[UR36][R4.64] ;  /* 0x0000002404047981 */ /* 0x000ea4000c1e1b00 */
[----:B--2---:R0:W2:Y:S01]  /*64c0*/  I2F.U64 R18, R4 ;  /* 0x0000000400127312 */ /* 0x0040a20000301000 */
[----:B------:R-:W-:Y:S05]  /*64d0*/  BRA `(.L_x_9825) ;  /* 0x0000000000087947 */ /* 0x000fea0003800000 */
.L_x_9844:
[----:B------:R-:W2:Y:S02]  /*64e0*/  LDG.E R4, desc[UR36][R4.64] ;  /* 0x0000002404047981 */ /* 0x000ea4000c1e1900 */
[----:B--2---:R-:W-:-:S07]  /*64f0*/  I2FP.F32.U32 R18, R4 ;  /* 0x0000000400127245 */ /* 0x004fce0000201000 */
.L_x_9825:
[----:B------:R-:W-:Y:S05]  /*6500*/  BSYNC.RECONVERGENT B6 ;  /* 0x0000000000067941 */ /* 0x000fea0003800200 */
.L_x_9819:
        /* <DEDUP_REMOVED lines=20> */
.L_x_9850:
[----:B------:R-:W4:Y:S02]  /*6650*/  LDG.E.U8 R4, desc[UR36][R4.64] ;  /* 0x0000002404047981 */ /* 0x000f24000c1e1100 */
[----:B----4-:R-:W-:Y:S01]  /*6660*/  I2FP.F32.U32 R23, R4 ;  /* 0x0000000400177245 */ /* 0x010fe20000201000 */
[----:B------:R-:W-:Y:S06]  /*6670*/  BRA `(.L_x_9818) ;  /* 0x0000000c00187947 */ /* 0x000fec0003800000 */
.L_x_9849:
        /* <DEDUP_REMOVED lines=9> */
.L_x_9853:
[----:B------:R-:W4:Y:S02]  /*6710*/  LDG.E R4, desc[UR36][R4.64] ;  /* 0x0000002404047981 */ /* 0x000f24000c1e1900 */
[----:B----4-:R-:W-:Y:S01]  /*6720*/  I2FP.F32.S32 R23, R4 ;  /* 0x0000000400177245 */ /* 0x010fe20000201400 */
[----:B------:R-:W-:Y:S06]  /*6730*/  BRA `(.L_x_9818) ;  /* 0x0000000800e87947 */ /* 0x000fec0003800000 */
.L_x_9852:
[----:B------:R-:W4:Y:S02]  /*6740*/  LDG.E.U16 R4, desc[UR36][R4.64] ;  /* 0x0000002404047981 */ /* 0x000f24000c1e1500 */
[----:B----4-:R0:W1:Y:S01]  /*6750*/  I2F.S16 R23, R4 ;  /* 0x0000000400177306 */ /* 0x0100620000101400 */
[----:B------:R-:W-:Y:S05]  /*6760*/  BRA `(.L_x_9818) ;  /* 0x0000000800dc7947 */ /* 0x000fea0003800000 */
.L_x_9848:
        /* <DEDUP_REMOVED lines=8> */
.L_x_9855:
[----:B------:R-:W4:Y:S02]  /*67f0*/  LDG.E.U16 R4, desc[UR36][R4.64] ;  /* 0x0000002404047981 */ /* 0x000f24000c1e1500 */
[----:B----4-:R-:W-:Y:S01]  /*6800*/  HADD2.F32 R23, -RZ, R4.H0_H0 ;  /* 0x20000004ff177230 */ /* 0x010fe20000004100 */
[----:B------:R-:W-:Y:S06]  /*6810*/  BRA `(.L_x_9818) ;  /* 0x0000000800b07947 */ /* 0x000fec0003800000 */
.L_x_9854:
        /* <DEDUP_REMOVED lines=8> */
.L_x_9857:
[----:B------:R-:W4:Y:S02]  /*68a0*/  LDG.E.U16 R4, desc[UR36][R4.64] ;  /* 0x0000002404047981 */ /* 0x000f24000c1e1500 */
[----:B----4-:R-:W-:Y:S01]  /*68b0*/  HADD2.F32 R23, -RZ, R4.H0_H0 ;  /* 0x20000004ff177230 */ /* 0x010fe20000004100 */
[----:B------:R-:W-:Y:S06]  /*68c0*/  BRA `(.L_x_9818) ;  /* 0x0000000800847947 */ /* 0x000fec0003800000 */
.L_x_9856:
[----:B------:R-:W4:Y:S01]  /*68d0*/  LDG.E.64 R4, desc[UR36][R4.64] ;  /* 0x0000002404047981 */ /* 0x000f22000c1e1b00 */
[----:B------:R-:W-:Y:S01]  /*68e0*/  UMOV UR4, 0xf0000000 ;  /* 0xf000000000047882 */ /* 0x000fe20000000000 */
[----:B------:R-:W-:Y:S01]  /*68f0*/  UMOV UR5, 0x380fffff ;  /* 0x380fffff00057882 */ /* 0x000fe20000000000 */
[----:B----4-:R-:W0:Y:S01]  /*6900*/  F2F.F32.F64 R23, R4 ;  /* 0x0000000400177310 */ /* 0x010e220000301000 */
[----:B------:R-:W-:-:S14]  /*6910*/  DSETP.GEU.AND P0, PT, |R4|, UR4, PT ;  /* 0x0000000404007e2a */ /* 0x000fdc000bf0e200 */
[----:B0-----:R-:W-:Y:S01]  /*6920*/  @!P0 FMUL R23, R23, 1.175494350822287508e-38 ;  /* 0x0080000017178820 */ /* 0x001fe20000400000 */
[----:B------:R-:W-:Y:S06]  /*6930*/  BRA `(.L_x_9818) ;  /* 0x0000000800687947 */ /* 0x000fec0003800000 */
.L_x_9847:
        /* <DEDUP_REMOVED lines=12> */
.L_x_9860:
[----:B------:R-:W4:Y:S01]  /*6a00*/  LDG.E.64 R4, desc[UR36][R4.64] ;  /* 0x0000002404047981 */ /* 0x000f22000c1e1b00 */
[----:B------:R-:W-:Y:S01]  /*6a10*/  UMOV UR4, 0xf0000000 ;  /* 0xf000000000047882 */ /* 0x000fe20000000000 */
[----:B------:R-:W-:Y:S01]  /*6a20*/  UMOV UR5, 0x380fffff ;  /* 0x380fffff00057882 */ /* 0x000fe20000000000 */
[----:B----4-:R-:W0:Y:S01]  /*6a30*/  F2F.F32.F64 R23, R4 ;  /* 0x0000000400177310 */ /* 0x010e220000301000 */
[----:B------:R-:W-:-:S14]  /*6a40*/  DSETP.GEU.AND P0, PT, |R4|, UR4, PT ;  /* 0x0000000404007e2a */ /* 0x000fdc000bf0e200 */
[----:B0-----:R-:W-:Y:S01]  /*6a50*/  @!P0 FMUL R23, R23, 1.175494350822287508e-38 ;  /* 0x0080000017178820 */ /* 0x001fe20000400000 */
[----:B------:R-:W-:Y:S06]  /*6a60*/  BRA `(.L_x_9818) ;  /* 0x00000008001c7947 */ /* 0x000fec0003800000 */
.L_x_9859:
        /* <DEDUP_REMOVED lines=25> */
.L_x_9862:
        /* <DEDUP_REMOVED lines=12> */
.L_x_9861:
[----:B------:R-:W4:Y:S02]  /*6cc0*/  LDG.E.U16 R4, desc[UR36][R4.64] ;  /* 0x0000002404047981 */ /* 0x000f24000c1e1500 */
[----:B----4-:R-:W-:Y:S01]  /*6cd0*/  IMAD.U32 R23, R4, 0x10000, RZ ;  /* 0x0001000004177824 */ /* 0x010fe200078e00ff */
[----:B------:R-:W-:Y:S06]  /*6ce0*/  BRA `(.L_x_9818) ;  /* 0x00000004007c7947 */ /* 0x000fec0003800000 */
.L_x_9858:
        /* <DEDUP_REMOVED lines=11> */
.L_x_9865:
        /* <DEDUP_REMOVED lines=19> */
.L_x_9867:
[----:B------:R-:W-:Y:S05]  /*6ed0*/  BSYNC.RECONVERGENT B0 ;  /* 0x0000000000007941 */ /* 0x000fea0003800200 */
.L_x_9866:
[----:B------:R-:W-:Y:S01]  /*6ee0*/  IMAD.SHL.U32 R0, R0, 0x100000, RZ ;  /* 0x0010000000007824 */ /* 0x000fe200078e00ff */
[----:B------:R-:W-:-:S04]  /*6ef0*/  LEA R3, R3, 0x3b800000, 0x17 ;  /* 0x3b80000003037811 */ /* 0x000fc800078eb8ff */
[----:B------:R-:W-:Y:S01]  /*6f00*/  LOP3.LUT R23, R3, R0, R23, 0xfe, !PT ;  /* 0x0000000003177212 */ /* 0x000fe200078efe17 */
[----:B------:R-:W-:Y:S06]  /*6f10*/  BRA `(.L_x_9818) ;  /* 0x0000000000f07947 */ /* 0x000fec0003800000 */
.L_x_9864:
        /* <DEDUP_REMOVED lines=19> */
.L_x_9869:
[----:B------:R-:W-:Y:S05]  /*7050*/  BSYNC.RECONVERGENT B0 ;  /* 0x0000000000007941 */ /* 0x000fea0003800200 */
.L_x_9868:
[----:B------:R-:W-:Y:S01]  /*7060*/  IMAD.SHL.U32 R0, R0, 0x200000, RZ ;  /* 0x0020000000007824 */ /* 0x000fe200078e00ff */
[----:B------:R-:W-:-:S04]  /*7070*/  LEA R3, R3, 0x37800000, 0x17 ;  /* 0x3780000003037811 */ /* 0x000fc800078eb8ff */
[----:B------:R-:W-:Y:S01]  /*7080*/  LOP3.LUT R23, R3, R0, R23, 0xfe, !PT ;  /* 0x0000000003177212 */ /* 0x000fe200078efe17 */
[----:B------:R-:W-:Y:S06]  /*7090*/  BRA `(.L_x_9818) ;  /* 0x0000000000907947 */ /* 0x000fec0003800000 */
.L_x_9863:
        /* <DEDUP_REMOVED lines=14> */
.L_x_9851:
        /* <DEDUP_REMOVED lines=16> */
.L_x_9872:
[----:B------:R-:W-:Y:S05]  /*7280*/  BRA `(.L_x_9818) ;  /* 0x0000000000147947 */ /* 0x000fea0003800000 */
.L_x_9871:
[----:B------:R-:W4:Y:S02]  /*7290*/  LDG.E.64 R4, desc[UR36][R4.64] ;  /* 0x0000002404047981 */ /* 0x000f24000c1e1b00 */
[----:B----4-:R0:W1:Y:S01]  /*72a0*/  I2F.U64 R23, R4 ;  /* 0x0000000400177312 */ /* 0x0100620000301000 */
[----:B------:R-:W-:Y:S05]  /*72b0*/  BRA `(.L_x_9818) ;  /* 0x0000000000087947 */ /* 0x000fea0003800000 */
.L_x_9870:
[----:B------:R-:W4:Y:S02]  /*72c0*/  LDG.E R4, desc[UR36][R4.64] ;  /* 0x0000002404047981 */ /* 0x000f24000c1e1900 */
[----:B----4-:R-:W-:-:S07]  /*72d0*/  I2FP.F32.U32 R23, R4 ;  /* 0x0000000400177245 */ /* 0x010fce0000201000 */
.L_x_9818:
[----:B------:R-:W-:Y:S05]  /*72e0*/  BSYNC.RECONVERGENT B7 ;  /* 0x0000000000077941 */ /* 0x000fea0003800200 */
.L_x_9817:
[----:B------:R-:W0:Y:S01]  /*72f0*/  LDC.U8 R16, c[0x0][0x3b0] ;  /* 0x0000ec00ff107b82 */ /* 0x000e220000000000 */
[----:B------:R-:W-:Y:S01]  /*7300*/  ISETP.GE.AND P0, PT, R19, R17, PT ;  /* 0x000000111300720c */ /* 0x000fe20003f06270 */
[----:B------:R-:W-:Y:S04]  /*7310*/  BSSY.RECONVERGENT B7, `(.L_x_9873) ;  /* 0x00002bb000077945 */ /* 0x000fe80003800200 */
[----:B------:R-:W-:Y:S01]  /*7320*/  BSSY.RELIABLE B6, `(.L_x_9874) ;  /* 0x00001d5000067945 */ /* 0x000fe20003800100 */
[----:B012345:R-:W-:Y:S02]  /*7330*/  FMNMX.FTZ R4, R26, R29, !PT ;  /* 0x0000001d1a047209 */ /* 0x03ffe40007810000 */
[----:B------:R-:W-:Y:S02]  /*7340*/  FMNMX.FTZ R22, R27, R22, !PT ;  /* 0x000000161b167209 */ /* 0x000fe40007810000 */
[----:B------:R-:W-:-:S02]  /*7350*/  FMNMX.FTZ R24, R25, R24, !PT ;  /* 0x0000001819187209 */ /* 0x000fc40007810000 */
[----:B------:R-:W-:Y:S01]  /*7360*/  FMNMX.FTZ R18, R18, R23, !PT ;  /* 0x0000001712127209 */ /* 0x000fe20007810000 */
        /* <DEDUP_REMOVED lines=23> */
.L_x_9879:
[----:B------:R-:W0:Y:S02]  /*74e0*/  F2I.S64.TRUNC R4, R4 ;  /* 0x0000000400047311 */ /* 0x000e24000020d900 */
[----:B0-----:R-:W-:-:S05]  /*74f0*/  IMAD.MOV.U32 R3, RZ, RZ, R4 ;  /* 0x000000ffff037224 */ /* 0x001fca00078e0004 */
[----:B------:R0:W-:Y:S01]  /*7500*/  STG.E.U8 desc[UR36][R8.64], R3 ;  /* 0x0000000308007986 */ /* 0x0001e2000c101124 */
[----:B------:R-:W-:Y:S05]  /*7510*/  BRA `(.L_x_9881) ;  /* 0x0000000c002c7947 */ /* 0x000fea0003800000 */
.L_x_9878:
        /* <DEDUP_REMOVED lines=9> */
.L_x_9883:
[----:B------:R-:W0:Y:S02]  /*75b0*/  F2I.FTZ.TRUNC.NTZ R3, R4 ;  /* 0x0000000400037305 */ /* 0x000e24000021f100 */
[----:B0-----:R0:W-:Y:S01]  /*75c0*/  STG.E desc[UR36][R8.64], R3 ;  /* 0x0000000308007986 */ /* 0x0011e2000c101924 */
[----:B------:R-:W-:Y:S05]  /*75d0*/  BRA `(.L_x_9881) ;  /* 0x0000000800fc7947 */ /* 0x000fea0003800000 */
.L_x_9882:
[----:B------:R-:W0:Y:S02]  /*75e0*/  F2I.FTZ.TRUNC.NTZ R3, R4 ;  /* 0x0000000400037305 */ /* 0x000e24000021f100 */
[----:B0-----:R0:W-:Y:S01]  /*75f0*/  STG.E.U16 desc[UR36][R8.64], R3 ;  /* 0x0000000308007986 */ /* 0x0011e2000c101524 */
[----:B------:R-:W-:Y:S05]  /*7600*/  BRA `(.L_x_9881) ;  /* 0x0000000800f07947 */ /* 0x000fea0003800000 */
.L_x_9877:
        /* <DEDUP_REMOVED lines=8> */
.L_x_9885:
[----:B------:R-:W-:-:S05]  /*7690*/  F2FP.F16.F32.PACK_AB R4, RZ, R4 ;  /* 0x00000004ff04723e */ /* 0x000fca00000000ff */
[----:B------:R4:W-:Y:S01]  /*76a0*/  STG.E.U16 desc[UR36][R8.64], R4 ;  /* 0x0000000408007986 */ /* 0x0009e2000c101524 */
[----:B------:R-:W-:Y:S05]  /*76b0*/  BRA `(.L_x_9881) ;  /* 0x0000000800c47947 */ /* 0x000fea0003800000 */
.L_x_9884:
        /* <DEDUP_REMOVED lines=9> */
.L_x_9887:
[----:B------:R-:W-:-:S04]  /*7750*/  F2FP.F16.F32.PACK_AB R3, RZ, R4 ;  /* 0x00000004ff03723e */ /* 0x000fc800000000ff */
[----:B------:R-:W-:-:S05]  /*7760*/  PRMT R3, R3, 0x5410, RZ ;  /* 0x0000541003037816 */ /* 0x000fca00000000ff */
[----:B------:R2:W-:Y:S01]  /*7770*/  STG.E desc[UR36][R8.64], R3 ;  /* 0x0000000308007986 */ /* 0x0005e2000c101924 */
[----:B------:R-:W-:Y:S05]  /*7780*/  BRA `(.L_x_9881) ;  /* 0x0000000800907947 */ /* 0x000fea0003800000 */
.L_x_9886:
[----:B------:R-:W-:-:S06]  /*7790*/  FMUL.FTZ R4, R4, 1 ;  /* 0x3f80000004047820 */ /* 0x000fcc0000410000 */
[----:B------:R-:W0:Y:S02]  /*77a0*/  F2F.F64.F32 R4, R4 ;  /* 0x0000000400047310 */ /* 0x000e240000201800 */
[----:B0-----:R0:W-:Y:S01]  /*77b0*/  STG.E.64 desc[UR36][R8.64], R4 ;  /* 0x0000000408007986 */ /* 0x0011e2000c101b24 */
[----:B------:R-:W-:Y:S05]  /*77c0*/  BRA `(.L_x_9881) ;  /* 0x0000000800807947 */ /* 0x000fea0003800000 */
.L_x_9876:
        /* <DEDUP_REMOVED lines=12> */
.L_x_9890:
[----:B------:R-:W-:Y:S01]  /*7890*/  FMUL.FTZ R4, R4, 1 ;  /* 0x3f80000004047820 */ /* 0x000fe20000410000 */
[----:B------:R-:W-:-:S05]  /*78a0*/  CS2R R6, SRZ ;  /* 0x0000000000067805 */ /* 0x000fca000001ff00 */
[----:B------:R-:W0:Y:S02]  /*78b0*/  F2F.F64.F32 R4, R4 ;  /* 0x0000000400047310 */ /* 0x000e240000201800 */
[----:B0-----:R0:W-:Y:S01]  /*78c0*/  STG.E.128 desc[UR36][R8.64], R4 ;  /* 0x0000000408007986 */ /* 0x0011e2000c101d24 */
[----:B------:R-:W-:Y:S05]  /*78d0*/  BRA `(.L_x_9881) ;  /* 0x00000008003c7947 */ /* 0x000fea0003800000 */
.L_x_9889:
        /* <DEDUP_REMOVED lines=18> */
.L_x_9894:
[----:B------:R-:W-:Y:S05]  /*7a00*/  BSYNC.RECONVERGENT B0 ;  /* 0x0000000000007941 */ /* 0x000fea0003800200 */
.L_x_9893:
[----:B------:R-:W-:-:S05]  /*7a10*/  LOP3.LUT R5, R0, 0x80, R5, 0xf8, !PT ;  /* 0x0000008000057812 */ /* 0x000fca00078ef805 */
[----:B------:R0:W-:Y:S01]  /*7a20*/  STG.E.U8 desc[UR36][R8.64], R5 ;  /* 0x0000000508007986 */ /* 0x0001e2000c101124 */
[----:B------:R-:W-:Y:S05]  /*7a30*/  BRA `(.L_x_9881) ;  /* 0x0000000400e47947 */ /* 0x000fea0003800000 */
.L_x_9892:
        /* <DEDUP_REMOVED lines=14> */
.L_x_9896:
[----:B------:R-:W-:Y:S05]  /*7b20*/  BSYNC.RECONVERGENT B0 ;  /* 0x0000000000007941 */ /* 0x000fea0003800200 */
.L_x_9895:
[----:B------:R-:W-:-:S05]  /*7b30*/  LOP3.LUT R3, R0, 0x80, R7, 0xf8, !PT ;  /* 0x0000008000037812 */ /* 0x000fca00078ef807 */
[----:B------:R0:W-:Y:S01]  /*7b40*/  STG.E.U8 desc[UR36][R8.64], R3 ;  /* 0x0000000308007986 */ /* 0x0001e2000c101124 */
[----:B------:R-:W-:Y:S05]  /*7b50*/  BRA `(.L_x_9881) ;  /* 0x00000004009c7947 */ /* 0x000fea0003800000 */
.L_x_9891:
[----:B------:R-:W-:-:S05]  /*7b60*/  F2FP.BF16.F32.PACK_AB R4, RZ, R4 ;  /* 0x00000004ff04723e */ /* 0x000fca00000010ff */
[----:B------:R0:W-:Y:S01]  /*7b70*/  STG.E.U16 desc[UR36][R8.64], R4 ;  /* 0x0000000408007986 */ /* 0x0001e2000c101524 */
[----:B------:R-:W-:Y:S05]  /*7b80*/  BRA `(.L_x_9881) ;  /* 0x0000000400907947 */ /* 0x000fea0003800000 */
.L_x_9888:
        /* <DEDUP_REMOVED lines=11> */
.L_x_9899:
        /* <DEDUP_REMOVED lines=12> */
.L_x_9902:
[----:B------:R-:W-:-:S04]  /*7d00*/  SHF.R.U32.HI R0, RZ, 0x14, R4 ;  /* 0x00000014ff007819 */ /* 0x000fc80000011604 */
[----:B------:R-:W-:-:S04]  /*7d10*/  LOP3.LUT R3, R0, 0x1, RZ, 0xc0, !PT ;  /* 0x0000000100037812 */ /* 0x000fc800078ec0ff */
[----:B------:R-:W-:-:S04]  /*7d20*/  IADD3 R0, PT, PT, R4, 0x487ffff, R3 ;  /* 0x0487ffff04007810 */ /* 0x000fc80007ffe003 */
[----:B------:R-:W-:-:S04]  /*7d30*/  SHF.R.U32.HI R0, RZ, 0x14, R0 ;  /* 0x00000014ff007819 */ /* 0x000fc80000011600 */
[----:B------:R-:W-:-:S07]  /*7d40*/  LOP3.LUT R3, R0, 0xff, RZ, 0xc0, !PT ;  /* 0x000000ff00037812 */ /* 0x000fce00078ec0ff */
.L_x_9903:
[----:B------:R-:W-:-:S04]  /*7d50*/  SHF.R.U32.HI R4, RZ, 0x18, R4 ;  /* 0x00000018ff047819 */ /* 0x000fc80000011604 */
[----:B------:R-:W-:-:S04]  /*7d60*/  LOP3.LUT R3, R3, 0x80, R4, 0xf8, !PT ;  /* 0x0000008003037812 */ /* 0x000fc800078ef804 */
[----:B------:R-:W-:-:S07]  /*7d70*/  PRMT R0, R3, 0x7610, R0 ;  /* 0x0000761003007816 */ /* 0x000fce0000000000 */
.L_x_9901:
[----:B------:R-:W-:Y:S05]  /*7d80*/  BSYNC.RECONVERGENT B0 ;  /* 0x0000000000007941 */ /* 0x000fea0003800200 */
.L_x_9900:
[----:B------:R0:W-:Y:S01]  /*7d90*/  STG.E.U8 desc[UR36][R8.64], R0 ;  /* 0x0000000008007986 */ /* 0x0001e2000c101124 */
[----:B------:R-:W-:Y:S05]  /*7da0*/  BRA `(.L_x_9881) ;  /* 0x0000000400087947 */ /* 0x000fea0003800000 */
.L_x_9898:
        /* <DEDUP_REMOVED lines=12> */
.L_x_9906:
[----:B------:R-:W-:-:S04]  /*7e70*/  SHF.R.U32.HI R0, RZ, 0x15, R4 ;  /* 0x00000015ff007819 */ /* 0x000fc80000011604 */
[----:B------:R-:W-:-:S04]  /*7e80*/  LOP3.LUT R3, R0, 0x1, RZ, 0xc0, !PT ;  /* 0x0000000100037812 */ /* 0x000fc800078ec0ff */
[----:B------:R-:W-:-:S04]  /*7e90*/  IADD3 R0, PT, PT, R4, 0x88fffff, R3 ;  /* 0x088fffff04007810 */ /* 0x000fc80007ffe003 */
[----:B------:R-:W-:-:S04]  /*7ea0*/  SHF.R.U32.HI R0, RZ, 0x15, R0 ;  /* 0x00000015ff007819 */ /* 0x000fc80000011600 */
[----:B------:R-:W-:-:S07]  /*7eb0*/  LOP3.LUT R3, R0, 0xff, RZ, 0xc0, !PT ;  /* 0x000000ff00037812 */ /* 0x000fce00078ec0ff */
.L_x_9907:
[----:B------:R-:W-:-:S04]  /*7ec0*/  SHF.R.U32.HI R4, RZ, 0x18, R4 ;  /* 0x00000018ff047819 */ /* 0x000fc80000011604 */
[----:B------:R-:W-:-:S04]  /*7ed0*/  LOP3.LUT R3, R3, 0x80, R4, 0xf8, !PT ;  /* 0x0000008003037812 */ /* 0x000fc800078ef804 */
[----:B------:R-:W-:-:S07]  /*7ee0*/  PRMT R0, R3, 0x7610, R0 ;  /* 0x0000761003007816 */ /* 0x000fce0000000000 */
.L_x_9905:
[----:B------:R-:W-:Y:S05]  /*7ef0*/  BSYNC.RECONVERGENT B0 ;  /* 0x0000000000007941 */ /* 0x000fea0003800200 */
.L_x_9904:
[----:B------:R0:W-:Y:S01]  /*7f00*/  STG.E.U8 desc[UR36][R8.64], R0 ;  /* 0x0000000008007986 */ /* 0x0001e2000c101124 */
[----:B------:R-:W-:Y:S05]  /*7f10*/  BRA `(.L_x_9881) ;  /* 0x0000000000ac7947 */ /* 0x000fea0003800000 */
.L_x_9897:
[----:B------:R-:W-:-:S13]  /*7f20*/  ISETP.NE.AND P0, PT, R0, 0x1c, PT ;  /* 0x0000001c0000780c */ /* 0x000fda0003f05270 */
[----:B------:R-:W-:Y:S05]  /*7f30*/  @!P0 BRA `(.L_x_9908) ;  /* 0x00000000009c8947 */ /* 0x000fea0003800000 */
[----:B------:R-:W-:-:S13]  /*7f40*/  ISETP.NE.AND P0, PT, R0, 0x1d, PT ;  /* 0x0000001d0000780c */ /* 0x000fda0003f05270 */
[----:B------:R-:W-:Y:S05]  /*7f50*/  @!P0 BRA `(.L_x_9909) ;  /* 0x0000000000888947 */ /* 0x000fea0003800000 */
[----:B------:R-:W-:-:S13]  /*7f60*/  ISETP.NE.AND P0, PT, R0, 0x2c, PT ;  /* 0x0000002c0000780c */ /* 0x000fda0003f05270 */
[----:B------:R-:W-:Y:S05]  /*7f70*/  @!P0 BRA `(.L_x_9910) ;  /* 0x0000000000448947 */ /* 0x000fea0003800000 */
.L_x_9880:
        /* <DEDUP_REMOVED lines=16> */
.L_x_9911:
[----:B------:R-:W-:Y:S05]  /*8080*/  BRA `(.L_x_9881) ;  /* 0x0000000000507947 */ /* 0x000fea0003800000 */
.L_x_9910:
        /* <DEDUP_REMOVED lines=15> */
.L_x_9909:
[----:B------:R-:W0:Y:S02]  /*8180*/  F2I.U64.TRUNC R4, R4 ;  /* 0x0000000400047311 */ /* 0x000e24000020d800 */
[----:B0-----:R0:W-:Y:S01]  /*8190*/  STG.E.64 desc[UR36][R8.64], R4 ;  /* 0x0000000408007986 */ /* 0x0011e2000c101b24 */
[----:B------:R-:W-:Y:S05]  /*81a0*/  BRA `(.L_x_9881) ;  /* 0x0000000000087947 */ /* 0x000fea0003800000 */
.L_x_9908:
[----:B------:R-:W0:Y:S02]  /*81b0*/  F2I.FTZ.U32.TRUNC.NTZ R3, R4 ;  /* 0x0000000400037305 */ /* 0x000e24000021f000 */
[----:B0-----:R0:W-:Y:S02]  /*81c0*/  STG.E desc[UR36][R8.64], R3 ;  /* 0x0000000308007986 */ /* 0x0011e4000c101924 */
.L_x_9881:
        /* <DEDUP_REMOVED lines=24> */
.L_x_9916:
[----:B------:R-:W0:Y:S02]  /*8350*/  F2I.S64.TRUNC R22, R22 ;  /* 0x0000001600167311 */ /* 0x000e24000020d900 */
[----:B0-----:R-:W-:-:S05]  /*8360*/  IMAD.MOV.U32 R3, RZ, RZ, R22 ;  /* 0x000000ffff037224 */ /* 0x001fca00078e0016 */
[----:B------:R0:W-:Y:S01]  /*8370*/  STG.E.U8 desc[UR36][R8.64], R3 ;  /* 0x0000000308007986 */ /* 0x0001e2000c101124 */
[----:B------:R-:W-:Y:S05]  /*8380*/  BRA `(.L_x_9918) ;  /* 0x0000000c00287947 */ /* 0x000fea0003800000 */
.L_x_9915:
        /* <DEDUP_REMOVED lines=9> */
.L_x_9920:
[----:B------:R-:W0:Y:S02]  /*8420*/  F2I.FTZ.TRUNC.NTZ R3, R22 ;  /* 0x0000001600037305 */ /* 0x000e24000021f100 */
[----:B0-----:R0:W-:Y:S01]  /*8430*/  STG.E desc[UR36][R8.64], R3 ;  /* 0x0000000308007986 */ /* 0x0011e2000c101924 */
[----:B------:R-:W-:Y:S05]  /*8440*/  BRA `(.L_x_9918) ;  /* 0x0000000800f87947 */ /* 0x000fea0003800000 */
.L_x_9919:
[----:B------:R-:W0:Y:S02]  /*8450*/  F2I.FTZ.TRUNC.NTZ R3, R22 ;  /* 0x0000001600037305 */ /* 0x000e24000021f100 */
[----:B0-----:R0:W-:Y:S01]  /*8460*/  STG.E.U16 desc[UR36][R8.64], R3 ;  /* 0x0000000308007986 */ /* 0x0011e2000c101524 */
[----:B------:R-:W-:Y:S05]  /*8470*/  BRA `(.L_x_9918) ;  /* 0x0000000800ec7947 */ /* 0x000fea0003800000 */
.L_x_9914:
        /* <DEDUP_REMOVED lines=8> */
.L_x_9922:
[----:B------:R-:W-:-:S05]  /*8500*/  F2FP.F16.F32.PACK_AB R22, RZ, R22 ;  /* 0x00000016ff16723e */ /* 0x000fca00000000ff */
[----:B------:R0:W-:Y:S01]  /*8510*/  STG.E.U16 desc[UR36][R8.64], R22 ;  /* 0x0000001608007986 */ /* 0x0001e2000c101524 */
[----:B------:R-:W-:Y:S05]  /*8520*/  BRA `(.L_x_9918) ;  /* 0x0000000800c07947 */ /* 0x000fea0003800000 */
.L_x_9921:
        /* <DEDUP_REMOVED lines=9> */
.L_x_9924:
[----:B------:R-:W-:-:S04]  /*85c0*/  F2FP.F16.F32.PACK_AB R3, RZ, R22 ;  /* 0x00000016ff03723e */ /* 0x000fc800000000ff */
[----:B------:R-:W-:-:S05]  /*85d0*/  PRMT R3, R3, 0x5410, RZ ;  /* 0x0000541003037816 */ /* 0x000fca00000000ff */
[----:B------:R0:W-:Y:S01]  /*85e0*/  STG.E desc[UR36][R8.64], R3 ;  /* 0x0000000308007986 */ /* 0x0001e2000c101924 */
[----:B------:R-:W-:Y:S05]  /*85f0*/  BRA `(.L_x_9918) ;  /* 0x00000008008c7947 */ /* 0x000fea0003800000 */
.L_x_9923:
[----:B------:R-:W-:-:S06]  /*8600*/  FMUL.FTZ R4, R22, 1 ;  /* 0x3f80000016047820 */ /* 0x000fcc0000410000 */
[----:B------:R-:W0:Y:S02]  /*8610*/  F2F.F64.F32 R4, R4 ;  /* 0x0000000400047310 */ /* 0x000e240000201800 */
[----:B0-----:R0:W-:Y:S01]  /*8620*/  STG.E.64 desc[UR36][R8.64], R4 ;  /* 0x0000000408007986 */ /* 0x0011e2000c101b24 */
[----:B------:R-:W-:Y:S05]  /*8630*/  BRA `(.L_x_9918) ;  /* 0x00000008007c7947 */ /* 0x000fea0003800000 */
.L_x_9913:
        /* <DEDUP_REMOVED lines=13> */
.L_x_9928:
        /* <DEDUP_REMOVED lines=16> */
.L_x_9931:
[----:B------:R-:W-:-:S04]  /*8810*/  SHF.R.U32.HI R22, RZ, 0x18, R22 ;  /* 0x00000018ff167819 */ /* 0x000fc80000011616 */
[----:B------:R-:W-:-:S04]  /*8820*/  LOP3.LUT R3, R3, 0x80, R22, 0xf8, !PT ;  /* 0x0000008003037812 */ /* 0x000fc800078ef816 */
[----:B------:R-:W-:-:S07]  /*8830*/  PRMT R4, R3, 0x7610, R4 ;  /* 0x0000761003047816 */ /* 0x000fce0000000004 */
.L_x_9930:
[----:B------:R-:W-:Y:S05]  /*8840*/  BSYNC.RECONVERGENT B0 ;  /* 0x0000000000007941 */ /* 0x000fea0003800200 */
.L_x_9929:
[----:B------:R0:W-:Y:S01]  /*8850*/  STG.E.U8 desc[UR36][R8.64], R4 ;  /* 0x0000000408007986 */ /* 0x0001e2000c101124 */
[----:B------:R-:W-:Y:S05]  /*8860*/  BRA `(.L_x_9918) ;  /* 0x0000000400f07947 */ /* 0x000fea0003800000 */
.L_x_9927:
        /* <DEDUP_REMOVED lines=16> */
.L_x_9934:
[----:B------:R-:W-:-:S04]  /*8970*/  SHF.R.U32.HI R22, RZ, 0x18, R22 ;  /* 0x00000018ff167819 */ /* 0x000fc80000011616 */
[----:B------:R-:W-:-:S04]  /*8980*/  LOP3.LUT R3, R3, 0x80, R22, 0xf8, !PT ;  /* 0x0000008003037812 */ /* 0x000fc800078ef816 */
[----:B------:R-:W-:-:S07]  /*8990*/  PRMT R4, R3, 0x7610, R4 ;  /* 0x0000761003047816 */ /* 0x000fce0000000004 */
.L_x_9933:
[----:B------:R-:W-:Y:S05]  /*89a0*/  BSYNC.RECONVERGENT B0 ;  /* 0x0000000000007941 */ /* 0x000fea0003800200 */
.L_x_9932:
[----:B------:R0:W-:Y:S01]  /*89b0*/  STG.E.U8 desc[UR36][R8.64], R4 ;  /* 0x0000000408007986 */ /* 0x0001e2000c101124 */
[----:B------:R-:W-:Y:S05]  /*89c0*/  BRA `(.L_x_9918) ;  /* 0x0000000400987947 */ /* 0x000fea0003800000 */
.L_x_9926:
        /* <DEDUP_REMOVED lines=21> */
.L_x_9936:
[----:B------:R-:W0:Y:S02]  /*8b20*/  F2I.U64.TRUNC R22, R22 ;  /* 0x0000001600167311 */ /* 0x000e24000020d800 */
[----:B0-----:R0:W-:Y:S01]  /*8b30*/  STG.E.64 desc[UR36][R8.64], R22 ;  /* 0x0000001608007986 */ /* 0x0011e2000c101b24 */
[----:B------:R-:W-:Y:S05]  /*8b40*/  BRA `(.L_x_9918) ;  /* 0x0000000400387947 */ /* 0x000fea0003800000 */
.L_x_9935:
[----:B------:R-:W0:Y:S02]  /*8b50*/  F2I.FTZ.U32.TRUNC.NTZ R3, R22 ;  /* 0x0000001600037305 */ /* 0x000e24000021f000 */
[----:B0-----:R0:W-:Y:S01]  /*8b60*/  STG.E desc[UR36][R8.64], R3 ;  /* 0x0000000308007986 */ /* 0x0011e2000c101924 */
[----:B------:R-:W-:Y:S05]  /*8b70*/  BRA `(.L_x_9918) ;  /* 0x00000004002c7947 */ /* 0x000fea0003800000 */
.L_x_9925:
        /* <DEDUP_REMOVED lines=10> */
.L_x_9938:
[----:B------:R-:W-:Y:S01]  /*8c20*/  FMUL.FTZ R4, R22, 1 ;  /* 0x3f80000016047820 */ /* 0x000fe20000410000 */
[----:B------:R-:W-:-:S05]  /*8c30*/  CS2R R6, SRZ ;  /* 0x0000000000067805 */ /* 0x000fca000001ff00 */
[----:B------:R-:W0:Y:S02]  /*8c40*/  F2F.F64.F32 R4, R4 ;  /* 0x0000000400047310 */ /* 0x000e240000201800 */
[----:B0-----:R4:W-:Y:S01]  /*8c50*/  STG.E.128 desc[UR36][R8.64], R4 ;  /* 0x0000000408007986 */ /* 0x0019e2000c101d24 */
[----:B------:R-:W-:Y:S05]  /*8c60*/  BRA `(.L_x_9918) ;  /* 0x0000000000f07947 */ /* 0x000fea0003800000 */
.L_x_9937:
[----:B------:R-:W-:-:S13]  /*8c70*/  ISETP.NE.AND P0, PT, R0, 0xf, PT ;  /* 0x0000000f0000780c */ /* 0x000fda0003f05270 */
[----:B------:R-:W-:Y:S05]  /*8c80*/  @!P0 BRA `(.L_x_9939) ;  /* 0x0000000000e08947 */ /* 0x000fea0003800000 */
[----:B------:R-:W-:-:S13]  /*8c90*/  ISETP.NE.AND P0, PT, R0, 0x17, PT ;  /* 0x000000170000780c */ /* 0x000fda0003f05270 */
[----:B------:R-:W-:Y:S05]  /*8ca0*/  @!P0 BRA `(.L_x_9940) ;  /* 0x00000000008c8947 */ /* 0x000fea0003800000 */
[----:B------:R-:W-:-:S13]  /*8cb0*/  ISETP.NE.AND P0, PT, R0, 0x18, PT ;  /* 0x000000180000780c */ /* 0x000fda0003f05270 */
[----:B------:R-:W-:Y:S05]  /*8cc0*/  @!P0 BRA `(.L_x_9941) ;  /* 0x0000000000448947 */ /* 0x000fea0003800000 */
.L_x_9917:
        /* <DEDUP_REMOVED lines=16> */
.L_x_9942:
[----:B------:R-:W-:Y:S05]  /*8dd0*/  BRA `(.L_x_9918) ;  /* 0x0000000000947947 */ /* 0x000fea0003800000 */
.L_x_9941:
        /* <DEDUP_REMOVED lines=12> */
.L_x_9944:
[----:B------:R-:W-:Y:S05]  /*8ea0*/  BSYNC.RECONVERGENT B0 ;  /* 0x0000000000007941 */ /* 0x000fea0003800200 */
.L_x_9943:
[----:B------:R-:W-:-:S05]  /*8eb0*/  LOP3.LUT R3, R0, 0x80, R5, 0xf8, !PT ;  /* 0x0000008000037812 */ /* 0x000fca00078ef805 */
[----:B------:R2:W-:Y:S01]  /*8ec0*/  STG.E.U8 desc[UR36][R8.64], R3 ;  /* 0x0000000308007986 */ /* 0x0005e2000c101124 */
[----:B------:R-:W-:Y:S05]  /*8ed0*/  BRA `(.L_x_9918) ;  /* 0x0000000000547947 */ /* 0x000fea0003800000 */
.L_x_9940:
        /* <DEDUP_REMOVED lines=11> */
.L_x_9946:
[----:B------:R-:W-:Y:S01]  /*8f90*/  IMAD.MOV.U32 R0, RZ, RZ, 0x7f ;  /* 0x0000007fff007424 */ /* 0x000fe200078e00ff */
[----:B------:R-:W-:-:S04]  /*8fa0*/  ISETP.GT.U32.AND P0, PT, R4, 0x7f800000, PT ;  /* 0x7f8000000400780c */ /* 0x000fc80003f04070 */
[----:B------:R-:W-:-:S09]  /*8fb0*/  SEL R0, R0, 0x7c, P0 ;  /* 0x0000007c00007807 */ /* 0x000fd20000000000 */
.L_x_9947:
[----:B------:R-:W-:Y:S05]  /*8fc0*/  BSYNC.RECONVERGENT B0 ;  /* 0x0000000000007941 */ /* 0x000fea0003800200 */
.L_x_9945:
[----:B------:R-:W-:-:S04]  /*8fd0*/  SHF.R.U32.HI R3, RZ, 0x18, R22 ;  /* 0x00000018ff037819 */ /* 0x000fc80000011616 */
[----:B------:R-:W-:-:S05]  /*8fe0*/  LOP3.LUT R3, R0, 0x80, R3, 0xf8, !PT ;  /* 0x0000008000037812 */ /* 0x000fca00078ef803 */
[----:B------:R1:W-:Y:S01]  /*8ff0*/  STG.E.U8 desc[UR36][R8.64], R3 ;  /* 0x0000000308007986 */ /* 0x0003e2000c101124 */
[----:B------:R-:W-:Y:S05]  /*9000*/  BRA `(.L_x_9918) ;  /* 0x0000000000087947 */ /* 0x000fea0003800000 */
.L_x_9939:
[----:B------:R-:W-:-:S05]  /*9010*/  F2FP.BF16.F32.PACK_AB R22, RZ, R22 ;  /* 0x00000016ff16723e */ /* 0x000fca00000010ff */
[----:B------:R0:W-:Y:S02]  /*9020*/  STG.E.U16 desc[UR36][R8.64], R22 ;  /* 0x0000001608007986 */ /* 0x0001e4000c101524 */
.L_x_9918:
[----:B------:R-:W-:-:S07]  /*9030*/  VIADD R19, R19, 0x80 ;  /* 0x0000008013137836 */ /* 0x000fce0000000000 */
.L_x_9875:
[----:B------:R-:W-:-:S13]  /*9040*/  ISETP.GE.AND P0, PT, R19, R17, PT ;  /* 0x000000111300720c */ /* 0x000fda0003f06270 */
[----:B------:R-:W-:Y:S05]  /*9050*/  @P0 BREAK.RELIABLE B6 ;  /* 0x0000000000060942 */ /* 0x000fea0003800100 */
[----:B------:R-:W-:Y:S05]  /*9060*/  @P0 BRA `(.L_x_9912) ;  /* 0x0000000c00940947 */ /* 0x000fea0003800000 */
[----:B------:R-:W-:Y:S05]  /*9070*/  BSYNC.RELIABLE B6 ;  /* 0x0000000000067941 */ /* 0x000fea0003800100 */
.L_x_9874:
        /* <DEDUP_REMOVED lines=21> */
.L_x_9951:
[----:B------:R-:W0:Y:S02]  /*91d0*/  F2I.S64.TRUNC R24, R24 ;  /* 0x0000001800187311 */ /* 0x000e24000020d900 */
[----:B0-----:R-:W-:-:S05]  /*91e0*/  IMAD.MOV.U32 R3, RZ, RZ, R24 ;  /* 0x000000ffff037224 */ /* 0x001fca00078e0018 */
[----:B------:R4:W-:Y:S01]  /*91f0*/  STG.E.U8 desc[UR36][R8.64], R3 ;  /* 0x0000000308007986 */ /* 0x0009e2000c101124 */
[----:B------:R-:W-:Y:S05]  /*9200*/  BRA `(.L_x_9953) ;  /* 0x0000000c00287947 */ /* 0x000fea0003800000 */
.L_x_9950:
        /* <DEDUP_REMOVED lines=9> */
.L_x_9955:
[----:B------:R-:W0:Y:S02]  /*92a0*/  F2I.FTZ.TRUNC.NTZ R3, R24 ;  /* 0x0000001800037305 */ /* 0x000e24000021f100 */
[----:B0-----:R2:W-:Y:S01]  /*92b0*/  STG.E desc[UR36][R8.64], R3 ;  /* 0x0000000308007986 */ /* 0x0015e2000c101924 */
[----:B------:R-:W-:Y:S05]  /*92c0*/  BRA `(.L_x_9953) ;  /* 0x0000000800f87947 */ /* 0x000fea0003800000 */
.L_x_9954:
[----:B------:R-:W0:Y:S02]  /*92d0*/  F2I.FTZ.TRUNC.NTZ R3, R24 ;  /* 0x0000001800037305 */ /* 0x000e24000021f100 */
[----:B0-----:R0:W-:Y:S01]  /*92e0*/  STG.E.U16 desc[UR36][R8.64], R3 ;  /* 0x0000000308007986 */ /* 0x0011e2000c101524 */
[----:B------:R-:W-:Y:S05]  /*92f0*/  BRA `(.L_x_9953) ;  /* 0x0000000800ec7947 */ /* 0x000fea0003800000 */
.L_x_9949:
        /* <DEDUP_REMOVED lines=8> */
.L_x_9957:
[----:B------:R-:W-:-:S05]  /*9380*/  F2FP.F16.F32.PACK_AB R24, RZ, R24 ;  /* 0x00000018ff18723e */ /* 0x000fca00000000ff */
[----:B------:R0:W-:Y:S01]  /*9390*/  STG.E.U16 desc[UR36][R8.64], R24 ;  /* 0x0000001808007986 */ /* 0x0001e2000c101524 */
[----:B------:R-:W-:Y:S05]  /*93a0*/  BRA `(.L_x_9953) ;  /* 0x0000000800c07947 */ /* 0x000fea0003800000 */
.L_x_9956:
        /* <DEDUP_REMOVED lines=9> */
.L_x_9959:
[----:B------:R-:W-:-:S04]  /*9440*/  F2FP.F16.F32.PACK_AB R3, RZ, R24 ;  /* 0x00000018ff03723e */ /* 0x000fc800000000ff */
[----:B------:R-:W-:-:S05]  /*9450*/  PRMT R3, R3, 0x5410, RZ ;  /* 0x0000541003037816 */ /* 0x000fca00000000ff */
[----:B------:R0:W-:Y:S01]  /*9460*/  STG.E desc[UR36][R8.64], R3 ;  /* 0x0000000308007986 */ /* 0x0001e2000c101924 */
[----:B------:R-:W-:Y:S05]  /*9470*/  BRA `(.L_x_9953) ;  /* 0x00000008008c7947 */ /* 0x000fea0003800000 */
.L_x_9958:
[----:B------:R-:W-:-:S06]  /*9480*/  FMUL.FTZ R4, R24, 1 ;  /* 0x3f80000018047820 */ /* 0x000fcc0000410000 */
[----:B------:R-:W0:Y:S02]  /*9490*/  F2F.F64.F32 R4, R4 ;  /* 0x0000000400047310 */ /* 0x000e240000201800 */
[----:B0-----:R0:W-:Y:S01]  /*94a0*/  STG.E.64 desc[UR36][R8.64], R4 ;  /* 0x0000000408007986 */ /* 0x0011e2000c101b24 */
[----:B------:R-:W-:Y:S05]  /*94b0*/  BRA `(.L_x_9953) ;  /* 0x00000008007c7947 */ /* 0x000fea0003800000 */
.L_x_9948:
        /* <DEDUP_REMOVED lines=13> */
.L_x_9963:
        /* <DEDUP_REMOVED lines=16> */
.L_x_9966:
[----:B------:R-:W-:-:S04]  /*9690*/  SHF.R.U32.HI R24, RZ, 0x18, R24 ;  /* 0x00000018ff187819 */ /* 0x000fc80000011618 */
[----:B------:R-:W-:-:S04]  /*96a0*/  LOP3.LUT R3, R3, 0x80, R24, 0xf8, !PT ;  /* 0x0000008003037812 */ /* 0x000fc800078ef818 */
[----:B------:R-:W-:-:S07]  /*96b0*/  PRMT R4, R3, 0x7610, R4 ;  /* 0x0000761003047816 */ /* 0x000fce0000000004 */
.L_x_9965:
[----:B------:R-:W-:Y:S05]  /*96c0*/  BSYNC.RECONVERGENT B0 ;  /* 0x0000000000007941 */ /* 0x000fea0003800200 */
.L_x_9964:
[----:B------:R0:W-:Y:S01]  /*96d0*/  STG.E.U8 desc[UR36][R8.64], R4 ;  /* 0x0000000408007986 */ /* 0x0001e2000c101124 */
[----:B------:R-:W-:Y:S05]  /*96e0*/  BRA `(.L_x_9953) ;  /* 0x0000000400f07947 */ /* 0x000fea0003800000 */
.L_x_9962:
        /* <DEDUP_REMOVED lines=16> */
.L_x_9969:
[----:B------:R-:W-:-:S04]  /*97f0*/  SHF.R.U32.HI R24, RZ, 0x18, R24 ;  /* 0x00000018ff187819 */ /* 0x000fc80000011618 */
[----:B------:R-:W-:-:S04]  /*9800*/  LOP3.LUT R3, R3, 0x80, R24, 0xf8, !PT ;  /* 0x0000008003037812 */ /* 0x000fc800078ef818 */
[----:B------:R-:W-:-:S07]  /*9810*/  PRMT R4, R3, 0x7610, R4 ;  /* 0x0000761003047816 */ /* 0x000fce0000000004 */
.L_x_9968:
[----:B------:R-:W-:Y:S05]  /*9820*/  BSYNC.RECONVERGENT B0 ;  /* 0x0000000000007941 */ /* 0x000fea0003800200 */
.L_x_9967:
[----:B------:R0:W-:Y:S01]  /*9830*/  STG.E.U8 desc[UR36][R8.64], R4 ;  /* 0x0000000408007986 */ /* 0x0001e2000c101124 */
[----:B------:R-:W-:Y:S05]  /*9840*/  BRA `(.L_x_9953) ;  /* 0x0000000400987947 */ /* 0x000fea0003800000 */
.L_x_9961:
        /* <DEDUP_REMOVED lines=21> */
.L_x_9971:
[----:B------:R-:W0:Y:S02]  /*99a0*/  F2I.U64.TRUNC R24, R24 ;  /* 0x0000001800187311 */ /* 0x000e24000020d800 */
[----:B0-----:R0:W-:Y:S01]  /*99b0*/  STG.E.64 desc[UR36][R8.64], R24 ;  /* 0x0000001808007986 */ /* 0x0011e2000c101b24 */
[----:B------:R-:W-:Y:S05]  /*99c0*/  BRA `(.L_x_9953) ;  /* 0x0000000400387947 */ /* 0x000fea0003800000 */
.L_x_9970:
[----:B------:R-:W0:Y:S02]  /*99d0*/  F2I.FTZ.U32.TRUNC.NTZ R3, R24 ;  /* 0x0000001800037305 */ /* 0x000e24000021f000 */
[----:B0-----:R0:W-:Y:S01]  /*99e0*/  STG.E desc[UR36][R8.64], R3 ;  /* 0x0000000308007986 */ /* 0x0011e2000c101924 */
[----:B------:R-:W-:Y:S05]  /*99f0*/  BRA `(.L_x_9953) ;  /* 0x00000004002c7947 */ /* 0x000fea0003800000 */
.L_x_9960:
        /* <DEDUP_REMOVED lines=10> */
.L_x_9973:
[----:B------:R-:W-:Y:S01]  /*9aa0*/  FMUL.FTZ R4, R24, 1 ;  /* 0x3f80000018047820 */ /* 0x000fe20000410000 */
[----:B------:R-:W-:-:S05]  /*9ab0*/  CS2R R6, SRZ ;  /* 0x0000000000067805 */ /* 0x000fca000001ff00 */
[----:B------:R-:W0:Y:S02]  /*9ac0*/  F2F.F64.F32 R4, R4 ;  /* 0x0000000400047310 */ /* 0x000e240000201800 */
[----:B0-----:R0:W-:Y:S01]  /*9ad0*/  STG.E.128 desc[UR36][R8.64], R4 ;  /* 0x0000000408007986 */ /* 0x0011e2000c101d24 */
[----:B------:R-:W-:Y:S05]  /*9ae0*/  BRA `(.L_x_9953) ;  /* 0x0000000000f07947 */ /* 0x000fea0003800000 */
.L_x_9972:
[----:B------:R-:W-:-:S13]  /*9af0*/  ISETP.NE.AND P0, PT, R0, 0xf, PT ;  /* 0x0000000f0000780c */ /* 0x000fda0003f05270 */
[----:B------:R-:W-:Y:S05]  /*9b00*/  @!P0 BRA `(.L_x_9974) ;  /* 0x0000000000e08947 */ /* 0x000fea0003800000 */
[----:B------:R-:W-:-:S13]  /*9b10*/  ISETP.NE.AND P0, PT, R0, 0x17, PT ;  /* 0x000000170000780c */ /* 0x000fda0003f05270 */
[----:B------:R-:W-:Y:S05]  /*9b20*/  @!P0 BRA `(.L_x_9975) ;  /* 0x00000000008c8947 */ /* 0x000fea0003800000 */
[----:B------:R-:W-:-:S13]  /*9b30*/  ISETP.NE.AND P0, PT, R0, 0x18, PT ;  /* 0x000000180000780c */ /* 0x000fda0003f05270 */
[----:B------:R-:W-:Y:S05]  /*9b40*/  @!P0 BRA `(.L_x_9976) ;  /* 0x0000000000448947 */ /* 0x000fea0003800000 */
.L_x_9952:
        /* <DEDUP_REMOVED lines=16> */
.L_x_9977:
[----:B------:R-:W-:Y:S05]  /*9c50*/  BRA `(.L_x_9953) ;  /* 0x0000000000947947 */ /* 0x000fea0003800000 */
.L_x_9976:
        /* <DEDUP_REMOVED lines=12> */
.L_x_9979:
[----:B------:R-:W-:Y:S05]  /*9d20*/  BSYNC.RECONVERGENT B0 ;  /* 0x0000000000007941 */ /* 0x000fea0003800200 */
.L_x_9978:
[----:B------:R-:W-:-:S05]  /*9d30*/  LOP3.LUT R3, R0, 0x80, R5, 0xf8, !PT ;  /* 0x0000008000037812 */ /* 0x000fca00078ef805 */
[----:B------:R0:W-:Y:S01]  /*9d40*/  STG.E.U8 desc[UR36][R8.64], R3 ;  /* 0x0000000308007986 */ /* 0x0001e2000c101124 */
[----:B------:R-:W-:Y:S05]  /*9d50*/  BRA `(.L_x_9953) ;  /* 0x0000000000547947 */ /* 0x000fea0003800000 */
.L_x_9975:
        /* <DEDUP_REMOVED lines=11> */
.L_x_9981:
[----:B------:R-:W-:Y:S01]  /*9e10*/  IMAD.MOV.U32 R0, RZ, RZ, 0x7f ;  /* 0x0000007fff007424 */ /* 0x000fe200078e00ff */
[----:B------:R-:W-:-:S04]  /*9e20*/  ISETP.GT.U32.AND P0, PT, R4, 0x7f800000, PT ;  /* 0x7f8000000400780c */ /* 0x000fc80003f04070 */
[----:B------:R-:W-:-:S09]  /*9e30*/  SEL R0, R0, 0x7c, P0 ;  /* 0x0000007c00007807 */ /* 0x000fd20000000000 */
.L_x_9982:
[----:B------:R-:W-:Y:S05]  /*9e40*/  BSYNC.RECONVERGENT B0 ;  /* 0x0000000000007941 */ /* 0x000fea0003800200 */
.L_x_9980:
[----:B------:R-:W-:-:S04]  /*9e50*/  SHF.R.U32.HI R3, RZ, 0x18, R24 ;  /* 0x00000018ff037819 */ /* 0x000fc80000011618 */
[----:B------:R-:W-:-:S05]  /*9e60*/  LOP3.LUT R3, R0, 0x80, R3, 0xf8, !PT ;  /* 0x0000008000037812 */ /* 0x000fca00078ef803 */
[----:B------:R0:W-:Y:S01]  /*9e70*/  STG.E.U8 desc[UR36][R8.64], R3 ;  /* 0x0000000308007986 */ /* 0x0001e2000c101124 */
[----:B------:R-:W-:Y:S05]  /*9e80*/  BRA `(.L_x_9953) ;  /* 0x0000000000087947 */ /* 0x000fea0003800000 */
.L_x_9974:
[----:B------:R-:W-:-:S05]  /*9e90*/  F2FP.BF16.F32.PACK_AB R24, RZ, R24 ;  /* 0x00000018ff18723e */ /* 0x000fca00000010ff */
[----:B------:R0:W-:Y:S02]  /*9ea0*/  STG.E.U16 desc[UR36][R8.64], R24 ;  /* 0x0000001808007986 */ /* 0x0001e4000c101524 */
.L_x_9953:
[----:B------:R-:W-:-:S07]  /*9eb0*/  VIADD R19, R19, 0x80 ;  /* 0x0000008013137836 */ /* 0x000fce0000000000 */
.L_x_9912:
[----:B------:R-:W-:Y:S05]  /*9ec0*/  BSYNC.RECONVERGENT B7 ;  /* 0x0000000000077941 */ /* 0x000fea0003800200 */
.L_x_9873:
        /* <DEDUP_REMOVED lines=22> */
.L_x_9986:
[----:B------:R-:W0:Y:S02]  /*a030*/  F2I.S64.TRUNC R18, R18 ;  /* 0x0000001200127311 */ /* 0x000e24000020d900 */
[----:B0-----:R-:W-:-:S05]  /*a040*/  IMAD.MOV.U32 R5, RZ, RZ, R18 ;  /* 0x000000ffff057224 */ /* 0x001fca00078e0012 */
[----:B------:R-:W-:Y:S01]  /*a050*/  STG.E.U8 desc[UR36][R2.64], R5 ;  /* 0x0000000502007986 */ /* 0x000fe2000c101124 */
[----:B------:R-:W-:Y:S05]  /*a060*/  EXIT ;  /* 0x000000000000794d */ /* 0x000fea0003800000 */
.L_x_9985:
        /* <DEDUP_REMOVED lines=9> */
.L_x_9989:
[----:B------:R-:W0:Y:S02]  /*a100*/  F2I.FTZ.TRUNC.NTZ R5, R18 ;  /* 0x0000001200057305 */ /* 0x000e24000021f100 */
[----:B0-----:R-:W-:Y:S01]  /*a110*/  STG.E desc[UR36][R2.64], R5 ;  /* 0x0000000502007986 */ /* 0x001fe2000c101924 */
[----:B------:R-:W-:Y:S05]  /*a120*/  EXIT ;  /* 0x000000000000794d */ /* 0x000fea0003800000 */
.L_x_9988:
[----:B------:R-:W0:Y:S02]  /*a130*/  F2I.FTZ.TRUNC.NTZ R5, R18 ;  /* 0x0000001200057305 */ /* 0x000e24000021f100 */
[----:B0-----:R-:W-:Y:S01]  /*a140*/  STG.E.U16 desc[UR36][R2.64], R5 ;  /* 0x0000000502007986 */ /* 0x001fe2000c101524 */
[----:B------:R-:W-:Y:S05]  /*a150*/  EXIT ;  /* 0x000000000000794d */ /* 0x000fea0003800000 */
.L_x_9984:
        /* <DEDUP_REMOVED lines=8> */
.L_x_9991:
[----:B------:R-:W-:-:S05]  /*a1e0*/  F2FP.F16.F32.PACK_AB R18, RZ, R18 ;  /* 0x00000012ff12723e */ /* 0x000fca00000000ff */
[----:B------:R-:W-:Y:S01]  /*a1f0*/  STG.E.U16 desc[UR36][R2.64], R18 ;  /* 0x0000001202007986 */ /* 0x000fe2000c101524 */
[----:B------:R-:W-:Y:S05]  /*a200*/  EXIT ;  /* 0x000000000000794d */ /* 0x000fea0003800000 */
.L_x_9990:
        /* <DEDUP_REMOVED lines=9> */
.L_x_9993:
[----:B------:R-:W-:-:S04]  /*a2a0*/  F2FP.F16.F32.PACK_AB R5, RZ, R18 ;  /* 0x00000012ff05723e */ /* 0x000fc800000000ff */
[----:B------:R-:W-:-:S05]  /*a2b0*/  PRMT R5, R5, 0x5410, RZ ;  /* 0x0000541005057816 */ /* 0x000fca00000000ff */
[----:B------:R-:W-:Y:S01]  /*a2c0*/  STG.E desc[UR36][R2.64], R5 ;  /* 0x0000000502007986 */ /* 0x000fe2000c101924 */
[----:B------:R-:W-:Y:S05]  /*a2d0*/  EXIT ;  /* 0x000000000000794d */ /* 0x000fea0003800000 */
.L_x_9992:
[----:B------:R-:W-:-:S06]  /*a2e0*/  FMUL.FTZ R4, R18, 1 ;  /* 0x3f80000012047820 */ /* 0x000fcc0000410000 */
[----:B------:R-:W0:Y:S02]  /*a2f0*/  F2F.F64.F32 R4, R4 ;  /* 0x0000000400047310 */ /* 0x000e240000201800 */
[----:B0-----:R-:W-:Y:S01]  /*a300*/  STG.E.64 desc[UR36][R2.64], R4 ;  /* 0x0000000402007986 */ /* 0x001fe2000c101b24 */
[----:B------:R-:W-:Y:S05]  /*a310*/  EXIT ;  /* 0x000000000000794d */ /* 0x000fea0003800000 */
.L_x_9983:
        /* <DEDUP_REMOVED lines=13> */
.L_x_9997:
        /* <DEDUP_REMOVED lines=16> */
.L_x_10000:
[----:B------:R-:W-:-:S04]  /*a4f0*/  SHF.R.U32.HI R18, RZ, 0x18, R18 ;  /* 0x00000018ff127819 */ /* 0x000fc80000011612 */
[----:B------:R-:W-:-:S04]  /*a500*/  LOP3.LUT R5, R5, 0x80, R18, 0xf8, !PT ;  /* 0x0000008005057812 */ /* 0x000fc800078ef812 */
[----:B------:R-:W-:-:S07]  /*a510*/  PRMT R0, R5, 0x7610, R0 ;  /* 0x0000761005007816 */ /* 0x000fce0000000000 */
.L_x_9999:
[----:B------:R-:W-:Y:S05]  /*a520*/  BSYNC.RECONVERGENT B0 ;  /* 0x0000000000007941 */ /* 0x000fea0003800200 */
.L_x_9998:
[----:B------:R-:W-:Y:S01]  /*a530*/  STG.E.U8 desc[UR36][R2.64], R0 ;  /* 0x0000000002007986 */ /* 0x000fe2000c101124 */
[----:B------:R-:W-:Y:S05]  /*a540*/  EXIT ;  /* 0x000000000000794d */ /* 0x000fea0003800000 */
.L_x_9996:
        /* <DEDUP_REMOVED lines=16> */
.L_x_10003:
[----:B------:R-:W-:-:S04]  /*a650*/  SHF.R.U32.HI R18, RZ, 0x18, R18 ;  /* 0x00000018ff127819 */ /* 0x000fc80000011612 */
[----:B------:R-:W-:-:S04]  /*a660*/  LOP3.LUT R5, R5, 0x80, R18, 0xf8, !PT ;  /* 0x0000008005057812 */ /* 0x000fc800078ef812 */
[----:B------:R-:W-:-:S07]  /*a670*/  PRMT R0, R5, 0x7610, R0 ;  /* 0x0000761005007816 */ /* 0x000fce0000000000 */
.L_x_10002:
[----:B------:R-:W-:Y:S05]  /*a680*/  BSYNC.RECONVERGENT B0 ;  /* 0x0000000000007941 */ /* 0x000fea0003800200 */
.L_x_10001:
[----:B------:R-:W-:Y:S01]  /*a690*/  STG.E.U8 desc[UR36][R2.64], R0 ;  /* 0x0000000002007986 */ /* 0x000fe2000c101124 */
[----:B------:R-:W-:Y:S05]  /*a6a0*/  EXIT ;  /* 0x000000000000794d */ /* 0x000fea0003800000 */
.L_x_9995:
        /* <DEDUP_REMOVED lines=21> */
.L_x_10005:
[----:B------:R-:W0:Y:S02]  /*a800*/  F2I.U64.TRUNC R18, R18 ;  /* 0x0000001200127311 */ /* 0x000e24000020d800 */
[----:B0-----:R-:W-:Y:S01]  /*a810*/  STG.E.64 desc[UR36][R2.64], R18 ;  /* 0x0000001202007986 */ /* 0x001fe2000c101b24 */
[----:B------:R-:W-:Y:S05]  /*a820*/  EXIT ;  /* 0x000000000000794d */ /* 0x000fea0003800000 */
.L_x_10004:
[----:B------:R-:W0:Y:S02]  /*a830*/  F2I.FTZ.U32.TRUNC.NTZ R5, R18 ;  /* 0x0000001200057305 */ /* 0x000e24000021f000 */
[----:B0-----:R-:W-:Y:S01]  /*a840*/  STG.E desc[UR36][R2.64], R5 ;  /* 0x0000000502007986 */ /* 0x001fe2000c101924 */
[----:B------:R-:W-:Y:S05]  /*a850*/  EXIT ;  /* 0x000000000000794d */ /* 0x000fea0003800000 */
.L_x_9994:
        /* <DEDUP_REMOVED lines=10> */
.L_x_10007:
[----:B------:R-:W-:Y:S01]  /*a900*/  FMUL.FTZ R4, R18, 1 ;  /* 0x3f80000012047820 */ /* 0x000fe20000410000 */
[----:B------:R-:W-:-:S05]  /*a910*/  CS2R R6, SRZ ;  /* 0x0000000000067805 */ /* 0x000fca000001ff00 */
[----:B------:R-:W0:Y:S02]  /*a920*/  F2F.F64.F32 R4, R4 ;  /* 0x0000000400047310 */ /* 0x000e240000201800 */
[----:B0-----:R-:W-:Y:S01]  /*a930*/  STG.E.128 desc[UR36][R2.64], R4 ;  /* 0x0000000402007986 */ /* 0x001fe2000c101d24 */
[----:B------:R-:W-:Y:S05]  /*a940*/  EXIT ;  /* 0x000000000000794d */ /* 0x000fea0003800000 */
.L_x_10006:
[----:B------:R-:W-:-:S13]  /*a950*/  ISETP.NE.AND P0, PT, R0, 0xf, PT ;  /* 0x0000000f0000780c */ /* 0x000fda0003f05270 */
[----:B------:R-:W-:Y:S05]  /*a960*/  @!P0 BRA `(.L_x_10008) ;  /* 0x0000000000e08947 */ /* 0x000fea0003800000 */
[----:B------:R-:W-:-:S13]  /*a970*/  ISETP.NE.AND P0, PT, R0, 0x17, PT ;  /* 0x000000170000780c */ /* 0x000fda0003f05270 */
[----:B------:R-:W-:Y:S05]  /*a980*/  @!P0 BRA `(.L_x_10009) ;  /* 0x00000000008c8947 */ /* 0x000fea0003800000 */
[----:B------:R-:W-:-:S13]  /*a990*/  ISETP.NE.AND P0, PT, R0, 0x18, PT ;  /* 0x000000180000780c */ /* 0x000fda0003f05270 */
[----:B------:R-:W-:Y:S05]  /*a9a0*/  @!P0 BRA `(.L_x_10010) ;  /* 0x0000000000448947 */ /* 0x000fea0003800000 */
.L_x_9987:
        /* <DEDUP_REMOVED lines=16> */
.L_x_10011:
[----:B------:R-:W-:Y:S05]  /*aab0*/  EXIT ;  /* 0x000000000000794d */ /* 0x000fea0003800000 */
.L_x_10010:
        /* <DEDUP_REMOVED lines=12> */
.L_x_10013:
[----:B------:R-:W-:Y:S05]  /*ab80*/  BSYNC.RECONVERGENT B0 ;  /* 0x0000000000007941 */ /* 0x000fea0003800200 */
.L_x_10012:
[----:B------:R-:W-:-:S05]  /*ab90*/  LOP3.LUT R5, R0, 0x80, R7, 0xf8, !PT ;  /* 0x0000008000057812 */ /* 0x000fca00078ef807 */
[----:B------:R-:W-:Y:S01]  /*aba0*/  STG.E.U8 desc[UR36][R2.64], R5 ;  /* 0x0000000502007986 */ /* 0x000fe2000c101124 */
[----:B------:R-:W-:Y:S05]  /*abb0*/  EXIT ;  /* 0x000000000000794d */ /* 0x000fea0003800000 */
.L_x_10009:
        /* <DEDUP_REMOVED lines=11> */
.L_x_10015:
[----:B------:R-:W-:Y:S01]  /*ac70*/  IMAD.MOV.U32 R0, RZ, RZ, 0x7f ;  /* 0x0000007fff007424 */ /* 0x000fe200078e00ff */
[----:B------:R-:W-:-:S04]  /*ac80*/  ISETP.GT.U32.AND P0, PT, R4, 0x7f800000, PT ;  /* 0x7f8000000400780c */ /* 0x000fc80003f04070 */
[----:B------:R-:W-:-:S09]  /*ac90*/  SEL R0, R0, 0x7c, P0 ;  /* 0x0000007c00007807 */ /* 0x000fd20000000000 */
.L_x_10016:
[----:B------:R-:W-:Y:S05]  /*aca0*/  BSYNC.RECONVERGENT B0 ;  /* 0x0000000000007941 */ /* 0x000fea0003800200 */
.L_x_10014:
[----:B------:R-:W-:-:S04]  /*acb0*/  SHF.R.U32.HI R5, RZ, 0x18, R18 ;  /* 0x00000018ff057819 */ /* 0x000fc80000011612 */
[----:B------:R-:W-:-:S05]  /*acc0*/  LOP3.LUT R5, R0, 0x80, R5, 0xf8, !PT ;  /* 0x0000008000057812 */ /* 0x000fca00078ef805 */
[----:B------:R-:W-:Y:S01]  /*acd0*/  STG.E.U8 desc[UR36][R2.64], R5 ;  /* 0x0000000502007986 */ /* 0x000fe2000c101124 */
[----:B------:R-:W-:Y:S05]  /*ace0*/  EXIT ;  /* 0x000000000000794d */ /* 0x000fea0003800000 */
.L_x_10008:
[----:B------:R-:W-:-:S05]  /*acf0*/  F2FP.BF16.F32.PACK_AB R18, RZ, R18 ;  /* 0x00000012ff12723e */ /* 0x000fca00000010ff */
[----:B------:R-:W-:Y:S01]  /*ad00*/  STG.E.U16 desc[UR36][R2.64], R18 ;  /* 0x0000001202007986 */ /* 0x000fe2000c101524 */
[----:B------:R-:W-:Y:S05]  /*ad10*/  EXIT ;  /* 0x000000000000794d */ /* 0x000fea0003800000 */
.L_x_10017:
        /* <DEDUP_REMOVED lines=14> */
.L_x_41762:


//--------------------- .text._ZN2at6native18elementwise_kernelILi128ELi2EZNS0_22gpu_kernel_impl_nocastINS0_13BinaryFunctorIfffZZZNS0_16fmax_kernel_cudaERNS_18TensorIteratorBaseEENKUlvE_clEvENKUlvE0_clEvEUlffE_EEEEvS5_RKT_EUliE_EEviT1_ --------------------------
	.section	.text._ZN2at6native18elementwise_kernelILi128ELi2EZNS0_22gpu_kernel_impl_nocastINS0_13BinaryFunctorIfffZZZNS0_16fmax_kernel_cudaERNS_18TensorIteratorBaseEENKUlvE_clEvENKUlvE0_clEvEUlffE_EEEEvS5_RKT_EUliE_EEviT1_,"ax",@progbits
	.align	128
        .global         _ZN2at6native18elementwise_kernelILi128ELi2EZNS0_22gpu_kernel_impl_nocastINS0_13BinaryFunctorIfffZZZNS0_16fmax_kernel_cudaERNS_18TensorIteratorBaseEENKUlvE_clEvENKUlvE0_clEvEUlffE_EEEEvS5_RKT_EUliE_EEviT1_
        .type           _ZN2at6native18elementwise_kernelILi128ELi2EZNS0_22gpu_kernel_impl_nocastINS0_13BinaryFunctorIfffZZZNS0_16fmax_kernel_cudaERNS_18TensorIteratorBaseEENKUlvE_clEvENKUlvE0_clEvEUlffE_EEEEvS5_RKT_EUliE_EEviT1_,@function
        .size           _ZN2at6native18elementwise_kernelILi128ELi2EZNS0_22gpu_kernel_impl_nocastINS0_13BinaryFunctorIfffZZZNS0_16fmax_kernel_cudaERNS_18TensorIteratorBaseEENKUlvE_clEvENKUlvE0_clEvEUlffE_EEEEvS5_RKT_EUliE_EEviT1_,(.L_x_41763 - _ZN2at6native18elementwise_kernelILi128ELi2EZNS0_22gpu_kernel_impl_nocastINS0_13BinaryFunctorIfffZZZNS0_16fmax_kernel_cudaERNS_18TensorIteratorBaseEENKUlvE_clEvENKUlvE0_clEvEUlffE_EEEEvS5_RKT_EUliE_EEviT1_)
        .other          _ZN2at6native18elementwise_kernelILi128ELi2EZNS0_22gpu_kernel_impl_nocastINS0_13BinaryFunctorIfffZZZNS0_16fmax_kernel_cudaERNS_18TensorIteratorBaseEENKUlvE_clEvENKUlvE0_clEvEUlffE_EEEEvS5_RKT_EUliE_EEviT1_,@"STO_CUDA_ENTRY STV_DEFAULT"
_ZN2at6native18elementwise_kernelILi128ELi2EZNS0_22gpu_kernel_impl_nocastINS0_13BinaryFunctorIfffZZZNS0_16fmax_kernel_cudaERNS_18TensorIteratorBaseEENKUlvE_clEvENKUlvE0_clEvEUlffE_EEEEvS5_RKT_EUliE_EEviT1_:
.text._ZN2at6native18elementwise_kernelILi128ELi2EZNS0_22gpu_kernel_impl_nocastINS0_13BinaryFunctorIfffZZZNS0_16fmax_kernel_cudaERNS_18TensorIteratorBaseEENKUlvE_clEvENKUlvE0_clEvEUlffE_EEEEvS5_RKT_EUliE_EEviT1_:
        /* <DEDUP_REMOVED lines=19> */
[----:B--2---:R-:W-:-:S05]  /*0130*/  FMNMX.FTZ R11, R4, R7, !PT ;  /* 0x00000007040b7209 */ /* 0x004fca0007810000 */
[----:B0-----:R0:W-:Y:S02]  /*0140*/  STG.E desc[UR6][R8.64], R11 ;  /* 0x0000000b08007986 */ /* 0x0011e4000c101906 */
.L_x_10020:
[----:B------:R-:W-:Y:S05]  /*0150*/  BSYNC.RECONVERGENT B0 ;  /* 0x0000000000007941 */ /* 0x000fea0003800200 */
.L_x_10019:
[----:B------:R-:W-:-:S13]  /*0160*/  ISETP.GE.AND P0, PT, R3, UR4, PT ;  /* 0x0000000403007c0c */ /* 0x000fda000bf06270 */
[----:B------:R-:W-:Y:S05]  /*0170*/  @P0 EXIT ;  /* 0x000000000000094d */ /* 0x000fea0003800000 */
[----:B------:R-:W1:Y:S08]  /*0180*/  LDC.64 R2, c[0x0][0x5f0] ;  /* 0x00017c00ff027b82 */ /* 0x000e700000000a00 */
[----:B------:R-:W2:Y:S01]  /*0190*/  LDC.64 R4, c[0x0][0x5f8] ;  /* 0x00017e00ff047b82 */ /* 0x000ea20000000a00 */
[----:B-1----:R-:W0:Y:S04]  /*01a0*/  LDG.E R2, desc[UR6][R2.64] ;  /* 0x0000000602027981 */ /* 0x002e28000c1e1900 */
[----:B--2---:R-:W0:Y:S03]  /*01b0*/  LDG.E R5, desc[UR6][R4.64] ;  /* 0x0000000604057981 */ /* 0x004e26000c1e1900 */
[----:B------:R-:W1:Y:S01]  /*01c0*/  LDC.64 R6, c[0x0][0x5e8] ;  /* 0x00017a00ff067b82 */ /* 0x000e620000000a00 */
[----:B0-----:R-:W-:-:S05]  /*01d0*/  FMNMX.FTZ R9, R2, R5, !PT ;  /* 0x0000000502097209 */ /* 0x001fca0007810000 */
[----:B-1----:R-:W-:Y:S01]  /*01e0*/  STG.E desc[UR6][R6.64], R9 ;  /* 0x0000000906007986 */ /* 0x002fe2000c101906 */
[----:B------:R-:W-:Y:S05]  /*01f0*/  EXIT ;  /* 0x000000000000794d */ /* 0x000fea0003800000 */
.L_x_10018:
        /* <DEDUP_REMOVED lines=355> */
.L_x_10023:
        /* <DEDUP_REMOVED lines=11> */
[----:B--2---:R-:W-:-:S05]  /*18e0*/  FMNMX.FTZ R11, R6, R9, !PT ;  /* 0x00000009060b7209 */ /* 0x004fca0007810000 */
[----:B------:R0:W-:Y:S02]  /*18f0*/  STG.E desc[UR6][R4.64], R11 ;  /* 0x0000000b04007986 */ /* 0x0001e4000c101906 */
.L_x_10022:
[----:B------:R-:W-:Y:S05]  /*1900*/  BSYNC.RECONVERGENT B0 ;  /* 0x0000000000007941 */ /* 0x000fea0003800200 */
.L_x_10021:
        /* <DEDUP_REMOVED lines=350> */
.L_x_10024:
        /* <DEDUP_REMOVED lines=10> */
[----:B--2---:R-:W-:-:S05]  /*2f90*/  FMNMX.FTZ R9, R4, R7, !PT ;  /* 0x0000000704097209 */ /* 0x004fca0007810000 */
[----:B------:R-:W-:Y:S01]  /*2fa0*/  STG.E desc[UR6][R2.64], R9 ;  /* 0x0000000902007986 */ /* 0x000fe2000c101906 */
[----:B------:R-:W-:Y:S05]  /*2fb0*/  EXIT ;  /* 0x000000000000794d */ /* 0x000fea0003800000 */
.L_x_10025:
        /* <DEDUP_REMOVED lines=12> */
.L_x_41763:


//--------------------- .text._ZN2at6native27unrolled_elementwise_kernelINS0_13BinaryFunctorIfffZZZNS0_16fmax_kernel_cudaERNS_18TensorIteratorBaseEENKUlvE_clEvENKUlvE0_clEvEUlffE_EESt5arrayIPcLm3EELi4E23TrivialOffsetCalculatorILi2EjESC_ILi1EjENS0_6memory15LoadWithoutCastENSF_16StoreWithoutCastEEEviT_T0_T2_T3_T4_T5_ --------------------------
	.section	.text._ZN2at6native27unrolled_elementwise_kernelINS0_13BinaryFunctorIfffZZZNS0_16fmax_kernel_cudaERNS_18TensorIteratorBaseEENKUlvE_clEvENKUlvE0_clEvEUlffE_EESt5arrayIPcLm3EELi4E23TrivialOffsetCalculatorILi2EjESC_ILi1EjENS0_6memory15LoadWithoutCastENSF_16StoreWithoutCastEEEviT_T0_T2_T3_T4_T5_,"ax",@progbits
	.align	128
        .global         _ZN2at6native27unrolled_elementwise_kernelINS0_13BinaryFunctorIfffZZZNS0_16fmax_kernel_cudaERNS_18TensorIteratorBaseEENKUlvE_clEvENKUlvE0_clEvEUlffE_EESt5arrayIPcLm3EELi4E23TrivialOffsetCalculatorILi2EjESC_ILi1EjENS0_6memory15LoadWithoutCastENSF_16StoreWithoutCastEEEviT_T0_T2_T3_T4_T5_
        .type           _ZN2at6native27unrolled_elementwise_kernelINS0_13BinaryFunctorIfffZZZNS0_16fmax_kernel_cudaERNS_18TensorIteratorBaseEENKUlvE_clEvENKUlvE0_clEvEUlffE_EESt5arrayIPcLm3EELi4E23TrivialOffsetCalculatorILi2EjESC_ILi1EjENS0_6memory15LoadWithoutCastENSF_16StoreWithoutCastEEEviT_T0_T2_T3_T4_T5_,@function
        .size           _ZN2at6native27unrolled_elementwise_kernelINS0_13BinaryFunctorIfffZZZNS0_16fmax_kernel_cudaERNS_18TensorIteratorBaseEENKUlvE_clEvENKUlvE0_clEvEUlffE_EESt5arrayIPcLm3EELi4E23TrivialOffsetCalculatorILi2EjESC_ILi1EjENS0_6memory15LoadWithoutCastENSF_16StoreWithoutCastEEEviT_T0_T2_T3_T4_T5_,(.L_x_41764 - _ZN2at6native27unrolled_elementwise_kernelINS0_13BinaryFunctorIfffZZZNS0_16fmax_kernel_cudaERNS_18TensorIteratorBaseEENKUlvE_clEvENKUlvE0_clEvEUlffE_EESt5arrayIPcLm3EELi4E23TrivialOffsetCalculatorILi2EjESC_ILi1EjENS0_6memory15LoadWithoutCastENSF_16StoreWithoutCastEEEviT_T0_T2_T3_T4_T5_)
        .other          _ZN2at6native27unrolled_elementwise_kernelINS0_13BinaryFunctorIfffZZZNS0_16fmax_kernel_cudaERNS_18TensorIteratorBaseEENKUlvE_clEvENKUlvE0_clEvEUlffE_EESt5arrayIPcLm3EELi4E23TrivialOffsetCalculatorILi2EjESC_ILi1EjENS0_6memory15LoadWithoutCastENSF_16StoreWithoutCastEEEviT_T0_T2_T3_T4_T5_,@"STO_CUDA_ENTRY STV_DEFAULT"
_ZN2at6native27unrolled_elementwise_kernelINS0_13BinaryFunctorIfffZZZNS0_16fmax_kernel_cudaERNS_18TensorIteratorBaseEENKUlvE_clEvENKUlvE0_clEvEUlffE_EESt5arrayIPcLm3EELi4E23TrivialOffsetCalculatorILi2EjESC_ILi1EjENS0_6memory15LoadWithoutCastENSF_16StoreWithoutCastEEEviT_T0_T2_T3_T4_T5_:
.text._ZN2at6native27unrolled_elementwise_kernelINS0_13BinaryFunctorIfffZZZNS0_16fmax_kernel_cudaERNS_18TensorIteratorBaseEENKUlvE_clEvENKUlvE0_clEvEUlffE_EESt5arrayIPcLm3EELi4E23TrivialOffsetCalculatorILi2EjESC_ILi1EjENS0_6memory15LoadWithoutCastENSF_16StoreWithoutCastEEEviT_T0_T2_T3_T4_T5_:
        /* <DEDUP_REMOVED lines=51> */
[----:B----4-:R-:W-:-:S02]  /*0330*/  FMNMX.FTZ R23, R23, R20, !PT ;  /* 0x0000001417177209 */ /* 0x010fc40007810000 */
[----:B-----5:R-:W-:Y:S02]  /*0340*/  FMNMX.FTZ R13, R13, R24, !PT ;  /* 0x000000180d0d7209 */ /* 0x020fe40007810000 */
[----:B--2---:R-:W-:Y:S02]  /*0350*/  FMNMX.FTZ R21, R21, R22, !PT ;  /* 0x0000001615157209 */ /* 0x004fe40007810000 */
[----:B---3--:R-:W-:Y:S01]  /*0360*/  FMNMX.FTZ R15, R15, R12, !PT ;  /* 0x0000000c0f0f7209 */ /* 0x008fe20007810000 */
        /* <DEDUP_REMOVED lines=14> */
.L_x_10028:
[----:B------:R-:W-:Y:S05]  /*0450*/  BSYNC.RELIABLE B1 ;  /* 0x0000000000017941 */ /* 0x000fea0003800100 */
.L_x_10027:
[----:B------:R-:W-:-:S13]  /*0460*/  ISETP.GE.AND P0, PT, R19, R18, PT ;  /* 0x000000121300720c */ /* 0x000fda0003f06270 */
[----:B0-----:R-:W0:Y:S01]  /*0470*/  @!P0 LDC.64 R2, c[0x0][0x388] ;  /* 0x0000e200ff028b82 */ /* 0x001e220000000a00 */
[----:B------:R-:W-:Y:S01]  /*0480*/  @!P0 IMAD R5, R0, 0x200, R19 ;  /* 0x0000020000058824 */ /* 0x000fe200078e0213 */
[----:B------:R-:W-:-:S03]  /*0490*/  @!P0 IADD3 R19, PT, PT, R19, 0x80, RZ ;  /* 0x0000008013138810 */ /* 0x000fc60007ffe0ff */
[----:B0-----:R-:W-:-:S05]  /*04a0*/  @!P0 IMAD.WIDE.U32 R2, R5, 0x4, R2 ;  /* 0x0000000405028825 */ /* 0x001fca00078e0002 */
[----:B------:R1:W-:Y:S02]  /*04b0*/  @!P0 STG.E desc[UR4][R2.64], R13 ;  /* 0x0000000d02008986 */ /* 0x0003e4000c101904 */
.L_x_10029:
[----:B------:R-:W-:Y:S05]  /*04c0*/  BSYNC.RECONVERGENT B0 ;  /* 0x0000000000007941 */ /* 0x000fea0003800200 */
.L_x_10026:
        /* <DEDUP_REMOVED lines=8> */
.L_x_10030:
        /* <DEDUP_REMOVED lines=11> */
.L_x_41764:


//--------------------- .text._ZN2at6native29vectorized_elementwise_kernelILi2ENS0_13BinaryFunctorIfffZZZNS0_16fmax_kernel_cudaERNS_18TensorIteratorBaseEENKUlvE_clEvENKUlvE0_clEvEUlffE_EESt5arrayIPcLm3EEEEviT0_T1_ --------------------------
	.section	.text._ZN2at6native29vectorized_elementwise_kernelILi2ENS0_13BinaryFunctorIfffZZZNS0_16fmax_kernel_cudaERNS_18TensorIteratorBaseEENKUlvE_clEvENKUlvE0_clEvEUlffE_EESt5arrayIPcLm3EEEEviT0_T1_,"ax",@progbits
	.align	128
        .global         _ZN2at6native29vectorized_elementwise_kernelILi2ENS0_13BinaryFunctorIfffZZZNS0_16fmax_kernel_cudaERNS_18TensorIteratorBaseEENKUlvE_clEvENKUlvE0_clEvEUlffE_EESt5arrayIPcLm3EEEEviT0_T1_
        .type           _ZN2at6native29vectorized_elementwise_kernelILi2ENS0_13BinaryFunctorIfffZZZNS0_16fmax_kernel_cudaERNS_18TensorIteratorBaseEENKUlvE_clEvENKUlvE0_clEvEUlffE_EESt5arrayIPcLm3EEEEviT0_T1_,@function
        .size           _ZN2at6native29vectorized_elementwise_kernelILi2ENS0_13BinaryFunctorIfffZZZNS0_16fmax_kernel_cudaERNS_18TensorIteratorBaseEENKUlvE_clEvENKUlvE0_clEvEUlffE_EESt5arrayIPcLm3EEEEviT0_T1_,(.L_x_41765 - _ZN2at6native29vectorized_elementwise_kernelILi2ENS0_13BinaryFunctorIfffZZZNS0_16fmax_kernel_cudaERNS_18TensorIteratorBaseEENKUlvE_clEvENKUlvE0_clEvEUlffE_EESt5arrayIPcLm3EEEEviT0_T1_)
        .other          _ZN2at6native29vectorized_elementwise_kernelILi2ENS0_13BinaryFunctorIfffZZZNS0_16fmax_kernel_cudaERNS_18TensorIteratorBaseEENKUlvE_clEvENKUlvE0_clEvEUlffE_EESt5arrayIPcLm3EEEEviT0_T1_,@"STO_CUDA_ENTRY STV_DEFAULT"
_ZN2at6native29vectorized_elementwise_kernelILi2ENS0_13BinaryFunctorIfffZZZNS0_16fmax_kernel_cudaERNS_18TensorIteratorBaseEENKUlvE_clEvENKUlvE0_clEvEUlffE_EESt5arrayIPcLm3EEEEviT0_T1_:
.text._ZN2at6native29vectorized_elementwise_kernelILi2ENS0_13BinaryFunctorIfffZZZNS0_16fmax_kernel_cudaERNS_18TensorIteratorBaseEENKUlvE_clEvENKUlvE0_clEvEUlffE_EESt5arrayIPcLm3EEEEviT0_T1_:
        /* <DEDUP_REMOVED lines=95> */
[----:B--2---:R-:W-:-:S02]  /*05f0*/  FMNMX.FTZ R8, R8, R11, !PT ;  /* 0x0000000b08087209 */ /* 0x004fc40007810000 */
[----:B----4-:R-:W-:Y:S02]  /*0600*/  FMNMX.FTZ R4, R21, R4, !PT ;  /* 0x0000000415047209 */ /* 0x010fe40007810000 */
[----:B------:R-:W-:Y:S02]  /*0610*/  FMNMX.FTZ R5, R10, R5, !PT ;  /* 0x000000050a057209 */ /* 0x000fe40007810000 */
[----:B------:R-:W-:Y:S02]  /*0620*/  FMNMX.FTZ R6, R23, R6, !PT ;  /* 0x0000000617067209 */ /* 0x000fe40007810000 */
[----:B-----5:R-:W-:Y:S02]  /*0630*/  FMNMX.FTZ R22, R27, R22, !PT ;  /* 0x000000161b167209 */ /* 0x020fe40007810000 */
[----:B---3--:R-:W-:Y:S02]  /*0640*/  FMNMX.FTZ R7, R20, R7, !PT ;  /* 0x0000000714077209 */ /* 0x008fe40007810000 */
[----:B------:R-:W-:-:S02]  /*0650*/  FMNMX.FTZ R24, R25, R24, !PT ;  /* 0x0000001819187209 */ /* 0x000fc40007810000 */
[----:B------:R-:W-:Y:S01]  /*0660*/  FMNMX.FTZ R9, R9, R26, !PT ;  /* 0x0000001a09097209 */ /* 0x000fe20007810000 */
        /* <DEDUP_REMOVED lines=13> */
.L_x_10034:
[----:B------:R-:W-:-:S13]  /*0740*/  ISETP.GE.U32.AND P0, PT, R3, R2, PT ;  /* 0x000000020300720c */ /* 0x000fda0003f06070 */
[----:B------:R-:W-:Y:S05]  /*0750*/  @P0 BRA `(.L_x_10036) ;  /* 0x0000000000300947 */ /* 0x000fea0003800000 */
[----:B0-----:R-:W0:Y:S01]  /*0760*/  LDC.64 R10, c[0x0][0x388] ;  /* 0x0000e200ff0a7b82 */ /* 0x001e220000000a00 */
[----:B------:R-:W-:Y:S01]  /*0770*/  IADD3 R13, PT, PT, R0, R3, RZ ;  /* 0x00000003000d7210 */ /* 0x000fe20007ffe0ff */
[----:B------:R-:W-:-:S04]  /*0780*/  VIADD R3, R3, 0x80 ;  /* 0x0000008003037836 */ /* 0x000fc80000000000 */
[----:B0-----:R-:W-:-:S05]  /*0790*/  IMAD.WIDE.U32 R10, R13, 0x4, R10 ;  /* 0x000000040d0a7825 */ /* 0x001fca00078e000a */
[----:B------:R1:W-:Y:S02]  /*07a0*/  STG.E desc[UR4][R10.64], R5 ;  /* 0x000000050a007986 */ /* 0x0003e4000c101904 */
.L_x_10035:
[----:B------:R-:W-:-:S13]  /*07b0*/  ISETP.GE.U32.AND P0, PT, R3, R2, PT ;  /* 0x000000020300720c */ /* 0x000fda0003f06070 */
[----:B------:R-:W-:Y:S05]  /*07c0*/  @P0 BRA `(.L_x_10037) ;  /* 0x0000000000300947 */ /* 0x000fea0003800000 */
[----:B-1----:R-:W1:Y:S01]  /*07d0*/  LDC.64 R4, c[0x0][0x388] ;  /* 0x0000e200ff047b82 */ /* 0x002e620000000a00 */
[----:B0-----:R-:W-:Y:S01]  /*07e0*/  IADD3 R11, PT, PT, R0, R3, RZ ;  /* 0x00000003000b7210 */ /* 0x001fe20007ffe0ff */
[----:B------:R-:W-:-:S04]  /*07f0*/  VIADD R3, R3, 0x80 ;  /* 0x0000008003037836 */ /* 0x000fc80000000000 */
[----:B-1----:R-:W-:-:S05]  /*0800*/  IMAD.WIDE.U32 R4, R11, 0x4, R4 ;  /* 0x000000040b047825 */ /* 0x002fca00078e0004 */
[----:B------:R1:W-:Y:S02]  /*0810*/  STG.E desc[UR4][R4.64], R6 ;  /* 0x0000000604007986 */ /* 0x0003e4000c101904 */
.L_x_10036:
[----:B------:R-:W-:-:S13]  /*0820*/  ISETP.GE.U32.AND P0, PT, R3, R2, PT ;  /* 0x000000020300720c */ /* 0x000fda0003f06070 */
[----:B------:R-:W-:Y:S05]  /*0830*/  @P0 BRA `(.L_x_10038) ;  /* 0x0000000000340947 */ /* 0x000fea0003800000 */
[----:B01----:R-:W0:Y:S01]  /*0840*/  LDC.64 R4, c[0x0][0x388] ;  /* 0x0000e200ff047b82 */ /* 0x003e220000000a00 */
[----:B------:R-:W-:Y:S01]  /*0850*/  IADD3 R11, PT, PT, R0, R3, RZ ;  /* 0x00000003000b7210 */ /* 0x000fe20007ffe0ff */
[----:B------:R-:W-:-:S04]  /*0860*/  VIADD R3, R3, 0x80 ;  /* 0x0000008003037836 */ /* 0x000fc80000000000 */
[----:B0-----:R-:W-:-:S05]  /*0870*/  IMAD.WIDE.U32 R4, R11, 0x4, R4 ;  /* 0x000000040b047825 */ /* 0x001fca00078e0004 */
[----:B------:R2:W-:Y:S02]  /*0880*/  STG.E desc[UR4][R4.64], R7 ;  /* 0x0000000704007986 */ /* 0x0005e4000c101904 */
.L_x_10037:
        /* <DEDUP_REMOVED lines=8> */
.L_x_10038:
[----:B------:R-:W-:Y:S05]  /*0910*/  BSYNC.RELIABLE B1 ;  /* 0x0000000000017941 */ /* 0x000fea0003800100 */
.L_x_10033:
[----:B------:R-:W-:-:S13]  /*0920*/  ISETP.GE.U32.AND P0, PT, R3, R2, PT ;  /* 0x000000020300720c */ /* 0x000fda0003f06070 */
[----:B012---:R-:W0:Y:S01]  /*0930*/  @!P0 LDC.64 R4, c[0x0][0x388] ;  /* 0x0000e200ff048b82 */ /* 0x007e220000000a00 */
[----:B------:R-:W-:Y:S01]  /*0940*/  @!P0 IADD3 R7, PT, PT, R0, R3, RZ ;  /* 0x0000000300078210 */ /* 0x000fe20007ffe0ff */
[----:B------:R-:W-:-:S04]  /*0950*/  @!P0 VIADD R3, R3, 0x80 ;  /* 0x0000008003038836 */ /* 0x000fc80000000000 */
[----:B0-----:R-:W-:-:S05]  /*0960*/  @!P0 IMAD.WIDE.U32 R4, R7, 0x4, R4 ;  /* 0x0000000407048825 */ /* 0x001fca00078e0004 */
[----:B------:R3:W-:Y:S02]  /*0970*/  @!P0 STG.E desc[UR4][R4.64], R9 ;  /* 0x0000000904008986 */ /* 0x0007e4000c101904 */
.L_x_10039:
[----:B------:R-:W-:Y:S05]  /*0980*/  BSYNC.RECONVERGENT B0 ;  /* 0x0000000000007941 */ /* 0x000fea0003800200 */
.L_x_10032:
        /* <DEDUP_REMOVED lines=8> */
.L_x_10031:
        /* <DEDUP_REMOVED lines=18> */
[----:B--2---:R-:W-:Y:S02]  /*0b30*/  FMNMX.FTZ R22, R22, R24, !PT ;  /* 0x0000001816167209 */ /* 0x004fe40007810000 */
[----:B------:R-:W-:Y:S02]  /*0b40*/  FMNMX.FTZ R23, R23, R25, !PT ;  /* 0x0000001917177209 */ /* 0x000fe40007810000 */
[----:B----4-:R-:W-:Y:S02]  /*0b50*/  FMNMX.FTZ R8, R12, R8, !PT ;  /* 0x000000080c087209 */ /* 0x010fe40007810000 */
[----:B------:R-:W-:Y:S02]  /*0b60*/  FMNMX.FTZ R9, R13, R9, !PT ;  /* 0x000000090d097209 */ /* 0x000fe40007810000 */
[----:B-----5:R-:W-:Y:S02]  /*0b70*/  FMNMX.FTZ R4, R4, R6, !PT ;  /* 0x0000000604047209 */ /* 0x020fe40007810000 */
[----:B------:R-:W-:Y:S01]  /*0b80*/  FMNMX.FTZ R5, R5, R7, !PT ;  /* 0x0000000705057209 */ /* 0x000fe20007810000 */
[----:B------:R-:W-:Y:S01]  /*0b90*/  STG.E.64 desc[UR4][R20.64], R22 ;  /* 0x0000001614007986 */ /* 0x000fe2000c101b04 */
[----:B------:R-:W-:-:S02]  /*0ba0*/  FMNMX.FTZ R10, R10, R14, !PT ;  /* 0x0000000e0a0a7209 */ /* 0x000fc40007810000 */
[----:B------:R-:W-:Y:S01]  /*0bb0*/  FMNMX.FTZ R11, R11, R15, !PT ;  /* 0x0000000f0b0b7209 */ /* 0x000fe20007810000 */
[----:B------:R-:W-:Y:S04]  /*0bc0*/  STG.E.64 desc[UR4][R20.64+0x400], R8 ;  /* 0x0004000814007986 */ /* 0x000fe8000c101b04 */
[----:B------:R-:W-:Y:S04]  /*0bd0*/  STG.E.64 desc[UR4][R20.64+0x800], R4 ;  /* 0x0008000414007986 */ /* 0x000fe8000c101b04 */
[----:B------:R-:W-:Y:S01]  /*0be0*/  STG.E.64 desc[UR4][R20.64+0xc00], R10 ;  /* 0x000c000a14007986 */ /* 0x000fe2000c101b04 */
[----:B------:R-:W-:Y:S05]  /*0bf0*/  EXIT ;  /* 0x000000000000794d */ /* 0x000fea0003800000 */
.L_x_10040:
        /* <DEDUP_REMOVED lines=16> */
.L_x_41765:


//--------------------- .text._ZN2at6native29vectorized_elementwise_kernelILi4ENS0_13BinaryFunctorIfffZZZNS0_16fmax_kernel_cudaERNS_18TensorIteratorBaseEENKUlvE_clEvENKUlvE0_clEvEUlffE_EESt5arrayIPcLm3EEEEviT0_T1_ --------------------------
	.section	.text._ZN2at6native29vectorized_elementwise_kernelILi4ENS0_13BinaryFunctorIfffZZZNS0_16fmax_kernel_cudaERNS_18TensorIteratorBaseEENKUlvE_clEvENKUlvE0_clEvEUlffE_EESt5arrayIPcLm3EEEEviT0_T1_,"ax",@progbits
	.align	128
        .global         _ZN2at6native29vectorized_elementwise_kernelILi4ENS0_13BinaryFunctorIfffZZZNS0_16fmax_kernel_cudaERNS_18TensorIteratorBaseEENKUlvE_clEvENKUlvE0_clEvEUlffE_EESt5arrayIPcLm3EEEEviT0_T1_
        .type           _ZN2at6native29vectorized_elementwise_kernelILi4ENS0_13BinaryFunctorIfffZZZNS0_16fmax_kernel_cudaERNS_18TensorIteratorBaseEENKUlvE_clEvENKUlvE0_clEvEUlffE_EESt5arrayIPcLm3EEEEviT0_T1_,@function
        .size           _ZN2at6native29vectorized_elementwise_kernelILi4ENS0_13BinaryFunctorIfffZZZNS0_16fmax_kernel_cudaERNS_18TensorIteratorBaseEENKUlvE_clEvENKUlvE0_clEvEUlffE_EESt5arrayIPcLm3EEEEviT0_T1_,(.L_x_41766 - _ZN2at6native29vectorized_elementwise_kernelILi4ENS0_13BinaryFunctorIfffZZZNS0_16fmax_kernel_cudaERNS_18TensorIteratorBaseEENKUlvE_clEvENKUlvE0_clEvEUlffE_EESt5arrayIPcLm3EEEEviT0_T1_)
        .other          _ZN2at6native29vectorized_elementwise_kernelILi4ENS0_13BinaryFunctorIfffZZZNS0_16fmax_kernel_cudaERNS_18TensorIteratorBaseEENKUlvE_clEvENKUlvE0_clEvEUlffE_EESt5arrayIPcLm3EEEEviT0_T1_,@"STO_CUDA_ENTRY STV_DEFAULT"
_ZN2at6native29vectorized_elementwise_kernelILi4ENS0_13BinaryFunctorIfffZZZNS0_16fmax_kernel_cudaERNS_18TensorIteratorBaseEENKUlvE_clEvENKUlvE0_clEvEUlffE_EESt5arrayIPcLm3EEEEviT0_T1_:
.text._ZN2at6native29vectorized_elementwise_kernelILi4ENS0_13BinaryFunctorIfffZZZNS0_16fmax_kernel_cudaERNS_18TensorIteratorBaseEENKUlvE_clEvENKUlvE0_clEvEUlffE_EESt5arrayIPcLm3EEEEviT0_T1_:
        /* <DEDUP_REMOVED lines=116> */
.L_x_10044:
[----:B------:R-:W-:-:S13]  /*0740*/  ISETP.GE.U32.AND P0, PT, R3, R2, PT ;  /* 0x000000020300720c */ /* 0x000fda0003f06070 */
[----:B------:R-:W-:Y:S05]  /*0750*/  @P0 BRA `(.L_x_10046) ;  /* 0x0000000000300947 */ /* 0x000fea0003800000 */
[----:B0-----:R-:W0:Y:S01]  /*0760*/  LDC.64 R10, c[0x0][0x388] ;  /* 0x0000e200ff0a7b82 */ /* 0x001e220000000a00 */
[----:B------:R-:W-:Y:S01]  /*0770*/  IADD3 R13, PT, PT, R0, R3, RZ ;  /* 0x00000003000d7210 */ /* 0x000fe20007ffe0ff */
[----:B------:R-:W-:-:S04]  /*0780*/  VIADD R3, R3, 0x80 ;  /* 0x0000008003037836 */ /* 0x000fc80000000000 */
[----:B0-----:R-:W-:-:S05]  /*0790*/  IMAD.WIDE.U32 R10, R13, 0x4, R10 ;  /* 0x000000040d0a7825 */ /* 0x001fca00078e000a */
[----:B------:R1:W-:Y:S02]  /*07a0*/  STG.E desc[UR4][R10.64], R5 ;  /* 0x000000050a007986 */ /* 0x0003e4000c101904 */
.L_x_10045:
[----:B------:R-:W-:-:S13]  /*07b0*/  ISETP.GE.U32.AND P0, PT, R3, R2, PT ;  /* 0x000000020300720c */ /* 0x000fda0003f06070 */
[----:B------:R-:W-:Y:S05]  /*07c0*/  @P0 BRA `(.L_x_10047) ;  /* 0x0000000000300947 */ /* 0x000fea0003800000 */
[----:B-1----:R-:W1:Y:S01]  /*07d0*/  LDC.64 R4, c[0x0][0x388] ;  /* 0x0000e200ff047b82 */ /* 0x002e620000000a00 */
[----:B0-----:R-:W-:Y:S01]  /*07e0*/  IADD3 R11, PT, PT, R0, R3, RZ ;  /* 0x00000003000b7210 */ /* 0x001fe20007ffe0ff */
[----:B------:R-:W-:-:S04]  /*07f0*/  VIADD R3, R3, 0x80 ;  /* 0x0000008003037836 */ /* 0x000fc80000000000 */
[----:B-1----:R-:W-:-:S05]  /*0800*/  IMAD.WIDE.U32 R4, R11, 0x4, R4 ;  /* 0x000000040b047825 */ /* 0x002fca00078e0004 */
[----:B------:R1:W-:Y:S02]  /*0810*/  STG.E desc[UR4][R4.64], R6 ;  /* 0x0000000604007986 */ /* 0x0003e4000c101904 */
.L_x_10046:
[----:B------:R-:W-:-:S13]  /*0820*/  ISETP.GE.U32.AND P0, PT, R3, R2, PT ;  /* 0x000000020300720c */ /* 0x000fda0003f06070 */
[----:B------:R-:W-:Y:S05]  /*0830*/  @P0 BRA `(.L_x_10048) ;  /* 0x0000000000340947 */ /* 0x000fea0003800000 */
[----:B01----:R-:W0:Y:S01]  /*0840*/  LDC.64 R4, c[0x0][0x388] ;  /* 0x0000e200ff047b82 */ /* 0x003e220000000a00 */
[----:B------:R-:W-:Y:S01]  /*0850*/  IADD3 R11, PT, PT, R0, R3, RZ ;  /* 0x00000003000b7210 */ /* 0x000fe20007ffe0ff */
[----:B------:R-:W-:-:S04]  /*0860*/  VIADD R3, R3, 0x80 ;  /* 0x0000008003037836 */ /* 0x000fc80000000000 */
[----:B0-----:R-:W-:-:S05]  /*0870*/  IMAD.WIDE.U32 R4, R11, 0x4, R4 ;  /* 0x000000040b047825 */ /* 0x001fca00078e0004 */
[----:B------:R2:W-:Y:S02]  /*0880*/  STG.E desc[UR4][R4.64], R7 ;  /* 0x0000000704007986 */ /* 0x0005e4000c101904 */
.L_x_10047:
        /* <DEDUP_REMOVED lines=8> */
.L_x_10048:
[----:B------:R-:W-:Y:S05]  /*0910*/  BSYNC.RELIABLE B1 ;  /* 0x0000000000017941 */ /* 0x000fea0003800100 */
.L_x_10043:
[----:B------:R-:W-:-:S13]  /*0920*/  ISETP.GE.U32.AND P0, PT, R3, R2, PT ;  /* 0x000000020300720c */ /* 0x000fda0003f06070 */
[----:B012---:R-:W0:Y:S01]  /*0930*/  @!P0 LDC.64 R4, c[0x0][0x388] ;  /* 0x0000e200ff048b82 */ /* 0x007e220000000a00 */
[----:B------:R-:W-:Y:S01]  /*0940*/  @!P0 IADD3 R7, PT, PT, R0, R3, RZ ;  /* 0x0000000300078210 */ /* 0x000fe20007ffe0ff */
[----:B------:R-:W-:-:S04]  /*0950*/  @!P0 VIADD R3, R3, 0x80 ;  /* 0x0000008003038836 */ /* 0x000fc80000000000 */
[----:B0-----:R-:W-:-:S05]  /*0960*/  @!P0 IMAD.WIDE.U32 R4, R7, 0x4, R4 ;  /* 0x0000000407048825 */ /* 0x001fca00078e0004 */
[----:B------:R3:W-:Y:S02]  /*0970*/  @!P0 STG.E desc[UR4][R4.64], R9 ;  /* 0x0000000904008986 */ /* 0x0007e4000c101904 */
.L_x_10049:
[----:B------:R-:W-:Y:S05]  /*0980*/  BSYNC.RECONVERGENT B0 ;  /* 0x0000000000007941 */ /* 0x000fea0003800200 */
.L_x_10042:
        /* <DEDUP_REMOVED lines=8> */
.L_x_10041:
        /* <DEDUP_REMOVED lines=14> */
[----:B--2---:R-:W-:Y:S02]  /*0af0*/  FMNMX.FTZ R12, R12, R16, !PT ;  /* 0x000000100c0c7209 */ /* 0x004fe40007810000 */
[----:B------:R-:W-:Y:S02]  /*0b00*/  FMNMX.FTZ R13, R13, R17, !PT ;  /* 0x000000110d0d7209 */ /* 0x000fe40007810000 */
[----:B------:R-:W-:Y:S02]  /*0b10*/  FMNMX.FTZ R14, R14, R18, !PT ;  /* 0x000000120e0e7209 */ /* 0x000fe40007810000 */
[----:B------:R-:W-:Y:S02]  /*0b20*/  FMNMX.FTZ R15, R15, R19, !PT ;  /* 0x000000130f0f7209 */ /* 0x000fe40007810000 */
[----:B----4-:R-:W-:Y:S02]  /*0b30*/  FMNMX.FTZ R4, R8, R4, !PT ;  /* 0x0000000408047209 */ /* 0x010fe40007810000 */
[----:B------:R-:W-:-:S02]  /*0b40*/  FMNMX.FTZ R5, R9, R5, !PT ;  /* 0x0000000509057209 */ /* 0x000fc40007810000 */
[----:B------:R-:W-:Y:S02]  /*0b50*/  FMNMX.FTZ R6, R10, R6, !PT ;  /* 0x000000060a067209 */ /* 0x000fe40007810000 */
[----:B------:R-:W-:Y:S01]  /*0b60*/  FMNMX.FTZ R7, R11, R7, !PT ;  /* 0x000000070b077209 */ /* 0x000fe20007810000 */
[----:B------:R-:W-:Y:S04]  /*0b70*/  STG.E.128 desc[UR4][R24.64], R12 ;  /* 0x0000000c18007986 */ /* 0x000fe8000c101d04 */
[----:B------:R-:W-:Y:S01]  /*0b80*/  STG.E.128 desc[UR4][R24.64+0x800], R4 ;  /* 0x0008000418007986 */ /* 0x000fe2000c101d04 */
[----:B------:R-:W-:Y:S05]  /*0b90*/  EXIT ;  /* 0x000000000000794d */ /* 0x000fea0003800000 */
.L_x_10050:
        /* <DEDUP_REMOVED lines=14> */
.L_x_41766:


//--------------------- .text._ZN2at6native29vectorized_elementwise_kernelILi8ENS0_13BinaryFunctorIfffZZZNS0_16fmax_kernel_cudaERNS_18TensorIteratorBaseEENKUlvE_clEvENKUlvE0_clEvEUlffE_EESt5arrayIPcLm3EEEEviT0_T1_ --------------------------
	.section	.text._ZN2at6native29vectorized_elementwise_kernelILi8ENS0_13BinaryFunctorIfffZZZNS0_16fmax_kernel_cudaERNS_18TensorIteratorBaseEENKUlvE_clEvENKUlvE0_clEvEUlffE_EESt5arrayIPcLm3EEEEviT0_T1_,"ax",@progbits
	.align	128
        .global         _ZN2at6native29vectorized_elementwise_kernelILi8ENS0_13BinaryFunctorIfffZZZNS0_16fmax_kernel_cudaERNS_18TensorIteratorBaseEENKUlvE_clEvENKUlvE0_clEvEUlffE_EESt5arrayIPcLm3EEEEviT0_T1_
        .type           _ZN2at6native29vectorized_elementwise_kernelILi8ENS0_13BinaryFunctorIfffZZZNS0_16fmax_kernel_cudaERNS_18TensorIteratorBaseEENKUlvE_clEvENKUlvE0_clEvEUlffE_EESt5arrayIPcLm3EEEEviT0_T1_,@function
        .size           _ZN2at6native29vectorized_elementwise_kernelILi8ENS0_13BinaryFunctorIfffZZZNS0_16fmax_kernel_cudaERNS_18TensorIteratorBaseEENKUlvE_clEvENKUlvE0_clEvEUlffE_EESt5arrayIPcLm3EEEEviT0_T1_,(.L_x_41767 - _ZN2at6native29vectorized_elementwise_kernelILi8ENS0_13BinaryFunctorIfffZZZNS0_16fmax_kernel_cudaERNS_18TensorIteratorBaseEENKUlvE_clEvENKUlvE0_clEvEUlffE_EESt5arrayIPcLm3EEEEviT0_T1_)
        .other          _ZN2at6native29vectorized_elementwise_kernelILi8ENS0_13BinaryFunctorIfffZZZNS0_16fmax_kernel_cudaERNS_18TensorIteratorBaseEENKUlvE_clEvENKUlvE0_clEvEUlffE_EESt5arrayIPcLm3EEEEviT0_T1_,@"STO_CUDA_ENTRY STV_DEFAULT"
_ZN2at6native29vectorized_elementwise_kernelILi8ENS0_13BinaryFunctorIfffZZZNS0_16fmax_kernel_cudaERNS_18TensorIteratorBaseEENKUlvE_clEvENKUlvE0_clEvEUlffE_EESt5arrayIPcLm3EEEEviT0_T1_:
.text._ZN2at6native29vectorized_elementwise_kernelILi8ENS0_13BinaryFunctorIfffZZZNS0_16fmax_kernel_cudaERNS_18TensorIteratorBaseEENKUlvE_clEvENKUlvE0_clEvEUlffE_EESt5arrayIPcLm3EEEEviT0_T1_:
        /* <DEDUP_REMOVED lines=116> */
.L_x_10054:
[----:B------:R-:W-:-:S13]  /*0740*/  ISETP.GE.U32.AND P0, PT, R3, R2, PT ;  /* 0x000000020300720c */ /* 0x000fda0003f06070 */
[----:B------:R-:W-:Y:S05]  /*0750*/  @P0 BRA `(.L_x_10056) ;  /* 0x0000000000300947 */ /* 0x000fea0003800000 */
[----:B0-----:R-:W0:Y:S01]  /*0760*/  LDC.64 R10, c[0x0][0x388] ;  /* 0x0000e200ff0a7b82 */ /* 0x001e220000000a00 */
[----:B------:R-:W-:Y:S01]  /*0770*/  IADD3 R13, PT, PT, R0, R3, RZ ;  /* 0x00000003000d7210 */ /* 0x000fe20007ffe0ff */
[----:B------:R-:W-:-:S04]  /*0780*/  VIADD R3, R3, 0x80 ;  /* 0x0000008003037836 */ /* 0x000fc80000000000 */
[----:B0-----:R-:W-:-:S05]  /*0790*/  IMAD.WIDE.U32 R10, R13, 0x4, R10 ;  /* 0x000000040d0a7825 */ /* 0x001fca00078e000a */
[----:B------:R1:W-:Y:S02]  /*07a0*/  STG.E desc[UR4][R10.64], R5 ;  /* 0x000000050a007986 */ /* 0x0003e4000c101904 */
.L_x_10055:
[----:B------:R-:W-:-:S13]  /*07b0*/  ISETP.GE.U32.AND P0, PT, R3, R2, PT ;  /* 0x000000020300720c */ /* 0x000fda0003f06070 */
[----:B------:R-:W-:Y:S05]  /*07c0*/  @P0 BRA `(.L_x_10057) ;  /* 0x0000000000300947 */ /* 0x000fea0003800000 */
[----:B-1----:R-:W1:Y:S01]  /*07d0*/  LDC.64 R4, c[0x0][0x388] ;  /* 0x0000e200ff047b82 */ /* 0x002e620000000a00 */
[----:B0-----:R-:W-:Y:S01]  /*07e0*/  IADD3 R11, PT, PT, R0, R3, RZ ;  /* 0x00000003000b7210 */ /* 0x001fe20007ffe0ff */
[----:B------:R-:W-:-:S04]  /*07f0*/  VIADD R3, R3, 0x80 ;  /* 0x0000008003037836 */ /* 0x000fc80000000000 */
[----:B-1----:R-:W-:-:S05]  /*0800*/  IMAD.WIDE.U32 R4, R11, 0x4, R4 ;  /* 0x000000040b047825 */ /* 0x002fca00078e0004 */
[----:B------:R1:W-:Y:S02]  /*0810*/  STG.E desc[UR4][R4.64], R6 ;  /* 0x0000000604007986 */ /* 0x0003e4000c101904 */
.L_x_10056:
[----:B------:R-:W-:-:S13]  /*0820*/  ISETP.GE.U32.AND P0, PT, R3, R2, PT ;  /* 0x000000020300720c */ /* 0x000fda0003f06070 */
[----:B------:R-:W-:Y:S05]  /*0830*/  @P0 BRA `(.L_x_10058) ;  /* 0x0000000000340947 */ /* 0x000fea0003800000 */
[----:B01----:R-:W0:Y:S01]  /*0840*/  LDC.64 R4, c[0x0][0x388] ;  /* 0x0000e200ff047b82 */ /* 0x003e220000000a00 */
[----:B------:R-:W-:Y:S01]  /*0850*/  IADD3 R11, PT, PT, R0, R3, RZ ;  /* 0x00000003000b7210 */ /* 0x000fe20007ffe0ff */
[----:B------:R-:W-:-:S04]  /*0860*/  VIADD R3, R3, 0x80 ;  /* 0x0000008003037836 */ /* 0x000fc80000000000 */
[----:B0-----:R-:W-:-:S05]  /*0870*/  IMAD.WIDE.U32 R4, R11, 0x4, R4 ;  /* 0x000000040b047825 */ /* 0x001fca00078e0004 */
[----:B------:R2:W-:Y:S02]  /*0880*/  STG.E desc[UR4][R4.64], R7 ;  /* 0x0000000704007986 */ /* 0x0005e4000c101904 */
.L_x_10057:
        /* <DEDUP_REMOVED lines=8> */
.L_x_10058:
[----:B------:R-:W-:Y:S05]  /*0910*/  BSYNC.RELIABLE B1 ;  /* 0x0000000000017941 */ /* 0x000fea0003800100 */
.L_x_10053:
[----:B------:R-:W-:-:S13]  /*0920*/  ISETP.GE.U32.AND P0, PT, R3, R2, PT ;  /* 0x000000020300720c */ /* 0x000fda0003f06070 */
[----:B012---:R-:W0:Y:S01]  /*0930*/  @!P0 LDC.64 R4, c[0x0][0x388] ;  /* 0x0000e200ff048b82 */ /* 0x007e220000000a00 */
[----:B------:R-:W-:Y:S01]  /*0940*/  @!P0 IADD3 R7, PT, PT, R0, R3, RZ ;  /* 0x0000000300078210 */ /* 0x000fe20007ffe0ff */
[----:B------:R-:W-:-:S04]  /*0950*/  @!P0 VIADD R3, R3, 0x80 ;  /* 0x0000008003038836 */ /* 0x000fc80000000000 */
[----:B0-----:R-:W-:-:S05]  /*0960*/  @!P0 IMAD.WIDE.U32 R4, R7, 0x4, R4 ;  /* 0x0000000407048825 */ /* 0x001fca00078e0004 */
[----:B------:R3:W-:Y:S02]  /*0970*/  @!P0 STG.E desc[UR4][R4.64], R9 ;  /* 0x0000000904008986 */ /* 0x0007e4000c101904 */
.L_x_10059:
[----:B------:R-:W-:Y:S05]  /*0980*/  BSYNC.RECONVERGENT B0 ;  /* 0x0000000000007941 */ /* 0x000fea0003800200 */
.L_x_10052:
        /* <DEDUP_REMOVED lines=8> */
.L_x_10051:
        /* <DEDUP_REMOVED lines=12> */
[----:B--2---:R-:W-:Y:S02]  /*0ad0*/  FMNMX.FTZ R12, R12, R16, !PT ;  /* 0x000000100c0c7209 */ /* 0x004fe40007810000 */
[----:B------:R-:W-:Y:S02]  /*0ae0*/  FMNMX.FTZ R13, R13, R17, !PT ;  /* 0x000000110d0d7209 */ /* 0x000fe40007810000 */
[----:B------:R-:W-:Y:S02]  /*0af0*/  FMNMX.FTZ R14, R14, R18, !PT ;  /* 0x000000120e0e7209 */ /* 0x000fe40007810000 */
[----:B------:R-:W-:Y:S02]  /*0b00*/  FMNMX.FTZ R15, R15, R19, !PT ;  /* 0x000000130f0f7209 */ /* 0x000fe40007810000 */
[----:B------:R-:W-:Y:S02]  /*0b10*/  FMNMX.FTZ R16, R8, R4, !PT ;  /* 0x0000000408107209 */ /* 0x000fe40007810000 */
[----:B------:R-:W-:-:S02]  /*0b20*/  FMNMX.FTZ R17, R9, R5, !PT ;  /* 0x0000000509117209 */ /* 0x000fc40007810000 */
[----:B------:R-:W-:Y:S02]  /*0b30*/  FMNMX.FTZ R18, R10, R6, !PT ;  /* 0x000000060a127209 */ /* 0x000fe40007810000 */
[----:B------:R-:W-:-:S05]  /*0b40*/  FMNMX.FTZ R19, R11, R7, !PT ;  /* 0x000000070b137209 */ /* 0x000fca0007810000 */
[----:B------:R-:W-:Y:S01]  /*0b50*/  STG.E.ENL2.256 desc[UR4][R20.64], R12, R16 ;  /* 0xf800000c1410797f */ /* 0x000fe2000f121804 */
[----:B------:R-:W-:Y:S05]  /*0b60*/  EXIT ;  /* 0x000000000000794d */ /* 0x000fea0003800000 */
.L_x_10060:
        /* <DEDUP_REMOVED lines=9> */
.L_x_41767:


//--------------------- .text._ZN2at6native18elementwise_kernelILi128ELi4EZNS0_15gpu_kernel_implINS0_13AUnaryFunctorIdddZZZNS0_16fmax_kernel_cudaERNS_18TensorIteratorBaseEENKUlvE_clEvENKUlvE_clEvEUlddE_EEEEvS5_RKT_EUliE_EEviT1_ --------------------------
	.section	.text._ZN2at6native18elementwise_kernelILi128ELi4EZNS0_15gpu_kernel_implINS0_13AUnaryFunctorIdddZZZNS0_16fmax_kernel_cudaERNS_18TensorIteratorBaseEENKUlvE_clEvENKUlvE_clEvEUlddE_EEEEvS5_RKT_EUliE_EEviT1_,"ax",@progbits
	.align	128
        .global         _ZN2at6native18elementwise_kernelILi128ELi4EZNS0_15gpu_kernel_implINS0_13AUnaryFunctorIdddZZZNS0_16fmax_kernel_cudaERNS_18TensorIteratorBaseEENKUlvE_clEvENKUlvE_clEvEUlddE_EEEEvS5_RKT_EUliE_EEviT1_
        .type           _ZN2at6native18elementwise_kernelILi128ELi4EZNS0_15gpu_kernel_implINS0_13AUnaryFunctorIdddZZZNS0_16fmax_kernel_cudaERNS_18TensorIteratorBaseEENKUlvE_clEvENKUlvE_clEvEUlddE_EEEEvS5_RKT_EUliE_EEviT1_,@function
        .size           _ZN2at6native18elementwise_kernelILi128ELi4EZNS0_15gpu_kernel_implINS0_13AUnaryFunctorIdddZZZNS0_16fmax_kernel_cudaERNS_18TensorIteratorBaseEENKUlvE_clEvENKUlvE_clEvEUlddE_EEEEvS5_RKT_EUliE_EEviT1_,(.L_x_41768 - _ZN2at6native18elementwise_kernelILi128ELi4EZNS0_15gpu_kernel_implINS0_13AUnaryFunctorIdddZZZNS0_16fmax_kernel_cudaERNS_18TensorIteratorBaseEENKUlvE_clEvENKUlvE_clEvEUlddE_EEEEvS5_RKT_EUliE_EEviT1_)
        .other          _ZN2at6native18elementwise_kernelILi128ELi4EZNS0_15gpu_kernel_implINS0_13AUnaryFunctorIdddZZZNS0_16fmax_kernel_cudaERNS_18TensorIteratorBaseEENKUlvE_clEvENKUlvE_clEvEUlddE_EEEEvS5_RKT_EUliE_EEviT1_,@"STO_CUDA_ENTRY STV_DEFAULT"
_ZN2at6native18elementwise_kernelILi128ELi4EZNS0_15gpu_kernel_implINS0_13AUnaryFunctorIdddZZZNS0_16fmax_kernel_cudaERNS_18TensorIteratorBaseEENKUlvE_clEvENKUlvE_clEvEUlddE_EEEEvS5_RKT_EUliE_EEviT1_:
.text._ZN2at6native18elementwise_kernelILi128ELi4EZNS0_15gpu_kernel_implINS0_13AUnaryFunctorIdddZZZNS0_16fmax_kernel_cudaERNS_18TensorIteratorBaseEENKUlvE_clEvENKUlvE_clEvEUlddE_EEEEvS5_RKT_EUliE_EEviT1_:
        /* <DEDUP_REMOVED lines=319> */
.L_x_10063:
        /* <DEDUP_REMOVED lines=18> */
.L_x_10068:
[----:B------:R-:W2:Y:S02]  /*1510*/  LDG.E.U8 R2, desc[UR36][R2.64] ;  /* 0x0000002402027981 */ /* 0x000ea4000c1e1100 */
[----:B--2---:R0:W1:Y:S01]  /*1520*/  I2F.F64.U16 R4, R2 ;  /* 0x0000000200047312 */ /* 0x0040620000101800 */
[----:B------:R-:W-:Y:S05]  /*1530*/  BRA `(.L_x_10070) ;  /* 0x0000000c00607947 */ /* 0x000fea0003800000 */
.L_x_10067:
        /* <DEDUP_REMOVED lines=9> */
.L_x_10072:
[----:B------:R-:W2:Y:S02]  /*15d0*/  LDG.E R2, desc[UR36][R2.64] ;  /* 0x0000002402027981 */ /* 0x000ea4000c1e1900 */
[----:B--2---:R0:W1:Y:S01]  /*15e0*/  I2F.F64 R4, R2 ;  /* 0x0000000200047312 */ /* 0x0040620000201c00 */
[----:B------:R-:W-:Y:S05]  /*15f0*/  BRA `(.L_x_10070) ;  /* 0x0000000c00307947 */ /* 0x000fea0003800000 */
.L_x_10071:
[----:B------:R-:W2:Y:S02]  /*1600*/  LDG.E.U16 R2, desc[UR36][R2.64] ;  /* 0x0000002402027981 */ /* 0x000ea4000c1e1500 */
[----:B--2---:R0:W1:Y:S01]  /*1610*/  I2F.F64.S16 R4, R2 ;  /* 0x0000000200047312 */ /* 0x0040620000101c00 */
[----:B------:R-:W-:Y:S05]  /*1620*/  BRA `(.L_x_10070) ;  /* 0x0000000c00247947 */ /* 0x000fea0003800000 */
.L_x_10066:
        /* <DEDUP_REMOVED lines=10> */
.L_x_10074:
[----:B------:R-:W2:Y:S02]  /*16d0*/  LDG.E.U16 R0, desc[UR36][R2.64] ;  /* 0x0000002402007981 */ /* 0x000ea4000c1e1500 */
[----:B--2---:R-:W-:-:S05]  /*16e0*/  HADD2.F32 R0, -RZ, R0.H0_H0 ;  /* 0x20000000ff007230 */ /* 0x004fca0000004100 */
[----:B------:R-:W-:-:S04]  /*16f0*/  FMUL.FTZ R0, R0, 1 ;  /* 0x3f80000000007820 */ /* 0x000fc80000410000 */
[----:B------:R0:W1:Y:S01]  /*1700*/  F2F.F64.F32 R4, R0 ;  /* 0x0000000000047310 */ /* 0x0000620000201800 */
[----:B------:R-:W-:Y:S05]  /*1710*/  BRA `(.L_x_10070) ;  /* 0x0000000800e87947 */ /* 0x000fea0003800000 */
.L_x_10073:
        /* <DEDUP_REMOVED lines=10> */
.L_x_10076:
[----:B------:R-:W2:Y:S02]  /*17c0*/  LDG.E.U16 R2, desc[UR36][R2.64] ;  /* 0x0000002402027981 */ /* 0x000ea4000c1e1500 */
[----:B--2---:R-:W-:-:S05]  /*17d0*/  HADD2.F32 R0, -RZ, R2.H0_H0 ;  /* 0x20000002ff007230 */ /* 0x004fca0000004100 */
[----:B------:R-:W-:-:S04]  /*17e0*/  FMUL.FTZ R0, R0, 1 ;  /* 0x3f80000000007820 */ /* 0x000fc80000410000 */
[----:B------:R0:W1:Y:S01]  /*17f0*/  F2F.F64.F32 R4, R0 ;  /* 0x0000000000047310 */ /* 0x0000620000201800 */
[----:B------:R-:W-:Y:S05]  /*1800*/  BRA `(.L_x_10070) ;  /* 0x0000000800ac7947 */ /* 0x000fea0003800000 */
.L_x_10075:
[----:B------:R0:W5:Y:S01]  /*1810*/  LDG.E.64 R4, desc[UR36][R2.64] ;  /* 0x0000002402047981 */ /* 0x000162000c1e1b00 */
[----:B------:R-:W-:Y:S05]  /*1820*/  BRA `(.L_x_10070) ;  /* 0x0000000800a47947 */ /* 0x000fea0003800000 */
.L_x_10065:
        /* <DEDUP_REMOVED lines=13> */
.L_x_10079:
[----:B------:R0:W5:Y:S01]  /*1900*/  LDG.E.64 R4, desc[UR36][R2.64] ;  /* 0x0000002402047981 */ /* 0x000162000c1e1b00 */
[----:B------:R-:W-:Y:S05]  /*1910*/  BRA `(.L_x_10070) ;  /* 0x0000000800687947 */ /* 0x000fea0003800000 */
.L_x_10078:
        /* <DEDUP_REMOVED lines=27> */
.L_x_10081:
        /* <DEDUP_REMOVED lines=14> */
.L_x_10080:
[----:B------:R-:W2:Y:S02]  /*1bb0*/  LDG.E.U16 R0, desc[UR36][R2.64] ;  /* 0x0000002402007981 */ /* 0x000ea4000c1e1500 */
[----:B--2---:R-:W-:-:S04]  /*1bc0*/  IMAD.U32 R0, R0, 0x10000, RZ ;  /* 0x0001000000007824 */ /* 0x004fc800078e00ff */
[----:B------:R-:W-:-:S04]  /*1bd0*/  FMUL.FTZ R0, R0, 1 ;  /* 0x3f80000000007820 */ /* 0x000fc80000410000 */
[----:B------:R0:W1:Y:S01]  /*1be0*/  F2F.F64.F32 R4, R0 ;  /* 0x0000000000047310 */ /* 0x0000620000201800 */
[----:B------:R-:W-:Y:S05]  /*1bf0*/  BRA `(.L_x_10070) ;  /* 0x0000000400b07947 */ /* 0x000fea0003800000 */
.L_x_10077:
        /* <DEDUP_REMOVED lines=11> */
.L_x_10084:
        /* <DEDUP_REMOVED lines=21> */
.L_x_10086:
[----:B------:R-:W-:Y:S05]  /*1e00*/  BSYNC.RECONVERGENT B0 ;  /* 0x0000000000007941 */ /* 0x000fea0003800200 */
.L_x_10085:
[----:B------:R-:W-:Y:S02]  /*1e10*/  SHF.L.U32 R0, R0, 0x14, RZ ;  /* 0x0000001400007819 */ /* 0x000fe400000006ff */
[----:B------:R-:W-:-:S04]  /*1e20*/  LEA R2, R2, 0x3b800000, 0x17 ;  /* 0x3b80000002027811 */ /* 0x000fc800078eb8ff */
[----:B------:R-:W-:-:S05]  /*1e30*/  LOP3.LUT R0, R2, R0, R7, 0xfe, !PT ;  /* 0x0000000002007212 */ /* 0x000fca00078efe07 */
[----:B------:R-:W-:-:S04]  /*1e40*/  FMUL.FTZ R0, R0, 1 ;  /* 0x3f80000000007820 */ /* 0x000fc80000410000 */
[----:B------:R0:W1:Y:S01]  /*1e50*/  F2F.F64.F32 R4, R0 ;  /* 0x0000000000047310 */ /* 0x0000620000201800 */
[----:B------:R-:W-:Y:S05]  /*1e60*/  BRA `(.L_x_10070) ;  /* 0x0000000400147947 */ /* 0x000fea0003800000 */
.L_x_10083:
        /* <DEDUP_REMOVED lines=21> */
.L_x_10088:
[----:B------:R-:W-:Y:S05]  /*1fc0*/  BSYNC.RECONVERGENT B0 ;  /* 0x0000000000007941 */ /* 0x000fea0003800200 */
.L_x_10087:
[----:B------:R-:W-:Y:S01]  /*1fd0*/  IMAD.SHL.U32 R0, R0, 0x200000, RZ ;  /* 0x0020000000007824 */ /* 0x000fe200078e00ff */
[----:B------:R-:W-:-:S04]  /*1fe0*/  LEA R2, R2, 0x37800000, 0x17 ;  /* 0x3780000002027811 */ /* 0x000fc800078eb8ff */
[----:B------:R-:W-:-:S05]  /*1ff0*/  LOP3.LUT R0, R2, R0, R7, 0xfe, !PT ;  /* 0x0000000002007212 */ /* 0x000fca00078efe07 */
[----:B------:R-:W-:-:S04]  /*2000*/  FMUL.FTZ R0, R0, 1 ;  /* 0x3f80000000007820 */ /* 0x000fc80000410000 */
[----:B------:R0:W1:Y:S01]  /*2010*/  F2F.F64.F32 R4, R0 ;  /* 0x0000000000047310 */ /* 0x0000620000201800 */
[----:B------:R-:W-:Y:S05]  /*2020*/  BRA `(.L_x_10070) ;  /* 0x0000000000a47947 */ /* 0x000fea0003800000 */
.L_x_10082:
[----:B------:R-:W-:-:S09]  /*2030*/  UISETP.NE.AND UP0, UPT, UR4, 0x1c, UPT ;  /* 0x0000001c0400788c */ /* 0x000fd2000bf05270 */
[----:B------:R-:W-:Y:S05]  /*2040*/  BRA.U !UP0, `(.L_x_10089) ;  /* 0x0000000108947547 */ /* 0x000fea000b800000 */
[----:B------:R-:W-:-:S09]  /*2050*/  UISETP.NE.AND UP0, UPT, UR4, 0x1d, UPT ;  /* 0x0000001d0400788c */ /* 0x000fd2000bf05270 */
[----:B------:R-:W-:Y:S05]  /*2060*/  BRA.U !UP0, `(.L_x_10090) ;  /* 0x0000000108807547 */ /* 0x000fea000b800000 */
[----:B------:R-:W-:-:S09]  /*2070*/  UISETP.NE.AND UP0, UPT, UR4, 0x2c, UPT ;  /* 0x0000002c0400788c */ /* 0x000fd2000bf05270 */
[----:B------:R-:W-:Y:S05]  /*2080*/  BRA.U !UP0, `(.L_x_10091) ;  /* 0x0000000108487547 */ /* 0x000fea000b800000 */
.L_x_10069:
        /* <DEDUP_REMOVED lines=16> */
.L_x_10092:
[----:B------:R-:W-:Y:S01]  /*2190*/  CS2R R4, SRZ ;  /* 0x0000000000047805 */ /* 0x000fe2000001ff00 */
[----:B------:R-:W-:Y:S06]  /*21a0*/  BRA `(.L_x_10070) ;  /* 0x0000000000447947 */ /* 0x000fec0003800000 */
.L_x_10091:
        /* <DEDUP_REMOVED lines=12> */
.L_x_10090:
[----:B------:R-:W2:Y:S02]  /*2270*/  LDG.E.64 R4, desc[UR36][R2.64] ;  /* 0x0000002402047981 */ /* 0x000ea4000c1e1b00 */
[----:B--2---:R-:W4:Y:S01]  /*2280*/  I2F.F64.U64 R4, R4 ;  /* 0x0000000400047312 */ /* 0x004f220000301800 */
[----:B------:R-:W-:Y:S05]  /*2290*/  BRA `(.L_x_10070) ;  /* 0x0000000000087947 */ /* 0x000fea0003800000 */
.L_x_10089:
[----:B------:R-:W2:Y:S02]  /*22a0*/  LDG.E R2, desc[UR36][R2.64] ;  /* 0x0000002402027981 */ /* 0x000ea4000c1e1900 */
[----:B--2---:R0:W1:Y:S02]  /*22b0*/  I2F.F64.U32 R4, R2 ;  /* 0x0000000200047312 */ /* 0x0040640000201800 */
.L_x_10070:
[----:B------:R-:W-:Y:S05]  /*22c0*/  BSYNC.RECONVERGENT B6 ;  /* 0x0000000000067941 */ /* 0x000fea0003800200 */
.L_x_10064:
[----:B------:R-:W0:Y:S02]  /*22d0*/  LDCU.64 UR4, c[0x0][0x598] ;  /* 0x0000b300ff0477ac */ /* 0x000e240008000a00 */
[----:B012345:R-:W-:Y:S01]  /*22e0*/  IMAD.MOV.U32 R0, RZ, RZ, R5 ;  /* 0x000000ffff007224 */ /* 0x03ffe200078e0005 */
[----:B------:R-:W0:Y:S01]  /*22f0*/  LDCU.64 UR8, c[0x0][0x580] ;  /* 0x0000b000ff0877ac */ /* 0x000e220008000a00 */
[----:B------:R-:W-:Y:S01]  /*2300*/  UPRMT UR7, UR41, 0x9910, URZ ;  /* 0x0000991029077896 */ /* 0x000fe200080000ff */
[----:B------:R-:W-:Y:S01]  /*2310*/  DSETP.MAX.AND P1, P2, R4, UR4, PT ;  /* 0x0000000404007e2a */ /* 0x000fe2000ba2f000 */
        /* <DEDUP_REMOVED lines=22> */
.L_x_10096:
[----:B------:R-:W0:Y:S02]  /*2480*/  F2I.S64.F64.TRUNC R4, R4 ;  /* 0x0000000400047311 */ /* 0x000e24000030d900 */
[----:B0-----:R-:W-:-:S05]  /*2490*/  MOV R7, R4 ;  /* 0x0000000400077202 */ /* 0x001fca0000000f00 */
[----:B------:R0:W-:Y:S01]  /*24a0*/  STG.E.U8 desc[UR36][R2.64], R7 ;  /* 0x0000000702007986 */ /* 0x0001e2000c101124 */
[----:B------:R-:W-:Y:S05]  /*24b0*/  BRA `(.L_x_10098) ;  /* 0x0000000c00e47947 */ /* 0x000fea0003800000 */
.L_x_10095:
        /* <DEDUP_REMOVED lines=9> */
.L_x_10100:
[----:B------:R-:W0:Y:S02]  /*2550*/  F2I.F64.TRUNC R5, R4 ;  /* 0x0000000400057311 */ /* 0x000e24000030d100 */
[----:B0-----:R0:W-:Y:S01]  /*2560*/  STG.E desc[UR36][R2.64], R5 ;  /* 0x0000000502007986 */ /* 0x0011e2000c101924 */
[----:B------:R-:W-:Y:S05]  /*2570*/  BRA `(.L_x_10098) ;  /* 0x0000000c00b47947 */ /* 0x000fea0003800000 */
.L_x_10099:
[----:B------:R-:W0:Y:S02]  /*2580*/  F2I.F64.TRUNC R5, R4 ;  /* 0x0000000400057311 */ /* 0x000e24000030d100 */
[----:B0-----:R0:W-:Y:S01]  /*2590*/  STG.E.U16 desc[UR36][R2.64], R5 ;  /* 0x0000000502007986 */ /* 0x0011e2000c101524 */
[----:B------:R-:W-:Y:S05]  /*25a0*/  BRA `(.L_x_10098) ;  /* 0x0000000c00a87947 */ /* 0x000fea0003800000 */
.L_x_10094:
        /* <DEDUP_REMOVED lines=13> */
.L_x_10102:
        /* <DEDUP_REMOVED lines=8> */
.L_x_10101:
        /* <DEDUP_REMOVED lines=14> */
.L_x_10104:
        /* <DEDUP_REMOVED lines=9> */
.L_x_10103:
[----:B------:R0:W-:Y:S01]  /*2870*/  STG.E.64 desc[UR36][R2.64], R4 ;  /* 0x0000000402007986 */ /* 0x0001e2000c101b24 */
[----:B------:R-:W-:Y:S05]  /*2880*/  BRA `(.L_x_10098) ;  /* 0x0000000800f07947 */ /* 0x000fea0003800000 */
.L_x_10093:
        /* <DEDUP_REMOVED lines=12> */
.L_x_10107:
[----:B------:R-:W-:-:S05]  /*2950*/  CS2R R6, SRZ ;  /* 0x0000000000067805 */ /* 0x000fca000001ff00 */
[----:B------:R0:W-:Y:S01]  /*2960*/  STG.E.128 desc[UR36][R2.64], R4 ;  /* 0x0000000402007986 */ /* 0x0001e2000c101d24 */
[----:B------:R-:W-:Y:S05]  /*2970*/  BRA `(.L_x_10098) ;  /* 0x0000000800b47947 */ /* 0x000fea0003800000 */
.L_x_10106:
        /* <DEDUP_REMOVED lines=23> */
.L_x_10111:
[----:B------:R-:W-:Y:S05]  /*2af0*/  BSYNC.RECONVERGENT B0 ;  /* 0x0000000000007941 */ /* 0x000fea0003800200 */
.L_x_10110:
[----:B------:R-:W-:-:S05]  /*2b00*/  LOP3.LUT R7, R0, 0x80, R7, 0xf8, !PT ;  /* 0x0000008000077812 */ /* 0x000fca00078ef807 */
[----:B------:R0:W-:Y:S01]  /*2b10*/  STG.E.U8 desc[UR36][R2.64], R7 ;  /* 0x0000000702007986 */ /* 0x0001e2000c101124 */
[----:B------:R-:W-:Y:S05]  /*2b20*/  BRA `(.L_x_10098) ;  /* 0x0000000800487947 */ /* 0x000fea0003800000 */
.L_x_10109:
        /* <DEDUP_REMOVED lines=19> */
.L_x_10113:
[----:B------:R-:W-:Y:S05]  /*2c60*/  BSYNC.RECONVERGENT B0 ;  /* 0x0000000000007941 */ /* 0x000fea0003800200 */
.L_x_10112:
[----:B------:R-:W-:-:S05]  /*2c70*/  LOP3.LUT R7, R0, 0x80, R7, 0xf8, !PT ;  /* 0x0000008000077812 */ /* 0x000fca00078ef807 */
[----:B------:R0:W-:Y:S01]  /*2c80*/  STG.E.U8 desc[UR36][R2.64], R7 ;  /* 0x0000000702007986 */ /* 0x0001e2000c101124 */
[----:B------:R-:W-:Y:S05]  /*2c90*/  BRA `(.L_x_10098) ;  /* 0x0000000400ec7947 */ /* 0x000fea0003800000 */
.L_x_10108:
        /* <DEDUP_REMOVED lines=8> */
.L_x_10105:
        /* <DEDUP_REMOVED lines=11> */
.L_x_10116:
        /* <DEDUP_REMOVED lines=17> */
.L_x_10119:
[----:B------:R-:W-:-:S04]  /*2ee0*/  SHF.R.U32.HI R0, RZ, 0x14, R7 ;  /* 0x00000014ff007819 */ /* 0x000fc80000011607 */
[----:B------:R-:W-:-:S04]  /*2ef0*/  LOP3.LUT R0, R0, 0x1, RZ, 0xc0, !PT ;  /* 0x0000000100007812 */ /* 0x000fc800078ec0ff */
[----:B------:R-:W-:-:S04]  /*2f00*/  IADD3 R0, PT, PT, R7, 0x487ffff, R0 ;  /* 0x0487ffff07007810 */ /* 0x000fc80007ffe000 */
[----:B------:R-:W-:-:S04]  /*2f10*/  SHF.R.U32.HI R0, RZ, 0x14, R0 ;  /* 0x00000014ff007819 */ /* 0x000fc80000011600 */
[----:B------:R-:W-:-:S07]  /*2f20*/  LOP3.LUT R4, R0, 0xff, RZ, 0xc0, !PT ;  /* 0x000000ff00047812 */ /* 0x000fce00078ec0ff */
.L_x_10120:
[----:B------:R-:W-:-:S04]  /*2f30*/  SHF.R.U32.HI R5, RZ, 0x18, R7 ;  /* 0x00000018ff057819 */ /* 0x000fc80000011607 */
[----:B------:R-:W-:-:S04]  /*2f40*/  LOP3.LUT R4, R4, 0x80, R5, 0xf8, !PT ;  /* 0x0000008004047812 */ /* 0x000fc800078ef805 */
[----:B------:R-:W-:-:S07]  /*2f50*/  PRMT R0, R4, 0x7610, R0 ;  /* 0x0000761004007816 */ /* 0x000fce0000000000 */
.L_x_10118:
[----:B------:R-:W-:Y:S05]  /*2f60*/  BSYNC.RECONVERGENT B0 ;  /* 0x0000000000007941 */ /* 0x000fea0003800200 */
.L_x_10117:
[----:B------:R4:W-:Y:S01]  /*2f70*/  STG.E.U8 desc[UR36][R2.64], R0 ;  /* 0x0000000002007986 */ /* 0x0009e2000c101124 */
[----:B------:R-:W-:Y:S05]  /*2f80*/  BRA `(.L_x_10098) ;  /* 0x0000000400307947 */ /* 0x000fea0003800000 */
.L_x_10115:
        /* <DEDUP_REMOVED lines=17> */
.L_x_10123:
[----:B------:R-:W-:-:S04]  /*30a0*/  SHF.R.U32.HI R0, RZ, 0x15, R7 ;  /* 0x00000015ff007819 */ /* 0x000fc80000011607 */
[----:B------:R-:W-:-:S04]  /*30b0*/  LOP3.LUT R0, R0, 0x1, RZ, 0xc0, !PT ;  /* 0x0000000100007812 */ /* 0x000fc800078ec0ff */
[----:B------:R-:W-:-:S04]  /*30c0*/  IADD3 R0, PT, PT, R7, 0x88fffff, R0 ;  /* 0x088fffff07007810 */ /* 0x000fc80007ffe000 */
[----:B------:R-:W-:-:S04]  /*30d0*/  SHF.R.U32.HI R0, RZ, 0x15, R0 ;  /* 0x00000015ff007819 */ /* 0x000fc80000011600 */
[----:B------:R-:W-:-:S07]  /*30e0*/  LOP3.LUT R4, R0, 0xff, RZ, 0xc0, !PT ;  /* 0x000000ff00047812 */ /* 0x000fce00078ec0ff */
.L_x_10124:
[----:B------:R-:W-:-:S04]  /*30f0*/  SHF.R.U32.HI R5, RZ, 0x18, R7 ;  /* 0x00000018ff057819 */ /* 0x000fc80000011607 */
[----:B------:R-:W-:-:S04]  /*3100*/  LOP3.LUT R4, R4, 0x80, R5, 0xf8, !PT ;  /* 0x0000008004047812 */ /* 0x000fc800078ef805 */
[----:B------:R-:W-:-:S07]  /*3110*/  PRMT R0, R4, 0x7610, R0 ;  /* 0x0000761004007816 */ /* 0x000fce0000000000 */
.L_x_10122:
[----:B------:R-:W-:Y:S05]  /*3120*/  BSYNC.RECONVERGENT B0 ;  /* 0x0000000000007941 */ /* 0x000fea0003800200 */
.L_x_10121:
[----:B------:R3:W-:Y:S01]  /*3130*/  STG.E.U8 desc[UR36][R2.64], R0 ;  /* 0x0000000002007986 */ /* 0x0007e2000c101124 */
[----:B------:R-:W-:Y:S05]  /*3140*/  BRA `(.L_x_10098) ;  /* 0x0000000000c07947 */ /* 0x000fea0003800000 */
.L_x_10114:
[----:B------:R-:W-:-:S09]  /*3150*/  UISETP.NE.AND UP0, UPT, UR6, 0x1c, UPT ;  /* 0x0000001c0600788c */ /* 0x000fd2000bf05270 */
[----:B------:R-:W-:Y:S05]  /*3160*/  BRA.U !UP0, `(.L_x_10125) ;  /* 0x0000000108b07547 */ /* 0x000fea000b800000 */
[----:B------:R-:W-:-:S09]  /*3170*/  UISETP.NE.AND UP0, UPT, UR6, 0x1d, UPT ;  /* 0x0000001d0600788c */ /* 0x000fd2000bf05270 */
[----:B------:R-:W-:Y:S05]  /*3180*/  BRA.U !UP0, `(.L_x_10126) ;  /* 0x00000001089c7547 */ /* 0x000fea000b800000 */
[----:B------:R-:W-:-:S09]  /*3190*/  UISETP.NE.AND UP0, UPT, UR6, 0x2c, UPT ;  /* 0x0000002c0600788c */ /* 0x000fd2000bf05270 */
[----:B------:R-:W-:Y:S05]  /*31a0*/  BRA.U !UP0, `(.L_x_10127) ;  /* 0x0000000108447547 */ /* 0x000fea000b800000 */
.L_x_10097:
        /* <DEDUP_REMOVED lines=16> */
.L_x_10128:
[----:B------:R-:W-:Y:S05]  /*32b0*/  BRA `(.L_x_10098) ;  /* 0x0000000000647947 */ /* 0x000fea0003800000 */
.L_x_10127:
        /* <DEDUP_REMOVED lines=20> */
.L_x_10126:
[----:B------:R-:W0:Y:S02]  /*3400*/  F2I.U64.F64.TRUNC R4, R4 ;  /* 0x0000000400047311 */ /* 0x000e24000030d800 */
[----:B0-----:R1:W-:Y:S01]  /*3410*/  STG.E.64 desc[UR36][R2.64], R4 ;  /* 0x0000000402007986 */ /* 0x0013e2000c101b24 */
[----:B------:R-:W-:Y:S05]  /*3420*/  BRA `(.L_x_10098) ;  /* 0x0000000000087947 */ /* 0x000fea0003800000 */
.L_x_10125:
[----:B------:R-:W0:Y:S02]  /*3430*/  F2I.U32.F64.TRUNC R5, R4 ;  /* 0x0000000400057311 */ /* 0x000e24000030d000 */
[----:B0-----:R0:W-:Y:S02]  /*3440*/  STG.E desc[UR36][R2.64], R5 ;  /* 0x0000000502007986 */ /* 0x0011e4000c101924 */
.L_x_10098:
[----:B------:R-:W-:-:S07]  /*3450*/  VIADD R17, R17, 0x80 ;  /* 0x0000008011117836 */ /* 0x000fce0000000000 */
.L_x_10062:
[----:B------:R-:W-:Y:S05]  /*3460*/  BSYNC.RECONVERGENT B7 ;  /* 0x0000000000077941 */ /* 0x000fea0003800200 */
.L_x_10061:
        /* <DEDUP_REMOVED lines=307> */
.L_x_10131:
        /* <DEDUP_REMOVED lines=18> */
.L_x_10136:
[----:B------:R-:W2:Y:S02]  /*48c0*/  LDG.E.U8 R2, desc[UR36][R2.64] ;  /* 0x0000002402027981 */ /* 0x000ea4000c1e1100 */
[----:B--2---:R0:W1:Y:S01]  /*48d0*/  I2F.F64.U16 R4, R2 ;  /* 0x0000000200047312 */ /* 0x0040620000101800 */
[----:B------:R-:W-:Y:S05]  /*48e0*/  BRA `(.L_x_10138) ;  /* 0x0000000c00607947 */ /* 0x000fea0003800000 */
.L_x_10135:
        /* <DEDUP_REMOVED lines=9> */
.L_x_10140:
[----:B------:R-:W2:Y:S02]  /*4980*/  LDG.E R2, desc[UR36][R2.64] ;  /* 0x0000002402027981 */ /* 0x000ea4000c1e1900 */
[----:B--2---:R0:W1:Y:S01]  /*4990*/  I2F.F64 R4, R2 ;  /* 0x0000000200047312 */ /* 0x0040620000201c00 */
[----:B------:R-:W-:Y:S05]  /*49a0*/  BRA `(.L_x_10138) ;  /* 0x0000000c00307947 */ /* 0x000fea0003800000 */
.L_x_10139:
[----:B------:R-:W2:Y:S02]  /*49b0*/  LDG.E.U16 R2, desc[UR36][R2.64] ;  /* 0x0000002402027981 */ /* 0x000ea4000c1e1500 */
[----:B--2---:R0:W1:Y:S01]  /*49c0*/  I2F.F64.S16 R4, R2 ;  /* 0x0000000200047312 */ /* 0x0040620000101c00 */
[----:B------:R-:W-:Y:S05]  /*49d0*/  BRA `(.L_x_10138) ;  /* 0x0000000c00247947 */ /* 0x000fea0003800000 */
.L_x_10134:
        /* <DEDUP_REMOVED lines=10> */
.L_x_10142:
[----:B------:R-:W2:Y:S02]  /*4a80*/  LDG.E.U16 R0, desc[UR36][R2.64] ;  /* 0x0000002402007981 */ /* 0x000ea4000c1e1500 */
[----:B--2---:R-:W-:-:S05]  /*4a90*/  HADD2.F32 R0, -RZ, R0.H0_H0 ;  /* 0x20000000ff007230 */ /* 0x004fca0000004100 */
[----:B------:R-:W-:-:S04]  /*4aa0*/  FMUL.FTZ R0, R0, 1 ;  /* 0x3f80000000007820 */ /* 0x000fc80000410000 */
[----:B------:R0:W1:Y:S01]  /*4ab0*/  F2F.F64.F32 R4, R0 ;  /* 0x0000000000047310 */ /* 0x0000620000201800 */
[----:B------:R-:W-:Y:S05]  /*4ac0*/  BRA `(.L_x_10138) ;  /* 0x0000000800e87947 */ /* 0x000fea0003800000 */
.L_x_10141:
        /* <DEDUP_REMOVED lines=10> */
.L_x_10144:
[----:B------:R-:W2:Y:S02]  /*4b70*/  LDG.E.U16 R2, desc[UR36][R2.64] ;  /* 0x0000002402027981 */ /* 0x000ea4000c1e1500 */
[----:B--2---:R-:W-:-:S05]  /*4b80*/  HADD2.F32 R0, -RZ, R2.H0_H0 ;  /* 0x20000002ff007230 */ /* 0x004fca0000004100 */
[----:B------:R-:W-:-:S04]  /*4b90*/  FMUL.FTZ R0, R0, 1 ;  /* 0x3f80000000007820 */ /* 0x000fc80000410000 */
[----:B------:R0:W1:Y:S01]  /*4ba0*/  F2F.F64.F32 R4, R0 ;  /* 0x0000000000047310 */ /* 0x0000620000201800 */
[----:B------:R-:W-:Y:S05]  /*4bb0*/  BRA `(.L_x_10138) ;  /* 0x0000000800ac7947 */ /* 0x000fea0003800000 */
.L_x_10143:
[----:B------:R0:W5:Y:S01]  /*4bc0*/  LDG.E.64 R4, desc[UR36][R2.64] ;  /* 0x0000002402047981 */ /* 0x000162000c1e1b00 */
[----:B------:R-:W-:Y:S05]  /*4bd0*/  BRA `(.L_x_10138) ;  /* 0x0000000800a47947 */ /* 0x000fea0003800000 */
.L_x_10133:
        /* <DEDUP_REMOVED lines=13> */
.L_x_10147:
[----:B------:R0:W5:Y:S01]  /*4cb0*/  LDG.E.64 R4, desc[UR36][R2.64] ;  /* 0x0000002402047981 */ /* 0x000162000c1e1b00 */
[----:B------:R-:W-:Y:S05]  /*4cc0*/  BRA `(.L_x_10138) ;  /* 0x0000000800687947 */ /* 0x000fea0003800000 */
.L_x_10146:
        /* <DEDUP_REMOVED lines=27> */
.L_x_10149:
        /* <DEDUP_REMOVED lines=14> */
.L_x_10148:
[----:B------:R-:W2:Y:S02]  /*4f60*/  LDG.E.U16 R0, desc[UR36][R2.64] ;  /* 0x0000002402007981 */ /* 0x000ea4000c1e1500 */
[----:B--2---:R-:W-:-:S05]  /*4f70*/  SHF.L.U32 R0, R0, 0x10, RZ ;  /* 0x0000001000007819 */ /* 0x004fca00000006ff */
[----:B------:R-:W-:-:S04]  /*4f80*/  FMUL.FTZ R0, R0, 1 ;  /* 0x3f80000000007820 */ /* 0x000fc80000410000 */
[----:B------:R3:W4:Y:S01]  /*4f90*/  F2F.F64.F32 R4, R0 ;  /* 0x0000000000047310 */ /* 0x0007220000201800 */
[----:B------:R-:W-:Y:S05]  /*4fa0*/  BRA `(.L_x_10138) ;  /* 0x0000000400b07947 */ /* 0x000fea0003800000 */
.L_x_10145:
        /* <DEDUP_REMOVED lines=11> */
.L_x_10152:
        /* <DEDUP_REMOVED lines=21> */
.L_x_10154:
[----:B------:R-:W-:Y:S05]  /*51b0*/  BSYNC.RECONVERGENT B0 ;  /* 0x0000000000007941 */ /* 0x000fea0003800200 */
.L_x_10153:
[----:B------:R-:W-:Y:S01]  /*51c0*/  IMAD.SHL.U32 R0, R0, 0x100000, RZ ;  /* 0x0010000000007824 */ /* 0x000fe200078e00ff */
[----:B------:R-:W-:-:S04]  /*51d0*/  LEA R2, R2, 0x3b800000, 0x17 ;  /* 0x3b80000002027811 */ /* 0x000fc800078eb8ff */
[----:B------:R-:W-:-:S05]  /*51e0*/  LOP3.LUT R0, R2, R0, R7, 0xfe, !PT ;  /* 0x0000000002007212 */ /* 0x000fca00078efe07 */
[----:B------:R-:W-:-:S04]  /*51f0*/  FMUL.FTZ R0, R0, 1 ;  /* 0x3f80000000007820 */ /* 0x000fc80000410000 */
[----:B------:R0:W1:Y:S01]  /*5200*/  F2F.F64.F32 R4, R0 ;  /* 0x0000000000047310 */ /* 0x0000620000201800 */
[----:B------:R-:W-:Y:S05]  /*5210*/  BRA `(.L_x_10138) ;  /* 0x0000000400147947 */ /* 0x000fea0003800000 */
.L_x_10151:
        /* <DEDUP_REMOVED lines=21> */
.L_x_10156:
[----:B------:R-:W-:Y:S05]  /*5370*/  BSYNC.RECONVERGENT B0 ;  /* 0x0000000000007941 */ /* 0x000fea0003800200 */
.L_x_10155:
[----:B------:R-:W-:Y:S02]  /*5380*/  SHF.L.U32 R0, R0, 0x15, RZ ;  /* 0x0000001500007819 */ /* 0x000fe400000006ff */
[----:B------:R-:W-:-:S04]  /*5390*/  LEA R2, R2, 0x37800000, 0x17 ;  /* 0x3780000002027811 */ /* 0x000fc800078eb8ff */
[----:B------:R-:W-:-:S05]  /*53a0*/  LOP3.LUT R0, R2, R0, R7, 0xfe, !PT ;  /* 0x0000000002007212 */ /* 0x000fca00078efe07 */
[----:B------:R-:W-:-:S04]  /*53b0*/  FMUL.FTZ R0, R0, 1 ;  /* 0x3f80000000007820 */ /* 0x000fc80000410000 */
[----:B------:R0:W1:Y:S01]  /*53c0*/  F2F.F64.F32 R4, R0 ;  /* 0x0000000000047310 */ /* 0x0000620000201800 */
[----:B------:R-:W-:Y:S05]  /*53d0*/  BRA `(.L_x_10138) ;  /* 0x0000000000a47947 */ /* 0x000fea0003800000 */
.L_x_10150:
        /* <DEDUP_REMOVED lines=18> */
.L_x_10137:
        /* <DEDUP_REMOVED lines=16> */
.L_x_10159:
[----:B------:R-:W-:Y:S01]  /*5600*/  CS2R R4, SRZ ;  /* 0x0000000000047805 */ /* 0x000fe2000001ff00 */
[----:B------:R-:W-:Y:S06]  /*5610*/  BRA `(.L_x_10138) ;  /* 0x0000000000147947 */ /* 0x000fec0003800000 */
.L_x_10158:
[----:B------:R-:W2:Y:S02]  /*5620*/  LDG.E.64 R4, desc[UR36][R2.64] ;  /* 0x0000002402047981 */ /* 0x000ea4000c1e1b00 */
[----:B--2---:R-:W0:Y:S01]  /*5630*/  I2F.F64.U64 R4, R4 ;  /* 0x0000000400047312 */ /* 0x004e220000301800 */
[----:B------:R-:W-:Y:S05]  /*5640*/  BRA `(.L_x_10138) ;  /* 0x0000000000087947 */ /* 0x000fea0003800000 */
.L_x_10157:
[----:B------:R-:W2:Y:S02]  /*5650*/  LDG.E R2, desc[UR36][R2.64] ;  /* 0x0000002402027981 */ /* 0x000ea4000c1e1900 */
[----:B--2---:R0:W1:Y:S02]  /*5660*/  I2F.F64.U32 R4, R2 ;  /* 0x0000000200047312 */ /* 0x0040640000201800 */
.L_x_10138:
[----:B------:R-:W-:Y:S05]  /*5670*/  BSYNC.RECONVERGENT B6 ;  /* 0x0000000000067941 */ /* 0x000fea0003800200 */
.L_x_10132:
        /* <DEDUP_REMOVED lines=27> */
.L_x_10163:
[----:B------:R-:W0:Y:S02]  /*5830*/  F2I.S64.F64.TRUNC R4, R4 ;  /* 0x0000000400047311 */ /* 0x000e24000030d900 */
[----:B0-----:R-:W-:-:S05]  /*5840*/  IMAD.MOV.U32 R7, RZ, RZ, R4 ;  /* 0x000000ffff077224 */ /* 0x001fca00078e0004 */
[----:B------:R3:W-:Y:S01]  /*5850*/  STG.E.U8 desc[UR36][R2.64], R7 ;  /* 0x0000000702007986 */ /* 0x0007e2000c101124 */
[----:B------:R-:W-:Y:S05]  /*5860*/  BRA `(.L_x_10165) ;  /* 0x0000000c00e07947 */ /* 0x000fea0003800000 */
.L_x_10162:
        /* <DEDUP_REMOVED lines=9> */
.L_x_10167:
[----:B------:R-:W0:Y:S02]  /*5900*/  F2I.F64.TRUNC R5, R4 ;  /* 0x0000000400057311 */ /* 0x000e24000030d100 */
[----:B0-----:R2:W-:Y:S01]  /*5910*/  STG.E desc[UR36][R2.64], R5 ;  /* 0x0000000502007986 */ /* 0x0015e2000c101924 */
[----:B------:R-:W-:Y:S05]  /*5920*/  BRA `(.L_x_10165) ;  /* 0x0000000c00b07947 */ /* 0x000fea0003800000 */
.L_x_10166:
[----:B------:R-:W0:Y:S02]  /*5930*/  F2I.F64.TRUNC R5, R4 ;  /* 0x0000000400057311 */ /* 0x000e24000030d100 */
[----:B0-----:R0:W-:Y:S01]  /*5940*/  STG.E.U16 desc[UR36][R2.64], R5 ;  /* 0x0000000502007986 */ /* 0x0011e2000c101524 */
[----:B------:R-:W-:Y:S05]  /*5950*/  BRA `(.L_x_10165) ;  /* 0x0000000c00a47947 */ /* 0x000fea0003800000 */
.L_x_10161:
        /* <DEDUP_REMOVED lines=13> */
.L_x_10169:
        /* <DEDUP_REMOVED lines=8> */
.L_x_10168:
        /* <DEDUP_REMOVED lines=14> */
.L_x_10171:
        /* <DEDUP_REMOVED lines=9> */
.L_x_10170:
[----:B------:R0:W-:Y:S01]  /*5c20*/  STG.E.64 desc[UR36][R2.64], R4 ;  /* 0x0000000402007986 */ /* 0x0001e2000c101b24 */
[----:B------:R-:W-:Y:S05]  /*5c30*/  BRA `(.L_x_10165) ;  /* 0x0000000800ec7947 */ /* 0x000fea0003800000 */
.L_x_10160:
        /* <DEDUP_REMOVED lines=13> */
.L_x_10175:
        /* <DEDUP_REMOVED lines=22> */
.L_x_10178:
[----:B------:R-:W-:-:S04]  /*5e70*/  SHF.R.U32.HI R5, RZ, 0x18, R7 ;  /* 0x00000018ff057819 */ /* 0x000fc80000011607 */
[----:B------:R-:W-:-:S07]  /*5e80*/  LOP3.LUT R0, R0, 0x80, R5, 0xf8, !PT ;  /* 0x0000008000007812 */ /* 0x000fce00078ef805 */
.L_x_10177:
[----:B------:R-:W-:Y:S05]  /*5e90*/  BSYNC.RECONVERGENT B0 ;  /* 0x0000000000007941 */ /* 0x000fea0003800200 */
.L_x_10176:
[----:B------:R0:W-:Y:S01]  /*5ea0*/  STG.E.U8 desc[UR36][R2.64], R0 ;  /* 0x0000000002007986 */ /* 0x0001e2000c101124 */
[----:B------:R-:W-:Y:S05]  /*5eb0*/  BRA `(.L_x_10165) ;  /* 0x00000008004c7947 */ /* 0x000fea0003800000 */
.L_x_10174:
        /* <DEDUP_REMOVED lines=22> */
.L_x_10181:
[----:B------:R-:W-:-:S04]  /*6020*/  SHF.R.U32.HI R5, RZ, 0x18, R7 ;  /* 0x00000018ff057819 */ /* 0x000fc80000011607 */
[----:B------:R-:W-:-:S07]  /*6030*/  LOP3.LUT R0, R0, 0x80, R5, 0xf8, !PT ;  /* 0x0000008000007812 */ /* 0x000fce00078ef805 */
.L_x_10180:
[----:B------:R-:W-:Y:S05]  /*6040*/  BSYNC.RECONVERGENT B0 ;  /* 0x0000000000007941 */ /* 0x000fea0003800200 */
.L_x_10179:
[----:B------:R0:W-:Y:S01]  /*6050*/  STG.E.U8 desc[UR36][R2.64], R0 ;  /* 0x0000000002007986 */ /* 0x0001e2000c101124 */
[----:B------:R-:W-:Y:S05]  /*6060*/  BRA `(.L_x_10165) ;  /* 0x0000000400e07947 */ /* 0x000fea0003800000 */
.L_x_10173:
        /* <DEDUP_REMOVED lines=26> */
.L_x_10183:
[----:B------:R-:W0:Y:S02]  /*6210*/  F2I.U64.F64.TRUNC R4, R4 ;  /* 0x0000000400047311 */ /* 0x000e24000030d800 */
[----:B0-----:R0:W-:Y:S01]  /*6220*/  STG.E.64 desc[UR36][R2.64], R4 ;  /* 0x0000000402007986 */ /* 0x0011e2000c101b24 */
[----:B------:R-:W-:Y:S05]  /*6230*/  BRA `(.L_x_10165) ;  /* 0x00000004006c7947 */ /* 0x000fea0003800000 */
.L_x_10182:
[----:B------:R-:W0:Y:S02]  /*6240*/  F2I.U32.F64.TRUNC R5, R4 ;  /* 0x0000000400057311 */ /* 0x000e24000030d000 */
[----:B0-----:R0:W-:Y:S01]  /*6250*/  STG.E desc[UR36][R2.64], R5 ;  /* 0x0000000502007986 */ /* 0x0011e2000c101924 */
[----:B------:R-:W-:Y:S05]  /*6260*/  BRA `(.L_x_10165) ;  /* 0x0000000400607947 */ /* 0x000fea0003800000 */
.L_x_10172:
        /* <DEDUP_REMOVED lines=10> */
.L_x_10185:
[----:B------:R-:W-:-:S05]  /*6310*/  CS2R R6, SRZ ;  /* 0x0000000000067805 */ /* 0x000fca000001ff00 */
[----:B------:R0:W-:Y:S01]  /*6320*/  STG.E.128 desc[UR36][R2.64], R4 ;  /* 0x0000000402007986 */ /* 0x0001e2000c101d24 */
[----:B------:R-:W-:Y:S05]  /*6330*/  BRA `(.L_x_10165) ;  /* 0x00000004002c7947 */ /* 0x000fea0003800000 */
.L_x_10184:
[----:B------:R-:W-:-:S09]  /*6340*/  UISETP.NE.AND UP0, UPT, UR6, 0xf, UPT ;  /* 0x0000000f0600788c */ /* 0x000fd2000bf05270 */
[----:B------:R-:W-:Y:S05]  /*6350*/  BRA.U !UP0, `(.L_x_10186) ;  /* 0x0000000508087547 */ /* 0x000fea000b800000 */
[----:B------:R-:W-:-:S09]  /*6360*/  UISETP.NE.AND UP0, UPT, UR6, 0x17, UPT ;  /* 0x000000170600788c */ /* 0x000fd2000bf05270 */
[----:B------:R-:W-:Y:S05]  /*6370*/  BRA.U !UP0, `(.L_x_10187) ;  /* 0x0000000108a07547 */ /* 0x000fea000b800000 */
[----:B------:R-:W-:-:S09]  /*6380*/  UISETP.NE.AND UP0, UPT, UR6, 0x18, UPT ;  /* 0x000000180600788c */ /* 0x000fd2000bf05270 */
[----:B------:R-:W-:Y:S05]  /*6390*/  BRA.U !UP0, `(.L_x_10188) ;  /* 0x0000000108447547 */ /* 0x000fea000b800000 */
.L_x_10164:
        /* <DEDUP_REMOVED lines=16> */
.L_x_10189:
[----:B------:R-:W-:Y:S05]  /*64a0*/  BRA `(.L_x_10165) ;  /* 0x0000000000d07947 */ /* 0x000fea0003800000 */
.L_x_10188:
        /* <DEDUP_REMOVED lines=17> */
.L_x_10191:
[----:B------:R-:W-:Y:S05]  /*65c0*/  BSYNC.RECONVERGENT B0 ;  /* 0x0000000000007941 */ /* 0x000fea0003800200 */
.L_x_10190:
[----:B------:R-:W-:-:S05]  /*65d0*/  LOP3.LUT R7, R0, 0x80, R7, 0xf8, !PT ;  /* 0x0000008000077812 */ /* 0x000fca00078ef807 */
[----:B------:R0:W-:Y:S01]  /*65e0*/  STG.E.U8 desc[UR36][R2.64], R7 ;  /* 0x0000000702007986 */ /* 0x0001e2000c101124 */
[----:B------:R-:W-:Y:S05]  /*65f0*/  BRA `(.L_x_10165) ;  /* 0x00000000007c7947 */ /* 0x000fea0003800000 */
.L_x_10187:
        /* <DEDUP_REMOVED lines=16> */
.L_x_10193:
[----:B------:R-:W-:Y:S01]  /*6700*/  IMAD.MOV.U32 R0, RZ, RZ, 0x7f ;  /* 0x0000007fff007424 */ /* 0x000fe200078e00ff */
[----:B------:R-:W-:-:S04]  /*6710*/  ISETP.GT.U32.AND P0, PT, R6, 0x7f800000, PT ;  /* 0x7f8000000600780c */ /* 0x000fc80003f04070 */
[----:B------:R-:W-:-:S09]  /*6720*/  SEL R0, R0, 0x7c, P0 ;  /* 0x0000007c00007807 */ /* 0x000fd20000000000 */
.L_x_10194:
[----:B------:R-:W-:Y:S05]  /*6730*/  BSYNC.RECONVERGENT B0 ;  /* 0x0000000000007941 */ /* 0x000fea0003800200 */
.L_x_10192:
[----:B------:R-:W-:-:S04]  /*6740*/  SHF.R.U32.HI R5, RZ, 0x18, R7 ;  /* 0x00000018ff057819 */ /* 0x000fc80000011607 */
[----:B------:R-:W-:-:S05]  /*6750*/  LOP3.LUT R5, R0, 0x80, R5, 0xf8, !PT ;  /* 0x0000008000057812 */ /* 0x000fca00078ef805 */
[----:B------:R0:W-:Y:S01]  /*6760*/  STG.E.U8 desc[UR36][R2.64], R5 ;  /* 0x0000000502007986 */ /* 0x0001e2000c101124 */
[----:B------:R-:W-:Y:S05]  /*6770*/  BRA `(.L_x_10165) ;  /* 0x00000000001c7947 */ /* 0x000fea0003800000 */
.L_x_10186:
[----:B------:R-:W-:Y:S01]  /*6780*/  UMOV UR4, 0xf0000000 ;  /* 0xf000000000047882 */ /* 0x000fe20000000000 */
[----:B------:R-:W-:Y:S01]  /*6790*/  UMOV UR5, 0x380fffff ;  /* 0x380fffff00057882 */ /* 0x000fe20000000000 */
[----:B------:R-:W0:Y:S01]  /*67a0*/  F2F.F32.F64 R0, R4 ;  /* 0x0000000400007310 */ /* 0x000e220000301000 */
[----:B------:R-:W-:-:S14]  /*67b0*/  DSETP.GEU.AND P0, PT, |R4|, UR4, PT ;  /* 0x0000000404007e2a */ /* 0x000fdc000bf0e200 */
[----:B0-----:R-:W-:-:S05]  /*67c0*/  @!P0 FMUL R0, R0, 1.175494350822287508e-38 ;  /* 0x0080000000008820 */ /* 0x001fca0000400000 */
[----:B------:R-:W-:-:S05]  /*67d0*/  F2FP.BF16.F32.PACK_AB R0, RZ, R0 ;  /* 0x00000000ff00723e */ /* 0x000fca00000010ff */
[----:B------:R0:W-:Y:S02]  /*67e0*/  STG.E.U16 desc[UR36][R2.64], R0 ;  /* 0x0000000002007986 */ /* 0x0001e4000c101524 */
.L_x_10165:
[----:B------:R-:W-:-:S07]  /*67f0*/  IADD3 R17, PT, PT, R17, 0x80, RZ ;  /* 0x0000008011117810 */ /* 0x000fce0007ffe0ff */
.L_x_10130:
[----:B------:R-:W-:Y:S05]  /*6800*/  BSYNC.RECONVERGENT B7 ;  /* 0x0000000000077941 */ /* 0x000fea0003800200 */
.L_x_10129:
        /* <DEDUP_REMOVED lines=307> */
.L_x_10197:
        /* <DEDUP_REMOVED lines=18> */
.L_x_10202:
[----:B------:R-:W2:Y:S02]  /*7c60*/  LDG.E.U8 R2, desc[UR36][R2.64] ;  /* 0x0000002402027981 */ /* 0x000ea4000c1e1100 */
[----:B--2---:R0:W1:Y:S01]  /*7c70*/  I2F.F64.U16 R4, R2 ;  /* 0x0000000200047312 */ /* 0x0040620000101800 */
[----:B------:R-:W-:Y:S05]  /*7c80*/  BRA `(.L_x_10204) ;  /* 0x0000000c00607947 */ /* 0x000fea0003800000 */
.L_x_10201:
        /* <DEDUP_REMOVED lines=9> */
.L_x_10206:
[----:B------:R-:W2:Y:S02]  /*7d20*/  LDG.E R2, desc[UR36][R2.64] ;  /* 0x0000002402027981 */ /* 0x000ea4000c1e1900 */
[----:B--2---:R3:W4:Y:S01]  /*7d30*/  I2F.F64 R4, R2 ;  /* 0x0000000200047312 */ /* 0x0047220000201c00 */
[----:B------:R-:W-:Y:S05]  /*7d40*/  BRA `(.L_x_10204) ;  /* 0x0000000c00307947 */ /* 0x000fea0003800000 */
.L_x_10205:
[----:B------:R-:W2:Y:S02]  /*7d50*/  LDG.E.U16 R2, desc[UR36][R2.64] ;  /* 0x0000002402027981 */ /* 0x000ea4000c1e1500 */
[----:B--2---:R0:W1:Y:S01]  /*7d60*/  I2F.F64.S16 R4, R2 ;  /* 0x0000000200047312 */ /* 0x0040620000101c00 */
[----:B------:R-:W-:Y:S05]  /*7d70*/  BRA `(.L_x_10204) ;  /* 0x0000000c00247947 */ /* 0x000fea0003800000 */
.L_x_10200:
        /* <DEDUP_REMOVED lines=10> */
.L_x_10208:
[----:B------:R-:W2:Y:S02]  /*7e20*/  LDG.E.U16 R0, desc[UR36][R2.64] ;  /* 0x0000002402007981 */ /* 0x000ea4000c1e1500 */
[----:B--2---:R-:W-:-:S05]  /*7e30*/  HADD2.F32 R0, -RZ, R0.H0_H0 ;  /* 0x20000000ff007230 */ /* 0x004fca0000004100 */
[----:B------:R-:W-:-:S04]  /*7e40*/  FMUL.FTZ R0, R0, 1 ;  /* 0x3f80000000007820 */ /* 0x000fc80000410000 */
[----:B------:R0:W1:Y:S01]  /*7e50*/  F2F.F64.F32 R4, R0 ;  /* 0x0000000000047310 */ /* 0x0000620000201800 */
[----:B------:R-:W-:Y:S05]  /*7e60*/  BRA `(.L_x_10204) ;  /* 0x0000000800e87947 */ /* 0x000fea0003800000 */
.L_x_10207:
        /* <DEDUP_REMOVED lines=10> */
.L_x_10210:
[----:B------:R-:W2:Y:S02]  /*7f10*/  LDG.E.U16 R2, desc[UR36][R2.64] ;  /* 0x0000002402027981 */ /* 0x000ea4000c1e1500 */
[----:B--2---:R-:W-:-:S05]  /*7f20*/  HADD2.F32 R0, -RZ, R2.H0_H0 ;  /* 0x20000002ff007230 */ /* 0x004fca0000004100 */
[----:B------:R-:W-:-:S04]  /*7f30*/  FMUL.FTZ R0, R0, 1 ;  /* 0x3f80000000007820 */ /* 0x000fc80000410000 */
[----:B------:R0:W1:Y:S01]  /*7f40*/  F2F.F64.F32 R4, R0 ;  /* 0x0000000000047310 */ /* 0x0000620000201800 */
[----:B------:R-:W-:Y:S05]  /*7f50*/  BRA `(.L_x_10204) ;  /* 0x0000000800ac7947 */ /* 0x000fea0003800000 */
.L_x_10209:
[----:B------:R0:W5:Y:S01]  /*7f60*/  LDG.E.64 R4, desc[UR36][R2.64] ;  /* 0x0000002402047981 */ /* 0x000162000c1e1b00 */
[----:B------:R-:W-:Y:S05]  /*7f70*/  BRA `(.L_x_10204) ;  /* 0x0000000800a47947 */ /* 0x000fea0003800000 */
.L_x_10199:
        /* <DEDUP_REMOVED lines=13> */
.L_x_10213:
[----:B------:R0:W5:Y:S01]  /*8050*/  LDG.E.64 R4, desc[UR36][R2.64] ;  /* 0x0000002402047981 */ /* 0x000162000c1e1b00 */
[----:B------:R-:W-:Y:S05]  /*8060*/  BRA `(.L_x_10204) ;  /* 0x0000000800687947 */ /* 0x000fea0003800000 */
.L_x_10212:
        /* <DEDUP_REMOVED lines=27> */
.L_x_10215:
        /* <DEDUP_REMOVED lines=14> */
.L_x_10214:
[----:B------:R-:W2:Y:S02]  /*8300*/  LDG.E.U16 R0, desc[UR36][R2.64] ;  /* 0x0000002402007981 */ /* 0x000ea4000c1e1500 */
[----:B--2---:R-:W-:-:S05]  /*8310*/  SHF.L.U32 R0, R0, 0x10, RZ ;  /* 0x0000001000007819 */ /* 0x004fca00000006ff */
[----:B------:R-:W-:-:S04]  /*8320*/  FMUL.FTZ R0, R0, 1 ;  /* 0x3f80000000007820 */ /* 0x000fc80000410000 */
[----:B------:R0:W1:Y:S01]  /*8330*/  F2F.F64.F32 R4, R0 ;  /* 0x0000000000047310 */ /* 0x0000620000201800 */
[----:B------:R-:W-:Y:S05]  /*8340*/  BRA `(.L_x_10204) ;  /* 0x0000000400b07947 */ /* 0x000fea0003800000 */
.L_x_10211:
        /* <DEDUP_REMOVED lines=11> */
.L_x_10218:
        /* <DEDUP_REMOVED lines=21> */
.L_x_10220:
[----:B------:R-:W-:Y:S05]  /*8550*/  BSYNC.RECONVERGENT B0 ;  /* 0x0000000000007941 */ /* 0x000fea0003800200 */
.L_x_10219:
[----:B------:R-:W-:Y:S01]  /*8560*/  IMAD.SHL.U32 R0, R0, 0x100000, RZ ;  /* 0x0010000000007824 */ /* 0x000fe200078e00ff */
[----:B------:R-:W-:-:S04]  /*8570*/  LEA R2, R2, 0x3b800000, 0x17 ;  /* 0x3b80000002027811 */ /* 0x000fc800078eb8ff */
[----:B------:R-:W-:-:S05]  /*8580*/  LOP3.LUT R0, R2, R0, R7, 0xfe, !PT ;  /* 0x0000000002007212 */ /* 0x000fca00078efe07 */
[----:B------:R-:W-:-:S04]  /*8590*/  FMUL.FTZ R0, R0, 1 ;  /* 0x3f80000000007820 */ /* 0x000fc80000410000 */
[----:B------:R0:W1:Y:S01]  /*85a0*/  F2F.F64.F32 R4, R0 ;  /* 0x0000000000047310 */ /* 0x0000620000201800 */
[----:B------:R-:W-:Y:S05]  /*85b0*/  BRA `(.L_x_10204) ;  /* 0x0000000400147947 */ /* 0x000fea0003800000 */
.L_x_10217:
        /* <DEDUP_REMOVED lines=21> */
.L_x_10222:
[----:B------:R-:W-:Y:S05]  /*8710*/  BSYNC.RECONVERGENT B0 ;  /* 0x0000000000007941 */ /* 0x000fea0003800200 */
.L_x_10221:
[----:B------:R-:W-:Y:S02]  /*8720*/  SHF.L.U32 R0, R0, 0x15, RZ ;  /* 0x0000001500007819 */ /* 0x000fe400000006ff */
[----:B------:R-:W-:-:S04]  /*8730*/  LEA R2, R2, 0x37800000, 0x17 ;  /* 0x3780000002027811 */ /* 0x000fc800078eb8ff */
[----:B------:R-:W-:-:S05]  /*8740*/  LOP3.LUT R0, R2, R0, R7, 0xfe, !PT ;  /* 0x0000000002007212 */ /* 0x000fca00078efe07 */
[----:B------:R-:W-:-:S04]  /*8750*/  FMUL.FTZ R0, R0, 1 ;  /* 0x3f80000000007820 */ /* 0x000fc80000410000 */
[----:B------:R0:W1:Y:S01]  /*8760*/  F2F.F64.F32 R4, R0 ;  /* 0x0000000000047310 */ /* 0x0000620000201800 */
[----:B------:R-:W-:Y:S05]  /*8770*/  BRA `(.L_x_10204) ;  /* 0x0000000000a47947 */ /* 0x000fea0003800000 */
.L_x_10216:
        /* <DEDUP_REMOVED lines=18> */
.L_x_10203:
        /* <DEDUP_REMOVED lines=16> */
.L_x_10225:
[----:B------:R-:W-:Y:S01]  /*89a0*/  CS2R R4, SRZ ;  /* 0x0000000000047805 */ /* 0x000fe2000001ff00 */
[----:B------:R-:W-:Y:S06]  /*89b0*/  BRA `(.L_x_10204) ;  /* 0x0000000000147947 */ /* 0x000fec0003800000 */
.L_x_10224:
[----:B------:R-:W2:Y:S02]  /*89c0*/  LDG.E.64 R4, desc[UR36][R2.64] ;  /* 0x0000002402047981 */ /* 0x000ea4000c1e1b00 */
[----:B--2---:R-:W0:Y:S01]  /*89d0*/  I2F.F64.U64 R4, R4 ;  /* 0x0000000400047312 */ /* 0x004e220000301800 */
[----:B------:R-:W-:Y:S05]  /*89e0*/  BRA `(.L_x_10204) ;  /* 0x0000000000087947 */ /* 0x000fea0003800000 */
.L_x_10223:
[----:B------:R-:W2:Y:S02]  /*89f0*/  LDG.E R2, desc[UR36][R2.64] ;  /* 0x0000002402027981 */ /* 0x000ea4000c1e1900 */
[----:B--2---:R0:W1:Y:S02]  /*8a00*/  I2F.F64.U32 R4, R2 ;  /* 0x0000000200047312 */ /* 0x0040640000201800 */
.L_x_10204:
[----:B------:R-:W-:Y:S05]  /*8a10*/  BSYNC.RECONVERGENT B6 ;  /* 0x0000000000067941 */ /* 0x000fea0003800200 */
.L_x_10198:
[----:B------:R-:W3:Y:S01]  /*8a20*/  LDCU.64 UR4, c[0x0][0x598] ;  /* 0x0000b300ff0477ac */ /* 0x000ee20008000a00 */
[----:B012-45:R-:W-:Y:S01]  /*8a30*/  IMAD.MOV.U32 R0, RZ, RZ, R5 ;  /* 0x000000ffff007224 */ /* 0x037fe200078e0005 */
[----:B------:R-:W0:Y:S01]  /*8a40*/  LDCU.64 UR8, c[0x0][0x580] ;  /* 0x0000b000ff0877ac */ /* 0x000e220008000a00 */
[----:B------:R-:W-:Y:S01]  /*8a50*/  UPRMT UR7, UR41, 0x9910, URZ ;  /* 0x0000991029077896 */ /* 0x000fe200080000ff */
[----:B---3--:R-:W-:Y:S01]  /*8a60*/  DSETP.MAX.AND P1, P2, R4, UR4, PT ;  /* 0x0000000404007e2a */ /* 0x008fe2000ba2f000 */
        /* <DEDUP_REMOVED lines=22> */
.L_x_10229:
[----:B------:R-:W0:Y:S02]  /*8bd0*/  F2I.S64.F64.TRUNC R4, R4 ;  /* 0x0000000400047311 */ /* 0x000e24000030d900 */
[----:B0-----:R-:W-:-:S05]  /*8be0*/  IMAD.MOV.U32 R7, RZ, RZ, R4 ;  /* 0x000000ffff077224 */ /* 0x001fca00078e0004 */
[----:B------:R0:W-:Y:S01]  /*8bf0*/  STG.E.U8 desc[UR36][R2.64], R7 ;  /* 0x0000000702007986 */ /* 0x0001e2000c101124 */
[----:B------:R-:W-:Y:S05]  /*8c00*/  BRA `(.L_x_10231) ;  /* 0x0000000c00e07947 */ /* 0x000fea0003800000 */
.L_x_10228:
        /* <DEDUP_REMOVED lines=9> */
.L_x_10233:
[----:B------:R-:W0:Y:S02]  /*8ca0*/  F2I.F64.TRUNC R5, R4 ;  /* 0x0000000400057311 */ /* 0x000e24000030d100 */
[----:B0-----:R0:W-:Y:S01]  /*8cb0*/  STG.E desc[UR36][R2.64], R5 ;  /* 0x0000000502007986 */ /* 0x0011e2000c101924 */
[----:B------:R-:W-:Y:S05]  /*8cc0*/  BRA `(.L_x_10231) ;  /* 0x0000000c00b07947 */ /* 0x000fea0003800000 */
.L_x_10232:
[----:B------:R-:W0:Y:S02]  /*8cd0*/  F2I.F64.TRUNC R5, R4 ;  /* 0x0000000400057311 */ /* 0x000e24000030d100 */
[----:B0-----:R0:W-:Y:S01]  /*8ce0*/  STG.E.U16 desc[UR36][R2.64], R5 ;  /* 0x0000000502007986 */ /* 0x0011e2000c101524 */
[----:B------:R-:W-:Y:S05]  /*8cf0*/  BRA `(.L_x_10231) ;  /* 0x0000000c00a47947 */ /* 0x000fea0003800000 */
.L_x_10227:
        /* <DEDUP_REMOVED lines=13> */
.L_x_10235:
        /* <DEDUP_REMOVED lines=8> */
.L_x_10234:
        /* <DEDUP_REMOVED lines=14> */
.L_x_10237:
        /* <DEDUP_REMOVED lines=9> */
.L_x_10236:
[----:B------:R0:W-:Y:S01]  /*8fc0*/  STG.E.64 desc[UR36][R2.64], R4 ;  /* 0x0000000402007986 */ /* 0x0001e2000c101b24 */
[----:B------:R-:W-:Y:S05]  /*8fd0*/  BRA `(.L_x_10231) ;  /* 0x0000000800ec7947 */ /* 0x000fea0003800000 */
.L_x_10226:
        /* <DEDUP_REMOVED lines=13> */
.L_x_10241:
        /* <DEDUP_REMOVED lines=22> */
.L_x_10244:
[----:B------:R-:W-:-:S04]  /*9210*/  SHF.R.U32.HI R5, RZ, 0x18, R7 ;  /* 0x00000018ff057819 */ /* 0x000fc80000011607 */
[----:B------:R-:W-:-:S07]  /*9220*/  LOP3.LUT R0, R0, 0x80, R5, 0xf8, !PT ;  /* 0x0000008000007812 */ /* 0x000fce00078ef805 */
.L_x_10243:
[----:B------:R-:W-:Y:S05]  /*9230*/  BSYNC.RECONVERGENT B0 ;  /* 0x0000000000007941 */ /* 0x000fea0003800200 */
.L_x_10242:
[----:B------:R3:W-:Y:S01]  /*9240*/  STG.E.U8 desc[UR36][R2.64], R0 ;  /* 0x0000000002007986 */ /* 0x0007e2000c101124 */
[----:B------:R-:W-:Y:S05]  /*9250*/  BRA `(.L_x_10231) ;  /* 0x00000008004c7947 */ /* 0x000fea0003800000 */
.L_x_10240:
        /* <DEDUP_REMOVED lines=22> */
.L_x_10247:
[----:B------:R-:W-:-:S04]  /*93c0*/  SHF.R.U32.HI R5, RZ, 0x18, R7 ;  /* 0x00000018ff057819 */ /* 0x000fc80000011607 */
[----:B------:R-:W-:-:S07]  /*93d0*/  LOP3.LUT R0, R0, 0x80, R5, 0xf8, !PT ;  /* 0x0000008000007812 */ /* 0x000fce00078ef805 */
.L_x_10246:
[----:B------:R-:W-:Y:S05]  /*93e0*/  BSYNC.RECONVERGENT B0 ;  /* 0x0000000000007941 */ /* 0x000fea0003800200 */
.L_x_10245:
[----:B------:R0:W-:Y:S01]  /*93f0*/  STG.E.U8 desc[UR36][R2.64], R0 ;  /* 0x0000000002007986 */ /* 0x0001e2000c101124 */
[----:B------:R-:W-:Y:S05]  /*9400*/  BRA `(.L_x_10231) ;  /* 0x0000000400e07947 */ /* 0x000fea0003800000 */
.L_x_10239:
        /* <DEDUP_REMOVED lines=26> */
.L_x_10249:
[----:B------:R-:W0:Y:S02]  /*95b0*/  F2I.U64.F64.TRUNC R4, R4 ;  /* 0x0000000400047311 */ /* 0x000e24000030d800 */
[----:B0-----:R1:W-:Y:S01]  /*95c0*/  STG.E.64 desc[UR36][R2.64], R4 ;  /* 0x0000000402007986 */ /* 0x0013e2000c101b24 */
[----:B------:R-:W-:Y:S05]  /*95d0*/  BRA `(.L_x_10231) ;  /* 0x00000004006c7947 */ /* 0x000fea0003800000 */
.L_x_10248:
[----:B------:R-:W0:Y:S02]  /*95e0*/  F2I.U32.F64.TRUNC R5, R4 ;  /* 0x0000000400057311 */ /* 0x000e24000030d000 */
[----:B0-----:R0:W-:Y:S01]  /*95f0*/  STG.E desc[UR36][R2.64], R5 ;  /* 0x0000000502007986 */ /* 0x0011e2000c101924 */
[----:B------:R-:W-:Y:S05]  /*9600*/  BRA `(.L_x_10231) ;  /* 0x0000000400607947 */ /* 0x000fea0003800000 */
.L_x_10238:
        /* <DEDUP_REMOVED lines=10> */
.L_x_10251:
[----:B------:R-:W-:-:S05]  /*96b0*/  CS2R R6, SRZ ;  /* 0x0000000000067805 */ /* 0x000fca000001ff00 */
[----:B------:R0:W-:Y:S01]  /*96c0*/  STG.E.128 desc[UR36][R2.64], R4 ;  /* 0x0000000402007986 */ /* 0x0001e2000c101d24 */
[----:B------:R-:W-:Y:S05]  /*96d0*/  BRA `(.L_x_10231) ;  /* 0x00000004002c7947 */ /* 0x000fea0003800000 */
.L_x_10250:
[----:B------:R-:W-:-:S09]  /*96e0*/  UISETP.NE.AND UP0, UPT, UR6, 0xf, UPT ;  /* 0x0000000f0600788c */ /* 0x000fd2000bf05270 */
[----:B------:R-:W-:Y:S05]  /*96f0*/  BRA.U !UP0, `(.L_x_10252) ;  /* 0x0000000508087547 */ /* 0x000fea000b800000 */
[----:B------:R-:W-:-:S09]  /*9700*/  UISETP.NE.AND UP0, UPT, UR6, 0x17, UPT ;  /* 0x000000170600788c */ /* 0x000fd2000bf05270 */
[----:B------:R-:W-:Y:S05]  /*9710*/  BRA.U !UP0, `(.L_x_10253) ;  /* 0x0000000108a07547 */ /* 0x000fea000b800000 */
[----:B------:R-:W-:-:S09]  /*9720*/  UISETP.NE.AND UP0, UPT, UR6, 0x18, UPT ;  /* 0x000000180600788c */ /* 0x000fd2000bf05270 */
[----:B------:R-:W-:Y:S05]  /*9730*/  BRA.U !UP0, `(.L_x_10254) ;  /* 0x0000000108447547 */ /* 0x000fea000b800000 */
.L_x_10230:
        /* <DEDUP_REMOVED lines=16> */
.L_x_10255:
[----:B------:R-:W-:Y:S05]  /*9840*/  BRA `(.L_x_10231) ;  /* 0x0000000000d07947 */ /* 0x000fea0003800000 */
.L_x_10254:
        /* <DEDUP_REMOVED lines=17> */
.L_x_10257:
[----:B------:R-:W-:Y:S05]  /*9960*/  BSYNC.RECONVERGENT B0 ;  /* 0x0000000000007941 */ /* 0x000fea0003800200 */
.L_x_10256:
[----:B------:R-:W-:-:S05]  /*9970*/  LOP3.LUT R7, R0, 0x80, R7, 0xf8, !PT ;  /* 0x0000008000077812 */ /* 0x000fca00078ef807 */
[----:B------:R0:W-:Y:S01]  /*9980*/  STG.E.U8 desc[UR36][R2.64], R7 ;  /* 0x0000000702007986 */ /* 0x0001e2000c101124 */
[----:B------:R-:W-:Y:S05]  /*9990*/  BRA `(.L_x_10231) ;  /* 0x00000000007c7947 */ /* 0x000fea0003800000 */
.L_x_10253:
        /* <DEDUP_REMOVED lines=16> */
.L_x_10259:
[----:B------:R-:W-:Y:S01]  /*9aa0*/  IMAD.MOV.U32 R0, RZ, RZ, 0x7f ;  /* 0x0000007fff007424 */ /* 0x000fe200078e00ff */
[----:B------:R-:W-:-:S04]  /*9ab0*/  ISETP.GT.U32.AND P0, PT, R6, 0x7f800000, PT ;  /* 0x7f8000000600780c */ /* 0x000fc80003f04070 */
[----:B------:R-:W-:-:S09]  /*9ac0*/  SEL R0, R0, 0x7c, P0 ;  /* 0x0000007c00007807 */ /* 0x000fd20000000000 */
.L_x_10260:
[----:B------:R-:W-:Y:S05]  /*9ad0*/  BSYNC.RECONVERGENT B0 ;  /* 0x0000000000007941 */ /* 0x000fea0003800200 */
.L_x_10258:
[----:B------:R-:W-:-:S04]  /*9ae0*/  SHF.R.U32.HI R5, RZ, 0x18, R7 ;  /* 0x00000018ff057819 */ /* 0x000fc80000011607 */
[----:B------:R-:W-:-:S05]  /*9af0*/  LOP3.LUT R5, R0, 0x80, R5, 0xf8, !PT ;  /* 0x0000008000057812 */ /* 0x000fca00078ef805 */
[----:B------:R0:W-:Y:S01]  /*9b00*/  STG.E.U8 desc[UR36][R2.64], R5 ;  /* 0x0000000502007986 */ /* 0x0001e2000c101124 */
[----:B------:R-:W-:Y:S05]  /*9b10*/  BRA `(.L_x_10231) ;  /* 0x00000000001c7947 */ /* 0x000fea0003800000 */
.L_x_10252:
[----:B------:R-:W-:Y:S01]  /*9b20*/  UMOV UR4, 0xf0000000 ;  /* 0xf000000000047882 */ /* 0x000fe20000000000 */
[----:B------:R-:W-:Y:S01]  /*9b30*/  UMOV UR5, 0x380fffff ;  /* 0x380fffff00057882 */ /* 0x000fe20000000000 */
[----:B------:R-:W0:Y:S01]  /*9b40*/  F2F.F32.F64 R0, R4 ;  /* 0x0000000400007310 */ /* 0x000e220000301000 */
[----:B------:R-:W-:-:S14]  /*9b50*/  DSETP.GEU.AND P0, PT, |R4|, UR4, PT ;  /* 0x0000000404007e2a */ /* 0x000fdc000bf0e200 */
[----:B0-----:R-:W-:-:S05]  /*9b60*/  @!P0 FMUL R0, R0, 1.175494350822287508e-38 ;  /* 0x0080000000008820 */ /* 0x001fca0000400000 */
[----:B------:R-:W-:-:S05]  /*9b70*/  F2FP.BF16.F32.PACK_AB R0, RZ, R0 ;  /* 0x00000000ff00723e */ /* 0x000fca00000010ff */
[----:B------:R0:W-:Y:S02]  /*9b80*/  STG.E.U16 desc[UR36][R2.64], R0 ;  /* 0x0000000002007986 */ /* 0x0001e4000c101524 */
.L_x_10231:
[----:B------:R-:W-:-:S07]  /*9b90*/  IADD3 R17, PT, PT, R17, 0x80, RZ ;  /* 0x0000008011117810 */ /* 0x000fce0007ffe0ff */
.L_x_10196:
[----:B------:R-:W-:Y:S05]  /*9ba0*/  BSYNC.RECONVERGENT B7 ;  /* 0x0000000000077941 */ /* 0x000fea0003800200 */
.L_x_10195:
        /* <DEDUP_REMOVED lines=306> */
.L_x_10261:
        /* <DEDUP_REMOVED lines=20> */
.L_x_10266:
[----:B------:R-:W2:Y:S02]  /*b010*/  LDG.E.U8 R2, desc[UR36][R4.64] ;  /* 0x0000002404027981 */ /* 0x000ea4000c1e1100 */
[----:B--2---:R-:W4:Y:S01]  /*b020*/  I2F.F64.U16 R2, R2 ;  /* 0x0000000200027312 */ /* 0x004f220000101800 */
[----:B------:R-:W-:Y:S05]  /*b030*/  BRA `(.L_x_10268) ;  /* 0x0000000c00607947 */ /* 0x000fea0003800000 */
.L_x_10265:
        /* <DEDUP_REMOVED lines=9> */
.L_x_10270:
[----:B------:R-:W2:Y:S02]  /*b0d0*/  LDG.E R2, desc[UR36][R4.64] ;  /* 0x0000002404027981 */ /* 0x000ea4000c1e1900 */
[----:B--2---:R-:W2:Y:S01]  /*b0e0*/  I2F.F64 R2, R2 ;  /* 0x0000000200027312 */ /* 0x004ea20000201c00 */
[----:B------:R-:W-:Y:S05]  /*b0f0*/  BRA `(.L_x_10268) ;  /* 0x0000000c00307947 */ /* 0x000fea0003800000 */
.L_x_10269:
[----:B------:R-:W2:Y:S02]  /*b100*/  LDG.E.U16 R2, desc[UR36][R4.64] ;  /* 0x0000002404027981 */ /* 0x000ea4000c1e1500 */
[----:B--2---:R-:W0:Y:S01]  /*b110*/  I2F.F64.S16 R2, R2 ;  /* 0x0000000200027312 */ /* 0x004e220000101c00 */
[----:B------:R-:W-:Y:S05]  /*b120*/  BRA `(.L_x_10268) ;  /* 0x0000000c00247947 */ /* 0x000fea0003800000 */
.L_x_10264:
        /* <DEDUP_REMOVED lines=10> */
.L_x_10272:
[----:B------:R-:W2:Y:S02]  /*b1d0*/  LDG.E.U16 R0, desc[UR36][R4.64] ;  /* 0x0000002404007981 */ /* 0x000ea4000c1e1500 */
[----:B--2---:R-:W-:-:S05]  /*b1e0*/  HADD2.F32 R0, -RZ, R0.H0_H0 ;  /* 0x20000000ff007230 */ /* 0x004fca0000004100 */
[----:B------:R-:W-:-:S04]  /*b1f0*/  FMUL.FTZ R0, R0, 1 ;  /* 0x3f80000000007820 */ /* 0x000fc80000410000 */
[----:B------:R0:W1:Y:S01]  /*b200*/  F2F.F64.F32 R2, R0 ;  /* 0x0000000000027310 */ /* 0x0000620000201800 */
[----:B------:R-:W-:Y:S05]  /*b210*/  BRA `(.L_x_10268) ;  /* 0x0000000800e87947 */ /* 0x000fea0003800000 */
.L_x_10271:
        /* <DEDUP_REMOVED lines=10> */
.L_x_10274:
[----:B------:R-:W2:Y:S02]  /*b2c0*/  LDG.E.U16 R4, desc[UR36][R4.64] ;  /* 0x0000002404047981 */ /* 0x000ea4000c1e1500 */
[----:B--2---:R-:W-:-:S05]  /*b2d0*/  HADD2.F32 R0, -RZ, R4.H0_H0 ;  /* 0x20000004ff007230 */ /* 0x004fca0000004100 */
[----:B------:R-:W-:-:S04]  /*b2e0*/  FMUL.FTZ R0, R0, 1 ;  /* 0x3f80000000007820 */ /* 0x000fc80000410000 */
[----:B------:R0:W1:Y:S01]  /*b2f0*/  F2F.F64.F32 R2, R0 ;  /* 0x0000000000027310 */ /* 0x0000620000201800 */
[----:B------:R-:W-:Y:S05]  /*b300*/  BRA `(.L_x_10268) ;  /* 0x0000000800ac7947 */ /* 0x000fea0003800000 */
.L_x_10273:
[----:B------:R0:W5:Y:S01]  /*b310*/  LDG.E.64 R2, desc[UR36][R4.64] ;  /* 0x0000002404027981 */ /* 0x000162000c1e1b00 */
[----:B------:R-:W-:Y:S05]  /*b320*/  BRA `(.L_x_10268) ;  /* 0x0000000800a47947 */ /* 0x000fea0003800000 */
.L_x_10263:
        /* <DEDUP_REMOVED lines=13> */
.L_x_10277:
[----:B------:R0:W5:Y:S01]  /*b400*/  LDG.E.64 R2, desc[UR36][R4.64] ;  /* 0x0000002404027981 */ /* 0x000162000c1e1b00 */
[----:B------:R-:W-:Y:S05]  /*b410*/  BRA `(.L_x_10268) ;  /* 0x0000000800687947 */ /* 0x000fea0003800000 */
.L_x_10276:
        /* <DEDUP_REMOVED lines=27> */
.L_x_10279:
        /* <DEDUP_REMOVED lines=14> */
.L_x_10278:
[----:B------:R-:W2:Y:S02]  /*b6b0*/  LDG.E.U16 R0, desc[UR36][R4.64] ;  /* 0x0000002404007981 */ /* 0x000ea4000c1e1500 */
[----:B--2---:R-:W-:-:S04]  /*b6c0*/  IMAD.U32 R0, R0, 0x10000, RZ ;  /* 0x0001000000007824 */ /* 0x004fc800078e00ff */
[----:B------:R-:W-:-:S04]  /*b6d0*/  FMUL.FTZ R0, R0, 1 ;  /* 0x3f80000000007820 */ /* 0x000fc80000410000 */
[----:B------:R0:W1:Y:S01]  /*b6e0*/  F2F.F64.F32 R2, R0 ;  /* 0x0000000000027310 */ /* 0x0000620000201800 */
[----:B------:R-:W-:Y:S05]  /*b6f0*/  BRA `(.L_x_10268) ;  /* 0x0000000400b07947 */ /* 0x000fea0003800000 */
.L_x_10275:
        /* <DEDUP_REMOVED lines=11> */
.L_x_10282:
        /* <DEDUP_REMOVED lines=21> */
.L_x_10284:
[----:B------:R-:W-:Y:S05]  /*b900*/  BSYNC.RECONVERGENT B0 ;  /* 0x0000000000007941 */ /* 0x000fea0003800200 */
.L_x_10283:
[----:B------:R-:W-:Y:S02]  /*b910*/  SHF.L.U32 R0, R0, 0x14, RZ ;  /* 0x0000001400007819 */ /* 0x000fe400000006ff */
[----:B------:R-:W-:-:S04]  /*b920*/  LEA R2, R2, 0x3b800000, 0x17 ;  /* 0x3b80000002027811 */ /* 0x000fc800078eb8ff */
[----:B------:R-:W-:-:S05]  /*b930*/  LOP3.LUT R0, R2, R0, R7, 0xfe, !PT ;  /* 0x0000000002007212 */ /* 0x000fca00078efe07 */
[----:B------:R-:W-:-:S04]  /*b940*/  FMUL.FTZ R0, R0, 1 ;  /* 0x3f80000000007820 */ /* 0x000fc80000410000 */
[----:B------:R0:W1:Y:S01]  /*b950*/  F2F.F64.F32 R2, R0 ;  /* 0x0000000000027310 */ /* 0x0000620000201800 */
[----:B------:R-:W-:Y:S05]  /*b960*/  BRA `(.L_x_10268) ;  /* 0x0000000400147947 */ /* 0x000fea0003800000 */
.L_x_10281:
        /* <DEDUP_REMOVED lines=21> */
.L_x_10286:
[----:B------:R-:W-:Y:S05]  /*bac0*/  BSYNC.RECONVERGENT B0 ;  /* 0x0000000000007941 */ /* 0x000fea0003800200 */
.L_x_10285:
[----:B------:R-:W-:Y:S01]  /*bad0*/  IMAD.SHL.U32 R0, R0, 0x200000, RZ ;  /* 0x0020000000007824 */ /* 0x000fe200078e00ff */
[----:B------:R-:W-:-:S04]  /*bae0*/  LEA R2, R2, 0x37800000, 0x17 ;  /* 0x3780000002027811 */ /* 0x000fc800078eb8ff */
[----:B------:R-:W-:-:S05]  /*baf0*/  LOP3.LUT R0, R2, R0, R7, 0xfe, !PT ;  /* 0x0000000002007212 */ /* 0x000fca00078efe07 */
[----:B------:R-:W-:-:S04]  /*bb00*/  FMUL.FTZ R0, R0, 1 ;  /* 0x3f80000000007820 */ /* 0x000fc80000410000 */
[----:B------:R0:W1:Y:S01]  /*bb10*/  F2F.F64.F32 R2, R0 ;  /* 0x0000000000027310 */ /* 0x0000620000201800 */
[----:B------:R-:W-:Y:S05]  /*bb20*/  BRA `(.L_x_10268) ;  /* 0x0000000000a47947 */ /* 0x000fea0003800000 */
.L_x_10280:
        /* <DEDUP_REMOVED lines=18> */
.L_x_10267:
        /* <DEDUP_REMOVED lines=16> */
.L_x_10289:
[----:B------:R-:W-:Y:S01]  /*bd50*/  CS2R R2, SRZ ;  /* 0x0000000000027805 */ /* 0x000fe2000001ff00 */
[----:B------:R-:W-:Y:S06]  /*bd60*/  BRA `(.L_x_10268) ;  /* 0x0000000000147947 */ /* 0x000fec0003800000 */
.L_x_10288:
[----:B------:R-:W2:Y:S02]  /*bd70*/  LDG.E.64 R2, desc[UR36][R4.64] ;  /* 0x0000002404027981 */ /* 0x000ea4000c1e1b00 */
[----:B--2---:R-:W0:Y:S01]  /*bd80*/  I2F.F64.U64 R2, R2 ;  /* 0x0000000200027312 */ /* 0x004e220000301800 */
[----:B------:R-:W-:Y:S05]  /*bd90*/  BRA `(.L_x_10268) ;  /* 0x0000000000087947 */ /* 0x000fea0003800000 */
.L_x_10287:
[----:B------:R-:W2:Y:S02]  /*bda0*/  LDG.E R2, desc[UR36][R4.64] ;  /* 0x0000002404027981 */ /* 0x000ea4000c1e1900 */
[----:B--2---:R-:W0:Y:S02]  /*bdb0*/  I2F.F64.U32 R2, R2 ;  /* 0x0000000200027312 */ /* 0x004e240000201800 */
.L_x_10268:
[----:B------:R-:W-:Y:S05]  /*bdc0*/  BSYNC.RECONVERGENT B6 ;  /* 0x0000000000067941 */ /* 0x000fea0003800200 */
.L_x_10262:
[----:B------:R-:W0:Y:S02]  /*bdd0*/  LDCU.64 UR4, c[0x0][0x598] ;  /* 0x0000b300ff0477ac */ /* 0x000e240008000a00 */
[----:B012345:R-:W-:Y:S01]  /*bde0*/  MOV R0, R2 ;  /* 0x0000000200007202 */ /* 0x03ffe20000000f00 */
[----:B------:R-:W-:-:S04]  /*bdf0*/  UPRMT UR6, UR41, 0x9910, URZ ;  /* 0x0000991029067896 */ /* 0x000fc800080000ff */
[----:B------:R-:W-:Y:S01]  /*be00*/  UISETP.GT.AND UP0, UPT, UR6, 0x9, UPT ;  /* 0x000000090600788c */ /* 0x000fe2000bf04270 */
[----:B------:R-:W-:Y:S01]  /*be10*/  DSETP.MAX.AND P0, P1, R2, UR4, PT ;  /* 0x0000000402007e2a */ /* 0x000fe2000b90f000 */
        /* <DEDUP_REMOVED lines=17> */
.L_x_10293:
[----:B------:R-:W0:Y:S02]  /*bf30*/  F2I.S64.F64.TRUNC R4, R4 ;  /* 0x0000000400047311 */ /* 0x000e24000030d900 */
[----:B0-----:R-:W-:-:S05]  /*bf40*/  MOV R3, R4 ;  /* 0x0000000400037202 */ /* 0x001fca0000000f00 */
[----:B------:R-:W-:Y:S01]  /*bf50*/  STG.E.U8 desc[UR36][R16.64], R3 ;  /* 0x0000000310007986 */ /* 0x000fe2000c101124 */
[----:B------:R-:W-:Y:S05]  /*bf60*/  EXIT ;  /* 0x000000000000794d */ /* 0x000fea0003800000 */
.L_x_10292:
        /* <DEDUP_REMOVED lines=9> */
.L_x_10296:
[----:B------:R-:W0:Y:S02]  /*c000*/  F2I.F64.TRUNC R5, R4 ;  /* 0x0000000400057311 */ /* 0x000e24000030d100 */
[----:B0-----:R-:W-:Y:S01]  /*c010*/  STG.E desc[UR36][R16.64], R5 ;  /* 0x0000000510007986 */ /* 0x001fe2000c101924 */
[----:B------:R-:W-:Y:S05]  /*c020*/  EXIT ;  /* 0x000000000000794d */ /* 0x000fea0003800000 */
.L_x_10295:
[----:B------:R-:W0:Y:S02]  /*c030*/  F2I.F64.TRUNC R5, R4 ;  /* 0x0000000400057311 */ /* 0x000e24000030d100 */
[----:B0-----:R-:W-:Y:S01]  /*c040*/  STG.E.U16 desc[UR36][R16.64], R5 ;  /* 0x0000000510007986 */ /* 0x001fe2000c101524 */
[----:B------:R-:W-:Y:S05]  /*c050*/  EXIT ;  /* 0x000000000000794d */ /* 0x000fea0003800000 */
.L_x_10291:
        /* <DEDUP_REMOVED lines=13> */
.L_x_10298:
        /* <DEDUP_REMOVED lines=8> */
.L_x_10297:
        /* <DEDUP_REMOVED lines=14> */
.L_x_10300:
        /* <DEDUP_REMOVED lines=9> */
.L_x_10299:
[----:B------:R-:W-:Y:S01]  /*c320*/  STG.E.64 desc[UR36][R16.64], R4 ;  /* 0x0000000410007986 */ /* 0x000fe2000c101b24 */
[----:B------:R-:W-:Y:S05]  /*c330*/  EXIT ;  /* 0x000000000000794d */ /* 0x000fea0003800000 */
.L_x_10290:
        /* <DEDUP_REMOVED lines=13> */
.L_x_10304:
        /* <DEDUP_REMOVED lines=21> */
.L_x_10307:
[----:B------:R-:W-:-:S04]  /*c560*/  SHF.R.U32.HI R3, RZ, 0x18, R3 ;  /* 0x00000018ff037819 */ /* 0x000fc80000011603 */
[----:B------:R-:W-:-:S04]  /*c570*/  LOP3.LUT R0, R0, 0x80, R3, 0xf8, !PT ;  /* 0x0000008000007812 */ /* 0x000fc800078ef803 */
[----:B------:R-:W-:-:S07]  /*c580*/  PRMT R8, R0, 0x7610, R8 ;  /* 0x0000761000087816 */ /* 0x000fce0000000008 */
.L_x_10306:
[----:B------:R-:W-:Y:S05]  /*c590*/  BSYNC.RECONVERGENT B0 ;  /* 0x0000000000007941 */ /* 0x000fea0003800200 */
.L_x_10305:
[----:B------:R-:W-:Y:S01]  /*c5a0*/  STG.E.U8 desc[UR36][R16.64], R8 ;  /* 0x0000000810007986 */ /* 0x000fe2000c101124 */
[----:B------:R-:W-:Y:S05]  /*c5b0*/  EXIT ;  /* 0x000000000000794d */ /* 0x000fea0003800000 */
.L_x_10303:
        /* <DEDUP_REMOVED lines=21> */
.L_x_10310:
[----:B------:R-:W-:-:S04]  /*c710*/  SHF.R.U32.HI R3, RZ, 0x18, R3 ;  /* 0x00000018ff037819 */ /* 0x000fc80000011603 */
[----:B------:R-:W-:-:S04]  /*c720*/  LOP3.LUT R0, R0, 0x80, R3, 0xf8, !PT ;  /* 0x0000008000007812 */ /* 0x000fc800078ef803 */
[----:B------:R-:W-:-:S07]  /*c730*/  PRMT R8, R0, 0x7610, R8 ;  /* 0x0000761000087816 */ /* 0x000fce0000000008 */
.L_x_10309:
[----:B------:R-:W-:Y:S05]  /*c740*/  BSYNC.RECONVERGENT B0 ;  /* 0x0000000000007941 */ /* 0x000fea0003800200 */
.L_x_10308:
[----:B------:R-:W-:Y:S01]  /*c750*/  STG.E.U8 desc[UR36][R16.64], R8 ;  /* 0x0000000810007986 */ /* 0x000fe2000c101124 */
[----:B------:R-:W-:Y:S05]  /*c760*/  EXIT ;  /* 0x000000000000794d */ /* 0x000fea0003800000 */
.L_x_10302:
        /* <DEDUP_REMOVED lines=26> */
.L_x_10312:
[----:B------:R-:W0:Y:S02]  /*c910*/  F2I.U64.F64.TRUNC R4, R4 ;  /* 0x0000000400047311 */ /* 0x000e24000030d800 */
[----:B0-----:R-:W-:Y:S01]  /*c920*/  STG.E.64 desc[UR36][R16.64], R4 ;  /* 0x0000000410007986 */ /* 0x001fe2000c101b24 */
[----:B------:R-:W-:Y:S05]  /*c930*/  EXIT ;  /* 0x000000000000794d */ /* 0x000fea0003800000 */
.L_x_10311:
[----:B------:R-:W0:Y:S02]  /*c940*/  F2I.U32.F64.TRUNC R5, R4 ;  /* 0x0000000400057311 */ /* 0x000e24000030d000 */
[----:B0-----:R-:W-:Y:S01]  /*c950*/  STG.E desc[UR36][R16.64], R5 ;  /* 0x0000000510007986 */ /* 0x001fe2000c101924 */
[----:B------:R-:W-:Y:S05]  /*c960*/  EXIT ;  /* 0x000000000000794d */ /* 0x000fea0003800000 */
.L_x_10301:
        /* <DEDUP_REMOVED lines=10> */
.L_x_10314:
[----:B------:R-:W-:-:S05]  /*ca10*/  CS2R R6, SRZ ;  /* 0x0000000000067805 */ /* 0x000fca000001ff00 */
[----:B------:R-:W-:Y:S01]  /*ca20*/  STG.E.128 desc[UR36][R16.64], R4 ;  /* 0x0000000410007986 */ /* 0x000fe2000c101d24 */
[----:B------:R-:W-:Y:S05]  /*ca30*/  EXIT ;  /* 0x000000000000794d */ /* 0x000fea0003800000 */
.L_x_10313:
[----:B------:R-:W-:-:S09]  /*ca40*/  UISETP.NE.AND UP0, UPT, UR6, 0xf, UPT ;  /* 0x0000000f0600788c */ /* 0x000fd2000bf05270 */
[----:B------:R-:W-:Y:S05]  /*ca50*/  BRA.U !UP0, `(.L_x_10315) ;  /* 0x0000000508087547 */ /* 0x000fea000b800000 */
[----:B------:R-:W-:-:S09]  /*ca60*/  UISETP.NE.AND UP0, UPT, UR6, 0x17, UPT ;  /* 0x000000170600788c */ /* 0x000fd2000bf05270 */
[----:B------:R-:W-:Y:S05]  /*ca70*/  BRA.U !UP0, `(.L_x_10316) ;  /* 0x0000000108a07547 */ /* 0x000fea000b800000 */
[----:B------:R-:W-:-:S09]  /*ca80*/  UISETP.NE.AND UP0, UPT, UR6, 0x18, UPT ;  /* 0x000000180600788c */ /* 0x000fd2000bf05270 */
[----:B------:R-:W-:Y:S05]  /*ca90*/  BRA.U !UP0, `(.L_x_10317) ;  /* 0x0000000108447547 */ /* 0x000fea000b800000 */
.L_x_10294:
        /* <DEDUP_REMOVED lines=16> */
.L_x_10318:
[----:B------:R-:W-:Y:S05]  /*cba0*/  EXIT ;  /* 0x000000000000794d */ /* 0x000fea0003800000 */
.L_x_10317:
        /* <DEDUP_REMOVED lines=17> */
.L_x_10320:
[----:B------:R-:W-:Y:S05]  /*ccc0*/  BSYNC.RECONVERGENT B0 ;  /* 0x0000000000007941 */ /* 0x000fea0003800200 */
.L_x_10319:
[----:B------:R-:W-:-:S05]  /*ccd0*/  LOP3.LUT R3, R0, 0x80, R3, 0xf8, !PT ;  /* 0x0000008000037812 */ /* 0x000fca00078ef803 */
[----:B------:R-:W-:Y:S01]  /*cce0*/  STG.E.U8 desc[UR36][R16.64], R3 ;  /* 0x0000000310007986 */ /* 0x000fe2000c101124 */
[----:B------:R-:W-:Y:S05]  /*ccf0*/  EXIT ;  /* 0x000000000000794d */ /* 0x000fea0003800000 */
.L_x_10316:
        /* <DEDUP_REMOVED lines=16> */
.L_x_10322:
[----:B------:R-:W-:Y:S02]  /*ce00*/  ISETP.GT.U32.AND P0, PT, R2, 0x7f800000, PT ;  /* 0x7f8000000200780c */ /* 0x000fe40003f04070 */
[----:B------:R-:W-:-:S04]  /*ce10*/  MOV R0, 0x7f ;  /* 0x0000007f00007802 */ /* 0x000fc80000000f00 */
[----:B------:R-:W-:-:S07]  /*ce20*/  SEL R0, R0, 0x7c, P0 ;  /* 0x0000007c00007807 */ /* 0x000fce0000000000 */
.L_x_10323:
[----:B------:R-:W-:Y:S05]  /*ce30*/  BSYNC.RECONVERGENT B0 ;  /* 0x0000000000007941 */ /* 0x000fea0003800200 */
.L_x_10321:
[----:B------:R-:W-:-:S04]  /*ce40*/  SHF.R.U32.HI R3, RZ, 0x18, R3 ;  /* 0x00000018ff037819 */ /* 0x000fc80000011603 */
[----:B------:R-:W-:-:S05]  /*ce50*/  LOP3.LUT R3, R0, 0x80, R3, 0xf8, !PT ;  /* 0x0000008000037812 */ /* 0x000fca00078ef803 */
[----:B------:R-:W-:Y:S01]  /*ce60*/  STG.E.U8 desc[UR36][R16.64], R3 ;  /* 0x0000000310007986 */ /* 0x000fe2000c101124 */
[----:B------:R-:W-:Y:S05]  /*ce70*/  EXIT ;  /* 0x000000000000794d */ /* 0x000fea0003800000 */
.L_x_10315:
        /* <DEDUP_REMOVED lines=8> */
.L_x_10324:
        /* <DEDUP_REMOVED lines=16> */
.L_x_41768:


//--------------------- .text._ZN2at6native27unrolled_elementwise_kernelINS0_13AUnaryFunctorIdddZZZNS0_16fmax_kernel_cudaERNS_18TensorIteratorBaseEENKUlvE_clEvENKUlvE_clEvEUlddE_EESt5arrayIPcLm2EELi4E23TrivialOffsetCalculatorILi1EjESD_NS0_6memory12LoadWithCastILi1EEENSE_13StoreWithCastILi1EEEEEviT_T0_T2_T3_T4_T5_ --------------------------
	.section	.text._ZN2at6native27unrolled_elementwise_kernelINS0_13AUnaryFunctorIdddZZZNS0_16fmax_kernel_cudaERNS_18TensorIteratorBaseEENKUlvE_clEvENKUlvE_clEvEUlddE_EESt5arrayIPcLm2EELi4E23TrivialOffsetCalculatorILi1EjESD_NS0_6memory12LoadWithCastILi1EEENSE_13StoreWithCastILi1EEEEEviT_T0_T2_T3_T4_T5_,"ax",@progbits
	.align	128
        .global         _ZN2at6native27unrolled_elementwise_kernelINS0_13AUnaryFunctorIdddZZZNS0_16fmax_kernel_cudaERNS_18TensorIteratorBaseEENKUlvE_clEvENKUlvE_clEvEUlddE_EESt5arrayIPcLm2EELi4E23TrivialOffsetCalculatorILi1EjESD_NS0_6memory12LoadWithCastILi1EEENSE_13StoreWithCastILi1EEEEEviT_T0_T2_T3_T4_T5_
        .type           _ZN2at6native27unrolled_elementwise_kernelINS0_13AUnaryFunctorIdddZZZNS0_16fmax_kernel_cudaERNS_18TensorIteratorBaseEENKUlvE_clEvENKUlvE_clEvEUlddE_EESt5arrayIPcLm2EELi4E23TrivialOffsetCalculatorILi1EjESD_NS0_6memory12LoadWithCastILi1EEENSE_13StoreWithCastILi1EEEEEviT_T0_T2_T3_T4_T5_,@function
        .size           _ZN2at6native27unrolled_elementwise_kernelINS0_13AUnaryFunctorIdddZZZNS0_16fmax_kernel_cudaERNS_18TensorIteratorBaseEENKUlvE_clEvENKUlvE_clEvEUlddE_EESt5arrayIPcLm2EELi4E23TrivialOffsetCalculatorILi1EjESD_NS0_6memory12LoadWithCastILi1EEENSE_13StoreWithCastILi1EEEEEviT_T0_T2_T3_T4_T5_,(.L_x_41769 - _ZN2at6native27unrolled_elementwise_kernelINS0_13AUnaryFunctorIdddZZZNS0_16fmax_kernel_cudaERNS_18TensorIteratorBaseEENKUlvE_clEvENKUlvE_clEvEUlddE_EESt5arrayIPcLm2EELi4E23TrivialOffsetCalculatorILi1EjESD_NS0_6memory12LoadWithCastILi1EEENSE_13StoreWithCastILi1EEEEEviT_T0_T2_T3_T4_T5_)
        .other          _ZN2at6native27unrolled_elementwise_kernelINS0_13AUnaryFunctorIdddZZZNS0_16fmax_kernel_cudaERNS_18TensorIteratorBaseEENKUlvE_clEvENKUlvE_clEvEUlddE_EESt5arrayIPcLm2EELi4E23TrivialOffsetCalculatorILi1EjESD_NS0_6memory12LoadWithCastILi1EEENSE_13StoreWithCastILi1EEEEEviT_T0_T2_T3_T4_T5_,@"STO_CUDA_ENTRY STV_DEFAULT"
_ZN2at6native27unrolled_elementwise_kernelINS0_13AUnaryFunctorIdddZZZNS0_16fmax_kernel_cudaERNS_18TensorIteratorBaseEENKUlvE_clEvENKUlvE_clEvEUlddE_EESt5arrayIPcLm2EELi4E23TrivialOffsetCalculatorILi1EjESD_NS0_6memory12LoadWithCastILi1EEENSE_13StoreWithCastILi1EEEEEviT_T0_T2_T3_T4_T5_:
.text._ZN2at6native27unrolled_elementwise_kernelINS0_13AUnaryFunctorIdddZZZNS0_16fmax_kernel_cudaERNS_18TensorIteratorBaseEENKUlvE_clEvENKUlvE_clEvEUlddE_EESt5arrayIPcLm2EELi4E23TrivialOffsetCalculatorILi1EjESD_NS0_6memory12LoadWithCastILi1EEENSE_13StoreWithCastILi1EEEEEviT_T0_T2_T3_T4_T5_:
        /* <DEDUP_REMOVED lines=33> */
.L_x_10331:
[----:B------:R-:W2:Y:S02]  /*0210*/  LDG.E.U8 R2, desc[UR36][R2.64] ;  /* 0x0000002402027981 */ /* 0x000ea4000c1e1100 */
[----:B--2---:R0:W1:Y:S01]  /*0220*/  I2F.F64.U16 R28, R2 ;  /* 0x00000002001c7312 */ /* 0x0040620000101800 */
[----:B------:R-:W-:Y:S05]  /*0230*/  BRA `(.L_x_10333) ;  /* 0x0000000c00607947 */ /* 0x000fea0003800000 */
.L_x_10330:
        /* <DEDUP_REMOVED lines=9> */
.L_x_10335:
[----:B------:R-:W2:Y:S02]  /*02d0*/  LDG.E R2, desc[UR36][R2.64] ;  /* 0x0000002402027981 */ /* 0x000ea4000c1e1900 */
[----:B--2---:R1:W2:Y:S01]  /*02e0*/  I2F.F64 R28, R2 ;  /* 0x00000002001c7312 */ /* 0x0042a20000201c00 */
[----:B------:R-:W-:Y:S05]  /*02f0*/  BRA `(.L_x_10333) ;  /* 0x0000000c00307947 */ /* 0x000fea0003800000 */
.L_x_10334:
[----:B------:R-:W2:Y:S02]  /*0300*/  LDG.E.U16 R2, desc[UR36][R2.64] ;  /* 0x0000002402027981 */ /* 0x000ea4000c1e1500 */
[----:B--2---:R3:W4:Y:S01]  /*0310*/  I2F.F64.S16 R28, R2 ;  /* 0x00000002001c7312 */ /* 0x0047220000101c00 */
[----:B------:R-:W-:Y:S05]  /*0320*/  BRA `(.L_x_10333) ;  /* 0x0000000c00247947 */ /* 0x000fea0003800000 */
.L_x_10329:
        /* <DEDUP_REMOVED lines=10> */
.L_x_10337:
[----:B------:R-:W2:Y:S02]  /*03d0*/  LDG.E.U16 R0, desc[UR36][R2.64] ;  /* 0x0000002402007981 */ /* 0x000ea4000c1e1500 */
[----:B--2---:R-:W-:-:S05]  /*03e0*/  HADD2.F32 R0, -RZ, R0.H0_H0 ;  /* 0x20000000ff007230 */ /* 0x004fca0000004100 */
[----:B------:R-:W-:-:S04]  /*03f0*/  FMUL.FTZ R0, R0, 1 ;  /* 0x3f80000000007820 */ /* 0x000fc80000410000 */
[----:B------:R0:W1:Y:S01]  /*0400*/  F2F.F64.F32 R28, R0 ;  /* 0x00000000001c7310 */ /* 0x0000620000201800 */
[----:B------:R-:W-:Y:S05]  /*0410*/  BRA `(.L_x_10333) ;  /* 0x0000000800e87947 */ /* 0x000fea0003800000 */
.L_x_10336:
        /* <DEDUP_REMOVED lines=10> */
.L_x_10339:
[----:B------:R-:W2:Y:S02]  /*04c0*/  LDG.E.U16 R2, desc[UR36][R2.64] ;  /* 0x0000002402027981 */ /* 0x000ea4000c1e1500 */
[----:B--2---:R-:W-:-:S05]  /*04d0*/  HADD2.F32 R0, -RZ, R2.H0_H0 ;  /* 0x20000002ff007230 */ /* 0x004fca0000004100 */
[----:B------:R-:W-:-:S04]  /*04e0*/  FMUL.FTZ R0, R0, 1 ;  /* 0x3f80000000007820 */ /* 0x000fc80000410000 */
[----:B------:R0:W1:Y:S01]  /*04f0*/  F2F.F64.F32 R28, R0 ;  /* 0x00000000001c7310 */ /* 0x0000620000201800 */
[----:B------:R-:W-:Y:S05]  /*0500*/  BRA `(.L_x_10333) ;  /* 0x0000000800ac7947 */ /* 0x000fea0003800000 */
.L_x_10338:
[----:B------:R0:W5:Y:S01]  /*0510*/  LDG.E.64 R28, desc[UR36][R2.64] ;  /* 0x00000024021c7981 */ /* 0x000162000c1e1b00 */
[----:B------:R-:W-:Y:S05]  /*0520*/  BRA `(.L_x_10333) ;  /* 0x0000000800a47947 */ /* 0x000fea0003800000 */
.L_x_10328:
        /* <DEDUP_REMOVED lines=13> */
.L_x_10342:
[----:B------:R0:W5:Y:S01]  /*0600*/  LDG.E.64 R28, desc[UR36][R2.64] ;  /* 0x00000024021c7981 */ /* 0x000162000c1e1b00 */
[----:B------:R-:W-:Y:S05]  /*0610*/  BRA `(.L_x_10333) ;  /* 0x0000000800687947 */ /* 0x000fea0003800000 */
.L_x_10341:
        /* <DEDUP_REMOVED lines=27> */
.L_x_10344:
        /* <DEDUP_REMOVED lines=14> */
.L_x_10343:
[----:B------:R-:W2:Y:S02]  /*08b0*/  LDG.E.U16 R0, desc[UR36][R2.64] ;  /* 0x0000002402007981 */ /* 0x000ea4000c1e1500 */
[----:B--2---:R-:W-:-:S04]  /*08c0*/  IMAD.U32 R0, R0, 0x10000, RZ ;  /* 0x0001000000007824 */ /* 0x004fc800078e00ff */
[----:B------:R-:W-:-:S04]  /*08d0*/  FMUL.FTZ R0, R0, 1 ;  /* 0x3f80000000007820 */ /* 0x000fc80000410000 */
[----:B------:R0:W1:Y:S01]  /*08e0*/  F2F.F64.F32 R28, R0 ;  /* 0x00000000001c7310 */ /* 0x0000620000201800 */
[----:B------:R-:W-:Y:S05]  /*08f0*/  BRA `(.L_x_10333) ;  /* 0x0000000400b07947 */ /* 0x000fea0003800000 */
.L_x_10340:
        /* <DEDUP_REMOVED lines=11> */
.L_x_10347:
        /* <DEDUP_REMOVED lines=21> */
.L_x_10349:
[----:B------:R-:W-:Y:S05]  /*0b00*/  BSYNC.RECONVERGENT B0 ;  /* 0x0000000000007941 */ /* 0x000fea0003800200 */
.L_x_10348:
[----:B------:R-:W-:Y:S01]  /*0b10*/  IMAD.SHL.U32 R0, R0, 0x100000, RZ ;  /* 0x0010000000007824 */ /* 0x000fe200078e00ff */
[----:B------:R-:W-:-:S04]  /*0b20*/  LEA R2, R2, 0x3b800000, 0x17 ;  /* 0x3b80000002027811 */ /* 0x000fc800078eb8ff */
[----:B------:R-:W-:-:S05]  /*0b30*/  LOP3.LUT R0, R2, R0, R7, 0xfe, !PT ;  /* 0x0000000002007212 */ /* 0x000fca00078efe07 */
[----:B------:R-:W-:-:S04]  /*0b40*/  FMUL.FTZ R0, R0, 1 ;  /* 0x3f80000000007820 */ /* 0x000fc80000410000 */
[----:B------:R0:W1:Y:S01]  /*0b50*/  F2F.F64.F32 R28, R0 ;  /* 0x00000000001c7310 */ /* 0x0000620000201800 */
[----:B------:R-:W-:Y:S05]  /*0b60*/  BRA `(.L_x_10333) ;  /* 0x0000000400147947 */ /* 0x000fea0003800000 */
.L_x_10346:
        /* <DEDUP_REMOVED lines=21> */
.L_x_10351:
[----:B------:R-:W-:Y:S05]  /*0cc0*/  BSYNC.RECONVERGENT B0 ;  /* 0x0000000000007941 */ /* 0x000fea0003800200 */
.L_x_10350:
[----:B------:R-:W-:Y:S01]  /*0cd0*/  IMAD.SHL.U32 R0, R0, 0x200000, RZ ;  /* 0x0020000000007824 */ /* 0x000fe200078e00ff */
[----:B------:R-:W-:-:S04]  /*0ce0*/  LEA R2, R2, 0x37800000, 0x17 ;  /* 0x3780000002027811 */ /* 0x000fc800078eb8ff */
[----:B------:R-:W-:-:S05]  /*0cf0*/  LOP3.LUT R0, R2, R0, R7, 0xfe, !PT ;  /* 0x0000000002007212 */ /* 0x000fca00078efe07 */
[----:B------:R-:W-:-:S04]  /*0d00*/  FMUL.FTZ R0, R0, 1 ;  /* 0x3f80000000007820 */ /* 0x000fc80000410000 */
[----:B------:R0:W1:Y:S01]  /*0d10*/  F2F.F64.F32 R28, R0 ;  /* 0x00000000001c7310 */ /* 0x0000620000201800 */
[----:B------:R-:W-:Y:S05]  /*0d20*/  BRA `(.L_x_10333) ;  /* 0x0000000000a47947 */ /* 0x000fea0003800000 */
.L_x_10345:
[----:B------:R-:W-:-:S09]  /*0d30*/  UISETP.NE.AND UP0, UPT, UR4, 0x1c, UPT ;  /* 0x0000001c0400788c */ /* 0x000fd2000bf05270 */
[----:B------:R-:W-:Y:S05]  /*0d40*/  BRA.U !UP0, `(.L_x_10352) ;  /* 0x0000000108947547 */ /* 0x000fea000b800000 */
[----:B------:R-:W-:-:S09]  /*0d50*/  UISETP.NE.AND UP0, UPT, UR4, 0x1d, UPT ;  /* 0x0000001d0400788c */ /* 0x000fd2000bf05270 */
[----:B------:R-:W-:Y:S05]  /*0d60*/  BRA.U !UP0, `(.L_x_10353) ;  /* 0x0000000108807547 */ /* 0x000fea000b800000 */
[----:B------:R-:W-:-:S09]  /*0d70*/  UISETP.NE.AND UP0, UPT, UR4, 0x2c, UPT ;  /* 0x0000002c0400788c */ /* 0x000fd2000bf05270 */
[----:B------:R-:W-:Y:S05]  /*0d80*/  BRA.U !UP0, `(.L_x_10354) ;  /* 0x0000000108487547 */ /* 0x000fea000b800000 */
.L_x_10332:
        /* <DEDUP_REMOVED lines=16> */
.L_x_10355:
[----:B------:R-:W-:Y:S01]  /*0e90*/  CS2R R28, SRZ ;  /* 0x00000000001c7805 */ /* 0x000fe2000001ff00 */
[----:B------:R-:W-:Y:S06]  /*0ea0*/  BRA `(.L_x_10333) ;  /* 0x0000000000447947 */ /* 0x000fec0003800000 */
.L_x_10354:
        /* <DEDUP_REMOVED lines=12> */
.L_x_10353:
[----:B------:R-:W2:Y:S02]  /*0f70*/  LDG.E.64 R28, desc[UR36][R2.64] ;  /* 0x00000024021c7981 */ /* 0x000ea4000c1e1b00 */
[----:B--2---:R-:W0:Y:S01]  /*0f80*/  I2F.F64.U64 R28, R28 ;  /* 0x0000001c001c7312 */ /* 0x004e220000301800 */
[----:B------:R-:W-:Y:S05]  /*0f90*/  BRA `(.L_x_10333) ;  /* 0x0000000000087947 */ /* 0x000fea0003800000 */
.L_x_10352:
[----:B------:R-:W2:Y:S02]  /*0fa0*/  LDG.E R2, desc[UR36][R2.64] ;  /* 0x0000002402027981 */ /* 0x000ea4000c1e1900 */
[----:B--2---:R0:W1:Y:S02]  /*0fb0*/  I2F.F64.U32 R28, R2 ;  /* 0x00000002001c7312 */ /* 0x0040640000201800 */
.L_x_10333:
[----:B------:R-:W-:Y:S05]  /*0fc0*/  BSYNC.RECONVERGENT B6 ;  /* 0x0000000000067941 */ /* 0x000fea0003800200 */
.L_x_10327:
[----:B01-3--:R-:W-:-:S07]  /*0fd0*/  VIADD R2, R23, 0x80 ;  /* 0x0000008017027836 */ /* 0x00bfce0000000000 */
.L_x_10326:
[----:B------:R-:W-:Y:S05]  /*0fe0*/  BSYNC.RECONVERGENT B7 ;  /* 0x0000000000077941 */ /* 0x000fea0003800200 */
.L_x_10325:
        /* <DEDUP_REMOVED lines=25> */
.L_x_10362:
[----:B------:R-:W3:Y:S02]  /*1180*/  LDG.E.U8 R4, desc[UR36][R4.64] ;  /* 0x0000002404047981 */ /* 0x000ee4000c1e1100 */
[----:B---3--:R0:W1:Y:S01]  /*1190*/  I2F.F64.U16 R26, R4 ;  /* 0x00000004001a7312 */ /* 0x0080620000101800 */
[----:B------:R-:W-:Y:S05]  /*11a0*/  BRA `(.L_x_10364) ;  /* 0x0000000c00647947 */ /* 0x000fea0003800000 */
.L_x_10361:
        /* <DEDUP_REMOVED lines=9> */
.L_x_10366:
[----:B------:R-:W3:Y:S02]  /*1240*/  LDG.E R4, desc[UR36][R4.64] ;  /* 0x0000002404047981 */ /* 0x000ee4000c1e1900 */
[----:B---3--:R0:W1:Y:S01]  /*1250*/  I2F.F64 R26, R4 ;  /* 0x00000004001a7312 */ /* 0x0080620000201c00 */
[----:B------:R-:W-:Y:S05]  /*1260*/  BRA `(.L_x_10364) ;  /* 0x0000000c00347947 */ /* 0x000fea0003800000 */
.L_x_10365:
[----:B------:R-:W3:Y:S02]  /*1270*/  LDG.E.U16 R4, desc[UR36][R4.64] ;  /* 0x0000002404047981 */ /* 0x000ee4000c1e1500 */
[----:B---3--:R0:W1:Y:S01]  /*1280*/  I2F.F64.S16 R26, R4 ;  /* 0x00000004001a7312 */ /* 0x0080620000101c00 */
[----:B------:R-:W-:Y:S05]  /*1290*/  BRA `(.L_x_10364) ;  /* 0x0000000c00287947 */ /* 0x000fea0003800000 */
.L_x_10360:
        /* <DEDUP_REMOVED lines=10> */
.L_x_10368:
[----:B------:R-:W3:Y:S02]  /*1340*/  LDG.E.U16 R0, desc[UR36][R4.64] ;  /* 0x0000002404007981 */ /* 0x000ee4000c1e1500 */
[----:B---3--:R-:W-:-:S05]  /*1350*/  HADD2.F32 R0, -RZ, R0.H0_H0 ;  /* 0x20000000ff007230 */ /* 0x008fca0000004100 */
[----:B------:R-:W-:-:S04]  /*1360*/  FMUL.FTZ R0, R0, 1 ;  /* 0x3f80000000007820 */ /* 0x000fc80000410000 */
[----:B------:R0:W1:Y:S01]  /*1370*/  F2F.F64.F32 R26, R0 ;  /* 0x00000000001a7310 */ /* 0x0000620000201800 */
[----:B------:R-:W-:Y:S05]  /*1380*/  BRA `(.L_x_10364) ;  /* 0x0000000800ec7947 */ /* 0x000fea0003800000 */
.L_x_10367:
        /* <DEDUP_REMOVED lines=10> */
.L_x_10370:
[----:B------:R-:W3:Y:S02]  /*1430*/  LDG.E.U16 R4, desc[UR36][R4.64] ;  /* 0x0000002404047981 */ /* 0x000ee4000c1e1500 */
[----:B---3--:R-:W-:-:S05]  /*1440*/  HADD2.F32 R0, -RZ, R4.H0_H0 ;  /* 0x20000004ff007230 */ /* 0x008fca0000004100 */
[----:B------:R-:W-:-:S04]  /*1450*/  FMUL.FTZ R0, R0, 1 ;  /* 0x3f80000000007820 */ /* 0x000fc80000410000 */
[----:B------:R0:W1:Y:S01]  /*1460*/  F2F.F64.F32 R26, R0 ;  /* 0x00000000001a7310 */ /* 0x0000620000201800 */
[----:B------:R-:W-:Y:S05]  /*1470*/  BRA `(.L_x_10364) ;  /* 0x0000000800b07947 */ /* 0x000fea0003800000 */
.L_x_10369:
[----:B------:R0:W5:Y:S01]  /*1480*/  LDG.E.64 R26, desc[UR36][R4.64] ;  /* 0x00000024041a7981 */ /* 0x000162000c1e1b00 */
[----:B------:R-:W-:Y:S05]  /*1490*/  BRA `(.L_x_10364) ;  /* 0x0000000800a87947 */ /* 0x000fea0003800000 */
.L_x_10359:
        /* <DEDUP_REMOVED lines=13> */
.L_x_10373:
[----:B------:R0:W5:Y:S01]  /*1570*/  LDG.E.64 R26, desc[UR36][R4.64] ;  /* 0x00000024041a7981 */ /* 0x000162000c1e1b00 */
[----:B------:R-:W-:Y:S05]  /*1580*/  BRA `(.L_x_10364) ;  /* 0x00000008006c7947 */ /* 0x000fea0003800000 */
.L_x_10372:
        /* <DEDUP_REMOVED lines=27> */
.L_x_10375:
        /* <DEDUP_REMOVED lines=15> */
.L_x_10374:
[----:B------:R-:W3:Y:S02]  /*1830*/  LDG.E.U16 R0, desc[UR36][R4.64] ;  /* 0x0000002404007981 */ /* 0x000ee4000c1e1500 */
[----:B---3--:R-:W-:-:S04]  /*1840*/  IMAD.U32 R0, R0, 0x10000, RZ ;  /* 0x0001000000007824 */ /* 0x008fc800078e00ff */
[----:B------:R-:W-:-:S04]  /*1850*/  FMUL.FTZ R0, R0, 1 ;  /* 0x3f80000000007820 */ /* 0x000fc80000410000 */
[----:B------:R0:W1:Y:S01]  /*1860*/  F2F.F64.F32 R26, R0 ;  /* 0x00000000001a7310 */ /* 0x0000620000201800 */
[----:B------:R-:W-:Y:S05]  /*1870*/  BRA `(.L_x_10364) ;  /* 0x0000000400b07947 */ /* 0x000fea0003800000 */
.L_x_10371:
        /* <DEDUP_REMOVED lines=11> */
.L_x_10378:
        /* <DEDUP_REMOVED lines=21> */
.L_x_10380:
[----:B------:R-:W-:Y:S05]  /*1a80*/  BSYNC.RECONVERGENT B0 ;  /* 0x0000000000007941 */ /* 0x000fea0003800200 */
.L_x_10379:
[----:B------:R-:W-:Y:S01]  /*1a90*/  IMAD.SHL.U32 R0, R0, 0x100000, RZ ;  /* 0x0010000000007824 */ /* 0x000fe200078e00ff */
[----:B------:R-:W-:-:S04]  /*1aa0*/  LEA R3, R3, 0x3b800000, 0x17 ;  /* 0x3b80000003037811 */ /* 0x000fc800078eb8ff */
[----:B------:R-:W-:-:S05]  /*1ab0*/  LOP3.LUT R0, R3, R0, R7, 0xfe, !PT ;  /* 0x0000000003007212 */ /* 0x000fca00078efe07 */
[----:B------:R-:W-:-:S04]  /*1ac0*/  FMUL.FTZ R0, R0, 1 ;  /* 0x3f80000000007820 */ /* 0x000fc80000410000 */
[----:B------:R0:W1:Y:S01]  /*1ad0*/  F2F.F64.F32 R26, R0 ;  /* 0x00000000001a7310 */ /* 0x0000620000201800 */
[----:B------:R-:W-:Y:S05]  /*1ae0*/  BRA `(.L_x_10364) ;  /* 0x0000000400147947 */ /* 0x000fea0003800000 */
.L_x_10377:
        /* <DEDUP_REMOVED lines=21> */
.L_x_10382:
[----:B------:R-:W-:Y:S05]  /*1c40*/  BSYNC.RECONVERGENT B0 ;  /* 0x0000000000007941 */ /* 0x000fea0003800200 */
.L_x_10381:
[----:B------:R-:W-:Y:S01]  /*1c50*/  IMAD.SHL.U32 R0, R0, 0x200000, RZ ;  /* 0x0020000000007824 */ /* 0x000fe200078e00ff */
[----:B------:R-:W-:-:S04]  /*1c60*/  LEA R3, R3, 0x37800000, 0x17 ;  /* 0x3780000003037811 */ /* 0x000fc800078eb8ff */
[----:B------:R-:W-:-:S05]  /*1c70*/  LOP3.LUT R0, R3, R0, R7, 0xfe, !PT ;  /* 0x0000000003007212 */ /* 0x000fca00078efe07 */
[----:B------:R-:W-:-:S04]  /*1c80*/  FMUL.FTZ R0, R0, 1 ;  /* 0x3f80000000007820 */ /* 0x000fc80000410000 */
[----:B------:R0:W1:Y:S01]  /*1c90*/  F2F.F64.F32 R26, R0 ;  /* 0x00000000001a7310 */ /* 0x0000620000201800 */
[----:B------:R-:W-:Y:S05]  /*1ca0*/  BRA `(.L_x_10364) ;  /* 0x0000000000a47947 */ /* 0x000fea0003800000 */
.L_x_10376:
        /* <DEDUP_REMOVED lines=18> */
.L_x_10363:
        /* <DEDUP_REMOVED lines=16> */
.L_x_10385:
[----:B------:R-:W-:Y:S01]  /*1ed0*/  CS2R R26, SRZ ;  /* 0x00000000001a7805 */ /* 0x000fe2000001ff00 */
[----:B------:R-:W-:Y:S06]  /*1ee0*/  BRA `(.L_x_10364) ;  /* 0x0000000000147947 */ /* 0x000fec0003800000 */
.L_x_10384:
[----:B------:R-:W3:Y:S02]  /*1ef0*/  LDG.E.64 R26, desc[UR36][R4.64] ;  /* 0x00000024041a7981 */ /* 0x000ee4000c1e1b00 */
[----:B---3--:R-:W0:Y:S01]  /*1f00*/  I2F.F64.U64 R26, R26 ;  /* 0x0000001a001a7312 */ /* 0x008e220000301800 */
[----:B------:R-:W-:Y:S05]  /*1f10*/  BRA `(.L_x_10364) ;  /* 0x0000000000087947 */ /* 0x000fea0003800000 */
.L_x_10383:
[----:B------:R-:W3:Y:S02]  /*1f20*/  LDG.E R4, desc[UR36][R4.64] ;  /* 0x0000002404047981 */ /* 0x000ee4000c1e1900 */
[----:B---3--:R0:W1:Y:S02]  /*1f30*/  I2F.F64.U32 R26, R4 ;  /* 0x00000004001a7312 */ /* 0x0080640000201800 */
.L_x_10364:
[----:B------:R-:W-:Y:S05]  /*1f40*/  BSYNC.RECONVERGENT B6 ;  /* 0x0000000000067941 */ /* 0x000fea0003800200 */
.L_x_10358:
[----:B------:R-:W-:-:S07]  /*1f50*/  VIADD R2, R2, 0x80 ;  /* 0x0000008002027836 */ /* 0x000fce0000000000 */
.L_x_10357:
[----:B------:R-:W-:Y:S05]  /*1f60*/  BSYNC.RECONVERGENT B7 ;  /* 0x0000000000077941 */ /* 0x000fea0003800200 */
.L_x_10356:
        /* <DEDUP_REMOVED lines=25> */
.L_x_10392:
[----:B------:R-:W2:Y:S02]  /*2100*/  LDG.E.U8 R4, desc[UR36][R4.64] ;  /* 0x0000002404047981 */ /* 0x000ea4000c1e1100 */
[----:B--2---:R0:W1:Y:S01]  /*2110*/  I2F.F64.U16 R24, R4 ;  /* 0x0000000400187312 */ /* 0x0040620000101800 */
[----:B------:R-:W-:Y:S05]  /*2120*/  BRA `(.L_x_10394) ;  /* 0x0000000c00647947 */ /* 0x000fea0003800000 */
.L_x_10391:
        /* <DEDUP_REMOVED lines=9> */
.L_x_10396:
[----:B------:R-:W2:Y:S02]  /*21c0*/  LDG.E R4, desc[UR36][R4.64] ;  /* 0x0000002404047981 */ /* 0x000ea4000c1e1900 */
[----:B--2---:R1:W2:Y:S01]  /*21d0*/  I2F.F64 R24, R4 ;  /* 0x0000000400187312 */ /* 0x0042a20000201c00 */
[----:B------:R-:W-:Y:S05]  /*21e0*/  BRA `(.L_x_10394) ;  /* 0x0000000c00347947 */ /* 0x000fea0003800000 */
.L_x_10395:
[----:B------:R-:W2:Y:S02]  /*21f0*/  LDG.E.U16 R4, desc[UR36][R4.64] ;  /* 0x0000002404047981 */ /* 0x000ea4000c1e1500 */
[----:B--2---:R0:W1:Y:S01]  /*2200*/  I2F.F64.S16 R24, R4 ;  /* 0x0000000400187312 */ /* 0x0040620000101c00 */
[----:B------:R-:W-:Y:S05]  /*2210*/  BRA `(.L_x_10394) ;  /* 0x0000000c00287947 */ /* 0x000fea0003800000 */
.L_x_10390:
        /* <DEDUP_REMOVED lines=10> */
.L_x_10398:
[----:B------:R-:W2:Y:S02]  /*22c0*/  LDG.E.U16 R0, desc[UR36][R4.64] ;  /* 0x0000002404007981 */ /* 0x000ea4000c1e1500 */
[----:B--2---:R-:W-:-:S05]  /*22d0*/  HADD2.F32 R0, -RZ, R0.H0_H0 ;  /* 0x20000000ff007230 */ /* 0x004fca0000004100 */
[----:B------:R-:W-:-:S04]  /*22e0*/  FMUL.FTZ R0, R0, 1 ;  /* 0x3f80000000007820 */ /* 0x000fc80000410000 */
[----:B------:R0:W1:Y:S01]  /*22f0*/  F2F.F64.F32 R24, R0 ;  /* 0x0000000000187310 */ /* 0x0000620000201800 */
[----:B------:R-:W-:Y:S05]  /*2300*/  BRA `(.L_x_10394) ;  /* 0x0000000800ec7947 */ /* 0x000fea0003800000 */
.L_x_10397:
        /* <DEDUP_REMOVED lines=10> */
.L_x_10400:
[----:B------:R-:W2:Y:S02]  /*23b0*/  LDG.E.U16 R4, desc[UR36][R4.64] ;  /* 0x0000002404047981 */ /* 0x000ea4000c1e1500 */
[----:B--2---:R-:W-:-:S05]  /*23c0*/  HADD2.F32 R0, -RZ, R4.H0_H0 ;  /* 0x20000004ff007230 */ /* 0x004fca0000004100 */
[----:B------:R-:W-:-:S04]  /*23d0*/  FMUL.FTZ R0, R0, 1 ;  /* 0x3f80000000007820 */ /* 0x000fc80000410000 */
[----:B------:R0:W1:Y:S01]  /*23e0*/  F2F.F64.F32 R24, R0 ;  /* 0x0000000000187310 */ /* 0x0000620000201800 */
[----:B------:R-:W-:Y:S05]  /*23f0*/  BRA `(.L_x_10394) ;  /* 0x0000000800b07947 */ /* 0x000fea0003800000 */
.L_x_10399:
[----:B------:R0:W5:Y:S01]  /*2400*/  LDG.E.64 R24, desc[UR36][R4.64] ;  /* 0x0000002404187981 */ /* 0x000162000c1e1b00 */
[----:B------:R-:W-:Y:S05]  /*2410*/  BRA `(.L_x_10394) ;  /* 0x0000000800a87947 */ /* 0x000fea0003800000 */
.L_x_10389:
        /* <DEDUP_REMOVED lines=13> */
.L_x_10403:
[----:B------:R0:W5:Y:S01]  /*24f0*/  LDG.E.64 R24, desc[UR36][R4.64] ;  /* 0x0000002404187981 */ /* 0x000162000c1e1b00 */
[----:B------:R-:W-:Y:S05]  /*2500*/  BRA `(.L_x_10394) ;  /* 0x00000008006c7947 */ /* 0x000fea0003800000 */
.L_x_10402:
        /* <DEDUP_REMOVED lines=27> */
.L_x_10405:
        /* <DEDUP_REMOVED lines=15> */
.L_x_10404:
[----:B------:R-:W2:Y:S02]  /*27b0*/  LDG.E.U16 R0, desc[UR36][R4.64] ;  /* 0x0000002404007981 */ /* 0x000ea4000c1e1500 */
[----:B--2---:R-:W-:-:S04]  /*27c0*/  IMAD.U32 R0, R0, 0x10000, RZ ;  /* 0x0001000000007824 */ /* 0x004fc800078e00ff */
[----:B------:R-:W-:-:S04]  /*27d0*/  FMUL.FTZ R0, R0, 1 ;  /* 0x3f80000000007820 */ /* 0x000fc80000410000 */
[----:B------:R0:W1:Y:S01]  /*27e0*/  F2F.F64.F32 R24, R0 ;  /* 0x0000000000187310 */ /* 0x0000620000201800 */
[----:B------:R-:W-:Y:S05]  /*27f0*/  BRA `(.L_x_10394) ;  /* 0x0000000400b07947 */ /* 0x000fea0003800000 */
.L_x_10401:
        /* <DEDUP_REMOVED lines=11> */
.L_x_10408:
        /* <DEDUP_REMOVED lines=21> */
.L_x_10410:
[----:B------:R-:W-:Y:S05]  /*2a00*/  BSYNC.RECONVERGENT B0 ;  /* 0x0000000000007941 */ /* 0x000fea0003800200 */
.L_x_10409:
[----:B------:R-:W-:Y:S01]  /*2a10*/  IMAD.SHL.U32 R0, R0, 0x100000, RZ ;  /* 0x0010000000007824 */ /* 0x000fe200078e00ff */
[----:B------:R-:W-:-:S04]  /*2a20*/  LEA R3, R3, 0x3b800000, 0x17 ;  /* 0x3b80000003037811 */ /* 0x000fc800078eb8ff */
[----:B------:R-:W-:-:S05]  /*2a30*/  LOP3.LUT R0, R3, R0, R7, 0xfe, !PT ;  /* 0x0000000003007212 */ /* 0x000fca00078efe07 */
[----:B------:R-:W-:-:S04]  /*2a40*/  FMUL.FTZ R0, R0, 1 ;  /* 0x3f80000000007820 */ /* 0x000fc80000410000 */
[----:B------:R0:W1:Y:S01]  /*2a50*/  F2F.F64.F32 R24, R0 ;  /* 0x0000000000187310 */ /* 0x0000620000201800 */
[----:B------:R-:W-:Y:S05]  /*2a60*/  BRA `(.L_x_10394) ;  /* 0x0000000400147947 */ /* 0x000fea0003800000 */
.L_x_10407:
        /* <DEDUP_REMOVED lines=21> */
.L_x_10412:
[----:B------:R-:W-:Y:S05]  /*2bc0*/  BSYNC.RECONVERGENT B0 ;  /* 0x0000000000007941 */ /* 0x000fea0003800200 */
.L_x_10411:
[----:B------:R-:W-:Y:S01]  /*2bd0*/  IMAD.SHL.U32 R0, R0, 0x200000, RZ ;  /* 0x0020000000007824 */ /* 0x000fe200078e00ff */
[----:B------:R-:W-:-:S04]  /*2be0*/  LEA R3, R3, 0x37800000, 0x17 ;  /* 0x3780000003037811 */ /* 0x000fc800078eb8ff */
[----:B------:R-:W-:-:S05]  /*2bf0*/  LOP3.LUT R0, R3, R0, R7, 0xfe, !PT ;  /* 0x0000000003007212 */ /* 0x000fca00078efe07 */
[----:B------:R-:W-:-:S04]  /*2c00*/  FMUL.FTZ R0, R0, 1 ;  /* 0x3f80000000007820 */ /* 0x000fc80000410000 */
[----:B------:R0:W1:Y:S01]  /*2c10*/  F2F.F64.F32 R24, R0 ;  /* 0x0000000000187310 */ /* 0x0000620000201800 */
[----:B------:R-:W-:Y:S05]  /*2c20*/  BRA `(.L_x_10394) ;  /* 0x0000000000a47947 */ /* 0x000fea0003800000 */
.L_x_10406:
        /* <DEDUP_REMOVED lines=18> */
.L_x_10393:
        /* <DEDUP_REMOVED lines=16> */
.L_x_10415:
[----:B------:R-:W-:Y:S01]  /*2e50*/  CS2R R24, SRZ ;  /* 0x0000000000187805 */ /* 0x000fe2000001ff00 */
[----:B------:R-:W-:Y:S06]  /*2e60*/  BRA `(.L_x_10394) ;  /* 0x0000000000147947 */ /* 0x000fec0003800000 */
.L_x_10414:
[----:B------:R-:W2:Y:S02]  /*2e70*/  LDG.E.64 R24, desc[UR36][R4.64] ;  /* 0x0000002404187981 */ /* 0x000ea4000c1e1b00 */
[----:B--2---:R-:W0:Y:S01]  /*2e80*/  I2F.F64.U64 R24, R24 ;  /* 0x0000001800187312 */ /* 0x004e220000301800 */
[----:B------:R-:W-:Y:S05]  /*2e90*/  BRA `(.L_x_10394) ;  /* 0x0000000000087947 */ /* 0x000fea0003800000 */
.L_x_10413:
[----:B------:R-:W2:Y:S02]  /*2ea0*/  LDG.E R4, desc[UR36][R4.64] ;  /* 0x0000002404047981 */ /* 0x000ea4000c1e1900 */
[----:B--2---:R0:W1:Y:S02]  /*2eb0*/  I2F.F64.U32 R24, R4 ;  /* 0x0000000400187312 */ /* 0x0040640000201800 */
.L_x_10394:
[----:B------:R-:W-:Y:S05]  /*2ec0*/  BSYNC.RECONVERGENT B6 ;  /* 0x0000000000067941 */ /* 0x000fea0003800200 */
.L_x_10388:
[----:B------:R-:W-:-:S07]  /*2ed0*/  VIADD R2, R2, 0x80 ;  /* 0x0000008002027836 */ /* 0x000fce0000000000 */
.L_x_10387:
[----:B------:R-:W-:Y:S05]  /*2ee0*/  BSYNC.RECONVERGENT B7 ;  /* 0x0000000000077941 */ /* 0x000fea0003800200 */
.L_x_10386:
        /* <DEDUP_REMOVED lines=24> */
.L_x_10421:
[----:B------:R-:W2:Y:S02]  /*3070*/  LDG.E.U8 R2, desc[UR36][R2.64] ;  /* 0x0000002402027981 */ /* 0x000ea4000c1e1100 */
[----:B--2---:R0:W1:Y:S01]  /*3080*/  I2F.F64.U16 R16, R2 ;  /* 0x0000000200107312 */ /* 0x0040620000101800 */
[----:B------:R-:W-:Y:S05]  /*3090*/  BRA `(.L_x_10417) ;  /* 0x0000000c00547947 */ /* 0x000fea0003800000 */
.L_x_10420:
        /* <DEDUP_REMOVED lines=9> */
.L_x_10424:
[----:B------:R-:W2:Y:S02]  /*3130*/  LDG.E R2, desc[UR36][R2.64] ;  /* 0x0000002402027981 */ /* 0x000ea4000c1e1900 */
[----:B--2---:R0:W1:Y:S01]  /*3140*/  I2F.F64 R16, R2 ;  /* 0x0000000200107312 */ /* 0x0040620000201c00 */
[----:B------:R-:W-:Y:S05]  /*3150*/  BRA `(.L_x_10417) ;  /* 0x0000000c00247947 */ /* 0x000fea0003800000 */
.L_x_10423:
[----:B------:R-:W2:Y:S02]  /*3160*/  LDG.E.U16 R2, desc[UR36][R2.64] ;  /* 0x0000002402027981 */ /* 0x000ea4000c1e1500 */
[----:B--2---:R0:W1:Y:S01]  /*3170*/  I2F.F64.S16 R16, R2 ;  /* 0x0000000200107312 */ /* 0x0040620000101c00 */
[----:B------:R-:W-:Y:S05]  /*3180*/  BRA `(.L_x_10417) ;  /* 0x0000000c00187947 */ /* 0x000fea0003800000 */
.L_x_10419:
        /* <DEDUP_REMOVED lines=10> */
.L_x_10426:
[----:B------:R-:W2:Y:S02]  /*3230*/  LDG.E.U16 R0, desc[UR36][R2.64] ;  /* 0x0000002402007981 */ /* 0x000ea4000c1e1500 */
[----:B--2---:R-:W-:-:S05]  /*3240*/  HADD2.F32 R0, -RZ, R0.H0_H0 ;  /* 0x20000000ff007230 */ /* 0x004fca0000004100 */
[----:B------:R-:W-:-:S04]  /*3250*/  FMUL.FTZ R0, R0, 1 ;  /* 0x3f80000000007820 */ /* 0x000fc80000410000 */
[----:B------:R0:W1:Y:S01]  /*3260*/  F2F.F64.F32 R16, R0 ;  /* 0x0000000000107310 */ /* 0x0000620000201800 */
[----:B------:R-:W-:Y:S05]  /*3270*/  BRA `(.L_x_10417) ;  /* 0x0000000800dc7947 */ /* 0x000fea0003800000 */
.L_x_10425:
        /* <DEDUP_REMOVED lines=10> */
.L_x_10428:
[----:B------:R-:W2:Y:S02]  /*3320*/  LDG.E.U16 R2, desc[UR36][R2.64] ;  /* 0x0000002402027981 */ /* 0x000ea4000c1e1500 */
[----:B--2---:R-:W-:-:S05]  /*3330*/  HADD2.F32 R0, -RZ, R2.H0_H0 ;  /* 0x20000002ff007230 */ /* 0x004fca0000004100 */
[----:B------:R-:W-:-:S04]  /*3340*/  FMUL.FTZ R0, R0, 1 ;  /* 0x3f80000000007820 */ /* 0x000fc80000410000 */
[----:B------:R0:W1:Y:S01]  /*3350*/  F2F.F64.F32 R16, R0 ;  /* 0x0000000000107310 */ /* 0x0000620000201800 */
[----:B------:R-:W-:Y:S05]  /*3360*/  BRA `(.L_x_10417) ;  /* 0x0000000800a07947 */ /* 0x000fea0003800000 */
.L_x_10427:
[----:B------:R0:W5:Y:S01]  /*3370*/  LDG.E.64 R16, desc[UR36][R2.64] ;  /* 0x0000002402107981 */ /* 0x000162000c1e1b00 */
[----:B------:R-:W-:Y:S05]  /*3380*/  BRA `(.L_x_10417) ;  /* 0x0000000800987947 */ /* 0x000fea0003800000 */
.L_x_10418:
        /* <DEDUP_REMOVED lines=13> */
.L_x_10431:
[----:B------:R0:W5:Y:S01]  /*3460*/  LDG.E.64 R16, desc[UR36][R2.64] ;  /* 0x0000002402107981 */ /* 0x000162000c1e1b00 */
[----:B------:R-:W-:Y:S05]  /*3470*/  BRA `(.L_x_10417) ;  /* 0x00000008005c7947 */ /* 0x000fea0003800000 */
.L_x_10430:
        /* <DEDUP_REMOVED lines=27> */
.L_x_10433:
        /* <DEDUP_REMOVED lines=14> */
.L_x_10432:
[----:B------:R-:W2:Y:S02]  /*3710*/  LDG.E.U16 R0, desc[UR36][R2.64] ;  /* 0x0000002402007981 */ /* 0x000ea4000c1e1500 */
[----:B--2---:R-:W-:-:S04]  /*3720*/  IMAD.U32 R0, R0, 0x10000, RZ ;  /* 0x0001000000007824 */ /* 0x004fc800078e00ff */
[----:B------:R-:W-:-:S04]  /*3730*/  FMUL.FTZ R0, R0, 1 ;  /* 0x3f80000000007820 */ /* 0x000fc80000410000 */
[----:B------:R0:W1:Y:S01]  /*3740*/  F2F.F64.F32 R16, R0 ;  /* 0x0000000000107310 */ /* 0x0000620000201800 */
[----:B------:R-:W-:Y:S05]  /*3750*/  BRA `(.L_x_10417) ;  /* 0x0000000400a47947 */ /* 0x000fea0003800000 */
.L_x_10429:
        /* <DEDUP_REMOVED lines=11> */
.L_x_10436:
        /* <DEDUP_REMOVED lines=20> */
.L_x_10438:
[----:B------:R-:W-:Y:S05]  /*3950*/  BSYNC.RECONVERGENT B0 ;  /* 0x0000000000007941 */ /* 0x000fea0003800200 */
.L_x_10437:
[----:B------:R-:W-:Y:S01]  /*3960*/  IMAD.SHL.U32 R0, R0, 0x100000, RZ ;  /* 0x0010000000007824 */ /* 0x000fe200078e00ff */
[----:B------:R-:W-:-:S04]  /*3970*/  LEA R2, R2, 0x3b800000, 0x17 ;  /* 0x3b80000002027811 */ /* 0x000fc800078eb8ff */
[----:B------:R-:W-:-:S05]  /*3980*/  LOP3.LUT R0, R2, R0, R7, 0xfe, !PT ;  /* 0x0000000002007212 */ /* 0x000fca00078efe07 */
[----:B------:R-:W-:-:S04]  /*3990*/  FMUL.FTZ R0, R0, 1 ;  /* 0x3f80000000007820 */ /* 0x000fc80000410000 */
[----:B------:R0:W1:Y:S01]  /*39a0*/  F2F.F64.F32 R16, R0 ;  /* 0x0000000000107310 */ /* 0x0000620000201800 */
[----:B------:R-:W-:Y:S05]  /*39b0*/  BRA `(.L_x_10417) ;  /* 0x00000004000c7947 */ /* 0x000fea0003800000 */
.L_x_10435:
        /* <DEDUP_REMOVED lines=20> */
.L_x_10440:
[----:B------:R-:W-:Y:S05]  /*3b00*/  BSYNC.RECONVERGENT B0 ;  /* 0x0000000000007941 */ /* 0x000fea0003800200 */
.L_x_10439:
[----:B------:R-:W-:Y:S01]  /*3b10*/  IMAD.SHL.U32 R0, R0, 0x200000, RZ ;  /* 0x0020000000007824 */ /* 0x000fe200078e00ff */
[----:B------:R-:W-:-:S04]  /*3b20*/  LEA R2, R2, 0x37800000, 0x17 ;  /* 0x3780000002027811 */ /* 0x000fc800078eb8ff */
[----:B------:R-:W-:-:S05]  /*3b30*/  LOP3.LUT R0, R2, R0, R7, 0xfe, !PT ;  /* 0x0000000002007212 */ /* 0x000fca00078efe07 */
[----:B------:R-:W-:-:S04]  /*3b40*/  FMUL.FTZ R0, R0, 1 ;  /* 0x3f80000000007820 */ /* 0x000fc80000410000 */
[----:B------:R0:W1:Y:S01]  /*3b50*/  F2F.F64.F32 R16, R0 ;  /* 0x0000000000107310 */ /* 0x0000620000201800 */
[----:B------:R-:W-:Y:S05]  /*3b60*/  BRA `(.L_x_10417) ;  /* 0x0000000000a07947 */ /* 0x000fea0003800000 */
.L_x_10434:
        /* <DEDUP_REMOVED lines=18> */
.L_x_10422:
        /* <DEDUP_REMOVED lines=16> */
.L_x_10443:
[----:B------:R-:W-:Y:S05]  /*3d90*/  BRA `(.L_x_10417) ;  /* 0x0000000000147947 */ /* 0x000fea0003800000 */
.L_x_10442:
[----:B------:R-:W2:Y:S02]  /*3da0*/  LDG.E.64 R16, desc[UR36][R2.64] ;  /* 0x0000002402107981 */ /* 0x000ea4000c1e1b00 */
[----:B--2---:R-:W0:Y:S01]  /*3db0*/  I2F.F64.U64 R16, R16 ;  /* 0x0000001000107312 */ /* 0x004e220000301800 */
[----:B------:R-:W-:Y:S05]  /*3dc0*/  BRA `(.L_x_10417) ;  /* 0x0000000000087947 */ /* 0x000fea0003800000 */
.L_x_10441:
[----:B------:R-:W2:Y:S02]  /*3dd0*/  LDG.E R2, desc[UR36][R2.64] ;  /* 0x0000002402027981 */ /* 0x000ea4000c1e1900 */
[----:B--2---:R0:W1:Y:S02]  /*3de0*/  I2F.F64.U32 R16, R2 ;  /* 0x0000000200107312 */ /* 0x0040640000201800 */
.L_x_10417:
[----:B------:R-:W-:Y:S05]  /*3df0*/  BSYNC.RECONVERGENT B6 ;  /* 0x0000000000067941 */ /* 0x000fea0003800200 */
.L_x_10416:
        /* <DEDUP_REMOVED lines=9> */
[----:B------:R-:W-:Y:S01]  /*3e90*/  DSETP.MAX.AND P0, P3, R28, UR4, PT ;  /* 0x000000041c007e2a */ /* 0x000fe2000bb0f000 */
[----:B------:R-:W-:Y:S01]  /*3ea0*/  UMOV UR6, UR5 ;  /* 0x0000000500067c82 */ /* 0x000fe20008000000 */
[----:B------:R-:W-:Y:S01]  /*3eb0*/  DSETP.MAX.AND P1, P4, R26, UR4, PT ;  /* 0x000000041a007e2a */ /* 0x000fe2000bc2f000 */
[----:B------:R-:W-:Y:S01]  /*3ec0*/  IMAD.U32 R2, RZ, RZ, UR6 ;  /* 0x00000006ff027e24 */ /* 0x000fe2000f8e00ff */
[----:B------:R-:W-:Y:S01]  /*3ed0*/  DSETP.MAX.AND P2, P5, R24, UR4, PT ;  /* 0x0000000418007e2a */ /* 0x000fe2000bd4f000 */
        /* <DEDUP_REMOVED lines=9> */
[----:B------:R-:W-:Y:S01]  /*3f70*/  DSETP.MAX.AND P3, P6, R16, UR4, PT ;  /* 0x0000000410007e2a */ /* 0x000fe2000be6f000 */
        /* <DEDUP_REMOVED lines=37> */
.L_x_10450:
[----:B------:R-:W0:Y:S02]  /*41d0*/  F2I.S64.F64.TRUNC R4, R4 ;  /* 0x0000000400047311 */ /* 0x000e24000030d900 */
[----:B0-----:R-:W-:-:S05]  /*41e0*/  IMAD.MOV.U32 R3, RZ, RZ, R4 ;  /* 0x000000ffff037224 */ /* 0x001fca00078e0004 */
[----:B------:R0:W-:Y:S01]  /*41f0*/  STG.E.U8 desc[UR36][R8.64], R3 ;  /* 0x0000000308007986 */ /* 0x0001e2000c101124 */
[----:B------:R-:W-:Y:S05]  /*4200*/  BRA `(.L_x_10452) ;  /* 0x0000000c00dc7947 */ /* 0x000fea0003800000 */
.L_x_10449:
        /* <DEDUP_REMOVED lines=9> */
.L_x_10454:
[----:B------:R-:W0:Y:S02]  /*42a0*/  F2I.F64.TRUNC R5, R4 ;  /* 0x0000000400057311 */ /* 0x000e24000030d100 */
[----:B0-----:R0:W-:Y:S01]  /*42b0*/  STG.E desc[UR36][R8.64], R5 ;  /* 0x0000000508007986 */ /* 0x0011e2000c101924 */
[----:B------:R-:W-:Y:S05]  /*42c0*/  BRA `(.L_x_10452) ;  /* 0x0000000c00ac7947 */ /* 0x000fea0003800000 */
.L_x_10453:
[----:B------:R-:W0:Y:S02]  /*42d0*/  F2I.F64.TRUNC R5, R4 ;  /* 0x0000000400057311 */ /* 0x000e24000030d100 */
[----:B0-----:R0:W-:Y:S01]  /*42e0*/  STG.E.U16 desc[UR36][R8.64], R5 ;  /* 0x0000000508007986 */ /* 0x0011e2000c101524 */
[----:B------:R-:W-:Y:S05]  /*42f0*/  BRA `(.L_x_10452) ;  /* 0x0000000c00a07947 */ /* 0x000fea0003800000 */
.L_x_10448:
        /* <DEDUP_REMOVED lines=13> */
.L_x_10456:
        /* <DEDUP_REMOVED lines=8> */
.L_x_10455:
        /* <DEDUP_REMOVED lines=14> */
.L_x_10458:
        /* <DEDUP_REMOVED lines=9> */
.L_x_10457:
[----:B------:R0:W-:Y:S01]  /*45c0*/  STG.E.64 desc[UR36][R8.64], R4 ;  /* 0x0000000408007986 */ /* 0x0001e2000c101b24 */
[----:B------:R-:W-:Y:S05]  /*45d0*/  BRA `(.L_x_10452) ;  /* 0x0000000800e87947 */ /* 0x000fea0003800000 */
.L_x_10447:
        /* <DEDUP_REMOVED lines=12> */
.L_x_10461:
[----:B------:R-:W-:-:S05]  /*46a0*/  CS2R R6, SRZ ;  /* 0x0000000000067805 */ /* 0x000fca000001ff00 */
[----:B------:R0:W-:Y:S01]  /*46b0*/  STG.E.128 desc[UR36][R8.64], R4 ;  /* 0x0000000408007986 */ /* 0x0001e2000c101d24 */
[----:B------:R-:W-:Y:S05]  /*46c0*/  BRA `(.L_x_10452) ;  /* 0x0000000800ac7947 */ /* 0x000fea0003800000 */
.L_x_10460:
        /* <DEDUP_REMOVED lines=23> */
.L_x_10465:
[----:B------:R-:W-:Y:S05]  /*4840*/  BSYNC.RECONVERGENT B0 ;  /* 0x0000000000007941 */ /* 0x000fea0003800200 */
.L_x_10464:
[----:B------:R-:W-:-:S05]  /*4850*/  LOP3.LUT R7, R0, 0x80, R7, 0xf8, !PT ;  /* 0x0000008000077812 */ /* 0x000fca00078ef807 */
[----:B------:R0:W-:Y:S01]  /*4860*/  STG.E.U8 desc[UR36][R8.64], R7 ;  /* 0x0000000708007986 */ /* 0x0001e2000c101124 */
[----:B------:R-:W-:Y:S05]  /*4870*/  BRA `(.L_x_10452) ;  /* 0x0000000800407947 */ /* 0x000fea0003800000 */
.L_x_10463:
        /* <DEDUP_REMOVED lines=19> */
.L_x_10467:
[----:B------:R-:W-:Y:S05]  /*49b0*/  BSYNC.RECONVERGENT B0 ;  /* 0x0000000000007941 */ /* 0x000fea0003800200 */
.L_x_10466:
[----:B------:R-:W-:-:S05]  /*49c0*/  LOP3.LUT R7, R0, 0x80, R7, 0xf8, !PT ;  /* 0x0000008000077812 */ /* 0x000fca00078ef807 */
[----:B------:R0:W-:Y:S01]  /*49d0*/  STG.E.U8 desc[UR36][R8.64], R7 ;  /* 0x0000000708007986 */ /* 0x0001e2000c101124 */
[----:B------:R-:W-:Y:S05]  /*49e0*/  BRA `(.L_x_10452) ;  /* 0x0000000400e47947 */ /* 0x000fea0003800000 */
.L_x_10462:
        /* <DEDUP_REMOVED lines=8> */
.L_x_10459:
        /* <DEDUP_REMOVED lines=11> */
.L_x_10470:
        /* <DEDUP_REMOVED lines=17> */
.L_x_10473:
[----:B------:R-:W-:-:S04]  /*4c30*/  SHF.R.U32.HI R0, RZ, 0x14, R7 ;  /* 0x00000014ff007819 */ /* 0x000fc80000011607 */
[----:B------:R-:W-:-:S04]  /*4c40*/  LOP3.LUT R0, R0, 0x1, RZ, 0xc0, !PT ;  /* 0x0000000100007812 */ /* 0x000fc800078ec0ff */
[----:B------:R-:W-:-:S04]  /*4c50*/  IADD3 R0, PT, PT, R7, 0x487ffff, R0 ;  /* 0x0487ffff07007810 */ /* 0x000fc80007ffe000 */
[----:B------:R-:W-:-:S04]  /*4c60*/  SHF.R.U32.HI R0, RZ, 0x14, R0 ;  /* 0x00000014ff007819 */ /* 0x000fc80000011600 */
[----:B------:R-:W-:-:S07]  /*4c70*/  LOP3.LUT R3, R0, 0xff, RZ, 0xc0, !PT ;  /* 0x000000ff00037812 */ /* 0x000fce00078ec0ff */
.L_x_10474:
[----:B------:R-:W-:-:S04]  /*4c80*/  SHF.R.U32.HI R0, RZ, 0x18, R7 ;  /* 0x00000018ff007819 */ /* 0x000fc80000011607 */
[----:B------:R-:W-:-:S07]  /*4c90*/  LOP3.LUT R0, R3, 0x80, R0, 0xf8, !PT ;  /* 0x0000008003007812 */ /* 0x000fce00078ef800 */
.L_x_10472:
[----:B------:R-:W-:Y:S05]  /*4ca0*/  BSYNC.RECONVERGENT B0 ;  /* 0x0000000000007941 */ /* 0x000fea0003800200 */
.L_x_10471:
[----:B------:R1:W-:Y:S01]  /*4cb0*/  STG.E.U8 desc[UR36][R8.64], R0 ;  /* 0x0000000008007986 */ /* 0x0003e2000c101124 */
[----:B------:R-:W-:Y:S05]  /*4cc0*/  BRA `(.L_x_10452) ;  /* 0x00000004002c7947 */ /* 0x000fea0003800000 */
.L_x_10469:
        /* <DEDUP_REMOVED lines=17> */
.L_x_10477:
[----:B------:R-:W-:-:S04]  /*4de0*/  SHF.R.U32.HI R0, RZ, 0x15, R7 ;  /* 0x00000015ff007819 */ /* 0x000fc80000011607 */
[----:B------:R-:W-:-:S04]  /*4df0*/  LOP3.LUT R0, R0, 0x1, RZ, 0xc0, !PT ;  /* 0x0000000100007812 */ /* 0x000fc800078ec0ff */
[----:B------:R-:W-:-:S04]  /*4e00*/  IADD3 R0, PT, PT, R7, 0x88fffff, R0 ;  /* 0x088fffff07007810 */ /* 0x000fc80007ffe000 */
[----:B------:R-:W-:-:S04]  /*4e10*/  SHF.R.U32.HI R0, RZ, 0x15, R0 ;  /* 0x00000015ff007819 */ /* 0x000fc80000011600 */
[----:B------:R-:W-:-:S07]  /*4e20*/  LOP3.LUT R3, R0, 0xff, RZ, 0xc0, !PT ;  /* 0x000000ff00037812 */ /* 0x000fce00078ec0ff */
.L_x_10478:
[----:B------:R-:W-:-:S04]  /*4e30*/  SHF.R.U32.HI R0, RZ, 0x18, R7 ;  /* 0x00000018ff007819 */ /* 0x000fc80000011607 */
[----:B------:R-:W-:-:S07]  /*4e40*/  LOP3.LUT R0, R3, 0x80, R0, 0xf8, !PT ;  /* 0x0000008003007812 */ /* 0x000fce00078ef800 */
.L_x_10476:
[----:B------:R-:W-:Y:S05]  /*4e50*/  BSYNC.RECONVERGENT B0 ;  /* 0x0000000000007941 */ /* 0x000fea0003800200 */
.L_x_10475:
[----:B------:R2:W-:Y:S01]  /*4e60*/  STG.E.U8 desc[UR36][R8.64], R0 ;  /* 0x0000000008007986 */ /* 0x0005e2000c101124 */
[----:B------:R-:W-:Y:S05]  /*4e70*/  BRA `(.L_x_10452) ;  /* 0x0000000000c07947 */ /* 0x000fea0003800000 */
.L_x_10468:
[----:B------:R-:W-:-:S13]  /*4e80*/  ISETP.NE.AND P0, PT, R0, 0x1c, PT ;  /* 0x0000001c0000780c */ /* 0x000fda0003f05270 */
[----:B------:R-:W-:Y:S05]  /*4e90*/  @!P0 BRA `(.L_x_10479) ;  /* 0x0000000000b08947 */ /* 0x000fea0003800000 */
[----:B------:R-:W-:-:S13]  /*4ea0*/  ISETP.NE.AND P0, PT, R0, 0x1d, PT ;  /* 0x0000001d0000780c */ /* 0x000fda0003f05270 */
[----:B------:R-:W-:Y:S05]  /*4eb0*/  @!P0 BRA `(.L_x_10480) ;  /* 0x00000000009c8947 */ /* 0x000fea0003800000 */
[----:B------:R-:W-:-:S13]  /*4ec0*/  ISETP.NE.AND P0, PT, R0, 0x2c, PT ;  /* 0x0000002c0000780c */ /* 0x000fda0003f05270 */
[----:B------:R-:W-:Y:S05]  /*4ed0*/  @!P0 BRA `(.L_x_10481) ;  /* 0x0000000000448947 */ /* 0x000fea0003800000 */
.L_x_10451:
        /* <DEDUP_REMOVED lines=16> */
.L_x_10482:
[----:B------:R-:W-:Y:S05]  /*4fe0*/  BRA `(.L_x_10452) ;  /* 0x0000000000647947 */ /* 0x000fea0003800000 */
.L_x_10481:
        /* <DEDUP_REMOVED lines=20> */
.L_x_10480:
[----:B------:R-:W0:Y:S02]  /*5130*/  F2I.U64.F64.TRUNC R4, R4 ;  /* 0x0000000400047311 */ /* 0x000e24000030d800 */
[----:B0-----:R0:W-:Y:S01]  /*5140*/  STG.E.64 desc[UR36][R8.64], R4 ;  /* 0x0000000408007986 */ /* 0x0011e2000c101b24 */
[----:B------:R-:W-:Y:S05]  /*5150*/  BRA `(.L_x_10452) ;  /* 0x0000000000087947 */ /* 0x000fea0003800000 */
.L_x_10479:
[----:B------:R-:W0:Y:S02]  /*5160*/  F2I.U32.F64.TRUNC R5, R4 ;  /* 0x0000000400057311 */ /* 0x000e24000030d000 */
[----:B0-----:R3:W-:Y:S02]  /*5170*/  STG.E desc[UR36][R8.64], R5 ;  /* 0x0000000508007986 */ /* 0x0017e4000c101924 */
.L_x_10452:
        /* <DEDUP_REMOVED lines=24> */
.L_x_10487:
[----:B------:R-:W0:Y:S02]  /*5300*/  F2I.S64.F64.TRUNC R28, R28 ;  /* 0x0000001c001c7311 */ /* 0x000e24000030d900 */
[----:B0-----:R-:W-:-:S05]  /*5310*/  IMAD.MOV.U32 R3, RZ, RZ, R28 ;  /* 0x000000ffff037224 */ /* 0x001fca00078e001c */
[----:B------:R0:W-:Y:S01]  /*5320*/  STG.E.U8 desc[UR36][R4.64], R3 ;  /* 0x0000000304007986 */ /* 0x0001e2000c101124 */
[----:B------:R-:W-:Y:S05]  /*5330*/  BRA `(.L_x_10489) ;  /* 0x0000000c00e07947 */ /* 0x000fea0003800000 */
.L_x_10486:
        /* <DEDUP_REMOVED lines=9> */
.L_x_10491:
[----:B------:R-:W0:Y:S02]  /*53d0*/  F2I.F64.TRUNC R29, R28 ;  /* 0x0000001c001d7311 */ /* 0x000e24000030d100 */
[----:B0-----:R0:W-:Y:S01]  /*53e0*/  STG.E desc[UR36][R4.64], R29 ;  /* 0x0000001d04007986 */ /* 0x0011e2000c101924 */
[----:B------:R-:W-:Y:S05]  /*53f0*/  BRA `(.L_x_10489) ;  /* 0x0000000c00b07947 */ /* 0x000fea0003800000 */
.L_x_10490:
[----:B------:R-:W0:Y:S02]  /*5400*/  F2I.F64.TRUNC R29, R28 ;  /* 0x0000001c001d7311 */ /* 0x000e24000030d100 */
[----:B0-----:R0:W-:Y:S01]  /*5410*/  STG.E.U16 desc[UR36][R4.64], R29 ;  /* 0x0000001d04007986 */ /* 0x0011e2000c101524 */
[----:B------:R-:W-:Y:S05]  /*5420*/  BRA `(.L_x_10489) ;  /* 0x0000000c00a47947 */ /* 0x000fea0003800000 */
.L_x_10485:
        /* <DEDUP_REMOVED lines=13> */
.L_x_10493:
        /* <DEDUP_REMOVED lines=8> */
.L_x_10492:
        /* <DEDUP_REMOVED lines=14> */
.L_x_10495:
        /* <DEDUP_REMOVED lines=9> */
.L_x_10494:
[----:B------:R0:W-:Y:S01]  /*56f0*/  STG.E.64 desc[UR36][R4.64], R28 ;  /* 0x0000001c04007986 */ /* 0x0001e2000c101b24 */
[----:B------:R-:W-:Y:S05]  /*5700*/  BRA `(.L_x_10489) ;  /* 0x0000000800ec7947 */ /* 0x000fea0003800000 */
.L_x_10484:
        /* <DEDUP_REMOVED lines=13> */
.L_x_10499:
        /* <DEDUP_REMOVED lines=22> */
.L_x_10502:
[----:B------:R-:W-:-:S04]  /*5940*/  SHF.R.U32.HI R3, RZ, 0x18, R7 ;  /* 0x00000018ff037819 */ /* 0x000fc80000011607 */
[----:B------:R-:W-:-:S07]  /*5950*/  LOP3.LUT R0, R0, 0x80, R3, 0xf8, !PT ;  /* 0x0000008000007812 */ /* 0x000fce00078ef803 */
.L_x_10501:
[----:B------:R-:W-:Y:S05]  /*5960*/  BSYNC.RECONVERGENT B0 ;  /* 0x0000000000007941 */ /* 0x000fea0003800200 */
.L_x_10500:
[----:B------:R3:W-:Y:S01]  /*5970*/  STG.E.U8 desc[UR36][R4.64], R0 ;  /* 0x0000000004007986 */ /* 0x0007e2000c101124 */
[----:B------:R-:W-:Y:S05]  /*5980*/  BRA `(.L_x_10489) ;  /* 0x00000008004c7947 */ /* 0x000fea0003800000 */
.L_x_10498:
        /* <DEDUP_REMOVED lines=22> */
.L_x_10505:
[----:B------:R-:W-:-:S04]  /*5af0*/  SHF.R.U32.HI R3, RZ, 0x18, R7 ;  /* 0x00000018ff037819 */ /* 0x000fc80000011607 */
[----:B------:R-:W-:-:S07]  /*5b00*/  LOP3.LUT R0, R0, 0x80, R3, 0xf8, !PT ;  /* 0x0000008000007812 */ /* 0x000fce00078ef803 */
.L_x_10504:
[----:B------:R-:W-:Y:S05]  /*5b10*/  BSYNC.RECONVERGENT B0 ;  /* 0x0000000000007941 */ /* 0x000fea0003800200 */
.L_x_10503:
[----:B------:R0:W-:Y:S01]  /*5b20*/  STG.E.U8 desc[UR36][R4.64], R0 ;  /* 0x0000000004007986 */ /* 0x0001e2000c101124 */
[----:B------:R-:W-:Y:S05]  /*5b30*/  BRA `(.L_x_10489) ;  /* 0x0000000400e07947 */ /* 0x000fea0003800000 */
.L_x_10497:
        /* <DEDUP_REMOVED lines=26> */
.L_x_10507:
[----:B------:R-:W0:Y:S02]  /*5ce0*/  F2I.U64.F64.TRUNC R28, R28 ;  /* 0x0000001c001c7311 */ /* 0x000e24000030d800 */
[----:B0-----:R1:W-:Y:S01]  /*5cf0*/  STG.E.64 desc[UR36][R4.64], R28 ;  /* 0x0000001c04007986 */ /* 0x0013e2000c101b24 */
[----:B------:R-:W-:Y:S05]  /*5d00*/  BRA `(.L_x_10489) ;  /* 0x00000004006c7947 */ /* 0x000fea0003800000 */
.L_x_10506:
[----:B------:R-:W0:Y:S02]  /*5d10*/  F2I.U32.F64.TRUNC R29, R28 ;  /* 0x0000001c001d7311 */ /* 0x000e24000030d000 */
[----:B0-----:R0:W-:Y:S01]  /*5d20*/  STG.E desc[UR36][R4.64], R29 ;  /* 0x0000001d04007986 */ /* 0x0011e2000c101924 */
[----:B------:R-:W-:Y:S05]  /*5d30*/  BRA `(.L_x_10489) ;  /* 0x0000000400607947 */ /* 0x000fea0003800000 */
.L_x_10496:
        /* <DEDUP_REMOVED lines=10> */
.L_x_10509:
[----:B------:R-:W-:-:S05]  /*5de0*/  CS2R R30, SRZ ;  /* 0x00000000001e7805 */ /* 0x000fca000001ff00 */
[----:B------:R0:W-:Y:S01]  /*5df0*/  STG.E.128 desc[UR36][R4.64], R28 ;  /* 0x0000001c04007986 */ /* 0x0001e2000c101d24 */
[----:B------:R-:W-:Y:S05]  /*5e00*/  BRA `(.L_x_10489) ;  /* 0x00000004002c7947 */ /* 0x000fea0003800000 */
.L_x_10508:
[----:B------:R-:W-:-:S13]  /*5e10*/  ISETP.NE.AND P0, PT, R0, 0xf, PT ;  /* 0x0000000f0000780c */ /* 0x000fda0003f05270 */
[----:B------:R-:W-:Y:S05]  /*5e20*/  @!P0 BRA `(.L_x_10510) ;  /* 0x0000000400088947 */ /* 0x000fea0003800000 */
[----:B------:R-:W-:-:S13]  /*5e30*/  ISETP.NE.AND P0, PT, R0, 0x17, PT ;  /* 0x000000170000780c */ /* 0x000fda0003f05270 */
[----:B------:R-:W-:Y:S05]  /*5e40*/  @!P0 BRA `(.L_x_10511) ;  /* 0x0000000000a08947 */ /* 0x000fea0003800000 */
[----:B------:R-:W-:-:S13]  /*5e50*/  ISETP.NE.AND P0, PT, R0, 0x18, PT ;  /* 0x000000180000780c */ /* 0x000fda0003f05270 */
[----:B------:R-:W-:Y:S05]  /*5e60*/  @!P0 BRA `(.L_x_10512) ;  /* 0x0000000000448947 */ /* 0x000fea0003800000 */
.L_x_10488:
        /* <DEDUP_REMOVED lines=16> */
.L_x_10513:
[----:B------:R-:W-:Y:S05]  /*5f70*/  BRA `(.L_x_10489) ;  /* 0x0000000000d07947 */ /* 0x000fea0003800000 */
.L_x_10512:
        /* <DEDUP_REMOVED lines=17> */
.L_x_10515:
[----:B------:R-:W-:Y:S05]  /*6090*/  BSYNC.RECONVERGENT B0 ;  /* 0x0000000000007941 */ /* 0x000fea0003800200 */
.L_x_10514:
[----:B------:R-:W-:-:S05]  /*60a0*/  LOP3.LUT R3, R0, 0x80, R3, 0xf8, !PT ;  /* 0x0000008000037812 */ /* 0x000fca00078ef803 */
[----:B------:R0:W-:Y:S01]  /*60b0*/  STG.E.U8 desc[UR36][R4.64], R3 ;  /* 0x0000000304007986 */ /* 0x0001e2000c101124 */
[----:B------:R-:W-:Y:S05]  /*60c0*/  BRA `(.L_x_10489) ;  /* 0x00000000007c7947 */ /* 0x000fea0003800000 */
.L_x_10511:
        /* <DEDUP_REMOVED lines=16> */
.L_x_10517:
[----:B------:R-:W-:Y:S01]  /*61d0*/  IMAD.MOV.U32 R0, RZ, RZ, 0x7f ;  /* 0x0000007fff007424 */ /* 0x000fe200078e00ff */
[----:B------:R-:W-:-:S04]  /*61e0*/  ISETP.GT.U32.AND P0, PT, R3, 0x7f800000, PT ;  /* 0x7f8000000300780c */ /* 0x000fc80003f04070 */
[----:B------:R-:W-:-:S09]  /*61f0*/  SEL R0, R0, 0x7c, P0 ;  /* 0x0000007c00007807 */ /* 0x000fd20000000000 */
.L_x_10518:
[----:B------:R-:W-:Y:S05]  /*6200*/  BSYNC.RECONVERGENT B0 ;  /* 0x0000000000007941 */ /* 0x000fea0003800200 */
.L_x_10516:
[----:B------:R-:W-:-:S04]  /*6210*/  SHF.R.U32.HI R3, RZ, 0x18, R7 ;  /* 0x00000018ff037819 */ /* 0x000fc80000011607 */
[----:B------:R-:W-:-:S05]  /*6220*/  LOP3.LUT R3, R0, 0x80, R3, 0xf8, !PT ;  /* 0x0000008000037812 */ /* 0x000fca00078ef803 */
[----:B------:R0:W-:Y:S01]  /*6230*/  STG.E.U8 desc[UR36][R4.64], R3 ;  /* 0x0000000304007986 */ /* 0x0001e2000c101124 */
[----:B------:R-:W-:Y:S05]  /*6240*/  BRA `(.L_x_10489) ;  /* 0x00000000001c7947 */ /* 0x000fea0003800000 */
.L_x_10510:
[----:B------:R-:W-:Y:S01]  /*6250*/  UMOV UR4, 0xf0000000 ;  /* 0xf000000000047882 */ /* 0x000fe20000000000 */
[----:B------:R-:W-:Y:S01]  /*6260*/  UMOV UR5, 0x380fffff ;  /* 0x380fffff00057882 */ /* 0x000fe20000000000 */
[----:B------:R-:W0:Y:S01]  /*6270*/  F2F.F32.F64 R0, R28 ;  /* 0x0000001c00007310 */ /* 0x000e220000301000 */
[----:B------:R-:W-:-:S14]  /*6280*/  DSETP.GEU.AND P0, PT, |R28|, UR4, PT ;  /* 0x000000041c007e2a */ /* 0x000fdc000bf0e200 */
[----:B0-----:R-:W-:-:S05]  /*6290*/  @!P0 FMUL R0, R0, 1.175494350822287508e-38 ;  /* 0x0080000000008820 */ /* 0x001fca0000400000 */
[----:B------:R-:W-:-:S05]  /*62a0*/  F2FP.BF16.F32.PACK_AB R0, RZ, R0 ;  /* 0x00000000ff00723e */ /* 0x000fca00000010ff */
[----:B------:R0:W-:Y:S02]  /*62b0*/  STG.E.U16 desc[UR36][R4.64], R0 ;  /* 0x0000000004007986 */ /* 0x0001e4000c101524 */
.L_x_10489:
[----:B------:R-:W-:-:S07]  /*62c0*/  VIADD R23, R23, 0x80 ;  /* 0x0000008017177836 */ /* 0x000fce0000000000 */
.L_x_10446:
[----:B------:R-:W-:-:S13]  /*62d0*/  ISETP.GE.AND P0, PT, R23, R19, PT ;  /* 0x000000131700720c */ /* 0x000fda0003f06270 */
[----:B------:R-:W-:Y:S05]  /*62e0*/  @P0 BREAK.RELIABLE B6 ;  /* 0x0000000000060942 */ /* 0x000fea0003800100 */
[----:B------:R-:W-:Y:S05]  /*62f0*/  @P0 BRA `(.L_x_10483) ;  /* 0x00000010004c0947 */ /* 0x000fea0003800000 */
[----:B------:R-:W-:Y:S05]  /*6300*/  BSYNC.RELIABLE B6 ;  /* 0x0000000000067941 */ /* 0x000fea0003800100 */
.L_x_10445:
        /* <DEDUP_REMOVED lines=21> */
.L_x_10522:
[----:B------:R-:W0:Y:S02]  /*6460*/  F2I.S64.F64.TRUNC R24, R24 ;  /* 0x0000001800187311 */ /* 0x000e24000030d900 */
[----:B0-----:R-:W-:-:S05]  /*6470*/  IMAD.MOV.U32 R3, RZ, RZ, R24 ;  /* 0x000000ffff037224 */ /* 0x001fca00078e0018 */
[----:B------:R0:W-:Y:S01]  /*6480*/  STG.E.U8 desc[UR36][R4.64], R3 ;  /* 0x0000000304007986 */ /* 0x0001e2000c101124 */
[----:B------:R-:W-:Y:S05]  /*6490*/  BRA `(.L_x_10524) ;  /* 0x0000000c00e07947 */ /* 0x000fea0003800000 */
.L_x_10521:
        /* <DEDUP_REMOVED lines=9> */
.L_x_10526:
[----:B------:R-:W0:Y:S02]  /*6530*/  F2I.F64.TRUNC R25, R24 ;  /* 0x0000001800197311 */ /* 0x000e24000030d100 */
[----:B0-----:R0:W-:Y:S01]  /*6540*/  STG.E desc[UR36][R4.64], R25 ;  /* 0x0000001904007986 */ /* 0x0011e2000c101924 */
[----:B------:R-:W-:Y:S05]  /*6550*/  BRA `(.L_x_10524) ;  /* 0x0000000c00b07947 */ /* 0x000fea0003800000 */
.L_x_10525:
[----:B------:R-:W0:Y:S02]  /*6560*/  F2I.F64.TRUNC R25, R24 ;  /* 0x0000001800197311 */ /* 0x000e24000030d100 */
[----:B0-----:R0:W-:Y:S01]  /*6570*/  STG.E.U16 desc[UR36][R4.64], R25 ;  /* 0x0000001904007986 */ /* 0x0011e2000c101524 */
[----:B------:R-:W-:Y:S05]  /*6580*/  BRA `(.L_x_10524) ;  /* 0x0000000c00a47947 */ /* 0x000fea0003800000 */
.L_x_10520:
        /* <DEDUP_REMOVED lines=13> */
.L_x_10528:
        /* <DEDUP_REMOVED lines=8> */
.L_x_10527:
        /* <DEDUP_REMOVED lines=14> */
.L_x_10530:
        /* <DEDUP_REMOVED lines=9> */
.L_x_10529:
[----:B------:R0:W-:Y:S01]  /*6850*/  STG.E.64 desc[UR36][R4.64], R24 ;  /* 0x0000001804007986 */ /* 0x0001e2000c101b24 */
[----:B------:R-:W-:Y:S05]  /*6860*/  BRA `(.L_x_10524) ;  /* 0x0000000800ec7947 */ /* 0x000fea0003800000 */
.L_x_10519:
        /* <DEDUP_REMOVED lines=13> */
.L_x_10534:
        /* <DEDUP_REMOVED lines=22> */
.L_x_10537:
[----:B------:R-:W-:-:S04]  /*6aa0*/  SHF.R.U32.HI R3, RZ, 0x18, R7 ;  /* 0x00000018ff037819 */ /* 0x000fc80000011607 */
[----:B------:R-:W-:-:S07]  /*6ab0*/  LOP3.LUT R0, R0, 0x80, R3, 0xf8, !PT ;  /* 0x0000008000007812 */ /* 0x000fce00078ef803 */
.L_x_10536:
[----:B------:R-:W-:Y:S05]  /*6ac0*/  BSYNC.RECONVERGENT B0 ;  /* 0x0000000000007941 */ /* 0x000fea0003800200 */
.L_x_10535:
[----:B------:R4:W-:Y:S01]  /*6ad0*/  STG.E.U8 desc[UR36][R4.64], R0 ;  /* 0x0000000004007986 */ /* 0x0009e2000c101124 */
[----:B------:R-:W-:Y:S05]  /*6ae0*/  BRA `(.L_x_10524) ;  /* 0x00000008004c7947 */ /* 0x000fea0003800000 */
.L_x_10533:
        /* <DEDUP_REMOVED lines=22> */
.L_x_10540:
[----:B------:R-:W-:-:S04]  /*6c50*/  SHF.R.U32.HI R3, RZ, 0x18, R7 ;  /* 0x00000018ff037819 */ /* 0x000fc80000011607 */
[----:B------:R-:W-:-:S07]  /*6c60*/  LOP3.LUT R0, R0, 0x80, R3, 0xf8, !PT ;  /* 0x0000008000007812 */ /* 0x000fce00078ef803 */
.L_x_10539:
[----:B------:R-:W-:Y:S05]  /*6c70*/  BSYNC.RECONVERGENT B0 ;  /* 0x0000000000007941 */ /* 0x000fea0003800200 */
.L_x_10538:
[----:B------:R3:W-:Y:S01]  /*6c80*/  STG.E.U8 desc[UR36][R4.64], R0 ;  /* 0x0000000004007986 */ /* 0x0007e2000c101124 */
[----:B------:R-:W-:Y:S05]  /*6c90*/  BRA `(.L_x_10524) ;  /* 0x0000000400e07947 */ /* 0x000fea0003800000 */
.L_x_10532:
        /* <DEDUP_REMOVED lines=26> */
.L_x_10542:
[----:B------:R-:W0:Y:S02]  /*6e40*/  F2I.U64.F64.TRUNC R24, R24 ;  /* 0x0000001800187311 */ /* 0x000e24000030d800 */
[----:B0-----:R0:W-:Y:S01]  /*6e50*/  STG.E.64 desc[UR36][R4.64], R24 ;  /* 0x0000001804007986 */ /* 0x0011e2000c101b24 */
[----:B------:R-:W-:Y:S05]  /*6e60*/  BRA `(.L_x_10524) ;  /* 0x00000004006c7947 */ /* 0x000fea0003800000 */
.L_x_10541:
[----:B------:R-:W0:Y:S02]  /*6e70*/  F2I.U32.F64.TRUNC R25, R24 ;  /* 0x0000001800197311 */ /* 0x000e24000030d000 */
[----:B0-----:R2:W-:Y:S01]  /*6e80*/  STG.E desc[UR36][R4.64], R25 ;  /* 0x0000001904007986 */ /* 0x0015e2000c101924 */
[----:B------:R-:W-:Y:S05]  /*6e90*/  BRA `(.L_x_10524) ;  /* 0x0000000400607947 */ /* 0x000fea0003800000 */
.L_x_10531:
        /* <DEDUP_REMOVED lines=10> */
.L_x_10544:
[----:B------:R-:W-:-:S05]  /*6f40*/  CS2R R26, SRZ ;  /* 0x00000000001a7805 */ /* 0x000fca000001ff00 */
[----:B------:R0:W-:Y:S01]  /*6f50*/  STG.E.128 desc[UR36][R4.64], R24 ;  /* 0x0000001804007986 */ /* 0x0001e2000c101d24 */
[----:B------:R-:W-:Y:S05]  /*6f60*/  BRA `(.L_x_10524) ;  /* 0x00000004002c7947 */ /* 0x000fea0003800000 */
.L_x_10543:
[----:B------:R-:W-:-:S13]  /*6f70*/  ISETP.NE.AND P0, PT, R0, 0xf, PT ;  /* 0x0000000f0000780c */ /* 0x000fda0003f05270 */
[----:B------:R-:W-:Y:S05]  /*6f80*/  @!P0 BRA `(.L_x_10545) ;  /* 0x0000000400088947 */ /* 0x000fea0003800000 */
[----:B------:R-:W-:-:S13]  /*6f90*/  ISETP.NE.AND P0, PT, R0, 0x17, PT ;  /* 0x000000170000780c */ /* 0x000fda0003f05270 */
[----:B------:R-:W-:Y:S05]  /*6fa0*/  @!P0 BRA `(.L_x_10546) ;  /* 0x0000000000a08947 */ /* 0x000fea0003800000 */
[----:B------:R-:W-:-:S13]  /*6fb0*/  ISETP.NE.AND P0, PT, R0, 0x18, PT ;  /* 0x000000180000780c */ /* 0x000fda0003f05270 */
[----:B------:R-:W-:Y:S05]  /*6fc0*/  @!P0 BRA `(.L_x_10547) ;  /* 0x0000000000448947 */ /* 0x000fea0003800000 */
.L_x_10523:
        /* <DEDUP_REMOVED lines=16> */
.L_x_10548:
[----:B------:R-:W-:Y:S05]  /*70d0*/  BRA `(.L_x_10524) ;  /* 0x0000000000d07947 */ /* 0x000fea0003800000 */
.L_x_10547:
        /* <DEDUP_REMOVED lines=17> */
.L_x_10550:
[----:B------:R-:W-:Y:S05]  /*71f0*/  BSYNC.RECONVERGENT B0 ;  /* 0x0000000000007941 */ /* 0x000fea0003800200 */
.L_x_10549:
[----:B------:R-:W-:-:S05]  /*7200*/  LOP3.LUT R3, R0, 0x80, R3, 0xf8, !PT ;  /* 0x0000008000037812 */ /* 0x000fca00078ef803 */
[----:B------:R0:W-:Y:S01]  /*7210*/  STG.E.U8 desc[UR36][R4.64], R3 ;  /* 0x0000000304007986 */ /* 0x0001e2000c101124 */
[----:B------:R-:W-:Y:S05]  /*7220*/  BRA `(.L_x_10524) ;  /* 0x00000000007c7947 */ /* 0x000fea0003800000 */
.L_x_10546:
        /* <DEDUP_REMOVED lines=16> */
.L_x_10552:
[----:B------:R-:W-:Y:S01]  /*7330*/  IMAD.MOV.U32 R0, RZ, RZ, 0x7f ;  /* 0x0000007fff007424 */ /* 0x000fe200078e00ff */
[----:B------:R-:W-:-:S04]  /*7340*/  ISETP.GT.U32.AND P0, PT, R3, 0x7f800000, PT ;  /* 0x7f8000000300780c */ /* 0x000fc80003f04070 */
[----:B------:R-:W-:-:S09]  /*7350*/  SEL R0, R0, 0x7c, P0 ;  /* 0x0000007c00007807 */ /* 0x000fd20000000000 */
.L_x_10553:
[----:B------:R-:W-:Y:S05]  /*7360*/  BSYNC.RECONVERGENT B0 ;  /* 0x0000000000007941 */ /* 0x000fea0003800200 */
.L_x_10551:
[----:B------:R-:W-:-:S04]  /*7370*/  SHF.R.U32.HI R3, RZ, 0x18, R7 ;  /* 0x00000018ff037819 */ /* 0x000fc80000011607 */
[----:B------:R-:W-:-:S05]  /*7380*/  LOP3.LUT R3, R0, 0x80, R3, 0xf8, !PT ;  /* 0x0000008000037812 */ /* 0x000fca00078ef803 */
[----:B------:R0:W-:Y:S01]  /*7390*/  STG.E.U8 desc[UR36][R4.64], R3 ;  /* 0x0000000304007986 */ /* 0x0001e2000c101124 */
[----:B------:R-:W-:Y:S05]  /*73a0*/  BRA `(.L_x_10524) ;  /* 0x00000000001c7947 */ /* 0x000fea0003800000 */
.L_x_10545:
[----:B------:R-:W-:Y:S01]  /*73b0*/  UMOV UR4, 0xf0000000 ;  /* 0xf000000000047882 */ /* 0x000fe20000000000 */
[----:B------:R-:W-:Y:S01]  /*73c0*/  UMOV UR5, 0x380fffff ;  /* 0x380fffff00057882 */ /* 0x000fe20000000000 */
[----:B------:R-:W0:Y:S01]  /*73d0*/  F2F.F32.F64 R0, R24 ;  /* 0x0000001800007310 */ /* 0x000e220000301000 */
[----:B------:R-:W-:-:S14]  /*73e0*/  DSETP.GEU.AND P0, PT, |R24|, UR4, PT ;  /* 0x0000000418007e2a */ /* 0x000fdc000bf0e200 */
[----:B0-----:R-:W-:-:S05]  /*73f0*/  @!P0 FMUL R0, R0, 1.175494350822287508e-38 ;  /* 0x0080000000008820 */ /* 0x001fca0000400000 */
[----:B------:R-:W-:-:S05]  /*7400*/  F2FP.BF16.F32.PACK_AB R0, RZ, R0 ;  /* 0x00000000ff00723e */ /* 0x000fca00000010ff */
[----:B------:R0:W-:Y:S02]  /*7410*/  STG.E.U16 desc[UR36][R4.64], R0 ;  /* 0x0000000004007986 */ /* 0x0001e4000c101524 */
.L_x_10524:
[----:B------:R-:W-:-:S07]  /*7420*/  VIADD R23, R23, 0x80 ;  /* 0x0000008017177836 */ /* 0x000fce0000000000 */
.L_x_10483:
[----:B------:R-:W-:Y:S05]  /*7430*/  BSYNC.RECONVERGENT B7 ;  /* 0x0000000000077941 */ /* 0x000fea0003800200 */
.L_x_10444:
        /* <DEDUP_REMOVED lines=22> */
.L_x_10557:
[----:B------:R-:W0:Y:S02]  /*75a0*/  F2I.S64.F64.TRUNC R16, R16 ;  /* 0x0000001000107311 */ /* 0x000e24000030d900 */
[----:B0-----:R-:W-:-:S05]  /*75b0*/  IMAD.MOV.U32 R3, RZ, RZ, R16 ;  /* 0x000000ffff037224 */ /* 0x001fca00078e0010 */
[----:B------:R-:W-:Y:S01]  /*75c0*/  STG.E.U8 desc[UR36][R4.64], R3 ;  /* 0x0000000304007986 */ /* 0x000fe2000c101124 */
[----:B------:R-:W-:Y:S05]  /*75d0*/  EXIT ;  /* 0x000000000000794d */ /* 0x000fea0003800000 */
.L_x_10556:
        /* <DEDUP_REMOVED lines=9> */
.L_x_10560:
[----:B------:R-:W0:Y:S02]  /*7670*/  F2I.F64.TRUNC R17, R16 ;  /* 0x0000001000117311 */ /* 0x000e24000030d100 */
[----:B0-----:R-:W-:Y:S01]  /*7680*/  STG.E desc[UR36][R4.64], R17 ;  /* 0x0000001104007986 */ /* 0x001fe2000c101924 */
[----:B------:R-:W-:Y:S05]  /*7690*/  EXIT ;  /* 0x000000000000794d */ /* 0x000fea0003800000 */
.L_x_10559:
[----:B------:R-:W0:Y:S02]  /*76a0*/  F2I.F64.TRUNC R17, R16 ;  /* 0x0000001000117311 */ /* 0x000e24000030d100 */
[----:B0-----:R-:W-:Y:S01]  /*76b0*/  STG.E.U16 desc[UR36][R4.64], R17 ;  /* 0x0000001104007986 */ /* 0x001fe2000c101524 */
[----:B------:R-:W-:Y:S05]  /*76c0*/  EXIT ;  /* 0x000000000000794d */ /* 0x000fea0003800000 */
.L_x_10555:
        /* <DEDUP_REMOVED lines=13> */
.L_x_10562:
        /* <DEDUP_REMOVED lines=8> */
.L_x_10561:
        /* <DEDUP_REMOVED lines=14> */
.L_x_10564:
        /* <DEDUP_REMOVED lines=9> */
.L_x_10563:
[----:B------:R-:W-:Y:S01]  /*7990*/  STG.E.64 desc[UR36][R4.64], R16 ;  /* 0x0000001004007986 */ /* 0x000fe2000c101b24 */
[----:B------:R-:W-:Y:S05]  /*79a0*/  EXIT ;  /* 0x000000000000794d */ /* 0x000fea0003800000 */
.L_x_10554:
        /* <DEDUP_REMOVED lines=13> */
.L_x_10568:
        /* <DEDUP_REMOVED lines=21> */
.L_x_10571:
[----:B------:R-:W-:-:S04]  /*7bd0*/  SHF.R.U32.HI R3, RZ, 0x18, R7 ;  /* 0x00000018ff037819 */ /* 0x000fc80000011607 */
[----:B------:R-:W-:-:S04]  /*7be0*/  LOP3.LUT R0, R0, 0x80, R3, 0xf8, !PT ;  /* 0x0000008000007812 */ /* 0x000fc800078ef803 */
[----:B------:R-:W-:-:S07]  /*7bf0*/  PRMT R2, R0, 0x7610, R2 ;  /* 0x0000761000027816 */ /* 0x000fce0000000002 */
.L_x_10570:
[----:B------:R-:W-:Y:S05]  /*7c00*/  BSYNC.RECONVERGENT B0 ;  /* 0x0000000000007941 */ /* 0x000fea0003800200 */
.L_x_10569:
[----:B------:R-:W-:Y:S01]  /*7c10*/  STG.E.U8 desc[UR36][R4.64], R2 ;  /* 0x0000000204007986 */ /* 0x000fe2000c101124 */
[----:B------:R-:W-:Y:S05]  /*7c20*/  EXIT ;  /* 0x000000000000794d */ /* 0x000fea0003800000 */
.L_x_10567:
        /* <DEDUP_REMOVED lines=21> */
.L_x_10574:
[----:B------:R-:W-:-:S04]  /*7d80*/  SHF.R.U32.HI R3, RZ, 0x18, R7 ;  /* 0x00000018ff037819 */ /* 0x000fc80000011607 */
[----:B------:R-:W-:-:S04]  /*7d90*/  LOP3.LUT R0, R0, 0x80, R3, 0xf8, !PT ;  /* 0x0000008000007812 */ /* 0x000fc800078ef803 */
[----:B------:R-:W-:-:S07]  /*7da0*/  PRMT R2, R0, 0x7610, R2 ;  /* 0x0000761000027816 */ /* 0x000fce0000000002 */
.L_x_10573:
[----:B------:R-:W-:Y:S05]  /*7db0*/  BSYNC.RECONVERGENT B0 ;  /* 0x0000000000007941 */ /* 0x000fea0003800200 */
.L_x_10572:
[----:B------:R-:W-:Y:S01]  /*7dc0*/  STG.E.U8 desc[UR36][R4.64], R2 ;  /* 0x0000000204007986 */ /* 0x000fe2000c101124 */
[----:B------:R-:W-:Y:S05]  /*7dd0*/  EXIT ;  /* 0x000000000000794d */ /* 0x000fea0003800000 */
.L_x_10566:
        /* <DEDUP_REMOVED lines=26> */
.L_x_10576:
[----:B------:R-:W0:Y:S02]  /*7f80*/  F2I.U64.F64.TRUNC R16, R16 ;  /* 0x0000001000107311 */ /* 0x000e24000030d800 */
[----:B0-----:R-:W-:Y:S01]  /*7f90*/  STG.E.64 desc[UR36][R4.64], R16 ;  /* 0x0000001004007986 */ /* 0x001fe2000c101b24 */
[----:B------:R-:W-:Y:S05]  /*7fa0*/  EXIT ;  /* 0x000000000000794d */ /* 0x000fea0003800000 */
.L_x_10575:
[----:B------:R-:W0:Y:S02]  /*7fb0*/  F2I.U32.F64.TRUNC R17, R16 ;  /* 0x0000001000117311 */ /* 0x000e24000030d000 */
[----:B0-----:R-:W-:Y:S01]  /*7fc0*/  STG.E desc[UR36][R4.64], R17 ;  /* 0x0000001104007986 */ /* 0x001fe2000c101924 */
[----:B------:R-:W-:Y:S05]  /*7fd0*/  EXIT ;  /* 0x000000000000794d */ /* 0x000fea0003800000 */
.L_x_10565:
        /* <DEDUP_REMOVED lines=10> */
.L_x_10578:
[----:B------:R-:W-:-:S05]  /*8080*/  CS2R R18, SRZ ;  /* 0x0000000000127805 */ /* 0x000fca000001ff00 */
[----:B------:R-:W-:Y:S01]  /*8090*/  STG.E.128 desc[UR36][R4.64], R16 ;  /* 0x0000001004007986 */ /* 0x000fe2000c101d24 */
[----:B------:R-:W-:Y:S05]  /*80a0*/  EXIT ;  /* 0x000000000000794d */ /* 0x000fea0003800000 */
.L_x_10577:
[----:B------:R-:W-:-:S13]  /*80b0*/  ISETP.NE.AND P0, PT, R0, 0xf, PT ;  /* 0x0000000f0000780c */ /* 0x000fda0003f05270 */
[----:B------:R-:W-:Y:S05]  /*80c0*/  @!P0 BRA `(.L_x_10579) ;  /* 0x0000000400088947 */ /* 0x000fea0003800000 */
[----:B------:R-:W-:-:S13]  /*80d0*/  ISETP.NE.AND P0, PT, R0, 0x17, PT ;  /* 0x000000170000780c */ /* 0x000fda0003f05270 */
[----:B------:R-:W-:Y:S05]  /*80e0*/  @!P0 BRA `(.L_x_10580) ;  /* 0x0000000000a08947 */ /* 0x000fea0003800000 */
[----:B------:R-:W-:-:S13]  /*80f0*/  ISETP.NE.AND P0, PT, R0, 0x18, PT ;  /* 0x000000180000780c */ /* 0x000fda0003f05270 */
[----:B------:R-:W-:Y:S05]  /*8100*/  @!P0 BRA `(.L_x_10581) ;  /* 0x0000000000448947 */ /* 0x000fea0003800000 */
.L_x_10558:
        /* <DEDUP_REMOVED lines=16> */
.L_x_10582:
[----:B------:R-:W-:Y:S05]  /*8210*/  EXIT ;  /* 0x000000000000794d */ /* 0x000fea0003800000 */
.L_x_10581:
        /* <DEDUP_REMOVED lines=17> */
.L_x_10584:
[----:B------:R-:W-:Y:S05]  /*8330*/  BSYNC.RECONVERGENT B0 ;  /* 0x0000000000007941 */ /* 0x000fea0003800200 */
.L_x_10583:
[----:B------:R-:W-:-:S05]  /*8340*/  LOP3.LUT R3, R0, 0x80, R3, 0xf8, !PT ;  /* 0x0000008000037812 */ /* 0x000fca00078ef803 */
[----:B------:R-:W-:Y:S01]  /*8350*/  STG.E.U8 desc[UR36][R4.64], R3 ;  /* 0x0000000304007986 */ /* 0x000fe2000c101124 */
[----:B------:R-:W-:Y:S05]  /*8360*/  EXIT ;  /* 0x000000000000794d */ /* 0x000fea0003800000 */
.L_x_10580:
        /* <DEDUP_REMOVED lines=16> */
.L_x_10586:
[----:B------:R-:W-:Y:S01]  /*8470*/  IMAD.MOV.U32 R0, RZ, RZ, 0x7f ;  /* 0x0000007fff007424 */ /* 0x000fe200078e00ff */
[----:B------:R-:W-:-:S04]  /*8480*/  ISETP.GT.U32.AND P0, PT, R2, 0x7f800000, PT ;  /* 0x7f8000000200780c */ /* 0x000fc80003f04070 */
[----:B------:R-:W-:-:S09]  /*8490*/  SEL R0, R0, 0x7c, P0 ;  /* 0x0000007c00007807 */ /* 0x000fd20000000000 */
.L_x_10587:
[----:B------:R-:W-:Y:S05]  /*84a0*/  BSYNC.RECONVERGENT B0 ;  /* 0x0000000000007941 */ /* 0x000fea0003800200 */
.L_x_10585:
[----:B------:R-:W-:-:S04]  /*84b0*/  SHF.R.U32.HI R3, RZ, 0x18, R3 ;  /* 0x00000018ff037819 */ /* 0x000fc80000011603 */
[----:B------:R-:W-:-:S05]  /*84c0*/  LOP3.LUT R3, R0, 0x80, R3, 0xf8, !PT ;  /* 0x0000008000037812 */ /* 0x000fca00078ef803 */
[----:B------:R-:W-:Y:S01]  /*84d0*/  STG.E.U8 desc[UR36][R4.64], R3 ;  /* 0x0000000304007986 */ /* 0x000fe2000c101124 */
[----:B------:R-:W-:Y:S05]  /*84e0*/  EXIT ;  /* 0x000000000000794d */ /* 0x000fea0003800000 */
.L_x_10579:
        /* <DEDUP_REMOVED lines=8> */
.L_x_10588:
        /* <DEDUP_REMOVED lines=9> */
.L_x_41769:


//--------------------- .text._ZN2at6native18elementwise_kernelILi128ELi2EZNS0_22gpu_kernel_impl_nocastINS0_13AUnaryFunctorIdddZZZNS0_16fmax_kernel_cudaERNS_18TensorIteratorBaseEENKUlvE_clEvENKUlvE_clEvEUlddE_EEEEvS5_RKT_EUliE_EEviT1_ --------------------------
	.section	.text._ZN2at6native18elementwise_kernelILi128ELi2EZNS0_22gpu_kernel_impl_nocastINS0_13AUnaryFunctorIdddZZZNS0_16fmax_kernel_cudaERNS_18TensorIteratorBaseEENKUlvE_clEvENKUlvE_clEvEUlddE_EEEEvS5_RKT_EUliE_EEviT1_,"ax",@progbits
	.align	128
        .global         _ZN2at6native18elementwise_kernelILi128ELi2EZNS0_22gpu_kernel_impl_nocastINS0_13AUnaryFunctorIdddZZZNS0_16fmax_kernel_cudaERNS_18TensorIteratorBaseEENKUlvE_clEvENKUlvE_clEvEUlddE_EEEEvS5_RKT_EUliE_EEviT1_
        .type           _ZN2at6native18elementwise_kernelILi128ELi2EZNS0_22gpu_kernel_impl_nocastINS0_13AUnaryFunctorIdddZZZNS0_16fmax_kernel_cudaERNS_18TensorIteratorBaseEENKUlvE_clEvENKUlvE_clEvEUlddE_EEEEvS5_RKT_EUliE_EEviT1_,@function
        .size           _ZN2at6native18elementwise_kernelILi128ELi2EZNS0_22gpu_kernel_impl_nocastINS0_13AUnaryFunctorIdddZZZNS0_16fmax_kernel_cudaERNS_18TensorIteratorBaseEENKUlvE_clEvENKUlvE_clEvEUlddE_EEEEvS5_RKT_EUliE_EEviT1_,(.L_x_41770 - _ZN2at6native18elementwise_kernelILi128ELi2EZNS0_22gpu_kernel_impl_nocastINS0_13AUnaryFunctorIdddZZZNS0_16fmax_kernel_cudaERNS_18TensorIteratorBaseEENKUlvE_clEvENKUlvE_clEvEUlddE_EEEEvS5_RKT_EUliE_EEviT1_)
        .other          _ZN2at6native18elementwise_kernelILi128ELi2EZNS0_22gpu_kernel_impl_nocastINS0_13AUnaryFunctorIdddZZZNS0_16fmax_kernel_cudaERNS_18TensorIteratorBaseEENKUlvE_clEvENKUlvE_clEvEUlddE_EEEEvS5_RKT_EUliE_EEviT1_,@"STO_CUDA_ENTRY STV_DEFAULT"
_ZN2at6native18elementwise_kernelILi128ELi2EZNS0_22gpu_kernel_impl_nocastINS0_13AUnaryFunctorIdddZZZNS0_16fmax_kernel_cudaERNS_18TensorIteratorBaseEENKUlvE_clEvENKUlvE_clEvEUlddE_EEEEvS5_RKT_EUliE_EEviT1_:
.text._ZN2at6native18elementwise_kernelILi128ELi2EZNS0_22gpu_kernel_impl_nocastINS0_13AUnaryFunctorIdddZZZNS0_16fmax_kernel_cudaERNS_18TensorIteratorBaseEENKUlvE_clEvENKUlvE_clEvEUlddE_EEEEvS5_RKT_EUliE_EEviT1_:
        /* <DEDUP_REMOVED lines=20> */
[----:B--2---:R-:W-:Y:S01]  /*0140*/  DSETP.MAX.AND P0, P1, R4, UR4, PT ;  /* 0x0000000404007e2a */ /* 0x004fe2000b90f000 */
[----:B------:R-:W-:-:S05]  /*0150*/  MOV R0, R5 ;  /* 0x0000000500007202 */ /* 0x000fca0000000f00 */
[----:B------:R-:W-:Y:S02]  /*0160*/  FSEL R7, R0, UR6, P0 ;  /* 0x0000000600077c08 */ /* 0x000fe40008000000 */
[----:B------:R-:W-:-:S06]  /*0170*/  SEL R6, R4, UR4, P0 ;  /* 0x0000000404067c07 */ /* 0x000fcc0008000000 */
[----:B------:R-:W-:-:S05]  /*0180*/  @P1 LOP3.LUT R7, R2, 0x80000, RZ, 0xfc, !PT ;  /* 0x0008000002071812 */ /* 0x000fca00078efcff */
[----:B0-----:R0:W-:Y:S02]  /*0190*/  STG.E.64 desc[UR8][R8.64], R6 ;  /* 0x0000000608007986 */ /* 0x0011e4000c101b08 */
.L_x_10591:
[----:B------:R-:W-:Y:S05]  /*01a0*/  BSYNC.RECONVERGENT B0 ;  /* 0x0000000000007941 */ /* 0x000fea0003800200 */
.L_x_10590:
        /* <DEDUP_REMOVED lines=8> */
[----:B---3--:R-:W-:Y:S01]  /*0230*/  DSETP.MAX.AND P0, P1, R2, UR4, PT ;  /* 0x0000000402007e2a */ /* 0x008fe2000b90f000 */
[----:B------:R-:W-:-:S05]  /*0240*/  IMAD.MOV.U32 R0, RZ, RZ, R3 ;  /* 0x000000ffff007224 */ /* 0x000fca00078e0003 */
[----:B------:R-:W-:Y:S02]  /*0250*/  FSEL R9, R0, UR6, P0 ;  /* 0x0000000600097c08 */ /* 0x000fe40008000000 */
[----:B------:R-:W-:-:S06]  /*0260*/  SEL R2, R2, UR4, P0 ;  /* 0x0000000402027c07 */ /* 0x000fcc0008000000 */
[----:B------:R-:W-:-:S04]  /*0270*/  @P1 LOP3.LUT R9, R8, 0x80000, RZ, 0xfc, !PT ;  /* 0x0008000008091812 */ /* 0x000fc800078efcff */
[----:B------:R-:W-:-:S05]  /*0280*/  MOV R3, R9 ;  /* 0x0000000900037202 */ /* 0x000fca0000000f00 */
[----:B0-----:R-:W-:Y:S01]  /*0290*/  STG.E.64 desc[UR8][R6.64], R2 ;  /* 0x0000000206007986 */ /* 0x001fe2000c101b08 */
[----:B------:R-:W-:Y:S05]  /*02a0*/  EXIT ;  /* 0x000000000000794d */ /* 0x000fea0003800000 */
.L_x_10589:
        /* <DEDUP_REMOVED lines=305> */
.L_x_10594:
        /* <DEDUP_REMOVED lines=10> */
[----:B--2---:R-:W-:Y:S01]  /*1660*/  DSETP.MAX.AND P1, P2, R6, UR4, PT ;  /* 0x0000000406007e2a */ /* 0x004fe2000ba2f000 */
[----:B------:R-:W-:-:S05]  /*1670*/  MOV R4, R7 ;  /* 0x0000000700047202 */ /* 0x000fca0000000f00 */
[----:B------:R-:W-:Y:S02]  /*1680*/  FSEL R5, R4, UR6, P1 ;  /* 0x0000000604057c08 */ /* 0x000fe40008800000 */
[----:B------:R-:W-:-:S04]  /*1690*/  MOV R4, R6 ;  /* 0x0000000600047202 */ /* 0x000fc80000000f00 */
[----:B------:R-:W-:Y:S02]  /*16a0*/  SEL R4, R4, UR4, P1 ;  /* 0x0000000404047c07 */ /* 0x000fe40008800000 */
[----:B------:R-:W-:-:S05]  /*16b0*/  @P2 LOP3.LUT R5, R10, 0x80000, RZ, 0xfc, !PT ;  /* 0x000800000a052812 */ /* 0x000fca00078efcff */
[----:B------:R0:W-:Y:S02]  /*16c0*/  STG.E.64 desc[UR8][R8.64], R4 ;  /* 0x0000000408007986 */ /* 0x0001e4000c101b08 */
.L_x_10593:
[----:B------:R-:W-:Y:S05]  /*16d0*/  BSYNC.RECONVERGENT B0 ;  /* 0x0000000000007941 */ /* 0x000fea0003800200 */
.L_x_10592:
        /* <DEDUP_REMOVED lines=300> */
.L_x_10595:
        /* <DEDUP_REMOVED lines=9> */
[----:B--2---:R-:W-:Y:S01]  /*2a30*/  DSETP.MAX.AND P1, P2, R4, UR4, PT ;  /* 0x0000000404007e2a */ /* 0x004fe2000ba2f000 */
[----:B------:R-:W-:Y:S02]  /*2a40*/  MOV R0, R5 ;  /* 0x0000000500007202 */ /* 0x000fe40000000f00 */
[----:B------:R-:W-:-:S03]  /*2a50*/  MOV R2, R4 ;  /* 0x0000000400027202 */ /* 0x000fc60000000f00 */
[----:B------:R-:W-:Y:S02]  /*2a60*/  FSEL R3, R0, UR6, P1 ;  /* 0x0000000600037c08 */ /* 0x000fe40008800000 */
[----:B------:R-:W-:-:S06]  /*2a70*/  SEL R2, R2, UR4, P1 ;  /* 0x0000000402027c07 */ /* 0x000fcc0008800000 */
[----:B------:R-:W-:-:S05]  /*2a80*/  @P2 LOP3.LUT R3, R8, 0x80000, RZ, 0xfc, !PT ;  /* 0x0008000008032812 */ /* 0x000fca00078efcff */
[----:B------:R-:W-:Y:S01]  /*2a90*/  STG.E.64 desc[UR8][R6.64], R2 ;  /* 0x0000000206007986 */ /* 0x000fe2000c101b08 */
[----:B------:R-:W-:Y:S05]  /*2aa0*/  EXIT ;  /* 0x000000000000794d */ /* 0x000fea0003800000 */
.L_x_10596:
        /* <DEDUP_REMOVED lines=13> */
.L_x_41770:


//--------------------- .text._ZN2at6native27unrolled_elementwise_kernelINS0_13AUnaryFunctorIdddZZZNS0_16fmax_kernel_cudaERNS_18TensorIteratorBaseEENKUlvE_clEvENKUlvE_clEvEUlddE_EESt5arrayIPcLm2EELi4E23TrivialOffsetCalculatorILi1EjESD_NS0_6memory15LoadWithoutCastENSE_16StoreWithoutCastEEEviT_T0_T2_T3_T4_T5_ --------------------------
	.section	.text._ZN2at6native27unrolled_elementwise_kernelINS0_13AUnaryFunctorIdddZZZNS0_16fmax_kernel_cudaERNS_18TensorIteratorBaseEENKUlvE_clEvENKUlvE_clEvEUlddE_EESt5arrayIPcLm2EELi4E23TrivialOffsetCalculatorILi1EjESD_NS0_6memory15LoadWithoutCastENSE_16StoreWithoutCastEEEviT_T0_T2_T3_T4_T5_,"ax",@progbits
	.align	128
        .global         _ZN2at6native27unrolled_elementwise_kernelINS0_13AUnaryFunctorIdddZZZNS0_16fmax_kernel_cudaERNS_18TensorIteratorBaseEENKUlvE_clEvENKUlvE_clEvEUlddE_EESt5arrayIPcLm2EELi4E23TrivialOffsetCalculatorILi1EjESD_NS0_6memory15LoadWithoutCastENSE_16StoreWithoutCastEEEviT_T0_T2_T3_T4_T5_
        .type           _ZN2at6native27unrolled_elementwise_kernelINS0_13AUnaryFunctorIdddZZZNS0_16fmax_kernel_cudaERNS_18TensorIteratorBaseEENKUlvE_clEvENKUlvE_clEvEUlddE_EESt5arrayIPcLm2EELi4E23TrivialOffsetCalculatorILi1EjESD_NS0_6memory15LoadWithoutCastENSE_16StoreWithoutCastEEEviT_T0_T2_T3_T4_T5_,@function
        .size           _ZN2at6native27unrolled_elementwise_kernelINS0_13AUnaryFunctorIdddZZZNS0_16fmax_kernel_cudaERNS_18TensorIteratorBaseEENKUlvE_clEvENKUlvE_clEvEUlddE_EESt5arrayIPcLm2EELi4E23TrivialOffsetCalculatorILi1EjESD_NS0_6memory15LoadWithoutCastENSE_16StoreWithoutCastEEEviT_T0_T2_T3_T4_T5_,(.L_x_41771 - _ZN2at6native27unrolled_elementwise_kernelINS0_13AUnaryFunctorIdddZZZNS0_16fmax_kernel_cudaERNS_18TensorIteratorBaseEENKUlvE_clEvENKUlvE_clEvEUlddE_EESt5arrayIPcLm2EELi4E23TrivialOffsetCalculatorILi1EjESD_NS0_6memory15LoadWithoutCastENSE_16StoreWithoutCastEEEviT_T0_T2_T3_T4_T5_)
        .other          _ZN2at6native27unrolled_elementwise_kernelINS0_13AUnaryFunctorIdddZZZNS0_16fmax_kernel_cudaERNS_18TensorIteratorBaseEENKUlvE_clEvENKUlvE_clEvEUlddE_EESt5arrayIPcLm2EELi4E23TrivialOffsetCalculatorILi1EjESD_NS0_6memory15LoadWithoutCastENSE_16StoreWithoutCastEEEviT_T0_T2_T3_T4_T5_,@"STO_CUDA_ENTRY STV_DEFAULT"
_ZN2at6native27unrolled_elementwise_kernelINS0_13AUnaryFunctorIdddZZZNS0_16fmax_kernel_cudaERNS_18TensorIteratorBaseEENKUlvE_clEvENKUlvE_clEvEUlddE_EESt5arrayIPcLm2EELi4E23TrivialOffsetCalculatorILi1EjESD_NS0_6memory15LoadWithoutCastENSE_16StoreWithoutCastEEEviT_T0_T2_T3_T4_T5_:
.text._ZN2at6native27unrolled_elementwise_kernelINS0_13AUnaryFunctorIdddZZZNS0_16fmax_kernel_cudaERNS_18TensorIteratorBaseEENKUlvE_clEvENKUlvE_clEvEUlddE_EESt5arrayIPcLm2EELi4E23TrivialOffsetCalculatorILi1EjESD_NS0_6memory15LoadWithoutCastENSE_16StoreWithoutCastEEEviT_T0_T2_T3_T4_T5_:
        /* <DEDUP_REMOVED lines=43> */
[----:B----4-:R-:W-:Y:S01]  /*02b0*/  DSETP.MAX.AND P0, P3, R6, UR4, PT ;  /* 0x0000000406007e2a */ /* 0x010fe2000bb0f000 */
[----:B------:R-:W-:-:S05]  /*02c0*/  IMAD.MOV.U32 R12, RZ, RZ, R6 ;  /* 0x000000ffff0c7224 */ /* 0x000fca00078e0006 */
[----:B------:R-:W-:Y:S01]  /*02d0*/  FSEL R7, R7, UR6, P0 ;  /* 0x0000000607077c08 */ /* 0x000fe20008000000 */
[----:B--2---:R-:W-:Y:S01]  /*02e0*/  DSETP.MAX.AND P1, P4, R4, UR4, PT ;  /* 0x0000000404007e2a */ /* 0x004fe2000bc2f000 */
[----:B------:R-:W-:-:S06]  /*02f0*/  MOV R6, R5 ;  /* 0x0000000500067202 */ /* 0x000fcc0000000f00 */
[----:B------:R-:W-:Y:S02]  /*0300*/  @P3 LOP3.LUT R7, R14, 0x80000, RZ, 0xfc, !PT ;  /* 0x000800000e073812 */ /* 0x000fe400078efcff */
[----:B------:R-:W-:-:S05]  /*0310*/  FSEL R13, R6, UR7, P1 ;  /* 0x00000007060d7c08 */ /* 0x000fca0008800000 */
[----:B------:R-:W-:Y:S01]  /*0320*/  @P4 LOP3.LUT R13, R15, 0x80000, RZ, 0xfc, !PT ;  /* 0x000800000f0d4812 */ /* 0x000fe200078efcff */
[----:B------:R-:W-:Y:S01]  /*0330*/  DSETP.MAX.AND P2, P5, R10, UR4, PT ;  /* 0x000000040a007e2a */ /* 0x000fe2000bd4f000 */
[----:B------:R-:W-:Y:S01]  /*0340*/  ISETP.GE.AND P4, PT, R3, R2, PT ;  /* 0x000000020300720c */ /* 0x000fe20003f86270 */
[----:B------:R-:W-:-:S05]  /*0350*/  IMAD.MOV.U32 R5, RZ, RZ, R11 ;  /* 0x000000ffff057224 */ /* 0x000fca00078e000b */
[----:B------:R-:W-:Y:S01]  /*0360*/  FSEL R5, R5, UR6, P2 ;  /* 0x0000000605057c08 */ /* 0x000fe20009000000 */
[----:B-----5:R-:W-:Y:S01]  /*0370*/  DSETP.MAX.AND P3, P6, R8, UR4, PT ;  /* 0x0000000408007e2a */ /* 0x020fe2000be6f000 */
        /* <DEDUP_REMOVED lines=30> */
.L_x_10599:
[----:B------:R-:W-:Y:S05]  /*0560*/  BSYNC.RELIABLE B1 ;  /* 0x0000000000017941 */ /* 0x000fea0003800100 */
.L_x_10598:
[----:B------:R-:W-:-:S13]  /*0570*/  ISETP.GE.AND P0, PT, R3, R2, PT ;  /* 0x000000020300720c */ /* 0x000fda0003f06270 */
[----:B0-----:R-:W0:Y:S01]  /*0580*/  @!P0 LDC.64 R8, c[0x0][0x398] ;  /* 0x0000e600ff088b82 */ /* 0x001e220000000a00 */
[----:B------:R-:W-:Y:S01]  /*0590*/  @!P0 IMAD R11, R0, 0x200, R3 ;  /* 0x00000200000b8824 */ /* 0x000fe200078e0203 */
[----:B------:R-:W-:-:S03]  /*05a0*/  @!P0 IADD3 R3, PT, PT, R3, 0x80, RZ ;  /* 0x0000008003038810 */ /* 0x000fc60007ffe0ff */
[----:B0-----:R-:W-:-:S05]  /*05b0*/  @!P0 IMAD.WIDE.U32 R8, R11, 0x8, R8 ;  /* 0x000000080b088825 */ /* 0x001fca00078e0008 */
[----:B------:R1:W-:Y:S02]  /*05c0*/  @!P0 STG.E.64 desc[UR10][R8.64], R6 ;  /* 0x0000000608008986 */ /* 0x0003e4000c101b0a */
.L_x_10600:
[----:B------:R-:W-:Y:S05]  /*05d0*/  BSYNC.RECONVERGENT B0 ;  /* 0x0000000000007941 */ /* 0x000fea0003800200 */
.L_x_10597:
        /* <DEDUP_REMOVED lines=8> */
.L_x_10601:
        /* <DEDUP_REMOVED lines=10> */
.L_x_41771:


//--------------------- .text._ZN2at6native29vectorized_elementwise_kernelILi2ENS0_13AUnaryFunctorIdddZZZNS0_16fmax_kernel_cudaERNS_18TensorIteratorBaseEENKUlvE_clEvENKUlvE_clEvEUlddE_EESt5arrayIPcLm2EEEEviT0_T1_ --------------------------
	.section	.text._ZN2at6native29vectorized_elementwise_kernelILi2ENS0_13AUnaryFunctorIdddZZZNS0_16fmax_kernel_cudaERNS_18TensorIteratorBaseEENKUlvE_clEvENKUlvE_clEvEUlddE_EESt5arrayIPcLm2EEEEviT0_T1_,"ax",@progbits
	.align	128
        .global         _ZN2at6native29vectorized_elementwise_kernelILi2ENS0_13AUnaryFunctorIdddZZZNS0_16fmax_kernel_cudaERNS_18TensorIteratorBaseEENKUlvE_clEvENKUlvE_clEvEUlddE_EESt5arrayIPcLm2EEEEviT0_T1_
        .type           _ZN2at6native29vectorized_elementwise_kernelILi2ENS0_13AUnaryFunctorIdddZZZNS0_16fmax_kernel_cudaERNS_18TensorIteratorBaseEENKUlvE_clEvENKUlvE_clEvEUlddE_EESt5arrayIPcLm2EEEEviT0_T1_,@function
        .size           _ZN2at6native29vectorized_elementwise_kernelILi2ENS0_13AUnaryFunctorIdddZZZNS0_16fmax_kernel_cudaERNS_18TensorIteratorBaseEENKUlvE_clEvENKUlvE_clEvEUlddE_EESt5arrayIPcLm2EEEEviT0_T1_,(.L_x_41772 - _ZN2at6native29vectorized_elementwise_kernelILi2ENS0_13AUnaryFunctorIdddZZZNS0_16fmax_kernel_cudaERNS_18TensorIteratorBaseEENKUlvE_clEvENKUlvE_clEvEUlddE_EESt5arrayIPcLm2EEEEviT0_T1_)
        .other          _ZN2at6native29vectorized_elementwise_kernelILi2ENS0_13AUnaryFunctorIdddZZZNS0_16fmax_kernel_cudaERNS_18TensorIteratorBaseEENKUlvE_clEvENKUlvE_clEvEUlddE_EESt5arrayIPcLm2EEEEviT0_T1_,@"STO_CUDA_ENTRY STV_DEFAULT"
_ZN2at6native29vectorized_elementwise_kernelILi2ENS0_13AUnaryFunctorIdddZZZNS0_16fmax_kernel_cudaERNS_18TensorIteratorBaseEENKUlvE_clEvENKUlvE_clEvEUlddE_EESt5arrayIPcLm2EEEEviT0_T1_:
.text._ZN2at6native29vectorized_elementwise_kernelILi2ENS0_13AUnaryFunctorIdddZZZNS0_16fmax_kernel_cudaERNS_18TensorIteratorBaseEENKUlvE_clEvENKUlvE_clEvEUlddE_EESt5arrayIPcLm2EEEEviT0_T1_:
        /* <DEDUP_REMOVED lines=75> */
[----:B---3--:R-:W-:Y:S01]  /*04b0*/  DSETP.MAX.AND P3, P2, R26, UR4, PT ;  /* 0x000000041a007e2a */ /* 0x008fe2000ba6f000 */
[----:B------:R-:W-:-:S05]  /*04c0*/  IMAD.MOV.U32 R4, RZ, RZ, R27 ;  /* 0x000000ffff047224 */ /* 0x000fca00078e001b */
[----:B-1----:R-:W-:Y:S01]  /*04d0*/  FSEL R11, R4, UR6, P3 ;  /* 0x00000006040b7c08 */ /* 0x002fe20009800000 */
[----:B--2---:R-:W-:Y:S01]  /*04e0*/  DSETP.MAX.AND P1, P5, R24, UR4, PT ;  /* 0x0000000418007e2a */ /* 0x004fe2000bd2f000 */
[----:B------:R-:W-:-:S05]  /*04f0*/  MOV R4, R25 ;  /* 0x0000001900047202 */ /* 0x000fca0000000f00 */
[----:B------:R-:W-:Y:S02]  /*0500*/  FSEL R5, R4, UR7, P1 ;  /* 0x0000000704057c08 */ /* 0x000fe40008800000 */
[----:B------:R-:W-:Y:S01]  /*0510*/  @P2 LOP3.LUT R11, R6, 0x80000, RZ, 0xfc, !PT ;  /* 0x00080000060b2812 */ /* 0x000fe200078efcff */
[----:B-----5:R-:W-:Y:S01]  /*0520*/  DSETP.MAX.AND P0, P4, R12, UR4, PT ;  /* 0x000000040c007e2a */ /* 0x020fe2000bc0f000 */
[----:B------:R-:W-:-:S05]  /*0530*/  IMAD.MOV.U32 R4, RZ, RZ, R13 ;  /* 0x000000ffff047224 */ /* 0x000fca00078e000d */
[----:B------:R-:W-:Y:S01]  /*0540*/  FSEL R7, R4, UR8, P0 ;  /* 0x0000000804077c08 */ /* 0x000fe20008000000 */
[----:B------:R-:W-:Y:S01]  /*0550*/  IMAD.U32 R4, RZ, RZ, UR8 ;  /* 0x00000008ff047e24 */ /* 0x000fe2000f8e00ff */
[----:B------:R-:W-:-:S06]  /*0560*/  @P5 LOP3.LUT R5, R8, 0x80000, RZ, 0xfc, !PT ;  /* 0x0008000008055812 */ /* 0x000fcc00078efcff */
[----:B------:R-:W-:Y:S01]  /*0570*/  @P4 LOP3.LUT R7, R4, 0x80000, RZ, 0xfc, !PT ;  /* 0x0008000004074812 */ /* 0x000fe200078efcff */
[----:B------:R-:W-:Y:S01]  /*0580*/  IMAD.U32 R6, RZ, RZ, UR7 ;  /* 0x00000007ff067e24 */ /* 0x000fe2000f8e00ff */
[----:B------:R-:W-:Y:S01]  /*0590*/  DSETP.MAX.AND P2, P5, R14, UR4, PT ;  /* 0x000000040e007e2a */ /* 0x000fe2000bd4f000 */
[----:B------:R-:W-:Y:S01]  /*05a0*/  IMAD.MOV.U32 R4, RZ, RZ, R15 ;  /* 0x000000ffff047224 */ /* 0x000fe200078e000f */
[----:B------:R-:W-:-:S04]  /*05b0*/  DSETP.MAX.AND P4, P6, R16, UR4, PT ;  /* 0x0000000410007e2a */ /* 0x000fc8000be8f000 */
[----:B------:R-:W-:Y:S01]  /*05c0*/  FSEL R29, R4, UR6, P2 ;  /* 0x00000006041d7c08 */ /* 0x000fe20009000000 */
[----:B------:R-:W-:-:S05]  /*05d0*/  IMAD.MOV.U32 R4, RZ, RZ, R17 ;  /* 0x000000ffff047224 */ /* 0x000fca00078e0011 */
[----:B------:R-:W-:Y:S02]  /*05e0*/  FSEL R9, R4, UR7, P4 ;  /* 0x0000000704097c08 */ /* 0x000fe4000a000000 */
[----:B------:R-:W-:-:S04]  /*05f0*/  MOV R4, UR6 ;  /* 0x0000000600047c02 */ /* 0x000fc80008000f00 */
[----:B------:R-:W-:Y:S02]  /*0600*/  @P5 LOP3.LUT R29, R4, 0x80000, RZ, 0xfc, !PT ;  /* 0x00080000041d5812 */ /* 0x000fe400078efcff */
[----:B------:R-:W-:Y:S01]  /*0610*/  @P6 LOP3.LUT R9, R6, 0x80000, RZ, 0xfc, !PT ;  /* 0x0008000006096812 */ /* 0x000fe200078efcff */
[----:B----4-:R-:W-:Y:S01]  /*0620*/  DSETP.MAX.AND P5, P6, R18, UR4, PT ;  /* 0x0000000412007e2a */ /* 0x010fe2000beaf000 */
[----:B------:R-:W-:-:S05]  /*0630*/  IMAD.MOV.U32 R4, RZ, RZ, R19 ;  /* 0x000000ffff047224 */ /* 0x000fca00078e0013 */
[----:B------:R-:W-:Y:S01]  /*0640*/  FSEL R27, R4, UR6, P5 ;  /* 0x00000006041b7c08 */ /* 0x000fe2000a800000 */
[----:B------:R-:W-:Y:S01]  /*0650*/  IMAD.U32 R4, RZ, RZ, UR6 ;  /* 0x00000006ff047e24 */ /* 0x000fe2000f8e00ff */
[----:B------:R-:W-:Y:S02]  /*0660*/  UMOV UR6, UR4 ;  /* 0x0000000400067c82 */ /* 0x000fe40008000000 */
[----:B------:R-:W-:-:S04]  /*0670*/  SEL R10, R26, UR6, P3 ;  /* 0x000000061a0a7c07 */ /* 0x000fc80009800000 */
[----:B------:R-:W-:Y:S01]  /*0680*/  @P6 LOP3.LUT R27, R4, 0x80000, RZ, 0xfc, !PT ;  /* 0x00080000041b6812 */ /* 0x000fe200078efcff */
[----:B------:R-:W-:Y:S01]  /*0690*/  UMOV UR6, UR5 ;  /* 0x0000000500067c82 */ /* 0x000fe20008000000 */
[----:B------:R-:W-:Y:S01]  /*06a0*/  DSETP.MAX.AND P3, P6, R20, UR4, PT ;  /* 0x0000000414007e2a */ /* 0x000fe2000be6f000 */
[----:B------:R-:W-:-:S05]  /*06b0*/  IMAD.MOV.U32 R4, RZ, RZ, R21 ;  /* 0x000000ffff047224 */ /* 0x000fca00078e0015 */
[----:B------:R-:W-:Y:S02]  /*06c0*/  FSEL R25, R4, UR6, P3 ;  /* 0x0000000604197c08 */ /* 0x000fe40009800000 */
[----:B------:R-:W-:Y:S01]  /*06d0*/  MOV R4, UR6 ;  /* 0x0000000600047c02 */ /* 0x000fe20008000f00 */
[----:B------:R-:W-:Y:S01]  /*06e0*/  UMOV UR6, UR4 ;  /* 0x0000000400067c82 */ /* 0x000fe20008000000 */
[----:B------:R-:W-:-:S04]  /*06f0*/  IMAD.MOV.U32 R6, RZ, RZ, R23 ;  /* 0x000000ffff067224 */ /* 0x000fc800078e0017 */
[----:B------:R-:W-:Y:S02]  /*0700*/  @P6 LOP3.LUT R25, R4, 0x80000, RZ, 0xfc, !PT ;  /* 0x0008000004196812 */ /* 0x000fe400078efcff */
[----:B------:R-:W-:Y:S01]  /*0710*/  SEL R4, R24, UR6, P1 ;  /* 0x0000000618047c07 */ /* 0x000fe20008800000 */
[----:B------:R-:W-:Y:S01]  /*0720*/  DSETP.MAX.AND P1, P6, R22, UR4, PT ;  /* 0x0000000416007e2a */ /* 0x000fe2000be2f000 */
        /* <DEDUP_REMOVED lines=27> */
.L_x_10605:
[----:B------:R-:W-:-:S13]  /*08e0*/  ISETP.GE.U32.AND P0, PT, R2, R0, PT ;  /* 0x000000000200720c */ /* 0x000fda0003f06070 */
[----:B------:R-:W-:Y:S05]  /*08f0*/  @P0 BRA `(.L_x_10607) ;  /* 0x0000000000300947 */ /* 0x000fea0003800000 */
[----:B0-----:R-:W0:Y:S01]  /*0900*/  LDC.64 R4, c[0x0][0x398] ;  /* 0x0000e600ff047b82 */ /* 0x001e220000000a00 */
[----:B------:R-:W-:Y:S02]  /*0910*/  IMAD.IADD R11, R3, 0x1, R2 ;  /* 0x00000001030b7824 */ /* 0x000fe400078e0202 */
[----:B------:R-:W-:Y:S02]  /*0920*/  VIADD R2, R2, 0x80 ;  /* 0x0000008002027836 */ /* 0x000fe40000000000 */
[----:B0-----:R-:W-:-:S05]  /*0930*/  IMAD.WIDE.U32 R4, R11, 0x8, R4 ;  /* 0x000000080b047825 */ /* 0x001fca00078e0004 */
[----:B------:R1:W-:Y:S02]  /*0940*/  STG.E.64 desc[UR12][R4.64], R6 ;  /* 0x0000000604007986 */ /* 0x0003e4000c101b0c */
.L_x_10606:
[----:B------:R-:W-:-:S13]  /*0950*/  ISETP.GE.U32.AND P0, PT, R2, R0, PT ;  /* 0x000000000200720c */ /* 0x000fda0003f06070 */
[----:B------:R-:W-:Y:S05]  /*0960*/  @P0 BRA `(.L_x_10608) ;  /* 0x0000000000300947 */ /* 0x000fea0003800000 */
[----:B-1----:R-:W1:Y:S01]  /*0970*/  LDC.64 R4, c[0x0][0x398] ;  /* 0x0000e600ff047b82 */ /* 0x002e620000000a00 */
[----:B------:R-:W-:Y:S01]  /*0980*/  IMAD.IADD R7, R3, 0x1, R2 ;  /* 0x0000000103077824 */ /* 0x000fe200078e0202 */
[----:B------:R-:W-:-:S03]  /*0990*/  IADD3 R2, PT, PT, R2, 0x80, RZ ;  /* 0x0000008002027810 */ /* 0x000fc60007ffe0ff */
[----:B-1----:R-:W-:-:S05]  /*09a0*/  IMAD.WIDE.U32 R4, R7, 0x8, R4 ;  /* 0x0000000807047825 */ /* 0x002fca00078e0004 */
[----:B------:R1:W-:Y:S02]  /*09b0*/  STG.E.64 desc[UR12][R4.64], R28 ;  /* 0x0000001c04007986 */ /* 0x0003e4000c101b0c */
.L_x_10607:
[----:B------:R-:W-:-:S13]  /*09c0*/  ISETP.GE.U32.AND P0, PT, R2, R0, PT ;  /* 0x000000000200720c */ /* 0x000fda0003f06070 */
[----:B------:R-:W-:Y:S05]  /*09d0*/  @P0 BRA `(.L_x_10609) ;  /* 0x0000000000340947 */ /* 0x000fea0003800000 */
[----:B01----:R-:W0:Y:S01]  /*09e0*/  LDC.64 R4, c[0x0][0x398] ;  /* 0x0000e600ff047b82 */ /* 0x003e220000000a00 */
[----:B------:R-:W-:Y:S02]  /*09f0*/  IMAD.IADD R7, R3, 0x1, R2 ;  /* 0x0000000103077824 */ /* 0x000fe400078e0202 */
[----:B------:R-:W-:Y:S02]  /*0a00*/  VIADD R2, R2, 0x80 ;  /* 0x0000008002027836 */ /* 0x000fe40000000000 */
[----:B0-----:R-:W-:-:S05]  /*0a10*/  IMAD.WIDE.U32 R4, R7, 0x8, R4 ;  /* 0x0000000807047825 */ /* 0x001fca00078e0004 */
[----:B------:R2:W-:Y:S02]  /*0a20*/  STG.E.64 desc[UR12][R4.64], R8 ;  /* 0x0000000804007986 */ /* 0x0005e4000c101b0c */
.L_x_10608:
        /* <DEDUP_REMOVED lines=8> */
.L_x_10609:
[----:B------:R-:W-:Y:S05]  /*0ab0*/  BSYNC.RELIABLE B1 ;  /* 0x0000000000017941 */ /* 0x000fea0003800100 */
.L_x_10604:
[----:B------:R-:W-:-:S13]  /*0ac0*/  ISETP.GE.U32.AND P0, PT, R2, R0, PT ;  /* 0x000000000200720c */ /* 0x000fda0003f06070 */
[----:B012---:R-:W0:Y:S01]  /*0ad0*/  @!P0 LDC.64 R4, c[0x0][0x398] ;  /* 0x0000e600ff048b82 */ /* 0x007e220000000a00 */
[----:B------:R-:W-:Y:S01]  /*0ae0*/  @!P0 IADD3 R7, PT, PT, R3, R2, RZ ;  /* 0x0000000203078210 */ /* 0x000fe20007ffe0ff */
[----:B------:R-:W-:-:S04]  /*0af0*/  @!P0 VIADD R2, R2, 0x80 ;  /* 0x0000008002028836 */ /* 0x000fc80000000000 */
[----:B0-----:R-:W-:-:S05]  /*0b00*/  @!P0 IMAD.WIDE.U32 R4, R7, 0x8, R4 ;  /* 0x0000000807048825 */ /* 0x001fca00078e0004 */
[----:B------:R3:W-:Y:S02]  /*0b10*/  @!P0 STG.E.64 desc[UR12][R4.64], R24 ;  /* 0x0000001804008986 */ /* 0x0007e4000c101b0c */
.L_x_10610:
[----:B------:R-:W-:Y:S05]  /*0b20*/  BSYNC.RECONVERGENT B0 ;  /* 0x0000000000007941 */ /* 0x000fea0003800200 */
.L_x_10603:
        /* <DEDUP_REMOVED lines=8> */
.L_x_10602:
        /* <DEDUP_REMOVED lines=14> */
[--C-:B----4-:R-:W-:Y:S01]  /*0c90*/  DSETP.MAX.AND P0, P1, R12, R24.reuse, PT ;  /* 0x000000180c00722a */ /* 0x110fe2000390f000 */
[----:B------:R-:W-:Y:S01]  /*0ca0*/  IMAD.MOV.U32 R0, RZ, RZ, R12 ;  /* 0x000000ffff007224 */ /* 0x000fe200078e000c */
[----:B------:R-:W-:Y:S01]  /*0cb0*/  DSETP.MAX.AND P2, P3, R14, R24, PT ;  /* 0x000000180e00722a */ /* 0x000fe20003b4f000 */
        /* <DEDUP_REMOVED lines=10> */
[--C-:B------:R-:W-:Y:S01]  /*0d60*/  DSETP.MAX.AND P0, P1, R4, R24.reuse, PT ;  /* 0x000000180400722a */ /* 0x100fe2000390f000 */
[----:B------:R-:W-:Y:S02]  /*0d70*/  @P3 LOP3.LUT R12, R23, 0x80000, RZ, 0xfc, !PT ;  /* 0x00080000170c3812 */ /* 0x000fe400078efcff */
[----:B------:R-:W-:Y:S01]  /*0d80*/  SEL R15, R2, R13, P2 ;  /* 0x0000000d020f7207 */ /* 0x000fe20001000000 */
[----:B------:R-:W-:Y:S01]  /*0d90*/  DSETP.MAX.AND P2, P3, R6, R24, PT ;  /* 0x000000180600722a */ /* 0x000fe20003b4f000 */
        /* <DEDUP_REMOVED lines=9> */
[--C-:B------:R-:W-:Y:S01]  /*0e30*/  DSETP.MAX.AND P2, P4, R16, R24.reuse, PT ;  /* 0x000000181000722a */ /* 0x100fe20003c4f000 */
[----:B------:R-:W-:Y:S01]  /*0e40*/  @P1 LOP3.LUT R13, R0, 0x80000, RZ, 0xfc, !PT ;  /* 0x00080000000d1812 */ /* 0x000fe200078efcff */
[--C-:B------:R-:W-:Y:S01]  /*0e50*/  DSETP.MAX.AND P1, P0, R18, R24.reuse, PT ;  /* 0x000000181200722a */ /* 0x100fe2000382f000 */
        /* <DEDUP_REMOVED lines=10> */
[--C-:B------:R-:W-:Y:S01]  /*0f00*/  DSETP.MAX.AND P2, P3, R8, R24.reuse, PT ;  /* 0x000000180800722a */ /* 0x100fe20003b4f000 */
[----:B------:R-:W-:Y:S01]  /*0f10*/  SEL R2, R2, R17, P1 ;  /* 0x0000001102027207 */ /* 0x000fe20000800000 */
[----:B------:R-:W-:Y:S01]  /*0f20*/  IMAD.WIDE.U32 R22, R22, 0x10, R26 ;  /* 0x0000001016167825 */ /* 0x000fe200078e001a */
[----:B------:R-:W-:Y:S01]  /*0f30*/  @P4 LOP3.LUT R7, R16, 0x80000, RZ, 0xfc, !PT ;  /* 0x0008000010074812 */ /* 0x000fe200078efcff */
[----:B------:R-:W-:Y:S01]  /*0f40*/  DSETP.MAX.AND P1, P4, R10, R24, PT ;  /* 0x000000180a00722a */ /* 0x000fe20003c2f000 */
        /* <DEDUP_REMOVED lines=26> */
.L_x_10611:
        /* <DEDUP_REMOVED lines=9> */
.L_x_41772:


//--------------------- .text._ZN2at6native29vectorized_elementwise_kernelILi4ENS0_13AUnaryFunctorIdddZZZNS0_16fmax_kernel_cudaERNS_18TensorIteratorBaseEENKUlvE_clEvENKUlvE_clEvEUlddE_EESt5arrayIPcLm2EEEEviT0_T1_ --------------------------
	.section	.text._ZN2at6native29vectorized_elementwise_kernelILi4ENS0_13AUnaryFunctorIdddZZZNS0_16fmax_kernel_cudaERNS_18TensorIteratorBaseEENKUlvE_clEvENKUlvE_clEvEUlddE_EESt5arrayIPcLm2EEEEviT0_T1_,"ax",@progbits
	.align	128
        .global         _ZN2at6native29vectorized_elementwise_kernelILi4ENS0_13AUnaryFunctorIdddZZZNS0_16fmax_kernel_cudaERNS_18TensorIteratorBaseEENKUlvE_clEvENKUlvE_clEvEUlddE_EESt5arrayIPcLm2EEEEviT0_T1_
        .type           _ZN2at6native29vectorized_elementwise_kernelILi4ENS0_13AUnaryFunctorIdddZZZNS0_16fmax_kernel_cudaERNS_18TensorIteratorBaseEENKUlvE_clEvENKUlvE_clEvEUlddE_EESt5arrayIPcLm2EEEEviT0_T1_,@function
        .size           _ZN2at6native29vectorized_elementwise_kernelILi4ENS0_13AUnaryFunctorIdddZZZNS0_16fmax_kernel_cudaERNS_18TensorIteratorBaseEENKUlvE_clEvENKUlvE_clEvEUlddE_EESt5arrayIPcLm2EEEEviT0_T1_,(.L_x_41773 - _ZN2at6native29vectorized_elementwise_kernelILi4ENS0_13AUnaryFunctorIdddZZZNS0_16fmax_kernel_cudaERNS_18TensorIteratorBaseEENKUlvE_clEvENKUlvE_clEvEUlddE_EESt5arrayIPcLm2EEEEviT0_T1_)
        .other          _ZN2at6native29vectorized_elementwise_kernelILi4ENS0_13AUnaryFunctorIdddZZZNS0_16fmax_kernel_cudaERNS_18TensorIteratorBaseEENKUlvE_clEvENKUlvE_clEvEUlddE_EESt5arrayIPcLm2EEEEviT0_T1_,@"STO_CUDA_ENTRY STV_DEFAULT"
_ZN2at6native29vectorized_elementwise_kernelILi4ENS0_13AUnaryFunctorIdddZZZNS0_16fmax_kernel_cudaERNS_18TensorIteratorBaseEENKUlvE_clEvENKUlvE_clEvEUlddE_EESt5arrayIPcLm2EEEEviT0_T1_:
.text._ZN2at6native29vectorized_elementwise_kernelILi4ENS0_13AUnaryFunctorIdddZZZNS0_16fmax_kernel_cudaERNS_18TensorIteratorBaseEENKUlvE_clEvENKUlvE_clEvEUlddE_EESt5arrayIPcLm2EEEEviT0_T1_:
        /* <DEDUP_REMOVED lines=142> */
.L_x_10615:
[----:B------:R-:W-:-:S13]  /*08e0*/  ISETP.GE.U32.AND P0, PT, R3, R2, PT ;  /* 0x000000020300720c */ /* 0x000fda0003f06070 */
[----:B------:R-:W-:Y:S05]  /*08f0*/  @P0 BRA `(.L_x_10617) ;  /* 0x0000000000300947 */ /* 0x000fea0003800000 */
[----:B0-----:R-:W0:Y:S01]  /*0900*/  LDC.64 R4, c[0x0][0x398] ;  /* 0x0000e600ff047b82 */ /* 0x001e220000000a00 */
[----:B------:R-:W-:Y:S02]  /*0910*/  IMAD.IADD R11, R0, 0x1, R3 ;  /* 0x00000001000b7824 */ /* 0x000fe400078e0203 */
[----:B------:R-:W-:Y:S02]  /*0920*/  VIADD R3, R3, 0x80 ;  /* 0x0000008003037836 */ /* 0x000fe40000000000 */
[----:B0-----:R-:W-:-:S05]  /*0930*/  IMAD.WIDE.U32 R4, R11, 0x8, R4 ;  /* 0x000000080b047825 */ /* 0x001fca00078e0004 */
[----:B------:R1:W-:Y:S02]  /*0940*/  STG.E.64 desc[UR12][R4.64], R6 ;  /* 0x0000000604007986 */ /* 0x0003e4000c101b0c */
.L_x_10616:
[----:B------:R-:W-:-:S13]  /*0950*/  ISETP.GE.U32.AND P0, PT, R3, R2, PT ;  /* 0x000000020300720c */ /* 0x000fda0003f06070 */
[----:B------:R-:W-:Y:S05]  /*0960*/  @P0 BRA `(.L_x_10618) ;  /* 0x0000000000300947 */ /* 0x000fea0003800000 */
[----:B-1----:R-:W1:Y:S01]  /*0970*/  LDC.64 R4, c[0x0][0x398] ;  /* 0x0000e600ff047b82 */ /* 0x002e620000000a00 */
[----:B------:R-:W-:Y:S01]  /*0980*/  IMAD.IADD R7, R0, 0x1, R3 ;  /* 0x0000000100077824 */ /* 0x000fe200078e0203 */
[----:B------:R-:W-:-:S03]  /*0990*/  IADD3 R3, PT, PT, R3, 0x80, RZ ;  /* 0x0000008003037810 */ /* 0x000fc60007ffe0ff */
[----:B-1----:R-:W-:-:S05]  /*09a0*/  IMAD.WIDE.U32 R4, R7, 0x8, R4 ;  /* 0x0000000807047825 */ /* 0x002fca00078e0004 */
[----:B------:R1:W-:Y:S02]  /*09b0*/  STG.E.64 desc[UR12][R4.64], R28 ;  /* 0x0000001c04007986 */ /* 0x0003e4000c101b0c */
.L_x_10617:
[----:B------:R-:W-:-:S13]  /*09c0*/  ISETP.GE.U32.AND P0, PT, R3, R2, PT ;  /* 0x000000020300720c */ /* 0x000fda0003f06070 */
[----:B------:R-:W-:Y:S05]  /*09d0*/  @P0 BRA `(.L_x_10619) ;  /* 0x0000000000340947 */ /* 0x000fea0003800000 */
[----:B01----:R-:W0:Y:S01]  /*09e0*/  LDC.64 R4, c[0x0][0x398] ;  /* 0x0000e600ff047b82 */ /* 0x003e220000000a00 */
[----:B------:R-:W-:Y:S02]  /*09f0*/  IMAD.IADD R7, R0, 0x1, R3 ;  /* 0x0000000100077824 */ /* 0x000fe400078e0203 */
[----:B------:R-:W-:Y:S02]  /*0a00*/  VIADD R3, R3, 0x80 ;  /* 0x0000008003037836 */ /* 0x000fe40000000000 */
[----:B0-----:R-:W-:-:S05]  /*0a10*/  IMAD.WIDE.U32 R4, R7, 0x8, R4 ;  /* 0x0000000807047825 */ /* 0x001fca00078e0004 */
[----:B------:R2:W-:Y:S02]  /*0a20*/  STG.E.64 desc[UR12][R4.64], R8 ;  /* 0x0000000804007986 */ /* 0x0005e4000c101b0c */
.L_x_10618:
        /* <DEDUP_REMOVED lines=8> */
.L_x_10619:
[----:B------:R-:W-:Y:S05]  /*0ab0*/  BSYNC.RELIABLE B1 ;  /* 0x0000000000017941 */ /* 0x000fea0003800100 */
.L_x_10614:
[----:B------:R-:W-:-:S13]  /*0ac0*/  ISETP.GE.U32.AND P0, PT, R3, R2, PT ;  /* 0x000000020300720c */ /* 0x000fda0003f06070 */
[----:B012---:R-:W0:Y:S01]  /*0ad0*/  @!P0 LDC.64 R4, c[0x0][0x398] ;  /* 0x0000e600ff048b82 */ /* 0x007e220000000a00 */
[----:B------:R-:W-:Y:S01]  /*0ae0*/  @!P0 IADD3 R7, PT, PT, R0, R3, RZ ;  /* 0x0000000300078210 */ /* 0x000fe20007ffe0ff */
[----:B------:R-:W-:-:S04]  /*0af0*/  @!P0 VIADD R3, R3, 0x80 ;  /* 0x0000008003038836 */ /* 0x000fc80000000000 */
[----:B0-----:R-:W-:-:S05]  /*0b00*/  @!P0 IMAD.WIDE.U32 R4, R7, 0x8, R4 ;  /* 0x0000000807048825 */ /* 0x001fca00078e0004 */
[----:B------:R3:W-:Y:S02]  /*0b10*/  @!P0 STG.E.64 desc[UR12][R4.64], R24 ;  /* 0x0000001804008986 */ /* 0x0007e4000c101b0c */
.L_x_10620:
[----:B------:R-:W-:Y:S05]  /*0b20*/  BSYNC.RECONVERGENT B0 ;  /* 0x0000000000007941 */ /* 0x000fea0003800200 */
.L_x_10613:
        /* <DEDUP_REMOVED lines=8> */
.L_x_10612:
        /* <DEDUP_REMOVED lines=12> */
[--C-:B---3--:R-:W-:Y:S01]  /*0c70*/  DSETP.MAX.AND P5, P2, R16, R2.reuse, PT ;  /* 0x000000021000722a */ /* 0x108fe20003aaf000 */
[----:B------:R-:W-:Y:S01]  /*0c80*/  IMAD.MOV.U32 R25, RZ, RZ, R17 ;  /* 0x000000ffff197224 */ /* 0x000fe200078e0011 */
[--C-:B------:R-:W-:Y:S01]  /*0c90*/  DSETP.MAX.AND P4, P1, R18, R2.reuse, PT ;  /* 0x000000021200722a */ /* 0x100fe2000398f000 */
[----:B------:R-:W-:Y:S01]  /*0ca0*/  IMAD.MOV.U32 R17, RZ, RZ, R19 ;  /* 0x000000ffff117224 */ /* 0x000fe200078e0013 */
[----:B------:R-:W-:Y:S01]  /*0cb0*/  DSETP.MAX.AND P3, P0, R12, R2, PT ;  /* 0x000000020c00722a */ /* 0x000fe2000386f000 */
        /* <DEDUP_REMOVED lines=9> */
[----:B------:R-:W-:Y:S01]  /*0d50*/  DSETP.MAX.AND P5, P6, R14, R2, PT ;  /* 0x000000020e00722a */ /* 0x000fe20003eaf000 */
        /* <DEDUP_REMOVED lines=11> */
[--C-:B------:R-:W-:Y:S01]  /*0e10*/  DSETP.MAX.AND P5, P2, R4, R2.reuse, PT ;  /* 0x000000020400722a */ /* 0x100fe20003aaf000 */
[----:B------:R-:W-:Y:S01]  /*0e20*/  @P0 LOP3.LUT R17, R25, 0x80000, RZ, 0xfc, !PT ;  /* 0x0008000019110812 */ /* 0x000fe200078efcff */
[----:B------:R-:W-:Y:S01]  /*0e30*/  IMAD.MOV.U32 R18, RZ, RZ, R4 ;  /* 0x000000ffff127224 */ /* 0x000fe200078e0004 */
[--C-:B------:R-:W-:Y:S01]  /*0e40*/  DSETP.MAX.AND P4, P0, R8, R2.reuse, PT ;  /* 0x000000020800722a */ /* 0x100fe2000388f000 */
[----:B------:R-:W-:Y:S01]  /*0e50*/  MOV R5, R9 ;  /* 0x0000000900057202 */ /* 0x000fe20000000f00 */
[----:B------:R-:W-:Y:S01]  /*0e60*/  IMAD.MOV.U32 R9, RZ, RZ, R2 ;  /* 0x000000ffff097224 */ /* 0x000fe200078e0002 */
[----:B------:R-:W-:Y:S01]  /*0e70*/  @P1 LOP3.LUT R19, R24, 0x80000, RZ, 0xfc, !PT ;  /* 0x0008000018131812 */ /* 0x000fe200078efcff */
[----:B------:R-:W-:Y:S01]  /*0e80*/  IMAD.MOV.U32 R4, RZ, RZ, R3 ;  /* 0x000000ffff047224 */ /* 0x000fe200078e0003 */
[--C-:B------:R-:W-:Y:S01]  /*0e90*/  DSETP.MAX.AND P3, P1, R6, R2.reuse, PT ;  /* 0x000000020600722a */ /* 0x100fe2000396f000 */
[----:B------:R-:W-:Y:S01]  /*0ea0*/  IMAD.MOV.U32 R20, RZ, RZ, R6 ;  /* 0x000000ffff147224 */ /* 0x000fe200078e0006 */
[----:B------:R-:W-:Y:S01]  /*0eb0*/  @P6 LOP3.LUT R15, R26, 0x80000, RZ, 0xfc, !PT ;  /* 0x000800001a0f6812 */ /* 0x000fe200078efcff */
[----:B------:R-:W-:Y:S01]  /*0ec0*/  IMAD.MOV.U32 R25, RZ, RZ, R10 ;  /* 0x000000ffff197224 */ /* 0x000fe200078e000a */
[-C--:B------:R-:W-:Y:S01]  /*0ed0*/  SEL R18, R18, R9.reuse, P5 ;  /* 0x0000000912127207 */ /* 0x080fe20002800000 */
[----:B------:R-:W-:Y:S01]  /*0ee0*/  IMAD.MOV.U32 R6, RZ, RZ, R8 ;  /* 0x000000ffff067224 */ /* 0x000fe200078e0008 */
[----:B------:R-:W-:Y:S01]  /*0ef0*/  FSEL R21, R21, R4, P5 ;  /* 0x0000000415157208 */ /* 0x000fe20002800000 */
[----:B------:R-:W-:Y:S01]  /*0f00*/  DSETP.MAX.AND P5, P6, R10, R2, PT ;  /* 0x000000020a00722a */ /* 0x000fe20003eaf000 */
        /* <DEDUP_REMOVED lines=27> */
.L_x_10621:
        /* <DEDUP_REMOVED lines=12> */
.L_x_41773:


//--------------------- .text._ZN2at6native29vectorized_elementwise_kernelILi8ENS0_13AUnaryFunctorIdddZZZNS0_16fmax_kernel_cudaERNS_18TensorIteratorBaseEENKUlvE_clEvENKUlvE_clEvEUlddE_EESt5arrayIPcLm2EEEEviT0_T1_ --------------------------
	.section	.text._ZN2at6native29vectorized_elementwise_kernelILi8ENS0_13AUnaryFunctorIdddZZZNS0_16fmax_kernel_cudaERNS_18TensorIteratorBaseEENKUlvE_clEvENKUlvE_clEvEUlddE_EESt5arrayIPcLm2EEEEviT0_T1_,"ax",@progbits
	.align	128
        .global         _ZN2at6native29vectorized_elementwise_kernelILi8ENS0_13AUnaryFunctorIdddZZZNS0_16fmax_kernel_cudaERNS_18TensorIteratorBaseEENKUlvE_clEvENKUlvE_clEvEUlddE_EESt5arrayIPcLm2EEEEviT0_T1_
        .type           _ZN2at6native29vectorized_elementwise_kernelILi8ENS0_13AUnaryFunctorIdddZZZNS0_16fmax_kernel_cudaERNS_18TensorIteratorBaseEENKUlvE_clEvENKUlvE_clEvEUlddE_EESt5arrayIPcLm2EEEEviT0_T1_,@function
        .size           _ZN2at6native29vectorized_elementwise_kernelILi8ENS0_13AUnaryFunctorIdddZZZNS0_16fmax_kernel_cudaERNS_18TensorIteratorBaseEENKUlvE_clEvENKUlvE_clEvEUlddE_EESt5arrayIPcLm2EEEEviT0_T1_,(.L_x_41774 - _ZN2at6native29vectorized_elementwise_kernelILi8ENS0_13AUnaryFunctorIdddZZZNS0_16fmax_kernel_cudaERNS_18TensorIteratorBaseEENKUlvE_clEvENKUlvE_clEvEUlddE_EESt5arrayIPcLm2EEEEviT0_T1_)
        .other          _ZN2at6native29vectorized_elementwise_kernelILi8ENS0_13AUnaryFunctorIdddZZZNS0_16fmax_kernel_cudaERNS_18TensorIteratorBaseEENKUlvE_clEvENKUlvE_clEvEUlddE_EESt5arrayIPcLm2EEEEviT0_T1_,@"STO_CUDA_ENTRY STV_DEFAULT"
_ZN2at6native29vectorized_elementwise_kernelILi8ENS0_13AUnaryFunctorIdddZZZNS0_16fmax_kernel_cudaERNS_18TensorIteratorBaseEENKUlvE_clEvENKUlvE_clEvEUlddE_EESt5arrayIPcLm2EEEEviT0_T1_:
.text._ZN2at6native29vectorized_elementwise_kernelILi8ENS0_13AUnaryFunctorIdddZZZNS0_16fmax_kernel_cudaERNS_18TensorIteratorBaseEENKUlvE_clEvENKUlvE_clEvEUlddE_EESt5arrayIPcLm2EEEEviT0_T1_:
        /* <DEDUP_REMOVED lines=142> */
.L_x_10625:
[----:B------:R-:W-:-:S13]  /*08e0*/  ISETP.GE.U32.AND P0, PT, R3, R2, PT ;  /* 0x000000020300720c */ /* 0x000fda0003f06070 */
[----:B------:R-:W-:Y:S05]  /*08f0*/  @P0 BRA `(.L_x_10627) ;  /* 0x0000000000300947 */ /* 0x000fea0003800000 */
[----:B0-----:R-:W0:Y:S01]  /*0900*/  LDC.64 R4, c[0x0][0x398] ;  /* 0x0000e600ff047b82 */ /* 0x001e220000000a00 */
[----:B------:R-:W-:Y:S02]  /*0910*/  IMAD.IADD R11, R0, 0x1, R3 ;  /* 0x00000001000b7824 */ /* 0x000fe400078e0203 */
[----:B------:R-:W-:Y:S02]  /*0920*/  VIADD R3, R3, 0x80 ;  /* 0x0000008003037836 */ /* 0x000fe40000000000 */
[----:B0-----:R-:W-:-:S05]  /*0930*/  IMAD.WIDE.U32 R4, R11, 0x8, R4 ;  /* 0x000000080b047825 */ /* 0x001fca00078e0004 */
[----:B------:R1:W-:Y:S02]  /*0940*/  STG.E.64 desc[UR12][R4.64], R6 ;  /* 0x0000000604007986 */ /* 0x0003e4000c101b0c */
.L_x_10626:
[----:B------:R-:W-:-:S13]  /*0950*/  ISETP.GE.U32.AND P0, PT, R3, R2, PT ;  /* 0x000000020300720c */ /* 0x000fda0003f06070 */
[----:B------:R-:W-:Y:S05]  /*0960*/  @P0 BRA `(.L_x_10628) ;  /* 0x0000000000300947 */ /* 0x000fea0003800000 */
[----:B-1----:R-:W1:Y:S01]  /*0970*/  LDC.64 R4, c[0x0][0x398] ;  /* 0x0000e600ff047b82 */ /* 0x002e620000000a00 */
[----:B------:R-:W-:Y:S01]  /*0980*/  IMAD.IADD R7, R0, 0x1, R3 ;  /* 0x0000000100077824 */ /* 0x000fe200078e0203 */
[----:B------:R-:W-:-:S03]  /*0990*/  IADD3 R3, PT, PT, R3, 0x80, RZ ;  /* 0x0000008003037810 */ /* 0x000fc60007ffe0ff */
[----:B-1----:R-:W-:-:S05]  /*09a0*/  IMAD.WIDE.U32 R4, R7, 0x8, R4 ;  /* 0x0000000807047825 */ /* 0x002fca00078e0004 */
[----:B------:R1:W-:Y:S02]  /*09b0*/  STG.E.64 desc[UR12][R4.64], R28 ;  /* 0x0000001c04007986 */ /* 0x0003e4000c101b0c */
.L_x_10627:
[----:B------:R-:W-:-:S13]  /*09c0*/  ISETP.GE.U32.AND P0, PT, R3, R2, PT ;  /* 0x000000020300720c */ /* 0x000fda0003f06070 */
[----:B------:R-:W-:Y:S05]  /*09d0*/  @P0 BRA `(.L_x_10629) ;  /* 0x0000000000340947 */ /* 0x000fea0003800000 */
[----:B01----:R-:W0:Y:S01]  /*09e0*/  LDC.64 R4, c[0x0][0x398] ;  /* 0x0000e600ff047b82 */ /* 0x003e220000000a00 */
[----:B------:R-:W-:Y:S02]  /*09f0*/  IMAD.IADD R7, R0, 0x1, R3 ;  /* 0x0000000100077824 */ /* 0x000fe400078e0203 */
[----:B------:R-:W-:Y:S02]  /*0a00*/  VIADD R3, R3, 0x80 ;  /* 0x0000008003037836 */ /* 0x000fe40000000000 */
[----:B0-----:R-:W-:-:S05]  /*0a10*/  IMAD.WIDE.U32 R4, R7, 0x8, R4 ;  /* 0x0000000807047825 */ /* 0x001fca00078e0004 */
[----:B------:R2:W-:Y:S02]  /*0a20*/  STG.E.64 desc[UR12][R4.64], R8 ;  /* 0x0000000804007986 */ /* 0x0005e4000c101b0c */
.L_x_10628:
        /* <DEDUP_REMOVED lines=8> */
.L_x_10629:
[----:B------:R-:W-:Y:S05]  /*0ab0*/  BSYNC.RELIABLE B1 ;  /* 0x0000000000017941 */ /* 0x000fea0003800100 */
.L_x_10624:
[----:B------:R-:W-:-:S13]  /*0ac0*/  ISETP.GE.U32.AND P0, PT, R3, R2, PT ;  /* 0x000000020300720c */ /* 0x000fda0003f06070 */
[----:B012---:R-:W0:Y:S01]  /*0ad0*/  @!P0 LDC.64 R4, c[0x0][0x398] ;  /* 0x0000e600ff048b82 */ /* 0x007e220000000a00 */
[----:B------:R-:W-:Y:S01]  /*0ae0*/  @!P0 IADD3 R7, PT, PT, R0, R3, RZ ;  /* 0x0000000300078210 */ /* 0x000fe20007ffe0ff */
[----:B------:R-:W-:-:S04]  /*0af0*/  @!P0 VIADD R3, R3, 0x80 ;  /* 0x0000008003038836 */ /* 0x000fc80000000000 */
[----:B0-----:R-:W-:-:S05]  /*0b00*/  @!P0 IMAD.WIDE.U32 R4, R7, 0x8, R4 ;  /* 0x0000000807048825 */ /* 0x001fca00078e0004 */
[----:B------:R3:W-:Y:S02]  /*0b10*/  @!P0 STG.E.64 desc[UR12][R4.64], R24 ;  /* 0x0000001804008986 */ /* 0x0007e4000c101b0c */
.L_x_10630:
[----:B------:R-:W-:Y:S05]  /*0b20*/  BSYNC.RECONVERGENT B0 ;  /* 0x0000000000007941 */ /* 0x000fea0003800200 */
.L_x_10623:
        /* <DEDUP_REMOVED lines=8> */
.L_x_10622:
        /* <DEDUP_REMOVED lines=81> */
.L_x_10631:
        /* <DEDUP_REMOVED lines=12> */
.L_x_41774:


//--------------------- .text._ZN2at6native18elementwise_kernelILi128ELi4EZNS0_15gpu_kernel_implINS0_13BinaryFunctorIdddZZZNS0_16fmax_kernel_cudaERNS_18TensorIteratorBaseEENKUlvE_clEvENKUlvE_clEvEUlddE_EEEEvS5_RKT_EUliE_EEviT1_ --------------------------
	.section	.text._ZN2at6native18elementwise_kernelILi128ELi4EZNS0_15gpu_kernel_implINS0_13BinaryFunctorIdddZZZNS0_16fmax_kernel_cudaERNS_18TensorIteratorBaseEENKUlvE_clEvENKUlvE_clEvEUlddE_EEEEvS5_RKT_EUliE_EEviT1_,"ax",@progbits
	.align	128
        .global         _ZN2at6native18elementwise_kernelILi128ELi4EZNS0_15gpu_kernel_implINS0_13BinaryFunctorIdddZZZNS0_16fmax_kernel_cudaERNS_18TensorIteratorBaseEENKUlvE_clEvENKUlvE_clEvEUlddE_EEEEvS5_RKT_EUliE_EEviT1_
        .type           _ZN2at6native18elementwise_kernelILi128ELi4EZNS0_15gpu_kernel_implINS0_13BinaryFunctorIdddZZZNS0_16fmax_kernel_cudaERNS_18TensorIteratorBaseEENKUlvE_clEvENKUlvE_clEvEUlddE_EEEEvS5_RKT_EUliE_EEviT1_,@function
        .size           _ZN2at6native18elementwise_kernelILi128ELi4EZNS0_15gpu_kernel_implINS0_13BinaryFunctorIdddZZZNS0_16fmax_kernel_cudaERNS_18TensorIteratorBaseEENKUlvE_clEvENKUlvE_clEvEUlddE_EEEEvS5_RKT_EUliE_EEviT1_,(.L_x_41775 - _ZN2at6native18elementwise_kernelILi128ELi4EZNS0_15gpu_kernel_implINS0_13BinaryFunctorIdddZZZNS0_16fmax_kernel_cudaERNS_18TensorIteratorBaseEENKUlvE_clEvENKUlvE_clEvEUlddE_EEEEvS5_RKT_EUliE_EEviT1_)
        .other          _ZN2at6native18elementwise_kernelILi128ELi4EZNS0_15gpu_kernel_implINS0_13BinaryFunctorIdddZZZNS0_16fmax_kernel_cudaERNS_18TensorIteratorBaseEENKUlvE_clEvENKUlvE_clEvEUlddE_EEEEvS5_RKT_EUliE_EEviT1_,@"STO_CUDA_ENTRY STV_DEFAULT"
_ZN2at6native18elementwise_kernelILi128ELi4EZNS0_15gpu_kernel_implINS0_13BinaryFunctorIdddZZZNS0_16fmax_kernel_cudaERNS_18TensorIteratorBaseEENKUlvE_clEvENKUlvE_clEvEUlddE_EEEEvS5_RKT_EUliE_EEviT1_:
.text._ZN2at6native18elementwise_kernelILi128ELi4EZNS0_15gpu_kernel_implINS0_13BinaryFunctorIdddZZZNS0_16fmax_kernel_cudaERNS_18TensorIteratorBaseEENKUlvE_clEvENKUlvE_clEvEUlddE_EEEEvS5_RKT_EUliE_EEviT1_:
        /* <DEDUP_REMOVED lines=371> */
.L_x_10634:
        /* <DEDUP_REMOVED lines=18> */
.L_x_10639:
[----:B------:R-:W2:Y:S02]  /*1850*/  LDG.E.U8 R2, desc[UR36][R2.64] ;  /* 0x0000002402027981 */ /* 0x000ea4000c1e1100 */
[----:B--2---:R0:W1:Y:S01]  /*1860*/  I2F.F64.U16 R16, R2 ;  /* 0x0000000200107312 */ /* 0x0040620000101800 */
[----:B------:R-:W-:Y:S05]  /*1870*/  BRA `(.L_x_10641) ;  /* 0x0000000c00607947 */ /* 0x000fea0003800000 */
.L_x_10638:
        /* <DEDUP_REMOVED lines=9> */
.L_x_10643:
[----:B------:R-:W2:Y:S02]  /*1910*/  LDG.E R2, desc[UR36][R2.64] ;  /* 0x0000002402027981 */ /* 0x000ea4000c1e1900 */
[----:B--2---:R0:W1:Y:S01]  /*1920*/  I2F.F64 R16, R2 ;  /* 0x0000000200107312 */ /* 0x0040620000201c00 */
[----:B------:R-:W-:Y:S05]  /*1930*/  BRA `(.L_x_10641) ;  /* 0x0000000c00307947 */ /* 0x000fea0003800000 */
.L_x_10642:
[----:B------:R-:W2:Y:S02]  /*1940*/  LDG.E.U16 R2, desc[UR36][R2.64] ;  /* 0x0000002402027981 */ /* 0x000ea4000c1e1500 */
[----:B--2---:R0:W1:Y:S01]  /*1950*/  I2F.F64.S16 R16, R2 ;  /* 0x0000000200107312 */ /* 0x0040620000101c00 */
[----:B------:R-:W-:Y:S05]  /*1960*/  BRA `(.L_x_10641) ;  /* 0x0000000c00247947 */ /* 0x000fea0003800000 */
.L_x_10637:
        /* <DEDUP_REMOVED lines=10> */
.L_x_10645:
[----:B------:R-:W2:Y:S02]  /*1a10*/  LDG.E.U16 R0, desc[UR36][R2.64] ;  /* 0x0000002402007981 */ /* 0x000ea4000c1e1500 */
[----:B--2---:R-:W-:-:S05]  /*1a20*/  HADD2.F32 R0, -RZ, R0.H0_H0 ;  /* 0x20000000ff007230 */ /* 0x004fca0000004100 */
[----:B------:R-:W-:-:S04]  /*1a30*/  FMUL.FTZ R0, R0, 1 ;  /* 0x3f80000000007820 */ /* 0x000fc80000410000 */
[----:B------:R0:W1:Y:S01]  /*1a40*/  F2F.F64.F32 R16, R0 ;  /* 0x0000000000107310 */ /* 0x0000620000201800 */
[----:B------:R-:W-:Y:S05]  /*1a50*/  BRA `(.L_x_10641) ;  /* 0x0000000800e87947 */ /* 0x000fea0003800000 */
.L_x_10644:
        /* <DEDUP_REMOVED lines=10> */
.L_x_10647:
[----:B------:R-:W2:Y:S02]  /*1b00*/  LDG.E.U16 R2, desc[UR36][R2.64] ;  /* 0x0000002402027981 */ /* 0x000ea4000c1e1500 */
[----:B--2---:R-:W-:-:S05]  /*1b10*/  HADD2.F32 R0, -RZ, R2.H0_H0 ;  /* 0x20000002ff007230 */ /* 0x004fca0000004100 */
[----:B------:R-:W-:-:S04]  /*1b20*/  FMUL.FTZ R0, R0, 1 ;  /* 0x3f80000000007820 */ /* 0x000fc80000410000 */
[----:B------:R0:W1:Y:S01]  /*1b30*/  F2F.F64.F32 R16, R0 ;  /* 0x0000000000107310 */ /* 0x0000620000201800 */
[----:B------:R-:W-:Y:S05]  /*1b40*/  BRA `(.L_x_10641) ;  /* 0x0000000800ac7947 */ /* 0x000fea0003800000 */
.L_x_10646:
[----:B------:R0:W5:Y:S01]  /*1b50*/  LDG.E.64 R16, desc[UR36][R2.64] ;  /* 0x0000002402107981 */ /* 0x000162000c1e1b00 */
[----:B------:R-:W-:Y:S05]  /*1b60*/  BRA `(.L_x_10641) ;  /* 0x0000000800a47947 */ /* 0x000fea0003800000 */
.L_x_10636:
        /* <DEDUP_REMOVED lines=13> */
.L_x_10650:
[----:B------:R0:W5:Y:S01]  /*1c40*/  LDG.E.64 R16, desc[UR36][R2.64] ;  /* 0x0000002402107981 */ /* 0x000162000c1e1b00 */
[----:B------:R-:W-:Y:S05]  /*1c50*/  BRA `(.L_x_10641) ;  /* 0x0000000800687947 */ /* 0x000fea0003800000 */
.L_x_10649:
        /* <DEDUP_REMOVED lines=27> */
.L_x_10652:
        /* <DEDUP_REMOVED lines=14> */
.L_x_10651:
[----:B------:R-:W2:Y:S02]  /*1ef0*/  LDG.E.U16 R0, desc[UR36][R2.64] ;  /* 0x0000002402007981 */ /* 0x000ea4000c1e1500 */
[----:B--2---:R-:W-:-:S04]  /*1f00*/  IMAD.U32 R0, R0, 0x10000, RZ ;  /* 0x0001000000007824 */ /* 0x004fc800078e00ff */
[----:B------:R-:W-:-:S04]  /*1f10*/  FMUL.FTZ R0, R0, 1 ;  /* 0x3f80000000007820 */ /* 0x000fc80000410000 */
[----:B------:R0:W1:Y:S01]  /*1f20*/  F2F.F64.F32 R16, R0 ;  /* 0x0000000000107310 */ /* 0x0000620000201800 */
[----:B------:R-:W-:Y:S05]  /*1f30*/  BRA `(.L_x_10641) ;  /* 0x0000000400b07947 */ /* 0x000fea0003800000 */
.L_x_10648:
        /* <DEDUP_REMOVED lines=11> */
.L_x_10655:
        /* <DEDUP_REMOVED lines=21> */
.L_x_10657:
[----:B------:R-:W-:Y:S05]  /*2140*/  BSYNC.RECONVERGENT B0 ;  /* 0x0000000000007941 */ /* 0x000fea0003800200 */
.L_x_10656:
[----:B------:R-:W-:Y:S01]  /*2150*/  IMAD.SHL.U32 R0, R0, 0x100000, RZ ;  /* 0x0010000000007824 */ /* 0x000fe200078e00ff */
[----:B------:R-:W-:-:S04]  /*2160*/  LEA R2, R2, 0x3b800000, 0x17 ;  /* 0x3b80000002027811 */ /* 0x000fc800078eb8ff */
[----:B------:R-:W-:-:S05]  /*2170*/  LOP3.LUT R0, R2, R0, R7, 0xfe, !PT ;  /* 0x0000000002007212 */ /* 0x000fca00078efe07 */
[----:B------:R-:W-:-:S04]  /*2180*/  FMUL.FTZ R0, R0, 1 ;  /* 0x3f80000000007820 */ /* 0x000fc80000410000 */
[----:B------:R0:W1:Y:S01]  /*2190*/  F2F.F64.F32 R16, R0 ;  /* 0x0000000000107310 */ /* 0x0000620000201800 */
[----:B------:R-:W-:Y:S05]  /*21a0*/  BRA `(.L_x_10641) ;  /* 0x0000000400147947 */ /* 0x000fea0003800000 */
.L_x_10654:
        /* <DEDUP_REMOVED lines=21> */
.L_x_10659:
[----:B------:R-:W-:Y:S05]  /*2300*/  BSYNC.RECONVERGENT B0 ;  /* 0x0000000000007941 */ /* 0x000fea0003800200 */
.L_x_10658:
[----:B------:R-:W-:Y:S02]  /*2310*/  SHF.L.U32 R0, R0, 0x15, RZ ;  /* 0x0000001500007819 */ /* 0x000fe400000006ff */
[----:B------:R-:W-:-:S04]  /*2320*/  LEA R2, R2, 0x37800000, 0x17 ;  /* 0x3780000002027811 */ /* 0x000fc800078eb8ff */
[----:B------:R-:W-:-:S05]  /*2330*/  LOP3.LUT R0, R2, R0, R7, 0xfe, !PT ;  /* 0x0000000002007212 */ /* 0x000fca00078efe07 */
[----:B------:R-:W-:-:S04]  /*2340*/  FMUL.FTZ R0, R0, 1 ;  /* 0x3f80000000007820 */ /* 0x000fc80000410000 */
[----:B------:R0:W1:Y:S01]  /*2350*/  F2F.F64.F32 R16, R0 ;  /* 0x0000000000107310 */ /* 0x0000620000201800 */
[----:B------:R-:W-:Y:S05]  /*2360*/  BRA `(.L_x_10641) ;  /* 0x0000000000a47947 */ /* 0x000fea0003800000 */
.L_x_10653:
[----:B------:R-:W-:-:S09]  /*2370*/  UISETP.NE.AND UP0, UPT, UR4, 0x1c, UPT ;  /* 0x0000001c0400788c */ /* 0x000fd2000bf05270 */
[----:B------:R-:W-:Y:S05]  /*2380*/  BRA.U !UP0, `(.L_x_10660) ;  /* 0x0000000108947547 */ /* 0x000fea000b800000 */
[----:B------:R-:W-:-:S09]  /*2390*/  UISETP.NE.AND UP0, UPT, UR4, 0x1d, UPT ;  /* 0x0000001d0400788c */ /* 0x000fd2000bf05270 */
[----:B------:R-:W-:Y:S05]  /*23a0*/  BRA.U !UP0, `(.L_x_10661) ;  /* 0x0000000108807547 */ /* 0x000fea000b800000 */
[----:B------:R-:W-:-:S09]  /*23b0*/  UISETP.NE.AND UP0, UPT, UR4, 0x2c, UPT ;  /* 0x0000002c0400788c */ /* 0x000fd2000bf05270 */
[----:B------:R-:W-:Y:S05]  /*23c0*/  BRA.U !UP0, `(.L_x_10662) ;  /* 0x0000000108487547 */ /* 0x000fea000b800000 */
.L_x_10640:
        /* <DEDUP_REMOVED lines=16> */
.L_x_10663:
[----:B------:R-:W-:Y:S01]  /*24d0*/  CS2R R16, SRZ ;  /* 0x0000000000107805 */ /* 0x000fe2000001ff00 */
[----:B------:R-:W-:Y:S06]  /*24e0*/  BRA `(.L_x_10641) ;  /* 0x0000000000447947 */ /* 0x000fec0003800000 */
.L_x_10662:
        /* <DEDUP_REMOVED lines=12> */
.L_x_10661:
[----:B------:R-:W2:Y:S02]  /*25b0*/  LDG.E.64 R16, desc[UR36][R2.64] ;  /* 0x0000002402107981 */ /* 0x000ea4000c1e1b00 */
[----:B--2---:R-:W4:Y:S01]  /*25c0*/  I2F.F64.U64 R16, R16 ;  /* 0x0000001000107312 */ /* 0x004f220000301800 */
[----:B------:R-:W-:Y:S05]  /*25d0*/  BRA `(.L_x_10641) ;  /* 0x0000000000087947 */ /* 0x000fea0003800000 */
.L_x_10660:
[----:B------:R-:W2:Y:S02]  /*25e0*/  LDG.E R2, desc[UR36][R2.64] ;  /* 0x0000002402027981 */ /* 0x000ea4000c1e1900 */
[----:B--2---:R0:W1:Y:S02]  /*25f0*/  I2F.F64.U32 R16, R2 ;  /* 0x0000000200107312 */ /* 0x0040640000201800 */
.L_x_10641:
[----:B------:R-:W-:Y:S05]  /*2600*/  BSYNC.RECONVERGENT B6 ;  /* 0x0000000000067941 */ /* 0x000fea0003800200 */
.L_x_10635:
        /* <DEDUP_REMOVED lines=18> */
.L_x_10668:
[----:B0-----:R-:W2:Y:S02]  /*2730*/  LDG.E.U8 R2, desc[UR36][R22.64] ;  /* 0x0000002416027981 */ /* 0x001ea4000c1e1100 */
[----:B--2---:R-:W0:Y:S01]  /*2740*/  I2F.F64.U16 R2, R2 ;  /* 0x0000000200027312 */ /* 0x004e220000101800 */
[----:B------:R-:W-:Y:S05]  /*2750*/  BRA `(.L_x_10670) ;  /* 0x0000000c00607947 */ /* 0x000fea0003800000 */
.L_x_10667:
        /* <DEDUP_REMOVED lines=9> */
.L_x_10672:
[----:B0-----:R-:W2:Y:S02]  /*27f0*/  LDG.E R2, desc[UR36][R22.64] ;  /* 0x0000002416027981 */ /* 0x001ea4000c1e1900 */
[----:B--2---:R-:W0:Y:S01]  /*2800*/  I2F.F64 R2, R2 ;  /* 0x0000000200027312 */ /* 0x004e220000201c00 */
[----:B------:R-:W-:Y:S05]  /*2810*/  BRA `(.L_x_10670) ;  /* 0x0000000c00307947 */ /* 0x000fea0003800000 */
.L_x_10671:
[----:B0-----:R-:W2:Y:S02]  /*2820*/  LDG.E.U16 R2, desc[UR36][R22.64] ;  /* 0x0000002416027981 */ /* 0x001ea4000c1e1500 */
[----:B--2---:R-:W0:Y:S01]  /*2830*/  I2F.F64.S16 R2, R2 ;  /* 0x0000000200027312 */ /* 0x004e220000101c00 */
[----:B------:R-:W-:Y:S05]  /*2840*/  BRA `(.L_x_10670) ;  /* 0x0000000c00247947 */ /* 0x000fea0003800000 */
.L_x_10666:
        /* <DEDUP_REMOVED lines=10> */
.L_x_10674:
[----:B0-----:R-:W2:Y:S02]  /*28f0*/  LDG.E.U16 R0, desc[UR36][R22.64] ;  /* 0x0000002416007981 */ /* 0x001ea4000c1e1500 */
[----:B--2---:R-:W-:-:S05]  /*2900*/  HADD2.F32 R0, -RZ, R0.H0_H0 ;  /* 0x20000000ff007230 */ /* 0x004fca0000004100 */
[----:B------:R-:W-:-:S04]  /*2910*/  FMUL.FTZ R0, R0, 1 ;  /* 0x3f80000000007820 */ /* 0x000fc80000410000 */
[----:B------:R0:W2:Y:S01]  /*2920*/  F2F.F64.F32 R2, R0 ;  /* 0x0000000000027310 */ /* 0x0000a20000201800 */
[----:B------:R-:W-:Y:S05]  /*2930*/  BRA `(.L_x_10670) ;  /* 0x0000000800e87947 */ /* 0x000fea0003800000 */
.L_x_10673:
        /* <DEDUP_REMOVED lines=10> */
.L_x_10676:
[----:B------:R-:W0:Y:S02]  /*29e0*/  LDG.E.U16 R22, desc[UR36][R22.64] ;  /* 0x0000002416167981 */ /* 0x000e24000c1e1500 */
[----:B0-----:R-:W-:-:S05]  /*29f0*/  HADD2.F32 R0, -RZ, R22.H0_H0 ;  /* 0x20000016ff007230 */ /* 0x001fca0000004100 */
[----:B------:R-:W-:-:S04]  /*2a00*/  FMUL.FTZ R0, R0, 1 ;  /* 0x3f80000000007820 */ /* 0x000fc80000410000 */
[----:B------:R0:W2:Y:S01]  /*2a10*/  F2F.F64.F32 R2, R0 ;  /* 0x0000000000027310 */ /* 0x0000a20000201800 */
[----:B------:R-:W-:Y:S05]  /*2a20*/  BRA `(.L_x_10670) ;  /* 0x0000000800ac7947 */ /* 0x000fea0003800000 */
.L_x_10675:
[----:B0-----:R0:W5:Y:S01]  /*2a30*/  LDG.E.64 R2, desc[UR36][R22.64] ;  /* 0x0000002416027981 */ /* 0x001162000c1e1b00 */
[----:B------:R-:W-:Y:S05]  /*2a40*/  BRA `(.L_x_10670) ;  /* 0x0000000800a47947 */ /* 0x000fea0003800000 */
.L_x_10665:
        /* <DEDUP_REMOVED lines=13> */
.L_x_10679:
[----:B0-----:R0:W5:Y:S01]  /*2b20*/  LDG.E.64 R2, desc[UR36][R22.64] ;  /* 0x0000002416027981 */ /* 0x001162000c1e1b00 */
[----:B------:R-:W-:Y:S05]  /*2b30*/  BRA `(.L_x_10670) ;  /* 0x0000000800687947 */ /* 0x000fea0003800000 */
.L_x_10678:
        /* <DEDUP_REMOVED lines=27> */
.L_x_10681:
        /* <DEDUP_REMOVED lines=14> */
.L_x_10680:
[----:B0-----:R-:W2:Y:S02]  /*2dd0*/  LDG.E.U16 R0, desc[UR36][R22.64] ;  /* 0x0000002416007981 */ /* 0x001ea4000c1e1500 */
[----:B--2---:R-:W-:-:S04]  /*2de0*/  IMAD.U32 R0, R0, 0x10000, RZ ;  /* 0x0001000000007824 */ /* 0x004fc800078e00ff */
[----:B------:R-:W-:-:S04]  /*2df0*/  FMUL.FTZ R0, R0, 1 ;  /* 0x3f80000000007820 */ /* 0x000fc80000410000 */
[----:B------:R0:W2:Y:S01]  /*2e00*/  F2F.F64.F32 R2, R0 ;  /* 0x0000000000027310 */ /* 0x0000a20000201800 */
[----:B------:R-:W-:Y:S05]  /*2e10*/  BRA `(.L_x_10670) ;  /* 0x0000000400b07947 */ /* 0x000fea0003800000 */
.L_x_10677:
        /* <DEDUP_REMOVED lines=11> */
.L_x_10684:
        /* <DEDUP_REMOVED lines=21> */
.L_x_10686:
[----:B------:R-:W-:Y:S05]  /*3020*/  BSYNC.RECONVERGENT B0 ;  /* 0x0000000000007941 */ /* 0x000fea0003800200 */
.L_x_10685:
[----:B------:R-:W-:Y:S01]  /*3030*/  IMAD.SHL.U32 R0, R0, 0x100000, RZ ;  /* 0x0010000000007824 */ /* 0x000fe200078e00ff */
[----:B------:R-:W-:-:S04]  /*3040*/  LEA R2, R2, 0x3b800000, 0x17 ;  /* 0x3b80000002027811 */ /* 0x000fc800078eb8ff */
[----:B------:R-:W-:-:S05]  /*3050*/  LOP3.LUT R0, R2, R0, R7, 0xfe, !PT ;  /* 0x0000000002007212 */ /* 0x000fca00078efe07 */
[----:B------:R-:W-:-:S04]  /*3060*/  FMUL.FTZ R0, R0, 1 ;  /* 0x3f80000000007820 */ /* 0x000fc80000410000 */
[----:B------:R0:W2:Y:S01]  /*3070*/  F2F.F64.F32 R2, R0 ;  /* 0x0000000000027310 */ /* 0x0000a20000201800 */
[----:B------:R-:W-:Y:S05]  /*3080*/  BRA `(.L_x_10670) ;  /* 0x0000000400147947 */ /* 0x000fea0003800000 */
.L_x_10683:
        /* <DEDUP_REMOVED lines=21> */
.L_x_10688:
[----:B------:R-:W-:Y:S05]  /*31e0*/  BSYNC.RECONVERGENT B0 ;  /* 0x0000000000007941 */ /* 0x000fea0003800200 */
.L_x_10687:
[----:B------:R-:W-:Y:S02]  /*31f0*/  SHF.L.U32 R0, R0, 0x15, RZ ;  /* 0x0000001500007819 */ /* 0x000fe400000006ff */
[----:B------:R-:W-:-:S04]  /*3200*/  LEA R2, R2, 0x37800000, 0x17 ;  /* 0x3780000002027811 */ /* 0x000fc800078eb8ff */
[----:B------:R-:W-:-:S05]  /*3210*/  LOP3.LUT R0, R2, R0, R7, 0xfe, !PT ;  /* 0x0000000002007212 */ /* 0x000fca00078efe07 */
[----:B------:R-:W-:-:S04]  /*3220*/  FMUL.FTZ R0, R0, 1 ;  /* 0x3f80000000007820 */ /* 0x000fc80000410000 */
[----:B------:R0:W2:Y:S01]  /*3230*/  F2F.F64.F32 R2, R0 ;  /* 0x0000000000027310 */ /* 0x0000a20000201800 */
[----:B------:R-:W-:Y:S05]  /*3240*/  BRA `(.L_x_10670) ;  /* 0x0000000000a47947 */ /* 0x000fea0003800000 */
.L_x_10682:
[----:B------:R-:W-:-:S09]  /*3250*/  UISETP.NE.AND UP0, UPT, UR4, 0x1c, UPT ;  /* 0x0000001c0400788c */ /* 0x000fd2000bf05270 */
[----:B------:R-:W-:Y:S05]  /*3260*/  BRA.U !UP0, `(.L_x_10689) ;  /* 0x0000000108947547 */ /* 0x000fea000b800000 */
[----:B------:R-:W-:-:S09]  /*3270*/  UISETP.NE.AND UP0, UPT, UR4, 0x1d, UPT ;  /* 0x0000001d0400788c */ /* 0x000fd2000bf05270 */
[----:B------:R-:W-:Y:S05]  /*3280*/  BRA.U !UP0, `(.L_x_10690) ;  /* 0x0000000108807547 */ /* 0x000fea000b800000 */
[----:B------:R-:W-:-:S09]  /*3290*/  UISETP.NE.AND UP0, UPT, UR4, 0x2c, UPT ;  /* 0x0000002c0400788c */ /* 0x000fd2000bf05270 */
[----:B------:R-:W-:Y:S05]  /*32a0*/  BRA.U !UP0, `(.L_x_10691) ;  /* 0x0000000108487547 */ /* 0x000fea000b800000 */
.L_x_10669:
        /* <DEDUP_REMOVED lines=16> */
.L_x_10692:
[----:B------:R-:W-:Y:S01]  /*33b0*/  CS2R R2, SRZ ;  /* 0x0000000000027805 */ /* 0x000fe2000001ff00 */
[----:B------:R-:W-:Y:S06]  /*33c0*/  BRA `(.L_x_10670) ;  /* 0x0000000000447947 */ /* 0x000fec0003800000 */
.L_x_10691:
        /* <DEDUP_REMOVED lines=12> */
.L_x_10690:
[----:B0-----:R-:W2:Y:S02]  /*3490*/  LDG.E.64 R2, desc[UR36][R22.64] ;  /* 0x0000002416027981 */ /* 0x001ea4000c1e1b00 */
[----:B--2---:R-:W0:Y:S01]  /*34a0*/  I2F.F64.U64 R2, R2 ;  /* 0x0000000200027312 */ /* 0x004e220000301800 */
[----:B------:R-:W-:Y:S05]  /*34b0*/  BRA `(.L_x_10670) ;  /* 0x0000000000087947 */ /* 0x000fea0003800000 */
.L_x_10689:
[----:B0-----:R-:W2:Y:S02]  /*34c0*/  LDG.E R2, desc[UR36][R22.64] ;  /* 0x0000002416027981 */ /* 0x001ea4000c1e1900 */
[----:B--2---:R-:W0:Y:S02]  /*34d0*/  I2F.F64.U32 R2, R2 ;  /* 0x0000000200027312 */ /* 0x004e240000201800 */
.L_x_10670:
[----:B------:R-:W-:Y:S05]  /*34e0*/  BSYNC.RECONVERGENT B6 ;  /* 0x0000000000067941 */ /* 0x000fea0003800200 */
.L_x_10664:
[----:B------:R-:W0:Y:S02]  /*34f0*/  LDCU.64 UR6, c[0x0][0x5e8] ;  /* 0x0000bd00ff0677ac */ /* 0x000e240008000a00 */
[----:B012345:R-:W-:Y:S01]  /*3500*/  DSETP.MAX.AND P1, P2, R2, R16, PT ;  /* 0x000000100200722a */ /* 0x03ffe20003a2f000 */
        /* <DEDUP_REMOVED lines=21> */
.L_x_10696:
[----:B------:R-:W0:Y:S02]  /*3660*/  F2I.S64.F64.TRUNC R4, R4 ;  /* 0x0000000400047311 */ /* 0x000e24000030d900 */
[----:B0-----:R-:W-:-:S05]  /*3670*/  MOV R7, R4 ;  /* 0x0000000400077202 */ /* 0x001fca0000000f00 */
[----:B------:R0:W-:Y:S01]  /*3680*/  STG.E.U8 desc[UR36][R2.64], R7 ;  /* 0x0000000702007986 */ /* 0x0001e2000c101124 */
[----:B------:R-:W-:Y:S05]  /*3690*/  BRA `(.L_x_10698) ;  /* 0x0000000c00e47947 */ /* 0x000fea0003800000 */
.L_x_10695:
        /* <DEDUP_REMOVED lines=9> */
.L_x_10700:
[----:B------:R-:W0:Y:S02]  /*3730*/  F2I.F64.TRUNC R5, R4 ;  /* 0x0000000400057311 */ /* 0x000e24000030d100 */
[----:B0-----:R0:W-:Y:S01]  /*3740*/  STG.E desc[UR36][R2.64], R5 ;  /* 0x0000000502007986 */ /* 0x0011e2000c101924 */
[----:B------:R-:W-:Y:S05]  /*3750*/  BRA `(.L_x_10698) ;  /* 0x0000000c00b47947 */ /* 0x000fea0003800000 */
.L_x_10699:
[----:B------:R-:W0:Y:S02]  /*3760*/  F2I.F64.TRUNC R5, R4 ;  /* 0x0000000400057311 */ /* 0x000e24000030d100 */
[----:B0-----:R0:W-:Y:S01]  /*3770*/  STG.E.U16 desc[UR36][R2.64], R5 ;  /* 0x0000000502007986 */ /* 0x0011e2000c101524 */
[----:B------:R-:W-:Y:S05]  /*3780*/  BRA `(.L_x_10698) ;  /* 0x0000000c00a87947 */ /* 0x000fea0003800000 */
.L_x_10694:
        /* <DEDUP_REMOVED lines=13> */
.L_x_10702:
        /* <DEDUP_REMOVED lines=8> */
.L_x_10701:
        /* <DEDUP_REMOVED lines=14> */
.L_x_10704:
        /* <DEDUP_REMOVED lines=9> */
.L_x_10703:
[----:B------:R4:W-:Y:S01]  /*3a50*/  STG.E.64 desc[UR36][R2.64], R4 ;  /* 0x0000000402007986 */ /* 0x0009e2000c101b24 */
[----:B------:R-:W-:Y:S05]  /*3a60*/  BRA `(.L_x_10698) ;  /* 0x0000000800f07947 */ /* 0x000fea0003800000 */
.L_x_10693:
        /* <DEDUP_REMOVED lines=12> */
.L_x_10707:
[----:B------:R-:W-:-:S05]  /*3b30*/  CS2R R6, SRZ ;  /* 0x0000000000067805 */ /* 0x000fca000001ff00 */
[----:B------:R0:W-:Y:S01]  /*3b40*/  STG.E.128 desc[UR36][R2.64], R4 ;  /* 0x0000000402007986 */ /* 0x0001e2000c101d24 */
[----:B------:R-:W-:Y:S05]  /*3b50*/  BRA `(.L_x_10698) ;  /* 0x0000000800b47947 */ /* 0x000fea0003800000 */
.L_x_10706:
        /* <DEDUP_REMOVED lines=23> */
.L_x_10711:
[----:B------:R-:W-:Y:S05]  /*3cd0*/  BSYNC.RECONVERGENT B0 ;  /* 0x0000000000007941 */ /* 0x000fea0003800200 */
.L_x_10710:
[----:B------:R-:W-:-:S05]  /*3ce0*/  LOP3.LUT R7, R0, 0x80, R7, 0xf8, !PT ;  /* 0x0000008000077812 */ /* 0x000fca00078ef807 */
[----:B------:R0:W-:Y:S01]  /*3cf0*/  STG.E.U8 desc[UR36][R2.64], R7 ;  /* 0x0000000702007986 */ /* 0x0001e2000c101124 */
[----:B------:R-:W-:Y:S05]  /*3d00*/  BRA `(.L_x_10698) ;  /* 0x0000000800487947 */ /* 0x000fea0003800000 */
.L_x_10709:
        /* <DEDUP_REMOVED lines=19> */
.L_x_10713:
[----:B------:R-:W-:Y:S05]  /*3e40*/  BSYNC.RECONVERGENT B0 ;  /* 0x0000000000007941 */ /* 0x000fea0003800200 */
.L_x_10712:
[----:B------:R-:W-:-:S05]  /*3e50*/  LOP3.LUT R7, R0, 0x80, R7, 0xf8, !PT ;  /* 0x0000008000077812 */ /* 0x000fca00078ef807 */
[----:B------:R0:W-:Y:S01]  /*3e60*/  STG.E.U8 desc[UR36][R2.64], R7 ;  /* 0x0000000702007986 */ /* 0x0001e2000c101124 */
[----:B------:R-:W-:Y:S05]  /*3e70*/  BRA `(.L_x_10698) ;  /* 0x0000000400ec7947 */ /* 0x000fea0003800000 */
.L_x_10708:
        /* <DEDUP_REMOVED lines=8> */
.L_x_10705:
        /* <DEDUP_REMOVED lines=11> */
.L_x_10716:
        /* <DEDUP_REMOVED lines=17> */
.L_x_10719:
[----:B------:R-:W-:-:S04]  /*40c0*/  SHF.R.U32.HI R0, RZ, 0x14, R7 ;  /* 0x00000014ff007819 */ /* 0x000fc80000011607 */
[----:B------:R-:W-:-:S04]  /*40d0*/  LOP3.LUT R0, R0, 0x1, RZ, 0xc0, !PT ;  /* 0x0000000100007812 */ /* 0x000fc800078ec0ff */
[----:B------:R-:W-:-:S04]  /*40e0*/  IADD3 R0, PT, PT, R7, 0x487ffff, R0 ;  /* 0x0487ffff07007810 */ /* 0x000fc80007ffe000 */
[----:B------:R-:W-:-:S04]  /*40f0*/  SHF.R.U32.HI R0, RZ, 0x14, R0 ;  /* 0x00000014ff007819 */ /* 0x000fc80000011600 */
[----:B------:R-:W-:-:S07]  /*4100*/  LOP3.LUT R4, R0, 0xff, RZ, 0xc0, !PT ;  /* 0x000000ff00047812 */ /* 0x000fce00078ec0ff */
.L_x_10720:
[----:B------:R-:W-:-:S04]  /*4110*/  SHF.R.U32.HI R5, RZ, 0x18, R7 ;  /* 0x00000018ff057819 */ /* 0x000fc80000011607 */
[----:B------:R-:W-:-:S04]  /*4120*/  LOP3.LUT R4, R4, 0x80, R5, 0xf8, !PT ;  /* 0x0000008004047812 */ /* 0x000fc800078ef805 */
[----:B------:R-:W-:-:S07]  /*4130*/  PRMT R0, R4, 0x7610, R0 ;  /* 0x0000761004007816 */ /* 0x000fce0000000000 */
.L_x_10718:
[----:B------:R-:W-:Y:S05]  /*4140*/  BSYNC.RECONVERGENT B0 ;  /* 0x0000000000007941 */ /* 0x000fea0003800200 */
.L_x_10717:
[----:B------:R0:W-:Y:S01]  /*4150*/  STG.E.U8 desc[UR36][R2.64], R0 ;  /* 0x0000000002007986 */ /* 0x0001e2000c101124 */
[----:B------:R-:W-:Y:S05]  /*4160*/  BRA `(.L_x_10698) ;  /* 0x0000000400307947 */ /* 0x000fea0003800000 */
.L_x_10715:
        /* <DEDUP_REMOVED lines=17> */
.L_x_10723:
[----:B------:R-:W-:-:S04]  /*4280*/  SHF.R.U32.HI R0, RZ, 0x15, R7 ;  /* 0x00000015ff007819 */ /* 0x000fc80000011607 */
[----:B------:R-:W-:-:S04]  /*4290*/  LOP3.LUT R0, R0, 0x1, RZ, 0xc0, !PT ;  /* 0x0000000100007812 */ /* 0x000fc800078ec0ff */
[----:B------:R-:W-:-:S04]  /*42a0*/  IADD3 R0, PT, PT, R7, 0x88fffff, R0 ;  /* 0x088fffff07007810 */ /* 0x000fc80007ffe000 */
[----:B------:R-:W-:-:S04]  /*42b0*/  SHF.R.U32.HI R0, RZ, 0x15, R0 ;  /* 0x00000015ff007819 */ /* 0x000fc80000011600 */
[----:B------:R-:W-:-:S07]  /*42c0*/  LOP3.LUT R4, R0, 0xff, RZ, 0xc0, !PT ;  /* 0x000000ff00047812 */ /* 0x000fce00078ec0ff */
.L_x_10724:
[----:B------:R-:W-:-:S04]  /*42d0*/  SHF.R.U32.HI R5, RZ, 0x18, R7 ;  /* 0x00000018ff057819 */ /* 0x000fc80000011607 */
[----:B------:R-:W-:-:S04]  /*42e0*/  LOP3.LUT R4, R4, 0x80, R5, 0xf8, !PT ;  /* 0x0000008004047812 */ /* 0x000fc800078ef805 */
[----:B------:R-:W-:-:S07]  /*42f0*/  PRMT R0, R4, 0x7610, R0 ;  /* 0x0000761004007816 */ /* 0x000fce0000000000 */
.L_x_10722:
[----:B------:R-:W-:Y:S05]  /*4300*/  BSYNC.RECONVERGENT B0 ;  /* 0x0000000000007941 */ /* 0x000fea0003800200 */
.L_x_10721:
[----:B------:R0:W-:Y:S01]  /*4310*/  STG.E.U8 desc[UR36][R2.64], R0 ;  /* 0x0000000002007986 */ /* 0x0001e2000c101124 */
[----:B------:R-:W-:Y:S05]  /*4320*/  BRA `(.L_x_10698) ;  /* 0x0000000000c07947 */ /* 0x000fea0003800000 */
.L_x_10714:
[----:B------:R-:W-:-:S09]  /*4330*/  UISETP.NE.AND UP0, UPT, UR4, 0x1c, UPT ;  /* 0x0000001c0400788c */ /* 0x000fd2000bf05270 */
[----:B------:R-:W-:Y:S05]  /*4340*/  BRA.U !UP0, `(.L_x_10725) ;  /* 0x0000000108b07547 */ /* 0x000fea000b800000 */
[----:B------:R-:W-:-:S09]  /*4350*/  UISETP.NE.AND UP0, UPT, UR4, 0x1d, UPT ;  /* 0x0000001d0400788c */ /* 0x000fd2000bf05270 */
[----:B------:R-:W-:Y:S05]  /*4360*/  BRA.U !UP0, `(.L_x_10726) ;  /* 0x00000001089c7547 */ /* 0x000fea000b800000 */
[----:B------:R-:W-:-:S09]  /*4370*/  UISETP.NE.AND UP0, UPT, UR4, 0x2c, UPT ;  /* 0x0000002c0400788c */ /* 0x000fd2000bf05270 */
[----:B------:R-:W-:Y:S05]  /*4380*/  BRA.U !UP0, `(.L_x_10727) ;  /* 0x0000000108447547 */ /* 0x000fea000b800000 */
.L_x_10697:
        /* <DEDUP_REMOVED lines=16> */
.L_x_10728:
[----:B------:R-:W-:Y:S05]  /*4490*/  BRA `(.L_x_10698) ;  /* 0x0000000000647947 */ /* 0x000fea0003800000 */
.L_x_10727:
        /* <DEDUP_REMOVED lines=20> */
.L_x_10726:
[----:B------:R-:W0:Y:S02]  /*45e0*/  F2I.U64.F64.TRUNC R4, R4 ;  /* 0x0000000400047311 */ /* 0x000e24000030d800 */
[----:B0-----:R0:W-:Y:S01]  /*45f0*/  STG.E.64 desc[UR36][R2.64], R4 ;  /* 0x0000000402007986 */ /* 0x0011e2000c101b24 */
[----:B------:R-:W-:Y:S05]  /*4600*/  BRA `(.L_x_10698) ;  /* 0x0000000000087947 */ /* 0x000fea0003800000 */
.L_x_10725:
[----:B------:R-:W0:Y:S02]  /*4610*/  F2I.U32.F64.TRUNC R5, R4 ;  /* 0x0000000400057311 */ /* 0x000e24000030d000 */
[----:B0-----:R0:W-:Y:S02]  /*4620*/  STG.E desc[UR36][R2.64], R5 ;  /* 0x0000000502007986 */ /* 0x0011e4000c101924 */
.L_x_10698:
[----:B------:R-:W-:-:S07]  /*4630*/  VIADD R19, R19, 0x80 ;  /* 0x0000008013137836 */ /* 0x000fce0000000000 */
.L_x_10633:
[----:B------:R-:W-:Y:S05]  /*4640*/  BSYNC.RECONVERGENT B7 ;  /* 0x0000000000077941 */ /* 0x000fea0003800200 */
.L_x_10632:
        /* <DEDUP_REMOVED lines=358> */
.L_x_10731:
        /* <DEDUP_REMOVED lines=18> */
.L_x_10736:
[----:B------:R-:W2:Y:S02]  /*5dd0*/  LDG.E.U8 R2, desc[UR36][R2.64] ;  /* 0x0000002402027981 */ /* 0x000ea4000c1e1100 */
[----:B--2---:R0:W1:Y:S01]  /*5de0*/  I2F.F64.U16 R16, R2 ;  /* 0x0000000200107312 */ /* 0x0040620000101800 */
[----:B------:R-:W-:Y:S05]  /*5df0*/  BRA `(.L_x_10738) ;  /* 0x0000000c00607947 */ /* 0x000fea0003800000 */
.L_x_10735:
        /* <DEDUP_REMOVED lines=9> */
.L_x_10740:
[----:B------:R-:W2:Y:S02]  /*5e90*/  LDG.E R2, desc[UR36][R2.64] ;  /* 0x0000002402027981 */ /* 0x000ea4000c1e1900 */
[----:B--2---:R3:W4:Y:S01]  /*5ea0*/  I2F.F64 R16, R2 ;  /* 0x0000000200107312 */ /* 0x0047220000201c00 */
[----:B------:R-:W-:Y:S05]  /*5eb0*/  BRA `(.L_x_10738) ;  /* 0x0000000c00307947 */ /* 0x000fea0003800000 */
.L_x_10739:
[----:B------:R-:W2:Y:S02]  /*5ec0*/  LDG.E.U16 R2, desc[UR36][R2.64] ;  /* 0x0000002402027981 */ /* 0x000ea4000c1e1500 */
[----:B--2---:R0:W1:Y:S01]  /*5ed0*/  I2F.F64.S16 R16, R2 ;  /* 0x0000000200107312 */ /* 0x0040620000101c00 */
[----:B------:R-:W-:Y:S05]  /*5ee0*/  BRA `(.L_x_10738) ;  /* 0x0000000c00247947 */ /* 0x000fea0003800000 */
.L_x_10734:
        /* <DEDUP_REMOVED lines=10> */
.L_x_10742:
[----:B------:R-:W2:Y:S02]  /*5f90*/  LDG.E.U16 R0, desc[UR36][R2.64] ;  /* 0x0000002402007981 */ /* 0x000ea4000c1e1500 */
[----:B--2---:R-:W-:-:S05]  /*5fa0*/  HADD2.F32 R0, -RZ, R0.H0_H0 ;  /* 0x20000000ff007230 */ /* 0x004fca0000004100 */
[----:B------:R-:W-:-:S04]  /*5fb0*/  FMUL.FTZ R0, R0, 1 ;  /* 0x3f80000000007820 */ /* 0x000fc80000410000 */
[----:B------:R0:W1:Y:S01]  /*5fc0*/  F2F.F64.F32 R16, R0 ;  /* 0x0000000000107310 */ /* 0x0000620000201800 */
[----:B------:R-:W-:Y:S05]  /*5fd0*/  BRA `(.L_x_10738) ;  /* 0x0000000800e87947 */ /* 0x000fea0003800000 */
.L_x_10741:
        /* <DEDUP_REMOVED lines=10> */
.L_x_10744:
[----:B------:R-:W2:Y:S02]  /*6080*/  LDG.E.U16 R2, desc[UR36][R2.64] ;  /* 0x0000002402027981 */ /* 0x000ea4000c1e1500 */
[----:B--2---:R-:W-:-:S05]  /*6090*/  HADD2.F32 R0, -RZ, R2.H0_H0 ;  /* 0x20000002ff007230 */ /* 0x004fca0000004100 */
[----:B------:R-:W-:-:S04]  /*60a0*/  FMUL.FTZ R0, R0, 1 ;  /* 0x3f80000000007820 */ /* 0x000fc80000410000 */
[----:B------:R0:W1:Y:S01]  /*60b0*/  F2F.F64.F32 R16, R0 ;  /* 0x0000000000107310 */ /* 0x0000620000201800 */
[----:B------:R-:W-:Y:S05]  /*60c0*/  BRA `(.L_x_10738) ;  /* 0x0000000800ac7947 */ /* 0x000fea0003800000 */
.L_x_10743:
[----:B------:R0:W5:Y:S01]  /*60d0*/  LDG.E.64 R16, desc[UR36][R2.64] ;  /* 0x0000002402107981 */ /* 0x000162000c1e1b00 */
[----:B------:R-:W-:Y:S05]  /*60e0*/  BRA `(.L_x_10738) ;  /* 0x0000000800a47947 */ /* 0x000fea0003800000 */
.L_x_10733:
        /* <DEDUP_REMOVED lines=13> */
.L_x_10747:
[----:B------:R0:W5:Y:S01]  /*61c0*/  LDG.E.64 R16, desc[UR36][R2.64] ;  /* 0x0000002402107981 */ /* 0x000162000c1e1b00 */
[----:B------:R-:W-:Y:S05]  /*61d0*/  BRA `(.L_x_10738) ;  /* 0x0000000800687947 */ /* 0x000fea0003800000 */
.L_x_10746:
        /* <DEDUP_REMOVED lines=27> */
.L_x_10749:
        /* <DEDUP_REMOVED lines=14> */
.L_x_10748:
[----:B------:R-:W2:Y:S02]  /*6470*/  LDG.E.U16 R0, desc[UR36][R2.64] ;  /* 0x0000002402007981 */ /* 0x000ea4000c1e1500 */
[----:B--2---:R-:W-:-:S05]  /*6480*/  SHF.L.U32 R0, R0, 0x10, RZ ;  /* 0x0000001000007819 */ /* 0x004fca00000006ff */
[----:B------:R-:W-:-:S04]  /*6490*/  FMUL.FTZ R0, R0, 1 ;  /* 0x3f80000000007820 */ /* 0x000fc80000410000 */
[----:B------:R0:W1:Y:S01]  /*64a0*/  F2F.F64.F32 R16, R0 ;  /* 0x0000000000107310 */ /* 0x0000620000201800 */
[----:B------:R-:W-:Y:S05]  /*64b0*/  BRA `(.L_x_10738) ;  /* 0x0000000400b07947 */ /* 0x000fea0003800000 */
.L_x_10745:
        /* <DEDUP_REMOVED lines=11> */
.L_x_10752:
        /* <DEDUP_REMOVED lines=21> */
.L_x_10754:
[----:B------:R-:W-:Y:S05]  /*66c0*/  BSYNC.RECONVERGENT B0 ;  /* 0x0000000000007941 */ /* 0x000fea0003800200 */
.L_x_10753:
[----:B------:R-:W-:Y:S01]  /*66d0*/  IMAD.SHL.U32 R0, R0, 0x100000, RZ ;  /* 0x0010000000007824 */ /* 0x000fe200078e00ff */
[----:B------:R-:W-:-:S04]  /*66e0*/  LEA R2, R2, 0x3b800000, 0x17 ;  /* 0x3b80000002027811 */ /* 0x000fc800078eb8ff */
[----:B------:R-:W-:-:S05]  /*66f0*/  LOP3.LUT R0, R2, R0, R7, 0xfe, !PT ;  /* 0x0000000002007212 */ /* 0x000fca00078efe07 */
[----:B------:R-:W-:-:S04]  /*6700*/  FMUL.FTZ R0, R0, 1 ;  /* 0x3f80000000007820 */ /* 0x000fc80000410000 */
[----:B------:R0:W1:Y:S01]  /*6710*/  F2F.F64.F32 R16, R0 ;  /* 0x0000000000107310 */ /* 0x0000620000201800 */
[----:B------:R-:W-:Y:S05]  /*6720*/  BRA `(.L_x_10738) ;  /* 0x0000000400147947 */ /* 0x000fea0003800000 */
.L_x_10751:
        /* <DEDUP_REMOVED lines=21> */
.L_x_10756:
[----:B------:R-:W-:Y:S05]  /*6880*/  BSYNC.RECONVERGENT B0 ;  /* 0x0000000000007941 */ /* 0x000fea0003800200 */
.L_x_10755:
[----:B------:R-:W-:Y:S01]  /*6890*/  IMAD.SHL.U32 R0, R0, 0x200000, RZ ;  /* 0x0020000000007824 */ /* 0x000fe200078e00ff */
[----:B------:R-:W-:-:S04]  /*68a0*/  LEA R2, R2, 0x37800000, 0x17 ;  /* 0x3780000002027811 */ /* 0x000fc800078eb8ff */
[----:B------:R-:W-:-:S05]  /*68b0*/  LOP3.LUT R0, R2, R0, R7, 0xfe, !PT ;  /* 0x0000000002007212 */ /* 0x000fca00078efe07 */
[----:B------:R-:W-:-:S04]  /*68c0*/  FMUL.FTZ R0, R0, 1 ;  /* 0x3f80000000007820 */ /* 0x000fc80000410000 */
[----:B------:R0:W1:Y:S01]  /*68d0*/  F2F.F64.F32 R16, R0 ;  /* 0x0000000000107310 */ /* 0x0000620000201800 */
[----:B------:R-:W-:Y:S05]  /*68e0*/  BRA `(.L_x_10738) ;  /* 0x0000000000a47947 */ /* 0x000fea0003800000 */
.L_x_10750:
        /* <DEDUP_REMOVED lines=18> */
.L_x_10737:
        /* <DEDUP_REMOVED lines=16> */
.L_x_10759:
[----:B------:R-:W-:Y:S01]  /*6b10*/  CS2R R16, SRZ ;  /* 0x0000000000107805 */ /* 0x000fe2000001ff00 */
[----:B------:R-:W-:Y:S06]  /*6b20*/  BRA `(.L_x_10738) ;  /* 0x0000000000147947 */ /* 0x000fec0003800000 */
.L_x_10758:
[----:B------:R-:W2:Y:S02]  /*6b30*/  LDG.E.64 R16, desc[UR36][R2.64] ;  /* 0x0000002402107981 */ /* 0x000ea4000c1e1b00 */
[----:B--2---:R-:W0:Y:S01]  /*6b40*/  I2F.F64.U64 R16, R16 ;  /* 0x0000001000107312 */ /* 0x004e220000301800 */
[----:B------:R-:W-:Y:S05]  /*6b50*/  BRA `(.L_x_10738) ;  /* 0x0000000000087947 */ /* 0x000fea0003800000 */
.L_x_10757:
[----:B------:R-:W2:Y:S02]  /*6b60*/  LDG.E R2, desc[UR36][R2.64] ;  /* 0x0000002402027981 */ /* 0x000ea4000c1e1900 */
[----:B--2---:R0:W1:Y:S02]  /*6b70*/  I2F.F64.U32 R16, R2 ;  /* 0x0000000200107312 */ /* 0x0040640000201800 */
.L_x_10738:
[----:B------:R-:W-:Y:S05]  /*6b80*/  BSYNC.RECONVERGENT B6 ;  /* 0x0000000000067941 */ /* 0x000fea0003800200 */
.L_x_10732:
        /* <DEDUP_REMOVED lines=18> */
.L_x_10764:
[----:B0-----:R-:W3:Y:S02]  /*6cb0*/  LDG.E.U8 R2, desc[UR36][R22.64] ;  /* 0x0000002416027981 */ /* 0x001ee4000c1e1100 */
[----:B---3--:R-:W0:Y:S01]  /*6cc0*/  I2F.F64.U16 R2, R2 ;  /* 0x0000000200027312 */ /* 0x008e220000101800 */
[----:B------:R-:W-:Y:S05]  /*6cd0*/  BRA `(.L_x_10766) ;  /* 0x0000000c00607947 */ /* 0x000fea0003800000 */
.L_x_10763:
        /* <DEDUP_REMOVED lines=9> */
.L_x_10768:
[----:B0-----:R-:W3:Y:S02]  /*6d70*/  LDG.E R2, desc[UR36][R22.64] ;  /* 0x0000002416027981 */ /* 0x001ee4000c1e1900 */
[----:B---3--:R-:W0:Y:S01]  /*6d80*/  I2F.F64 R2, R2 ;  /* 0x0000000200027312 */ /* 0x008e220000201c00 */
[----:B------:R-:W-:Y:S05]  /*6d90*/  BRA `(.L_x_10766) ;  /* 0x0000000c00307947 */ /* 0x000fea0003800000 */
.L_x_10767:
[----:B0-----:R-:W3:Y:S02]  /*6da0*/  LDG.E.U16 R2, desc[UR36][R22.64] ;  /* 0x0000002416027981 */ /* 0x001ee4000c1e1500 */
[----:B---3--:R-:W0:Y:S01]  /*6db0*/  I2F.F64.S16 R2, R2 ;  /* 0x0000000200027312 */ /* 0x008e220000101c00 */
[----:B------:R-:W-:Y:S05]  /*6dc0*/  BRA `(.L_x_10766) ;  /* 0x0000000c00247947 */ /* 0x000fea0003800000 */
.L_x_10762:
        /* <DEDUP_REMOVED lines=10> */
.L_x_10770:
[----:B0-----:R-:W3:Y:S02]  /*6e70*/  LDG.E.U16 R0, desc[UR36][R22.64] ;  /* 0x0000002416007981 */ /* 0x001ee4000c1e1500 */
[----:B---3--:R-:W-:-:S05]  /*6e80*/  HADD2.F32 R0, -RZ, R0.H0_H0 ;  /* 0x20000000ff007230 */ /* 0x008fca0000004100 */
[----:B------:R-:W-:-:S04]  /*6e90*/  FMUL.FTZ R0, R0, 1 ;  /* 0x3f80000000007820 */ /* 0x000fc80000410000 */
[----:B------:R0:W3:Y:S01]  /*6ea0*/  F2F.F64.F32 R2, R0 ;  /* 0x0000000000027310 */ /* 0x0000e20000201800 */
[----:B------:R-:W-:Y:S05]  /*6eb0*/  BRA `(.L_x_10766) ;  /* 0x0000000800e87947 */ /* 0x000fea0003800000 */
.L_x_10769:
        /* <DEDUP_REMOVED lines=10> */
.L_x_10772:
[----:B------:R-:W0:Y:S02]  /*6f60*/  LDG.E.U16 R22, desc[UR36][R22.64] ;  /* 0x0000002416167981 */ /* 0x000e24000c1e1500 */
[----:B0-----:R-:W-:-:S05]  /*6f70*/  HADD2.F32 R0, -RZ, R22.H0_H0 ;  /* 0x20000016ff007230 */ /* 0x001fca0000004100 */
[----:B------:R-:W-:-:S04]  /*6f80*/  FMUL.FTZ R0, R0, 1 ;  /* 0x3f80000000007820 */ /* 0x000fc80000410000 */
[----:B------:R0:W3:Y:S01]  /*6f90*/  F2F.F64.F32 R2, R0 ;  /* 0x0000000000027310 */ /* 0x0000e20000201800 */
[----:B------:R-:W-:Y:S05]  /*6fa0*/  BRA `(.L_x_10766) ;  /* 0x0000000800ac7947 */ /* 0x000fea0003800000 */
.L_x_10771:
[----:B0-----:R0:W5:Y:S01]  /*6fb0*/  LDG.E.64 R2, desc[UR36][R22.64] ;  /* 0x0000002416027981 */ /* 0x001162000c1e1b00 */
[----:B------:R-:W-:Y:S05]  /*6fc0*/  BRA `(.L_x_10766) ;  /* 0x0000000800a47947 */ /* 0x000fea0003800000 */
.L_x_10761:
        /* <DEDUP_REMOVED lines=13> */
.L_x_10775:
[----:B0-----:R0:W5:Y:S01]  /*70a0*/  LDG.E.64 R2, desc[UR36][R22.64] ;  /* 0x0000002416027981 */ /* 0x001162000c1e1b00 */
[----:B------:R-:W-:Y:S05]  /*70b0*/  BRA `(.L_x_10766) ;  /* 0x0000000800687947 */ /* 0x000fea0003800000 */
.L_x_10774:
        /* <DEDUP_REMOVED lines=27> */
.L_x_10777:
        /* <DEDUP_REMOVED lines=14> */
.L_x_10776:
[----:B0-----:R-:W3:Y:S02]  /*7350*/  LDG.E.U16 R0, desc[UR36][R22.64] ;  /* 0x0000002416007981 */ /* 0x001ee4000c1e1500 */
[----:B---3--:R-:W-:-:S05]  /*7360*/  SHF.L.U32 R0, R0, 0x10, RZ ;  /* 0x0000001000007819 */ /* 0x008fca00000006ff */
[----:B------:R-:W-:-:S04]  /*7370*/  FMUL.FTZ R0, R0, 1 ;  /* 0x3f80000000007820 */ /* 0x000fc80000410000 */
[----:B------:R0:W3:Y:S01]  /*7380*/  F2F.F64.F32 R2, R0 ;  /* 0x0000000000027310 */ /* 0x0000e20000201800 */
[----:B------:R-:W-:Y:S05]  /*7390*/  BRA `(.L_x_10766) ;  /* 0x0000000400b07947 */ /* 0x000fea0003800000 */
.L_x_10773:
        /* <DEDUP_REMOVED lines=11> */
.L_x_10780:
        /* <DEDUP_REMOVED lines=21> */
.L_x_10782:
[----:B------:R-:W-:Y:S05]  /*75a0*/  BSYNC.RECONVERGENT B0 ;  /* 0x0000000000007941 */ /* 0x000fea0003800200 */
.L_x_10781:
[----:B------:R-:W-:Y:S01]  /*75b0*/  IMAD.SHL.U32 R0, R0, 0x100000, RZ ;  /* 0x0010000000007824 */ /* 0x000fe200078e00ff */
[----:B------:R-:W-:-:S04]  /*75c0*/  LEA R2, R2, 0x3b800000, 0x17 ;  /* 0x3b80000002027811 */ /* 0x000fc800078eb8ff */
[----:B------:R-:W-:-:S05]  /*75d0*/  LOP3.LUT R0, R2, R0, R7, 0xfe, !PT ;  /* 0x0000000002007212 */ /* 0x000fca00078efe07 */
[----:B------:R-:W-:-:S04]  /*75e0*/  FMUL.FTZ R0, R0, 1 ;  /* 0x3f80000000007820 */ /* 0x000fc80000410000 */
[----:B------:R0:W3:Y:S01]  /*75f0*/  F2F.F64.F32 R2, R0 ;  /* 0x0000000000027310 */ /* 0x0000e20000201800 */
[----:B------:R-:W-:Y:S05]  /*7600*/  BRA `(.L_x_10766) ;  /* 0x0000000400147947 */ /* 0x000fea0003800000 */
.L_x_10779:
        /* <DEDUP_REMOVED lines=21> */
.L_x_10784:
[----:B------:R-:W-:Y:S05]  /*7760*/  BSYNC.RECONVERGENT B0 ;  /* 0x0000000000007941 */ /* 0x000fea0003800200 */
.L_x_10783:
[----:B------:R-:W-:Y:S01]  /*7770*/  IMAD.SHL.U32 R0, R0, 0x200000, RZ ;  /* 0x0020000000007824 */ /* 0x000fe200078e00ff */
[----:B------:R-:W-:-:S04]  /*7780*/  LEA R2, R2, 0x37800000, 0x17 ;  /* 0x3780000002027811 */ /* 0x000fc800078eb8ff */
[----:B------:R-:W-:-:S05]  /*7790*/  LOP3.LUT R0, R2, R0, R7, 0xfe, !PT ;  /* 0x0000000002007212 */ /* 0x000fca00078efe07 */
[----:B------:R-:W-:-:S04]  /*77a0*/  FMUL.FTZ R0, R0, 1 ;  /* 0x3f80000000007820 */ /* 0x000fc80000410000 */
[----:B------:R0:W3:Y:S01]  /*77b0*/  F2F.F64.F32 R2, R0 ;  /* 0x0000000000027310 */ /* 0x0000e20000201800 */
[----:B------:R-:W-:Y:S05]  /*77c0*/  BRA `(.L_x_10766) ;  /* 0x0000000000a47947 */ /* 0x000fea0003800000 */
.L_x_10778:
        /* <DEDUP_REMOVED lines=18> */
.L_x_10765:
        /* <DEDUP_REMOVED lines=16> */
.L_x_10787:
[----:B------:R-:W-:Y:S01]  /*79f0*/  CS2R R2, SRZ ;  /* 0x0000000000027805 */ /* 0x000fe2000001ff00 */
[----:B------:R-:W-:Y:S06]  /*7a00*/  BRA `(.L_x_10766) ;  /* 0x0000000000147947 */ /* 0x000fec0003800000 */
.L_x_10786:
[----:B0-----:R-:W3:Y:S02]  /*7a10*/  LDG.E.64 R2, desc[UR36][R22.64] ;  /* 0x0000002416027981 */ /* 0x001ee4000c1e1b00 */
[----:B---3--:R-:W0:Y:S01]  /*7a20*/  I2F.F64.U64 R2, R2 ;  /* 0x0000000200027312 */ /* 0x008e220000301800 */
[----:B------:R-:W-:Y:S05]  /*7a30*/  BRA `(.L_x_10766) ;  /* 0x0000000000087947 */ /* 0x000fea0003800000 */
.L_x_10785:
[----:B0-----:R-:W3:Y:S02]  /*7a40*/  LDG.E R2, desc[UR36][R22.64] ;  /* 0x0000002416027981 */ /* 0x001ee4000c1e1900 */
[----:B---3--:R-:W0:Y:S02]  /*7a50*/  I2F.F64.U32 R2, R2 ;  /* 0x0000000200027312 */ /* 0x008e240000201800 */
.L_x_10766:
[----:B------:R-:W-:Y:S05]  /*7a60*/  BSYNC.RECONVERGENT B6 ;  /* 0x0000000000067941 */ /* 0x000fea0003800200 */
.L_x_10760:
        /* <DEDUP_REMOVED lines=23> */
.L_x_10791:
[----:B------:R-:W0:Y:S02]  /*7be0*/  F2I.S64.F64.TRUNC R4, R4 ;  /* 0x0000000400047311 */ /* 0x000e24000030d900 */
[----:B0-----:R-:W-:-:S05]  /*7bf0*/  IMAD.MOV.U32 R7, RZ, RZ, R4 ;  /* 0x000000ffff077224 */ /* 0x001fca00078e0004 */
[----:B------:R0:W-:Y:S01]  /*7c00*/  STG.E.U8 desc[UR36][R2.64], R7 ;  /* 0x0000000702007986 */ /* 0x0001e2000c101124 */
[----:B------:R-:W-:Y:S05]  /*7c10*/  BRA `(.L_x_10793) ;  /* 0x0000000c00e07947 */ /* 0x000fea0003800000 */
.L_x_10790:
        /* <DEDUP_REMOVED lines=9> */
.L_x_10795:
[----:B------:R-:W0:Y:S02]  /*7cb0*/  F2I.F64.TRUNC R5, R4 ;  /* 0x0000000400057311 */ /* 0x000e24000030d100 */
[----:B0-----:R0:W-:Y:S01]  /*7cc0*/  STG.E desc[UR36][R2.64], R5 ;  /* 0x0000000502007986 */ /* 0x0011e2000c101924 */
[----:B------:R-:W-:Y:S05]  /*7cd0*/  BRA `(.L_x_10793) ;  /* 0x0000000c00b07947 */ /* 0x000fea0003800000 */
.L_x_10794:
[----:B------:R-:W0:Y:S02]  /*7ce0*/  F2I.F64.TRUNC R5, R4 ;  /* 0x0000000400057311 */ /* 0x000e24000030d100 */
[----:B0-----:R0:W-:Y:S01]  /*7cf0*/  STG.E.U16 desc[UR36][R2.64], R5 ;  /* 0x0000000502007986 */ /* 0x0011e2000c101524 */
[----:B------:R-:W-:Y:S05]  /*7d00*/  BRA `(.L_x_10793) ;  /* 0x0000000c00a47947 */ /* 0x000fea0003800000 */
.L_x_10789:
        /* <DEDUP_REMOVED lines=13> */
.L_x_10797:
        /* <DEDUP_REMOVED lines=8> */
.L_x_10796:
        /* <DEDUP_REMOVED lines=14> */
.L_x_10799:
        /* <DEDUP_REMOVED lines=9> */
.L_x_10798:
[----:B------:R0:W-:Y:S01]  /*7fd0*/  STG.E.64 desc[UR36][R2.64], R4 ;  /* 0x0000000402007986 */ /* 0x0001e2000c101b24 */
[----:B------:R-:W-:Y:S05]  /*7fe0*/  BRA `(.L_x_10793) ;  /* 0x0000000800ec7947 */ /* 0x000fea0003800000 */
.L_x_10788:
        /* <DEDUP_REMOVED lines=13> */
.L_x_10803:
        /* <DEDUP_REMOVED lines=22> */
.L_x_10806:
[----:B------:R-:W-:-:S04]  /*8220*/  SHF.R.U32.HI R5, RZ, 0x18, R7 ;  /* 0x00000018ff057819 */ /* 0x000fc80000011607 */
[----:B------:R-:W-:-:S07]  /*8230*/  LOP3.LUT R0, R0, 0x80, R5, 0xf8, !PT ;  /* 0x0000008000007812 */ /* 0x000fce00078ef805 */
.L_x_10805:
[----:B------:R-:W-:Y:S05]  /*8240*/  BSYNC.RECONVERGENT B0 ;  /* 0x0000000000007941 */ /* 0x000fea0003800200 */
.L_x_10804:
[----:B------:R0:W-:Y:S01]  /*8250*/  STG.E.U8 desc[UR36][R2.64], R0 ;  /* 0x0000000002007986 */ /* 0x0001e2000c101124 */
[----:B------:R-:W-:Y:S05]  /*8260*/  BRA `(.L_x_10793) ;  /* 0x00000008004c7947 */ /* 0x000fea0003800000 */
.L_x_10802:
        /* <DEDUP_REMOVED lines=22> */
.L_x_10809:
[----:B------:R-:W-:-:S04]  /*83d0*/  SHF.R.U32.HI R5, RZ, 0x18, R7 ;  /* 0x00000018ff057819 */ /* 0x000fc80000011607 */
[----:B------:R-:W-:-:S07]  /*83e0*/  LOP3.LUT R0, R0, 0x80, R5, 0xf8, !PT ;  /* 0x0000008000007812 */ /* 0x000fce00078ef805 */
.L_x_10808:
[----:B------:R-:W-:Y:S05]  /*83f0*/  BSYNC.RECONVERGENT B0 ;  /* 0x0000000000007941 */ /* 0x000fea0003800200 */
.L_x_10807:
[----:B------:R0:W-:Y:S01]  /*8400*/  STG.E.U8 desc[UR36][R2.64], R0 ;  /* 0x0000000002007986 */ /* 0x0001e2000c101124 */
[----:B------:R-:W-:Y:S05]  /*8410*/  BRA `(.L_x_10793) ;  /* 0x0000000400e07947 */ /* 0x000fea0003800000 */
.L_x_10801:
        /* <DEDUP_REMOVED lines=26> */
.L_x_10811:
[----:B------:R-:W0:Y:S02]  /*85c0*/  F2I.U64.F64.TRUNC R4, R4 ;  /* 0x0000000400047311 */ /* 0x000e24000030d800 */
[----:B0-----:R0:W-:Y:S01]  /*85d0*/  STG.E.64 desc[UR36][R2.64], R4 ;  /* 0x0000000402007986 */ /* 0x0011e2000c101b24 */
[----:B------:R-:W-:Y:S05]  /*85e0*/  BRA `(.L_x_10793) ;  /* 0x00000004006c7947 */ /* 0x000fea0003800000 */
.L_x_10810:
[----:B------:R-:W0:Y:S02]  /*85f0*/  F2I.U32.F64.TRUNC R5, R4 ;  /* 0x0000000400057311 */ /* 0x000e24000030d000 */
[----:B0-----:R0:W-:Y:S01]  /*8600*/  STG.E desc[UR36][R2.64], R5 ;  /* 0x0000000502007986 */ /* 0x0011e2000c101924 */
[----:B------:R-:W-:Y:S05]  /*8610*/  BRA `(.L_x_10793) ;  /* 0x0000000400607947 */ /* 0x000fea0003800000 */
.L_x_10800:
        /* <DEDUP_REMOVED lines=10> */
.L_x_10813:
[----:B------:R-:W-:-:S05]  /*86c0*/  CS2R R6, SRZ ;  /* 0x0000000000067805 */ /* 0x000fca000001ff00 */
[----:B------:R4:W-:Y:S01]  /*86d0*/  STG.E.128 desc[UR36][R2.64], R4 ;  /* 0x0000000402007986 */ /* 0x0009e2000c101d24 */
[----:B------:R-:W-:Y:S05]  /*86e0*/  BRA `(.L_x_10793) ;  /* 0x00000004002c7947 */ /* 0x000fea0003800000 */
.L_x_10812:
[----:B------:R-:W-:-:S09]  /*86f0*/  UISETP.NE.AND UP0, UPT, UR4, 0xf, UPT ;  /* 0x0000000f0400788c */ /* 0x000fd2000bf05270 */
[----:B------:R-:W-:Y:S05]  /*8700*/  BRA.U !UP0, `(.L_x_10814) ;  /* 0x0000000508087547 */ /* 0x000fea000b800000 */
[----:B------:R-:W-:-:S09]  /*8710*/  UISETP.NE.AND UP0, UPT, UR4, 0x17, UPT ;  /* 0x000000170400788c */ /* 0x000fd2000bf05270 */
[----:B------:R-:W-:Y:S05]  /*8720*/  BRA.U !UP0, `(.L_x_10815) ;  /* 0x0000000108a07547 */ /* 0x000fea000b800000 */
[----:B------:R-:W-:-:S09]  /*8730*/  UISETP.NE.AND UP0, UPT, UR4, 0x18, UPT ;  /* 0x000000180400788c */ /* 0x000fd2000bf05270 */
[----:B------:R-:W-:Y:S05]  /*8740*/  BRA.U !UP0, `(.L_x_10816) ;  /* 0x0000000108447547 */ /* 0x000fea000b800000 */
.L_x_10792:
        /* <DEDUP_REMOVED lines=16> */
.L_x_10817:
[----:B------:R-:W-:Y:S05]  /*8850*/  BRA `(.L_x_10793) ;  /* 0x0000000000d07947 */ /* 0x000fea0003800000 */
.L_x_10816:
        /* <DEDUP_REMOVED lines=17> */
.L_x_10819:
[----:B------:R-:W-:Y:S05]  /*8970*/  BSYNC.RECONVERGENT B0 ;  /* 0x0000000000007941 */ /* 0x000fea0003800200 */
.L_x_10818:
[----:B------:R-:W-:-:S05]  /*8980*/  LOP3.LUT R7, R0, 0x80, R7, 0xf8, !PT ;  /* 0x0000008000077812 */ /* 0x000fca00078ef807 */
[----:B------:R2:W-:Y:S01]  /*8990*/  STG.E.U8 desc[UR36][R2.64], R7 ;  /* 0x0000000702007986 */ /* 0x0005e2000c101124 */
[----:B------:R-:W-:Y:S05]  /*89a0*/  BRA `(.L_x_10793) ;  /* 0x00000000007c7947 */ /* 0x000fea0003800000 */
.L_x_10815:
        /* <DEDUP_REMOVED lines=16> */
.L_x_10821:
[----:B------:R-:W-:Y:S01]  /*8ab0*/  IMAD.MOV.U32 R0, RZ, RZ, 0x7f ;  /* 0x0000007fff007424 */ /* 0x000fe200078e00ff */
[----:B------:R-:W-:-:S04]  /*8ac0*/  ISETP.GT.U32.AND P0, PT, R6, 0x7f800000, PT ;  /* 0x7f8000000600780c */ /* 0x000fc80003f04070 */
[----:B------:R-:W-:-:S09]  /*8ad0*/  SEL R0, R0, 0x7c, P0 ;  /* 0x0000007c00007807 */ /* 0x000fd20000000000 */
.L_x_10822:
[----:B------:R-:W-:Y:S05]  /*8ae0*/  BSYNC.RECONVERGENT B0 ;  /* 0x0000000000007941 */ /* 0x000fea0003800200 */
.L_x_10820:
[----:B------:R-:W-:-:S04]  /*8af0*/  SHF.R.U32.HI R5, RZ, 0x18, R7 ;  /* 0x00000018ff057819 */ /* 0x000fc80000011607 */
[----:B------:R-:W-:-:S05]  /*8b00*/  LOP3.LUT R5, R0, 0x80, R5, 0xf8, !PT ;  /* 0x0000008000057812 */ /* 0x000fca00078ef805 */
[----:B------:R1:W-:Y:S01]  /*8b10*/  STG.E.U8 desc[UR36][R2.64], R5 ;  /* 0x0000000502007986 */ /* 0x0003e2000c101124 */
[----:B------:R-:W-:Y:S05]  /*8b20*/  BRA `(.L_x_10793) ;  /* 0x00000000001c7947 */ /* 0x000fea0003800000 */
.L_x_10814:
[----:B------:R-:W-:Y:S01]  /*8b30*/  UMOV UR4, 0xf0000000 ;  /* 0xf000000000047882 */ /* 0x000fe20000000000 */
[----:B------:R-:W-:Y:S01]  /*8b40*/  UMOV UR5, 0x380fffff ;  /* 0x380fffff00057882 */ /* 0x000fe20000000000 */
[----:B------:R-:W0:Y:S01]  /*8b50*/  F2F.F32.F64 R0, R4 ;  /* 0x0000000400007310 */ /* 0x000e220000301000 */
[----:B------:R-:W-:-:S14]  /*8b60*/  DSETP.GEU.AND P0, PT, |R4|, UR4, PT ;  /* 0x0000000404007e2a */ /* 0x000fdc000bf0e200 */
[----:B0-----:R-:W-:-:S05]  /*8b70*/  @!P0 FMUL R0, R0, 1.175494350822287508e-38 ;  /* 0x0080000000008820 */ /* 0x001fca0000400000 */
[----:B------:R-:W-:-:S05]  /*8b80*/  F2FP.BF16.F32.PACK_AB R0, RZ, R0 ;  /* 0x00000000ff00723e */ /* 0x000fca00000010ff */
[----:B------:R0:W-:Y:S02]  /*8b90*/  STG.E.U16 desc[UR36][R2.64], R0 ;  /* 0x0000000002007986 */ /* 0x0001e4000c101524 */
.L_x_10793:
[----:B------:R-:W-:-:S07]  /*8ba0*/  IADD3 R19, PT, PT, R19, 0x80, RZ ;  /* 0x0000008013137810 */ /* 0x000fce0007ffe0ff */
.L_x_10730:
[----:B------:R-:W-:Y:S05]  /*8bb0*/  BSYNC.RECONVERGENT B7 ;  /* 0x0000000000077941 */ /* 0x000fea0003800200 */
.L_x_10729:
        /* <DEDUP_REMOVED lines=358> */
.L_x_10825:
        /* <DEDUP_REMOVED lines=18> */
.L_x_10830:
[----:B------:R-:W2:Y:S02]  /*a340*/  LDG.E.U8 R2, desc[UR36][R2.64] ;  /* 0x0000002402027981 */ /* 0x000ea4000c1e1100 */
[----:B--2---:R0:W1:Y:S01]  /*a350*/  I2F.F64.U16 R16, R2 ;  /* 0x0000000200107312 */ /* 0x0040620000101800 */
[----:B------:R-:W-:Y:S05]  /*a360*/  BRA `(.L_x_10832) ;  /* 0x0000000c00607947 */ /* 0x000fea0003800000 */
.L_x_10829:
        /* <DEDUP_REMOVED lines=9> */
.L_x_10834:
[----:B------:R-:W2:Y:S02]  /*a400*/  LDG.E R2, desc[UR36][R2.64] ;  /* 0x0000002402027981 */ /* 0x000ea4000c1e1900 */
[----:B--2---:R0:W1:Y:S01]  /*a410*/  I2F.F64 R16, R2 ;  /* 0x0000000200107312 */ /* 0x0040620000201c00 */
[----:B------:R-:W-:Y:S05]  /*a420*/  BRA `(.L_x_10832) ;  /* 0x0000000c00307947 */ /* 0x000fea0003800000 */
.L_x_10833:
[----:B------:R-:W2:Y:S02]  /*a430*/  LDG.E.U16 R2, desc[UR36][R2.64] ;  /* 0x0000002402027981 */ /* 0x000ea4000c1e1500 */
[----:B--2---:R0:W1:Y:S01]  /*a440*/  I2F.F64.S16 R16, R2 ;  /* 0x0000000200107312 */ /* 0x0040620000101c00 */
[----:B------:R-:W-:Y:S05]  /*a450*/  BRA `(.L_x_10832) ;  /* 0x0000000c00247947 */ /* 0x000fea0003800000 */
.L_x_10828:
        /* <DEDUP_REMOVED lines=10> */
.L_x_10836:
[----:B------:R-:W2:Y:S02]  /*a500*/  LDG.E.U16 R0, desc[UR36][R2.64] ;  /* 0x0000002402007981 */ /* 0x000ea4000c1e1500 */
[----:B--2---:R-:W-:-:S05]  /*a510*/  HADD2.F32 R0, -RZ, R0.H0_H0 ;  /* 0x20000000ff007230 */ /* 0x004fca0000004100 */
[----:B------:R-:W-:-:S04]  /*a520*/  FMUL.FTZ R0, R0, 1 ;  /* 0x3f80000000007820 */ /* 0x000fc80000410000 */
[----:B------:R0:W1:Y:S01]  /*a530*/  F2F.F64.F32 R16, R0 ;  /* 0x0000000000107310 */ /* 0x0000620000201800 */
[----:B------:R-:W-:Y:S05]  /*a540*/  BRA `(.L_x_10832) ;  /* 0x0000000800e87947 */ /* 0x000fea0003800000 */
.L_x_10835:
        /* <DEDUP_REMOVED lines=10> */
.L_x_10838:
[----:B------:R-:W2:Y:S02]  /*a5f0*/  LDG.E.U16 R2, desc[UR36][R2.64] ;  /* 0x0000002402027981 */ /* 0x000ea4000c1e1500 */
[----:B--2---:R-:W-:-:S05]  /*a600*/  HADD2.F32 R0, -RZ, R2.H0_H0 ;  /* 0x20000002ff007230 */ /* 0x004fca0000004100 */
[----:B------:R-:W-:-:S04]  /*a610*/  FMUL.FTZ R0, R0, 1 ;  /* 0x3f80000000007820 */ /* 0x000fc80000410000 */
[----:B------:R0:W1:Y:S01]  /*a620*/  F2F.F64.F32 R16, R0 ;  /* 0x0000000000107310 */ /* 0x0000620000201800 */
[----:B------:R-:W-:Y:S05]  /*a630*/  BRA `(.L_x_10832) ;  /* 0x0000000800ac7947 */ /* 0x000fea0003800000 */
.L_x_10837:
[----:B------:R0:W5:Y:S01]  /*a640*/  LDG.E.64 R16, desc[UR36][R2.64] ;  /* 0x0000002402107981 */ /* 0x000162000c1e1b00 */
[----:B------:R-:W-:Y:S05]  /*a650*/  BRA `(.L_x_10832) ;  /* 0x0000000800a47947 */ /* 0x000fea0003800000 */
.L_x_10827:
        /* <DEDUP_REMOVED lines=13> */
.L_x_10841:
[----:B------:R0:W5:Y:S01]  /*a730*/  LDG.E.64 R16, desc[UR36][R2.64] ;  /* 0x0000002402107981 */ /* 0x000162000c1e1b00 */
[----:B------:R-:W-:Y:S05]  /*a740*/  BRA `(.L_x_10832) ;  /* 0x0000000800687947 */ /* 0x000fea0003800000 */
.L_x_10840:
        /* <DEDUP_REMOVED lines=27> */
.L_x_10843:
        /* <DEDUP_REMOVED lines=14> */
.L_x_10842:
[----:B------:R-:W2:Y:S02]  /*a9e0*/  LDG.E.U16 R0, desc[UR36][R2.64] ;  /* 0x0000002402007981 */ /* 0x000ea4000c1e1500 */
[----:B--2---:R-:W-:-:S04]  /*a9f0*/  IMAD.U32 R0, R0, 0x10000, RZ ;  /* 0x0001000000007824 */ /* 0x004fc800078e00ff */
[----:B------:R-:W-:-:S04]  /*aa00*/  FMUL.FTZ R0, R0, 1 ;  /* 0x3f80000000007820 */ /* 0x000fc80000410000 */
[----:B------:R0:W1:Y:S01]  /*aa10*/  F2F.F64.F32 R16, R0 ;  /* 0x0000000000107310 */ /* 0x0000620000201800 */
[----:B------:R-:W-:Y:S05]  /*aa20*/  BRA `(.L_x_10832) ;  /* 0x0000000400b07947 */ /* 0x000fea0003800000 */
.L_x_10839:
        /* <DEDUP_REMOVED lines=11> */
.L_x_10846:
        /* <DEDUP_REMOVED lines=21> */
.L_x_10848:
[----:B------:R-:W-:Y:S05]  /*ac30*/  BSYNC.RECONVERGENT B0 ;  /* 0x0000000000007941 */ /* 0x000fea0003800200 */
.L_x_10847:
[----:B------:R-:W-:Y:S02]  /*ac40*/  SHF.L.U32 R0, R0, 0x14, RZ ;  /* 0x0000001400007819 */ /* 0x000fe400000006ff */
[----:B------:R-:W-:-:S04]  /*ac50*/  LEA R2, R2, 0x3b800000, 0x17 ;  /* 0x3b80000002027811 */ /* 0x000fc800078eb8ff */
[----:B------:R-:W-:-:S05]  /*ac60*/  LOP3.LUT R0, R2, R0, R7, 0xfe, !PT ;  /* 0x0000000002007212 */ /* 0x000fca00078efe07 */
[----:B------:R-:W-:-:S04]  /*ac70*/  FMUL.FTZ R0, R0, 1 ;  /* 0x3f80000000007820 */ /* 0x000fc80000410000 */
[----:B------:R0:W1:Y:S01]  /*ac80*/  F2F.F64.F32 R16, R0 ;  /* 0x0000000000107310 */ /* 0x0000620000201800 */
[----:B------:R-:W-:Y:S05]  /*ac90*/  BRA `(.L_x_10832) ;  /* 0x0000000400147947 */ /* 0x000fea0003800000 */
.L_x_10845:
        /* <DEDUP_REMOVED lines=21> */
.L_x_10850:
[----:B------:R-:W-:Y:S05]  /*adf0*/  BSYNC.RECONVERGENT B0 ;  /* 0x0000000000007941 */ /* 0x000fea0003800200 */
.L_x_10849:
[----:B------:R-:W-:Y:S01]  /*ae00*/  IMAD.SHL.U32 R0, R0, 0x200000, RZ ;  /* 0x0020000000007824 */ /* 0x000fe200078e00ff */
[----:B------:R-:W-:-:S04]  /*ae10*/  LEA R2, R2, 0x37800000, 0x17 ;  /* 0x3780000002027811 */ /* 0x000fc800078eb8ff */
[----:B------:R-:W-:-:S05]  /*ae20*/  LOP3.LUT R0, R2, R0, R7, 0xfe, !PT ;  /* 0x0000000002007212 */ /* 0x000fca00078efe07 */
[----:B------:R-:W-:-:S04]  /*ae30*/  FMUL.FTZ R0, R0, 1 ;  /* 0x3f80000000007820 */ /* 0x000fc80000410000 */
[----:B------:R0:W1:Y:S01]  /*ae40*/  F2F.F64.F32 R16, R0 ;  /* 0x0000000000107310 */ /* 0x0000620000201800 */
[----:B------:R-:W-:Y:S05]  /*ae50*/  BRA `(.L_x_10832) ;  /* 0x0000000000a47947 */ /* 0x000fea0003800000 */
.L_x_10844:
        /* <DEDUP_REMOVED lines=18> */
.L_x_10831:
        /* <DEDUP_REMOVED lines=16> */
.L_x_10853:
[----:B------:R-:W-:Y:S01]  /*b080*/  CS2R R16, SRZ ;  /* 0x0000000000107805 */ /* 0x000fe2000001ff00 */
[----:B------:R-:W-:Y:S06]  /*b090*/  BRA `(.L_x_10832) ;  /* 0x0000000000147947 */ /* 0x000fec0003800000 */
.L_x_10852:
[----:B------:R-:W2:Y:S02]  /*b0a0*/  LDG.E.64 R16, desc[UR36][R2.64] ;  /* 0x0000002402107981 */ /* 0x000ea4000c1e1b00 */
[----:B--2---:R-:W0:Y:S01]  /*b0b0*/  I2F.F64.U64 R16, R16 ;  /* 0x0000001000107312 */ /* 0x004e220000301800 */
[----:B------:R-:W-:Y:S05]  /*b0c0*/  BRA `(.L_x_10832) ;  /* 0x0000000000087947 */ /* 0x000fea0003800000 */
.L_x_10851:
[----:B------:R-:W2:Y:S02]  /*b0d0*/  LDG.E R2, desc[UR36][R2.64] ;  /* 0x0000002402027981 */ /* 0x000ea4000c1e1900 */
[----:B--2---:R3:W4:Y:S02]  /*b0e0*/  I2F.F64.U32 R16, R2 ;  /* 0x0000000200107312 */ /* 0x0047240000201800 */
.L_x_10832:
[----:B------:R-:W-:Y:S05]  /*b0f0*/  BSYNC.RECONVERGENT B6 ;  /* 0x0000000000067941 */ /* 0x000fea0003800200 */
.L_x_10826:
        /* <DEDUP_REMOVED lines=18> */
.L_x_10858:
[----:B0-----:R-:W3:Y:S02]  /*b220*/  LDG.E.U8 R2, desc[UR36][R22.64] ;  /* 0x0000002416027981 */ /* 0x001ee4000c1e1100 */
[----:B---3--:R-:W0:Y:S01]  /*b230*/  I2F.F64.U16 R2, R2 ;  /* 0x0000000200027312 */ /* 0x008e220000101800 */
[----:B------:R-:W-:Y:S05]  /*b240*/  BRA `(.L_x_10860) ;  /* 0x0000000c00607947 */ /* 0x000fea0003800000 */
.L_x_10857:
        /* <DEDUP_REMOVED lines=9> */
.L_x_10862:
[----:B0-----:R-:W3:Y:S02]  /*b2e0*/  LDG.E R2, desc[UR36][R22.64] ;  /* 0x0000002416027981 */ /* 0x001ee4000c1e1900 */
[----:B---3--:R-:W0:Y:S01]  /*b2f0*/  I2F.F64 R2, R2 ;  /* 0x0000000200027312 */ /* 0x008e220000201c00 */
[----:B------:R-:W-:Y:S05]  /*b300*/  BRA `(.L_x_10860) ;  /* 0x0000000c00307947 */ /* 0x000fea0003800000 */
.L_x_10861:
[----:B0-----:R-:W3:Y:S02]  /*b310*/  LDG.E.U16 R2, desc[UR36][R22.64] ;  /* 0x0000002416027981 */ /* 0x001ee4000c1e1500 */
[----:B---3--:R-:W0:Y:S01]  /*b320*/  I2F.F64.S16 R2, R2 ;  /* 0x0000000200027312 */ /* 0x008e220000101c00 */
[----:B------:R-:W-:Y:S05]  /*b330*/  BRA `(.L_x_10860) ;  /* 0x0000000c00247947 */ /* 0x000fea0003800000 */
.L_x_10856:
        /* <DEDUP_REMOVED lines=10> */
.L_x_10864:
[----:B01----:R-:W3:Y:S02]  /*b3e0*/  LDG.E.U16 R0, desc[UR36][R22.64] ;  /* 0x0000002416007981 */ /* 0x003ee4000c1e1500 */
[----:B---3--:R-:W-:-:S05]  /*b3f0*/  HADD2.F32 R0, -RZ, R0.H0_H0 ;  /* 0x20000000ff007230 */ /* 0x008fca0000004100 */
[----:B------:R-:W-:-:S04]  /*b400*/  FMUL.FTZ R0, R0, 1 ;  /* 0x3f80000000007820 */ /* 0x000fc80000410000 */
[----:B------:R0:W1:Y:S01]  /*b410*/  F2F.F64.F32 R2, R0 ;  /* 0x0000000000027310 */ /* 0x0000620000201800 */
[----:B------:R-:W-:Y:S05]  /*b420*/  BRA `(.L_x_10860) ;  /* 0x0000000800e87947 */ /* 0x000fea0003800000 */
.L_x_10863:
        /* <DEDUP_REMOVED lines=10> */
.L_x_10866:
[----:B------:R-:W0:Y:S02]  /*b4d0*/  LDG.E.U16 R22, desc[UR36][R22.64] ;  /* 0x0000002416167981 */ /* 0x000e24000c1e1500 */
[----:B01----:R-:W-:-:S05]  /*b4e0*/  HADD2.F32 R0, -RZ, R22.H0_H0 ;  /* 0x20000016ff007230 */ /* 0x003fca0000004100 */
[----:B------:R-:W-:-:S04]  /*b4f0*/  FMUL.FTZ R0, R0, 1 ;  /* 0x3f80000000007820 */ /* 0x000fc80000410000 */
[----:B------:R0:W1:Y:S01]  /*b500*/  F2F.F64.F32 R2, R0 ;  /* 0x0000000000027310 */ /* 0x0000620000201800 */
[----:B------:R-:W-:Y:S05]  /*b510*/  BRA `(.L_x_10860) ;  /* 0x0000000800ac7947 */ /* 0x000fea0003800000 */
.L_x_10865:
[----:B0-----:R0:W5:Y:S01]  /*b520*/  LDG.E.64 R2, desc[UR36][R22.64] ;  /* 0x0000002416027981 */ /* 0x001162000c1e1b00 */
[----:B------:R-:W-:Y:S05]  /*b530*/  BRA `(.L_x_10860) ;  /* 0x0000000800a47947 */ /* 0x000fea0003800000 */
.L_x_10855:
        /* <DEDUP_REMOVED lines=13> */
.L_x_10869:
[----:B0-----:R0:W5:Y:S01]  /*b610*/  LDG.E.64 R2, desc[UR36][R22.64] ;  /* 0x0000002416027981 */ /* 0x001162000c1e1b00 */
[----:B------:R-:W-:Y:S05]  /*b620*/  BRA `(.L_x_10860) ;  /* 0x0000000800687947 */ /* 0x000fea0003800000 */
.L_x_10868:
        /* <DEDUP_REMOVED lines=27> */
.L_x_10871:
        /* <DEDUP_REMOVED lines=14> */
.L_x_10870:
[----:B01----:R-:W3:Y:S02]  /*b8c0*/  LDG.E.U16 R0, desc[UR36][R22.64] ;  /* 0x0000002416007981 */ /* 0x003ee4000c1e1500 */
[----:B---3--:R-:W-:-:S04]  /*b8d0*/  IMAD.U32 R0, R0, 0x10000, RZ ;  /* 0x0001000000007824 */ /* 0x008fc800078e00ff */
[----:B------:R-:W-:-:S04]  /*b8e0*/  FMUL.FTZ R0, R0, 1 ;  /* 0x3f80000000007820 */ /* 0x000fc80000410000 */
[----:B------:R0:W1:Y:S01]  /*b8f0*/  F2F.F64.F32 R2, R0 ;  /* 0x0000000000027310 */ /* 0x0000620000201800 */
[----:B------:R-:W-:Y:S05]  /*b900*/  BRA `(.L_x_10860) ;  /* 0x0000000400b07947 */ /* 0x000fea0003800000 */
.L_x_10867:
        /* <DEDUP_REMOVED lines=11> */
.L_x_10874:
        /* <DEDUP_REMOVED lines=21> */
.L_x_10876:
[----:B------:R-:W-:Y:S05]  /*bb10*/  BSYNC.RECONVERGENT B0 ;  /* 0x0000000000007941 */ /* 0x000fea0003800200 */
.L_x_10875:
[----:B------:R-:W-:Y:S02]  /*bb20*/  SHF.L.U32 R0, R0, 0x14, RZ ;  /* 0x0000001400007819 */ /* 0x000fe400000006ff */
[----:B------:R-:W-:-:S04]  /*bb30*/  LEA R2, R2, 0x3b800000, 0x17 ;  /* 0x3b80000002027811 */ /* 0x000fc800078eb8ff */
[----:B------:R-:W-:-:S05]  /*bb40*/  LOP3.LUT R0, R2, R0, R7, 0xfe, !PT ;  /* 0x0000000002007212 */ /* 0x000fca00078efe07 */
[----:B------:R-:W-:-:S04]  /*bb50*/  FMUL.FTZ R0, R0, 1 ;  /* 0x3f80000000007820 */ /* 0x000fc80000410000 */
[----:B------:R0:W1:Y:S01]  /*bb60*/  F2F.F64.F32 R2, R0 ;  /* 0x0000000000027310 */ /* 0x0000620000201800 */
[----:B------:R-:W-:Y:S05]  /*bb70*/  BRA `(.L_x_10860) ;  /* 0x0000000400147947 */ /* 0x000fea0003800000 */
.L_x_10873:
        /* <DEDUP_REMOVED lines=21> */
.L_x_10878:
[----:B------:R-:W-:Y:S05]  /*bcd0*/  BSYNC.RECONVERGENT B0 ;  /* 0x0000000000007941 */ /* 0x000fea0003800200 */
.L_x_10877:
[----:B------:R-:W-:Y:S01]  /*bce0*/  IMAD.SHL.U32 R0, R0, 0x200000, RZ ;  /* 0x0020000000007824 */ /* 0x000fe200078e00ff */
[----:B------:R-:W-:-:S04]  /*bcf0*/  LEA R2, R2, 0x37800000, 0x17 ;  /* 0x3780000002027811 */ /* 0x000fc800078eb8ff */
[----:B------:R-:W-:-:S05]  /*bd00*/  LOP3.LUT R0, R2, R0, R7, 0xfe, !PT ;  /* 0x0000000002007212 */ /* 0x000fca00078efe07 */
[----:B------:R-:W-:-:S04]  /*bd10*/  FMUL.FTZ R0, R0, 1 ;  /* 0x3f80000000007820 */ /* 0x000fc80000410000 */
[----:B------:R0:W1:Y:S01]  /*bd20*/  F2F.F64.F32 R2, R0 ;  /* 0x0000000000027310 */ /* 0x0000620000201800 */
[----:B------:R-:W-:Y:S05]  /*bd30*/  BRA `(.L_x_10860) ;  /* 0x0000000000a47947 */ /* 0x000fea0003800000 */
.L_x_10872:
        /* <DEDUP_REMOVED lines=18> */
.L_x_10859:
        /* <DEDUP_REMOVED lines=16> */
.L_x_10881:
[----:B------:R-:W-:Y:S01]  /*bf60*/  CS2R R2, SRZ ;  /* 0x0000000000027805 */ /* 0x000fe2000001ff00 */
[----:B------:R-:W-:Y:S06]  /*bf70*/  BRA `(.L_x_10860) ;  /* 0x0000000000147947 */ /* 0x000fec0003800000 */
.L_x_10880:
[----:B0-----:R-:W3:Y:S02]  /*bf80*/  LDG.E.64 R2, desc[UR36][R22.64] ;  /* 0x0000002416027981 */ /* 0x001ee4000c1e1b00 */
[----:B---3--:R-:W0:Y:S01]  /*bf90*/  I2F.F64.U64 R2, R2 ;  /* 0x0000000200027312 */ /* 0x008e220000301800 */
[----:B------:R-:W-:Y:S05]  /*bfa0*/  BRA `(.L_x_10860) ;  /* 0x0000000000087947 */ /* 0x000fea0003800000 */
.L_x_10879:
[----:B0-----:R-:W3:Y:S02]  /*bfb0*/  LDG.E R2, desc[UR36][R22.64] ;  /* 0x0000002416027981 */ /* 0x001ee4000c1e1900 */
[----:B---3--:R-:W0:Y:S02]  /*bfc0*/  I2F.F64.U32 R2, R2 ;  /* 0x0000000200027312 */ /* 0x008e240000201800 */
.L_x_10860:
[----:B------:R-:W-:Y:S05]  /*bfd0*/  BSYNC.RECONVERGENT B6 ;  /* 0x0000000000067941 */ /* 0x000fea0003800200 */
.L_x_10854:
        /* <DEDUP_REMOVED lines=23> */
.L_x_10885:
[----:B------:R-:W0:Y:S02]  /*c150*/  F2I.S64.F64.TRUNC R4, R4 ;  /* 0x0000000400047311 */ /* 0x000e24000030d900 */
[----:B0-----:R-:W-:-:S05]  /*c160*/  IMAD.MOV.U32 R7, RZ, RZ, R4 ;  /* 0x000000ffff077224 */ /* 0x001fca00078e0004 */
[----:B------:R0:W-:Y:S01]  /*c170*/  STG.E.U8 desc[UR36][R2.64], R7 ;  /* 0x0000000702007986 */ /* 0x0001e2000c101124 */
[----:B------:R-:W-:Y:S05]  /*c180*/  BRA `(.L_x_10887) ;  /* 0x0000000c00e07947 */ /* 0x000fea0003800000 */
.L_x_10884:
        /* <DEDUP_REMOVED lines=9> */
.L_x_10889:
[----:B------:R-:W0:Y:S02]  /*c220*/  F2I.F64.TRUNC R5, R4 ;  /* 0x0000000400057311 */ /* 0x000e24000030d100 */
[----:B0-----:R0:W-:Y:S01]  /*c230*/  STG.E desc[UR36][R2.64], R5 ;  /* 0x0000000502007986 */ /* 0x0011e2000c101924 */
[----:B------:R-:W-:Y:S05]  /*c240*/  BRA `(.L_x_10887) ;  /* 0x0000000c00b07947 */ /* 0x000fea0003800000 */
.L_x_10888:
[----:B------:R-:W0:Y:S02]  /*c250*/  F2I.F64.TRUNC R5, R4 ;  /* 0x0000000400057311 */ /* 0x000e24000030d100 */
[----:B0-----:R0:W-:Y:S01]  /*c260*/  STG.E.U16 desc[UR36][R2.64], R5 ;  /* 0x0000000502007986 */ /* 0x0011e2000c101524 */
[----:B------:R-:W-:Y:S05]  /*c270*/  BRA `(.L_x_10887) ;  /* 0x0000000c00a47947 */ /* 0x000fea0003800000 */
.L_x_10883:
        /* <DEDUP_REMOVED lines=13> */
.L_x_10891:
        /* <DEDUP_REMOVED lines=8> */
.L_x_10890:
        /* <DEDUP_REMOVED lines=14> */
.L_x_10893:
        /* <DEDUP_REMOVED lines=9> */
.L_x_10892:
[----:B------:R4:W-:Y:S01]  /*c540*/  STG.E.64 desc[UR36][R2.64], R4 ;  /* 0x0000000402007986 */ /* 0x0009e2000c101b24 */
[----:B------:R-:W-:Y:S05]  /*c550*/  BRA `(.L_x_10887) ;  /* 0x0000000800ec7947 */ /* 0x000fea0003800000 */
.L_x_10882:
        /* <DEDUP_REMOVED lines=13> */
.L_x_10897:
        /* <DEDUP_REMOVED lines=22> */
.L_x_10900:
[----:B------:R-:W-:-:S04]  /*c790*/  SHF.R.U32.HI R5, RZ, 0x18, R7 ;  /* 0x00000018ff057819 */ /* 0x000fc80000011607 */
[----:B------:R-:W-:-:S07]  /*c7a0*/  LOP3.LUT R0, R0, 0x80, R5, 0xf8, !PT ;  /* 0x0000008000007812 */ /* 0x000fce00078ef805 */
.L_x_10899:
[----:B------:R-:W-:Y:S05]  /*c7b0*/  BSYNC.RECONVERGENT B0 ;  /* 0x0000000000007941 */ /* 0x000fea0003800200 */
.L_x_10898:
[----:B------:R0:W-:Y:S01]  /*c7c0*/  STG.E.U8 desc[UR36][R2.64], R0 ;  /* 0x0000000002007986 */ /* 0x0001e2000c101124 */
[----:B------:R-:W-:Y:S05]  /*c7d0*/  BRA `(.L_x_10887) ;  /* 0x00000008004c7947 */ /* 0x000fea0003800000 */
.L_x_10896:
        /* <DEDUP_REMOVED lines=22> */
.L_x_10903:
[----:B------:R-:W-:-:S04]  /*c940*/  SHF.R.U32.HI R5, RZ, 0x18, R7 ;  /* 0x00000018ff057819 */ /* 0x000fc80000011607 */
[----:B------:R-:W-:-:S07]  /*c950*/  LOP3.LUT R0, R0, 0x80, R5, 0xf8, !PT ;  /* 0x0000008000007812 */ /* 0x000fce00078ef805 */
.L_x_10902:
[----:B------:R-:W-:Y:S05]  /*c960*/  BSYNC.RECONVERGENT B0 ;  /* 0x0000000000007941 */ /* 0x000fea0003800200 */
.L_x_10901:
[----:B------:R0:W-:Y:S01]  /*c970*/  STG.E.U8 desc[UR36][R2.64], R0 ;  /* 0x0000000002007986 */ /* 0x0001e2000c101124 */
[----:B------:R-:W-:Y:S05]  /*c980*/  BRA `(.L_x_10887) ;  /* 0x0000000400e07947 */ /* 0x000fea0003800000 */
.L_x_10895:
        /* <DEDUP_REMOVED lines=26> */
.L_x_10905:
[----:B------:R-:W0:Y:S02]  /*cb30*/  F2I.U64.F64.TRUNC R4, R4 ;  /* 0x0000000400047311 */ /* 0x000e24000030d800 */
[----:B0-----:R0:W-:Y:S01]  /*cb40*/  STG.E.64 desc[UR36][R2.64], R4 ;  /* 0x0000000402007986 */ /* 0x0011e2000c101b24 */
[----:B------:R-:W-:Y:S05]  /*cb50*/  BRA `(.L_x_10887) ;  /* 0x00000004006c7947 */ /* 0x000fea0003800000 */
.L_x_10904:
[----:B------:R-:W0:Y:S02]  /*cb60*/  F2I.U32.F64.TRUNC R5, R4 ;  /* 0x0000000400057311 */ /* 0x000e24000030d000 */
[----:B0-----:R0:W-:Y:S01]  /*cb70*/  STG.E desc[UR36][R2.64], R5 ;  /* 0x0000000502007986 */ /* 0x0011e2000c101924 */
[----:B------:R-:W-:Y:S05]  /*cb80*/  BRA `(.L_x_10887) ;  /* 0x0000000400607947 */ /* 0x000fea0003800000 */
.L_x_10894:
        /* <DEDUP_REMOVED lines=10> */
.L_x_10907:
[----:B------:R-:W-:-:S05]  /*cc30*/  CS2R R6, SRZ ;  /* 0x0000000000067805 */ /* 0x000fca000001ff00 */
[----:B------:R0:W-:Y:S01]  /*cc40*/  STG.E.128 desc[UR36][R2.64], R4 ;  /* 0x0000000402007986 */ /* 0x0001e2000c101d24 */
[----:B------:R-:W-:Y:S05]  /*cc50*/  BRA `(.L_x_10887) ;  /* 0x00000004002c7947 */ /* 0x000fea0003800000 */
.L_x_10906:
[----:B------:R-:W-:-:S09]  /*cc60*/  UISETP.NE.AND UP0, UPT, UR4, 0xf, UPT ;  /* 0x0000000f0400788c */ /* 0x000fd2000bf05270 */
[----:B------:R-:W-:Y:S05]  /*cc70*/  BRA.U !UP0, `(.L_x_10908) ;  /* 0x0000000508087547 */ /* 0x000fea000b800000 */
[----:B------:R-:W-:-:S09]  /*cc80*/  UISETP.NE.AND UP0, UPT, UR4, 0x17, UPT ;  /* 0x000000170400788c */ /* 0x000fd2000bf05270 */
[----:B------:R-:W-:Y:S05]  /*cc90*/  BRA.U !UP0, `(.L_x_10909) ;  /* 0x0000000108a07547 */ /* 0x000fea000b800000 */
[----:B------:R-:W-:-:S09]  /*cca0*/  UISETP.NE.AND UP0, UPT, UR4, 0x18, UPT ;  /* 0x000000180400788c */ /* 0x000fd2000bf05270 */
[----:B------:R-:W-:Y:S05]  /*ccb0*/  BRA.U !UP0, `(.L_x_10910) ;  /* 0x0000000108447547 */ /* 0x000fea000b800000 */
.L_x_10886:
        /* <DEDUP_REMOVED lines=16> */
.L_x_10911:
[----:B------:R-:W-:Y:S05]  /*cdc0*/  BRA `(.L_x_10887) ;  /* 0x0000000000d07947 */ /* 0x000fea0003800000 */
.L_x_10910:
        /* <DEDUP_REMOVED lines=17> */
.L_x_10913:
[----:B------:R-:W-:Y:S05]  /*cee0*/  BSYNC.RECONVERGENT B0 ;  /* 0x0000000000007941 */ /* 0x000fea0003800200 */
.L_x_10912:
[----:B------:R-:W-:-:S05]  /*cef0*/  LOP3.LUT R7, R0, 0x80, R7, 0xf8, !PT ;  /* 0x0000008000077812 */ /* 0x000fca00078ef807 */
[----:B------:R0:W-:Y:S01]  /*cf00*/  STG.E.U8 desc[UR36][R2.64], R7 ;  /* 0x0000000702007986 */ /* 0x0001e2000c101124 */
[----:B------:R-:W-:Y:S05]  /*cf10*/  BRA `(.L_x_10887) ;  /* 0x00000000007c7947 */ /* 0x000fea0003800000 */
.L_x_10909:
        /* <DEDUP_REMOVED lines=16> */
.L_x_10915:
[----:B------:R-:W-:Y:S01]  /*d020*/  IMAD.MOV.U32 R0, RZ, RZ, 0x7f ;  /* 0x0000007fff007424 */ /* 0x000fe200078e00ff */
[----:B------:R-:W-:-:S04]  /*d030*/  ISETP.GT.U32.AND P0, PT, R6, 0x7f800000, PT ;  /* 0x7f8000000600780c */ /* 0x000fc80003f04070 */
[----:B------:R-:W-:-:S09]  /*d040*/  SEL R0, R0, 0x7c, P0 ;  /* 0x0000007c00007807 */ /* 0x000fd20000000000 */
.L_x_10916:
[----:B------:R-:W-:Y:S05]  /*d050*/  BSYNC.RECONVERGENT B0 ;  /* 0x0000000000007941 */ /* 0x000fea0003800200 */
.L_x_10914:
[----:B------:R-:W-:-:S04]  /*d060*/  SHF.R.U32.HI R5, RZ, 0x18, R7 ;  /* 0x00000018ff057819 */ /* 0x000fc80000011607 */
[----:B------:R-:W-:-:S05]  /*d070*/  LOP3.LUT R5, R0, 0x80, R5, 0xf8, !PT ;  /* 0x0000008000057812 */ /* 0x000fca00078ef805 */
[----:B------:R0:W-:Y:S01]  /*d080*/  STG.E.U8 desc[UR36][R2.64], R5 ;  /* 0x0000000502007986 */ /* 0x0001e2000c101124 */
[----:B------:R-:W-:Y:S05]  /*d090*/  BRA `(.L_x_10887) ;  /* 0x00000000001c7947 */ /* 0x000fea0003800000 */
.L_x_10908:
[----:B------:R-:W-:Y:S01]  /*d0a0*/  UMOV UR4, 0xf0000000 ;  /* 0xf000000000047882 */ /* 0x000fe20000000000 */
[----:B------:R-:W-:Y:S01]  /*d0b0*/  UMOV UR5, 0x380fffff ;  /* 0x380fffff00057882 */ /* 0x000fe20000000000 */
[----:B------:R-:W0:Y:S01]  /*d0c0*/  F2F.F32.F64 R0, R4 ;  /* 0x0000000400007310 */ /* 0x000e220000301000 */
[----:B------:R-:W-:-:S14]  /*d0d0*/  DSETP.GEU.AND P0, PT, |R4|, UR4, PT ;  /* 0x0000000404007e2a */ /* 0x000fdc000bf0e200 */
[----:B0-----:R-:W-:-:S05]  /*d0e0*/  @!P0 FMUL R0, R0, 1.175494350822287508e-38 ;  /* 0x0080000000008820 */ /* 0x001fca0000400000 */
[----:B------:R-:W-:-:S05]  /*d0f0*/  F2FP.BF16.F32.PACK_AB R0, RZ, R0 ;  /* 0x00000000ff00723e */ /* 0x000fca00000010ff */
[----:B------:R0:W-:Y:S02]  /*d100*/  STG.E.U16 desc[UR36][R2.64], R0 ;  /* 0x0000000002007986 */ /* 0x0001e4000c101524 */
.L_x_10887:
[----:B------:R-:W-:-:S07]  /*d110*/  IADD3 R19, PT, PT, R19, 0x80, RZ ;  /* 0x0000008013137810 */ /* 0x000fce0007ffe0ff */
.L_x_10824:
[----:B------:R-:W-:Y:S05]  /*d120*/  BSYNC.RECONVERGENT B7 ;  /* 0x0000000000077941 */ /* 0x000fea0003800200 */
.L_x_10823:
        /* <DEDUP_REMOVED lines=357> */
.L_x_10917:
        /* <DEDUP_REMOVED lines=21> */
.L_x_10922:
[----:B------:R-:W2:Y:S02]  /*e8d0*/  LDG.E.U8 R2, desc[UR36][R2.64] ;  /* 0x0000002402027981 */ /* 0x000ea4000c1e1100 */
[----:B--2---:R0:W1:Y:S01]  /*e8e0*/  I2F.F64.U16 R18, R2 ;  /* 0x0000000200127312 */ /* 0x0040620000101800 */
[----:B------:R-:W-:Y:S05]  /*e8f0*/  BRA `(.L_x_10924) ;  /* 0x0000000c00607947 */ /* 0x000fea0003800000 */
.L_x_10921:
        /* <DEDUP_REMOVED lines=9> */
.L_x_10926:
[----:B------:R-:W2:Y:S02]  /*e990*/  LDG.E R2, desc[UR36][R2.64] ;  /* 0x0000002402027981 */ /* 0x000ea4000c1e1900 */
[----:B--2---:R0:W1:Y:S01]  /*e9a0*/  I2F.F64 R18, R2 ;  /* 0x0000000200127312 */ /* 0x0040620000201c00 */
[----:B------:R-:W-:Y:S05]  /*e9b0*/  BRA `(.L_x_10924) ;  /* 0x0000000c00307947 */ /* 0x000fea0003800000 */
.L_x_10925:
[----:B------:R-:W2:Y:S02]  /*e9c0*/  LDG.E.U16 R2, desc[UR36][R2.64] ;  /* 0x0000002402027981 */ /* 0x000ea4000c1e1500 */
[----:B--2---:R0:W1:Y:S01]  /*e9d0*/  I2F.F64.S16 R18, R2 ;  /* 0x0000000200127312 */ /* 0x0040620000101c00 */
[----:B------:R-:W-:Y:S05]  /*e9e0*/  BRA `(.L_x_10924) ;  /* 0x0000000c00247947 */ /* 0x000fea0003800000 */
.L_x_10920:
        /* <DEDUP_REMOVED lines=10> */
.L_x_10928:
[----:B------:R-:W2:Y:S02]  /*ea90*/  LDG.E.U16 R0, desc[UR36][R2.64] ;  /* 0x0000002402007981 */ /* 0x000ea4000c1e1500 */
[----:B--2---:R-:W-:-:S05]  /*eaa0*/  HADD2.F32 R0, -RZ, R0.H0_H0 ;  /* 0x20000000ff007230 */ /* 0x004fca0000004100 */
[----:B------:R-:W-:-:S04]  /*eab0*/  FMUL.FTZ R0, R0, 1 ;  /* 0x3f80000000007820 */ /* 0x000fc80000410000 */
[----:B------:R1:W2:Y:S01]  /*eac0*/  F2F.F64.F32 R18, R0 ;  /* 0x0000000000127310 */ /* 0x0002a20000201800 */
[----:B------:R-:W-:Y:S05]  /*ead0*/  BRA `(.L_x_10924) ;  /* 0x0000000800e87947 */ /* 0x000fea0003800000 */
.L_x_10927:
        /* <DEDUP_REMOVED lines=10> */
.L_x_10930:
[----:B------:R-:W2:Y:S02]  /*eb80*/  LDG.E.U16 R2, desc[UR36][R2.64] ;  /* 0x0000002402027981 */ /* 0x000ea4000c1e1500 */
[----:B--2---:R-:W-:-:S05]  /*eb90*/  HADD2.F32 R0, -RZ, R2.H0_H0 ;  /* 0x20000002ff007230 */ /* 0x004fca0000004100 */
[----:B------:R-:W-:-:S04]  /*eba0*/  FMUL.FTZ R0, R0, 1 ;  /* 0x3f80000000007820 */ /* 0x000fc80000410000 */
[----:B------:R0:W1:Y:S01]  /*ebb0*/  F2F.F64.F32 R18, R0 ;  /* 0x0000000000127310 */ /* 0x0000620000201800 */
[----:B------:R-:W-:Y:S05]  /*ebc0*/  BRA `(.L_x_10924) ;  /* 0x0000000800ac7947 */ /* 0x000fea0003800000 */
.L_x_10929:
[----:B------:R3:W5:Y:S01]  /*ebd0*/  LDG.E.64 R18, desc[UR36][R2.64] ;  /* 0x0000002402127981 */ /* 0x000762000c1e1b00 */
[----:B------:R-:W-:Y:S05]  /*ebe0*/  BRA `(.L_x_10924) ;  /* 0x0000000800a47947 */ /* 0x000fea0003800000 */
.L_x_10919:
        /* <DEDUP_REMOVED lines=13> */
.L_x_10933:
[----:B------:R0:W5:Y:S01]  /*ecc0*/  LDG.E.64 R18, desc[UR36][R2.64] ;  /* 0x0000002402127981 */ /* 0x000162000c1e1b00 */
[----:B------:R-:W-:Y:S05]  /*ecd0*/  BRA `(.L_x_10924) ;  /* 0x0000000800687947 */ /* 0x000fea0003800000 */
.L_x_10932:
        /* <DEDUP_REMOVED lines=27> */
.L_x_10935:
        /* <DEDUP_REMOVED lines=14> */
.L_x_10934:
[----:B------:R-:W2:Y:S02]  /*ef70*/  LDG.E.U16 R0, desc[UR36][R2.64] ;  /* 0x0000002402007981 */ /* 0x000ea4000c1e1500 */
[----:B--2---:R-:W-:-:S05]  /*ef80*/  SHF.L.U32 R0, R0, 0x10, RZ ;  /* 0x0000001000007819 */ /* 0x004fca00000006ff */
[----:B------:R-:W-:-:S04]  /*ef90*/  FMUL.FTZ R0, R0, 1 ;  /* 0x3f80000000007820 */ /* 0x000fc80000410000 */
[----:B------:R0:W1:Y:S01]  /*efa0*/  F2F.F64.F32 R18, R0 ;  /* 0x0000000000127310 */ /* 0x0000620000201800 */
[----:B------:R-:W-:Y:S05]  /*efb0*/  BRA `(.L_x_10924) ;  /* 0x0000000400b07947 */ /* 0x000fea0003800000 */
.L_x_10931:
        /* <DEDUP_REMOVED lines=11> */
.L_x_10938:
        /* <DEDUP_REMOVED lines=21> */
.L_x_10940:
[----:B------:R-:W-:Y:S05]  /*f1c0*/  BSYNC.RECONVERGENT B0 ;  /* 0x0000000000007941 */ /* 0x000fea0003800200 */
.L_x_10939:
[----:B------:R-:W-:Y:S01]  /*f1d0*/  IMAD.SHL.U32 R0, R0, 0x100000, RZ ;  /* 0x0010000000007824 */ /* 0x000fe200078e00ff */
[----:B------:R-:W-:-:S04]  /*f1e0*/  LEA R2, R2, 0x3b800000, 0x17 ;  /* 0x3b80000002027811 */ /* 0x000fc800078eb8ff */
[----:B------:R-:W-:-:S05]  /*f1f0*/  LOP3.LUT R0, R2, R0, R7, 0xfe, !PT ;  /* 0x0000000002007212 */ /* 0x000fca00078efe07 */
[----:B------:R-:W-:-:S04]  /*f200*/  FMUL.FTZ R0, R0, 1 ;  /* 0x3f80000000007820 */ /* 0x000fc80000410000 */
[----:B------:R0:W1:Y:S01]  /*f210*/  F2F.F64.F32 R18, R0 ;  /* 0x0000000000127310 */ /* 0x0000620000201800 */
[----:B------:R-:W-:Y:S05]  /*f220*/  BRA `(.L_x_10924) ;  /* 0x0000000400147947 */ /* 0x000fea0003800000 */
.L_x_10937:
        /* <DEDUP_REMOVED lines=21> */
.L_x_10942:
[----:B------:R-:W-:Y:S05]  /*f380*/  BSYNC.RECONVERGENT B0 ;  /* 0x0000000000007941 */ /* 0x000fea0003800200 */
.L_x_10941:
[----:B------:R-:W-:Y:S02]  /*f390*/  SHF.L.U32 R0, R0, 0x15, RZ ;  /* 0x0000001500007819 */ /* 0x000fe400000006ff */
[----:B------:R-:W-:-:S04]  /*f3a0*/  LEA R2, R2, 0x37800000, 0x17 ;  /* 0x3780000002027811 */ /* 0x000fc800078eb8ff */
[----:B------:R-:W-:-:S05]  /*f3b0*/  LOP3.LUT R0, R2, R0, R7, 0xfe, !PT ;  /* 0x0000000002007212 */ /* 0x000fca00078efe07 */
[----:B------:R-:W-:-:S04]  /*f3c0*/  FMUL.FTZ R0, R0, 1 ;  /* 0x3f80000000007820 */ /* 0x000fc80000410000 */
[----:B------:R0:W1:Y:S01]  /*f3d0*/  F2F.F64.F32 R18, R0 ;  /* 0x0000000000127310 */ /* 0x0000620000201800 */
[----:B------:R-:W-:Y:S05]  /*f3e0*/  BRA `(.L_x_10924) ;  /* 0x0000000000a47947 */ /* 0x000fea0003800000 */
.L_x_10936:
        /* <DEDUP_REMOVED lines=18> */
.L_x_10923:
        /* <DEDUP_REMOVED lines=16> */
.L_x_10945:
[----:B------:R-:W-:Y:S01]  /*f610*/  CS2R R18, SRZ ;  /* 0x0000000000127805 */ /* 0x000fe2000001ff00 */
[----:B------:R-:W-:Y:S06]  /*f620*/  BRA `(.L_x_10924) ;  /* 0x0000000000147947 */ /* 0x000fec0003800000 */
.L_x_10944:
[----:B------:R-:W2:Y:S02]  /*f630*/  LDG.E.64 R18, desc[UR36][R2.64] ;  /* 0x0000002402127981 */ /* 0x000ea4000c1e1b00 */
[----:B--2---:R-:W0:Y:S01]  /*f640*/  I2F.F64.U64 R18, R18 ;  /* 0x0000001200127312 */ /* 0x004e220000301800 */
[----:B------:R-:W-:Y:S05]  /*f650*/  BRA `(.L_x_10924) ;  /* 0x0000000000087947 */ /* 0x000fea0003800000 */
.L_x_10943:
[----:B------:R-:W2:Y:S02]  /*f660*/  LDG.E R2, desc[UR36][R2.64] ;  /* 0x0000002402027981 */ /* 0x000ea4000c1e1900 */
[----:B--2---:R0:W1:Y:S02]  /*f670*/  I2F.F64.U32 R18, R2 ;  /* 0x0000000200127312 */ /* 0x0040640000201800 */
.L_x_10924:
[----:B------:R-:W-:Y:S05]  /*f680*/  BSYNC.RECONVERGENT B6 ;  /* 0x0000000000067941 */ /* 0x000fea0003800200 */
.L_x_10918:
        /* <DEDUP_REMOVED lines=18> */
.L_x_10950:
[----:B0-----:R-:W3:Y:S02]  /*f7b0*/  LDG.E.U8 R2, desc[UR36][R22.64] ;  /* 0x0000002416027981 */ /* 0x001ee4000c1e1100 */
[----:B---3--:R-:W0:Y:S01]  /*f7c0*/  I2F.F64.U16 R2, R2 ;  /* 0x0000000200027312 */ /* 0x008e220000101800 */
[----:B------:R-:W-:Y:S05]  /*f7d0*/  BRA `(.L_x_10952) ;  /* 0x0000000c00607947 */ /* 0x000fea0003800000 */
.L_x_10949:
        /* <DEDUP_REMOVED lines=9> */
.L_x_10954:
[----:B0-----:R-:W3:Y:S02]  /*f870*/  LDG.E R2, desc[UR36][R22.64] ;  /* 0x0000002416027981 */ /* 0x001ee4000c1e1900 */
[----:B---3--:R-:W0:Y:S01]  /*f880*/  I2F.F64 R2, R2 ;  /* 0x0000000200027312 */ /* 0x008e220000201c00 */
[----:B------:R-:W-:Y:S05]  /*f890*/  BRA `(.L_x_10952) ;  /* 0x0000000c00307947 */ /* 0x000fea0003800000 */
.L_x_10953:
[----:B0-----:R-:W3:Y:S02]  /*f8a0*/  LDG.E.U16 R2, desc[UR36][R22.64] ;  /* 0x0000002416027981 */ /* 0x001ee4000c1e1500 */
[----:B---3--:R-:W0:Y:S01]  /*f8b0*/  I2F.F64.S16 R2, R2 ;  /* 0x0000000200027312 */ /* 0x008e220000101c00 */
[----:B------:R-:W-:Y:S05]  /*f8c0*/  BRA `(.L_x_10952) ;  /* 0x0000000c00247947 */ /* 0x000fea0003800000 */
.L_x_10948:
        /* <DEDUP_REMOVED lines=10> */
.L_x_10956:
[----:B01----:R-:W3:Y:S02]  /*f970*/  LDG.E.U16 R0, desc[UR36][R22.64] ;  /* 0x0000002416007981 */ /* 0x003ee4000c1e1500 */
[----:B---3--:R-:W-:-:S05]  /*f980*/  HADD2.F32 R0, -RZ, R0.H0_H0 ;  /* 0x20000000ff007230 */ /* 0x008fca0000004100 */
[----:B------:R-:W-:-:S04]  /*f990*/  FMUL.FTZ R0, R0, 1 ;  /* 0x3f80000000007820 */ /* 0x000fc80000410000 */
[----:B------:R3:W0:Y:S01]  /*f9a0*/  F2F.F64.F32 R2, R0 ;  /* 0x0000000000027310 */ /* 0x0006220000201800 */
[----:B------:R-:W-:Y:S05]  /*f9b0*/  BRA `(.L_x_10952) ;  /* 0x0000000800e87947 */ /* 0x000fea0003800000 */
.L_x_10955:
        /* <DEDUP_REMOVED lines=10> */
.L_x_10958:
[----:B------:R-:W0:Y:S02]  /*fa60*/  LDG.E.U16 R22, desc[UR36][R22.64] ;  /* 0x0000002416167981 */ /* 0x000e24000c1e1500 */
[----:B01----:R-:W-:-:S05]  /*fa70*/  HADD2.F32 R0, -RZ, R22.H0_H0 ;  /* 0x20000016ff007230 */ /* 0x003fca0000004100 */
[----:B------:R-:W-:-:S04]  /*fa80*/  FMUL.FTZ R0, R0, 1 ;  /* 0x3f80000000007820 */ /* 0x000fc80000410000 */
[----:B------:R0:W1:Y:S01]  /*fa90*/  F2F.F64.F32 R2, R0 ;  /* 0x0000000000027310 */ /* 0x0000620000201800 */
[----:B------:R-:W-:Y:S05]  /*faa0*/  BRA `(.L_x_10952) ;  /* 0x0000000800ac7947 */ /* 0x000fea0003800000 */
.L_x_10957:
[----:B0-----:R0:W5:Y:S01]  /*fab0*/  LDG.E.64 R2, desc[UR36][R22.64] ;  /* 0x0000002416027981 */ /* 0x001162000c1e1b00 */
[----:B------:R-:W-:Y:S05]  /*fac0*/  BRA `(.L_x_10952) ;  /* 0x0000000800a47947 */ /* 0x000fea0003800000 */
.L_x_10947:
        /* <DEDUP_REMOVED lines=13> */
.L_x_10961:
[----:B0-----:R0:W5:Y:S01]  /*fba0*/  LDG.E.64 R2, desc[UR36][R22.64] ;  /* 0x0000002416027981 */ /* 0x001162000c1e1b00 */
[----:B------:R-:W-:Y:S05]  /*fbb0*/  BRA `(.L_x_10952) ;  /* 0x0000000800687947 */ /* 0x000fea0003800000 */
.L_x_10960:
        /* <DEDUP_REMOVED lines=27> */
.L_x_10963:
        /* <DEDUP_REMOVED lines=14> */
.L_x_10962:
[----:B01----:R-:W3:Y:S02]  /*fe50*/  LDG.E.U16 R0, desc[UR36][R22.64] ;  /* 0x0000002416007981 */ /* 0x003ee4000c1e1500 */
[----:B---3--:R-:W-:-:S05]  /*fe60*/  SHF.L.U32 R0, R0, 0x10, RZ ;  /* 0x0000001000007819 */ /* 0x008fca00000006ff */
[----:B------:R-:W-:-:S04]  /*fe70*/  FMUL.FTZ R0, R0, 1 ;  /* 0x3f80000000007820 */ /* 0x000fc80000410000 */
[----:B------:R0:W1:Y:S01]  /*fe80*/  F2F.F64.F32 R2, R0 ;  /* 0x0000000000027310 */ /* 0x0000620000201800 */
[----:B------:R-:W-:Y:S05]  /*fe90*/  BRA `(.L_x_10952) ;  /* 0x0000000400b07947 */ /* 0x000fea0003800000 */
.L_x_10959:
        /* <DEDUP_REMOVED lines=11> */
.L_x_10966:
        /* <DEDUP_REMOVED lines=21> */
.L_x_10968:
[----:B------:R-:W-:Y:S05]  /*100a0*/  BSYNC.RECONVERGENT B0 ;  /* 0x0000000000007941 */ /* 0x000fea0003800200 */
.L_x_10967:
[----:B------:R-:W-:Y:S01]  /*100b0*/  IMAD.SHL.U32 R0, R0, 0x100000, RZ ;  /* 0x0010000000007824 */ /* 0x000fe200078e00ff */
[----:B------:R-:W-:-:S04]  /*100c0*/  LEA R2, R2, 0x3b800000, 0x17 ;  /* 0x3b80000002027811 */ /* 0x000fc800078eb8ff */
[----:B------:R-:W-:-:S05]  /*100d0*/  LOP3.LUT R0, R2, R0, R7, 0xfe, !PT ;  /* 0x0000000002007212 */ /* 0x000fca00078efe07 */
[----:B------:R-:W-:-:S04]  /*100e0*/  FMUL.FTZ R0, R0, 1 ;  /* 0x3f80000000007820 */ /* 0x000fc80000410000 */
[----:B------:R0:W1:Y:S01]  /*100f0*/  F2F.F64.F32 R2, R0 ;  /* 0x0000000000027310 */ /* 0x0000620000201800 */
[----:B------:R-:W-:Y:S05]  /*10100*/  BRA `(.L_x_10952) ;  /* 0x0000000400147947 */ /* 0x000fea0003800000 */
.L_x_10965:
        /* <DEDUP_REMOVED lines=21> */
.L_x_10970:
[----:B------:R-:W-:Y:S05]  /*10260*/  BSYNC.RECONVERGENT B0 ;  /* 0x0000000000007941 */ /* 0x000fea0003800200 */
.L_x_10969:
[----:B------:R-:W-:Y:S02]  /*10270*/  SHF.L.U32 R0, R0, 0x15, RZ ;  /* 0x0000001500007819 */ /* 0x000fe400000006ff */
[----:B------:R-:W-:-:S04]  /*10280*/  LEA R2, R2, 0x37800000, 0x17 ;  /* 0x3780000002027811 */ /* 0x000fc800078eb8ff */
[----:B------:R-:W-:-:S05]  /*10290*/  LOP3.LUT R0, R2, R0, R7, 0xfe, !PT ;  /* 0x0000000002007212 */ /* 0x000fca00078efe07 */
[----:B------:R-:W-:-:S04]  /*102a0*/  FMUL.FTZ R0, R0, 1 ;  /* 0x3f80000000007820 */ /* 0x000fc80000410000 */
[----:B------:R0:W1:Y:S01]  /*102b0*/  F2F.F64.F32 R2, R0 ;  /* 0x0000000000027310 */ /* 0x0000620000201800 */
[----:B------:R-:W-:Y:S05]  /*102c0*/  BRA `(.L_x_10952) ;  /* 0x0000000000a47947 */ /* 0x000fea0003800000 */
.L_x_10964:
        /* <DEDUP_REMOVED lines=18> */
.L_x_10951:
        /* <DEDUP_REMOVED lines=16> */
.L_x_10973:
[----:B------:R-:W-:Y:S01]  /*104f0*/  CS2R R2, SRZ ;  /* 0x0000000000027805 */ /* 0x000fe2000001ff00 */
[----:B------:R-:W-:Y:S06]  /*10500*/  BRA `(.L_x_10952) ;  /* 0x0000000000147947 */ /* 0x000fec0003800000 */
.L_x_10972:
[----:B0-----:R-:W3:Y:S02]  /*10510*/  LDG.E.64 R2, desc[UR36][R22.64] ;  /* 0x0000002416027981 */ /* 0x001ee4000c1e1b00 */
[----:B---3--:R-:W0:Y:S01]  /*10520*/  I2F.F64.U64 R2, R2 ;  /* 0x0000000200027312 */ /* 0x008e220000301800 */
[----:B------:R-:W-:Y:S05]  /*10530*/  BRA `(.L_x_10952) ;  /* 0x0000000000087947 */ /* 0x000fea0003800000 */
.L_x_10971:
[----:B0-----:R-:W3:Y:S02]  /*10540*/  LDG.E R2, desc[UR36][R22.64] ;  /* 0x0000002416027981 */ /* 0x001ee4000c1e1900 */
[----:B---3--:R-:W0:Y:S02]  /*10550*/  I2F.F64.U32 R2, R2 ;  /* 0x0000000200027312 */ /* 0x008e240000201800 */
.L_x_10952:
[----:B------:R-:W-:Y:S05]  /*10560*/  BSYNC.RECONVERGENT B6 ;  /* 0x0000000000067941 */ /* 0x000fea0003800200 */
.L_x_10946:
[----:B012-45:R-:W-:Y:S01]  /*10570*/  DSETP.MAX.AND P0, P1, R2, R18, PT ;  /* 0x000000120200722a */ /* 0x037fe2000390f000 */
        /* <DEDUP_REMOVED lines=20> */
.L_x_10977:
[----:B------:R-:W0:Y:S02]  /*106c0*/  F2I.S64.F64.TRUNC R4, R4 ;  /* 0x0000000400047311 */ /* 0x000e24000030d900 */
[----:B0-----:R-:W-:-:S05]  /*106d0*/  MOV R3, R4 ;  /* 0x0000000400037202 */ /* 0x001fca0000000f00 */
[----:B------:R-:W-:Y:S01]  /*106e0*/  STG.E.U8 desc[UR36][R16.64], R3 ;  /* 0x0000000310007986 */ /* 0x000fe2000c101124 */
[----:B------:R-:W-:Y:S05]  /*106f0*/  EXIT ;  /* 0x000000000000794d */ /* 0x000fea0003800000 */
.L_x_10976:
        /* <DEDUP_REMOVED lines=9> */
.L_x_10980:
[----:B------:R-:W0:Y:S02]  /*10790*/  F2I.F64.TRUNC R5, R4 ;  /* 0x0000000400057311 */ /* 0x000e24000030d100 */
[----:B0-----:R-:W-:Y:S01]  /*107a0*/  STG.E desc[UR36][R16.64], R5 ;  /* 0x0000000510007986 */ /* 0x001fe2000c101924 */
[----:B------:R-:W-:Y:S05]  /*107b0*/  EXIT ;  /* 0x000000000000794d */ /* 0x000fea0003800000 */
.L_x_10979:
[----:B------:R-:W0:Y:S02]  /*107c0*/  F2I.F64.TRUNC R5, R4 ;  /* 0x0000000400057311 */ /* 0x000e24000030d100 */
[----:B0-----:R-:W-:Y:S01]  /*107d0*/  STG.E.U16 desc[UR36][R16.64], R5 ;  /* 0x0000000510007986 */ /* 0x001fe2000c101524 */
[----:B------:R-:W-:Y:S05]  /*107e0*/  EXIT ;  /* 0x000000000000794d */ /* 0x000fea0003800000 */
.L_x_10975:
        /* <DEDUP_REMOVED lines=13> */
.L_x_10982:
        /* <DEDUP_REMOVED lines=8> */
.L_x_10981:
        /* <DEDUP_REMOVED lines=14> */
.L_x_10984:
        /* <DEDUP_REMOVED lines=9> */
.L_x_10983:
[----:B------:R-:W-:Y:S01]  /*10ab0*/  STG.E.64 desc[UR36][R16.64], R4 ;  /* 0x0000000410007986 */ /* 0x000fe2000c101b24 */
[----:B------:R-:W-:Y:S05]  /*10ac0*/  EXIT ;  /* 0x000000000000794d */ /* 0x000fea0003800000 */
.L_x_10974:
        /* <DEDUP_REMOVED lines=13> */
.L_x_10988:
        /* <DEDUP_REMOVED lines=21> */
.L_x_10991:
[----:B------:R-:W-:-:S04]  /*10cf0*/  SHF.R.U32.HI R3, RZ, 0x18, R3 ;  /* 0x00000018ff037819 */ /* 0x000fc80000011603 */
[----:B------:R-:W-:-:S04]  /*10d00*/  LOP3.LUT R0, R0, 0x80, R3, 0xf8, !PT ;  /* 0x0000008000007812 */ /* 0x000fc800078ef803 */
[----:B------:R-:W-:-:S07]  /*10d10*/  PRMT R8, R0, 0x7610, R8 ;  /* 0x0000761000087816 */ /* 0x000fce0000000008 */
.L_x_10990:
[----:B------:R-:W-:Y:S05]  /*10d20*/  BSYNC.RECONVERGENT B0 ;  /* 0x0000000000007941 */ /* 0x000fea0003800200 */
.L_x_10989:
[----:B------:R-:W-:Y:S01]  /*10d30*/  STG.E.U8 desc[UR36][R16.64], R8 ;  /* 0x0000000810007986 */ /* 0x000fe2000c101124 */
[----:B------:R-:W-:Y:S05]  /*10d40*/  EXIT ;  /* 0x000000000000794d */ /* 0x000fea0003800000 */
.L_x_10987:
        /* <DEDUP_REMOVED lines=21> */
.L_x_10994:
[----:B------:R-:W-:-:S04]  /*10ea0*/  SHF.R.U32.HI R3, RZ, 0x18, R3 ;  /* 0x00000018ff037819 */ /* 0x000fc80000011603 */
[----:B------:R-:W-:-:S04]  /*10eb0*/  LOP3.LUT R0, R0, 0x80, R3, 0xf8, !PT ;  /* 0x0000008000007812 */ /* 0x000fc800078ef803 */
[----:B------:R-:W-:-:S07]  /*10ec0*/  PRMT R8, R0, 0x7610, R8 ;  /* 0x0000761000087816 */ /* 0x000fce0000000008 */
.L_x_10993:
[----:B------:R-:W-:Y:S05]  /*10ed0*/  BSYNC.RECONVERGENT B0 ;  /* 0x0000000000007941 */ /* 0x000fea0003800200 */
.L_x_10992:
[----:B------:R-:W-:Y:S01]  /*10ee0*/  STG.E.U8 desc[UR36][R16.64], R8 ;  /* 0x0000000810007986 */ /* 0x000fe2000c101124 */
[----:B------:R-:W-:Y:S05]  /*10ef0*/  EXIT ;  /* 0x000000000000794d */ /* 0x000fea0003800000 */
.L_x_10986:
        /* <DEDUP_REMOVED lines=26> */
.L_x_10996:
[----:B------:R-:W0:Y:S02]  /*110a0*/  F2I.U64.F64.TRUNC R4, R4 ;  /* 0x0000000400047311 */ /* 0x000e24000030d800 */
[----:B0-----:R-:W-:Y:S01]  /*110b0*/  STG.E.64 desc[UR36][R16.64], R4 ;  /* 0x0000000410007986 */ /* 0x001fe2000c101b24 */
[----:B------:R-:W-:Y:S05]  /*110c0*/  EXIT ;  /* 0x000000000000794d */ /* 0x000fea0003800000 */
.L_x_10995:
[----:B------:R-:W0:Y:S02]  /*110d0*/  F2I.U32.F64.TRUNC R5, R4 ;  /* 0x0000000400057311 */ /* 0x000e24000030d000 */
[----:B0-----:R-:W-:Y:S01]  /*110e0*/  STG.E desc[UR36][R16.64], R5 ;  /* 0x0000000510007986 */ /* 0x001fe2000c101924 */
[----:B------:R-:W-:Y:S05]  /*110f0*/  EXIT ;  /* 0x000000000000794d */ /* 0x000fea0003800000 */
.L_x_10985:
        /* <DEDUP_REMOVED lines=10> */
.L_x_10998:
[----:B------:R-:W-:-:S05]  /*111a0*/  CS2R R6, SRZ ;  /* 0x0000000000067805 */ /* 0x000fca000001ff00 */
[----:B------:R-:W-:Y:S01]  /*111b0*/  STG.E.128 desc[UR36][R16.64], R4 ;  /* 0x0000000410007986 */ /* 0x000fe2000c101d24 */
[----:B------:R-:W-:Y:S05]  /*111c0*/  EXIT ;  /* 0x000000000000794d */ /* 0x000fea0003800000 */
.L_x_10997:
[----:B------:R-:W-:-:S09]  /*111d0*/  UISETP.NE.AND UP0, UPT, UR4, 0xf, UPT ;  /* 0x0000000f0400788c */ /* 0x000fd2000bf05270 */
[----:B------:R-:W-:Y:S05]  /*111e0*/  BRA.U !UP0, `(.L_x_10999) ;  /* 0x0000000508087547 */ /* 0x000fea000b800000 */
[----:B------:R-:W-:-:S09]  /*111f0*/  UISETP.NE.AND UP0, UPT, UR4, 0x17, UPT ;  /* 0x000000170400788c */ /* 0x000fd2000bf05270 */
[----:B------:R-:W-:Y:S05]  /*11200*/  BRA.U !UP0, `(.L_x_11000) ;  /* 0x0000000108a07547 */ /* 0x000fea000b800000 */
[----:B------:R-:W-:-:S09]  /*11210*/  UISETP.NE.AND UP0, UPT, UR4, 0x18, UPT ;  /* 0x000000180400788c */ /* 0x000fd2000bf05270 */
[----:B------:R-:W-:Y:S05]  /*11220*/  BRA.U !UP0, `(.L_x_11001) ;  /* 0x0000000108447547 */ /* 0x000fea000b800000 */
.L_x_10978:
        /* <DEDUP_REMOVED lines=16> */
.L_x_11002:
[----:B------:R-:W-:Y:S05]  /*11330*/  EXIT ;  /* 0x000000000000794d */ /* 0x000fea0003800000 */
.L_x_11001:
        /* <DEDUP_REMOVED lines=17> */
.L_x_11004:
[----:B------:R-:W-:Y:S05]  /*11450*/  BSYNC.RECONVERGENT B0 ;  /* 0x0000000000007941 */ /* 0x000fea0003800200 */
.L_x_11003:
[----:B------:R-:W-:-:S05]  /*11460*/  LOP3.LUT R3, R0, 0x80, R3, 0xf8, !PT ;  /* 0x0000008000037812 */ /* 0x000fca00078ef803 */
[----:B------:R-:W-:Y:S01]  /*11470*/  STG.E.U8 desc[UR36][R16.64], R3 ;  /* 0x0000000310007986 */ /* 0x000fe2000c101124 */
[----:B------:R-:W-:Y:S05]  /*11480*/  EXIT ;  /* 0x000000000000794d */ /* 0x000fea0003800000 */
.L_x_11000:
        /* <DEDUP_REMOVED lines=16> */
.L_x_11006:
[----:B------:R-:W-:Y:S02]  /*11590*/  ISETP.GT.U32.AND P0, PT, R2, 0x7f800000, PT ;  /* 0x7f8000000200780c */ /* 0x000fe40003f04070 */
[----:B------:R-:W-:-:S04]  /*115a0*/  MOV R0, 0x7f ;  /* 0x0000007f00007802 */ /* 0x000fc80000000f00 */
[----:B------:R-:W-:-:S07]  /*115b0*/  SEL R0, R0, 0x7c, P0 ;  /* 0x0000007c00007807 */ /* 0x000fce0000000000 */
.L_x_11007:
[----:B------:R-:W-:Y:S05]  /*115c0*/  BSYNC.RECONVERGENT B0 ;  /* 0x0000000000007941 */ /* 0x000fea0003800200 */
.L_x_11005:
[----:B------:R-:W-:-:S04]  /*115d0*/  SHF.R.U32.HI R3, RZ, 0x18, R3 ;  /* 0x00000018ff037819 */ /* 0x000fc80000011603 */
[----:B------:R-:W-:-:S05]  /*115e0*/  LOP3.LUT R3, R0, 0x80, R3, 0xf8, !PT ;  /* 0x0000008000037812 */ /* 0x000fca00078ef803 */
[----:B------:R-:W-:Y:S01]  /*115f0*/  STG.E.U8 desc[UR36][R16.64], R3 ;  /* 0x0000000310007986 */ /* 0x000fe2000c101124 */
[----:B------:R-:W-:Y:S05]  /*11600*/  EXIT ;  /* 0x000000000000794d */ /* 0x000fea0003800000 */
.L_x_10999:
        /* <DEDUP_REMOVED lines=8> */
.L_x_11008:
        /* <DEDUP_REMOVED lines=15> */
.L_x_41775:


//--------------------- .text._ZN2at6native27unrolled_elementwise_kernelINS0_13BinaryFunctorIdddZZZNS0_16fmax_kernel_cudaERNS_18TensorIteratorBaseEENKUlvE_clEvENKUlvE_clEvEUlddE_EESt5arrayIPcLm3EELi4E23TrivialOffsetCalculatorILi2EjESC_ILi1EjENS0_6memory12LoadWithCastILi2EEENSF_13StoreWithCastILi1EEEEEviT_T0_T2_T3_T4_T5_ --------------------------
	.section	.text._ZN2at6native27unrolled_elementwise_kernelINS0_13BinaryFunctorIdddZZZNS0_16fmax_kernel_cudaERNS_18TensorIteratorBaseEENKUlvE_clEvENKUlvE_clEvEUlddE_EESt5arrayIPcLm3EELi4E23TrivialOffsetCalculatorILi2EjESC_ILi1EjENS0_6memory12LoadWithCastILi2EEENSF_13StoreWithCastILi1EEEEEviT_T0_T2_T3_T4_T5_,"ax",@progbits
	.align	128
        .global         _ZN2at6native27unrolled_elementwise_kernelINS0_13BinaryFunctorIdddZZZNS0_16fmax_kernel_cudaERNS_18TensorIteratorBaseEENKUlvE_clEvENKUlvE_clEvEUlddE_EESt5arrayIPcLm3EELi4E23TrivialOffsetCalculatorILi2EjESC_ILi1EjENS0_6memory12LoadWithCastILi2EEENSF_13StoreWithCastILi1EEEEEviT_T0_T2_T3_T4_T5_
        .type           _ZN2at6native27unrolled_elementwise_kernelINS0_13BinaryFunctorIdddZZZNS0_16fmax_kernel_cudaERNS_18TensorIteratorBaseEENKUlvE_clEvENKUlvE_clEvEUlddE_EESt5arrayIPcLm3EELi4E23TrivialOffsetCalculatorILi2EjESC_ILi1EjENS0_6memory12LoadWithCastILi2EEENSF_13StoreWithCastILi1EEEEEviT_T0_T2_T3_T4_T5_,@function
        .size           _ZN2at6native27unrolled_elementwise_kernelINS0_13BinaryFunctorIdddZZZNS0_16fmax_kernel_cudaERNS_18TensorIteratorBaseEENKUlvE_clEvENKUlvE_clEvEUlddE_EESt5arrayIPcLm3EELi4E23TrivialOffsetCalculatorILi2EjESC_ILi1EjENS0_6memory12LoadWithCastILi2EEENSF_13StoreWithCastILi1EEEEEviT_T0_T2_T3_T4_T5_,(.L_x_41776 - _ZN2at6native27unrolled_elementwise_kernelINS0_13BinaryFunctorIdddZZZNS0_16fmax_kernel_cudaERNS_18TensorIteratorBaseEENKUlvE_clEvENKUlvE_clEvEUlddE_EESt5arrayIPcLm3EELi4E23TrivialOffsetCalculatorILi2EjESC_ILi1EjENS0_6memory12LoadWithCastILi2EEENSF_13StoreWithCastILi1EEEEEviT_T0_T2_T3_T4_T5_)
        .other          _ZN2at6native27unrolled_elementwise_kernelINS0_13BinaryFunctorIdddZZZNS0_16fmax_kernel_cudaERNS_18TensorIteratorBaseEENKUlvE_clEvENKUlvE_clEvEUlddE_EESt5arrayIPcLm3EELi4E23TrivialOffsetCalculatorILi2EjESC_ILi1EjENS0_6memory12LoadWithCastILi2EEENSF_13StoreWithCastILi1EEEEEviT_T0_T2_T3_T4_T5_,@"STO_CUDA_ENTRY STV_DEFAULT"
_ZN2at6native27unrolled_elementwise_kernelINS0_13BinaryFunctorIdddZZZNS0_16fmax_kernel_cudaERNS_18TensorIteratorBaseEENKUlvE_clEvENKUlvE_clEvEUlddE_EESt5arrayIPcLm3EELi4E23TrivialOffsetCalculatorILi2EjESC_ILi1EjENS0_6memory12LoadWithCastILi2EEENSF_13StoreWithCastILi1EEEEEviT_T0_T2_T3_T4_T5_:
.text._ZN2at6native27unrolled_elementwise_kernelINS0_13BinaryFunctorIdddZZZNS0_16fmax_kernel_cudaERNS_18TensorIteratorBaseEENKUlvE_clEvENKUlvE_clEvEUlddE_EESt5arrayIPcLm3EELi4E23TrivialOffsetCalculatorILi2EjESC_ILi1EjENS0_6memory12LoadWithCastILi2EEENSF_13StoreWithCastILi1EEEEEviT_T0_T2_T3_T4_T5_:
        /* <DEDUP_REMOVED lines=35> */
.L_x_11015:
[----:B------:R-:W2:Y:S02]  /*0230*/  LDG.E.U8 R4, desc[UR36][R4.64] ;  /* 0x0000002404047981 */ /* 0x000ea4000c1e1100 */
[----:B--2---:R0:W1:Y:S01]  /*0240*/  I2F.F64.U16 R36, R4 ;  /* 0x0000000400247312 */ /* 0x0040620000101800 */
[----:B------:R-:W-:Y:S05]  /*0250*/  BRA `(.L_x_11017) ;  /* 0x0000000c00647947 */ /* 0x000fea0003800000 */
.L_x_11014:
        /* <DEDUP_REMOVED lines=9> */
.L_x_11019:
[----:B------:R-:W2:Y:S02]  /*02f0*/  LDG.E R4, desc[UR36][R4.64] ;  /* 0x0000002404047981 */ /* 0x000ea4000c1e1900 */
[----:B--2---:R1:W2:Y:S01]  /*0300*/  I2F.F64 R36, R4 ;  /* 0x0000000400247312 */ /* 0x0042a20000201c00 */
[----:B------:R-:W-:Y:S05]  /*0310*/  BRA `(.L_x_11017) ;  /* 0x0000000c00347947 */ /* 0x000fea0003800000 */
.L_x_11018:
[----:B------:R-:W2:Y:S02]  /*0320*/  LDG.E.U16 R4, desc[UR36][R4.64] ;  /* 0x0000002404047981 */ /* 0x000ea4000c1e1500 */
[----:B--2---:R3:W4:Y:S01]  /*0330*/  I2F.F64.S16 R36, R4 ;  /* 0x0000000400247312 */ /* 0x0047220000101c00 */
[----:B------:R-:W-:Y:S05]  /*0340*/  BRA `(.L_x_11017) ;  /* 0x0000000c00287947 */ /* 0x000fea0003800000 */
.L_x_11013:
        /* <DEDUP_REMOVED lines=10> */
.L_x_11021:
[----:B------:R-:W2:Y:S02]  /*03f0*/  LDG.E.U16 R0, desc[UR36][R4.64] ;  /* 0x0000002404007981 */ /* 0x000ea4000c1e1500 */
[----:B--2---:R-:W-:-:S05]  /*0400*/  HADD2.F32 R0, -RZ, R0.H0_H0 ;  /* 0x20000000ff007230 */ /* 0x004fca0000004100 */
[----:B------:R-:W-:-:S04]  /*0410*/  FMUL.FTZ R0, R0, 1 ;  /* 0x3f80000000007820 */ /* 0x000fc80000410000 */
[----:B------:R0:W1:Y:S01]  /*0420*/  F2F.F64.F32 R36, R0 ;  /* 0x0000000000247310 */ /* 0x0000620000201800 */
[----:B------:R-:W-:Y:S05]  /*0430*/  BRA `(.L_x_11017) ;  /* 0x0000000800ec7947 */ /* 0x000fea0003800000 */
.L_x_11020:
        /* <DEDUP_REMOVED lines=10> */
.L_x_11023:
[----:B------:R-:W2:Y:S02]  /*04e0*/  LDG.E.U16 R4, desc[UR36][R4.64] ;  /* 0x0000002404047981 */ /* 0x000ea4000c1e1500 */
[----:B--2---:R-:W-:-:S05]  /*04f0*/  HADD2.F32 R0, -RZ, R4.H0_H0 ;  /* 0x20000004ff007230 */ /* 0x004fca0000004100 */
[----:B------:R-:W-:-:S04]  /*0500*/  FMUL.FTZ R0, R0, 1 ;  /* 0x3f80000000007820 */ /* 0x000fc80000410000 */
[----:B------:R0:W1:Y:S01]  /*0510*/  F2F.F64.F32 R36, R0 ;  /* 0x0000000000247310 */ /* 0x0000620000201800 */
[----:B------:R-:W-:Y:S05]  /*0520*/  BRA `(.L_x_11017) ;  /* 0x0000000800b07947 */ /* 0x000fea0003800000 */
.L_x_11022:
[----:B------:R0:W5:Y:S01]  /*0530*/  LDG.E.64 R36, desc[UR36][R4.64] ;  /* 0x0000002404247981 */ /* 0x000162000c1e1b00 */
[----:B------:R-:W-:Y:S05]  /*0540*/  BRA `(.L_x_11017) ;  /* 0x0000000800a87947 */ /* 0x000fea0003800000 */
.L_x_11012:
        /* <DEDUP_REMOVED lines=13> */
.L_x_11026:
[----:B------:R0:W5:Y:S01]  /*0620*/  LDG.E.64 R36, desc[UR36][R4.64] ;  /* 0x0000002404247981 */ /* 0x000162000c1e1b00 */
[----:B------:R-:W-:Y:S05]  /*0630*/  BRA `(.L_x_11017) ;  /* 0x00000008006c7947 */ /* 0x000fea0003800000 */
.L_x_11025:
        /* <DEDUP_REMOVED lines=27> */
.L_x_11028:
        /* <DEDUP_REMOVED lines=15> */
.L_x_11027:
[----:B------:R-:W2:Y:S02]  /*08e0*/  LDG.E.U16 R0, desc[UR36][R4.64] ;  /* 0x0000002404007981 */ /* 0x000ea4000c1e1500 */
[----:B--2---:R-:W-:-:S04]  /*08f0*/  IMAD.U32 R0, R0, 0x10000, RZ ;  /* 0x0001000000007824 */ /* 0x004fc800078e00ff */
[----:B------:R-:W-:-:S04]  /*0900*/  FMUL.FTZ R0, R0, 1 ;  /* 0x3f80000000007820 */ /* 0x000fc80000410000 */
[----:B------:R0:W1:Y:S01]  /*0910*/  F2F.F64.F32 R36, R0 ;  /* 0x0000000000247310 */ /* 0x0000620000201800 */
[----:B------:R-:W-:Y:S05]  /*0920*/  BRA `(.L_x_11017) ;  /* 0x0000000400b07947 */ /* 0x000fea0003800000 */
.L_x_11024:
        /* <DEDUP_REMOVED lines=11> */
.L_x_11031:
        /* <DEDUP_REMOVED lines=21> */
.L_x_11033:
[----:B------:R-:W-:Y:S05]  /*0b30*/  BSYNC.RECONVERGENT B0 ;  /* 0x0000000000007941 */ /* 0x000fea0003800200 */
.L_x_11032:
[----:B------:R-:W-:Y:S01]  /*0b40*/  IMAD.SHL.U32 R0, R0, 0x100000, RZ ;  /* 0x0010000000007824 */ /* 0x000fe200078e00ff */
[----:B------:R-:W-:-:S04]  /*0b50*/  LEA R3, R3, 0x3b800000, 0x17 ;  /* 0x3b80000003037811 */ /* 0x000fc800078eb8ff */
[----:B------:R-:W-:-:S05]  /*0b60*/  LOP3.LUT R0, R3, R0, R7, 0xfe, !PT ;  /* 0x0000000003007212 */ /* 0x000fca00078efe07 */
[----:B------:R-:W-:-:S04]  /*0b70*/  FMUL.FTZ R0, R0, 1 ;  /* 0x3f80000000007820 */ /* 0x000fc80000410000 */
[----:B------:R0:W1:Y:S01]  /*0b80*/  F2F.F64.F32 R36, R0 ;  /* 0x0000000000247310 */ /* 0x0000620000201800 */
[----:B------:R-:W-:Y:S05]  /*0b90*/  BRA `(.L_x_11017) ;  /* 0x0000000400147947 */ /* 0x000fea0003800000 */
.L_x_11030:
        /* <DEDUP_REMOVED lines=21> */
.L_x_11035:
[----:B------:R-:W-:Y:S05]  /*0cf0*/  BSYNC.RECONVERGENT B0 ;  /* 0x0000000000007941 */ /* 0x000fea0003800200 */
.L_x_11034:
[----:B------:R-:W-:Y:S01]  /*0d00*/  IMAD.SHL.U32 R0, R0, 0x200000, RZ ;  /* 0x0020000000007824 */ /* 0x000fe200078e00ff */
[----:B------:R-:W-:-:S04]  /*0d10*/  LEA R3, R3, 0x37800000, 0x17 ;  /* 0x3780000003037811 */ /* 0x000fc800078eb8ff */
[----:B------:R-:W-:-:S05]  /*0d20*/  LOP3.LUT R0, R3, R0, R7, 0xfe, !PT ;  /* 0x0000000003007212 */ /* 0x000fca00078efe07 */
[----:B------:R-:W-:-:S04]  /*0d30*/  FMUL.FTZ R0, R0, 1 ;  /* 0x3f80000000007820 */ /* 0x000fc80000410000 */
[----:B------:R0:W1:Y:S01]  /*0d40*/  F2F.F64.F32 R36, R0 ;  /* 0x0000000000247310 */ /* 0x0000620000201800 */
[----:B------:R-:W-:Y:S05]  /*0d50*/  BRA `(.L_x_11017) ;  /* 0x0000000000a47947 */ /* 0x000fea0003800000 */
.L_x_11029:
[----:B------:R-:W-:-:S09]  /*0d60*/  UISETP.NE.AND UP0, UPT, UR4, 0x1c, UPT ;  /* 0x0000001c0400788c */ /* 0x000fd2000bf05270 */
[----:B------:R-:W-:Y:S05]  /*0d70*/  BRA.U !UP0, `(.L_x_11036) ;  /* 0x0000000108947547 */ /* 0x000fea000b800000 */
[----:B------:R-:W-:-:S09]  /*0d80*/  UISETP.NE.AND UP0, UPT, UR4, 0x1d, UPT ;  /* 0x0000001d0400788c */ /* 0x000fd2000bf05270 */
[----:B------:R-:W-:Y:S05]  /*0d90*/  BRA.U !UP0, `(.L_x_11037) ;  /* 0x0000000108807547 */ /* 0x000fea000b800000 */
[----:B------:R-:W-:-:S09]  /*0da0*/  UISETP.NE.AND UP0, UPT, UR4, 0x2c, UPT ;  /* 0x0000002c0400788c */ /* 0x000fd2000bf05270 */
[----:B------:R-:W-:Y:S05]  /*0db0*/  BRA.U !UP0, `(.L_x_11038) ;  /* 0x0000000108487547 */ /* 0x000fea000b800000 */
.L_x_11016:
        /* <DEDUP_REMOVED lines=16> */
.L_x_11039:
[----:B------:R-:W-:Y:S01]  /*0ec0*/  CS2R R36, SRZ ;  /* 0x0000000000247805 */ /* 0x000fe2000001ff00 */
[----:B------:R-:W-:Y:S06]  /*0ed0*/  BRA `(.L_x_11017) ;  /* 0x0000000000447947 */ /* 0x000fec0003800000 */
.L_x_11038:
        /* <DEDUP_REMOVED lines=12> */
.L_x_11037:
[----:B------:R-:W2:Y:S02]  /*0fa0*/  LDG.E.64 R36, desc[UR36][R4.64] ;  /* 0x0000002404247981 */ /* 0x000ea4000c1e1b00 */
[----:B--2---:R-:W0:Y:S01]  /*0fb0*/  I2F.F64.U64 R36, R36 ;  /* 0x0000002400247312 */ /* 0x004e220000301800 */
[----:B------:R-:W-:Y:S05]  /*0fc0*/  BRA `(.L_x_11017) ;  /* 0x0000000000087947 */ /* 0x000fea0003800000 */
.L_x_11036:
[----:B------:R-:W2:Y:S02]  /*0fd0*/  LDG.E R4, desc[UR36][R4.64] ;  /* 0x0000002404047981 */ /* 0x000ea4000c1e1900 */
[----:B--2---:R0:W1:Y:S02]  /*0fe0*/  I2F.F64.U32 R36, R4 ;  /* 0x0000000400247312 */ /* 0x0040640000201800 */
.L_x_11017:
[----:B------:R-:W-:Y:S05]  /*0ff0*/  BSYNC.RECONVERGENT B6 ;  /* 0x0000000000067941 */ /* 0x000fea0003800200 */
.L_x_11011:
        /* <DEDUP_REMOVED lines=20> */
.L_x_11044:
[----:B------:R-:W3:Y:S02]  /*1140*/  LDG.E.U8 R4, desc[UR36][R4.64] ;  /* 0x0000002404047981 */ /* 0x000ee4000c1e1100 */
[----:B---3--:R0:W1:Y:S01]  /*1150*/  I2F.F64.U16 R30, R4 ;  /* 0x00000004001e7312 */ /* 0x0080620000101800 */
[----:B------:R-:W-:Y:S05]  /*1160*/  BRA `(.L_x_11046) ;  /* 0x0000000c00647947 */ /* 0x000fea0003800000 */
.L_x_11043:
        /* <DEDUP_REMOVED lines=9> */
.L_x_11048:
[----:B------:R-:W3:Y:S02]  /*1200*/  LDG.E R4, desc[UR36][R4.64] ;  /* 0x0000002404047981 */ /* 0x000ee4000c1e1900 */
[----:B---3--:R0:W1:Y:S01]  /*1210*/  I2F.F64 R30, R4 ;  /* 0x00000004001e7312 */ /* 0x0080620000201c00 */
[----:B------:R-:W-:Y:S05]  /*1220*/  BRA `(.L_x_11046) ;  /* 0x0000000c00347947 */ /* 0x000fea0003800000 */
.L_x_11047:
[----:B------:R-:W3:Y:S02]  /*1230*/  LDG.E.U16 R4, desc[UR36][R4.64] ;  /* 0x0000002404047981 */ /* 0x000ee4000c1e1500 */
[----:B---3--:R0:W1:Y:S01]  /*1240*/  I2F.F64.S16 R30, R4 ;  /* 0x00000004001e7312 */ /* 0x0080620000101c00 */
[----:B------:R-:W-:Y:S05]  /*1250*/  BRA `(.L_x_11046) ;  /* 0x0000000c00287947 */ /* 0x000fea0003800000 */
.L_x_11042:
        /* <DEDUP_REMOVED lines=10> */
.L_x_11050:
[----:B------:R-:W3:Y:S02]  /*1300*/  LDG.E.U16 R0, desc[UR36][R4.64] ;  /* 0x0000002404007981 */ /* 0x000ee4000c1e1500 */
[----:B---3--:R-:W-:-:S05]  /*1310*/  HADD2.F32 R0, -RZ, R0.H0_H0 ;  /* 0x20000000ff007230 */ /* 0x008fca0000004100 */
[----:B------:R-:W-:-:S04]  /*1320*/  FMUL.FTZ R0, R0, 1 ;  /* 0x3f80000000007820 */ /* 0x000fc80000410000 */
[----:B------:R0:W1:Y:S01]  /*1330*/  F2F.F64.F32 R30, R0 ;  /* 0x00000000001e7310 */ /* 0x0000620000201800 */
[----:B------:R-:W-:Y:S05]  /*1340*/  BRA `(.L_x_11046) ;  /* 0x0000000800ec7947 */ /* 0x000fea0003800000 */
.L_x_11049:
        /* <DEDUP_REMOVED lines=10> */
.L_x_11052:
[----:B------:R-:W3:Y:S02]  /*13f0*/  LDG.E.U16 R4, desc[UR36][R4.64] ;  /* 0x0000002404047981 */ /* 0x000ee4000c1e1500 */
[----:B---3--:R-:W-:-:S05]  /*1400*/  HADD2.F32 R0, -RZ, R4.H0_H0 ;  /* 0x20000004ff007230 */ /* 0x008fca0000004100 */
[----:B------:R-:W-:-:S04]  /*1410*/  FMUL.FTZ R0, R0, 1 ;  /* 0x3f80000000007820 */ /* 0x000fc80000410000 */
[----:B------:R0:W1:Y:S01]  /*1420*/  F2F.F64.F32 R30, R0 ;  /* 0x00000000001e7310 */ /* 0x0000620000201800 */
[----:B------:R-:W-:Y:S05]  /*1430*/  BRA `(.L_x_11046) ;  /* 0x0000000800b07947 */ /* 0x000fea0003800000 */
.L_x_11051:
[----:B------:R0:W5:Y:S01]  /*1440*/  LDG.E.64 R30, desc[UR36][R4.64] ;  /* 0x00000024041e7981 */ /* 0x000162000c1e1b00 */
[----:B------:R-:W-:Y:S05]  /*1450*/  BRA `(.L_x_11046) ;  /* 0x0000000800a87947 */ /* 0x000fea0003800000 */
.L_x_11041:
        /* <DEDUP_REMOVED lines=13> */
.L_x_11055:
[----:B------:R0:W5:Y:S01]  /*1530*/  LDG.E.64 R30, desc[UR36][R4.64] ;  /* 0x00000024041e7981 */ /* 0x000162000c1e1b00 */
[----:B------:R-:W-:Y:S05]  /*1540*/  BRA `(.L_x_11046) ;  /* 0x00000008006c7947 */ /* 0x000fea0003800000 */
.L_x_11054:
        /* <DEDUP_REMOVED lines=27> */
.L_x_11057:
        /* <DEDUP_REMOVED lines=15> */
.L_x_11056:
[----:B------:R-:W3:Y:S02]  /*17f0*/  LDG.E.U16 R0, desc[UR36][R4.64] ;  /* 0x0000002404007981 */ /* 0x000ee4000c1e1500 */
[----:B---3--:R-:W-:-:S04]  /*1800*/  IMAD.U32 R0, R0, 0x10000, RZ ;  /* 0x0001000000007824 */ /* 0x008fc800078e00ff */
[----:B------:R-:W-:-:S04]  /*1810*/  FMUL.FTZ R0, R0, 1 ;  /* 0x3f80000000007820 */ /* 0x000fc80000410000 */
[----:B------:R0:W1:Y:S01]  /*1820*/  F2F.F64.F32 R30, R0 ;  /* 0x00000000001e7310 */ /* 0x0000620000201800 */
[----:B------:R-:W-:Y:S05]  /*1830*/  BRA `(.L_x_11046) ;  /* 0x0000000400b07947 */ /* 0x000fea0003800000 */
.L_x_11053:
        /* <DEDUP_REMOVED lines=11> */
.L_x_11060:
        /* <DEDUP_REMOVED lines=21> */
.L_x_11062:
[----:B------:R-:W-:Y:S05]  /*1a40*/  BSYNC.RECONVERGENT B0 ;  /* 0x0000000000007941 */ /* 0x000fea0003800200 */
.L_x_11061:
[----:B------:R-:W-:Y:S01]  /*1a50*/  IMAD.SHL.U32 R0, R0, 0x100000, RZ ;  /* 0x0010000000007824 */ /* 0x000fe200078e00ff */
[----:B------:R-:W-:-:S04]  /*1a60*/  LEA R3, R3, 0x3b800000, 0x17 ;  /* 0x3b80000003037811 */ /* 0x000fc800078eb8ff */
[----:B------:R-:W-:-:S05]  /*1a70*/  LOP3.LUT R0, R3, R0, R7, 0xfe, !PT ;  /* 0x0000000003007212 */ /* 0x000fca00078efe07 */
[----:B------:R-:W-:-:S04]  /*1a80*/  FMUL.FTZ R0, R0, 1 ;  /* 0x3f80000000007820 */ /* 0x000fc80000410000 */
[----:B------:R0:W1:Y:S01]  /*1a90*/  F2F.F64.F32 R30, R0 ;  /* 0x00000000001e7310 */ /* 0x0000620000201800 */
[----:B------:R-:W-:Y:S05]  /*1aa0*/  BRA `(.L_x_11046) ;  /* 0x0000000400147947 */ /* 0x000fea0003800000 */
.L_x_11059:
        /* <DEDUP_REMOVED lines=21> */
.L_x_11064:
[----:B------:R-:W-:Y:S05]  /*1c00*/  BSYNC.RECONVERGENT B0 ;  /* 0x0000000000007941 */ /* 0x000fea0003800200 */
.L_x_11063:
[----:B------:R-:W-:Y:S01]  /*1c10*/  IMAD.SHL.U32 R0, R0, 0x200000, RZ ;  /* 0x0020000000007824 */ /* 0x000fe200078e00ff */
[----:B------:R-:W-:-:S04]  /*1c20*/  LEA R3, R3, 0x37800000, 0x17 ;  /* 0x3780000003037811 */ /* 0x000fc800078eb8ff */
[----:B------:R-:W-:-:S05]  /*1c30*/  LOP3.LUT R0, R3, R0, R7, 0xfe, !PT ;  /* 0x0000000003007212 */ /* 0x000fca00078efe07 */
[----:B------:R-:W-:-:S04]  /*1c40*/  FMUL.FTZ R0, R0, 1 ;  /* 0x3f80000000007820 */ /* 0x000fc80000410000 */
[----:B------:R0:W1:Y:S01]  /*1c50*/  F2F.F64.F32 R30, R0 ;  /* 0x00000000001e7310 */ /* 0x0000620000201800 */
[----:B------:R-:W-:Y:S05]  /*1c60*/  BRA `(.L_x_11046) ;  /* 0x0000000000a47947 */ /* 0x000fea0003800000 */
.L_x_11058:
[----:B------:R-:W-:-:S09]  /*1c70*/  UISETP.NE.AND UP0, UPT, UR4, 0x1c, UPT ;  /* 0x0000001c0400788c */ /* 0x000fd2000bf05270 */
[----:B------:R-:W-:Y:S05]  /*1c80*/  BRA.U !UP0, `(.L_x_11065) ;  /* 0x0000000108947547 */ /* 0x000fea000b800000 */
[----:B------:R-:W-:-:S09]  /*1c90*/  UISETP.NE.AND UP0, UPT, UR4, 0x1d, UPT ;  /* 0x0000001d0400788c */ /* 0x000fd2000bf05270 */
[----:B------:R-:W-:Y:S05]  /*1ca0*/  BRA.U !UP0, `(.L_x_11066) ;  /* 0x0000000108807547 */ /* 0x000fea000b800000 */
[----:B------:R-:W-:-:S09]  /*1cb0*/  UISETP.NE.AND UP0, UPT, UR4, 0x2c, UPT ;  /* 0x0000002c0400788c */ /* 0x000fd2000bf05270 */
[----:B------:R-:W-:Y:S05]  /*1cc0*/  BRA.U !UP0, `(.L_x_11067) ;  /* 0x0000000108487547 */ /* 0x000fea000b800000 */
.L_x_11045:
        /* <DEDUP_REMOVED lines=16> */
.L_x_11068:
[----:B------:R-:W-:Y:S01]  /*1dd0*/  CS2R R30, SRZ ;  /* 0x00000000001e7805 */ /* 0x000fe2000001ff00 */
[----:B------:R-:W-:Y:S06]  /*1de0*/  BRA `(.L_x_11046) ;  /* 0x0000000000447947 */ /* 0x000fec0003800000 */
.L_x_11067:
        /* <DEDUP_REMOVED lines=12> */
.L_x_11066:
[----:B------:R-:W3:Y:S02]  /*1eb0*/  LDG.E.64 R30, desc[UR36][R4.64] ;  /* 0x00000024041e7981 */ /* 0x000ee4000c1e1b00 */
[----:B---3--:R-:W0:Y:S01]  /*1ec0*/  I2F.F64.U64 R30, R30 ;  /* 0x0000001e001e7312 */ /* 0x008e220000301800 */
[----:B------:R-:W-:Y:S05]  /*1ed0*/  BRA `(.L_x_11046) ;  /* 0x0000000000087947 */ /* 0x000fea0003800000 */
.L_x_11065:
[----:B------:R-:W3:Y:S02]  /*1ee0*/  LDG.E R4, desc[UR36][R4.64] ;  /* 0x0000002404047981 */ /* 0x000ee4000c1e1900 */
[----:B---3--:R0:W1:Y:S02]  /*1ef0*/  I2F.F64.U32 R30, R4 ;  /* 0x00000004001e7312 */ /* 0x0080640000201800 */
.L_x_11046:
[----:B------:R-:W-:Y:S05]  /*1f00*/  BSYNC.RECONVERGENT B6 ;  /* 0x0000000000067941 */ /* 0x000fea0003800200 */
.L_x_11040:
[----:B------:R-:W-:-:S07]  /*1f10*/  VIADD R32, R2, 0x80 ;  /* 0x0000008002207836 */ /* 0x000fce0000000000 */
.L_x_11010:
[----:B------:R-:W-:Y:S05]  /*1f20*/  BSYNC.RECONVERGENT B7 ;  /* 0x0000000000077941 */ /* 0x000fea0003800200 */
.L_x_11009:
        /* <DEDUP_REMOVED lines=26> */
.L_x_11075:
[----:B------:R-:W2:Y:S02]  /*20d0*/  LDG.E.U8 R4, desc[UR36][R4.64] ;  /* 0x0000002404047981 */ /* 0x000ea4000c1e1100 */
[----:B--2---:R0:W1:Y:S01]  /*20e0*/  I2F.F64.U16 R28, R4 ;  /* 0x00000004001c7312 */ /* 0x0040620000101800 */
[----:B------:R-:W-:Y:S05]  /*20f0*/  BRA `(.L_x_11077) ;  /* 0x0000000c00647947 */ /* 0x000fea0003800000 */
.L_x_11074:
        /* <DEDUP_REMOVED lines=9> */
.L_x_11079:
[----:B------:R-:W2:Y:S02]  /*2190*/  LDG.E R4, desc[UR36][R4.64] ;  /* 0x0000002404047981 */ /* 0x000ea4000c1e1900 */
[----:B--2---:R0:W1:Y:S01]  /*21a0*/  I2F.F64 R28, R4 ;  /* 0x00000004001c7312 */ /* 0x0040620000201c00 */
[----:B------:R-:W-:Y:S05]  /*21b0*/  BRA `(.L_x_11077) ;  /* 0x0000000c00347947 */ /* 0x000fea0003800000 */
.L_x_11078:
[----:B------:R-:W2:Y:S02]  /*21c0*/  LDG.E.U16 R4, desc[UR36][R4.64] ;  /* 0x0000002404047981 */ /* 0x000ea4000c1e1500 */
[----:B--2---:R0:W1:Y:S01]  /*21d0*/  I2F.F64.S16 R28, R4 ;  /* 0x00000004001c7312 */ /* 0x0040620000101c00 */
[----:B------:R-:W-:Y:S05]  /*21e0*/  BRA `(.L_x_11077) ;  /* 0x0000000c00287947 */ /* 0x000fea0003800000 */
.L_x_11073:
        /* <DEDUP_REMOVED lines=10> */
.L_x_11081:
[----:B---3--:R-:W3:Y:S02]  /*2290*/  LDG.E.U16 R0, desc[UR36][R4.64] ;  /* 0x0000002404007981 */ /* 0x008ee4000c1e1500 */
[----:B---3--:R-:W-:-:S05]  /*22a0*/  HADD2.F32 R0, -RZ, R0.H0_H0 ;  /* 0x20000000ff007230 */ /* 0x008fca0000004100 */
[----:B------:R-:W-:-:S04]  /*22b0*/  FMUL.FTZ R0, R0, 1 ;  /* 0x3f80000000007820 */ /* 0x000fc80000410000 */
[----:B------:R0:W1:Y:S01]  /*22c0*/  F2F.F64.F32 R28, R0 ;  /* 0x00000000001c7310 */ /* 0x0000620000201800 */
[----:B------:R-:W-:Y:S05]  /*22d0*/  BRA `(.L_x_11077) ;  /* 0x0000000800ec7947 */ /* 0x000fea0003800000 */
.L_x_11080:
        /* <DEDUP_REMOVED lines=10> */
.L_x_11083:
[----:B------:R-:W3:Y:S02]  /*2380*/  LDG.E.U16 R4, desc[UR36][R4.64] ;  /* 0x0000002404047981 */ /* 0x000ee4000c1e1500 */
[----:B---3--:R-:W-:-:S05]  /*2390*/  HADD2.F32 R0, -RZ, R4.H0_H0 ;  /* 0x20000004ff007230 */ /* 0x008fca0000004100 */
[----:B------:R-:W-:-:S04]  /*23a0*/  FMUL.FTZ R0, R0, 1 ;  /* 0x3f80000000007820 */ /* 0x000fc80000410000 */
[----:B------:R0:W1:Y:S01]  /*23b0*/  F2F.F64.F32 R28, R0 ;  /* 0x00000000001c7310 */ /* 0x0000620000201800 */
[----:B------:R-:W-:Y:S05]  /*23c0*/  BRA `(.L_x_11077) ;  /* 0x0000000800b07947 */ /* 0x000fea0003800000 */
.L_x_11082:
[----:B------:R0:W5:Y:S01]  /*23d0*/  LDG.E.64 R28, desc[UR36][R4.64] ;  /* 0x00000024041c7981 */ /* 0x000162000c1e1b00 */
[----:B------:R-:W-:Y:S05]  /*23e0*/  BRA `(.L_x_11077) ;  /* 0x0000000800a87947 */ /* 0x000fea0003800000 */
.L_x_11072:
        /* <DEDUP_REMOVED lines=13> */
.L_x_11086:
[----:B------:R0:W5:Y:S01]  /*24c0*/  LDG.E.64 R28, desc[UR36][R4.64] ;  /* 0x00000024041c7981 */ /* 0x000162000c1e1b00 */
[----:B------:R-:W-:Y:S05]  /*24d0*/  BRA `(.L_x_11077) ;  /* 0x00000008006c7947 */ /* 0x000fea0003800000 */
.L_x_11085:
        /* <DEDUP_REMOVED lines=27> */
.L_x_11088:
        /* <DEDUP_REMOVED lines=15> */
.L_x_11087:
[----:B---3--:R-:W3:Y:S02]  /*2780*/  LDG.E.U16 R0, desc[UR36][R4.64] ;  /* 0x0000002404007981 */ /* 0x008ee4000c1e1500 */
[----:B---3--:R-:W-:-:S04]  /*2790*/  IMAD.U32 R0, R0, 0x10000, RZ ;  /* 0x0001000000007824 */ /* 0x008fc800078e00ff */
[----:B------:R-:W-:-:S04]  /*27a0*/  FMUL.FTZ R0, R0, 1 ;  /* 0x3f80000000007820 */ /* 0x000fc80000410000 */
[----:B------:R0:W1:Y:S01]  /*27b0*/  F2F.F64.F32 R28, R0 ;  /* 0x00000000001c7310 */ /* 0x0000620000201800 */
[----:B------:R-:W-:Y:S05]  /*27c0*/  BRA `(.L_x_11077) ;  /* 0x0000000400b07947 */ /* 0x000fea0003800000 */
.L_x_11084:
        /* <DEDUP_REMOVED lines=11> */
.L_x_11091:
        /* <DEDUP_REMOVED lines=21> */
.L_x_11093:
[----:B------:R-:W-:Y:S05]  /*29d0*/  BSYNC.RECONVERGENT B0 ;  /* 0x0000000000007941 */ /* 0x000fea0003800200 */
.L_x_11092:
[----:B------:R-:W-:Y:S01]  /*29e0*/  IMAD.SHL.U32 R0, R0, 0x100000, RZ ;  /* 0x0010000000007824 */ /* 0x000fe200078e00ff */
[----:B------:R-:W-:-:S04]  /*29f0*/  LEA R3, R3, 0x3b800000, 0x17 ;  /* 0x3b80000003037811 */ /* 0x000fc800078eb8ff */
[----:B------:R-:W-:-:S05]  /*2a00*/  LOP3.LUT R0, R3, R0, R7, 0xfe, !PT ;  /* 0x0000000003007212 */ /* 0x000fca00078efe07 */
[----:B------:R-:W-:-:S04]  /*2a10*/  FMUL.FTZ R0, R0, 1 ;  /* 0x3f80000000007820 */ /* 0x000fc80000410000 */
[----:B------:R0:W1:Y:S01]  /*2a20*/  F2F.F64.F32 R28, R0 ;  /* 0x00000000001c7310 */ /* 0x0000620000201800 */
[----:B------:R-:W-:Y:S05]  /*2a30*/  BRA `(.L_x_11077) ;  /* 0x0000000400147947 */ /* 0x000fea0003800000 */
.L_x_11090:
        /* <DEDUP_REMOVED lines=21> */
.L_x_11095:
[----:B------:R-:W-:Y:S05]  /*2b90*/  BSYNC.RECONVERGENT B0 ;  /* 0x0000000000007941 */ /* 0x000fea0003800200 */
.L_x_11094:
[----:B------:R-:W-:Y:S01]  /*2ba0*/  IMAD.SHL.U32 R0, R0, 0x200000, RZ ;  /* 0x0020000000007824 */ /* 0x000fe200078e00ff */
[----:B------:R-:W-:-:S04]  /*2bb0*/  LEA R3, R3, 0x37800000, 0x17 ;  /* 0x3780000003037811 */ /* 0x000fc800078eb8ff */
[----:B------:R-:W-:-:S05]  /*2bc0*/  LOP3.LUT R0, R3, R0, R7, 0xfe, !PT ;  /* 0x0000000003007212 */ /* 0x000fca00078efe07 */
[----:B------:R-:W-:-:S04]  /*2bd0*/  FMUL.FTZ R0, R0, 1 ;  /* 0x3f80000000007820 */ /* 0x000fc80000410000 */
[----:B------:R0:W1:Y:S01]  /*2be0*/  F2F.F64.F32 R28, R0 ;  /* 0x00000000001c7310 */ /* 0x0000620000201800 */
[----:B------:R-:W-:Y:S05]  /*2bf0*/  BRA `(.L_x_11077) ;  /* 0x0000000000a47947 */ /* 0x000fea0003800000 */
.L_x_11089:
        /* <DEDUP_REMOVED lines=18> */
.L_x_11076:
        /* <DEDUP_REMOVED lines=16> */
.L_x_11098:
[----:B------:R-:W-:Y:S01]  /*2e20*/  CS2R R28, SRZ ;  /* 0x00000000001c7805 */ /* 0x000fe2000001ff00 */
[----:B------:R-:W-:Y:S06]  /*2e30*/  BRA `(.L_x_11077) ;  /* 0x0000000000147947 */ /* 0x000fec0003800000 */
.L_x_11097:
[----:B------:R-:W2:Y:S02]  /*2e40*/  LDG.E.64 R28, desc[UR36][R4.64] ;  /* 0x00000024041c7981 */ /* 0x000ea4000c1e1b00 */
[----:B--2---:R-:W0:Y:S01]  /*2e50*/  I2F.F64.U64 R28, R28 ;  /* 0x0000001c001c7312 */ /* 0x004e220000301800 */
[----:B------:R-:W-:Y:S05]  /*2e60*/  BRA `(.L_x_11077) ;  /* 0x0000000000087947 */ /* 0x000fea0003800000 */
.L_x_11096:
[----:B------:R-:W2:Y:S02]  /*2e70*/  LDG.E R4, desc[UR36][R4.64] ;  /* 0x0000002404047981 */ /* 0x000ea4000c1e1900 */
[----:B--2---:R0:W1:Y:S02]  /*2e80*/  I2F.F64.U32 R28, R4 ;  /* 0x00000004001c7312 */ /* 0x0040640000201800 */
.L_x_11077:
[----:B------:R-:W-:Y:S05]  /*2e90*/  BSYNC.RECONVERGENT B6 ;  /* 0x0000000000067941 */ /* 0x000fea0003800200 */
.L_x_11071:
        /* <DEDUP_REMOVED lines=20> */
.L_x_11103:
[----:B------:R-:W2:Y:S02]  /*2fe0*/  LDG.E.U8 R4, desc[UR36][R4.64] ;  /* 0x0000002404047981 */ /* 0x000ea4000c1e1100 */
[----:B--2---:R0:W2:Y:S01]  /*2ff0*/  I2F.F64.U16 R26, R4 ;  /* 0x00000004001a7312 */ /* 0x0040a20000101800 */
[----:B------:R-:W-:Y:S05]  /*3000*/  BRA `(.L_x_11105) ;  /* 0x0000000c00647947 */ /* 0x000fea0003800000 */
.L_x_11102:
        /* <DEDUP_REMOVED lines=9> */
.L_x_11107:
[----:B------:R-:W2:Y:S02]  /*30a0*/  LDG.E R4, desc[UR36][R4.64] ;  /* 0x0000002404047981 */ /* 0x000ea4000c1e1900 */
[----:B--2---:R0:W2:Y:S01]  /*30b0*/  I2F.F64 R26, R4 ;  /* 0x00000004001a7312 */ /* 0x0040a20000201c00 */
[----:B------:R-:W-:Y:S05]  /*30c0*/  BRA `(.L_x_11105) ;  /* 0x0000000c00347947 */ /* 0x000fea0003800000 */
.L_x_11106:
[----:B------:R-:W2:Y:S02]  /*30d0*/  LDG.E.U16 R4, desc[UR36][R4.64] ;  /* 0x0000002404047981 */ /* 0x000ea4000c1e1500 */
[----:B--2---:R0:W2:Y:S01]  /*30e0*/  I2F.F64.S16 R26, R4 ;  /* 0x00000004001a7312 */ /* 0x0040a20000101c00 */
[----:B------:R-:W-:Y:S05]  /*30f0*/  BRA `(.L_x_11105) ;  /* 0x0000000c00287947 */ /* 0x000fea0003800000 */
.L_x_11101:
        /* <DEDUP_REMOVED lines=10> */
.L_x_11109:
[----:B-1-3--:R-:W2:Y:S02]  /*31a0*/  LDG.E.U16 R0, desc[UR36][R4.64] ;  /* 0x0000002404007981 */ /* 0x00aea4000c1e1500 */
[----:B--2---:R-:W-:-:S05]  /*31b0*/  HADD2.F32 R0, -RZ, R0.H0_H0 ;  /* 0x20000000ff007230 */ /* 0x004fca0000004100 */
[----:B------:R-:W-:-:S04]  /*31c0*/  FMUL.FTZ R0, R0, 1 ;  /* 0x3f80000000007820 */ /* 0x000fc80000410000 */
[----:B------:R0:W1:Y:S01]  /*31d0*/  F2F.F64.F32 R26, R0 ;  /* 0x00000000001a7310 */ /* 0x0000620000201800 */
[----:B------:R-:W-:Y:S05]  /*31e0*/  BRA `(.L_x_11105) ;  /* 0x0000000800ec7947 */ /* 0x000fea0003800000 */
.L_x_11108:
        /* <DEDUP_REMOVED lines=10> */
.L_x_11111:
[----:B------:R-:W1:Y:S02]  /*3290*/  LDG.E.U16 R4, desc[UR36][R4.64] ;  /* 0x0000002404047981 */ /* 0x000e64000c1e1500 */
[----:B-1-3--:R-:W-:-:S05]  /*32a0*/  HADD2.F32 R0, -RZ, R4.H0_H0 ;  /* 0x20000004ff007230 */ /* 0x00afca0000004100 */
[----:B------:R-:W-:-:S04]  /*32b0*/  FMUL.FTZ R0, R0, 1 ;  /* 0x3f80000000007820 */ /* 0x000fc80000410000 */
[----:B------:R0:W1:Y:S01]  /*32c0*/  F2F.F64.F32 R26, R0 ;  /* 0x00000000001a7310 */ /* 0x0000620000201800 */
[----:B------:R-:W-:Y:S05]  /*32d0*/  BRA `(.L_x_11105) ;  /* 0x0000000800b07947 */ /* 0x000fea0003800000 */
.L_x_11110:
[----:B------:R0:W5:Y:S01]  /*32e0*/  LDG.E.64 R26, desc[UR36][R4.64] ;  /* 0x00000024041a7981 */ /* 0x000162000c1e1b00 */
[----:B------:R-:W-:Y:S05]  /*32f0*/  BRA `(.L_x_11105) ;  /* 0x0000000800a87947 */ /* 0x000fea0003800000 */
.L_x_11100:
        /* <DEDUP_REMOVED lines=13> */
.L_x_11114:
[----:B------:R0:W5:Y:S01]  /*33d0*/  LDG.E.64 R26, desc[UR36][R4.64] ;  /* 0x00000024041a7981 */ /* 0x000162000c1e1b00 */
[----:B------:R-:W-:Y:S05]  /*33e0*/  BRA `(.L_x_11105) ;  /* 0x00000008006c7947 */ /* 0x000fea0003800000 */
.L_x_11113:
        /* <DEDUP_REMOVED lines=27> */
.L_x_11116:
        /* <DEDUP_REMOVED lines=15> */
.L_x_11115:
[----:B-1-3--:R-:W2:Y:S02]  /*3690*/  LDG.E.U16 R0, desc[UR36][R4.64] ;  /* 0x0000002404007981 */ /* 0x00aea4000c1e1500 */
[----:B--2---:R-:W-:-:S04]  /*36a0*/  IMAD.U32 R0, R0, 0x10000, RZ ;  /* 0x0001000000007824 */ /* 0x004fc800078e00ff */
[----:B------:R-:W-:-:S04]  /*36b0*/  FMUL.FTZ R0, R0, 1 ;  /* 0x3f80000000007820 */ /* 0x000fc80000410000 */
[----:B------:R0:W1:Y:S01]  /*36c0*/  F2F.F64.F32 R26, R0 ;  /* 0x00000000001a7310 */ /* 0x0000620000201800 */
[----:B------:R-:W-:Y:S05]  /*36d0*/  BRA `(.L_x_11105) ;  /* 0x0000000400b07947 */ /* 0x000fea0003800000 */
.L_x_11112:
        /* <DEDUP_REMOVED lines=11> */
.L_x_11119:
        /* <DEDUP_REMOVED lines=21> */
.L_x_11121:
[----:B------:R-:W-:Y:S05]  /*38e0*/  BSYNC.RECONVERGENT B0 ;  /* 0x0000000000007941 */ /* 0x000fea0003800200 */
.L_x_11120:
[----:B------:R-:W-:Y:S01]  /*38f0*/  IMAD.SHL.U32 R0, R0, 0x100000, RZ ;  /* 0x0010000000007824 */ /* 0x000fe200078e00ff */
[----:B------:R-:W-:-:S04]  /*3900*/  LEA R3, R3, 0x3b800000, 0x17 ;  /* 0x3b80000003037811 */ /* 0x000fc800078eb8ff */
[----:B------:R-:W-:-:S05]  /*3910*/  LOP3.LUT R0, R3, R0, R7, 0xfe, !PT ;  /* 0x0000000003007212 */ /* 0x000fca00078efe07 */
[----:B------:R-:W-:-:S04]  /*3920*/  FMUL.FTZ R0, R0, 1 ;  /* 0x3f80000000007820 */ /* 0x000fc80000410000 */
[----:B------:R0:W1:Y:S01]  /*3930*/  F2F.F64.F32 R26, R0 ;  /* 0x00000000001a7310 */ /* 0x0000620000201800 */
[----:B------:R-:W-:Y:S05]  /*3940*/  BRA `(.L_x_11105) ;  /* 0x0000000400147947 */ /* 0x000fea0003800000 */
.L_x_11118:
        /* <DEDUP_REMOVED lines=21> */
.L_x_11123:
[----:B------:R-:W-:Y:S05]  /*3aa0*/  BSYNC.RECONVERGENT B0 ;  /* 0x0000000000007941 */ /* 0x000fea0003800200 */
.L_x_11122:
[----:B------:R-:W-:Y:S01]  /*3ab0*/  IMAD.SHL.U32 R0, R0, 0x200000, RZ ;  /* 0x0020000000007824 */ /* 0x000fe200078e00ff */
[----:B------:R-:W-:-:S04]  /*3ac0*/  LEA R3, R3, 0x37800000, 0x17 ;  /* 0x3780000003037811 */ /* 0x000fc800078eb8ff */
[----:B------:R-:W-:-:S05]  /*3ad0*/  LOP3.LUT R0, R3, R0, R7, 0xfe, !PT ;  /* 0x0000000003007212 */ /* 0x000fca00078efe07 */
[----:B------:R-:W-:-:S04]  /*3ae0*/  FMUL.FTZ R0, R0, 1 ;  /* 0x3f80000000007820 */ /* 0x000fc80000410000 */
[----:B------:R0:W1:Y:S01]  /*3af0*/  F2F.F64.F32 R26, R0 ;  /* 0x00000000001a7310 */ /* 0x0000620000201800 */
[----:B------:R-:W-:Y:S05]  /*3b00*/  BRA `(.L_x_11105) ;  /* 0x0000000000a47947 */ /* 0x000fea0003800000 */
.L_x_11117:
        /* <DEDUP_REMOVED lines=18> */
.L_x_11104:
        /* <DEDUP_REMOVED lines=16> */
.L_x_11126:
[----:B------:R-:W-:Y:S01]  /*3d30*/  CS2R R26, SRZ ;  /* 0x00000000001a7805 */ /* 0x000fe2000001ff00 */
[----:B------:R-:W-:Y:S06]  /*3d40*/  BRA `(.L_x_11105) ;  /* 0x0000000000147947 */ /* 0x000fec0003800000 */
.L_x_11125:
[----:B------:R-:W2:Y:S02]  /*3d50*/  LDG.E.64 R26, desc[UR36][R4.64] ;  /* 0x00000024041a7981 */ /* 0x000ea4000c1e1b00 */
[----:B--2---:R-:W0:Y:S01]  /*3d60*/  I2F.F64.U64 R26, R26 ;  /* 0x0000001a001a7312 */ /* 0x004e220000301800 */
[----:B------:R-:W-:Y:S05]  /*3d70*/  BRA `(.L_x_11105) ;  /* 0x0000000000087947 */ /* 0x000fea0003800000 */
.L_x_11124:
[----:B------:R-:W2:Y:S02]  /*3d80*/  LDG.E R4, desc[UR36][R4.64] ;  /* 0x0000002404047981 */ /* 0x000ea4000c1e1900 */
[----:B--2---:R0:W2:Y:S02]  /*3d90*/  I2F.F64.U32 R26, R4 ;  /* 0x00000004001a7312 */ /* 0x0040a40000201800 */
.L_x_11105:
[----:B------:R-:W-:Y:S05]  /*3da0*/  BSYNC.RECONVERGENT B6 ;  /* 0x0000000000067941 */ /* 0x000fea0003800200 */
.L_x_11099:
[----:B------:R-:W-:-:S07]  /*3db0*/  VIADD R32, R32, 0x80 ;  /* 0x0000008020207836 */ /* 0x000fce0000000000 */
.L_x_11070:
[----:B------:R-:W-:Y:S05]  /*3dc0*/  BSYNC.RECONVERGENT B7 ;  /* 0x0000000000077941 */ /* 0x000fea0003800200 */
.L_x_11069:
        /* <DEDUP_REMOVED lines=26> */
.L_x_11133:
[----:B------:R-:W2:Y:S02]  /*3f70*/  LDG.E.U8 R4, desc[UR36][R4.64] ;  /* 0x0000002404047981 */ /* 0x000ea4000c1e1100 */
[----:B--2---:R0:W1:Y:S01]  /*3f80*/  I2F.F64.U16 R24, R4 ;  /* 0x0000000400187312 */ /* 0x0040620000101800 */
[----:B------:R-:W-:Y:S05]  /*3f90*/  BRA `(.L_x_11135) ;  /* 0x0000000c00647947 */ /* 0x000fea0003800000 */
.L_x_11132:
        /* <DEDUP_REMOVED lines=9> */
.L_x_11137:
[----:B------:R-:W2:Y:S02]  /*4030*/  LDG.E R4, desc[UR36][R4.64] ;  /* 0x0000002404047981 */ /* 0x000ea4000c1e1900 */
[----:B--2---:R0:W1:Y:S01]  /*4040*/  I2F.F64 R24, R4 ;  /* 0x0000000400187312 */ /* 0x0040620000201c00 */
[----:B------:R-:W-:Y:S05]  /*4050*/  BRA `(.L_x_11135) ;  /* 0x0000000c00347947 */ /* 0x000fea0003800000 */
.L_x_11136:
[----:B------:R-:W2:Y:S02]  /*4060*/  LDG.E.U16 R4, desc[UR36][R4.64] ;  /* 0x0000002404047981 */ /* 0x000ea4000c1e1500 */
[----:B--2---:R0:W1:Y:S01]  /*4070*/  I2F.F64.S16 R24, R4 ;  /* 0x0000000400187312 */ /* 0x0040620000101c00 */
[----:B------:R-:W-:Y:S05]  /*4080*/  BRA `(.L_x_11135) ;  /* 0x0000000c00287947 */ /* 0x000fea0003800000 */
.L_x_11131:
        /* <DEDUP_REMOVED lines=10> */
.L_x_11139:
[----:B---3--:R-:W3:Y:S02]  /*4130*/  LDG.E.U16 R0, desc[UR36][R4.64] ;  /* 0x0000002404007981 */ /* 0x008ee4000c1e1500 */
[----:B---3--:R-:W-:-:S05]  /*4140*/  HADD2.F32 R0, -RZ, R0.H0_H0 ;  /* 0x20000000ff007230 */ /* 0x008fca0000004100 */
[----:B------:R-:W-:-:S04]  /*4150*/  FMUL.FTZ R0, R0, 1 ;  /* 0x3f80000000007820 */ /* 0x000fc80000410000 */
[----:B------:R0:W1:Y:S01]  /*4160*/  F2F.F64.F32 R24, R0 ;  /* 0x0000000000187310 */ /* 0x0000620000201800 */
[----:B------:R-:W-:Y:S05]  /*4170*/  BRA `(.L_x_11135) ;  /* 0x0000000800ec7947 */ /* 0x000fea0003800000 */
.L_x_11138:
        /* <DEDUP_REMOVED lines=10> */
.L_x_11141:
[----:B------:R-:W3:Y:S02]  /*4220*/  LDG.E.U16 R4, desc[UR36][R4.64] ;  /* 0x0000002404047981 */ /* 0x000ee4000c1e1500 */
[----:B---3--:R-:W-:-:S05]  /*4230*/  HADD2.F32 R0, -RZ, R4.H0_H0 ;  /* 0x20000004ff007230 */ /* 0x008fca0000004100 */
[----:B------:R-:W-:-:S04]  /*4240*/  FMUL.FTZ R0, R0, 1 ;  /* 0x3f80000000007820 */ /* 0x000fc80000410000 */
[----:B------:R0:W1:Y:S01]  /*4250*/  F2F.F64.F32 R24, R0 ;  /* 0x0000000000187310 */ /* 0x0000620000201800 */
[----:B------:R-:W-:Y:S05]  /*4260*/  BRA `(.L_x_11135) ;  /* 0x0000000800b07947 */ /* 0x000fea0003800000 */
.L_x_11140:
[----:B------:R0:W5:Y:S01]  /*4270*/  LDG.E.64 R24, desc[UR36][R4.64] ;  /* 0x0000002404187981 */ /* 0x000162000c1e1b00 */
[----:B------:R-:W-:Y:S05]  /*4280*/  BRA `(.L_x_11135) ;  /* 0x0000000800a87947 */ /* 0x000fea0003800000 */
.L_x_11130:
        /* <DEDUP_REMOVED lines=13> */
.L_x_11144:
[----:B------:R0:W5:Y:S01]  /*4360*/  LDG.E.64 R24, desc[UR36][R4.64] ;  /* 0x0000002404187981 */ /* 0x000162000c1e1b00 */
[----:B------:R-:W-:Y:S05]  /*4370*/  BRA `(.L_x_11135) ;  /* 0x00000008006c7947 */ /* 0x000fea0003800000 */
.L_x_11143:
        /* <DEDUP_REMOVED lines=27> */
.L_x_11146:
        /* <DEDUP_REMOVED lines=15> */
.L_x_11145:
[----:B---3--:R-:W3:Y:S02]  /*4620*/  LDG.E.U16 R0, desc[UR36][R4.64] ;  /* 0x0000002404007981 */ /* 0x008ee4000c1e1500 */
[----:B---3--:R-:W-:-:S04]  /*4630*/  IMAD.U32 R0, R0, 0x10000, RZ ;  /* 0x0001000000007824 */ /* 0x008fc800078e00ff */
[----:B------:R-:W-:-:S04]  /*4640*/  FMUL.FTZ R0, R0, 1 ;  /* 0x3f80000000007820 */ /* 0x000fc80000410000 */
[----:B------:R0:W1:Y:S01]  /*4650*/  F2F.F64.F32 R24, R0 ;  /* 0x0000000000187310 */ /* 0x0000620000201800 */
[----:B------:R-:W-:Y:S05]  /*4660*/  BRA `(.L_x_11135) ;  /* 0x0000000400b07947 */ /* 0x000fea0003800000 */
.L_x_11142:
        /* <DEDUP_REMOVED lines=11> */
.L_x_11149:
        /* <DEDUP_REMOVED lines=21> */
.L_x_11151:
[----:B------:R-:W-:Y:S05]  /*4870*/  BSYNC.RECONVERGENT B0 ;  /* 0x0000000000007941 */ /* 0x000fea0003800200 */
.L_x_11150:
[----:B------:R-:W-:Y:S01]  /*4880*/  IMAD.SHL.U32 R0, R0, 0x100000, RZ ;  /* 0x0010000000007824 */ /* 0x000fe200078e00ff */
[----:B------:R-:W-:-:S04]  /*4890*/  LEA R3, R3, 0x3b800000, 0x17 ;  /* 0x3b80000003037811 */ /* 0x000fc800078eb8ff */
[----:B------:R-:W-:-:S05]  /*48a0*/  LOP3.LUT R0, R3, R0, R7, 0xfe, !PT ;  /* 0x0000000003007212 */ /* 0x000fca00078efe07 */
[----:B------:R-:W-:-:S04]  /*48b0*/  FMUL.FTZ R0, R0, 1 ;  /* 0x3f80000000007820 */ /* 0x000fc80000410000 */
[----:B------:R0:W1:Y:S01]  /*48c0*/  F2F.F64.F32 R24, R0 ;  /* 0x0000000000187310 */ /* 0x0000620000201800 */
[----:B------:R-:W-:Y:S05]  /*48d0*/  BRA `(.L_x_11135) ;  /* 0x0000000400147947 */ /* 0x000fea0003800000 */
.L_x_11148:
        /* <DEDUP_REMOVED lines=21> */
.L_x_11153:
[----:B------:R-:W-:Y:S05]  /*4a30*/  BSYNC.RECONVERGENT B0 ;  /* 0x0000000000007941 */ /* 0x000fea0003800200 */
.L_x_11152:
[----:B------:R-:W-:Y:S01]  /*4a40*/  IMAD.SHL.U32 R0, R0, 0x200000, RZ ;  /* 0x0020000000007824 */ /* 0x000fe200078e00ff */
[----:B------:R-:W-:-:S04]  /*4a50*/  LEA R3, R3, 0x37800000, 0x17 ;  /* 0x3780000003037811 */ /* 0x000fc800078eb8ff */
[----:B------:R-:W-:-:S05]  /*4a60*/  LOP3.LUT R0, R3, R0, R7, 0xfe, !PT ;  /* 0x0000000003007212 */ /* 0x000fca00078efe07 */
[----:B------:R-:W-:-:S04]  /*4a70*/  FMUL.FTZ R0, R0, 1 ;  /* 0x3f80000000007820 */ /* 0x000fc80000410000 */
[----:B------:R0:W1:Y:S01]  /*4a80*/  F2F.F64.F32 R24, R0 ;  /* 0x0000000000187310 */ /* 0x0000620000201800 */
[----:B------:R-:W-:Y:S05]  /*4a90*/  BRA `(.L_x_11135) ;  /* 0x0000000000a47947 */ /* 0x000fea0003800000 */
.L_x_11147:
        /* <DEDUP_REMOVED lines=18> */
.L_x_11134:
        /* <DEDUP_REMOVED lines=16> */
.L_x_11156:
[----:B------:R-:W-:Y:S01]  /*4cc0*/  CS2R R24, SRZ ;  /* 0x0000000000187805 */ /* 0x000fe2000001ff00 */
[----:B------:R-:W-:Y:S06]  /*4cd0*/  BRA `(.L_x_11135) ;  /* 0x0000000000147947 */ /* 0x000fec0003800000 */
.L_x_11155:
[----:B------:R-:W2:Y:S02]  /*4ce0*/  LDG.E.64 R24, desc[UR36][R4.64] ;  /* 0x0000002404187981 */ /* 0x000ea4000c1e1b00 */
[----:B--2---:R-:W0:Y:S01]  /*4cf0*/  I2F.F64.U64 R24, R24 ;  /* 0x0000001800187312 */ /* 0x004e220000301800 */
[----:B------:R-:W-:Y:S05]  /*4d00*/  BRA `(.L_x_11135) ;  /* 0x0000000000087947 */ /* 0x000fea0003800000 */
.L_x_11154:
[----:B------:R-:W2:Y:S02]  /*4d10*/  LDG.E R4, desc[UR36][R4.64] ;  /* 0x0000002404047981 */ /* 0x000ea4000c1e1900 */
[----:B--2---:R0:W1:Y:S02]  /*4d20*/  I2F.F64.U32 R24, R4 ;  /* 0x0000000400187312 */ /* 0x0040640000201800 */
.L_x_11135:
[----:B------:R-:W-:Y:S05]  /*4d30*/  BSYNC.RECONVERGENT B6 ;  /* 0x0000000000067941 */ /* 0x000fea0003800200 */
.L_x_11129:
        /* <DEDUP_REMOVED lines=20> */
.L_x_11161:
[----:B------:R-:W3:Y:S02]  /*4e80*/  LDG.E.U8 R4, desc[UR36][R4.64] ;  /* 0x0000002404047981 */ /* 0x000ee4000c1e1100 */
[----:B---3--:R0:W3:Y:S01]  /*4e90*/  I2F.F64.U16 R22, R4 ;  /* 0x0000000400167312 */ /* 0x0080e20000101800 */
[----:B------:R-:W-:Y:S05]  /*4ea0*/  BRA `(.L_x_11163) ;  /* 0x0000000c00647947 */ /* 0x000fea0003800000 */
.L_x_11160:
        /* <DEDUP_REMOVED lines=9> */
.L_x_11165:
[----:B------:R-:W3:Y:S02]  /*4f40*/  LDG.E R4, desc[UR36][R4.64] ;  /* 0x0000002404047981 */ /* 0x000ee4000c1e1900 */
[----:B---3--:R0:W3:Y:S01]  /*4f50*/  I2F.F64 R22, R4 ;  /* 0x0000000400167312 */ /* 0x0080e20000201c00 */
[----:B------:R-:W-:Y:S05]  /*4f60*/  BRA `(.L_x_11163) ;  /* 0x0000000c00347947 */ /* 0x000fea0003800000 */
.L_x_11164:
[----:B------:R-:W3:Y:S02]  /*4f70*/  LDG.E.U16 R4, desc[UR36][R4.64] ;  /* 0x0000002404047981 */ /* 0x000ee4000c1e1500 */
[----:B---3--:R0:W3:Y:S01]  /*4f80*/  I2F.F64.S16 R22, R4 ;  /* 0x0000000400167312 */ /* 0x0080e20000101c00 */
[----:B------:R-:W-:Y:S05]  /*4f90*/  BRA `(.L_x_11163) ;  /* 0x0000000c00287947 */ /* 0x000fea0003800000 */
.L_x_11159:
        /* <DEDUP_REMOVED lines=10> */
.L_x_11167:
[----:B------:R-:W3:Y:S02]  /*5040*/  LDG.E.U16 R0, desc[UR36][R4.64] ;  /* 0x0000002404007981 */ /* 0x000ee4000c1e1500 */
[----:B---3--:R-:W-:-:S05]  /*5050*/  HADD2.F32 R0, -RZ, R0.H0_H0 ;  /* 0x20000000ff007230 */ /* 0x008fca0000004100 */
[----:B------:R-:W-:-:S04]  /*5060*/  FMUL.FTZ R0, R0, 1 ;  /* 0x3f80000000007820 */ /* 0x000fc80000410000 */
[----:B------:R0:W3:Y:S01]  /*5070*/  F2F.F64.F32 R22, R0 ;  /* 0x0000000000167310 */ /* 0x0000e20000201800 */
[----:B------:R-:W-:Y:S05]  /*5080*/  BRA `(.L_x_11163) ;  /* 0x0000000800ec7947 */ /* 0x000fea0003800000 */
.L_x_11166:
        /* <DEDUP_REMOVED lines=10> */
.L_x_11169:
[----:B------:R-:W3:Y:S02]  /*5130*/  LDG.E.U16 R4, desc[UR36][R4.64] ;  /* 0x0000002404047981 */ /* 0x000ee4000c1e1500 */
[----:B---3--:R-:W-:-:S05]  /*5140*/  HADD2.F32 R0, -RZ, R4.H0_H0 ;  /* 0x20000004ff007230 */ /* 0x008fca0000004100 */
[----:B------:R-:W-:-:S04]  /*5150*/  FMUL.FTZ R0, R0, 1 ;  /* 0x3f80000000007820 */ /* 0x000fc80000410000 */
[----:B------:R0:W3:Y:S01]  /*5160*/  F2F.F64.F32 R22, R0 ;  /* 0x0000000000167310 */ /* 0x0000e20000201800 */
[----:B------:R-:W-:Y:S05]  /*5170*/  BRA `(.L_x_11163) ;  /* 0x0000000800b07947 */ /* 0x000fea0003800000 */
.L_x_11168:
[----:B------:R0:W5:Y:S01]  /*5180*/  LDG.E.64 R22, desc[UR36][R4.64] ;  /* 0x0000002404167981 */ /* 0x000162000c1e1b00 */
[----:B------:R-:W-:Y:S05]  /*5190*/  BRA `(.L_x_11163) ;  /* 0x0000000800a87947 */ /* 0x000fea0003800000 */
.L_x_11158:
        /* <DEDUP_REMOVED lines=13> */
.L_x_11172:
[----:B------:R0:W5:Y:S01]  /*5270*/  LDG.E.64 R22, desc[UR36][R4.64] ;  /* 0x0000002404167981 */ /* 0x000162000c1e1b00 */
[----:B------:R-:W-:Y:S05]  /*5280*/  BRA `(.L_x_11163) ;  /* 0x00000008006c7947 */ /* 0x000fea0003800000 */
.L_x_11171:
        /* <DEDUP_REMOVED lines=27> */
.L_x_11174:
        /* <DEDUP_REMOVED lines=15> */
.L_x_11173:
[----:B------:R-:W3:Y:S02]  /*5530*/  LDG.E.U16 R0, desc[UR36][R4.64] ;  /* 0x0000002404007981 */ /* 0x000ee4000c1e1500 */
[----:B---3--:R-:W-:-:S04]  /*5540*/  IMAD.U32 R0, R0, 0x10000, RZ ;  /* 0x0001000000007824 */ /* 0x008fc800078e00ff */
[----:B------:R-:W-:-:S04]  /*5550*/  FMUL.FTZ R0, R0, 1 ;  /* 0x3f80000000007820 */ /* 0x000fc80000410000 */
[----:B------:R0:W3:Y:S01]  /*5560*/  F2F.F64.F32 R22, R0 ;  /* 0x0000000000167310 */ /* 0x0000e20000201800 */
[----:B------:R-:W-:Y:S05]  /*5570*/  BRA `(.L_x_11163) ;  /* 0x0000000400b07947 */ /* 0x000fea0003800000 */
.L_x_11170:
        /* <DEDUP_REMOVED lines=11> */
.L_x_11177:
        /* <DEDUP_REMOVED lines=21> */
.L_x_11179:
[----:B------:R-:W-:Y:S05]  /*5780*/  BSYNC.RECONVERGENT B0 ;  /* 0x0000000000007941 */ /* 0x000fea0003800200 */
.L_x_11178:
[----:B------:R-:W-:Y:S01]  /*5790*/  IMAD.SHL.U32 R0, R0, 0x100000, RZ ;  /* 0x0010000000007824 */ /* 0x000fe200078e00ff */
[----:B------:R-:W-:-:S04]  /*57a0*/  LEA R3, R3, 0x3b800000, 0x17 ;  /* 0x3b80000003037811 */ /* 0x000fc800078eb8ff */
[----:B------:R-:W-:-:S05]  /*57b0*/  LOP3.LUT R0, R3, R0, R7, 0xfe, !PT ;  /* 0x0000000003007212 */ /* 0x000fca00078efe07 */
[----:B------:R-:W-:-:S04]  /*57c0*/  FMUL.FTZ R0, R0, 1 ;  /* 0x3f80000000007820 */ /* 0x000fc80000410000 */
[----:B------:R0:W3:Y:S01]  /*57d0*/  F2F.F64.F32 R22, R0 ;  /* 0x0000000000167310 */ /* 0x0000e20000201800 */
[----:B------:R-:W-:Y:S05]  /*57e0*/  BRA `(.L_x_11163) ;  /* 0x0000000400147947 */ /* 0x000fea0003800000 */
.L_x_11176:
        /* <DEDUP_REMOVED lines=21> */
.L_x_11181:
[----:B------:R-:W-:Y:S05]  /*5940*/  BSYNC.RECONVERGENT B0 ;  /* 0x0000000000007941 */ /* 0x000fea0003800200 */
.L_x_11180:
[----:B------:R-:W-:Y:S01]  /*5950*/  IMAD.SHL.U32 R0, R0, 0x200000, RZ ;  /* 0x0020000000007824 */ /* 0x000fe200078e00ff */
[----:B------:R-:W-:-:S04]  /*5960*/  LEA R3, R3, 0x37800000, 0x17 ;  /* 0x3780000003037811 */ /* 0x000fc800078eb8ff */
[----:B------:R-:W-:-:S05]  /*5970*/  LOP3.LUT R0, R3, R0, R7, 0xfe, !PT ;  /* 0x0000000003007212 */ /* 0x000fca00078efe07 */
[----:B------:R-:W-:-:S04]  /*5980*/  FMUL.FTZ R0, R0, 1 ;  /* 0x3f80000000007820 */ /* 0x000fc80000410000 */
[----:B------:R0:W3:Y:S01]  /*5990*/  F2F.F64.F32 R22, R0 ;  /* 0x0000000000167310 */ /* 0x0000e20000201800 */
[----:B------:R-:W-:Y:S05]  /*59a0*/  BRA `(.L_x_11163) ;  /* 0x0000000000a47947 */ /* 0x000fea0003800000 */
.L_x_11175:
        /* <DEDUP_REMOVED lines=18> */
.L_x_11162:
        /* <DEDUP_REMOVED lines=16> */
.L_x_11184:
[----:B------:R-:W-:Y:S01]  /*5bd0*/  CS2R R22, SRZ ;  /* 0x0000000000167805 */ /* 0x000fe2000001ff00 */
[----:B------:R-:W-:Y:S06]  /*5be0*/  BRA `(.L_x_11163) ;  /* 0x0000000000147947 */ /* 0x000fec0003800000 */
.L_x_11183:
[----:B------:R-:W3:Y:S02]  /*5bf0*/  LDG.E.64 R22, desc[UR36][R4.64] ;  /* 0x0000002404167981 */ /* 0x000ee4000c1e1b00 */
[----:B---3--:R-:W0:Y:S01]  /*5c00*/  I2F.F64.U64 R22, R22 ;  /* 0x0000001600167312 */ /* 0x008e220000301800 */
[----:B------:R-:W-:Y:S05]  /*5c10*/  BRA `(.L_x_11163) ;  /* 0x0000000000087947 */ /* 0x000fea0003800000 */
.L_x_11182:
[----:B------:R-:W3:Y:S02]  /*5c20*/  LDG.E R4, desc[UR36][R4.64] ;  /* 0x0000002404047981 */ /* 0x000ee4000c1e1900 */
[----:B---3--:R0:W3:Y:S02]  /*5c30*/  I2F.F64.U32 R22, R4 ;  /* 0x0000000400167312 */ /* 0x0080e40000201800 */
.L_x_11163:
[----:B------:R-:W-:Y:S05]  /*5c40*/  BSYNC.RECONVERGENT B6 ;  /* 0x0000000000067941 */ /* 0x000fea0003800200 */
.L_x_11157:
[----:B------:R-:W-:-:S07]  /*5c50*/  VIADD R32, R32, 0x80 ;  /* 0x0000008020207836 */ /* 0x000fce0000000000 */
.L_x_11128:
[----:B------:R-:W-:Y:S05]  /*5c60*/  BSYNC.RECONVERGENT B7 ;  /* 0x0000000000077941 */ /* 0x000fea0003800200 */
.L_x_11127:
        /* <DEDUP_REMOVED lines=26> */
.L_x_11191:
[----:B------:R-:W2:Y:S02]  /*5e10*/  LDG.E.U8 R4, desc[UR36][R4.64] ;  /* 0x0000002404047981 */ /* 0x000ea4000c1e1100 */
[----:B--2---:R0:W1:Y:S01]  /*5e20*/  I2F.F64.U16 R16, R4 ;  /* 0x0000000400107312 */ /* 0x0040620000101800 */
[----:B------:R-:W-:Y:S05]  /*5e30*/  BRA `(.L_x_11193) ;  /* 0x0000000c00647947 */ /* 0x000fea0003800000 */
.L_x_11190:
        /* <DEDUP_REMOVED lines=9> */
.L_x_11195:
[----:B------:R-:W2:Y:S02]  /*5ed0*/  LDG.E R4, desc[UR36][R4.64] ;  /* 0x0000002404047981 */ /* 0x000ea4000c1e1900 */
[----:B--2---:R0:W1:Y:S01]  /*5ee0*/  I2F.F64 R16, R4 ;  /* 0x0000000400107312 */ /* 0x0040620000201c00 */
[----:B------:R-:W-:Y:S05]  /*5ef0*/  BRA `(.L_x_11193) ;  /* 0x0000000c00347947 */ /* 0x000fea0003800000 */
.L_x_11194:
[----:B------:R-:W2:Y:S02]  /*5f00*/  LDG.E.U16 R4, desc[UR36][R4.64] ;  /* 0x0000002404047981 */ /* 0x000ea4000c1e1500 */
[----:B--2---:R0:W1:Y:S01]  /*5f10*/  I2F.F64.S16 R16, R4 ;  /* 0x0000000400107312 */ /* 0x0040620000101c00 */
[----:B------:R-:W-:Y:S05]  /*5f20*/  BRA `(.L_x_11193) ;  /* 0x0000000c00287947 */ /* 0x000fea0003800000 */
.L_x_11189:
        /* <DEDUP_REMOVED lines=10> */
.L_x_11197:
[----:B---3--:R-:W3:Y:S02]  /*5fd0*/  LDG.E.U16 R0, desc[UR36][R4.64] ;  /* 0x0000002404007981 */ /* 0x008ee4000c1e1500 */
[----:B---3--:R-:W-:-:S05]  /*5fe0*/  HADD2.F32 R0, -RZ, R0.H0_H0 ;  /* 0x20000000ff007230 */ /* 0x008fca0000004100 */
[----:B------:R-:W-:-:S04]  /*5ff0*/  FMUL.FTZ R0, R0, 1 ;  /* 0x3f80000000007820 */ /* 0x000fc80000410000 */
[----:B------:R0:W1:Y:S01]  /*6000*/  F2F.F64.F32 R16, R0 ;  /* 0x0000000000107310 */ /* 0x0000620000201800 */
[----:B------:R-:W-:Y:S05]  /*6010*/  BRA `(.L_x_11193) ;  /* 0x0000000800ec7947 */ /* 0x000fea0003800000 */
.L_x_11196:
        /* <DEDUP_REMOVED lines=10> */
.L_x_11199:
[----:B------:R-:W3:Y:S02]  /*60c0*/  LDG.E.U16 R4, desc[UR36][R4.64] ;  /* 0x0000002404047981 */ /* 0x000ee4000c1e1500 */
[----:B---3--:R-:W-:-:S05]  /*60d0*/  HADD2.F32 R0, -RZ, R4.H0_H0 ;  /* 0x20000004ff007230 */ /* 0x008fca0000004100 */
[----:B------:R-:W-:-:S04]  /*60e0*/  FMUL.FTZ R0, R0, 1 ;  /* 0x3f80000000007820 */ /* 0x000fc80000410000 */
[----:B------:R0:W1:Y:S01]  /*60f0*/  F2F.F64.F32 R16, R0 ;  /* 0x0000000000107310 */ /* 0x0000620000201800 */
[----:B------:R-:W-:Y:S05]  /*6100*/  BRA `(.L_x_11193) ;  /* 0x0000000800b07947 */ /* 0x000fea0003800000 */
.L_x_11198:
[----:B------:R0:W5:Y:S01]  /*6110*/  LDG.E.64 R16, desc[UR36][R4.64] ;  /* 0x0000002404107981 */ /* 0x000162000c1e1b00 */
[----:B------:R-:W-:Y:S05]  /*6120*/  BRA `(.L_x_11193) ;  /* 0x0000000800a87947 */ /* 0x000fea0003800000 */
.L_x_11188:
        /* <DEDUP_REMOVED lines=13> */
.L_x_11202:
[----:B------:R0:W5:Y:S01]  /*6200*/  LDG.E.64 R16, desc[UR36][R4.64] ;  /* 0x0000002404107981 */ /* 0x000162000c1e1b00 */
[----:B------:R-:W-:Y:S05]  /*6210*/  BRA `(.L_x_11193) ;  /* 0x00000008006c7947 */ /* 0x000fea0003800000 */
.L_x_11201:
        /* <DEDUP_REMOVED lines=27> */
.L_x_11204:
        /* <DEDUP_REMOVED lines=15> */
.L_x_11203:
[----:B---3--:R-:W3:Y:S02]  /*64c0*/  LDG.E.U16 R0, desc[UR36][R4.64] ;  /* 0x0000002404007981 */ /* 0x008ee4000c1e1500 */
[----:B---3--:R-:W-:-:S04]  /*64d0*/  IMAD.U32 R0, R0, 0x10000, RZ ;  /* 0x0001000000007824 */ /* 0x008fc800078e00ff */
[----:B------:R-:W-:-:S04]  /*64e0*/  FMUL.FTZ R0, R0, 1 ;  /* 0x3f80000000007820 */ /* 0x000fc80000410000 */
[----:B------:R0:W1:Y:S01]  /*64f0*/  F2F.F64.F32 R16, R0 ;  /* 0x0000000000107310 */ /* 0x0000620000201800 */
[----:B------:R-:W-:Y:S05]  /*6500*/  BRA `(.L_x_11193) ;  /* 0x0000000400b07947 */ /* 0x000fea0003800000 */
.L_x_11200:
        /* <DEDUP_REMOVED lines=11> */
.L_x_11207:
        /* <DEDUP_REMOVED lines=21> */
.L_x_11209:
[----:B------:R-:W-:Y:S05]  /*6710*/  BSYNC.RECONVERGENT B0 ;  /* 0x0000000000007941 */ /* 0x000fea0003800200 */
.L_x_11208:
[----:B------:R-:W-:Y:S01]  /*6720*/  IMAD.SHL.U32 R0, R0, 0x100000, RZ ;  /* 0x0010000000007824 */ /* 0x000fe200078e00ff */
[----:B------:R-:W-:-:S04]  /*6730*/  LEA R3, R3, 0x3b800000, 0x17 ;  /* 0x3b80000003037811 */ /* 0x000fc800078eb8ff */
[----:B------:R-:W-:-:S05]  /*6740*/  LOP3.LUT R0, R3, R0, R7, 0xfe, !PT ;  /* 0x0000000003007212 */ /* 0x000fca00078efe07 */
[----:B------:R-:W-:-:S04]  /*6750*/  FMUL.FTZ R0, R0, 1 ;  /* 0x3f80000000007820 */ /* 0x000fc80000410000 */
[----:B------:R0:W1:Y:S01]  /*6760*/  F2F.F64.F32 R16, R0 ;  /* 0x0000000000107310 */ /* 0x0000620000201800 */
[----:B------:R-:W-:Y:S05]  /*6770*/  BRA `(.L_x_11193) ;  /* 0x0000000400147947 */ /* 0x000fea0003800000 */
.L_x_11206:
        /* <DEDUP_REMOVED lines=21> */
.L_x_11211:
[----:B------:R-:W-:Y:S05]  /*68d0*/  BSYNC.RECONVERGENT B0 ;  /* 0x0000000000007941 */ /* 0x000fea0003800200 */
.L_x_11210:
[----:B------:R-:W-:Y:S01]  /*68e0*/  IMAD.SHL.U32 R0, R0, 0x200000, RZ ;  /* 0x0020000000007824 */ /* 0x000fe200078e00ff */
[----:B------:R-:W-:-:S04]  /*68f0*/  LEA R3, R3, 0x37800000, 0x17 ;  /* 0x3780000003037811 */ /* 0x000fc800078eb8ff */
[----:B------:R-:W-:-:S05]  /*6900*/  LOP3.LUT R0, R3, R0, R7, 0xfe, !PT ;  /* 0x0000000003007212 */ /* 0x000fca00078efe07 */
[----:B------:R-:W-:-:S04]  /*6910*/  FMUL.FTZ R0, R0, 1 ;  /* 0x3f80000000007820 */ /* 0x000fc80000410000 */
[----:B------:R0:W1:Y:S01]  /*6920*/  F2F.F64.F32 R16, R0 ;  /* 0x0000000000107310 */ /* 0x0000620000201800 */
[----:B------:R-:W-:Y:S05]  /*6930*/  BRA `(.L_x_11193) ;  /* 0x0000000000a47947 */ /* 0x000fea0003800000 */
.L_x_11205:
        /* <DEDUP_REMOVED lines=18> */
.L_x_11192:
        /* <DEDUP_REMOVED lines=16> */
.L_x_11214:
[----:B------:R-:W-:Y:S01]  /*6b60*/  CS2R R16, SRZ ;  /* 0x0000000000107805 */ /* 0x000fe2000001ff00 */
[----:B------:R-:W-:Y:S06]  /*6b70*/  BRA `(.L_x_11193) ;  /* 0x0000000000147947 */ /* 0x000fec0003800000 */
.L_x_11213:
[----:B------:R-:W2:Y:S02]  /*6b80*/  LDG.E.64 R16, desc[UR36][R4.64] ;  /* 0x0000002404107981 */ /* 0x000ea4000c1e1b00 */
[----:B--2---:R-:W0:Y:S01]  /*6b90*/  I2F.F64.U64 R16, R16 ;  /* 0x0000001000107312 */ /* 0x004e220000301800 */
[----:B------:R-:W-:Y:S05]  /*6ba0*/  BRA `(.L_x_11193) ;  /* 0x0000000000087947 */ /* 0x000fea0003800000 */
.L_x_11212:
[----:B------:R-:W2:Y:S02]  /*6bb0*/  LDG.E R4, desc[UR36][R4.64] ;  /* 0x0000002404047981 */ /* 0x000ea4000c1e1900 */
[----:B--2---:R0:W1:Y:S02]  /*6bc0*/  I2F.F64.U32 R16, R4 ;  /* 0x0000000400107312 */ /* 0x0040640000201800 */
.L_x_11193:
[----:B------:R-:W-:Y:S05]  /*6bd0*/  BSYNC.RECONVERGENT B6 ;  /* 0x0000000000067941 */ /* 0x000fea0003800200 */
.L_x_11187:
        /* <DEDUP_REMOVED lines=19> */
.L_x_11218:
[----:B------:R-:W3:Y:S02]  /*6d10*/  LDG.E.U8 R4, desc[UR36][R4.64] ;  /* 0x0000002404047981 */ /* 0x000ee4000c1e1100 */
[----:B---3--:R0:W3:Y:S01]  /*6d20*/  I2F.F64.U16 R18, R4 ;  /* 0x0000000400127312 */ /* 0x0080e20000101800 */
[----:B------:R-:W-:Y:S05]  /*6d30*/  BRA `(.L_x_11186) ;  /* 0x0000000c00587947 */ /* 0x000fea0003800000 */
.L_x_11217:
        /* <DEDUP_REMOVED lines=9> */
.L_x_11221:
[----:B------:R-:W3:Y:S02]  /*6dd0*/  LDG.E R4, desc[UR36][R4.64] ;  /* 0x0000002404047981 */ /* 0x000ee4000c1e1900 */
[----:B---3--:R0:W3:Y:S01]  /*6de0*/  I2F.F64 R18, R4 ;  /* 0x0000000400127312 */ /* 0x0080e20000201c00 */
[----:B------:R-:W-:Y:S05]  /*6df0*/  BRA `(.L_x_11186) ;  /* 0x0000000c00287947 */ /* 0x000fea0003800000 */
.L_x_11220:
[----:B------:R-:W3:Y:S02]  /*6e00*/  LDG.E.U16 R4, desc[UR36][R4.64] ;  /* 0x0000002404047981 */ /* 0x000ee4000c1e1500 */
[----:B---3--:R0:W3:Y:S01]  /*6e10*/  I2F.F64.S16 R18, R4 ;  /* 0x0000000400127312 */ /* 0x0080e20000101c00 */
[----:B------:R-:W-:Y:S05]  /*6e20*/  BRA `(.L_x_11186) ;  /* 0x0000000c001c7947 */ /* 0x000fea0003800000 */
.L_x_11216:
        /* <DEDUP_REMOVED lines=10> */
.L_x_11223:
[----:B------:R-:W3:Y:S02]  /*6ed0*/  LDG.E.U16 R0, desc[UR36][R4.64] ;  /* 0x0000002404007981 */ /* 0x000ee4000c1e1500 */
[----:B---3--:R-:W-:-:S05]  /*6ee0*/  HADD2.F32 R0, -RZ, R0.H0_H0 ;  /* 0x20000000ff007230 */ /* 0x008fca0000004100 */
[----:B------:R-:W-:-:S04]  /*6ef0*/  FMUL.FTZ R0, R0, 1 ;  /* 0x3f80000000007820 */ /* 0x000fc80000410000 */
[----:B------:R0:W3:Y:S01]  /*6f00*/  F2F.F64.F32 R18, R0 ;  /* 0x0000000000127310 */ /* 0x0000e20000201800 */
[----:B------:R-:W-:Y:S05]  /*6f10*/  BRA `(.L_x_11186) ;  /* 0x0000000800e07947 */ /* 0x000fea0003800000 */
.L_x_11222:
        /* <DEDUP_REMOVED lines=10> */
.L_x_11225:
[----:B------:R-:W3:Y:S02]  /*6fc0*/  LDG.E.U16 R4, desc[UR36][R4.64] ;  /* 0x0000002404047981 */ /* 0x000ee4000c1e1500 */
[----:B---3--:R-:W-:-:S05]  /*6fd0*/  HADD2.F32 R0, -RZ, R4.H0_H0 ;  /* 0x20000004ff007230 */ /* 0x008fca0000004100 */
[----:B------:R-:W-:-:S04]  /*6fe0*/  FMUL.FTZ R0, R0, 1 ;  /* 0x3f80000000007820 */ /* 0x000fc80000410000 */
[----:B------:R0:W3:Y:S01]  /*6ff0*/  F2F.F64.F32 R18, R0 ;  /* 0x0000000000127310 */ /* 0x0000e20000201800 */
[----:B------:R-:W-:Y:S05]  /*7000*/  BRA `(.L_x_11186) ;  /* 0x0000000800a47947 */ /* 0x000fea0003800000 */
.L_x_11224:
[----:B------:R0:W5:Y:S01]  /*7010*/  LDG.E.64 R18, desc[UR36][R4.64] ;  /* 0x0000002404127981 */ /* 0x000162000c1e1b00 */
[----:B------:R-:W-:Y:S05]  /*7020*/  BRA `(.L_x_11186) ;  /* 0x00000008009c7947 */ /* 0x000fea0003800000 */
.L_x_11215:
        /* <DEDUP_REMOVED lines=13> */
.L_x_11228:
[----:B------:R0:W5:Y:S01]  /*7100*/  LDG.E.64 R18, desc[UR36][R4.64] ;  /* 0x0000002404127981 */ /* 0x000162000c1e1b00 */
[----:B------:R-:W-:Y:S05]  /*7110*/  BRA `(.L_x_11186) ;  /* 0x0000000800607947 */ /* 0x000fea0003800000 */
.L_x_11227:
        /* <DEDUP_REMOVED lines=27> */
.L_x_11230:
        /* <DEDUP_REMOVED lines=15> */
.L_x_11229:
[----:B------:R-:W3:Y:S02]  /*73c0*/  LDG.E.U16 R0, desc[UR36][R4.64] ;  /* 0x0000002404007981 */ /* 0x000ee4000c1e1500 */
[----:B---3--:R-:W-:-:S04]  /*73d0*/  IMAD.U32 R0, R0, 0x10000, RZ ;  /* 0x0001000000007824 */ /* 0x008fc800078e00ff */
[----:B------:R-:W-:-:S04]  /*73e0*/  FMUL.FTZ R0, R0, 1 ;  /* 0x3f80000000007820 */ /* 0x000fc80000410000 */
[----:B------:R0:W3:Y:S01]  /*73f0*/  F2F.F64.F32 R18, R0 ;  /* 0x0000000000127310 */ /* 0x0000e20000201800 */
[----:B------:R-:W-:Y:S05]  /*7400*/  BRA `(.L_x_11186) ;  /* 0x0000000400a47947 */ /* 0x000fea0003800000 */
.L_x_11226:
        /* <DEDUP_REMOVED lines=11> */
.L_x_11233:
        /* <DEDUP_REMOVED lines=20> */
.L_x_11235:
[----:B------:R-:W-:Y:S05]  /*7600*/  BSYNC.RECONVERGENT B0 ;  /* 0x0000000000007941 */ /* 0x000fea0003800200 */
.L_x_11234:
[----:B------:R-:W-:Y:S01]  /*7610*/  IMAD.SHL.U32 R0, R0, 0x100000, RZ ;  /* 0x0010000000007824 */ /* 0x000fe200078e00ff */
[----:B------:R-:W-:-:S04]  /*7620*/  LEA R3, R3, 0x3b800000, 0x17 ;  /* 0x3b80000003037811 */ /* 0x000fc800078eb8ff */
[----:B------:R-:W-:-:S05]  /*7630*/  LOP3.LUT R0, R3, R0, R7, 0xfe, !PT ;  /* 0x0000000003007212 */ /* 0x000fca00078efe07 */
[----:B------:R-:W-:-:S04]  /*7640*/  FMUL.FTZ R0, R0, 1 ;  /* 0x3f80000000007820 */ /* 0x000fc80000410000 */
[----:B------:R0:W3:Y:S01]  /*7650*/  F2F.F64.F32 R18, R0 ;  /* 0x0000000000127310 */ /* 0x0000e20000201800 */
[----:B------:R-:W-:Y:S05]  /*7660*/  BRA `(.L_x_11186) ;  /* 0x00000004000c7947 */ /* 0x000fea0003800000 */
.L_x_11232:
        /* <DEDUP_REMOVED lines=20> */
.L_x_11237:
[----:B------:R-:W-:Y:S05]  /*77b0*/  BSYNC.RECONVERGENT B0 ;  /* 0x0000000000007941 */ /* 0x000fea0003800200 */
.L_x_11236:
[----:B------:R-:W-:Y:S01]  /*77c0*/  IMAD.SHL.U32 R0, R0, 0x200000, RZ ;  /* 0x0020000000007824 */ /* 0x000fe200078e00ff */
[----:B------:R-:W-:-:S04]  /*77d0*/  LEA R3, R3, 0x37800000, 0x17 ;  /* 0x3780000003037811 */ /* 0x000fc800078eb8ff */
[----:B------:R-:W-:-:S05]  /*77e0*/  LOP3.LUT R0, R3, R0, R7, 0xfe, !PT ;  /* 0x0000000003007212 */ /* 0x000fca00078efe07 */
[----:B------:R-:W-:-:S04]  /*77f0*/  FMUL.FTZ R0, R0, 1 ;  /* 0x3f80000000007820 */ /* 0x000fc80000410000 */
[----:B------:R0:W3:Y:S01]  /*7800*/  F2F.F64.F32 R18, R0 ;  /* 0x0000000000127310 */ /* 0x0000e20000201800 */
[----:B------:R-:W-:Y:S05]  /*7810*/  BRA `(.L_x_11186) ;  /* 0x0000000000a07947 */ /* 0x000fea0003800000 */
.L_x_11231:
        /* <DEDUP_REMOVED lines=18> */
.L_x_11219:
        /* <DEDUP_REMOVED lines=16> */
.L_x_11240:
[----:B------:R-:W-:Y:S05]  /*7a40*/  BRA `(.L_x_11186) ;  /* 0x0000000000147947 */ /* 0x000fea0003800000 */
.L_x_11239:
[----:B------:R-:W3:Y:S02]  /*7a50*/  LDG.E.64 R18, desc[UR36][R4.64] ;  /* 0x0000002404127981 */ /* 0x000ee4000c1e1b00 */
[----:B---3--:R-:W0:Y:S01]  /*7a60*/  I2F.F64.U64 R18, R18 ;  /* 0x0000001200127312 */ /* 0x008e220000301800 */
[----:B------:R-:W-:Y:S05]  /*7a70*/  BRA `(.L_x_11186) ;  /* 0x0000000000087947 */ /* 0x000fea0003800000 */
.L_x_11238:
[----:B------:R-:W3:Y:S02]  /*7a80*/  LDG.E R4, desc[UR36][R4.64] ;  /* 0x0000002404047981 */ /* 0x000ee4000c1e1900 */
[----:B---3--:R0:W3:Y:S02]  /*7a90*/  I2F.F64.U32 R18, R4 ;  /* 0x0000000400127312 */ /* 0x0080e40000201800 */
.L_x_11186:
[----:B------:R-:W-:Y:S05]  /*7aa0*/  BSYNC.RECONVERGENT B7 ;  /* 0x0000000000077941 */ /* 0x000fea0003800200 */
.L_x_11185:
[----:B0123-5:R-:W-:Y:S01]  /*7ab0*/  DSETP.MAX.AND P2, P1, R22, R24, PT ;  /* 0x000000181600722a */ /* 0x02ffe2000394f000 */
[----:B------:R-:W-:Y:S01]  /*7ac0*/  IMAD.MOV.U32 R8, RZ, RZ, R22 ;  /* 0x000000ffff087224 */ /* 0x000fe200078e0016 */
[----:B----4-:R-:W-:Y:S01]  /*7ad0*/  DSETP.MAX.AND P5, P4, R30, R36, PT ;  /* 0x000000241e00722a */ /* 0x010fe20003caf000 */
[----:B------:R-:W-:Y:S01]  /*7ae0*/  IMAD.MOV.U32 R9, RZ, RZ, R24 ;  /* 0x000000ffff097224 */ /* 0x000fe200078e0018 */
[----:B------:R-:W0:Y:S01]  /*7af0*/  LDC.U8 R22, c[0x0][0x3b0] ;  /* 0x0000ec00ff167b82 */ /* 0x000e220000000000 */
[----:B------:R-:W-:Y:S01]  /*7b00*/  IMAD.MOV.U32 R0, RZ, RZ, R30 ;  /* 0x000000ffff007224 */ /* 0x000fe200078e001e */
[----:B------:R-:W-:Y:S01]  /*7b10*/  DSETP.MAX.AND P3, P0, R26, R28, PT ;  /* 0x0000001c1a00722a */ /* 0x000fe2000386f000 */
        /* <DEDUP_REMOVED lines=8> */
[----:B------:R-:W-:Y:S01]  /*7ba0*/  DSETP.MAX.AND P6, P5, R16, R18, PT ;  /* 0x000000121000722a */ /* 0x000fe20003dcf000 */
        /* <DEDUP_REMOVED lines=38> */
.L_x_11247:
[----:B------:R-:W0:Y:S01]  /*7e10*/  F2I.S64.F64.TRUNC R4, R4 ;  /* 0x0000000400047311 */ /* 0x000e22000030d900 */
[----:B------:R-:W-:Y:S02]  /*7e20*/  IMAD.MOV.U32 R2, RZ, RZ, R18 ;  /* 0x000000ffff027224 */ /* 0x000fe400078e0012 */
[----:B0-----:R-:W-:-:S05]  /*7e30*/  IMAD.MOV.U32 R3, RZ, RZ, R4 ;  /* 0x000000ffff037224 */ /* 0x001fca00078e0004 */
[----:B------:R0:W-:Y:S01]  /*7e40*/  STG.E.U8 desc[UR36][R8.64], R3 ;  /* 0x0000000308007986 */ /* 0x0001e2000c101124 */
[----:B------:R-:W-:Y:S05]  /*7e50*/  BRA `(.L_x_11249) ;  /* 0x0000001000347947 */ /* 0x000fea0003800000 */
.L_x_11246:
        /* <DEDUP_REMOVED lines=10> */
.L_x_11251:
[----:B------:R-:W0:Y:S01]  /*7f00*/  F2I.F64.TRUNC R5, R4 ;  /* 0x0000000400057311 */ /* 0x000e22000030d100 */
[----:B------:R-:W-:Y:S01]  /*7f10*/  IMAD.MOV.U32 R2, RZ, RZ, R18 ;  /* 0x000000ffff027224 */ /* 0x000fe200078e0012 */
[----:B0-----:R0:W-:Y:S01]  /*7f20*/  STG.E desc[UR36][R8.64], R5 ;  /* 0x0000000508007986 */ /* 0x0011e2000c101924 */
[----:B------:R-:W-:Y:S05]  /*7f30*/  BRA `(.L_x_11249) ;  /* 0x0000000c00fc7947 */ /* 0x000fea0003800000 */
.L_x_11250:
[----:B------:R-:W0:Y:S01]  /*7f40*/  F2I.F64.TRUNC R5, R4 ;  /* 0x0000000400057311 */ /* 0x000e22000030d100 */
[----:B------:R-:W-:Y:S01]  /*7f50*/  IMAD.MOV.U32 R2, RZ, RZ, R18 ;  /* 0x000000ffff027224 */ /* 0x000fe200078e0012 */
[----:B0-----:R0:W-:Y:S01]  /*7f60*/  STG.E.U16 desc[UR36][R8.64], R5 ;  /* 0x0000000508007986 */ /* 0x0011e2000c101524 */
[----:B------:R-:W-:Y:S05]  /*7f70*/  BRA `(.L_x_11249) ;  /* 0x0000000c00ec7947 */ /* 0x000fea0003800000 */
.L_x_11245:
        /* <DEDUP_REMOVED lines=14> */
.L_x_11253:
        /* <DEDUP_REMOVED lines=9> */
.L_x_11252:
        /* <DEDUP_REMOVED lines=15> */
.L_x_11255:
        /* <DEDUP_REMOVED lines=10> */
.L_x_11254:
[----:B------:R0:W-:Y:S01]  /*8280*/  STG.E.64 desc[UR36][R8.64], R4 ;  /* 0x0000000408007986 */ /* 0x0001e2000c101b24 */
[----:B------:R-:W-:Y:S01]  /*8290*/  IMAD.MOV.U32 R2, RZ, RZ, R18 ;  /* 0x000000ffff027224 */ /* 0x000fe200078e0012 */
[----:B------:R-:W-:Y:S06]  /*82a0*/  BRA `(.L_x_11249) ;  /* 0x0000000c00207947 */ /* 0x000fec0003800000 */
.L_x_11244:
        /* <DEDUP_REMOVED lines=13> */
.L_x_11258:
[----:B------:R-:W-:Y:S01]  /*8380*/  CS2R R6, SRZ ;  /* 0x0000000000067805 */ /* 0x000fe2000001ff00 */
[----:B------:R-:W-:-:S04]  /*8390*/  IMAD.MOV.U32 R2, RZ, RZ, R18 ;  /* 0x000000ffff027224 */ /* 0x000fc800078e0012 */
[----:B------:R0:W-:Y:S01]  /*83a0*/  STG.E.128 desc[UR36][R8.64], R4 ;  /* 0x0000000408007986 */ /* 0x0001e2000c101d24 */
[----:B------:R-:W-:Y:S05]  /*83b0*/  BRA `(.L_x_11249) ;  /* 0x0000000800dc7947 */ /* 0x000fea0003800000 */
.L_x_11257:
        /* <DEDUP_REMOVED lines=23> */
.L_x_11262:
[----:B------:R-:W-:Y:S05]  /*8530*/  BSYNC.RECONVERGENT B0 ;  /* 0x0000000000007941 */ /* 0x000fea0003800200 */
.L_x_11261:
[----:B------:R-:W-:Y:S01]  /*8540*/  LOP3.LUT R3, R0, 0x80, R3, 0xf8, !PT ;  /* 0x0000008000037812 */ /* 0x000fe200078ef803 */
[----:B------:R-:W-:-:S04]  /*8550*/  IMAD.MOV.U32 R2, RZ, RZ, R18 ;  /* 0x000000ffff027224 */ /* 0x000fc800078e0012 */
[----:B------:R0:W-:Y:S01]  /*8560*/  STG.E.U8 desc[UR36][R8.64], R3 ;  /* 0x0000000308007986 */ /* 0x0001e2000c101124 */
[----:B------:R-:W-:Y:S05]  /*8570*/  BRA `(.L_x_11249) ;  /* 0x00000008006c7947 */ /* 0x000fea0003800000 */
.L_x_11260:
        /* <DEDUP_REMOVED lines=19> */
.L_x_11264:
[----:B------:R-:W-:Y:S05]  /*86b0*/  BSYNC.RECONVERGENT B0 ;  /* 0x0000000000007941 */ /* 0x000fea0003800200 */
.L_x_11263:
[----:B------:R-:W-:Y:S01]  /*86c0*/  LOP3.LUT R3, R0, 0x80, R3, 0xf8, !PT ;  /* 0x0000008000037812 */ /* 0x000fe200078ef803 */
[----:B------:R-:W-:-:S04]  /*86d0*/  IMAD.MOV.U32 R2, RZ, RZ, R18 ;  /* 0x000000ffff027224 */ /* 0x000fc800078e0012 */
[----:B------:R0:W-:Y:S01]  /*86e0*/  STG.E.U8 desc[UR36][R8.64], R3 ;  /* 0x0000000308007986 */ /* 0x0001e2000c101124 */
[----:B------:R-:W-:Y:S05]  /*86f0*/  BRA `(.L_x_11249) ;  /* 0x00000008000c7947 */ /* 0x000fea0003800000 */
.L_x_11259:
        /* <DEDUP_REMOVED lines=9> */
.L_x_11256:
        /* <DEDUP_REMOVED lines=12> */
.L_x_11267:
        /* <DEDUP_REMOVED lines=17> */
.L_x_11270:
[----:B------:R-:W-:-:S04]  /*8960*/  SHF.R.U32.HI R0, RZ, 0x14, R3 ;  /* 0x00000014ff007819 */ /* 0x000fc80000011603 */
[----:B------:R-:W-:-:S04]  /*8970*/  LOP3.LUT R0, R0, 0x1, RZ, 0xc0, !PT ;  /* 0x0000000100007812 */ /* 0x000fc800078ec0ff */
[----:B------:R-:W-:-:S04]  /*8980*/  IADD3 R0, PT, PT, R3, 0x487ffff, R0 ;  /* 0x0487ffff03007810 */ /* 0x000fc80007ffe000 */
[----:B------:R-:W-:-:S04]  /*8990*/  SHF.R.U32.HI R0, RZ, 0x14, R0 ;  /* 0x00000014ff007819 */ /* 0x000fc80000011600 */
[----:B------:R-:W-:-:S07]  /*89a0*/  LOP3.LUT R2, R0, 0xff, RZ, 0xc0, !PT ;  /* 0x000000ff00027812 */ /* 0x000fce00078ec0ff */
.L_x_11271:
[----:B------:R-:W-:-:S04]  /*89b0*/  SHF.R.U32.HI R3, RZ, 0x18, R3 ;  /* 0x00000018ff037819 */ /* 0x000fc80000011603 */
[----:B------:R-:W-:-:S04]  /*89c0*/  LOP3.LUT R2, R2, 0x80, R3, 0xf8, !PT ;  /* 0x0000008002027812 */ /* 0x000fc800078ef803 */
[----:B------:R-:W-:-:S07]  /*89d0*/  PRMT R0, R2, 0x7610, R0 ;  /* 0x0000761002007816 */ /* 0x000fce0000000000 */
.L_x_11269:
[----:B------:R-:W-:Y:S05]  /*89e0*/  BSYNC.RECONVERGENT B0 ;  /* 0x0000000000007941 */ /* 0x000fea0003800200 */
.L_x_11268:
[----:B------:R0:W-:Y:S01]  /*89f0*/  STG.E.U8 desc[UR36][R8.64], R0 ;  /* 0x0000000008007986 */ /* 0x0001e2000c101124 */
[----:B------:R-:W-:Y:S01]  /*8a00*/  IMAD.MOV.U32 R2, RZ, RZ, R18 ;  /* 0x000000ffff027224 */ /* 0x000fe200078e0012 */
[----:B------:R-:W-:Y:S06]  /*8a10*/  BRA `(.L_x_11249) ;  /* 0x0000000400447947 */ /* 0x000fec0003800000 */
.L_x_11266:
        /* <DEDUP_REMOVED lines=17> */
.L_x_11274:
[----:B------:R-:W-:-:S04]  /*8b30*/  SHF.R.U32.HI R0, RZ, 0x15, R3 ;  /* 0x00000015ff007819 */ /* 0x000fc80000011603 */
[----:B------:R-:W-:-:S04]  /*8b40*/  LOP3.LUT R0, R0, 0x1, RZ, 0xc0, !PT ;  /* 0x0000000100007812 */ /* 0x000fc800078ec0ff */
[----:B------:R-:W-:-:S04]  /*8b50*/  IADD3 R0, PT, PT, R3, 0x88fffff, R0 ;  /* 0x088fffff03007810 */ /* 0x000fc80007ffe000 */
[----:B------:R-:W-:-:S04]  /*8b60*/  SHF.R.U32.HI R0, RZ, 0x15, R0 ;  /* 0x00000015ff007819 */ /* 0x000fc80000011600 */
[----:B------:R-:W-:-:S07]  /*8b70*/  LOP3.LUT R2, R0, 0xff, RZ, 0xc0, !PT ;  /* 0x000000ff00027812 */ /* 0x000fce00078ec0ff */
.L_x_11275:
[----:B------:R-:W-:-:S04]  /*8b80*/  SHF.R.U32.HI R3, RZ, 0x18, R3 ;  /* 0x00000018ff037819 */ /* 0x000fc80000011603 */
[----:B------:R-:W-:-:S04]  /*8b90*/  LOP3.LUT R2, R2, 0x80, R3, 0xf8, !PT ;  /* 0x0000008002027812 */ /* 0x000fc800078ef803 */
[----:B------:R-:W-:-:S07]  /*8ba0*/  PRMT R0, R2, 0x7610, R0 ;  /* 0x0000761002007816 */ /* 0x000fce0000000000 */
.L_x_11273:
[----:B------:R-:W-:Y:S05]  /*8bb0*/  BSYNC.RECONVERGENT B0 ;  /* 0x0000000000007941 */ /* 0x000fea0003800200 */
.L_x_11272:
[----:B------:R0:W-:Y:S01]  /*8bc0*/  STG.E.U8 desc[UR36][R8.64], R0 ;  /* 0x0000000008007986 */ /* 0x0001e2000c101124 */
[----:B------:R-:W-:Y:S01]  /*8bd0*/  IMAD.MOV.U32 R2, RZ, RZ, R18 ;  /* 0x000000ffff027224 */ /* 0x000fe200078e0012 */
[----:B------:R-:W-:Y:S06]  /*8be0*/  BRA `(.L_x_11249) ;  /* 0x0000000000d07947 */ /* 0x000fec0003800000 */
.L_x_11265:
[----:B------:R-:W-:-:S13]  /*8bf0*/  ISETP.NE.AND P0, PT, R0, 0x1c, PT ;  /* 0x0000001c0000780c */ /* 0x000fda0003f05270 */
[----:B------:R-:W-:Y:S05]  /*8c00*/  @!P0 BRA `(.L_x_11276) ;  /* 0x0000000000bc8947 */ /* 0x000fea0003800000 */
[----:B------:R-:W-:-:S13]  /*8c10*/  ISETP.NE.AND P0, PT, R0, 0x1d, PT ;  /* 0x0000001d0000780c */ /* 0x000fda0003f05270 */
[----:B------:R-:W-:Y:S05]  /*8c20*/  @!P0 BRA `(.L_x_11277) ;  /* 0x0000000000a48947 */ /* 0x000fea0003800000 */
[----:B------:R-:W-:-:S13]  /*8c30*/  ISETP.NE.AND P0, PT, R0, 0x2c, PT ;  /* 0x0000002c0000780c */ /* 0x000fda0003f05270 */
[----:B------:R-:W-:Y:S05]  /*8c40*/  @!P0 BRA `(.L_x_11278) ;  /* 0x0000000000488947 */ /* 0x000fea0003800000 */
.L_x_11248:
        /* <DEDUP_REMOVED lines=16> */
.L_x_11279:
[----:B------:R-:W-:Y:S01]  /*8d50*/  IMAD.MOV.U32 R2, RZ, RZ, R18 ;  /* 0x000000ffff027224 */ /* 0x000fe200078e0012 */
[----:B------:R-:W-:Y:S06]  /*8d60*/  BRA `(.L_x_11249) ;  /* 0x0000000000707947 */ /* 0x000fec0003800000 */
.L_x_11278:
        /* <DEDUP_REMOVED lines=21> */
.L_x_11277:
[----:B------:R-:W0:Y:S01]  /*8ec0*/  F2I.U64.F64.TRUNC R4, R4 ;  /* 0x0000000400047311 */ /* 0x000e22000030d800 */
[----:B------:R-:W-:Y:S01]  /*8ed0*/  IMAD.MOV.U32 R2, RZ, RZ, R18 ;  /* 0x000000ffff027224 */ /* 0x000fe200078e0012 */
[----:B0-----:R0:W-:Y:S01]  /*8ee0*/  STG.E.64 desc[UR36][R8.64], R4 ;  /* 0x0000000408007986 */ /* 0x0011e2000c101b24 */
[----:B------:R-:W-:Y:S05]  /*8ef0*/  BRA `(.L_x_11249) ;  /* 0x00000000000c7947 */ /* 0x000fea0003800000 */
.L_x_11276:
[----:B------:R-:W0:Y:S01]  /*8f00*/  F2I.U32.F64.TRUNC R5, R4 ;  /* 0x0000000400057311 */ /* 0x000e22000030d000 */
[----:B------:R-:W-:Y:S01]  /*8f10*/  IMAD.MOV.U32 R2, RZ, RZ, R18 ;  /* 0x000000ffff027224 */ /* 0x000fe200078e0012 */
[----:B0-----:R0:W-:Y:S06]  /*8f20*/  STG.E desc[UR36][R8.64], R5 ;  /* 0x0000000508007986 */ /* 0x0011ec000c101924 */
.L_x_11249:
        /* <DEDUP_REMOVED lines=24> */
.L_x_11284:
[----:B------:R-:W0:Y:S02]  /*90b0*/  F2I.S64.F64.TRUNC R28, R28 ;  /* 0x0000001c001c7311 */ /* 0x000e24000030d900 */
[----:B0-----:R-:W-:-:S05]  /*90c0*/  IMAD.MOV.U32 R3, RZ, RZ, R28 ;  /* 0x000000ffff037224 */ /* 0x001fca00078e001c */
[----:B------:R0:W-:Y:S01]  /*90d0*/  STG.E.U8 desc[UR36][R4.64], R3 ;  /* 0x0000000304007986 */ /* 0x0001e2000c101124 */
[----:B------:R-:W-:Y:S05]  /*90e0*/  BRA `(.L_x_11286) ;  /* 0x0000000c00e07947 */ /* 0x000fea0003800000 */
.L_x_11283:
        /* <DEDUP_REMOVED lines=9> */
.L_x_11288:
[----:B------:R-:W0:Y:S02]  /*9180*/  F2I.F64.TRUNC R29, R28 ;  /* 0x0000001c001d7311 */ /* 0x000e24000030d100 */
[----:B0-----:R0:W-:Y:S01]  /*9190*/  STG.E desc[UR36][R4.64], R29 ;  /* 0x0000001d04007986 */ /* 0x0011e2000c101924 */
[----:B------:R-:W-:Y:S05]  /*91a0*/  BRA `(.L_x_11286) ;  /* 0x0000000c00b07947 */ /* 0x000fea0003800000 */
.L_x_11287:
[----:B------:R-:W0:Y:S02]  /*91b0*/  F2I.F64.TRUNC R29, R28 ;  /* 0x0000001c001d7311 */ /* 0x000e24000030d100 */
[----:B0-----:R0:W-:Y:S01]  /*91c0*/  STG.E.U16 desc[UR36][R4.64], R29 ;  /* 0x0000001d04007986 */ /* 0x0011e2000c101524 */
[----:B------:R-:W-:Y:S05]  /*91d0*/  BRA `(.L_x_11286) ;  /* 0x0000000c00a47947 */ /* 0x000fea0003800000 */
.L_x_11282:
        /* <DEDUP_REMOVED lines=13> */
.L_x_11290:
        /* <DEDUP_REMOVED lines=8> */
.L_x_11289:
        /* <DEDUP_REMOVED lines=14> */
.L_x_11292:
        /* <DEDUP_REMOVED lines=9> */
.L_x_11291:
[----:B------:R0:W-:Y:S01]  /*94a0*/  STG.E.64 desc[UR36][R4.64], R28 ;  /* 0x0000001c04007986 */ /* 0x0001e2000c101b24 */
[----:B------:R-:W-:Y:S05]  /*94b0*/  BRA `(.L_x_11286) ;  /* 0x0000000800ec7947 */ /* 0x000fea0003800000 */
.L_x_11281:
        /* <DEDUP_REMOVED lines=13> */
.L_x_11296:
        /* <DEDUP_REMOVED lines=22> */
.L_x_11299:
[----:B------:R-:W-:-:S04]  /*96f0*/  SHF.R.U32.HI R3, RZ, 0x18, R7 ;  /* 0x00000018ff037819 */ /* 0x000fc80000011607 */
[----:B------:R-:W-:-:S07]  /*9700*/  LOP3.LUT R0, R0, 0x80, R3, 0xf8, !PT ;  /* 0x0000008000007812 */ /* 0x000fce00078ef803 */
.L_x_11298:
[----:B------:R-:W-:Y:S05]  /*9710*/  BSYNC.RECONVERGENT B0 ;  /* 0x0000000000007941 */ /* 0x000fea0003800200 */
.L_x_11297:
[----:B------:R0:W-:Y:S01]  /*9720*/  STG.E.U8 desc[UR36][R4.64], R0 ;  /* 0x0000000004007986 */ /* 0x0001e2000c101124 */
[----:B------:R-:W-:Y:S05]  /*9730*/  BRA `(.L_x_11286) ;  /* 0x00000008004c7947 */ /* 0x000fea0003800000 */
.L_x_11295:
        /* <DEDUP_REMOVED lines=22> */
.L_x_11302:
[----:B------:R-:W-:-:S04]  /*98a0*/  SHF.R.U32.HI R3, RZ, 0x18, R7 ;  /* 0x00000018ff037819 */ /* 0x000fc80000011607 */
[----:B------:R-:W-:-:S07]  /*98b0*/  LOP3.LUT R0, R0, 0x80, R3, 0xf8, !PT ;  /* 0x0000008000007812 */ /* 0x000fce00078ef803 */
.L_x_11301:
[----:B------:R-:W-:Y:S05]  /*98c0*/  BSYNC.RECONVERGENT B0 ;  /* 0x0000000000007941 */ /* 0x000fea0003800200 */
.L_x_11300:
[----:B------:R0:W-:Y:S01]  /*98d0*/  STG.E.U8 desc[UR36][R4.64], R0 ;  /* 0x0000000004007986 */ /* 0x0001e2000c101124 */
[----:B------:R-:W-:Y:S05]  /*98e0*/  BRA `(.L_x_11286) ;  /* 0x0000000400e07947 */ /* 0x000fea0003800000 */
.L_x_11294:
        /* <DEDUP_REMOVED lines=26> */
.L_x_11304:
[----:B------:R-:W0:Y:S02]  /*9a90*/  F2I.U64.F64.TRUNC R28, R28 ;  /* 0x0000001c001c7311 */ /* 0x000e24000030d800 */
[----:B0-----:R0:W-:Y:S01]  /*9aa0*/  STG.E.64 desc[UR36][R4.64], R28 ;  /* 0x0000001c04007986 */ /* 0x0011e2000c101b24 */
[----:B------:R-:W-:Y:S05]  /*9ab0*/  BRA `(.L_x_11286) ;  /* 0x00000004006c7947 */ /* 0x000fea0003800000 */
.L_x_11303:
[----:B------:R-:W0:Y:S02]  /*9ac0*/  F2I.U32.F64.TRUNC R29, R28 ;  /* 0x0000001c001d7311 */ /* 0x000e24000030d000 */
[----:B0-----:R0:W-:Y:S01]  /*9ad0*/  STG.E desc[UR36][R4.64], R29 ;  /* 0x0000001d04007986 */ /* 0x0011e2000c101924 */
[----:B------:R-:W-:Y:S05]  /*9ae0*/  BRA `(.L_x_11286) ;  /* 0x0000000400607947 */ /* 0x000fea0003800000 */
.L_x_11293:
        /* <DEDUP_REMOVED lines=10> */
.L_x_11306:
[----:B------:R-:W-:-:S05]  /*9b90*/  CS2R R30, SRZ ;  /* 0x00000000001e7805 */ /* 0x000fca000001ff00 */
[----:B------:R1:W-:Y:S01]  /*9ba0*/  STG.E.128 desc[UR36][R4.64], R28 ;  /* 0x0000001c04007986 */ /* 0x0003e2000c101d24 */
[----:B------:R-:W-:Y:S05]  /*9bb0*/  BRA `(.L_x_11286) ;  /* 0x00000004002c7947 */ /* 0x000fea0003800000 */
.L_x_11305:
[----:B------:R-:W-:-:S13]  /*9bc0*/  ISETP.NE.AND P0, PT, R0, 0xf, PT ;  /* 0x0000000f0000780c */ /* 0x000fda0003f05270 */
[----:B------:R-:W-:Y:S05]  /*9bd0*/  @!P0 BRA `(.L_x_11307) ;  /* 0x0000000400088947 */ /* 0x000fea0003800000 */
[----:B------:R-:W-:-:S13]  /*9be0*/  ISETP.NE.AND P0, PT, R0, 0x17, PT ;  /* 0x000000170000780c */ /* 0x000fda0003f05270 */
[----:B------:R-:W-:Y:S05]  /*9bf0*/  @!P0 BRA `(.L_x_11308) ;  /* 0x0000000000a08947 */ /* 0x000fea0003800000 */
[----:B------:R-:W-:-:S13]  /*9c00*/  ISETP.NE.AND P0, PT, R0, 0x18, PT ;  /* 0x000000180000780c */ /* 0x000fda0003f05270 */
[----:B------:R-:W-:Y:S05]  /*9c10*/  @!P0 BRA `(.L_x_11309) ;  /* 0x0000000000448947 */ /* 0x000fea0003800000 */
.L_x_11285:
        /* <DEDUP_REMOVED lines=16> */
.L_x_11310:
[----:B------:R-:W-:Y:S05]  /*9d20*/  BRA `(.L_x_11286) ;  /* 0x0000000000d07947 */ /* 0x000fea0003800000 */
.L_x_11309:
        /* <DEDUP_REMOVED lines=17> */
.L_x_11312:
[----:B------:R-:W-:Y:S05]  /*9e40*/  BSYNC.RECONVERGENT B0 ;  /* 0x0000000000007941 */ /* 0x000fea0003800200 */
.L_x_11311:
[----:B------:R-:W-:-:S05]  /*9e50*/  LOP3.LUT R3, R0, 0x80, R3, 0xf8, !PT ;  /* 0x0000008000037812 */ /* 0x000fca00078ef803 */
[----:B------:R3:W-:Y:S01]  /*9e60*/  STG.E.U8 desc[UR36][R4.64], R3 ;  /* 0x0000000304007986 */ /* 0x0007e2000c101124 */
[----:B------:R-:W-:Y:S05]  /*9e70*/  BRA `(.L_x_11286) ;  /* 0x00000000007c7947 */ /* 0x000fea0003800000 */
.L_x_11308:
        /* <DEDUP_REMOVED lines=16> */
.L_x_11314:
[----:B------:R-:W-:Y:S01]  /*9f80*/  IMAD.MOV.U32 R0, RZ, RZ, 0x7f ;  /* 0x0000007fff007424 */ /* 0x000fe200078e00ff */
[----:B------:R-:W-:-:S04]  /*9f90*/  ISETP.GT.U32.AND P0, PT, R3, 0x7f800000, PT ;  /* 0x7f8000000300780c */ /* 0x000fc80003f04070 */
[----:B------:R-:W-:-:S09]  /*9fa0*/  SEL R0, R0, 0x7c, P0 ;  /* 0x0000007c00007807 */ /* 0x000fd20000000000 */
.L_x_11315:
[----:B------:R-:W-:Y:S05]  /*9fb0*/  BSYNC.RECONVERGENT B0 ;  /* 0x0000000000007941 */ /* 0x000fea0003800200 */
.L_x_11313:
[----:B------:R-:W-:-:S04]  /*9fc0*/  SHF.R.U32.HI R3, RZ, 0x18, R7 ;  /* 0x00000018ff037819 */ /* 0x000fc80000011607 */
[----:B------:R-:W-:-:S05]  /*9fd0*/  LOP3.LUT R3, R0, 0x80, R3, 0xf8, !PT ;  /* 0x0000008000037812 */ /* 0x000fca00078ef803 */
[----:B------:R2:W-:Y:S01]  /*9fe0*/  STG.E.U8 desc[UR36][R4.64], R3 ;  /* 0x0000000304007986 */ /* 0x0005e2000c101124 */
[----:B------:R-:W-:Y:S05]  /*9ff0*/  BRA `(.L_x_11286) ;  /* 0x00000000001c7947 */ /* 0x000fea0003800000 */
.L_x_11307:
[----:B------:R-:W-:Y:S01]  /*a000*/  UMOV UR4, 0xf0000000 ;  /* 0xf000000000047882 */ /* 0x000fe20000000000 */
[----:B------:R-:W-:Y:S01]  /*a010*/  UMOV UR5, 0x380fffff ;  /* 0x380fffff00057882 */ /* 0x000fe20000000000 */
[----:B------:R-:W0:Y:S01]  /*a020*/  F2F.F32.F64 R0, R28 ;  /* 0x0000001c00007310 */ /* 0x000e220000301000 */
[----:B------:R-:W-:-:S14]  /*a030*/  DSETP.GEU.AND P0, PT, |R28|, UR4, PT ;  /* 0x000000041c007e2a */ /* 0x000fdc000bf0e200 */
[----:B0-----:R-:W-:-:S05]  /*a040*/  @!P0 FMUL R0, R0, 1.175494350822287508e-38 ;  /* 0x0080000000008820 */ /* 0x001fca0000400000 */
[----:B------:R-:W-:-:S05]  /*a050*/  F2FP.BF16.F32.PACK_AB R0, RZ, R0 ;  /* 0x00000000ff00723e */ /* 0x000fca00000010ff */
[----:B------:R4:W-:Y:S02]  /*a060*/  STG.E.U16 desc[UR36][R4.64], R0 ;  /* 0x0000000004007986 */ /* 0x0009e4000c101524 */
.L_x_11286:
[----:B------:R-:W-:-:S07]  /*a070*/  VIADD R2, R2, 0x80 ;  /* 0x0000008002027836 */ /* 0x000fce0000000000 */
.L_x_11243:
[----:B------:R-:W-:-:S13]  /*a080*/  ISETP.GE.AND P0, PT, R2, R33, PT ;  /* 0x000000210200720c */ /* 0x000fda0003f06270 */
[----:B------:R-:W-:Y:S05]  /*a090*/  @P0 BREAK.RELIABLE B6 ;  /* 0x0000000000060942 */ /* 0x000fea0003800100 */
[----:B------:R-:W-:Y:S05]  /*a0a0*/  @P0 BRA `(.L_x_11280) ;  /* 0x00000010004c0947 */ /* 0x000fea0003800000 */
[----:B------:R-:W-:Y:S05]  /*a0b0*/  BSYNC.RELIABLE B6 ;  /* 0x0000000000067941 */ /* 0x000fea0003800100 */
.L_x_11242:
        /* <DEDUP_REMOVED lines=21> */
.L_x_11319:
[----:B------:R-:W0:Y:S02]  /*a210*/  F2I.S64.F64.TRUNC R24, R24 ;  /* 0x0000001800187311 */ /* 0x000e24000030d900 */
[----:B0-----:R-:W-:-:S05]  /*a220*/  IMAD.MOV.U32 R3, RZ, RZ, R24 ;  /* 0x000000ffff037224 */ /* 0x001fca00078e0018 */
[----:B------:R0:W-:Y:S01]  /*a230*/  STG.E.U8 desc[UR36][R4.64], R3 ;  /* 0x0000000304007986 */ /* 0x0001e2000c101124 */
[----:B------:R-:W-:Y:S05]  /*a240*/  BRA `(.L_x_11321) ;  /* 0x0000000c00e07947 */ /* 0x000fea0003800000 */
.L_x_11318:
        /* <DEDUP_REMOVED lines=9> */
.L_x_11323:
[----:B------:R-:W0:Y:S02]  /*a2e0*/  F2I.F64.TRUNC R25, R24 ;  /* 0x0000001800197311 */ /* 0x000e24000030d100 */
[----:B0-----:R0:W-:Y:S01]  /*a2f0*/  STG.E desc[UR36][R4.64], R25 ;  /* 0x0000001904007986 */ /* 0x0011e2000c101924 */
[----:B------:R-:W-:Y:S05]  /*a300*/  BRA `(.L_x_11321) ;  /* 0x0000000c00b07947 */ /* 0x000fea0003800000 */
.L_x_11322:
[----:B------:R-:W0:Y:S02]  /*a310*/  F2I.F64.TRUNC R25, R24 ;  /* 0x0000001800197311 */ /* 0x000e24000030d100 */
[----:B0-----:R0:W-:Y:S01]  /*a320*/  STG.E.U16 desc[UR36][R4.64], R25 ;  /* 0x0000001904007986 */ /* 0x0011e2000c101524 */
[----:B------:R-:W-:Y:S05]  /*a330*/  BRA `(.L_x_11321) ;  /* 0x0000000c00a47947 */ /* 0x000fea0003800000 */
.L_x_11317:
        /* <DEDUP_REMOVED lines=13> */
.L_x_11325:
        /* <DEDUP_REMOVED lines=8> */
.L_x_11324:
        /* <DEDUP_REMOVED lines=14> */
.L_x_11327:
        /* <DEDUP_REMOVED lines=9> */
.L_x_11326:
[----:B------:R0:W-:Y:S01]  /*a600*/  STG.E.64 desc[UR36][R4.64], R24 ;  /* 0x0000001804007986 */ /* 0x0001e2000c101b24 */
[----:B------:R-:W-:Y:S05]  /*a610*/  BRA `(.L_x_11321) ;  /* 0x0000000800ec7947 */ /* 0x000fea0003800000 */
.L_x_11316:
        /* <DEDUP_REMOVED lines=13> */
.L_x_11331:
        /* <DEDUP_REMOVED lines=22> */
.L_x_11334:
[----:B------:R-:W-:-:S04]  /*a850*/  SHF.R.U32.HI R3, RZ, 0x18, R7 ;  /* 0x00000018ff037819 */ /* 0x000fc80000011607 */
[----:B------:R-:W-:-:S07]  /*a860*/  LOP3.LUT R0, R0, 0x80, R3, 0xf8, !PT ;  /* 0x0000008000007812 */ /* 0x000fce00078ef803 */
.L_x_11333:
[----:B------:R-:W-:Y:S05]  /*a870*/  BSYNC.RECONVERGENT B0 ;  /* 0x0000000000007941 */ /* 0x000fea0003800200 */
.L_x_11332:
[----:B------:R0:W-:Y:S01]  /*a880*/  STG.E.U8 desc[UR36][R4.64], R0 ;  /* 0x0000000004007986 */ /* 0x0001e2000c101124 */
[----:B------:R-:W-:Y:S05]  /*a890*/  BRA `(.L_x_11321) ;  /* 0x00000008004c7947 */ /* 0x000fea0003800000 */
.L_x_11330:
        /* <DEDUP_REMOVED lines=22> */
.L_x_11337:
[----:B------:R-:W-:-:S04]  /*aa00*/  SHF.R.U32.HI R3, RZ, 0x18, R7 ;  /* 0x00000018ff037819 */ /* 0x000fc80000011607 */
[----:B------:R-:W-:-:S07]  /*aa10*/  LOP3.LUT R0, R0, 0x80, R3, 0xf8, !PT ;  /* 0x0000008000007812 */ /* 0x000fce00078ef803 */
.L_x_11336:
[----:B------:R-:W-:Y:S05]  /*aa20*/  BSYNC.RECONVERGENT B0 ;  /* 0x0000000000007941 */ /* 0x000fea0003800200 */
.L_x_11335:
[----:B------:R0:W-:Y:S01]  /*aa30*/  STG.E.U8 desc[UR36][R4.64], R0 ;  /* 0x0000000004007986 */ /* 0x0001e2000c101124 */
[----:B------:R-:W-:Y:S05]  /*aa40*/  BRA `(.L_x_11321) ;  /* 0x0000000400e07947 */ /* 0x000fea0003800000 */
.L_x_11329:
        /* <DEDUP_REMOVED lines=26> */
.L_x_11339:
[----:B------:R-:W0:Y:S02]  /*abf0*/  F2I.U64.F64.TRUNC R24, R24 ;  /* 0x0000001800187311 */ /* 0x000e24000030d800 */
[----:B0-----:R0:W-:Y:S01]  /*ac00*/  STG.E.64 desc[UR36][R4.64], R24 ;  /* 0x0000001804007986 */ /* 0x0011e2000c101b24 */
[----:B------:R-:W-:Y:S05]  /*ac10*/  BRA `(.L_x_11321) ;  /* 0x00000004006c7947 */ /* 0x000fea0003800000 */
.L_x_11338:
[----:B------:R-:W0:Y:S02]  /*ac20*/  F2I.U32.F64.TRUNC R25, R24 ;  /* 0x0000001800197311 */ /* 0x000e24000030d000 */
[----:B0-----:R0:W-:Y:S01]  /*ac30*/  STG.E desc[UR36][R4.64], R25 ;  /* 0x0000001904007986 */ /* 0x0011e2000c101924 */
[----:B------:R-:W-:Y:S05]  /*ac40*/  BRA `(.L_x_11321) ;  /* 0x0000000400607947 */ /* 0x000fea0003800000 */
.L_x_11328:
        /* <DEDUP_REMOVED lines=10> */
.L_x_11341:
[----:B------:R-:W-:-:S05]  /*acf0*/  CS2R R26, SRZ ;  /* 0x00000000001a7805 */ /* 0x000fca000001ff00 */
[----:B------:R4:W-:Y:S01]  /*ad00*/  STG.E.128 desc[UR36][R4.64], R24 ;  /* 0x0000001804007986 */ /* 0x0009e2000c101d24 */
[----:B------:R-:W-:Y:S05]  /*ad10*/  BRA `(.L_x_11321) ;  /* 0x00000004002c7947 */ /* 0x000fea0003800000 */
.L_x_11340:
[----:B------:R-:W-:-:S13]  /*ad20*/  ISETP.NE.AND P0, PT, R0, 0xf, PT ;  /* 0x0000000f0000780c */ /* 0x000fda0003f05270 */
[----:B------:R-:W-:Y:S05]  /*ad30*/  @!P0 BRA `(.L_x_11342) ;  /* 0x0000000400088947 */ /* 0x000fea0003800000 */
[----:B------:R-:W-:-:S13]  /*ad40*/  ISETP.NE.AND P0, PT, R0, 0x17, PT ;  /* 0x000000170000780c */ /* 0x000fda0003f05270 */
[----:B------:R-:W-:Y:S05]  /*ad50*/  @!P0 BRA `(.L_x_11343) ;  /* 0x0000000000a08947 */ /* 0x000fea0003800000 */
[----:B------:R-:W-:-:S13]  /*ad60*/  ISETP.NE.AND P0, PT, R0, 0x18, PT ;  /* 0x000000180000780c */ /* 0x000fda0003f05270 */
[----:B------:R-:W-:Y:S05]  /*ad70*/  @!P0 BRA `(.L_x_11344) ;  /* 0x0000000000448947 */ /* 0x000fea0003800000 */
.L_x_11320:
        /* <DEDUP_REMOVED lines=16> */
.L_x_11345:
[----:B------:R-:W-:Y:S05]  /*ae80*/  BRA `(.L_x_11321) ;  /* 0x0000000000d07947 */ /* 0x000fea0003800000 */
.L_x_11344:
        /* <DEDUP_REMOVED lines=17> */
.L_x_11347:
[----:B------:R-:W-:Y:S05]  /*afa0*/  BSYNC.RECONVERGENT B0 ;  /* 0x0000000000007941 */ /* 0x000fea0003800200 */
.L_x_11346:
[----:B------:R-:W-:-:S05]  /*afb0*/  LOP3.LUT R3, R0, 0x80, R3, 0xf8, !PT ;  /* 0x0000008000037812 */ /* 0x000fca00078ef803 */
[----:B------:R1:W-:Y:S01]  /*afc0*/  STG.E.U8 desc[UR36][R4.64], R3 ;  /* 0x0000000304007986 */ /* 0x0003e2000c101124 */
[----:B------:R-:W-:Y:S05]  /*afd0*/  BRA `(.L_x_11321) ;  /* 0x00000000007c7947 */ /* 0x000fea0003800000 */
.L_x_11343:
        /* <DEDUP_REMOVED lines=16> */
.L_x_11349:
[----:B------:R-:W-:Y:S01]  /*b0e0*/  IMAD.MOV.U32 R0, RZ, RZ, 0x7f ;  /* 0x0000007fff007424 */ /* 0x000fe200078e00ff */
[----:B------:R-:W-:-:S04]  /*b0f0*/  ISETP.GT.U32.AND P0, PT, R3, 0x7f800000, PT ;  /* 0x7f8000000300780c */ /* 0x000fc80003f04070 */
[----:B------:R-:W-:-:S09]  /*b100*/  SEL R0, R0, 0x7c, P0 ;  /* 0x0000007c00007807 */ /* 0x000fd20000000000 */
.L_x_11350:
[----:B------:R-:W-:Y:S05]  /*b110*/  BSYNC.RECONVERGENT B0 ;  /* 0x0000000000007941 */ /* 0x000fea0003800200 */
.L_x_11348:
[----:B------:R-:W-:-:S04]  /*b120*/  SHF.R.U32.HI R3, RZ, 0x18, R7 ;  /* 0x00000018ff037819 */ /* 0x000fc80000011607 */
[----:B------:R-:W-:-:S05]  /*b130*/  LOP3.LUT R3, R0, 0x80, R3, 0xf8, !PT ;  /* 0x0000008000037812 */ /* 0x000fca00078ef803 */
[----:B------:R0:W-:Y:S01]  /*b140*/  STG.E.U8 desc[UR36][R4.64], R3 ;  /* 0x0000000304007986 */ /* 0x0001e2000c101124 */
[----:B------:R-:W-:Y:S05]  /*b150*/  BRA `(.L_x_11321) ;  /* 0x00000000001c7947 */ /* 0x000fea0003800000 */
.L_x_11342:
[----:B------:R-:W-:Y:S01]  /*b160*/  UMOV UR4, 0xf0000000 ;  /* 0xf000000000047882 */ /* 0x000fe20000000000 */
[----:B------:R-:W-:Y:S01]  /*b170*/  UMOV UR5, 0x380fffff ;  /* 0x380fffff00057882 */ /* 0x000fe20000000000 */
[----:B------:R-:W0:Y:S01]  /*b180*/  F2F.F32.F64 R0, R24 ;  /* 0x0000001800007310 */ /* 0x000e220000301000 */
[----:B------:R-:W-:-:S14]  /*b190*/  DSETP.GEU.AND P0, PT, |R24|, UR4, PT ;  /* 0x0000000418007e2a */ /* 0x000fdc000bf0e200 */
[----:B0-----:R-:W-:-:S05]  /*b1a0*/  @!P0 FMUL R0, R0, 1.175494350822287508e-38 ;  /* 0x0080000000008820 */ /* 0x001fca0000400000 */
[----:B------:R-:W-:-:S05]  /*b1b0*/  F2FP.BF16.F32.PACK_AB R0, RZ, R0 ;  /* 0x00000000ff00723e */ /* 0x000fca00000010ff */
[----:B------:R2:W-:Y:S02]  /*b1c0*/  STG.E.U16 desc[UR36][R4.64], R0 ;  /* 0x0000000004007986 */ /* 0x0005e4000c101524 */
.L_x_11321:
[----:B------:R-:W-:-:S07]  /*b1d0*/  VIADD R2, R2, 0x80 ;  /* 0x0000008002027836 */ /* 0x000fce0000000000 */
.L_x_11280:
[----:B------:R-:W-:Y:S05]  /*b1e0*/  BSYNC.RECONVERGENT B7 ;  /* 0x0000000000077941 */ /* 0x000fea0003800200 */
.L_x_11241:
        /* <DEDUP_REMOVED lines=22> */
.L_x_11354:
[----:B------:R-:W0:Y:S02]  /*b350*/  F2I.S64.F64.TRUNC R16, R16 ;  /* 0x0000001000107311 */ /* 0x000e24000030d900 */
[----:B0-----:R-:W-:-:S05]  /*b360*/  IMAD.MOV.U32 R5, RZ, RZ, R16 ;  /* 0x000000ffff057224 */ /* 0x001fca00078e0010 */
[----:B------:R-:W-:Y:S01]  /*b370*/  STG.E.U8 desc[UR36][R2.64], R5 ;  /* 0x0000000502007986 */ /* 0x000fe2000c101124 */
[----:B------:R-:W-:Y:S05]  /*b380*/  EXIT ;  /* 0x000000000000794d */ /* 0x000fea0003800000 */
.L_x_11353:
        /* <DEDUP_REMOVED lines=9> */
.L_x_11357:
[----:B------:R-:W0:Y:S02]  /*b420*/  F2I.F64.TRUNC R17, R16 ;  /* 0x0000001000117311 */ /* 0x000e24000030d100 */
[----:B0-----:R-:W-:Y:S01]  /*b430*/  STG.E desc[UR36][R2.64], R17 ;  /* 0x0000001102007986 */ /* 0x001fe2000c101924 */
[----:B------:R-:W-:Y:S05]  /*b440*/  EXIT ;  /* 0x000000000000794d */ /* 0x000fea0003800000 */
.L_x_11356:
[----:B------:R-:W0:Y:S02]  /*b450*/  F2I.F64.TRUNC R17, R16 ;  /* 0x0000001000117311 */ /* 0x000e24000030d100 */
[----:B0-----:R-:W-:Y:S01]  /*b460*/  STG.E.U16 desc[UR36][R2.64], R17 ;  /* 0x0000001102007986 */ /* 0x001fe2000c101524 */
[----:B------:R-:W-:Y:S05]  /*b470*/  EXIT ;  /* 0x000000000000794d */ /* 0x000fea0003800000 */
.L_x_11352:
        /* <DEDUP_REMOVED lines=13> */
.L_x_11359:
        /* <DEDUP_REMOVED lines=8> */
.L_x_11358:
        /* <DEDUP_REMOVED lines=14> */
.L_x_11361:
        /* <DEDUP_REMOVED lines=9> */
.L_x_11360:
[----:B------:R-:W-:Y:S01]  /*b740*/  STG.E.64 desc[UR36][R2.64], R16 ;  /* 0x0000001002007986 */ /* 0x000fe2000c101b24 */
[----:B------:R-:W-:Y:S05]  /*b750*/  EXIT ;  /* 0x000000000000794d */ /* 0x000fea0003800000 */
.L_x_11351:
        /* <DEDUP_REMOVED lines=13> */
.L_x_11365:
        /* <DEDUP_REMOVED lines=22> */
.L_x_11368:
[----:B------:R-:W-:-:S04]  /*b990*/  SHF.R.U32.HI R5, RZ, 0x18, R5 ;  /* 0x00000018ff057819 */ /* 0x000fc80000011605 */
[----:B------:R-:W-:-:S07]  /*b9a0*/  LOP3.LUT R0, R0, 0x80, R5, 0xf8, !PT ;  /* 0x0000008000007812 */ /* 0x000fce00078ef805 */
.L_x_11367:
[----:B------:R-:W-:Y:S05]  /*b9b0*/  BSYNC.RECONVERGENT B0 ;  /* 0x0000000000007941 */ /* 0x000fea0003800200 */
.L_x_11366:
[----:B------:R-:W-:Y:S01]  /*b9c0*/  STG.E.U8 desc[UR36][R2.64], R0 ;  /* 0x0000000002007986 */ /* 0x000fe2000c101124 */
[----:B------:R-:W-:Y:S05]  /*b9d0*/  EXIT ;  /* 0x000000000000794d */ /* 0x000fea0003800000 */
.L_x_11364:
        /* <DEDUP_REMOVED lines=22> */
.L_x_11371:
[----:B------:R-:W-:-:S04]  /*bb40*/  SHF.R.U32.HI R5, RZ, 0x18, R5 ;  /* 0x00000018ff057819 */ /* 0x000fc80000011605 */
[----:B------:R-:W-:-:S07]  /*bb50*/  LOP3.LUT R0, R0, 0x80, R5, 0xf8, !PT ;  /* 0x0000008000007812 */ /* 0x000fce00078ef805 */
.L_x_11370:
[----:B------:R-:W-:Y:S05]  /*bb60*/  BSYNC.RECONVERGENT B0 ;  /* 0x0000000000007941 */ /* 0x000fea0003800200 */
.L_x_11369:
[----:B------:R-:W-:Y:S01]  /*bb70*/  STG.E.U8 desc[UR36][R2.64], R0 ;  /* 0x0000000002007986 */ /* 0x000fe2000c101124 */
[----:B------:R-:W-:Y:S05]  /*bb80*/  EXIT ;  /* 0x000000000000794d */ /* 0x000fea0003800000 */
.L_x_11363:
        /* <DEDUP_REMOVED lines=26> */
.L_x_11373:
[----:B------:R-:W0:Y:S02]  /*bd30*/  F2I.U64.F64.TRUNC R16, R16 ;  /* 0x0000001000107311 */ /* 0x000e24000030d800 */
[----:B0-----:R-:W-:Y:S01]  /*bd40*/  STG.E.64 desc[UR36][R2.64], R16 ;  /* 0x0000001002007986 */ /* 0x001fe2000c101b24 */
[----:B------:R-:W-:Y:S05]  /*bd50*/  EXIT ;  /* 0x000000000000794d */ /* 0x000fea0003800000 */
.L_x_11372:
[----:B------:R-:W0:Y:S02]  /*bd60*/  F2I.U32.F64.TRUNC R17, R16 ;  /* 0x0000001000117311 */ /* 0x000e24000030d000 */
[----:B0-----:R-:W-:Y:S01]  /*bd70*/  STG.E desc[UR36][R2.64], R17 ;  /* 0x0000001102007986 */ /* 0x001fe2000c101924 */
[----:B------:R-:W-:Y:S05]  /*bd80*/  EXIT ;  /* 0x000000000000794d */ /* 0x000fea0003800000 */
.L_x_11362:
        /* <DEDUP_REMOVED lines=10> */
.L_x_11375:
[----:B------:R-:W-:-:S05]  /*be30*/  CS2R R18, SRZ ;  /* 0x0000000000127805 */ /* 0x000fca000001ff00 */
[----:B------:R-:W-:Y:S01]  /*be40*/  STG.E.128 desc[UR36][R2.64], R16 ;  /* 0x0000001002007986 */ /* 0x000fe2000c101d24 */
[----:B------:R-:W-:Y:S05]  /*be50*/  EXIT ;  /* 0x000000000000794d */ /* 0x000fea0003800000 */
.L_x_11374:
[----:B------:R-:W-:-:S13]  /*be60*/  ISETP.NE.AND P0, PT, R0, 0xf, PT ;  /* 0x0000000f0000780c */ /* 0x000fda0003f05270 */
[----:B------:R-:W-:Y:S05]  /*be70*/  @!P0 BRA `(.L_x_11376) ;  /* 0x0000000400088947 */ /* 0x000fea0003800000 */
[----:B------:R-:W-:-:S13]  /*be80*/  ISETP.NE.AND P0, PT, R0, 0x17, PT ;  /* 0x000000170000780c */ /* 0x000fda0003f05270 */
[----:B------:R-:W-:Y:S05]  /*be90*/  @!P0 BRA `(.L_x_11377) ;  /* 0x0000000000a08947 */ /* 0x000fea0003800000 */
[----:B------:R-:W-:-:S13]  /*bea0*/  ISETP.NE.AND P0, PT, R0, 0x18, PT ;  /* 0x000000180000780c */ /* 0x000fda0003f05270 */
[----:B------:R-:W-:Y:S05]  /*beb0*/  @!P0 BRA `(.L_x_11378) ;  /* 0x0000000000448947 */ /* 0x000fea0003800000 */
.L_x_11355:
        /* <DEDUP_REMOVED lines=16> */
.L_x_11379:
[----:B------:R-:W-:Y:S05]  /*bfc0*/  EXIT ;  /* 0x000000000000794d */ /* 0x000fea0003800000 */
.L_x_11378:
        /* <DEDUP_REMOVED lines=17> */
.L_x_11381:
[----:B------:R-:W-:Y:S05]  /*c0e0*/  BSYNC.RECONVERGENT B0 ;  /* 0x0000000000007941 */ /* 0x000fea0003800200 */
.L_x_11380:
[----:B------:R-:W-:-:S05]  /*c0f0*/  LOP3.LUT R5, R0, 0x80, R5, 0xf8, !PT ;  /* 0x0000008000057812 */ /* 0x000fca00078ef805 */
[----:B------:R-:W-:Y:S01]  /*c100*/  STG.E.U8 desc[UR36][R2.64], R5 ;  /* 0x0000000502007986 */ /* 0x000fe2000c101124 */
[----:B------:R-:W-:Y:S05]  /*c110*/  EXIT ;  /* 0x000000000000794d */ /* 0x000fea0003800000 */
.L_x_11377:
        /* <DEDUP_REMOVED lines=16> */
.L_x_11383:
[----:B------:R-:W-:Y:S01]  /*c220*/  IMAD.MOV.U32 R0, RZ, RZ, 0x7f ;  /* 0x0000007fff007424 */ /* 0x000fe200078e00ff */
[----:B------:R-:W-:-:S04]  /*c230*/  ISETP.GT.U32.AND P0, PT, R4, 0x7f800000, PT ;  /* 0x7f8000000400780c */ /* 0x000fc80003f04070 */
[----:B------:R-:W-:-:S09]  /*c240*/  SEL R0, R0, 0x7c, P0 ;  /* 0x0000007c00007807 */ /* 0x000fd20000000000 */
.L_x_11384:
[----:B------:R-:W-:Y:S05]  /*c250*/  BSYNC.RECONVERGENT B0 ;  /* 0x0000000000007941 */ /* 0x000fea0003800200 */
.L_x_11382:
[----:B------:R-:W-:-:S04]  /*c260*/  SHF.R.U32.HI R5, RZ, 0x18, R5 ;  /* 0x00000018ff057819 */ /* 0x000fc80000011605 */
[----:B------:R-:W-:-:S05]  /*c270*/  LOP3.LUT R5, R0, 0x80, R5, 0xf8, !PT ;  /* 0x0000008000057812 */ /* 0x000fca00078ef805 */
[----:B------:R-:W-:Y:S01]  /*c280*/  STG.E.U8 desc[UR36][R2.64], R5 ;  /* 0x0000000502007986 */ /* 0x000fe2000c101124 */
[----:B------:R-:W-:Y:S05]  /*c290*/  EXIT ;  /* 0x000000000000794d */ /* 0x000fea0003800000 */
.L_x_11376:
        /* <DEDUP_REMOVED lines=8> */
.L_x_11385:
        /* <DEDUP_REMOVED lines=14> */
.L_x_41776:


//--------------------- .text._ZN2at6native18elementwise_kernelILi128ELi2EZNS0_22gpu_kernel_impl_nocastINS0_13BinaryFunctorIdddZZZNS0_16fmax_kernel_cudaERNS_18TensorIteratorBaseEENKUlvE_clEvENKUlvE_clEvEUlddE_EEEEvS5_RKT_EUliE_EEviT1_ --------------------------
	.section	.text._ZN2at6native18elementwise_kernelILi128ELi2EZNS0_22gpu_kernel_impl_nocastINS0_13BinaryFunctorIdddZZZNS0_16fmax_kernel_cudaERNS_18TensorIteratorBaseEENKUlvE_clEvENKUlvE_clEvEUlddE_EEEEvS5_RKT_EUliE_EEviT1_,"ax",@progbits
	.align	128
        .global         _ZN2at6native18elementwise_kernelILi128ELi2EZNS0_22gpu_kernel_impl_nocastINS0_13BinaryFunctorIdddZZZNS0_16fmax_kernel_cudaERNS_18TensorIteratorBaseEENKUlvE_clEvENKUlvE_clEvEUlddE_EEEEvS5_RKT_EUliE_EEviT1_
        .type           _ZN2at6native18elementwise_kernelILi128ELi2EZNS0_22gpu_kernel_impl_nocastINS0_13BinaryFunctorIdddZZZNS0_16fmax_kernel_cudaERNS_18TensorIteratorBaseEENKUlvE_clEvENKUlvE_clEvEUlddE_EEEEvS5_RKT_EUliE_EEviT1_,@function
        .size           _ZN2at6native18elementwise_kernelILi128ELi2EZNS0_22gpu_kernel_impl_nocastINS0_13BinaryFunctorIdddZZZNS0_16fmax_kernel_cudaERNS_18TensorIteratorBaseEENKUlvE_clEvENKUlvE_clEvEUlddE_EEEEvS5_RKT_EUliE_EEviT1_,(.L_x_41777 - _ZN2at6native18elementwise_kernelILi128ELi2EZNS0_22gpu_kernel_impl_nocastINS0_13BinaryFunctorIdddZZZNS0_16fmax_kernel_cudaERNS_18TensorIteratorBaseEENKUlvE_clEvENKUlvE_clEvEUlddE_EEEEvS5_RKT_EUliE_EEviT1_)
        .other          _ZN2at6native18elementwise_kernelILi128ELi2EZNS0_22gpu_kernel_impl_nocastINS0_13BinaryFunctorIdddZZZNS0_16fmax_kernel_cudaERNS_18TensorIteratorBaseEENKUlvE_clEvENKUlvE_clEvEUlddE_EEEEvS5_RKT_EUliE_EEviT1_,@"STO_CUDA_ENTRY STV_DEFAULT"
_ZN2at6native18elementwise_kernelILi128ELi2EZNS0_22gpu_kernel_impl_nocastINS0_13BinaryFunctorIdddZZZNS0_16fmax_kernel_cudaERNS_18TensorIteratorBaseEENKUlvE_clEvENKUlvE_clEvEUlddE_EEEEvS5_RKT_EUliE_EEviT1_:
.text._ZN2at6native18elementwise_kernelILi128ELi2EZNS0_22gpu_kernel_impl_nocastINS0_13BinaryFunctorIdddZZZNS0_16fmax_kernel_cudaERNS_18TensorIteratorBaseEENKUlvE_clEvENKUlvE_clEvEUlddE_EEEEvS5_RKT_EUliE_EEviT1_:
        /* <DEDUP_REMOVED lines=20> */
[----:B---3--:R-:W-:Y:S01]  /*0140*/  DSETP.MAX.AND P0, P1, R4, R6, PT ;  /* 0x000000060400722a */ /* 0x008fe2000390f000 */
[----:B------:R-:W-:Y:S02]  /*0150*/  MOV R13, R7 ;  /* 0x00000007000d7202 */ /* 0x000fe40000000f00 */
[----:B------:R-:W-:-:S03]  /*0160*/  MOV R9, R6 ;  /* 0x0000000600097202 */ /* 0x000fc60000000f00 */
[----:B------:R-:W-:Y:S02]  /*0170*/  FSEL R15, R0, R13, P0 ;  /* 0x0000000d000f7208 */ /* 0x000fe40000000000 */
[----:B------:R-:W-:-:S06]  /*0180*/  SEL R8, R4, R9, P0 ;  /* 0x0000000904087207 */ /* 0x000fcc0000000000 */
[----:B------:R-:W-:-:S04]  /*0190*/  @P1 LOP3.LUT R15, R13, 0x80000, RZ, 0xfc, !PT ;  /* 0x000800000d0f1812 */ /* 0x000fc800078efcff */
[----:B------:R-:W-:-:S05]  /*01a0*/  MOV R9, R15 ;  /* 0x0000000f00097202 */ /* 0x000fca0000000f00 */
[----:B0-----:R0:W-:Y:S02]  /*01b0*/  STG.E.64 desc[UR6][R10.64], R8 ;  /* 0x000000080a007986 */ /* 0x0011e4000c101b06 */
.L_x_11388:
[----:B------:R-:W-:Y:S05]  /*01c0*/  BSYNC.RECONVERGENT B0 ;  /* 0x0000000000007941 */ /* 0x000fea0003800200 */
.L_x_11387:
        /* <DEDUP_REMOVED lines=8> */
[----:B--2---:R-:W-:Y:S01]  /*0250*/  DSETP.MAX.AND P0, P1, R2, R4, PT ;  /* 0x000000040200722a */ /* 0x004fe2000390f000 */
        /* <DEDUP_REMOVED lines=8> */
.L_x_11386:
        /* <DEDUP_REMOVED lines=355> */
.L_x_11391:
        /* <DEDUP_REMOVED lines=19> */
[----:B------:R0:W-:Y:S02]  /*1a40*/  STG.E.64 desc[UR6][R10.64], R4 ;  /* 0x000000040a007986 */ /* 0x0001e4000c101b06 */
.L_x_11390:
[----:B------:R-:W-:Y:S05]  /*1a50*/  BSYNC.RECONVERGENT B0 ;  /* 0x0000000000007941 */ /* 0x000fea0003800200 */
.L_x_11389:
        /* <DEDUP_REMOVED lines=350> */
.L_x_11392:
        /* <DEDUP_REMOVED lines=12> */
[----:B---3--:R-:W-:Y:S01]  /*3100*/  DSETP.MAX.AND P1, P2, R4, R6, PT ;  /* 0x000000060400722a */ /* 0x008fe20003a2f000 */
        /* <DEDUP_REMOVED lines=8> */
.L_x_11393:
        /* <DEDUP_REMOVED lines=15> */
.L_x_41777:


//--------------------- .text._ZN2at6native27unrolled_elementwise_kernelINS0_13BinaryFunctorIdddZZZNS0_16fmax_kernel_cudaERNS_18TensorIteratorBaseEENKUlvE_clEvENKUlvE_clEvEUlddE_EESt5arrayIPcLm3EELi4E23TrivialOffsetCalculatorILi2EjESC_ILi1EjENS0_6memory15LoadWithoutCastENSF_16StoreWithoutCastEEEviT_T0_T2_T3_T4_T5_ --------------------------
	.section	.text._ZN2at6native27unrolled_elementwise_kernelINS0_13BinaryFunctorIdddZZZNS0_16fmax_kernel_cudaERNS_18TensorIteratorBaseEENKUlvE_clEvENKUlvE_clEvEUlddE_EESt5arrayIPcLm3EELi4E23TrivialOffsetCalculatorILi2EjESC_ILi1EjENS0_6memory15LoadWithoutCastENSF_16StoreWithoutCastEEEviT_T0_T2_T3_T4_T5_,"ax",@progbits
	.align	128
        .global         _ZN2at6native27unrolled_elementwise_kernelINS0_13BinaryFunctorIdddZZZNS0_16fmax_kernel_cudaERNS_18TensorIteratorBaseEENKUlvE_clEvENKUlvE_clEvEUlddE_EESt5arrayIPcLm3EELi4E23TrivialOffsetCalculatorILi2EjESC_ILi1EjENS0_6memory15LoadWithoutCastENSF_16StoreWithoutCastEEEviT_T0_T2_T3_T4_T5_
        .type           _ZN2at6native27unrolled_elementwise_kernelINS0_13BinaryFunctorIdddZZZNS0_16fmax_kernel_cudaERNS_18TensorIteratorBaseEENKUlvE_clEvENKUlvE_clEvEUlddE_EESt5arrayIPcLm3EELi4E23TrivialOffsetCalculatorILi2EjESC_ILi1EjENS0_6memory15LoadWithoutCastENSF_16StoreWithoutCastEEEviT_T0_T2_T3_T4_T5_,@function
        .size           _ZN2at6native27unrolled_elementwise_kernelINS0_13BinaryFunctorIdddZZZNS0_16fmax_kernel_cudaERNS_18TensorIteratorBaseEENKUlvE_clEvENKUlvE_clEvEUlddE_EESt5arrayIPcLm3EELi4E23TrivialOffsetCalculatorILi2EjESC_ILi1EjENS0_6memory15LoadWithoutCastENSF_16StoreWithoutCastEEEviT_T0_T2_T3_T4_T5_,(.L_x_41778 - _ZN2at6native27unrolled_elementwise_kernelINS0_13BinaryFunctorIdddZZZNS0_16fmax_kernel_cudaERNS_18TensorIteratorBaseEENKUlvE_clEvENKUlvE_clEvEUlddE_EESt5arrayIPcLm3EELi4E23TrivialOffsetCalculatorILi2EjESC_ILi1EjENS0_6memory15LoadWithoutCastENSF_16StoreWithoutCastEEEviT_T0_T2_T3_T4_T5_)
        .other          _ZN2at6native27unrolled_elementwise_kernelINS0_13BinaryFunctorIdddZZZNS0_16fmax_kernel_cudaERNS_18TensorIteratorBaseEENKUlvE_clEvENKUlvE_clEvEUlddE_EESt5arrayIPcLm3EELi4E23TrivialOffsetCalculatorILi2EjESC_ILi1EjENS0_6memory15LoadWithoutCastENSF_16StoreWithoutCastEEEviT_T0_T2_T3_T4_T5_,@"STO_CUDA_ENTRY STV_DEFAULT"
_ZN2at6native27unrolled_elementwise_kernelINS0_13BinaryFunctorIdddZZZNS0_16fmax_kernel_cudaERNS_18TensorIteratorBaseEENKUlvE_clEvENKUlvE_clEvEUlddE_EESt5arrayIPcLm3EELi4E23TrivialOffsetCalculatorILi2EjESC_ILi1EjENS0_6memory15LoadWithoutCastENSF_16StoreWithoutCastEEEviT_T0_T2_T3_T4_T5_:
.text._ZN2at6native27unrolled_elementwise_kernelINS0_13BinaryFunctorIdddZZZNS0_16fmax_kernel_cudaERNS_18TensorIteratorBaseEENKUlvE_clEvENKUlvE_clEvEUlddE_EESt5arrayIPcLm3EELi4E23TrivialOffsetCalculatorILi2EjESC_ILi1EjENS0_6memory15LoadWithoutCastENSF_16StoreWithoutCastEEEviT_T0_T2_T3_T4_T5_:
        /* <DEDUP_REMOVED lines=52> */
[----:B----4-:R-:W-:Y:S01]  /*0340*/  DSETP.MAX.AND P0, P1, R12, R8, PT ;  /* 0x000000080c00722a */ /* 0x010fe2000390f000 */
[----:B------:R-:W-:-:S02]  /*0350*/  IMAD.MOV.U32 R21, RZ, RZ, R9 ;  /* 0x000000ffff157224 */ /* 0x000fc400078e0009 */
[----:B0-----:R-:W-:-:S03]  /*0360*/  IMAD.MOV.U32 R16, RZ, RZ, R13 ;  /* 0x000000ffff107224 */ /* 0x001fc600078e000d */
[----:B------:R-:W-:Y:S02]  /*0370*/  SEL R8, R12, R8, P0 ;  /* 0x000000080c087207 */ /* 0x000fe40000000000 */
[----:B------:R-:W-:-:S06]  /*0380*/  FSEL R17, R16, R21, P0 ;  /* 0x0000001510117208 */ /* 0x000fcc0000000000 */
[----:B------:R-:W-:Y:S01]  /*0390*/  @P1 LOP3.LUT R17, R21, 0x80000, RZ, 0xfc, !PT ;  /* 0x0008000015111812 */ /* 0x000fe200078efcff */
[----:B-----5:R-:W-:Y:S01]  /*03a0*/  DSETP.MAX.AND P2, P3, R10, R2, PT ;  /* 0x000000020a00722a */ /* 0x020fe20003b4f000 */
[----:B------:R-:W-:Y:S01]  /*03b0*/  IMAD.MOV.U32 R12, RZ, RZ, R3 ;  /* 0x000000ffff0c7224 */ /* 0x000fe200078e0003 */
[----:B------:R-:W-:-:S04]  /*03c0*/  MOV R9, R11 ;  /* 0x0000000b00097202 */ /* 0x000fc80000000f00 */
[----:B------:R-:W-:Y:S02]  /*03d0*/  FSEL R13, R9, R12, P2 ;  /* 0x0000000c090d7208 */ /* 0x000fe40001000000 */
[----:B------:R-:W-:-:S06]  /*03e0*/  SEL R2, R10, R2, P2 ;  /* 0x000000020a027207 */ /* 0x000fcc0001000000 */
[----:B------:R-:W-:Y:S01]  /*03f0*/  @P3 LOP3.LUT R13, R12, 0x80000, RZ, 0xfc, !PT ;  /* 0x000800000c0d3812 */ /* 0x000fe200078efcff */
[----:B--2---:R-:W-:Y:S01]  /*0400*/  IMAD.MOV.U32 R12, RZ, RZ, R15 ;  /* 0x000000ffff0c7224 */ /* 0x004fe200078e000f */
[----:B---3--:R-:W-:Y:S01]  /*0410*/  DSETP.MAX.AND P0, P1, R26, R14, PT ;  /* 0x0000000e1a00722a */ /* 0x008fe2000390f000 */
[----:B------:R-:W-:-:S05]  /*0420*/  IMAD.MOV.U32 R3, RZ, RZ, R27 ;  /* 0x000000ffff037224 */ /* 0x000fca00078e001b */
[----:B------:R-:W-:Y:S01]  /*0430*/  FSEL R11, R3, R12, P0 ;  /* 0x0000000c030b7208 */ /* 0x000fe20000000000 */
[----:B------:R-:W-:Y:S01]  /*0440*/  DSETP.MAX.AND P3, P2, R6, R4, PT ;  /* 0x000000040600722a */ /* 0x000fe20003a6f000 */
        /* <DEDUP_REMOVED lines=25> */
.L_x_11396:
[----:B------:R-:W-:Y:S05]  /*05e0*/  BSYNC.RELIABLE B1 ;  /* 0x0000000000017941 */ /* 0x000fea0003800100 */
.L_x_11395:
[----:B------:R-:W-:-:S13]  /*05f0*/  ISETP.GE.AND P0, PT, R23, R22, PT ;  /* 0x000000161700720c */ /* 0x000fda0003f06270 */
[----:B0-----:R-:W0:Y:S01]  /*0600*/  @!P0 LDC.64 R2, c[0x0][0x388] ;  /* 0x0000e200ff028b82 */ /* 0x001e220000000a00 */
[----:B------:R-:W-:Y:S01]  /*0610*/  @!P0 IMAD R7, R0, 0x200, R23 ;  /* 0x0000020000078824 */ /* 0x000fe200078e0217 */
[----:B------:R-:W-:-:S03]  /*0620*/  @!P0 IADD3 R23, PT, PT, R23, 0x80, RZ ;  /* 0x0000008017178810 */ /* 0x000fc60007ffe0ff */
[----:B0-----:R-:W-:-:S05]  /*0630*/  @!P0 IMAD.WIDE.U32 R2, R7, 0x8, R2 ;  /* 0x0000000807028825 */ /* 0x001fca00078e0002 */
[----:B------:R1:W-:Y:S02]  /*0640*/  @!P0 STG.E.64 desc[UR4][R2.64], R10 ;  /* 0x0000000a02008986 */ /* 0x0003e4000c101b04 */
.L_x_11397:
[----:B------:R-:W-:Y:S05]  /*0650*/  BSYNC.RECONVERGENT B0 ;  /* 0x0000000000007941 */ /* 0x000fea0003800200 */
.L_x_11394:
        /* <DEDUP_REMOVED lines=8> */
.L_x_11398:
        /* <DEDUP_REMOVED lines=10> */
.L_x_41778:


//--------------------- .text._ZN2at6native29vectorized_elementwise_kernelILi2ENS0_13BinaryFunctorIdddZZZNS0_16fmax_kernel_cudaERNS_18TensorIteratorBaseEENKUlvE_clEvENKUlvE_clEvEUlddE_EESt5arrayIPcLm3EEEEviT0_T1_ --------------------------
	.section	.text._ZN2at6native29vectorized_elementwise_kernelILi2ENS0_13BinaryFunctorIdddZZZNS0_16fmax_kernel_cudaERNS_18TensorIteratorBaseEENKUlvE_clEvENKUlvE_clEvEUlddE_EESt5arrayIPcLm3EEEEviT0_T1_,"ax",@progbits
	.align	128
        .global         _ZN2at6native29vectorized_elementwise_kernelILi2ENS0_13BinaryFunctorIdddZZZNS0_16fmax_kernel_cudaERNS_18TensorIteratorBaseEENKUlvE_clEvENKUlvE_clEvEUlddE_EESt5arrayIPcLm3EEEEviT0_T1_
        .type           _ZN2at6native29vectorized_elementwise_kernelILi2ENS0_13BinaryFunctorIdddZZZNS0_16fmax_kernel_cudaERNS_18TensorIteratorBaseEENKUlvE_clEvENKUlvE_clEvEUlddE_EESt5arrayIPcLm3EEEEviT0_T1_,@function
        .size           _ZN2at6native29vectorized_elementwise_kernelILi2ENS0_13BinaryFunctorIdddZZZNS0_16fmax_kernel_cudaERNS_18TensorIteratorBaseEENKUlvE_clEvENKUlvE_clEvEUlddE_EESt5arrayIPcLm3EEEEviT0_T1_,(.L_x_41779 - _ZN2at6native29vectorized_elementwise_kernelILi2ENS0_13BinaryFunctorIdddZZZNS0_16fmax_kernel_cudaERNS_18TensorIteratorBaseEENKUlvE_clEvENKUlvE_clEvEUlddE_EESt5arrayIPcLm3EEEEviT0_T1_)
        .other          _ZN2at6native29vectorized_elementwise_kernelILi2ENS0_13BinaryFunctorIdddZZZNS0_16fmax_kernel_cudaERNS_18TensorIteratorBaseEENKUlvE_clEvENKUlvE_clEvEUlddE_EESt5arrayIPcLm3EEEEviT0_T1_,@"STO_CUDA_ENTRY STV_DEFAULT"
_ZN2at6native29vectorized_elementwise_kernelILi2ENS0_13BinaryFunctorIdddZZZNS0_16fmax_kernel_cudaERNS_18TensorIteratorBaseEENKUlvE_clEvENKUlvE_clEvEUlddE_EESt5arrayIPcLm3EEEEviT0_T1_:
.text._ZN2at6native29vectorized_elementwise_kernelILi2ENS0_13BinaryFunctorIdddZZZNS0_16fmax_kernel_cudaERNS_18TensorIteratorBaseEENKUlvE_clEvENKUlvE_clEvEUlddE_EESt5arrayIPcLm3EEEEviT0_T1_:
        /* <DEDUP_REMOVED lines=99> */
[----:B----4-:R-:W-:Y:S01]  /*0630*/  DSETP.MAX.AND P1, P2, R10, R34, PT ;  /* 0x000000220a00722a */ /* 0x010fe20003a2f000 */
[----:B------:R-:W-:-:S05]  /*0640*/  IMAD.MOV.U32 R34, RZ, RZ, R10 ;  /* 0x000000ffff227224 */ /* 0x000fca00078e000a */
[----:B------:R-:W-:Y:S02]  /*0650*/  FSEL R11, R11, R35, P1 ;  /* 0x000000230b0b7208 */ /* 0x000fe40000800000 */
[----:B------:R-:W-:Y:S01]  /*0660*/  SEL R10, R34, R36, P1 ;  /* 0x00000024220a7207 */ /* 0x000fe20000800000 */
[----:B------:R-:W-:Y:S01]  /*0670*/  DSETP.MAX.AND P1, P3, R22, R32, PT ;  /* 0x000000201600722a */ /* 0x000fe20003b2f000 */
[----:B------:R-:W-:-:S04]  /*0680*/  IMAD.MOV.U32 R34, RZ, RZ, R22 ;  /* 0x000000ffff227224 */ /* 0x000fc800078e0016 */
[----:B------:R-:W-:Y:S01]  /*0690*/  @P2 LOP3.LUT R11, R35, 0x80000, RZ, 0xfc, !PT ;  /* 0x00080000230b2812 */ /* 0x000fe200078efcff */
[----:B------:R-:W-:Y:S01]  /*06a0*/  DSETP.MAX.AND P2, P4, R30, R4, PT ;  /* 0x000000041e00722a */ /* 0x000fe20003c4f000 */
[----:B------:R-:W-:Y:S02]  /*06b0*/  FSEL R23, R23, R33, P1 ;  /* 0x0000002117177208 */ /* 0x000fe40000800000 */
[----:B------:R-:W-:-:S05]  /*06c0*/  MOV R35, R32 ;  /* 0x0000002000237202 */ /* 0x000fca0000000f00 */
[----:B------:R-:W-:Y:S01]  /*06d0*/  @P3 LOP3.LUT R23, R33, 0x80000, RZ, 0xfc, !PT ;  /* 0x0008000021173812 */ /* 0x000fe200078efcff */
[----:B------:R-:W-:Y:S01]  /*06e0*/  IMAD.MOV.U32 R33, RZ, RZ, R4 ;  /* 0x000000ffff217224 */ /* 0x000fe200078e0004 */
[----:B------:R-:W-:Y:S01]  /*06f0*/  SEL R22, R34, R35, P1 ;  /* 0x0000002322167207 */ /* 0x000fe20000800000 */
[----:B------:R-:W-:Y:S01]  /*0700*/  IMAD.MOV.U32 R32, RZ, RZ, R5 ;  /* 0x000000ffff207224 */ /* 0x000fe200078e0005 */
[----:B---3--:R-:W-:Y:S01]  /*0710*/  DSETP.MAX.AND P1, P3, R6, R26, PT ;  /* 0x0000001a0600722a */ /* 0x008fe20003b2f000 */
[----:B------:R-:W-:Y:S01]  /*0720*/  IMAD.MOV.U32 R5, RZ, RZ, R31 ;  /* 0x000000ffff057224 */ /* 0x000fe200078e001f */
[----:B------:R-:W-:Y:S01]  /*0730*/  SEL R4, R30, R33, P2 ;  /* 0x000000211e047207 */ /* 0x000fe20001000000 */
[----:B------:R-:W-:Y:S01]  /*0740*/  IMAD.MOV.U32 R30, RZ, RZ, R26 ;  /* 0x000000ffff1e7224 */ /* 0x000fe200078e001a */
[----:B------:R-:W-:Y:S02]  /*0750*/  MOV R31, R27 ;  /* 0x0000001b001f7202 */ /* 0x000fe40000000f00 */
[----:B------:R-:W0:Y:S01]  /*0760*/  @!P0 LDC.64 R26, c[0x0][0x388] ;  /* 0x0000e200ff1a8b82 */ /* 0x000e220000000a00 */
[----:B------:R-:W-:-:S02]  /*0770*/  FSEL R5, R5, R32, P2 ;  /* 0x0000002005057208 */ /* 0x000fc40001000000 */
[----:B------:R-:W-:Y:S01]  /*0780*/  @P4 LOP3.LUT R5, R32, 0x80000, RZ, 0xfc, !PT ;  /* 0x0008000020054812 */ /* 0x000fe200078efcff */
[----:B-----5:R-:W-:Y:S01]  /*0790*/  DSETP.MAX.AND P2, P4, R28, R8, PT ;  /* 0x000000081c00722a */ /* 0x020fe20003c4f000 */
        /* <DEDUP_REMOVED lines=9> */
[----:B------:R-:W-:Y:S01]  /*0830*/  DSETP.MAX.AND P1, P3, R24, R20, PT ;  /* 0x000000141800722a */ /* 0x000fe20003b2f000 */
        /* <DEDUP_REMOVED lines=10> */
[----:B------:R-:W-:Y:S01]  /*08e0*/  DSETP.MAX.AND P0, P1, R14, R16, PT ;  /* 0x000000100e00722a */ /* 0x000fe2000390f000 */
[----:B------:R-:W-:Y:S01]  /*08f0*/  MOV R24, R13 ;  /* 0x0000000d00187202 */ /* 0x000fe20000000f00 */
[----:B------:R-:W-:Y:S01]  /*0900*/  DSETP.MAX.AND P2, P4, R18, R12, PT ;  /* 0x0000000c1200722a */ /* 0x000fe20003c4f000 */
        /* <DEDUP_REMOVED lines=26> */
.L_x_11402:
[----:B------:R-:W-:-:S13]  /*0ab0*/  ISETP.GE.U32.AND P0, PT, R3, R2, PT ;  /* 0x000000020300720c */ /* 0x000fda0003f06070 */
[----:B------:R-:W-:Y:S05]  /*0ac0*/  @P0 BRA `(.L_x_11404) ;  /* 0x0000000000300947 */ /* 0x000fea0003800000 */
[----:B0-----:R-:W0:Y:S01]  /*0ad0*/  LDC.64 R4, c[0x0][0x388] ;  /* 0x0000e200ff047b82 */ /* 0x001e220000000a00 */
[----:B------:R-:W-:Y:S02]  /*0ae0*/  IMAD R15, R0, 0x400, R3 ;  /* 0x00000400000f7824 */ /* 0x000fe400078e0203 */
[----:B------:R-:W-:Y:S02]  /*0af0*/  VIADD R3, R3, 0x80 ;  /* 0x0000008003037836 */ /* 0x000fe40000000000 */
[----:B0-----:R-:W-:-:S05]  /*0b00*/  IMAD.WIDE.U32 R4, R15, 0x8, R4 ;  /* 0x000000080f047825 */ /* 0x001fca00078e0004 */
[----:B------:R1:W-:Y:S02]  /*0b10*/  STG.E.64 desc[UR4][R4.64], R6 ;  /* 0x0000000604007986 */ /* 0x0003e4000c101b04 */
.L_x_11403:
[----:B------:R-:W-:-:S13]  /*0b20*/  ISETP.GE.U32.AND P0, PT, R3, R2, PT ;  /* 0x000000020300720c */ /* 0x000fda0003f06070 */
[----:B------:R-:W-:Y:S05]  /*0b30*/  @P0 BRA `(.L_x_11405) ;  /* 0x0000000000340947 */ /* 0x000fea0003800000 */
[----:B-1----:R-:W1:Y:S01]  /*0b40*/  LDC.64 R4, c[0x0][0x388] ;  /* 0x0000e200ff047b82 */ /* 0x002e620000000a00 */
[----:B------:R-:W-:Y:S01]  /*0b50*/  LEA R7, R0, R3, 0xa ;  /* 0x0000000300077211 */ /* 0x000fe200078e50ff */
[----:B------:R-:W-:-:S04]  /*0b60*/  VIADD R3, R3, 0x80 ;  /* 0x0000008003037836 */ /* 0x000fc80000000000 */
[----:B-1----:R-:W-:-:S05]  /*0b70*/  IMAD.WIDE.U32 R4, R7, 0x8, R4 ;  /* 0x0000000807047825 */ /* 0x002fca00078e0004 */
[----:B------:R1:W-:Y:S02]  /*0b80*/  STG.E.64 desc[UR4][R4.64], R8 ;  /* 0x0000000804007986 */ /* 0x0003e4000c101b04 */
.L_x_11404:
        /* <DEDUP_REMOVED lines=8> */
.L_x_11405:
[----:B------:R-:W-:Y:S05]  /*0c10*/  BSYNC.RELIABLE B1 ;  /* 0x0000000000017941 */ /* 0x000fea0003800100 */
.L_x_11401:
[----:B------:R-:W-:-:S13]  /*0c20*/  ISETP.GE.U32.AND P0, PT, R3, R2, PT ;  /* 0x000000020300720c */ /* 0x000fda0003f06070 */
[----:B-12---:R-:W1:Y:S01]  /*0c30*/  @!P0 LDC.64 R4, c[0x0][0x388] ;  /* 0x0000e200ff048b82 */ /* 0x006e620000000a00 */
[----:B------:R-:W-:Y:S01]  /*0c40*/  @!P0 LEA R7, R0, R3, 0xa ;  /* 0x0000000300078211 */ /* 0x000fe200078e50ff */
[----:B------:R-:W-:-:S04]  /*0c50*/  @!P0 VIADD R3, R3, 0x80 ;  /* 0x0000008003038836 */ /* 0x000fc80000000000 */
[----:B-1----:R-:W-:-:S05]  /*0c60*/  @!P0 IMAD.WIDE.U32 R4, R7, 0x8, R4 ;  /* 0x0000000807048825 */ /* 0x002fca00078e0004 */
[----:B------:R2:W-:Y:S02]  /*0c70*/  @!P0 STG.E.64 desc[UR4][R4.64], R12 ;  /* 0x0000000c04008986 */ /* 0x0005e4000c101b04 */
.L_x_11406:
[----:B------:R-:W-:Y:S05]  /*0c80*/  BSYNC.RECONVERGENT B0 ;  /* 0x0000000000007941 */ /* 0x000fea0003800200 */
.L_x_11400:
        /* <DEDUP_REMOVED lines=8> */
.L_x_11399:
        /* <DEDUP_REMOVED lines=18> */
[----:B-----5:R-:W-:-:S02]  /*0e30*/  DSETP.MAX.AND P2, P3, R6, R10, PT ;  /* 0x0000000a0600722a */ /* 0x020fc40003b4f000 */
[----:B------:R-:W-:Y:S01]  /*0e40*/  DSETP.MAX.AND P0, P1, R4, R8, PT ;  /* 0x000000080400722a */ /* 0x000fe2000390f000 */
        /* <DEDUP_REMOVED lines=9> */
[----:B--2---:R-:W-:Y:S01]  /*0ee0*/  DSETP.MAX.AND P2, P3, R14, R18, PT ;  /* 0x000000120e00722a */ /* 0x004fe20003b4f000 */
[----:B------:R-:W-:Y:S01]  /*0ef0*/  @P1 LOP3.LUT R5, R9, 0x80000, RZ, 0xfc, !PT ;  /* 0x0008000009051812 */ /* 0x000fe200078efcff */
[----:B------:R-:W-:Y:S01]  /*0f00*/  DSETP.MAX.AND P0, P1, R12, R16, PT ;  /* 0x000000100c00722a */ /* 0x000fe2000390f000 */
[----:B------:R-:W-:Y:S01]  /*0f10*/  IMAD.MOV.U32 R10, RZ, RZ, R12 ;  /* 0x000000ffff0a7224 */ /* 0x000fe200078e000c */
[----:B------:R-:W-:Y:S01]  /*0f20*/  MOV R9, R14 ;  /* 0x0000000e00097202 */ /* 0x000fe20000000f00 */
[----:B------:R-:W-:Y:S01]  /*0f30*/  IMAD.MOV.U32 R12, RZ, RZ, R18 ;  /* 0x000000ffff0c7224 */ /* 0x000fe200078e0012 */
[----:B------:R-:W-:Y:S01]  /*0f40*/  FSEL R15, R15, R19, P2 ;  /* 0x000000130f0f7208 */ /* 0x000fe20001000000 */
[----:B---3--:R-:W-:Y:S01]  /*0f50*/  DSETP.MAX.AND P5, P4, R20, R24, PT ;  /* 0x000000181400722a */ /* 0x008fe20003caf000 */
[----:B------:R-:W-:Y:S01]  /*0f60*/  FSEL R13, R13, R17, P0 ;  /* 0x000000110d0d7208 */ /* 0x000fe20000000000 */
[----:B------:R-:W-:Y:S01]  /*0f70*/  IMAD.MOV.U32 R11, RZ, RZ, R16 ;  /* 0x000000ffff0b7224 */ /* 0x000fe200078e0010 */
[----:B------:R-:W-:Y:S01]  /*0f80*/  SEL R14, R9, R12, P2 ;  /* 0x0000000c090e7207 */ /* 0x000fe20001000000 */
[----:B-1----:R-:W-:-:S03]  /*0f90*/  IMAD.WIDE.U32 R2, R0, 0x8, R2 ;  /* 0x0000000800027825 */ /* 0x002fc600078e0002 */
[----:B------:R-:W-:Y:S02]  /*0fa0*/  @P3 LOP3.LUT R15, R19, 0x80000, RZ, 0xfc, !PT ;  /* 0x00080000130f3812 */ /* 0x000fe400078efcff */
[----:B------:R-:W-:Y:S01]  /*0fb0*/  @P1 LOP3.LUT R13, R17, 0x80000, RZ, 0xfc, !PT ;  /* 0x00080000110d1812 */ /* 0x000fe200078efcff */
[----:B------:R-:W-:Y:S01]  /*0fc0*/  DSETP.MAX.AND P1, P3, R22, R26, PT ;  /* 0x0000001a1600722a */ /* 0x000fe20003b2f000 */
[----:B0-----:R-:W-:Y:S01]  /*0fd0*/  IMAD.WIDE.U32 R2, R8, 0x10, R2 ;  /* 0x0000001008027825 */ /* 0x001fe200078e0002 */
[----:B------:R-:W-:Y:S02]  /*0fe0*/  MOV R16, R20 ;  /* 0x0000001400107202 */ /* 0x000fe40000000f00 */
[----:B------:R-:W-:Y:S01]  /*0ff0*/  MOV R9, R24 ;  /* 0x0000001800097202 */ /* 0x000fe20000000f00 */
[----:B------:R-:W-:Y:S01]  /*1000*/  IMAD.MOV.U32 R8, RZ, RZ, R21 ;  /* 0x000000ffff087224 */ /* 0x000fe200078e0015 */
[----:B------:R-:W-:Y:S02]  /*1010*/  SEL R12, R10, R11, P0 ;  /* 0x0000000b0a0c7207 */ /* 0x000fe40000000000 */
[----:B------:R-:W-:-:S02]  /*1020*/  SEL R16, R16, R9, P5 ;  /* 0x0000000910107207 */ /* 0x000fc40002800000 */
[----:B------:R-:W-:Y:S01]  /*1030*/  FSEL R19, R8, R25, P5 ;  /* 0x0000001908137208 */ /* 0x000fe20002800000 */
[----:B------:R-:W-:Y:S01]  /*1040*/  DSETP.MAX.AND P5, P6, R30, R34, PT ;  /* 0x000000221e00722a */ /* 0x000fe20003eaf000 */
[----:B------:R-:W-:Y:S01]  /*1050*/  IMAD.MOV.U32 R0, RZ, RZ, R22 ;  /* 0x000000ffff007224 */ /* 0x000fe200078e0016 */
[----:B------:R-:W-:Y:S01]  /*1060*/  DSETP.MAX.AND P2, P0, R28, R32, PT ;  /* 0x000000201c00722a */ /* 0x000fe2000384f000 */
        /* <DEDUP_REMOVED lines=34> */
.L_x_11407:
        /* <DEDUP_REMOVED lines=15> */
.L_x_41779:


//--------------------- .text._ZN2at6native29vectorized_elementwise_kernelILi4ENS0_13BinaryFunctorIdddZZZNS0_16fmax_kernel_cudaERNS_18TensorIteratorBaseEENKUlvE_clEvENKUlvE_clEvEUlddE_EESt5arrayIPcLm3EEEEviT0_T1_ --------------------------
	.section	.text._ZN2at6native29vectorized_elementwise_kernelILi4ENS0_13BinaryFunctorIdddZZZNS0_16fmax_kernel_cudaERNS_18TensorIteratorBaseEENKUlvE_clEvENKUlvE_clEvEUlddE_EESt5arrayIPcLm3EEEEviT0_T1_,"ax",@progbits
	.align	128
        .global         _ZN2at6native29vectorized_elementwise_kernelILi4ENS0_13BinaryFunctorIdddZZZNS0_16fmax_kernel_cudaERNS_18TensorIteratorBaseEENKUlvE_clEvENKUlvE_clEvEUlddE_EESt5arrayIPcLm3EEEEviT0_T1_
        .type           _ZN2at6native29vectorized_elementwise_kernelILi4ENS0_13BinaryFunctorIdddZZZNS0_16fmax_kernel_cudaERNS_18TensorIteratorBaseEENKUlvE_clEvENKUlvE_clEvEUlddE_EESt5arrayIPcLm3EEEEviT0_T1_,@function
        .size           _ZN2at6native29vectorized_elementwise_kernelILi4ENS0_13BinaryFunctorIdddZZZNS0_16fmax_kernel_cudaERNS_18TensorIteratorBaseEENKUlvE_clEvENKUlvE_clEvEUlddE_EESt5arrayIPcLm3EEEEviT0_T1_,(.L_x_41780 - _ZN2at6native29vectorized_elementwise_kernelILi4ENS0_13BinaryFunctorIdddZZZNS0_16fmax_kernel_cudaERNS_18TensorIteratorBaseEENKUlvE_clEvENKUlvE_clEvEUlddE_EESt5arrayIPcLm3EEEEviT0_T1_)
        .other          _ZN2at6native29vectorized_elementwise_kernelILi4ENS0_13BinaryFunctorIdddZZZNS0_16fmax_kernel_cudaERNS_18TensorIteratorBaseEENKUlvE_clEvENKUlvE_clEvEUlddE_EESt5arrayIPcLm3EEEEviT0_T1_,@"STO_CUDA_ENTRY STV_DEFAULT"
_ZN2at6native29vectorized_elementwise_kernelILi4ENS0_13BinaryFunctorIdddZZZNS0_16fmax_kernel_cudaERNS_18TensorIteratorBaseEENKUlvE_clEvENKUlvE_clEvEUlddE_EESt5arrayIPcLm3EEEEviT0_T1_:
.text._ZN2at6native29vectorized_elementwise_kernelILi4ENS0_13BinaryFunctorIdddZZZNS0_16fmax_kernel_cudaERNS_18TensorIteratorBaseEENKUlvE_clEvENKUlvE_clEvEUlddE_EESt5arrayIPcLm3EEEEviT0_T1_:
        /* <DEDUP_REMOVED lines=99> */
[----:B----4-:R-:W-:Y:S01]  /*0630*/  DSETP.MAX.AND P1, P2, R10, R34, PT ;  /* 0x000000220a00722a */ /* 0x010fe20003a2f000 */
[----:B------:R-:W-:Y:S02]  /*0640*/  IMAD.MOV.U32 R39, RZ, RZ, R10 ;  /* 0x000000ffff277224 */ /* 0x000fe400078e000a */
[----:B------:R-:W-:-:S03]  /*0650*/  IMAD.MOV.U32 R34, RZ, RZ, R11 ;  /* 0x000000ffff227224 */ /* 0x000fc600078e000b */
[----:B------:R-:W-:Y:S02]  /*0660*/  SEL R10, R39, R38, P1 ;  /* 0x00000026270a7207 */ /* 0x000fe40000800000 */
[----:B------:R-:W-:Y:S01]  /*0670*/  FSEL R11, R34, R35, P1 ;  /* 0x00000023220b7208 */ /* 0x000fe20000800000 */
[----:B------:R-:W-:Y:S01]  /*0680*/  DSETP.MAX.AND P1, P3, R22, R32, PT ;  /* 0x000000201600722a */ /* 0x000fe20003b2f000 */
[----:B------:R-:W-:-:S04]  /*0690*/  MOV R34, R22 ;  /* 0x0000001600227202 */ /* 0x000fc80000000f00 */
[----:B------:R-:W-:Y:S01]  /*06a0*/  @P2 LOP3.LUT R11, R35, 0x80000, RZ, 0xfc, !PT ;  /* 0x00080000230b2812 */ /* 0x000fe200078efcff */
[----:B------:R-:W-:Y:S01]  /*06b0*/  DSETP.MAX.AND P2, P4, R30, R4, PT ;  /* 0x000000041e00722a */ /* 0x000fe20003c4f000 */
[----:B------:R-:W-:Y:S01]  /*06c0*/  FSEL R23, R23, R33, P1 ;  /* 0x0000002117177208 */ /* 0x000fe20000800000 */
[----:B------:R-:W-:-:S06]  /*06d0*/  IMAD.MOV.U32 R35, RZ, RZ, R32 ;  /* 0x000000ffff237224 */ /* 0x000fcc00078e0020 */
[----:B------:R-:W-:Y:S01]  /*06e0*/  @P3 LOP3.LUT R23, R33, 0x80000, RZ, 0xfc, !PT ;  /* 0x0008000021173812 */ /* 0x000fe200078efcff */
[----:B------:R-:W-:Y:S01]  /*06f0*/  IMAD.MOV.U32 R33, RZ, RZ, R4 ;  /* 0x000000ffff217224 */ /* 0x000fe200078e0004 */
[----:B------:R-:W-:Y:S01]  /*0700*/  SEL R22, R34, R35, P1 ;  /* 0x0000002322167207 */ /* 0x000fe20000800000 */
[----:B------:R-:W-:Y:S01]  /*0710*/  IMAD.MOV.U32 R32, RZ, RZ, R5 ;  /* 0x000000ffff207224 */ /* 0x000fe200078e0005 */
[----:B------:R-:W-:Y:S01]  /*0720*/  DSETP.MAX.AND P1, P3, R6, R26, PT ;  /* 0x0000001a0600722a */ /* 0x000fe20003b2f000 */
        /* <DEDUP_REMOVED lines=16> */
[----:B---3--:R-:W-:Y:S01]  /*0830*/  DSETP.MAX.AND P1, P3, R24, R20, PT ;  /* 0x000000141800722a */ /* 0x008fe20003b2f000 */
        /* <DEDUP_REMOVED lines=11> */
[----:B------:R-:W-:Y:S01]  /*08f0*/  DSETP.MAX.AND P0, P1, R14, R16, PT ;  /* 0x000000100e00722a */ /* 0x000fe2000390f000 */
[----:B------:R-:W-:Y:S01]  /*0900*/  IMAD.MOV.U32 R24, RZ, RZ, R13 ;  /* 0x000000ffff187224 */ /* 0x000fe200078e000d */
[----:B------:R-:W-:Y:S01]  /*0910*/  DSETP.MAX.AND P2, P4, R18, R12, PT ;  /* 0x0000000c1200722a */ /* 0x000fe20003c4f000 */
        /* <DEDUP_REMOVED lines=26> */
.L_x_11411:
[----:B------:R-:W-:-:S13]  /*0ac0*/  ISETP.GE.U32.AND P0, PT, R3, R2, PT ;  /* 0x000000020300720c */ /* 0x000fda0003f06070 */
[----:B------:R-:W-:Y:S05]  /*0ad0*/  @P0 BRA `(.L_x_11413) ;  /* 0x0000000000300947 */ /* 0x000fea0003800000 */
[----:B0-----:R-:W0:Y:S01]  /*0ae0*/  LDC.64 R4, c[0x0][0x388] ;  /* 0x0000e200ff047b82 */ /* 0x001e220000000a00 */
[----:B------:R-:W-:Y:S02]  /*0af0*/  IMAD R15, R0, 0x400, R3 ;  /* 0x00000400000f7824 */ /* 0x000fe400078e0203 */
[----:B------:R-:W-:Y:S02]  /*0b00*/  VIADD R3, R3, 0x80 ;  /* 0x0000008003037836 */ /* 0x000fe40000000000 */
[----:B0-----:R-:W-:-:S05]  /*0b10*/  IMAD.WIDE.U32 R4, R15, 0x8, R4 ;  /* 0x000000080f047825 */ /* 0x001fca00078e0004 */
[----:B------:R1:W-:Y:S02]  /*0b20*/  STG.E.64 desc[UR4][R4.64], R6 ;  /* 0x0000000604007986 */ /* 0x0003e4000c101b04 */
.L_x_11412:
[----:B------:R-:W-:-:S13]  /*0b30*/  ISETP.GE.U32.AND P0, PT, R3, R2, PT ;  /* 0x000000020300720c */ /* 0x000fda0003f06070 */
[----:B------:R-:W-:Y:S05]  /*0b40*/  @P0 BRA `(.L_x_11414) ;  /* 0x0000000000340947 */ /* 0x000fea0003800000 */
[----:B-1----:R-:W1:Y:S01]  /*0b50*/  LDC.64 R4, c[0x0][0x388] ;  /* 0x0000e200ff047b82 */ /* 0x002e620000000a00 */
[----:B------:R-:W-:Y:S01]  /*0b60*/  IMAD R7, R0, 0x400, R3 ;  /* 0x0000040000077824 */ /* 0x000fe200078e0203 */
[----:B------:R-:W-:-:S03]  /*0b70*/  IADD3 R3, PT, PT, R3, 0x80, RZ ;  /* 0x0000008003037810 */ /* 0x000fc60007ffe0ff */
[----:B-1----:R-:W-:-:S05]  /*0b80*/  IMAD.WIDE.U32 R4, R7, 0x8, R4 ;  /* 0x0000000807047825 */ /* 0x002fca00078e0004 */
[----:B------:R1:W-:Y:S02]  /*0b90*/  STG.E.64 desc[UR4][R4.64], R8 ;  /* 0x0000000804007986 */ /* 0x0003e4000c101b04 */
.L_x_11413:
        /* <DEDUP_REMOVED lines=8> */
.L_x_11414:
[----:B------:R-:W-:Y:S05]  /*0c20*/  BSYNC.RELIABLE B1 ;  /* 0x0000000000017941 */ /* 0x000fea0003800100 */
.L_x_11410:
[----:B------:R-:W-:-:S13]  /*0c30*/  ISETP.GE.U32.AND P0, PT, R3, R2, PT ;  /* 0x000000020300720c */ /* 0x000fda0003f06070 */
[----:B-12---:R-:W1:Y:S01]  /*0c40*/  @!P0 LDC.64 R4, c[0x0][0x388] ;  /* 0x0000e200ff048b82 */ /* 0x006e620000000a00 */
[----:B------:R-:W-:Y:S01]  /*0c50*/  @!P0 IMAD R7, R0, 0x400, R3 ;  /* 0x0000040000078824 */ /* 0x000fe200078e0203 */
[----:B------:R-:W-:-:S03]  /*0c60*/  @!P0 IADD3 R3, PT, PT, R3, 0x80, RZ ;  /* 0x0000008003038810 */ /* 0x000fc60007ffe0ff */
[----:B-1----:R-:W-:-:S05]  /*0c70*/  @!P0 IMAD.WIDE.U32 R4, R7, 0x8, R4 ;  /* 0x0000000807048825 */ /* 0x002fca00078e0004 */
[----:B------:R2:W-:Y:S02]  /*0c80*/  @!P0 STG.E.64 desc[UR4][R4.64], R12 ;  /* 0x0000000c04008986 */ /* 0x0005e4000c101b04 */
.L_x_11415:
[----:B------:R-:W-:Y:S05]  /*0c90*/  BSYNC.RECONVERGENT B0 ;  /* 0x0000000000007941 */ /* 0x000fea0003800200 */
.L_x_11409:
        /* <DEDUP_REMOVED lines=8> */
.L_x_11408:
        /* <DEDUP_REMOVED lines=13> */
[----:B----4-:R-:W-:Y:S01]  /*0df0*/  DSETP.MAX.AND P5, P0, R10, R18, PT ;  /* 0x000000120a00722a */ /* 0x010fe200038af000 */
[----:B0-----:R-:W-:Y:S01]  /*0e00*/  IMAD.MOV.U32 R37, RZ, RZ, R18 ;  /* 0x000000ffff257224 */ /* 0x001fe200078e0012 */
[----:B------:R-:W-:Y:S01]  /*0e10*/  DSETP.MAX.AND P1, P2, R4, R12, PT ;  /* 0x0000000c0400722a */ /* 0x000fe20003a2f000 */
[----:B------:R-:W-:Y:S01]  /*0e20*/  MOV R3, R4 ;  /* 0x0000000400037202 */ /* 0x000fe20000000f00 */
[----:B------:R-:W-:Y:S01]  /*0e30*/  DSETP.MAX.AND P3, P4, R6, R14, PT ;  /* 0x0000000e0600722a */ /* 0x000fe20003c6f000 */
[----:B------:R-:W-:Y:S01]  /*0e40*/  IMAD.MOV.U32 R4, RZ, RZ, R6 ;  /* 0x000000ffff047224 */ /* 0x000fe200078e0006 */
[----:B------:R-:W-:Y:S01]  /*0e50*/  SEL R2, R2, R37, P5 ;  /* 0x0000002502027207 */ /* 0x000fe20002800000 */
[----:B------:R-:W-:Y:S01]  /*0e60*/  IMAD.MOV.U32 R6, RZ, RZ, R8 ;  /* 0x000000ffff067224 */ /* 0x000fe200078e0008 */
[----:B------:R-:W-:Y:S01]  /*0e70*/  FSEL R11, R11, R19, P5 ;  /* 0x000000130b0b7208 */ /* 0x000fe20002800000 */
[----:B------:R-:W-:Y:S01]  /*0e80*/  DSETP.MAX.AND P5, P6, R8, R16, PT ;  /* 0x000000100800722a */ /* 0x000fe20003eaf000 */
        /* <DEDUP_REMOVED lines=13> */
[----:B--2---:R-:W-:Y:S01]  /*0f60*/  DSETP.MAX.AND P5, P2, R20, R28, PT ;  /* 0x0000001c1400722a */ /* 0x004fe20003aaf000 */
[----:B------:R-:W-:Y:S01]  /*0f70*/  IMAD.MOV.U32 R13, RZ, RZ, R28 ;  /* 0x000000ffff0d7224 */ /* 0x000fe200078e001c */
[----:B------:R-:W-:Y:S01]  /*0f80*/  DSETP.MAX.AND P3, P1, R22, R30, PT ;  /* 0x0000001e1600722a */ /* 0x000fe2000396f000 */
[----:B------:R-:W-:Y:S01]  /*0f90*/  IMAD.MOV.U32 R18, RZ, RZ, R21 ;  /* 0x000000ffff127224 */ /* 0x000fe200078e0015 */
[----:B------:R-:W-:Y:S01]  /*0fa0*/  @P0 LOP3.LUT R11, R19, 0x80000, RZ, 0xfc, !PT ;  /* 0x00080000130b0812 */ /* 0x000fe200078efcff */
[----:B0-----:R-:W-:Y:S01]  /*0fb0*/  IMAD.WIDE.U32 R8, R0, 0x8, R8 ;  /* 0x0000000800087825 */ /* 0x001fe200078e0008 */
[----:B------:R-:W-:Y:S02]  /*0fc0*/  MOV R0, R20 ;  /* 0x0000001400007202 */ /* 0x000fe40000000f00 */
[----:B------:R-:W-:-:S02]  /*0fd0*/  @P4 LOP3.LUT R5, R15, 0x80000, RZ, 0xfc, !PT ;  /* 0x000800000f054812 */ /* 0x000fc400078efcff */
[----:B------:R-:W-:Y:S01]  /*0fe0*/  SEL R0, R0, R13, P5 ;  /* 0x0000000d00007207 */ /* 0x000fe20002800000 */
[----:B------:R-:W-:Y:S01]  /*0ff0*/  DSETP.MAX.AND P4, P0, R24, R32, PT ;  /* 0x000000201800722a */ /* 0x000fe2000388f000 */
[----:B------:R-:W-:Y:S02]  /*1000*/  @P6 LOP3.LUT R7, R17, 0x80000, RZ, 0xfc, !PT ;  /* 0x0008000011076812 */ /* 0x000fe400078efcff */
[----:B------:R-:W-:Y:S01]  /*1010*/  FSEL R13, R18, R29, P5 ;  /* 0x0000001d120d7208 */ /* 0x000fe20002800000 */
[----:B------:R-:W-:Y:S01]  /*1020*/  DSETP.MAX.AND P5, P6, R26, R34, PT ;  /* 0x000000221a00722a */ /* 0x000fe20003eaf000 */
        /* <DEDUP_REMOVED lines=34> */
.L_x_11416:
        /* <DEDUP_REMOVED lines=11> */
.L_x_41780:


//--------------------- .text._ZN2at6native29vectorized_elementwise_kernelILi8ENS0_13BinaryFunctorIdddZZZNS0_16fmax_kernel_cudaERNS_18TensorIteratorBaseEENKUlvE_clEvENKUlvE_clEvEUlddE_EESt5arrayIPcLm3EEEEviT0_T1_ --------------------------
	.section	.text._ZN2at6native29vectorized_elementwise_kernelILi8ENS0_13BinaryFunctorIdddZZZNS0_16fmax_kernel_cudaERNS_18TensorIteratorBaseEENKUlvE_clEvENKUlvE_clEvEUlddE_EESt5arrayIPcLm3EEEEviT0_T1_,"ax",@progbits
	.align	128
        .global         _ZN2at6native29vectorized_elementwise_kernelILi8ENS0_13BinaryFunctorIdddZZZNS0_16fmax_kernel_cudaERNS_18TensorIteratorBaseEENKUlvE_clEvENKUlvE_clEvEUlddE_EESt5arrayIPcLm3EEEEviT0_T1_
        .type           _ZN2at6native29vectorized_elementwise_kernelILi8ENS0_13BinaryFunctorIdddZZZNS0_16fmax_kernel_cudaERNS_18TensorIteratorBaseEENKUlvE_clEvENKUlvE_clEvEUlddE_EESt5arrayIPcLm3EEEEviT0_T1_,@function
        .size           _ZN2at6native29vectorized_elementwise_kernelILi8ENS0_13BinaryFunctorIdddZZZNS0_16fmax_kernel_cudaERNS_18TensorIteratorBaseEENKUlvE_clEvENKUlvE_clEvEUlddE_EESt5arrayIPcLm3EEEEviT0_T1_,(.L_x_41781 - _ZN2at6native29vectorized_elementwise_kernelILi8ENS0_13BinaryFunctorIdddZZZNS0_16fmax_kernel_cudaERNS_18TensorIteratorBaseEENKUlvE_clEvENKUlvE_clEvEUlddE_EESt5arrayIPcLm3EEEEviT0_T1_)
        .other          _ZN2at6native29vectorized_elementwise_kernelILi8ENS0_13BinaryFunctorIdddZZZNS0_16fmax_kernel_cudaERNS_18TensorIteratorBaseEENKUlvE_clEvENKUlvE_clEvEUlddE_EESt5arrayIPcLm3EEEEviT0_T1_,@"STO_CUDA_ENTRY STV_DEFAULT"
_ZN2at6native29vectorized_elementwise_kernelILi8ENS0_13BinaryFunctorIdddZZZNS0_16fmax_kernel_cudaERNS_18TensorIteratorBaseEENKUlvE_clEvENKUlvE_clEvEUlddE_EESt5arrayIPcLm3EEEEviT0_T1_:
.text._ZN2at6native29vectorized_elementwise_kernelILi8ENS0_13BinaryFunctorIdddZZZNS0_16fmax_kernel_cudaERNS_18TensorIteratorBaseEENKUlvE_clEvENKUlvE_clEvEUlddE_EESt5arrayIPcLm3EEEEviT0_T1_:
        /* <DEDUP_REMOVED lines=172> */
.L_x_11420:
[----:B------:R-:W-:-:S13]  /*0ac0*/  ISETP.GE.U32.AND P0, PT, R3, R2, PT ;  /* 0x000000020300720c */ /* 0x000fda0003f06070 */
[----:B------:R-:W-:Y:S05]  /*0ad0*/  @P0 BRA `(.L_x_11422) ;  /* 0x0000000000300947 */ /* 0x000fea0003800000 */
[----:B0-----:R-:W0:Y:S01]  /*0ae0*/  LDC.64 R4, c[0x0][0x388] ;  /* 0x0000e200ff047b82 */ /* 0x001e220000000a00 */
[----:B------:R-:W-:Y:S02]  /*0af0*/  IMAD R15, R0, 0x400, R3 ;  /* 0x00000400000f7824 */ /* 0x000fe400078e0203 */
[----:B------:R-:W-:Y:S02]  /*0b00*/  VIADD R3, R3, 0x80 ;  /* 0x0000008003037836 */ /* 0x000fe40000000000 */
[----:B0-----:R-:W-:-:S05]  /*0b10*/  IMAD.WIDE.U32 R4, R15, 0x8, R4 ;  /* 0x000000080f047825 */ /* 0x001fca00078e0004 */
[----:B------:R1:W-:Y:S02]  /*0b20*/  STG.E.64 desc[UR4][R4.64], R6 ;  /* 0x0000000604007986 */ /* 0x0003e4000c101b04 */
.L_x_11421:
[----:B------:R-:W-:-:S13]  /*0b30*/  ISETP.GE.U32.AND P0, PT, R3, R2, PT ;  /* 0x000000020300720c */ /* 0x000fda0003f06070 */
[----:B------:R-:W-:Y:S05]  /*0b40*/  @P0 BRA `(.L_x_11423) ;  /* 0x0000000000340947 */ /* 0x000fea0003800000 */
[----:B-1----:R-:W1:Y:S01]  /*0b50*/  LDC.64 R4, c[0x0][0x388] ;  /* 0x0000e200ff047b82 */ /* 0x002e620000000a00 */
[----:B------:R-:W-:Y:S01]  /*0b60*/  IMAD R7, R0, 0x400, R3 ;  /* 0x0000040000077824 */ /* 0x000fe200078e0203 */
[----:B------:R-:W-:-:S03]  /*0b70*/  IADD3 R3, PT, PT, R3, 0x80, RZ ;  /* 0x0000008003037810 */ /* 0x000fc60007ffe0ff */
[----:B-1----:R-:W-:-:S05]  /*0b80*/  IMAD.WIDE.U32 R4, R7, 0x8, R4 ;  /* 0x0000000807047825 */ /* 0x002fca00078e0004 */
[----:B------:R1:W-:Y:S02]  /*0b90*/  STG.E.64 desc[UR4][R4.64], R8 ;  /* 0x0000000804007986 */ /* 0x0003e4000c101b04 */
.L_x_11422:
        /* <DEDUP_REMOVED lines=8> */
.L_x_11423:
[----:B------:R-:W-:Y:S05]  /*0c20*/  BSYNC.RELIABLE B1 ;  /* 0x0000000000017941 */ /* 0x000fea0003800100 */
.L_x_11419:
[----:B------:R-:W-:-:S13]  /*0c30*/  ISETP.GE.U32.AND P0, PT, R3, R2, PT ;  /* 0x000000020300720c */ /* 0x000fda0003f06070 */
[----:B-12---:R-:W1:Y:S01]  /*0c40*/  @!P0 LDC.64 R4, c[0x0][0x388] ;  /* 0x0000e200ff048b82 */ /* 0x006e620000000a00 */
[----:B------:R-:W-:Y:S01]  /*0c50*/  @!P0 IMAD R7, R0, 0x400, R3 ;  /* 0x0000040000078824 */ /* 0x000fe200078e0203 */
[----:B------:R-:W-:-:S03]  /*0c60*/  @!P0 IADD3 R3, PT, PT, R3, 0x80, RZ ;  /* 0x0000008003038810 */ /* 0x000fc60007ffe0ff */
[----:B-1----:R-:W-:-:S05]  /*0c70*/  @!P0 IMAD.WIDE.U32 R4, R7, 0x8, R4 ;  /* 0x0000000807048825 */ /* 0x002fca00078e0004 */
[----:B------:R2:W-:Y:S02]  /*0c80*/  @!P0 STG.E.64 desc[UR4][R4.64], R12 ;  /* 0x0000000c04008986 */ /* 0x0005e4000c101b04 */
.L_x_11424:
[----:B------:R-:W-:Y:S05]  /*0c90*/  BSYNC.RECONVERGENT B0 ;  /* 0x0000000000007941 */ /* 0x000fea0003800200 */
.L_x_11418:
        /* <DEDUP_REMOVED lines=8> */
.L_x_11417:
        /* <DEDUP_REMOVED lines=83> */
.L_x_11425:
        /* <DEDUP_REMOVED lines=11> */
.L_x_41781:


//--------------------- .text._ZN2at6native18elementwise_kernelILi128ELi4EZNS0_15gpu_kernel_implINS0_13AUnaryFunctorIN3c108BFloat16ES5_S5_ZZZNS0_19minimum_kernel_cudaERNS_18TensorIteratorBaseEENKUlvE0_clEvENKUlvE2_clEvEUlS5_S5_E_EEEEvS7_RKT_EUliE_EEviT1_ --------------------------
	.section	.text._ZN2at6native18elementwise_kernelILi128ELi4EZNS0_15gpu_kernel_implINS0_13AUnaryFunctorIN3c108BFloat16ES5_S5_ZZZNS0_19minimum_kernel_cudaERNS_18TensorIteratorBaseEENKUlvE0_clEvENKUlvE2_clEvEUlS5_S5_E_EEEEvS7_RKT_EUliE_EEviT1_,"ax",@progbits
	.align	128
        .global         _ZN2at6native18elementwise_kernelILi128ELi4EZNS0_15gpu_kernel_implINS0_13AUnaryFunctorIN3c108BFloat16ES5_S5_ZZZNS0_19minimum_kernel_cudaERNS_18TensorIteratorBaseEENKUlvE0_clEvENKUlvE2_clEvEUlS5_S5_E_EEEEvS7_RKT_EUliE_EEviT1_
        .type           _ZN2at6native18elementwise_kernelILi128ELi4EZNS0_15gpu_kernel_implINS0_13AUnaryFunctorIN3c108BFloat16ES5_S5_ZZZNS0_19minimum_kernel_cudaERNS_18TensorIteratorBaseEENKUlvE0_clEvENKUlvE2_clEvEUlS5_S5_E_EEEEvS7_RKT_EUliE_EEviT1_,@function
        .size           _ZN2at6native18elementwise_kernelILi128ELi4EZNS0_15gpu_kernel_implINS0_13AUnaryFunctorIN3c108BFloat16ES5_S5_ZZZNS0_19minimum_kernel_cudaERNS_18TensorIteratorBaseEENKUlvE0_clEvENKUlvE2_clEvEUlS5_S5_E_EEEEvS7_RKT_EUliE_EEviT1_,(.L_x_41782 - _ZN2at6native18elementwise_kernelILi128ELi4EZNS0_15gpu_kernel_implINS0_13AUnaryFunctorIN3c108BFloat16ES5_S5_ZZZNS0_19minimum_kernel_cudaERNS_18TensorIteratorBaseEENKUlvE0_clEvENKUlvE2_clEvEUlS5_S5_E_EEEEvS7_RKT_EUliE_EEviT1_)
        .other          _ZN2at6native18elementwise_kernelILi128ELi4EZNS0_15gpu_kernel_implINS0_13AUnaryFunctorIN3c108BFloat16ES5_S5_ZZZNS0_19minimum_kernel_cudaERNS_18TensorIteratorBaseEENKUlvE0_clEvENKUlvE2_clEvEUlS5_S5_E_EEEEvS7_RKT_EUliE_EEviT1_,@"STO_CUDA_ENTRY STV_DEFAULT"
_ZN2at6native18elementwise_kernelILi128ELi4EZNS0_15gpu_kernel_implINS0_13AUnaryFunctorIN3c108BFloat16ES5_S5_ZZZNS0_19minimum_kernel_cudaERNS_18TensorIteratorBaseEENKUlvE0_clEvENKUlvE2_clEvEUlS5_S5_E_EEEEvS7_RKT_EUliE_EEviT1_:
.text._ZN2at6native18elementwise_kernelILi128ELi4EZNS0_15gpu_kernel_implINS0_13AUnaryFunctorIN3c108BFloat16ES5_S5_ZZZNS0_19minimum_kernel_cudaERNS_18TensorIteratorBaseEENKUlvE0_clEvENKUlvE2_clEvEUlS5_S5_E_EEEEvS7_RKT_EUliE_EEviT1_:
[----:B------:R-:W0:Y:S01]  /*0000*/  LDC R1, c[0x0][0x37c] ;  /* 0x0000df00ff017b82 */ /* 0x000e220000000800 */
[----:B------:R-:W1:Y:S07]  /*0010*/  S2R R17, SR_TID.X ;  /* 0x0000000000117919 */ /* 0x000e6e0000002100 */
[----:B------:R-:W2:Y:S01]  /*0020*/  S2UR UR4, SR_CTAID.X ;  /* 0x00000000000479c3 */ /* 0x000ea20000002500 */
[----:B------:R-:W3:Y:S01]  /*0030*/  LDCU UR39, c[0x0][0x388] ;  /* 0x00007100ff2777ac */ /* 0x000ee20008000800 */
[----:B------:R-:W-:Y:S01]  /*0040*/  BSSY.RECONVERGENT B6, `(.L_x_11426) ;  /* 0x0000332000067945 */ /* 0x000fe20003800200 */
[----:B------:R-:W4:Y:S01]  /*0050*/  LDCU UR5, c[0x0][0x380] ;  /* 0x00007000ff0577ac */ /* 0x000f220008000800 */
[----:B------:R-:W5:Y:S01]  /*0060*/  LDCU.U16 UR6, c[0x0][0x592] ;  /* 0x0000b240ff0677ac */ /* 0x000f620008000400 */
[----:B------:R-:W0:Y:S01]  /*0070*/  LDCU.64 UR36, c[0x0][0x358] ;  /* 0x00006b00ff2477ac */ /* 0x000e220008000a00 */
[----:B------:R-:W0:Y:S01]  /*0080*/  LDCU.U8 UR41, c[0x0][0x594] ;  /* 0x0000b280ff2977ac */ /* 0x000e220008000000 */
[----:B---3--:R-:W-:Y:S01]  /*0090*/  UIADD3 UR40, UPT, UPT, UR39, -0x1, URZ ;  /* 0xffffffff27287890 */ /* 0x008fe2000fffe0ff */
[----:B------:R-:W3:Y:S01]  /*00a0*/  LDCU.U8 UR42, c[0x0][0x595] ;  /* 0x0000b2a0ff2a77ac */ /* 0x000ee20008000000 */
[----:B--2---:R-:W-:Y:S01]  /*00b0*/  USHF.L.U32 UR4, UR4, 0x9, URZ ;  /* 0x0000000904047899 */ /* 0x004fe200080006ff */
[----:B-----5:R-:W-:Y:S01]  /*00c0*/  IMAD.U32 R19, RZ, RZ, UR6 ;  /* 0x00000006ff137e24 */ /* 0x020fe2000f8e00ff */
        /* <DEDUP_REMOVED lines=308> */
.L_x_11428:
        /* <DEDUP_REMOVED lines=18> */
.L_x_11432:
[----:B------:R-:W2:Y:S02]  /*1530*/  LDG.E.U8 R2, desc[UR36][R2.64] ;  /* 0x0000002402027981 */ /* 0x000ea4000c1e1100 */
[----:B--2---:R-:W-:-:S04]  /*1540*/  I2FP.F32.U32 R0, R2 ;  /* 0x0000000200007245 */ /* 0x004fc80000201000 */
[----:B------:R-:W-:Y:S01]  /*1550*/  F2FP.BF16.F32.PACK_AB R0, RZ, R0 ;  /* 0x00000000ff00723e */ /* 0x000fe200000010ff */
[----:B------:R-:W-:Y:S06]  /*1560*/  BRA `(.L_x_11434) ;  /* 0x0000000c00847947 */ /* 0x000fec0003800000 */
.L_x_11431:
        /* <DEDUP_REMOVED lines=10> */
.L_x_11436:
[----:B------:R-:W2:Y:S02]  /*1610*/  LDG.E R2, desc[UR36][R2.64] ;  /* 0x0000002402027981 */ /* 0x000ea4000c1e1900 */
[----:B--2---:R-:W-:-:S04]  /*1620*/  I2FP.F32.S32 R0, R2 ;  /* 0x0000000200007245 */ /* 0x004fc80000201400 */
[----:B------:R-:W-:Y:S01]  /*1630*/  F2FP.BF16.F32.PACK_AB R0, RZ, R0 ;  /* 0x00000000ff00723e */ /* 0x000fe200000010ff */
[----:B------:R-:W-:Y:S06]  /*1640*/  BRA `(.L_x_11434) ;  /* 0x0000000c004c7947 */ /* 0x000fec0003800000 */
.L_x_11435:
[----:B------:R-:W2:Y:S02]  /*1650*/  LDG.E.U16 R2, desc[UR36][R2.64] ;  /* 0x0000002402027981 */ /* 0x000ea4000c1e1500 */
[----:B--2---:R-:W0:Y:S02]  /*1660*/  I2F.S16 R0, R2 ;  /* 0x0000000200007306 */ /* 0x004e240000101400 */
[----:B0-----:R-:W-:Y:S01]  /*1670*/  F2FP.BF16.F32.PACK_AB R0, RZ, R0 ;  /* 0x00000000ff00723e */ /* 0x001fe200000010ff */
[----:B------:R-:W-:Y:S06]  /*1680*/  BRA `(.L_x_11434) ;  /* 0x0000000c003c7947 */ /* 0x000fec0003800000 */
.L_x_11430:
        /* <DEDUP_REMOVED lines=9> */
.L_x_11438:
[----:B------:R-:W2:Y:S02]  /*1720*/  LDG.E.U16 R0, desc[UR36][R2.64] ;  /* 0x0000002402007981 */ /* 0x000ea4000c1e1500 */
[----:B--2---:R-:W-:-:S05]  /*1730*/  HADD2.F32 R0, -RZ, R0.H0_H0 ;  /* 0x20000000ff007230 */ /* 0x004fca0000004100 */
[----:B------:R-:W-:Y:S01]  /*1740*/  F2FP.BF16.F32.PACK_AB R0, RZ, R0 ;  /* 0x00000000ff00723e */ /* 0x000fe200000010ff */
[----:B------:R-:W-:Y:S06]  /*1750*/  BRA `(.L_x_11434) ;  /* 0x0000000c00087947 */ /* 0x000fec0003800000 */
.L_x_11437:
        /* <DEDUP_REMOVED lines=9> */
.L_x_11440:
[----:B------:R-:W2:Y:S02]  /*17f0*/  LDG.E.U16 R2, desc[UR36][R2.64] ;  /* 0x0000002402027981 */ /* 0x000ea4000c1e1500 */
[----:B--2---:R-:W-:-:S05]  /*1800*/  HADD2.F32 R0, -RZ, R2.H0_H0 ;  /* 0x20000002ff007230 */ /* 0x004fca0000004100 */
[----:B------:R-:W-:Y:S01]  /*1810*/  F2FP.BF16.F32.PACK_AB R0, RZ, R0 ;  /* 0x00000000ff00723e */ /* 0x000fe200000010ff */
[----:B------:R-:W-:Y:S06]  /*1820*/  BRA `(.L_x_11434) ;  /* 0x0000000800d47947 */ /* 0x000fec0003800000 */
.L_x_11439:
        /* <DEDUP_REMOVED lines=8> */
.L_x_11429:
        /* <DEDUP_REMOVED lines=13> */
.L_x_11443:
        /* <DEDUP_REMOVED lines=8> */
.L_x_11442:
        /* <DEDUP_REMOVED lines=27> */
.L_x_11445:
        /* <DEDUP_REMOVED lines=13> */
.L_x_11444:
[----:B------:R0:W5:Y:S01]  /*1c80*/  LDG.E.U16 R0, desc[UR36][R2.64] ;  /* 0x0000002402007981 */ /* 0x000162000c1e1500 */
[----:B------:R-:W-:Y:S05]  /*1c90*/  BRA `(.L_x_11434) ;  /* 0x0000000400b87947 */ /* 0x000fea0003800000 */
.L_x_11441:
        /* <DEDUP_REMOVED lines=12> */
.L_x_11448:
        /* <DEDUP_REMOVED lines=21> */
.L_x_11452:
[----:B------:R-:W-:Y:S05]  /*1eb0*/  BSYNC.RECONVERGENT B1 ;  /* 0x0000000000017941 */ /* 0x000fea0003800200 */
.L_x_11451:
[----:B------:R-:W-:Y:S02]  /*1ec0*/  SHF.L.U32 R0, R0, 0x14, RZ ;  /* 0x0000001400007819 */ /* 0x000fe400000006ff */
[----:B------:R-:W-:-:S04]  /*1ed0*/  LEA R2, R2, 0x3b800000, 0x17 ;  /* 0x3b80000002027811 */ /* 0x000fc800078eb8ff */
[----:B------:R-:W-:-:S07]  /*1ee0*/  LOP3.LUT R0, R2, R0, R7, 0xfe, !PT ;  /* 0x0000000002007212 */ /* 0x000fce00078efe07 */
.L_x_11450:
[----:B------:R-:W-:Y:S05]  /*1ef0*/  BSYNC.RECONVERGENT B0 ;  /* 0x0000000000007941 */ /* 0x000fea0003800200 */
.L_x_11449:
[----:B------:R-:W-:Y:S01]  /*1f00*/  F2FP.BF16.F32.PACK_AB R0, RZ, R0 ;  /* 0x00000000ff00723e */ /* 0x000fe200000010ff */
[----:B------:R-:W-:Y:S06]  /*1f10*/  BRA `(.L_x_11434) ;  /* 0x0000000400187947 */ /* 0x000fec0003800000 */
.L_x_11447:
        /* <DEDUP_REMOVED lines=21> */
.L_x_11456:
[----:B------:R-:W-:Y:S05]  /*2070*/  BSYNC.RECONVERGENT B1 ;  /* 0x0000000000017941 */ /* 0x000fea0003800200 */
.L_x_11455:
[----:B------:R-:W-:Y:S01]  /*2080*/  IMAD.SHL.U32 R0, R0, 0x200000, RZ ;  /* 0x0020000000007824 */ /* 0x000fe200078e00ff */
[----:B------:R-:W-:-:S04]  /*2090*/  LEA R2, R2, 0x37800000, 0x17 ;  /* 0x3780000002027811 */ /* 0x000fc800078eb8ff */
[----:B------:R-:W-:-:S07]  /*20a0*/  LOP3.LUT R0, R2, R0, R7, 0xfe, !PT ;  /* 0x0000000002007212 */ /* 0x000fce00078efe07 */
.L_x_11454:
[----:B------:R-:W-:Y:S05]  /*20b0*/  BSYNC.RECONVERGENT B0 ;  /* 0x0000000000007941 */ /* 0x000fea0003800200 */
.L_x_11453:
[----:B------:R-:W-:Y:S01]  /*20c0*/  F2FP.BF16.F32.PACK_AB R0, RZ, R0 ;  /* 0x00000000ff00723e */ /* 0x000fe200000010ff */
[----:B------:R-:W-:Y:S06]  /*20d0*/  BRA `(.L_x_11434) ;  /* 0x0000000000a87947 */ /* 0x000fec0003800000 */
.L_x_11446:
[----:B------:R-:W-:-:S09]  /*20e0*/  UISETP.NE.AND UP0, UPT, UR4, 0x1c, UPT ;  /* 0x0000001c0400788c */ /* 0x000fd2000bf05270 */
[----:B------:R-:W-:Y:S05]  /*20f0*/  BRA.U !UP0, `(.L_x_11457) ;  /* 0x0000000108947547 */ /* 0x000fea000b800000 */
[----:B------:R-:W-:-:S09]  /*2100*/  UISETP.NE.AND UP0, UPT, UR4, 0x1d, UPT ;  /* 0x0000001d0400788c */ /* 0x000fd2000bf05270 */
[----:B------:R-:W-:Y:S05]  /*2110*/  BRA.U !UP0, `(.L_x_11458) ;  /* 0x00000001087c7547 */ /* 0x000fea000b800000 */
[----:B------:R-:W-:-:S09]  /*2120*/  UISETP.NE.AND UP0, UPT, UR4, 0x2c, UPT ;  /* 0x0000002c0400788c */ /* 0x000fd2000bf05270 */
[----:B------:R-:W-:Y:S05]  /*2130*/  BRA.U !UP0, `(.L_x_11459) ;  /* 0x0000000108487547 */ /* 0x000fea000b800000 */
.L_x_11433:
        /* <DEDUP_REMOVED lines=15> */
[----:B--2---:R-:W-:Y:S05]  /*2230*/  CALL.ABS.NOINC R2 ;  /* 0x0000000002007343 */ /* 0x004fea0003c00000 */
.L_x_11460:
[----:B------:R-:W-:Y:S01]  /*2240*/  PRMT R0, RZ, 0x7610, R0 ;  /* 0x00007610ff007816 */ /* 0x000fe20000000000 */
[----:B------:R-:W-:Y:S06]  /*2250*/  BRA `(.L_x_11434) ;  /* 0x0000000000487947 */ /* 0x000fec0003800000 */
.L_x_11459:
        /* <DEDUP_REMOVED lines=8> */
.L_x_11462:
[----:B------:R-:W-:Y:S05]  /*22e0*/  BSYNC.RECONVERGENT B0 ;  /* 0x0000000000007941 */ /* 0x000fea0003800200 */
.L_x_11461:
[----:B------:R-:W-:Y:S01]  /*22f0*/  F2FP.BF16.F32.PACK_AB R0, RZ, R0 ;  /* 0x00000000ff00723e */ /* 0x000fe200000010ff */
[----:B------:R-:W-:Y:S06]  /*2300*/  BRA `(.L_x_11434) ;  /* 0x00000000001c7947 */ /* 0x000fec0003800000 */
.L_x_11458:
[----:B------:R-:W2:Y:S02]  /*2310*/  LDG.E.64 R2, desc[UR36][R2.64] ;  /* 0x0000002402027981 */ /* 0x000ea4000c1e1b00 */
[----:B--2---:R-:W0:Y:S02]  /*2320*/  I2F.U64 R0, R2 ;  /* 0x0000000200007312 */ /* 0x004e240000301000 */
[----:B0-----:R-:W-:Y:S01]  /*2330*/  F2FP.BF16.F32.PACK_AB R0, RZ, R0 ;  /* 0x00000000ff00723e */ /* 0x001fe200000010ff */
[----:B------:R-:W-:Y:S06]  /*2340*/  BRA `(.L_x_11434) ;  /* 0x00000000000c7947 */ /* 0x000fec0003800000 */
.L_x_11457:
[----:B------:R-:W2:Y:S02]  /*2350*/  LDG.E R2, desc[UR36][R2.64] ;  /* 0x0000002402027981 */ /* 0x000ea4000c1e1900 */
[----:B--2---:R-:W-:-:S04]  /*2360*/  I2FP.F32.U32 R0, R2 ;  /* 0x0000000200007245 */ /* 0x004fc80000201000 */
[----:B------:R-:W-:-:S07]  /*2370*/  F2FP.BF16.F32.PACK_AB R0, RZ, R0 ;  /* 0x00000000ff00723e */ /* 0x000fce00000010ff */
.L_x_11434:
[----:B------:R-:W0:Y:S01]  /*2380*/  LDCU.64 UR6, c[0x0][0x580] ;  /* 0x0000b000ff0677ac */ /* 0x000e220008000a00 */
[----:B------:R-:W-:Y:S01]  /*2390*/  IMAD.U32 R4, R19, 0x10000, RZ ;  /* 0x0001000013047824 */ /* 0x000fe200078e00ff */
[----:B------:R-:W1:Y:S04]  /*23a0*/  LDCU.U16 UR5, c[0x0][0x592] ;  /* 0x0000b240ff0577ac */ /* 0x000e680008000400 */
[----:B------:R-:W-:Y:S01]  /*23b0*/  FSETP.NAN.FTZ.AND P0, PT, R4, R4, PT ;  /* 0x000000040400720b */ /* 0x000fe20003f18000 */
[----:B------:R-:W-:-:S04]  /*23c0*/  UPRMT UR4, UR41, 0x9910, URZ ;  /* 0x0000991029047896 */ /* 0x000fc800080000ff */
[----:B------:R-:W-:Y:S01]  /*23d0*/  UISETP.GT.AND UP0, UPT, UR4, 0x9, UPT ;  /* 0x000000090400788c */ /* 0x000fe2000bf04270 */
[----:B0-----:R-:W-:Y:S02]  /*23e0*/  IADD3 R2, P1, PT, R16, UR6, RZ ;  /* 0x0000000610027c10 */ /* 0x001fe4000ff3e0ff */
[----:B-1----:R-:W-:-:S03]  /*23f0*/  MOV R5, UR5 ;  /* 0x0000000500057c02 */ /* 0x002fc60008000f00 */
[----:B------:R-:W-:Y:S02]  /*2400*/  IMAD.X R3, RZ, RZ, UR7, P1 ;  /* 0x00000007ff037e24 */ /* 0x000fe400088e06ff */
[----:B------:R-:W-:Y:S06]  /*2410*/  @P0 BRA `(.L_x_11463) ;  /* 0x0000000000180947 */ /* 0x000fec0003800000 */
[----:B-----5:R-:W-:-:S05]  /*2420*/  IMAD.U32 R5, R0, 0x10000, RZ ;  /* 0x0001000000057824 */ /* 0x020fca00078e00ff */
[----:B------:R-:W-:-:S13]  /*2430*/  FSETP.NAN.FTZ.AND P0, PT, R5, R5, PT ;  /* 0x000000050500720b */ /* 0x000fda0003f18000 */
[----:B------:R-:W-:Y:S02]  /*2440*/  @!P0 FMNMX.FTZ R4, R4, R5, PT ;  /* 0x0000000504048209 */ /* 0x000fe40003810000 */
[----:B------:R-:W-:Y:S02]  /*2450*/  PRMT R5, R0, 0x7610, R5 ;  /* 0x0000761000057816 */ /* 0x000fe40000000005 */
[----:B------:R-:W-:-:S04]  /*2460*/  @!P0 F2FP.BF16.F32.PACK_AB R4, RZ, R4 ;  /* 0x00000004ff04823e */ /* 0x000fc800000010ff */
[----:B------:R-:W-:-:S07]  /*2470*/  @!P0 PRMT R5, R4, 0x7610, R5 ;  /* 0x0000761004058816 */ /* 0x000fce0000000005 */
.L_x_11463:
        /* <DEDUP_REMOVED lines=9> */
[----:B------:R-:W-:-:S06]  /*2510*/  IMAD.U32 R5, R5, 0x10000, RZ ;  /* 0x0001000005057824 */ /* 0x000fcc00078e00ff */
[----:B------:R-:W0:Y:S02]  /*2520*/  F2I.FTZ.TRUNC.NTZ R5, R5 ;  /* 0x0000000500057305 */ /* 0x000e24000021f100 */
[----:B0-----:R0:W-:Y:S01]  /*2530*/  STG.E.U8 desc[UR36][R2.64], R5 ;  /* 0x0000000502007986 */ /* 0x0011e2000c101124 */
[----:B------:R-:W-:Y:S05]  /*2540*/  BRA `(.L_x_11469) ;  /* 0x0000000c00807947 */ /* 0x000fea0003800000 */
.L_x_11467:
[----:B------:R-:W-:-:S06]  /*2550*/  IMAD.U32 R5, R5, 0x10000, RZ ;  /* 0x0001000005057824 */ /* 0x000fcc00078e00ff */
[----:B------:R-:W0:Y:S02]  /*2560*/  F2I.S64.TRUNC R4, R5 ;  /* 0x0000000500047311 */ /* 0x000e24000020d900 */
[----:B0-----:R0:W-:Y:S01]  /*2570*/  STG.E.U8 desc[UR36][R2.64], R4 ;  /* 0x0000000402007986 */ /* 0x0011e2000c101124 */
[----:B------:R-:W-:Y:S05]  /*2580*/  BRA `(.L_x_11469) ;  /* 0x0000000c00707947 */ /* 0x000fea0003800000 */
.L_x_11466:
[----:B------:R-:W-:-:S09]  /*2590*/  UISETP.NE.AND UP0, UPT, UR4, 0x2, UPT ;  /* 0x000000020400788c */ /* 0x000fd2000bf05270 */
[----:B------:R-:W-:Y:S05]  /*25a0*/  BRA.U !UP0, `(.L_x_11470) ;  /* 0x0000000108307547 */ /* 0x000fea000b800000 */
[----:B------:R-:W-:-:S09]  /*25b0*/  UISETP.NE.AND UP0, UPT, UR4, 0x3, UPT ;  /* 0x000000030400788c */ /* 0x000fd2000bf05270 */
[----:B------:R-:W-:Y:S05]  /*25c0*/  BRA.U !UP0, `(.L_x_11471) ;  /* 0x0000000108187547 */ /* 0x000fea000b800000 */
[----:B------:R-:W-:-:S09]  /*25d0*/  UISETP.NE.AND UP0, UPT, UR4, 0x4, UPT ;  /* 0x000000040400788c */ /* 0x000fd2000bf05270 */
[----:B------:R-:W-:Y:S05]  /*25e0*/  BRA.U UP0, `(.L_x_11468) ;  /* 0x0000000900b87547 */ /* 0x000fea000b800000 */
[----:B------:R-:W-:-:S06]  /*25f0*/  SHF.L.U32 R5, R5, 0x10, RZ ;  /* 0x0000001005057819 */ /* 0x000fcc00000006ff */
[----:B------:R-:W0:Y:S02]  /*2600*/  F2I.S64.TRUNC R4, R5 ;  /* 0x0000000500047311 */ /* 0x000e24000020d900 */
[----:B0-----:R0:W-:Y:S01]  /*2610*/  STG.E.64 desc[UR36][R2.64], R4 ;  /* 0x0000000402007986 */ /* 0x0011e2000c101b24 */
[----:B------:R-:W-:Y:S05]  /*2620*/  BRA `(.L_x_11469) ;  /* 0x0000000c00487947 */ /* 0x000fea0003800000 */
.L_x_11471:
[----:B------:R-:W-:-:S06]  /*2630*/  IMAD.U32 R5, R5, 0x10000, RZ ;  /* 0x0001000005057824 */ /* 0x000fcc00078e00ff */
[----:B------:R-:W0:Y:S02]  /*2640*/  F2I.FTZ.TRUNC.NTZ R5, R5 ;  /* 0x0000000500057305 */ /* 0x000e24000021f100 */
[----:B0-----:R0:W-:Y:S01]  /*2650*/  STG.E desc[UR36][R2.64], R5 ;  /* 0x0000000502007986 */ /* 0x0011e2000c101924 */
[----:B------:R-:W-:Y:S05]  /*2660*/  BRA `(.L_x_11469) ;  /* 0x0000000c00387947 */ /* 0x000fea0003800000 */
.L_x_11470:
[----:B------:R-:W-:-:S06]  /*2670*/  IMAD.U32 R5, R5, 0x10000, RZ ;  /* 0x0001000005057824 */ /* 0x000fcc00078e00ff */
[----:B------:R-:W0:Y:S02]  /*2680*/  F2I.FTZ.TRUNC.NTZ R5, R5 ;  /* 0x0000000500057305 */ /* 0x000e24000021f100 */
[----:B0-----:R0:W-:Y:S01]  /*2690*/  STG.E.U16 desc[UR36][R2.64], R5 ;  /* 0x0000000502007986 */ /* 0x0011e2000c101524 */
[----:B------:R-:W-:Y:S05]  /*26a0*/  BRA `(.L_x_11469) ;  /* 0x0000000c00287947 */ /* 0x000fea0003800000 */
.L_x_11465:
[----:B------:R-:W-:-:S09]  /*26b0*/  UISETP.GT.AND UP0, UPT, UR4, 0x6, UPT ;  /* 0x000000060400788c */ /* 0x000fd2000bf04270 */
[----:B------:R-:W-:Y:S05]  /*26c0*/  BRA.U UP0, `(.L_x_11472) ;  /* 0x00000001002c7547 */ /* 0x000fea000b800000 */
[----:B------:R-:W-:-:S09]  /*26d0*/  UISETP.NE.AND UP0, UPT, UR4, 0x5, UPT ;  /* 0x000000050400788c */ /* 0x000fd2000bf05270 */
[----:B------:R-:W-:Y:S05]  /*26e0*/  BRA.U !UP0, `(.L_x_11473) ;  /* 0x0000000108147547 */ /* 0x000fea000b800000 */
[----:B------:R-:W-:-:S09]  /*26f0*/  UISETP.NE.AND UP0, UPT, UR4, 0x6, UPT ;  /* 0x000000060400788c */ /* 0x000fd2000bf05270 */
[----:B------:R-:W-:Y:S05]  /*2700*/  BRA.U UP0, `(.L_x_11468) ;  /* 0x0000000900707547 */ /* 0x000fea000b800000 */
[----:B------:R-:W-:-:S05]  /*2710*/  IMAD.U32 R5, R5, 0x10000, RZ ;  /* 0x0001000005057824 */ /* 0x000fca00078e00ff */
[----:B------:R0:W-:Y:S01]  /*2720*/  STG.E desc[UR36][R2.64], R5 ;  /* 0x0000000502007986 */ /* 0x0001e2000c101924 */
[----:B------:R-:W-:Y:S05]  /*2730*/  BRA `(.L_x_11469) ;  /* 0x0000000c00047947 */ /* 0x000fea0003800000 */
.L_x_11473:
[----:B-----5:R-:W-:-:S04]  /*2740*/  SHF.L.U32 R0, R5, 0x10, RZ ;  /* 0x0000001005007819 */ /* 0x020fc800000006ff */
[----:B------:R-:W-:-:S05]  /*2750*/  F2FP.F16.F32.PACK_AB R0, RZ, R0 ;  /* 0x00000000ff00723e */ /* 0x000fca00000000ff */
[----:B------:R0:W-:Y:S01]  /*2760*/  STG.E.U16 desc[UR36][R2.64], R0 ;  /* 0x0000000002007986 */ /* 0x0001e2000c101524 */
[----:B------:R-:W-:Y:S05]  /*2770*/  BRA `(.L_x_11469) ;  /* 0x0000000800f47947 */ /* 0x000fea0003800000 */
.L_x_11472:
[----:B------:R-:W-:-:S09]  /*2780*/  UISETP.NE.AND UP0, UPT, UR4, 0x7, UPT ;  /* 0x000000070400788c */ /* 0x000fd2000bf05270 */
[----:B------:R-:W-:Y:S05]  /*2790*/  BRA.U !UP0, `(.L_x_11474) ;  /* 0x0000000108347547 */ /* 0x000fea000b800000 */
[----:B------:R-:W-:-:S09]  /*27a0*/  UISETP.NE.AND UP0, UPT, UR4, 0x8, UPT ;  /* 0x000000080400788c */ /* 0x000fd2000bf05270 */
[----:B------:R-:W-:Y:S05]  /*27b0*/  BRA.U !UP0, `(.L_x_11475) ;  /* 0x0000000108187547 */ /* 0x000fea000b800000 */
[----:B------:R-:W-:-:S09]  /*27c0*/  UISETP.NE.AND UP0, UPT, UR4, 0x9, UPT ;  /* 0x000000090400788c */ /* 0x000fd2000bf05270 */
[----:B------:R-:W-:Y:S05]  /*27d0*/  BRA.U UP0, `(.L_x_11468) ;  /* 0x00000009003c7547 */ /* 0x000fea000b800000 */
[----:B------:R-:W-:Y:S02]  /*27e0*/  IMAD.U32 R4, R5, 0x10000, RZ ;  /* 0x0001000005047824 */ /* 0x000fe400078e00ff */
[----:B------:R-:W-:-:S05]  /*27f0*/  IMAD.MOV.U32 R5, RZ, RZ, RZ ;  /* 0x000000ffff057224 */ /* 0x000fca00078e00ff */
[----:B------:R0:W-:Y:S01]  /*2800*/  STG.E.64 desc[UR36][R2.64], R4 ;  /* 0x0000000402007986 */ /* 0x0001e2000c101b24 */
[----:B------:R-:W-:Y:S05]  /*2810*/  BRA `(.L_x_11469) ;  /* 0x0000000800cc7947 */ /* 0x000fea0003800000 */
.L_x_11475:
[----:B------:R-:W-:-:S05]  /*2820*/  IMAD.U32 R5, R5, 0x10000, RZ ;  /* 0x0001000005057824 */ /* 0x000fca00078e00ff */
[----:B------:R-:W-:-:S04]  /*2830*/  F2FP.F16.F32.PACK_AB R5, RZ, R5 ;  /* 0x00000005ff05723e */ /* 0x000fc800000000ff */
[----:B------:R-:W-:-:S05]  /*2840*/  PRMT R5, R5, 0x5410, RZ ;  /* 0x0000541005057816 */ /* 0x000fca00000000ff */
[----:B------:R0:W-:Y:S01]  /*2850*/  STG.E desc[UR36][R2.64], R5 ;  /* 0x0000000502007986 */ /* 0x0001e2000c101924 */
[----:B------:R-:W-:Y:S05]  /*2860*/  BRA `(.L_x_11469) ;  /* 0x0000000800b87947 */ /* 0x000fea0003800000 */
.L_x_11474:
[----:B------:R-:W-:-:S05]  /*2870*/  SHF.L.U32 R4, R5, 0x10, RZ ;  /* 0x0000001005047819 */ /* 0x000fca00000006ff */
[----:B------:R-:W-:-:S06]  /*2880*/  FMUL.FTZ R4, R4, 1 ;  /* 0x3f80000004047820 */ /* 0x000fcc0000410000 */
[----:B------:R-:W0:Y:S02]  /*2890*/  F2F.F64.F32 R4, R4 ;  /* 0x0000000400047310 */ /* 0x000e240000201800 */
[----:B0-----:R0:W-:Y:S01]  /*28a0*/  STG.E.64 desc[UR36][R2.64], R4 ;  /* 0x0000000402007986 */ /* 0x0011e2000c101b24 */
[----:B------:R-:W-:Y:S05]  /*28b0*/  BRA `(.L_x_11469) ;  /* 0x0000000800a47947 */ /* 0x000fea0003800000 */
.L_x_11464:
        /* <DEDUP_REMOVED lines=8> */
[----:B------:R-:W-:-:S05]  /*2940*/  IMAD.U32 R5, R5, 0x10000, RZ ;  /* 0x0001000005057824 */ /* 0x000fca00078e00ff */
[----:B------:R-:W-:-:S04]  /*2950*/  FSETP.NEU.FTZ.AND P0, PT, R5, RZ, PT ;  /* 0x000000ff0500720b */ /* 0x000fc80003f1d000 */
[----:B------:R-:W-:-:S05]  /*2960*/  SEL R5, RZ, 0x1, !P0 ;  /* 0x00000001ff057807 */ /* 0x000fca0004000000 */
[----:B------:R4:W-:Y:S01]  /*2970*/  STG.E.U8 desc[UR36][R2.64], R5 ;  /* 0x0000000502007986 */ /* 0x0009e2000c101124 */
[----:B------:R-:W-:Y:S05]  /*2980*/  BRA `(.L_x_11469) ;  /* 0x0000000800707947 */ /* 0x000fea0003800000 */
.L_x_11478:
[----:B------:R-:W-:Y:S01]  /*2990*/  IMAD.U32 R5, R5, 0x10000, RZ ;  /* 0x0001000005057824 */ /* 0x000fe200078e00ff */
[----:B------:R-:W-:-:S03]  /*29a0*/  CS2R R6, SRZ ;  /* 0x0000000000067805 */ /* 0x000fc6000001ff00 */
[----:B------:R-:W-:-:S06]  /*29b0*/  FMUL.FTZ R5, R5, 1 ;  /* 0x3f80000005057820 */ /* 0x000fcc0000410000 */
[----:B------:R-:W0:Y:S02]  /*29c0*/  F2F.F64.F32 R4, R5 ;  /* 0x0000000500047310 */ /* 0x000e240000201800 */
[----:B0-----:R3:W-:Y:S01]  /*29d0*/  STG.E.128 desc[UR36][R2.64], R4 ;  /* 0x0000000402007986 */ /* 0x0017e2000c101d24 */
[----:B------:R-:W-:Y:S05]  /*29e0*/  BRA `(.L_x_11469) ;  /* 0x0000000800587947 */ /* 0x000fea0003800000 */
.L_x_11477:
[----:B------:R-:W-:-:S09]  /*29f0*/  UISETP.NE.AND UP0, UPT, UR4, 0xf, UPT ;  /* 0x0000000f0400788c */ /* 0x000fd2000bf05270 */
[----:B------:R-:W-:Y:S05]  /*2a00*/  BRA.U !UP0, `(.L_x_11479) ;  /* 0x0000000108a07547 */ /* 0x000fea000b800000 */
[----:B------:R-:W-:-:S09]  /*2a10*/  UISETP.NE.AND UP0, UPT, UR4, 0x17, UPT ;  /* 0x000000170400788c */ /* 0x000fd2000bf05270 */
[----:B------:R-:W-:Y:S05]  /*2a20*/  BRA.U !UP0, `(.L_x_11480) ;  /* 0x00000001084c7547 */ /* 0x000fea000b800000 */
[----:B------:R-:W-:-:S09]  /*2a30*/  UISETP.NE.AND UP0, UPT, UR4, 0x18, UPT ;  /* 0x000000180400788c */ /* 0x000fd2000bf05270 */
[----:B------:R-:W-:Y:S05]  /*2a40*/  BRA.U UP0, `(.L_x_11468) ;  /* 0x0000000500a07547 */ /* 0x000fea000b800000 */
[----:B------:R-:W-:Y:S01]  /*2a50*/  IMAD.U32 R7, R5, 0x10000, RZ ;  /* 0x0001000005077824 */ /* 0x000fe200078e00ff */
[----:B------:R-:W-:Y:S01]  /*2a60*/  BSSY.RECONVERGENT B0, `(.L_x_11481) ;  /* 0x000000c000007945 */ /* 0x000fe20003800200 */
[----:B-----5:R-:W-:-:S03]  /*2a70*/  HFMA2 R0, -RZ, RZ, 0, 7.569789886474609375e-06 ;  /* 0x0000007fff007431 */ /* 0x020fc600000001ff */
        /* <DEDUP_REMOVED lines=10> */
.L_x_11482:
[----:B------:R-:W-:Y:S05]  /*2b20*/  BSYNC.RECONVERGENT B0 ;  /* 0x0000000000007941 */ /* 0x000fea0003800200 */
.L_x_11481:
[----:B------:R-:W-:-:S05]  /*2b30*/  LOP3.LUT R5, R0, 0x80, R5, 0xf8, !PT ;  /* 0x0000008000057812 */ /* 0x000fca00078ef805 */
[----:B------:R0:W-:Y:S01]  /*2b40*/  STG.E.U8 desc[UR36][R2.64], R5 ;  /* 0x0000000502007986 */ /* 0x0001e2000c101124 */
[----:B------:R-:W-:Y:S05]  /*2b50*/  BRA `(.L_x_11469) ;  /* 0x0000000400fc7947 */ /* 0x000fea0003800000 */
.L_x_11480:
[----:B------:R-:W-:Y:S01]  /*2b60*/  IMAD.U32 R7, R5, 0x10000, RZ ;  /* 0x0001000005077824 */ /* 0x000fe200078e00ff */
[----:B------:R-:W-:Y:S04]  /*2b70*/  BSSY.RECONVERGENT B0, `(.L_x_11483) ;  /* 0x000000e000007945 */ /* 0x000fe80003800200 */
[----:B------:R-:W-:Y:S02]  /*2b80*/  LOP3.LUT R6, R7, 0x7fffffff, RZ, 0xc0, !PT ;  /* 0x7fffffff07067812 */ /* 0x000fe400078ec0ff */
[----:B------:R-:W-:Y:S02]  /*2b90*/  SHF.R.U32.HI R5, RZ, 0x18, R7 ;  /* 0x00000018ff057819 */ /* 0x000fe40000011607 */
[----:B------:R-:W-:-:S13]  /*2ba0*/  ISETP.GE.U32.AND P1, PT, R6, 0x47800000, PT ;  /* 0x478000000600780c */ /* 0x000fda0003f26070 */
[----:B-----5:R-:W-:Y:S01]  /*2bb0*/  @P1 IMAD.MOV.U32 R0, RZ, RZ, 0x7f ;  /* 0x0000007fff001424 */ /* 0x020fe200078e00ff */
        /* <DEDUP_REMOVED lines=9> */
.L_x_11484:
[----:B------:R-:W-:Y:S05]  /*2c50*/  BSYNC.RECONVERGENT B0 ;  /* 0x0000000000007941 */ /* 0x000fea0003800200 */
.L_x_11483:
[----:B------:R-:W-:-:S05]  /*2c60*/  LOP3.LUT R5, R0, 0x80, R5, 0xf8, !PT ;  /* 0x0000008000057812 */ /* 0x000fca00078ef805 */
[----:B------:R1:W-:Y:S01]  /*2c70*/  STG.E.U8 desc[UR36][R2.64], R5 ;  /* 0x0000000502007986 */ /* 0x0003e2000c101124 */
[----:B------:R-:W-:Y:S05]  /*2c80*/  BRA `(.L_x_11469) ;  /* 0x0000000400b07947 */ /* 0x000fea0003800000 */
.L_x_11479:
[----:B------:R2:W-:Y:S01]  /*2c90*/  STG.E.U16 desc[UR36][R2.64], R5 ;  /* 0x0000000502007986 */ /* 0x0005e2000c101524 */
[----:B------:R-:W-:Y:S05]  /*2ca0*/  BRA `(.L_x_11469) ;  /* 0x0000000400a87947 */ /* 0x000fea0003800000 */
.L_x_11476:
        /* <DEDUP_REMOVED lines=8> */
[----:B------:R-:W-:-:S06]  /*2d30*/  IMAD.U32 R5, R5, 0x10000, RZ ;  /* 0x0001000005057824 */ /* 0x000fcc00078e00ff */
[----:B------:R-:W0:Y:S02]  /*2d40*/  F2I.FTZ.U32.TRUNC.NTZ R5, R5 ;  /* 0x0000000500057305 */ /* 0x000e24000021f000 */
[----:B0-----:R0:W-:Y:S01]  /*2d50*/  STG.E.U16 desc[UR36][R2.64], R5 ;  /* 0x0000000502007986 */ /* 0x0011e2000c101524 */
[----:B------:R-:W-:Y:S05]  /*2d60*/  BRA `(.L_x_11469) ;  /* 0x0000000400787947 */ /* 0x000fea0003800000 */
.L_x_11487:
[----:B------:R-:W-:Y:S01]  /*2d70*/  SHF.L.U32 R5, R5, 0x10, RZ ;  /* 0x0000001005057819 */ /* 0x000fe200000006ff */
[----:B------:R-:W-:Y:S01]  /*2d80*/  BSSY.RECONVERGENT B0, `(.L_x_11488) ;  /* 0x0000014000007945 */ /* 0x000fe20003800200 */
[----:B-----5:R-:W-:Y:S02]  /*2d90*/  IMAD.MOV.U32 R0, RZ, RZ, 0x80 ;  /* 0x00000080ff007424 */ /* 0x020fe400078e00ff */
        /* <DEDUP_REMOVED lines=10> */
.L_x_11490:
[----:B------:R-:W-:-:S04]  /*2e40*/  SHF.R.U32.HI R0, RZ, 0x14, R5 ;  /* 0x00000014ff007819 */ /* 0x000fc80000011605 */
[----:B------:R-:W-:-:S04]  /*2e50*/  LOP3.LUT R0, R0, 0x1, RZ, 0xc0, !PT ;  /* 0x0000000100007812 */ /* 0x000fc800078ec0ff */
[----:B------:R-:W-:-:S04]  /*2e60*/  IADD3 R0, PT, PT, R5, 0x487ffff, R0 ;  /* 0x0487ffff05007810 */ /* 0x000fc80007ffe000 */
[----:B------:R-:W-:-:S04]  /*2e70*/  SHF.R.U32.HI R0, RZ, 0x14, R0 ;  /* 0x00000014ff007819 */ /* 0x000fc80000011600 */
[----:B------:R-:W-:-:S07]  /*2e80*/  LOP3.LUT R4, R0, 0xff, RZ, 0xc0, !PT ;  /* 0x000000ff00047812 */ /* 0x000fce00078ec0ff */
.L_x_11491:
[----:B------:R-:W-:-:S04]  /*2e90*/  SHF.R.U32.HI R5, RZ, 0x18, R5 ;  /* 0x00000018ff057819 */ /* 0x000fc80000011605 */
[----:B------:R-:W-:-:S04]  /*2ea0*/  LOP3.LUT R4, R4, 0x80, R5, 0xf8, !PT ;  /* 0x0000008004047812 */ /* 0x000fc800078ef805 */
[----:B------:R-:W-:-:S07]  /*2eb0*/  PRMT R0, R4, 0x7610, R0 ;  /* 0x0000761004007816 */ /* 0x000fce0000000000 */
.L_x_11489:
[----:B------:R-:W-:Y:S05]  /*2ec0*/  BSYNC.RECONVERGENT B0 ;  /* 0x0000000000007941 */ /* 0x000fea0003800200 */
.L_x_11488:
[----:B------:R0:W-:Y:S01]  /*2ed0*/  STG.E.U8 desc[UR36][R2.64], R0 ;  /* 0x0000000002007986 */ /* 0x0001e2000c101124 */
[----:B------:R-:W-:Y:S05]  /*2ee0*/  BRA `(.L_x_11469) ;  /* 0x0000000400187947 */ /* 0x000fea0003800000 */
.L_x_11486:
[----:B------:R-:W-:Y:S01]  /*2ef0*/  IMAD.U32 R5, R5, 0x10000, RZ ;  /* 0x0001000005057824 */ /* 0x000fe200078e00ff */
[----:B------:R-:W-:Y:S01]  /*2f00*/  BSSY.RECONVERGENT B0, `(.L_x_11492) ;  /* 0x0000014000007945 */ /* 0x000fe20003800200 */
[----:B-----5:R-:W-:-:S03]  /*2f10*/  IMAD.MOV.U32 R0, RZ, RZ, 0x80 ;  /* 0x00000080ff007424 */ /* 0x020fc600078e00ff */
        /* <DEDUP_REMOVED lines=10> */
.L_x_11494:
[----:B------:R-:W-:-:S04]  /*2fc0*/  SHF.R.U32.HI R0, RZ, 0x15, R5 ;  /* 0x00000015ff007819 */ /* 0x000fc80000011605 */
[----:B------:R-:W-:-:S04]  /*2fd0*/  LOP3.LUT R0, R0, 0x1, RZ, 0xc0, !PT ;  /* 0x0000000100007812 */ /* 0x000fc800078ec0ff */
[----:B------:R-:W-:-:S04]  /*2fe0*/  IADD3 R0, PT, PT, R5, 0x88fffff, R0 ;  /* 0x088fffff05007810 */ /* 0x000fc80007ffe000 */
[----:B------:R-:W-:-:S04]  /*2ff0*/  SHF.R.U32.HI R0, RZ, 0x15, R0 ;  /* 0x00000015ff007819 */ /* 0x000fc80000011600 */
[----:B------:R-:W-:-:S07]  /*3000*/  LOP3.LUT R4, R0, 0xff, RZ, 0xc0, !PT ;  /* 0x000000ff00047812 */ /* 0x000fce00078ec0ff */
.L_x_11495:
[----:B------:R-:W-:-:S04]  /*3010*/  SHF.R.U32.HI R5, RZ, 0x18, R5 ;  /* 0x00000018ff057819 */ /* 0x000fc80000011605 */
[----:B------:R-:W-:-:S04]  /*3020*/  LOP3.LUT R4, R4, 0x80, R5, 0xf8, !PT ;  /* 0x0000008004047812 */ /* 0x000fc800078ef805 */
[----:B------:R-:W-:-:S07]  /*3030*/  PRMT R0, R4, 0x7610, R0 ;  /* 0x0000761004007816 */ /* 0x000fce0000000000 */
.L_x_11493:
[----:B------:R-:W-:Y:S05]  /*3040*/  BSYNC.RECONVERGENT B0 ;  /* 0x0000000000007941 */ /* 0x000fea0003800200 */
.L_x_11492:
[----:B------:R0:W-:Y:S01]  /*3050*/  STG.E.U8 desc[UR36][R2.64], R0 ;  /* 0x0000000002007986 */ /* 0x0001e2000c101124 */
[----:B------:R-:W-:Y:S05]  /*3060*/  BRA `(.L_x_11469) ;  /* 0x0000000000b87947 */ /* 0x000fea0003800000 */
.L_x_11485:
[----:B------:R-:W-:-:S09]  /*3070*/  UISETP.NE.AND UP0, UPT, UR4, 0x1c, UPT ;  /* 0x0000001c0400788c */ /* 0x000fd2000bf05270 */
[----:B------:R-:W-:Y:S05]  /*3080*/  BRA.U !UP0, `(.L_x_11496) ;  /* 0x0000000108a47547 */ /* 0x000fea000b800000 */
[----:B------:R-:W-:-:S09]  /*3090*/  UISETP.NE.AND UP0, UPT, UR4, 0x1d, UPT ;  /* 0x0000001d0400788c */ /* 0x000fd2000bf05270 */
[----:B------:R-:W-:Y:S05]  /*30a0*/  BRA.U !UP0, `(.L_x_11497) ;  /* 0x00000001088c7547 */ /* 0x000fea000b800000 */
[----:B------:R-:W-:-:S09]  /*30b0*/  UISETP.NE.AND UP0, UPT, UR4, 0x2c, UPT ;  /* 0x0000002c0400788c */ /* 0x000fd2000bf05270 */
[----:B------:R-:W-:Y:S05]  /*30c0*/  BRA.U !UP0, `(.L_x_11498) ;  /* 0x0000000108447547 */ /* 0x000fea000b800000 */
.L_x_11468:
        /* <DEDUP_REMOVED lines=8> */
[----:B0-----:R-:W-:Y:S01]  /*3150*/  MOV R4, UR6 ;  /* 0x0000000600047c02 */ /* 0x001fe20008000f00 */
[----:B------:R-:W-:-:S02]  /*3160*/  IMAD.U32 R5, RZ, RZ, UR7 ;  /* 0x00000007ff057e24 */ /* 0x000fc4000f8e00ff */
[----:B-1----:R-:W-:Y:S02]  /*3170*/  IMAD.U32 R6, RZ, RZ, UR8 ;  /* 0x00000008ff067e24 */ /* 0x002fe4000f8e00ff */
[----:B------:R-:W-:Y:S01]  /*3180*/  IMAD.U32 R7, RZ, RZ, UR9 ;  /* 0x00000009ff077e24 */ /* 0x000fe2000f8e00ff */
[----:B---3--:R-:W-:Y:S01]  /*3190*/  MOV R10, UR4 ;  /* 0x00000004000a7c02 */ /* 0x008fe20008000f00 */
[----:B------:R-:W-:-:S07]  /*31a0*/  IMAD.U32 R11, RZ, RZ, UR5 ;  /* 0x00000005ff0b7e24 */ /* 0x000fce000f8e00ff */
[----:B------:R-:W-:-:S07]  /*31b0*/  LEPC R20, `(.L_x_11499) ;  /* 0x000000001014794e */ /* 0x000fce0000000000 */
[----:B--2--5:R-:W-:Y:S05]  /*31c0*/  CALL.ABS.NOINC R2 ;  /* 0x0000000002007343 */ /* 0x024fea0003c00000 */
.L_x_11499:
[----:B------:R-:W-:Y:S05]  /*31d0*/  BRA `(.L_x_11469) ;  /* 0x00000000005c7947 */ /* 0x000fea0003800000 */
.L_x_11498:
[----:B------:R-:W-:-:S05]  /*31e0*/  IMAD.U32 R5, R5, 0x10000, RZ ;  /* 0x0001000005057824 */ /* 0x000fca00078e00ff */
[----:B------:R-:W-:-:S04]  /*31f0*/  SHF.R.U32.HI R6, RZ, 0x17, R5 ;  /* 0x00000017ff067819 */ /* 0x000fc80000011605 */
[----:B------:R-:W-:-:S04]  /*3200*/  LOP3.LUT R4, R6, 0xff, RZ, 0xc0, !PT ;  /* 0x000000ff06047812 */ /* 0x000fc800078ec0ff */
[----:B------:R-:W-:-:S13]  /*3210*/  ISETP.NE.AND P1, PT, R4, 0xff, PT ;  /* 0x000000ff0400780c */ /* 0x000fda0003f25270 */
[--C-:B-----5:R-:W-:Y:S02]  /*3220*/  @P1 SHF.R.U32.HI R0, RZ, 0x16, R5.reuse ;  /* 0x00000016ff001819 */ /* 0x120fe40000011605 */
        /* <DEDUP_REMOVED lines=11> */
.L_x_11497:
[----:B------:R-:W-:-:S06]  /*32e0*/  IMAD.U32 R5, R5, 0x10000, RZ ;  /* 0x0001000005057824 */ /* 0x000fcc00078e00ff */
[----:B------:R-:W0:Y:S02]  /*32f0*/  F2I.U64.TRUNC R4, R5 ;  /* 0x0000000500047311 */ /* 0x000e24000020d800 */
[----:B0-----:R0:W-:Y:S01]  /*3300*/  STG.E.64 desc[UR36][R2.64], R4 ;  /* 0x0000000402007986 */ /* 0x0011e2000c101b24 */
[----:B------:R-:W-:Y:S05]  /*3310*/  BRA `(.L_x_11469) ;  /* 0x00000000000c7947 */ /* 0x000fea0003800000 */
.L_x_11496:
[----:B------:R-:W-:-:S06]  /*3320*/  IMAD.U32 R5, R5, 0x10000, RZ ;  /* 0x0001000005057824 */ /* 0x000fcc00078e00ff */
[----:B------:R-:W0:Y:S02]  /*3330*/  F2I.FTZ.U32.TRUNC.NTZ R5, R5 ;  /* 0x0000000500057305 */ /* 0x000e24000021f000 */
[----:B0-----:R0:W-:Y:S02]  /*3340*/  STG.E desc[UR36][R2.64], R5 ;  /* 0x0000000502007986 */ /* 0x0011e4000c101924 */
.L_x_11469:
[----:B------:R-:W-:-:S07]  /*3350*/  IADD3 R17, PT, PT, R17, 0x80, RZ ;  /* 0x0000008011117810 */ /* 0x000fce0007ffe0ff */
.L_x_11427:
[----:B------:R-:W-:Y:S05]  /*3360*/  BSYNC.RECONVERGENT B6 ;  /* 0x0000000000067941 */ /* 0x000fea0003800200 */
.L_x_11426:
[----:B------:R-:W0:Y:S01]  /*3370*/  LDCU UR4, c[0x0][0x380] ;  /* 0x00007000ff0477ac */ /* 0x000e220008000800 */
[----:B------:R-:W-:Y:S01]  /*3380*/  BSSY.RECONVERGENT B6, `(.L_x_11500) ;  /* 0x0000326000067945 */ /* 0x000fe20003800200 */
[----:B0-----:R-:W-:-:S13]  /*3390*/  ISETP.GE.AND P0, PT, R17, UR4, PT ;  /* 0x0000000411007c0c */ /* 0x001fda000bf06270 */
[----:B------:R-:W-:Y:S05]  /*33a0*/  @P0 BRA `(.L_x_11501) ;  /* 0x00000030008c0947 */ /* 0x000fea0003800000 */
[----:B------:R-:W0:Y:S01]  /*33b0*/  LDCU UR4, c[0x0][0x388] ;  /* 0x00007100ff0477ac */ /* 0x000e220008000800 */
[----:B-----5:R-:W-:Y:S02]  /*33c0*/  IMAD.MOV.U32 R0, RZ, RZ, RZ ;  /* 0x000000ffff007224 */ /* 0x020fe400078e00ff */
[----:B------:R-:W-:Y:S01]  /*33d0*/  IMAD.MOV.U32 R16, RZ, RZ, RZ ;  /* 0x000000ffff107224 */ /* 0x000fe200078e00ff */
[----:B0-----:R-:W-:-:S09]  /*33e0*/  UISETP.NE.AND UP0, UPT, UR4, URZ, UPT ;  /* 0x000000ff0400728c */ /* 0x001fd2000bf05270 */
        /* <DEDUP_REMOVED lines=299> */
.L_x_11502:
        /* <DEDUP_REMOVED lines=18> */
.L_x_11506:
[----:B------:R-:W2:Y:S02]  /*47c0*/  LDG.E.U8 R2, desc[UR36][R2.64] ;  /* 0x0000002402027981 */ /* 0x000ea4000c1e1100 */
[----:B--2---:R-:W-:-:S04]  /*47d0*/  I2FP.F32.U32 R0, R2 ;  /* 0x0000000200007245 */ /* 0x004fc80000201000 */
[----:B------:R-:W-:Y:S01]  /*47e0*/  F2FP.BF16.F32.PACK_AB R0, RZ, R0 ;  /* 0x00000000ff00723e */ /* 0x000fe200000010ff */
[----:B------:R-:W-:Y:S06]  /*47f0*/  BRA `(.L_x_11508) ;  /* 0x0000000c00847947 */ /* 0x000fec0003800000 */
.L_x_11505:
        /* <DEDUP_REMOVED lines=10> */
.L_x_11510:
[----:B------:R-:W2:Y:S02]  /*48a0*/  LDG.E R2, desc[UR36][R2.64] ;  /* 0x0000002402027981 */ /* 0x000ea4000c1e1900 */
[----:B--2---:R-:W-:-:S04]  /*48b0*/  I2FP.F32.S32 R0, R2 ;  /* 0x0000000200007245 */ /* 0x004fc80000201400 */
[----:B------:R-:W-:Y:S01]  /*48c0*/  F2FP.BF16.F32.PACK_AB R0, RZ, R0 ;  /* 0x00000000ff00723e */ /* 0x000fe200000010ff */
[----:B------:R-:W-:Y:S06]  /*48d0*/  BRA `(.L_x_11508) ;  /* 0x0000000c004c7947 */ /* 0x000fec0003800000 */
.L_x_11509:
[----:B------:R-:W2:Y:S02]  /*48e0*/  LDG.E.U16 R2, desc[UR36][R2.64] ;  /* 0x0000002402027981 */ /* 0x000ea4000c1e1500 */
[----:B--2---:R-:W0:Y:S02]  /*48f0*/  I2F.S16 R0, R2 ;  /* 0x0000000200007306 */ /* 0x004e240000101400 */
[----:B0-----:R-:W-:Y:S01]  /*4900*/  F2FP.BF16.F32.PACK_AB R0, RZ, R0 ;  /* 0x00000000ff00723e */ /* 0x001fe200000010ff */
[----:B------:R-:W-:Y:S06]  /*4910*/  BRA `(.L_x_11508) ;  /* 0x0000000c003c7947 */ /* 0x000fec0003800000 */
.L_x_11504:
        /* <DEDUP_REMOVED lines=9> */
.L_x_11512:
[----:B------:R-:W2:Y:S02]  /*49b0*/  LDG.E.U16 R0, desc[UR36][R2.64] ;  /* 0x0000002402007981 */ /* 0x000ea4000c1e1500 */
[----:B--2---:R-:W-:-:S05]  /*49c0*/  HADD2.F32 R0, -RZ, R0.H0_H0 ;  /* 0x20000000ff007230 */ /* 0x004fca0000004100 */
[----:B------:R-:W-:Y:S01]  /*49d0*/  F2FP.BF16.F32.PACK_AB R0, RZ, R0 ;  /* 0x00000000ff00723e */ /* 0x000fe200000010ff */
[----:B------:R-:W-:Y:S06]  /*49e0*/  BRA `(.L_x_11508) ;  /* 0x0000000c00087947 */ /* 0x000fec0003800000 */
.L_x_11511:
        /* <DEDUP_REMOVED lines=9> */
.L_x_11514:
[----:B------:R-:W2:Y:S02]  /*4a80*/  LDG.E.U16 R2, desc[UR36][R2.64] ;  /* 0x0000002402027981 */ /* 0x000ea4000c1e1500 */
[----:B--2---:R-:W-:-:S05]  /*4a90*/  HADD2.F32 R0, -RZ, R2.H0_H0 ;  /* 0x20000002ff007230 */ /* 0x004fca0000004100 */
[----:B------:R-:W-:Y:S01]  /*4aa0*/  F2FP.BF16.F32.PACK_AB R0, RZ, R0 ;  /* 0x00000000ff00723e */ /* 0x000fe200000010ff */
[----:B------:R-:W-:Y:S06]  /*4ab0*/  BRA `(.L_x_11508) ;  /* 0x0000000800d47947 */ /* 0x000fec0003800000 */
.L_x_11513:
        /* <DEDUP_REMOVED lines=8> */
.L_x_11503:
        /* <DEDUP_REMOVED lines=13> */
.L_x_11517:
        /* <DEDUP_REMOVED lines=8> */
.L_x_11516:
        /* <DEDUP_REMOVED lines=27> */
.L_x_11519:
        /* <DEDUP_REMOVED lines=13> */
.L_x_11518:
[----:B------:R0:W5:Y:S01]  /*4f10*/  LDG.E.U16 R0, desc[UR36][R2.64] ;  /* 0x0000002402007981 */ /* 0x000162000c1e1500 */
[----:B------:R-:W-:Y:S05]  /*4f20*/  BRA `(.L_x_11508) ;  /* 0x0000000400b87947 */ /* 0x000fea0003800000 */
.L_x_11515:
        /* <DEDUP_REMOVED lines=12> */
.L_x_11522:
        /* <DEDUP_REMOVED lines=21> */
.L_x_11526:
[----:B------:R-:W-:Y:S05]  /*5140*/  BSYNC.RECONVERGENT B1 ;  /* 0x0000000000017941 */ /* 0x000fea0003800200 */
.L_x_11525:
[----:B------:R-:W-:Y:S01]  /*5150*/  IMAD.SHL.U32 R0, R0, 0x100000, RZ ;  /* 0x0010000000007824 */ /* 0x000fe200078e00ff */
[----:B------:R-:W-:-:S04]  /*5160*/  LEA R2, R2, 0x3b800000, 0x17 ;  /* 0x3b80000002027811 */ /* 0x000fc800078eb8ff */
[----:B------:R-:W-:-:S07]  /*5170*/  LOP3.LUT R0, R2, R0, R7, 0xfe, !PT ;  /* 0x0000000002007212 */ /* 0x000fce00078efe07 */
.L_x_11524:
[----:B------:R-:W-:Y:S05]  /*5180*/  BSYNC.RECONVERGENT B0 ;  /* 0x0000000000007941 */ /* 0x000fea0003800200 */
.L_x_11523:
[----:B------:R-:W-:Y:S01]  /*5190*/  F2FP.BF16.F32.PACK_AB R0, RZ, R0 ;  /* 0x00000000ff00723e */ /* 0x000fe200000010ff */
[----:B------:R-:W-:Y:S06]  /*51a0*/  BRA `(.L_x_11508) ;  /* 0x0000000400187947 */ /* 0x000fec0003800000 */
.L_x_11521:
        /* <DEDUP_REMOVED lines=21> */
.L_x_11530:
[----:B------:R-:W-:Y:S05]  /*5300*/  BSYNC.RECONVERGENT B1 ;  /* 0x0000000000017941 */ /* 0x000fea0003800200 */
.L_x_11529:
[----:B------:R-:W-:Y:S02]  /*5310*/  SHF.L.U32 R0, R0, 0x15, RZ ;  /* 0x0000001500007819 */ /* 0x000fe400000006ff */
[----:B------:R-:W-:-:S04]  /*5320*/  LEA R2, R2, 0x37800000, 0x17 ;  /* 0x3780000002027811 */ /* 0x000fc800078eb8ff */
[----:B------:R-:W-:-:S07]  /*5330*/  LOP3.LUT R0, R2, R0, R7, 0xfe, !PT ;  /* 0x0000000002007212 */ /* 0x000fce00078efe07 */
.L_x_11528:
[----:B------:R-:W-:Y:S05]  /*5340*/  BSYNC.RECONVERGENT B0 ;  /* 0x0000000000007941 */ /* 0x000fea0003800200 */
.L_x_11527:
[----:B------:R-:W-:Y:S01]  /*5350*/  F2FP.BF16.F32.PACK_AB R0, RZ, R0 ;  /* 0x00000000ff00723e */ /* 0x000fe200000010ff */
[----:B------:R-:W-:Y:S06]  /*5360*/  BRA `(.L_x_11508) ;  /* 0x0000000000a87947 */ /* 0x000fec0003800000 */
.L_x_11520:
        /* <DEDUP_REMOVED lines=14> */
.L_x_11534:
[----:B------:R-:W-:Y:S05]  /*5450*/  BSYNC.RECONVERGENT B0 ;  /* 0x0000000000007941 */ /* 0x000fea0003800200 */
.L_x_11533:
[----:B------:R-:W-:Y:S01]  /*5460*/  F2FP.BF16.F32.PACK_AB R0, RZ, R0 ;  /* 0x00000000ff00723e */ /* 0x000fe200000010ff */
[----:B------:R-:W-:Y:S06]  /*5470*/  BRA `(.L_x_11508) ;  /* 0x0000000000647947 */ /* 0x000fec0003800000 */
.L_x_11507:
        /* <DEDUP_REMOVED lines=15> */
[----:B--2---:R-:W-:Y:S05]  /*5570*/  CALL.ABS.NOINC R2 ;  /* 0x0000000002007343 */ /* 0x004fea0003c00000 */
.L_x_11535:
[----:B------:R-:W-:Y:S01]  /*5580*/  PRMT R0, RZ, 0x7610, R0 ;  /* 0x00007610ff007816 */ /* 0x000fe20000000000 */
[----:B------:R-:W-:Y:S06]  /*5590*/  BRA `(.L_x_11508) ;  /* 0x00000000001c7947 */ /* 0x000fec0003800000 */
.L_x_11532:
[----:B------:R-:W2:Y:S02]  /*55a0*/  LDG.E.64 R2, desc[UR36][R2.64] ;  /* 0x0000002402027981 */ /* 0x000ea4000c1e1b00 */
[----:B--2---:R-:W0:Y:S02]  /*55b0*/  I2F.U64 R0, R2 ;  /* 0x0000000200007312 */ /* 0x004e240000301000 */
[----:B0-----:R-:W-:Y:S01]  /*55c0*/  F2FP.BF16.F32.PACK_AB R0, RZ, R0 ;  /* 0x00000000ff00723e */ /* 0x001fe200000010ff */
[----:B------:R-:W-:Y:S06]  /*55d0*/  BRA `(.L_x_11508) ;  /* 0x00000000000c7947 */ /* 0x000fec0003800000 */
.L_x_11531:
[----:B------:R-:W2:Y:S02]  /*55e0*/  LDG.E R2, desc[UR36][R2.64] ;  /* 0x0000002402027981 */ /* 0x000ea4000c1e1900 */
[----:B--2---:R-:W-:-:S04]  /*55f0*/  I2FP.F32.U32 R0, R2 ;  /* 0x0000000200007245 */ /* 0x004fc80000201000 */
[----:B------:R-:W-:-:S07]  /*5600*/  F2FP.BF16.F32.PACK_AB R0, RZ, R0 ;  /* 0x00000000ff00723e */ /* 0x000fce00000010ff */
.L_x_11508:
[----:B------:R-:W0:Y:S01]  /*5610*/  LDCU.64 UR6, c[0x0][0x580] ;  /* 0x0000b000ff0677ac */ /* 0x000e220008000a00 */
[----:B------:R-:W-:Y:S01]  /*5620*/  IMAD.U32 R7, R19, 0x10000, RZ ;  /* 0x0001000013077824 */ /* 0x000fe200078e00ff */
[----:B------:R-:W1:Y:S04]  /*5630*/  LDCU.U16 UR5, c[0x0][0x592] ;  /* 0x0000b240ff0577ac */ /* 0x000e680008000400 */
[----:B------:R-:W-:Y:S01]  /*5640*/  FSETP.NAN.FTZ.AND P0, PT, R7, R7, PT ;  /* 0x000000070700720b */ /* 0x000fe20003f18000 */
[----:B------:R-:W-:-:S04]  /*5650*/  UPRMT UR4, UR41, 0x9910, URZ ;  /* 0x0000991029047896 */ /* 0x000fc800080000ff */
[----:B------:R-:W-:Y:S01]  /*5660*/  UISETP.GT.AND UP0, UPT, UR4, 0x9, UPT ;  /* 0x000000090400788c */ /* 0x000fe2000bf04270 */
[----:B0-----:R-:W-:Y:S01]  /*5670*/  IADD3 R2, P1, PT, R16, UR6, RZ ;  /* 0x0000000610027c10 */ /* 0x001fe2000ff3e0ff */
[----:B-1----:R-:W-:-:S04]  /*5680*/  IMAD.U32 R5, RZ, RZ, UR5 ;  /* 0x00000005ff057e24 */ /* 0x002fc8000f8e00ff */
[----:B------:R-:W-:Y:S02]  /*5690*/  IMAD.X R3, RZ, RZ, UR7, P1 ;  /* 0x00000007ff037e24 */ /* 0x000fe400088e06ff */
[----:B------:R-:W-:Y:S06]  /*56a0*/  @P0 BRA `(.L_x_11536) ;  /* 0x0000000000180947 */ /* 0x000fec0003800000 */
[C---:B-----5:R-:W-:Y:S02]  /*56b0*/  SHF.L.U32 R4, R0.reuse, 0x10, RZ ;  /* 0x0000001000047819 */ /* 0x060fe400000006ff */
[----:B------:R-:W-:Y:S02]  /*56c0*/  PRMT R5, R0, 0x7610, R5 ;  /* 0x0000761000057816 */ /* 0x000fe40000000005 */
[----:B------:R-:W-:-:S13]  /*56d0*/  FSETP.NAN.FTZ.AND P0, PT, R4, R4, PT ;  /* 0x000000040400720b */ /* 0x000fda0003f18000 */
[----:B------:R-:W-:-:S04]  /*56e0*/  @!P0 FMNMX.FTZ R4, R7, R4, PT ;  /* 0x0000000407048209 */ /* 0x000fc80003810000 */
[----:B------:R-:W-:-:S04]  /*56f0*/  @!P0 F2FP.BF16.F32.PACK_AB R4, RZ, R4 ;  /* 0x00000004ff04823e */ /* 0x000fc800000010ff */
[----:B------:R-:W-:-:S07]  /*5700*/  @!P0 PRMT R5, R4, 0x7610, R5 ;  /* 0x0000761004058816 */ /* 0x000fce0000000005 */
.L_x_11536:
        /* <DEDUP_REMOVED lines=13> */
.L_x_11540:
[----:B------:R-:W-:-:S06]  /*57e0*/  IMAD.U32 R5, R5, 0x10000, RZ ;  /* 0x0001000005057824 */ /* 0x000fcc00078e00ff */
[----:B------:R-:W0:Y:S02]  /*57f0*/  F2I.S64.TRUNC R4, R5 ;  /* 0x0000000500047311 */ /* 0x000e24000020d900 */
[----:B0-----:R0:W-:Y:S01]  /*5800*/  STG.E.U8 desc[UR36][R2.64], R4 ;  /* 0x0000000402007986 */ /* 0x0011e2000c101124 */
[----:B------:R-:W-:Y:S05]  /*5810*/  BRA `(.L_x_11542) ;  /* 0x0000000c006c7947 */ /* 0x000fea0003800000 */
.L_x_11539:
[----:B------:R-:W-:-:S09]  /*5820*/  UISETP.NE.AND UP0, UPT, UR4, 0x2, UPT ;  /* 0x000000020400788c */ /* 0x000fd2000bf05270 */
[----:B------:R-:W-:Y:S05]  /*5830*/  BRA.U !UP0, `(.L_x_11543) ;  /* 0x0000000108307547 */ /* 0x000fea000b800000 */
[----:B------:R-:W-:-:S09]  /*5840*/  UISETP.NE.AND UP0, UPT, UR4, 0x3, UPT ;  /* 0x000000030400788c */ /* 0x000fd2000bf05270 */
[----:B------:R-:W-:Y:S05]  /*5850*/  BRA.U !UP0, `(.L_x_11544) ;  /* 0x0000000108187547 */ /* 0x000fea000b800000 */
[----:B------:R-:W-:-:S09]  /*5860*/  UISETP.NE.AND UP0, UPT, UR4, 0x4, UPT ;  /* 0x000000040400788c */ /* 0x000fd2000bf05270 */
[----:B------:R-:W-:Y:S05]  /*5870*/  BRA.U UP0, `(.L_x_11541) ;  /* 0x0000000900787547 */ /* 0x000fea000b800000 */
[----:B------:R-:W-:-:S06]  /*5880*/  IMAD.U32 R5, R5, 0x10000, RZ ;  /* 0x0001000005057824 */ /* 0x000fcc00078e00ff */
[----:B------:R-:W0:Y:S02]  /*5890*/  F2I.S64.TRUNC R4, R5 ;  /* 0x0000000500047311 */ /* 0x000e24000020d900 */
[----:B0-----:R0:W-:Y:S01]  /*58a0*/  STG.E.64 desc[UR36][R2.64], R4 ;  /* 0x0000000402007986 */ /* 0x0011e2000c101b24 */
[----:B------:R-:W-:Y:S05]  /*58b0*/  BRA `(.L_x_11542) ;  /* 0x0000000c00447947 */ /* 0x000fea0003800000 */
.L_x_11544:
[----:B------:R-:W-:-:S06]  /*58c0*/  SHF.L.U32 R5, R5, 0x10, RZ ;  /* 0x0000001005057819 */ /* 0x000fcc00000006ff */
[----:B------:R-:W0:Y:S02]  /*58d0*/  F2I.FTZ.TRUNC.NTZ R5, R5 ;  /* 0x0000000500057305 */ /* 0x000e24000021f100 */
[----:B0-----:R0:W-:Y:S01]  /*58e0*/  STG.E desc[UR36][R2.64], R5 ;  /* 0x0000000502007986 */ /* 0x0011e2000c101924 */
[----:B------:R-:W-:Y:S05]  /*58f0*/  BRA `(.L_x_11542) ;  /* 0x0000000c00347947 */ /* 0x000fea0003800000 */
.L_x_11543:
[----:B------:R-:W-:-:S06]  /*5900*/  IMAD.U32 R5, R5, 0x10000, RZ ;  /* 0x0001000005057824 */ /* 0x000fcc00078e00ff */
[----:B------:R-:W0:Y:S02]  /*5910*/  F2I.FTZ.TRUNC.NTZ R5, R5 ;  /* 0x0000000500057305 */ /* 0x000e24000021f100 */
[----:B0-----:R0:W-:Y:S01]  /*5920*/  STG.E.U16 desc[UR36][R2.64], R5 ;  /* 0x0000000502007986 */ /* 0x0011e2000c101524 */
[----:B------:R-:W-:Y:S05]  /*5930*/  BRA `(.L_x_11542) ;  /* 0x0000000c00247947 */ /* 0x000fea0003800000 */
.L_x_11538:
        /* <DEDUP_REMOVED lines=9> */
.L_x_11546:
[----:B-----5:R-:W-:-:S05]  /*59d0*/  IMAD.U32 R0, R5, 0x10000, RZ ;  /* 0x0001000005007824 */ /* 0x020fca00078e00ff */
[----:B------:R-:W-:-:S05]  /*59e0*/  F2FP.F16.F32.PACK_AB R0, RZ, R0 ;  /* 0x00000000ff00723e */ /* 0x000fca00000000ff */
[----:B------:R0:W-:Y:S01]  /*59f0*/  STG.E.U16 desc[UR36][R2.64], R0 ;  /* 0x0000000002007986 */ /* 0x0001e2000c101524 */
[----:B------:R-:W-:Y:S05]  /*5a00*/  BRA `(.L_x_11542) ;  /* 0x0000000800f07947 */ /* 0x000fea0003800000 */
.L_x_11545:
[----:B------:R-:W-:-:S09]  /*5a10*/  UISETP.NE.AND UP0, UPT, UR4, 0x7, UPT ;  /* 0x000000070400788c */ /* 0x000fd2000bf05270 */
[----:B------:R-:W-:Y:S05]  /*5a20*/  BRA.U !UP0, `(.L_x_11547) ;  /* 0x0000000108347547 */ /* 0x000fea000b800000 */
[----:B------:R-:W-:-:S09]  /*5a30*/  UISETP.NE.AND UP0, UPT, UR4, 0x8, UPT ;  /* 0x000000080400788c */ /* 0x000fd2000bf05270 */
[----:B------:R-:W-:Y:S05]  /*5a40*/  BRA.U !UP0, `(.L_x_11548) ;  /* 0x0000000108187547 */ /* 0x000fea000b800000 */
[----:B------:R-:W-:-:S09]  /*5a50*/  UISETP.NE.AND UP0, UPT, UR4, 0x9, UPT ;  /* 0x000000090400788c */ /* 0x000fd2000bf05270 */
[----:B------:R-:W-:Y:S05]  /*5a60*/  BRA.U UP0, `(.L_x_11541) ;  /* 0x0000000500fc7547 */ /* 0x000fea000b800000 */
[----:B------:R-:W-:Y:S01]  /*5a70*/  SHF.L.U32 R4, R5, 0x10, RZ ;  /* 0x0000001005047819 */ /* 0x000fe200000006ff */
[----:B------:R-:W-:-:S05]  /*5a80*/  IMAD.MOV.U32 R5, RZ, RZ, RZ ;  /* 0x000000ffff057224 */ /* 0x000fca00078e00ff */
[----:B------:R0:W-:Y:S01]  /*5a90*/  STG.E.64 desc[UR36][R2.64], R4 ;  /* 0x0000000402007986 */ /* 0x0001e2000c101b24 */
[----:B------:R-:W-:Y:S05]  /*5aa0*/  BRA `(.L_x_11542) ;  /* 0x0000000800c87947 */ /* 0x000fea0003800000 */
.L_x_11548:
[----:B------:R-:W-:-:S05]  /*5ab0*/  IMAD.U32 R5, R5, 0x10000, RZ ;  /* 0x0001000005057824 */ /* 0x000fca00078e00ff */
[----:B------:R-:W-:-:S04]  /*5ac0*/  F2FP.F16.F32.PACK_AB R5, RZ, R5 ;  /* 0x00000005ff05723e */ /* 0x000fc800000000ff */
[----:B------:R-:W-:-:S05]  /*5ad0*/  PRMT R5, R5, 0x5410, RZ ;  /* 0x0000541005057816 */ /* 0x000fca00000000ff */
[----:B------:R0:W-:Y:S01]  /*5ae0*/  STG.E desc[UR36][R2.64], R5 ;  /* 0x0000000502007986 */ /* 0x0001e2000c101924 */
[----:B------:R-:W-:Y:S05]  /*5af0*/  BRA `(.L_x_11542) ;  /* 0x0000000800b47947 */ /* 0x000fea0003800000 */
.L_x_11547:
[----:B------:R-:W-:-:S04]  /*5b00*/  IMAD.U32 R4, R5, 0x10000, RZ ;  /* 0x0001000005047824 */ /* 0x000fc800078e00ff */
[----:B------:R-:W-:-:S06]  /*5b10*/  FMUL.FTZ R4, R4, 1 ;  /* 0x3f80000004047820 */ /* 0x000fcc0000410000 */
[----:B------:R-:W0:Y:S02]  /*5b20*/  F2F.F64.F32 R4, R4 ;  /* 0x0000000400047310 */ /* 0x000e240000201800 */
[----:B0-----:R0:W-:Y:S01]  /*5b30*/  STG.E.64 desc[UR36][R2.64], R4 ;  /* 0x0000000402007986 */ /* 0x0011e2000c101b24 */
[----:B------:R-:W-:Y:S05]  /*5b40*/  BRA `(.L_x_11542) ;  /* 0x0000000800a07947 */ /* 0x000fea0003800000 */
.L_x_11537:
        /* <DEDUP_REMOVED lines=10> */
[----:B------:R-:W-:-:S06]  /*5bf0*/  SHF.L.U32 R5, R5, 0x10, RZ ;  /* 0x0000001005057819 */ /* 0x000fcc00000006ff */
[----:B------:R-:W0:Y:S02]  /*5c00*/  F2I.FTZ.U32.TRUNC.NTZ R5, R5 ;  /* 0x0000000500057305 */ /* 0x000e24000021f000 */
[----:B0-----:R4:W-:Y:S01]  /*5c10*/  STG.E.U16 desc[UR36][R2.64], R5 ;  /* 0x0000000502007986 */ /* 0x0019e2000c101524 */
[----:B------:R-:W-:Y:S05]  /*5c20*/  BRA `(.L_x_11542) ;  /* 0x0000000800687947 */ /* 0x000fea0003800000 */
.L_x_11552:
[----:B------:R-:W-:Y:S01]  /*5c30*/  IMAD.U32 R5, R5, 0x10000, RZ ;  /* 0x0001000005057824 */ /* 0x000fe200078e00ff */
[----:B------:R-:W-:Y:S01]  /*5c40*/  BSSY.RECONVERGENT B0, `(.L_x_11553) ;  /* 0x0000013000007945 */ /* 0x000fe20003800200 */
[----:B-----5:R-:W-:-:S03]  /*5c50*/  IMAD.MOV.U32 R0, RZ, RZ, 0x80 ;  /* 0x00000080ff007424 */ /* 0x020fc600078e00ff */
        /* <DEDUP_REMOVED lines=15> */
.L_x_11555:
[----:B------:R-:W-:-:S04]  /*5d50*/  SHF.R.U32.HI R5, RZ, 0x18, R5 ;  /* 0x00000018ff057819 */ /* 0x000fc80000011605 */
[----:B------:R-:W-:-:S07]  /*5d60*/  LOP3.LUT R0, R0, 0x80, R5, 0xf8, !PT ;  /* 0x0000008000007812 */ /* 0x000fce00078ef805 */
.L_x_11554:
[----:B------:R-:W-:Y:S05]  /*5d70*/  BSYNC.RECONVERGENT B0 ;  /* 0x0000000000007941 */ /* 0x000fea0003800200 */
.L_x_11553:
[----:B------:R3:W-:Y:S01]  /*5d80*/  STG.E.U8 desc[UR36][R2.64], R0 ;  /* 0x0000000002007986 */ /* 0x0007e2000c101124 */
[----:B------:R-:W-:Y:S05]  /*5d90*/  BRA `(.L_x_11542) ;  /* 0x00000008000c7947 */ /* 0x000fea0003800000 */
.L_x_11551:
[----:B------:R-:W-:Y:S01]  /*5da0*/  SHF.L.U32 R5, R5, 0x10, RZ ;  /* 0x0000001005057819 */ /* 0x000fe200000006ff */
[----:B------:R-:W-:Y:S01]  /*5db0*/  BSSY.RECONVERGENT B0, `(.L_x_11556) ;  /* 0x0000013000007945 */ /* 0x000fe20003800200 */
[----:B-----5:R-:W-:Y:S02]  /*5dc0*/  IMAD.MOV.U32 R0, RZ, RZ, 0x80 ;  /* 0x00000080ff007424 */ /* 0x020fe400078e00ff */
        /* <DEDUP_REMOVED lines=15> */
.L_x_11558:
[----:B------:R-:W-:-:S04]  /*5ec0*/  SHF.R.U32.HI R5, RZ, 0x18, R5 ;  /* 0x00000018ff057819 */ /* 0x000fc80000011605 */
[----:B------:R-:W-:-:S07]  /*5ed0*/  LOP3.LUT R0, R0, 0x80, R5, 0xf8, !PT ;  /* 0x0000008000007812 */ /* 0x000fce00078ef805 */
.L_x_11557:
[----:B------:R-:W-:Y:S05]  /*5ee0*/  BSYNC.RECONVERGENT B0 ;  /* 0x0000000000007941 */ /* 0x000fea0003800200 */
.L_x_11556:
[----:B------:R0:W-:Y:S01]  /*5ef0*/  STG.E.U8 desc[UR36][R2.64], R0 ;  /* 0x0000000002007986 */ /* 0x0001e2000c101124 */
[----:B------:R-:W-:Y:S05]  /*5f00*/  BRA `(.L_x_11542) ;  /* 0x0000000400b07947 */ /* 0x000fea0003800000 */
.L_x_11550:
[----:B------:R-:W-:-:S09]  /*5f10*/  UISETP.NE.AND UP0, UPT, UR4, 0x1c, UPT ;  /* 0x0000001c0400788c */ /* 0x000fd2000bf05270 */
[----:B------:R-:W-:Y:S05]  /*5f20*/  BRA.U !UP0, `(.L_x_11559) ;  /* 0x0000000108607547 */ /* 0x000fea000b800000 */
[----:B------:R-:W-:-:S09]  /*5f30*/  UISETP.NE.AND UP0, UPT, UR4, 0x1d, UPT ;  /* 0x0000001d0400788c */ /* 0x000fd2000bf05270 */
[----:B------:R-:W-:Y:S05]  /*5f40*/  BRA.U !UP0, `(.L_x_11560) ;  /* 0x0000000108487547 */ /* 0x000fea000b800000 */
[----:B------:R-:W-:-:S09]  /*5f50*/  UISETP.NE.AND UP0, UPT, UR4, 0x2c, UPT ;  /* 0x0000002c0400788c */ /* 0x000fd2000bf05270 */
[----:B------:R-:W-:Y:S05]  /*5f60*/  BRA.U UP0, `(.L_x_11541) ;  /* 0x0000000100bc7547 */ /* 0x000fea000b800000 */
[----:B------:R-:W-:-:S05]  /*5f70*/  IMAD.U32 R5, R5, 0x10000, RZ ;  /* 0x0001000005057824 */ /* 0x000fca00078e00ff */
[----:B------:R-:W-:-:S04]  /*5f80*/  SHF.R.U32.HI R6, RZ, 0x17, R5 ;  /* 0x00000017ff067819 */ /* 0x000fc80000011605 */
[----:B------:R-:W-:-:S04]  /*5f90*/  LOP3.LUT R4, R6, 0xff, RZ, 0xc0, !PT ;  /* 0x000000ff06047812 */ /* 0x000fc800078ec0ff */
[----:B------:R-:W-:-:S13]  /*5fa0*/  ISETP.NE.AND P1, PT, R4, 0xff, PT ;  /* 0x000000ff0400780c */ /* 0x000fda0003f25270 */
[--C-:B-----5:R-:W-:Y:S02]  /*5fb0*/  @P1 SHF.R.U32.HI R0, RZ, 0x16, R5.reuse ;  /* 0x00000016ff001819 */ /* 0x120fe40000011605 */
        /* <DEDUP_REMOVED lines=11> */
.L_x_11560:
[----:B------:R-:W-:-:S06]  /*6070*/  SHF.L.U32 R5, R5, 0x10, RZ ;  /* 0x0000001005057819 */ /* 0x000fcc00000006ff */
[----:B------:R-:W0:Y:S02]  /*6080*/  F2I.U64.TRUNC R4, R5 ;  /* 0x0000000500047311 */ /* 0x000e24000020d800 */
[----:B0-----:R1:W-:Y:S01]  /*6090*/  STG.E.64 desc[UR36][R2.64], R4 ;  /* 0x0000000402007986 */ /* 0x0013e2000c101b24 */
[----:B------:R-:W-:Y:S05]  /*60a0*/  BRA `(.L_x_11542) ;  /* 0x0000000400487947 */ /* 0x000fea0003800000 */
.L_x_11559:
[----:B------:R-:W-:-:S06]  /*60b0*/  IMAD.U32 R5, R5, 0x10000, RZ ;  /* 0x0001000005057824 */ /* 0x000fcc00078e00ff */
[----:B------:R-:W0:Y:S02]  /*60c0*/  F2I.FTZ.U32.TRUNC.NTZ R5, R5 ;  /* 0x0000000500057305 */ /* 0x000e24000021f000 */
[----:B0-----:R0:W-:Y:S01]  /*60d0*/  STG.E desc[UR36][R2.64], R5 ;  /* 0x0000000502007986 */ /* 0x0011e2000c101924 */
[----:B------:R-:W-:Y:S05]  /*60e0*/  BRA `(.L_x_11542) ;  /* 0x0000000400387947 */ /* 0x000fea0003800000 */
.L_x_11549:
        /* <DEDUP_REMOVED lines=11> */
.L_x_11562:
[----:B------:R-:W-:Y:S01]  /*61a0*/  IMAD.U32 R5, R5, 0x10000, RZ ;  /* 0x0001000005057824 */ /* 0x000fe200078e00ff */
[----:B------:R-:W-:-:S03]  /*61b0*/  CS2R R6, SRZ ;  /* 0x0000000000067805 */ /* 0x000fc6000001ff00 */
[----:B------:R-:W-:-:S06]  /*61c0*/  FMUL.FTZ R5, R5, 1 ;  /* 0x3f80000005057820 */ /* 0x000fcc0000410000 */
[----:B------:R-:W0:Y:S02]  /*61d0*/  F2F.F64.F32 R4, R5 ;  /* 0x0000000500047310 */ /* 0x000e240000201800 */
[----:B0-----:R0:W-:Y:S01]  /*61e0*/  STG.E.128 desc[UR36][R2.64], R4 ;  /* 0x0000000402007986 */ /* 0x0011e2000c101d24 */
[----:B------:R-:W-:Y:S05]  /*61f0*/  BRA `(.L_x_11542) ;  /* 0x0000000000f47947 */ /* 0x000fea0003800000 */
.L_x_11561:
[----:B------:R-:W-:-:S09]  /*6200*/  UISETP.NE.AND UP0, UPT, UR4, 0xf, UPT ;  /* 0x0000000f0400788c */ /* 0x000fd2000bf05270 */
[----:B------:R-:W-:Y:S05]  /*6210*/  BRA.U !UP0, `(.L_x_11563) ;  /* 0x0000000108e87547 */ /* 0x000fea000b800000 */
[----:B------:R-:W-:-:S09]  /*6220*/  UISETP.NE.AND UP0, UPT, UR4, 0x17, UPT ;  /* 0x000000170400788c */ /* 0x000fd2000bf05270 */
[----:B------:R-:W-:Y:S05]  /*6230*/  BRA.U !UP0, `(.L_x_11564) ;  /* 0x0000000108907547 */ /* 0x000fea000b800000 */
[----:B------:R-:W-:-:S09]  /*6240*/  UISETP.NE.AND UP0, UPT, UR4, 0x18, UPT ;  /* 0x000000180400788c */ /* 0x000fd2000bf05270 */
[----:B------:R-:W-:Y:S05]  /*6250*/  BRA.U !UP0, `(.L_x_11565) ;  /* 0x0000000108447547 */ /* 0x000fea000b800000 */
.L_x_11541:
        /* <DEDUP_REMOVED lines=16> */
.L_x_11566:
[----:B------:R-:W-:Y:S05]  /*6360*/  BRA `(.L_x_11542) ;  /* 0x0000000000987947 */ /* 0x000fea0003800000 */
.L_x_11565:
[----:B------:R-:W-:Y:S01]  /*6370*/  IMAD.U32 R7, R5, 0x10000, RZ ;  /* 0x0001000005077824 */ /* 0x000fe200078e00ff */
[----:B------:R-:W-:Y:S01]  /*6380*/  BSSY.RECONVERGENT B0, `(.L_x_11567) ;  /* 0x000000c000007945 */ /* 0x000fe20003800200 */
[----:B-----5:R-:W-:-:S03]  /*6390*/  IMAD.MOV.U32 R0, RZ, RZ, 0x7f ;  /* 0x0000007fff007424 */ /* 0x020fc600078e00ff */
        /* <DEDUP_REMOVED lines=10> */
.L_x_11568:
[----:B------:R-:W-:Y:S05]  /*6440*/  BSYNC.RECONVERGENT B0 ;  /* 0x0000000000007941 */ /* 0x000fea0003800200 */
.L_x_11567:
[----:B------:R-:W-:-:S05]  /*6450*/  LOP3.LUT R5, R0, 0x80, R5, 0xf8, !PT ;  /* 0x0000008000057812 */ /* 0x000fca00078ef805 */
[----:B------:R0:W-:Y:S01]  /*6460*/  STG.E.U8 desc[UR36][R2.64], R5 ;  /* 0x0000000502007986 */ /* 0x0001e2000c101124 */
[----:B------:R-:W-:Y:S05]  /*6470*/  BRA `(.L_x_11542) ;  /* 0x0000000000547947 */ /* 0x000fea0003800000 */
.L_x_11564:
[----:B------:R-:W-:Y:S01]  /*6480*/  IMAD.U32 R5, R5, 0x10000, RZ ;  /* 0x0001000005057824 */ /* 0x000fe200078e00ff */
[----:B------:R-:W-:Y:S04]  /*6490*/  BSSY.RECONVERGENT B0, `(.L_x_11569) ;  /* 0x000000e000007945 */ /* 0x000fe80003800200 */
[----:B------:R-:W-:-:S04]  /*64a0*/  LOP3.LUT R4, R5, 0x7fffffff, RZ, 0xc0, !PT ;  /* 0x7fffffff05047812 */ /* 0x000fc800078ec0ff */
[----:B------:R-:W-:-:S13]  /*64b0*/  ISETP.GT.U32.AND P0, PT, R4, 0x477fffff, PT ;  /* 0x477fffff0400780c */ /* 0x000fda0003f04070 */
[----:B------:R-:W-:Y:S05]  /*64c0*/  @P0 BRA `(.L_x_11570) ;  /* 0x00000000001c0947 */ /* 0x000fea0003800000 */
[----:B------:R-:W-:-:S13]  /*64d0*/  ISETP.GE.U32.AND P0, PT, R4, 0x38800000, PT ;  /* 0x388000000400780c */ /* 0x000fda0003f06070 */
[----:B-----5:R-:W-:-:S04]  /*64e0*/  @P0 SHF.R.U32.HI R0, RZ, 0x15, R5 ;  /* 0x00000015ff000819 */ /* 0x020fc80000011605 */
[----:B------:R-:W-:-:S04]  /*64f0*/  @P0 LOP3.LUT R0, R0, 0x1, RZ, 0xc0, !PT ;  /* 0x0000000100000812 */ /* 0x000fc800078ec0ff */
[----:B------:R-:W-:-:S04]  /*6500*/  @P0 IADD3 R0, PT, PT, R5, 0x80fffff, R0 ;  /* 0x080fffff05000810 */ /* 0x000fc80007ffe000 */
[----:B------:R-:W-:Y:S01]  /*6510*/  @P0 SHF.R.U32.HI R0, RZ, 0x15, R0 ;  /* 0x00000015ff000819 */ /* 0x000fe20000011600 */
[----:B------:R-:W-:Y:S01]  /*6520*/  @!P0 FADD.FTZ R0, R4, 128 ;  /* 0x4300000004008421 */ /* 0x000fe20000010000 */
[----:B------:R-:W-:Y:S06]  /*6530*/  BRA `(.L_x_11571) ;  /* 0x00000000000c7947 */ /* 0x000fec0003800000 */
.L_x_11570:
[----:B------:R-:W-:Y:S02]  /*6540*/  ISETP.GT.U32.AND P0, PT, R4, 0x7f800000, PT ;  /* 0x7f8000000400780c */ /* 0x000fe40003f04070 */
[----:B-----5:R-:W-:-:S04]  /*6550*/  MOV R0, 0x7f ;  /* 0x0000007f00007802 */ /* 0x020fc80000000f00 */
[----:B------:R-:W-:-:S07]  /*6560*/  SEL R0, R0, 0x7c, P0 ;  /* 0x0000007c00007807 */ /* 0x000fce0000000000 */
.L_x_11571:
[----:B------:R-:W-:Y:S05]  /*6570*/  BSYNC.RECONVERGENT B0 ;  /* 0x0000000000007941 */ /* 0x000fea0003800200 */
.L_x_11569:
[----:B------:R-:W-:-:S04]  /*6580*/  SHF.R.U32.HI R5, RZ, 0x18, R5 ;  /* 0x00000018ff057819 */ /* 0x000fc80000011605 */
[----:B------:R-:W-:-:S05]  /*6590*/  LOP3.LUT R5, R0, 0x80, R5, 0xf8, !PT ;  /* 0x0000008000057812 */ /* 0x000fca00078ef805 */
[----:B------:R0:W-:Y:S01]  /*65a0*/  STG.E.U8 desc[UR36][R2.64], R5 ;  /* 0x0000000502007986 */ /* 0x0001e2000c101124 */
[----:B------:R-:W-:Y:S05]  /*65b0*/  BRA `(.L_x_11542) ;  /* 0x0000000000047947 */ /* 0x000fea0003800000 */
.L_x_11563:
[----:B------:R0:W-:Y:S02]  /*65c0*/  STG.E.U16 desc[UR36][R2.64], R5 ;  /* 0x0000000502007986 */ /* 0x0001e4000c101524 */
.L_x_11542:
[----:B------:R-:W-:-:S07]  /*65d0*/  VIADD R17, R17, 0x80 ;  /* 0x0000008011117836 */ /* 0x000fce0000000000 */
.L_x_11501:
[----:B------:R-:W-:Y:S05]  /*65e0*/  BSYNC.RECONVERGENT B6 ;  /* 0x0000000000067941 */ /* 0x000fea0003800200 */
.L_x_11500:
[----:B------:R-:W0:Y:S01]  /*65f0*/  LDCU UR4, c[0x0][0x380] ;  /* 0x00007000ff0477ac */ /* 0x000e220008000800 */
[----:B------:R-:W-:Y:S01]  /*6600*/  BSSY.RECONVERGENT B6, `(.L_x_11572) ;  /* 0x0000326000067945 */ /* 0x000fe20003800200 */
[----:B0-----:R-:W-:-:S13]  /*6610*/  ISETP.GE.AND P0, PT, R17, UR4, PT ;  /* 0x0000000411007c0c */ /* 0x001fda000bf06270 */
[----:B------:R-:W-:Y:S05]  /*6620*/  @P0 BRA `(.L_x_11573) ;  /* 0x00000030008c0947 */ /* 0x000fea0003800000 */
[----:B------:R-:W0:Y:S01]  /*6630*/  LDCU UR4, c[0x0][0x388] ;  /* 0x00007100ff0477ac */ /* 0x000e220008000800 */
[----:B---3-5:R-:W-:Y:S02]  /*6640*/  IMAD.MOV.U32 R0, RZ, RZ, RZ ;  /* 0x000000ffff007224 */ /* 0x028fe400078e00ff */
[----:B------:R-:W-:Y:S01]  /*6650*/  IMAD.MOV.U32 R16, RZ, RZ, RZ ;  /* 0x000000ffff107224 */ /* 0x000fe200078e00ff */
[----:B0-----:R-:W-:-:S09]  /*6660*/  UISETP.NE.AND UP0, UPT, UR4, URZ, UPT ;  /* 0x000000ff0400728c */ /* 0x001fd2000bf05270 */
[----:B------:R-:W-:Y:S05]  /*6670*/  BRA.U !UP0, `(.L_x_11574) ;  /* 0x0000001108a87547 */ /* 0x000fea000b800000 */
[----:B------:R-:W1:Y:S01]  /*6680*/  LDCU.64 UR4, c[0x0][0x390] ;  /* 0x00007200ff0477ac */ /* 0x000e620008000a00 */
[----:B------:R-:W-:Y:S01]  /*6690*/  HFMA2 R16, -RZ, RZ, 0, 0 ;  /* 0x00000000ff107431 */ /* 0x000fe200000001ff */
[----:B------:R-:W0:Y:S01]  /*66a0*/  LDCU UR6, c[0x0][0x38c] ;  /* 0x00007180ff0677ac */ /* 0x000e220008000800 */
[----:B------:R-:W3:Y:S01]  /*66b0*/  LDCU.64 UR8, c[0x0][0x4b8] ;  /* 0x00009700ff0877ac */ /* 0x000ee20008000a00 */
[----:B------:R-:W-:Y:S02]  /*66c0*/  UISETP.NE.AND UP0, UPT, UR40, URZ, UPT ;  /* 0x000000ff2800728c */ /* 0x000fe4000bf05270 */
[----:B-12-4-:R-:W-:-:S05]  /*66d0*/  IMAD.HI.U32 R2, R17, UR4, R16 ;  /* 0x0000000411027c27 */ /* 0x016fca000f8e0010 */
        /* <DEDUP_REMOVED lines=292> */
.L_x_11574:
        /* <DEDUP_REMOVED lines=18> */
.L_x_11578:
[----:B------:R-:W2:Y:S02]  /*7a40*/  LDG.E.U8 R2, desc[UR36][R2.64] ;  /* 0x0000002402027981 */ /* 0x000ea4000c1e1100 */
[----:B--2---:R-:W-:-:S04]  /*7a50*/  I2FP.F32.U32 R0, R2 ;  /* 0x0000000200007245 */ /* 0x004fc80000201000 */
[----:B------:R-:W-:Y:S01]  /*7a60*/  F2FP.BF16.F32.PACK_AB R0, RZ, R0 ;  /* 0x00000000ff00723e */ /* 0x000fe200000010ff */
[----:B------:R-:W-:Y:S06]  /*7a70*/  BRA `(.L_x_11580) ;  /* 0x0000000c00847947 */ /* 0x000fec0003800000 */
.L_x_11577:
        /* <DEDUP_REMOVED lines=10> */
.L_x_11582:
[----:B------:R-:W2:Y:S02]  /*7b20*/  LDG.E R2, desc[UR36][R2.64] ;  /* 0x0000002402027981 */ /* 0x000ea4000c1e1900 */
[----:B--2---:R-:W-:-:S04]  /*7b30*/  I2FP.F32.S32 R0, R2 ;  /* 0x0000000200007245 */ /* 0x004fc80000201400 */
[----:B------:R-:W-:Y:S01]  /*7b40*/  F2FP.BF16.F32.PACK_AB R0, RZ, R0 ;  /* 0x00000000ff00723e */ /* 0x000fe200000010ff */
[----:B------:R-:W-:Y:S06]  /*7b50*/  BRA `(.L_x_11580) ;  /* 0x0000000c004c7947 */ /* 0x000fec0003800000 */
.L_x_11581:
[----:B------:R-:W2:Y:S02]  /*7b60*/  LDG.E.U16 R2, desc[UR36][R2.64] ;  /* 0x0000002402027981 */ /* 0x000ea4000c1e1500 */
[----:B--2---:R-:W0:Y:S02]  /*7b70*/  I2F.S16 R0, R2 ;  /* 0x0000000200007306 */ /* 0x004e240000101400 */
[----:B0-----:R-:W-:Y:S01]  /*7b80*/  F2FP.BF16.F32.PACK_AB R0, RZ, R0 ;  /* 0x00000000ff00723e */ /* 0x001fe200000010ff */
[----:B------:R-:W-:Y:S06]  /*7b90*/  BRA `(.L_x_11580) ;  /* 0x0000000c003c7947 */ /* 0x000fec0003800000 */
.L_x_11576:
        /* <DEDUP_REMOVED lines=9> */
.L_x_11584:
[----:B------:R-:W2:Y:S02]  /*7c30*/  LDG.E.U16 R0, desc[UR36][R2.64] ;  /* 0x0000002402007981 */ /* 0x000ea4000c1e1500 */
[----:B--2---:R-:W-:-:S05]  /*7c40*/  HADD2.F32 R0, -RZ, R0.H0_H0 ;  /* 0x20000000ff007230 */ /* 0x004fca0000004100 */
[----:B------:R-:W-:Y:S01]  /*7c50*/  F2FP.BF16.F32.PACK_AB R0, RZ, R0 ;  /* 0x00000000ff00723e */ /* 0x000fe200000010ff */
[----:B------:R-:W-:Y:S06]  /*7c60*/  BRA `(.L_x_11580) ;  /* 0x0000000c00087947 */ /* 0x000fec0003800000 */
.L_x_11583:
        /* <DEDUP_REMOVED lines=9> */
.L_x_11586:
[----:B------:R-:W2:Y:S02]  /*7d00*/  LDG.E.U16 R2, desc[UR36][R2.64] ;  /* 0x0000002402027981 */ /* 0x000ea4000c1e1500 */
[----:B--2---:R-:W-:-:S05]  /*7d10*/  HADD2.F32 R0, -RZ, R2.H0_H0 ;  /* 0x20000002ff007230 */ /* 0x004fca0000004100 */
[----:B------:R-:W-:Y:S01]  /*7d20*/  F2FP.BF16.F32.PACK_AB R0, RZ, R0 ;  /* 0x00000000ff00723e */ /* 0x000fe200000010ff */
[----:B------:R-:W-:Y:S06]  /*7d30*/  BRA `(.L_x_11580) ;  /* 0x0000000800d47947 */ /* 0x000fec0003800000 */
.L_x_11585:
        /* <DEDUP_REMOVED lines=8> */
.L_x_11575:
        /* <DEDUP_REMOVED lines=13> */
.L_x_11589:
        /* <DEDUP_REMOVED lines=8> */
.L_x_11588:
        /* <DEDUP_REMOVED lines=27> */
.L_x_11591:
        /* <DEDUP_REMOVED lines=13> */
.L_x_11590:
[----:B------:R0:W5:Y:S01]  /*8190*/  LDG.E.U16 R0, desc[UR36][R2.64] ;  /* 0x0000002402007981 */ /* 0x000162000c1e1500 */
[----:B------:R-:W-:Y:S05]  /*81a0*/  BRA `(.L_x_11580) ;  /* 0x0000000400b87947 */ /* 0x000fea0003800000 */
.L_x_11587:
        /* <DEDUP_REMOVED lines=12> */
.L_x_11594:
        /* <DEDUP_REMOVED lines=21> */
.L_x_11598:
[----:B------:R-:W-:Y:S05]  /*83c0*/  BSYNC.RECONVERGENT B1 ;  /* 0x0000000000017941 */ /* 0x000fea0003800200 */
.L_x_11597:
[----:B------:R-:W-:Y:S02]  /*83d0*/  SHF.L.U32 R0, R0, 0x14, RZ ;  /* 0x0000001400007819 */ /* 0x000fe400000006ff */
[----:B------:R-:W-:-:S04]  /*83e0*/  LEA R2, R2, 0x3b800000, 0x17 ;  /* 0x3b80000002027811 */ /* 0x000fc800078eb8ff */
[----:B------:R-:W-:-:S07]  /*83f0*/  LOP3.LUT R0, R2, R0, R7, 0xfe, !PT ;  /* 0x0000000002007212 */ /* 0x000fce00078efe07 */
.L_x_11596:
[----:B------:R-:W-:Y:S05]  /*8400*/  BSYNC.RECONVERGENT B0 ;  /* 0x0000000000007941 */ /* 0x000fea0003800200 */
.L_x_11595:
[----:B------:R-:W-:Y:S01]  /*8410*/  F2FP.BF16.F32.PACK_AB R0, RZ, R0 ;  /* 0x00000000ff00723e */ /* 0x000fe200000010ff */
[----:B------:R-:W-:Y:S06]  /*8420*/  BRA `(.L_x_11580) ;  /* 0x0000000400187947 */ /* 0x000fec0003800000 */
.L_x_11593:
        /* <DEDUP_REMOVED lines=21> */
.L_x_11602:
[----:B------:R-:W-:Y:S05]  /*8580*/  BSYNC.RECONVERGENT B1 ;  /* 0x0000000000017941 */ /* 0x000fea0003800200 */
.L_x_11601:
[----:B------:R-:W-:Y:S01]  /*8590*/  IMAD.SHL.U32 R0, R0, 0x200000, RZ ;  /* 0x0020000000007824 */ /* 0x000fe200078e00ff */
[----:B------:R-:W-:-:S04]  /*85a0*/  LEA R2, R2, 0x37800000, 0x17 ;  /* 0x3780000002027811 */ /* 0x000fc800078eb8ff */
[----:B------:R-:W-:-:S07]  /*85b0*/  LOP3.LUT R0, R2, R0, R7, 0xfe, !PT ;  /* 0x0000000002007212 */ /* 0x000fce00078efe07 */
.L_x_11600:
[----:B------:R-:W-:Y:S05]  /*85c0*/  BSYNC.RECONVERGENT B0 ;  /* 0x0000000000007941 */ /* 0x000fea0003800200 */
.L_x_11599:
[----:B------:R-:W-:Y:S01]  /*85d0*/  F2FP.BF16.F32.PACK_AB R0, RZ, R0 ;  /* 0x00000000ff00723e */ /* 0x000fe200000010ff */
[----:B------:R-:W-:Y:S06]  /*85e0*/  BRA `(.L_x_11580) ;  /* 0x0000000000a87947 */ /* 0x000fec0003800000 */
.L_x_11592:
        /* <DEDUP_REMOVED lines=14> */
.L_x_11606:
[----:B------:R-:W-:Y:S05]  /*86d0*/  BSYNC.RECONVERGENT B0 ;  /* 0x0000000000007941 */ /* 0x000fea0003800200 */
.L_x_11605:
[----:B------:R-:W-:Y:S01]  /*86e0*/  F2FP.BF16.F32.PACK_AB R0, RZ, R0 ;  /* 0x00000000ff00723e */ /* 0x000fe200000010ff */
[----:B------:R-:W-:Y:S06]  /*86f0*/  BRA `(.L_x_11580) ;  /* 0x0000000000647947 */ /* 0x000fec0003800000 */
.L_x_11579:
        /* <DEDUP_REMOVED lines=16> */
.L_x_11607:
[----:B------:R-:W-:Y:S01]  /*8800*/  PRMT R0, RZ, 0x7610, R0 ;  /* 0x00007610ff007816 */ /* 0x000fe20000000000 */
[----:B------:R-:W-:Y:S06]  /*8810*/  BRA `(.L_x_11580) ;  /* 0x00000000001c7947 */ /* 0x000fec0003800000 */
.L_x_11604:
[----:B------:R-:W2:Y:S02]  /*8820*/  LDG.E.64 R2, desc[UR36][R2.64] ;  /* 0x0000002402027981 */ /* 0x000ea4000c1e1b00 */
[----:B--2---:R-:W0:Y:S02]  /*8830*/  I2F.U64 R0, R2 ;  /* 0x0000000200007312 */ /* 0x004e240000301000 */
[----:B0-----:R-:W-:Y:S01]  /*8840*/  F2FP.BF16.F32.PACK_AB R0, RZ, R0 ;  /* 0x00000000ff00723e */ /* 0x001fe200000010ff */
[----:B------:R-:W-:Y:S06]  /*8850*/  BRA `(.L_x_11580) ;  /* 0x00000000000c7947 */ /* 0x000fec0003800000 */
.L_x_11603:
[----:B------:R-:W2:Y:S02]  /*8860*/  LDG.E R2, desc[UR36][R2.64] ;  /* 0x0000002402027981 */ /* 0x000ea4000c1e1900 */
[----:B--2---:R-:W-:-:S04]  /*8870*/  I2FP.F32.U32 R0, R2 ;  /* 0x0000000200007245 */ /* 0x004fc80000201000 */
[----:B------:R-:W-:-:S07]  /*8880*/  F2FP.BF16.F32.PACK_AB R0, RZ, R0 ;  /* 0x00000000ff00723e */ /* 0x000fce00000010ff */
.L_x_11580:
[----:B------:R-:W0:Y:S01]  /*8890*/  LDCU.64 UR6, c[0x0][0x580] ;  /* 0x0000b000ff0677ac */ /* 0x000e220008000a00 */
[----:B------:R-:W-:Y:S01]  /*88a0*/  SHF.L.U32 R7, R19, 0x10, RZ ;  /* 0x0000001013077819 */ /* 0x000fe200000006ff */
[----:B------:R-:W1:Y:S03]  /*88b0*/  LDCU.U16 UR5, c[0x0][0x592] ;  /* 0x0000b240ff0577ac */ /* 0x000e660008000400 */
        /* <DEDUP_REMOVED lines=13> */
.L_x_11608:
        /* <DEDUP_REMOVED lines=13> */
.L_x_11612:
[----:B------:R-:W-:-:S06]  /*8a60*/  IMAD.U32 R5, R5, 0x10000, RZ ;  /* 0x0001000005057824 */ /* 0x000fcc00078e00ff */
[----:B------:R-:W0:Y:S02]  /*8a70*/  F2I.S64.TRUNC R4, R5 ;  /* 0x0000000500047311 */ /* 0x000e24000020d900 */
[----:B0-----:R0:W-:Y:S01]  /*8a80*/  STG.E.U8 desc[UR36][R2.64], R4 ;  /* 0x0000000402007986 */ /* 0x0011e2000c101124 */
[----:B------:R-:W-:Y:S05]  /*8a90*/  BRA `(.L_x_11614) ;  /* 0x0000000c006c7947 */ /* 0x000fea0003800000 */
.L_x_11611:
        /* <DEDUP_REMOVED lines=10> */
.L_x_11616:
[----:B------:R-:W-:-:S06]  /*8b40*/  IMAD.U32 R5, R5, 0x10000, RZ ;  /* 0x0001000005057824 */ /* 0x000fcc00078e00ff */
[----:B------:R-:W0:Y:S02]  /*8b50*/  F2I.FTZ.TRUNC.NTZ R5, R5 ;  /* 0x0000000500057305 */ /* 0x000e24000021f100 */
[----:B0-----:R3:W-:Y:S01]  /*8b60*/  STG.E desc[UR36][R2.64], R5 ;  /* 0x0000000502007986 */ /* 0x0017e2000c101924 */
[----:B------:R-:W-:Y:S05]  /*8b70*/  BRA `(.L_x_11614) ;  /* 0x0000000c00347947 */ /* 0x000fea0003800000 */
.L_x_11615:
[----:B------:R-:W-:-:S06]  /*8b80*/  IMAD.U32 R5, R5, 0x10000, RZ ;  /* 0x0001000005057824 */ /* 0x000fcc00078e00ff */
[----:B------:R-:W0:Y:S02]  /*8b90*/  F2I.FTZ.TRUNC.NTZ R5, R5 ;  /* 0x0000000500057305 */ /* 0x000e24000021f100 */
[----:B0-----:R2:W-:Y:S01]  /*8ba0*/  STG.E.U16 desc[UR36][R2.64], R5 ;  /* 0x0000000502007986 */ /* 0x0015e2000c101524 */
[----:B------:R-:W-:Y:S05]  /*8bb0*/  BRA `(.L_x_11614) ;  /* 0x0000000c00247947 */ /* 0x000fea0003800000 */
.L_x_11610:
[----:B------:R-:W-:-:S09]  /*8bc0*/  UISETP.GT.AND UP0, UPT, UR4, 0x6, UPT ;  /* 0x000000060400788c */ /* 0x000fd2000bf04270 */
[----:B------:R-:W-:Y:S05]  /*8bd0*/  BRA.U UP0, `(.L_x_11617) ;  /* 0x00000001002c7547 */ /* 0x000fea000b800000 */
[----:B------:R-:W-:-:S09]  /*8be0*/  UISETP.NE.AND UP0, UPT, UR4, 0x5, UPT ;  /* 0x000000050400788c */ /* 0x000fd2000bf05270 */
[----:B------:R-:W-:Y:S05]  /*8bf0*/  BRA.U !UP0, `(.L_x_11618) ;  /* 0x0000000108147547 */ /* 0x000fea000b800000 */
[----:B------:R-:W-:-:S09]  /*8c00*/  UISETP.NE.AND UP0, UPT, UR4, 0x6, UPT ;  /* 0x000000060400788c */ /* 0x000fd2000bf05270 */
[----:B------:R-:W-:Y:S05]  /*8c10*/  BRA.U UP0, `(.L_x_11613) ;  /* 0x0000000900307547 */ /* 0x000fea000b800000 */
[----:B------:R-:W-:-:S05]  /*8c20*/  SHF.L.U32 R5, R5, 0x10, RZ ;  /* 0x0000001005057819 */ /* 0x000fca00000006ff */
[----:B------:R0:W-:Y:S01]  /*8c30*/  STG.E desc[UR36][R2.64], R5 ;  /* 0x0000000502007986 */ /* 0x0001e2000c101924 */
[----:B------:R-:W-:Y:S05]  /*8c40*/  BRA `(.L_x_11614) ;  /* 0x0000000c00007947 */ /* 0x000fea0003800000 */
.L_x_11618:
[----:B-----5:R-:W-:-:S05]  /*8c50*/  IMAD.U32 R0, R5, 0x10000, RZ ;  /* 0x0001000005007824 */ /* 0x020fca00078e00ff */
[----:B------:R-:W-:-:S05]  /*8c60*/  F2FP.F16.F32.PACK_AB R0, RZ, R0 ;  /* 0x00000000ff00723e */ /* 0x000fca00000000ff */
[----:B------:R0:W-:Y:S01]  /*8c70*/  STG.E.U16 desc[UR36][R2.64], R0 ;  /* 0x0000000002007986 */ /* 0x0001e2000c101524 */
[----:B------:R-:W-:Y:S05]  /*8c80*/  BRA `(.L_x_11614) ;  /* 0x0000000800f07947 */ /* 0x000fea0003800000 */
.L_x_11617:
[----:B------:R-:W-:-:S09]  /*8c90*/  UISETP.NE.AND UP0, UPT, UR4, 0x7, UPT ;  /* 0x000000070400788c */ /* 0x000fd2000bf05270 */
[----:B------:R-:W-:Y:S05]  /*8ca0*/  BRA.U !UP0, `(.L_x_11619) ;  /* 0x0000000108347547 */ /* 0x000fea000b800000 */
[----:B------:R-:W-:-:S09]  /*8cb0*/  UISETP.NE.AND UP0, UPT, UR4, 0x8, UPT ;  /* 0x000000080400788c */ /* 0x000fd2000bf05270 */
[----:B------:R-:W-:Y:S05]  /*8cc0*/  BRA.U !UP0, `(.L_x_11620) ;  /* 0x0000000108187547 */ /* 0x000fea000b800000 */
[----:B------:R-:W-:-:S09]  /*8cd0*/  UISETP.NE.AND UP0, UPT, UR4, 0x9, UPT ;  /* 0x000000090400788c */ /* 0x000fd2000bf05270 */
[----:B------:R-:W-:Y:S05]  /*8ce0*/  BRA.U UP0, `(.L_x_11613) ;  /* 0x0000000500fc7547 */ /* 0x000fea000b800000 */
[----:B------:R-:W-:Y:S01]  /*8cf0*/  IMAD.U32 R4, R5, 0x10000, RZ ;  /* 0x0001000005047824 */ /* 0x000fe200078e00ff */
[----:B------:R-:W-:-:S05]  /*8d00*/  MOV R5, RZ ;  /* 0x000000ff00057202 */ /* 0x000fca0000000f00 */
[----:B------:R0:W-:Y:S01]  /*8d10*/  STG.E.64 desc[UR36][R2.64], R4 ;  /* 0x0000000402007986 */ /* 0x0001e2000c101b24 */
[----:B------:R-:W-:Y:S05]  /*8d20*/  BRA `(.L_x_11614) ;  /* 0x0000000800c87947 */ /* 0x000fea0003800000 */
.L_x_11620:
[----:B------:R-:W-:-:S05]  /*8d30*/  IMAD.U32 R5, R5, 0x10000, RZ ;  /* 0x0001000005057824 */ /* 0x000fca00078e00ff */
[----:B------:R-:W-:-:S04]  /*8d40*/  F2FP.F16.F32.PACK_AB R5, RZ, R5 ;  /* 0x00000005ff05723e */ /* 0x000fc800000000ff */
[----:B------:R-:W-:-:S05]  /*8d50*/  PRMT R5, R5, 0x5410, RZ ;  /* 0x0000541005057816 */ /* 0x000fca00000000ff */
[----:B------:R0:W-:Y:S01]  /*8d60*/  STG.E desc[UR36][R2.64], R5 ;  /* 0x0000000502007986 */ /* 0x0001e2000c101924 */
[----:B------:R-:W-:Y:S05]  /*8d70*/  BRA `(.L_x_11614) ;  /* 0x0000000800b47947 */ /* 0x000fea0003800000 */
.L_x_11619:
[----:B------:R-:W-:-:S04]  /*8d80*/  IMAD.U32 R4, R5, 0x10000, RZ ;  /* 0x0001000005047824 */ /* 0x000fc800078e00ff */
[----:B------:R-:W-:-:S06]  /*8d90*/  FMUL.FTZ R4, R4, 1 ;  /* 0x3f80000004047820 */ /* 0x000fcc0000410000 */
[----:B------:R-:W0:Y:S02]  /*8da0*/  F2F.F64.F32 R4, R4 ;  /* 0x0000000400047310 */ /* 0x000e240000201800 */
[----:B0-----:R0:W-:Y:S01]  /*8db0*/  STG.E.64 desc[UR36][R2.64], R4 ;  /* 0x0000000402007986 */ /* 0x0011e2000c101b24 */
[----:B------:R-:W-:Y:S05]  /*8dc0*/  BRA `(.L_x_11614) ;  /* 0x0000000800a07947 */ /* 0x000fea0003800000 */
.L_x_11609:
        /* <DEDUP_REMOVED lines=14> */
.L_x_11624:
        /* <DEDUP_REMOVED lines=18> */
.L_x_11627:
[----:B------:R-:W-:-:S04]  /*8fd0*/  SHF.R.U32.HI R5, RZ, 0x18, R5 ;  /* 0x00000018ff057819 */ /* 0x000fc80000011605 */
[----:B------:R-:W-:-:S07]  /*8fe0*/  LOP3.LUT R0, R0, 0x80, R5, 0xf8, !PT ;  /* 0x0000008000007812 */ /* 0x000fce00078ef805 */
.L_x_11626:
[----:B------:R-:W-:Y:S05]  /*8ff0*/  BSYNC.RECONVERGENT B0 ;  /* 0x0000000000007941 */ /* 0x000fea0003800200 */
.L_x_11625:
[----:B------:R0:W-:Y:S01]  /*9000*/  STG.E.U8 desc[UR36][R2.64], R0 ;  /* 0x0000000002007986 */ /* 0x0001e2000c101124 */
[----:B------:R-:W-:Y:S05]  /*9010*/  BRA `(.L_x_11614) ;  /* 0x00000008000c7947 */ /* 0x000fea0003800000 */
.L_x_11623:
        /* <DEDUP_REMOVED lines=18> */
.L_x_11630:
[----:B------:R-:W-:-:S04]  /*9140*/  SHF.R.U32.HI R5, RZ, 0x18, R5 ;  /* 0x00000018ff057819 */ /* 0x000fc80000011605 */
[----:B------:R-:W-:-:S07]  /*9150*/  LOP3.LUT R0, R0, 0x80, R5, 0xf8, !PT ;  /* 0x0000008000007812 */ /* 0x000fce00078ef805 */
.L_x_11629:
[----:B------:R-:W-:Y:S05]  /*9160*/  BSYNC.RECONVERGENT B0 ;  /* 0x0000000000007941 */ /* 0x000fea0003800200 */
.L_x_11628:
[----:B------:R0:W-:Y:S01]  /*9170*/  STG.E.U8 desc[UR36][R2.64], R0 ;  /* 0x0000000002007986 */ /* 0x0001e2000c101124 */
[----:B------:R-:W-:Y:S05]  /*9180*/  BRA `(.L_x_11614) ;  /* 0x0000000400b07947 */ /* 0x000fea0003800000 */
.L_x_11622:
        /* <DEDUP_REMOVED lines=22> */
.L_x_11632:
[----:B------:R-:W-:-:S06]  /*92f0*/  SHF.L.U32 R5, R5, 0x10, RZ ;  /* 0x0000001005057819 */ /* 0x000fcc00000006ff */
[----:B------:R-:W0:Y:S02]  /*9300*/  F2I.U64.TRUNC R4, R5 ;  /* 0x0000000500047311 */ /* 0x000e24000020d800 */
[----:B0-----:R0:W-:Y:S01]  /*9310*/  STG.E.64 desc[UR36][R2.64], R4 ;  /* 0x0000000402007986 */ /* 0x0011e2000c101b24 */
[----:B------:R-:W-:Y:S05]  /*9320*/  BRA `(.L_x_11614) ;  /* 0x0000000400487947 */ /* 0x000fea0003800000 */
.L_x_11631:
[----:B------:R-:W-:-:S06]  /*9330*/  IMAD.U32 R5, R5, 0x10000, RZ ;  /* 0x0001000005057824 */ /* 0x000fcc00078e00ff */
[----:B------:R-:W0:Y:S02]  /*9340*/  F2I.FTZ.U32.TRUNC.NTZ R5, R5 ;  /* 0x0000000500057305 */ /* 0x000e24000021f000 */
[----:B0-----:R0:W-:Y:S01]  /*9350*/  STG.E desc[UR36][R2.64], R5 ;  /* 0x0000000502007986 */ /* 0x0011e2000c101924 */
[----:B------:R-:W-:Y:S05]  /*9360*/  BRA `(.L_x_11614) ;  /* 0x0000000400387947 */ /* 0x000fea0003800000 */
.L_x_11621:
        /* <DEDUP_REMOVED lines=11> */
.L_x_11634:
[----:B------:R-:W-:Y:S02]  /*9420*/  SHF.L.U32 R5, R5, 0x10, RZ ;  /* 0x0000001005057819 */ /* 0x000fe400000006ff */
[----:B------:R-:W-:-:S03]  /*9430*/  CS2R R6, SRZ ;  /* 0x0000000000067805 */ /* 0x000fc6000001ff00 */
[----:B------:R-:W-:-:S06]  /*9440*/  FMUL.FTZ R5, R5, 1 ;  /* 0x3f80000005057820 */ /* 0x000fcc0000410000 */
[----:B------:R-:W0:Y:S02]  /*9450*/  F2F.F64.F32 R4, R5 ;  /* 0x0000000500047310 */ /* 0x000e240000201800 */
[----:B0-----:R0:W-:Y:S01]  /*9460*/  STG.E.128 desc[UR36][R2.64], R4 ;  /* 0x0000000402007986 */ /* 0x0011e2000c101d24 */
[----:B------:R-:W-:Y:S05]  /*9470*/  BRA `(.L_x_11614) ;  /* 0x0000000000f47947 */ /* 0x000fea0003800000 */
.L_x_11633:
[----:B------:R-:W-:-:S09]  /*9480*/  UISETP.NE.AND UP0, UPT, UR4, 0xf, UPT ;  /* 0x0000000f0400788c */ /* 0x000fd2000bf05270 */
[----:B------:R-:W-:Y:S05]  /*9490*/  BRA.U !UP0, `(.L_x_11635) ;  /* 0x0000000108e87547 */ /* 0x000fea000b800000 */
[----:B------:R-:W-:-:S09]  /*94a0*/  UISETP.NE.AND UP0, UPT, UR4, 0x17, UPT ;  /* 0x000000170400788c */ /* 0x000fd2000bf05270 */
[----:B------:R-:W-:Y:S05]  /*94b0*/  BRA.U !UP0, `(.L_x_11636) ;  /* 0x0000000108907547 */ /* 0x000fea000b800000 */
[----:B------:R-:W-:-:S09]  /*94c0*/  UISETP.NE.AND UP0, UPT, UR4, 0x18, UPT ;  /* 0x000000180400788c */ /* 0x000fd2000bf05270 */
[----:B------:R-:W-:Y:S05]  /*94d0*/  BRA.U !UP0, `(.L_x_11637) ;  /* 0x0000000108447547 */ /* 0x000fea000b800000 */
.L_x_11613:
        /* <DEDUP_REMOVED lines=15> */
[----:B--2--5:R-:W-:Y:S05]  /*95d0*/  CALL.ABS.NOINC R2 ;  /* 0x0000000002007343 */ /* 0x024fea0003c00000 */
.L_x_11638:
[----:B------:R-:W-:Y:S05]  /*95e0*/  BRA `(.L_x_11614) ;  /* 0x0000000000987947 */ /* 0x000fea0003800000 */
.L_x_11637:
        /* <DEDUP_REMOVED lines=13> */
.L_x_11640:
[----:B------:R-:W-:Y:S05]  /*96c0*/  BSYNC.RECONVERGENT B0 ;  /* 0x0000000000007941 */ /* 0x000fea0003800200 */
.L_x_11639:
[----:B------:R-:W-:-:S05]  /*96d0*/  LOP3.LUT R5, R0, 0x80, R5, 0xf8, !PT ;  /* 0x0000008000057812 */ /* 0x000fca00078ef805 */
[----:B------:R0:W-:Y:S01]  /*96e0*/  STG.E.U8 desc[UR36][R2.64], R5 ;  /* 0x0000000502007986 */ /* 0x0001e2000c101124 */
[----:B------:R-:W-:Y:S05]  /*96f0*/  BRA `(.L_x_11614) ;  /* 0x0000000000547947 */ /* 0x000fea0003800000 */
.L_x_11636:
[----:B------:R-:W-:Y:S01]  /*9700*/  SHF.L.U32 R5, R5, 0x10, RZ ;  /* 0x0000001005057819 */ /* 0x000fe200000006ff */
[----:B------:R-:W-:Y:S03]  /*9710*/  BSSY.RECONVERGENT B0, `(.L_x_11641) ;  /* 0x000000e000007945 */ /* 0x000fe60003800200 */
        /* <DEDUP_REMOVED lines=10> */
.L_x_11642:
[----:B-----5:R-:W-:Y:S01]  /*97c0*/  IMAD.MOV.U32 R0, RZ, RZ, 0x7f ;  /* 0x0000007fff007424 */ /* 0x020fe200078e00ff */
[----:B------:R-:W-:-:S04]  /*97d0*/  ISETP.GT.U32.AND P0, PT, R4, 0x7f800000, PT ;  /* 0x7f8000000400780c */ /* 0x000fc80003f04070 */
[----:B------:R-:W-:-:S09]  /*97e0*/  SEL R0, R0, 0x7c, P0 ;  /* 0x0000007c00007807 */ /* 0x000fd20000000000 */
.L_x_11643:
[----:B------:R-:W-:Y:S05]  /*97f0*/  BSYNC.RECONVERGENT B0 ;  /* 0x0000000000007941 */ /* 0x000fea0003800200 */
.L_x_11641:
[----:B------:R-:W-:-:S04]  /*9800*/  SHF.R.U32.HI R5, RZ, 0x18, R5 ;  /* 0x00000018ff057819 */ /* 0x000fc80000011605 */
[----:B------:R-:W-:-:S05]  /*9810*/  LOP3.LUT R5, R0, 0x80, R5, 0xf8, !PT ;  /* 0x0000008000057812 */ /* 0x000fca00078ef805 */
[----:B------:R0:W-:Y:S01]  /*9820*/  STG.E.U8 desc[UR36][R2.64], R5 ;  /* 0x0000000502007986 */ /* 0x0001e2000c101124 */
[----:B------:R-:W-:Y:S05]  /*9830*/  BRA `(.L_x_11614) ;  /* 0x0000000000047947 */ /* 0x000fea0003800000 */
.L_x_11635:
[----:B------:R0:W-:Y:S02]  /*9840*/  STG.E.U16 desc[UR36][R2.64], R5 ;  /* 0x0000000502007986 */ /* 0x0001e4000c101524 */
.L_x_11614:
[----:B------:R-:W-:-:S07]  /*9850*/  VIADD R17, R17, 0x80 ;  /* 0x0000008011117836 */ /* 0x000fce0000000000 */
.L_x_11573:
[----:B------:R-:W-:Y:S05]  /*9860*/  BSYNC.RECONVERGENT B6 ;  /* 0x0000000000067941 */ /* 0x000fea0003800200 */
.L_x_11572:
[----:B------:R-:W0:Y:S02]  /*9870*/  LDCU UR4, c[0x0][0x380] ;  /* 0x00007000ff0477ac */ /* 0x000e240008000800 */
[----:B0-----:R-:W-:-:S13]  /*9880*/  ISETP.GE.AND P0, PT, R17, UR4, PT ;  /* 0x0000000411007c0c */ /* 0x001fda000bf06270 */
[----:B------:R-:W-:Y:S05]  /*9890*/  @P0 EXIT ;  /* 0x000000000000094d */ /* 0x000fea0003800000 */
[----:B------:R-:W0:Y:S01]  /*98a0*/  LDCU UR4, c[0x0][0x388] ;  /* 0x00007100ff0477ac */ /* 0x000e220008000800 */
[----:B---3-5:R-:W-:Y:S01]  /*98b0*/  MOV R0, RZ ;  /* 0x000000ff00007202 */ /* 0x028fe20000000f00 */
[----:B------:R-:W-:Y:S01]  /*98c0*/  IMAD.MOV.U32 R16, RZ, RZ, RZ ;  /* 0x000000ffff107224 */ /* 0x000fe200078e00ff */
[----:B0-----:R-:W-:-:S09]  /*98d0*/  UISETP.NE.AND UP0, UPT, UR4, URZ, UPT ;  /* 0x000000ff0400728c */ /* 0x001fd2000bf05270 */
[----:B------:R-:W-:Y:S05]  /*98e0*/  BRA.U !UP0, `(.L_x_11644) ;  /* 0x0000001108a87547 */ /* 0x000fea000b800000 */
[----:B------:R-:W1:Y:S01]  /*98f0*/  LDCU.64 UR4, c[0x0][0x390] ;  /* 0x00007200ff0477ac */ /* 0x000e620008000a00 */
[----:B------:R-:W-:Y:S01]  /*9900*/  IMAD.MOV.U32 R16, RZ, RZ, RZ ;  /* 0x000000ffff107224 */ /* 0x000fe200078e00ff */
[----:B------:R-:W0:Y:S01]  /*9910*/  LDCU UR6, c[0x0][0x38c] ;  /* 0x00007180ff0677ac */ /* 0x000e220008000800 */
[----:B------:R-:W3:Y:S01]  /*9920*/  LDCU.64 UR8, c[0x0][0x4b8] ;  /* 0x00009700ff0877ac */ /* 0x000ee20008000a00 */
[----:B------:R-:W-:Y:S01]  /*9930*/  UISETP.NE.AND UP0, UPT, UR40, URZ, UPT ;  /* 0x000000ff2800728c */ /* 0x000fe2000bf05270 */
[----:B-12-4-:R-:W-:-:S05]  /*9940*/  IMAD.HI.U32 R2, R17, UR4, R16 ;  /* 0x0000000411027c27 */ /* 0x016fca000f8e0010 */
        /* <DEDUP_REMOVED lines=292> */
.L_x_11644:
[----:B------:R-:W0:Y:S01]  /*ab90*/  LDCU.128 UR8, c[0x0][0x580] ;  /* 0x0000b000ff0877ac */ /* 0x000e220008000c00 */
        /* <DEDUP_REMOVED lines=19> */
.L_x_11648:
[----:B------:R-:W2:Y:S02]  /*acd0*/  LDG.E.U8 R2, desc[UR36][R2.64] ;  /* 0x0000002402027981 */ /* 0x000ea4000c1e1100 */
[----:B--2---:R-:W-:-:S04]  /*ace0*/  I2FP.F32.U32 R0, R2 ;  /* 0x0000000200007245 */ /* 0x004fc80000201000 */
[----:B------:R-:W-:Y:S01]  /*acf0*/  F2FP.BF16.F32.PACK_AB R0, RZ, R0 ;  /* 0x00000000ff00723e */ /* 0x000fe200000010ff */
[----:B------:R-:W-:Y:S06]  /*ad00*/  BRA `(.L_x_11650) ;  /* 0x0000000c00847947 */ /* 0x000fec0003800000 */
.L_x_11647:
        /* <DEDUP_REMOVED lines=10> */
.L_x_11652:
[----:B------:R-:W2:Y:S02]  /*adb0*/  LDG.E R2, desc[UR36][R2.64] ;  /* 0x0000002402027981 */ /* 0x000ea4000c1e1900 */
[----:B--2---:R-:W-:-:S04]  /*adc0*/  I2FP.F32.S32 R0, R2 ;  /* 0x0000000200007245 */ /* 0x004fc80000201400 */
[----:B------:R-:W-:Y:S01]  /*add0*/  F2FP.BF16.F32.PACK_AB R0, RZ, R0 ;  /* 0x00000000ff00723e */ /* 0x000fe200000010ff */
[----:B------:R-:W-:Y:S06]  /*ade0*/  BRA `(.L_x_11650) ;  /* 0x0000000c004c7947 */ /* 0x000fec0003800000 */
.L_x_11651:
[----:B------:R-:W2:Y:S02]  /*adf0*/  LDG.E.U16 R2, desc[UR36][R2.64] ;  /* 0x0000002402027981 */ /* 0x000ea4000c1e1500 */
[----:B--2---:R-:W0:Y:S02]  /*ae00*/  I2F.S16 R0, R2 ;  /* 0x0000000200007306 */ /* 0x004e240000101400 */
[----:B0-----:R-:W-:Y:S01]  /*ae10*/  F2FP.BF16.F32.PACK_AB R0, RZ, R0 ;  /* 0x00000000ff00723e */ /* 0x001fe200000010ff */
[----:B------:R-:W-:Y:S06]  /*ae20*/  BRA `(.L_x_11650) ;  /* 0x0000000c003c7947 */ /* 0x000fec0003800000 */
.L_x_11646:
        /* <DEDUP_REMOVED lines=9> */
.L_x_11654:
[----:B------:R-:W2:Y:S02]  /*aec0*/  LDG.E.U16 R0, desc[UR36][R2.64] ;  /* 0x0000002402007981 */ /* 0x000ea4000c1e1500 */
[----:B--2---:R-:W-:-:S05]  /*aed0*/  HADD2.F32 R0, -RZ, R0.H0_H0 ;  /* 0x20000000ff007230 */ /* 0x004fca0000004100 */
[----:B------:R-:W-:Y:S01]  /*aee0*/  F2FP.BF16.F32.PACK_AB R0, RZ, R0 ;  /* 0x00000000ff00723e */ /* 0x000fe200000010ff */
[----:B------:R-:W-:Y:S06]  /*aef0*/  BRA `(.L_x_11650) ;  /* 0x0000000c00087947 */ /* 0x000fec0003800000 */
.L_x_11653:
        /* <DEDUP_REMOVED lines=9> */
.L_x_11656:
[----:B------:R-:W2:Y:S02]  /*af90*/  LDG.E.U16 R2, desc[UR36][R2.64] ;  /* 0x0000002402027981 */ /* 0x000ea4000c1e1500 */
[----:B--2---:R-:W-:-:S05]  /*afa0*/  HADD2.F32 R0, -RZ, R2.H0_H0 ;  /* 0x20000002ff007230 */ /* 0x004fca0000004100 */
[----:B------:R-:W-:Y:S01]  /*afb0*/  F2FP.BF16.F32.PACK_AB R0, RZ, R0 ;  /* 0x00000000ff00723e */ /* 0x000fe200000010ff */
[----:B------:R-:W-:Y:S06]  /*afc0*/  BRA `(.L_x_11650) ;  /* 0x0000000800d47947 */ /* 0x000fec0003800000 */
.L_x_11655:
        /* <DEDUP_REMOVED lines=8> */
.L_x_11645:
        /* <DEDUP_REMOVED lines=13> */
.L_x_11659:
        /* <DEDUP_REMOVED lines=8> */
.L_x_11658:
        /* <DEDUP_REMOVED lines=27> */
.L_x_11661:
        /* <DEDUP_REMOVED lines=13> */
.L_x_11660:
[----:B------:R0:W5:Y:S01]  /*b420*/  LDG.E.U16 R0, desc[UR36][R2.64] ;  /* 0x0000002402007981 */ /* 0x000162000c1e1500 */
[----:B------:R-:W-:Y:S05]  /*b430*/  BRA `(.L_x_11650) ;  /* 0x0000000400b87947 */ /* 0x000fea0003800000 */
.L_x_11657:
        /* <DEDUP_REMOVED lines=12> */
.L_x_11664:
        /* <DEDUP_REMOVED lines=21> */
.L_x_11668:
[----:B------:R-:W-:Y:S05]  /*b650*/  BSYNC.RECONVERGENT B1 ;  /* 0x0000000000017941 */ /* 0x000fea0003800200 */
.L_x_11667:
[----:B------:R-:W-:Y:S01]  /*b660*/  IMAD.SHL.U32 R0, R0, 0x100000, RZ ;  /* 0x0010000000007824 */ /* 0x000fe200078e00ff */
[----:B------:R-:W-:-:S04]  /*b670*/  LEA R2, R2, 0x3b800000, 0x17 ;  /* 0x3b80000002027811 */ /* 0x000fc800078eb8ff */
[----:B------:R-:W-:-:S07]  /*b680*/  LOP3.LUT R0, R2, R0, R7, 0xfe, !PT ;  /* 0x0000000002007212 */ /* 0x000fce00078efe07 */
.L_x_11666:
[----:B------:R-:W-:Y:S05]  /*b690*/  BSYNC.RECONVERGENT B0 ;  /* 0x0000000000007941 */ /* 0x000fea0003800200 */
.L_x_11665:
[----:B------:R-:W-:Y:S01]  /*b6a0*/  F2FP.BF16.F32.PACK_AB R0, RZ, R0 ;  /* 0x00000000ff00723e */ /* 0x000fe200000010ff */
[----:B------:R-:W-:Y:S06]  /*b6b0*/  BRA `(.L_x_11650) ;  /* 0x0000000400187947 */ /* 0x000fec0003800000 */
.L_x_11663:
        /* <DEDUP_REMOVED lines=21> */
.L_x_11672:
[----:B------:R-:W-:Y:S05]  /*b810*/  BSYNC.RECONVERGENT B1 ;  /* 0x0000000000017941 */ /* 0x000fea0003800200 */
.L_x_11671:
[----:B------:R-:W-:Y:S02]  /*b820*/  SHF.L.U32 R0, R0, 0x15, RZ ;  /* 0x0000001500007819 */ /* 0x000fe400000006ff */
[----:B------:R-:W-:-:S04]  /*b830*/  LEA R2, R2, 0x37800000, 0x17 ;  /* 0x3780000002027811 */ /* 0x000fc800078eb8ff */
[----:B------:R-:W-:-:S07]  /*b840*/  LOP3.LUT R0, R2, R0, R7, 0xfe, !PT ;  /* 0x0000000002007212 */ /* 0x000fce00078efe07 */
.L_x_11670:
[----:B------:R-:W-:Y:S05]  /*b850*/  BSYNC.RECONVERGENT B0 ;  /* 0x0000000000007941 */ /* 0x000fea0003800200 */
.L_x_11669:
[----:B------:R-:W-:Y:S01]  /*b860*/  F2FP.BF16.F32.PACK_AB R0, RZ, R0 ;  /* 0x00000000ff00723e */ /* 0x000fe200000010ff */
[----:B------:R-:W-:Y:S06]  /*b870*/  BRA `(.L_x_11650) ;  /* 0x0000000000a87947 */ /* 0x000fec0003800000 */
.L_x_11662:
        /* <DEDUP_REMOVED lines=14> */
.L_x_11676:
[----:B------:R-:W-:Y:S05]  /*b960*/  BSYNC.RECONVERGENT B0 ;  /* 0x0000000000007941 */ /* 0x000fea0003800200 */
.L_x_11675:
[----:B------:R-:W-:Y:S01]  /*b970*/  F2FP.BF16.F32.PACK_AB R0, RZ, R0 ;  /* 0x00000000ff00723e */ /* 0x000fe200000010ff */
[----:B------:R-:W-:Y:S06]  /*b980*/  BRA `(.L_x_11650) ;  /* 0x0000000000647947 */ /* 0x000fec0003800000 */
.L_x_11649:
        /* <DEDUP_REMOVED lines=16> */
.L_x_11677:
[----:B------:R-:W-:Y:S01]  /*ba90*/  PRMT R0, RZ, 0x7610, R0 ;  /* 0x00007610ff007816 */ /* 0x000fe20000000000 */
[----:B------:R-:W-:Y:S06]  /*baa0*/  BRA `(.L_x_11650) ;  /* 0x00000000001c7947 */ /* 0x000fec0003800000 */
.L_x_11674:
[----:B------:R-:W2:Y:S02]  /*bab0*/  LDG.E.64 R2, desc[UR36][R2.64] ;  /* 0x0000002402027981 */ /* 0x000ea4000c1e1b00 */
[----:B--2---:R-:W0:Y:S02]  /*bac0*/  I2F.U64 R0, R2 ;  /* 0x0000000200007312 */ /* 0x004e240000301000 */
[----:B0-----:R-:W-:Y:S01]  /*bad0*/  F2FP.BF16.F32.PACK_AB R0, RZ, R0 ;  /* 0x00000000ff00723e */ /* 0x001fe200000010ff */
[----:B------:R-:W-:Y:S06]  /*bae0*/  BRA `(.L_x_11650) ;  /* 0x00000000000c7947 */ /* 0x000fec0003800000 */
.L_x_11673:
[----:B------:R-:W2:Y:S02]  /*baf0*/  LDG.E R2, desc[UR36][R2.64] ;  /* 0x0000002402027981 */ /* 0x000ea4000c1e1900 */
[----:B--2---:R-:W-:-:S04]  /*bb00*/  I2FP.F32.U32 R0, R2 ;  /* 0x0000000200007245 */ /* 0x004fc80000201000 */
[----:B------:R-:W-:-:S07]  /*bb10*/  F2FP.BF16.F32.PACK_AB R0, RZ, R0 ;  /* 0x00000000ff00723e */ /* 0x000fce00000010ff */
.L_x_11650:
[----:B0-----:R-:W-:Y:S01]  /*bb20*/  IMAD.U32 R3, R19, 0x10000, RZ ;  /* 0x0001000013037824 */ /* 0x001fe200078e00ff */
[----:B------:R-:W-:-:S04]  /*bb30*/  UPRMT UR4, UR41, 0x9910, URZ ;  /* 0x0000991029047896 */ /* 0x000fc800080000ff */
[----:B------:R-:W-:Y:S01]  /*bb40*/  FSETP.NAN.FTZ.AND P0, PT, R3, R3, PT ;  /* 0x000000030300720b */ /* 0x000fe20003f18000 */
[----:B------:R-:W-:-:S12]  /*bb50*/  UISETP.GT.AND UP0, UPT, UR4, 0x9, UPT ;  /* 0x000000090400788c */ /* 0x000fd8000bf04270 */
[----:B------:R-:W-:Y:S05]  /*bb60*/  @P0 BRA `(.L_x_11678) ;  /* 0x0000000000180947 */ /* 0x000fea0003800000 */
[C---:B-----5:R-:W-:Y:S01]  /*bb70*/  IMAD.U32 R2, R0.reuse, 0x10000, RZ ;  /* 0x0001000000027824 */ /* 0x060fe200078e00ff */
[----:B------:R-:W-:-:S04]  /*bb80*/  PRMT R19, R0, 0x7610, R19 ;  /* 0x0000761000137816 */ /* 0x000fc80000000013 */
[----:B------:R-:W-:-:S13]  /*bb90*/  FSETP.NAN.FTZ.AND P0, PT, R2, R2, PT ;  /* 0x000000020200720b */ /* 0x000fda0003f18000 */
[----:B------:R-:W-:-:S04]  /*bba0*/  @!P0 FMNMX.FTZ R2, R3, R2, PT ;  /* 0x0000000203028209 */ /* 0x000fc80003810000 */
[----:B------:R-:W-:-:S04]  /*bbb0*/  @!P0 F2FP.BF16.F32.PACK_AB R2, RZ, R2 ;  /* 0x00000002ff02823e */ /* 0x000fc800000010ff */
[----:B------:R-:W-:-:S07]  /*bbc0*/  @!P0 PRMT R19, R2, 0x7610, R19 ;  /* 0x0000761002138816 */ /* 0x000fce0000000013 */
.L_x_11678:
        /* <DEDUP_REMOVED lines=9> */
[----:B------:R-:W-:-:S06]  /*bc60*/  SHF.L.U32 R19, R19, 0x10, RZ ;  /* 0x0000001013137819 */ /* 0x000fcc00000006ff */
[----:B------:R-:W0:Y:S02]  /*bc70*/  F2I.FTZ.TRUNC.NTZ R19, R19 ;  /* 0x0000001300137305 */ /* 0x000e24000021f100 */
[----:B0-----:R-:W-:Y:S01]  /*bc80*/  STG.E.U8 desc[UR36][R16.64], R19 ;  /* 0x0000001310007986 */ /* 0x001fe2000c101124 */
[----:B------:R-:W-:Y:S05]  /*bc90*/  EXIT ;  /* 0x000000000000794d */ /* 0x000fea0003800000 */
.L_x_11682:
[----:B------:R-:W-:-:S06]  /*bca0*/  IMAD.U32 R3, R19, 0x10000, RZ ;  /* 0x0001000013037824 */ /* 0x000fcc00078e00ff */
[----:B------:R-:W0:Y:S02]  /*bcb0*/  F2I.S64.TRUNC R2, R3 ;  /* 0x0000000300027311 */ /* 0x000e24000020d900 */
[----:B0-----:R-:W-:Y:S01]  /*bcc0*/  STG.E.U8 desc[UR36][R16.64], R2 ;  /* 0x0000000210007986 */ /* 0x001fe2000c101124 */
[----:B------:R-:W-:Y:S05]  /*bcd0*/  EXIT ;  /* 0x000000000000794d */ /* 0x000fea0003800000 */
.L_x_11681:
        /* <DEDUP_REMOVED lines=8> */
[----:B0-----:R-:W-:Y:S01]  /*bd60*/  STG.E.64 desc[UR36][R16.64], R2 ;  /* 0x0000000210007986 */ /* 0x001fe2000c101b24 */
[----:B------:R-:W-:Y:S05]  /*bd70*/  EXIT ;  /* 0x000000000000794d */ /* 0x000fea0003800000 */
.L_x_11685:
[----:B------:R-:W-:-:S06]  /*bd80*/  SHF.L.U32 R19, R19, 0x10, RZ ;  /* 0x0000001013137819 */ /* 0x000fcc00000006ff */
[----:B------:R-:W0:Y:S02]  /*bd90*/  F2I.FTZ.TRUNC.NTZ R19, R19 ;  /* 0x0000001300137305 */ /* 0x000e24000021f100 */
[----:B0-----:R-:W-:Y:S01]  /*bda0*/  STG.E desc[UR36][R16.64], R19 ;  /* 0x0000001310007986 */ /* 0x001fe2000c101924 */
[----:B------:R-:W-:Y:S05]  /*bdb0*/  EXIT ;  /* 0x000000000000794d */ /* 0x000fea0003800000 */
.L_x_11684:
[----:B------:R-:W-:-:S06]  /*bdc0*/  IMAD.U32 R19, R19, 0x10000, RZ ;  /* 0x0001000013137824 */ /* 0x000fcc00078e00ff */
[----:B------:R-:W0:Y:S02]  /*bdd0*/  F2I.FTZ.TRUNC.NTZ R19, R19 ;  /* 0x0000001300137305 */ /* 0x000e24000021f100 */
[----:B0-----:R-:W-:Y:S01]  /*bde0*/  STG.E.U16 desc[UR36][R16.64], R19 ;  /* 0x0000001310007986 */ /* 0x001fe2000c101524 */
[----:B------:R-:W-:Y:S05]  /*bdf0*/  EXIT ;  /* 0x000000000000794d */ /* 0x000fea0003800000 */
.L_x_11680:
[----:B------:R-:W-:-:S09]  /*be00*/  UISETP.GT.AND UP0, UPT, UR4, 0x6, UPT ;  /* 0x000000060400788c */ /* 0x000fd2000bf04270 */
[----:B------:R-:W-:Y:S05]  /*be10*/  BRA.U UP0, `(.L_x_11686) ;  /* 0x00000001002c7547 */ /* 0x000fea000b800000 */
[----:B------:R-:W-:-:S09]  /*be20*/  UISETP.NE.AND UP0, UPT, UR4, 0x5, UPT ;  /* 0x000000050400788c */ /* 0x000fd2000bf05270 */
[----:B------:R-:W-:Y:S05]  /*be30*/  BRA.U !UP0, `(.L_x_11687) ;  /* 0x0000000108147547 */ /* 0x000fea000b800000 */
[----:B------:R-:W-:-:S09]  /*be40*/  UISETP.NE.AND UP0, UPT, UR4, 0x6, UPT ;  /* 0x000000060400788c */ /* 0x000fd2000bf05270 */
[----:B------:R-:W-:Y:S05]  /*be50*/  BRA.U UP0, `(.L_x_11683) ;  /* 0x0000000900307547 */ /* 0x000fea000b800000 */
[----:B------:R-:W-:-:S05]  /*be60*/  IMAD.U32 R19, R19, 0x10000, RZ ;  /* 0x0001000013137824 */ /* 0x000fca00078e00ff */
[----:B------:R-:W-:Y:S01]  /*be70*/  STG.E desc[UR36][R16.64], R19 ;  /* 0x0000001310007986 */ /* 0x000fe2000c101924 */
[----:B------:R-:W-:Y:S05]  /*be80*/  EXIT ;  /* 0x000000000000794d */ /* 0x000fea0003800000 */
.L_x_11687:
[----:B-----5:R-:W-:-:S04]  /*be90*/  SHF.L.U32 R0, R19, 0x10, RZ ;  /* 0x0000001013007819 */ /* 0x020fc800000006ff */
[----:B------:R-:W-:-:S05]  /*bea0*/  F2FP.F16.F32.PACK_AB R0, RZ, R0 ;  /* 0x00000000ff00723e */ /* 0x000fca00000000ff */
[----:B------:R-:W-:Y:S01]  /*beb0*/  STG.E.U16 desc[UR36][R16.64], R0 ;  /* 0x0000000010007986 */ /* 0x000fe2000c101524 */
[----:B------:R-:W-:Y:S05]  /*bec0*/  EXIT ;  /* 0x000000000000794d */ /* 0x000fea0003800000 */
.L_x_11686:
        /* <DEDUP_REMOVED lines=8> */
[----:B------:R-:W-:Y:S01]  /*bf50*/  STG.E.64 desc[UR36][R16.64], R2 ;  /* 0x0000000210007986 */ /* 0x000fe2000c101b24 */
[----:B------:R-:W-:Y:S05]  /*bf60*/  EXIT ;  /* 0x000000000000794d */ /* 0x000fea0003800000 */
.L_x_11689:
[----:B------:R-:W-:-:S04]  /*bf70*/  SHF.L.U32 R19, R19, 0x10, RZ ;  /* 0x0000001013137819 */ /* 0x000fc800000006ff */
[----:B------:R-:W-:-:S04]  /*bf80*/  F2FP.F16.F32.PACK_AB R3, RZ, R19 ;  /* 0x00000013ff03723e */ /* 0x000fc800000000ff */
[----:B------:R-:W-:-:S05]  /*bf90*/  PRMT R3, R3, 0x5410, RZ ;  /* 0x0000541003037816 */ /* 0x000fca00000000ff */
[----:B------:R-:W-:Y:S01]  /*bfa0*/  STG.E desc[UR36][R16.64], R3 ;  /* 0x0000000310007986 */ /* 0x000fe2000c101924 */
[----:B------:R-:W-:Y:S05]  /*bfb0*/  EXIT ;  /* 0x000000000000794d */ /* 0x000fea0003800000 */
.L_x_11688:
[----:B------:R-:W-:-:S04]  /*bfc0*/  IMAD.U32 R2, R19, 0x10000, RZ ;  /* 0x0001000013027824 */ /* 0x000fc800078e00ff */
[----:B------:R-:W-:-:S06]  /*bfd0*/  FMUL.FTZ R2, R2, 1 ;  /* 0x3f80000002027820 */ /* 0x000fcc0000410000 */
[----:B------:R-:W0:Y:S02]  /*bfe0*/  F2F.F64.F32 R2, R2 ;  /* 0x0000000200027310 */ /* 0x000e240000201800 */
[----:B0-----:R-:W-:Y:S01]  /*bff0*/  STG.E.64 desc[UR36][R16.64], R2 ;  /* 0x0000000210007986 */ /* 0x001fe2000c101b24 */
[----:B------:R-:W-:Y:S05]  /*c000*/  EXIT ;  /* 0x000000000000794d */ /* 0x000fea0003800000 */
.L_x_11679:
        /* <DEDUP_REMOVED lines=12> */
[----:B0-----:R-:W-:Y:S01]  /*c0d0*/  STG.E.U16 desc[UR36][R16.64], R3 ;  /* 0x0000000310007986 */ /* 0x001fe2000c101524 */
[----:B------:R-:W-:Y:S05]  /*c0e0*/  EXIT ;  /* 0x000000000000794d */ /* 0x000fea0003800000 */
.L_x_11693:
[----:B------:R-:W-:Y:S01]  /*c0f0*/  SHF.L.U32 R3, R19, 0x10, RZ ;  /* 0x0000001013037819 */ /* 0x000fe200000006ff */
[----:B------:R-:W-:Y:S01]  /*c100*/  BSSY.RECONVERGENT B0, `(.L_x_11694) ;  /* 0x0000013000007945 */ /* 0x000fe20003800200 */
[----:B------:R-:W-:Y:S02]  /*c110*/  IMAD.MOV.U32 R8, RZ, RZ, 0x80 ;  /* 0x00000080ff087424 */ /* 0x000fe400078e00ff */
[----:B------:R-:W-:-:S04]  /*c120*/  LOP3.LUT R2, R3, 0x7fffffff, RZ, 0xc0, !PT ;  /* 0x7fffffff03027812 */ /* 0x000fc800078ec0ff */
[----:B------:R-:W-:-:S13]  /*c130*/  ISETP.GT.U32.AND P0, PT, R2, 0x437fffff, PT ;  /* 0x437fffff0200780c */ /* 0x000fda0003f04070 */
[----:B------:R-:W-:Y:S05]  /*c140*/  @P0 BRA `(.L_x_11695) ;  /* 0x0000000000380947 */ /* 0x000fea0003800000 */
[----:B------:R-:W-:-:S13]  /*c150*/  ISETP.GE.U32.AND P0, PT, R2, 0x3c000000, PT ;  /* 0x3c0000000200780c */ /* 0x000fda0003f06070 */
[----:B-----5:R-:W-:-:S04]  /*c160*/  @P0 SHF.R.U32.HI R0, RZ, 0x14, R3 ;  /* 0x00000014ff000819 */ /* 0x020fc80000011603 */
        /* <DEDUP_REMOVED lines=9> */
.L_x_11696:
[----:B------:R-:W-:-:S04]  /*c200*/  SHF.R.U32.HI R3, RZ, 0x18, R3 ;  /* 0x00000018ff037819 */ /* 0x000fc80000011603 */
[----:B------:R-:W-:-:S04]  /*c210*/  LOP3.LUT R0, R0, 0x80, R3, 0xf8, !PT ;  /* 0x0000008000007812 */ /* 0x000fc800078ef803 */
[----:B------:R-:W-:-:S07]  /*c220*/  PRMT R8, R0, 0x7610, R8 ;  /* 0x0000761000087816 */ /* 0x000fce0000000008 */
.L_x_11695:
[----:B------:R-:W-:Y:S05]  /*c230*/  BSYNC.RECONVERGENT B0 ;  /* 0x0000000000007941 */ /* 0x000fea0003800200 */
.L_x_11694:
[----:B------:R-:W-:Y:S01]  /*c240*/  STG.E.U8 desc[UR36][R16.64], R8 ;  /* 0x0000000810007986 */ /* 0x000fe2000c101124 */
[----:B------:R-:W-:Y:S05]  /*c250*/  EXIT ;  /* 0x000000000000794d */ /* 0x000fea0003800000 */
.L_x_11692:
[----:B------:R-:W-:Y:S01]  /*c260*/  IMAD.U32 R3, R19, 0x10000, RZ ;  /* 0x0001000013037824 */ /* 0x000fe200078e00ff */
[----:B------:R-:W-:Y:S01]  /*c270*/  BSSY.RECONVERGENT B0, `(.L_x_11697) ;  /* 0x0000013000007945 */ /* 0x000fe20003800200 */
[----:B------:R-:W-:-:S03]  /*c280*/  MOV R8, 0x80 ;  /* 0x0000008000087802 */ /* 0x000fc60000000f00 */
        /* <DEDUP_REMOVED lines=14> */
.L_x_11699:
[----:B------:R-:W-:-:S04]  /*c370*/  SHF.R.U32.HI R3, RZ, 0x18, R3 ;  /* 0x00000018ff037819 */ /* 0x000fc80000011603 */
[----:B------:R-:W-:-:S04]  /*c380*/  LOP3.LUT R0, R0, 0x80, R3, 0xf8, !PT ;  /* 0x0000008000007812 */ /* 0x000fc800078ef803 */
[----:B------:R-:W-:-:S07]  /*c390*/  PRMT R8, R0, 0x7610, R8 ;  /* 0x0000761000087816 */ /* 0x000fce0000000008 */
.L_x_11698:
[----:B------:R-:W-:Y:S05]  /*c3a0*/  BSYNC.RECONVERGENT B0 ;  /* 0x0000000000007941 */ /* 0x000fea0003800200 */
.L_x_11697:
[----:B------:R-:W-:Y:S01]  /*c3b0*/  STG.E.U8 desc[UR36][R16.64], R8 ;  /* 0x0000000810007986 */ /* 0x000fe2000c101124 */
[----:B------:R-:W-:Y:S05]  /*c3c0*/  EXIT ;  /* 0x000000000000794d */ /* 0x000fea0003800000 */
.L_x_11691:
[----:B------:R-:W-:-:S09]  /*c3d0*/  UISETP.NE.AND UP0, UPT, UR4, 0x1c, UPT ;  /* 0x0000001c0400788c */ /* 0x000fd2000bf05270 */
[----:B------:R-:W-:Y:S05]  /*c3e0*/  BRA.U !UP0, `(.L_x_11700) ;  /* 0x0000000108607547 */ /* 0x000fea000b800000 */
[----:B------:R-:W-:-:S09]  /*c3f0*/  UISETP.NE.AND UP0, UPT, UR4, 0x1d, UPT ;  /* 0x0000001d0400788c */ /* 0x000fd2000bf05270 */
[----:B------:R-:W-:Y:S05]  /*c400*/  BRA.U !UP0, `(.L_x_11701) ;  /* 0x0000000108487547 */ /* 0x000fea000b800000 */
[----:B------:R-:W-:-:S09]  /*c410*/  UISETP.NE.AND UP0, UPT, UR4, 0x2c, UPT ;  /* 0x0000002c0400788c */ /* 0x000fd2000bf05270 */
[----:B------:R-:W-:Y:S05]  /*c420*/  BRA.U UP0, `(.L_x_11683) ;  /* 0x0000000100bc7547 */ /* 0x000fea000b800000 */
[----:B------:R-:W-:Y:S02]  /*c430*/  IMAD.U32 R19, R19, 0x10000, RZ ;  /* 0x0001000013137824 */ /* 0x000fe400078e00ff */
[----:B------:R-:W-:-:S03]  /*c440*/  IMAD.MOV.U32 R3, RZ, RZ, 0xff ;  /* 0x000000ffff037424 */ /* 0x000fc600078e00ff */
[----:B------:R-:W-:-:S04]  /*c450*/  SHF.R.U32.HI R4, RZ, 0x17, R19 ;  /* 0x00000017ff047819 */ /* 0x000fc80000011613 */
[----:B------:R-:W-:-:S04]  /*c460*/  LOP3.LUT R2, R4, 0xff, RZ, 0xc0, !PT ;  /* 0x000000ff04027812 */ /* 0x000fc800078ec0ff */
[----:B------:R-:W-:-:S13]  /*c470*/  ISETP.NE.AND P1, PT, R2, 0xff, PT ;  /* 0x000000ff0200780c */ /* 0x000fda0003f25270 */
[--C-:B-----5:R-:W-:Y:S02]  /*c480*/  @P1 SHF.R.U32.HI R0, RZ, 0x16, R19.reuse ;  /* 0x00000016ff001819 */ /* 0x120fe40000011613 */
[----:B------:R-:W-:Y:S02]  /*c490*/  @P1 LOP3.LUT P0, RZ, R2, 0x3fffff, R19, 0xf8, !PT ;  /* 0x003fffff02ff1812 */ /* 0x000fe4000780f813 */
        /* <DEDUP_REMOVED lines=9> */
.L_x_11701:
[----:B------:R-:W-:-:S06]  /*c530*/  SHF.L.U32 R2, R19, 0x10, RZ ;  /* 0x0000001013027819 */ /* 0x000fcc00000006ff */
[----:B------:R-:W0:Y:S02]  /*c540*/  F2I.U64.TRUNC R2, R2 ;  /* 0x0000000200027311 */ /* 0x000e24000020d800 */
[----:B0-----:R-:W-:Y:S01]  /*c550*/  STG.E.64 desc[UR36][R16.64], R2 ;  /* 0x0000000210007986 */ /* 0x001fe2000c101b24 */
[----:B------:R-:W-:Y:S05]  /*c560*/  EXIT ;  /* 0x000000000000794d */ /* 0x000fea0003800000 */
.L_x_11700:
[----:B------:R-:W-:-:S06]  /*c570*/  IMAD.U32 R19, R19, 0x10000, RZ ;  /* 0x0001000013137824 */ /* 0x000fcc00078e00ff */
[----:B------:R-:W0:Y:S02]  /*c580*/  F2I.FTZ.U32.TRUNC.NTZ R19, R19 ;  /* 0x0000001300137305 */ /* 0x000e24000021f000 */
[----:B0-----:R-:W-:Y:S01]  /*c590*/  STG.E desc[UR36][R16.64], R19 ;  /* 0x0000001310007986 */ /* 0x001fe2000c101924 */
[----:B------:R-:W-:Y:S05]  /*c5a0*/  EXIT ;  /* 0x000000000000794d */ /* 0x000fea0003800000 */
.L_x_11690:
        /* <DEDUP_REMOVED lines=9> */
[----:B------:R-:W-:Y:S01]  /*c640*/  STG.E.U8 desc[UR36][R16.64], R3 ;  /* 0x0000000310007986 */ /* 0x000fe2000c101124 */
[----:B------:R-:W-:Y:S05]  /*c650*/  EXIT ;  /* 0x000000000000794d */ /* 0x000fea0003800000 */
.L_x_11703:
[----:B------:R-:W-:Y:S02]  /*c660*/  SHF.L.U32 R19, R19, 0x10, RZ ;  /* 0x0000001013137819 */ /* 0x000fe400000006ff */
[----:B------:R-:W-:-:S03]  /*c670*/  CS2R R6, SRZ ;  /* 0x0000000000067805 */ /* 0x000fc6000001ff00 */
[----:B------:R-:W-:-:S06]  /*c680*/  FMUL.FTZ R4, R19, 1 ;  /* 0x3f80000013047820 */ /* 0x000fcc0000410000 */
[----:B------:R-:W0:Y:S02]  /*c690*/  F2F.F64.F32 R4, R4 ;  /* 0x0000000400047310 */ /* 0x000e240000201800 */
[----:B0-----:R-:W-:Y:S01]  /*c6a0*/  STG.E.128 desc[UR36][R16.64], R4 ;  /* 0x0000000410007986 */ /* 0x001fe2000c101d24 */
[----:B------:R-:W-:Y:S05]  /*c6b0*/  EXIT ;  /* 0x000000000000794d */ /* 0x000fea0003800000 */
.L_x_11702:
[----:B------:R-:W-:-:S09]  /*c6c0*/  UISETP.NE.AND UP0, UPT, UR4, 0xf, UPT ;  /* 0x0000000f0400788c */ /* 0x000fd2000bf05270 */
[----:B------:R-:W-:Y:S05]  /*c6d0*/  BRA.U !UP0, `(.L_x_11704) ;  /* 0x0000000108e87547 */ /* 0x000fea000b800000 */
[----:B------:R-:W-:-:S09]  /*c6e0*/  UISETP.NE.AND UP0, UPT, UR4, 0x17, UPT ;  /* 0x000000170400788c */ /* 0x000fd2000bf05270 */
[----:B------:R-:W-:Y:S05]  /*c6f0*/  BRA.U !UP0, `(.L_x_11705) ;  /* 0x0000000108907547 */ /* 0x000fea000b800000 */
[----:B------:R-:W-:-:S09]  /*c700*/  UISETP.NE.AND UP0, UPT, UR4, 0x18, UPT ;  /* 0x000000180400788c */ /* 0x000fd2000bf05270 */
[----:B------:R-:W-:Y:S05]  /*c710*/  BRA.U !UP0, `(.L_x_11706) ;  /* 0x0000000108447547 */ /* 0x000fea000b800000 */
.L_x_11683:
[----:B-----5:R-:W-:Y:S01]  /*c720*/  MOV R0, 0x0 ;  /* 0x0000000000007802 */ /* 0x020fe20000000f00 */
        /* <DEDUP_REMOVED lines=15> */
.L_x_11707:
[----:B------:R-:W-:Y:S05]  /*c820*/  EXIT ;  /* 0x000000000000794d */ /* 0x000fea0003800000 */
.L_x_11706:
        /* <DEDUP_REMOVED lines=13> */
.L_x_11709:
[----:B------:R-:W-:Y:S05]  /*c900*/  BSYNC.RECONVERGENT B0 ;  /* 0x0000000000007941 */ /* 0x000fea0003800200 */
.L_x_11708:
[----:B------:R-:W-:-:S05]  /*c910*/  LOP3.LUT R3, R0, 0x80, R3, 0xf8, !PT ;  /* 0x0000008000037812 */ /* 0x000fca00078ef803 */
[----:B------:R-:W-:Y:S01]  /*c920*/  STG.E.U8 desc[UR36][R16.64], R3 ;  /* 0x0000000310007986 */ /* 0x000fe2000c101124 */
[----:B------:R-:W-:Y:S05]  /*c930*/  EXIT ;  /* 0x000000000000794d */ /* 0x000fea0003800000 */
.L_x_11705:
        /* <DEDUP_REMOVED lines=12> */
.L_x_11711:
[----:B-----5:R-:W-:Y:S01]  /*ca00*/  IMAD.MOV.U32 R0, RZ, RZ, 0x7f ;  /* 0x0000007fff007424 */ /* 0x020fe200078e00ff */
[----:B------:R-:W-:-:S04]  /*ca10*/  ISETP.GT.U32.AND P0, PT, R2, 0x7f800000, PT ;  /* 0x7f8000000200780c */ /* 0x000fc80003f04070 */
[----:B------:R-:W-:-:S09]  /*ca20*/  SEL R0, R0, 0x7c, P0 ;  /* 0x0000007c00007807 */ /* 0x000fd20000000000 */
.L_x_11712:
[----:B------:R-:W-:Y:S05]  /*ca30*/  BSYNC.RECONVERGENT B0 ;  /* 0x0000000000007941 */ /* 0x000fea0003800200 */
.L_x_11710:
[----:B------:R-:W-:-:S04]  /*ca40*/  SHF.R.U32.HI R3, RZ, 0x18, R3 ;  /* 0x00000018ff037819 */ /* 0x000fc80000011603 */
[----:B------:R-:W-:-:S05]  /*ca50*/  LOP3.LUT R3, R0, 0x80, R3, 0xf8, !PT ;  /* 0x0000008000037812 */ /* 0x000fca00078ef803 */
[----:B------:R-:W-:Y:S01]  /*ca60*/  STG.E.U8 desc[UR36][R16.64], R3 ;  /* 0x0000000310007986 */ /* 0x000fe2000c101124 */
[----:B------:R-:W-:Y:S05]  /*ca70*/  EXIT ;  /* 0x000000000000794d */ /* 0x000fea0003800000 */
.L_x_11704:
[----:B------:R-:W-:Y:S01]  /*ca80*/  STG.E.U16 desc[UR36][R16.64], R19 ;  /* 0x0000001310007986 */ /* 0x000fe2000c101524 */
[----:B------:R-:W-:Y:S05]  /*ca90*/  EXIT ;  /* 0x000000000000794d */ /* 0x000fea0003800000 */
.L_x_11713:
        /* <DEDUP_REMOVED lines=14> */
.L_x_41782:


//--------------------- .text._ZN2at6native27unrolled_elementwise_kernelINS0_13AUnaryFunctorIN3c108BFloat16ES4_S4_ZZZNS0_19minimum_kernel_cudaERNS_18TensorIteratorBaseEENKUlvE0_clEvENKUlvE2_clEvEUlS4_S4_E_EESt5arrayIPcLm2EELi4E23TrivialOffsetCalculatorILi1EjESF_NS0_6memory12LoadWithCastILi1EEENSG_13StoreWithCastILi1EEEEEviT_T0_T2_T3_T4_T5_ --------------------------
	.section	.text._ZN2at6native27unrolled_elementwise_kernelINS0_13AUnaryFunctorIN3c108BFloat16ES4_S4_ZZZNS0_19minimum_kernel_cudaERNS_18TensorIteratorBaseEENKUlvE0_clEvENKUlvE2_clEvEUlS4_S4_E_EESt5arrayIPcLm2EELi4E23TrivialOffsetCalculatorILi1EjESF_NS0_6memory12LoadWithCastILi1EEENSG_13StoreWithCastILi1EEEEEviT_T0_T2_T3_T4_T5_,"ax",@progbits
	.align	128
        .global         _ZN2at6native27unrolled_elementwise_kernelINS0_13AUnaryFunctorIN3c108BFloat16ES4_S4_ZZZNS0_19minimum_kernel_cudaERNS_18TensorIteratorBaseEENKUlvE0_clEvENKUlvE2_clEvEUlS4_S4_E_EESt5arrayIPcLm2EELi4E23TrivialOffsetCalculatorILi1EjESF_NS0_6memory12LoadWithCastILi1EEENSG_13StoreWithCastILi1EEEEEviT_T0_T2_T3_T4_T5_
        .type           _ZN2at6native27unrolled_elementwise_kernelINS0_13AUnaryFunctorIN3c108BFloat16ES4_S4_ZZZNS0_19minimum_kernel_cudaERNS_18TensorIteratorBaseEENKUlvE0_clEvENKUlvE2_clEvEUlS4_S4_E_EESt5arrayIPcLm2EELi4E23TrivialOffsetCalculatorILi1EjESF_NS0_6memory12LoadWithCastILi1EEENSG_13StoreWithCastILi1EEEEEviT_T0_T2_T3_T4_T5_,@function
        .size           _ZN2at6native27unrolled_elementwise_kernelINS0_13AUnaryFunctorIN3c108BFloat16ES4_S4_ZZZNS0_19minimum_kernel_cudaERNS_18TensorIteratorBaseEENKUlvE0_clEvENKUlvE2_clEvEUlS4_S4_E_EESt5arrayIPcLm2EELi4E23TrivialOffsetCalculatorILi1EjESF_NS0_6memory12LoadWithCastILi1EEENSG_13StoreWithCastILi1EEEEEviT_T0_T2_T3_T4_T5_,(.L_x_41783 - _ZN2at6native27unrolled_elementwise_kernelINS0_13AUnaryFunctorIN3c108BFloat16ES4_S4_ZZZNS0_19minimum_kernel_cudaERNS_18TensorIteratorBaseEENKUlvE0_clEvENKUlvE2_clEvEUlS4_S4_E_EESt5arrayIPcLm2EELi4E23TrivialOffsetCalculatorILi1EjESF_NS0_6memory12LoadWithCastILi1EEENSG_13StoreWithCastILi1EEEEEviT_T0_T2_T3_T4_T5_)
        .other          _ZN2at6native27unrolled_elementwise_kernelINS0_13AUnaryFunctorIN3c108BFloat16ES4_S4_ZZZNS0_19minimum_kernel_cudaERNS_18TensorIteratorBaseEENKUlvE0_clEvENKUlvE2_clEvEUlS4_S4_E_EESt5arrayIPcLm2EELi4E23TrivialOffsetCalculatorILi1EjESF_NS0_6memory12LoadWithCastILi1EEENSG_13StoreWithCastILi1EEEEEviT_T0_T2_T3_T4_T5_,@"STO_CUDA_ENTRY STV_DEFAULT"
_ZN2at6native27unrolled_elementwise_kernelINS0_13AUnaryFunctorIN3c108BFloat16ES4_S4_ZZZNS0_19minimum_kernel_cudaERNS_18TensorIteratorBaseEENKUlvE0_clEvENKUlvE2_clEvEUlS4_S4_E_EESt5arrayIPcLm2EELi4E23TrivialOffsetCalculatorILi1EjESF_NS0_6memory12LoadWithCastILi1EEENSG_13StoreWithCastILi1EEEEEviT_T0_T2_T3_T4_T5_:
.text._ZN2at6native27unrolled_elementwise_kernelINS0_13AUnaryFunctorIN3c108BFloat16ES4_S4_ZZZNS0_19minimum_kernel_cudaERNS_18TensorIteratorBaseEENKUlvE0_clEvENKUlvE2_clEvEUlS4_S4_E_EESt5arrayIPcLm2EELi4E23TrivialOffsetCalculatorILi1EjESF_NS0_6memory12LoadWithCastILi1EEENSG_13StoreWithCastILi1EEEEEviT_T0_T2_T3_T4_T5_:
[----:B------:R-:W0:Y:S01]  /*0000*/  LDC R1, c[0x0][0x37c] ;  /* 0x0000df00ff017b82 */ /* 0x000e220000000800 */
[----:B------:R-:W1:Y:S07]  /*0010*/  S2R R2, SR_CTAID.X ;  /* 0x0000000000027919 */ /* 0x000e6e0000002500 */
[----:B------:R-:W1:Y:S01]  /*0020*/  LDC R3, c[0x0][0x380] ;  /* 0x0000e000ff037b82 */ /* 0x000e620000000800 */
[----:B------:R-:W2:Y:S01]  /*0030*/  LDCU.U16 UR4, c[0x0][0x386] ;  /* 0x000070c0ff0477ac */ /* 0x000ea20008000400 */
[----:B------:R-:W-:Y:S01]  /*0040*/  BSSY.RECONVERGENT B6, `(.L_x_11714) ;  /* 0x0000117000067945 */ /* 0x000fe20003800200 */
[----:B------:R-:W3:Y:S01]  /*0050*/  S2R R23, SR_TID.X ;  /* 0x0000000000177919 */ /* 0x000ee20000002100 */
[----:B------:R-:W-:Y:S01]  /*0060*/  PRMT R22, RZ, 0x7610, R22 ;  /* 0x00007610ff167816 */ /* 0x000fe20000000016 */
[----:B------:R-:W4:Y:S01]  /*0070*/  LDCU.64 UR36, c[0x0][0x358] ;  /* 0x00006b00ff2477ac */ /* 0x000f220008000a00 */
[----:B------:R-:W0:Y:S01]  /*0080*/  LDCU.U8 UR38, c[0x0][0x39c] ;  /* 0x00007380ff2677ac */ /* 0x000e220008000000 */
[----:B--2---:R-:W-:-:S02]  /*0090*/  IMAD.U32 R17, RZ, RZ, UR4 ;  /* 0x00000004ff117e24 */ /* 0x004fc4000f8e00ff */
[----:B-1----:R-:W-:Y:S02]  /*00a0*/  IMAD R16, R2, -0x200, R3 ;  /* 0xfffffe0002107824 */ /* 0x002fe400078e0203 */
[----:B---3--:R-:W-:-:S03]  /*00b0*/  IMAD.MOV.U32 R25, RZ, RZ, R23 ;  /* 0x000000ffff197224 */ /* 0x008fc600078e0017 */
[----:B------:R-:W-:-:S13]  /*00c0*/  ISETP.GE.AND P0, PT, R23, R16, PT ;  /* 0x000000101700720c */ /* 0x000fda0003f06270 */
[----:B0---4-:R-:W-:Y:S05]  /*00d0*/  @P0 BRA `(.L_x_11715) ;  /* 0x0000001000340947 */ /* 0x011fea0003800000 */
        /* <DEDUP_REMOVED lines=22> */
.L_x_11719:
[----:B------:R-:W2:Y:S02]  /*0240*/  LDG.E.U8 R4, desc[UR36][R4.64] ;  /* 0x0000002404047981 */ /* 0x000ea4000c1e1100 */
[----:B--2---:R-:W-:-:S04]  /*0250*/  I2FP.F32.U32 R0, R4 ;  /* 0x0000000400007245 */ /* 0x004fc80000201000 */
[----:B------:R-:W-:-:S04]  /*0260*/  F2FP.BF16.F32.PACK_AB R0, RZ, R0 ;  /* 0x00000000ff00723e */ /* 0x000fc800000010ff */
[----:B------:R-:W-:Y:S01]  /*0270*/  PRMT R22, R0, 0x7610, R22 ;  /* 0x0000761000167816 */ /* 0x000fe20000000016 */
[----:B------:R-:W-:Y:S06]  /*0280*/  BRA `(.L_x_11721) ;  /* 0x0000000c00c47947 */ /* 0x000fec0003800000 */
.L_x_11718:
        /* <DEDUP_REMOVED lines=11> */
.L_x_11723:
[----:B------:R-:W2:Y:S02]  /*0340*/  LDG.E R4, desc[UR36][R4.64] ;  /* 0x0000002404047981 */ /* 0x000ea4000c1e1900 */
[----:B--2---:R-:W-:-:S04]  /*0350*/  I2FP.F32.S32 R0, R4 ;  /* 0x0000000400007245 */ /* 0x004fc80000201400 */
[----:B------:R-:W-:-:S04]  /*0360*/  F2FP.BF16.F32.PACK_AB R0, RZ, R0 ;  /* 0x00000000ff00723e */ /* 0x000fc800000010ff */
[----:B------:R-:W-:Y:S01]  /*0370*/  PRMT R22, R0, 0x7610, R22 ;  /* 0x0000761000167816 */ /* 0x000fe20000000016 */
[----:B------:R-:W-:Y:S06]  /*0380*/  BRA `(.L_x_11721) ;  /* 0x0000000c00847947 */ /* 0x000fec0003800000 */
.L_x_11722:
[----:B------:R-:W2:Y:S02]  /*0390*/  LDG.E.U16 R4, desc[UR36][R4.64] ;  /* 0x0000002404047981 */ /* 0x000ea4000c1e1500 */
[----:B--2---:R-:W0:Y:S02]  /*03a0*/  I2F.S16 R0, R4 ;  /* 0x0000000400007306 */ /* 0x004e240000101400 */
[----:B0-----:R-:W-:-:S04]  /*03b0*/  F2FP.BF16.F32.PACK_AB R0, RZ, R0 ;  /* 0x00000000ff00723e */ /* 0x001fc800000010ff */
[----:B------:R-:W-:Y:S01]  /*03c0*/  PRMT R22, R0, 0x7610, R22 ;  /* 0x0000761000167816 */ /* 0x000fe20000000016 */
[----:B------:R-:W-:Y:S06]  /*03d0*/  BRA `(.L_x_11721) ;  /* 0x0000000c00707947 */ /* 0x000fec0003800000 */
.L_x_11717:
        /* <DEDUP_REMOVED lines=9> */
.L_x_11725:
[----:B------:R-:W2:Y:S02]  /*0470*/  LDG.E.U16 R0, desc[UR36][R4.64] ;  /* 0x0000002404007981 */ /* 0x000ea4000c1e1500 */
[----:B--2---:R-:W-:-:S05]  /*0480*/  HADD2.F32 R0, -RZ, R0.H0_H0 ;  /* 0x20000000ff007230 */ /* 0x004fca0000004100 */
[----:B------:R-:W-:-:S04]  /*0490*/  F2FP.BF16.F32.PACK_AB R0, RZ, R0 ;  /* 0x00000000ff00723e */ /* 0x000fc800000010ff */
[----:B------:R-:W-:Y:S01]  /*04a0*/  PRMT R22, R0, 0x7610, R22 ;  /* 0x0000761000167816 */ /* 0x000fe20000000016 */
[----:B------:R-:W-:Y:S06]  /*04b0*/  BRA `(.L_x_11721) ;  /* 0x0000000c00387947 */ /* 0x000fec0003800000 */
.L_x_11724:
        /* <DEDUP_REMOVED lines=9> */
.L_x_11727:
[----:B------:R-:W2:Y:S02]  /*0550*/  LDG.E.U16 R4, desc[UR36][R4.64] ;  /* 0x0000002404047981 */ /* 0x000ea4000c1e1500 */
[----:B--2---:R-:W-:-:S05]  /*0560*/  HADD2.F32 R0, -RZ, R4.H0_H0 ;  /* 0x20000004ff007230 */ /* 0x004fca0000004100 */
[----:B------:R-:W-:-:S04]  /*0570*/  F2FP.BF16.F32.PACK_AB R0, RZ, R0 ;  /* 0x00000000ff00723e */ /* 0x000fc800000010ff */
[----:B------:R-:W-:Y:S01]  /*0580*/  PRMT R22, R0, 0x7610, R22 ;  /* 0x0000761000167816 */ /* 0x000fe20000000016 */
[----:B------:R-:W-:Y:S06]  /*0590*/  BRA `(.L_x_11721) ;  /* 0x0000000c00007947 */ /* 0x000fec0003800000 */
.L_x_11726:
        /* <DEDUP_REMOVED lines=9> */
.L_x_11716:
        /* <DEDUP_REMOVED lines=14> */
.L_x_11730:
        /* <DEDUP_REMOVED lines=9> */
.L_x_11729:
        /* <DEDUP_REMOVED lines=27> */
.L_x_11732:
        /* <DEDUP_REMOVED lines=15> */
.L_x_11731:
[----:B------:R0:W5:Y:S01]  /*0a40*/  LDG.E.U16 R22, desc[UR36][R4.64] ;  /* 0x0000002404167981 */ /* 0x000162000c1e1500 */
[----:B------:R-:W-:Y:S05]  /*0a50*/  BRA `(.L_x_11721) ;  /* 0x0000000400d07947 */ /* 0x000fea0003800000 */
.L_x_11728:
        /* <DEDUP_REMOVED lines=13> */
.L_x_11735:
        /* <DEDUP_REMOVED lines=21> */
.L_x_11739:
[----:B------:R-:W-:Y:S05]  /*0c80*/  BSYNC.RECONVERGENT B1 ;  /* 0x0000000000017941 */ /* 0x000fea0003800200 */
.L_x_11738:
[----:B------:R-:W-:Y:S01]  /*0c90*/  IMAD.SHL.U32 R0, R0, 0x100000, RZ ;  /* 0x0010000000007824 */ /* 0x000fe200078e00ff */
[----:B------:R-:W-:-:S04]  /*0ca0*/  LEA R3, R3, 0x3b800000, 0x17 ;  /* 0x3b80000003037811 */ /* 0x000fc800078eb8ff */
[----:B------:R-:W-:-:S07]  /*0cb0*/  LOP3.LUT R0, R3, R0, R7, 0xfe, !PT ;  /* 0x0000000003007212 */ /* 0x000fce00078efe07 */
.L_x_11737:
[----:B------:R-:W-:Y:S05]  /*0cc0*/  BSYNC.RECONVERGENT B0 ;  /* 0x0000000000007941 */ /* 0x000fea0003800200 */
.L_x_11736:
[----:B------:R-:W-:-:S04]  /*0cd0*/  F2FP.BF16.F32.PACK_AB R0, RZ, R0 ;  /* 0x00000000ff00723e */ /* 0x000fc800000010ff */
[----:B------:R-:W-:Y:S01]  /*0ce0*/  PRMT R22, R0, 0x7610, R22 ;  /* 0x0000761000167816 */ /* 0x000fe20000000016 */
[----:B------:R-:W-:Y:S06]  /*0cf0*/  BRA `(.L_x_11721) ;  /* 0x0000000400287947 */ /* 0x000fec0003800000 */
.L_x_11734:
        /* <DEDUP_REMOVED lines=21> */
.L_x_11743:
[----:B------:R-:W-:Y:S05]  /*0e50*/  BSYNC.RECONVERGENT B1 ;  /* 0x0000000000017941 */ /* 0x000fea0003800200 */
.L_x_11742:
[----:B------:R-:W-:Y:S01]  /*0e60*/  IMAD.SHL.U32 R0, R0, 0x200000, RZ ;  /* 0x0020000000007824 */ /* 0x000fe200078e00ff */
[----:B------:R-:W-:-:S04]  /*0e70*/  LEA R3, R3, 0x37800000, 0x17 ;  /* 0x3780000003037811 */ /* 0x000fc800078eb8ff */
[----:B------:R-:W-:-:S07]  /*0e80*/  LOP3.LUT R0, R3, R0, R7, 0xfe, !PT ;  /* 0x0000000003007212 */ /* 0x000fce00078efe07 */
.L_x_11741:
[----:B------:R-:W-:Y:S05]  /*0e90*/  BSYNC.RECONVERGENT B0 ;  /* 0x0000000000007941 */ /* 0x000fea0003800200 */
.L_x_11740:
[----:B------:R-:W-:-:S04]  /*0ea0*/  F2FP.BF16.F32.PACK_AB R0, RZ, R0 ;  /* 0x00000000ff00723e */ /* 0x000fc800000010ff */
[----:B------:R-:W-:Y:S01]  /*0eb0*/  PRMT R22, R0, 0x7610, R22 ;  /* 0x0000761000167816 */ /* 0x000fe20000000016 */
[----:B------:R-:W-:Y:S06]  /*0ec0*/  BRA `(.L_x_11721) ;  /* 0x0000000000b47947 */ /* 0x000fec0003800000 */
.L_x_11733:
[----:B------:R-:W-:-:S09]  /*0ed0*/  UISETP.NE.AND UP0, UPT, UR4, 0x1c, UPT ;  /* 0x0000001c0400788c */ /* 0x000fd2000bf05270 */
[----:B------:R-:W-:Y:S05]  /*0ee0*/  BRA.U !UP0, `(.L_x_11744) ;  /* 0x00000001089c7547 */ /* 0x000fea000b800000 */
[----:B------:R-:W-:-:S09]  /*0ef0*/  UISETP.NE.AND UP0, UPT, UR4, 0x1d, UPT ;  /* 0x0000001d0400788c */ /* 0x000fd2000bf05270 */
[----:B------:R-:W-:Y:S05]  /*0f00*/  BRA.U !UP0, `(.L_x_11745) ;  /* 0x0000000108807547 */ /* 0x000fea000b800000 */
[----:B------:R-:W-:-:S09]  /*0f10*/  UISETP.NE.AND UP0, UPT, UR4, 0x2c, UPT ;  /* 0x0000002c0400788c */ /* 0x000fd2000bf05270 */
[----:B------:R-:W-:Y:S05]  /*0f20*/  BRA.U !UP0, `(.L_x_11746) ;  /* 0x0000000108487547 */ /* 0x000fea000b800000 */
.L_x_11720:
        /* <DEDUP_REMOVED lines=16> */
.L_x_11747:
[----:B------:R-:W-:Y:S01]  /*1030*/  PRMT R22, RZ, 0x7610, R22 ;  /* 0x00007610ff167816 */ /* 0x000fe20000000016 */
[----:B------:R-:W-:Y:S06]  /*1040*/  BRA `(.L_x_11721) ;  /* 0x0000000000547947 */ /* 0x000fec0003800000 */
.L_x_11746:
        /* <DEDUP_REMOVED lines=8> */
.L_x_11749:
[----:B------:R-:W-:Y:S05]  /*10d0*/  BSYNC.RECONVERGENT B0 ;  /* 0x0000000000007941 */ /* 0x000fea0003800200 */
.L_x_11748:
[----:B------:R-:W-:-:S04]  /*10e0*/  F2FP.BF16.F32.PACK_AB R0, RZ, R0 ;  /* 0x00000000ff00723e */ /* 0x000fc800000010ff */
[----:B------:R-:W-:Y:S01]  /*10f0*/  PRMT R22, R0, 0x7610, R22 ;  /* 0x0000761000167816 */ /* 0x000fe20000000016 */
[----:B------:R-:W-:Y:S06]  /*1100*/  BRA `(.L_x_11721) ;  /* 0x0000000000247947 */ /* 0x000fec0003800000 */
.L_x_11745:
[----:B------:R-:W2:Y:S02]  /*1110*/  LDG.E.64 R4, desc[UR36][R4.64] ;  /* 0x0000002404047981 */ /* 0x000ea4000c1e1b00 */
[----:B--2---:R-:W0:Y:S02]  /*1120*/  I2F.U64 R0, R4 ;  /* 0x0000000400007312 */ /* 0x004e240000301000 */
[----:B0-----:R-:W-:-:S04]  /*1130*/  F2FP.BF16.F32.PACK_AB R0, RZ, R0 ;  /* 0x00000000ff00723e */ /* 0x001fc800000010ff */
[----:B------:R-:W-:Y:S01]  /*1140*/  PRMT R22, R0, 0x7610, R22 ;  /* 0x0000761000167816 */ /* 0x000fe20000000016 */
[----:B------:R-:W-:Y:S06]  /*1150*/  BRA `(.L_x_11721) ;  /* 0x0000000000107947 */ /* 0x000fec0003800000 */
.L_x_11744:
[----:B------:R-:W2:Y:S02]  /*1160*/  LDG.E R4, desc[UR36][R4.64] ;  /* 0x0000002404047981 */ /* 0x000ea4000c1e1900 */
[----:B--2---:R-:W-:-:S04]  /*1170*/  I2FP.F32.U32 R0, R4 ;  /* 0x0000000400007245 */ /* 0x004fc80000201000 */
[----:B------:R-:W-:-:S04]  /*1180*/  F2FP.BF16.F32.PACK_AB R0, RZ, R0 ;  /* 0x00000000ff00723e */ /* 0x000fc800000010ff */
[----:B------:R-:W-:-:S07]  /*1190*/  PRMT R22, R0, 0x7610, R22 ;  /* 0x0000761000167816 */ /* 0x000fce0000000016 */
.L_x_11721:
[----:B------:R-:W-:-:S07]  /*11a0*/  VIADD R23, R25, 0x80 ;  /* 0x0000008019177836 */ /* 0x000fce0000000000 */
.L_x_11715:
[----:B------:R-:W-:Y:S05]  /*11b0*/  BSYNC.RECONVERGENT B6 ;  /* 0x0000000000067941 */ /* 0x000fea0003800200 */
.L_x_11714:
        /* <DEDUP_REMOVED lines=26> */
.L_x_11755:
[----:B------:R-:W2:Y:S02]  /*1360*/  LDG.E.U8 R4, desc[UR36][R4.64] ;  /* 0x0000002404047981 */ /* 0x000ea4000c1e1100 */
[----:B--2---:R-:W-:-:S04]  /*1370*/  I2FP.F32.U32 R0, R4 ;  /* 0x0000000400007245 */ /* 0x004fc80000201000 */
[----:B------:R-:W-:-:S04]  /*1380*/  F2FP.BF16.F32.PACK_AB R0, RZ, R0 ;  /* 0x00000000ff00723e */ /* 0x000fc800000010ff */
[----:B------:R-:W-:Y:S01]  /*1390*/  PRMT R19, R0, 0x7610, R19 ;  /* 0x0000761000137816 */ /* 0x000fe20000000013 */
[----:B------:R-:W-:Y:S06]  /*13a0*/  BRA `(.L_x_11757) ;  /* 0x0000000c00c47947 */ /* 0x000fec0003800000 */
.L_x_11754:
        /* <DEDUP_REMOVED lines=11> */
.L_x_11759:
[----:B------:R-:W2:Y:S02]  /*1460*/  LDG.E R4, desc[UR36][R4.64] ;  /* 0x0000002404047981 */ /* 0x000ea4000c1e1900 */
[----:B--2---:R-:W-:-:S04]  /*1470*/  I2FP.F32.S32 R0, R4 ;  /* 0x0000000400007245 */ /* 0x004fc80000201400 */
[----:B------:R-:W-:-:S04]  /*1480*/  F2FP.BF16.F32.PACK_AB R0, RZ, R0 ;  /* 0x00000000ff00723e */ /* 0x000fc800000010ff */
[----:B------:R-:W-:Y:S01]  /*1490*/  PRMT R19, R0, 0x7610, R19 ;  /* 0x0000761000137816 */ /* 0x000fe20000000013 */
[----:B------:R-:W-:Y:S06]  /*14a0*/  BRA `(.L_x_11757) ;  /* 0x0000000c00847947 */ /* 0x000fec0003800000 */
.L_x_11758:
[----:B------:R-:W2:Y:S02]  /*14b0*/  LDG.E.U16 R4, desc[UR36][R4.64] ;  /* 0x0000002404047981 */ /* 0x000ea4000c1e1500 */
[----:B--2---:R-:W0:Y:S02]  /*14c0*/  I2F.S16 R0, R4 ;  /* 0x0000000400007306 */ /* 0x004e240000101400 */
[----:B0-----:R-:W-:-:S04]  /*14d0*/  F2FP.BF16.F32.PACK_AB R0, RZ, R0 ;  /* 0x00000000ff00723e */ /* 0x001fc800000010ff */
[----:B------:R-:W-:Y:S01]  /*14e0*/  PRMT R19, R0, 0x7610, R19 ;  /* 0x0000761000137816 */ /* 0x000fe20000000013 */
[----:B------:R-:W-:Y:S06]  /*14f0*/  BRA `(.L_x_11757) ;  /* 0x0000000c00707947 */ /* 0x000fec0003800000 */
.L_x_11753:
        /* <DEDUP_REMOVED lines=9> */
.L_x_11761:
[----:B------:R-:W2:Y:S02]  /*1590*/  LDG.E.U16 R0, desc[UR36][R4.64] ;  /* 0x0000002404007981 */ /* 0x000ea4000c1e1500 */
[----:B--2---:R-:W-:-:S05]  /*15a0*/  HADD2.F32 R0, -RZ, R0.H0_H0 ;  /* 0x20000000ff007230 */ /* 0x004fca0000004100 */
[----:B------:R-:W-:-:S04]  /*15b0*/  F2FP.BF16.F32.PACK_AB R0, RZ, R0 ;  /* 0x00000000ff00723e */ /* 0x000fc800000010ff */
[----:B------:R-:W-:Y:S01]  /*15c0*/  PRMT R19, R0, 0x7610, R19 ;  /* 0x0000761000137816 */ /* 0x000fe20000000013 */
[----:B------:R-:W-:Y:S06]  /*15d0*/  BRA `(.L_x_11757) ;  /* 0x0000000c00387947 */ /* 0x000fec0003800000 */
.L_x_11760:
        /* <DEDUP_REMOVED lines=9> */
.L_x_11763:
[----:B------:R-:W2:Y:S02]  /*1670*/  LDG.E.U16 R4, desc[UR36][R4.64] ;  /* 0x0000002404047981 */ /* 0x000ea4000c1e1500 */
[----:B--2---:R-:W-:-:S05]  /*1680*/  HADD2.F32 R0, -RZ, R4.H0_H0 ;  /* 0x20000004ff007230 */ /* 0x004fca0000004100 */
[----:B------:R-:W-:-:S04]  /*1690*/  F2FP.BF16.F32.PACK_AB R0, RZ, R0 ;  /* 0x00000000ff00723e */ /* 0x000fc800000010ff */
[----:B------:R-:W-:Y:S01]  /*16a0*/  PRMT R19, R0, 0x7610, R19 ;  /* 0x0000761000137816 */ /* 0x000fe20000000013 */
[----:B------:R-:W-:Y:S06]  /*16b0*/  BRA `(.L_x_11757) ;  /* 0x0000000c00007947 */ /* 0x000fec0003800000 */
.L_x_11762:
        /* <DEDUP_REMOVED lines=9> */
.L_x_11752:
        /* <DEDUP_REMOVED lines=14> */
.L_x_11766:
        /* <DEDUP_REMOVED lines=9> */
.L_x_11765:
        /* <DEDUP_REMOVED lines=27> */
.L_x_11768:
        /* <DEDUP_REMOVED lines=15> */
.L_x_11767:
[----:B------:R0:W5:Y:S01]  /*1b60*/  LDG.E.U16 R19, desc[UR36][R4.64] ;  /* 0x0000002404137981 */ /* 0x000162000c1e1500 */
[----:B------:R-:W-:Y:S05]  /*1b70*/  BRA `(.L_x_11757) ;  /* 0x0000000400d07947 */ /* 0x000fea0003800000 */
.L_x_11764:
        /* <DEDUP_REMOVED lines=13> */
.L_x_11771:
        /* <DEDUP_REMOVED lines=21> */
.L_x_11775:
[----:B------:R-:W-:Y:S05]  /*1da0*/  BSYNC.RECONVERGENT B1 ;  /* 0x0000000000017941 */ /* 0x000fea0003800200 */
.L_x_11774:
[----:B------:R-:W-:Y:S01]  /*1db0*/  IMAD.SHL.U32 R0, R0, 0x100000, RZ ;  /* 0x0010000000007824 */ /* 0x000fe200078e00ff */
[----:B------:R-:W-:-:S04]  /*1dc0*/  LEA R3, R3, 0x3b800000, 0x17 ;  /* 0x3b80000003037811 */ /* 0x000fc800078eb8ff */
[----:B------:R-:W-:-:S07]  /*1dd0*/  LOP3.LUT R0, R3, R0, R7, 0xfe, !PT ;  /* 0x0000000003007212 */ /* 0x000fce00078efe07 */
.L_x_11773:
[----:B------:R-:W-:Y:S05]  /*1de0*/  BSYNC.RECONVERGENT B0 ;  /* 0x0000000000007941 */ /* 0x000fea0003800200 */
.L_x_11772:
[----:B------:R-:W-:-:S04]  /*1df0*/  F2FP.BF16.F32.PACK_AB R0, RZ, R0 ;  /* 0x00000000ff00723e */ /* 0x000fc800000010ff */
[----:B------:R-:W-:Y:S01]  /*1e00*/  PRMT R19, R0, 0x7610, R19 ;  /* 0x0000761000137816 */ /* 0x000fe20000000013 */
[----:B------:R-:W-:Y:S06]  /*1e10*/  BRA `(.L_x_11757) ;  /* 0x0000000400287947 */ /* 0x000fec0003800000 */
.L_x_11770:
        /* <DEDUP_REMOVED lines=21> */
.L_x_11779:
[----:B------:R-:W-:Y:S05]  /*1f70*/  BSYNC.RECONVERGENT B1 ;  /* 0x0000000000017941 */ /* 0x000fea0003800200 */
.L_x_11778:
[----:B------:R-:W-:Y:S01]  /*1f80*/  IMAD.SHL.U32 R0, R0, 0x200000, RZ ;  /* 0x0020000000007824 */ /* 0x000fe200078e00ff */
[----:B------:R-:W-:-:S04]  /*1f90*/  LEA R3, R3, 0x37800000, 0x17 ;  /* 0x3780000003037811 */ /* 0x000fc800078eb8ff */
[----:B------:R-:W-:-:S07]  /*1fa0*/  LOP3.LUT R0, R3, R0, R7, 0xfe, !PT ;  /* 0x0000000003007212 */ /* 0x000fce00078efe07 */
.L_x_11777:
[----:B------:R-:W-:Y:S05]  /*1fb0*/  BSYNC.RECONVERGENT B0 ;  /* 0x0000000000007941 */ /* 0x000fea0003800200 */
.L_x_11776:
[----:B------:R-:W-:-:S04]  /*1fc0*/  F2FP.BF16.F32.PACK_AB R0, RZ, R0 ;  /* 0x00000000ff00723e */ /* 0x000fc800000010ff */
[----:B------:R-:W-:Y:S01]  /*1fd0*/  PRMT R19, R0, 0x7610, R19 ;  /* 0x0000761000137816 */ /* 0x000fe20000000013 */
[----:B------:R-:W-:Y:S06]  /*1fe0*/  BRA `(.L_x_11757) ;  /* 0x0000000000b47947 */ /* 0x000fec0003800000 */
.L_x_11769:
        /* <DEDUP_REMOVED lines=14> */
.L_x_11783:
[----:B------:R-:W-:Y:S05]  /*20d0*/  BSYNC.RECONVERGENT B0 ;  /* 0x0000000000007941 */ /* 0x000fea0003800200 */
.L_x_11782:
[----:B------:R-:W-:-:S04]  /*20e0*/  F2FP.BF16.F32.PACK_AB R0, RZ, R0 ;  /* 0x00000000ff00723e */ /* 0x000fc800000010ff */
[----:B------:R-:W-:Y:S01]  /*20f0*/  PRMT R19, R0, 0x7610, R19 ;  /* 0x0000761000137816 */ /* 0x000fe20000000013 */
[----:B------:R-:W-:Y:S06]  /*2100*/  BRA `(.L_x_11757) ;  /* 0x00000000006c7947 */ /* 0x000fec0003800000 */
.L_x_11756:
        /* <DEDUP_REMOVED lines=16> */
.L_x_11784:
[----:B------:R-:W-:Y:S01]  /*2210*/  PRMT R19, RZ, 0x7610, R19 ;  /* 0x00007610ff137816 */ /* 0x000fe20000000013 */
[----:B------:R-:W-:Y:S06]  /*2220*/  BRA `(.L_x_11757) ;  /* 0x0000000000247947 */ /* 0x000fec0003800000 */
.L_x_11781:
[----:B------:R-:W2:Y:S02]  /*2230*/  LDG.E.64 R4, desc[UR36][R4.64] ;  /* 0x0000002404047981 */ /* 0x000ea4000c1e1b00 */
[----:B--2---:R-:W0:Y:S02]  /*2240*/  I2F.U64 R0, R4 ;  /* 0x0000000400007312 */ /* 0x004e240000301000 */
[----:B0-----:R-:W-:-:S04]  /*2250*/  F2FP.BF16.F32.PACK_AB R0, RZ, R0 ;  /* 0x00000000ff00723e */ /* 0x001fc800000010ff */
[----:B------:R-:W-:Y:S01]  /*2260*/  PRMT R19, R0, 0x7610, R19 ;  /* 0x0000761000137816 */ /* 0x000fe20000000013 */
[----:B------:R-:W-:Y:S06]  /*2270*/  BRA `(.L_x_11757) ;  /* 0x0000000000107947 */ /* 0x000fec0003800000 */
.L_x_11780:
[----:B------:R-:W2:Y:S02]  /*2280*/  LDG.E R4, desc[UR36][R4.64] ;  /* 0x0000002404047981 */ /* 0x000ea4000c1e1900 */
[----:B--2---:R-:W-:-:S04]  /*2290*/  I2FP.F32.U32 R0, R4 ;  /* 0x0000000400007245 */ /* 0x004fc80000201000 */
[----:B------:R-:W-:-:S04]  /*22a0*/  F2FP.BF16.F32.PACK_AB R0, RZ, R0 ;  /* 0x00000000ff00723e */ /* 0x000fc800000010ff */
[----:B------:R-:W-:-:S07]  /*22b0*/  PRMT R19, R0, 0x7610, R19 ;  /* 0x0000761000137816 */ /* 0x000fce0000000013 */
.L_x_11757:
[----:B------:R-:W-:-:S07]  /*22c0*/  VIADD R23, R23, 0x80 ;  /* 0x0000008017177836 */ /* 0x000fce0000000000 */
.L_x_11751:
[----:B------:R-:W-:Y:S05]  /*22d0*/  BSYNC.RECONVERGENT B6 ;  /* 0x0000000000067941 */ /* 0x000fea0003800200 */
.L_x_11750:
        /* <DEDUP_REMOVED lines=26> */
.L_x_11790:
[----:B------:R-:W2:Y:S02]  /*2480*/  LDG.E.U8 R4, desc[UR36][R4.64] ;  /* 0x0000002404047981 */ /* 0x000ea4000c1e1100 */
[----:B--2---:R-:W-:-:S04]  /*2490*/  I2FP.F32.U32 R0, R4 ;  /* 0x0000000400007245 */ /* 0x004fc80000201000 */
[----:B------:R-:W-:-:S04]  /*24a0*/  F2FP.BF16.F32.PACK_AB R0, RZ, R0 ;  /* 0x00000000ff00723e */ /* 0x000fc800000010ff */
[----:B------:R-:W-:Y:S01]  /*24b0*/  PRMT R24, R0, 0x7610, R24 ;  /* 0x0000761000187816 */ /* 0x000fe20000000018 */
[----:B------:R-:W-:Y:S06]  /*24c0*/  BRA `(.L_x_11792) ;  /* 0x0000000c00c47947 */ /* 0x000fec0003800000 */
.L_x_11789:
        /* <DEDUP_REMOVED lines=11> */
.L_x_11794:
[----:B------:R-:W2:Y:S02]  /*2580*/  LDG.E R4, desc[UR36][R4.64] ;  /* 0x0000002404047981 */ /* 0x000ea4000c1e1900 */
[----:B--2---:R-:W-:-:S04]  /*2590*/  I2FP.F32.S32 R0, R4 ;  /* 0x0000000400007245 */ /* 0x004fc80000201400 */
[----:B------:R-:W-:-:S04]  /*25a0*/  F2FP.BF16.F32.PACK_AB R0, RZ, R0 ;  /* 0x00000000ff00723e */ /* 0x000fc800000010ff */
[----:B------:R-:W-:Y:S01]  /*25b0*/  PRMT R24, R0, 0x7610, R24 ;  /* 0x0000761000187816 */ /* 0x000fe20000000018 */
[----:B------:R-:W-:Y:S06]  /*25c0*/  BRA `(.L_x_11792) ;  /* 0x0000000c00847947 */ /* 0x000fec0003800000 */
.L_x_11793:
[----:B------:R-:W2:Y:S02]  /*25d0*/  LDG.E.U16 R4, desc[UR36][R4.64] ;  /* 0x0000002404047981 */ /* 0x000ea4000c1e1500 */
[----:B--2---:R-:W0:Y:S02]  /*25e0*/  I2F.S16 R0, R4 ;  /* 0x0000000400007306 */ /* 0x004e240000101400 */
[----:B0-----:R-:W-:-:S04]  /*25f0*/  F2FP.BF16.F32.PACK_AB R0, RZ, R0 ;  /* 0x00000000ff00723e */ /* 0x001fc800000010ff */
[----:B------:R-:W-:Y:S01]  /*2600*/  PRMT R24, R0, 0x7610, R24 ;  /* 0x0000761000187816 */ /* 0x000fe20000000018 */
[----:B------:R-:W-:Y:S06]  /*2610*/  BRA `(.L_x_11792) ;  /* 0x0000000c00707947 */ /* 0x000fec0003800000 */
.L_x_11788:
        /* <DEDUP_REMOVED lines=9> */
.L_x_11796:
[----:B------:R-:W2:Y:S02]  /*26b0*/  LDG.E.U16 R0, desc[UR36][R4.64] ;  /* 0x0000002404007981 */ /* 0x000ea4000c1e1500 */
[----:B--2---:R-:W-:-:S05]  /*26c0*/  HADD2.F32 R0, -RZ, R0.H0_H0 ;  /* 0x20000000ff007230 */ /* 0x004fca0000004100 */
[----:B------:R-:W-:-:S04]  /*26d0*/  F2FP.BF16.F32.PACK_AB R0, RZ, R0 ;  /* 0x00000000ff00723e */ /* 0x000fc800000010ff */
[----:B------:R-:W-:Y:S01]  /*26e0*/  PRMT R24, R0, 0x7610, R24 ;  /* 0x0000761000187816 */ /* 0x000fe20000000018 */
[----:B------:R-:W-:Y:S06]  /*26f0*/  BRA `(.L_x_11792) ;  /* 0x0000000c00387947 */ /* 0x000fec0003800000 */
.L_x_11795:
        /* <DEDUP_REMOVED lines=9> */
.L_x_11798:
[----:B------:R-:W2:Y:S02]  /*2790*/  LDG.E.U16 R4, desc[UR36][R4.64] ;  /* 0x0000002404047981 */ /* 0x000ea4000c1e1500 */
[----:B--2---:R-:W-:-:S05]  /*27a0*/  HADD2.F32 R0, -RZ, R4.H0_H0 ;  /* 0x20000004ff007230 */ /* 0x004fca0000004100 */
[----:B------:R-:W-:-:S04]  /*27b0*/  F2FP.BF16.F32.PACK_AB R0, RZ, R0 ;  /* 0x00000000ff00723e */ /* 0x000fc800000010ff */
[----:B------:R-:W-:Y:S01]  /*27c0*/  PRMT R24, R0, 0x7610, R24 ;  /* 0x0000761000187816 */ /* 0x000fe20000000018 */
[----:B------:R-:W-:Y:S06]  /*27d0*/  BRA `(.L_x_11792) ;  /* 0x0000000c00007947 */ /* 0x000fec0003800000 */
.L_x_11797:
        /* <DEDUP_REMOVED lines=9> */
.L_x_11787:
        /* <DEDUP_REMOVED lines=14> */
.L_x_11801:
        /* <DEDUP_REMOVED lines=9> */
.L_x_11800:
        /* <DEDUP_REMOVED lines=27> */
.L_x_11803:
        /* <DEDUP_REMOVED lines=15> */
.L_x_11802:
[----:B------:R0:W5:Y:S01]  /*2c80*/  LDG.E.U16 R24, desc[UR36][R4.64] ;  /* 0x0000002404187981 */ /* 0x000162000c1e1500 */
[----:B------:R-:W-:Y:S05]  /*2c90*/  BRA `(.L_x_11792) ;  /* 0x0000000400d07947 */ /* 0x000fea0003800000 */
.L_x_11799:
        /* <DEDUP_REMOVED lines=13> */
.L_x_11806:
        /* <DEDUP_REMOVED lines=21> */
.L_x_11810:
[----:B------:R-:W-:Y:S05]  /*2ec0*/  BSYNC.RECONVERGENT B1 ;  /* 0x0000000000017941 */ /* 0x000fea0003800200 */
.L_x_11809:
[----:B------:R-:W-:Y:S01]  /*2ed0*/  IMAD.SHL.U32 R0, R0, 0x100000, RZ ;  /* 0x0010000000007824 */ /* 0x000fe200078e00ff */
[----:B------:R-:W-:-:S04]  /*2ee0*/  LEA R3, R3, 0x3b800000, 0x17 ;  /* 0x3b80000003037811 */ /* 0x000fc800078eb8ff */
[----:B------:R-:W-:-:S07]  /*2ef0*/  LOP3.LUT R0, R3, R0, R7, 0xfe, !PT ;  /* 0x0000000003007212 */ /* 0x000fce00078efe07 */
.L_x_11808:
[----:B------:R-:W-:Y:S05]  /*2f00*/  BSYNC.RECONVERGENT B0 ;  /* 0x0000000000007941 */ /* 0x000fea0003800200 */
.L_x_11807:
[----:B------:R-:W-:-:S04]  /*2f10*/  F2FP.BF16.F32.PACK_AB R0, RZ, R0 ;  /* 0x00000000ff00723e */ /* 0x000fc800000010ff */
[----:B------:R-:W-:Y:S01]  /*2f20*/  PRMT R24, R0, 0x7610, R24 ;  /* 0x0000761000187816 */ /* 0x000fe20000000018 */
[----:B------:R-:W-:Y:S06]  /*2f30*/  BRA `(.L_x_11792) ;  /* 0x0000000400287947 */ /* 0x000fec0003800000 */
.L_x_11805:
        /* <DEDUP_REMOVED lines=21> */
.L_x_11814:
[----:B------:R-:W-:Y:S05]  /*3090*/  BSYNC.RECONVERGENT B1 ;  /* 0x0000000000017941 */ /* 0x000fea0003800200 */
.L_x_11813:
[----:B------:R-:W-:Y:S01]  /*30a0*/  IMAD.SHL.U32 R0, R0, 0x200000, RZ ;  /* 0x0020000000007824 */ /* 0x000fe200078e00ff */
[----:B------:R-:W-:-:S04]  /*30b0*/  LEA R3, R3, 0x37800000, 0x17 ;  /* 0x3780000003037811 */ /* 0x000fc800078eb8ff */
[----:B------:R-:W-:-:S07]  /*30c0*/  LOP3.LUT R0, R3, R0, R7, 0xfe, !PT ;  /* 0x0000000003007212 */ /* 0x000fce00078efe07 */
.L_x_11812:
[----:B------:R-:W-:Y:S05]  /*30d0*/  BSYNC.RECONVERGENT B0 ;  /* 0x0000000000007941 */ /* 0x000fea0003800200 */
.L_x_11811:
[----:B------:R-:W-:-:S04]  /*30e0*/  F2FP.BF16.F32.PACK_AB R0, RZ, R0 ;  /* 0x00000000ff00723e */ /* 0x000fc800000010ff */
[----:B------:R-:W-:Y:S01]  /*30f0*/  PRMT R24, R0, 0x7610, R24 ;  /* 0x0000761000187816 */ /* 0x000fe20000000018 */
[----:B------:R-:W-:Y:S06]  /*3100*/  BRA `(.L_x_11792) ;  /* 0x0000000000b47947 */ /* 0x000fec0003800000 */
.L_x_11804:
        /* <DEDUP_REMOVED lines=14> */
.L_x_11818:
[----:B------:R-:W-:Y:S05]  /*31f0*/  BSYNC.RECONVERGENT B0 ;  /* 0x0000000000007941 */ /* 0x000fea0003800200 */
.L_x_11817:
[----:B------:R-:W-:-:S04]  /*3200*/  F2FP.BF16.F32.PACK_AB R0, RZ, R0 ;  /* 0x00000000ff00723e */ /* 0x000fc800000010ff */
[----:B------:R-:W-:Y:S01]  /*3210*/  PRMT R24, R0, 0x7610, R24 ;  /* 0x0000761000187816 */ /* 0x000fe20000000018 */
[----:B------:R-:W-:Y:S06]  /*3220*/  BRA `(.L_x_11792) ;  /* 0x00000000006c7947 */ /* 0x000fec0003800000 */
.L_x_11791:
        /* <DEDUP_REMOVED lines=16> */
.L_x_11819:
[----:B------:R-:W-:Y:S01]  /*3330*/  PRMT R24, RZ, 0x7610, R24 ;  /* 0x00007610ff187816 */ /* 0x000fe20000000018 */
[----:B------:R-:W-:Y:S06]  /*3340*/  BRA `(.L_x_11792) ;  /* 0x0000000000247947 */ /* 0x000fec0003800000 */
.L_x_11816:
[----:B------:R-:W2:Y:S02]  /*3350*/  LDG.E.64 R4, desc[UR36][R4.64] ;  /* 0x0000002404047981 */ /* 0x000ea4000c1e1b00 */
[----:B--2---:R-:W0:Y:S02]  /*3360*/  I2F.U64 R0, R4 ;  /* 0x0000000400007312 */ /* 0x004e240000301000 */
[----:B0-----:R-:W-:-:S04]  /*3370*/  F2FP.BF16.F32.PACK_AB R0, RZ, R0 ;  /* 0x00000000ff00723e */ /* 0x001fc800000010ff */
[----:B------:R-:W-:Y:S01]  /*3380*/  PRMT R24, R0, 0x7610, R24 ;  /* 0x0000761000187816 */ /* 0x000fe20000000018 */
[----:B------:R-:W-:Y:S06]  /*3390*/  BRA `(.L_x_11792) ;  /* 0x0000000000107947 */ /* 0x000fec0003800000 */
.L_x_11815:
[----:B------:R-:W2:Y:S02]  /*33a0*/  LDG.E R4, desc[UR36][R4.64] ;  /* 0x0000002404047981 */ /* 0x000ea4000c1e1900 */
[----:B--2---:R-:W-:-:S04]  /*33b0*/  I2FP.F32.U32 R0, R4 ;  /* 0x0000000400007245 */ /* 0x004fc80000201000 */
[----:B------:R-:W-:-:S04]  /*33c0*/  F2FP.BF16.F32.PACK_AB R0, RZ, R0 ;  /* 0x00000000ff00723e */ /* 0x000fc800000010ff */
[----:B------:R-:W-:-:S07]  /*33d0*/  PRMT R24, R0, 0x7610, R24 ;  /* 0x0000761000187816 */ /* 0x000fce0000000018 */
.L_x_11792:
[----:B------:R-:W-:-:S07]  /*33e0*/  VIADD R23, R23, 0x80 ;  /* 0x0000008017177836 */ /* 0x000fce0000000000 */
.L_x_11786:
[----:B------:R-:W-:Y:S05]  /*33f0*/  BSYNC.RECONVERGENT B6 ;  /* 0x0000000000067941 */ /* 0x000fea0003800200 */
.L_x_11785:
        /* <DEDUP_REMOVED lines=25> */
.L_x_11825:
[----:B------:R-:W2:Y:S02]  /*3590*/  LDG.E.U8 R4, desc[UR36][R4.64] ;  /* 0x0000002404047981 */ /* 0x000ea4000c1e1100 */
[----:B--2---:R-:W-:-:S04]  /*35a0*/  I2FP.F32.U32 R0, R4 ;  /* 0x0000000400007245 */ /* 0x004fc80000201000 */
[----:B------:R-:W-:Y:S01]  /*35b0*/  F2FP.BF16.F32.PACK_AB R0, RZ, R0 ;  /* 0x00000000ff00723e */ /* 0x000fe200000010ff */
[----:B------:R-:W-:Y:S06]  /*35c0*/  BRA `(.L_x_11821) ;  /* 0x0000000c00887947 */ /* 0x000fec0003800000 */
.L_x_11824:
        /* <DEDUP_REMOVED lines=10> */
.L_x_11828:
[----:B------:R-:W2:Y:S02]  /*3670*/  LDG.E R4, desc[UR36][R4.64] ;  /* 0x0000002404047981 */ /* 0x000ea4000c1e1900 */
[----:B--2---:R-:W-:-:S04]  /*3680*/  I2FP.F32.S32 R0, R4 ;  /* 0x0000000400007245 */ /* 0x004fc80000201400 */
[----:B------:R-:W-:Y:S01]  /*3690*/  F2FP.BF16.F32.PACK_AB R0, RZ, R0 ;  /* 0x00000000ff00723e */ /* 0x000fe200000010ff */
[----:B------:R-:W-:Y:S06]  /*36a0*/  BRA `(.L_x_11821) ;  /* 0x0000000c00507947 */ /* 0x000fec0003800000 */
.L_x_11827:
[----:B------:R-:W2:Y:S02]  /*36b0*/  LDG.E.U16 R4, desc[UR36][R4.64] ;  /* 0x0000002404047981 */ /* 0x000ea4000c1e1500 */
[----:B--2---:R-:W0:Y:S02]  /*36c0*/  I2F.S16 R0, R4 ;  /* 0x0000000400007306 */ /* 0x004e240000101400 */
[----:B0-----:R-:W-:Y:S01]  /*36d0*/  F2FP.BF16.F32.PACK_AB R0, RZ, R0 ;  /* 0x00000000ff00723e */ /* 0x001fe200000010ff */
[----:B------:R-:W-:Y:S06]  /*36e0*/  BRA `(.L_x_11821) ;  /* 0x0000000c00407947 */ /* 0x000fec0003800000 */
.L_x_11823:
        /* <DEDUP_REMOVED lines=9> */
.L_x_11830:
[----:B------:R-:W2:Y:S02]  /*3780*/  LDG.E.U16 R0, desc[UR36][R4.64] ;  /* 0x0000002404007981 */ /* 0x000ea4000c1e1500 */
[----:B--2---:R-:W-:-:S05]  /*3790*/  HADD2.F32 R0, -RZ, R0.H0_H0 ;  /* 0x20000000ff007230 */ /* 0x004fca0000004100 */
[----:B------:R-:W-:Y:S01]  /*37a0*/  F2FP.BF16.F32.PACK_AB R0, RZ, R0 ;  /* 0x00000000ff00723e */ /* 0x000fe200000010ff */
[----:B------:R-:W-:Y:S06]  /*37b0*/  BRA `(.L_x_11821) ;  /* 0x0000000c000c7947 */ /* 0x000fec0003800000 */
.L_x_11829:
        /* <DEDUP_REMOVED lines=9> */
.L_x_11832:
[----:B------:R-:W2:Y:S02]  /*3850*/  LDG.E.U16 R4, desc[UR36][R4.64] ;  /* 0x0000002404047981 */ /* 0x000ea4000c1e1500 */
[----:B--2---:R-:W-:-:S05]  /*3860*/  HADD2.F32 R0, -RZ, R4.H0_H0 ;  /* 0x20000004ff007230 */ /* 0x004fca0000004100 */
[----:B------:R-:W-:Y:S01]  /*3870*/  F2FP.BF16.F32.PACK_AB R0, RZ, R0 ;  /* 0x00000000ff00723e */ /* 0x000fe200000010ff */
[----:B------:R-:W-:Y:S06]  /*3880*/  BRA `(.L_x_11821) ;  /* 0x0000000800d87947 */ /* 0x000fec0003800000 */
.L_x_11831:
        /* <DEDUP_REMOVED lines=8> */
.L_x_11822:
        /* <DEDUP_REMOVED lines=13> */
.L_x_11835:
        /* <DEDUP_REMOVED lines=8> */
.L_x_11834:
        /* <DEDUP_REMOVED lines=27> */
.L_x_11837:
        /* <DEDUP_REMOVED lines=14> */
.L_x_11836:
[----:B------:R1:W5:Y:S01]  /*3cf0*/  LDG.E.U16 R0, desc[UR36][R4.64] ;  /* 0x0000002404007981 */ /* 0x000362000c1e1500 */
[----:B------:R-:W-:Y:S05]  /*3d00*/  BRA `(.L_x_11821) ;  /* 0x0000000400b87947 */ /* 0x000fea0003800000 */
.L_x_11833:
        /* <DEDUP_REMOVED lines=12> */
.L_x_11840:
        /* <DEDUP_REMOVED lines=21> */
.L_x_11844:
[----:B------:R-:W-:Y:S05]  /*3f20*/  BSYNC.RECONVERGENT B1 ;  /* 0x0000000000017941 */ /* 0x000fea0003800200 */
.L_x_11843:
[----:B------:R-:W-:Y:S01]  /*3f30*/  IMAD.SHL.U32 R0, R0, 0x100000, RZ ;  /* 0x0010000000007824 */ /* 0x000fe200078e00ff */
[----:B------:R-:W-:-:S04]  /*3f40*/  LEA R3, R3, 0x3b800000, 0x17 ;  /* 0x3b80000003037811 */ /* 0x000fc800078eb8ff */
[----:B------:R-:W-:-:S07]  /*3f50*/  LOP3.LUT R0, R3, R0, R7, 0xfe, !PT ;  /* 0x0000000003007212 */ /* 0x000fce00078efe07 */
.L_x_11842:
[----:B------:R-:W-:Y:S05]  /*3f60*/  BSYNC.RECONVERGENT B0 ;  /* 0x0000000000007941 */ /* 0x000fea0003800200 */
.L_x_11841:
[----:B------:R-:W-:Y:S01]  /*3f70*/  F2FP.BF16.F32.PACK_AB R0, RZ, R0 ;  /* 0x00000000ff00723e */ /* 0x000fe200000010ff */
[----:B------:R-:W-:Y:S06]  /*3f80*/  BRA `(.L_x_11821) ;  /* 0x0000000400187947 */ /* 0x000fec0003800000 */
.L_x_11839:
        /* <DEDUP_REMOVED lines=21> */
.L_x_11848:
[----:B------:R-:W-:Y:S05]  /*40e0*/  BSYNC.RECONVERGENT B1 ;  /* 0x0000000000017941 */ /* 0x000fea0003800200 */
.L_x_11847:
[----:B------:R-:W-:Y:S01]  /*40f0*/  IMAD.SHL.U32 R0, R0, 0x200000, RZ ;  /* 0x0020000000007824 */ /* 0x000fe200078e00ff */
[----:B------:R-:W-:-:S04]  /*4100*/  LEA R3, R3, 0x37800000, 0x17 ;  /* 0x3780000003037811 */ /* 0x000fc800078eb8ff */
[----:B------:R-:W-:-:S07]  /*4110*/  LOP3.LUT R0, R3, R0, R7, 0xfe, !PT ;  /* 0x0000000003007212 */ /* 0x000fce00078efe07 */
.L_x_11846:
[----:B------:R-:W-:Y:S05]  /*4120*/  BSYNC.RECONVERGENT B0 ;  /* 0x0000000000007941 */ /* 0x000fea0003800200 */
.L_x_11845:
[----:B------:R-:W-:Y:S01]  /*4130*/  F2FP.BF16.F32.PACK_AB R0, RZ, R0 ;  /* 0x00000000ff00723e */ /* 0x000fe200000010ff */
[----:B------:R-:W-:Y:S06]  /*4140*/  BRA `(.L_x_11821) ;  /* 0x0000000000a87947 */ /* 0x000fec0003800000 */
.L_x_11838:
        /* <DEDUP_REMOVED lines=14> */
.L_x_11852:
[----:B------:R-:W-:Y:S05]  /*4230*/  BSYNC.RECONVERGENT B0 ;  /* 0x0000000000007941 */ /* 0x000fea0003800200 */
.L_x_11851:
[----:B------:R-:W-:Y:S01]  /*4240*/  F2FP.BF16.F32.PACK_AB R0, RZ, R0 ;  /* 0x00000000ff00723e */ /* 0x000fe200000010ff */
[----:B------:R-:W-:Y:S06]  /*4250*/  BRA `(.L_x_11821) ;  /* 0x0000000000647947 */ /* 0x000fec0003800000 */
.L_x_11826:
        /* <DEDUP_REMOVED lines=16> */
.L_x_11853:
[----:B------:R-:W-:Y:S01]  /*4360*/  PRMT R0, RZ, 0x7610, R0 ;  /* 0x00007610ff007816 */ /* 0x000fe20000000000 */
[----:B------:R-:W-:Y:S06]  /*4370*/  BRA `(.L_x_11821) ;  /* 0x00000000001c7947 */ /* 0x000fec0003800000 */
.L_x_11850:
[----:B------:R-:W2:Y:S02]  /*4380*/  LDG.E.64 R4, desc[UR36][R4.64] ;  /* 0x0000002404047981 */ /* 0x000ea4000c1e1b00 */
[----:B--2---:R-:W0:Y:S02]  /*4390*/  I2F.U64 R0, R4 ;  /* 0x0000000400007312 */ /* 0x004e240000301000 */
[----:B0-----:R-:W-:Y:S01]  /*43a0*/  F2FP.BF16.F32.PACK_AB R0, RZ, R0 ;  /* 0x00000000ff00723e */ /* 0x001fe200000010ff */
[----:B------:R-:W-:Y:S06]  /*43b0*/  BRA `(.L_x_11821) ;  /* 0x00000000000c7947 */ /* 0x000fec0003800000 */
.L_x_11849:
[----:B------:R-:W2:Y:S02]  /*43c0*/  LDG.E R4, desc[UR36][R4.64] ;  /* 0x0000002404047981 */ /* 0x000ea4000c1e1900 */
[----:B--2---:R-:W-:-:S04]  /*43d0*/  I2FP.F32.U32 R0, R4 ;  /* 0x0000000400007245 */ /* 0x004fc80000201000 */
[----:B------:R-:W-:-:S07]  /*43e0*/  F2FP.BF16.F32.PACK_AB R0, RZ, R0 ;  /* 0x00000000ff00723e */ /* 0x000fce00000010ff */
.L_x_11821:
[----:B------:R-:W-:Y:S05]  /*43f0*/  BSYNC.RECONVERGENT B6 ;  /* 0x0000000000067941 */ /* 0x000fea0003800200 */
.L_x_11820:
[----:B------:R-:W2:Y:S01]  /*4400*/  LDC.U8 R18, c[0x0][0x3a4] ;  /* 0x0000e900ff127b82 */ /* 0x000ea20000000000 */
[CC--:B------:R-:W-:Y:S01]  /*4410*/  ISETP.GE.AND P2, PT, R25.reuse, R16.reuse, PT ;  /* 0x000000101900720c */ /* 0x0c0fe20003f46270 */
[C---:B------:R-:W-:Y:S01]  /*4420*/  VIADD R3, R25.reuse, 0x100 ;  /* 0x0000010019037836 */ /* 0x040fe20000000000 */
[----:B------:R-:W-:Y:S01]  /*4430*/  BSSY.RECONVERGENT B0, `(.L_x_11854) ;  /* 0x0000012000007945 */ /* 0x000fe20003800200 */
[C---:B01----:R-:W-:Y:S02]  /*4440*/  VIADD R5, R25.reuse, 0x180 ;  /* 0x0000018019057836 */ /* 0x043fe40000000000 */
[----:B------:R-:W-:Y:S01]  /*4450*/  VIADD R23, R25, 0x80 ;  /* 0x0000008019177836 */ /* 0x000fe20000000000 */
[-C--:B------:R-:W-:Y:S02]  /*4460*/  ISETP.GE.AND P0, PT, R3, R16.reuse, PT ;  /* 0x000000100300720c */ /* 0x080fe40003f06270 */
[-C--:B------:R-:W-:Y:S02]  /*4470*/  ISETP.GE.AND P1, PT, R5, R16.reuse, PT ;  /* 0x000000100500720c */ /* 0x080fe40003f26270 */
[----:B------:R-:W-:-:S03]  /*4480*/  ISETP.GE.AND P3, PT, R23, R16, PT ;  /* 0x000000101700720c */ /* 0x000fc60003f66270 */
[----:B------:R-:W-:Y:S10]  /*4490*/  @P2 BRA `(.L_x_11855) ;  /* 0x00000000002c2947 */ /* 0x000ff40003800000 */
[----:B------:R-:W0:Y:S01]  /*44a0*/  LDCU.U16 UR4, c[0x0][0x386] ;  /* 0x000070c0ff0477ac */ /* 0x000e220008000400 */
[----:B------:R-:W-:-:S05]  /*44b0*/  IMAD.U32 R4, R17, 0x10000, RZ ;  /* 0x0001000011047824 */ /* 0x000fca00078e00ff */
[----:B------:R-:W-:Y:S01]  /*44c0*/  FSETP.NAN.FTZ.AND P4, PT, R4, R4, PT ;  /* 0x000000040400720b */ /* 0x000fe20003f98000 */
[----:B0-----:R-:W-:-:S12]  /*44d0*/  IMAD.U32 R3, RZ, RZ, UR4 ;  /* 0x00000004ff037e24 */ /* 0x001fd8000f8e00ff */
[----:B------:R-:W-:Y:S05]  /*44e0*/  @P4 BRA `(.L_x_11855) ;  /* 0x0000000000184947 */ /* 0x000fea0003800000 */
[----:B-----5:R-:W-:-:S05]  /*44f0*/  IMAD.U32 R3, R22, 0x10000, RZ ;  /* 0x0001000016037824 */ /* 0x020fca00078e00ff */
[----:B------:R-:W-:-:S13]  /*4500*/  FSETP.NAN.FTZ.AND P4, PT, R3, R3, PT ;  /* 0x000000030300720b */ /* 0x000fda0003f98000 */
[----:B------:R-:W-:Y:S02]  /*4510*/  @!P4 FMNMX.FTZ R4, R4, R3, PT ;  /* 0x000000030404c209 */ /* 0x000fe40003810000 */
[----:B------:R-:W-:Y:S02]  /*4520*/  PRMT R3, R22, 0x7610, R3 ;  /* 0x0000761016037816 */ /* 0x000fe40000000003 */
[----:B------:R-:W-:-:S04]  /*4530*/  @!P4 F2FP.BF16.F32.PACK_AB R4, RZ, R4 ;  /* 0x00000004ff04c23e */ /* 0x000fc800000010ff */
[----:B------:R-:W-:-:S07]  /*4540*/  @!P4 PRMT R3, R4, 0x7610, R3 ;  /* 0x000076100403c816 */ /* 0x000fce0000000003 */
.L_x_11855:
[----:B------:R-:W-:Y:S05]  /*4550*/  BSYNC.RECONVERGENT B0 ;  /* 0x0000000000007941 */ /* 0x000fea0003800200 */
.L_x_11854:
[----:B------:R-:W-:Y:S04]  /*4560*/  BSSY.RECONVERGENT B0, `(.L_x_11856) ;  /* 0x000000d000007945 */ /* 0x000fe80003800200 */
[----:B------:R-:W-:Y:S05]  /*4570*/  @P3 BRA `(.L_x_11857) ;  /* 0x00000000002c3947 */ /* 0x000fea0003800000 */
[----:B------:R-:W0:Y:S01]  /*4580*/  LDCU.U16 UR4, c[0x0][0x386] ;  /* 0x000070c0ff0477ac */ /* 0x000e220008000400 */
[----:B------:R-:W-:-:S05]  /*4590*/  IMAD.U32 R5, R17, 0x10000, RZ ;  /* 0x0001000011057824 */ /* 0x000fca00078e00ff */
[----:B------:R-:W-:Y:S01]  /*45a0*/  FSETP.NAN.FTZ.AND P3, PT, R5, R5, PT ;  /* 0x000000050500720b */ /* 0x000fe20003f78000 */
[----:B0----5:R-:W-:-:S12]  /*45b0*/  IMAD.U32 R22, RZ, RZ, UR4 ;  /* 0x00000004ff167e24 */ /* 0x021fd8000f8e00ff */
[----:B------:R-:W-:Y:S05]  /*45c0*/  @P3 BRA `(.L_x_11857) ;  /* 0x0000000000183947 */ /* 0x000fea0003800000 */
[C---:B------:R-:W-:Y:S01]  /*45d0*/  IMAD.U32 R4, R19.reuse, 0x10000, RZ ;  /* 0x0001000013047824 */ /* 0x040fe200078e00ff */
[----:B------:R-:W-:-:S04]  /*45e0*/  PRMT R22, R19, 0x7610, R22 ;  /* 0x0000761013167816 */ /* 0x000fc80000000016 */
[----:B------:R-:W-:-:S13]  /*45f0*/  FSETP.NAN.FTZ.AND P3, PT, R4, R4, PT ;  /* 0x000000040400720b */ /* 0x000fda0003f78000 */
[----:B------:R-:W-:-:S04]  /*4600*/  @!P3 FMNMX.FTZ R4, R5, R4, PT ;  /* 0x000000040504b209 */ /* 0x000fc80003810000 */
[----:B------:R-:W-:-:S04]  /*4610*/  @!P3 F2FP.BF16.F32.PACK_AB R4, RZ, R4 ;  /* 0x00000004ff04b23e */ /* 0x000fc800000010ff */
[----:B------:R-:W-:-:S07]  /*4620*/  @!P3 PRMT R22, R4, 0x7610, R22 ;  /* 0x000076100416b816 */ /* 0x000fce0000000016 */
.L_x_11857:
[----:B------:R-:W-:Y:S05]  /*4630*/  BSYNC.RECONVERGENT B0 ;  /* 0x0000000000007941 */ /* 0x000fea0003800200 */
.L_x_11856:
        /* <DEDUP_REMOVED lines=13> */
.L_x_11859:
[----:B------:R-:W-:Y:S05]  /*4710*/  BSYNC.RECONVERGENT B0 ;  /* 0x0000000000007941 */ /* 0x000fea0003800200 */
.L_x_11858:
[----:B------:R-:W-:Y:S04]  /*4720*/  BSSY.RECONVERGENT B0, `(.L_x_11860) ;  /* 0x000000b000007945 */ /* 0x000fe80003800200 */
[----:B------:R-:W-:Y:S05]  /*4730*/  @P1 BRA `(.L_x_11861) ;  /* 0x0000000000241947 */ /* 0x000fea0003800000 */
[----:B------:R-:W-:-:S05]  /*4740*/  IMAD.U32 R5, R17, 0x10000, RZ ;  /* 0x0001000011057824 */ /* 0x000fca00078e00ff */
[----:B------:R-:W-:-:S13]  /*4750*/  FSETP.NAN.FTZ.AND P0, PT, R5, R5, PT ;  /* 0x000000050500720b */ /* 0x000fda0003f18000 */
[----:B------:R-:W-:Y:S05]  /*4760*/  @P0 BRA `(.L_x_11861) ;  /* 0x0000000000180947 */ /* 0x000fea0003800000 */
[C---:B-----5:R-:W-:Y:S01]  /*4770*/  IMAD.U32 R4, R0.reuse, 0x10000, RZ ;  /* 0x0001000000047824 */ /* 0x060fe200078e00ff */
[----:B------:R-:W-:-:S04]  /*4780*/  PRMT R17, R0, 0x7610, R17 ;  /* 0x0000761000117816 */ /* 0x000fc80000000011 */
[----:B------:R-:W-:-:S13]  /*4790*/  FSETP.NAN.FTZ.AND P0, PT, R4, R4, PT ;  /* 0x000000040400720b */ /* 0x000fda0003f18000 */
[----:B------:R-:W-:-:S04]  /*47a0*/  @!P0 FMNMX.FTZ R4, R5, R4, PT ;  /* 0x0000000405048209 */ /* 0x000fc80003810000 */
[----:B------:R-:W-:-:S04]  /*47b0*/  @!P0 F2FP.BF16.F32.PACK_AB R4, RZ, R4 ;  /* 0x00000004ff04823e */ /* 0x000fc800000010ff */
[----:B------:R-:W-:-:S07]  /*47c0*/  @!P0 PRMT R17, R4, 0x7610, R17 ;  /* 0x0000761004118816 */ /* 0x000fce0000000011 */
.L_x_11861:
[----:B------:R-:W-:Y:S05]  /*47d0*/  BSYNC.RECONVERGENT B0 ;  /* 0x0000000000007941 */ /* 0x000fea0003800200 */
.L_x_11860:
[----:B------:R-:W-:Y:S04]  /*47e0*/  BSSY.RECONVERGENT B6, `(.L_x_11862) ;  /* 0x000010e000067945 */ /* 0x000fe80003800200 */
[----:B------:R-:W-:Y:S05]  /*47f0*/  @P2 BRA `(.L_x_11863) ;  /* 0x0000001000302947 */ /* 0x000fea0003800000 */
[----:B------:R-:W0:Y:S01]  /*4800*/  LDCU UR4, c[0x0][0x3a8] ;  /* 0x00007500ff0477ac */ /* 0x000e220008000800 */
[----:B------:R-:W1:Y:S01]  /*4810*/  LDC.64 R8, c[0x0][0x388] ;  /* 0x0000e200ff087b82 */ /* 0x000e620000000a00 */
[----:B-----5:R-:W-:Y:S01]  /*4820*/  IMAD R0, R2, 0x200, R25 ;  /* 0x0000020002007824 */ /* 0x020fe200078e0219 */
[----:B--2---:R-:W-:-:S03]  /*4830*/  PRMT R4, R18, 0x9910, RZ ;  /* 0x0000991012047816 */ /* 0x004fc600000000ff */
        /* <DEDUP_REMOVED lines=19> */
.L_x_11867:
[----:B------:R-:W-:Y:S02]  /*4970*/  IMAD.U32 R5, R3, 0x10000, RZ ;  /* 0x0001000003057824 */ /* 0x000fe400078e00ff */
[----:B------:R-:W-:-:S04]  /*4980*/  IMAD.MOV.U32 R25, RZ, RZ, R23 ;  /* 0x000000ffff197224 */ /* 0x000fc800078e0017 */
[----:B------:R-:W0:Y:S02]  /*4990*/  F2I.S64.TRUNC R4, R5 ;  /* 0x0000000500047311 */ /* 0x000e24000020d900 */
[----:B0-----:R0:W-:Y:S01]  /*49a0*/  STG.E.U8 desc[UR36][R8.64], R4 ;  /* 0x0000000408007986 */ /* 0x0011e2000c101124 */
[----:B------:R-:W-:Y:S05]  /*49b0*/  BRA `(.L_x_11863) ;  /* 0x0000000c00c07947 */ /* 0x000fea0003800000 */
.L_x_11866:
        /* <DEDUP_REMOVED lines=11> */
.L_x_11870:
[----:B------:R-:W-:Y:S02]  /*4a70*/  IMAD.U32 R3, R3, 0x10000, RZ ;  /* 0x0001000003037824 */ /* 0x000fe400078e00ff */
[----:B------:R-:W-:-:S04]  /*4a80*/  IMAD.MOV.U32 R25, RZ, RZ, R23 ;  /* 0x000000ffff197224 */ /* 0x000fc800078e0017 */
[----:B------:R-:W0:Y:S02]  /*4a90*/  F2I.FTZ.TRUNC.NTZ R3, R3 ;  /* 0x0000000300037305 */ /* 0x000e24000021f100 */
[----:B0-----:R0:W-:Y:S01]  /*4aa0*/  STG.E desc[UR36][R8.64], R3 ;  /* 0x0000000308007986 */ /* 0x0011e2000c101924 */
[----:B------:R-:W-:Y:S05]  /*4ab0*/  BRA `(.L_x_11863) ;  /* 0x0000000c00807947 */ /* 0x000fea0003800000 */
.L_x_11869:
[----:B------:R-:W-:Y:S02]  /*4ac0*/  IMAD.U32 R3, R3, 0x10000, RZ ;  /* 0x0001000003037824 */ /* 0x000fe400078e00ff */
[----:B------:R-:W-:-:S04]  /*4ad0*/  IMAD.MOV.U32 R25, RZ, RZ, R23 ;  /* 0x000000ffff197224 */ /* 0x000fc800078e0017 */
[----:B------:R-:W0:Y:S02]  /*4ae0*/  F2I.FTZ.TRUNC.NTZ R3, R3 ;  /* 0x0000000300037305 */ /* 0x000e24000021f100 */
[----:B0-----:R0:W-:Y:S01]  /*4af0*/  STG.E.U16 desc[UR36][R8.64], R3 ;  /* 0x0000000308007986 */ /* 0x0011e2000c101524 */
[----:B------:R-:W-:Y:S05]  /*4b00*/  BRA `(.L_x_11863) ;  /* 0x0000000c006c7947 */ /* 0x000fea0003800000 */
.L_x_11865:
        /* <DEDUP_REMOVED lines=10> */
.L_x_11872:
[----:B------:R-:W-:Y:S02]  /*4bb0*/  IMAD.U32 R0, R3, 0x10000, RZ ;  /* 0x0001000003007824 */ /* 0x000fe400078e00ff */
[----:B------:R-:W-:-:S03]  /*4bc0*/  IMAD.MOV.U32 R25, RZ, RZ, R23 ;  /* 0x000000ffff197224 */ /* 0x000fc600078e0017 */
[----:B------:R-:W-:-:S05]  /*4bd0*/  F2FP.F16.F32.PACK_AB R0, RZ, R0 ;  /* 0x00000000ff00723e */ /* 0x000fca00000000ff */
[----:B------:R0:W-:Y:S01]  /*4be0*/  STG.E.U16 desc[UR36][R8.64], R0 ;  /* 0x0000000008007986 */ /* 0x0001e2000c101524 */
[----:B------:R-:W-:Y:S05]  /*4bf0*/  BRA `(.L_x_11863) ;  /* 0x0000000c00307947 */ /* 0x000fea0003800000 */
.L_x_11871:
        /* <DEDUP_REMOVED lines=11> */
.L_x_11874:
[----:B------:R-:W-:Y:S02]  /*4cb0*/  IMAD.U32 R3, R3, 0x10000, RZ ;  /* 0x0001000003037824 */ /* 0x000fe400078e00ff */
[----:B------:R-:W-:-:S03]  /*4cc0*/  IMAD.MOV.U32 R25, RZ, RZ, R23 ;  /* 0x000000ffff197224 */ /* 0x000fc600078e0017 */
[----:B------:R-:W-:-:S04]  /*4cd0*/  F2FP.F16.F32.PACK_AB R3, RZ, R3 ;  /* 0x00000003ff03723e */ /* 0x000fc800000000ff */
[----:B------:R-:W-:-:S05]  /*4ce0*/  PRMT R3, R3, 0x5410, RZ ;  /* 0x0000541003037816 */ /* 0x000fca00000000ff */
[----:B------:R0:W-:Y:S01]  /*4cf0*/  STG.E desc[UR36][R8.64], R3 ;  /* 0x0000000308007986 */ /* 0x0001e2000c101924 */
[----:B------:R-:W-:Y:S05]  /*4d00*/  BRA `(.L_x_11863) ;  /* 0x0000000800ec7947 */ /* 0x000fea0003800000 */
.L_x_11873:
[----:B------:R-:W-:Y:S02]  /*4d10*/  IMAD.U32 R4, R3, 0x10000, RZ ;  /* 0x0001000003047824 */ /* 0x000fe400078e00ff */
[----:B------:R-:W-:Y:S02]  /*4d20*/  IMAD.MOV.U32 R25, RZ, RZ, R23 ;  /* 0x000000ffff197224 */ /* 0x000fe400078e0017 */
[----:B------:R-:W-:-:S06]  /*4d30*/  FMUL.FTZ R4, R4, 1 ;  /* 0x3f80000004047820 */ /* 0x000fcc0000410000 */
[----:B------:R-:W0:Y:S02]  /*4d40*/  F2F.F64.F32 R4, R4 ;  /* 0x0000000400047310 */ /* 0x000e240000201800 */
[----:B0-----:R0:W-:Y:S01]  /*4d50*/  STG.E.64 desc[UR36][R8.64], R4 ;  /* 0x0000000408007986 */ /* 0x0011e2000c101b24 */
[----:B------:R-:W-:Y:S05]  /*4d60*/  BRA `(.L_x_11863) ;  /* 0x0000000800d47947 */ /* 0x000fea0003800000 */
.L_x_11864:
        /* <DEDUP_REMOVED lines=14> */
.L_x_11877:
[----:B------:R-:W-:Y:S01]  /*4e50*/  IMAD.U32 R3, R3, 0x10000, RZ ;  /* 0x0001000003037824 */ /* 0x000fe200078e00ff */
[----:B------:R-:W-:Y:S01]  /*4e60*/  CS2R R6, SRZ ;  /* 0x0000000000067805 */ /* 0x000fe2000001ff00 */
[----:B------:R-:W-:Y:S02]  /*4e70*/  IMAD.MOV.U32 R25, RZ, RZ, R23 ;  /* 0x000000ffff197224 */ /* 0x000fe400078e0017 */
[----:B------:R-:W-:-:S04]  /*4e80*/  FMUL.FTZ R3, R3, 1 ;  /* 0x3f80000003037820 */ /* 0x000fc80000410000 */
[----:B------:R-:W0:Y:S02]  /*4e90*/  F2F.F64.F32 R4, R3 ;  /* 0x0000000300047310 */ /* 0x000e240000201800 */
[----:B0-----:R4:W-:Y:S01]  /*4ea0*/  STG.E.128 desc[UR36][R8.64], R4 ;  /* 0x0000000408007986 */ /* 0x0019e2000c101d24 */
[----:B------:R-:W-:Y:S05]  /*4eb0*/  BRA `(.L_x_11863) ;  /* 0x0000000800807947 */ /* 0x000fea0003800000 */
.L_x_11876:
        /* <DEDUP_REMOVED lines=19> */
.L_x_11881:
[----:B------:R-:W-:Y:S05]  /*4ff0*/  BSYNC.RECONVERGENT B0 ;  /* 0x0000000000007941 */ /* 0x000fea0003800200 */
.L_x_11880:
[----:B------:R-:W-:Y:S01]  /*5000*/  LOP3.LUT R5, R0, 0x80, R5, 0xf8, !PT ;  /* 0x0000008000057812 */ /* 0x000fe200078ef805 */
[----:B------:R-:W-:-:S04]  /*5010*/  IMAD.MOV.U32 R25, RZ, RZ, R23 ;  /* 0x000000ffff197224 */ /* 0x000fc800078e0017 */
[----:B------:R3:W-:Y:S01]  /*5020*/  STG.E.U8 desc[UR36][R8.64], R5 ;  /* 0x0000000508007986 */ /* 0x0007e2000c101124 */
[----:B------:R-:W-:Y:S05]  /*5030*/  BRA `(.L_x_11863) ;  /* 0x0000000800207947 */ /* 0x000fea0003800000 */
.L_x_11879:
        /* <DEDUP_REMOVED lines=15> */
.L_x_11883:
[----:B------:R-:W-:Y:S05]  /*5130*/  BSYNC.RECONVERGENT B0 ;  /* 0x0000000000007941 */ /* 0x000fea0003800200 */
.L_x_11882:
[----:B------:R-:W-:Y:S01]  /*5140*/  LOP3.LUT R5, R0, 0x80, R5, 0xf8, !PT ;  /* 0x0000008000057812 */ /* 0x000fe200078ef805 */
[----:B------:R-:W-:-:S04]  /*5150*/  IMAD.MOV.U32 R25, RZ, RZ, R23 ;  /* 0x000000ffff197224 */ /* 0x000fc800078e0017 */
[----:B------:R1:W-:Y:S01]  /*5160*/  STG.E.U8 desc[UR36][R8.64], R5 ;  /* 0x0000000508007986 */ /* 0x0003e2000c101124 */
[----:B------:R-:W-:Y:S05]  /*5170*/  BRA `(.L_x_11863) ;  /* 0x0000000400d07947 */ /* 0x000fea0003800000 */
.L_x_11878:
[----:B------:R0:W-:Y:S01]  /*5180*/  STG.E.U16 desc[UR36][R8.64], R3 ;  /* 0x0000000308007986 */ /* 0x0001e2000c101524 */
[----:B------:R-:W-:Y:S01]  /*5190*/  IMAD.MOV.U32 R25, RZ, RZ, R23 ;  /* 0x000000ffff197224 */ /* 0x000fe200078e0017 */
[----:B------:R-:W-:Y:S06]  /*51a0*/  BRA `(.L_x_11863) ;  /* 0x0000000400c47947 */ /* 0x000fec0003800000 */
.L_x_11875:
        /* <DEDUP_REMOVED lines=13> */
.L_x_11886:
        /* <DEDUP_REMOVED lines=13> */
.L_x_11889:
[----:B------:R-:W-:-:S04]  /*5350*/  SHF.R.U32.HI R0, RZ, 0x14, R3 ;  /* 0x00000014ff007819 */ /* 0x000fc80000011603 */
[----:B------:R-:W-:-:S04]  /*5360*/  LOP3.LUT R0, R0, 0x1, RZ, 0xc0, !PT ;  /* 0x0000000100007812 */ /* 0x000fc800078ec0ff */
[----:B------:R-:W-:-:S04]  /*5370*/  IADD3 R0, PT, PT, R3, 0x487ffff, R0 ;  /* 0x0487ffff03007810 */ /* 0x000fc80007ffe000 */
[----:B------:R-:W-:-:S04]  /*5380*/  SHF.R.U32.HI R0, RZ, 0x14, R0 ;  /* 0x00000014ff007819 */ /* 0x000fc80000011600 */
[----:B------:R-:W-:-:S07]  /*5390*/  LOP3.LUT R0, R0, 0xff, RZ, 0xc0, !PT ;  /* 0x000000ff00007812 */ /* 0x000fce00078ec0ff */
.L_x_11890:
[----:B------:R-:W-:-:S04]  /*53a0*/  SHF.R.U32.HI R3, RZ, 0x18, R3 ;  /* 0x00000018ff037819 */ /* 0x000fc80000011603 */
[----:B------:R-:W-:-:S04]  /*53b0*/  LOP3.LUT R0, R0, 0x80, R3, 0xf8, !PT ;  /* 0x0000008000007812 */ /* 0x000fc800078ef803 */
[----:B------:R-:W-:-:S07]  /*53c0*/  PRMT R4, R0, 0x7610, R4 ;  /* 0x0000761000047816 */ /* 0x000fce0000000004 */
.L_x_11888:
[----:B------:R-:W-:Y:S05]  /*53d0*/  BSYNC.RECONVERGENT B0 ;  /* 0x0000000000007941 */ /* 0x000fea0003800200 */
.L_x_11887:
[----:B------:R0:W-:Y:S01]  /*53e0*/  STG.E.U8 desc[UR36][R8.64], R4 ;  /* 0x0000000408007986 */ /* 0x0001e2000c101124 */
[----:B------:R-:W-:Y:S01]  /*53f0*/  IMAD.MOV.U32 R25, RZ, RZ, R23 ;  /* 0x000000ffff197224 */ /* 0x000fe200078e0017 */
[----:B------:R-:W-:Y:S06]  /*5400*/  BRA `(.L_x_11863) ;  /* 0x00000004002c7947 */ /* 0x000fec0003800000 */
.L_x_11885:
        /* <DEDUP_REMOVED lines=13> */
.L_x_11893:
[----:B------:R-:W-:-:S04]  /*54e0*/  SHF.R.U32.HI R0, RZ, 0x15, R3 ;  /* 0x00000015ff007819 */ /* 0x000fc80000011603 */
[----:B------:R-:W-:-:S04]  /*54f0*/  LOP3.LUT R0, R0, 0x1, RZ, 0xc0, !PT ;  /* 0x0000000100007812 */ /* 0x000fc800078ec0ff */
[----:B------:R-:W-:-:S04]  /*5500*/  IADD3 R0, PT, PT, R3, 0x88fffff, R0 ;  /* 0x088fffff03007810 */ /* 0x000fc80007ffe000 */
[----:B------:R-:W-:-:S04]  /*5510*/  SHF.R.U32.HI R0, RZ, 0x15, R0 ;  /* 0x00000015ff007819 */ /* 0x000fc80000011600 */
[----:B------:R-:W-:-:S07]  /*5520*/  LOP3.LUT R0, R0, 0xff, RZ, 0xc0, !PT ;  /* 0x000000ff00007812 */ /* 0x000fce00078ec0ff */
.L_x_11894:
[----:B------:R-:W-:-:S04]  /*5530*/  SHF.R.U32.HI R3, RZ, 0x18, R3 ;  /* 0x00000018ff037819 */ /* 0x000fc80000011603 */
[----:B------:R-:W-:-:S04]  /*5540*/  LOP3.LUT R0, R0, 0x80, R3, 0xf8, !PT ;  /* 0x0000008000007812 */ /* 0x000fc800078ef803 */
[----:B------:R-:W-:-:S07]  /*5550*/  PRMT R4, R0, 0x7610, R4 ;  /* 0x0000761000047816 */ /* 0x000fce0000000004 */
.L_x_11892:
[----:B------:R-:W-:Y:S05]  /*5560*/  BSYNC.RECONVERGENT B0 ;  /* 0x0000000000007941 */ /* 0x000fea0003800200 */
.L_x_11891:
[----:B------:R0:W-:Y:S01]  /*5570*/  STG.E.U8 desc[UR36][R8.64], R4 ;  /* 0x0000000408007986 */ /* 0x0001e2000c101124 */
[----:B------:R-:W-:Y:S01]  /*5580*/  IMAD.MOV.U32 R25, RZ, RZ, R23 ;  /* 0x000000ffff197224 */ /* 0x000fe200078e0017 */
[----:B------:R-:W-:Y:S06]  /*5590*/  BRA `(.L_x_11863) ;  /* 0x0000000000c87947 */ /* 0x000fec0003800000 */
.L_x_11884:
[----:B------:R-:W-:-:S13]  /*55a0*/  ISETP.NE.AND P0, PT, R0, 0x1c, PT ;  /* 0x0000001c0000780c */ /* 0x000fda0003f05270 */
[----:B------:R-:W-:Y:S05]  /*55b0*/  @!P0 BRA `(.L_x_11895) ;  /* 0x0000000000b08947 */ /* 0x000fea0003800000 */
[----:B------:R-:W-:-:S13]  /*55c0*/  ISETP.NE.AND P0, PT, R0, 0x1d, PT ;  /* 0x0000001d0000780c */ /* 0x000fda0003f05270 */
[----:B------:R-:W-:Y:S05]  /*55d0*/  @!P0 BRA `(.L_x_11896) ;  /* 0x0000000000948947 */ /* 0x000fea0003800000 */
[----:B------:R-:W-:-:S13]  /*55e0*/  ISETP.NE.AND P0, PT, R0, 0x2c, PT ;  /* 0x0000002c0000780c */ /* 0x000fda0003f05270 */
[----:B------:R-:W-:Y:S05]  /*55f0*/  @!P0 BRA `(.L_x_11897) ;  /* 0x0000000000488947 */ /* 0x000fea0003800000 */
.L_x_11868:
        /* <DEDUP_REMOVED lines=16> */
.L_x_11898:
[----:B------:R-:W-:Y:S01]  /*5700*/  IMAD.MOV.U32 R25, RZ, RZ, R23 ;  /* 0x000000ffff197224 */ /* 0x000fe200078e0017 */
[----:B------:R-:W-:Y:S06]  /*5710*/  BRA `(.L_x_11863) ;  /* 0x0000000000687947 */ /* 0x000fec0003800000 */
.L_x_11897:
        /* <DEDUP_REMOVED lines=17> */
.L_x_11896:
[----:B------:R-:W-:Y:S02]  /*5830*/  IMAD.U32 R4, R3, 0x10000, RZ ;  /* 0x0001000003047824 */ /* 0x000fe400078e00ff */
[----:B------:R-:W-:-:S04]  /*5840*/  IMAD.MOV.U32 R25, RZ, RZ, R23 ;  /* 0x000000ffff197224 */ /* 0x000fc800078e0017 */
[----:B------:R-:W0:Y:S02]  /*5850*/  F2I.U64.TRUNC R4, R4 ;  /* 0x0000000400047311 */ /* 0x000e24000020d800 */
[----:B0-----:R0:W-:Y:S01]  /*5860*/  STG.E.64 desc[UR36][R8.64], R4 ;  /* 0x0000000408007986 */ /* 0x0011e2000c101b24 */
[----:B------:R-:W-:Y:S05]  /*5870*/  BRA `(.L_x_11863) ;  /* 0x0000000000107947 */ /* 0x000fea0003800000 */
.L_x_11895:
[----:B------:R-:W-:Y:S02]  /*5880*/  IMAD.U32 R3, R3, 0x10000, RZ ;  /* 0x0001000003037824 */ /* 0x000fe400078e00ff */
[----:B------:R-:W-:-:S04]  /*5890*/  IMAD.MOV.U32 R25, RZ, RZ, R23 ;  /* 0x000000ffff197224 */ /* 0x000fc800078e0017 */
[----:B------:R-:W0:Y:S02]  /*58a0*/  F2I.FTZ.U32.TRUNC.NTZ R3, R3 ;  /* 0x0000000300037305 */ /* 0x000e24000021f000 */
[----:B0-----:R0:W-:Y:S02]  /*58b0*/  STG.E desc[UR36][R8.64], R3 ;  /* 0x0000000308007986 */ /* 0x0011e4000c101924 */
.L_x_11863:
[----:B------:R-:W-:Y:S05]  /*58c0*/  BSYNC.RECONVERGENT B6 ;  /* 0x0000000000067941 */ /* 0x000fea0003800200 */
.L_x_11862:
[----:B------:R-:W-:Y:S01]  /*58d0*/  ISETP.GE.AND P0, PT, R25, R16, PT ;  /* 0x000000101900720c */ /* 0x000fe20003f06270 */
[----:B------:R-:W-:-:S12]  /*58e0*/  BSSY.RECONVERGENT B6, `(.L_x_11899) ;  /* 0x00001f0000067945 */ /* 0x000fd80003800200 */
[----:B------:R-:W-:Y:S05]  /*58f0*/  @P0 BRA `(.L_x_11900) ;  /* 0x0000001c00b80947 */ /* 0x000fea0003800000 */
[----:B------:R-:W2:Y:S01]  /*5900*/  LDCU UR4, c[0x0][0x3a8] ;  /* 0x00007500ff0477ac */ /* 0x000ea20008000800 */
[----:B01-34-:R-:W0:Y:S01]  /*5910*/  LDC.64 R8, c[0x0][0x388] ;  /* 0x0000e200ff087b82 */ /* 0x01be220000000a00 */
[----:B-----5:R-:W-:Y:S01]  /*5920*/  IMAD R0, R2, 0x200, R25 ;  /* 0x0000020002007824 */ /* 0x020fe200078e0219 */
[----:B--2---:R-:W-:-:S03]  /*5930*/  PRMT R4, R18, 0x9910, RZ ;  /* 0x0000991012047816 */ /* 0x004fc600000000ff */
[----:B------:R-:W-:Y:S02]  /*5940*/  IMAD R3, R0, UR4, RZ ;  /* 0x0000000400037c24 */ /* 0x000fe4000f8e02ff */
        /* <DEDUP_REMOVED lines=17> */
.L_x_11904:
[----:B------:R-:W-:-:S06]  /*5a60*/  IMAD.U32 R5, R22, 0x10000, RZ ;  /* 0x0001000016057824 */ /* 0x000fcc00078e00ff */
[----:B------:R-:W0:Y:S02]  /*5a70*/  F2I.S64.TRUNC R4, R5 ;  /* 0x0000000500047311 */ /* 0x000e24000020d900 */
[----:B0-----:R0:W-:Y:S01]  /*5a80*/  STG.E.U8 desc[UR36][R8.64], R4 ;  /* 0x0000000408007986 */ /* 0x0011e2000c101124 */
[----:B------:R-:W-:Y:S05]  /*5a90*/  BRA `(.L_x_11906) ;  /* 0x0000000c006c7947 */ /* 0x000fea0003800000 */
.L_x_11903:
        /* <DEDUP_REMOVED lines=10> */
.L_x_11908:
[----:B------:R-:W-:-:S04]  /*5b40*/  IMAD.U32 R22, R22, 0x10000, RZ ;  /* 0x0001000016167824 */ /* 0x000fc800078e00ff */
[----:B------:R-:W0:Y:S02]  /*5b50*/  F2I.FTZ.TRUNC.NTZ R3, R22 ;  /* 0x0000001600037305 */ /* 0x000e24000021f100 */
[----:B0-----:R0:W-:Y:S01]  /*5b60*/  STG.E desc[UR36][R8.64], R3 ;  /* 0x0000000308007986 */ /* 0x0011e2000c101924 */
[----:B------:R-:W-:Y:S05]  /*5b70*/  BRA `(.L_x_11906) ;  /* 0x0000000c00347947 */ /* 0x000fea0003800000 */
.L_x_11907:
[----:B------:R-:W-:-:S04]  /*5b80*/  IMAD.U32 R22, R22, 0x10000, RZ ;  /* 0x0001000016167824 */ /* 0x000fc800078e00ff */
[----:B------:R-:W0:Y:S02]  /*5b90*/  F2I.FTZ.TRUNC.NTZ R3, R22 ;  /* 0x0000001600037305 */ /* 0x000e24000021f100 */
[----:B0-----:R0:W-:Y:S01]  /*5ba0*/  STG.E.U16 desc[UR36][R8.64], R3 ;  /* 0x0000000308007986 */ /* 0x0011e2000c101524 */
[----:B------:R-:W-:Y:S05]  /*5bb0*/  BRA `(.L_x_11906) ;  /* 0x0000000c00247947 */ /* 0x000fea0003800000 */
.L_x_11902:
        /* <DEDUP_REMOVED lines=9> */
.L_x_11910:
[----:B------:R-:W-:-:S05]  /*5c50*/  IMAD.U32 R0, R22, 0x10000, RZ ;  /* 0x0001000016007824 */ /* 0x000fca00078e00ff */
[----:B------:R-:W-:-:S05]  /*5c60*/  F2FP.F16.F32.PACK_AB R0, RZ, R0 ;  /* 0x00000000ff00723e */ /* 0x000fca00000000ff */
[----:B------:R0:W-:Y:S01]  /*5c70*/  STG.E.U16 desc[UR36][R8.64], R0 ;  /* 0x0000000008007986 */ /* 0x0001e2000c101524 */
[----:B------:R-:W-:Y:S05]  /*5c80*/  BRA `(.L_x_11906) ;  /* 0x0000000800f07947 */ /* 0x000fea0003800000 */
.L_x_11909:
        /* <DEDUP_REMOVED lines=10> */
.L_x_11912:
[----:B------:R-:W-:-:S05]  /*5d30*/  IMAD.U32 R22, R22, 0x10000, RZ ;  /* 0x0001000016167824 */ /* 0x000fca00078e00ff */
[----:B------:R-:W-:-:S04]  /*5d40*/  F2FP.F16.F32.PACK_AB R3, RZ, R22 ;  /* 0x00000016ff03723e */ /* 0x000fc800000000ff */
[----:B------:R-:W-:-:S05]  /*5d50*/  PRMT R3, R3, 0x5410, RZ ;  /* 0x0000541003037816 */ /* 0x000fca00000000ff */
[----:B------:R0:W-:Y:S01]  /*5d60*/  STG.E desc[UR36][R8.64], R3 ;  /* 0x0000000308007986 */ /* 0x0001e2000c101924 */
[----:B------:R-:W-:Y:S05]  /*5d70*/  BRA `(.L_x_11906) ;  /* 0x0000000800b47947 */ /* 0x000fea0003800000 */
.L_x_11911:
[----:B------:R-:W-:-:S04]  /*5d80*/  IMAD.U32 R4, R22, 0x10000, RZ ;  /* 0x0001000016047824 */ /* 0x000fc800078e00ff */
[----:B------:R-:W-:-:S06]  /*5d90*/  FMUL.FTZ R4, R4, 1 ;  /* 0x3f80000004047820 */ /* 0x000fcc0000410000 */
[----:B------:R-:W0:Y:S02]  /*5da0*/  F2F.F64.F32 R4, R4 ;  /* 0x0000000400047310 */ /* 0x000e240000201800 */
[----:B0-----:R0:W-:Y:S01]  /*5db0*/  STG.E.64 desc[UR36][R8.64], R4 ;  /* 0x0000000408007986 */ /* 0x0011e2000c101b24 */
[----:B------:R-:W-:Y:S05]  /*5dc0*/  BRA `(.L_x_11906) ;  /* 0x0000000800a07947 */ /* 0x000fea0003800000 */
.L_x_11901:
        /* <DEDUP_REMOVED lines=14> */
.L_x_11916:
        /* <DEDUP_REMOVED lines=17> */
.L_x_11919:
[----:B------:R-:W-:-:S04]  /*5fc0*/  SHF.R.U32.HI R3, RZ, 0x18, R5 ;  /* 0x00000018ff037819 */ /* 0x000fc80000011605 */
[----:B------:R-:W-:-:S04]  /*5fd0*/  LOP3.LUT R0, R0, 0x80, R3, 0xf8, !PT ;  /* 0x0000008000007812 */ /* 0x000fc800078ef803 */
[----:B------:R-:W-:-:S07]  /*5fe0*/  PRMT R4, R0, 0x7610, R4 ;  /* 0x0000761000047816 */ /* 0x000fce0000000004 */
.L_x_11918:
[----:B------:R-:W-:Y:S05]  /*5ff0*/  BSYNC.RECONVERGENT B0 ;  /* 0x0000000000007941 */ /* 0x000fea0003800200 */
.L_x_11917:
[----:B------:R0:W-:Y:S01]  /*6000*/  STG.E.U8 desc[UR36][R8.64], R4 ;  /* 0x0000000408007986 */ /* 0x0001e2000c101124 */
[----:B------:R-:W-:Y:S05]  /*6010*/  BRA `(.L_x_11906) ;  /* 0x00000008000c7947 */ /* 0x000fea0003800000 */
.L_x_11915:
        /* <DEDUP_REMOVED lines=17> */
.L_x_11922:
[----:B------:R-:W-:-:S04]  /*6130*/  SHF.R.U32.HI R3, RZ, 0x18, R5 ;  /* 0x00000018ff037819 */ /* 0x000fc80000011605 */
[----:B------:R-:W-:-:S04]  /*6140*/  LOP3.LUT R0, R0, 0x80, R3, 0xf8, !PT ;  /* 0x0000008000007812 */ /* 0x000fc800078ef803 */
[----:B------:R-:W-:-:S07]  /*6150*/  PRMT R4, R0, 0x7610, R4 ;  /* 0x0000761000047816 */ /* 0x000fce0000000004 */
.L_x_11921:
[----:B------:R-:W-:Y:S05]  /*6160*/  BSYNC.RECONVERGENT B0 ;  /* 0x0000000000007941 */ /* 0x000fea0003800200 */
.L_x_11920:
[----:B------:R0:W-:Y:S01]  /*6170*/  STG.E.U8 desc[UR36][R8.64], R4 ;  /* 0x0000000408007986 */ /* 0x0001e2000c101124 */
[----:B------:R-:W-:Y:S05]  /*6180*/  BRA `(.L_x_11906) ;  /* 0x0000000400b07947 */ /* 0x000fea0003800000 */
.L_x_11914:
        /* <DEDUP_REMOVED lines=22> */
.L_x_11924:
[----:B------:R-:W-:-:S06]  /*62f0*/  IMAD.U32 R4, R22, 0x10000, RZ ;  /* 0x0001000016047824 */ /* 0x000fcc00078e00ff */
[----:B------:R-:W0:Y:S02]  /*6300*/  F2I.U64.TRUNC R4, R4 ;  /* 0x0000000400047311 */ /* 0x000e24000020d800 */
[----:B0-----:R0:W-:Y:S01]  /*6310*/  STG.E.64 desc[UR36][R8.64], R4 ;  /* 0x0000000408007986 */ /* 0x0011e2000c101b24 */
[----:B------:R-:W-:Y:S05]  /*6320*/  BRA `(.L_x_11906) ;  /* 0x0000000400487947 */ /* 0x000fea0003800000 */
.L_x_11923:
[----:B------:R-:W-:-:S04]  /*6330*/  IMAD.U32 R22, R22, 0x10000, RZ ;  /* 0x0001000016167824 */ /* 0x000fc800078e00ff */
[----:B------:R-:W0:Y:S02]  /*6340*/  F2I.FTZ.U32.TRUNC.NTZ R3, R22 ;  /* 0x0000001600037305 */ /* 0x000e24000021f000 */
[----:B0-----:R0:W-:Y:S01]  /*6350*/  STG.E desc[UR36][R8.64], R3 ;  /* 0x0000000308007986 */ /* 0x0011e2000c101924 */
[----:B------:R-:W-:Y:S05]  /*6360*/  BRA `(.L_x_11906) ;  /* 0x0000000400387947 */ /* 0x000fea0003800000 */
.L_x_11913:
        /* <DEDUP_REMOVED lines=11> */
.L_x_11926:
[----:B------:R-:W-:Y:S01]  /*6420*/  IMAD.U32 R22, R22, 0x10000, RZ ;  /* 0x0001000016167824 */ /* 0x000fe200078e00ff */
[----:B------:R-:W-:-:S03]  /*6430*/  CS2R R6, SRZ ;  /* 0x0000000000067805 */ /* 0x000fc6000001ff00 */
[----:B------:R-:W-:-:S06]  /*6440*/  FMUL.FTZ R4, R22, 1 ;  /* 0x3f80000016047820 */ /* 0x000fcc0000410000 */
[----:B------:R-:W0:Y:S02]  /*6450*/  F2F.F64.F32 R4, R4 ;  /* 0x0000000400047310 */ /* 0x000e240000201800 */
[----:B0-----:R4:W-:Y:S01]  /*6460*/  STG.E.128 desc[UR36][R8.64], R4 ;  /* 0x0000000408007986 */ /* 0x0019e2000c101d24 */
[----:B------:R-:W-:Y:S05]  /*6470*/  BRA `(.L_x_11906) ;  /* 0x0000000000f47947 */ /* 0x000fea0003800000 */
.L_x_11925:
[----:B------:R-:W-:-:S13]  /*6480*/  ISETP.NE.AND P0, PT, R0, 0xf, PT ;  /* 0x0000000f0000780c */ /* 0x000fda0003f05270 */
[----:B------:R-:W-:Y:S05]  /*6490*/  @!P0 BRA `(.L_x_11927) ;  /* 0x0000000000e88947 */ /* 0x000fea0003800000 */
[----:B------:R-:W-:-:S13]  /*64a0*/  ISETP.NE.AND P0, PT, R0, 0x17, PT ;  /* 0x000000170000780c */ /* 0x000fda0003f05270 */
[----:B------:R-:W-:Y:S05]  /*64b0*/  @!P0 BRA `(.L_x_11928) ;  /* 0x0000000000908947 */ /* 0x000fea0003800000 */
[----:B------:R-:W-:-:S13]  /*64c0*/  ISETP.NE.AND P0, PT, R0, 0x18, PT ;  /* 0x000000180000780c */ /* 0x000fda0003f05270 */
[----:B------:R-:W-:Y:S05]  /*64d0*/  @!P0 BRA `(.L_x_11929) ;  /* 0x0000000000448947 */ /* 0x000fea0003800000 */
.L_x_11905:
        /* <DEDUP_REMOVED lines=16> */
.L_x_11930:
[----:B------:R-:W-:Y:S05]  /*65e0*/  BRA `(.L_x_11906) ;  /* 0x0000000000987947 */ /* 0x000fea0003800000 */
.L_x_11929:
        /* <DEDUP_REMOVED lines=13> */
.L_x_11932:
[----:B------:R-:W-:Y:S05]  /*66c0*/  BSYNC.RECONVERGENT B0 ;  /* 0x0000000000007941 */ /* 0x000fea0003800200 */
.L_x_11931:
[----:B------:R-:W-:-:S05]  /*66d0*/  LOP3.LUT R3, R0, 0x80, R3, 0xf8, !PT ;  /* 0x0000008000037812 */ /* 0x000fca00078ef803 */
[----:B------:R2:W-:Y:S01]  /*66e0*/  STG.E.U8 desc[UR36][R8.64], R3 ;  /* 0x0000000308007986 */ /* 0x0005e2000c101124 */
[----:B------:R-:W-:Y:S05]  /*66f0*/  BRA `(.L_x_11906) ;  /* 0x0000000000547947 */ /* 0x000fea0003800000 */
.L_x_11928:
        /* <DEDUP_REMOVED lines=12> */
.L_x_11934:
[----:B------:R-:W-:Y:S01]  /*67c0*/  IMAD.MOV.U32 R0, RZ, RZ, 0x7f ;  /* 0x0000007fff007424 */ /* 0x000fe200078e00ff */
[----:B------:R-:W-:-:S04]  /*67d0*/  ISETP.GT.U32.AND P0, PT, R4, 0x7f800000, PT ;  /* 0x7f8000000400780c */ /* 0x000fc80003f04070 */
[----:B------:R-:W-:-:S09]  /*67e0*/  SEL R0, R0, 0x7c, P0 ;  /* 0x0000007c00007807 */ /* 0x000fd20000000000 */
.L_x_11935:
[----:B------:R-:W-:Y:S05]  /*67f0*/  BSYNC.RECONVERGENT B0 ;  /* 0x0000000000007941 */ /* 0x000fea0003800200 */
.L_x_11933:
[----:B------:R-:W-:-:S04]  /*6800*/  SHF.R.U32.HI R3, RZ, 0x18, R3 ;  /* 0x00000018ff037819 */ /* 0x000fc80000011603 */
[----:B------:R-:W-:-:S05]  /*6810*/  LOP3.LUT R3, R0, 0x80, R3, 0xf8, !PT ;  /* 0x0000008000037812 */ /* 0x000fca00078ef803 */
[----:B------:R1:W-:Y:S01]  /*6820*/  STG.E.U8 desc[UR36][R8.64], R3 ;  /* 0x0000000308007986 */ /* 0x0003e2000c101124 */
[----:B------:R-:W-:Y:S05]  /*6830*/  BRA `(.L_x_11906) ;  /* 0x0000000000047947 */ /* 0x000fea0003800000 */
.L_x_11927:
[----:B------:R0:W-:Y:S02]  /*6840*/  STG.E.U16 desc[UR36][R8.64], R22 ;  /* 0x0000001608007986 */ /* 0x0001e4000c101524 */
.L_x_11906:
        /* <DEDUP_REMOVED lines=25> */
.L_x_11939:
[----:B------:R-:W-:-:S06]  /*69e0*/  IMAD.U32 R5, R19, 0x10000, RZ ;  /* 0x0001000013057824 */ /* 0x000fcc00078e00ff */
[----:B------:R-:W0:Y:S02]  /*69f0*/  F2I.S64.TRUNC R4, R5 ;  /* 0x0000000500047311 */ /* 0x000e24000020d900 */
[----:B0-----:R0:W-:Y:S01]  /*6a00*/  STG.E.U8 desc[UR36][R8.64], R4 ;  /* 0x0000000408007986 */ /* 0x0011e2000c101124 */
[----:B------:R-:W-:Y:S05]  /*6a10*/  BRA `(.L_x_11941) ;  /* 0x0000000c006c7947 */ /* 0x000fea0003800000 */
.L_x_11938:
        /* <DEDUP_REMOVED lines=10> */
.L_x_11943:
[----:B------:R-:W-:-:S06]  /*6ac0*/  IMAD.U32 R19, R19, 0x10000, RZ ;  /* 0x0001000013137824 */ /* 0x000fcc00078e00ff */
[----:B------:R-:W0:Y:S02]  /*6ad0*/  F2I.FTZ.TRUNC.NTZ R19, R19 ;  /* 0x0000001300137305 */ /* 0x000e24000021f100 */
[----:B0-----:R3:W-:Y:S01]  /*6ae0*/  STG.E desc[UR36][R8.64], R19 ;  /* 0x0000001308007986 */ /* 0x0017e2000c101924 */
[----:B------:R-:W-:Y:S05]  /*6af0*/  BRA `(.L_x_11941) ;  /* 0x0000000c00347947 */ /* 0x000fea0003800000 */
.L_x_11942:
[----:B------:R-:W-:-:S06]  /*6b00*/  IMAD.U32 R19, R19, 0x10000, RZ ;  /* 0x0001000013137824 */ /* 0x000fcc00078e00ff */
[----:B------:R-:W0:Y:S02]  /*6b10*/  F2I.FTZ.TRUNC.NTZ R19, R19 ;  /* 0x0000001300137305 */ /* 0x000e24000021f100 */
[----:B0-----:R2:W-:Y:S01]  /*6b20*/  STG.E.U16 desc[UR36][R8.64], R19 ;  /* 0x0000001308007986 */ /* 0x0015e2000c101524 */
[----:B------:R-:W-:Y:S05]  /*6b30*/  BRA `(.L_x_11941) ;  /* 0x0000000c00247947 */ /* 0x000fea0003800000 */
.L_x_11937:
        /* <DEDUP_REMOVED lines=9> */
.L_x_11945:
[----:B------:R-:W-:-:S05]  /*6bd0*/  IMAD.U32 R0, R19, 0x10000, RZ ;  /* 0x0001000013007824 */ /* 0x000fca00078e00ff */
[----:B------:R-:W-:-:S05]  /*6be0*/  F2FP.F16.F32.PACK_AB R0, RZ, R0 ;  /* 0x00000000ff00723e */ /* 0x000fca00000000ff */
[----:B------:R0:W-:Y:S01]  /*6bf0*/  STG.E.U16 desc[UR36][R8.64], R0 ;  /* 0x0000000008007986 */ /* 0x0001e2000c101524 */
[----:B------:R-:W-:Y:S05]  /*6c00*/  BRA `(.L_x_11941) ;  /* 0x0000000800f07947 */ /* 0x000fea0003800000 */
.L_x_11944:
        /* <DEDUP_REMOVED lines=10> */
.L_x_11947:
[----:B------:R-:W-:-:S05]  /*6cb0*/  IMAD.U32 R19, R19, 0x10000, RZ ;  /* 0x0001000013137824 */ /* 0x000fca00078e00ff */
[----:B------:R-:W-:-:S04]  /*6cc0*/  F2FP.F16.F32.PACK_AB R3, RZ, R19 ;  /* 0x00000013ff03723e */ /* 0x000fc800000000ff */
[----:B------:R-:W-:-:S05]  /*6cd0*/  PRMT R3, R3, 0x5410, RZ ;  /* 0x0000541003037816 */ /* 0x000fca00000000ff */
[----:B------:R0:W-:Y:S01]  /*6ce0*/  STG.E desc[UR36][R8.64], R3 ;  /* 0x0000000308007986 */ /* 0x0001e2000c101924 */
[----:B------:R-:W-:Y:S05]  /*6cf0*/  BRA `(.L_x_11941) ;  /* 0x0000000800b47947 */ /* 0x000fea0003800000 */
.L_x_11946:
[----:B------:R-:W-:-:S04]  /*6d00*/  IMAD.U32 R4, R19, 0x10000, RZ ;  /* 0x0001000013047824 */ /* 0x000fc800078e00ff */
[----:B------:R-:W-:-:S06]  /*6d10*/  FMUL.FTZ R4, R4, 1 ;  /* 0x3f80000004047820 */ /* 0x000fcc0000410000 */
[----:B------:R-:W0:Y:S02]  /*6d20*/  F2F.F64.F32 R4, R4 ;  /* 0x0000000400047310 */ /* 0x000e240000201800 */
[----:B0-----:R0:W-:Y:S01]  /*6d30*/  STG.E.64 desc[UR36][R8.64], R4 ;  /* 0x0000000408007986 */ /* 0x0011e2000c101b24 */
[----:B------:R-:W-:Y:S05]  /*6d40*/  BRA `(.L_x_11941) ;  /* 0x0000000800a07947 */ /* 0x000fea0003800000 */
.L_x_11936:
        /* <DEDUP_REMOVED lines=14> */
.L_x_11951:
        /* <DEDUP_REMOVED lines=17> */
.L_x_11954:
[----:B------:R-:W-:-:S04]  /*6f40*/  SHF.R.U32.HI R3, RZ, 0x18, R19 ;  /* 0x00000018ff037819 */ /* 0x000fc80000011613 */
[----:B------:R-:W-:-:S04]  /*6f50*/  LOP3.LUT R0, R0, 0x80, R3, 0xf8, !PT ;  /* 0x0000008000007812 */ /* 0x000fc800078ef803 */
[----:B------:R-:W-:-:S07]  /*6f60*/  PRMT R4, R0, 0x7610, R4 ;  /* 0x0000761000047816 */ /* 0x000fce0000000004 */
.L_x_11953:
[----:B------:R-:W-:Y:S05]  /*6f70*/  BSYNC.RECONVERGENT B0 ;  /* 0x0000000000007941 */ /* 0x000fea0003800200 */
.L_x_11952:
[----:B------:R0:W-:Y:S01]  /*6f80*/  STG.E.U8 desc[UR36][R8.64], R4 ;  /* 0x0000000408007986 */ /* 0x0001e2000c101124 */
[----:B------:R-:W-:Y:S05]  /*6f90*/  BRA `(.L_x_11941) ;  /* 0x00000008000c7947 */ /* 0x000fea0003800000 */
.L_x_11950:
        /* <DEDUP_REMOVED lines=17> */
.L_x_11957:
[----:B------:R-:W-:-:S04]  /*70b0*/  SHF.R.U32.HI R3, RZ, 0x18, R19 ;  /* 0x00000018ff037819 */ /* 0x000fc80000011613 */
[----:B------:R-:W-:-:S04]  /*70c0*/  LOP3.LUT R0, R0, 0x80, R3, 0xf8, !PT ;  /* 0x0000008000007812 */ /* 0x000fc800078ef803 */
[----:B------:R-:W-:-:S07]  /*70d0*/  PRMT R4, R0, 0x7610, R4 ;  /* 0x0000761000047816 */ /* 0x000fce0000000004 */
.L_x_11956:
[----:B------:R-:W-:Y:S05]  /*70e0*/  BSYNC.RECONVERGENT B0 ;  /* 0x0000000000007941 */ /* 0x000fea0003800200 */
.L_x_11955:
[----:B------:R0:W-:Y:S01]  /*70f0*/  STG.E.U8 desc[UR36][R8.64], R4 ;  /* 0x0000000408007986 */ /* 0x0001e2000c101124 */
[----:B------:R-:W-:Y:S05]  /*7100*/  BRA `(.L_x_11941) ;  /* 0x0000000400b07947 */ /* 0x000fea0003800000 */
.L_x_11949:
        /* <DEDUP_REMOVED lines=22> */
.L_x_11959:
[----:B------:R-:W-:-:S06]  /*7270*/  IMAD.U32 R4, R19, 0x10000, RZ ;  /* 0x0001000013047824 */ /* 0x000fcc00078e00ff */
[----:B------:R-:W0:Y:S02]  /*7280*/  F2I.U64.TRUNC R4, R4 ;  /* 0x0000000400047311 */ /* 0x000e24000020d800 */
[----:B0-----:R0:W-:Y:S01]  /*7290*/  STG.E.64 desc[UR36][R8.64], R4 ;  /* 0x0000000408007986 */ /* 0x0011e2000c101b24 */
[----:B------:R-:W-:Y:S05]  /*72a0*/  BRA `(.L_x_11941) ;  /* 0x0000000400487947 */ /* 0x000fea0003800000 */
.L_x_11958:
[----:B------:R-:W-:-:S06]  /*72b0*/  IMAD.U32 R19, R19, 0x10000, RZ ;  /* 0x0001000013137824 */ /* 0x000fcc00078e00ff */
[----:B------:R-:W0:Y:S02]  /*72c0*/  F2I.FTZ.U32.TRUNC.NTZ R19, R19 ;  /* 0x0000001300137305 */ /* 0x000e24000021f000 */
[----:B0-----:R0:W-:Y:S01]  /*72d0*/  STG.E desc[UR36][R8.64], R19 ;  /* 0x0000001308007986 */ /* 0x0011e2000c101924 */
[----:B------:R-:W-:Y:S05]  /*72e0*/  BRA `(.L_x_11941) ;  /* 0x0000000400387947 */ /* 0x000fea0003800000 */
.L_x_11948:
        /* <DEDUP_REMOVED lines=11> */
.L_x_11961:
[----:B------:R-:W-:Y:S01]  /*73a0*/  IMAD.U32 R19, R19, 0x10000, RZ ;  /* 0x0001000013137824 */ /* 0x000fe200078e00ff */
[----:B------:R-:W-:-:S03]  /*73b0*/  CS2R R6, SRZ ;  /* 0x0000000000067805 */ /* 0x000fc6000001ff00 */
[----:B------:R-:W-:-:S06]  /*73c0*/  FMUL.FTZ R4, R19, 1 ;  /* 0x3f80000013047820 */ /* 0x000fcc0000410000 */
[----:B------:R-:W0:Y:S02]  /*73d0*/  F2F.F64.F32 R4, R4 ;  /* 0x0000000400047310 */ /* 0x000e240000201800 */
[----:B0-----:R0:W-:Y:S01]  /*73e0*/  STG.E.128 desc[UR36][R8.64], R4 ;  /* 0x0000000408007986 */ /* 0x0011e2000c101d24 */
[----:B------:R-:W-:Y:S05]  /*73f0*/  BRA `(.L_x_11941) ;  /* 0x0000000000f47947 */ /* 0x000fea0003800000 */
.L_x_11960:
[----:B------:R-:W-:-:S13]  /*7400*/  ISETP.NE.AND P0, PT, R0, 0xf, PT ;  /* 0x0000000f0000780c */ /* 0x000fda0003f05270 */
[----:B------:R-:W-:Y:S05]  /*7410*/  @!P0 BRA `(.L_x_11962) ;  /* 0x0000000000e88947 */ /* 0x000fea0003800000 */
[----:B------:R-:W-:-:S13]  /*7420*/  ISETP.NE.AND P0, PT, R0, 0x17, PT ;  /* 0x000000170000780c */ /* 0x000fda0003f05270 */
[----:B------:R-:W-:Y:S05]  /*7430*/  @!P0 BRA `(.L_x_11963) ;  /* 0x0000000000908947 */ /* 0x000fea0003800000 */
[----:B------:R-:W-:-:S13]  /*7440*/  ISETP.NE.AND P0, PT, R0, 0x18, PT ;  /* 0x000000180000780c */ /* 0x000fda0003f05270 */
[----:B------:R-:W-:Y:S05]  /*7450*/  @!P0 BRA `(.L_x_11964) ;  /* 0x0000000000448947 */ /* 0x000fea0003800000 */
.L_x_11940:
        /* <DEDUP_REMOVED lines=16> */
.L_x_11965:
[----:B------:R-:W-:Y:S05]  /*7560*/  BRA `(.L_x_11941) ;  /* 0x0000000000987947 */ /* 0x000fea0003800000 */
.L_x_11964:
        /* <DEDUP_REMOVED lines=13> */
.L_x_11967:
[----:B------:R-:W-:Y:S05]  /*7640*/  BSYNC.RECONVERGENT B0 ;  /* 0x0000000000007941 */ /* 0x000fea0003800200 */
.L_x_11966:
[----:B------:R-:W-:-:S05]  /*7650*/  LOP3.LUT R3, R0, 0x80, R3, 0xf8, !PT ;  /* 0x0000008000037812 */ /* 0x000fca00078ef803 */
[----:B------:R0:W-:Y:S01]  /*7660*/  STG.E.U8 desc[UR36][R8.64], R3 ;  /* 0x0000000308007986 */ /* 0x0001e2000c101124 */
[----:B------:R-:W-:Y:S05]  /*7670*/  BRA `(.L_x_11941) ;  /* 0x0000000000547947 */ /* 0x000fea0003800000 */
.L_x_11963:
        /* <DEDUP_REMOVED lines=12> */
.L_x_11969:
[----:B------:R-:W-:Y:S01]  /*7740*/  IMAD.MOV.U32 R0, RZ, RZ, 0x7f ;  /* 0x0000007fff007424 */ /* 0x000fe200078e00ff */
[----:B------:R-:W-:-:S04]  /*7750*/  ISETP.GT.U32.AND P0, PT, R4, 0x7f800000, PT ;  /* 0x7f8000000400780c */ /* 0x000fc80003f04070 */
[----:B------:R-:W-:-:S09]  /*7760*/  SEL R0, R0, 0x7c, P0 ;  /* 0x0000007c00007807 */ /* 0x000fd20000000000 */
.L_x_11970:
[----:B------:R-:W-:Y:S05]  /*7770*/  BSYNC.RECONVERGENT B0 ;  /* 0x0000000000007941 */ /* 0x000fea0003800200 */
.L_x_11968:
[----:B------:R-:W-:-:S04]  /*7780*/  SHF.R.U32.HI R3, RZ, 0x18, R3 ;  /* 0x00000018ff037819 */ /* 0x000fc80000011603 */
[----:B------:R-:W-:-:S05]  /*7790*/  LOP3.LUT R3, R0, 0x80, R3, 0xf8, !PT ;  /* 0x0000008000037812 */ /* 0x000fca00078ef803 */
[----:B------:R0:W-:Y:S01]  /*77a0*/  STG.E.U8 desc[UR36][R8.64], R3 ;  /* 0x0000000308007986 */ /* 0x0001e2000c101124 */
[----:B------:R-:W-:Y:S05]  /*77b0*/  BRA `(.L_x_11941) ;  /* 0x0000000000047947 */ /* 0x000fea0003800000 */
.L_x_11962:
[----:B------:R0:W-:Y:S02]  /*77c0*/  STG.E.U16 desc[UR36][R8.64], R19 ;  /* 0x0000001308007986 */ /* 0x0001e4000c101524 */
.L_x_11941:
[----:B------:R-:W-:-:S07]  /*77d0*/  VIADD R25, R25, 0x80 ;  /* 0x0000008019197836 */ /* 0x000fce0000000000 */
.L_x_11900:
[----:B------:R-:W-:Y:S05]  /*77e0*/  BSYNC.RECONVERGENT B6 ;  /* 0x0000000000067941 */ /* 0x000fea0003800200 */
.L_x_11899:
[----:B------:R-:W-:-:S13]  /*77f0*/  ISETP.GE.AND P0, PT, R25, R16, PT ;  /* 0x000000101900720c */ /* 0x000fda0003f06270 */
[----:B------:R-:W-:Y:S05]  /*7800*/  @P0 EXIT ;  /* 0x000000000000094d */ /* 0x000fea0003800000 */
[----:B01-34-:R-:W0:Y:S01]  /*7810*/  LDC.64 R4, c[0x0][0x388] ;  /* 0x0000e200ff047b82 */ /* 0x01be220000000a00 */
[----:B------:R-:W1:Y:S01]  /*7820*/  LDCU UR4, c[0x0][0x3a8] ;  /* 0x00007500ff0477ac */ /* 0x000e620008000800 */
[----:B--2--5:R-:W-:Y:S01]  /*7830*/  PRMT R0, R18, 0x9910, RZ ;  /* 0x0000991012007816 */ /* 0x024fe200000000ff */
        /* <DEDUP_REMOVED lines=18> */
.L_x_11974:
[----:B------:R-:W-:-:S06]  /*7960*/  IMAD.U32 R5, R17, 0x10000, RZ ;  /* 0x0001000011057824 */ /* 0x000fcc00078e00ff */
[----:B------:R-:W0:Y:S02]  /*7970*/  F2I.S64.TRUNC R4, R5 ;  /* 0x0000000500047311 */ /* 0x000e24000020d900 */
[----:B0-----:R-:W-:Y:S01]  /*7980*/  STG.E.U8 desc[UR36][R2.64], R4 ;  /* 0x0000000402007986 */ /* 0x001fe2000c101124 */
[----:B------:R-:W-:Y:S05]  /*7990*/  EXIT ;  /* 0x000000000000794d */ /* 0x000fea0003800000 */
.L_x_11973:
        /* <DEDUP_REMOVED lines=10> */
.L_x_11977:
[----:B------:R-:W-:-:S06]  /*7a40*/  IMAD.U32 R17, R17, 0x10000, RZ ;  /* 0x0001000011117824 */ /* 0x000fcc00078e00ff */
[----:B------:R-:W0:Y:S02]  /*7a50*/  F2I.FTZ.TRUNC.NTZ R17, R17 ;  /* 0x0000001100117305 */ /* 0x000e24000021f100 */
[----:B0-----:R-:W-:Y:S01]  /*7a60*/  STG.E desc[UR36][R2.64], R17 ;  /* 0x0000001102007986 */ /* 0x001fe2000c101924 */
[----:B------:R-:W-:Y:S05]  /*7a70*/  EXIT ;  /* 0x000000000000794d */ /* 0x000fea0003800000 */
.L_x_11976:
[----:B------:R-:W-:-:S06]  /*7a80*/  IMAD.U32 R17, R17, 0x10000, RZ ;  /* 0x0001000011117824 */ /* 0x000fcc00078e00ff */
[----:B------:R-:W0:Y:S02]  /*7a90*/  F2I.FTZ.TRUNC.NTZ R17, R17 ;  /* 0x0000001100117305 */ /* 0x000e24000021f100 */
[----:B0-----:R-:W-:Y:S01]  /*7aa0*/  STG.E.U16 desc[UR36][R2.64], R17 ;  /* 0x0000001102007986 */ /* 0x001fe2000c101524 */
[----:B------:R-:W-:Y:S05]  /*7ab0*/  EXIT ;  /* 0x000000000000794d */ /* 0x000fea0003800000 */
.L_x_11972:
        /* <DEDUP_REMOVED lines=9> */
.L_x_11979:
[----:B------:R-:W-:-:S05]  /*7b50*/  IMAD.U32 R0, R17, 0x10000, RZ ;  /* 0x0001000011007824 */ /* 0x000fca00078e00ff */
[----:B------:R-:W-:-:S05]  /*7b60*/  F2FP.F16.F32.PACK_AB R0, RZ, R0 ;  /* 0x00000000ff00723e */ /* 0x000fca00000000ff */
[----:B------:R-:W-:Y:S01]  /*7b70*/  STG.E.U16 desc[UR36][R2.64], R0 ;  /* 0x0000000002007986 */ /* 0x000fe2000c101524 */
[----:B------:R-:W-:Y:S05]  /*7b80*/  EXIT ;  /* 0x000000000000794d */ /* 0x000fea0003800000 */
.L_x_11978:
        /* <DEDUP_REMOVED lines=10> */
.L_x_11981:
[----:B------:R-:W-:-:S05]  /*7c30*/  IMAD.U32 R17, R17, 0x10000, RZ ;  /* 0x0001000011117824 */ /* 0x000fca00078e00ff */
[----:B------:R-:W-:-:S04]  /*7c40*/  F2FP.F16.F32.PACK_AB R5, RZ, R17 ;  /* 0x00000011ff05723e */ /* 0x000fc800000000ff */
[----:B------:R-:W-:-:S05]  /*7c50*/  PRMT R5, R5, 0x5410, RZ ;  /* 0x0000541005057816 */ /* 0x000fca00000000ff */
[----:B------:R-:W-:Y:S01]  /*7c60*/  STG.E desc[UR36][R2.64], R5 ;  /* 0x0000000502007986 */ /* 0x000fe2000c101924 */
[----:B------:R-:W-:Y:S05]  /*7c70*/  EXIT ;  /* 0x000000000000794d */ /* 0x000fea0003800000 */
.L_x_11980:
[----:B------:R-:W-:-:S04]  /*7c80*/  IMAD.U32 R4, R17, 0x10000, RZ ;  /* 0x0001000011047824 */ /* 0x000fc800078e00ff */
[----:B------:R-:W-:-:S06]  /*7c90*/  FMUL.FTZ R4, R4, 1 ;  /* 0x3f80000004047820 */ /* 0x000fcc0000410000 */
[----:B------:R-:W0:Y:S02]  /*7ca0*/  F2F.F64.F32 R4, R4 ;  /* 0x0000000400047310 */ /* 0x000e240000201800 */
[----:B0-----:R-:W-:Y:S01]  /*7cb0*/  STG.E.64 desc[UR36][R2.64], R4 ;  /* 0x0000000402007986 */ /* 0x001fe2000c101b24 */
[----:B------:R-:W-:Y:S05]  /*7cc0*/  EXIT ;  /* 0x000000000000794d */ /* 0x000fea0003800000 */
.L_x_11971:
        /* <DEDUP_REMOVED lines=14> */
.L_x_11985:
        /* <DEDUP_REMOVED lines=18> */
.L_x_11988:
[----:B------:R-:W-:-:S04]  /*7ed0*/  SHF.R.U32.HI R5, RZ, 0x18, R5 ;  /* 0x00000018ff057819 */ /* 0x000fc80000011605 */
[----:B------:R-:W-:-:S07]  /*7ee0*/  LOP3.LUT R0, R0, 0x80, R5, 0xf8, !PT ;  /* 0x0000008000007812 */ /* 0x000fce00078ef805 */
.L_x_11987:
[----:B------:R-:W-:Y:S05]  /*7ef0*/  BSYNC.RECONVERGENT B0 ;  /* 0x0000000000007941 */ /* 0x000fea0003800200 */
.L_x_11986:
[----:B------:R-:W-:Y:S01]  /*7f00*/  STG.E.U8 desc[UR36][R2.64], R0 ;  /* 0x0000000002007986 */ /* 0x000fe2000c101124 */
[----:B------:R-:W-:Y:S05]  /*7f10*/  EXIT ;  /* 0x000000000000794d */ /* 0x000fea0003800000 */
.L_x_11984:
        /* <DEDUP_REMOVED lines=18> */
.L_x_11991:
[----:B------:R-:W-:-:S04]  /*8040*/  SHF.R.U32.HI R5, RZ, 0x18, R5 ;  /* 0x00000018ff057819 */ /* 0x000fc80000011605 */
[----:B------:R-:W-:-:S07]  /*8050*/  LOP3.LUT R0, R0, 0x80, R5, 0xf8, !PT ;  /* 0x0000008000007812 */ /* 0x000fce00078ef805 */
.L_x_11990:
[----:B------:R-:W-:Y:S05]  /*8060*/  BSYNC.RECONVERGENT B0 ;  /* 0x0000000000007941 */ /* 0x000fea0003800200 */
.L_x_11989:
[----:B------:R-:W-:Y:S01]  /*8070*/  STG.E.U8 desc[UR36][R2.64], R0 ;  /* 0x0000000002007986 */ /* 0x000fe2000c101124 */
[----:B------:R-:W-:Y:S05]  /*8080*/  EXIT ;  /* 0x000000000000794d */ /* 0x000fea0003800000 */
.L_x_11983:
        /* <DEDUP_REMOVED lines=22> */
.L_x_11993:
[----:B------:R-:W-:-:S06]  /*81f0*/  IMAD.U32 R4, R17, 0x10000, RZ ;  /* 0x0001000011047824 */ /* 0x000fcc00078e00ff */
[----:B------:R-:W0:Y:S02]  /*8200*/  F2I.U64.TRUNC R4, R4 ;  /* 0x0000000400047311 */ /* 0x000e24000020d800 */
[----:B0-----:R-:W-:Y:S01]  /*8210*/  STG.E.64 desc[UR36][R2.64], R4 ;  /* 0x0000000402007986 */ /* 0x001fe2000c101b24 */
[----:B------:R-:W-:Y:S05]  /*8220*/  EXIT ;  /* 0x000000000000794d */ /* 0x000fea0003800000 */
.L_x_11992:
[----:B------:R-:W-:-:S06]  /*8230*/  IMAD.U32 R17, R17, 0x10000, RZ ;  /* 0x0001000011117824 */ /* 0x000fcc00078e00ff */
[----:B------:R-:W0:Y:S02]  /*8240*/  F2I.FTZ.U32.TRUNC.NTZ R17, R17 ;  /* 0x0000001100117305 */ /* 0x000e24000021f000 */
[----:B0-----:R-:W-:Y:S01]  /*8250*/  STG.E desc[UR36][R2.64], R17 ;  /* 0x0000001102007986 */ /* 0x001fe2000c101924 */
[----:B------:R-:W-:Y:S05]  /*8260*/  EXIT ;  /* 0x000000000000794d */ /* 0x000fea0003800000 */
.L_x_11982:
        /* <DEDUP_REMOVED lines=11> */
.L_x_11995:
[----:B------:R-:W-:Y:S01]  /*8320*/  IMAD.U32 R17, R17, 0x10000, RZ ;  /* 0x0001000011117824 */ /* 0x000fe200078e00ff */
[----:B------:R-:W-:-:S03]  /*8330*/  CS2R R6, SRZ ;  /* 0x0000000000067805 */ /* 0x000fc6000001ff00 */
[----:B------:R-:W-:-:S06]  /*8340*/  FMUL.FTZ R4, R17, 1 ;  /* 0x3f80000011047820 */ /* 0x000fcc0000410000 */
[----:B------:R-:W0:Y:S02]  /*8350*/  F2F.F64.F32 R4, R4 ;  /* 0x0000000400047310 */ /* 0x000e240000201800 */
[----:B0-----:R-:W-:Y:S01]  /*8360*/  STG.E.128 desc[UR36][R2.64], R4 ;  /* 0x0000000402007986 */ /* 0x001fe2000c101d24 */
[----:B------:R-:W-:Y:S05]  /*8370*/  EXIT ;  /* 0x000000000000794d */ /* 0x000fea0003800000 */
.L_x_11994:
[----:B------:R-:W-:-:S13]  /*8380*/  ISETP.NE.AND P0, PT, R0, 0xf, PT ;  /* 0x0000000f0000780c */ /* 0x000fda0003f05270 */
[----:B------:R-:W-:Y:S05]  /*8390*/  @!P0 BRA `(.L_x_11996) ;  /* 0x0000000000e88947 */ /* 0x000fea0003800000 */
[----:B------:R-:W-:-:S13]  /*83a0*/  ISETP.NE.AND P0, PT, R0, 0x17, PT ;  /* 0x000000170000780c */ /* 0x000fda0003f05270 */
[----:B------:R-:W-:Y:S05]  /*83b0*/  @!P0 BRA `(.L_x_11997) ;  /* 0x0000000000908947 */ /* 0x000fea0003800000 */
[----:B------:R-:W-:-:S13]  /*83c0*/  ISETP.NE.AND P0, PT, R0, 0x18, PT ;  /* 0x000000180000780c */ /* 0x000fda0003f05270 */
[----:B------:R-:W-:Y:S05]  /*83d0*/  @!P0 BRA `(.L_x_11998) ;  /* 0x0000000000448947 */ /* 0x000fea0003800000 */
.L_x_11975:
        /* <DEDUP_REMOVED lines=16> */
.L_x_11999:
[----:B------:R-:W-:Y:S05]  /*84e0*/  EXIT ;  /* 0x000000000000794d */ /* 0x000fea0003800000 */
.L_x_11998:
        /* <DEDUP_REMOVED lines=13> */
.L_x_12001:
[----:B------:R-:W-:Y:S05]  /*85c0*/  BSYNC.RECONVERGENT B0 ;  /* 0x0000000000007941 */ /* 0x000fea0003800200 */
.L_x_12000:
[----:B------:R-:W-:-:S05]  /*85d0*/  LOP3.LUT R5, R0, 0x80, R5, 0xf8, !PT ;  /* 0x0000008000057812 */ /* 0x000fca00078ef805 */
[----:B------:R-:W-:Y:S01]  /*85e0*/  STG.E.U8 desc[UR36][R2.64], R5 ;  /* 0x0000000502007986 */ /* 0x000fe2000c101124 */
[----:B------:R-:W-:Y:S05]  /*85f0*/  EXIT ;  /* 0x000000000000794d */ /* 0x000fea0003800000 */
.L_x_11997:
        /* <DEDUP_REMOVED lines=12> */
.L_x_12003:
[----:B------:R-:W-:Y:S01]  /*86c0*/  IMAD.MOV.U32 R0, RZ, RZ, 0x7f ;  /* 0x0000007fff007424 */ /* 0x000fe200078e00ff */
[----:B------:R-:W-:-:S04]  /*86d0*/  ISETP.GT.U32.AND P0, PT, R4, 0x7f800000, PT ;  /* 0x7f8000000400780c */ /* 0x000fc80003f04070 */
[----:B------:R-:W-:-:S09]  /*86e0*/  SEL R0, R0, 0x7c, P0 ;  /* 0x0000007c00007807 */ /* 0x000fd20000000000 */
.L_x_12004:
[----:B------:R-:W-:Y:S05]  /*86f0*/  BSYNC.RECONVERGENT B0 ;  /* 0x0000000000007941 */ /* 0x000fea0003800200 */
.L_x_12002:
[----:B------:R-:W-:-:S04]  /*8700*/  SHF.R.U32.HI R5, RZ, 0x18, R5 ;  /* 0x00000018ff057819 */ /* 0x000fc80000011605 */
[----:B------:R-:W-:-:S05]  /*8710*/  LOP3.LUT R5, R0, 0x80, R5, 0xf8, !PT ;  /* 0x0000008000057812 */ /* 0x000fca00078ef805 */
[----:B------:R-:W-:Y:S01]  /*8720*/  STG.E.U8 desc[UR36][R2.64], R5 ;  /* 0x0000000502007986 */ /* 0x000fe2000c101124 */
[----:B------:R-:W-:Y:S05]  /*8730*/  EXIT ;  /* 0x000000000000794d */ /* 0x000fea0003800000 */
.L_x_11996:
[----:B------:R-:W-:Y:S01]  /*8740*/  STG.E.U16 desc[UR36][R2.64], R17 ;  /* 0x0000001102007986 */ /* 0x000fe2000c101524 */
[----:B------:R-:W-:Y:S05]  /*8750*/  EXIT ;  /* 0x000000000000794d */ /* 0x000fea0003800000 */
.L_x_12005:
        /* <DEDUP_REMOVED lines=10> */
.L_x_41783:


//--------------------- .text._ZN2at6native18elementwise_kernelILi128ELi4EZNS0_22gpu_kernel_impl_nocastINS0_13AUnaryFunctorIN3c108BFloat16ES5_S5_ZZZNS0_19minimum_kernel_cudaERNS_18TensorIteratorBaseEENKUlvE0_clEvENKUlvE2_clEvEUlS5_S5_E_EEEEvS7_RKT_EUliE_EEviT1_ --------------------------
	.section	.text._ZN2at6native18elementwise_kernelILi128ELi4EZNS0_22gpu_kernel_impl_nocastINS0_13AUnaryFunctorIN3c108BFloat16ES5_S5_ZZZNS0_19minimum_kernel_cudaERNS_18TensorIteratorBaseEENKUlvE0_clEvENKUlvE2_clEvEUlS5_S5_E_EEEEvS7_RKT_EUliE_EEviT1_,"ax",@progbits
	.align	128
        .global         _ZN2at6native18elementwise_kernelILi128ELi4EZNS0_22gpu_kernel_impl_nocastINS0_13AUnaryFunctorIN3c108BFloat16ES5_S5_ZZZNS0_19minimum_kernel_cudaERNS_18TensorIteratorBaseEENKUlvE0_clEvENKUlvE2_clEvEUlS5_S5_E_EEEEvS7_RKT_EUliE_EEviT1_
        .type           _ZN2at6native18elementwise_kernelILi128ELi4EZNS0_22gpu_kernel_impl_nocastINS0_13AUnaryFunctorIN3c108BFloat16ES5_S5_ZZZNS0_19minimum_kernel_cudaERNS_18TensorIteratorBaseEENKUlvE0_clEvENKUlvE2_clEvEUlS5_S5_E_EEEEvS7_RKT_EUliE_EEviT1_,@function
        .size           _ZN2at6native18elementwise_kernelILi128ELi4EZNS0_22gpu_kernel_impl_nocastINS0_13AUnaryFunctorIN3c108BFloat16ES5_S5_ZZZNS0_19minimum_kernel_cudaERNS_18TensorIteratorBaseEENKUlvE0_clEvENKUlvE2_clEvEUlS5_S5_E_EEEEvS7_RKT_EUliE_EEviT1_,(.L_x_41784 - _ZN2at6native18elementwise_kernelILi128ELi4EZNS0_22gpu_kernel_impl_nocastINS0_13AUnaryFunctorIN3c108BFloat16ES5_S5_ZZZNS0_19minimum_kernel_cudaERNS_18TensorIteratorBaseEENKUlvE0_clEvENKUlvE2_clEvEUlS5_S5_E_EEEEvS7_RKT_EUliE_EEviT1_)
        .other          _ZN2at6native18elementwise_kernelILi128ELi4EZNS0_22gpu_kernel_impl_nocastINS0_13AUnaryFunctorIN3c108BFloat16ES5_S5_ZZZNS0_19minimum_kernel_cudaERNS_18TensorIteratorBaseEENKUlvE0_clEvENKUlvE2_clEvEUlS5_S5_E_EEEEvS7_RKT_EUliE_EEviT1_,@"STO_CUDA_ENTRY STV_DEFAULT"
_ZN2at6native18elementwise_kernelILi128ELi4EZNS0_22gpu_kernel_impl_nocastINS0_13AUnaryFunctorIN3c108BFloat16ES5_S5_ZZZNS0_19minimum_kernel_cudaERNS_18TensorIteratorBaseEENKUlvE0_clEvENKUlvE2_clEvEUlS5_S5_E_EEEEvS7_RKT_EUliE_EEviT1_:
.text._ZN2at6native18elementwise_kernelILi128ELi4EZNS0_22gpu_kernel_impl_nocastINS0_13AUnaryFunctorIN3c108BFloat16ES5_S5_ZZZNS0_19minimum_kernel_cudaERNS_18TensorIteratorBaseEENKUlvE0_clEvENKUlvE2_clEvEUlS5_S5_E_EEEEvS7_RKT_EUliE_EEviT1_:
[----:B------:R-:W-:Y:S08]  /*0000*/  LDC R1, c[0x0][0x37c] ;  /* 0x0000df00ff017b82 */ /* 0x000ff00000000800 */
[----:B------:R-:W0:Y:S01]  /*0010*/  LDC R4, c[0x0][0x388] ;  /* 0x0000e200ff047b82 */ /* 0x000e220000000800 */
[----:B------:R-:W1:Y:S01]  /*0020*/  S2R R3, SR_TID.X ;  /* 0x0000000000037919 */ /* 0x000e620000002100 */
[----:B------:R-:W2:Y:S01]  /*0030*/  LDCU.U16 UR5, c[0x0][0x592] ;  /* 0x0000b240ff0577ac */ /* 0x000ea20008000400 */
[----:B------:R-:W3:Y:S05]  /*0040*/  LDCU.64 UR6, c[0x0][0x358] ;  /* 0x00006b00ff0677ac */ /* 0x000eea0008000a00 */
[----:B------:R-:W4:Y:S01]  /*0050*/  S2UR UR4, SR_CTAID.X ;  /* 0x00000000000479c3 */ /* 0x000f220000002500 */
[----:B--2---:R-:W-:-:S02]  /*0060*/  MOV R0, UR5 ;  /* 0x0000000500007c02 */ /* 0x004fc40008000f00 */
[----:B0-----:R-:W-:Y:S01]  /*0070*/  ISETP.NE.AND P0, PT, R4, RZ, PT ;  /* 0x000000ff0400720c */ /* 0x001fe20003f05270 */
[----:B----4-:R-:W-:-:S06]  /*0080*/  USHF.L.U32 UR4, UR4, 0x9, URZ ;  /* 0x0000000904047899 */ /* 0x010fcc00080006ff */
[----:B-1----:R-:W-:-:S06]  /*0090*/  LOP3.LUT R3, R3, UR4, RZ, 0xfc, !PT ;  /* 0x0000000403037c12 */ /* 0x002fcc000f8efcff */
[----:B---3--:R-:W-:Y:S05]  /*00a0*/  @P0 BRA `(.L_x_12006) ;  /* 0x0000000400240947 */ /* 0x008fea0003800000 */
[----:B------:R-:W0:Y:S01]  /*00b0*/  LDCU UR4, c[0x0][0x380] ;  /* 0x00007000ff0477ac */ /* 0x000e220008000800 */
[----:B------:R-:W-:Y:S04]  /*00c0*/  BSSY.RECONVERGENT B0, `(.L_x_12007) ;  /* 0x0000037000007945 */ /* 0x000fe80003800200 */
[----:B------:R-:W-:Y:S01]  /*00d0*/  BSSY.RELIABLE B1, `(.L_x_12008) ;  /* 0x0000025000017945 */ /* 0x000fe20003800100 */
[----:B0-----:R-:W-:-:S13]  /*00e0*/  ISETP.GE.AND P0, PT, R3, UR4, PT ;  /* 0x0000000403007c0c */ /* 0x001fda000bf06270 */
[----:B------:R-:W-:Y:S05]  /*00f0*/  @P0 BRA `(.L_x_12009) ;  /* 0x00000000007c0947 */ /* 0x000fea0003800000 */
[----:B------:R-:W0:Y:S01]  /*0100*/  LDC.64 R6, c[0x0][0x580] ;  /* 0x00016000ff067b82 */ /* 0x000e220000000a00 */
[----:B------:R-:W-:Y:S02]  /*0110*/  SHF.L.U32 R11, R0, 0x10, RZ ;  /* 0x00000010000b7819 */ /* 0x000fe400000006ff */
[----:B------:R-:W-:Y:S02]  /*0120*/  MOV R9, UR5 ;  /* 0x0000000500097c02 */ /* 0x000fe40008000f00 */
[----:B------:R-:W-:-:S13]  /*0130*/  FSETP.NAN.FTZ.AND P0, PT, R11, R11, PT ;  /* 0x0000000b0b00720b */ /* 0x000fda0003f18000 */
[----:B------:R-:W-:Y:S05]  /*0140*/  @P0 BRA `(.L_x_12010) ;  /* 0x00000000001c0947 */ /* 0x000fea0003800000 */
[----:B------:R-:W1:Y:S02]  /*0150*/  LDC.64 R4, c[0x0][0x588] ;  /* 0x00016200ff047b82 */ /* 0x000e640000000a00 */
[----:B-1----:R-:W2:Y:S02]  /*0160*/  LDG.E.U16 R9, desc[UR6][R4.64] ;  /* 0x0000000604097981 */ /* 0x002ea4000c1e1500 */
[----:B--2---:R-:W-:-:S05]  /*0170*/  IMAD.U32 R2, R9, 0x10000, RZ ;  /* 0x0001000009027824 */ /* 0x004fca00078e00ff */
[----:B------:R-:W-:-:S13]  /*0180*/  FSETP.NAN.FTZ.AND P0, PT, R2, R2, PT ;  /* 0x000000020200720b */ /* 0x000fda0003f18000 */
[----:B------:R-:W-:-:S04]  /*0190*/  @!P0 FMNMX.FTZ R2, R11, R2, PT ;  /* 0x000000020b028209 */ /* 0x000fc80003810000 */
[----:B------:R-:W-:-:S04]  /*01a0*/  @!P0 F2FP.BF16.F32.PACK_AB R2, RZ, R2 ;  /* 0x00000002ff02823e */ /* 0x000fc800000010ff */
[----:B------:R-:W-:-:S07]  /*01b0*/  @!P0 PRMT R9, R2, 0x7610, R9 ;  /* 0x0000761002098816 */ /* 0x000fce0000000009 */
.L_x_12010:
[----:B0-----:R0:W-:Y:S01]  /*01c0*/  STG.E.U16 desc[UR6][R6.64], R9 ;  /* 0x0000000906007986 */ /* 0x0011e2000c101506 */
[----:B------:R-:W-:-:S04]  /*01d0*/  IADD3 R3, PT, PT, R3, 0x80, RZ ;  /* 0x0000008003037810 */ /* 0x000fc80007ffe0ff */
[----:B------:R-:W-:-:S13]  /*01e0*/  ISETP.GE.AND P0, PT, R3, UR4, PT ;  /* 0x0000000403007c0c */ /* 0x000fda000bf06270 */
[----:B------:R-:W-:Y:S05]  /*01f0*/  @P0 BREAK.RELIABLE B1 ;  /* 0x0000000000010942 */ /* 0x000fea0003800100 */
[----:B------:R-:W-:Y:S05]  /*0200*/  @P0 BRA `(.L_x_12011) ;  /* 0x0000000000880947 */ /* 0x000fea0003800000 */
[----:B0-----:R-:W0:Y:S01]  /*0210*/  LDC.64 R6, c[0x0][0x580] ;  /* 0x00016000ff067b82 */ /* 0x001e220000000a00 */
        /* <DEDUP_REMOVED lines=11> */
.L_x_12012:
[----:B0-----:R0:W-:Y:S01]  /*02d0*/  STG.E.U16 desc[UR6][R6.64], R9 ;  /* 0x0000000906007986 */ /* 0x0011e2000c101506 */
[----:B------:R-:W-:-:S07]  /*02e0*/  IADD3 R3, PT, PT, R3, 0x80, RZ ;  /* 0x0000008003037810 */ /* 0x000fce0007ffe0ff */
.L_x_12009:
[----:B------:R-:W-:-:S13]  /*02f0*/  ISETP.GE.AND P0, PT, R3, UR4, PT ;  /* 0x0000000403007c0c */ /* 0x000fda000bf06270 */
[----:B------:R-:W-:Y:S05]  /*0300*/  @P0 BREAK.RELIABLE B1 ;  /* 0x0000000000010942 */ /* 0x000fea0003800100 */
[----:B------:R-:W-:Y:S05]  /*0310*/  @P0 BRA `(.L_x_12011) ;  /* 0x0000000000440947 */ /* 0x000fea0003800000 */
[----:B------:R-:W-:Y:S05]  /*0320*/  BSYNC.RELIABLE B1 ;  /* 0x0000000000017941 */ /* 0x000fea0003800100 */
.L_x_12008:
[----:B0-----:R-:W0:Y:S01]  /*0330*/  LDC.64 R6, c[0x0][0x580] ;  /* 0x00016000ff067b82 */ /* 0x001e220000000a00 */
[----:B------:R-:W-:Y:S01]  /*0340*/  SHF.L.U32 R11, R0, 0x10, RZ ;  /* 0x00000010000b7819 */ /* 0x000fe200000006ff */
[----:B------:R-:W-:Y:S01]  /*0350*/  BSSY.RECONVERGENT B2, `(.L_x_12013) ;  /* 0x000000b000027945 */ /* 0x000fe20003800200 */
        /* <DEDUP_REMOVED lines=10> */
.L_x_12014:
[----:B------:R-:W-:Y:S05]  /*0400*/  BSYNC.RECONVERGENT B2 ;  /* 0x0000000000027941 */ /* 0x000fea0003800200 */
.L_x_12013:
[----:B0-----:R1:W-:Y:S01]  /*0410*/  STG.E.U16 desc[UR6][R6.64], R9 ;  /* 0x0000000906007986 */ /* 0x0013e2000c101506 */
[----:B------:R-:W-:-:S07]  /*0420*/  IADD3 R3, PT, PT, R3, 0x80, RZ ;  /* 0x0000008003037810 */ /* 0x000fce0007ffe0ff */
.L_x_12011:
[----:B------:R-:W-:Y:S05]  /*0430*/  BSYNC.RECONVERGENT B0 ;  /* 0x0000000000007941 */ /* 0x000fea0003800200 */
.L_x_12007:
[----:B------:R-:W-:Y:S05]  /*0440*/  WARPSYNC.ALL ;  /* 0x0000000000007948 */ /* 0x000fea0003800000 */
[----:B------:R-:W-:-:S13]  /*0450*/  ISETP.GE.AND P0, PT, R3, UR4, PT ;  /* 0x0000000403007c0c */ /* 0x000fda000bf06270 */
[----:B------:R-:W-:Y:S05]  /*0460*/  @P0 EXIT ;  /* 0x000000000000094d */ /* 0x000fea0003800000 */
[----:B------:R-:W2:Y:S01]  /*0470*/  LDC.64 R4, c[0x0][0x580] ;  /* 0x00016000ff047b82 */ /* 0x000ea20000000a00 */
[----:B01----:R-:W-:-:S04]  /*0480*/  SHF.L.U32 R7, R0, 0x10, RZ ;  /* 0x0000001000077819 */ /* 0x003fc800000006ff */
[----:B------:R-:W-:-:S13]  /*0490*/  FSETP.NAN.FTZ.AND P0, PT, R7, R7, PT ;  /* 0x000000070700720b */ /* 0x000fda0003f18000 */
[----:B------:R-:W-:Y:S05]  /*04a0*/  @P0 BRA `(.L_x_12015) ;  /* 0x00000000001c0947 */ /* 0x000fea0003800000 */
[----:B------:R-:W0:Y:S02]  /*04b0*/  LDC.64 R2, c[0x0][0x588] ;  /* 0x00016200ff027b82 */ /* 0x000e240000000a00 */
[----:B0-----:R-:W3:Y:S02]  /*04c0*/  LDG.E.U16 R0, desc[UR6][R2.64] ;  /* 0x0000000602007981 */ /* 0x001ee4000c1e1500 */
[----:B---3--:R-:W-:-:S04]  /*04d0*/  SHF.L.U32 R6, R0, 0x10, RZ ;  /* 0x0000001000067819 */ /* 0x008fc800000006ff */
[----:B------:R-:W-:-:S13]  /*04e0*/  FSETP.NAN.FTZ.AND P0, PT, R6, R6, PT ;  /* 0x000000060600720b */ /* 0x000fda0003f18000 */
[----:B------:R-:W-:-:S04]  /*04f0*/  @!P0 FMNMX.FTZ R6, R7, R6, PT ;  /* 0x0000000607068209 */ /* 0x000fc80003810000 */
[----:B------:R-:W-:-:S04]  /*0500*/  @!P0 F2FP.BF16.F32.PACK_AB R6, RZ, R6 ;  /* 0x00000006ff06823e */ /* 0x000fc800000010ff */
[----:B------:R-:W-:-:S07]  /*0510*/  @!P0 PRMT R0, R6, 0x7610, R0 ;  /* 0x0000761006008816 */ /* 0x000fce0000000000 */
.L_x_12015:
[----:B--2---:R-:W-:Y:S01]  /*0520*/  STG.E.U16 desc[UR6][R4.64], R0 ;  /* 0x0000000004007986 */ /* 0x004fe2000c101506 */
[----:B------:R-:W-:Y:S05]  /*0530*/  EXIT ;  /* 0x000000000000794d */ /* 0x000fea0003800000 */
.L_x_12006:
[----:B------:R-:W0:Y:S01]  /*0540*/  LDCU UR4, c[0x0][0x380] ;  /* 0x00007000ff0477ac */ /* 0x000e220008000800 */
[----:B------:R-:W-:Y:S01]  /*0550*/  VIADD R4, R4, 0xffffffff ;  /* 0xffffffff04047836 */ /* 0x000fe20000000000 */
        /* <DEDUP_REMOVED lines=13> */
[----:B------:R-:W-:-:S05]  /*0630*/  SHF.R.U32.HI R9, RZ, UR9, R8 ;  /* 0x00000009ff097c19 */ /* 0x000fca0008011608 */
[----:B------:R-:W-:-:S04]  /*0640*/  IMAD.MOV R6, RZ, RZ, -R9 ;  /* 0x000000ffff067224 */ /* 0x000fc800078e0a09 */
        /* <DEDUP_REMOVED lines=289> */
.L_x_12019:
[----:B------:R-:W0:Y:S01]  /*1860*/  LDCU.64 UR8, c[0x0][0x588] ;  /* 0x0000b100ff0877ac */ /* 0x000e220008000a00 */
[----:B------:R-:W-:Y:S01]  /*1870*/  IMAD.U32 R11, R0, 0x10000, RZ ;  /* 0x00010000000b7824 */ /* 0x000fe200078e00ff */
[----:B------:R-:W1:Y:S04]  /*1880*/  LDCU.64 UR10, c[0x0][0x580] ;  /* 0x0000b000ff0a77ac */ /* 0x000e680008000a00 */
[----:B------:R-:W-:Y:S02]  /*1890*/  FSETP.NAN.FTZ.AND P0, PT, R11, R11, PT ;  /* 0x0000000b0b00720b */ /* 0x000fe40003f18000 */
[----:B0-----:R-:W-:Y:S02]  /*18a0*/  IADD3 R6, P1, PT, R6, UR8, RZ ;  /* 0x0000000806067c10 */ /* 0x001fe4000ff3e0ff */
[----:B-1----:R-:W-:-:S02]  /*18b0*/  IADD3 R8, P2, PT, R5, UR10, RZ ;  /* 0x0000000a05087c10 */ /* 0x002fc4000ff5e0ff */
[----:B------:R-:W-:Y:S02]  /*18c0*/  IADD3.X R7, PT, PT, RZ, UR9, RZ, P1, !PT ;  /* 0x00000009ff077c10 */ /* 0x000fe40008ffe4ff */
[----:B------:R-:W-:Y:S02]  /*18d0*/  IADD3.X R9, PT, PT, RZ, UR11, RZ, P2, !PT ;  /* 0x0000000bff097c10 */ /* 0x000fe400097fe4ff */
[----:B------:R-:W-:-:S03]  /*18e0*/  MOV R5, UR5 ;  /* 0x0000000500057c02 */ /* 0x000fc60008000f00 */
[----:B------:R-:W-:Y:S05]  /*18f0*/  @P0 BRA `(.L_x_12020) ;  /* 0x0000000000180947 */ /* 0x000fea0003800000 */
[----:B------:R-:W2:Y:S02]  /*1900*/  LDG.E.U16 R5, desc[UR6][R6.64] ;  /* 0x0000000606057981 */ /* 0x000ea4000c1e1500 */
[----:B--2---:R-:W-:-:S04]  /*1910*/  SHF.L.U32 R10, R5, 0x10, RZ ;  /* 0x00000010050a7819 */ /* 0x004fc800000006ff */
[----:B------:R-:W-:-:S13]  /*1920*/  FSETP.NAN.FTZ.AND P0, PT, R10, R10, PT ;  /* 0x0000000a0a00720b */ /* 0x000fda0003f18000 */
[----:B------:R-:W-:-:S04]  /*1930*/  @!P0 FMNMX.FTZ R10, R11, R10, PT ;  /* 0x0000000a0b0a8209 */ /* 0x000fc80003810000 */
[----:B------:R-:W-:-:S04]  /*1940*/  @!P0 F2FP.BF16.F32.PACK_AB R10, RZ, R10 ;  /* 0x0000000aff0a823e */ /* 0x000fc800000010ff */
[----:B------:R-:W-:-:S07]  /*1950*/  @!P0 PRMT R5, R10, 0x7610, R5 ;  /* 0x000076100a058816 */ /* 0x000fce0000000005 */
.L_x_12020:
[----:B------:R-:W-:Y:S01]  /*1960*/  VIADD R3, R3, 0x80 ;  /* 0x0000008003037836 */ /* 0x000fe20000000000 */
[----:B------:R0:W-:Y:S04]  /*1970*/  STG.E.U16 desc[UR6][R8.64], R5 ;  /* 0x0000000508007986 */ /* 0x0001e8000c101506 */
[----:B------:R-:W-:-:S13]  /*1980*/  ISETP.GE.AND P0, PT, R3, UR4, PT ;  /* 0x0000000403007c0c */ /* 0x000fda000bf06270 */
[----:B------:R-:W-:Y:S05]  /*1990*/  @P0 BREAK.RELIABLE B1 ;  /* 0x0000000000010942 */ /* 0x000fea0003800100 */
[----:B0-----:R-:W-:Y:S05]  /*19a0*/  @P0 BRA `(.L_x_12021) ;  /* 0x0000002400f80947 */ /* 0x001fea0003800000 */
[----:B------:R-:W0:Y:S01]  /*19b0*/  LDCU.64 UR8, c[0x0][0x390] ;  /* 0x00007200ff0877ac */ /* 0x000e220008000a00 */
[----:B------:R-:W-:Y:S02]  /*19c0*/  MOV R6, RZ ;  /* 0x000000ff00067202 */ /* 0x000fe40000000f00 */
        /* <DEDUP_REMOVED lines=284> */
[----:B------:R-:W-:-:S05]  /*2b90*/  @P0 MOV R12, RZ ;  /* 0x000000ff000c0202 */ /* 0x000fca0000000f00 */
[----:B------:R-:W3:Y:S01]  /*2ba0*/  @P0 LDC.64 R10, c[0x0][0x578] ;  /* 0x00015e00ff0a0b82 */ /* 0x000ee20000000a00 */
[--C-:B------:R-:W-:Y:S02]  /*2bb0*/  IMAD.MOV R15, RZ, RZ, -R13.reuse ;  /* 0x000000ffff0f7224 */ /* 0x100fe400078e0a0d */
        /* <DEDUP_REMOVED lines=9> */
.L_x_12022:
[----:B------:R-:W0:Y:S01]  /*2c50*/  LDCU.64 UR8, c[0x0][0x588] ;  /* 0x0000b100ff0877ac */ /* 0x000e220008000a00 */
[----:B------:R-:W-:Y:S01]  /*2c60*/  SHF.L.U32 R11, R0, 0x10, RZ ;  /* 0x00000010000b7819 */ /* 0x000fe200000006ff */
[----:B------:R-:W1:Y:S03]  /*2c70*/  LDCU.64 UR10, c[0x0][0x580] ;  /* 0x0000b000ff0a77ac */ /* 0x000e660008000a00 */
[----:B------:R-:W-:Y:S02]  /*2c80*/  FSETP.NAN.FTZ.AND P0, PT, R11, R11, PT ;  /* 0x0000000b0b00720b */ /* 0x000fe40003f18000 */
[----:B0-----:R-:W-:Y:S02]  /*2c90*/  IADD3 R6, P1, PT, R6, UR8, RZ ;  /* 0x0000000806067c10 */ /* 0x001fe4000ff3e0ff */
[----:B-1----:R-:W-:Y:S01]  /*2ca0*/  IADD3 R8, P2, PT, R5, UR10, RZ ;  /* 0x0000000a05087c10 */ /* 0x002fe2000ff5e0ff */
[----:B------:R-:W-:Y:S01]  /*2cb0*/  IMAD.U32 R5, RZ, RZ, UR5 ;  /* 0x00000005ff057e24 */ /* 0x000fe2000f8e00ff */
[----:B------:R-:W-:-:S02]  /*2cc0*/  IADD3.X R7, PT, PT, RZ, UR9, RZ, P1, !PT ;  /* 0x00000009ff077c10 */ /* 0x000fc40008ffe4ff */
[----:B------:R-:W-:-:S05]  /*2cd0*/  IADD3.X R9, PT, PT, RZ, UR11, RZ, P2, !PT ;  /* 0x0000000bff097c10 */ /* 0x000fca00097fe4ff */
[----:B------:R-:W-:Y:S05]  /*2ce0*/  @P0 BRA `(.L_x_12023) ;  /* 0x0000000000180947 */ /* 0x000fea0003800000 */
[----:B------:R-:W2:Y:S02]  /*2cf0*/  LDG.E.U16 R5, desc[UR6][R6.64] ;  /* 0x0000000606057981 */ /* 0x000ea4000c1e1500 */
[----:B--2---:R-:W-:-:S04]  /*2d00*/  SHF.L.U32 R10, R5, 0x10, RZ ;  /* 0x00000010050a7819 */ /* 0x004fc800000006ff */
[----:B------:R-:W-:-:S13]  /*2d10*/  FSETP.NAN.FTZ.AND P0, PT, R10, R10, PT ;  /* 0x0000000a0a00720b */ /* 0x000fda0003f18000 */
[----:B------:R-:W-:-:S04]  /*2d20*/  @!P0 FMNMX.FTZ R10, R11, R10, PT ;  /* 0x0000000a0b0a8209 */ /* 0x000fc80003810000 */
[----:B------:R-:W-:-:S04]  /*2d30*/  @!P0 F2FP.BF16.F32.PACK_AB R10, RZ, R10 ;  /* 0x0000000aff0a823e */ /* 0x000fc800000010ff */
[----:B------:R-:W-:-:S07]  /*2d40*/  @!P0 PRMT R5, R10, 0x7610, R5 ;  /* 0x000076100a058816 */ /* 0x000fce0000000005 */
.L_x_12023:
[----:B------:R0:W-:Y:S01]  /*2d50*/  STG.E.U16 desc[UR6][R8.64], R5 ;  /* 0x0000000508007986 */ /* 0x0001e2000c101506 */
[----:B------:R-:W-:-:S07]  /*2d60*/  IADD3 R3, PT, PT, R3, 0x80, RZ ;  /* 0x0000008003037810 */ /* 0x000fce0007ffe0ff */
.L_x_12018:
[----:B------:R-:W-:-:S13]  /*2d70*/  ISETP.GE.AND P0, PT, R3, UR4, PT ;  /* 0x0000000403007c0c */ /* 0x000fda000bf06270 */
[----:B------:R-:W-:Y:S05]  /*2d80*/  @P0 BREAK.RELIABLE B1 ;  /* 0x0000000000010942 */ /* 0x000fea0003800100 */
[----:B------:R-:W-:Y:S05]  /*2d90*/  @P0 BRA `(.L_x_12021) ;  /* 0x0000001000fc0947 */ /* 0x000fea0003800000 */
[----:B------:R-:W-:Y:S05]  /*2da0*/  BSYNC.RELIABLE B1 ;  /* 0x0000000000017941 */ /* 0x000fea0003800100 */
.L_x_12017:
        /* <DEDUP_REMOVED lines=298> */
.L_x_12024:
[----:B------:R-:W0:Y:S01]  /*4050*/  LDCU.64 UR8, c[0x0][0x588] ;  /* 0x0000b100ff0877ac */ /* 0x000e220008000a00 */
[----:B------:R-:W-:Y:S01]  /*4060*/  SHF.L.U32 R11, R0, 0x10, RZ ;  /* 0x00000010000b7819 */ /* 0x000fe200000006ff */
[----:B------:R-:W-:Y:S01]  /*4070*/  BSSY.RECONVERGENT B2, `(.L_x_12025) ;  /* 0x000000c000027945 */ /* 0x000fe20003800200 */
[----:B------:R-:W-:Y:S02]  /*4080*/  MOV R9, UR5 ;  /* 0x0000000500097c02 */ /* 0x000fe40008000f00 */
[----:B------:R-:W-:Y:S02]  /*4090*/  FSETP.NAN.FTZ.AND P0, PT, R11, R11, PT ;  /* 0x0000000b0b00720b */ /* 0x000fe40003f18000 */
[----:B0-----:R-:W-:-:S05]  /*40a0*/  IADD3 R6, P1, PT, R6, UR8, RZ ;  /* 0x0000000806067c10 */ /* 0x001fca000ff3e0ff */
[----:B------:R-:W-:-:S06]  /*40b0*/  IMAD.X R7, RZ, RZ, UR9, P1 ;  /* 0x00000009ff077e24 */ /* 0x000fcc00088e06ff */
[----:B------:R-:W-:Y:S05]  /*40c0*/  @P0 BRA `(.L_x_12026) ;  /* 0x0000000000180947 */ /* 0x000fea0003800000 */
[----:B------:R-:W2:Y:S02]  /*40d0*/  LDG.E.U16 R9, desc[UR6][R6.64] ;  /* 0x0000000606097981 */ /* 0x000ea4000c1e1500 */
[----:B--2---:R-:W-:-:S04]  /*40e0*/  SHF.L.U32 R8, R9, 0x10, RZ ;  /* 0x0000001009087819 */ /* 0x004fc800000006ff */
[----:B------:R-:W-:-:S13]  /*40f0*/  FSETP.NAN.FTZ.AND P0, PT, R8, R8, PT ;  /* 0x000000080800720b */ /* 0x000fda0003f18000 */
[----:B------:R-:W-:-:S04]  /*4100*/  @!P0 FMNMX.FTZ R8, R11, R8, PT ;  /* 0x000000080b088209 */ /* 0x000fc80003810000 */
[----:B------:R-:W-:-:S04]  /*4110*/  @!P0 F2FP.BF16.F32.PACK_AB R8, RZ, R8 ;  /* 0x00000008ff08823e */ /* 0x000fc800000010ff */
[----:B------:R-:W-:-:S07]  /*4120*/  @!P0 PRMT R9, R8, 0x7610, R9 ;  /* 0x0000761008098816 */ /* 0x000fce0000000009 */
.L_x_12026:
[----:B------:R-:W-:Y:S05]  /*4130*/  BSYNC.RECONVERGENT B2 ;  /* 0x0000000000027941 */ /* 0x000fea0003800200 */
.L_x_12025:
[----:B------:R-:W0:Y:S01]  /*4140*/  LDCU.64 UR8, c[0x0][0x580] ;  /* 0x0000b000ff0877ac */ /* 0x000e220008000a00 */
[----:B------:R-:W-:Y:S02]  /*4150*/  IADD3 R3, PT, PT, R3, 0x80, RZ ;  /* 0x0000008003037810 */ /* 0x000fe40007ffe0ff */
[----:B0-----:R-:W-:-:S04]  /*4160*/  IADD3 R6, P0, PT, R5, UR8, RZ ;  /* 0x0000000805067c10 */ /* 0x001fc8000ff1e0ff */
[----:B------:R-:W-:-:S05]  /*4170*/  IADD3.X R7, PT, PT, RZ, UR9, RZ, P0, !PT ;  /* 0x00000009ff077c10 */ /* 0x000fca00087fe4ff */
[----:B------:R1:W-:Y:S04]  /*4180*/  STG.E.U16 desc[UR6][R6.64], R9 ;  /* 0x0000000906007986 */ /* 0x0003e8000c101506 */
.L_x_12021:
[----:B------:R-:W-:Y:S05]  /*4190*/  BSYNC.RECONVERGENT B0 ;  /* 0x0000000000007941 */ /* 0x000fea0003800200 */
.L_x_12016:
[----:B------:R-:W-:Y:S05]  /*41a0*/  WARPSYNC.ALL ;  /* 0x0000000000007948 */ /* 0x000fea0003800000 */
[----:B------:R-:W-:-:S13]  /*41b0*/  ISETP.GE.AND P0, PT, R3, UR4, PT ;  /* 0x0000000403007c0c */ /* 0x000fda000bf06270 */
[----:B------:R-:W-:Y:S05]  /*41c0*/  @P0 EXIT ;  /* 0x000000000000094d */ /* 0x000fea0003800000 */
[----:B------:R-:W2:Y:S01]  /*41d0*/  LDCU.64 UR4, c[0x0][0x390] ;  /* 0x00007200ff0477ac */ /* 0x000ea20008000a00 */
[----:B-1----:R-:W-:Y:S01]  /*41e0*/  MOV R7, R3 ;  /* 0x0000000300077202 */ /* 0x002fe20000000f00 */
[----:B------:R-:W-:Y:S01]  /*41f0*/  IMAD.MOV.U32 R6, RZ, RZ, RZ ;  /* 0x000000ffff067224 */ /* 0x000fe200078e00ff */
[----:B------:R-:W-:Y:S01]  /*4200*/  ISETP.NE.AND P0, PT, R4, RZ, PT ;  /* 0x000000ff0400720c */ /* 0x000fe20003f05270 */
[----:B------:R-:W1:Y:S01]  /*4210*/  LDCU UR8, c[0x0][0x38c] ;  /* 0x00007180ff0877ac */ /* 0x000e620008000800 */
[----:B------:R-:W3:Y:S01]  /*4220*/  LDCU.64 UR10, c[0x0][0x4b8] ;  /* 0x00009700ff0a77ac */ /* 0x000ee20008000a00 */
[----:B--2---:R-:W-:-:S05]  /*4230*/  IMAD.HI.U32 R6, R3, UR4, R6 ;  /* 0x0000000403067c27 */ /* 0x004fca000f8e0006 */
[----:B------:R-:W-:-:S04]  /*4240*/  SHF.R.U32.HI R7, RZ, UR5, R6 ;  /* 0x00000005ff077c19 */ /* 0x000fc80008011606 */
[----:B0-----:R-:W-:-:S05]  /*4250*/  IADD3 R8, PT, PT, -R7, RZ, RZ ;  /* 0x000000ff07087210 */ /* 0x001fca0007ffe1ff */
[----:B-1----:R-:W-:-:S04]  /*4260*/  IMAD R4, R8, UR8, R3 ;  /* 0x0000000808047c24 */ /* 0x002fc8000f8e0203 */
[C---:B---3--:R-:W-:Y:S02]  /*4270*/  IMAD R3, R4.reuse, UR10, RZ ;  /* 0x0000000a04037c24 */ /* 0x048fe4000f8e02ff */
        /* <DEDUP_REMOVED lines=287> */
.L_x_12027:
[----:B------:R-:W0:Y:S01]  /*5470*/  LDCU.128 UR8, c[0x0][0x580] ;  /* 0x0000b000ff0877ac */ /* 0x000e220008000c00 */
[----:B------:R-:W-:-:S04]  /*5480*/  SHF.L.U32 R7, R0, 0x10, RZ ;  /* 0x0000001000077819 */ /* 0x000fc800000006ff */
[----:B------:R-:W-:Y:S02]  /*5490*/  FSETP.NAN.FTZ.AND P0, PT, R7, R7, PT ;  /* 0x000000070700720b */ /* 0x000fe40003f18000 */
[----:B0-----:R-:W-:Y:S02]  /*54a0*/  IADD3 R4, P2, PT, R4, UR10, RZ ;  /* 0x0000000a04047c10 */ /* 0x001fe4000ff5e0ff */
[----:B------:R-:W-:Y:S02]  /*54b0*/  IADD3 R2, P1, PT, R3, UR8, RZ ;  /* 0x0000000803027c10 */ /* 0x000fe4000ff3e0ff */
[----:B------:R-:W-:Y:S02]  /*54c0*/  IADD3.X R5, PT, PT, RZ, UR11, RZ, P2, !PT ;  /* 0x0000000bff057c10 */ /* 0x000fe400097fe4ff */
        /* <DEDUP_REMOVED lines=8> */
.L_x_12028:
[----:B------:R-:W-:Y:S01]  /*5550*/  STG.E.U16 desc[UR6][R2.64], R0 ;  /* 0x0000000002007986 */ /* 0x000fe2000c101506 */
[----:B------:R-:W-:Y:S05]  /*5560*/  EXIT ;  /* 0x000000000000794d */ /* 0x000fea0003800000 */
.L_x_12029:
        /* <DEDUP_REMOVED lines=9> */
.L_x_41784:


//--------------------- .text._ZN2at6native27unrolled_elementwise_kernelINS0_13AUnaryFunctorIN3c108BFloat16ES4_S4_ZZZNS0_19minimum_kernel_cudaERNS_18TensorIteratorBaseEENKUlvE0_clEvENKUlvE2_clEvEUlS4_S4_E_EESt5arrayIPcLm2EELi4E23TrivialOffsetCalculatorILi1EjESF_NS0_6memory15LoadWithoutCastENSG_16StoreWithoutCastEEEviT_T0_T2_T3_T4_T5_ --------------------------
	.section	.text._ZN2at6native27unrolled_elementwise_kernelINS0_13AUnaryFunctorIN3c108BFloat16ES4_S4_ZZZNS0_19minimum_kernel_cudaERNS_18TensorIteratorBaseEENKUlvE0_clEvENKUlvE2_clEvEUlS4_S4_E_EESt5arrayIPcLm2EELi4E23TrivialOffsetCalculatorILi1EjESF_NS0_6memory15LoadWithoutCastENSG_16StoreWithoutCastEEEviT_T0_T2_T3_T4_T5_,"ax",@progbits
	.align	128
        .global         _ZN2at6native27unrolled_elementwise_kernelINS0_13AUnaryFunctorIN3c108BFloat16ES4_S4_ZZZNS0_19minimum_kernel_cudaERNS_18TensorIteratorBaseEENKUlvE0_clEvENKUlvE2_clEvEUlS4_S4_E_EESt5arrayIPcLm2EELi4E23TrivialOffsetCalculatorILi1EjESF_NS0_6memory15LoadWithoutCastENSG_16StoreWithoutCastEEEviT_T0_T2_T3_T4_T5_
        .type           _ZN2at6native27unrolled_elementwise_kernelINS0_13AUnaryFunctorIN3c108BFloat16ES4_S4_ZZZNS0_19minimum_kernel_cudaERNS_18TensorIteratorBaseEENKUlvE0_clEvENKUlvE2_clEvEUlS4_S4_E_EESt5arrayIPcLm2EELi4E23TrivialOffsetCalculatorILi1EjESF_NS0_6memory15LoadWithoutCastENSG_16StoreWithoutCastEEEviT_T0_T2_T3_T4_T5_,@function
        .size           _ZN2at6native27unrolled_elementwise_kernelINS0_13AUnaryFunctorIN3c108BFloat16ES4_S4_ZZZNS0_19minimum_kernel_cudaERNS_18TensorIteratorBaseEENKUlvE0_clEvENKUlvE2_clEvEUlS4_S4_E_EESt5arrayIPcLm2EELi4E23TrivialOffsetCalculatorILi1EjESF_NS0_6memory15LoadWithoutCastENSG_16StoreWithoutCastEEEviT_T0_T2_T3_T4_T5_,(.L_x_41785 - _ZN2at6native27unrolled_elementwise_kernelINS0_13AUnaryFunctorIN3c108BFloat16ES4_S4_ZZZNS0_19minimum_kernel_cudaERNS_18TensorIteratorBaseEENKUlvE0_clEvENKUlvE2_clEvEUlS4_S4_E_EESt5arrayIPcLm2EELi4E23TrivialOffsetCalculatorILi1EjESF_NS0_6memory15LoadWithoutCastENSG_16StoreWithoutCastEEEviT_T0_T2_T3_T4_T5_)
        .other          _ZN2at6native27unrolled_elementwise_kernelINS0_13AUnaryFunctorIN3c108BFloat16ES4_S4_ZZZNS0_19minimum_kernel_cudaERNS_18TensorIteratorBaseEENKUlvE0_clEvENKUlvE2_clEvEUlS4_S4_E_EESt5arrayIPcLm2EELi4E23TrivialOffsetCalculatorILi1EjESF_NS0_6memory15LoadWithoutCastENSG_16StoreWithoutCastEEEviT_T0_T2_T3_T4_T5_,@"STO_CUDA_ENTRY STV_DEFAULT"
_ZN2at6native27unrolled_elementwise_kernelINS0_13AUnaryFunctorIN3c108BFloat16ES4_S4_ZZZNS0_19minimum_kernel_cudaERNS_18TensorIteratorBaseEENKUlvE0_clEvENKUlvE2_clEvEUlS4_S4_E_EESt5arrayIPcLm2EELi4E23TrivialOffsetCalculatorILi1EjESF_NS0_6memory15LoadWithoutCastENSG_16StoreWithoutCastEEEviT_T0_T2_T3_T4_T5_:
.text._ZN2at6native27unrolled_elementwise_kernelINS0_13AUnaryFunctorIN3c108BFloat16ES4_S4_ZZZNS0_19minimum_kernel_cudaERNS_18TensorIteratorBaseEENKUlvE0_clEvENKUlvE2_clEvEUlS4_S4_E_EESt5arrayIPcLm2EELi4E23TrivialOffsetCalculatorILi1EjESF_NS0_6memory15LoadWithoutCastENSG_16StoreWithoutCastEEEviT_T0_T2_T3_T4_T5_:
[----:B------:R-:W-:Y:S01]  /*0000*/  LDC R1, c[0x0][0x37c] ;  /* 0x0000df00ff017b82 */ /* 0x000fe20000000800 */
[----:B------:R-:W0:Y:S07]  /*0010*/  S2R R3, SR_CTAID.X ;  /* 0x0000000000037919 */ /* 0x000e2e0000002500 */
[----:B------:R-:W0:Y:S01]  /*0020*/  LDC R0, c[0x0][0x380] ;  /* 0x0000e000ff007b82 */ /* 0x000e220000000800 */
[----:B------:R-:W1:Y:S01]  /*0030*/  LDCU.64 UR4, c[0x0][0x358] ;  /* 0x00006b00ff0477ac */ /* 0x000e620008000a00 */
[----:B------:R-:W-:Y:S01]  /*0040*/  PRMT R8, RZ, 0x7610, R8 ;  /* 0x00007610ff087816 */ /* 0x000fe20000000008 */
[----:B------:R-:W2:Y:S01]  /*0050*/  S2R R2, SR_TID.X ;  /* 0x0000000000027919 */ /* 0x000ea20000002100 */
[----:B------:R-:W-:Y:S01]  /*0060*/  PRMT R4, RZ, 0x7610, R4 ;  /* 0x00007610ff047816 */ /* 0x000fe20000000004 */
[----:B0-----:R-:W-:-:S02]  /*0070*/  IMAD R5, R3, -0x200, R0 ;  /* 0xfffffe0003057824 */ /* 0x001fc400078e0200 */
[----:B--2---:R-:W-:-:S03]  /*0080*/  IMAD.MOV.U32 R0, RZ, RZ, R2 ;  /* 0x000000ffff007224 */ /* 0x004fc600078e0002 */
[----:B------:R-:W-:-:S13]  /*0090*/  ISETP.GE.AND P0, PT, R2, R5, PT ;  /* 0x000000050200720c */ /* 0x000fda0003f06270 */
[----:B------:R-:W-:-:S05]  /*00a0*/  @!P0 VIADD R2, R0, 0x80 ;  /* 0x0000008000028836 */ /* 0x000fca0000000000 */
[----:B------:R-:W-:-:S13]  /*00b0*/  ISETP.GE.AND P1, PT, R2, R5, PT ;  /* 0x000000050200720c */ /* 0x000fda0003f26270 */
[----:B------:R-:W-:Y:S01]  /*00c0*/  @!P1 IMAD R9, R3, 0x200, R2 ;  /* 0x0000020003099824 */ /* 0x000fe200078e0202 */
[----:B------:R-:W0:Y:S01]  /*00d0*/  @!P1 LDC.64 R10, c[0x0][0x390] ;  /* 0x0000e400ff0a9b82 */ /* 0x000e220000000a00 */
[----:B------:R-:W-:-:S05]  /*00e0*/  @!P1 VIADD R2, R2, 0x80 ;  /* 0x0000008002029836 */ /* 0x000fca0000000000 */
[----:B------:R-:W-:-:S13]  /*00f0*/  ISETP.GE.AND P3, PT, R2, R5, PT ;  /* 0x000000050200720c */ /* 0x000fda0003f66270 */
[----:B------:R-:W2:Y:S01]  /*0100*/  @!P3 LDC.64 R6, c[0x0][0x390] ;  /* 0x0000e400ff06bb82 */ /* 0x000ea20000000a00 */
[----:B------:R-:W-:Y:S02]  /*0110*/  @!P3 IMAD R17, R3, 0x200, R2 ;  /* 0x000002000311b824 */ /* 0x000fe400078e0202 */
[----:B------:R-:W-:Y:S02]  /*0120*/  @!P3 VIADD R2, R2, 0x80 ;  /* 0x000000800202b836 */ /* 0x000fe40000000000 */
[----:B0-----:R-:W-:-:S03]  /*0130*/  @!P1 IMAD.WIDE.U32 R10, R9, 0x2, R10 ;  /* 0x00000002090a9825 */ /* 0x001fc600078e000a */
[----:B------:R-:W-:Y:S01]  /*0140*/  ISETP.GE.AND P2, PT, R2, R5, PT ;  /* 0x000000050200720c */ /* 0x000fe20003f46270 */
[----:B--2---:R-:W-:-:S12]  /*0150*/  @!P3 IMAD.WIDE.U32 R16, R17, 0x2, R6 ;  /* 0x000000021110b825 */ /* 0x004fd800078e0006 */
[----:B------:R-:W0:Y:S01]  /*0160*/  @!P2 LDC.64 R12, c[0x0][0x390] ;  /* 0x0000e400ff0cab82 */ /* 0x000e220000000a00 */
[----:B------:R-:W-:Y:S01]  /*0170*/  PRMT R18, RZ, 0x7610, R18 ;  /* 0x00007610ff127816 */ /* 0x000fe20000000012 */
[----:B------:R-:W2:Y:S01]  /*0180*/  LDCU.U16 UR6, c[0x0][0x386] ;  /* 0x000070c0ff0677ac */ /* 0x000ea20008000400 */
[C---:B------:R-:W-:Y:S01]  /*0190*/  @!P0 IMAD R9, R3.reuse, 0x200, R0 ;  /* 0x0000020003098824 */ /* 0x040fe200078e0200 */
[----:B-1----:R1:W5:Y:S01]  /*01a0*/  @!P1 LDG.E.U16 R8, desc[UR4][R10.64] ;  /* 0x000000040a089981 */ /* 0x002362000c1e1500 */
[--C-:B------:R-:W-:Y:S01]  /*01b0*/  @!P2 IMAD R15, R3, 0x200, R2.reuse ;  /* 0x00000200030fa824 */ /* 0x100fe200078e0202 */
[----:B------:R-:W-:Y:S02]  /*01c0*/  PRMT R2, RZ, 0x7610, R2 ;  /* 0x00007610ff027816 */ /* 0x000fe40000000002 */
[----:B------:R-:W3:Y:S01]  /*01d0*/  @!P0 LDC.64 R6, c[0x0][0x390] ;  /* 0x0000e400ff068b82 */ /* 0x000ee20000000a00 */
[----:B------:R-:W-:Y:S01]  /*01e0*/  VIADD R20, R0, 0x80 ;  /* 0x0000008000147836 */ /* 0x000fe20000000000 */
[----:B------:R-:W-:Y:S01]  /*01f0*/  BSSY.RECONVERGENT B0, `(.L_x_12030) ;  /* 0x000001d000007945 */ /* 0x000fe20003800200 */
[----:B------:R-:W5:Y:S01]  /*0200*/  @!P3 LDG.E.U16 R4, desc[UR4][R16.64] ;  /* 0x000000041004b981 */ /* 0x000f62000c1e1500 */
[----:B0-----:R-:W-:-:S04]  /*0210*/  @!P2 IMAD.WIDE.U32 R12, R15, 0x2, R12 ;  /* 0x000000020f0ca825 */ /* 0x001fc800078e000c */
[----:B-1----:R-:W-:Y:S01]  /*0220*/  VIADD R10, R0, 0x100 ;  /* 0x00000100000a7836 */ /* 0x002fe20000000000 */
[----:B------:R0:W5:Y:S01]  /*0230*/  @!P2 LDG.E.U16 R2, desc[UR4][R12.64] ;  /* 0x000000040c02a981 */ /* 0x000162000c1e1500 */
[----:B---3--:R-:W-:-:S05]  /*0240*/  @!P0 IMAD.WIDE.U32 R6, R9, 0x2, R6 ;  /* 0x0000000209068825 */ /* 0x008fca00078e0006 */
[----:B------:R1:W5:Y:S01]  /*0250*/  @!P0 LDG.E.U16 R18, desc[UR4][R6.64] ;  /* 0x0000000406128981 */ /* 0x000362000c1e1500 */
[----:B------:R-:W-:-:S13]  /*0260*/  ISETP.GE.AND P0, PT, R0, R5, PT ;  /* 0x000000050000720c */ /* 0x000fda0003f06270 */
[----:B------:R-:W1:Y:S01]  /*0270*/  @!P0 LDC.64 R14, c[0x0][0x388] ;  /* 0x0000e200ff0e8b82 */ /* 0x000e620000000a00 */
[----:B0-----:R-:W-:Y:S02]  /*0280*/  VIADD R12, R0, 0x180 ;  /* 0x00000180000c7836 */ /* 0x001fe40000000000 */
[----:B------:R-:W-:Y:S02]  /*0290*/  @!P0 IMAD R9, R3, 0x200, R0 ;  /* 0x0000020003098824 */ /* 0x000fe400078e0200 */
[----:B------:R-:W-:Y:S01]  /*02a0*/  @!P0 IMAD.MOV.U32 R0, RZ, RZ, R20 ;  /* 0x000000ffff008224 */ /* 0x000fe200078e0014 */
[-C--:B------:R-:W-:Y:S02]  /*02b0*/  ISETP.GE.AND P1, PT, R20, R5.reuse, PT ;  /* 0x000000051400720c */ /* 0x080fe40003f26270 */
[-C--:B------:R-:W-:Y:S02]  /*02c0*/  ISETP.GE.AND P2, PT, R10, R5.reuse, PT ;  /* 0x000000050a00720c */ /* 0x080fe40003f46270 */
[----:B------:R-:W-:-:S02]  /*02d0*/  ISETP.GE.AND P3, PT, R12, R5, PT ;  /* 0x000000050c00720c */ /* 0x000fc40003f66270 */
[----:B------:R-:W-:Y:S01]  /*02e0*/  ISETP.GE.AND P4, PT, R0, R5, PT ;  /* 0x000000050000720c */ /* 0x000fe20003f86270 */
[----:B-1----:R-:W-:-:S04]  /*02f0*/  @!P0 IMAD.WIDE.U32 R6, R9, 0x2, R14 ;  /* 0x0000000209068825 */ /* 0x002fc800078e000e */
[----:B--2---:R-:W-:Y:S01]  /*0300*/  IMAD.U32 R9, RZ, RZ, UR6 ;  /* 0x00000006ff097e24 */ /* 0x004fe2000f8e00ff */
[----:B------:R-:W-:Y:S07]  /*0310*/  @P0 BRA `(.L_x_12031) ;  /* 0x0000000000280947 */ /* 0x000fee0003800000 */
[----:B------:R-:W-:Y:S02]  /*0320*/  IMAD.U32 R10, R9, 0x10000, RZ ;  /* 0x00010000090a7824 */ /* 0x000fe400078e00ff */
[----:B------:R-:W-:-:S03]  /*0330*/  IMAD.U32 R11, RZ, RZ, UR6 ;  /* 0x00000006ff0b7e24 */ /* 0x000fc6000f8e00ff */
[----:B------:R-:W-:-:S13]  /*0340*/  FSETP.NAN.FTZ.AND P5, PT, R10, R10, PT ;  /* 0x0000000a0a00720b */ /* 0x000fda0003fb8000 */
[----:B------:R-:W-:Y:S05]  /*0350*/  @P5 BRA `(.L_x_12031) ;  /* 0x0000000000185947 */ /* 0x000fea0003800000 */
[----:B-----5:R-:W-:-:S05]  /*0360*/  IMAD.U32 R11, R18, 0x10000, RZ ;  /* 0x00010000120b7824 */ /* 0x020fca00078e00ff */
[----:B------:R-:W-:-:S13]  /*0370*/  FSETP.NAN.FTZ.AND P5, PT, R11, R11, PT ;  /* 0x0000000b0b00720b */ /* 0x000fda0003fb8000 */
[----:B------:R-:W-:Y:S02]  /*0380*/  @!P5 FMNMX.FTZ R10, R10, R11, PT ;  /* 0x0000000b0a0ad209 */ /* 0x000fe40003810000 */
[----:B------:R-:W-:Y:S02]  /*0390*/  PRMT R11, R18, 0x7610, R11 ;  /* 0x00007610120b7816 */ /* 0x000fe4000000000b */
[----:B------:R-:W-:-:S04]  /*03a0*/  @!P5 F2FP.BF16.F32.PACK_AB R10, RZ, R10 ;  /* 0x0000000aff0ad23e */ /* 0x000fc800000010ff */
[----:B------:R-:W-:-:S07]  /*03b0*/  @!P5 PRMT R11, R10, 0x7610, R11 ;  /* 0x000076100a0bd816 */ /* 0x000fce000000000b */
.L_x_12031:
[----:B------:R-:W-:Y:S05]  /*03c0*/  BSYNC.RECONVERGENT B0 ;  /* 0x0000000000007941 */ /* 0x000fea0003800200 */
.L_x_12030:
[----:B------:R-:W-:Y:S04]  /*03d0*/  BSSY.RECONVERGENT B0, `(.L_x_12032) ;  /* 0x000000c000007945 */ /* 0x000fe80003800200 */
[----:B------:R-:W-:Y:S05]  /*03e0*/  @P1 BRA `(.L_x_12033) ;  /* 0x0000000000281947 */ /* 0x000fea0003800000 */
[----:B------:R-:W-:Y:S02]  /*03f0*/  IMAD.U32 R13, R9, 0x10000, RZ ;  /* 0x00010000090d7824 */ /* 0x000fe400078e00ff */
[----:B------:R-:W-:-:S03]  /*0400*/  IMAD.U32 R10, RZ, RZ, UR6 ;  /* 0x00000006ff0a7e24 */ /* 0x000fc6000f8e00ff */
        /* <DEDUP_REMOVED lines=8> */
.L_x_12033:
[----:B------:R-:W-:Y:S05]  /*0490*/  BSYNC.RECONVERGENT B0 ;  /* 0x0000000000007941 */ /* 0x000fea0003800200 */
.L_x_12032:
        /* <DEDUP_REMOVED lines=12> */
.L_x_12035:
[----:B------:R-:W-:Y:S05]  /*0560*/  BSYNC.RECONVERGENT B0 ;  /* 0x0000000000007941 */ /* 0x000fea0003800200 */
.L_x_12034:
        /* <DEDUP_REMOVED lines=11> */
.L_x_12037:
[----:B------:R-:W-:Y:S05]  /*0620*/  BSYNC.RECONVERGENT B0 ;  /* 0x0000000000007941 */ /* 0x000fea0003800200 */
.L_x_12036:
[----:B------:R0:W-:Y:S01]  /*0630*/  @!P0 STG.E.U16 desc[UR4][R6.64], R11 ;  /* 0x0000000b06008986 */ /* 0x0001e2000c101504 */
[----:B------:R-:W-:Y:S04]  /*0640*/  BSSY.RECONVERGENT B0, `(.L_x_12038) ;  /* 0x000000c000007945 */ /* 0x000fe80003800200 */
[----:B------:R-:W-:Y:S05]  /*0650*/  @P4 BRA `(.L_x_12039) ;  /* 0x0000000000284947 */ /* 0x000fea0003800000 */
[----:B0-----:R-:W0:Y:S01]  /*0660*/  LDC.64 R6, c[0x0][0x388] ;  /* 0x0000e200ff067b82 */ /* 0x001e220000000a00 */
[----:B------:R-:W-:Y:S02]  /*0670*/  IMAD R13, R3, 0x200, R0 ;  /* 0x00000200030d7824 */ /* 0x000fe400078e0200 */
[----:B------:R-:W-:-:S05]  /*0680*/  VIADD R0, R0, 0x80 ;  /* 0x0000008000007836 */ /* 0x000fca0000000000 */
[----:B------:R-:W-:-:S13]  /*0690*/  ISETP.GE.AND P0, PT, R0, R5, PT ;  /* 0x000000050000720c */ /* 0x000fda0003f06270 */
[----:B------:R-:W-:Y:S02]  /*06a0*/  @!P0 IMAD R11, R3, 0x200, R0 ;  /* 0x00000200030b8824 */ /* 0x000fe400078e0200 */
[----:B------:R-:W-:Y:S02]  /*06b0*/  @!P0 VIADD R0, R0, 0x80 ;  /* 0x0000008000008836 */ /* 0x000fe40000000000 */
[----:B0-----:R-:W-:-:S04]  /*06c0*/  IMAD.WIDE.U32 R12, R13, 0x2, R6 ;  /* 0x000000020d0c7825 */ /* 0x001fc800078e0006 */
[----:B------:R-:W-:Y:S01]  /*06d0*/  @!P0 IMAD.WIDE.U32 R6, R11, 0x2, R6 ;  /* 0x000000020b068825 */ /* 0x000fe200078e0006 */
[----:B------:R1:W-:Y:S04]  /*06e0*/  STG.E.U16 desc[UR4][R12.64], R10 ;  /* 0x0000000a0c007986 */ /* 0x0003e8000c101504 */
[----:B------:R1:W-:Y:S02]  /*06f0*/  @!P0 STG.E.U16 desc[UR4][R6.64], R15 ;  /* 0x0000000f06008986 */ /* 0x0003e4000c101504 */
.L_x_12039:
[----:B------:R-:W-:Y:S05]  /*0700*/  BSYNC.RECONVERGENT B0 ;  /* 0x0000000000007941 */ /* 0x000fea0003800200 */
.L_x_12038:
[----:B------:R-:W-:-:S13]  /*0710*/  ISETP.GE.AND P0, PT, R0, R5, PT ;  /* 0x000000050000720c */ /* 0x000fda0003f06270 */
[----:B------:R-:W-:Y:S05]  /*0720*/  @P0 EXIT ;  /* 0x000000000000094d */ /* 0x000fea0003800000 */
[----:B-----5:R-:W2:Y:S01]  /*0730*/  LDC.64 R4, c[0x0][0x388] ;  /* 0x0000e200ff047b82 */ /* 0x020ea20000000a00 */
[----:B------:R-:W-:-:S04]  /*0740*/  IMAD R3, R3, 0x200, R0 ;  /* 0x0000020003037824 */ /* 0x000fc800078e0200 */
[----:B--2---:R-:W-:-:S05]  /*0750*/  IMAD.WIDE.U32 R2, R3, 0x2, R4 ;  /* 0x0000000203027825 */ /* 0x004fca00078e0004 */
[----:B------:R-:W-:Y:S01]  /*0760*/  STG.E.U16 desc[UR4][R2.64], R9 ;  /* 0x0000000902007986 */ /* 0x000fe2000c101504 */
[----:B------:R-:W-:Y:S05]  /*0770*/  EXIT ;  /* 0x000000000000794d */ /* 0x000fea0003800000 */
.L_x_12040:
        /* <DEDUP_REMOVED lines=16> */
.L_x_41785:


//--------------------- .text._ZN2at6native29vectorized_elementwise_kernelILi2ENS0_13AUnaryFunctorIN3c108BFloat16ES4_S4_ZZZNS0_19minimum_kernel_cudaERNS_18TensorIteratorBaseEENKUlvE0_clEvENKUlvE2_clEvEUlS4_S4_E_EESt5arrayIPcLm2EEEEviT0_T1_ --------------------------
	.section	.text._ZN2at6native29vectorized_elementwise_kernelILi2ENS0_13AUnaryFunctorIN3c108BFloat16ES4_S4_ZZZNS0_19minimum_kernel_cudaERNS_18TensorIteratorBaseEENKUlvE0_clEvENKUlvE2_clEvEUlS4_S4_E_EESt5arrayIPcLm2EEEEviT0_T1_,"ax",@progbits
	.align	128
        .global         _ZN2at6native29vectorized_elementwise_kernelILi2ENS0_13AUnaryFunctorIN3c108BFloat16ES4_S4_ZZZNS0_19minimum_kernel_cudaERNS_18TensorIteratorBaseEENKUlvE0_clEvENKUlvE2_clEvEUlS4_S4_E_EESt5arrayIPcLm2EEEEviT0_T1_
        .type           _ZN2at6native29vectorized_elementwise_kernelILi2ENS0_13AUnaryFunctorIN3c108BFloat16ES4_S4_ZZZNS0_19minimum_kernel_cudaERNS_18TensorIteratorBaseEENKUlvE0_clEvENKUlvE2_clEvEUlS4_S4_E_EESt5arrayIPcLm2EEEEviT0_T1_,@function
        .size           _ZN2at6native29vectorized_elementwise_kernelILi2ENS0_13AUnaryFunctorIN3c108BFloat16ES4_S4_ZZZNS0_19minimum_kernel_cudaERNS_18TensorIteratorBaseEENKUlvE0_clEvENKUlvE2_clEvEUlS4_S4_E_EESt5arrayIPcLm2EEEEviT0_T1_,(.L_x_41786 - _ZN2at6native29vectorized_elementwise_kernelILi2ENS0_13AUnaryFunctorIN3c108BFloat16ES4_S4_ZZZNS0_19minimum_kernel_cudaERNS_18TensorIteratorBaseEENKUlvE0_clEvENKUlvE2_clEvEUlS4_S4_E_EESt5arrayIPcLm2EEEEviT0_T1_)
        .other          _ZN2at6native29vectorized_elementwise_kernelILi2ENS0_13AUnaryFunctorIN3c108BFloat16ES4_S4_ZZZNS0_19minimum_kernel_cudaERNS_18TensorIteratorBaseEENKUlvE0_clEvENKUlvE2_clEvEUlS4_S4_E_EESt5arrayIPcLm2EEEEviT0_T1_,@"STO_CUDA_ENTRY STV_DEFAULT"
_ZN2at6native29vectorized_elementwise_kernelILi2ENS0_13AUnaryFunctorIN3c108BFloat16ES4_S4_ZZZNS0_19minimum_kernel_cudaERNS_18TensorIteratorBaseEENKUlvE0_clEvENKUlvE2_clEvEUlS4_S4_E_EESt5arrayIPcLm2EEEEviT0_T1_:
.text._ZN2at6native29vectorized_elementwise_kernelILi2ENS0_13AUnaryFunctorIN3c108BFloat16ES4_S4_ZZZNS0_19minimum_kernel_cudaERNS_18TensorIteratorBaseEENKUlvE0_clEvENKUlvE2_clEvEUlS4_S4_E_EESt5arrayIPcLm2EEEEviT0_T1_:
[----:B------:R-:W-:Y:S01]  /*0000*/  LDC R1, c[0x0][0x37c] ;  /* 0x0000df00ff017b82 */ /* 0x000fe20000000800 */
[----:B------:R-:W0:Y:S01]  /*0010*/  S2R R16, SR_CTAID.X ;  /* 0x0000000000107919 */ /* 0x000e220000002500 */
[----:B------:R-:W1:Y:S01]  /*0020*/  LDCU UR6, c[0x0][0x380] ;  /* 0x00007000ff0677ac */ /* 0x000e620008000800 */
[----:B------:R-:W2:Y:S01]  /*0030*/  LDCU.U16 UR7, c[0x0][0x386] ;  /* 0x000070c0ff0777ac */ /* 0x000ea20008000400 */
[----:B------:R-:W3:Y:S01]  /*0040*/  LDCU.64 UR4, c[0x0][0x358] ;  /* 0x00006b00ff0477ac */ /* 0x000ee20008000a00 */
[----:B--2---:R-:W-:Y:S02]  /*0050*/  IMAD.U32 R12, RZ, RZ, UR7 ;  /* 0x00000007ff0c7e24 */ /* 0x004fe4000f8e00ff */
        /* <DEDUP_REMOVED lines=8> */
[----:B------:R-:W-:-:S05]  /*00e0*/  @!P0 VIADD R19, R11, 0x80 ;  /* 0x000000800b138836 */ /* 0x000fca0000000000 */
[----:B------:R-:W-:-:S13]  /*00f0*/  ISETP.GE.U32.AND P6, PT, R19, R14, PT ;  /* 0x0000000e1300720c */ /* 0x000fda0003fc6070 */
[----:B------:R-:W-:Y:S01]  /*0100*/  @!P6 IMAD.IADD R7, R16, 0x1, R19 ;  /* 0x000000011007e824 */ /* 0x000fe200078e0213 */
[----:B------:R-:W0:Y:S01]  /*0110*/  @!P6 LDC.64 R4, c[0x0][0x390] ;  /* 0x0000e400ff04eb82 */ /* 0x000e220000000a00 */
[----:B------:R-:W-:-:S05]  /*0120*/  @!P6 VIADD R19, R19, 0x80 ;  /* 0x000000801313e836 */ /* 0x000fca0000000000 */
[----:B------:R-:W-:-:S13]  /*0130*/  ISETP.GE.U32.AND P5, PT, R19, R14, PT ;  /* 0x0000000e1300720c */ /* 0x000fda0003fa6070 */
[----:B------:R-:W-:Y:S01]  /*0140*/  @!P5 IMAD.IADD R25, R16, 0x1, R19 ;  /* 0x000000011019d824 */ /* 0x000fe200078e0213 */
[----:B------:R-:W1:Y:S01]  /*0150*/  @!P5 LDC.64 R22, c[0x0][0x390] ;  /* 0x0000e400ff16db82 */ /* 0x000e620000000a00 */
[----:B------:R-:W-:Y:S02]  /*0160*/  @!P5 VIADD R19, R19, 0x80 ;  /* 0x000000801313d836 */ /* 0x000fe40000000000 */
[----:B0-----:R-:W-:-:S03]  /*0170*/  @!P6 IMAD.WIDE.U32 R4, R7, 0x2, R4 ;  /* 0x000000020704e825 */ /* 0x001fc600078e0004 */
[C---:B------:R-:W-:Y:S02]  /*0180*/  ISETP.GE.U32.AND P4, PT, R19.reuse, R14, PT ;  /* 0x0000000e1300720c */ /* 0x040fe40003f86070 */
[----:B------:R-:W5:Y:S11]  /*0190*/  @!P6 LDG.E.U16 R13, desc[UR4][R4.64] ;  /* 0x00000004040de981 */ /* 0x000f76000c1e1500 */
[----:B------:R-:W-:Y:S01]  /*01a0*/  @!P4 IMAD.IADD R27, R16, 0x1, R19 ;  /* 0x00000001101bc824 */ /* 0x000fe200078e0213 */
[----:B------:R-:W0:Y:S01]  /*01b0*/  @!P4 LDC.64 R2, c[0x0][0x390] ;  /* 0x0000e400ff02cb82 */ /* 0x000e220000000a00 */
[----:B------:R-:W-:-:S05]  /*01c0*/  @!P4 VIADD R19, R19, 0x80 ;  /* 0x000000801313c836 */ /* 0x000fca0000000000 */
[----:B------:R-:W-:-:S13]  /*01d0*/  ISETP.GE.U32.AND P3, PT, R19, R14, PT ;  /* 0x0000000e1300720c */ /* 0x000fda0003f66070 */
[----:B------:R-:W-:Y:S01]  /*01e0*/  @!P3 IMAD.IADD R15, R16, 0x1, R19 ;  /* 0x00000001100fb824 */ /* 0x000fe200078e0213 */
[----:B------:R-:W2:Y:S01]  /*01f0*/  @!P3 LDC.64 R8, c[0x0][0x390] ;  /* 0x0000e400ff08bb82 */ /* 0x000ea20000000a00 */
[----:B------:R-:W-:-:S05]  /*0200*/  @!P3 VIADD R19, R19, 0x80 ;  /* 0x000000801313b836 */ /* 0x000fca0000000000 */
[----:B------:R-:W-:-:S13]  /*0210*/  ISETP.GE.U32.AND P2, PT, R19, R14, PT ;  /* 0x0000000e1300720c */ /* 0x000fda0003f46070 */
[----:B------:R-:W-:Y:S01]  /*0220*/  @!P2 IMAD.IADD R21, R16, 0x1, R19 ;  /* 0x000000011015a824 */ /* 0x000fe200078e0213 */
[----:B------:R-:W-:Y:S01]  /*0230*/  PRMT R10, RZ, 0x7610, R10 ;  /* 0x00007610ff0a7816 */ /* 0x000fe2000000000a */
[----:B------:R-:W-:Y:S01]  /*0240*/  @!P2 VIADD R19, R19, 0x80 ;  /* 0x000000801313a836 */ /* 0x000fe20000000000 */
[----:B------:R-:W3:Y:S04]  /*0250*/  @!P2 LDC.64 R6, c[0x0][0x390] ;  /* 0x0000e400ff06ab82 */ /* 0x000ee80000000a00 */
[----:B------:R-:W-:Y:S01]  /*0260*/  ISETP.GE.U32.AND P1, PT, R19, R14, PT ;  /* 0x0000000e1300720c */ /* 0x000fe20003f26070 */
[----:B--2---:R-:W-:Y:S01]  /*0270*/  @!P3 IMAD.WIDE.U32 R8, R15, 0x2, R8 ;  /* 0x000000020f08b825 */ /* 0x004fe200078e0008 */
[----:B------:R-:W-:-:S03]  /*0280*/  PRMT R15, RZ, 0x7610, R15 ;  /* 0x00007610ff0f7816 */ /* 0x000fc6000000000f */
[----:B-1----:R-:W-:-:S03]  /*0290*/  @!P5 IMAD.WIDE.U32 R22, R25, 0x2, R22 ;  /* 0x000000021916d825 */ /* 0x002fc600078e0016 */
[----:B------:R1:W5:Y:S01]  /*02a0*/  @!P3 LDG.E.U16 R15, desc[UR4][R8.64] ;  /* 0x00000004080fb981 */ /* 0x000362000c1e1500 */
[----:B0-----:R-:W-:-:S03]  /*02b0*/  @!P4 IMAD.WIDE.U32 R24, R27, 0x2, R2 ;  /* 0x000000021b18c825 */ /* 0x001fc600078e0002 */
[----:B------:R0:W5:Y:S01]  /*02c0*/  @!P5 LDG.E.U16 R10, desc[UR4][R22.64] ;  /* 0x00000004160ad981 */ /* 0x000162000c1e1500 */
[----:B------:R-:W2:Y:S01]  /*02d0*/  @!P1 LDC.64 R2, c[0x0][0x390] ;  /* 0x0000e400ff029b82 */ /* 0x000ea20000000a00 */
[----:B------:R-:W-:Y:S02]  /*02e0*/  @!P1 IMAD.IADD R17, R16, 0x1, R19 ;  /* 0x0000000110119824 */ /* 0x000fe400078e0213 */
[----:B------:R-:W-:-:S05]  /*02f0*/  @!P1 VIADD R19, R19, 0x80 ;  /* 0x0000008013139836 */ /* 0x000fca0000000000 */
[----:B-1----:R-:W1:Y:S01]  /*0300*/  @!P0 LDC.64 R8, c[0x0][0x390] ;  /* 0x0000e400ff088b82 */ /* 0x002e620000000a00 */
[----:B------:R-:W-:Y:S02]  /*0310*/  ISETP.GE.U32.AND P6, PT, R19, R14, PT ;  /* 0x0000000e1300720c */ /* 0x000fe40003fc6070 */
[----:B0-----:R-:W-:-:S11]  /*0320*/  PRMT R22, RZ, 0x7610, R22 ;  /* 0x00007610ff167816 */ /* 0x001fd60000000016 */
[----:B------:R-:W-:Y:S01]  /*0330*/  @!P6 IMAD.IADD R27, R16, 0x1, R19 ;  /* 0x00000001101be824 */ /* 0x000fe200078e0213 */
[----:B------:R-:W0:Y:S01]  /*0340*/  @!P6 LDC.64 R4, c[0x0][0x390] ;  /* 0x0000e400ff04eb82 */ /* 0x000e220000000a00 */
[----:B--2---:R-:W-:-:S04]  /*0350*/  @!P1 IMAD.WIDE.U32 R18, R17, 0x2, R2 ;  /* 0x0000000211129825 */ /* 0x004fc800078e0002 */
[----:B------:R-:W-:-:S04]  /*0360*/  @!P0 IMAD.IADD R3, R16, 0x1, R11 ;  /* 0x0000000110038824 */ /* 0x000fc800078e020b */
[----:B-1----:R-:W-:-:S05]  /*0370*/  @!P0 IMAD.WIDE.U32 R8, R3, 0x2, R8 ;  /* 0x0000000203088825 */ /* 0x002fca00078e0008 */
[----:B------:R-:W5:Y:S01]  /*0380*/  @!P0 LDG.E.U16 R22, desc[UR4][R8.64] ;  /* 0x0000000408168981 */ /* 0x000f62000c1e1500 */
[----:B------:R-:W-:Y:S01]  /*0390*/  ISETP.GE.U32.AND P0, PT, R11, R14, PT ;  /* 0x0000000e0b00720c */ /* 0x000fe20003f06070 */
[----:B---3--:R-:W-:Y:S01]  /*03a0*/  @!P2 IMAD.WIDE.U32 R6, R21, 0x2, R6 ;  /* 0x000000021506a825 */ /* 0x008fe200078e0006 */
[----:B------:R-:W-:-:S11]  /*03b0*/  PRMT R17, RZ, 0x7610, R17 ;  /* 0x00007610ff117816 */ /* 0x000fd60000000011 */
[----:B------:R-:W1:Y:S01]  /*03c0*/  @!P0 LDC.64 R2, c[0x0][0x388] ;  /* 0x0000e200ff028b82 */ /* 0x000e620000000a00 */
[--C-:B0-----:R-:W-:Y:S01]  /*03d0*/  @!P6 IMAD.WIDE.U32 R20, R27, 0x2, R4.reuse ;  /* 0x000000021b14e825 */ /* 0x101fe200078e0004 */
[----:B------:R-:W-:Y:S02]  /*03e0*/  PRMT R5, RZ, 0x7610, R5 ;  /* 0x00007610ff057816 */ /* 0x000fe40000000005 */
[----:B------:R-:W-:Y:S02]  /*03f0*/  PRMT R4, RZ, 0x7610, R4 ;  /* 0x00007610ff047816 */ /* 0x000fe40000000004 */
[----:B------:R-:W-:Y:S01]  /*0400*/  PRMT R0, RZ, 0x7610, R0 ;  /* 0x00007610ff007816 */ /* 0x000fe20000000000 */
[----:B------:R0:W5:Y:S01]  /*0410*/  @!P6 LDG.E.U16 R17, desc[UR4][R20.64] ;  /* 0x000000041411e981 */ /* 0x000162000c1e1500 */
[----:B------:R-:W-:-:S03]  /*0420*/  VIADD R23, R11, 0x100 ;  /* 0x000001000b177836 */ /* 0x000fc60000000000 */
[----:B------:R2:W5:Y:S04]  /*0430*/  @!P2 LDG.E.U16 R5, desc[UR4][R6.64] ;  /* 0x000000040605a981 */ /* 0x000568000c1e1500 */
[----:B------:R3:W5:Y:S01]  /*0440*/  @!P1 LDG.E.U16 R4, desc[UR4][R18.64] ;  /* 0x0000000412049981 */ /* 0x000762000c1e1500 */
[C---:B0-----:R-:W-:Y:S01]  /*0450*/  VIADD R21, R11.reuse, 0x280 ;  /* 0x000002800b157836 */ /* 0x041fe20000000000 */
[----:B------:R-:W-:Y:S02]  /*0460*/  BSSY.RECONVERGENT B0, `(.L_x_12042) ;  /* 0x0000015000007945 */ /* 0x000fe40003800200 */
[----:B------:R0:W5:Y:S01]  /*0470*/  @!P4 LDG.E.U16 R0, desc[UR4][R24.64] ;  /* 0x000000041800c981 */ /* 0x000162000c1e1500 */
[C---:B--2---:R-:W-:Y:S02]  /*0480*/  VIADD R7, R11.reuse, 0x180 ;  /* 0x000001800b077836 */ /* 0x044fe40000000000 */
[----:B---3--:R-:W-:-:S03]  /*0490*/  VIADD R19, R11, 0x200 ;  /* 0x000002000b137836 */ /* 0x008fc60000000000 */
[-C--:B------:R-:W-:Y:S01]  /*04a0*/  ISETP.GE.U32.AND P2, PT, R7, R14.reuse, PT ;  /* 0x0000000e0700720c */ /* 0x080fe20003f46070 */
[----:B------:R-:W-:Y:S01]  /*04b0*/  VIADD R7, R11, 0x300 ;  /* 0x000003000b077836 */ /* 0x000fe20000000000 */
[-C--:B------:R-:W-:Y:S02]  /*04c0*/  ISETP.GE.U32.AND P1, PT, R23, R14.reuse, PT ;  /* 0x0000000e1700720c */ /* 0x080fe40003f26070 */
[-C--:B------:R-:W-:Y:S01]  /*04d0*/  ISETP.GE.U32.AND P3, PT, R19, R14.reuse, PT ;  /* 0x0000000e1300720c */ /* 0x080fe20003f66070 */
[----:B------:R-:W-:Y:S01]  /*04e0*/  VIADD R19, R11, 0x80 ;  /* 0x000000800b137836 */ /* 0x000fe20000000000 */
[----:B------:R-:W-:Y:S01]  /*04f0*/  ISETP.GE.U32.AND P4, PT, R21, R14, PT ;  /* 0x0000000e1500720c */ /* 0x000fe20003f86070 */
[----:B0-----:R-:W-:-:S12]  /*0500*/  @P0 BRA `(.L_x_12043) ;  /* 0x0000000000280947 */ /* 0x001fd80003800000 */
        /* <DEDUP_REMOVED lines=10> */
.L_x_12043:
[----:B------:R-:W-:Y:S05]  /*05b0*/  BSYNC.RECONVERGENT B0 ;  /* 0x0000000000007941 */ /* 0x000fea0003800200 */
.L_x_12042:
[-C--:B------:R-:W-:Y:S01]  /*05c0*/  ISETP.GE.U32.AND P6, PT, R19, R14.reuse, PT ;  /* 0x0000000e1300720c */ /* 0x080fe20003fc6070 */
[----:B------:R-:W-:Y:S01]  /*05d0*/  BSSY.RECONVERGENT B0, `(.L_x_12044) ;  /* 0x000000e000007945 */ /* 0x000fe20003800200 */
[----:B------:R-:W-:Y:S01]  /*05e0*/  ISETP.GE.U32.AND P5, PT, R7, R14, PT ;  /* 0x0000000e0700720c */ /* 0x000fe20003fa6070 */
[----:B------:R-:W-:-:S10]  /*05f0*/  VIADD R7, R11, 0x380 ;  /* 0x000003800b077836 */ /* 0x000fd40000000000 */
        /* <DEDUP_REMOVED lines=11> */
.L_x_12045:
[----:B------:R-:W-:Y:S05]  /*06b0*/  BSYNC.RECONVERGENT B0 ;  /* 0x0000000000007941 */ /* 0x000fea0003800200 */
.L_x_12044:
[----:B------:R-:W-:Y:S01]  /*06c0*/  ISETP.GE.U32.AND P6, PT, R7, R14, PT ;  /* 0x0000000e0700720c */ /* 0x000fe20003fc6070 */
[----:B------:R-:W-:Y:S01]  /*06d0*/  @!P0 IMAD.IADD R7, R16, 0x1, R11 ;  /* 0x0000000110078824 */ /* 0x000fe200078e020b */
[----:B------:R-:W-:Y:S03]  /*06e0*/  BSSY.RECONVERGENT B0, `(.L_x_12046) ;  /* 0x000000d000007945 */ /* 0x000fe60003800200 */
[----:B-1----:R-:W-:Y:S01]  /*06f0*/  @!P0 IMAD.WIDE.U32 R2, R7, 0x2, R2 ;  /* 0x0000000207028825 */ /* 0x002fe200078e0002 */
[----:B------:R-:W-:Y:S07]  /*0700*/  @P1 BRA `(.L_x_12047) ;  /* 0x0000000000281947 */ /* 0x000fee0003800000 */
        /* <DEDUP_REMOVED lines=10> */
.L_x_12047:
[----:B------:R-:W-:Y:S05]  /*07b0*/  BSYNC.RECONVERGENT B0 ;  /* 0x0000000000007941 */ /* 0x000fea0003800200 */
.L_x_12046:
[----:B------:R-:W-:Y:S04]  /*07c0*/  BSSY.RECONVERGENT B0, `(.L_x_12048) ;  /* 0x000000c000007945 */ /* 0x000fe80003800200 */
[----:B------:R-:W-:Y:S05]  /*07d0*/  @P2 BRA `(.L_x_12049) ;  /* 0x0000000000282947 */ /* 0x000fea0003800000 */
[----:B-----5:R-:W-:Y:S02]  /*07e0*/  IMAD.U32 R10, R12, 0x10000, RZ ;  /* 0x000100000c0a7824 */ /* 0x020fe400078e00ff */
[----:B------:R-:W-:-:S03]  /*07f0*/  IMAD.U32 R6, RZ, RZ, UR7 ;  /* 0x00000007ff067e24 */ /* 0x000fc6000f8e00ff */
[----:B------:R-:W-:-:S13]  /*0800*/  FSETP.NAN.FTZ.AND P1, PT, R10, R10, PT ;  /* 0x0000000a0a00720b */ /* 0x000fda0003f38000 */
[----:B------:R-:W-:Y:S05]  /*0810*/  @P1 BRA `(.L_x_12049) ;  /* 0x0000000000181947 */ /* 0x000fea0003800000 */
[C---:B------:R-:W-:Y:S01]  /*0820*/  IMAD.U32 R7, R0.reuse, 0x10000, RZ ;  /* 0x0001000000077824 */ /* 0x040fe200078e00ff */
[----:B------:R-:W-:-:S04]  /*0830*/  PRMT R6, R0, 0x7610, R6 ;  /* 0x0000761000067816 */ /* 0x000fc80000000006 */
[----:B------:R-:W-:-:S13]  /*0840*/  FSETP.NAN.FTZ.AND P1, PT, R7, R7, PT ;  /* 0x000000070700720b */ /* 0x000fda0003f38000 */
[----:B------:R-:W-:-:S04]  /*0850*/  @!P1 FMNMX.FTZ R7, R10, R7, PT ;  /* 0x000000070a079209 */ /* 0x000fc80003810000 */
[----:B------:R-:W-:-:S04]  /*0860*/  @!P1 F2FP.BF16.F32.PACK_AB R7, RZ, R7 ;  /* 0x00000007ff07923e */ /* 0x000fc800000010ff */
[----:B------:R-:W-:-:S07]  /*0870*/  @!P1 PRMT R6, R7, 0x7610, R6 ;  /* 0x0000761007069816 */ /* 0x000fce0000000006 */
.L_x_12049:
[----:B------:R-:W-:Y:S05]  /*0880*/  BSYNC.RECONVERGENT B0 ;  /* 0x0000000000007941 */ /* 0x000fea0003800200 */
.L_x_12048:
        /* <DEDUP_REMOVED lines=12> */
.L_x_12051:
[----:B------:R-:W-:Y:S05]  /*0950*/  BSYNC.RECONVERGENT B0 ;  /* 0x0000000000007941 */ /* 0x000fea0003800200 */
.L_x_12050:
        /* <DEDUP_REMOVED lines=12> */
.L_x_12053:
[----:B------:R-:W-:Y:S05]  /*0a20*/  BSYNC.RECONVERGENT B0 ;  /* 0x0000000000007941 */ /* 0x000fea0003800200 */
.L_x_12052:
        /* <DEDUP_REMOVED lines=12> */
.L_x_12055:
[----:B------:R-:W-:Y:S05]  /*0af0*/  BSYNC.RECONVERGENT B0 ;  /* 0x0000000000007941 */ /* 0x000fea0003800200 */
.L_x_12054:
[----:B------:R-:W-:Y:S04]  /*0b00*/  BSSY.RECONVERGENT B0, `(.L_x_12056) ;  /* 0x000000b000007945 */ /* 0x000fe80003800200 */
[----:B------:R-:W-:Y:S05]  /*0b10*/  @P6 BRA `(.L_x_12057) ;  /* 0x0000000000246947 */ /* 0x000fea0003800000 */
[----:B-----5:R-:W-:-:S05]  /*0b20*/  IMAD.U32 R13, R12, 0x10000, RZ ;  /* 0x000100000c0d7824 */ /* 0x020fca00078e00ff */
        /* <DEDUP_REMOVED lines=8> */
.L_x_12057:
[----:B------:R-:W-:Y:S05]  /*0bb0*/  BSYNC.RECONVERGENT B0 ;  /* 0x0000000000007941 */ /* 0x000fea0003800200 */
.L_x_12056:
[----:B------:R-:W-:Y:S01]  /*0bc0*/  @!P0 IMAD.MOV.U32 R11, RZ, RZ, R19 ;  /* 0x000000ffff0b8224 */ /* 0x000fe200078e0013 */
[----:B------:R0:W-:Y:S01]  /*0bd0*/  @!P0 STG.E.U16 desc[UR4][R2.64], R21 ;  /* 0x0000001502008986 */ /* 0x0001e2000c101504 */
[----:B------:R-:W-:Y:S04]  /*0be0*/  BSSY.RECONVERGENT B0, `(.L_x_12058) ;  /* 0x000002d000007945 */ /* 0x000fe80003800200 */
[----:B------:R-:W-:Y:S01]  /*0bf0*/  BSSY.RELIABLE B1, `(.L_x_12059) ;  /* 0x0000025000017945 */ /* 0x000fe20003800100 */
[----:B------:R-:W-:-:S13]  /*0c00*/  ISETP.GE.U32.AND P0, PT, R11, R14, PT ;  /* 0x0000000e0b00720c */ /* 0x000fda0003f06070 */
[----:B0-----:R-:W-:Y:S05]  /*0c10*/  @P0 BRA `(.L_x_12060) ;  /* 0x0000000000300947 */ /* 0x001fea0003800000 */
[----:B------:R-:W0:Y:S01]  /*0c20*/  LDC.64 R2, c[0x0][0x388] ;  /* 0x0000e200ff027b82 */ /* 0x000e220000000a00 */
[----:B-----5:R-:W-:Y:S02]  /*0c30*/  IMAD.IADD R13, R16, 0x1, R11 ;  /* 0x00000001100d7824 */ /* 0x020fe400078e020b */
        /* <DEDUP_REMOVED lines=10> */
.L_x_12060:
[----:B------:R-:W-:-:S13]  /*0ce0*/  ISETP.GE.U32.AND P0, PT, R11, R14, PT ;  /* 0x0000000e0b00720c */ /* 0x000fda0003f06070 */
[----:B------:R-:W-:Y:S05]  /*0cf0*/  @P0 BRA `(.L_x_12062) ;  /* 0x0000000000300947 */ /* 0x000fea0003800000 */
[----:B0-----:R-:W0:Y:S01]  /*0d00*/  LDC.64 R2, c[0x0][0x388] ;  /* 0x0000e200ff027b82 */ /* 0x001e220000000a00 */
[----:B------:R-:W-:Y:S02]  /*0d10*/  IMAD.IADD R9, R16, 0x1, R11 ;  /* 0x0000000110097824 */ /* 0x000fe400078e020b */
[----:B------:R-:W-:Y:S02]  /*0d20*/  VIADD R11, R11, 0x80 ;  /* 0x000000800b0b7836 */ /* 0x000fe40000000000 */
[----:B0-----:R-:W-:-:S05]  /*0d30*/  IMAD.WIDE.U32 R2, R9, 0x2, R2 ;  /* 0x0000000209027825 */ /* 0x001fca00078e0002 */
[----:B------:R1:W-:Y:S02]  /*0d40*/  STG.E.U16 desc[UR4][R2.64], R6 ;  /* 0x0000000602007986 */ /* 0x0003e4000c101504 */
.L_x_12061:
[----:B------:R-:W-:-:S13]  /*0d50*/  ISETP.GE.U32.AND P0, PT, R11, R14, PT ;  /* 0x0000000e0b00720c */ /* 0x000fda0003f06070 */
[----:B------:R-:W-:Y:S05]  /*0d60*/  @P0 BRA `(.L_x_12063) ;  /* 0x0000000000340947 */ /* 0x000fea0003800000 */
[----:B01----:R-:W0:Y:S01]  /*0d70*/  LDC.64 R2, c[0x0][0x388] ;  /* 0x0000e200ff027b82 */ /* 0x003e220000000a00 */
[----:B------:R-:W-:Y:S02]  /*0d80*/  IMAD.IADD R9, R16, 0x1, R11 ;  /* 0x0000000110097824 */ /* 0x000fe400078e020b */
[----:B------:R-:W-:Y:S02]  /*0d90*/  VIADD R11, R11, 0x80 ;  /* 0x000000800b0b7836 */ /* 0x000fe40000000000 */
[----:B0-----:R-:W-:-:S05]  /*0da0*/  IMAD.WIDE.U32 R2, R9, 0x2, R2 ;  /* 0x0000000209027825 */ /* 0x001fca00078e0002 */
[----:B-----5:R1:W-:Y:S02]  /*0db0*/  STG.E.U16 desc[UR4][R2.64], R0 ;  /* 0x0000000002007986 */ /* 0x0203e4000c101504 */
.L_x_12062:
        /* <DEDUP_REMOVED lines=8> */
.L_x_12063:
[----:B------:R-:W-:Y:S05]  /*0e40*/  BSYNC.RELIABLE B1 ;  /* 0x0000000000017941 */ /* 0x000fea0003800100 */
.L_x_12059:
[----:B------:R-:W-:-:S13]  /*0e50*/  ISETP.GE.U32.AND P0, PT, R11, R14, PT ;  /* 0x0000000e0b00720c */ /* 0x000fda0003f06070 */
[----:B012---:R-:W0:Y:S01]  /*0e60*/  @!P0 LDC.64 R2, c[0x0][0x388] ;  /* 0x0000e200ff028b82 */ /* 0x007e220000000a00 */
[----:B------:R-:W-:Y:S02]  /*0e70*/  @!P0 IMAD.IADD R7, R16, 0x1, R11 ;  /* 0x0000000110078824 */ /* 0x000fe400078e020b */
[----:B------:R-:W-:Y:S02]  /*0e80*/  @!P0 VIADD R11, R11, 0x80 ;  /* 0x000000800b0b8836 */ /* 0x000fe40000000000 */
[----:B0-----:R-:W-:-:S05]  /*0e90*/  @!P0 IMAD.WIDE.U32 R2, R7, 0x2, R2 ;  /* 0x0000000207028825 */ /* 0x001fca00078e0002 */
[----:B-----5:R2:W-:Y:S02]  /*0ea0*/  @!P0 STG.E.U16 desc[UR4][R2.64], R5 ;  /* 0x0000000502008986 */ /* 0x0205e4000c101504 */
.L_x_12064:
[----:B------:R-:W-:Y:S05]  /*0eb0*/  BSYNC.RECONVERGENT B0 ;  /* 0x0000000000007941 */ /* 0x000fea0003800200 */
.L_x_12058:
        /* <DEDUP_REMOVED lines=8> */
.L_x_12041:
[----:B------:R-:W0:Y:S01]  /*0f40*/  S2R R13, SR_TID.X ;  /* 0x00000000000d7919 */ /* 0x000e220000002100 */
[----:B------:R-:W1:Y:S01]  /*0f50*/  LDC.64 R2, c[0x0][0x388] ;  /* 0x0000e200ff027b82 */ /* 0x000e620000000a00 */
[----:B------:R-:W-:Y:S02]  /*0f60*/  IMAD.U32 R0, R12, 0x10000, RZ ;  /* 0x000100000c007824 */ /* 0x000fe400078e00ff */
[----:B------:R-:W-:Y:S02]  /*0f70*/  IMAD.U32 R5, RZ, RZ, UR7 ;  /* 0x00000007ff057e24 */ /* 0x000fe4000f8e00ff */
[----:B------:R-:W-:Y:S01]  /*0f80*/  IMAD.U32 R8, RZ, RZ, UR7 ;  /* 0x00000007ff087e24 */ /* 0x000fe2000f8e00ff */
[----:B------:R-:W-:Y:S01]  /*0f90*/  FSETP.NAN.FTZ.AND P0, PT, R0, R0, PT ;  /* 0x000000000000720b */ /* 0x000fe20003f18000 */
[----:B------:R-:W-:Y:S02]  /*0fa0*/  IMAD.U32 R9, RZ, RZ, UR7 ;  /* 0x00000007ff097e24 */ /* 0x000fe4000f8e00ff */
[----:B------:R-:W-:-:S02]  /*0fb0*/  IMAD.U32 R4, RZ, RZ, UR7 ;  /* 0x00000007ff047e24 */ /* 0x000fc4000f8e00ff */
[----:B------:R-:W-:Y:S02]  /*0fc0*/  IMAD.U32 R7, RZ, RZ, UR7 ;  /* 0x00000007ff077e24 */ /* 0x000fe4000f8e00ff */
[----:B------:R-:W-:Y:S02]  /*0fd0*/  IMAD.U32 R6, RZ, RZ, UR7 ;  /* 0x00000007ff067e24 */ /* 0x000fe4000f8e00ff */
[----:B------:R-:W-:Y:S02]  /*0fe0*/  IMAD.U32 R11, RZ, RZ, UR7 ;  /* 0x00000007ff0b7e24 */ /* 0x000fe4000f8e00ff */
[----:B-1----:R-:W-:-:S04]  /*0ff0*/  IMAD.WIDE.U32 R2, R16, 0x2, R2 ;  /* 0x0000000210027825 */ /* 0x002fc800078e0002 */
[----:B0-----:R-:W-:Y:S01]  /*1000*/  IMAD.WIDE.U32 R2, R13, 0x4, R2 ;  /* 0x000000040d027825 */ /* 0x001fe200078e0002 */
[----:B------:R-:W-:Y:S06]  /*1010*/  @P0 BRA `(.L_x_12065) ;  /* 0x0000000000e00947 */ /* 0x000fec0003800000 */
[----:B------:R-:W0:Y:S02]  /*1020*/  LDC.64 R4, c[0x0][0x390] ;  /* 0x0000e400ff047b82 */ /* 0x000e240000000a00 */
[----:B0-----:R-:W-:-:S04]  /*1030*/  IMAD.WIDE.U32 R16, R16, 0x2, R4 ;  /* 0x0000000210107825 */ /* 0x001fc800078e0004 */
[----:B------:R-:W-:-:S05]  /*1040*/  IMAD.WIDE.U32 R16, R13, 0x4, R16 ;  /* 0x000000040d107825 */ /* 0x000fca00078e0010 */
[----:B------:R-:W2:Y:S04]  /*1050*/  LDG.E R6, desc[UR4][R16.64] ;  /* 0x0000000410067981 */ /* 0x000ea8000c1e1900 */
[----:B------:R-:W3:Y:S04]  /*1060*/  LDG.E R4, desc[UR4][R16.64+0x200] ;  /* 0x0002000410047981 */ /* 0x000ee8000c1e1900 */
[----:B------:R-:W4:Y:S04]  /*1070*/  LDG.E R8, desc[UR4][R16.64+0x400] ;  /* 0x0004000410087981 */ /* 0x000f28000c1e1900 */
[----:B------:R0:W5:Y:S01]  /*1080*/  LDG.E R12, desc[UR4][R16.64+0x600] ;  /* 0x00060004100c7981 */ /* 0x000162000c1e1900 */
[C---:B--2---:R-:W-:Y:S01]  /*1090*/  IMAD.U32 R5, R6.reuse, 0x10000, RZ ;  /* 0x0001000006057824 */ /* 0x044fe200078e00ff */
[----:B------:R-:W-:-:S02]  /*10a0*/  PRMT R11, R6, 0x7610, R11 ;  /* 0x00007610060b7816 */ /* 0x000fc4000000000b */
[----:B------:R-:W-:Y:S02]  /*10b0*/  PRMT R6, R6, 0x7632, R6 ;  /* 0x0000763206067816 */ /* 0x000fe40000000006 */
[----:B------:R-:W-:Y:S02]  /*10c0*/  FSETP.NAN.FTZ.AND P0, PT, R5, R5, PT ;  /* 0x000000050500720b */ /* 0x000fe40003f18000 */
[----:B---3--:R-:W-:Y:S01]  /*10d0*/  PRMT R7, R4, 0x7610, R7 ;  /* 0x0000761004077816 */ /* 0x008fe20000000007 */
[----:B------:R-:W-:Y:S01]  /*10e0*/  IMAD.U32 R13, R6, 0x10000, RZ ;  /* 0x00010000060d7824 */ /* 0x000fe200078e00ff */
[----:B------:R-:W-:Y:S02]  /*10f0*/  PRMT R4, R4, 0x7632, R4 ;  /* 0x0000763204047816 */ /* 0x000fe40000000004 */
[C---:B----4-:R-:W-:Y:S01]  /*1100*/  PRMT R9, R8.reuse, 0x7610, R9 ;  /* 0x0000761008097816 */ /* 0x050fe20000000009 */
[----:B0-----:R-:W-:Y:S01]  /*1110*/  IMAD.U32 R17, R7, 0x10000, RZ ;  /* 0x0001000007117824 */ /* 0x001fe200078e00ff */
[----:B------:R-:W-:Y:S01]  /*1120*/  PRMT R8, R8, 0x7632, R8 ;  /* 0x0000763208087816 */ /* 0x000fe20000000008 */
[----:B------:R-:W-:Y:S01]  /*1130*/  IMAD.U32 R19, R4, 0x10000, RZ ;  /* 0x0001000004137824 */ /* 0x000fe200078e00ff */
[----:B-----5:R-:W-:Y:S01]  /*1140*/  PRMT R15, R12, 0x7632, R15 ;  /* 0x000076320c0f7816 */ /* 0x020fe2000000000f */
[----:B------:R-:W-:Y:S01]  /*1150*/  IMAD.U32 R21, R9, 0x10000, RZ ;  /* 0x0001000009157824 */ /* 0x000fe200078e00ff */
[----:B------:R-:W-:Y:S01]  /*1160*/  FSETP.NAN.FTZ.AND P1, PT, R17, R17, PT ;  /* 0x000000111100720b */ /* 0x000fe20003f38000 */
[----:B------:R-:W-:Y:S01]  /*1170*/  IMAD.U32 R23, R8, 0x10000, RZ ;  /* 0x0001000008177824 */ /* 0x000fe200078e00ff */
[----:B------:R-:W-:Y:S01]  /*1180*/  @!P0 FMNMX.FTZ R5, R0, R5, PT ;  /* 0x0000000500058209 */ /* 0x000fe20003810000 */
[----:B------:R-:W-:Y:S01]  /*1190*/  IMAD.U32 R15, R15, 0x10000, RZ ;  /* 0x000100000f0f7824 */ /* 0x000fe200078e00ff */
[----:B------:R-:W-:-:S02]  /*11a0*/  FSETP.NAN.FTZ.AND P2, PT, R19, R19, PT ;  /* 0x000000131300720b */ /* 0x000fc40003f58000 */
[----:B------:R-:W-:Y:S02]  /*11b0*/  @!P0 F2FP.BF16.F32.PACK_AB R5, RZ, R5 ;  /* 0x00000005ff05823e */ /* 0x000fe400000010ff */
[----:B------:R-:W-:Y:S02]  /*11c0*/  FSETP.NAN.FTZ.AND P3, PT, R21, R21, PT ;  /* 0x000000151500720b */ /* 0x000fe40003f78000 */
[----:B------:R-:W-:Y:S02]  /*11d0*/  @!P0 PRMT R11, R5, 0x7610, R11 ;  /* 0x00007610050b8816 */ /* 0x000fe4000000000b */
[----:B------:R-:W-:Y:S02]  /*11e0*/  FSETP.NAN.FTZ.AND P0, PT, R13, R13, PT ;  /* 0x0000000d0d00720b */ /* 0x000fe40003f18000 */
[----:B------:R-:W-:Y:S02]  /*11f0*/  PRMT R5, R12, 0x7610, R5 ;  /* 0x000076100c057816 */ /* 0x000fe40000000005 */
[----:B------:R-:W-:-:S02]  /*1200*/  FSETP.NAN.FTZ.AND P4, PT, R23, R23, PT ;  /* 0x000000171700720b */ /* 0x000fc40003f98000 */
[----:B------:R-:W-:Y:S01]  /*1210*/  FSETP.NAN.FTZ.AND P6, PT, R15, R15, PT ;  /* 0x0000000f0f00720b */ /* 0x000fe20003fd8000 */
[----:B------:R-:W-:Y:S01]  /*1220*/  IMAD.U32 R25, R5, 0x10000, RZ ;  /* 0x0001000005197824 */ /* 0x000fe200078e00ff */
[----:B------:R-:W-:Y:S02]  /*1230*/  @!P2 FMNMX.FTZ R14, R0, R19, PT ;  /* 0x00000013000ea209 */ /* 0x000fe40003810000 */
[----:B------:R-:W-:Y:S02]  /*1240*/  PRMT R12, R12, 0x7632, R12 ;  /* 0x000076320c0c7816 */ /* 0x000fe4000000000c */
[----:B------:R-:W-:Y:S02]  /*1250*/  FSETP.NAN.FTZ.AND P5, PT, R25, R25, PT ;  /* 0x000000191900720b */ /* 0x000fe40003fb8000 */
[C---:B------:R-:W-:Y:S02]  /*1260*/  @!P0 FMNMX.FTZ R10, R0.reuse, R13, PT ;  /* 0x0000000d000a8209 */ /* 0x040fe40003810000 */
[----:B------:R-:W-:-:S02]  /*1270*/  @!P1 FMNMX.FTZ R13, R0, R17, PT ;  /* 0x00000011000d9209 */ /* 0x000fc40003810000 */
[----:B------:R-:W-:Y:S02]  /*1280*/  @!P0 F2FP.BF16.F32.PACK_AB R10, RZ, R10 ;  /* 0x0000000aff0a823e */ /* 0x000fe400000010ff */
[----:B------:R-:W-:Y:S02]  /*1290*/  @!P1 F2FP.BF16.F32.PACK_AB R13, RZ, R13 ;  /* 0x0000000dff0d923e */ /* 0x000fe400000010ff */
[----:B------:R-:W-:Y:S02]  /*12a0*/  @!P2 F2FP.BF16.F32.PACK_AB R14, RZ, R14 ;  /* 0x0000000eff0ea23e */ /* 0x000fe400000010ff */
[----:B------:R-:W-:Y:S02]  /*12b0*/  @!P0 PRMT R6, R10, 0x7610, R6 ;  /* 0x000076100a068816 */ /* 0x000fe40000000006 */
[----:B------:R-:W-:Y:S02]  /*12c0*/  @!P1 PRMT R7, R13, 0x7610, R7 ;  /* 0x000076100d079816 */ /* 0x000fe40000000007 */
[----:B------:R-:W-:-:S02]  /*12d0*/  @!P2 PRMT R4, R14, 0x7610, R4 ;  /* 0x000076100e04a816 */ /* 0x000fc40000000004 */
[C---:B------:R-:W-:Y:S02]  /*12e0*/  @!P3 FMNMX.FTZ R10, R0.reuse, R21, PT ;  /* 0x00000015000ab209 */ /* 0x040fe40003810000 */
[C---:B------:R-:W-:Y:S02]  /*12f0*/  @!P4 FMNMX.FTZ R13, R0.reuse, R23, PT ;  /* 0x00000017000dc209 */ /* 0x040fe40003810000 */
[C---:B------:R-:W-:Y:S02]  /*1300*/  @!P5 FMNMX.FTZ R14, R0.reuse, R25, PT ;  /* 0x00000019000ed209 */ /* 0x040fe40003810000 */
[----:B------:R-:W-:Y:S02]  /*1310*/  @!P6 FMNMX.FTZ R0, R0, R15, PT ;  /* 0x0000000f0000e209 */ /* 0x000fe40003810000 */
[----:B------:R-:W-:Y:S02]  /*1320*/  @!P3 F2FP.BF16.F32.PACK_AB R10, RZ, R10 ;  /* 0x0000000aff0ab23e */ /* 0x000fe400000010ff */
[----:B------:R-:W-:-:S02]  /*1330*/  @!P4 F2FP.BF16.F32.PACK_AB R13, RZ, R13 ;  /* 0x0000000dff0dc23e */ /* 0x000fc400000010ff */
[----:B------:R-:W-:Y:S02]  /*1340*/  @!P5 F2FP.BF16.F32.PACK_AB R14, RZ, R14 ;  /* 0x0000000eff0ed23e */ /* 0x000fe400000010ff */
[----:B------:R-:W-:Y:S02]  /*1350*/  @!P6 F2FP.BF16.F32.PACK_AB R0, RZ, R0 ;  /* 0x00000000ff00e23e */ /* 0x000fe400000010ff */
[----:B------:R-:W-:Y:S02]  /*1360*/  @!P3 PRMT R9, R10, 0x7610, R9 ;  /* 0x000076100a09b816 */ /* 0x000fe40000000009 */
[----:B------:R-:W-:Y:S02]  /*1370*/  @!P4 PRMT R8, R13, 0x7610, R8 ;  /* 0x000076100d08c816 */ /* 0x000fe40000000008 */
[----:B------:R-:W-:Y:S02]  /*1380*/  @!P5 PRMT R5, R14, 0x7610, R5 ;  /* 0x000076100e05d816 */ /* 0x000fe40000000005 */
[----:B------:R-:W-:-:S07]  /*1390*/  @!P6 PRMT R12, R0, 0x7610, R12 ;  /* 0x00007610000ce816 */ /* 0x000fce000000000c */
.L_x_12065:
[----:B------:R-:W-:Y:S02]  /*13a0*/  PRMT R11, R11, 0x5410, R6 ;  /* 0x000054100b0b7816 */ /* 0x000fe40000000006 */
[----:B------:R-:W-:Y:S02]  /*13b0*/  PRMT R7, R7, 0x5410, R4 ;  /* 0x0000541007077816 */ /* 0x000fe40000000004 */
[----:B------:R-:W-:Y:S01]  /*13c0*/  PRMT R9, R9, 0x5410, R8 ;  /* 0x0000541009097816 */ /* 0x000fe20000000008 */
[----:B------:R-:W-:Y:S01]  /*13d0*/  STG.E desc[UR4][R2.64], R11 ;  /* 0x0000000b02007986 */ /* 0x000fe2000c101904 */
[----:B------:R-:W-:-:S03]  /*13e0*/  PRMT R5, R5, 0x5410, R12 ;  /* 0x0000541005057816 */ /* 0x000fc6000000000c */
[----:B------:R-:W-:Y:S04]  /*13f0*/  STG.E desc[UR4][R2.64+0x200], R7 ;  /* 0x0002000702007986 */ /* 0x000fe8000c101904 */
[----:B------:R-:W-:Y:S04]  /*1400*/  STG.E desc[UR4][R2.64+0x400], R9 ;  /* 0x0004000902007986 */ /* 0x000fe8000c101904 */
[----:B------:R-:W-:Y:S01]  /*1410*/  STG.E desc[UR4][R2.64+0x600], R5 ;  /* 0x0006000502007986 */ /* 0x000fe2000c101904 */
[----:B------:R-:W-:Y:S05]  /*1420*/  EXIT ;  /* 0x000000000000794d */ /* 0x000fea0003800000 */
.L_x_12066:
        /* <DEDUP_REMOVED lines=13> */
.L_x_41786:


//--------------------- .text._ZN2at6native29vectorized_elementwise_kernelILi4ENS0_13AUnaryFunctorIN3c108BFloat16ES4_S4_ZZZNS0_19minimum_kernel_cudaERNS_18TensorIteratorBaseEENKUlvE0_clEvENKUlvE2_clEvEUlS4_S4_E_EESt5arrayIPcLm2EEEEviT0_T1_ --------------------------
	.section	.text._ZN2at6native29vectorized_elementwise_kernelILi4ENS0_13AUnaryFunctorIN3c108BFloat16ES4_S4_ZZZNS0_19minimum_kernel_cudaERNS_18TensorIteratorBaseEENKUlvE0_clEvENKUlvE2_clEvEUlS4_S4_E_EESt5arrayIPcLm2EEEEviT0_T1_,"ax",@progbits
	.align	128
        .global         _ZN2at6native29vectorized_elementwise_kernelILi4ENS0_13AUnaryFunctorIN3c108BFloat16ES4_S4_ZZZNS0_19minimum_kernel_cudaERNS_18TensorIteratorBaseEENKUlvE0_clEvENKUlvE2_clEvEUlS4_S4_E_EESt5arrayIPcLm2EEEEviT0_T1_
        .type           _ZN2at6native29vectorized_elementwise_kernelILi4ENS0_13AUnaryFunctorIN3c108BFloat16ES4_S4_ZZZNS0_19minimum_kernel_cudaERNS_18TensorIteratorBaseEENKUlvE0_clEvENKUlvE2_clEvEUlS4_S4_E_EESt5arrayIPcLm2EEEEviT0_T1_,@function
        .size           _ZN2at6native29vectorized_elementwise_kernelILi4ENS0_13AUnaryFunctorIN3c108BFloat16ES4_S4_ZZZNS0_19minimum_kernel_cudaERNS_18TensorIteratorBaseEENKUlvE0_clEvENKUlvE2_clEvEUlS4_S4_E_EESt5arrayIPcLm2EEEEviT0_T1_,(.L_x_41787 - _ZN2at6native29vectorized_elementwise_kernelILi4ENS0_13AUnaryFunctorIN3c108BFloat16ES4_S4_ZZZNS0_19minimum_kernel_cudaERNS_18TensorIteratorBaseEENKUlvE0_clEvENKUlvE2_clEvEUlS4_S4_E_EESt5arrayIPcLm2EEEEviT0_T1_)
        .other          _ZN2at6native29vectorized_elementwise_kernelILi4ENS0_13AUnaryFunctorIN3c108BFloat16ES4_S4_ZZZNS0_19minimum_kernel_cudaERNS_18TensorIteratorBaseEENKUlvE0_clEvENKUlvE2_clEvEUlS4_S4_E_EESt5arrayIPcLm2EEEEviT0_T1_,@"STO_CUDA_ENTRY STV_DEFAULT"
_ZN2at6native29vectorized_elementwise_kernelILi4ENS0_13AUnaryFunctorIN3c108BFloat16ES4_S4_ZZZNS0_19minimum_kernel_cudaERNS_18TensorIteratorBaseEENKUlvE0_clEvENKUlvE2_clEvEUlS4_S4_E_EESt5arrayIPcLm2EEEEviT0_T1_:
.text._ZN2at6native29vectorized_elementwise_kernelILi4ENS0_13AUnaryFunctorIN3c108BFloat16ES4_S4_ZZZNS0_19minimum_kernel_cudaERNS_18TensorIteratorBaseEENKUlvE0_clEvENKUlvE2_clEvEUlS4_S4_E_EESt5arrayIPcLm2EEEEviT0_T1_:
        /* <DEDUP_REMOVED lines=91> */
.L_x_12069:
[----:B------:R-:W-:Y:S05]  /*05b0*/  BSYNC.RECONVERGENT B0 ;  /* 0x0000000000007941 */ /* 0x000fea0003800200 */
.L_x_12068:
        /* <DEDUP_REMOVED lines=15> */
.L_x_12071:
[----:B------:R-:W-:Y:S05]  /*06b0*/  BSYNC.RECONVERGENT B0 ;  /* 0x0000000000007941 */ /* 0x000fea0003800200 */
.L_x_12070:
        /* <DEDUP_REMOVED lines=15> */
.L_x_12073:
[----:B------:R-:W-:Y:S05]  /*07b0*/  BSYNC.RECONVERGENT B0 ;  /* 0x0000000000007941 */ /* 0x000fea0003800200 */
.L_x_12072:
        /* <DEDUP_REMOVED lines=12> */
.L_x_12075:
[----:B------:R-:W-:Y:S05]  /*0880*/  BSYNC.RECONVERGENT B0 ;  /* 0x0000000000007941 */ /* 0x000fea0003800200 */
.L_x_12074:
        /* <DEDUP_REMOVED lines=12> */
.L_x_12077:
[----:B------:R-:W-:Y:S05]  /*0950*/  BSYNC.RECONVERGENT B0 ;  /* 0x0000000000007941 */ /* 0x000fea0003800200 */
.L_x_12076:
        /* <DEDUP_REMOVED lines=12> */
.L_x_12079:
[----:B------:R-:W-:Y:S05]  /*0a20*/  BSYNC.RECONVERGENT B0 ;  /* 0x0000000000007941 */ /* 0x000fea0003800200 */
.L_x_12078:
        /* <DEDUP_REMOVED lines=12> */
.L_x_12081:
[----:B------:R-:W-:Y:S05]  /*0af0*/  BSYNC.RECONVERGENT B0 ;  /* 0x0000000000007941 */ /* 0x000fea0003800200 */
.L_x_12080:
        /* <DEDUP_REMOVED lines=11> */
.L_x_12083:
[----:B------:R-:W-:Y:S05]  /*0bb0*/  BSYNC.RECONVERGENT B0 ;  /* 0x0000000000007941 */ /* 0x000fea0003800200 */
.L_x_12082:
        /* <DEDUP_REMOVED lines=18> */
.L_x_12086:
[----:B------:R-:W-:-:S13]  /*0ce0*/  ISETP.GE.U32.AND P0, PT, R11, R14, PT ;  /* 0x0000000e0b00720c */ /* 0x000fda0003f06070 */
[----:B------:R-:W-:Y:S05]  /*0cf0*/  @P0 BRA `(.L_x_12088) ;  /* 0x0000000000300947 */ /* 0x000fea0003800000 */
[----:B0-----:R-:W0:Y:S01]  /*0d00*/  LDC.64 R2, c[0x0][0x388] ;  /* 0x0000e200ff027b82 */ /* 0x001e220000000a00 */
[----:B------:R-:W-:Y:S02]  /*0d10*/  IMAD.IADD R9, R16, 0x1, R11 ;  /* 0x0000000110097824 */ /* 0x000fe400078e020b */
[----:B------:R-:W-:Y:S02]  /*0d20*/  VIADD R11, R11, 0x80 ;  /* 0x000000800b0b7836 */ /* 0x000fe40000000000 */
[----:B0-----:R-:W-:-:S05]  /*0d30*/  IMAD.WIDE.U32 R2, R9, 0x2, R2 ;  /* 0x0000000209027825 */ /* 0x001fca00078e0002 */
[----:B------:R1:W-:Y:S02]  /*0d40*/  STG.E.U16 desc[UR4][R2.64], R6 ;  /* 0x0000000602007986 */ /* 0x0003e4000c101504 */
.L_x_12087:
[----:B------:R-:W-:-:S13]  /*0d50*/  ISETP.GE.U32.AND P0, PT, R11, R14, PT ;  /* 0x0000000e0b00720c */ /* 0x000fda0003f06070 */
[----:B------:R-:W-:Y:S05]  /*0d60*/  @P0 BRA `(.L_x_12089) ;  /* 0x0000000000340947 */ /* 0x000fea0003800000 */
[----:B01----:R-:W0:Y:S01]  /*0d70*/  LDC.64 R2, c[0x0][0x388] ;  /* 0x0000e200ff027b82 */ /* 0x003e220000000a00 */
[----:B------:R-:W-:Y:S02]  /*0d80*/  IMAD.IADD R9, R16, 0x1, R11 ;  /* 0x0000000110097824 */ /* 0x000fe400078e020b */
[----:B------:R-:W-:Y:S02]  /*0d90*/  VIADD R11, R11, 0x80 ;  /* 0x000000800b0b7836 */ /* 0x000fe40000000000 */
[----:B0-----:R-:W-:-:S05]  /*0da0*/  IMAD.WIDE.U32 R2, R9, 0x2, R2 ;  /* 0x0000000209027825 */ /* 0x001fca00078e0002 */
[----:B-----5:R1:W-:Y:S02]  /*0db0*/  STG.E.U16 desc[UR4][R2.64], R0 ;  /* 0x0000000002007986 */ /* 0x0203e4000c101504 */
.L_x_12088:
        /* <DEDUP_REMOVED lines=8> */
.L_x_12089:
[----:B------:R-:W-:Y:S05]  /*0e40*/  BSYNC.RELIABLE B1 ;  /* 0x0000000000017941 */ /* 0x000fea0003800100 */
.L_x_12085:
[----:B------:R-:W-:-:S13]  /*0e50*/  ISETP.GE.U32.AND P0, PT, R11, R14, PT ;  /* 0x0000000e0b00720c */ /* 0x000fda0003f06070 */
[----:B012---:R-:W0:Y:S01]  /*0e60*/  @!P0 LDC.64 R2, c[0x0][0x388] ;  /* 0x0000e200ff028b82 */ /* 0x007e220000000a00 */
[----:B------:R-:W-:Y:S02]  /*0e70*/  @!P0 IMAD.IADD R7, R16, 0x1, R11 ;  /* 0x0000000110078824 */ /* 0x000fe400078e020b */
[----:B------:R-:W-:Y:S02]  /*0e80*/  @!P0 VIADD R11, R11, 0x80 ;  /* 0x000000800b0b8836 */ /* 0x000fe40000000000 */
[----:B0-----:R-:W-:-:S05]  /*0e90*/  @!P0 IMAD.WIDE.U32 R2, R7, 0x2, R2 ;  /* 0x0000000207028825 */ /* 0x001fca00078e0002 */
[----:B-----5:R2:W-:Y:S02]  /*0ea0*/  @!P0 STG.E.U16 desc[UR4][R2.64], R5 ;  /* 0x0000000502008986 */ /* 0x0205e4000c101504 */
.L_x_12090:
[----:B------:R-:W-:Y:S05]  /*0eb0*/  BSYNC.RECONVERGENT B0 ;  /* 0x0000000000007941 */ /* 0x000fea0003800200 */
.L_x_12084:
        /* <DEDUP_REMOVED lines=8> */
.L_x_12067:
        /* <DEDUP_REMOVED lines=17> */
[----:B------:R-:W2:Y:S04]  /*1050*/  LDG.E.64 R8, desc[UR4][R16.64] ;  /* 0x0000000410087981 */ /* 0x000ea8000c1e1b00 */
[----:B------:R-:W3:Y:S01]  /*1060*/  LDG.E.64 R4, desc[UR4][R16.64+0x400] ;  /* 0x0004000410047981 */ /* 0x000ee2000c1e1b00 */
[C---:B--2---:R-:W-:Y:S01]  /*1070*/  IMAD.U32 R7, R8.reuse, 0x10000, RZ ;  /* 0x0001000008077824 */ /* 0x044fe200078e00ff */
[C---:B------:R-:W-:Y:S02]  /*1080*/  PRMT R11, R8.reuse, 0x7610, R11 ;  /* 0x00007610080b7816 */ /* 0x040fe4000000000b */
[----:B------:R-:W-:Y:S01]  /*1090*/  PRMT R8, R8, 0x7632, R8 ;  /* 0x0000763208087816 */ /* 0x000fe20000000008 */
[----:B---3--:R-:W-:Y:S01]  /*10a0*/  IMAD.U32 R25, R5, 0x10000, RZ ;  /* 0x0001000005197824 */ /* 0x008fe200078e00ff */
[----:B------:R-:W-:-:S02]  /*10b0*/  FSETP.NAN.FTZ.AND P0, PT, R7, R7, PT ;  /* 0x000000070700720b */ /* 0x000fc40003f18000 */
[----:B------:R-:W-:Y:S01]  /*10c0*/  PRMT R6, R9, 0x7632, R6 ;  /* 0x0000763209067816 */ /* 0x000fe20000000006 */
[----:B------:R-:W-:Y:S01]  /*10d0*/  IMAD.U32 R13, R8, 0x10000, RZ ;  /* 0x00010000080d7824 */ /* 0x000fe200078e00ff */
[----:B------:R-:W-:Y:S02]  /*10e0*/  PRMT R15, R5, 0x7632, R15 ;  /* 0x00007632050f7816 */ /* 0x000fe4000000000f */
[----:B------:R-:W-:Y:S01]  /*10f0*/  FSETP.NAN.FTZ.AND P5, PT, R25, R25, PT ;  /* 0x000000191900720b */ /* 0x000fe20003fb8000 */
[----:B------:R-:W-:Y:S02]  /*1100*/  IMAD.U32 R19, R6, 0x10000, RZ ;  /* 0x0001000006137824 */ /* 0x000fe400078e00ff */
[----:B------:R-:W-:-:S03]  /*1110*/  IMAD.U32 R15, R15, 0x10000, RZ ;  /* 0x000100000f0f7824 */ /* 0x000fc600078e00ff */
[----:B------:R-:W-:Y:S02]  /*1120*/  FSETP.NAN.FTZ.AND P2, PT, R19, R19, PT ;  /* 0x000000131300720b */ /* 0x000fe40003f58000 */
[C---:B------:R-:W-:Y:S02]  /*1130*/  @!P0 FMNMX.FTZ R7, R0.reuse, R7, PT ;  /* 0x0000000700078209 */ /* 0x040fe40003810000 */
[----:B------:R-:W-:Y:S02]  /*1140*/  FSETP.NAN.FTZ.AND P6, PT, R15, R15, PT ;  /* 0x0000000f0f00720b */ /* 0x000fe40003fd8000 */
[----:B------:R-:W-:Y:S02]  /*1150*/  @!P0 F2FP.BF16.F32.PACK_AB R7, RZ, R7 ;  /* 0x00000007ff07823e */ /* 0x000fe400000010ff */
[----:B------:R-:W-:Y:S02]  /*1160*/  @!P5 FMNMX.FTZ R14, R0, R25, PT ;  /* 0x00000019000ed209 */ /* 0x000fe40003810000 */
[----:B------:R-:W-:-:S02]  /*1170*/  @!P0 PRMT R11, R7, 0x7610, R11 ;  /* 0x00007610070b8816 */ /* 0x000fc4000000000b */
[----:B------:R-:W-:Y:S02]  /*1180*/  PRMT R7, R9, 0x7610, R7 ;  /* 0x0000761009077816 */ /* 0x000fe40000000007 */
[C---:B------:R-:W-:Y:S02]  /*1190*/  PRMT R9, R4.reuse, 0x7610, R9 ;  /* 0x0000761004097816 */ /* 0x040fe40000000009 */
[----:B------:R-:W-:Y:S01]  /*11a0*/  PRMT R4, R4, 0x7632, R4 ;  /* 0x0000763204047816 */ /* 0x000fe20000000004 */
[----:B------:R-:W-:Y:S01]  /*11b0*/  IMAD.U32 R17, R7, 0x10000, RZ ;  /* 0x0001000007117824 */ /* 0x000fe200078e00ff */
[----:B------:R-:W-:Y:S01]  /*11c0*/  FSETP.NAN.FTZ.AND P0, PT, R13, R13, PT ;  /* 0x0000000d0d00720b */ /* 0x000fe20003f18000 */
[----:B------:R-:W-:Y:S01]  /*11d0*/  IMAD.U32 R21, R9, 0x10000, RZ ;  /* 0x0001000009157824 */ /* 0x000fe200078e00ff */
[----:B------:R-:W-:Y:S01]  /*11e0*/  @!P5 F2FP.BF16.F32.PACK_AB R14, RZ, R14 ;  /* 0x0000000eff0ed23e */ /* 0x000fe200000010ff */
[----:B------:R-:W-:Y:S01]  /*11f0*/  IMAD.U32 R23, R4, 0x10000, RZ ;  /* 0x0001000004177824 */ /* 0x000fe200078e00ff */
[----:B------:R-:W-:-:S02]  /*1200*/  FSETP.NAN.FTZ.AND P1, PT, R17, R17, PT ;  /* 0x000000111100720b */ /* 0x000fc40003f38000 */
[----:B------:R-:W-:Y:S02]  /*1210*/  FSETP.NAN.FTZ.AND P3, PT, R21, R21, PT ;  /* 0x000000151500720b */ /* 0x000fe40003f78000 */
[----:B------:R-:W-:-:S05]  /*1220*/  FSETP.NAN.FTZ.AND P4, PT, R23, R23, PT ;  /* 0x000000171700720b */ /* 0x000fca0003f98000 */
[C---:B------:R-:W-:Y:S02]  /*1230*/  @!P0 FMNMX.FTZ R10, R0.reuse, R13, PT ;  /* 0x0000000d000a8209 */ /* 0x040fe40003810000 */
[C---:B------:R-:W-:Y:S02]  /*1240*/  @!P2 FMNMX.FTZ R13, R0.reuse, R19, PT ;  /* 0x00000013000da209 */ /* 0x040fe40003810000 */
[----:B------:R-:W-:Y:S02]  /*1250*/  @!P0 F2FP.BF16.F32.PACK_AB R10, RZ, R10 ;  /* 0x0000000aff0a823e */ /* 0x000fe400000010ff */
[----:B------:R-:W-:Y:S02]  /*1260*/  @!P2 F2FP.BF16.F32.PACK_AB R13, RZ, R13 ;  /* 0x0000000dff0da23e */ /* 0x000fe400000010ff */
[----:B------:R-:W-:Y:S02]  /*1270*/  @!P1 FMNMX.FTZ R12, R0, R17, PT ;  /* 0x00000011000c9209 */ /* 0x000fe40003810000 */
[----:B------:R-:W-:-:S02]  /*1280*/  @!P0 PRMT R8, R10, 0x7610, R8 ;  /* 0x000076100a088816 */ /* 0x000fc40000000008 */
[----:B------:R-:W-:Y:S02]  /*1290*/  @!P2 PRMT R6, R13, 0x7610, R6 ;  /* 0x000076100d06a816 */ /* 0x000fe40000000006 */
[----:B------:R-:W-:Y:S02]  /*12a0*/  @!P1 F2FP.BF16.F32.PACK_AB R12, RZ, R12 ;  /* 0x0000000cff0c923e */ /* 0x000fe400000010ff */
[C---:B------:R-:W-:Y:S02]  /*12b0*/  @!P3 FMNMX.FTZ R10, R0.reuse, R21, PT ;  /* 0x00000015000ab209 */ /* 0x040fe40003810000 */
[C---:B------:R-:W-:Y:S02]  /*12c0*/  @!P4 FMNMX.FTZ R13, R0.reuse, R23, PT ;  /* 0x00000017000dc209 */ /* 0x040fe40003810000 */
[----:B------:R-:W-:Y:S02]  /*12d0*/  @!P6 FMNMX.FTZ R0, R0, R15, PT ;  /* 0x0000000f0000e209 */ /* 0x000fe40003810000 */
[----:B------:R-:W-:-:S02]  /*12e0*/  @!P1 PRMT R7, R12, 0x7610, R7 ;  /* 0x000076100c079816 */ /* 0x000fc40000000007 */
[----:B------:R-:W-:Y:S02]  /*12f0*/  PRMT R12, R5, 0x7632, R12 ;  /* 0x00007632050c7816 */ /* 0x000fe4000000000c */
[----:B------:R-:W-:Y:S02]  /*1300*/  @!P3 F2FP.BF16.F32.PACK_AB R10, RZ, R10 ;  /* 0x0000000aff0ab23e */ /* 0x000fe400000010ff */
[----:B------:R-:W-:Y:S02]  /*1310*/  @!P4 F2FP.BF16.F32.PACK_AB R13, RZ, R13 ;  /* 0x0000000dff0dc23e */ /* 0x000fe400000010ff */
[----:B------:R-:W-:Y:S02]  /*1320*/  @!P6 F2FP.BF16.F32.PACK_AB R0, RZ, R0 ;  /* 0x00000000ff00e23e */ /* 0x000fe400000010ff */
[----:B------:R-:W-:Y:S02]  /*1330*/  @!P3 PRMT R9, R10, 0x7610, R9 ;  /* 0x000076100a09b816 */ /* 0x000fe40000000009 */
[----:B------:R-:W-:-:S02]  /*1340*/  @!P4 PRMT R4, R13, 0x7610, R4 ;  /* 0x000076100d04c816 */ /* 0x000fc40000000004 */
[----:B------:R-:W-:Y:S02]  /*1350*/  @!P5 PRMT R5, R14, 0x7610, R5 ;  /* 0x000076100e05d816 */ /* 0x000fe40000000005 */
[----:B------:R-:W-:-:S07]  /*1360*/  @!P6 PRMT R12, R0, 0x7610, R12 ;  /* 0x00007610000ce816 */ /* 0x000fce000000000c */
.L_x_12091:
[----:B------:R-:W-:Y:S02]  /*1370*/  PRMT R10, R11, 0x5410, R8 ;  /* 0x000054100b0a7816 */ /* 0x000fe40000000008 */
[----:B------:R-:W-:Y:S02]  /*1380*/  PRMT R11, R7, 0x5410, R6 ;  /* 0x00005410070b7816 */ /* 0x000fe40000000006 */
[----:B------:R-:W-:Y:S02]  /*1390*/  PRMT R4, R9, 0x5410, R4 ;  /* 0x0000541009047816 */ /* 0x000fe40000000004 */
[----:B------:R-:W-:Y:S01]  /*13a0*/  PRMT R5, R5, 0x5410, R12 ;  /* 0x0000541005057816 */ /* 0x000fe2000000000c */
[----:B------:R-:W-:Y:S04]  /*13b0*/  STG.E.64 desc[UR4][R2.64], R10 ;  /* 0x0000000a02007986 */ /* 0x000fe8000c101b04 */
[----:B------:R-:W-:Y:S01]  /*13c0*/  STG.E.64 desc[UR4][R2.64+0x400], R4 ;  /* 0x0004000402007986 */ /* 0x000fe2000c101b04 */
[----:B------:R-:W-:Y:S05]  /*13d0*/  EXIT ;  /* 0x000000000000794d */ /* 0x000fea0003800000 */
.L_x_12092:
        /* <DEDUP_REMOVED lines=10> */
.L_x_41787:


//--------------------- .text._ZN2at6native29vectorized_elementwise_kernelILi8ENS0_13AUnaryFunctorIN3c108BFloat16ES4_S4_ZZZNS0_19minimum_kernel_cudaERNS_18TensorIteratorBaseEENKUlvE0_clEvENKUlvE2_clEvEUlS4_S4_E_EESt5arrayIPcLm2EEEEviT0_T1_ --------------------------
	.section	.text._ZN2at6native29vectorized_elementwise_kernelILi8ENS0_13AUnaryFunctorIN3c108BFloat16ES4_S4_ZZZNS0_19minimum_kernel_cudaERNS_18TensorIteratorBaseEENKUlvE0_clEvENKUlvE2_clEvEUlS4_S4_E_EESt5arrayIPcLm2EEEEviT0_T1_,"ax",@progbits
	.align	128
        .global         _ZN2at6native29vectorized_elementwise_kernelILi8ENS0_13AUnaryFunctorIN3c108BFloat16ES4_S4_ZZZNS0_19minimum_kernel_cudaERNS_18TensorIteratorBaseEENKUlvE0_clEvENKUlvE2_clEvEUlS4_S4_E_EESt5arrayIPcLm2EEEEviT0_T1_
        .type           _ZN2at6native29vectorized_elementwise_kernelILi8ENS0_13AUnaryFunctorIN3c108BFloat16ES4_S4_ZZZNS0_19minimum_kernel_cudaERNS_18TensorIteratorBaseEENKUlvE0_clEvENKUlvE2_clEvEUlS4_S4_E_EESt5arrayIPcLm2EEEEviT0_T1_,@function
        .size           _ZN2at6native29vectorized_elementwise_kernelILi8ENS0_13AUnaryFunctorIN3c108BFloat16ES4_S4_ZZZNS0_19minimum_kernel_cudaERNS_18TensorIteratorBaseEENKUlvE0_clEvENKUlvE2_clEvEUlS4_S4_E_EESt5arrayIPcLm2EEEEviT0_T1_,(.L_x_41788 - _ZN2at6native29vectorized_elementwise_kernelILi8ENS0_13AUnaryFunctorIN3c108BFloat16ES4_S4_ZZZNS0_19minimum_kernel_cudaERNS_18TensorIteratorBaseEENKUlvE0_clEvENKUlvE2_clEvEUlS4_S4_E_EESt5arrayIPcLm2EEEEviT0_T1_)
        .other          _ZN2at6native29vectorized_elementwise_kernelILi8ENS0_13AUnaryFunctorIN3c108BFloat16ES4_S4_ZZZNS0_19minimum_kernel_cudaERNS_18TensorIteratorBaseEENKUlvE0_clEvENKUlvE2_clEvEUlS4_S4_E_EESt5arrayIPcLm2EEEEviT0_T1_,@"STO_CUDA_ENTRY STV_DEFAULT"
_ZN2at6native29vectorized_elementwise_kernelILi8ENS0_13AUnaryFunctorIN3c108BFloat16ES4_S4_ZZZNS0_19minimum_kernel_cudaERNS_18TensorIteratorBaseEENKUlvE0_clEvENKUlvE2_clEvEUlS4_S4_E_EESt5arrayIPcLm2EEEEviT0_T1_:
.text._ZN2at6native29vectorized_elementwise_kernelILi8ENS0_13AUnaryFunctorIN3c108BFloat16ES4_S4_ZZZNS0_19minimum_kernel_cudaERNS_18TensorIteratorBaseEENKUlvE0_clEvENKUlvE2_clEvEUlS4_S4_E_EESt5arrayIPcLm2EEEEviT0_T1_:
        /* <DEDUP_REMOVED lines=22> */
[----:B------:R-:W-:Y:S01]  /*0160*/  @!P5 VIADD R19, R19, 0x80 ;  /* 0x000000801313d836 */ /* 0x000fe20000000000 */
[----:B------:R-:W-:Y:S01]  /*0170*/  PRMT R16, RZ, 0x7610, R16 ;  /* 0x00007610ff107816 */ /* 0x000fe20000000010 */
        /* <DEDUP_REMOVED lines=16> */
[----:B0-----:R-:W-:-:S04]  /*0280*/  @!P4 IMAD.WIDE.U32 R26, R27, 0x2, R2 ;  /* 0x000000021b1ac825 */ /* 0x001fc800078e0002 */
[----:B--2---:R-:W-:-:S05]  /*0290*/  @!P3 IMAD.WIDE.U32 R8, R25, 0x2, R8 ;  /* 0x000000021908b825 */ /* 0x004fca00078e0008 */
[----:B------:R0:W5:Y:S03]  /*02a0*/  @!P3 LDG.E.U16 R16, desc[UR4][R8.64] ;  /* 0x000000040810b981 */ /* 0x000166000c1e1500 */
[----:B------:R-:W2:Y:S01]  /*02b0*/  @!P1 LDC.64 R2, c[0x0][0x390] ;  /* 0x0000e400ff029b82 */ /* 0x000ea20000000a00 */
[----:B------:R-:W-:Y:S02]  /*02c0*/  @!P1 IMAD.IADD R17, R10, 0x1, R19 ;  /* 0x000000010a119824 */ /* 0x000fe400078e0213 */
[----:B------:R-:W-:-:S05]  /*02d0*/  @!P1 VIADD R19, R19, 0x80 ;  /* 0x0000008013139836 */ /* 0x000fca0000000000 */
[----:B0-----:R-:W0:Y:S01]  /*02e0*/  @!P0 LDC.64 R8, c[0x0][0x390] ;  /* 0x0000e400ff088b82 */ /* 0x001e220000000a00 */
[----:B------:R-:W-:Y:S01]  /*02f0*/  ISETP.GE.U32.AND P6, PT, R19, R14, PT ;  /* 0x0000000e1300720c */ /* 0x000fe20003fc6070 */
[----:B-1----:R-:W-:-:S05]  /*0300*/  @!P5 IMAD.WIDE.U32 R22, R11, 0x2, R22 ;  /* 0x000000020b16d825 */ /* 0x002fca00078e0016 */
[----:B------:R1:W5:Y:S07]  /*0310*/  @!P5 LDG.E.U16 R12, desc[UR4][R22.64] ;  /* 0x00000004160cd981 */ /* 0x00036e000c1e1500 */
[----:B------:R-:W-:Y:S01]  /*0320*/  @!P6 IMAD.IADD R25, R10, 0x1, R19 ;  /* 0x000000010a19e824 */ /* 0x000fe200078e0213 */
[----:B------:R-:W4:Y:S01]  /*0330*/  @!P6 LDC.64 R4, c[0x0][0x390] ;  /* 0x0000e400ff04eb82 */ /* 0x000f220000000a00 */
[----:B--2---:R-:W-:Y:S01]  /*0340*/  @!P1 IMAD.WIDE.U32 R18, R17, 0x2, R2 ;  /* 0x0000000211129825 */ /* 0x004fe200078e0002 */
[----:B-1----:R-:W-:-:S03]  /*0350*/  PRMT R22, RZ, 0x7610, R22 ;  /* 0x00007610ff167816 */ /* 0x002fc60000000016 */
[----:B------:R-:W-:-:S04]  /*0360*/  @!P0 IMAD.IADD R3, R10, 0x1, R13 ;  /* 0x000000010a038824 */ /* 0x000fc800078e020d */
[----:B0-----:R-:W-:-:S05]  /*0370*/  @!P0 IMAD.WIDE.U32 R8, R3, 0x2, R8 ;  /* 0x0000000203088825 */ /* 0x001fca00078e0008 */
[----:B------:R-:W5:Y:S01]  /*0380*/  @!P0 LDG.E.U16 R22, desc[UR4][R8.64] ;  /* 0x0000000408168981 */ /* 0x000f62000c1e1500 */
[----:B------:R-:W-:Y:S01]  /*0390*/  ISETP.GE.U32.AND P0, PT, R13, R14, PT ;  /* 0x0000000e0d00720c */ /* 0x000fe20003f06070 */
[----:B---3--:R-:W-:Y:S01]  /*03a0*/  @!P2 IMAD.WIDE.U32 R6, R21, 0x2, R6 ;  /* 0x000000021506a825 */ /* 0x008fe200078e0006 */
[----:B------:R-:W-:-:S11]  /*03b0*/  PRMT R17, RZ, 0x7610, R17 ;  /* 0x00007610ff117816 */ /* 0x000fd60000000011 */
[----:B------:R-:W0:Y:S01]  /*03c0*/  @!P0 LDC.64 R2, c[0x0][0x388] ;  /* 0x0000e200ff028b82 */ /* 0x000e220000000a00 */
[--C-:B----4-:R-:W-:Y:S01]  /*03d0*/  @!P6 IMAD.WIDE.U32 R20, R25, 0x2, R4.reuse ;  /* 0x000000021914e825 */ /* 0x110fe200078e0004 */
[----:B------:R-:W-:Y:S02]  /*03e0*/  PRMT R5, RZ, 0x7610, R5 ;  /* 0x00007610ff057816 */ /* 0x000fe40000000005 */
[----:B------:R-:W-:Y:S02]  /*03f0*/  PRMT R4, RZ, 0x7610, R4 ;  /* 0x00007610ff047816 */ /* 0x000fe40000000004 */
[----:B------:R-:W-:Y:S01]  /*0400*/  PRMT R11, RZ, 0x7610, R11 ;  /* 0x00007610ff0b7816 */ /* 0x000fe2000000000b */
[----:B------:R1:W5:Y:S01]  /*0410*/  @!P6 LDG.E.U16 R17, desc[UR4][R20.64] ;  /* 0x000000041411e981 */ /* 0x000362000c1e1500 */
[----:B------:R-:W-:-:S03]  /*0420*/  VIADD R23, R13, 0x100 ;  /* 0x000001000d177836 */ /* 0x000fc60000000000 */
[----:B------:R2:W5:Y:S04]  /*0430*/  @!P2 LDG.E.U16 R5, desc[UR4][R6.64] ;  /* 0x000000040605a981 */ /* 0x000568000c1e1500 */
[----:B------:R3:W5:Y:S01]  /*0440*/  @!P1 LDG.E.U16 R4, desc[UR4][R18.64] ;  /* 0x0000000412049981 */ /* 0x000762000c1e1500 */
[C---:B-1----:R-:W-:Y:S01]  /*0450*/  VIADD R21, R13.reuse, 0x280 ;  /* 0x000002800d157836 */ /* 0x042fe20000000000 */
        /* <DEDUP_REMOVED lines=10> */
[----:B-1----:R-:W-:-:S12]  /*0500*/  @P0 BRA `(.L_x_12095) ;  /* 0x0000000000280947 */ /* 0x002fd80003800000 */
        /* <DEDUP_REMOVED lines=10> */
.L_x_12095:
[----:B------:R-:W-:Y:S05]  /*05b0*/  BSYNC.RECONVERGENT B0 ;  /* 0x0000000000007941 */ /* 0x000fea0003800200 */
.L_x_12094:
        /* <DEDUP_REMOVED lines=15> */
.L_x_12097:
[----:B------:R-:W-:Y:S05]  /*06b0*/  BSYNC.RECONVERGENT B0 ;  /* 0x0000000000007941 */ /* 0x000fea0003800200 */
.L_x_12096:
[----:B------:R-:W-:Y:S01]  /*06c0*/  ISETP.GE.U32.AND P6, PT, R7, R14, PT ;  /* 0x0000000e0700720c */ /* 0x000fe20003fc6070 */
[----:B------:R-:W-:Y:S01]  /*06d0*/  @!P0 IMAD.IADD R7, R10, 0x1, R13 ;  /* 0x000000010a078824 */ /* 0x000fe200078e020d */
[----:B------:R-:W-:Y:S03]  /*06e0*/  BSSY.RECONVERGENT B0, `(.L_x_12098) ;  /* 0x000000d000007945 */ /* 0x000fe60003800200 */
[----:B0-----:R-:W-:Y:S01]  /*06f0*/  @!P0 IMAD.WIDE.U32 R2, R7, 0x2, R2 ;  /* 0x0000000207028825 */ /* 0x001fe200078e0002 */
[----:B------:R-:W-:Y:S07]  /*0700*/  @P1 BRA `(.L_x_12099) ;  /* 0x0000000000281947 */ /* 0x000fee0003800000 */
[----:B------:R-:W-:Y:S02]  /*0710*/  IMAD.U32 R7, R0, 0x10000, RZ ;  /* 0x0001000000077824 */ /* 0x000fe400078e00ff */
[----:B-----5:R-:W-:-:S03]  /*0720*/  IMAD.U32 R15, RZ, RZ, UR7 ;  /* 0x00000007ff0f7e24 */ /* 0x020fc6000f8e00ff */
        /* <DEDUP_REMOVED lines=8> */
.L_x_12099:
[----:B------:R-:W-:Y:S05]  /*07b0*/  BSYNC.RECONVERGENT B0 ;  /* 0x0000000000007941 */ /* 0x000fea0003800200 */
.L_x_12098:
        /* <DEDUP_REMOVED lines=12> */
.L_x_12101:
[----:B------:R-:W-:Y:S05]  /*0880*/  BSYNC.RECONVERGENT B0 ;  /* 0x0000000000007941 */ /* 0x000fea0003800200 */
.L_x_12100:
        /* <DEDUP_REMOVED lines=12> */
.L_x_12103:
[----:B------:R-:W-:Y:S05]  /*0950*/  BSYNC.RECONVERGENT B0 ;  /* 0x0000000000007941 */ /* 0x000fea0003800200 */
.L_x_12102:
        /* <DEDUP_REMOVED lines=12> */
.L_x_12105:
[----:B------:R-:W-:Y:S05]  /*0a20*/  BSYNC.RECONVERGENT B0 ;  /* 0x0000000000007941 */ /* 0x000fea0003800200 */
.L_x_12104:
        /* <DEDUP_REMOVED lines=12> */
.L_x_12107:
[----:B------:R-:W-:Y:S05]  /*0af0*/  BSYNC.RECONVERGENT B0 ;  /* 0x0000000000007941 */ /* 0x000fea0003800200 */
.L_x_12106:
        /* <DEDUP_REMOVED lines=11> */
.L_x_12109:
[----:B------:R-:W-:Y:S05]  /*0bb0*/  BSYNC.RECONVERGENT B0 ;  /* 0x0000000000007941 */ /* 0x000fea0003800200 */
.L_x_12108:
        /* <DEDUP_REMOVED lines=18> */
.L_x_12112:
[----:B------:R-:W-:-:S13]  /*0ce0*/  ISETP.GE.U32.AND P0, PT, R13, R14, PT ;  /* 0x0000000e0d00720c */ /* 0x000fda0003f06070 */
[----:B------:R-:W-:Y:S05]  /*0cf0*/  @P0 BRA `(.L_x_12114) ;  /* 0x0000000000300947 */ /* 0x000fea0003800000 */
[----:B0-----:R-:W0:Y:S01]  /*0d00*/  LDC.64 R2, c[0x0][0x388] ;  /* 0x0000e200ff027b82 */ /* 0x001e220000000a00 */
[----:B------:R-:W-:Y:S02]  /*0d10*/  IMAD.IADD R9, R10, 0x1, R13 ;  /* 0x000000010a097824 */ /* 0x000fe400078e020d */
[----:B------:R-:W-:Y:S02]  /*0d20*/  VIADD R13, R13, 0x80 ;  /* 0x000000800d0d7836 */ /* 0x000fe40000000000 */
[----:B0-----:R-:W-:-:S05]  /*0d30*/  IMAD.WIDE.U32 R2, R9, 0x2, R2 ;  /* 0x0000000209027825 */ /* 0x001fca00078e0002 */
[----:B------:R1:W-:Y:S02]  /*0d40*/  STG.E.U16 desc[UR4][R2.64], R7 ;  /* 0x0000000702007986 */ /* 0x0003e4000c101504 */
.L_x_12113:
[----:B------:R-:W-:-:S13]  /*0d50*/  ISETP.GE.U32.AND P0, PT, R13, R14, PT ;  /* 0x0000000e0d00720c */ /* 0x000fda0003f06070 */
[----:B------:R-:W-:Y:S05]  /*0d60*/  @P0 BRA `(.L_x_12115) ;  /* 0x0000000000340947 */ /* 0x000fea0003800000 */
[----:B01----:R-:W0:Y:S01]  /*0d70*/  LDC.64 R2, c[0x0][0x388] ;  /* 0x0000e200ff027b82 */ /* 0x003e220000000a00 */
[----:B------:R-:W-:Y:S02]  /*0d80*/  IMAD.IADD R7, R10, 0x1, R13 ;  /* 0x000000010a077824 */ /* 0x000fe400078e020d */
[----:B------:R-:W-:Y:S02]  /*0d90*/  VIADD R13, R13, 0x80 ;  /* 0x000000800d0d7836 */ /* 0x000fe40000000000 */
[----:B0-----:R-:W-:-:S05]  /*0da0*/  IMAD.WIDE.U32 R2, R7, 0x2, R2 ;  /* 0x0000000207027825 */ /* 0x001fca00078e0002 */
[----:B------:R1:W-:Y:S02]  /*0db0*/  STG.E.U16 desc[UR4][R2.64], R6 ;  /* 0x0000000602007986 */ /* 0x0003e4000c101504 */
.L_x_12114:
        /* <DEDUP_REMOVED lines=8> */
.L_x_12115:
[----:B------:R-:W-:Y:S05]  /*0e40*/  BSYNC.RELIABLE B1 ;  /* 0x0000000000017941 */ /* 0x000fea0003800100 */
.L_x_12111:
[----:B------:R-:W-:-:S13]  /*0e50*/  ISETP.GE.U32.AND P0, PT, R13, R14, PT ;  /* 0x0000000e0d00720c */ /* 0x000fda0003f06070 */
[----:B012---:R-:W0:Y:S01]  /*0e60*/  @!P0 LDC.64 R2, c[0x0][0x388] ;  /* 0x0000e200ff028b82 */ /* 0x007e220000000a00 */
[----:B------:R-:W-:Y:S02]  /*0e70*/  @!P0 IMAD.IADD R7, R10, 0x1, R13 ;  /* 0x000000010a078824 */ /* 0x000fe400078e020d */
[----:B------:R-:W-:Y:S02]  /*0e80*/  @!P0 VIADD R13, R13, 0x80 ;  /* 0x000000800d0d8836 */ /* 0x000fe40000000000 */
[----:B0-----:R-:W-:-:S05]  /*0e90*/  @!P0 IMAD.WIDE.U32 R2, R7, 0x2, R2 ;  /* 0x0000000207028825 */ /* 0x001fca00078e0002 */
[----:B-----5:R2:W-:Y:S02]  /*0ea0*/  @!P0 STG.E.U16 desc[UR4][R2.64], R5 ;  /* 0x0000000502008986 */ /* 0x0205e4000c101504 */
.L_x_12116:
[----:B------:R-:W-:Y:S05]  /*0eb0*/  BSYNC.RECONVERGENT B0 ;  /* 0x0000000000007941 */ /* 0x000fea0003800200 */
.L_x_12110:
        /* <DEDUP_REMOVED lines=8> */
.L_x_12093:
        /* <DEDUP_REMOVED lines=16> */
[----:B------:R-:W-:-:S06]  /*1040*/  IMAD.WIDE.U32 R6, R13, 0x10, R10 ;  /* 0x000000100d067825 */ /* 0x000fcc00078e000a */
[----:B------:R-:W2:Y:S02]  /*1050*/  LDG.E.128 R4, desc[UR4][R6.64] ;  /* 0x0000000406047981 */ /* 0x000ea4000c1e1d00 */
[----:B--2---:R-:W-:Y:S01]  /*1060*/  IMAD.U32 R9, R4, 0x10000, RZ ;  /* 0x0001000004097824 */ /* 0x004fe200078e00ff */
[----:B------:R-:W-:Y:S01]  /*1070*/  PRMT R12, R5, 0x7610, R12 ;  /* 0x00007610050c7816 */ /* 0x000fe2000000000c */
[----:B------:R-:W-:Y:S01]  /*1080*/  IMAD.U32 R25, R7, 0x10000, RZ ;  /* 0x0001000007197824 */ /* 0x000fe200078e00ff */
[----:B------:R-:W-:Y:S02]  /*1090*/  PRMT R5, R5, 0x7632, R5 ;  /* 0x0000763205057816 */ /* 0x000fe40000000005 */
[----:B------:R-:W-:Y:S01]  /*10a0*/  FSETP.NAN.FTZ.AND P0, PT, R9, R9, PT ;  /* 0x000000090900720b */ /* 0x000fe20003f18000 */
[----:B------:R-:W-:Y:S01]  /*10b0*/  IMAD.U32 R17, R12, 0x10000, RZ ;  /* 0x000100000c117824 */ /* 0x000fe200078e00ff */
[C---:B------:R-:W-:Y:S01]  /*10c0*/  PRMT R11, R6.reuse, 0x7610, R11 ;  /* 0x00007610060b7816 */ /* 0x040fe2000000000b */
[----:B------:R-:W-:Y:S01]  /*10d0*/  IMAD.U32 R19, R5, 0x10000, RZ ;  /* 0x0001000005137824 */ /* 0x000fe200078e00ff */
[----:B------:R-:W-:-:S02]  /*10e0*/  PRMT R6, R6, 0x7632, R6 ;  /* 0x0000763206067816 */ /* 0x000fc40000000006 */
[----:B------:R-:W-:Y:S01]  /*10f0*/  PRMT R15, R7, 0x7632, R15 ;  /* 0x00007632070f7816 */ /* 0x000fe2000000000f */
[----:B------:R-:W-:Y:S01]  /*1100*/  IMAD.U32 R21, R11, 0x10000, RZ ;  /* 0x000100000b157824 */ /* 0x000fe200078e00ff */
[----:B------:R-:W-:Y:S01]  /*1110*/  FSETP.NAN.FTZ.AND P1, PT, R17, R17, PT ;  /* 0x000000111100720b */ /* 0x000fe20003f38000 */
[----:B------:R-:W-:Y:S01]  /*1120*/  IMAD.U32 R23, R6, 0x10000, RZ ;  /* 0x0001000006177824 */ /* 0x000fe200078e00ff */
[----:B------:R-:W-:Y:S01]  /*1130*/  FSETP.NAN.FTZ.AND P2, PT, R19, R19, PT ;  /* 0x000000131300720b */ /* 0x000fe20003f58000 */
[----:B------:R-:W-:Y:S01]  /*1140*/  IMAD.U32 R15, R15, 0x10000, RZ ;  /* 0x000100000f0f7824 */ /* 0x000fe200078e00ff */
[----:B------:R-:W-:Y:S02]  /*1150*/  FSETP.NAN.FTZ.AND P3, PT, R21, R21, PT ;  /* 0x000000151500720b */ /* 0x000fe40003f78000 */
[----:B------:R-:W-:Y:S02]  /*1160*/  @!P0 FMNMX.FTZ R0, R8, R9, PT ;  /* 0x0000000908008209 */ /* 0x000fe40003810000 */
[----:B------:R-:W-:-:S02]  /*1170*/  PRMT R9, R4, 0x7610, R9 ;  /* 0x0000761004097816 */ /* 0x000fc40000000009 */
[----:B------:R-:W-:Y:S02]  /*1180*/  PRMT R4, R4, 0x7632, R4 ;  /* 0x0000763204047816 */ /* 0x000fe40000000004 */
[----:B------:R-:W-:Y:S02]  /*1190*/  @!P0 F2FP.BF16.F32.PACK_AB R0, RZ, R0 ;  /* 0x00000000ff00823e */ /* 0x000fe400000010ff */
[----:B------:R-:W-:Y:S01]  /*11a0*/  FSETP.NAN.FTZ.AND P4, PT, R23, R23, PT ;  /* 0x000000171700720b */ /* 0x000fe20003f98000 */
[----:B------:R-:W-:Y:S01]  /*11b0*/  IMAD.U32 R13, R4, 0x10000, RZ ;  /* 0x00010000040d7824 */ /* 0x000fe200078e00ff */
[----:B------:R-:W-:Y:S02]  /*11c0*/  @!P0 PRMT R9, R0, 0x7610, R9 ;  /* 0x0000761000098816 */ /* 0x000fe40000000009 */
[----:B------:R-:W-:Y:S02]  /*11d0*/  FSETP.NAN.FTZ.AND P5, PT, R25, R25, PT ;  /* 0x000000191900720b */ /* 0x000fe40003fb8000 */
[----:B------:R-:W-:-:S02]  /*11e0*/  FSETP.NAN.FTZ.AND P0, PT, R13, R13, PT ;  /* 0x0000000d0d00720b */ /* 0x000fc40003f18000 */
[----:B------:R-:W-:Y:S02]  /*11f0*/  FSETP.NAN.FTZ.AND P6, PT, R15, R15, PT ;  /* 0x0000000f0f00720b */ /* 0x000fe40003fd8000 */
[----:B------:R-:W-:Y:S02]  /*1200*/  @!P2 FMNMX.FTZ R14, R8, R19, PT ;  /* 0x00000013080ea209 */ /* 0x000fe40003810000 */
[----:B------:R-:W-:Y:S02]  /*1210*/  PRMT R0, R7, 0x7632, R0 ;  /* 0x0000763207007816 */ /* 0x000fe40000000000 */
[----:B------:R-:W-:-:S03]  /*1220*/  @!P2 F2FP.BF16.F32.PACK_AB R18, RZ, R14 ;  /* 0x0000000eff12a23e */ /* 0x000fc600000010ff */
[C---:B------:R-:W-:Y:S02]  /*1230*/  @!P5 FMNMX.FTZ R14, R8.reuse, R25, PT ;  /* 0x00000019080ed209 */ /* 0x040fe40003810000 */
[C---:B------:R-:W-:Y:S02]  /*1240*/  @!P0 FMNMX.FTZ R10, R8.reuse, R13, PT ;  /* 0x0000000d080a8209 */ /* 0x040fe40003810000 */
[C---:B------:R-:W-:Y:S02]  /*1250*/  @!P1 FMNMX.FTZ R13, R8.reuse, R17, PT ;  /* 0x00000011080d9209 */ /* 0x040fe40003810000 */
[----:B------:R-:W-:Y:S02]  /*1260*/  @!P0 F2FP.BF16.F32.PACK_AB R16, RZ, R10 ;  /* 0x0000000aff10823e */ /* 0x000fe400000010ff */
[----:B------:R-:W-:Y:S02]  /*1270*/  @!P1 F2FP.BF16.F32.PACK_AB R17, RZ, R13 ;  /* 0x0000000dff11923e */ /* 0x000fe400000010ff */
[----:B------:R-:W-:-:S02]  /*1280*/  @!P3 FMNMX.FTZ R10, R8, R21, PT ;  /* 0x00000015080ab209 */ /* 0x000fc40003810000 */
[C---:B------:R-:W-:Y:S02]  /*1290*/  @!P4 FMNMX.FTZ R13, R8.reuse, R23, PT ;  /* 0x00000017080dc209 */ /* 0x040fe40003810000 */
[----:B------:R-:W-:Y:S02]  /*12a0*/  @!P6 FMNMX.FTZ R8, R8, R15, PT ;  /* 0x0000000f0808e209 */ /* 0x000fe40003810000 */
[----:B------:R-:W-:Y:S02]  /*12b0*/  @!P3 F2FP.BF16.F32.PACK_AB R10, RZ, R10 ;  /* 0x0000000aff0ab23e */ /* 0x000fe400000010ff */
[----:B------:R-:W-:Y:S02]  /*12c0*/  @!P4 F2FP.BF16.F32.PACK_AB R13, RZ, R13 ;  /* 0x0000000dff0dc23e */ /* 0x000fe400000010ff */
[----:B------:R-:W-:Y:S02]  /*12d0*/  @!P5 F2FP.BF16.F32.PACK_AB R14, RZ, R14 ;  /* 0x0000000eff0ed23e */ /* 0x000fe400000010ff */
[----:B------:R-:W-:-:S02]  /*12e0*/  @!P6 F2FP.BF16.F32.PACK_AB R8, RZ, R8 ;  /* 0x00000008ff08e23e */ /* 0x000fc400000010ff */
[----:B------:R-:W-:Y:S02]  /*12f0*/  @!P0 PRMT R4, R16, 0x7610, R4 ;  /* 0x0000761010048816 */ /* 0x000fe40000000004 */
[----:B------:R-:W-:Y:S02]  /*1300*/  @!P1 PRMT R12, R17, 0x7610, R12 ;  /* 0x00007610110c9816 */ /* 0x000fe4000000000c */
[----:B------:R-:W-:Y:S02]  /*1310*/  @!P2 PRMT R5, R18, 0x7610, R5 ;  /* 0x000076101205a816 */ /* 0x000fe40000000005 */
[----:B------:R-:W-:Y:S02]  /*1320*/  @!P3 PRMT R11, R10, 0x7610, R11 ;  /* 0x000076100a0bb816 */ /* 0x000fe4000000000b */
[----:B------:R-:W-:Y:S02]  /*1330*/  @!P4 PRMT R6, R13, 0x7610, R6 ;  /* 0x000076100d06c816 */ /* 0x000fe40000000006 */
[----:B------:R-:W-:-:S02]  /*1340*/  @!P5 PRMT R7, R14, 0x7610, R7 ;  /* 0x000076100e07d816 */ /* 0x000fc40000000007 */
[----:B------:R-:W-:-:S07]  /*1350*/  @!P6 PRMT R0, R8, 0x7610, R0 ;  /* 0x000076100800e816 */ /* 0x000fce0000000000 */
.L_x_12117:
[----:B------:R-:W-:Y:S02]  /*1360*/  PRMT R7, R7, 0x5410, R0 ;  /* 0x0000541007077816 */ /* 0x000fe40000000000 */
[----:B------:R-:W-:Y:S02]  /*1370*/  PRMT R6, R11, 0x5410, R6 ;  /* 0x000054100b067816 */ /* 0x000fe40000000006 */
[----:B------:R-:W-:Y:S02]  /*1380*/  PRMT R5, R12, 0x5410, R5 ;  /* 0x000054100c057816 */ /* 0x000fe40000000005 */
[----:B------:R-:W-:-:S05]  /*1390*/  PRMT R4, R9, 0x5410, R4 ;  /* 0x0000541009047816 */ /* 0x000fca0000000004 */
[----:B------:R-:W-:Y:S01]  /*13a0*/  STG.E.128 desc[UR4][R2.64], R4 ;  /* 0x0000000402007986 */ /* 0x000fe2000c101d04 */
[----:B------:R-:W-:Y:S05]  /*13b0*/  EXIT ;  /* 0x000000000000794d */ /* 0x000fea0003800000 */
.L_x_12118:
        /* <DEDUP_REMOVED lines=12> */
.L_x_41788:


//--------------------- .text._ZN2at6native18elementwise_kernelILi128ELi4EZNS0_15gpu_kernel_implINS0_13BinaryFunctorIN3c108BFloat16ES5_S5_ZZZNS0_19minimum_kernel_cudaERNS_18TensorIteratorBaseEENKUlvE0_clEvENKUlvE2_clEvEUlS5_S5_E_EEEEvS7_RKT_EUliE_EEviT1_ --------------------------
	.section	.text._ZN2at6native18elementwise_kernelILi128ELi4EZNS0_15gpu_kernel_implINS0_13BinaryFunctorIN3c108BFloat16ES5_S5_ZZZNS0_19minimum_kernel_cudaERNS_18TensorIteratorBaseEENKUlvE0_clEvENKUlvE2_clEvEUlS5_S5_E_EEEEvS7_RKT_EUliE_EEviT1_,"ax",@progbits
	.align	128
        .global         _ZN2at6native18elementwise_kernelILi128ELi4EZNS0_15gpu_kernel_implINS0_13BinaryFunctorIN3c108BFloat16ES5_S5_ZZZNS0_19minimum_kernel_cudaERNS_18TensorIteratorBaseEENKUlvE0_clEvENKUlvE2_clEvEUlS5_S5_E_EEEEvS7_RKT_EUliE_EEviT1_
        .type           _ZN2at6native18elementwise_kernelILi128ELi4EZNS0_15gpu_kernel_implINS0_13BinaryFunctorIN3c108BFloat16ES5_S5_ZZZNS0_19minimum_kernel_cudaERNS_18TensorIteratorBaseEENKUlvE0_clEvENKUlvE2_clEvEUlS5_S5_E_EEEEvS7_RKT_EUliE_EEviT1_,@function
        .size           _ZN2at6native18elementwise_kernelILi128ELi4EZNS0_15gpu_kernel_implINS0_13BinaryFunctorIN3c108BFloat16ES5_S5_ZZZNS0_19minimum_kernel_cudaERNS_18TensorIteratorBaseEENKUlvE0_clEvENKUlvE2_clEvEUlS5_S5_E_EEEEvS7_RKT_EUliE_EEviT1_,(.L_x_41789 - _ZN2at6native18elementwise_kernelILi128ELi4EZNS0_15gpu_kernel_implINS0_13BinaryFunctorIN3c108BFloat16ES5_S5_ZZZNS0_19minimum_kernel_cudaERNS_18TensorIteratorBaseEENKUlvE0_clEvENKUlvE2_clEvEUlS5_S5_E_EEEEvS7_RKT_EUliE_EEviT1_)
        .other          _ZN2at6native18elementwise_kernelILi128ELi4EZNS0_15gpu_kernel_implINS0_13BinaryFunctorIN3c108BFloat16ES5_S5_ZZZNS0_19minimum_kernel_cudaERNS_18TensorIteratorBaseEENKUlvE0_clEvENKUlvE2_clEvEUlS5_S5_E_EEEEvS7_RKT_EUliE_EEviT1_,@"STO_CUDA_ENTRY STV_DEFAULT"
_ZN2at6native18elementwise_kernelILi128ELi4EZNS0_15gpu_kernel_implINS0_13BinaryFunctorIN3c108BFloat16ES5_S5_ZZZNS0_19minimum_kernel_cudaERNS_18TensorIteratorBaseEENKUlvE0_clEvENKUlvE2_clEvEUlS5_S5_E_EEEEvS7_RKT_EUliE_EEviT1_:
.text._ZN2at6native18elementwise_kernelILi128ELi4EZNS0_15gpu_kernel_implINS0_13BinaryFunctorIN3c108BFloat16ES5_S5_ZZZNS0_19minimum_kernel_cudaERNS_18TensorIteratorBaseEENKUlvE0_clEvENKUlvE2_clEvEUlS5_S5_E_EEEEvS7_RKT_EUliE_EEviT1_:
        /* <DEDUP_REMOVED lines=371> */
.L_x_12121:
        /* <DEDUP_REMOVED lines=19> */
.L_x_12125:
[----:B------:R-:W2:Y:S02]  /*1860*/  LDG.E.U8 R2, desc[UR36][R2.64] ;  /* 0x0000002402027981 */ /* 0x000ea4000c1e1100 */
[----:B--2---:R-:W-:-:S04]  /*1870*/  I2FP.F32.U32 R0, R2 ;  /* 0x0000000200007245 */ /* 0x004fc80000201000 */
[----:B------:R-:W-:-:S04]  /*1880*/  F2FP.BF16.F32.PACK_AB R0, RZ, R0 ;  /* 0x00000000ff00723e */ /* 0x000fc800000010ff */
[----:B------:R-:W-:Y:S01]  /*1890*/  PRMT R19, R0, 0x7610, R19 ;  /* 0x0000761000137816 */ /* 0x000fe20000000013 */
[----:B------:R-:W-:Y:S06]  /*18a0*/  BRA `(.L_x_12127) ;  /* 0x0000000c00c07947 */ /* 0x000fec0003800000 */
.L_x_12124:
        /* <DEDUP_REMOVED lines=11> */
.L_x_12129:
[----:B------:R-:W2:Y:S02]  /*1960*/  LDG.E R2, desc[UR36][R2.64] ;  /* 0x0000002402027981 */ /* 0x000ea4000c1e1900 */
[----:B--2---:R-:W-:-:S04]  /*1970*/  I2FP.F32.S32 R0, R2 ;  /* 0x0000000200007245 */ /* 0x004fc80000201400 */
[----:B------:R-:W-:-:S04]  /*1980*/  F2FP.BF16.F32.PACK_AB R0, RZ, R0 ;  /* 0x00000000ff00723e */ /* 0x000fc800000010ff */
[----:B------:R-:W-:Y:S01]  /*1990*/  PRMT R19, R0, 0x7610, R19 ;  /* 0x0000761000137816 */ /* 0x000fe20000000013 */
[----:B------:R-:W-:Y:S06]  /*19a0*/  BRA `(.L_x_12127) ;  /* 0x0000000c00807947 */ /* 0x000fec0003800000 */
.L_x_12128:
[----:B------:R-:W2:Y:S02]  /*19b0*/  LDG.E.U16 R2, desc[UR36][R2.64] ;  /* 0x0000002402027981 */ /* 0x000ea4000c1e1500 */
[----:B--2---:R-:W0:Y:S02]  /*19c0*/  I2F.S16 R0, R2 ;  /* 0x0000000200007306 */ /* 0x004e240000101400 */
[----:B0-----:R-:W-:-:S04]  /*19d0*/  F2FP.BF16.F32.PACK_AB R0, RZ, R0 ;  /* 0x00000000ff00723e */ /* 0x001fc800000010ff */
[----:B------:R-:W-:Y:S01]  /*19e0*/  PRMT R19, R0, 0x7610, R19 ;  /* 0x0000761000137816 */ /* 0x000fe20000000013 */
[----:B------:R-:W-:Y:S06]  /*19f0*/  BRA `(.L_x_12127) ;  /* 0x0000000c006c7947 */ /* 0x000fec0003800000 */
.L_x_12123:
        /* <DEDUP_REMOVED lines=9> */
.L_x_12131:
[----:B------:R-:W2:Y:S02]  /*1a90*/  LDG.E.U16 R0, desc[UR36][R2.64] ;  /* 0x0000002402007981 */ /* 0x000ea4000c1e1500 */
[----:B--2---:R-:W-:-:S05]  /*1aa0*/  HADD2.F32 R0, -RZ, R0.H0_H0 ;  /* 0x20000000ff007230 */ /* 0x004fca0000004100 */
[----:B------:R-:W-:-:S04]  /*1ab0*/  F2FP.BF16.F32.PACK_AB R0, RZ, R0 ;  /* 0x00000000ff00723e */ /* 0x000fc800000010ff */
[----:B------:R-:W-:Y:S01]  /*1ac0*/  PRMT R19, R0, 0x7610, R19 ;  /* 0x0000761000137816 */ /* 0x000fe20000000013 */
[----:B------:R-:W-:Y:S06]  /*1ad0*/  BRA `(.L_x_12127) ;  /* 0x0000000c00347947 */ /* 0x000fec0003800000 */
.L_x_12130:
        /* <DEDUP_REMOVED lines=9> */
.L_x_12133:
[----:B------:R-:W2:Y:S02]  /*1b70*/  LDG.E.U16 R2, desc[UR36][R2.64] ;  /* 0x0000002402027981 */ /* 0x000ea4000c1e1500 */
[----:B--2---:R-:W-:-:S05]  /*1b80*/  HADD2.F32 R0, -RZ, R2.H0_H0 ;  /* 0x20000002ff007230 */ /* 0x004fca0000004100 */
[----:B------:R-:W-:-:S04]  /*1b90*/  F2FP.BF16.F32.PACK_AB R0, RZ, R0 ;  /* 0x00000000ff00723e */ /* 0x000fc800000010ff */
[----:B------:R-:W-:Y:S01]  /*1ba0*/  PRMT R19, R0, 0x7610, R19 ;  /* 0x0000761000137816 */ /* 0x000fe20000000013 */
[----:B------:R-:W-:Y:S06]  /*1bb0*/  BRA `(.L_x_12127) ;  /* 0x0000000800fc7947 */ /* 0x000fec0003800000 */
.L_x_12132:
        /* <DEDUP_REMOVED lines=9> */
.L_x_12122:
        /* <DEDUP_REMOVED lines=14> */
.L_x_12136:
        /* <DEDUP_REMOVED lines=9> */
.L_x_12135:
        /* <DEDUP_REMOVED lines=27> */
.L_x_12138:
        /* <DEDUP_REMOVED lines=14> */
.L_x_12137:
[----:B------:R0:W5:Y:S01]  /*2050*/  LDG.E.U16 R19, desc[UR36][R2.64] ;  /* 0x0000002402137981 */ /* 0x000162000c1e1500 */
[----:B------:R-:W-:Y:S05]  /*2060*/  BRA `(.L_x_12127) ;  /* 0x0000000400d07947 */ /* 0x000fea0003800000 */
.L_x_12134:
        /* <DEDUP_REMOVED lines=13> */
.L_x_12141:
        /* <DEDUP_REMOVED lines=21> */
.L_x_12145:
[----:B------:R-:W-:Y:S05]  /*2290*/  BSYNC.RECONVERGENT B1 ;  /* 0x0000000000017941 */ /* 0x000fea0003800200 */
.L_x_12144:
[----:B------:R-:W-:Y:S01]  /*22a0*/  IMAD.SHL.U32 R0, R0, 0x100000, RZ ;  /* 0x0010000000007824 */ /* 0x000fe200078e00ff */
[----:B------:R-:W-:-:S04]  /*22b0*/  LEA R2, R2, 0x3b800000, 0x17 ;  /* 0x3b80000002027811 */ /* 0x000fc800078eb8ff */
[----:B------:R-:W-:-:S07]  /*22c0*/  LOP3.LUT R0, R2, R0, R7, 0xfe, !PT ;  /* 0x0000000002007212 */ /* 0x000fce00078efe07 */
.L_x_12143:
[----:B------:R-:W-:Y:S05]  /*22d0*/  BSYNC.RECONVERGENT B0 ;  /* 0x0000000000007941 */ /* 0x000fea0003800200 */
.L_x_12142:
[----:B------:R-:W-:-:S04]  /*22e0*/  F2FP.BF16.F32.PACK_AB R0, RZ, R0 ;  /* 0x00000000ff00723e */ /* 0x000fc800000010ff */
[----:B------:R-:W-:Y:S01]  /*22f0*/  PRMT R19, R0, 0x7610, R19 ;  /* 0x0000761000137816 */ /* 0x000fe20000000013 */
[----:B------:R-:W-:Y:S06]  /*2300*/  BRA `(.L_x_12127) ;  /* 0x0000000400287947 */ /* 0x000fec0003800000 */
.L_x_12140:
        /* <DEDUP_REMOVED lines=21> */
.L_x_12149:
[----:B------:R-:W-:Y:S05]  /*2460*/  BSYNC.RECONVERGENT B1 ;  /* 0x0000000000017941 */ /* 0x000fea0003800200 */
.L_x_12148:
[----:B------:R-:W-:Y:S01]  /*2470*/  IMAD.SHL.U32 R0, R0, 0x200000, RZ ;  /* 0x0020000000007824 */ /* 0x000fe200078e00ff */
[----:B------:R-:W-:-:S04]  /*2480*/  LEA R2, R2, 0x37800000, 0x17 ;  /* 0x3780000002027811 */ /* 0x000fc800078eb8ff */
[----:B------:R-:W-:-:S07]  /*2490*/  LOP3.LUT R0, R2, R0, R7, 0xfe, !PT ;  /* 0x0000000002007212 */ /* 0x000fce00078efe07 */
.L_x_12147:
[----:B------:R-:W-:Y:S05]  /*24a0*/  BSYNC.RECONVERGENT B0 ;  /* 0x0000000000007941 */ /* 0x000fea0003800200 */
.L_x_12146:
[----:B------:R-:W-:-:S04]  /*24b0*/  F2FP.BF16.F32.PACK_AB R0, RZ, R0 ;  /* 0x00000000ff00723e */ /* 0x000fc800000010ff */
[----:B------:R-:W-:Y:S01]  /*24c0*/  PRMT R19, R0, 0x7610, R19 ;  /* 0x0000761000137816 */ /* 0x000fe20000000013 */
[----:B------:R-:W-:Y:S06]  /*24d0*/  BRA `(.L_x_12127) ;  /* 0x0000000000b47947 */ /* 0x000fec0003800000 */
.L_x_12139:
[----:B------:R-:W-:-:S09]  /*24e0*/  UISETP.NE.AND UP0, UPT, UR4, 0x1c, UPT ;  /* 0x0000001c0400788c */ /* 0x000fd2000bf05270 */
[----:B------:R-:W-:Y:S05]  /*24f0*/  BRA.U !UP0, `(.L_x_12150) ;  /* 0x00000001089c7547 */ /* 0x000fea000b800000 */
[----:B------:R-:W-:-:S09]  /*2500*/  UISETP.NE.AND UP0, UPT, UR4, 0x1d, UPT ;  /* 0x0000001d0400788c */ /* 0x000fd2000bf05270 */
[----:B------:R-:W-:Y:S05]  /*2510*/  BRA.U !UP0, `(.L_x_12151) ;  /* 0x0000000108807547 */ /* 0x000fea000b800000 */
[----:B------:R-:W-:-:S09]  /*2520*/  UISETP.NE.AND UP0, UPT, UR4, 0x2c, UPT ;  /* 0x0000002c0400788c */ /* 0x000fd2000bf05270 */
[----:B------:R-:W-:Y:S05]  /*2530*/  BRA.U !UP0, `(.L_x_12152) ;  /* 0x0000000108487547 */ /* 0x000fea000b800000 */
.L_x_12126:
        /* <DEDUP_REMOVED lines=16> */
.L_x_12153:
[----:B------:R-:W-:Y:S01]  /*2640*/  PRMT R19, RZ, 0x7610, R19 ;  /* 0x00007610ff137816 */ /* 0x000fe20000000013 */
[----:B------:R-:W-:Y:S06]  /*2650*/  BRA `(.L_x_12127) ;  /* 0x0000000000547947 */ /* 0x000fec0003800000 */
.L_x_12152:
        /* <DEDUP_REMOVED lines=8> */
.L_x_12155:
[----:B------:R-:W-:Y:S05]  /*26e0*/  BSYNC.RECONVERGENT B0 ;  /* 0x0000000000007941 */ /* 0x000fea0003800200 */
.L_x_12154:
[----:B------:R-:W-:-:S04]  /*26f0*/  F2FP.BF16.F32.PACK_AB R0, RZ, R0 ;  /* 0x00000000ff00723e */ /* 0x000fc800000010ff */
[----:B------:R-:W-:Y:S01]  /*2700*/  PRMT R19, R0, 0x7610, R19 ;  /* 0x0000761000137816 */ /* 0x000fe20000000013 */
[----:B------:R-:W-:Y:S06]  /*2710*/  BRA `(.L_x_12127) ;  /* 0x0000000000247947 */ /* 0x000fec0003800000 */
.L_x_12151:
[----:B------:R-:W2:Y:S02]  /*2720*/  LDG.E.64 R2, desc[UR36][R2.64] ;  /* 0x0000002402027981 */ /* 0x000ea4000c1e1b00 */
[----:B--2---:R-:W0:Y:S02]  /*2730*/  I2F.U64 R0, R2 ;  /* 0x0000000200007312 */ /* 0x004e240000301000 */
[----:B0-----:R-:W-:-:S04]  /*2740*/  F2FP.BF16.F32.PACK_AB R0, RZ, R0 ;  /* 0x00000000ff00723e */ /* 0x001fc800000010ff */
[----:B------:R-:W-:Y:S01]  /*2750*/  PRMT R19, R0, 0x7610, R19 ;  /* 0x0000761000137816 */ /* 0x000fe20000000013 */
[----:B------:R-:W-:Y:S06]  /*2760*/  BRA `(.L_x_12127) ;  /* 0x0000000000107947 */ /* 0x000fec0003800000 */
.L_x_12150:
[----:B------:R-:W2:Y:S02]  /*2770*/  LDG.E R2, desc[UR36][R2.64] ;  /* 0x0000002402027981 */ /* 0x000ea4000c1e1900 */
[----:B--2---:R-:W-:-:S04]  /*2780*/  I2FP.F32.U32 R0, R2 ;  /* 0x0000000200007245 */ /* 0x004fc80000201000 */
[----:B------:R-:W-:-:S04]  /*2790*/  F2FP.BF16.F32.PACK_AB R0, RZ, R0 ;  /* 0x00000000ff00723e */ /* 0x000fc800000010ff */
[----:B------:R-:W-:-:S07]  /*27a0*/  PRMT R19, R0, 0x7610, R19 ;  /* 0x0000761000137816 */ /* 0x000fce0000000013 */
.L_x_12127:
        /* <DEDUP_REMOVED lines=18> */
.L_x_12159:
[----:B------:R-:W2:Y:S02]  /*28d0*/  LDG.E.U8 R2, desc[UR36][R2.64] ;  /* 0x0000002402027981 */ /* 0x000ea4000c1e1100 */
[----:B--2---:R-:W-:-:S04]  /*28e0*/  I2FP.F32.U32 R0, R2 ;  /* 0x0000000200007245 */ /* 0x004fc80000201000 */
[----:B------:R-:W-:Y:S01]  /*28f0*/  F2FP.BF16.F32.PACK_AB R0, RZ, R0 ;  /* 0x00000000ff00723e */ /* 0x000fe200000010ff */
[----:B------:R-:W-:Y:S06]  /*2900*/  BRA `(.L_x_12161) ;  /* 0x0000000c00847947 */ /* 0x000fec0003800000 */
.L_x_12158:
        /* <DEDUP_REMOVED lines=10> */
.L_x_12163:
[----:B------:R-:W2:Y:S02]  /*29b0*/  LDG.E R2, desc[UR36][R2.64] ;  /* 0x0000002402027981 */ /* 0x000ea4000c1e1900 */
[----:B--2---:R-:W-:-:S04]  /*29c0*/  I2FP.F32.S32 R0, R2 ;  /* 0x0000000200007245 */ /* 0x004fc80000201400 */
[----:B------:R-:W-:Y:S01]  /*29d0*/  F2FP.BF16.F32.PACK_AB R0, RZ, R0 ;  /* 0x00000000ff00723e */ /* 0x000fe200000010ff */
[----:B------:R-:W-:Y:S06]  /*29e0*/  BRA `(.L_x_12161) ;  /* 0x0000000c004c7947 */ /* 0x000fec0003800000 */
.L_x_12162:
[----:B------:R-:W2:Y:S02]  /*29f0*/  LDG.E.U16 R2, desc[UR36][R2.64] ;  /* 0x0000002402027981 */ /* 0x000ea4000c1e1500 */
[----:B--2---:R-:W0:Y:S02]  /*2a00*/  I2F.S16 R0, R2 ;  /* 0x0000000200007306 */ /* 0x004e240000101400 */
[----:B0-----:R-:W-:Y:S01]  /*2a10*/  F2FP.BF16.F32.PACK_AB R0, RZ, R0 ;  /* 0x00000000ff00723e */ /* 0x001fe200000010ff */
[----:B------:R-:W-:Y:S06]  /*2a20*/  BRA `(.L_x_12161) ;  /* 0x0000000c003c7947 */ /* 0x000fec0003800000 */
.L_x_12157:
        /* <DEDUP_REMOVED lines=9> */
.L_x_12165:
[----:B------:R-:W2:Y:S02]  /*2ac0*/  LDG.E.U16 R0, desc[UR36][R2.64] ;  /* 0x0000002402007981 */ /* 0x000ea4000c1e1500 */
[----:B--2---:R-:W-:-:S05]  /*2ad0*/  HADD2.F32 R0, -RZ, R0.H0_H0 ;  /* 0x20000000ff007230 */ /* 0x004fca0000004100 */
[----:B------:R-:W-:Y:S01]  /*2ae0*/  F2FP.BF16.F32.PACK_AB R0, RZ, R0 ;  /* 0x00000000ff00723e */ /* 0x000fe200000010ff */
[----:B------:R-:W-:Y:S06]  /*2af0*/  BRA `(.L_x_12161) ;  /* 0x0000000c00087947 */ /* 0x000fec0003800000 */
.L_x_12164:
        /* <DEDUP_REMOVED lines=9> */
.L_x_12167:
[----:B------:R-:W2:Y:S02]  /*2b90*/  LDG.E.U16 R2, desc[UR36][R2.64] ;  /* 0x0000002402027981 */ /* 0x000ea4000c1e1500 */
[----:B--2---:R-:W-:-:S05]  /*2ba0*/  HADD2.F32 R0, -RZ, R2.H0_H0 ;  /* 0x20000002ff007230 */ /* 0x004fca0000004100 */
[----:B------:R-:W-:Y:S01]  /*2bb0*/  F2FP.BF16.F32.PACK_AB R0, RZ, R0 ;  /* 0x00000000ff00723e */ /* 0x000fe200000010ff */
[----:B------:R-:W-:Y:S06]  /*2bc0*/  BRA `(.L_x_12161) ;  /* 0x0000000800d47947 */ /* 0x000fec0003800000 */
.L_x_12166:
        /* <DEDUP_REMOVED lines=8> */
.L_x_12156:
        /* <DEDUP_REMOVED lines=13> */
.L_x_12170:
        /* <DEDUP_REMOVED lines=8> */
.L_x_12169:
        /* <DEDUP_REMOVED lines=27> */
.L_x_12172:
        /* <DEDUP_REMOVED lines=13> */
.L_x_12171:
[----:B------:R0:W5:Y:S01]  /*3020*/  LDG.E.U16 R0, desc[UR36][R2.64] ;  /* 0x0000002402007981 */ /* 0x000162000c1e1500 */
[----:B------:R-:W-:Y:S05]  /*3030*/  BRA `(.L_x_12161) ;  /* 0x0000000400b87947 */ /* 0x000fea0003800000 */
.L_x_12168:
        /* <DEDUP_REMOVED lines=12> */
.L_x_12175:
        /* <DEDUP_REMOVED lines=21> */
.L_x_12179:
[----:B------:R-:W-:Y:S05]  /*3250*/  BSYNC.RECONVERGENT B1 ;  /* 0x0000000000017941 */ /* 0x000fea0003800200 */
.L_x_12178:
[----:B------:R-:W-:Y:S01]  /*3260*/  IMAD.SHL.U32 R0, R0, 0x100000, RZ ;  /* 0x0010000000007824 */ /* 0x000fe200078e00ff */
[----:B------:R-:W-:-:S04]  /*3270*/  LEA R2, R2, 0x3b800000, 0x17 ;  /* 0x3b80000002027811 */ /* 0x000fc800078eb8ff */
[----:B------:R-:W-:-:S07]  /*3280*/  LOP3.LUT R0, R2, R0, R7, 0xfe, !PT ;  /* 0x0000000002007212 */ /* 0x000fce00078efe07 */
.L_x_12177:
[----:B------:R-:W-:Y:S05]  /*3290*/  BSYNC.RECONVERGENT B0 ;  /* 0x0000000000007941 */ /* 0x000fea0003800200 */
.L_x_12176:
[----:B------:R-:W-:Y:S01]  /*32a0*/  F2FP.BF16.F32.PACK_AB R0, RZ, R0 ;  /* 0x00000000ff00723e */ /* 0x000fe200000010ff */
[----:B------:R-:W-:Y:S06]  /*32b0*/  BRA `(.L_x_12161) ;  /* 0x0000000400187947 */ /* 0x000fec0003800000 */
.L_x_12174:
        /* <DEDUP_REMOVED lines=21> */
.L_x_12183:
[----:B------:R-:W-:Y:S05]  /*3410*/  BSYNC.RECONVERGENT B1 ;  /* 0x0000000000017941 */ /* 0x000fea0003800200 */
.L_x_12182:
[----:B------:R-:W-:Y:S02]  /*3420*/  SHF.L.U32 R0, R0, 0x15, RZ ;  /* 0x0000001500007819 */ /* 0x000fe400000006ff */
[----:B------:R-:W-:-:S04]  /*3430*/  LEA R2, R2, 0x37800000, 0x17 ;  /* 0x3780000002027811 */ /* 0x000fc800078eb8ff */
[----:B------:R-:W-:-:S07]  /*3440*/  LOP3.LUT R0, R2, R0, R7, 0xfe, !PT ;  /* 0x0000000002007212 */ /* 0x000fce00078efe07 */
.L_x_12181:
[----:B------:R-:W-:Y:S05]  /*3450*/  BSYNC.RECONVERGENT B0 ;  /* 0x0000000000007941 */ /* 0x000fea0003800200 */
.L_x_12180:
[----:B------:R-:W-:Y:S01]  /*3460*/  F2FP.BF16.F32.PACK_AB R0, RZ, R0 ;  /* 0x00000000ff00723e */ /* 0x000fe200000010ff */
[----:B------:R-:W-:Y:S06]  /*3470*/  BRA `(.L_x_12161) ;  /* 0x0000000000a87947 */ /* 0x000fec0003800000 */
.L_x_12173:
[----:B------:R-:W-:-:S09]  /*3480*/  UISETP.NE.AND UP0, UPT, UR4, 0x1c, UPT ;  /* 0x0000001c0400788c */ /* 0x000fd2000bf05270 */
[----:B------:R-:W-:Y:S05]  /*3490*/  BRA.U !UP0, `(.L_x_12184) ;  /* 0x0000000108947547 */ /* 0x000fea000b800000 */
[----:B------:R-:W-:-:S09]  /*34a0*/  UISETP.NE.AND UP0, UPT, UR4, 0x1d, UPT ;  /* 0x0000001d0400788c */ /* 0x000fd2000bf05270 */
[----:B------:R-:W-:Y:S05]  /*34b0*/  BRA.U !UP0, `(.L_x_12185) ;  /* 0x00000001087c7547 */ /* 0x000fea000b800000 */
[----:B------:R-:W-:-:S09]  /*34c0*/  UISETP.NE.AND UP0, UPT, UR4, 0x2c, UPT ;  /* 0x0000002c0400788c */ /* 0x000fd2000bf05270 */
[----:B------:R-:W-:Y:S05]  /*34d0*/  BRA.U !UP0, `(.L_x_12186) ;  /* 0x0000000108487547 */ /* 0x000fea000b800000 */
.L_x_12160:
        /* <DEDUP_REMOVED lines=16> */
.L_x_12187:
[----:B------:R-:W-:Y:S01]  /*35e0*/  PRMT R0, RZ, 0x7610, R0 ;  /* 0x00007610ff007816 */ /* 0x000fe20000000000 */
[----:B------:R-:W-:Y:S06]  /*35f0*/  BRA `(.L_x_12161) ;  /* 0x0000000000487947 */ /* 0x000fec0003800000 */
.L_x_12186:
        /* <DEDUP_REMOVED lines=8> */
.L_x_12189:
[----:B------:R-:W-:Y:S05]  /*3680*/  BSYNC.RECONVERGENT B0 ;  /* 0x0000000000007941 */ /* 0x000fea0003800200 */
.L_x_12188:
[----:B------:R-:W-:Y:S01]  /*3690*/  F2FP.BF16.F32.PACK_AB R0, RZ, R0 ;  /* 0x00000000ff00723e */ /* 0x000fe200000010ff */
[----:B------:R-:W-:Y:S06]  /*36a0*/  BRA `(.L_x_12161) ;  /* 0x00000000001c7947 */ /* 0x000fec0003800000 */
.L_x_12185:
[----:B------:R-:W2:Y:S02]  /*36b0*/  LDG.E.64 R2, desc[UR36][R2.64] ;  /* 0x0000002402027981 */ /* 0x000ea4000c1e1b00 */
[----:B--2---:R-:W0:Y:S02]  /*36c0*/  I2F.U64 R0, R2 ;  /* 0x0000000200007312 */ /* 0x004e240000301000 */
[----:B0-----:R-:W-:Y:S01]  /*36d0*/  F2FP.BF16.F32.PACK_AB R0, RZ, R0 ;  /* 0x00000000ff00723e */ /* 0x001fe200000010ff */
[----:B------:R-:W-:Y:S06]  /*36e0*/  BRA `(.L_x_12161) ;  /* 0x00000000000c7947 */ /* 0x000fec0003800000 */
.L_x_12184:
[----:B------:R-:W2:Y:S02]  /*36f0*/  LDG.E R2, desc[UR36][R2.64] ;  /* 0x0000002402027981 */ /* 0x000ea4000c1e1900 */
[----:B--2---:R-:W-:-:S04]  /*3700*/  I2FP.F32.U32 R0, R2 ;  /* 0x0000000200007245 */ /* 0x004fc80000201000 */
[----:B------:R-:W-:-:S07]  /*3710*/  F2FP.BF16.F32.PACK_AB R0, RZ, R0 ;  /* 0x00000000ff00723e */ /* 0x000fce00000010ff */
.L_x_12161:
[----:B0----5:R-:W-:Y:S01]  /*3720*/  IMAD.U32 R2, R19, 0x10000, RZ ;  /* 0x0001000013027824 */ /* 0x021fe200078e00ff */
[----:B------:R-:W-:Y:S04]  /*3730*/  BSSY.RECONVERGENT B0, `(.L_x_12190) ;  /* 0x0000009000007945 */ /* 0x000fe80003800200 */
[----:B------:R-:W-:-:S13]  /*3740*/  FSETP.NAN.FTZ.AND P0, PT, R2, R2, PT ;  /* 0x000000020200720b */ /* 0x000fda0003f18000 */
[----:B------:R-:W-:Y:S05]  /*3750*/  @P0 BRA `(.L_x_12191) ;  /* 0x0000000000180947 */ /* 0x000fea0003800000 */
[C---:B------:R-:W-:Y:S02]  /*3760*/  SHF.L.U32 R3, R0.reuse, 0x10, RZ ;  /* 0x0000001000037819 */ /* 0x040fe400000006ff */
[----:B------:R-:W-:Y:S02]  /*3770*/  PRMT R19, R0, 0x7610, R19 ;  /* 0x0000761000137816 */ /* 0x000fe40000000013 */
[----:B------:R-:W-:-:S13]  /*3780*/  FSETP.NAN.FTZ.AND P0, PT, R3, R3, PT ;  /* 0x000000030300720b */ /* 0x000fda0003f18000 */
[----:B------:R-:W-:-:S04]  /*3790*/  @!P0 FMNMX.FTZ R2, R2, R3, PT ;  /* 0x0000000302028209 */ /* 0x000fc80003810000 */
[----:B------:R-:W-:-:S04]  /*37a0*/  @!P0 F2FP.BF16.F32.PACK_AB R2, RZ, R2 ;  /* 0x00000002ff02823e */ /* 0x000fc800000010ff */
[----:B------:R-:W-:-:S07]  /*37b0*/  @!P0 PRMT R19, R2, 0x7610, R19 ;  /* 0x0000761002138816 */ /* 0x000fce0000000013 */
.L_x_12191:
[----:B------:R-:W-:Y:S05]  /*37c0*/  BSYNC.RECONVERGENT B0 ;  /* 0x0000000000007941 */ /* 0x000fea0003800200 */
.L_x_12190:
        /* <DEDUP_REMOVED lines=18> */
.L_x_12195:
[----:B------:R-:W-:-:S06]  /*38f0*/  IMAD.U32 R5, R19, 0x10000, RZ ;  /* 0x0001000013057824 */ /* 0x000fcc00078e00ff */
[----:B------:R-:W0:Y:S02]  /*3900*/  F2I.S64.TRUNC R4, R5 ;  /* 0x0000000500047311 */ /* 0x000e24000020d900 */
[----:B0-----:R0:W-:Y:S01]  /*3910*/  STG.E.U8 desc[UR36][R2.64], R4 ;  /* 0x0000000402007986 */ /* 0x0011e2000c101124 */
[----:B------:R-:W-:Y:S05]  /*3920*/  BRA `(.L_x_12197) ;  /* 0x0000000c00707947 */ /* 0x000fea0003800000 */
.L_x_12194:
        /* <DEDUP_REMOVED lines=10> */
.L_x_12199:
[----:B------:R-:W-:-:S06]  /*39d0*/  IMAD.U32 R19, R19, 0x10000, RZ ;  /* 0x0001000013137824 */ /* 0x000fcc00078e00ff */
[----:B------:R-:W0:Y:S02]  /*39e0*/  F2I.FTZ.TRUNC.NTZ R19, R19 ;  /* 0x0000001300137305 */ /* 0x000e24000021f100 */
[----:B0-----:R0:W-:Y:S01]  /*39f0*/  STG.E desc[UR36][R2.64], R19 ;  /* 0x0000001302007986 */ /* 0x0011e2000c101924 */
[----:B------:R-:W-:Y:S05]  /*3a00*/  BRA `(.L_x_12197) ;  /* 0x0000000c00387947 */ /* 0x000fea0003800000 */
.L_x_12198:
[----:B------:R-:W-:-:S06]  /*3a10*/  IMAD.U32 R19, R19, 0x10000, RZ ;  /* 0x0001000013137824 */ /* 0x000fcc00078e00ff */
[----:B------:R-:W0:Y:S02]  /*3a20*/  F2I.FTZ.TRUNC.NTZ R19, R19 ;  /* 0x0000001300137305 */ /* 0x000e24000021f100 */
[----:B0-----:R0:W-:Y:S01]  /*3a30*/  STG.E.U16 desc[UR36][R2.64], R19 ;  /* 0x0000001302007986 */ /* 0x0011e2000c101524 */
[----:B------:R-:W-:Y:S05]  /*3a40*/  BRA `(.L_x_12197) ;  /* 0x0000000c00287947 */ /* 0x000fea0003800000 */
.L_x_12193:
        /* <DEDUP_REMOVED lines=9> */
.L_x_12201:
[----:B------:R-:W-:-:S05]  /*3ae0*/  IMAD.U32 R0, R19, 0x10000, RZ ;  /* 0x0001000013007824 */ /* 0x000fca00078e00ff */
[----:B------:R-:W-:-:S05]  /*3af0*/  F2FP.F16.F32.PACK_AB R0, RZ, R0 ;  /* 0x00000000ff00723e */ /* 0x000fca00000000ff */
[----:B------:R0:W-:Y:S01]  /*3b00*/  STG.E.U16 desc[UR36][R2.64], R0 ;  /* 0x0000000002007986 */ /* 0x0001e2000c101524 */
[----:B------:R-:W-:Y:S05]  /*3b10*/  BRA `(.L_x_12197) ;  /* 0x0000000800f47947 */ /* 0x000fea0003800000 */
.L_x_12200:
        /* <DEDUP_REMOVED lines=10> */
.L_x_12203:
[----:B------:R-:W-:-:S05]  /*3bc0*/  IMAD.U32 R19, R19, 0x10000, RZ ;  /* 0x0001000013137824 */ /* 0x000fca00078e00ff */
[----:B------:R-:W-:-:S04]  /*3bd0*/  F2FP.F16.F32.PACK_AB R5, RZ, R19 ;  /* 0x00000013ff05723e */ /* 0x000fc800000000ff */
[----:B------:R-:W-:-:S05]  /*3be0*/  PRMT R5, R5, 0x5410, RZ ;  /* 0x0000541005057816 */ /* 0x000fca00000000ff */
[----:B------:R0:W-:Y:S01]  /*3bf0*/  STG.E desc[UR36][R2.64], R5 ;  /* 0x0000000502007986 */ /* 0x0001e2000c101924 */
[----:B------:R-:W-:Y:S05]  /*3c00*/  BRA `(.L_x_12197) ;  /* 0x0000000800b87947 */ /* 0x000fea0003800000 */
.L_x_12202:
[----:B------:R-:W-:-:S04]  /*3c10*/  IMAD.U32 R4, R19, 0x10000, RZ ;  /* 0x0001000013047824 */ /* 0x000fc800078e00ff */
[----:B------:R-:W-:-:S06]  /*3c20*/  FMUL.FTZ R4, R4, 1 ;  /* 0x3f80000004047820 */ /* 0x000fcc0000410000 */
[----:B------:R-:W0:Y:S02]  /*3c30*/  F2F.F64.F32 R4, R4 ;  /* 0x0000000400047310 */ /* 0x000e240000201800 */
[----:B0-----:R0:W-:Y:S01]  /*3c40*/  STG.E.64 desc[UR36][R2.64], R4 ;  /* 0x0000000402007986 */ /* 0x0011e2000c101b24 */
[----:B------:R-:W-:Y:S05]  /*3c50*/  BRA `(.L_x_12197) ;  /* 0x0000000800a47947 */ /* 0x000fea0003800000 */
.L_x_12192:
        /* <DEDUP_REMOVED lines=13> */
.L_x_12206:
[----:B------:R-:W-:Y:S02]  /*3d30*/  SHF.L.U32 R19, R19, 0x10, RZ ;  /* 0x0000001013137819 */ /* 0x000fe400000006ff */
[----:B------:R-:W-:-:S03]  /*3d40*/  CS2R R6, SRZ ;  /* 0x0000000000067805 */ /* 0x000fc6000001ff00 */
[----:B------:R-:W-:-:S06]  /*3d50*/  FMUL.FTZ R4, R19, 1 ;  /* 0x3f80000013047820 */ /* 0x000fcc0000410000 */
[----:B------:R-:W0:Y:S02]  /*3d60*/  F2F.F64.F32 R4, R4 ;  /* 0x0000000400047310 */ /* 0x000e240000201800 */
[----:B0-----:R3:W-:Y:S01]  /*3d70*/  STG.E.128 desc[UR36][R2.64], R4 ;  /* 0x0000000402007986 */ /* 0x0017e2000c101d24 */
[----:B------:R-:W-:Y:S05]  /*3d80*/  BRA `(.L_x_12197) ;  /* 0x0000000800587947 */ /* 0x000fea0003800000 */
.L_x_12205:
        /* <DEDUP_REMOVED lines=19> */
.L_x_12210:
[----:B------:R-:W-:Y:S05]  /*3ec0*/  BSYNC.RECONVERGENT B0 ;  /* 0x0000000000007941 */ /* 0x000fea0003800200 */
.L_x_12209:
[----:B------:R-:W-:-:S05]  /*3ed0*/  LOP3.LUT R5, R0, 0x80, R5, 0xf8, !PT ;  /* 0x0000008000057812 */ /* 0x000fca00078ef805 */
[----:B------:R1:W-:Y:S01]  /*3ee0*/  STG.E.U8 desc[UR36][R2.64], R5 ;  /* 0x0000000502007986 */ /* 0x0003e2000c101124 */
[----:B------:R-:W-:Y:S05]  /*3ef0*/  BRA `(.L_x_12197) ;  /* 0x0000000400fc7947 */ /* 0x000fea0003800000 */
.L_x_12208:
        /* <DEDUP_REMOVED lines=15> */
.L_x_12212:
[----:B------:R-:W-:Y:S05]  /*3ff0*/  BSYNC.RECONVERGENT B0 ;  /* 0x0000000000007941 */ /* 0x000fea0003800200 */
.L_x_12211:
[----:B------:R-:W-:-:S05]  /*4000*/  LOP3.LUT R5, R0, 0x80, R5, 0xf8, !PT ;  /* 0x0000008000057812 */ /* 0x000fca00078ef805 */
[----:B------:R2:W-:Y:S01]  /*4010*/  STG.E.U8 desc[UR36][R2.64], R5 ;  /* 0x0000000502007986 */ /* 0x0005e2000c101124 */
[----:B------:R-:W-:Y:S05]  /*4020*/  BRA `(.L_x_12197) ;  /* 0x0000000400b07947 */ /* 0x000fea0003800000 */
.L_x_12207:
[----:B------:R0:W-:Y:S01]  /*4030*/  STG.E.U16 desc[UR36][R2.64], R19 ;  /* 0x0000001302007986 */ /* 0x0001e2000c101524 */
[----:B------:R-:W-:Y:S05]  /*4040*/  BRA `(.L_x_12197) ;  /* 0x0000000400a87947 */ /* 0x000fea0003800000 */
.L_x_12204:
        /* <DEDUP_REMOVED lines=12> */
.L_x_12215:
[----:B------:R-:W-:Y:S01]  /*4110*/  IMAD.U32 R5, R19, 0x10000, RZ ;  /* 0x0001000013057824 */ /* 0x000fe200078e00ff */
        /* <DEDUP_REMOVED lines=12> */
.L_x_12218:
[----:B------:R-:W-:-:S04]  /*41e0*/  SHF.R.U32.HI R0, RZ, 0x14, R5 ;  /* 0x00000014ff007819 */ /* 0x000fc80000011605 */
[----:B------:R-:W-:-:S04]  /*41f0*/  LOP3.LUT R0, R0, 0x1, RZ, 0xc0, !PT ;  /* 0x0000000100007812 */ /* 0x000fc800078ec0ff */
[----:B------:R-:W-:-:S04]  /*4200*/  IADD3 R0, PT, PT, R5, 0x487ffff, R0 ;  /* 0x0487ffff05007810 */ /* 0x000fc80007ffe000 */
[----:B------:R-:W-:-:S04]  /*4210*/  SHF.R.U32.HI R0, RZ, 0x14, R0 ;  /* 0x00000014ff007819 */ /* 0x000fc80000011600 */
[----:B------:R-:W-:-:S07]  /*4220*/  LOP3.LUT R4, R0, 0xff, RZ, 0xc0, !PT ;  /* 0x000000ff00047812 */ /* 0x000fce00078ec0ff */
.L_x_12219:
[----:B------:R-:W-:-:S04]  /*4230*/  SHF.R.U32.HI R5, RZ, 0x18, R5 ;  /* 0x00000018ff057819 */ /* 0x000fc80000011605 */
[----:B------:R-:W-:-:S04]  /*4240*/  LOP3.LUT R4, R4, 0x80, R5, 0xf8, !PT ;  /* 0x0000008004047812 */ /* 0x000fc800078ef805 */
[----:B------:R-:W-:-:S07]  /*4250*/  PRMT R0, R4, 0x7610, R0 ;  /* 0x0000761004007816 */ /* 0x000fce0000000000 */
.L_x_12217:
[----:B------:R-:W-:Y:S05]  /*4260*/  BSYNC.RECONVERGENT B0 ;  /* 0x0000000000007941 */ /* 0x000fea0003800200 */
.L_x_12216:
[----:B------:R0:W-:Y:S01]  /*4270*/  STG.E.U8 desc[UR36][R2.64], R0 ;  /* 0x0000000002007986 */ /* 0x0001e2000c101124 */
[----:B------:R-:W-:Y:S05]  /*4280*/  BRA `(.L_x_12197) ;  /* 0x0000000400187947 */ /* 0x000fea0003800000 */
.L_x_12214:
        /* <DEDUP_REMOVED lines=13> */
.L_x_12222:
[----:B------:R-:W-:-:S04]  /*4360*/  SHF.R.U32.HI R0, RZ, 0x15, R5 ;  /* 0x00000015ff007819 */ /* 0x000fc80000011605 */
[----:B------:R-:W-:-:S04]  /*4370*/  LOP3.LUT R0, R0, 0x1, RZ, 0xc0, !PT ;  /* 0x0000000100007812 */ /* 0x000fc800078ec0ff */
[----:B------:R-:W-:-:S04]  /*4380*/  IADD3 R0, PT, PT, R5, 0x88fffff, R0 ;  /* 0x088fffff05007810 */ /* 0x000fc80007ffe000 */
[----:B------:R-:W-:-:S04]  /*4390*/  SHF.R.U32.HI R0, RZ, 0x15, R0 ;  /* 0x00000015ff007819 */ /* 0x000fc80000011600 */
[----:B------:R-:W-:-:S07]  /*43a0*/  LOP3.LUT R4, R0, 0xff, RZ, 0xc0, !PT ;  /* 0x000000ff00047812 */ /* 0x000fce00078ec0ff */
.L_x_12223:
[----:B------:R-:W-:-:S04]  /*43b0*/  SHF.R.U32.HI R5, RZ, 0x18, R5 ;  /* 0x00000018ff057819 */ /* 0x000fc80000011605 */
[----:B------:R-:W-:-:S04]  /*43c0*/  LOP3.LUT R4, R4, 0x80, R5, 0xf8, !PT ;  /* 0x0000008004047812 */ /* 0x000fc800078ef805 */
[----:B------:R-:W-:-:S07]  /*43d0*/  PRMT R0, R4, 0x7610, R0 ;  /* 0x0000761004007816 */ /* 0x000fce0000000000 */
.L_x_12221:
[----:B------:R-:W-:Y:S05]  /*43e0*/  BSYNC.RECONVERGENT B0 ;  /* 0x0000000000007941 */ /* 0x000fea0003800200 */
.L_x_12220:
[----:B------:R0:W-:Y:S01]  /*43f0*/  STG.E.U8 desc[UR36][R2.64], R0 ;  /* 0x0000000002007986 */ /* 0x0001e2000c101124 */
[----:B------:R-:W-:Y:S05]  /*4400*/  BRA `(.L_x_12197) ;  /* 0x0000000000b87947 */ /* 0x000fea0003800000 */
.L_x_12213:
[----:B------:R-:W-:-:S09]  /*4410*/  UISETP.NE.AND UP0, UPT, UR4, 0x1c, UPT ;  /* 0x0000001c0400788c */ /* 0x000fd2000bf05270 */
[----:B------:R-:W-:Y:S05]  /*4420*/  BRA.U !UP0, `(.L_x_12224) ;  /* 0x0000000108a47547 */ /* 0x000fea000b800000 */
[----:B------:R-:W-:-:S09]  /*4430*/  UISETP.NE.AND UP0, UPT, UR4, 0x1d, UPT ;  /* 0x0000001d0400788c */ /* 0x000fd2000bf05270 */
[----:B------:R-:W-:Y:S05]  /*4440*/  BRA.U !UP0, `(.L_x_12225) ;  /* 0x00000001088c7547 */ /* 0x000fea000b800000 */
[----:B------:R-:W-:-:S09]  /*4450*/  UISETP.NE.AND UP0, UPT, UR4, 0x2c, UPT ;  /* 0x0000002c0400788c */ /* 0x000fd2000bf05270 */
[----:B------:R-:W-:Y:S05]  /*4460*/  BRA.U !UP0, `(.L_x_12226) ;  /* 0x0000000108447547 */ /* 0x000fea000b800000 */
.L_x_12196:
        /* <DEDUP_REMOVED lines=11> */
[----:B------:R-:W-:Y:S01]  /*4520*/  IMAD.U32 R7, RZ, RZ, UR9 ;  /* 0x00000009ff077e24 */ /* 0x000fe2000f8e00ff */
[----:B----4-:R-:W-:Y:S01]  /*4530*/  MOV R10, UR4 ;  /* 0x00000004000a7c02 */ /* 0x010fe20008000f00 */
[----:B-1----:R-:W-:-:S07]  /*4540*/  IMAD.U32 R11, RZ, RZ, UR5 ;  /* 0x00000005ff0b7e24 */ /* 0x002fce000f8e00ff */
[----:B------:R-:W-:-:S07]  /*4550*/  LEPC R20, `(.L_x_12227) ;  /* 0x000000001014794e */ /* 0x000fce0000000000 */
[----:B--2---:R-:W-:Y:S05]  /*4560*/  CALL.ABS.NOINC R2 ;  /* 0x0000000002007343 */ /* 0x004fea0003c00000 */
.L_x_12227:
[----:B------:R-:W-:Y:S05]  /*4570*/  BRA `(.L_x_12197) ;  /* 0x00000000005c7947 */ /* 0x000fea0003800000 */
.L_x_12226:
        /* <DEDUP_REMOVED lines=16> */
.L_x_12225:
[----:B------:R-:W-:-:S06]  /*4680*/  IMAD.U32 R4, R19, 0x10000, RZ ;  /* 0x0001000013047824 */ /* 0x000fcc00078e00ff */
[----:B------:R-:W0:Y:S02]  /*4690*/  F2I.U64.TRUNC R4, R4 ;  /* 0x0000000400047311 */ /* 0x000e24000020d800 */
[----:B0-----:R0:W-:Y:S01]  /*46a0*/  STG.E.64 desc[UR36][R2.64], R4 ;  /* 0x0000000402007986 */ /* 0x0011e2000c101b24 */
[----:B------:R-:W-:Y:S05]  /*46b0*/  BRA `(.L_x_12197) ;  /* 0x00000000000c7947 */ /* 0x000fea0003800000 */
.L_x_12224:
[----:B------:R-:W-:-:S06]  /*46c0*/  IMAD.U32 R19, R19, 0x10000, RZ ;  /* 0x0001000013137824 */ /* 0x000fcc00078e00ff */
[----:B------:R-:W0:Y:S02]  /*46d0*/  F2I.FTZ.U32.TRUNC.NTZ R19, R19 ;  /* 0x0000001300137305 */ /* 0x000e24000021f000 */
[----:B0-----:R0:W-:Y:S02]  /*46e0*/  STG.E desc[UR36][R2.64], R19 ;  /* 0x0000001302007986 */ /* 0x0011e4000c101924 */
.L_x_12197:
[----:B------:R-:W-:-:S07]  /*46f0*/  VIADD R17, R17, 0x80 ;  /* 0x0000008011117836 */ /* 0x000fce0000000000 */
.L_x_12120:
[----:B------:R-:W-:Y:S05]  /*4700*/  BSYNC.RECONVERGENT B6 ;  /* 0x0000000000067941 */ /* 0x000fea0003800200 */
.L_x_12119:
        /* <DEDUP_REMOVED lines=358> */
.L_x_12230:
        /* <DEDUP_REMOVED lines=19> */
.L_x_12234:
[----:B------:R-:W2:Y:S02]  /*5ea0*/  LDG.E.U8 R2, desc[UR36][R2.64] ;  /* 0x0000002402027981 */ /* 0x000ea4000c1e1100 */
[----:B--2---:R-:W-:-:S04]  /*5eb0*/  I2FP.F32.U32 R0, R2 ;  /* 0x0000000200007245 */ /* 0x004fc80000201000 */
[----:B------:R-:W-:-:S04]  /*5ec0*/  F2FP.BF16.F32.PACK_AB R0, RZ, R0 ;  /* 0x00000000ff00723e */ /* 0x000fc800000010ff */
[----:B------:R-:W-:Y:S01]  /*5ed0*/  PRMT R19, R0, 0x7610, R19 ;  /* 0x0000761000137816 */ /* 0x000fe20000000013 */
[----:B------:R-:W-:Y:S06]  /*5ee0*/  BRA `(.L_x_12236) ;  /* 0x0000000c00c07947 */ /* 0x000fec0003800000 */
.L_x_12233:
        /* <DEDUP_REMOVED lines=11> */
.L_x_12238:
[----:B------:R-:W2:Y:S02]  /*5fa0*/  LDG.E R2, desc[UR36][R2.64] ;  /* 0x0000002402027981 */ /* 0x000ea4000c1e1900 */
[----:B--2---:R-:W-:-:S04]  /*5fb0*/  I2FP.F32.S32 R0, R2 ;  /* 0x0000000200007245 */ /* 0x004fc80000201400 */
[----:B------:R-:W-:-:S04]  /*5fc0*/  F2FP.BF16.F32.PACK_AB R0, RZ, R0 ;  /* 0x00000000ff00723e */ /* 0x000fc800000010ff */
[----:B------:R-:W-:Y:S01]  /*5fd0*/  PRMT R19, R0, 0x7610, R19 ;  /* 0x0000761000137816 */ /* 0x000fe20000000013 */
[----:B------:R-:W-:Y:S06]  /*5fe0*/  BRA `(.L_x_12236) ;  /* 0x0000000c00807947 */ /* 0x000fec0003800000 */
.L_x_12237:
[----:B------:R-:W2:Y:S02]  /*5ff0*/  LDG.E.U16 R2, desc[UR36][R2.64] ;  /* 0x0000002402027981 */ /* 0x000ea4000c1e1500 */
[----:B--2---:R-:W0:Y:S02]  /*6000*/  I2F.S16 R0, R2 ;  /* 0x0000000200007306 */ /* 0x004e240000101400 */
[----:B0-----:R-:W-:-:S04]  /*6010*/  F2FP.BF16.F32.PACK_AB R0, RZ, R0 ;  /* 0x00000000ff00723e */ /* 0x001fc800000010ff */
[----:B------:R-:W-:Y:S01]  /*6020*/  PRMT R19, R0, 0x7610, R19 ;  /* 0x0000761000137816 */ /* 0x000fe20000000013 */
[----:B------:R-:W-:Y:S06]  /*6030*/  BRA `(.L_x_12236) ;  /* 0x0000000c006c7947 */ /* 0x000fec0003800000 */
.L_x_12232:
        /* <DEDUP_REMOVED lines=9> */
.L_x_12240:
[----:B------:R-:W2:Y:S02]  /*60d0*/  LDG.E.U16 R0, desc[UR36][R2.64] ;  /* 0x0000002402007981 */ /* 0x000ea4000c1e1500 */
[----:B--2---:R-:W-:-:S05]  /*60e0*/  HADD2.F32 R0, -RZ, R0.H0_H0 ;  /* 0x20000000ff007230 */ /* 0x004fca0000004100 */
[----:B------:R-:W-:-:S04]  /*60f0*/  F2FP.BF16.F32.PACK_AB R0, RZ, R0 ;  /* 0x00000000ff00723e */ /* 0x000fc800000010ff */
[----:B------:R-:W-:Y:S01]  /*6100*/  PRMT R19, R0, 0x7610, R19 ;  /* 0x0000761000137816 */ /* 0x000fe20000000013 */
[----:B------:R-:W-:Y:S06]  /*6110*/  BRA `(.L_x_12236) ;  /* 0x0000000c00347947 */ /* 0x000fec0003800000 */
.L_x_12239:
        /* <DEDUP_REMOVED lines=9> */
.L_x_12242:
[----:B------:R-:W2:Y:S02]  /*61b0*/  LDG.E.U16 R2, desc[UR36][R2.64] ;  /* 0x0000002402027981 */ /* 0x000ea4000c1e1500 */
[----:B--2---:R-:W-:-:S05]  /*61c0*/  HADD2.F32 R0, -RZ, R2.H0_H0 ;  /* 0x20000002ff007230 */ /* 0x004fca0000004100 */
[----:B------:R-:W-:-:S04]  /*61d0*/  F2FP.BF16.F32.PACK_AB R0, RZ, R0 ;  /* 0x00000000ff00723e */ /* 0x000fc800000010ff */
[----:B------:R-:W-:Y:S01]  /*61e0*/  PRMT R19, R0, 0x7610, R19 ;  /* 0x0000761000137816 */ /* 0x000fe20000000013 */
[----:B------:R-:W-:Y:S06]  /*61f0*/  BRA `(.L_x_12236) ;  /* 0x0000000800fc7947 */ /* 0x000fec0003800000 */
.L_x_12241:
        /* <DEDUP_REMOVED lines=9> */
.L_x_12231:
        /* <DEDUP_REMOVED lines=14> */
.L_x_12245:
        /* <DEDUP_REMOVED lines=9> */
.L_x_12244:
        /* <DEDUP_REMOVED lines=27> */
.L_x_12247:
        /* <DEDUP_REMOVED lines=14> */
.L_x_12246:
[----:B------:R0:W5:Y:S01]  /*6690*/  LDG.E.U16 R19, desc[UR36][R2.64] ;  /* 0x0000002402137981 */ /* 0x000162000c1e1500 */
[----:B------:R-:W-:Y:S05]  /*66a0*/  BRA `(.L_x_12236) ;  /* 0x0000000400d07947 */ /* 0x000fea0003800000 */
.L_x_12243:
        /* <DEDUP_REMOVED lines=13> */
.L_x_12250:
        /* <DEDUP_REMOVED lines=21> */
.L_x_12254:
[----:B------:R-:W-:Y:S05]  /*68d0*/  BSYNC.RECONVERGENT B1 ;  /* 0x0000000000017941 */ /* 0x000fea0003800200 */
.L_x_12253:
[----:B------:R-:W-:Y:S01]  /*68e0*/  IMAD.SHL.U32 R0, R0, 0x100000, RZ ;  /* 0x0010000000007824 */ /* 0x000fe200078e00ff */
[----:B------:R-:W-:-:S04]  /*68f0*/  LEA R2, R2, 0x3b800000, 0x17 ;  /* 0x3b80000002027811 */ /* 0x000fc800078eb8ff */
[----:B------:R-:W-:-:S07]  /*6900*/  LOP3.LUT R0, R2, R0, R7, 0xfe, !PT ;  /* 0x0000000002007212 */ /* 0x000fce00078efe07 */
.L_x_12252:
[----:B------:R-:W-:Y:S05]  /*6910*/  BSYNC.RECONVERGENT B0 ;  /* 0x0000000000007941 */ /* 0x000fea0003800200 */
.L_x_12251:
[----:B------:R-:W-:-:S04]  /*6920*/  F2FP.BF16.F32.PACK_AB R0, RZ, R0 ;  /* 0x00000000ff00723e */ /* 0x000fc800000010ff */
[----:B------:R-:W-:Y:S01]  /*6930*/  PRMT R19, R0, 0x7610, R19 ;  /* 0x0000761000137816 */ /* 0x000fe20000000013 */
[----:B------:R-:W-:Y:S06]  /*6940*/  BRA `(.L_x_12236) ;  /* 0x0000000400287947 */ /* 0x000fec0003800000 */
.L_x_12249:
        /* <DEDUP_REMOVED lines=21> */
.L_x_12258:
[----:B------:R-:W-:Y:S05]  /*6aa0*/  BSYNC.RECONVERGENT B1 ;  /* 0x0000000000017941 */ /* 0x000fea0003800200 */
.L_x_12257:
[----:B------:R-:W-:Y:S01]  /*6ab0*/  IMAD.SHL.U32 R0, R0, 0x200000, RZ ;  /* 0x0020000000007824 */ /* 0x000fe200078e00ff */
[----:B------:R-:W-:-:S04]  /*6ac0*/  LEA R2, R2, 0x37800000, 0x17 ;  /* 0x3780000002027811 */ /* 0x000fc800078eb8ff */
[----:B------:R-:W-:-:S07]  /*6ad0*/  LOP3.LUT R0, R2, R0, R7, 0xfe, !PT ;  /* 0x0000000002007212 */ /* 0x000fce00078efe07 */
.L_x_12256:
[----:B------:R-:W-:Y:S05]  /*6ae0*/  BSYNC.RECONVERGENT B0 ;  /* 0x0000000000007941 */ /* 0x000fea0003800200 */
.L_x_12255:
[----:B------:R-:W-:-:S04]  /*6af0*/  F2FP.BF16.F32.PACK_AB R0, RZ, R0 ;  /* 0x00000000ff00723e */ /* 0x000fc800000010ff */
[----:B------:R-:W-:Y:S01]  /*6b00*/  PRMT R19, R0, 0x7610, R19 ;  /* 0x0000761000137816 */ /* 0x000fe20000000013 */
[----:B------:R-:W-:Y:S06]  /*6b10*/  BRA `(.L_x_12236) ;  /* 0x0000000000b47947 */ /* 0x000fec0003800000 */
.L_x_12248:
        /* <DEDUP_REMOVED lines=14> */
.L_x_12262:
[----:B------:R-:W-:Y:S05]  /*6c00*/  BSYNC.RECONVERGENT B0 ;  /* 0x0000000000007941 */ /* 0x000fea0003800200 */
.L_x_12261:
[----:B------:R-:W-:-:S04]  /*6c10*/  F2FP.BF16.F32.PACK_AB R0, RZ, R0 ;  /* 0x00000000ff00723e */ /* 0x000fc800000010ff */
[----:B------:R-:W-:Y:S01]  /*6c20*/  PRMT R19, R0, 0x7610, R19 ;  /* 0x0000761000137816 */ /* 0x000fe20000000013 */
[----:B------:R-:W-:Y:S06]  /*6c30*/  BRA `(.L_x_12236) ;  /* 0x00000000006c7947 */ /* 0x000fec0003800000 */
.L_x_12235:
        /* <DEDUP_REMOVED lines=16> */
.L_x_12263:
[----:B------:R-:W-:Y:S01]  /*6d40*/  PRMT R19, RZ, 0x7610, R19 ;  /* 0x00007610ff137816 */ /* 0x000fe20000000013 */
[----:B------:R-:W-:Y:S06]  /*6d50*/  BRA `(.L_x_12236) ;  /* 0x0000000000247947 */ /* 0x000fec0003800000 */
.L_x_12260:
[----:B------:R-:W2:Y:S02]  /*6d60*/  LDG.E.64 R2, desc[UR36][R2.64] ;  /* 0x0000002402027981 */ /* 0x000ea4000c1e1b00 */
[----:B--2---:R-:W0:Y:S02]  /*6d70*/  I2F.U64 R0, R2 ;  /* 0x0000000200007312 */ /* 0x004e240000301000 */
[----:B0-----:R-:W-:-:S04]  /*6d80*/  F2FP.BF16.F32.PACK_AB R0, RZ, R0 ;  /* 0x00000000ff00723e */ /* 0x001fc800000010ff */
[----:B------:R-:W-:Y:S01]  /*6d90*/  PRMT R19, R0, 0x7610, R19 ;  /* 0x0000761000137816 */ /* 0x000fe20000000013 */
[----:B------:R-:W-:Y:S06]  /*6da0*/  BRA `(.L_x_12236) ;  /* 0x0000000000107947 */ /* 0x000fec0003800000 */
.L_x_12259:
[----:B------:R-:W2:Y:S02]  /*6db0*/  LDG.E R2, desc[UR36][R2.64] ;  /* 0x0000002402027981 */ /* 0x000ea4000c1e1900 */
[----:B--2---:R-:W-:-:S04]  /*6dc0*/  I2FP.F32.U32 R0, R2 ;  /* 0x0000000200007245 */ /* 0x004fc80000201000 */
[----:B------:R-:W-:-:S04]  /*6dd0*/  F2FP.BF16.F32.PACK_AB R0, RZ, R0 ;  /* 0x00000000ff00723e */ /* 0x000fc800000010ff */
[----:B------:R-:W-:-:S07]  /*6de0*/  PRMT R19, R0, 0x7610, R19 ;  /* 0x0000761000137816 */ /* 0x000fce0000000013 */
.L_x_12236:
        /* <DEDUP_REMOVED lines=18> */
.L_x_12267:
[----:B------:R-:W2:Y:S02]  /*6f10*/  LDG.E.U8 R2, desc[UR36][R2.64] ;  /* 0x0000002402027981 */ /* 0x000ea4000c1e1100 */
[----:B--2---:R-:W-:-:S04]  /*6f20*/  I2FP.F32.U32 R0, R2 ;  /* 0x0000000200007245 */ /* 0x004fc80000201000 */
[----:B------:R-:W-:Y:S01]  /*6f30*/  F2FP.BF16.F32.PACK_AB R0, RZ, R0 ;  /* 0x00000000ff00723e */ /* 0x000fe200000010ff */
[----:B------:R-:W-:Y:S06]  /*6f40*/  BRA `(.L_x_12269) ;  /* 0x0000000c00847947 */ /* 0x000fec0003800000 */
.L_x_12266:
        /* <DEDUP_REMOVED lines=10> */
.L_x_12271:
[----:B------:R-:W2:Y:S02]  /*6ff0*/  LDG.E R2, desc[UR36][R2.64] ;  /* 0x0000002402027981 */ /* 0x000ea4000c1e1900 */
[----:B--2---:R-:W-:-:S04]  /*7000*/  I2FP.F32.S32 R0, R2 ;  /* 0x0000000200007245 */ /* 0x004fc80000201400 */
[----:B------:R-:W-:Y:S01]  /*7010*/  F2FP.BF16.F32.PACK_AB R0, RZ, R0 ;  /* 0x00000000ff00723e */ /* 0x000fe200000010ff */
[----:B------:R-:W-:Y:S06]  /*7020*/  BRA `(.L_x_12269) ;  /* 0x0000000c004c7947 */ /* 0x000fec0003800000 */
.L_x_12270:
[----:B------:R-:W2:Y:S02]  /*7030*/  LDG.E.U16 R2, desc[UR36][R2.64] ;  /* 0x0000002402027981 */ /* 0x000ea4000c1e1500 */
[----:B--2---:R-:W0:Y:S02]  /*7040*/  I2F.S16 R0, R2 ;  /* 0x0000000200007306 */ /* 0x004e240000101400 */
[----:B0-----:R-:W-:Y:S01]  /*7050*/  F2FP.BF16.F32.PACK_AB R0, RZ, R0 ;  /* 0x00000000ff00723e */ /* 0x001fe200000010ff */
[----:B------:R-:W-:Y:S06]  /*7060*/  BRA `(.L_x_12269) ;  /* 0x0000000c003c7947 */ /* 0x000fec0003800000 */
.L_x_12265:
        /* <DEDUP_REMOVED lines=9> */
.L_x_12273:
[----:B------:R-:W2:Y:S02]  /*7100*/  LDG.E.U16 R0, desc[UR36][R2.64] ;  /* 0x0000002402007981 */ /* 0x000ea4000c1e1500 */
[----:B--2---:R-:W-:-:S05]  /*7110*/  HADD2.F32 R0, -RZ, R0.H0_H0 ;  /* 0x20000000ff007230 */ /* 0x004fca0000004100 */
[----:B------:R-:W-:Y:S01]  /*7120*/  F2FP.BF16.F32.PACK_AB R0, RZ, R0 ;  /* 0x00000000ff00723e */ /* 0x000fe200000010ff */
[----:B------:R-:W-:Y:S06]  /*7130*/  BRA `(.L_x_12269) ;  /* 0x0000000c00087947 */ /* 0x000fec0003800000 */
.L_x_12272:
        /* <DEDUP_REMOVED lines=9> */
.L_x_12275:
[----:B------:R-:W2:Y:S02]  /*71d0*/  LDG.E.U16 R2, desc[UR36][R2.64] ;  /* 0x0000002402027981 */ /* 0x000ea4000c1e1500 */
[----:B--2---:R-:W-:-:S05]  /*71e0*/  HADD2.F32 R0, -RZ, R2.H0_H0 ;  /* 0x20000002ff007230 */ /* 0x004fca0000004100 */
[----:B------:R-:W-:Y:S01]  /*71f0*/  F2FP.BF16.F32.PACK_AB R0, RZ, R0 ;  /* 0x00000000ff00723e */ /* 0x000fe200000010ff */
[----:B------:R-:W-:Y:S06]  /*7200*/  BRA `(.L_x_12269) ;  /* 0x0000000800d47947 */ /* 0x000fec0003800000 */
.L_x_12274:
        /* <DEDUP_REMOVED lines=8> */
.L_x_12264:
        /* <DEDUP_REMOVED lines=13> */
.L_x_12278:
        /* <DEDUP_REMOVED lines=8> */
.L_x_12277:
        /* <DEDUP_REMOVED lines=27> */
.L_x_12280:
        /* <DEDUP_REMOVED lines=13> */
.L_x_12279:
[----:B------:R0:W5:Y:S01]  /*7660*/  LDG.E.U16 R0, desc[UR36][R2.64] ;  /* 0x0000002402007981 */ /* 0x000162000c1e1500 */
[----:B------:R-:W-:Y:S05]  /*7670*/  BRA `(.L_x_12269) ;  /* 0x0000000400b87947 */ /* 0x000fea0003800000 */
.L_x_12276:
        /* <DEDUP_REMOVED lines=12> */
.L_x_12283:
        /* <DEDUP_REMOVED lines=21> */
.L_x_12287:
[----:B------:R-:W-:Y:S05]  /*7890*/  BSYNC.RECONVERGENT B1 ;  /* 0x0000000000017941 */ /* 0x000fea0003800200 */
.L_x_12286:
[----:B------:R-:W-:Y:S02]  /*78a0*/  SHF.L.U32 R0, R0, 0x14, RZ ;  /* 0x0000001400007819 */ /* 0x000fe400000006ff */
[----:B------:R-:W-:-:S04]  /*78b0*/  LEA R2, R2, 0x3b800000, 0x17 ;  /* 0x3b80000002027811 */ /* 0x000fc800078eb8ff */
[----:B------:R-:W-:-:S07]  /*78c0*/  LOP3.LUT R0, R2, R0, R7, 0xfe, !PT ;  /* 0x0000000002007212 */ /* 0x000fce00078efe07 */
.L_x_12285:
[----:B------:R-:W-:Y:S05]  /*78d0*/  BSYNC.RECONVERGENT B0 ;  /* 0x0000000000007941 */ /* 0x000fea0003800200 */
.L_x_12284:
[----:B------:R-:W-:Y:S01]  /*78e0*/  F2FP.BF16.F32.PACK_AB R0, RZ, R0 ;  /* 0x00000000ff00723e */ /* 0x000fe200000010ff */
[----:B------:R-:W-:Y:S06]  /*78f0*/  BRA `(.L_x_12269) ;  /* 0x0000000400187947 */ /* 0x000fec0003800000 */
.L_x_12282:
        /* <DEDUP_REMOVED lines=21> */
.L_x_12291:
[----:B------:R-:W-:Y:S05]  /*7a50*/  BSYNC.RECONVERGENT B1 ;  /* 0x0000000000017941 */ /* 0x000fea0003800200 */
.L_x_12290:
[----:B------:R-:W-:Y:S01]  /*7a60*/  IMAD.SHL.U32 R0, R0, 0x200000, RZ ;  /* 0x0020000000007824 */ /* 0x000fe200078e00ff */
[----:B------:R-:W-:-:S04]  /*7a70*/  LEA R2, R2, 0x37800000, 0x17 ;  /* 0x3780000002027811 */ /* 0x000fc800078eb8ff */
[----:B------:R-:W-:-:S07]  /*7a80*/  LOP3.LUT R0, R2, R0, R7, 0xfe, !PT ;  /* 0x0000000002007212 */ /* 0x000fce00078efe07 */
.L_x_12289:
[----:B------:R-:W-:Y:S05]  /*7a90*/  BSYNC.RECONVERGENT B0 ;  /* 0x0000000000007941 */ /* 0x000fea0003800200 */
.L_x_12288:
[----:B------:R-:W-:Y:S01]  /*7aa0*/  F2FP.BF16.F32.PACK_AB R0, RZ, R0 ;  /* 0x00000000ff00723e */ /* 0x000fe200000010ff */
[----:B------:R-:W-:Y:S06]  /*7ab0*/  BRA `(.L_x_12269) ;  /* 0x0000000000a87947 */ /* 0x000fec0003800000 */
.L_x_12281:
        /* <DEDUP_REMOVED lines=14> */
.L_x_12295:
[----:B------:R-:W-:Y:S05]  /*7ba0*/  BSYNC.RECONVERGENT B0 ;  /* 0x0000000000007941 */ /* 0x000fea0003800200 */
.L_x_12294:
[----:B------:R-:W-:Y:S01]  /*7bb0*/  F2FP.BF16.F32.PACK_AB R0, RZ, R0 ;  /* 0x00000000ff00723e */ /* 0x000fe200000010ff */
[----:B------:R-:W-:Y:S06]  /*7bc0*/  BRA `(.L_x_12269) ;  /* 0x0000000000647947 */ /* 0x000fec0003800000 */
.L_x_12268:
        /* <DEDUP_REMOVED lines=12> */
[----:B---3--:R-:W-:Y:S01]  /*7c90*/  IMAD.U32 R10, RZ, RZ, UR8 ;  /* 0x00000008ff0a7e24 */ /* 0x008fe2000f8e00ff */
[----:B------:R-:W-:-:S07]  /*7ca0*/  MOV R11, UR9 ;  /* 0x00000009000b7c02 */ /* 0x000fce0008000f00 */
[----:B------:R-:W-:-:S07]  /*7cb0*/  LEPC R20, `(.L_x_12296) ;  /* 0x000000001014794e */ /* 0x000fce0000000000 */
[----:B--2--5:R-:W-:Y:S05]  /*7cc0*/  CALL.ABS.NOINC R2 ;  /* 0x0000000002007343 */ /* 0x024fea0003c00000 */
.L_x_12296:
[----:B------:R-:W-:Y:S01]  /*7cd0*/  PRMT R0, RZ, 0x7610, R0 ;  /* 0x00007610ff007816 */ /* 0x000fe20000000000 */
[----:B------:R-:W-:Y:S06]  /*7ce0*/  BRA `(.L_x_12269) ;  /* 0x00000000001c7947 */ /* 0x000fec0003800000 */
.L_x_12293:
[----:B------:R-:W2:Y:S02]  /*7cf0*/  LDG.E.64 R2, desc[UR36][R2.64] ;  /* 0x0000002402027981 */ /* 0x000ea4000c1e1b00 */
[----:B--2---:R-:W0:Y:S02]  /*7d00*/  I2F.U64 R0, R2 ;  /* 0x0000000200007312 */ /* 0x004e240000301000 */
[----:B0-----:R-:W-:Y:S01]  /*7d10*/  F2FP.BF16.F32.PACK_AB R0, RZ, R0 ;  /* 0x00000000ff00723e */ /* 0x001fe200000010ff */
[----:B------:R-:W-:Y:S06]  /*7d20*/  BRA `(.L_x_12269) ;  /* 0x00000000000c7947 */ /* 0x000fec0003800000 */
.L_x_12292:
[----:B------:R-:W2:Y:S02]  /*7d30*/  LDG.E R2, desc[UR36][R2.64] ;  /* 0x0000002402027981 */ /* 0x000ea4000c1e1900 */
[----:B--2---:R-:W-:-:S04]  /*7d40*/  I2FP.F32.U32 R0, R2 ;  /* 0x0000000200007245 */ /* 0x004fc80000201000 */
[----:B------:R-:W-:-:S07]  /*7d50*/  F2FP.BF16.F32.PACK_AB R0, RZ, R0 ;  /* 0x00000000ff00723e */ /* 0x000fce00000010ff */
.L_x_12269:
[----:B0----5:R-:W-:Y:S01]  /*7d60*/  IMAD.U32 R2, R19, 0x10000, RZ ;  /* 0x0001000013027824 */ /* 0x021fe200078e00ff */
[----:B------:R-:W-:Y:S04]  /*7d70*/  BSSY.RECONVERGENT B0, `(.L_x_12297) ;  /* 0x0000009000007945 */ /* 0x000fe80003800200 */
        /* <DEDUP_REMOVED lines=8> */
.L_x_12298:
[----:B------:R-:W-:Y:S05]  /*7e00*/  BSYNC.RECONVERGENT B0 ;  /* 0x0000000000007941 */ /* 0x000fea0003800200 */
.L_x_12297:
        /* <DEDUP_REMOVED lines=16> */
[----:B0-----:R0:W-:Y:S01]  /*7f10*/  STG.E.U8 desc[UR36][R2.64], R19 ;  /* 0x0000001302007986 */ /* 0x0011e2000c101124 */
[----:B------:R-:W-:Y:S05]  /*7f20*/  BRA `(.L_x_12304) ;  /* 0x0000000c007c7947 */ /* 0x000fea0003800000 */
.L_x_12302:
[----:B------:R-:W-:-:S06]  /*7f30*/  IMAD.U32 R5, R19, 0x10000, RZ ;  /* 0x0001000013057824 */ /* 0x000fcc00078e00ff */
[----:B------:R-:W0:Y:S02]  /*7f40*/  F2I.S64.TRUNC R4, R5 ;  /* 0x0000000500047311 */ /* 0x000e24000020d900 */
[----:B0-----:R0:W-:Y:S01]  /*7f50*/  STG.E.U8 desc[UR36][R2.64], R4 ;  /* 0x0000000402007986 */ /* 0x0011e2000c101124 */
[----:B------:R-:W-:Y:S05]  /*7f60*/  BRA `(.L_x_12304) ;  /* 0x0000000c006c7947 */ /* 0x000fea0003800000 */
.L_x_12301:
        /* <DEDUP_REMOVED lines=10> */
.L_x_12306:
[----:B------:R-:W-:-:S06]  /*8010*/  IMAD.U32 R19, R19, 0x10000, RZ ;  /* 0x0001000013137824 */ /* 0x000fcc00078e00ff */
[----:B------:R-:W0:Y:S02]  /*8020*/  F2I.FTZ.TRUNC.NTZ R19, R19 ;  /* 0x0000001300137305 */ /* 0x000e24000021f100 */
[----:B0-----:R0:W-:Y:S01]  /*8030*/  STG.E desc[UR36][R2.64], R19 ;  /* 0x0000001302007986 */ /* 0x0011e2000c101924 */
[----:B------:R-:W-:Y:S05]  /*8040*/  BRA `(.L_x_12304) ;  /* 0x0000000c00347947 */ /* 0x000fea0003800000 */
.L_x_12305:
[----:B------:R-:W-:-:S06]  /*8050*/  IMAD.U32 R19, R19, 0x10000, RZ ;  /* 0x0001000013137824 */ /* 0x000fcc00078e00ff */
[----:B------:R-:W0:Y:S02]  /*8060*/  F2I.FTZ.TRUNC.NTZ R19, R19 ;  /* 0x0000001300137305 */ /* 0x000e24000021f100 */
[----:B0-----:R0:W-:Y:S01]  /*8070*/  STG.E.U16 desc[UR36][R2.64], R19 ;  /* 0x0000001302007986 */ /* 0x0011e2000c101524 */
[----:B------:R-:W-:Y:S05]  /*8080*/  BRA `(.L_x_12304) ;  /* 0x0000000c00247947 */ /* 0x000fea0003800000 */
.L_x_12300:
        /* <DEDUP_REMOVED lines=9> */
.L_x_12308:
[----:B------:R-:W-:-:S05]  /*8120*/  IMAD.U32 R0, R19, 0x10000, RZ ;  /* 0x0001000013007824 */ /* 0x000fca00078e00ff */
[----:B------:R-:W-:-:S05]  /*8130*/  F2FP.F16.F32.PACK_AB R0, RZ, R0 ;  /* 0x00000000ff00723e */ /* 0x000fca00000000ff */
[----:B------:R0:W-:Y:S01]  /*8140*/  STG.E.U16 desc[UR36][R2.64], R0 ;  /* 0x0000000002007986 */ /* 0x0001e2000c101524 */
[----:B------:R-:W-:Y:S05]  /*8150*/  BRA `(.L_x_12304) ;  /* 0x0000000800f07947 */ /* 0x000fea0003800000 */
.L_x_12307:
        /* <DEDUP_REMOVED lines=10> */
.L_x_12310:
[----:B------:R-:W-:-:S05]  /*8200*/  IMAD.U32 R19, R19, 0x10000, RZ ;  /* 0x0001000013137824 */ /* 0x000fca00078e00ff */
[----:B------:R-:W-:-:S04]  /*8210*/  F2FP.F16.F32.PACK_AB R5, RZ, R19 ;  /* 0x00000013ff05723e */ /* 0x000fc800000000ff */
[----:B------:R-:W-:-:S05]  /*8220*/  PRMT R5, R5, 0x5410, RZ ;  /* 0x0000541005057816 */ /* 0x000fca00000000ff */
[----:B------:R0:W-:Y:S01]  /*8230*/  STG.E desc[UR36][R2.64], R5 ;  /* 0x0000000502007986 */ /* 0x0001e2000c101924 */
[----:B------:R-:W-:Y:S05]  /*8240*/  BRA `(.L_x_12304) ;  /* 0x0000000800b47947 */ /* 0x000fea0003800000 */
.L_x_12309:
[----:B------:R-:W-:-:S04]  /*8250*/  IMAD.U32 R4, R19, 0x10000, RZ ;  /* 0x0001000013047824 */ /* 0x000fc800078e00ff */
[----:B------:R-:W-:-:S06]  /*8260*/  FMUL.FTZ R4, R4, 1 ;  /* 0x3f80000004047820 */ /* 0x000fcc0000410000 */
[----:B------:R-:W0:Y:S02]  /*8270*/  F2F.F64.F32 R4, R4 ;  /* 0x0000000400047310 */ /* 0x000e240000201800 */
[----:B0-----:R0:W-:Y:S01]  /*8280*/  STG.E.64 desc[UR36][R2.64], R4 ;  /* 0x0000000402007986 */ /* 0x0011e2000c101b24 */
[----:B------:R-:W-:Y:S05]  /*8290*/  BRA `(.L_x_12304) ;  /* 0x0000000800a07947 */ /* 0x000fea0003800000 */
.L_x_12299:
        /* <DEDUP_REMOVED lines=14> */
.L_x_12314:
        /* <DEDUP_REMOVED lines=18> */
.L_x_12317:
[----:B------:R-:W-:-:S04]  /*84a0*/  SHF.R.U32.HI R5, RZ, 0x18, R5 ;  /* 0x00000018ff057819 */ /* 0x000fc80000011605 */
[----:B------:R-:W-:-:S07]  /*84b0*/  LOP3.LUT R0, R0, 0x80, R5, 0xf8, !PT ;  /* 0x0000008000007812 */ /* 0x000fce00078ef805 */
.L_x_12316:
[----:B------:R-:W-:Y:S05]  /*84c0*/  BSYNC.RECONVERGENT B0 ;  /* 0x0000000000007941 */ /* 0x000fea0003800200 */
.L_x_12315:
[----:B------:R0:W-:Y:S01]  /*84d0*/  STG.E.U8 desc[UR36][R2.64], R0 ;  /* 0x0000000002007986 */ /* 0x0001e2000c101124 */
[----:B------:R-:W-:Y:S05]  /*84e0*/  BRA `(.L_x_12304) ;  /* 0x00000008000c7947 */ /* 0x000fea0003800000 */
.L_x_12313:
        /* <DEDUP_REMOVED lines=18> */
.L_x_12320:
[----:B------:R-:W-:-:S04]  /*8610*/  SHF.R.U32.HI R5, RZ, 0x18, R5 ;  /* 0x00000018ff057819 */ /* 0x000fc80000011605 */
[----:B------:R-:W-:-:S07]  /*8620*/  LOP3.LUT R0, R0, 0x80, R5, 0xf8, !PT ;  /* 0x0000008000007812 */ /* 0x000fce00078ef805 */
.L_x_12319:
[----:B------:R-:W-:Y:S05]  /*8630*/  BSYNC.RECONVERGENT B0 ;  /* 0x0000000000007941 */ /* 0x000fea0003800200 */
.L_x_12318:
[----:B------:R0:W-:Y:S01]  /*8640*/  STG.E.U8 desc[UR36][R2.64], R0 ;  /* 0x0000000002007986 */ /* 0x0001e2000c101124 */
[----:B------:R-:W-:Y:S05]  /*8650*/  BRA `(.L_x_12304) ;  /* 0x0000000400b07947 */ /* 0x000fea0003800000 */
.L_x_12312:
        /* <DEDUP_REMOVED lines=22> */
.L_x_12322:
[----:B------:R-:W-:-:S06]  /*87c0*/  IMAD.U32 R4, R19, 0x10000, RZ ;  /* 0x0001000013047824 */ /* 0x000fcc00078e00ff */
[----:B------:R-:W0:Y:S02]  /*87d0*/  F2I.U64.TRUNC R4, R4 ;  /* 0x0000000400047311 */ /* 0x000e24000020d800 */
[----:B0-----:R0:W-:Y:S01]  /*87e0*/  STG.E.64 desc[UR36][R2.64], R4 ;  /* 0x0000000402007986 */ /* 0x0011e2000c101b24 */
[----:B------:R-:W-:Y:S05]  /*87f0*/  BRA `(.L_x_12304) ;  /* 0x0000000400487947 */ /* 0x000fea0003800000 */
.L_x_12321:
[----:B------:R-:W-:-:S06]  /*8800*/  IMAD.U32 R19, R19, 0x10000, RZ ;  /* 0x0001000013137824 */ /* 0x000fcc00078e00ff */
[----:B------:R-:W0:Y:S02]  /*8810*/  F2I.FTZ.U32.TRUNC.NTZ R19, R19 ;  /* 0x0000001300137305 */ /* 0x000e24000021f000 */
[----:B0-----:R0:W-:Y:S01]  /*8820*/  STG.E desc[UR36][R2.64], R19 ;  /* 0x0000001302007986 */ /* 0x0011e2000c101924 */
[----:B------:R-:W-:Y:S05]  /*8830*/  BRA `(.L_x_12304) ;  /* 0x0000000400387947 */ /* 0x000fea0003800000 */
.L_x_12311:
        /* <DEDUP_REMOVED lines=11> */
.L_x_12324:
[----:B------:R-:W-:Y:S01]  /*88f0*/  IMAD.U32 R19, R19, 0x10000, RZ ;  /* 0x0001000013137824 */ /* 0x000fe200078e00ff */
[----:B------:R-:W-:-:S03]  /*8900*/  CS2R R6, SRZ ;  /* 0x0000000000067805 */ /* 0x000fc6000001ff00 */
[----:B------:R-:W-:-:S06]  /*8910*/  FMUL.FTZ R4, R19, 1 ;  /* 0x3f80000013047820 */ /* 0x000fcc0000410000 */
[----:B------:R-:W0:Y:S02]  /*8920*/  F2F.F64.F32 R4, R4 ;  /* 0x0000000400047310 */ /* 0x000e240000201800 */
[----:B0-----:R0:W-:Y:S01]  /*8930*/  STG.E.128 desc[UR36][R2.64], R4 ;  /* 0x0000000402007986 */ /* 0x0011e2000c101d24 */
[----:B------:R-:W-:Y:S05]  /*8940*/  BRA `(.L_x_12304) ;  /* 0x0000000000f47947 */ /* 0x000fea0003800000 */
.L_x_12323:
[----:B------:R-:W-:-:S09]  /*8950*/  UISETP.NE.AND UP0, UPT, UR4, 0xf, UPT ;  /* 0x0000000f0400788c */ /* 0x000fd2000bf05270 */
[----:B------:R-:W-:Y:S05]  /*8960*/  BRA.U !UP0, `(.L_x_12325) ;  /* 0x0000000108e87547 */ /* 0x000fea000b800000 */
[----:B------:R-:W-:-:S09]  /*8970*/  UISETP.NE.AND UP0, UPT, UR4, 0x17, UPT ;  /* 0x000000170400788c */ /* 0x000fd2000bf05270 */
[----:B------:R-:W-:Y:S05]  /*8980*/  BRA.U !UP0, `(.L_x_12326) ;  /* 0x0000000108907547 */ /* 0x000fea000b800000 */
[----:B------:R-:W-:-:S09]  /*8990*/  UISETP.NE.AND UP0, UPT, UR4, 0x18, UPT ;  /* 0x000000180400788c */ /* 0x000fd2000bf05270 */
[----:B------:R-:W-:Y:S05]  /*89a0*/  BRA.U !UP0, `(.L_x_12327) ;  /* 0x0000000108447547 */ /* 0x000fea000b800000 */
.L_x_12303:
        /* <DEDUP_REMOVED lines=16> */
.L_x_12328:
[----:B------:R-:W-:Y:S05]  /*8ab0*/  BRA `(.L_x_12304) ;  /* 0x0000000000987947 */ /* 0x000fea0003800000 */
.L_x_12327:
        /* <DEDUP_REMOVED lines=13> */
.L_x_12330:
[----:B------:R-:W-:Y:S05]  /*8b90*/  BSYNC.RECONVERGENT B0 ;  /* 0x0000000000007941 */ /* 0x000fea0003800200 */
.L_x_12329:
[----:B------:R-:W-:-:S05]  /*8ba0*/  LOP3.LUT R5, R0, 0x80, R5, 0xf8, !PT ;  /* 0x0000008000057812 */ /* 0x000fca00078ef805 */
[----:B------:R3:W-:Y:S01]  /*8bb0*/  STG.E.U8 desc[UR36][R2.64], R5 ;  /* 0x0000000502007986 */ /* 0x0007e2000c101124 */
[----:B------:R-:W-:Y:S05]  /*8bc0*/  BRA `(.L_x_12304) ;  /* 0x0000000000547947 */ /* 0x000fea0003800000 */
.L_x_12326:
        /* <DEDUP_REMOVED lines=12> */
.L_x_12332:
[----:B------:R-:W-:Y:S01]  /*8c90*/  IMAD.MOV.U32 R0, RZ, RZ, 0x7f ;  /* 0x0000007fff007424 */ /* 0x000fe200078e00ff */
[----:B------:R-:W-:-:S04]  /*8ca0*/  ISETP.GT.U32.AND P0, PT, R4, 0x7f800000, PT ;  /* 0x7f8000000400780c */ /* 0x000fc80003f04070 */
[----:B------:R-:W-:-:S09]  /*8cb0*/  SEL R0, R0, 0x7c, P0 ;  /* 0x0000007c00007807 */ /* 0x000fd20000000000 */
.L_x_12333:
[----:B------:R-:W-:Y:S05]  /*8cc0*/  BSYNC.RECONVERGENT B0 ;  /* 0x0000000000007941 */ /* 0x000fea0003800200 */
.L_x_12331:
[----:B------:R-:W-:-:S04]  /*8cd0*/  SHF.R.U32.HI R5, RZ, 0x18, R5 ;  /* 0x00000018ff057819 */ /* 0x000fc80000011605 */
[----:B------:R-:W-:-:S05]  /*8ce0*/  LOP3.LUT R5, R0, 0x80, R5, 0xf8, !PT ;  /* 0x0000008000057812 */ /* 0x000fca00078ef805 */
[----:B------:R2:W-:Y:S01]  /*8cf0*/  STG.E.U8 desc[UR36][R2.64], R5 ;  /* 0x0000000502007986 */ /* 0x0005e2000c101124 */
[----:B------:R-:W-:Y:S05]  /*8d00*/  BRA `(.L_x_12304) ;  /* 0x0000000000047947 */ /* 0x000fea0003800000 */
.L_x_12325:
[----:B------:R4:W-:Y:S02]  /*8d10*/  STG.E.U16 desc[UR36][R2.64], R19 ;  /* 0x0000001302007986 */ /* 0x0009e4000c101524 */
.L_x_12304:
[----:B------:R-:W-:-:S07]  /*8d20*/  VIADD R17, R17, 0x80 ;  /* 0x0000008011117836 */ /* 0x000fce0000000000 */
.L_x_12229:
[----:B------:R-:W-:Y:S05]  /*8d30*/  BSYNC.RECONVERGENT B6 ;  /* 0x0000000000067941 */ /* 0x000fea0003800200 */
.L_x_12228:
        /* <DEDUP_REMOVED lines=358> */
.L_x_12336:
        /* <DEDUP_REMOVED lines=19> */
.L_x_12340:
[----:B------:R-:W2:Y:S02]  /*a4d0*/  LDG.E.U8 R2, desc[UR36][R2.64] ;  /* 0x0000002402027981 */ /* 0x000ea4000c1e1100 */
[----:B--2---:R-:W-:-:S04]  /*a4e0*/  I2FP.F32.U32 R0, R2 ;  /* 0x0000000200007245 */ /* 0x004fc80000201000 */
[----:B------:R-:W-:-:S04]  /*a4f0*/  F2FP.BF16.F32.PACK_AB R0, RZ, R0 ;  /* 0x00000000ff00723e */ /* 0x000fc800000010ff */
[----:B------:R-:W-:Y:S01]  /*a500*/  PRMT R19, R0, 0x7610, R19 ;  /* 0x0000761000137816 */ /* 0x000fe20000000013 */
[----:B------:R-:W-:Y:S06]  /*a510*/  BRA `(.L_x_12342) ;  /* 0x0000000c00c07947 */ /* 0x000fec0003800000 */
.L_x_12339:
        /* <DEDUP_REMOVED lines=11> */
.L_x_12344:
[----:B------:R-:W2:Y:S02]  /*a5d0*/  LDG.E R2, desc[UR36][R2.64] ;  /* 0x0000002402027981 */ /* 0x000ea4000c1e1900 */
[----:B--2---:R-:W-:-:S04]  /*a5e0*/  I2FP.F32.S32 R0, R2 ;  /* 0x0000000200007245 */ /* 0x004fc80000201400 */
[----:B------:R-:W-:-:S04]  /*a5f0*/  F2FP.BF16.F32.PACK_AB R0, RZ, R0 ;  /* 0x00000000ff00723e */ /* 0x000fc800000010ff */
[----:B------:R-:W-:Y:S01]  /*a600*/  PRMT R19, R0, 0x7610, R19 ;  /* 0x0000761000137816 */ /* 0x000fe20000000013 */
[----:B------:R-:W-:Y:S06]  /*a610*/  BRA `(.L_x_12342) ;  /* 0x0000000c00807947 */ /* 0x000fec0003800000 */
.L_x_12343:
[----:B------:R-:W2:Y:S02]  /*a620*/  LDG.E.U16 R2, desc[UR36][R2.64] ;  /* 0x0000002402027981 */ /* 0x000ea4000c1e1500 */
[----:B--2---:R-:W0:Y:S02]  /*a630*/  I2F.S16 R0, R2 ;  /* 0x0000000200007306 */ /* 0x004e240000101400 */
[----:B0-----:R-:W-:-:S04]  /*a640*/  F2FP.BF16.F32.PACK_AB R0, RZ, R0 ;  /* 0x00000000ff00723e */ /* 0x001fc800000010ff */
[----:B------:R-:W-:Y:S01]  /*a650*/  PRMT R19, R0, 0x7610, R19 ;  /* 0x0000761000137816 */ /* 0x000fe20000000013 */
[----:B------:R-:W-:Y:S06]  /*a660*/  BRA `(.L_x_12342) ;  /* 0x0000000c006c7947 */ /* 0x000fec0003800000 */
.L_x_12338:
        /* <DEDUP_REMOVED lines=9> */
.L_x_12346:
[----:B------:R-:W2:Y:S02]  /*a700*/  LDG.E.U16 R0, desc[UR36][R2.64] ;  /* 0x0000002402007981 */ /* 0x000ea4000c1e1500 */
[----:B--2---:R-:W-:-:S05]  /*a710*/  HADD2.F32 R0, -RZ, R0.H0_H0 ;  /* 0x20000000ff007230 */ /* 0x004fca0000004100 */
[----:B------:R-:W-:-:S04]  /*a720*/  F2FP.BF16.F32.PACK_AB R0, RZ, R0 ;  /* 0x00000000ff00723e */ /* 0x000fc800000010ff */
[----:B------:R-:W-:Y:S01]  /*a730*/  PRMT R19, R0, 0x7610, R19 ;  /* 0x0000761000137816 */ /* 0x000fe20000000013 */
[----:B------:R-:W-:Y:S06]  /*a740*/  BRA `(.L_x_12342) ;  /* 0x0000000c00347947 */ /* 0x000fec0003800000 */
.L_x_12345:
        /* <DEDUP_REMOVED lines=9> */
.L_x_12348:
[----:B------:R-:W2:Y:S02]  /*a7e0*/  LDG.E.U16 R2, desc[UR36][R2.64] ;  /* 0x0000002402027981 */ /* 0x000ea4000c1e1500 */
[----:B--2---:R-:W-:-:S05]  /*a7f0*/  HADD2.F32 R0, -RZ, R2.H0_H0 ;  /* 0x20000002ff007230 */ /* 0x004fca0000004100 */
[----:B------:R-:W-:-:S04]  /*a800*/  F2FP.BF16.F32.PACK_AB R0, RZ, R0 ;  /* 0x00000000ff00723e */ /* 0x000fc800000010ff */
[----:B------:R-:W-:Y:S01]  /*a810*/  PRMT R19, R0, 0x7610, R19 ;  /* 0x0000761000137816 */ /* 0x000fe20000000013 */
[----:B------:R-:W-:Y:S06]  /*a820*/  BRA `(.L_x_12342) ;  /* 0x0000000800fc7947 */ /* 0x000fec0003800000 */
.L_x_12347:
        /* <DEDUP_REMOVED lines=9> */
.L_x_12337:
        /* <DEDUP_REMOVED lines=14> */
.L_x_12351:
        /* <DEDUP_REMOVED lines=9> */
.L_x_12350:
        /* <DEDUP_REMOVED lines=27> */
.L_x_12353:
        /* <DEDUP_REMOVED lines=14> */
.L_x_12352:
[----:B------:R0:W5:Y:S01]  /*acc0*/  LDG.E.U16 R19, desc[UR36][R2.64] ;  /* 0x0000002402137981 */ /* 0x000162000c1e1500 */
[----:B------:R-:W-:Y:S05]  /*acd0*/  BRA `(.L_x_12342) ;  /* 0x0000000400d07947 */ /* 0x000fea0003800000 */
.L_x_12349:
        /* <DEDUP_REMOVED lines=13> */
.L_x_12356:
        /* <DEDUP_REMOVED lines=21> */
.L_x_12360:
[----:B------:R-:W-:Y:S05]  /*af00*/  BSYNC.RECONVERGENT B1 ;  /* 0x0000000000017941 */ /* 0x000fea0003800200 */
.L_x_12359:
[----:B------:R-:W-:Y:S01]  /*af10*/  IMAD.SHL.U32 R0, R0, 0x100000, RZ ;  /* 0x0010000000007824 */ /* 0x000fe200078e00ff */
[----:B------:R-:W-:-:S04]  /*af20*/  LEA R2, R2, 0x3b800000, 0x17 ;  /* 0x3b80000002027811 */ /* 0x000fc800078eb8ff */
[----:B------:R-:W-:-:S07]  /*af30*/  LOP3.LUT R0, R2, R0, R7, 0xfe, !PT ;  /* 0x0000000002007212 */ /* 0x000fce00078efe07 */
.L_x_12358:
[----:B------:R-:W-:Y:S05]  /*af40*/  BSYNC.RECONVERGENT B0 ;  /* 0x0000000000007941 */ /* 0x000fea0003800200 */
.L_x_12357:
[----:B------:R-:W-:-:S04]  /*af50*/  F2FP.BF16.F32.PACK_AB R0, RZ, R0 ;  /* 0x00000000ff00723e */ /* 0x000fc800000010ff */
[----:B------:R-:W-:Y:S01]  /*af60*/  PRMT R19, R0, 0x7610, R19 ;  /* 0x0000761000137816 */ /* 0x000fe20000000013 */
[----:B------:R-:W-:Y:S06]  /*af70*/  BRA `(.L_x_12342) ;  /* 0x0000000400287947 */ /* 0x000fec0003800000 */
.L_x_12355:
        /* <DEDUP_REMOVED lines=21> */
.L_x_12364:
[----:B------:R-:W-:Y:S05]  /*b0d0*/  BSYNC.RECONVERGENT B1 ;  /* 0x0000000000017941 */ /* 0x000fea0003800200 */
.L_x_12363:
[----:B------:R-:W-:Y:S01]  /*b0e0*/  IMAD.SHL.U32 R0, R0, 0x200000, RZ ;  /* 0x0020000000007824 */ /* 0x000fe200078e00ff */
[----:B------:R-:W-:-:S04]  /*b0f0*/  LEA R2, R2, 0x37800000, 0x17 ;  /* 0x3780000002027811 */ /* 0x000fc800078eb8ff */
[----:B------:R-:W-:-:S07]  /*b100*/  LOP3.LUT R0, R2, R0, R7, 0xfe, !PT ;  /* 0x0000000002007212 */ /* 0x000fce00078efe07 */
.L_x_12362:
[----:B------:R-:W-:Y:S05]  /*b110*/  BSYNC.RECONVERGENT B0 ;  /* 0x0000000000007941 */ /* 0x000fea0003800200 */
.L_x_12361:
[----:B------:R-:W-:-:S04]  /*b120*/  F2FP.BF16.F32.PACK_AB R0, RZ, R0 ;  /* 0x00000000ff00723e */ /* 0x000fc800000010ff */
[----:B------:R-:W-:Y:S01]  /*b130*/  PRMT R19, R0, 0x7610, R19 ;  /* 0x0000761000137816 */ /* 0x000fe20000000013 */
[----:B------:R-:W-:Y:S06]  /*b140*/  BRA `(.L_x_12342) ;  /* 0x0000000000b47947 */ /* 0x000fec0003800000 */
.L_x_12354:
        /* <DEDUP_REMOVED lines=14> */
.L_x_12368:
[----:B------:R-:W-:Y:S05]  /*b230*/  BSYNC.RECONVERGENT B0 ;  /* 0x0000000000007941 */ /* 0x000fea0003800200 */
.L_x_12367:
[----:B------:R-:W-:-:S04]  /*b240*/  F2FP.BF16.F32.PACK_AB R0, RZ, R0 ;  /* 0x00000000ff00723e */ /* 0x000fc800000010ff */
[----:B------:R-:W-:Y:S01]  /*b250*/  PRMT R19, R0, 0x7610, R19 ;  /* 0x0000761000137816 */ /* 0x000fe20000000013 */
[----:B------:R-:W-:Y:S06]  /*b260*/  BRA `(.L_x_12342) ;  /* 0x00000000006c7947 */ /* 0x000fec0003800000 */
.L_x_12341:
        /* <DEDUP_REMOVED lines=16> */
.L_x_12369:
[----:B------:R-:W-:Y:S01]  /*b370*/  PRMT R19, RZ, 0x7610, R19 ;  /* 0x00007610ff137816 */ /* 0x000fe20000000013 */
[----:B------:R-:W-:Y:S06]  /*b380*/  BRA `(.L_x_12342) ;  /* 0x0000000000247947 */ /* 0x000fec0003800000 */
.L_x_12366:
[----:B------:R-:W2:Y:S02]  /*b390*/  LDG.E.64 R2, desc[UR36][R2.64] ;  /* 0x0000002402027981 */ /* 0x000ea4000c1e1b00 */
[----:B--2---:R-:W0:Y:S02]  /*b3a0*/  I2F.U64 R0, R2 ;  /* 0x0000000200007312 */ /* 0x004e240000301000 */
[----:B0-----:R-:W-:-:S04]  /*b3b0*/  F2FP.BF16.F32.PACK_AB R0, RZ, R0 ;  /* 0x00000000ff00723e */ /* 0x001fc800000010ff */
[----:B------:R-:W-:Y:S01]  /*b3c0*/  PRMT R19, R0, 0x7610, R19 ;  /* 0x0000761000137816 */ /* 0x000fe20000000013 */
[----:B------:R-:W-:Y:S06]  /*b3d0*/  BRA `(.L_x_12342) ;  /* 0x0000000000107947 */ /* 0x000fec0003800000 */
.L_x_12365:
[----:B------:R-:W2:Y:S02]  /*b3e0*/  LDG.E R2, desc[UR36][R2.64] ;  /* 0x0000002402027981 */ /* 0x000ea4000c1e1900 */
[----:B--2---:R-:W-:-:S04]  /*b3f0*/  I2FP.F32.U32 R0, R2 ;  /* 0x0000000200007245 */ /* 0x004fc80000201000 */
[----:B------:R-:W-:-:S04]  /*b400*/  F2FP.BF16.F32.PACK_AB R0, RZ, R0 ;  /* 0x00000000ff00723e */ /* 0x000fc800000010ff */
[----:B------:R-:W-:-:S07]  /*b410*/  PRMT R19, R0, 0x7610, R19 ;  /* 0x0000761000137816 */ /* 0x000fce0000000013 */
.L_x_12342:
        /* <DEDUP_REMOVED lines=18> */
.L_x_12373:
[----:B------:R-:W2:Y:S02]  /*b540*/  LDG.E.U8 R2, desc[UR36][R2.64] ;  /* 0x0000002402027981 */ /* 0x000ea4000c1e1100 */
[----:B--2---:R-:W-:-:S04]  /*b550*/  I2FP.F32.U32 R0, R2 ;  /* 0x0000000200007245 */ /* 0x004fc80000201000 */
[----:B------:R-:W-:Y:S01]  /*b560*/  F2FP.BF16.F32.PACK_AB R0, RZ, R0 ;  /* 0x00000000ff00723e */ /* 0x000fe200000010ff */
[----:B------:R-:W-:Y:S06]  /*b570*/  BRA `(.L_x_12375) ;  /* 0x0000000c00847947 */ /* 0x000fec0003800000 */
.L_x_12372:
        /* <DEDUP_REMOVED lines=10> */
.L_x_12377:
[----:B------:R-:W2:Y:S02]  /*b620*/  LDG.E R2, desc[UR36][R2.64] ;  /* 0x0000002402027981 */ /* 0x000ea4000c1e1900 */
[----:B--2---:R-:W-:-:S04]  /*b630*/  I2FP.F32.S32 R0, R2 ;  /* 0x0000000200007245 */ /* 0x004fc80000201400 */
[----:B------:R-:W-:Y:S01]  /*b640*/  F2FP.BF16.F32.PACK_AB R0, RZ, R0 ;  /* 0x00000000ff00723e */ /* 0x000fe200000010ff */
[----:B------:R-:W-:Y:S06]  /*b650*/  BRA `(.L_x_12375) ;  /* 0x0000000c004c7947 */ /* 0x000fec0003800000 */
.L_x_12376:
[----:B------:R-:W2:Y:S02]  /*b660*/  LDG.E.U16 R2, desc[UR36][R2.64] ;  /* 0x0000002402027981 */ /* 0x000ea4000c1e1500 */
[----:B--2---:R-:W0:Y:S02]  /*b670*/  I2F.S16 R0, R2 ;  /* 0x0000000200007306 */ /* 0x004e240000101400 */
[----:B0-----:R-:W-:Y:S01]  /*b680*/  F2FP.BF16.F32.PACK_AB R0, RZ, R0 ;  /* 0x00000000ff00723e */ /* 0x001fe200000010ff */
[----:B------:R-:W-:Y:S06]  /*b690*/  BRA `(.L_x_12375) ;  /* 0x0000000c003c7947 */ /* 0x000fec0003800000 */
.L_x_12371:
        /* <DEDUP_REMOVED lines=9> */
.L_x_12379:
[----:B------:R-:W2:Y:S02]  /*b730*/  LDG.E.U16 R0, desc[UR36][R2.64] ;  /* 0x0000002402007981 */ /* 0x000ea4000c1e1500 */
[----:B--2---:R-:W-:-:S05]  /*b740*/  HADD2.F32 R0, -RZ, R0.H0_H0 ;  /* 0x20000000ff007230 */ /* 0x004fca0000004100 */
[----:B------:R-:W-:Y:S01]  /*b750*/  F2FP.BF16.F32.PACK_AB R0, RZ, R0 ;  /* 0x00000000ff00723e */ /* 0x000fe200000010ff */
[----:B------:R-:W-:Y:S06]  /*b760*/  BRA `(.L_x_12375) ;  /* 0x0000000c00087947 */ /* 0x000fec0003800000 */
.L_x_12378:
        /* <DEDUP_REMOVED lines=9> */
.L_x_12381:
[----:B------:R-:W2:Y:S02]  /*b800*/  LDG.E.U16 R2, desc[UR36][R2.64] ;  /* 0x0000002402027981 */ /* 0x000ea4000c1e1500 */
[----:B--2---:R-:W-:-:S05]  /*b810*/  HADD2.F32 R0, -RZ, R2.H0_H0 ;  /* 0x20000002ff007230 */ /* 0x004fca0000004100 */
[----:B------:R-:W-:Y:S01]  /*b820*/  F2FP.BF16.F32.PACK_AB R0, RZ, R0 ;  /* 0x00000000ff00723e */ /* 0x000fe200000010ff */
[----:B------:R-:W-:Y:S06]  /*b830*/  BRA `(.L_x_12375) ;  /* 0x0000000800d47947 */ /* 0x000fec0003800000 */
.L_x_12380:
        /* <DEDUP_REMOVED lines=8> */
.L_x_12370:
        /* <DEDUP_REMOVED lines=13> */
.L_x_12384:
        /* <DEDUP_REMOVED lines=8> */
.L_x_12383:
        /* <DEDUP_REMOVED lines=27> */
.L_x_12386:
        /* <DEDUP_REMOVED lines=13> */
.L_x_12385:
[----:B------:R0:W5:Y:S01]  /*bc90*/  LDG.E.U16 R0, desc[UR36][R2.64] ;  /* 0x0000002402007981 */ /* 0x000162000c1e1500 */
[----:B------:R-:W-:Y:S05]  /*bca0*/  BRA `(.L_x_12375) ;  /* 0x0000000400b87947 */ /* 0x000fea0003800000 */
.L_x_12382:
        /* <DEDUP_REMOVED lines=12> */
.L_x_12389:
        /* <DEDUP_REMOVED lines=21> */
.L_x_12393:
[----:B------:R-:W-:Y:S05]  /*bec0*/  BSYNC.RECONVERGENT B1 ;  /* 0x0000000000017941 */ /* 0x000fea0003800200 */
.L_x_12392:
[----:B------:R-:W-:Y:S02]  /*bed0*/  SHF.L.U32 R0, R0, 0x14, RZ ;  /* 0x0000001400007819 */ /* 0x000fe400000006ff */
[----:B------:R-:W-:-:S04]  /*bee0*/  LEA R2, R2, 0x3b800000, 0x17 ;  /* 0x3b80000002027811 */ /* 0x000fc800078eb8ff */
[----:B------:R-:W-:-:S07]  /*bef0*/  LOP3.LUT R0, R2, R0, R7, 0xfe, !PT ;  /* 0x0000000002007212 */ /* 0x000fce00078efe07 */
.L_x_12391:
[----:B------:R-:W-:Y:S05]  /*bf00*/  BSYNC.RECONVERGENT B0 ;  /* 0x0000000000007941 */ /* 0x000fea0003800200 */
.L_x_12390:
[----:B------:R-:W-:Y:S01]  /*bf10*/  F2FP.BF16.F32.PACK_AB R0, RZ, R0 ;  /* 0x00000000ff00723e */ /* 0x000fe200000010ff */
[----:B------:R-:W-:Y:S06]  /*bf20*/  BRA `(.L_x_12375) ;  /* 0x0000000400187947 */ /* 0x000fec0003800000 */
.L_x_12388:
        /* <DEDUP_REMOVED lines=21> */
.L_x_12397:
[----:B------:R-:W-:Y:S05]  /*c080*/  BSYNC.RECONVERGENT B1 ;  /* 0x0000000000017941 */ /* 0x000fea0003800200 */
.L_x_12396:
[----:B------:R-:W-:Y:S01]  /*c090*/  IMAD.SHL.U32 R0, R0, 0x200000, RZ ;  /* 0x0020000000007824 */ /* 0x000fe200078e00ff */
[----:B------:R-:W-:-:S04]  /*c0a0*/  LEA R2, R2, 0x37800000, 0x17 ;  /* 0x3780000002027811 */ /* 0x000fc800078eb8ff */
[----:B------:R-:W-:-:S07]  /*c0b0*/  LOP3.LUT R0, R2, R0, R7, 0xfe, !PT ;  /* 0x0000000002007212 */ /* 0x000fce00078efe07 */
.L_x_12395:
[----:B------:R-:W-:Y:S05]  /*c0c0*/  BSYNC.RECONVERGENT B0 ;  /* 0x0000000000007941 */ /* 0x000fea0003800200 */
.L_x_12394:
[----:B------:R-:W-:Y:S01]  /*c0d0*/  F2FP.BF16.F32.PACK_AB R0, RZ, R0 ;  /* 0x00000000ff00723e */ /* 0x000fe200000010ff */
[----:B------:R-:W-:Y:S06]  /*c0e0*/  BRA `(.L_x_12375) ;  /* 0x0000000000a87947 */ /* 0x000fec0003800000 */
.L_x_12387:
        /* <DEDUP_REMOVED lines=14> */
.L_x_12401:
[----:B------:R-:W-:Y:S05]  /*c1d0*/  BSYNC.RECONVERGENT B0 ;  /* 0x0000000000007941 */ /* 0x000fea0003800200 */
.L_x_12400:
[----:B------:R-:W-:Y:S01]  /*c1e0*/  F2FP.BF16.F32.PACK_AB R0, RZ, R0 ;  /* 0x00000000ff00723e */ /* 0x000fe200000010ff */
[----:B------:R-:W-:Y:S06]  /*c1f0*/  BRA `(.L_x_12375) ;  /* 0x0000000000647947 */ /* 0x000fec0003800000 */
.L_x_12374:
        /* <DEDUP_REMOVED lines=16> */
.L_x_12402:
[----:B------:R-:W-:Y:S01]  /*c300*/  PRMT R0, RZ, 0x7610, R0 ;  /* 0x00007610ff007816 */ /* 0x000fe20000000000 */
[----:B------:R-:W-:Y:S06]  /*c310*/  BRA `(.L_x_12375) ;  /* 0x00000000001c7947 */ /* 0x000fec0003800000 */
.L_x_12399:
[----:B------:R-:W2:Y:S02]  /*c320*/  LDG.E.64 R2, desc[UR36][R2.64] ;  /* 0x0000002402027981 */ /* 0x000ea4000c1e1b00 */
[----:B--2---:R-:W0:Y:S02]  /*c330*/  I2F.U64 R0, R2 ;  /* 0x0000000200007312 */ /* 0x004e240000301000 */
[----:B0-----:R-:W-:Y:S01]  /*c340*/  F2FP.BF16.F32.PACK_AB R0, RZ, R0 ;  /* 0x00000000ff00723e */ /* 0x001fe200000010ff */
[----:B------:R-:W-:Y:S06]  /*c350*/  BRA `(.L_x_12375) ;  /* 0x00000000000c7947 */ /* 0x000fec0003800000 */
.L_x_12398:
[----:B------:R-:W2:Y:S02]  /*c360*/  LDG.E R2, desc[UR36][R2.64] ;  /* 0x0000002402027981 */ /* 0x000ea4000c1e1900 */
[----:B--2---:R-:W-:-:S04]  /*c370*/  I2FP.F32.U32 R0, R2 ;  /* 0x0000000200007245 */ /* 0x004fc80000201000 */
[----:B------:R-:W-:-:S07]  /*c380*/  F2FP.BF16.F32.PACK_AB R0, RZ, R0 ;  /* 0x00000000ff00723e */ /* 0x000fce00000010ff */
.L_x_12375:
        /* <DEDUP_REMOVED lines=10> */
.L_x_12404:
[----:B------:R-:W-:Y:S05]  /*c430*/  BSYNC.RECONVERGENT B0 ;  /* 0x0000000000007941 */ /* 0x000fea0003800200 */
.L_x_12403:
        /* <DEDUP_REMOVED lines=18> */
.L_x_12408:
[----:B------:R-:W-:-:S06]  /*c560*/  IMAD.U32 R5, R19, 0x10000, RZ ;  /* 0x0001000013057824 */ /* 0x000fcc00078e00ff */
[----:B------:R-:W0:Y:S02]  /*c570*/  F2I.S64.TRUNC R4, R5 ;  /* 0x0000000500047311 */ /* 0x000e24000020d900 */
[----:B0-----:R0:W-:Y:S01]  /*c580*/  STG.E.U8 desc[UR36][R2.64], R4 ;  /* 0x0000000402007986 */ /* 0x0011e2000c101124 */
[----:B------:R-:W-:Y:S05]  /*c590*/  BRA `(.L_x_12410) ;  /* 0x0000000c006c7947 */ /* 0x000fea0003800000 */
.L_x_12407:
        /* <DEDUP_REMOVED lines=10> */
.L_x_12412:
[----:B------:R-:W-:-:S06]  /*c640*/  IMAD.U32 R19, R19, 0x10000, RZ ;  /* 0x0001000013137824 */ /* 0x000fcc00078e00ff */
[----:B------:R-:W0:Y:S02]  /*c650*/  F2I.FTZ.TRUNC.NTZ R19, R19 ;  /* 0x0000001300137305 */ /* 0x000e24000021f100 */
[----:B0-----:R0:W-:Y:S01]  /*c660*/  STG.E desc[UR36][R2.64], R19 ;  /* 0x0000001302007986 */ /* 0x0011e2000c101924 */
[----:B------:R-:W-:Y:S05]  /*c670*/  BRA `(.L_x_12410) ;  /* 0x0000000c00347947 */ /* 0x000fea0003800000 */
.L_x_12411:
[----:B------:R-:W-:-:S06]  /*c680*/  IMAD.U32 R19, R19, 0x10000, RZ ;  /* 0x0001000013137824 */ /* 0x000fcc00078e00ff */
[----:B------:R-:W0:Y:S02]  /*c690*/  F2I.FTZ.TRUNC.NTZ R19, R19 ;  /* 0x0000001300137305 */ /* 0x000e24000021f100 */
[----:B0-----:R0:W-:Y:S01]  /*c6a0*/  STG.E.U16 desc[UR36][R2.64], R19 ;  /* 0x0000001302007986 */ /* 0x0011e2000c101524 */
[----:B------:R-:W-:Y:S05]  /*c6b0*/  BRA `(.L_x_12410) ;  /* 0x0000000c00247947 */ /* 0x000fea0003800000 */
.L_x_12406:
        /* <DEDUP_REMOVED lines=9> */
.L_x_12414:
[----:B------:R-:W-:-:S05]  /*c750*/  IMAD.U32 R0, R19, 0x10000, RZ ;  /* 0x0001000013007824 */ /* 0x000fca00078e00ff */
[----:B------:R-:W-:-:S05]  /*c760*/  F2FP.F16.F32.PACK_AB R0, RZ, R0 ;  /* 0x00000000ff00723e */ /* 0x000fca00000000ff */
[----:B------:R4:W-:Y:S01]  /*c770*/  STG.E.U16 desc[UR36][R2.64], R0 ;  /* 0x0000000002007986 */ /* 0x0009e2000c101524 */
[----:B------:R-:W-:Y:S05]  /*c780*/  BRA `(.L_x_12410) ;  /* 0x0000000800f07947 */ /* 0x000fea0003800000 */
.L_x_12413:
        /* <DEDUP_REMOVED lines=10> */
.L_x_12416:
[----:B------:R-:W-:-:S05]  /*c830*/  IMAD.U32 R19, R19, 0x10000, RZ ;  /* 0x0001000013137824 */ /* 0x000fca00078e00ff */
[----:B------:R-:W-:-:S04]  /*c840*/  F2FP.F16.F32.PACK_AB R5, RZ, R19 ;  /* 0x00000013ff05723e */ /* 0x000fc800000000ff */
[----:B------:R-:W-:-:S05]  /*c850*/  PRMT R5, R5, 0x5410, RZ ;  /* 0x0000541005057816 */ /* 0x000fca00000000ff */
[----:B------:R2:W-:Y:S01]  /*c860*/  STG.E desc[UR36][R2.64], R5 ;  /* 0x0000000502007986 */ /* 0x0005e2000c101924 */
[----:B------:R-:W-:Y:S05]  /*c870*/  BRA `(.L_x_12410) ;  /* 0x0000000800b47947 */ /* 0x000fea0003800000 */
.L_x_12415:
[----:B------:R-:W-:-:S04]  /*c880*/  IMAD.U32 R4, R19, 0x10000, RZ ;  /* 0x0001000013047824 */ /* 0x000fc800078e00ff */
[----:B------:R-:W-:-:S06]  /*c890*/  FMUL.FTZ R4, R4, 1 ;  /* 0x3f80000004047820 */ /* 0x000fcc0000410000 */
[----:B------:R-:W0:Y:S02]  /*c8a0*/  F2F.F64.F32 R4, R4 ;  /* 0x0000000400047310 */ /* 0x000e240000201800 */
[----:B0-----:R0:W-:Y:S01]  /*c8b0*/  STG.E.64 desc[UR36][R2.64], R4 ;  /* 0x0000000402007986 */ /* 0x0011e2000c101b24 */
[----:B------:R-:W-:Y:S05]  /*c8c0*/  BRA `(.L_x_12410) ;  /* 0x0000000800a07947 */ /* 0x000fea0003800000 */
.L_x_12405:
        /* <DEDUP_REMOVED lines=14> */
.L_x_12420:
        /* <DEDUP_REMOVED lines=18> */
.L_x_12423:
[----:B------:R-:W-:-:S04]  /*cad0*/  SHF.R.U32.HI R5, RZ, 0x18, R5 ;  /* 0x00000018ff057819 */ /* 0x000fc80000011605 */
[----:B------:R-:W-:-:S07]  /*cae0*/  LOP3.LUT R0, R0, 0x80, R5, 0xf8, !PT ;  /* 0x0000008000007812 */ /* 0x000fce00078ef805 */
.L_x_12422:
[----:B------:R-:W-:Y:S05]  /*caf0*/  BSYNC.RECONVERGENT B0 ;  /* 0x0000000000007941 */ /* 0x000fea0003800200 */
.L_x_12421:
[----:B------:R0:W-:Y:S01]  /*cb00*/  STG.E.U8 desc[UR36][R2.64], R0 ;  /* 0x0000000002007986 */ /* 0x0001e2000c101124 */
[----:B------:R-:W-:Y:S05]  /*cb10*/  BRA `(.L_x_12410) ;  /* 0x00000008000c7947 */ /* 0x000fea0003800000 */
.L_x_12419:
        /* <DEDUP_REMOVED lines=18> */
.L_x_12426:
[----:B------:R-:W-:-:S04]  /*cc40*/  SHF.R.U32.HI R5, RZ, 0x18, R5 ;  /* 0x00000018ff057819 */ /* 0x000fc80000011605 */
[----:B------:R-:W-:-:S07]  /*cc50*/  LOP3.LUT R0, R0, 0x80, R5, 0xf8, !PT ;  /* 0x0000008000007812 */ /* 0x000fce00078ef805 */
.L_x_12425:
[----:B------:R-:W-:Y:S05]  /*cc60*/  BSYNC.RECONVERGENT B0 ;  /* 0x0000000000007941 */ /* 0x000fea0003800200 */
.L_x_12424:
[----:B------:R0:W-:Y:S01]  /*cc70*/  STG.E.U8 desc[UR36][R2.64], R0 ;  /* 0x0000000002007986 */ /* 0x0001e2000c101124 */
[----:B------:R-:W-:Y:S05]  /*cc80*/  BRA `(.L_x_12410) ;  /* 0x0000000400b07947 */ /* 0x000fea0003800000 */
.L_x_12418:
        /* <DEDUP_REMOVED lines=22> */
.L_x_12428:
[----:B------:R-:W-:-:S06]  /*cdf0*/  IMAD.U32 R4, R19, 0x10000, RZ ;  /* 0x0001000013047824 */ /* 0x000fcc00078e00ff */
[----:B------:R-:W0:Y:S02]  /*ce00*/  F2I.U64.TRUNC R4, R4 ;  /* 0x0000000400047311 */ /* 0x000e24000020d800 */
[----:B0-----:R0:W-:Y:S01]  /*ce10*/  STG.E.64 desc[UR36][R2.64], R4 ;  /* 0x0000000402007986 */ /* 0x0011e2000c101b24 */
[----:B------:R-:W-:Y:S05]  /*ce20*/  BRA `(.L_x_12410) ;  /* 0x0000000400487947 */ /* 0x000fea0003800000 */
.L_x_12427:
[----:B------:R-:W-:-:S06]  /*ce30*/  IMAD.U32 R19, R19, 0x10000, RZ ;  /* 0x0001000013137824 */ /* 0x000fcc00078e00ff */
[----:B------:R-:W0:Y:S02]  /*ce40*/  F2I.FTZ.U32.TRUNC.NTZ R19, R19 ;  /* 0x0000001300137305 */ /* 0x000e24000021f000 */
[----:B0-----:R0:W-:Y:S01]  /*ce50*/  STG.E desc[UR36][R2.64], R19 ;  /* 0x0000001302007986 */ /* 0x0011e2000c101924 */
[----:B------:R-:W-:Y:S05]  /*ce60*/  BRA `(.L_x_12410) ;  /* 0x0000000400387947 */ /* 0x000fea0003800000 */
.L_x_12417:
        /* <DEDUP_REMOVED lines=11> */
.L_x_12430:
[----:B------:R-:W-:Y:S01]  /*cf20*/  IMAD.U32 R19, R19, 0x10000, RZ ;  /* 0x0001000013137824 */ /* 0x000fe200078e00ff */
[----:B------:R-:W-:-:S03]  /*cf30*/  CS2R R6, SRZ ;  /* 0x0000000000067805 */ /* 0x000fc6000001ff00 */
[----:B------:R-:W-:-:S06]  /*cf40*/  FMUL.FTZ R4, R19, 1 ;  /* 0x3f80000013047820 */ /* 0x000fcc0000410000 */
[----:B------:R-:W0:Y:S02]  /*cf50*/  F2F.F64.F32 R4, R4 ;  /* 0x0000000400047310 */ /* 0x000e240000201800 */
[----:B0-----:R0:W-:Y:S01]  /*cf60*/  STG.E.128 desc[UR36][R2.64], R4 ;  /* 0x0000000402007986 */ /* 0x0011e2000c101d24 */
[----:B------:R-:W-:Y:S05]  /*cf70*/  BRA `(.L_x_12410) ;  /* 0x0000000000f47947 */ /* 0x000fea0003800000 */
.L_x_12429:
[----:B------:R-:W-:-:S09]  /*cf80*/  UISETP.NE.AND UP0, UPT, UR4, 0xf, UPT ;  /* 0x0000000f0400788c */ /* 0x000fd2000bf05270 */
[----:B------:R-:W-:Y:S05]  /*cf90*/  BRA.U !UP0, `(.L_x_12431) ;  /* 0x0000000108e87547 */ /* 0x000fea000b800000 */
[----:B------:R-:W-:-:S09]  /*cfa0*/  UISETP.NE.AND UP0, UPT, UR4, 0x17, UPT ;  /* 0x000000170400788c */ /* 0x000fd2000bf05270 */
[----:B------:R-:W-:Y:S05]  /*cfb0*/  BRA.U !UP0, `(.L_x_12432) ;  /* 0x0000000108907547 */ /* 0x000fea000b800000 */
[----:B------:R-:W-:-:S09]  /*cfc0*/  UISETP.NE.AND UP0, UPT, UR4, 0x18, UPT ;  /* 0x000000180400788c */ /* 0x000fd2000bf05270 */
[----:B------:R-:W-:Y:S05]  /*cfd0*/  BRA.U !UP0, `(.L_x_12433) ;  /* 0x0000000108447547 */ /* 0x000fea000b800000 */
.L_x_12409:
        /* <DEDUP_REMOVED lines=16> */
.L_x_12434:
[----:B------:R-:W-:Y:S05]  /*d0e0*/  BRA `(.L_x_12410) ;  /* 0x0000000000987947 */ /* 0x000fea0003800000 */
.L_x_12433:
        /* <DEDUP_REMOVED lines=13> */
.L_x_12436:
[----:B------:R-:W-:Y:S05]  /*d1c0*/  BSYNC.RECONVERGENT B0 ;  /* 0x0000000000007941 */ /* 0x000fea0003800200 */
.L_x_12435:
[----:B------:R-:W-:-:S05]  /*d1d0*/  LOP3.LUT R5, R0, 0x80, R5, 0xf8, !PT ;  /* 0x0000008000057812 */ /* 0x000fca00078ef805 */
[----:B------:R0:W-:Y:S01]  /*d1e0*/  STG.E.U8 desc[UR36][R2.64], R5 ;  /* 0x0000000502007986 */ /* 0x0001e2000c101124 */
[----:B------:R-:W-:Y:S05]  /*d1f0*/  BRA `(.L_x_12410) ;  /* 0x0000000000547947 */ /* 0x000fea0003800000 */
.L_x_12432:
        /* <DEDUP_REMOVED lines=12> */
.L_x_12438:
[----:B------:R-:W-:Y:S01]  /*d2c0*/  IMAD.MOV.U32 R0, RZ, RZ, 0x7f ;  /* 0x0000007fff007424 */ /* 0x000fe200078e00ff */
[----:B------:R-:W-:-:S04]  /*d2d0*/  ISETP.GT.U32.AND P0, PT, R4, 0x7f800000, PT ;  /* 0x7f8000000400780c */ /* 0x000fc80003f04070 */
[----:B------:R-:W-:-:S09]  /*d2e0*/  SEL R0, R0, 0x7c, P0 ;  /* 0x0000007c00007807 */ /* 0x000fd20000000000 */
.L_x_12439:
[----:B------:R-:W-:Y:S05]  /*d2f0*/  BSYNC.RECONVERGENT B0 ;  /* 0x0000000000007941 */ /* 0x000fea0003800200 */
.L_x_12437:
[----:B------:R-:W-:-:S04]  /*d300*/  SHF.R.U32.HI R5, RZ, 0x18, R5 ;  /* 0x00000018ff057819 */ /* 0x000fc80000011605 */
[----:B------:R-:W-:-:S05]  /*d310*/  LOP3.LUT R5, R0, 0x80, R5, 0xf8, !PT ;  /* 0x0000008000057812 */ /* 0x000fca00078ef805 */
[----:B------:R0:W-:Y:S01]  /*d320*/  STG.E.U8 desc[UR36][R2.64], R5 ;  /* 0x0000000502007986 */ /* 0x0001e2000c101124 */
[----:B------:R-:W-:Y:S05]  /*d330*/  BRA `(.L_x_12410) ;  /* 0x0000000000047947 */ /* 0x000fea0003800000 */
.L_x_12431:
[----:B------:R0:W-:Y:S02]  /*d340*/  STG.E.U16 desc[UR36][R2.64], R19 ;  /* 0x0000001302007986 */ /* 0x0001e4000c101524 */
.L_x_12410:
[----:B------:R-:W-:-:S07]  /*d350*/  VIADD R17, R17, 0x80 ;  /* 0x0000008011117836 */ /* 0x000fce0000000000 */
.L_x_12335:
[----:B------:R-:W-:Y:S05]  /*d360*/  BSYNC.RECONVERGENT B6 ;  /* 0x0000000000067941 */ /* 0x000fea0003800200 */
.L_x_12334:
[----:B------:R-:W5:Y:S02]  /*d370*/  LDCU UR4, c[0x0][0x380] ;  /* 0x00007000ff0477ac */ /* 0x000f640008000800 */
[----:B-----5:R-:W-:-:S13]  /*d380*/  ISETP.GE.AND P0, PT, R17, UR4, PT ;  /* 0x0000000411007c0c */ /* 0x020fda000bf06270 */
[----:B------:R-:W-:Y:S05]  /*d390*/  @P0 EXIT ;  /* 0x000000000000094d */ /* 0x000fea0003800000 */
[----:B------:R-:W5:Y:S01]  /*d3a0*/  LDCU UR4, c[0x0][0x388] ;  /* 0x00007100ff0477ac */ /* 0x000f620008000800 */
[----:B------:R-:W-:Y:S01]  /*d3b0*/  IMAD.MOV.U32 R18, RZ, RZ, RZ ;  /* 0x000000ffff127224 */ /* 0x000fe200078e00ff */
[----:B0---4-:R-:W-:Y:S01]  /*d3c0*/  MOV R0, RZ ;  /* 0x000000ff00007202 */ /* 0x011fe20000000f00 */
[----:B------:R-:W-:Y:S01]  /*d3d0*/  IMAD.MOV.U32 R16, RZ, RZ, RZ ;  /* 0x000000ffff107224 */ /* 0x000fe200078e00ff */
[----:B-----5:R-:W-:-:S09]  /*d3e0*/  UISETP.NE.AND UP0, UPT, UR4, URZ, UPT ;  /* 0x000000ff0400728c */ /* 0x020fd2000bf05270 */
[----:B------:R-:W-:Y:S05]  /*d3f0*/  BRA.U !UP0, `(.L_x_12440) ;  /* 0x0000001508707547 */ /* 0x000fea000b800000 */
[----:B------:R-:W1:Y:S01]  /*d400*/  LDCU.64 UR4, c[0x0][0x390] ;  /* 0x00007200ff0477ac */ /* 0x000e620008000a00 */
[----:B------:R-:W-:Y:S01]  /*d410*/  IMAD.MOV.U32 R16, RZ, RZ, RZ ;  /* 0x000000ffff107224 */ /* 0x000fe200078e00ff */
[----:B------:R-:W0:Y:S01]  /*d420*/  LDCU UR6, c[0x0][0x38c] ;  /* 0x00007180ff0677ac */ /* 0x000e220008000800 */
[----:B------:R-:W4:Y:S01]  /*d430*/  LDCU.64 UR8, c[0x0][0x4b8] ;  /* 0x00009700ff0877ac */ /* 0x000f220008000a00 */
[----:B------:R-:W-:Y:S01]  /*d440*/  UISETP.NE.AND UP0, UPT, UR41, URZ, UPT ;  /* 0x000000ff2900728c */ /* 0x000fe2000bf05270 */
[----:B-123--:R-:W-:Y:S01]  /*d450*/  IMAD.HI.U32 R2, R17, UR4, R16 ;  /* 0x0000000411027c27 */ /* 0x00efe2000f8e0010 */
[----:B------:R-:W1:Y:S04]  /*d460*/  LDCU UR4, c[0x0][0x4c0] ;  /* 0x00009800ff0477ac */ /* 0x000e680008000800 */
[----:B------:R-:W-:-:S05]  /*d470*/  SHF.R.U32.HI R3, RZ, UR5, R2 ;  /* 0x00000005ff037c19 */ /* 0x000fca0008011602 */
[----:B------:R-:W-:-:S04]  /*d480*/  IMAD.MOV R0, RZ, RZ, -R3 ;  /* 0x000000ffff007224 */ /* 0x000fc800078e0a03 */
[----:B0-----:R-:W-:-:S04]  /*d490*/  IMAD R17, R0, UR6, R17 ;  /* 0x0000000600117c24 */ /* 0x001fc8000f8e0211 */
[C---:B----4-:R-:W-:Y:S02]  /*d4a0*/  IMAD R16, R17.reuse, UR8, RZ ;  /* 0x0000000811107c24 */ /* 0x050fe4000f8e02ff */
        /* <DEDUP_REMOVED lines=337> */
.L_x_12440:
[----:B------:R-:W0:Y:S01]  /*e9c0*/  LDCU.64 UR6, c[0x0][0x5e8] ;  /* 0x0000bd00ff0677ac */ /* 0x000e220008000a00 */
[----:B------:R-:W1:Y:S01]  /*e9d0*/  LDCU.64 UR8, c[0x0][0x5f0] ;  /* 0x0000be00ff0877ac */ /* 0x000e620008000a00 */
[----:B------:R-:W-:-:S04]  /*e9e0*/  UPRMT UR4, UR39, 0x9910, URZ ;  /* 0x0000991027047896 */ /* 0x000fc800080000ff */
[----:B------:R-:W-:Y:S01]  /*e9f0*/  UISETP.GT.AND UP0, UPT, UR4, 0x9, UPT ;  /* 0x000000090400788c */ /* 0x000fe2000bf04270 */
[----:B0-----:R-:W-:Y:S02]  /*ea00*/  IADD3 R16, P0, PT, R16, UR6, RZ ;  /* 0x0000000610107c10 */ /* 0x001fe4000ff1e0ff */
[----:B-123--:R-:W-:-:S03]  /*ea10*/  IADD3 R2, P1, PT, R0, UR8, RZ ;  /* 0x0000000800027c10 */ /* 0x00efc6000ff3e0ff */
        /* <DEDUP_REMOVED lines=16> */
.L_x_12444:
[----:B------:R-:W2:Y:S02]  /*eb20*/  LDG.E.U8 R2, desc[UR36][R2.64] ;  /* 0x0000002402027981 */ /* 0x000ea4000c1e1100 */
[----:B--2---:R-:W-:-:S04]  /*eb30*/  I2FP.F32.U32 R0, R2 ;  /* 0x0000000200007245 */ /* 0x004fc80000201000 */
[----:B------:R-:W-:-:S04]  /*eb40*/  F2FP.BF16.F32.PACK_AB R0, RZ, R0 ;  /* 0x00000000ff00723e */ /* 0x000fc800000010ff */
[----:B------:R-:W-:Y:S01]  /*eb50*/  PRMT R19, R0, 0x7610, R19 ;  /* 0x0000761000137816 */ /* 0x000fe20000000013 */
[----:B------:R-:W-:Y:S06]  /*eb60*/  BRA `(.L_x_12446) ;  /* 0x0000000c00c07947 */ /* 0x000fec0003800000 */
.L_x_12443:
        /* <DEDUP_REMOVED lines=11> */
.L_x_12448:
[----:B------:R-:W2:Y:S02]  /*ec20*/  LDG.E R2, desc[UR36][R2.64] ;  /* 0x0000002402027981 */ /* 0x000ea4000c1e1900 */
[----:B--2---:R-:W-:-:S04]  /*ec30*/  I2FP.F32.S32 R0, R2 ;  /* 0x0000000200007245 */ /* 0x004fc80000201400 */
[----:B------:R-:W-:-:S04]  /*ec40*/  F2FP.BF16.F32.PACK_AB R0, RZ, R0 ;  /* 0x00000000ff00723e */ /* 0x000fc800000010ff */
[----:B------:R-:W-:Y:S01]  /*ec50*/  PRMT R19, R0, 0x7610, R19 ;  /* 0x0000761000137816 */ /* 0x000fe20000000013 */
[----:B------:R-:W-:Y:S06]  /*ec60*/  BRA `(.L_x_12446) ;  /* 0x0000000c00807947 */ /* 0x000fec0003800000 */
.L_x_12447:
[----:B------:R-:W2:Y:S02]  /*ec70*/  LDG.E.U16 R2, desc[UR36][R2.64] ;  /* 0x0000002402027981 */ /* 0x000ea4000c1e1500 */
[----:B--2---:R-:W0:Y:S02]  /*ec80*/  I2F.S16 R0, R2 ;  /* 0x0000000200007306 */ /* 0x004e240000101400 */
[----:B0-----:R-:W-:-:S04]  /*ec90*/  F2FP.BF16.F32.PACK_AB R0, RZ, R0 ;  /* 0x00000000ff00723e */ /* 0x001fc800000010ff */
[----:B------:R-:W-:Y:S01]  /*eca0*/  PRMT R19, R0, 0x7610, R19 ;  /* 0x0000761000137816 */ /* 0x000fe20000000013 */
[----:B------:R-:W-:Y:S06]  /*ecb0*/  BRA `(.L_x_12446) ;  /* 0x0000000c006c7947 */ /* 0x000fec0003800000 */
.L_x_12442:
        /* <DEDUP_REMOVED lines=9> */
.L_x_12450:
[----:B------:R-:W2:Y:S02]  /*ed50*/  LDG.E.U16 R0, desc[UR36][R2.64] ;  /* 0x0000002402007981 */ /* 0x000ea4000c1e1500 */
[----:B--2---:R-:W-:-:S05]  /*ed60*/  HADD2.F32 R0, -RZ, R0.H0_H0 ;  /* 0x20000000ff007230 */ /* 0x004fca0000004100 */
[----:B------:R-:W-:-:S04]  /*ed70*/  F2FP.BF16.F32.PACK_AB R0, RZ, R0 ;  /* 0x00000000ff00723e */ /* 0x000fc800000010ff */
[----:B------:R-:W-:Y:S01]  /*ed80*/  PRMT R19, R0, 0x7610, R19 ;  /* 0x0000761000137816 */ /* 0x000fe20000000013 */
[----:B------:R-:W-:Y:S06]  /*ed90*/  BRA `(.L_x_12446) ;  /* 0x0000000c00347947 */ /* 0x000fec0003800000 */
.L_x_12449:
        /* <DEDUP_REMOVED lines=9> */
.L_x_12452:
[----:B------:R-:W2:Y:S02]  /*ee30*/  LDG.E.U16 R2, desc[UR36][R2.64] ;  /* 0x0000002402027981 */ /* 0x000ea4000c1e1500 */
[----:B--2---:R-:W-:-:S05]  /*ee40*/  HADD2.F32 R0, -RZ, R2.H0_H0 ;  /* 0x20000002ff007230 */ /* 0x004fca0000004100 */
[----:B------:R-:W-:-:S04]  /*ee50*/  F2FP.BF16.F32.PACK_AB R0, RZ, R0 ;  /* 0x00000000ff00723e */ /* 0x000fc800000010ff */
[----:B------:R-:W-:Y:S01]  /*ee60*/  PRMT R19, R0, 0x7610, R19 ;  /* 0x0000761000137816 */ /* 0x000fe20000000013 */
[----:B------:R-:W-:Y:S06]  /*ee70*/  BRA `(.L_x_12446) ;  /* 0x0000000800fc7947 */ /* 0x000fec0003800000 */
.L_x_12451:
        /* <DEDUP_REMOVED lines=9> */
.L_x_12441:
        /* <DEDUP_REMOVED lines=14> */
.L_x_12455:
        /* <DEDUP_REMOVED lines=9> */
.L_x_12454:
        /* <DEDUP_REMOVED lines=27> */
.L_x_12457:
        /* <DEDUP_REMOVED lines=14> */
.L_x_12456:
[----:B------:R0:W5:Y:S01]  /*f310*/  LDG.E.U16 R19, desc[UR36][R2.64] ;  /* 0x0000002402137981 */ /* 0x000162000c1e1500 */
[----:B------:R-:W-:Y:S05]  /*f320*/  BRA `(.L_x_12446) ;  /* 0x0000000400d07947 */ /* 0x000fea0003800000 */
.L_x_12453:
        /* <DEDUP_REMOVED lines=13> */
.L_x_12460:
        /* <DEDUP_REMOVED lines=21> */
.L_x_12464:
[----:B------:R-:W-:Y:S05]  /*f550*/  BSYNC.RECONVERGENT B1 ;  /* 0x0000000000017941 */ /* 0x000fea0003800200 */
.L_x_12463:
[----:B------:R-:W-:Y:S01]  /*f560*/  IMAD.SHL.U32 R0, R0, 0x100000, RZ ;  /* 0x0010000000007824 */ /* 0x000fe200078e00ff */
[----:B------:R-:W-:-:S04]  /*f570*/  LEA R2, R2, 0x3b800000, 0x17 ;  /* 0x3b80000002027811 */ /* 0x000fc800078eb8ff */
[----:B------:R-:W-:-:S07]  /*f580*/  LOP3.LUT R0, R2, R0, R7, 0xfe, !PT ;  /* 0x0000000002007212 */ /* 0x000fce00078efe07 */
.L_x_12462:
[----:B------:R-:W-:Y:S05]  /*f590*/  BSYNC.RECONVERGENT B0 ;  /* 0x0000000000007941 */ /* 0x000fea0003800200 */
.L_x_12461:
[----:B------:R-:W-:-:S04]  /*f5a0*/  F2FP.BF16.F32.PACK_AB R0, RZ, R0 ;  /* 0x00000000ff00723e */ /* 0x000fc800000010ff */
[----:B------:R-:W-:Y:S01]  /*f5b0*/  PRMT R19, R0, 0x7610, R19 ;  /* 0x0000761000137816 */ /* 0x000fe20000000013 */
[----:B------:R-:W-:Y:S06]  /*f5c0*/  BRA `(.L_x_12446) ;  /* 0x0000000400287947 */ /* 0x000fec0003800000 */
.L_x_12459:
        /* <DEDUP_REMOVED lines=21> */
.L_x_12468:
[----:B------:R-:W-:Y:S05]  /*f720*/  BSYNC.RECONVERGENT B1 ;  /* 0x0000000000017941 */ /* 0x000fea0003800200 */
.L_x_12467:
[----:B------:R-:W-:Y:S01]  /*f730*/  IMAD.SHL.U32 R0, R0, 0x200000, RZ ;  /* 0x0020000000007824 */ /* 0x000fe200078e00ff */
[----:B------:R-:W-:-:S04]  /*f740*/  LEA R2, R2, 0x37800000, 0x17 ;  /* 0x3780000002027811 */ /* 0x000fc800078eb8ff */
[----:B------:R-:W-:-:S07]  /*f750*/  LOP3.LUT R0, R2, R0, R7, 0xfe, !PT ;  /* 0x0000000002007212 */ /* 0x000fce00078efe07 */
.L_x_12466:
[----:B------:R-:W-:Y:S05]  /*f760*/  BSYNC.RECONVERGENT B0 ;  /* 0x0000000000007941 */ /* 0x000fea0003800200 */
.L_x_12465:
[----:B------:R-:W-:-:S04]  /*f770*/  F2FP.BF16.F32.PACK_AB R0, RZ, R0 ;  /* 0x00000000ff00723e */ /* 0x000fc800000010ff */
[----:B------:R-:W-:Y:S01]  /*f780*/  PRMT R19, R0, 0x7610, R19 ;  /* 0x0000761000137816 */ /* 0x000fe20000000013 */
[----:B------:R-:W-:Y:S06]  /*f790*/  BRA `(.L_x_12446) ;  /* 0x0000000000b47947 */ /* 0x000fec0003800000 */
.L_x_12458:
        /* <DEDUP_REMOVED lines=14> */
.L_x_12472:
[----:B------:R-:W-:Y:S05]  /*f880*/  BSYNC.RECONVERGENT B0 ;  /* 0x0000000000007941 */ /* 0x000fea0003800200 */
.L_x_12471:
[----:B------:R-:W-:-:S04]  /*f890*/  F2FP.BF16.F32.PACK_AB R0, RZ, R0 ;  /* 0x00000000ff00723e */ /* 0x000fc800000010ff */
[----:B------:R-:W-:Y:S01]  /*f8a0*/  PRMT R19, R0, 0x7610, R19 ;  /* 0x0000761000137816 */ /* 0x000fe20000000013 */
[----:B------:R-:W-:Y:S06]  /*f8b0*/  BRA `(.L_x_12446) ;  /* 0x00000000006c7947 */ /* 0x000fec0003800000 */
.L_x_12445:
        /* <DEDUP_REMOVED lines=16> */
.L_x_12473:
[----:B------:R-:W-:Y:S01]  /*f9c0*/  PRMT R19, RZ, 0x7610, R19 ;  /* 0x00007610ff137816 */ /* 0x000fe20000000013 */
[----:B------:R-:W-:Y:S06]  /*f9d0*/  BRA `(.L_x_12446) ;  /* 0x0000000000247947 */ /* 0x000fec0003800000 */
.L_x_12470:
[----:B------:R-:W2:Y:S02]  /*f9e0*/  LDG.E.64 R2, desc[UR36][R2.64] ;  /* 0x0000002402027981 */ /* 0x000ea4000c1e1b00 */
[----:B--2---:R-:W0:Y:S02]  /*f9f0*/  I2F.U64 R0, R2 ;  /* 0x0000000200007312 */ /* 0x004e240000301000 */
[----:B0-----:R-:W-:-:S04]  /*fa00*/  F2FP.BF16.F32.PACK_AB R0, RZ, R0 ;  /* 0x00000000ff00723e */ /* 0x001fc800000010ff */
[----:B------:R-:W-:Y:S01]  /*fa10*/  PRMT R19, R0, 0x7610, R19 ;  /* 0x0000761000137816 */ /* 0x000fe20000000013 */
[----:B------:R-:W-:Y:S06]  /*fa20*/  BRA `(.L_x_12446) ;  /* 0x0000000000107947 */ /* 0x000fec0003800000 */
.L_x_12469:
[----:B------:R-:W2:Y:S02]  /*fa30*/  LDG.E R2, desc[UR36][R2.64] ;  /* 0x0000002402027981 */ /* 0x000ea4000c1e1900 */
[----:B--2---:R-:W-:-:S04]  /*fa40*/  I2FP.F32.U32 R0, R2 ;  /* 0x0000000200007245 */ /* 0x004fc80000201000 */
[----:B------:R-:W-:-:S04]  /*fa50*/  F2FP.BF16.F32.PACK_AB R0, RZ, R0 ;  /* 0x00000000ff00723e */ /* 0x000fc800000010ff */
[----:B------:R-:W-:-:S07]  /*fa60*/  PRMT R19, R0, 0x7610, R19 ;  /* 0x0000761000137816 */ /* 0x000fce0000000013 */
.L_x_12446:
        /* <DEDUP_REMOVED lines=18> */
.L_x_12477:
[----:B------:R-:W2:Y:S02]  /*fb90*/  LDG.E.U8 R2, desc[UR36][R2.64] ;  /* 0x0000002402027981 */ /* 0x000ea4000c1e1100 */
[----:B--2---:R-:W-:-:S04]  /*fba0*/  I2FP.F32.U32 R0, R2 ;  /* 0x0000000200007245 */ /* 0x004fc80000201000 */
[----:B------:R-:W-:Y:S01]  /*fbb0*/  F2FP.BF16.F32.PACK_AB R0, RZ, R0 ;  /* 0x00000000ff00723e */ /* 0x000fe200000010ff */
[----:B------:R-:W-:Y:S06]  /*fbc0*/  BRA `(.L_x_12479) ;  /* 0x0000000c00847947 */ /* 0x000fec0003800000 */
.L_x_12476:
        /* <DEDUP_REMOVED lines=10> */
.L_x_12481:
[----:B------:R-:W2:Y:S02]  /*fc70*/  LDG.E R2, desc[UR36][R2.64] ;  /* 0x0000002402027981 */ /* 0x000ea4000c1e1900 */
[----:B--2---:R-:W-:-:S04]  /*fc80*/  I2FP.F32.S32 R0, R2 ;  /* 0x0000000200007245 */ /* 0x004fc80000201400 */
[----:B------:R-:W-:Y:S01]  /*fc90*/  F2FP.BF16.F32.PACK_AB R0, RZ, R0 ;  /* 0x00000000ff00723e */ /* 0x000fe200000010ff */
[----:B------:R-:W-:Y:S06]  /*fca0*/  BRA `(.L_x_12479) ;  /* 0x0000000c004c7947 */ /* 0x000fec0003800000 */
.L_x_12480:
[----:B------:R-:W2:Y:S02]  /*fcb0*/  LDG.E.U16 R2, desc[UR36][R2.64] ;  /* 0x0000002402027981 */ /* 0x000ea4000c1e1500 */
[----:B--2---:R-:W0:Y:S02]  /*fcc0*/  I2F.S16 R0, R2 ;  /* 0x0000000200007306 */ /* 0x004e240000101400 */
[----:B0-----:R-:W-:Y:S01]  /*fcd0*/  F2FP.BF16.F32.PACK_AB R0, RZ, R0 ;  /* 0x00000000ff00723e */ /* 0x001fe200000010ff */
[----:B------:R-:W-:Y:S06]  /*fce0*/  BRA `(.L_x_12479) ;  /* 0x0000000c003c7947 */ /* 0x000fec0003800000 */
.L_x_12475:
        /* <DEDUP_REMOVED lines=9> */
.L_x_12483:
[----:B------:R-:W2:Y:S02]  /*fd80*/  LDG.E.U16 R0, desc[UR36][R2.64] ;  /* 0x0000002402007981 */ /* 0x000ea4000c1e1500 */
[----:B--2---:R-:W-:-:S05]  /*fd90*/  HADD2.F32 R0, -RZ, R0.H0_H0 ;  /* 0x20000000ff007230 */ /* 0x004fca0000004100 */
[----:B------:R-:W-:Y:S01]  /*fda0*/  F2FP.BF16.F32.PACK_AB R0, RZ, R0 ;  /* 0x00000000ff00723e */ /* 0x000fe200000010ff */
[----:B------:R-:W-:Y:S06]  /*fdb0*/  BRA `(.L_x_12479) ;  /* 0x0000000c00087947 */ /* 0x000fec0003800000 */
.L_x_12482:
        /* <DEDUP_REMOVED lines=9> */
.L_x_12485:
[----:B------:R-:W2:Y:S02]  /*fe50*/  LDG.E.U16 R2, desc[UR36][R2.64] ;  /* 0x0000002402027981 */ /* 0x000ea4000c1e1500 */
[----:B--2---:R-:W-:-:S05]  /*fe60*/  HADD2.F32 R0, -RZ, R2.H0_H0 ;  /* 0x20000002ff007230 */ /* 0x004fca0000004100 */
[----:B------:R-:W-:Y:S01]  /*fe70*/  F2FP.BF16.F32.PACK_AB R0, RZ, R0 ;  /* 0x00000000ff00723e */ /* 0x000fe200000010ff */
[----:B------:R-:W-:Y:S06]  /*fe80*/  BRA `(.L_x_12479) ;  /* 0x0000000800d47947 */ /* 0x000fec0003800000 */
.L_x_12484:
        /* <DEDUP_REMOVED lines=8> */
.L_x_12474:
        /* <DEDUP_REMOVED lines=13> */
.L_x_12488:
        /* <DEDUP_REMOVED lines=8> */
.L_x_12487:
        /* <DEDUP_REMOVED lines=27> */
.L_x_12490:
        /* <DEDUP_REMOVED lines=13> */
.L_x_12489:
[----:B------:R0:W5:Y:S01]  /*102e0*/  LDG.E.U16 R0, desc[UR36][R2.64] ;  /* 0x0000002402007981 */ /* 0x000162000c1e1500 */
[----:B------:R-:W-:Y:S05]  /*102f0*/  BRA `(.L_x_12479) ;  /* 0x0000000400b87947 */ /* 0x000fea0003800000 */
.L_x_12486:
        /* <DEDUP_REMOVED lines=12> */
.L_x_12493:
        /* <DEDUP_REMOVED lines=21> */
.L_x_12497:
[----:B------:R-:W-:Y:S05]  /*10510*/  BSYNC.RECONVERGENT B1 ;  /* 0x0000000000017941 */ /* 0x000fea0003800200 */
.L_x_12496:
[----:B------:R-:W-:Y:S01]  /*10520*/  IMAD.SHL.U32 R0, R0, 0x100000, RZ ;  /* 0x0010000000007824 */ /* 0x000fe200078e00ff */
[----:B------:R-:W-:-:S04]  /*10530*/  LEA R2, R2, 0x3b800000, 0x17 ;  /* 0x3b80000002027811 */ /* 0x000fc800078eb8ff */
[----:B------:R-:W-:-:S07]  /*10540*/  LOP3.LUT R0, R2, R0, R7, 0xfe, !PT ;  /* 0x0000000002007212 */ /* 0x000fce00078efe07 */
.L_x_12495:
[----:B------:R-:W-:Y:S05]  /*10550*/  BSYNC.RECONVERGENT B0 ;  /* 0x0000000000007941 */ /* 0x000fea0003800200 */
.L_x_12494:
[----:B------:R-:W-:Y:S01]  /*10560*/  F2FP.BF16.F32.PACK_AB R0, RZ, R0 ;  /* 0x00000000ff00723e */ /* 0x000fe200000010ff */
[----:B------:R-:W-:Y:S06]  /*10570*/  BRA `(.L_x_12479) ;  /* 0x0000000400187947 */ /* 0x000fec0003800000 */
.L_x_12492:
        /* <DEDUP_REMOVED lines=21> */
.L_x_12501:
[----:B------:R-:W-:Y:S05]  /*106d0*/  BSYNC.RECONVERGENT B1 ;  /* 0x0000000000017941 */ /* 0x000fea0003800200 */
.L_x_12500:
[----:B------:R-:W-:Y:S02]  /*106e0*/  SHF.L.U32 R0, R0, 0x15, RZ ;  /* 0x0000001500007819 */ /* 0x000fe400000006ff */
[----:B------:R-:W-:-:S04]  /*106f0*/  LEA R2, R2, 0x37800000, 0x17 ;  /* 0x3780000002027811 */ /* 0x000fc800078eb8ff */
[----:B------:R-:W-:-:S07]  /*10700*/  LOP3.LUT R0, R2, R0, R7, 0xfe, !PT ;  /* 0x0000000002007212 */ /* 0x000fce00078efe07 */
.L_x_12499:
[----:B------:R-:W-:Y:S05]  /*10710*/  BSYNC.RECONVERGENT B0 ;  /* 0x0000000000007941 */ /* 0x000fea0003800200 */
.L_x_12498:
[----:B------:R-:W-:Y:S01]  /*10720*/  F2FP.BF16.F32.PACK_AB R0, RZ, R0 ;  /* 0x00000000ff00723e */ /* 0x000fe200000010ff */
[----:B------:R-:W-:Y:S06]  /*10730*/  BRA `(.L_x_12479) ;  /* 0x0000000000a87947 */ /* 0x000fec0003800000 */
.L_x_12491:
        /* <DEDUP_REMOVED lines=14> */
.L_x_12505:
[----:B------:R-:W-:Y:S05]  /*10820*/  BSYNC.RECONVERGENT B0 ;  /* 0x0000000000007941 */ /* 0x000fea0003800200 */
.L_x_12504:
[----:B------:R-:W-:Y:S01]  /*10830*/  F2FP.BF16.F32.PACK_AB R0, RZ, R0 ;  /* 0x00000000ff00723e */ /* 0x000fe200000010ff */
[----:B------:R-:W-:Y:S06]  /*10840*/  BRA `(.L_x_12479) ;  /* 0x0000000000647947 */ /* 0x000fec0003800000 */
.L_x_12478:
        /* <DEDUP_REMOVED lines=16> */
.L_x_12506:
[----:B------:R-:W-:Y:S01]  /*10950*/  PRMT R0, RZ, 0x7610, R0 ;  /* 0x00007610ff007816 */ /* 0x000fe20000000000 */
[----:B------:R-:W-:Y:S06]  /*10960*/  BRA `(.L_x_12479) ;  /* 0x00000000001c7947 */ /* 0x000fec0003800000 */
.L_x_12503:
[----:B------:R-:W2:Y:S02]  /*10970*/  LDG.E.64 R2, desc[UR36][R2.64] ;  /* 0x0000002402027981 */ /* 0x000ea4000c1e1b00 */
[----:B--2---:R-:W0:Y:S02]  /*10980*/  I2F.U64 R0, R2 ;  /* 0x0000000200007312 */ /* 0x004e240000301000 */
[----:B0-----:R-:W-:Y:S01]  /*10990*/  F2FP.BF16.F32.PACK_AB R0, RZ, R0 ;  /* 0x00000000ff00723e */ /* 0x001fe200000010ff */
[----:B------:R-:W-:Y:S06]  /*109a0*/  BRA `(.L_x_12479) ;  /* 0x00000000000c7947 */ /* 0x000fec0003800000 */
.L_x_12502:
[----:B------:R-:W2:Y:S02]  /*109b0*/  LDG.E R2, desc[UR36][R2.64] ;  /* 0x0000002402027981 */ /* 0x000ea4000c1e1900 */
[----:B--2---:R-:W-:-:S04]  /*109c0*/  I2FP.F32.U32 R0, R2 ;  /* 0x0000000200007245 */ /* 0x004fc80000201000 */
[----:B------:R-:W-:-:S07]  /*109d0*/  F2FP.BF16.F32.PACK_AB R0, RZ, R0 ;  /* 0x00000000ff00723e */ /* 0x000fce00000010ff */
.L_x_12479:
        /* <DEDUP_REMOVED lines=10> */
.L_x_12508:
[----:B------:R-:W-:Y:S05]  /*10a80*/  BSYNC.RECONVERGENT B0 ;  /* 0x0000000000007941 */ /* 0x000fea0003800200 */
.L_x_12507:
[----:B------:R-:W-:-:S04]  /*10a90*/  UPRMT UR4, UR43, 0x9910, URZ ;  /* 0x000099102b047896 */ /* 0x000fc800080000ff */
        /* <DEDUP_REMOVED lines=12> */
[----:B0-----:R-:W-:Y:S01]  /*10b60*/  STG.E.U8 desc[UR36][R16.64], R19 ;  /* 0x0000001310007986 */ /* 0x001fe2000c101124 */
[----:B------:R-:W-:Y:S05]  /*10b70*/  EXIT ;  /* 0x000000000000794d */ /* 0x000fea0003800000 */
.L_x_12512:
[----:B------:R-:W-:-:S06]  /*10b80*/  IMAD.U32 R3, R19, 0x10000, RZ ;  /* 0x0001000013037824 */ /* 0x000fcc00078e00ff */
[----:B------:R-:W0:Y:S02]  /*10b90*/  F2I.S64.TRUNC R2, R3 ;  /* 0x0000000300027311 */ /* 0x000e24000020d900 */
[----:B0-----:R-:W-:Y:S01]  /*10ba0*/  STG.E.U8 desc[UR36][R16.64], R2 ;  /* 0x0000000210007986 */ /* 0x001fe2000c101124 */
[----:B------:R-:W-:Y:S05]  /*10bb0*/  EXIT ;  /* 0x000000000000794d */ /* 0x000fea0003800000 */
.L_x_12511:
        /* <DEDUP_REMOVED lines=10> */
.L_x_12515:
[----:B------:R-:W-:-:S06]  /*10c60*/  SHF.L.U32 R19, R19, 0x10, RZ ;  /* 0x0000001013137819 */ /* 0x000fcc00000006ff */
[----:B------:R-:W0:Y:S02]  /*10c70*/  F2I.FTZ.TRUNC.NTZ R19, R19 ;  /* 0x0000001300137305 */ /* 0x000e24000021f100 */
[----:B0-----:R-:W-:Y:S01]  /*10c80*/  STG.E desc[UR36][R16.64], R19 ;  /* 0x0000001310007986 */ /* 0x001fe2000c101924 */
[----:B------:R-:W-:Y:S05]  /*10c90*/  EXIT ;  /* 0x000000000000794d */ /* 0x000fea0003800000 */
.L_x_12514:
[----:B------:R-:W-:-:S06]  /*10ca0*/  IMAD.U32 R19, R19, 0x10000, RZ ;  /* 0x0001000013137824 */ /* 0x000fcc00078e00ff */
[----:B------:R-:W0:Y:S02]  /*10cb0*/  F2I.FTZ.TRUNC.NTZ R19, R19 ;  /* 0x0000001300137305 */ /* 0x000e24000021f100 */
[----:B0-----:R-:W-:Y:S01]  /*10cc0*/  STG.E.U16 desc[UR36][R16.64], R19 ;  /* 0x0000001310007986 */ /* 0x001fe2000c101524 */
[----:B------:R-:W-:Y:S05]  /*10cd0*/  EXIT ;  /* 0x000000000000794d */ /* 0x000fea0003800000 */
.L_x_12510:
        /* <DEDUP_REMOVED lines=9> */
.L_x_12517:
[----:B------:R-:W-:-:S05]  /*10d70*/  IMAD.U32 R0, R19, 0x10000, RZ ;  /* 0x0001000013007824 */ /* 0x000fca00078e00ff */
[----:B------:R-:W-:-:S05]  /*10d80*/  F2FP.F16.F32.PACK_AB R0, RZ, R0 ;  /* 0x00000000ff00723e */ /* 0x000fca00000000ff */
[----:B------:R-:W-:Y:S01]  /*10d90*/  STG.E.U16 desc[UR36][R16.64], R0 ;  /* 0x0000000010007986 */ /* 0x000fe2000c101524 */
[----:B------:R-:W-:Y:S05]  /*10da0*/  EXIT ;  /* 0x000000000000794d */ /* 0x000fea0003800000 */
.L_x_12516:
        /* <DEDUP_REMOVED lines=10> */
.L_x_12519:
[----:B------:R-:W-:-:S04]  /*10e50*/  SHF.L.U32 R19, R19, 0x10, RZ ;  /* 0x0000001013137819 */ /* 0x000fc800000006ff */
[----:B------:R-:W-:-:S04]  /*10e60*/  F2FP.F16.F32.PACK_AB R3, RZ, R19 ;  /* 0x00000013ff03723e */ /* 0x000fc800000000ff */
[----:B------:R-:W-:-:S05]  /*10e70*/  PRMT R3, R3, 0x5410, RZ ;  /* 0x0000541003037816 */ /* 0x000fca00000000ff */
[----:B------:R-:W-:Y:S01]  /*10e80*/  STG.E desc[UR36][R16.64], R3 ;  /* 0x0000000310007986 */ /* 0x000fe2000c101924 */
[----:B------:R-:W-:Y:S05]  /*10e90*/  EXIT ;  /* 0x000000000000794d */ /* 0x000fea0003800000 */
.L_x_12518:
[----:B------:R-:W-:-:S04]  /*10ea0*/  IMAD.U32 R2, R19, 0x10000, RZ ;  /* 0x0001000013027824 */ /* 0x000fc800078e00ff */
[----:B------:R-:W-:-:S06]  /*10eb0*/  FMUL.FTZ R2, R2, 1 ;  /* 0x3f80000002027820 */ /* 0x000fcc0000410000 */
[----:B------:R-:W0:Y:S02]  /*10ec0*/  F2F.F64.F32 R2, R2 ;  /* 0x0000000200027310 */ /* 0x000e240000201800 */
[----:B0-----:R-:W-:Y:S01]  /*10ed0*/  STG.E.64 desc[UR36][R16.64], R2 ;  /* 0x0000000210007986 */ /* 0x001fe2000c101b24 */
[----:B------:R-:W-:Y:S05]  /*10ee0*/  EXIT ;  /* 0x000000000000794d */ /* 0x000fea0003800000 */
.L_x_12509:
        /* <DEDUP_REMOVED lines=14> */
.L_x_12523:
        /* <DEDUP_REMOVED lines=17> */
.L_x_12526:
[----:B------:R-:W-:-:S04]  /*110e0*/  SHF.R.U32.HI R3, RZ, 0x18, R3 ;  /* 0x00000018ff037819 */ /* 0x000fc80000011603 */
[----:B------:R-:W-:-:S04]  /*110f0*/  LOP3.LUT R0, R0, 0x80, R3, 0xf8, !PT ;  /* 0x0000008000007812 */ /* 0x000fc800078ef803 */
[----:B------:R-:W-:-:S07]  /*11100*/  PRMT R8, R0, 0x7610, R8 ;  /* 0x0000761000087816 */ /* 0x000fce0000000008 */
.L_x_12525:
[----:B------:R-:W-:Y:S05]  /*11110*/  BSYNC.RECONVERGENT B0 ;  /* 0x0000000000007941 */ /* 0x000fea0003800200 */
.L_x_12524:
[----:B------:R-:W-:Y:S01]  /*11120*/  STG.E.U8 desc[UR36][R16.64], R8 ;  /* 0x0000000810007986 */ /* 0x000fe2000c101124 */
[----:B------:R-:W-:Y:S05]  /*11130*/  EXIT ;  /* 0x000000000000794d */ /* 0x000fea0003800000 */
.L_x_12522:
[----:B------:R-:W-:Y:S01]  /*11140*/  IMAD.U32 R3, R19, 0x10000, RZ ;  /* 0x0001000013037824 */ /* 0x000fe200078e00ff */
        /* <DEDUP_REMOVED lines=16> */
.L_x_12529:
[----:B------:R-:W-:-:S04]  /*11250*/  SHF.R.U32.HI R3, RZ, 0x18, R3 ;  /* 0x00000018ff037819 */ /* 0x000fc80000011603 */
[----:B------:R-:W-:-:S04]  /*11260*/  LOP3.LUT R0, R0, 0x80, R3, 0xf8, !PT ;  /* 0x0000008000007812 */ /* 0x000fc800078ef803 */
[----:B------:R-:W-:-:S07]  /*11270*/  PRMT R8, R0, 0x7610, R8 ;  /* 0x0000761000087816 */ /* 0x000fce0000000008 */
.L_x_12528:
[----:B------:R-:W-:Y:S05]  /*11280*/  BSYNC.RECONVERGENT B0 ;  /* 0x0000000000007941 */ /* 0x000fea0003800200 */
.L_x_12527:
[----:B------:R-:W-:Y:S01]  /*11290*/  STG.E.U8 desc[UR36][R16.64], R8 ;  /* 0x0000000810007986 */ /* 0x000fe2000c101124 */
[----:B------:R-:W-:Y:S05]  /*112a0*/  EXIT ;  /* 0x000000000000794d */ /* 0x000fea0003800000 */
.L_x_12521:
        /* <DEDUP_REMOVED lines=22> */
.L_x_12531:
[----:B------:R-:W-:-:S06]  /*11410*/  SHF.L.U32 R2, R19, 0x10, RZ ;  /* 0x0000001013027819 */ /* 0x000fcc00000006ff */
[----:B------:R-:W0:Y:S02]  /*11420*/  F2I.U64.TRUNC R2, R2 ;  /* 0x0000000200027311 */ /* 0x000e24000020d800 */
[----:B0-----:R-:W-:Y:S01]  /*11430*/  STG.E.64 desc[UR36][R16.64], R2 ;  /* 0x0000000210007986 */ /* 0x001fe2000c101b24 */
[----:B------:R-:W-:Y:S05]  /*11440*/  EXIT ;  /* 0x000000000000794d */ /* 0x000fea0003800000 */
.L_x_12530:
[----:B------:R-:W-:-:S06]  /*11450*/  IMAD.U32 R19, R19, 0x10000, RZ ;  /* 0x0001000013137824 */ /* 0x000fcc00078e00ff */
[----:B------:R-:W0:Y:S02]  /*11460*/  F2I.FTZ.U32.TRUNC.NTZ R19, R19 ;  /* 0x0000001300137305 */ /* 0x000e24000021f000 */
[----:B0-----:R-:W-:Y:S01]  /*11470*/  STG.E desc[UR36][R16.64], R19 ;  /* 0x0000001310007986 */ /* 0x001fe2000c101924 */
[----:B------:R-:W-:Y:S05]  /*11480*/  EXIT ;  /* 0x000000000000794d */ /* 0x000fea0003800000 */
.L_x_12520:
        /* <DEDUP_REMOVED lines=11> */
.L_x_12533:
[----:B------:R-:W-:Y:S01]  /*11540*/  IMAD.U32 R19, R19, 0x10000, RZ ;  /* 0x0001000013137824 */ /* 0x000fe200078e00ff */
[----:B------:R-:W-:-:S03]  /*11550*/  CS2R R6, SRZ ;  /* 0x0000000000067805 */ /* 0x000fc6000001ff00 */
[----:B------:R-:W-:-:S06]  /*11560*/  FMUL.FTZ R4, R19, 1 ;  /* 0x3f80000013047820 */ /* 0x000fcc0000410000 */
[----:B------:R-:W0:Y:S02]  /*11570*/  F2F.F64.F32 R4, R4 ;  /* 0x0000000400047310 */ /* 0x000e240000201800 */
[----:B0-----:R-:W-:Y:S01]  /*11580*/  STG.E.128 desc[UR36][R16.64], R4 ;  /* 0x0000000410007986 */ /* 0x001fe2000c101d24 */
[----:B------:R-:W-:Y:S05]  /*11590*/  EXIT ;  /* 0x000000000000794d */ /* 0x000fea0003800000 */
.L_x_12532:
[----:B------:R-:W-:-:S09]  /*115a0*/  UISETP.NE.AND UP0, UPT, UR4, 0xf, UPT ;  /* 0x0000000f0400788c */ /* 0x000fd2000bf05270 */
[----:B------:R-:W-:Y:S05]  /*115b0*/  BRA.U !UP0, `(.L_x_12534) ;  /* 0x0000000108e87547 */ /* 0x000fea000b800000 */
[----:B------:R-:W-:-:S09]  /*115c0*/  UISETP.NE.AND UP0, UPT, UR4, 0x17, UPT ;  /* 0x000000170400788c */ /* 0x000fd2000bf05270 */
[----:B------:R-:W-:Y:S05]  /*115d0*/  BRA.U !UP0, `(.L_x_12535) ;  /* 0x0000000108907547 */ /* 0x000fea000b800000 */
[----:B------:R-:W-:-:S09]  /*115e0*/  UISETP.NE.AND UP0, UPT, UR4, 0x18, UPT ;  /* 0x000000180400788c */ /* 0x000fd2000bf05270 */
[----:B------:R-:W-:Y:S05]  /*115f0*/  BRA.U !UP0, `(.L_x_12536) ;  /* 0x0000000108447547 */ /* 0x000fea000b800000 */
.L_x_12513:
        /* <DEDUP_REMOVED lines=16> */
.L_x_12537:
[----:B------:R-:W-:Y:S05]  /*11700*/  EXIT ;  /* 0x000000000000794d */ /* 0x000fea0003800000 */
.L_x_12536:
        /* <DEDUP_REMOVED lines=13> */
.L_x_12539:
[----:B------:R-:W-:Y:S05]  /*117e0*/  BSYNC.RECONVERGENT B0 ;  /* 0x0000000000007941 */ /* 0x000fea0003800200 */
.L_x_12538:
[----:B------:R-:W-:-:S05]  /*117f0*/  LOP3.LUT R3, R0, 0x80, R3, 0xf8, !PT ;  /* 0x0000008000037812 */ /* 0x000fca00078ef803 */
[----:B------:R-:W-:Y:S01]  /*11800*/  STG.E.U8 desc[UR36][R16.64], R3 ;  /* 0x0000000310007986 */ /* 0x000fe2000c101124 */
[----:B------:R-:W-:Y:S05]  /*11810*/  EXIT ;  /* 0x000000000000794d */ /* 0x000fea0003800000 */
.L_x_12535:
        /* <DEDUP_REMOVED lines=12> */
.L_x_12541:
[----:B------:R-:W-:Y:S01]  /*118e0*/  IMAD.MOV.U32 R0, RZ, RZ, 0x7f ;  /* 0x0000007fff007424 */ /* 0x000fe200078e00ff */
[----:B------:R-:W-:-:S04]  /*118f0*/  ISETP.GT.U32.AND P0, PT, R2, 0x7f800000, PT ;  /* 0x7f8000000200780c */ /* 0x000fc80003f04070 */
[----:B------:R-:W-:-:S09]  /*11900*/  SEL R0, R0, 0x7c, P0 ;  /* 0x0000007c00007807 */ /* 0x000fd20000000000 */
.L_x_12542:
[----:B------:R-:W-:Y:S05]  /*11910*/  BSYNC.RECONVERGENT B0 ;  /* 0x0000000000007941 */ /* 0x000fea0003800200 */
.L_x_12540:
[----:B------:R-:W-:-:S04]  /*11920*/  SHF.R.U32.HI R3, RZ, 0x18, R3 ;  /* 0x00000018ff037819 */ /* 0x000fc80000011603 */
[----:B------:R-:W-:-:S05]  /*11930*/  LOP3.LUT R3, R0, 0x80, R3, 0xf8, !PT ;  /* 0x0000008000037812 */ /* 0x000fca00078ef803 */
[----:B------:R-:W-:Y:S01]  /*11940*/  STG.E.U8 desc[UR36][R16.64], R3 ;  /* 0x0000000310007986 */ /* 0x000fe2000c101124 */
[----:B------:R-:W-:Y:S05]  /*11950*/  EXIT ;  /* 0x000000000000794d */ /* 0x000fea0003800000 */
.L_x_12534:
[----:B------:R-:W-:Y:S01]  /*11960*/  STG.E.U16 desc[UR36][R16.64], R19 ;  /* 0x0000001310007986 */ /* 0x000fe2000c101524 */
[----:B------:R-:W-:Y:S05]  /*11970*/  EXIT ;  /* 0x000000000000794d */ /* 0x000fea0003800000 */
.L_x_12543:
        /* <DEDUP_REMOVED lines=16> */
.L_x_41789:


//--------------------- .text._ZN2at6native27unrolled_elementwise_kernelINS0_13BinaryFunctorIN3c108BFloat16ES4_S4_ZZZNS0_19minimum_kernel_cudaERNS_18TensorIteratorBaseEENKUlvE0_clEvENKUlvE2_clEvEUlS4_S4_E_EESt5arrayIPcLm3EELi4E23TrivialOffsetCalculatorILi2EjESE_ILi1EjENS0_6memory12LoadWithCastILi2EEENSH_13StoreWithCastILi1EEEEEviT_T0_T2_T3_T4_T5_ --------------------------
	.section	.text._ZN2at6native27unrolled_elementwise_kernelINS0_13BinaryFunctorIN3c108BFloat16ES4_S4_ZZZNS0_19minimum_kernel_cudaERNS_18TensorIteratorBaseEENKUlvE0_clEvENKUlvE2_clEvEUlS4_S4_E_EESt5arrayIPcLm3EELi4E23TrivialOffsetCalculatorILi2EjESE_ILi1EjENS0_6memory12LoadWithCastILi2EEENSH_13StoreWithCastILi1EEEEEviT_T0_T2_T3_T4_T5_,"ax",@progbits
	.align	128
        .global         _ZN2at6native27unrolled_elementwise_kernelINS0_13BinaryFunctorIN3c108BFloat16ES4_S4_ZZZNS0_19minimum_kernel_cudaERNS_18TensorIteratorBaseEENKUlvE0_clEvENKUlvE2_clEvEUlS4_S4_E_EESt5arrayIPcLm3EELi4E23TrivialOffsetCalculatorILi2EjESE_ILi1EjENS0_6memory12LoadWithCastILi2EEENSH_13StoreWithCastILi1EEEEEviT_T0_T2_T3_T4_T5_
        .type           _ZN2at6native27unrolled_elementwise_kernelINS0_13BinaryFunctorIN3c108BFloat16ES4_S4_ZZZNS0_19minimum_kernel_cudaERNS_18TensorIteratorBaseEENKUlvE0_clEvENKUlvE2_clEvEUlS4_S4_E_EESt5arrayIPcLm3EELi4E23TrivialOffsetCalculatorILi2EjESE_ILi1EjENS0_6memory12LoadWithCastILi2EEENSH_13StoreWithCastILi1EEEEEviT_T0_T2_T3_T4_T5_,@function
        .size           _ZN2at6native27unrolled_elementwise_kernelINS0_13BinaryFunctorIN3c108BFloat16ES4_S4_ZZZNS0_19minimum_kernel_cudaERNS_18TensorIteratorBaseEENKUlvE0_clEvENKUlvE2_clEvEUlS4_S4_E_EESt5arrayIPcLm3EELi4E23TrivialOffsetCalculatorILi2EjESE_ILi1EjENS0_6memory12LoadWithCastILi2EEENSH_13StoreWithCastILi1EEEEEviT_T0_T2_T3_T4_T5_,(.L_x_41790 - _ZN2at6native27unrolled_elementwise_kernelINS0_13BinaryFunctorIN3c108BFloat16ES4_S4_ZZZNS0_19minimum_kernel_cudaERNS_18TensorIteratorBaseEENKUlvE0_clEvENKUlvE2_clEvEUlS4_S4_E_EESt5arrayIPcLm3EELi4E23TrivialOffsetCalculatorILi2EjESE_ILi1EjENS0_6memory12LoadWithCastILi2EEENSH_13StoreWithCastILi1EEEEEviT_T0_T2_T3_T4_T5_)
        .other          _ZN2at6native27unrolled_elementwise_kernelINS0_13BinaryFunctorIN3c108BFloat16ES4_S4_ZZZNS0_19minimum_kernel_cudaERNS_18TensorIteratorBaseEENKUlvE0_clEvENKUlvE2_clEvEUlS4_S4_E_EESt5arrayIPcLm3EELi4E23TrivialOffsetCalculatorILi2EjESE_ILi1EjENS0_6memory12LoadWithCastILi2EEENSH_13StoreWithCastILi1EEEEEviT_T0_T2_T3_T4_T5_,@"STO_CUDA_ENTRY STV_DEFAULT"
_ZN2at6native27unrolled_elementwise_kernelINS0_13BinaryFunctorIN3c108BFloat16ES4_S4_ZZZNS0_19minimum_kernel_cudaERNS_18TensorIteratorBaseEENKUlvE0_clEvENKUlvE2_clEvEUlS4_S4_E_EESt5arrayIPcLm3EELi4E23TrivialOffsetCalculatorILi2EjESE_ILi1EjENS0_6memory12LoadWithCastILi2EEENSH_13StoreWithCastILi1EEEEEviT_T0_T2_T3_T4_T5_:
.text._ZN2at6native27unrolled_elementwise_kernelINS0_13BinaryFunctorIN3c108BFloat16ES4_S4_ZZZNS0_19minimum_kernel_cudaERNS_18TensorIteratorBaseEENKUlvE0_clEvENKUlvE2_clEvEUlS4_S4_E_EESt5arrayIPcLm3EELi4E23TrivialOffsetCalculatorILi2EjESE_ILi1EjENS0_6memory12LoadWithCastILi2EEENSH_13StoreWithCastILi1EEEEEviT_T0_T2_T3_T4_T5_:
        /* <DEDUP_REMOVED lines=36> */
.L_x_12549:
[----:B------:R-:W2:Y:S02]  /*0240*/  LDG.E.U8 R4, desc[UR36][R4.64] ;  /* 0x0000002404047981 */ /* 0x000ea4000c1e1100 */
[----:B--2---:R-:W-:-:S04]  /*0250*/  I2FP.F32.U32 R0, R4 ;  /* 0x0000000400007245 */ /* 0x004fc80000201000 */
[----:B------:R-:W-:-:S04]  /*0260*/  F2FP.BF16.F32.PACK_AB R0, RZ, R0 ;  /* 0x00000000ff00723e */ /* 0x000fc800000010ff */
[----:B------:R-:W-:Y:S01]  /*0270*/  PRMT R28, R0, 0x7610, R28 ;  /* 0x00007610001c7816 */ /* 0x000fe2000000001c */
[----:B------:R-:W-:Y:S06]  /*0280*/  BRA `(.L_x_12551) ;  /* 0x0000000c00c47947 */ /* 0x000fec0003800000 */
.L_x_12548:
        /* <DEDUP_REMOVED lines=11> */
.L_x_12553:
[----:B------:R-:W2:Y:S02]  /*0340*/  LDG.E R4, desc[UR36][R4.64] ;  /* 0x0000002404047981 */ /* 0x000ea4000c1e1900 */
[----:B--2---:R-:W-:-:S04]  /*0350*/  I2FP.F32.S32 R0, R4 ;  /* 0x0000000400007245 */ /* 0x004fc80000201400 */
[----:B------:R-:W-:-:S04]  /*0360*/  F2FP.BF16.F32.PACK_AB R0, RZ, R0 ;  /* 0x00000000ff00723e */ /* 0x000fc800000010ff */
[----:B------:R-:W-:Y:S01]  /*0370*/  PRMT R28, R0, 0x7610, R28 ;  /* 0x00007610001c7816 */ /* 0x000fe2000000001c */
[----:B------:R-:W-:Y:S06]  /*0380*/  BRA `(.L_x_12551) ;  /* 0x0000000c00847947 */ /* 0x000fec0003800000 */
.L_x_12552:
[----:B------:R-:W2:Y:S02]  /*0390*/  LDG.E.U16 R4, desc[UR36][R4.64] ;  /* 0x0000002404047981 */ /* 0x000ea4000c1e1500 */
[----:B--2---:R-:W0:Y:S02]  /*03a0*/  I2F.S16 R0, R4 ;  /* 0x0000000400007306 */ /* 0x004e240000101400 */
[----:B0-----:R-:W-:-:S04]  /*03b0*/  F2FP.BF16.F32.PACK_AB R0, RZ, R0 ;  /* 0x00000000ff00723e */ /* 0x001fc800000010ff */
[----:B------:R-:W-:Y:S01]  /*03c0*/  PRMT R28, R0, 0x7610, R28 ;  /* 0x00007610001c7816 */ /* 0x000fe2000000001c */
[----:B------:R-:W-:Y:S06]  /*03d0*/  BRA `(.L_x_12551) ;  /* 0x0000000c00707947 */ /* 0x000fec0003800000 */
.L_x_12547:
        /* <DEDUP_REMOVED lines=9> */
.L_x_12555:
[----:B------:R-:W2:Y:S02]  /*0470*/  LDG.E.U16 R0, desc[UR36][R4.64] ;  /* 0x0000002404007981 */ /* 0x000ea4000c1e1500 */
[----:B--2---:R-:W-:-:S05]  /*0480*/  HADD2.F32 R0, -RZ, R0.H0_H0 ;  /* 0x20000000ff007230 */ /* 0x004fca0000004100 */
[----:B------:R-:W-:-:S04]  /*0490*/  F2FP.BF16.F32.PACK_AB R0, RZ, R0 ;  /* 0x00000000ff00723e */ /* 0x000fc800000010ff */
[----:B------:R-:W-:Y:S01]  /*04a0*/  PRMT R28, R0, 0x7610, R28 ;  /* 0x00007610001c7816 */ /* 0x000fe2000000001c */
[----:B------:R-:W-:Y:S06]  /*04b0*/  BRA `(.L_x_12551) ;  /* 0x0000000c00387947 */ /* 0x000fec0003800000 */
.L_x_12554:
        /* <DEDUP_REMOVED lines=9> */
.L_x_12557:
[----:B------:R-:W2:Y:S02]  /*0550*/  LDG.E.U16 R4, desc[UR36][R4.64] ;  /* 0x0000002404047981 */ /* 0x000ea4000c1e1500 */
[----:B--2---:R-:W-:-:S05]  /*0560*/  HADD2.F32 R0, -RZ, R4.H0_H0 ;  /* 0x20000004ff007230 */ /* 0x004fca0000004100 */
[----:B------:R-:W-:-:S04]  /*0570*/  F2FP.BF16.F32.PACK_AB R0, RZ, R0 ;  /* 0x00000000ff00723e */ /* 0x000fc800000010ff */
[----:B------:R-:W-:Y:S01]  /*0580*/  PRMT R28, R0, 0x7610, R28 ;  /* 0x00007610001c7816 */ /* 0x000fe2000000001c */
[----:B------:R-:W-:Y:S06]  /*0590*/  BRA `(.L_x_12551) ;  /* 0x0000000c00007947 */ /* 0x000fec0003800000 */
.L_x_12556:
        /* <DEDUP_REMOVED lines=9> */
.L_x_12546:
        /* <DEDUP_REMOVED lines=14> */
.L_x_12560:
        /* <DEDUP_REMOVED lines=9> */
.L_x_12559:
        /* <DEDUP_REMOVED lines=27> */
.L_x_12562:
        /* <DEDUP_REMOVED lines=15> */
.L_x_12561:
[----:B------:R0:W5:Y:S01]  /*0a40*/  LDG.E.U16 R28, desc[UR36][R4.64] ;  /* 0x00000024041c7981 */ /* 0x000162000c1e1500 */
[----:B------:R-:W-:Y:S05]  /*0a50*/  BRA `(.L_x_12551) ;  /* 0x0000000400d07947 */ /* 0x000fea0003800000 */
.L_x_12558:
        /* <DEDUP_REMOVED lines=13> */
.L_x_12565:
        /* <DEDUP_REMOVED lines=21> */
.L_x_12569:
[----:B------:R-:W-:Y:S05]  /*0c80*/  BSYNC.RECONVERGENT B1 ;  /* 0x0000000000017941 */ /* 0x000fea0003800200 */
.L_x_12568:
[----:B------:R-:W-:Y:S01]  /*0c90*/  IMAD.SHL.U32 R0, R0, 0x100000, RZ ;  /* 0x0010000000007824 */ /* 0x000fe200078e00ff */
[----:B------:R-:W-:-:S04]  /*0ca0*/  LEA R3, R3, 0x3b800000, 0x17 ;  /* 0x3b80000003037811 */ /* 0x000fc800078eb8ff */
[----:B------:R-:W-:-:S07]  /*0cb0*/  LOP3.LUT R0, R3, R0, R7, 0xfe, !PT ;  /* 0x0000000003007212 */ /* 0x000fce00078efe07 */
.L_x_12567:
[----:B------:R-:W-:Y:S05]  /*0cc0*/  BSYNC.RECONVERGENT B0 ;  /* 0x0000000000007941 */ /* 0x000fea0003800200 */
.L_x_12566:
[----:B------:R-:W-:-:S04]  /*0cd0*/  F2FP.BF16.F32.PACK_AB R0, RZ, R0 ;  /* 0x00000000ff00723e */ /* 0x000fc800000010ff */
[----:B------:R-:W-:Y:S01]  /*0ce0*/  PRMT R28, R0, 0x7610, R28 ;  /* 0x00007610001c7816 */ /* 0x000fe2000000001c */
[----:B------:R-:W-:Y:S06]  /*0cf0*/  BRA `(.L_x_12551) ;  /* 0x0000000400287947 */ /* 0x000fec0003800000 */
.L_x_12564:
        /* <DEDUP_REMOVED lines=21> */
.L_x_12573:
[----:B------:R-:W-:Y:S05]  /*0e50*/  BSYNC.RECONVERGENT B1 ;  /* 0x0000000000017941 */ /* 0x000fea0003800200 */
.L_x_12572:
[----:B------:R-:W-:Y:S01]  /*0e60*/  IMAD.SHL.U32 R0, R0, 0x200000, RZ ;  /* 0x0020000000007824 */ /* 0x000fe200078e00ff */
[----:B------:R-:W-:-:S04]  /*0e70*/  LEA R3, R3, 0x37800000, 0x17 ;  /* 0x3780000003037811 */ /* 0x000fc800078eb8ff */
[----:B------:R-:W-:-:S07]  /*0e80*/  LOP3.LUT R0, R3, R0, R7, 0xfe, !PT ;  /* 0x0000000003007212 */ /* 0x000fce00078efe07 */
.L_x_12571:
[----:B------:R-:W-:Y:S05]  /*0e90*/  BSYNC.RECONVERGENT B0 ;  /* 0x0000000000007941 */ /* 0x000fea0003800200 */
.L_x_12570:
[----:B------:R-:W-:-:S04]  /*0ea0*/  F2FP.BF16.F32.PACK_AB R0, RZ, R0 ;  /* 0x00000000ff00723e */ /* 0x000fc800000010ff */
[----:B------:R-:W-:Y:S01]  /*0eb0*/  PRMT R28, R0, 0x7610, R28 ;  /* 0x00007610001c7816 */ /* 0x000fe2000000001c */
[----:B------:R-:W-:Y:S06]  /*0ec0*/  BRA `(.L_x_12551) ;  /* 0x0000000000b47947 */ /* 0x000fec0003800000 */
.L_x_12563:
[----:B------:R-:W-:-:S09]  /*0ed0*/  UISETP.NE.AND UP0, UPT, UR4, 0x1c, UPT ;  /* 0x0000001c0400788c */ /* 0x000fd2000bf05270 */
[----:B------:R-:W-:Y:S05]  /*0ee0*/  BRA.U !UP0, `(.L_x_12574) ;  /* 0x00000001089c7547 */ /* 0x000fea000b800000 */
[----:B------:R-:W-:-:S09]  /*0ef0*/  UISETP.NE.AND UP0, UPT, UR4, 0x1d, UPT ;  /* 0x0000001d0400788c */ /* 0x000fd2000bf05270 */
[----:B------:R-:W-:Y:S05]  /*0f00*/  BRA.U !UP0, `(.L_x_12575) ;  /* 0x0000000108807547 */ /* 0x000fea000b800000 */
[----:B------:R-:W-:-:S09]  /*0f10*/  UISETP.NE.AND UP0, UPT, UR4, 0x2c, UPT ;  /* 0x0000002c0400788c */ /* 0x000fd2000bf05270 */
[----:B------:R-:W-:Y:S05]  /*0f20*/  BRA.U !UP0, `(.L_x_12576) ;  /* 0x0000000108487547 */ /* 0x000fea000b800000 */
.L_x_12550:
        /* <DEDUP_REMOVED lines=16> */
.L_x_12577:
[----:B------:R-:W-:Y:S01]  /*1030*/  PRMT R28, RZ, 0x7610, R28 ;  /* 0x00007610ff1c7816 */ /* 0x000fe2000000001c */
[----:B------:R-:W-:Y:S06]  /*1040*/  BRA `(.L_x_12551) ;  /* 0x0000000000547947 */ /* 0x000fec0003800000 */
.L_x_12576:
        /* <DEDUP_REMOVED lines=8> */
.L_x_12579:
[----:B------:R-:W-:Y:S05]  /*10d0*/  BSYNC.RECONVERGENT B0 ;  /* 0x0000000000007941 */ /* 0x000fea0003800200 */
.L_x_12578:
[----:B------:R-:W-:-:S04]  /*10e0*/  F2FP.BF16.F32.PACK_AB R0, RZ, R0 ;  /* 0x00000000ff00723e */ /* 0x000fc800000010ff */
[----:B------:R-:W-:Y:S01]  /*10f0*/  PRMT R28, R0, 0x7610, R28 ;  /* 0x00007610001c7816 */ /* 0x000fe2000000001c */
[----:B------:R-:W-:Y:S06]  /*1100*/  BRA `(.L_x_12551) ;  /* 0x0000000000247947 */ /* 0x000fec0003800000 */
.L_x_12575:
[----:B------:R-:W2:Y:S02]  /*1110*/  LDG.E.64 R4, desc[UR36][R4.64] ;  /* 0x0000002404047981 */ /* 0x000ea4000c1e1b00 */
[----:B--2---:R-:W0:Y:S02]  /*1120*/  I2F.U64 R0, R4 ;  /* 0x0000000400007312 */ /* 0x004e240000301000 */
[----:B0-----:R-:W-:-:S04]  /*1130*/  F2FP.BF16.F32.PACK_AB R0, RZ, R0 ;  /* 0x00000000ff00723e */ /* 0x001fc800000010ff */
[----:B------:R-:W-:Y:S01]  /*1140*/  PRMT R28, R0, 0x7610, R28 ;  /* 0x00007610001c7816 */ /* 0x000fe2000000001c */
[----:B------:R-:W-:Y:S06]  /*1150*/  BRA `(.L_x_12551) ;  /* 0x0000000000107947 */ /* 0x000fec0003800000 */
.L_x_12574:
[----:B------:R-:W2:Y:S02]  /*1160*/  LDG.E R4, desc[UR36][R4.64] ;  /* 0x0000002404047981 */ /* 0x000ea4000c1e1900 */
[----:B--2---:R-:W-:-:S04]  /*1170*/  I2FP.F32.U32 R0, R4 ;  /* 0x0000000400007245 */ /* 0x004fc80000201000 */
[----:B------:R-:W-:-:S04]  /*1180*/  F2FP.BF16.F32.PACK_AB R0, RZ, R0 ;  /* 0x00000000ff00723e */ /* 0x000fc800000010ff */
[----:B------:R-:W-:-:S07]  /*1190*/  PRMT R28, R0, 0x7610, R28 ;  /* 0x00007610001c7816 */ /* 0x000fce000000001c */
.L_x_12551:
        /* <DEDUP_REMOVED lines=21> */
.L_x_12583:
[----:B------:R-:W2:Y:S02]  /*12f0*/  LDG.E.U8 R4, desc[UR36][R4.64] ;  /* 0x0000002404047981 */ /* 0x000ea4000c1e1100 */
[----:B--2---:R-:W-:-:S04]  /*1300*/  I2FP.F32.U32 R0, R4 ;  /* 0x0000000400007245 */ /* 0x004fc80000201000 */
[----:B------:R-:W-:-:S04]  /*1310*/  F2FP.BF16.F32.PACK_AB R0, RZ, R0 ;  /* 0x00000000ff00723e */ /* 0x000fc800000010ff */
[----:B------:R-:W-:Y:S01]  /*1320*/  PRMT R24, R0, 0x7610, R24 ;  /* 0x0000761000187816 */ /* 0x000fe20000000018 */
[----:B------:R-:W-:Y:S06]  /*1330*/  BRA `(.L_x_12585) ;  /* 0x0000000c00c47947 */ /* 0x000fec0003800000 */
.L_x_12582:
        /* <DEDUP_REMOVED lines=11> */
.L_x_12587:
[----:B------:R-:W2:Y:S02]  /*13f0*/  LDG.E R4, desc[UR36][R4.64] ;  /* 0x0000002404047981 */ /* 0x000ea4000c1e1900 */
[----:B--2---:R-:W-:-:S04]  /*1400*/  I2FP.F32.S32 R0, R4 ;  /* 0x0000000400007245 */ /* 0x004fc80000201400 */
[----:B------:R-:W-:-:S04]  /*1410*/  F2FP.BF16.F32.PACK_AB R0, RZ, R0 ;  /* 0x00000000ff00723e */ /* 0x000fc800000010ff */
[----:B------:R-:W-:Y:S01]  /*1420*/  PRMT R24, R0, 0x7610, R24 ;  /* 0x0000761000187816 */ /* 0x000fe20000000018 */
[----:B------:R-:W-:Y:S06]  /*1430*/  BRA `(.L_x_12585) ;  /* 0x0000000c00847947 */ /* 0x000fec0003800000 */
.L_x_12586:
[----:B------:R-:W2:Y:S02]  /*1440*/  LDG.E.U16 R4, desc[UR36][R4.64] ;  /* 0x0000002404047981 */ /* 0x000ea4000c1e1500 */
[----:B--2---:R-:W0:Y:S02]  /*1450*/  I2F.S16 R0, R4 ;  /* 0x0000000400007306 */ /* 0x004e240000101400 */
[----:B0-----:R-:W-:-:S04]  /*1460*/  F2FP.BF16.F32.PACK_AB R0, RZ, R0 ;  /* 0x00000000ff00723e */ /* 0x001fc800000010ff */
[----:B------:R-:W-:Y:S01]  /*1470*/  PRMT R24, R0, 0x7610, R24 ;  /* 0x0000761000187816 */ /* 0x000fe20000000018 */
[----:B------:R-:W-:Y:S06]  /*1480*/  BRA `(.L_x_12585) ;  /* 0x0000000c00707947 */ /* 0x000fec0003800000 */
.L_x_12581:
        /* <DEDUP_REMOVED lines=9> */
.L_x_12589:
[----:B------:R-:W2:Y:S02]  /*1520*/  LDG.E.U16 R0, desc[UR36][R4.64] ;  /* 0x0000002404007981 */ /* 0x000ea4000c1e1500 */
[----:B--2---:R-:W-:-:S05]  /*1530*/  HADD2.F32 R0, -RZ, R0.H0_H0 ;  /* 0x20000000ff007230 */ /* 0x004fca0000004100 */
[----:B------:R-:W-:-:S04]  /*1540*/  F2FP.BF16.F32.PACK_AB R0, RZ, R0 ;  /* 0x00000000ff00723e */ /* 0x000fc800000010ff */
[----:B------:R-:W-:Y:S01]  /*1550*/  PRMT R24, R0, 0x7610, R24 ;  /* 0x0000761000187816 */ /* 0x000fe20000000018 */
[----:B------:R-:W-:Y:S06]  /*1560*/  BRA `(.L_x_12585) ;  /* 0x0000000c00387947 */ /* 0x000fec0003800000 */
.L_x_12588:
        /* <DEDUP_REMOVED lines=9> */
.L_x_12591:
[----:B------:R-:W2:Y:S02]  /*1600*/  LDG.E.U16 R4, desc[UR36][R4.64] ;  /* 0x0000002404047981 */ /* 0x000ea4000c1e1500 */
[----:B--2---:R-:W-:-:S05]  /*1610*/  HADD2.F32 R0, -RZ, R4.H0_H0 ;  /* 0x20000004ff007230 */ /* 0x004fca0000004100 */
[----:B------:R-:W-:-:S04]  /*1620*/  F2FP.BF16.F32.PACK_AB R0, RZ, R0 ;  /* 0x00000000ff00723e */ /* 0x000fc800000010ff */
[----:B------:R-:W-:Y:S01]  /*1630*/  PRMT R24, R0, 0x7610, R24 ;  /* 0x0000761000187816 */ /* 0x000fe20000000018 */
[----:B------:R-:W-:Y:S06]  /*1640*/  BRA `(.L_x_12585) ;  /* 0x0000000c00007947 */ /* 0x000fec0003800000 */
.L_x_12590:
        /* <DEDUP_REMOVED lines=9> */
.L_x_12580:
        /* <DEDUP_REMOVED lines=14> */
.L_x_12594:
        /* <DEDUP_REMOVED lines=9> */
.L_x_12593:
        /* <DEDUP_REMOVED lines=27> */
.L_x_12596:
        /* <DEDUP_REMOVED lines=15> */
.L_x_12595:
[----:B------:R0:W5:Y:S01]  /*1af0*/  LDG.E.U16 R24, desc[UR36][R4.64] ;  /* 0x0000002404187981 */ /* 0x000162000c1e1500 */
[----:B------:R-:W-:Y:S05]  /*1b00*/  BRA `(.L_x_12585) ;  /* 0x0000000400d07947 */ /* 0x000fea0003800000 */
.L_x_12592:
        /* <DEDUP_REMOVED lines=13> */
.L_x_12599:
        /* <DEDUP_REMOVED lines=21> */
.L_x_12603:
[----:B------:R-:W-:Y:S05]  /*1d30*/  BSYNC.RECONVERGENT B1 ;  /* 0x0000000000017941 */ /* 0x000fea0003800200 */
.L_x_12602:
[----:B------:R-:W-:Y:S01]  /*1d40*/  IMAD.SHL.U32 R0, R0, 0x100000, RZ ;  /* 0x0010000000007824 */ /* 0x000fe200078e00ff */
[----:B------:R-:W-:-:S04]  /*1d50*/  LEA R3, R3, 0x3b800000, 0x17 ;  /* 0x3b80000003037811 */ /* 0x000fc800078eb8ff */
[----:B------:R-:W-:-:S07]  /*1d60*/  LOP3.LUT R0, R3, R0, R7, 0xfe, !PT ;  /* 0x0000000003007212 */ /* 0x000fce00078efe07 */
.L_x_12601:
[----:B------:R-:W-:Y:S05]  /*1d70*/  BSYNC.RECONVERGENT B0 ;  /* 0x0000000000007941 */ /* 0x000fea0003800200 */
.L_x_12600:
[----:B------:R-:W-:-:S04]  /*1d80*/  F2FP.BF16.F32.PACK_AB R0, RZ, R0 ;  /* 0x00000000ff00723e */ /* 0x000fc800000010ff */
[----:B------:R-:W-:Y:S01]  /*1d90*/  PRMT R24, R0, 0x7610, R24 ;  /* 0x0000761000187816 */ /* 0x000fe20000000018 */
[----:B------:R-:W-:Y:S06]  /*1da0*/  BRA `(.L_x_12585) ;  /* 0x0000000400287947 */ /* 0x000fec0003800000 */
.L_x_12598:
        /* <DEDUP_REMOVED lines=21> */
.L_x_12607:
[----:B------:R-:W-:Y:S05]  /*1f00*/  BSYNC.RECONVERGENT B1 ;  /* 0x0000000000017941 */ /* 0x000fea0003800200 */
.L_x_12606:
[----:B------:R-:W-:Y:S01]  /*1f10*/  IMAD.SHL.U32 R0, R0, 0x200000, RZ ;  /* 0x0020000000007824 */ /* 0x000fe200078e00ff */
[----:B------:R-:W-:-:S04]  /*1f20*/  LEA R3, R3, 0x37800000, 0x17 ;  /* 0x3780000003037811 */ /* 0x000fc800078eb8ff */
[----:B------:R-:W-:-:S07]  /*1f30*/  LOP3.LUT R0, R3, R0, R7, 0xfe, !PT ;  /* 0x0000000003007212 */ /* 0x000fce00078efe07 */
.L_x_12605:
[----:B------:R-:W-:Y:S05]  /*1f40*/  BSYNC.RECONVERGENT B0 ;  /* 0x0000000000007941 */ /* 0x000fea0003800200 */
.L_x_12604:
[----:B------:R-:W-:-:S04]  /*1f50*/  F2FP.BF16.F32.PACK_AB R0, RZ, R0 ;  /* 0x00000000ff00723e */ /* 0x000fc800000010ff */
[----:B------:R-:W-:Y:S01]  /*1f60*/  PRMT R24, R0, 0x7610, R24 ;  /* 0x0000761000187816 */ /* 0x000fe20000000018 */
[----:B------:R-:W-:Y:S06]  /*1f70*/  BRA `(.L_x_12585) ;  /* 0x0000000000b47947 */ /* 0x000fec0003800000 */
.L_x_12597:
[----:B------:R-:W-:-:S09]  /*1f80*/  UISETP.NE.AND UP0, UPT, UR4, 0x1c, UPT ;  /* 0x0000001c0400788c */ /* 0x000fd2000bf05270 */
[----:B------:R-:W-:Y:S05]  /*1f90*/  BRA.U !UP0, `(.L_x_12608) ;  /* 0x00000001089c7547 */ /* 0x000fea000b800000 */
[----:B------:R-:W-:-:S09]  /*1fa0*/  UISETP.NE.AND UP0, UPT, UR4, 0x1d, UPT ;  /* 0x0000001d0400788c */ /* 0x000fd2000bf05270 */
[----:B------:R-:W-:Y:S05]  /*1fb0*/  BRA.U !UP0, `(.L_x_12609) ;  /* 0x0000000108807547 */ /* 0x000fea000b800000 */
[----:B------:R-:W-:-:S09]  /*1fc0*/  UISETP.NE.AND UP0, UPT, UR4, 0x2c, UPT ;  /* 0x0000002c0400788c */ /* 0x000fd2000bf05270 */
[----:B------:R-:W-:Y:S05]  /*1fd0*/  BRA.U !UP0, `(.L_x_12610) ;  /* 0x0000000108487547 */ /* 0x000fea000b800000 */
.L_x_12584:
        /* <DEDUP_REMOVED lines=16> */
.L_x_12611:
[----:B------:R-:W-:Y:S01]  /*20e0*/  PRMT R24, RZ, 0x7610, R24 ;  /* 0x00007610ff187816 */ /* 0x000fe20000000018 */
[----:B------:R-:W-:Y:S06]  /*20f0*/  BRA `(.L_x_12585) ;  /* 0x0000000000547947 */ /* 0x000fec0003800000 */
.L_x_12610:
        /* <DEDUP_REMOVED lines=8> */
.L_x_12613:
[----:B------:R-:W-:Y:S05]  /*2180*/  BSYNC.RECONVERGENT B0 ;  /* 0x0000000000007941 */ /* 0x000fea0003800200 */
.L_x_12612:
[----:B------:R-:W-:-:S04]  /*2190*/  F2FP.BF16.F32.PACK_AB R0, RZ, R0 ;  /* 0x00000000ff00723e */ /* 0x000fc800000010ff */
[----:B------:R-:W-:Y:S01]  /*21a0*/  PRMT R24, R0, 0x7610, R24 ;  /* 0x0000761000187816 */ /* 0x000fe20000000018 */
[----:B------:R-:W-:Y:S06]  /*21b0*/  BRA `(.L_x_12585) ;  /* 0x0000000000247947 */ /* 0x000fec0003800000 */
.L_x_12609:
[----:B------:R-:W2:Y:S02]  /*21c0*/  LDG.E.64 R4, desc[UR36][R4.64] ;  /* 0x0000002404047981 */ /* 0x000ea4000c1e1b00 */
[----:B--2---:R-:W0:Y:S02]  /*21d0*/  I2F.U64 R0, R4 ;  /* 0x0000000400007312 */ /* 0x004e240000301000 */
[----:B0-----:R-:W-:-:S04]  /*21e0*/  F2FP.BF16.F32.PACK_AB R0, RZ, R0 ;  /* 0x00000000ff00723e */ /* 0x001fc800000010ff */
[----:B------:R-:W-:Y:S01]  /*21f0*/  PRMT R24, R0, 0x7610, R24 ;  /* 0x0000761000187816 */ /* 0x000fe20000000018 */
[----:B------:R-:W-:Y:S06]  /*2200*/  BRA `(.L_x_12585) ;  /* 0x0000000000107947 */ /* 0x000fec0003800000 */
.L_x_12608:
[----:B------:R-:W2:Y:S02]  /*2210*/  LDG.E R4, desc[UR36][R4.64] ;  /* 0x0000002404047981 */ /* 0x000ea4000c1e1900 */
[----:B--2---:R-:W-:-:S04]  /*2220*/  I2FP.F32.U32 R0, R4 ;  /* 0x0000000400007245 */ /* 0x004fc80000201000 */
[----:B------:R-:W-:-:S04]  /*2230*/  F2FP.BF16.F32.PACK_AB R0, RZ, R0 ;  /* 0x00000000ff00723e */ /* 0x000fc800000010ff */
[----:B------:R-:W-:-:S07]  /*2240*/  PRMT R24, R0, 0x7610, R24 ;  /* 0x0000761000187816 */ /* 0x000fce0000000018 */
.L_x_12585:
[----:B------:R-:W-:-:S07]  /*2250*/  VIADD R19, R25, 0x80 ;  /* 0x0000008019137836 */ /* 0x000fce0000000000 */
.L_x_12545:
[----:B------:R-:W-:Y:S05]  /*2260*/  BSYNC.RECONVERGENT B6 ;  /* 0x0000000000067941 */ /* 0x000fea0003800200 */
.L_x_12544:
        /* <DEDUP_REMOVED lines=27> */
.L_x_12619:
[----:B------:R-:W2:Y:S02]  /*2420*/  LDG.E.U8 R4, desc[UR36][R4.64] ;  /* 0x0000002404047981 */ /* 0x000ea4000c1e1100 */
[----:B--2---:R-:W-:-:S04]  /*2430*/  I2FP.F32.U32 R0, R4 ;  /* 0x0000000400007245 */ /* 0x004fc80000201000 */
[----:B------:R-:W-:-:S04]  /*2440*/  F2FP.BF16.F32.PACK_AB R0, RZ, R0 ;  /* 0x00000000ff00723e */ /* 0x000fc800000010ff */
[----:B------:R-:W-:Y:S01]  /*2450*/  PRMT R22, R0, 0x7610, R22 ;  /* 0x0000761000167816 */ /* 0x000fe20000000016 */
[----:B------:R-:W-:Y:S06]  /*2460*/  BRA `(.L_x_12621) ;  /* 0x0000000c00c47947 */ /* 0x000fec0003800000 */
.L_x_12618:
        /* <DEDUP_REMOVED lines=11> */
.L_x_12623:
[----:B------:R-:W2:Y:S02]  /*2520*/  LDG.E R4, desc[UR36][R4.64] ;  /* 0x0000002404047981 */ /* 0x000ea4000c1e1900 */
[----:B--2---:R-:W-:-:S04]  /*2530*/  I2FP.F32.S32 R0, R4 ;  /* 0x0000000400007245 */ /* 0x004fc80000201400 */
[----:B------:R-:W-:-:S04]  /*2540*/  F2FP.BF16.F32.PACK_AB R0, RZ, R0 ;  /* 0x00000000ff00723e */ /* 0x000fc800000010ff */
[----:B------:R-:W-:Y:S01]  /*2550*/  PRMT R22, R0, 0x7610, R22 ;  /* 0x0000761000167816 */ /* 0x000fe20000000016 */
[----:B------:R-:W-:Y:S06]  /*2560*/  BRA `(.L_x_12621) ;  /* 0x0000000c00847947 */ /* 0x000fec0003800000 */
.L_x_12622:
[----:B------:R-:W2:Y:S02]  /*2570*/  LDG.E.U16 R4, desc[UR36][R4.64] ;  /* 0x0000002404047981 */ /* 0x000ea4000c1e1500 */
[----:B--2---:R-:W0:Y:S02]  /*2580*/  I2F.S16 R0, R4 ;  /* 0x0000000400007306 */ /* 0x004e240000101400 */
[----:B0-----:R-:W-:-:S04]  /*2590*/  F2FP.BF16.F32.PACK_AB R0, RZ, R0 ;  /* 0x00000000ff00723e */ /* 0x001fc800000010ff */
[----:B------:R-:W-:Y:S01]  /*25a0*/  PRMT R22, R0, 0x7610, R22 ;  /* 0x0000761000167816 */ /* 0x000fe20000000016 */
[----:B------:R-:W-:Y:S06]  /*25b0*/  BRA `(.L_x_12621) ;  /* 0x0000000c00707947 */ /* 0x000fec0003800000 */
.L_x_12617:
        /* <DEDUP_REMOVED lines=9> */
.L_x_12625:
[----:B------:R-:W2:Y:S02]  /*2650*/  LDG.E.U16 R0, desc[UR36][R4.64] ;  /* 0x0000002404007981 */ /* 0x000ea4000c1e1500 */
[----:B--2---:R-:W-:-:S05]  /*2660*/  HADD2.F32 R0, -RZ, R0.H0_H0 ;  /* 0x20000000ff007230 */ /* 0x004fca0000004100 */
[----:B------:R-:W-:-:S04]  /*2670*/  F2FP.BF16.F32.PACK_AB R0, RZ, R0 ;  /* 0x00000000ff00723e */ /* 0x000fc800000010ff */
[----:B------:R-:W-:Y:S01]  /*2680*/  PRMT R22, R0, 0x7610, R22 ;  /* 0x0000761000167816 */ /* 0x000fe20000000016 */
[----:B------:R-:W-:Y:S06]  /*2690*/  BRA `(.L_x_12621) ;  /* 0x0000000c00387947 */ /* 0x000fec0003800000 */
.L_x_12624:
        /* <DEDUP_REMOVED lines=9> */
.L_x_12627:
[----:B------:R-:W2:Y:S02]  /*2730*/  LDG.E.U16 R4, desc[UR36][R4.64] ;  /* 0x0000002404047981 */ /* 0x000ea4000c1e1500 */
[----:B--2---:R-:W-:-:S05]  /*2740*/  HADD2.F32 R0, -RZ, R4.H0_H0 ;  /* 0x20000004ff007230 */ /* 0x004fca0000004100 */
[----:B------:R-:W-:-:S04]  /*2750*/  F2FP.BF16.F32.PACK_AB R0, RZ, R0 ;  /* 0x00000000ff00723e */ /* 0x000fc800000010ff */
[----:B------:R-:W-:Y:S01]  /*2760*/  PRMT R22, R0, 0x7610, R22 ;  /* 0x0000761000167816 */ /* 0x000fe20000000016 */
[----:B------:R-:W-:Y:S06]  /*2770*/  BRA `(.L_x_12621) ;  /* 0x0000000c00007947 */ /* 0x000fec0003800000 */
.L_x_12626:
        /* <DEDUP_REMOVED lines=9> */
.L_x_12616:
        /* <DEDUP_REMOVED lines=14> */
.L_x_12630:
        /* <DEDUP_REMOVED lines=9> */
.L_x_12629:
        /* <DEDUP_REMOVED lines=27> */
.L_x_12632:
        /* <DEDUP_REMOVED lines=15> */
.L_x_12631:
[----:B------:R0:W5:Y:S01]  /*2c20*/  LDG.E.U16 R22, desc[UR36][R4.64] ;  /* 0x0000002404167981 */ /* 0x000162000c1e1500 */
[----:B------:R-:W-:Y:S05]  /*2c30*/  BRA `(.L_x_12621) ;  /* 0x0000000400d07947 */ /* 0x000fea0003800000 */
.L_x_12628:
        /* <DEDUP_REMOVED lines=13> */
.L_x_12635:
        /* <DEDUP_REMOVED lines=21> */
.L_x_12639:
[----:B------:R-:W-:Y:S05]  /*2e60*/  BSYNC.RECONVERGENT B1 ;  /* 0x0000000000017941 */ /* 0x000fea0003800200 */
.L_x_12638:
[----:B------:R-:W-:Y:S01]  /*2e70*/  IMAD.SHL.U32 R0, R0, 0x100000, RZ ;  /* 0x0010000000007824 */ /* 0x000fe200078e00ff */
[----:B------:R-:W-:-:S04]  /*2e80*/  LEA R3, R3, 0x3b800000, 0x17 ;  /* 0x3b80000003037811 */ /* 0x000fc800078eb8ff */
[----:B------:R-:W-:-:S07]  /*2e90*/  LOP3.LUT R0, R3, R0, R7, 0xfe, !PT ;  /* 0x0000000003007212 */ /* 0x000fce00078efe07 */
.L_x_12637:
[----:B------:R-:W-:Y:S05]  /*2ea0*/  BSYNC.RECONVERGENT B0 ;  /* 0x0000000000007941 */ /* 0x000fea0003800200 */
.L_x_12636:
[----:B------:R-:W-:-:S04]  /*2eb0*/  F2FP.BF16.F32.PACK_AB R0, RZ, R0 ;  /* 0x00000000ff00723e */ /* 0x000fc800000010ff */
[----:B------:R-:W-:Y:S01]  /*2ec0*/  PRMT R22, R0, 0x7610, R22 ;  /* 0x0000761000167816 */ /* 0x000fe20000000016 */
[----:B------:R-:W-:Y:S06]  /*2ed0*/  BRA `(.L_x_12621) ;  /* 0x0000000400287947 */ /* 0x000fec0003800000 */
.L_x_12634:
        /* <DEDUP_REMOVED lines=21> */
.L_x_12643:
[----:B------:R-:W-:Y:S05]  /*3030*/  BSYNC.RECONVERGENT B1 ;  /* 0x0000000000017941 */ /* 0x000fea0003800200 */
.L_x_12642:
[----:B------:R-:W-:Y:S01]  /*3040*/  IMAD.SHL.U32 R0, R0, 0x200000, RZ ;  /* 0x0020000000007824 */ /* 0x000fe200078e00ff */
[----:B------:R-:W-:-:S04]  /*3050*/  LEA R3, R3, 0x37800000, 0x17 ;  /* 0x3780000003037811 */ /* 0x000fc800078eb8ff */
[----:B------:R-:W-:-:S07]  /*3060*/  LOP3.LUT R0, R3, R0, R7, 0xfe, !PT ;  /* 0x0000000003007212 */ /* 0x000fce00078efe07 */
.L_x_12641:
[----:B------:R-:W-:Y:S05]  /*3070*/  BSYNC.RECONVERGENT B0 ;  /* 0x0000000000007941 */ /* 0x000fea0003800200 */
.L_x_12640:
[----:B------:R-:W-:-:S04]  /*3080*/  F2FP.BF16.F32.PACK_AB R0, RZ, R0 ;  /* 0x00000000ff00723e */ /* 0x000fc800000010ff */
[----:B------:R-:W-:Y:S01]  /*3090*/  PRMT R22, R0, 0x7610, R22 ;  /* 0x0000761000167816 */ /* 0x000fe20000000016 */
[----:B------:R-:W-:Y:S06]  /*30a0*/  BRA `(.L_x_12621) ;  /* 0x0000000000b47947 */ /* 0x000fec0003800000 */
.L_x_12633:
        /* <DEDUP_REMOVED lines=14> */
.L_x_12647:
[----:B------:R-:W-:Y:S05]  /*3190*/  BSYNC.RECONVERGENT B0 ;  /* 0x0000000000007941 */ /* 0x000fea0003800200 */
.L_x_12646:
[----:B------:R-:W-:-:S04]  /*31a0*/  F2FP.BF16.F32.PACK_AB R0, RZ, R0 ;  /* 0x00000000ff00723e */ /* 0x000fc800000010ff */
[----:B------:R-:W-:Y:S01]  /*31b0*/  PRMT R22, R0, 0x7610, R22 ;  /* 0x0000761000167816 */ /* 0x000fe20000000016 */
[----:B------:R-:W-:Y:S06]  /*31c0*/  BRA `(.L_x_12621) ;  /* 0x00000000006c7947 */ /* 0x000fec0003800000 */
.L_x_12620:
        /* <DEDUP_REMOVED lines=16> */
.L_x_12648:
[----:B------:R-:W-:Y:S01]  /*32d0*/  PRMT R22, RZ, 0x7610, R22 ;  /* 0x00007610ff167816 */ /* 0x000fe20000000016 */
[----:B------:R-:W-:Y:S06]  /*32e0*/  BRA `(.L_x_12621) ;  /* 0x0000000000247947 */ /* 0x000fec0003800000 */
.L_x_12645:
[----:B------:R-:W2:Y:S02]  /*32f0*/  LDG.E.64 R4, desc[UR36][R4.64] ;  /* 0x0000002404047981 */ /* 0x000ea4000c1e1b00 */
[----:B--2---:R-:W0:Y:S02]  /*3300*/  I2F.U64 R0, R4 ;  /* 0x0000000400007312 */ /* 0x004e240000301000 */
[----:B0-----:R-:W-:-:S04]  /*3310*/  F2FP.BF16.F32.PACK_AB R0, RZ, R0 ;  /* 0x00000000ff00723e */ /* 0x001fc800000010ff */
[----:B------:R-:W-:Y:S01]  /*3320*/  PRMT R22, R0, 0x7610, R22 ;  /* 0x0000761000167816 */ /* 0x000fe20000000016 */
[----:B------:R-:W-:Y:S06]  /*3330*/  BRA `(.L_x_12621) ;  /* 0x0000000000107947 */ /* 0x000fec0003800000 */
.L_x_12644:
[----:B------:R-:W2:Y:S02]  /*3340*/  LDG.E R4, desc[UR36][R4.64] ;  /* 0x0000002404047981 */ /* 0x000ea4000c1e1900 */
[----:B--2---:R-:W-:-:S04]  /*3350*/  I2FP.F32.U32 R0, R4 ;  /* 0x0000000400007245 */ /* 0x004fc80000201000 */
[----:B------:R-:W-:-:S04]  /*3360*/  F2FP.BF16.F32.PACK_AB R0, RZ, R0 ;  /* 0x00000000ff00723e */ /* 0x000fc800000010ff */
[----:B------:R-:W-:-:S07]  /*3370*/  PRMT R22, R0, 0x7610, R22 ;  /* 0x0000761000167816 */ /* 0x000fce0000000016 */
.L_x_12621:
        /* <DEDUP_REMOVED lines=21> */
.L_x_12652:
[----:B------:R-:W2:Y:S02]  /*34d0*/  LDG.E.U8 R4, desc[UR36][R4.64] ;  /* 0x0000002404047981 */ /* 0x000ea4000c1e1100 */
[----:B--2---:R-:W-:-:S04]  /*34e0*/  I2FP.F32.U32 R0, R4 ;  /* 0x0000000400007245 */ /* 0x004fc80000201000 */
[----:B------:R-:W-:-:S04]  /*34f0*/  F2FP.BF16.F32.PACK_AB R0, RZ, R0 ;  /* 0x00000000ff00723e */ /* 0x000fc800000010ff */
[----:B------:R-:W-:Y:S01]  /*3500*/  PRMT R26, R0, 0x7610, R26 ;  /* 0x00007610001a7816 */ /* 0x000fe2000000001a */
[----:B------:R-:W-:Y:S06]  /*3510*/  BRA `(.L_x_12654) ;  /* 0x0000000c00c47947 */ /* 0x000fec0003800000 */
.L_x_12651:
        /* <DEDUP_REMOVED lines=11> */
.L_x_12656:
[----:B------:R-:W2:Y:S02]  /*35d0*/  LDG.E R4, desc[UR36][R4.64] ;  /* 0x0000002404047981 */ /* 0x000ea4000c1e1900 */
[----:B--2---:R-:W-:-:S04]  /*35e0*/  I2FP.F32.S32 R0, R4 ;  /* 0x0000000400007245 */ /* 0x004fc80000201400 */
[----:B------:R-:W-:-:S04]  /*35f0*/  F2FP.BF16.F32.PACK_AB R0, RZ, R0 ;  /* 0x00000000ff00723e */ /* 0x000fc800000010ff */
[----:B------:R-:W-:Y:S01]  /*3600*/  PRMT R26, R0, 0x7610, R26 ;  /* 0x00007610001a7816 */ /* 0x000fe2000000001a */
[----:B------:R-:W-:Y:S06]  /*3610*/  BRA `(.L_x_12654) ;  /* 0x0000000c00847947 */ /* 0x000fec0003800000 */
.L_x_12655:
[----:B------:R-:W2:Y:S02]  /*3620*/  LDG.E.U16 R4, desc[UR36][R4.64] ;  /* 0x0000002404047981 */ /* 0x000ea4000c1e1500 */
[----:B--2---:R-:W0:Y:S02]  /*3630*/  I2F.S16 R0, R4 ;  /* 0x0000000400007306 */ /* 0x004e240000101400 */
[----:B0-----:R-:W-:-:S04]  /*3640*/  F2FP.BF16.F32.PACK_AB R0, RZ, R0 ;  /* 0x00000000ff00723e */ /* 0x001fc800000010ff */
[----:B------:R-:W-:Y:S01]  /*3650*/  PRMT R26, R0, 0x7610, R26 ;  /* 0x00007610001a7816 */ /* 0x000fe2000000001a */
[----:B------:R-:W-:Y:S06]  /*3660*/  BRA `(.L_x_12654) ;  /* 0x0000000c00707947 */ /* 0x000fec0003800000 */
.L_x_12650:
        /* <DEDUP_REMOVED lines=9> */
.L_x_12658:
[----:B------:R-:W2:Y:S02]  /*3700*/  LDG.E.U16 R0, desc[UR36][R4.64] ;  /* 0x0000002404007981 */ /* 0x000ea4000c1e1500 */
[----:B--2---:R-:W-:-:S05]  /*3710*/  HADD2.F32 R0, -RZ, R0.H0_H0 ;  /* 0x20000000ff007230 */ /* 0x004fca0000004100 */
[----:B------:R-:W-:-:S04]  /*3720*/  F2FP.BF16.F32.PACK_AB R0, RZ, R0 ;  /* 0x00000000ff00723e */ /* 0x000fc800000010ff */
[----:B------:R-:W-:Y:S01]  /*3730*/  PRMT R26, R0, 0x7610, R26 ;  /* 0x00007610001a7816 */ /* 0x000fe2000000001a */
[----:B------:R-:W-:Y:S06]  /*3740*/  BRA `(.L_x_12654) ;  /* 0x0000000c00387947 */ /* 0x000fec0003800000 */
.L_x_12657:
        /* <DEDUP_REMOVED lines=9> */
.L_x_12660:
[----:B------:R-:W2:Y:S02]  /*37e0*/  LDG.E.U16 R4, desc[UR36][R4.64] ;  /* 0x0000002404047981 */ /* 0x000ea4000c1e1500 */
[----:B--2---:R-:W-:-:S05]  /*37f0*/  HADD2.F32 R0, -RZ, R4.H0_H0 ;  /* 0x20000004ff007230 */ /* 0x004fca0000004100 */
[----:B------:R-:W-:-:S04]  /*3800*/  F2FP.BF16.F32.PACK_AB R0, RZ, R0 ;  /* 0x00000000ff00723e */ /* 0x000fc800000010ff */
[----:B------:R-:W-:Y:S01]  /*3810*/  PRMT R26, R0, 0x7610, R26 ;  /* 0x00007610001a7816 */ /* 0x000fe2000000001a */
[----:B------:R-:W-:Y:S06]  /*3820*/  BRA `(.L_x_12654) ;  /* 0x0000000c00007947 */ /* 0x000fec0003800000 */
.L_x_12659:
        /* <DEDUP_REMOVED lines=9> */
.L_x_12649:
        /* <DEDUP_REMOVED lines=14> */
.L_x_12663:
        /* <DEDUP_REMOVED lines=9> */
.L_x_12662:
        /* <DEDUP_REMOVED lines=27> */
.L_x_12665:
        /* <DEDUP_REMOVED lines=15> */
.L_x_12664:
[----:B------:R0:W5:Y:S01]  /*3cd0*/  LDG.E.U16 R26, desc[UR36][R4.64] ;  /* 0x00000024041a7981 */ /* 0x000162000c1e1500 */
[----:B------:R-:W-:Y:S05]  /*3ce0*/  BRA `(.L_x_12654) ;  /* 0x0000000400d07947 */ /* 0x000fea0003800000 */
.L_x_12661:
        /* <DEDUP_REMOVED lines=13> */
.L_x_12668:
        /* <DEDUP_REMOVED lines=21> */
.L_x_12672:
[----:B------:R-:W-:Y:S05]  /*3f10*/  BSYNC.RECONVERGENT B1 ;  /* 0x0000000000017941 */ /* 0x000fea0003800200 */
.L_x_12671:
[----:B------:R-:W-:Y:S01]  /*3f20*/  IMAD.SHL.U32 R0, R0, 0x100000, RZ ;  /* 0x0010000000007824 */ /* 0x000fe200078e00ff */
[----:B------:R-:W-:-:S04]  /*3f30*/  LEA R3, R3, 0x3b800000, 0x17 ;  /* 0x3b80000003037811 */ /* 0x000fc800078eb8ff */
[----:B------:R-:W-:-:S07]  /*3f40*/  LOP3.LUT R0, R3, R0, R7, 0xfe, !PT ;  /* 0x0000000003007212 */ /* 0x000fce00078efe07 */
.L_x_12670:
[----:B------:R-:W-:Y:S05]  /*3f50*/  BSYNC.RECONVERGENT B0 ;  /* 0x0000000000007941 */ /* 0x000fea0003800200 */
.L_x_12669:
[----:B------:R-:W-:-:S04]  /*3f60*/  F2FP.BF16.F32.PACK_AB R0, RZ, R0 ;  /* 0x00000000ff00723e */ /* 0x000fc800000010ff */
[----:B------:R-:W-:Y:S01]  /*3f70*/  PRMT R26, R0, 0x7610, R26 ;  /* 0x00007610001a7816 */ /* 0x000fe2000000001a */
[----:B------:R-:W-:Y:S06]  /*3f80*/  BRA `(.L_x_12654) ;  /* 0x0000000400287947 */ /* 0x000fec0003800000 */
.L_x_12667:
        /* <DEDUP_REMOVED lines=21> */
.L_x_12676:
[----:B------:R-:W-:Y:S05]  /*40e0*/  BSYNC.RECONVERGENT B1 ;  /* 0x0000000000017941 */ /* 0x000fea0003800200 */
.L_x_12675:
[----:B------:R-:W-:Y:S01]  /*40f0*/  IMAD.SHL.U32 R0, R0, 0x200000, RZ ;  /* 0x0020000000007824 */ /* 0x000fe200078e00ff */
[----:B------:R-:W-:-:S04]  /*4100*/  LEA R3, R3, 0x37800000, 0x17 ;  /* 0x3780000003037811 */ /* 0x000fc800078eb8ff */
[----:B------:R-:W-:-:S07]  /*4110*/  LOP3.LUT R0, R3, R0, R7, 0xfe, !PT ;  /* 0x0000000003007212 */ /* 0x000fce00078efe07 */
.L_x_12674:
[----:B------:R-:W-:Y:S05]  /*4120*/  BSYNC.RECONVERGENT B0 ;  /* 0x0000000000007941 */ /* 0x000fea0003800200 */
.L_x_12673:
[----:B------:R-:W-:-:S04]  /*4130*/  F2FP.BF16.F32.PACK_AB R0, RZ, R0 ;  /* 0x00000000ff00723e */ /* 0x000fc800000010ff */
[----:B------:R-:W-:Y:S01]  /*4140*/  PRMT R26, R0, 0x7610, R26 ;  /* 0x00007610001a7816 */ /* 0x000fe2000000001a */
[----:B------:R-:W-:Y:S06]  /*4150*/  BRA `(.L_x_12654) ;  /* 0x0000000000b47947 */ /* 0x000fec0003800000 */
.L_x_12666:
        /* <DEDUP_REMOVED lines=14> */
.L_x_12680:
[----:B------:R-:W-:Y:S05]  /*4240*/  BSYNC.RECONVERGENT B0 ;  /* 0x0000000000007941 */ /* 0x000fea0003800200 */
.L_x_12679:
[----:B------:R-:W-:-:S04]  /*4250*/  F2FP.BF16.F32.PACK_AB R0, RZ, R0 ;  /* 0x00000000ff00723e */ /* 0x000fc800000010ff */
[----:B------:R-:W-:Y:S01]  /*4260*/  PRMT R26, R0, 0x7610, R26 ;  /* 0x00007610001a7816 */ /* 0x000fe2000000001a */
[----:B------:R-:W-:Y:S06]  /*4270*/  BRA `(.L_x_12654) ;  /* 0x00000000006c7947 */ /* 0x000fec0003800000 */
.L_x_12653:
        /* <DEDUP_REMOVED lines=16> */
.L_x_12681:
[----:B------:R-:W-:Y:S01]  /*4380*/  PRMT R26, RZ, 0x7610, R26 ;  /* 0x00007610ff1a7816 */ /* 0x000fe2000000001a */
[----:B------:R-:W-:Y:S06]  /*4390*/  BRA `(.L_x_12654) ;  /* 0x0000000000247947 */ /* 0x000fec0003800000 */
.L_x_12678:
[----:B------:R-:W2:Y:S02]  /*43a0*/  LDG.E.64 R4, desc[UR36][R4.64] ;  /* 0x0000002404047981 */ /* 0x000ea4000c1e1b00 */
[----:B--2---:R-:W0:Y:S02]  /*43b0*/  I2F.U64 R0, R4 ;  /* 0x0000000400007312 */ /* 0x004e240000301000 */
[----:B0-----:R-:W-:-:S04]  /*43c0*/  F2FP.BF16.F32.PACK_AB R0, RZ, R0 ;  /* 0x00000000ff00723e */ /* 0x001fc800000010ff */
[----:B------:R-:W-:Y:S01]  /*43d0*/  PRMT R26, R0, 0x7610, R26 ;  /* 0x00007610001a7816 */ /* 0x000fe2000000001a */
[----:B------:R-:W-:Y:S06]  /*43e0*/  BRA `(.L_x_12654) ;  /* 0x0000000000107947 */ /* 0x000fec0003800000 */
.L_x_12677:
[----:B------:R-:W2:Y:S02]  /*43f0*/  LDG.E R4, desc[UR36][R4.64] ;  /* 0x0000002404047981 */ /* 0x000ea4000c1e1900 */
[----:B--2---:R-:W-:-:S04]  /*4400*/  I2FP.F32.U32 R0, R4 ;  /* 0x0000000400007245 */ /* 0x004fc80000201000 */
[----:B------:R-:W-:-:S04]  /*4410*/  F2FP.BF16.F32.PACK_AB R0, RZ, R0 ;  /* 0x00000000ff00723e */ /* 0x000fc800000010ff */
[----:B------:R-:W-:-:S07]  /*4420*/  PRMT R26, R0, 0x7610, R26 ;  /* 0x00007610001a7816 */ /* 0x000fce000000001a */
.L_x_12654:
[----:B------:R-:W-:-:S07]  /*4430*/  VIADD R19, R19, 0x80 ;  /* 0x0000008013137836 */ /* 0x000fce0000000000 */
.L_x_12615:
[----:B------:R-:W-:Y:S05]  /*4440*/  BSYNC.RECONVERGENT B6 ;  /* 0x0000000000067941 */ /* 0x000fea0003800200 */
.L_x_12614:
        /* <DEDUP_REMOVED lines=27> */
.L_x_12687:
[----:B------:R-:W2:Y:S02]  /*4600*/  LDG.E.U8 R4, desc[UR36][R4.64] ;  /* 0x0000002404047981 */ /* 0x000ea4000c1e1100 */
[----:B--2---:R-:W-:-:S04]  /*4610*/  I2FP.F32.U32 R0, R4 ;  /* 0x0000000400007245 */ /* 0x004fc80000201000 */
[----:B------:R-:W-:-:S04]  /*4620*/  F2FP.BF16.F32.PACK_AB R0, RZ, R0 ;  /* 0x00000000ff00723e */ /* 0x000fc800000010ff */
[----:B------:R-:W-:Y:S01]  /*4630*/  PRMT R17, R0, 0x7610, R17 ;  /* 0x0000761000117816 */ /* 0x000fe20000000011 */
[----:B------:R-:W-:Y:S06]  /*4640*/  BRA `(.L_x_12689) ;  /* 0x0000000c00c47947 */ /* 0x000fec0003800000 */
.L_x_12686:
        /* <DEDUP_REMOVED lines=11> */
.L_x_12691:
[----:B------:R-:W2:Y:S02]  /*4700*/  LDG.E R4, desc[UR36][R4.64] ;  /* 0x0000002404047981 */ /* 0x000ea4000c1e1900 */
[----:B--2---:R-:W-:-:S04]  /*4710*/  I2FP.F32.S32 R0, R4 ;  /* 0x0000000400007245 */ /* 0x004fc80000201400 */
[----:B------:R-:W-:-:S04]  /*4720*/  F2FP.BF16.F32.PACK_AB R0, RZ, R0 ;  /* 0x00000000ff00723e */ /* 0x000fc800000010ff */
[----:B------:R-:W-:Y:S01]  /*4730*/  PRMT R17, R0, 0x7610, R17 ;  /* 0x0000761000117816 */ /* 0x000fe20000000011 */
[----:B------:R-:W-:Y:S06]  /*4740*/  BRA `(.L_x_12689) ;  /* 0x0000000c00847947 */ /* 0x000fec0003800000 */
.L_x_12690:
[----:B------:R-:W2:Y:S02]  /*4750*/  LDG.E.U16 R4, desc[UR36][R4.64] ;  /* 0x0000002404047981 */ /* 0x000ea4000c1e1500 */
[----:B--2---:R-:W0:Y:S02]  /*4760*/  I2F.S16 R0, R4 ;  /* 0x0000000400007306 */ /* 0x004e240000101400 */
[----:B0-----:R-:W-:-:S04]  /*4770*/  F2FP.BF16.F32.PACK_AB R0, RZ, R0 ;  /* 0x00000000ff00723e */ /* 0x001fc800000010ff */
[----:B------:R-:W-:Y:S01]  /*4780*/  PRMT R17, R0, 0x7610, R17 ;  /* 0x0000761000117816 */ /* 0x000fe20000000011 */
[----:B------:R-:W-:Y:S06]  /*4790*/  BRA `(.L_x_12689) ;  /* 0x0000000c00707947 */ /* 0x000fec0003800000 */
.L_x_12685:
        /* <DEDUP_REMOVED lines=9> */
.L_x_12693:
[----:B------:R-:W2:Y:S02]  /*4830*/  LDG.E.U16 R0, desc[UR36][R4.64] ;  /* 0x0000002404007981 */ /* 0x000ea4000c1e1500 */
[----:B--2---:R-:W-:-:S05]  /*4840*/  HADD2.F32 R0, -RZ, R0.H0_H0 ;  /* 0x20000000ff007230 */ /* 0x004fca0000004100 */
[----:B------:R-:W-:-:S04]  /*4850*/  F2FP.BF16.F32.PACK_AB R0, RZ, R0 ;  /* 0x00000000ff00723e */ /* 0x000fc800000010ff */
[----:B------:R-:W-:Y:S01]  /*4860*/  PRMT R17, R0, 0x7610, R17 ;  /* 0x0000761000117816 */ /* 0x000fe20000000011 */
[----:B------:R-:W-:Y:S06]  /*4870*/  BRA `(.L_x_12689) ;  /* 0x0000000c00387947 */ /* 0x000fec0003800000 */
.L_x_12692:
        /* <DEDUP_REMOVED lines=9> */
.L_x_12695:
[----:B------:R-:W2:Y:S02]  /*4910*/  LDG.E.U16 R4, desc[UR36][R4.64] ;  /* 0x0000002404047981 */ /* 0x000ea4000c1e1500 */
[----:B--2---:R-:W-:-:S05]  /*4920*/  HADD2.F32 R0, -RZ, R4.H0_H0 ;  /* 0x20000004ff007230 */ /* 0x004fca0000004100 */
[----:B------:R-:W-:-:S04]  /*4930*/  F2FP.BF16.F32.PACK_AB R0, RZ, R0 ;  /* 0x00000000ff00723e */ /* 0x000fc800000010ff */
[----:B------:R-:W-:Y:S01]  /*4940*/  PRMT R17, R0, 0x7610, R17 ;  /* 0x0000761000117816 */ /* 0x000fe20000000011 */
[----:B------:R-:W-:Y:S06]  /*4950*/  BRA `(.L_x_12689) ;  /* 0x0000000c00007947 */ /* 0x000fec0003800000 */
.L_x_12694:
        /* <DEDUP_REMOVED lines=9> */
.L_x_12684:
        /* <DEDUP_REMOVED lines=14> */
.L_x_12698:
        /* <DEDUP_REMOVED lines=9> */
.L_x_12697:
        /* <DEDUP_REMOVED lines=27> */
.L_x_12700:
        /* <DEDUP_REMOVED lines=15> */
.L_x_12699:
[----:B------:R0:W5:Y:S01]  /*4e00*/  LDG.E.U16 R17, desc[UR36][R4.64] ;  /* 0x0000002404117981 */ /* 0x000162000c1e1500 */
[----:B------:R-:W-:Y:S05]  /*4e10*/  BRA `(.L_x_12689) ;  /* 0x0000000400d07947 */ /* 0x000fea0003800000 */
.L_x_12696:
        /* <DEDUP_REMOVED lines=13> */
.L_x_12703:
        /* <DEDUP_REMOVED lines=21> */
.L_x_12707:
[----:B------:R-:W-:Y:S05]  /*5040*/  BSYNC.RECONVERGENT B1 ;  /* 0x0000000000017941 */ /* 0x000fea0003800200 */
.L_x_12706:
[----:B------:R-:W-:Y:S01]  /*5050*/  IMAD.SHL.U32 R0, R0, 0x100000, RZ ;  /* 0x0010000000007824 */ /* 0x000fe200078e00ff */
[----:B------:R-:W-:-:S04]  /*5060*/  LEA R3, R3, 0x3b800000, 0x17 ;  /* 0x3b80000003037811 */ /* 0x000fc800078eb8ff */
[----:B------:R-:W-:-:S07]  /*5070*/  LOP3.LUT R0, R3, R0, R7, 0xfe, !PT ;  /* 0x0000000003007212 */ /* 0x000fce00078efe07 */
.L_x_12705:
[----:B------:R-:W-:Y:S05]  /*5080*/  BSYNC.RECONVERGENT B0 ;  /* 0x0000000000007941 */ /* 0x000fea0003800200 */
.L_x_12704:
[----:B------:R-:W-:-:S04]  /*5090*/  F2FP.BF16.F32.PACK_AB R0, RZ, R0 ;  /* 0x00000000ff00723e */ /* 0x000fc800000010ff */
[----:B------:R-:W-:Y:S01]  /*50a0*/  PRMT R17, R0, 0x7610, R17 ;  /* 0x0000761000117816 */ /* 0x000fe20000000011 */
[----:B------:R-:W-:Y:S06]  /*50b0*/  BRA `(.L_x_12689) ;  /* 0x0000000400287947 */ /* 0x000fec0003800000 */
.L_x_12702:
        /* <DEDUP_REMOVED lines=21> */
.L_x_12711:
[----:B------:R-:W-:Y:S05]  /*5210*/  BSYNC.RECONVERGENT B1 ;  /* 0x0000000000017941 */ /* 0x000fea0003800200 */
.L_x_12710:
[----:B------:R-:W-:Y:S01]  /*5220*/  IMAD.SHL.U32 R0, R0, 0x200000, RZ ;  /* 0x0020000000007824 */ /* 0x000fe200078e00ff */
[----:B------:R-:W-:-:S04]  /*5230*/  LEA R3, R3, 0x37800000, 0x17 ;  /* 0x3780000003037811 */ /* 0x000fc800078eb8ff */
[----:B------:R-:W-:-:S07]  /*5240*/  LOP3.LUT R0, R3, R0, R7, 0xfe, !PT ;  /* 0x0000000003007212 */ /* 0x000fce00078efe07 */
.L_x_12709:
[----:B------:R-:W-:Y:S05]  /*5250*/  BSYNC.RECONVERGENT B0 ;  /* 0x0000000000007941 */ /* 0x000fea0003800200 */
.L_x_12708:
[----:B------:R-:W-:-:S04]  /*5260*/  F2FP.BF16.F32.PACK_AB R0, RZ, R0 ;  /* 0x00000000ff00723e */ /* 0x000fc800000010ff */
[----:B------:R-:W-:Y:S01]  /*5270*/  PRMT R17, R0, 0x7610, R17 ;  /* 0x0000761000117816 */ /* 0x000fe20000000011 */
[----:B------:R-:W-:Y:S06]  /*5280*/  BRA `(.L_x_12689) ;  /* 0x0000000000b47947 */ /* 0x000fec0003800000 */
.L_x_12701:
        /* <DEDUP_REMOVED lines=14> */
.L_x_12715:
[----:B------:R-:W-:Y:S05]  /*5370*/  BSYNC.RECONVERGENT B0 ;  /* 0x0000000000007941 */ /* 0x000fea0003800200 */
.L_x_12714:
[----:B------:R-:W-:-:S04]  /*5380*/  F2FP.BF16.F32.PACK_AB R0, RZ, R0 ;  /* 0x00000000ff00723e */ /* 0x000fc800000010ff */
[----:B------:R-:W-:Y:S01]  /*5390*/  PRMT R17, R0, 0x7610, R17 ;  /* 0x0000761000117816 */ /* 0x000fe20000000011 */
[----:B------:R-:W-:Y:S06]  /*53a0*/  BRA `(.L_x_12689) ;  /* 0x00000000006c7947 */ /* 0x000fec0003800000 */
.L_x_12688:
        /* <DEDUP_REMOVED lines=16> */
.L_x_12716:
[----:B------:R-:W-:Y:S01]  /*54b0*/  PRMT R17, RZ, 0x7610, R17 ;  /* 0x00007610ff117816 */ /* 0x000fe20000000011 */
[----:B------:R-:W-:Y:S06]  /*54c0*/  BRA `(.L_x_12689) ;  /* 0x0000000000247947 */ /* 0x000fec0003800000 */
.L_x_12713:
[----:B------:R-:W2:Y:S02]  /*54d0*/  LDG.E.64 R4, desc[UR36][R4.64] ;  /* 0x0000002404047981 */ /* 0x000ea4000c1e1b00 */
[----:B--2---:R-:W0:Y:S02]  /*54e0*/  I2F.U64 R0, R4 ;  /* 0x0000000400007312 */ /* 0x004e240000301000 */
[----:B0-----:R-:W-:-:S04]  /*54f0*/  F2FP.BF16.F32.PACK_AB R0, RZ, R0 ;  /* 0x00000000ff00723e */ /* 0x001fc800000010ff */
[----:B------:R-:W-:Y:S01]  /*5500*/  PRMT R17, R0, 0x7610, R17 ;  /* 0x0000761000117816 */ /* 0x000fe20000000011 */
[----:B------:R-:W-:Y:S06]  /*5510*/  BRA `(.L_x_12689) ;  /* 0x0000000000107947 */ /* 0x000fec0003800000 */
.L_x_12712:
[----:B------:R-:W2:Y:S02]  /*5520*/  LDG.E R4, desc[UR36][R4.64] ;  /* 0x0000002404047981 */ /* 0x000ea4000c1e1900 */
[----:B--2---:R-:W-:-:S04]  /*5530*/  I2FP.F32.U32 R0, R4 ;  /* 0x0000000400007245 */ /* 0x004fc80000201000 */
[----:B------:R-:W-:-:S04]  /*5540*/  F2FP.BF16.F32.PACK_AB R0, RZ, R0 ;  /* 0x00000000ff00723e */ /* 0x000fc800000010ff */
[----:B------:R-:W-:-:S07]  /*5550*/  PRMT R17, R0, 0x7610, R17 ;  /* 0x0000761000117816 */ /* 0x000fce0000000011 */
.L_x_12689:
        /* <DEDUP_REMOVED lines=22> */
.L_x_12720:
[----:B------:R-:W2:Y:S02]  /*56c0*/  LDG.E.U8 R4, desc[UR36][R4.64] ;  /* 0x0000002404047981 */ /* 0x000ea4000c1e1100 */
[----:B--2---:R-:W-:-:S04]  /*56d0*/  I2FP.F32.U32 R0, R4 ;  /* 0x0000000400007245 */ /* 0x004fc80000201000 */
[----:B------:R-:W-:-:S04]  /*56e0*/  F2FP.BF16.F32.PACK_AB R0, RZ, R0 ;  /* 0x00000000ff00723e */ /* 0x000fc800000010ff */
[----:B------:R-:W-:Y:S01]  /*56f0*/  PRMT R27, R0, 0x7610, R27 ;  /* 0x00007610001b7816 */ /* 0x000fe2000000001b */
[----:B------:R-:W-:Y:S06]  /*5700*/  BRA `(.L_x_12722) ;  /* 0x0000000c00c47947 */ /* 0x000fec0003800000 */
.L_x_12719:
        /* <DEDUP_REMOVED lines=11> */
.L_x_12724:
[----:B------:R-:W2:Y:S02]  /*57c0*/  LDG.E R4, desc[UR36][R4.64] ;  /* 0x0000002404047981 */ /* 0x000ea4000c1e1900 */
[----:B--2---:R-:W-:-:S04]  /*57d0*/  I2FP.F32.S32 R0, R4 ;  /* 0x0000000400007245 */ /* 0x004fc80000201400 */
[----:B------:R-:W-:-:S04]  /*57e0*/  F2FP.BF16.F32.PACK_AB R0, RZ, R0 ;  /* 0x00000000ff00723e */ /* 0x000fc800000010ff */
[----:B------:R-:W-:Y:S01]  /*57f0*/  PRMT R27, R0, 0x7610, R27 ;  /* 0x00007610001b7816 */ /* 0x000fe2000000001b */
[----:B------:R-:W-:Y:S06]  /*5800*/  BRA `(.L_x_12722) ;  /* 0x0000000c00847947 */ /* 0x000fec0003800000 */
.L_x_12723:
[----:B------:R-:W2:Y:S02]  /*5810*/  LDG.E.U16 R4, desc[UR36][R4.64] ;  /* 0x0000002404047981 */ /* 0x000ea4000c1e1500 */
[----:B--2---:R-:W0:Y:S02]  /*5820*/  I2F.S16 R0, R4 ;  /* 0x0000000400007306 */ /* 0x004e240000101400 */
[----:B0-----:R-:W-:-:S04]  /*5830*/  F2FP.BF16.F32.PACK_AB R0, RZ, R0 ;  /* 0x00000000ff00723e */ /* 0x001fc800000010ff */
[----:B------:R-:W-:Y:S01]  /*5840*/  PRMT R27, R0, 0x7610, R27 ;  /* 0x00007610001b7816 */ /* 0x000fe2000000001b */
[----:B------:R-:W-:Y:S06]  /*5850*/  BRA `(.L_x_12722) ;  /* 0x0000000c00707947 */ /* 0x000fec0003800000 */
.L_x_12718:
        /* <DEDUP_REMOVED lines=9> */
.L_x_12726:
[----:B------:R-:W2:Y:S02]  /*58f0*/  LDG.E.U16 R0, desc[UR36][R4.64] ;  /* 0x0000002404007981 */ /* 0x000ea4000c1e1500 */
[----:B--2---:R-:W-:-:S05]  /*5900*/  HADD2.F32 R0, -RZ, R0.H0_H0 ;  /* 0x20000000ff007230 */ /* 0x004fca0000004100 */
[----:B------:R-:W-:-:S04]  /*5910*/  F2FP.BF16.F32.PACK_AB R0, RZ, R0 ;  /* 0x00000000ff00723e */ /* 0x000fc800000010ff */
[----:B------:R-:W-:Y:S01]  /*5920*/  PRMT R27, R0, 0x7610, R27 ;  /* 0x00007610001b7816 */ /* 0x000fe2000000001b */
[----:B------:R-:W-:Y:S06]  /*5930*/  BRA `(.L_x_12722) ;  /* 0x0000000c00387947 */ /* 0x000fec0003800000 */
.L_x_12725:
        /* <DEDUP_REMOVED lines=9> */
.L_x_12728:
[----:B------:R-:W2:Y:S02]  /*59d0*/  LDG.E.U16 R4, desc[UR36][R4.64] ;  /* 0x0000002404047981 */ /* 0x000ea4000c1e1500 */
[----:B--2---:R-:W-:-:S05]  /*59e0*/  HADD2.F32 R0, -RZ, R4.H0_H0 ;  /* 0x20000004ff007230 */ /* 0x004fca0000004100 */
[----:B------:R-:W-:-:S04]  /*59f0*/  F2FP.BF16.F32.PACK_AB R0, RZ, R0 ;  /* 0x00000000ff00723e */ /* 0x000fc800000010ff */
[----:B------:R-:W-:Y:S01]  /*5a00*/  PRMT R27, R0, 0x7610, R27 ;  /* 0x00007610001b7816 */ /* 0x000fe2000000001b */
[----:B------:R-:W-:Y:S06]  /*5a10*/  BRA `(.L_x_12722) ;  /* 0x0000000c00007947 */ /* 0x000fec0003800000 */
.L_x_12727:
        /* <DEDUP_REMOVED lines=9> */
.L_x_12717:
        /* <DEDUP_REMOVED lines=14> */
.L_x_12731:
        /* <DEDUP_REMOVED lines=9> */
.L_x_12730:
        /* <DEDUP_REMOVED lines=27> */
.L_x_12733:
        /* <DEDUP_REMOVED lines=15> */
.L_x_12732:
[----:B------:R0:W5:Y:S01]  /*5ec0*/  LDG.E.U16 R27, desc[UR36][R4.64] ;  /* 0x00000024041b7981 */ /* 0x000162000c1e1500 */
[----:B------:R-:W-:Y:S05]  /*5ed0*/  BRA `(.L_x_12722) ;  /* 0x0000000400d07947 */ /* 0x000fea0003800000 */
.L_x_12729:
        /* <DEDUP_REMOVED lines=13> */
.L_x_12736:
        /* <DEDUP_REMOVED lines=21> */
.L_x_12740:
[----:B------:R-:W-:Y:S05]  /*6100*/  BSYNC.RECONVERGENT B1 ;  /* 0x0000000000017941 */ /* 0x000fea0003800200 */
.L_x_12739:
[----:B------:R-:W-:Y:S01]  /*6110*/  IMAD.SHL.U32 R0, R0, 0x100000, RZ ;  /* 0x0010000000007824 */ /* 0x000fe200078e00ff */
[----:B------:R-:W-:-:S04]  /*6120*/  LEA R3, R3, 0x3b800000, 0x17 ;  /* 0x3b80000003037811 */ /* 0x000fc800078eb8ff */
[----:B------:R-:W-:-:S07]  /*6130*/  LOP3.LUT R0, R3, R0, R7, 0xfe, !PT ;  /* 0x0000000003007212 */ /* 0x000fce00078efe07 */
.L_x_12738:
[----:B------:R-:W-:Y:S05]  /*6140*/  BSYNC.RECONVERGENT B0 ;  /* 0x0000000000007941 */ /* 0x000fea0003800200 */
.L_x_12737:
[----:B------:R-:W-:-:S04]  /*6150*/  F2FP.BF16.F32.PACK_AB R0, RZ, R0 ;  /* 0x00000000ff00723e */ /* 0x000fc800000010ff */
[----:B------:R-:W-:Y:S01]  /*6160*/  PRMT R27, R0, 0x7610, R27 ;  /* 0x00007610001b7816 */ /* 0x000fe2000000001b */
[----:B------:R-:W-:Y:S06]  /*6170*/  BRA `(.L_x_12722) ;  /* 0x0000000400287947 */ /* 0x000fec0003800000 */
.L_x_12735:
        /* <DEDUP_REMOVED lines=21> */
.L_x_12744:
[----:B------:R-:W-:Y:S05]  /*62d0*/  BSYNC.RECONVERGENT B1 ;  /* 0x0000000000017941 */ /* 0x000fea0003800200 */
.L_x_12743:
[----:B------:R-:W-:Y:S01]  /*62e0*/  IMAD.SHL.U32 R0, R0, 0x200000, RZ ;  /* 0x0020000000007824 */ /* 0x000fe200078e00ff */
[----:B------:R-:W-:-:S04]  /*62f0*/  LEA R3, R3, 0x37800000, 0x17 ;  /* 0x3780000003037811 */ /* 0x000fc800078eb8ff */
[----:B------:R-:W-:-:S07]  /*6300*/  LOP3.LUT R0, R3, R0, R7, 0xfe, !PT ;  /* 0x0000000003007212 */ /* 0x000fce00078efe07 */
.L_x_12742:
[----:B------:R-:W-:Y:S05]  /*6310*/  BSYNC.RECONVERGENT B0 ;  /* 0x0000000000007941 */ /* 0x000fea0003800200 */
.L_x_12741:
[----:B------:R-:W-:-:S04]  /*6320*/  F2FP.BF16.F32.PACK_AB R0, RZ, R0 ;  /* 0x00000000ff00723e */ /* 0x000fc800000010ff */
[----:B------:R-:W-:Y:S01]  /*6330*/  PRMT R27, R0, 0x7610, R27 ;  /* 0x00007610001b7816 */ /* 0x000fe2000000001b */
[----:B------:R-:W-:Y:S06]  /*6340*/  BRA `(.L_x_12722) ;  /* 0x0000000000b47947 */ /* 0x000fec0003800000 */
.L_x_12734:
        /* <DEDUP_REMOVED lines=14> */
.L_x_12748:
[----:B------:R-:W-:Y:S05]  /*6430*/  BSYNC.RECONVERGENT B0 ;  /* 0x0000000000007941 */ /* 0x000fea0003800200 */
.L_x_12747:
[----:B------:R-:W-:-:S04]  /*6440*/  F2FP.BF16.F32.PACK_AB R0, RZ, R0 ;  /* 0x00000000ff00723e */ /* 0x000fc800000010ff */
[----:B------:R-:W-:Y:S01]  /*6450*/  PRMT R27, R0, 0x7610, R27 ;  /* 0x00007610001b7816 */ /* 0x000fe2000000001b */
[----:B------:R-:W-:Y:S06]  /*6460*/  BRA `(.L_x_12722) ;  /* 0x00000000006c7947 */ /* 0x000fec0003800000 */
.L_x_12721:
        /* <DEDUP_REMOVED lines=16> */
.L_x_12749:
[----:B------:R-:W-:Y:S01]  /*6570*/  PRMT R27, RZ, 0x7610, R27 ;  /* 0x00007610ff1b7816 */ /* 0x000fe2000000001b */
[----:B------:R-:W-:Y:S06]  /*6580*/  BRA `(.L_x_12722) ;  /* 0x0000000000247947 */ /* 0x000fec0003800000 */
.L_x_12746:
[----:B------:R-:W2:Y:S02]  /*6590*/  LDG.E.64 R4, desc[UR36][R4.64] ;  /* 0x0000002404047981 */ /* 0x000ea4000c1e1b00 */
[----:B--2---:R-:W0:Y:S02]  /*65a0*/  I2F.U64 R0, R4 ;  /* 0x0000000400007312 */ /* 0x004e240000301000 */
[----:B0-----:R-:W-:-:S04]  /*65b0*/  F2FP.BF16.F32.PACK_AB R0, RZ, R0 ;  /* 0x00000000ff00723e */ /* 0x001fc800000010ff */
[----:B------:R-:W-:Y:S01]  /*65c0*/  PRMT R27, R0, 0x7610, R27 ;  /* 0x00007610001b7816 */ /* 0x000fe2000000001b */
[----:B------:R-:W-:Y:S06]  /*65d0*/  BRA `(.L_x_12722) ;  /* 0x0000000000107947 */ /* 0x000fec0003800000 */
.L_x_12745:
[----:B------:R-:W2:Y:S02]  /*65e0*/  LDG.E R4, desc[UR36][R4.64] ;  /* 0x0000002404047981 */ /* 0x000ea4000c1e1900 */
[----:B--2---:R-:W-:-:S04]  /*65f0*/  I2FP.F32.U32 R0, R4 ;  /* 0x0000000400007245 */ /* 0x004fc80000201000 */
[----:B------:R-:W-:-:S04]  /*6600*/  F2FP.BF16.F32.PACK_AB R0, RZ, R0 ;  /* 0x00000000ff00723e */ /* 0x000fc800000010ff */
[----:B------:R-:W-:-:S07]  /*6610*/  PRMT R27, R0, 0x7610, R27 ;  /* 0x00007610001b7816 */ /* 0x000fce000000001b */
.L_x_12722:
[----:B------:R-:W-:-:S07]  /*6620*/  VIADD R19, R19, 0x80 ;  /* 0x0000008013137836 */ /* 0x000fce0000000000 */
.L_x_12683:
[----:B------:R-:W-:Y:S05]  /*6630*/  BSYNC.RECONVERGENT B6 ;  /* 0x0000000000067941 */ /* 0x000fea0003800200 */
.L_x_12682:
        /* <DEDUP_REMOVED lines=27> */
.L_x_12755:
[----:B------:R-:W2:Y:S02]  /*67f0*/  LDG.E.U8 R4, desc[UR36][R4.64] ;  /* 0x0000002404047981 */ /* 0x000ea4000c1e1100 */
[----:B--2---:R-:W-:-:S04]  /*6800*/  I2FP.F32.U32 R0, R4 ;  /* 0x0000000400007245 */ /* 0x004fc80000201000 */
[----:B------:R-:W-:-:S04]  /*6810*/  F2FP.BF16.F32.PACK_AB R0, RZ, R0 ;  /* 0x00000000ff00723e */ /* 0x000fc800000010ff */
[----:B------:R-:W-:Y:S01]  /*6820*/  PRMT R18, R0, 0x7610, R18 ;  /* 0x0000761000127816 */ /* 0x000fe20000000012 */
[----:B------:R-:W-:Y:S06]  /*6830*/  BRA `(.L_x_12757) ;  /* 0x0000000c00c47947 */ /* 0x000fec0003800000 */
.L_x_12754:
        /* <DEDUP_REMOVED lines=11> */
.L_x_12759:
[----:B------:R-:W2:Y:S02]  /*68f0*/  LDG.E R4, desc[UR36][R4.64] ;  /* 0x0000002404047981 */ /* 0x000ea4000c1e1900 */
[----:B--2---:R-:W-:-:S04]  /*6900*/  I2FP.F32.S32 R0, R4 ;  /* 0x0000000400007245 */ /* 0x004fc80000201400 */
[----:B------:R-:W-:-:S04]  /*6910*/  F2FP.BF16.F32.PACK_AB R0, RZ, R0 ;  /* 0x00000000ff00723e */ /* 0x000fc800000010ff */
[----:B------:R-:W-:Y:S01]  /*6920*/  PRMT R18, R0, 0x7610, R18 ;  /* 0x0000761000127816 */ /* 0x000fe20000000012 */
[----:B------:R-:W-:Y:S06]  /*6930*/  BRA `(.L_x_12757) ;  /* 0x0000000c00847947 */ /* 0x000fec0003800000 */
.L_x_12758:
[----:B------:R-:W2:Y:S02]  /*6940*/  LDG.E.U16 R4, desc[UR36][R4.64] ;  /* 0x0000002404047981 */ /* 0x000ea4000c1e1500 */
[----:B--2---:R-:W0:Y:S02]  /*6950*/  I2F.S16 R0, R4 ;  /* 0x0000000400007306 */ /* 0x004e240000101400 */
[----:B0-----:R-:W-:-:S04]  /*6960*/  F2FP.BF16.F32.PACK_AB R0, RZ, R0 ;  /* 0x00000000ff00723e */ /* 0x001fc800000010ff */
[----:B------:R-:W-:Y:S01]  /*6970*/  PRMT R18, R0, 0x7610, R18 ;  /* 0x0000761000127816 */ /* 0x000fe20000000012 */
[----:B------:R-:W-:Y:S06]  /*6980*/  BRA `(.L_x_12757) ;  /* 0x0000000c00707947 */ /* 0x000fec0003800000 */
.L_x_12753:
        /* <DEDUP_REMOVED lines=9> */
.L_x_12761:
[----:B------:R-:W2:Y:S02]  /*6a20*/  LDG.E.U16 R0, desc[UR36][R4.64] ;  /* 0x0000002404007981 */ /* 0x000ea4000c1e1500 */
[----:B--2---:R-:W-:-:S05]  /*6a30*/  HADD2.F32 R0, -RZ, R0.H0_H0 ;  /* 0x20000000ff007230 */ /* 0x004fca0000004100 */
[----:B------:R-:W-:-:S04]  /*6a40*/  F2FP.BF16.F32.PACK_AB R0, RZ, R0 ;  /* 0x00000000ff00723e */ /* 0x000fc800000010ff */
[----:B------:R-:W-:Y:S01]  /*6a50*/  PRMT R18, R0, 0x7610, R18 ;  /* 0x0000761000127816 */ /* 0x000fe20000000012 */
[----:B------:R-:W-:Y:S06]  /*6a60*/  BRA `(.L_x_12757) ;  /* 0x0000000c00387947 */ /* 0x000fec0003800000 */
.L_x_12760:
        /* <DEDUP_REMOVED lines=9> */
.L_x_12763:
[----:B------:R-:W2:Y:S02]  /*6b00*/  LDG.E.U16 R4, desc[UR36][R4.64] ;  /* 0x0000002404047981 */ /* 0x000ea4000c1e1500 */
[----:B--2---:R-:W-:-:S05]  /*6b10*/  HADD2.F32 R0, -RZ, R4.H0_H0 ;  /* 0x20000004ff007230 */ /* 0x004fca0000004100 */
[----:B------:R-:W-:-:S04]  /*6b20*/  F2FP.BF16.F32.PACK_AB R0, RZ, R0 ;  /* 0x00000000ff00723e */ /* 0x000fc800000010ff */
[----:B------:R-:W-:Y:S01]  /*6b30*/  PRMT R18, R0, 0x7610, R18 ;  /* 0x0000761000127816 */ /* 0x000fe20000000012 */
[----:B------:R-:W-:Y:S06]  /*6b40*/  BRA `(.L_x_12757) ;  /* 0x0000000c00007947 */ /* 0x000fec0003800000 */
.L_x_12762:
        /* <DEDUP_REMOVED lines=9> */
.L_x_12752:
        /* <DEDUP_REMOVED lines=14> */
.L_x_12766:
        /* <DEDUP_REMOVED lines=9> */
.L_x_12765:
        /* <DEDUP_REMOVED lines=27> */
.L_x_12768:
        /* <DEDUP_REMOVED lines=15> */
.L_x_12767:
[----:B------:R0:W5:Y:S01]  /*6ff0*/  LDG.E.U16 R18, desc[UR36][R4.64] ;  /* 0x0000002404127981 */ /* 0x000162000c1e1500 */
[----:B------:R-:W-:Y:S05]  /*7000*/  BRA `(.L_x_12757) ;  /* 0x0000000400d07947 */ /* 0x000fea0003800000 */
.L_x_12764:
        /* <DEDUP_REMOVED lines=13> */
.L_x_12771:
        /* <DEDUP_REMOVED lines=21> */
.L_x_12775:
[----:B------:R-:W-:Y:S05]  /*7230*/  BSYNC.RECONVERGENT B1 ;  /* 0x0000000000017941 */ /* 0x000fea0003800200 */
.L_x_12774:
[----:B------:R-:W-:Y:S01]  /*7240*/  IMAD.SHL.U32 R0, R0, 0x100000, RZ ;  /* 0x0010000000007824 */ /* 0x000fe200078e00ff */
[----:B------:R-:W-:-:S04]  /*7250*/  LEA R3, R3, 0x3b800000, 0x17 ;  /* 0x3b80000003037811 */ /* 0x000fc800078eb8ff */
[----:B------:R-:W-:-:S07]  /*7260*/  LOP3.LUT R0, R3, R0, R7, 0xfe, !PT ;  /* 0x0000000003007212 */ /* 0x000fce00078efe07 */
.L_x_12773:
[----:B------:R-:W-:Y:S05]  /*7270*/  BSYNC.RECONVERGENT B0 ;  /* 0x0000000000007941 */ /* 0x000fea0003800200 */
.L_x_12772:
[----:B------:R-:W-:-:S04]  /*7280*/  F2FP.BF16.F32.PACK_AB R0, RZ, R0 ;  /* 0x00000000ff00723e */ /* 0x000fc800000010ff */
[----:B------:R-:W-:Y:S01]  /*7290*/  PRMT R18, R0, 0x7610, R18 ;  /* 0x0000761000127816 */ /* 0x000fe20000000012 */
[----:B------:R-:W-:Y:S06]  /*72a0*/  BRA `(.L_x_12757) ;  /* 0x0000000400287947 */ /* 0x000fec0003800000 */
.L_x_12770:
        /* <DEDUP_REMOVED lines=21> */
.L_x_12779:
[----:B------:R-:W-:Y:S05]  /*7400*/  BSYNC.RECONVERGENT B1 ;  /* 0x0000000000017941 */ /* 0x000fea0003800200 */
.L_x_12778:
[----:B------:R-:W-:Y:S01]  /*7410*/  IMAD.SHL.U32 R0, R0, 0x200000, RZ ;  /* 0x0020000000007824 */ /* 0x000fe200078e00ff */
[----:B------:R-:W-:-:S04]  /*7420*/  LEA R3, R3, 0x37800000, 0x17 ;  /* 0x3780000003037811 */ /* 0x000fc800078eb8ff */
[----:B------:R-:W-:-:S07]  /*7430*/  LOP3.LUT R0, R3, R0, R7, 0xfe, !PT ;  /* 0x0000000003007212 */ /* 0x000fce00078efe07 */
.L_x_12777:
[----:B------:R-:W-:Y:S05]  /*7440*/  BSYNC.RECONVERGENT B0 ;  /* 0x0000000000007941 */ /* 0x000fea0003800200 */
.L_x_12776:
[----:B------:R-:W-:-:S04]  /*7450*/  F2FP.BF16.F32.PACK_AB R0, RZ, R0 ;  /* 0x00000000ff00723e */ /* 0x000fc800000010ff */
[----:B------:R-:W-:Y:S01]  /*7460*/  PRMT R18, R0, 0x7610, R18 ;  /* 0x0000761000127816 */ /* 0x000fe20000000012 */
[----:B------:R-:W-:Y:S06]  /*7470*/  BRA `(.L_x_12757) ;  /* 0x0000000000b47947 */ /* 0x000fec0003800000 */
.L_x_12769:
        /* <DEDUP_REMOVED lines=14> */
.L_x_12783:
[----:B------:R-:W-:Y:S05]  /*7560*/  BSYNC.RECONVERGENT B0 ;  /* 0x0000000000007941 */ /* 0x000fea0003800200 */
.L_x_12782:
[----:B------:R-:W-:-:S04]  /*7570*/  F2FP.BF16.F32.PACK_AB R0, RZ, R0 ;  /* 0x00000000ff00723e */ /* 0x000fc800000010ff */
[----:B------:R-:W-:Y:S01]  /*7580*/  PRMT R18, R0, 0x7610, R18 ;  /* 0x0000761000127816 */ /* 0x000fe20000000012 */
[----:B------:R-:W-:Y:S06]  /*7590*/  BRA `(.L_x_12757) ;  /* 0x00000000006c7947 */ /* 0x000fec0003800000 */
.L_x_12756:
        /* <DEDUP_REMOVED lines=16> */
.L_x_12784:
[----:B------:R-:W-:Y:S01]  /*76a0*/  PRMT R18, RZ, 0x7610, R18 ;  /* 0x00007610ff127816 */ /* 0x000fe20000000012 */
[----:B------:R-:W-:Y:S06]  /*76b0*/  BRA `(.L_x_12757) ;  /* 0x0000000000247947 */ /* 0x000fec0003800000 */
.L_x_12781:
[----:B------:R-:W2:Y:S02]  /*76c0*/  LDG.E.64 R4, desc[UR36][R4.64] ;  /* 0x0000002404047981 */ /* 0x000ea4000c1e1b00 */
[----:B--2---:R-:W0:Y:S02]  /*76d0*/  I2F.U64 R0, R4 ;  /* 0x0000000400007312 */ /* 0x004e240000301000 */
[----:B0-----:R-:W-:-:S04]  /*76e0*/  F2FP.BF16.F32.PACK_AB R0, RZ, R0 ;  /* 0x00000000ff00723e */ /* 0x001fc800000010ff */
[----:B------:R-:W-:Y:S01]  /*76f0*/  PRMT R18, R0, 0x7610, R18 ;  /* 0x0000761000127816 */ /* 0x000fe20000000012 */
[----:B------:R-:W-:Y:S06]  /*7700*/  BRA `(.L_x_12757) ;  /* 0x0000000000107947 */ /* 0x000fec0003800000 */
.L_x_12780:
[----:B------:R-:W2:Y:S02]  /*7710*/  LDG.E R4, desc[UR36][R4.64] ;  /* 0x0000002404047981 */ /* 0x000ea4000c1e1900 */
[----:B--2---:R-:W-:-:S04]  /*7720*/  I2FP.F32.U32 R0, R4 ;  /* 0x0000000400007245 */ /* 0x004fc80000201000 */
[----:B------:R-:W-:-:S04]  /*7730*/  F2FP.BF16.F32.PACK_AB R0, RZ, R0 ;  /* 0x00000000ff00723e */ /* 0x000fc800000010ff */
[----:B------:R-:W-:-:S07]  /*7740*/  PRMT R18, R0, 0x7610, R18 ;  /* 0x0000761000127816 */ /* 0x000fce0000000012 */
.L_x_12757:
        /* <DEDUP_REMOVED lines=21> */
.L_x_12788:
[----:B------:R-:W2:Y:S02]  /*78a0*/  LDG.E.U8 R4, desc[UR36][R4.64] ;  /* 0x0000002404047981 */ /* 0x000ea4000c1e1100 */
[----:B--2---:R-:W-:-:S04]  /*78b0*/  I2FP.F32.U32 R0, R4 ;  /* 0x0000000400007245 */ /* 0x004fc80000201000 */
[----:B------:R-:W-:Y:S01]  /*78c0*/  F2FP.BF16.F32.PACK_AB R0, RZ, R0 ;  /* 0x00000000ff00723e */ /* 0x000fe200000010ff */
[----:B------:R-:W-:Y:S06]  /*78d0*/  BRA `(.L_x_12751) ;  /* 0x0000000c00887947 */ /* 0x000fec0003800000 */
.L_x_12787:
        /* <DEDUP_REMOVED lines=10> */
.L_x_12791:
[----:B------:R-:W2:Y:S02]  /*7980*/  LDG.E R4, desc[UR36][R4.64] ;  /* 0x0000002404047981 */ /* 0x000ea4000c1e1900 */
[----:B--2---:R-:W-:-:S04]  /*7990*/  I2FP.F32.S32 R0, R4 ;  /* 0x0000000400007245 */ /* 0x004fc80000201400 */
[----:B------:R-:W-:Y:S01]  /*79a0*/  F2FP.BF16.F32.PACK_AB R0, RZ, R0 ;  /* 0x00000000ff00723e */ /* 0x000fe200000010ff */
[----:B------:R-:W-:Y:S06]  /*79b0*/  BRA `(.L_x_12751) ;  /* 0x0000000c00507947 */ /* 0x000fec0003800000 */
.L_x_12790:
[----:B------:R-:W2:Y:S02]  /*79c0*/  LDG.E.U16 R4, desc[UR36][R4.64] ;  /* 0x0000002404047981 */ /* 0x000ea4000c1e1500 */
[----:B--2---:R-:W0:Y:S02]  /*79d0*/  I2F.S16 R0, R4 ;  /* 0x0000000400007306 */ /* 0x004e240000101400 */
[----:B0-----:R-:W-:Y:S01]  /*79e0*/  F2FP.BF16.F32.PACK_AB R0, RZ, R0 ;  /* 0x00000000ff00723e */ /* 0x001fe200000010ff */
[----:B------:R-:W-:Y:S06]  /*79f0*/  BRA `(.L_x_12751) ;  /* 0x0000000c00407947 */ /* 0x000fec0003800000 */
.L_x_12786:
        /* <DEDUP_REMOVED lines=9> */
.L_x_12793:
[----:B------:R-:W2:Y:S02]  /*7a90*/  LDG.E.U16 R0, desc[UR36][R4.64] ;  /* 0x0000002404007981 */ /* 0x000ea4000c1e1500 */
[----:B--2---:R-:W-:-:S05]  /*7aa0*/  HADD2.F32 R0, -RZ, R0.H0_H0 ;  /* 0x20000000ff007230 */ /* 0x004fca0000004100 */
[----:B------:R-:W-:Y:S01]  /*7ab0*/  F2FP.BF16.F32.PACK_AB R0, RZ, R0 ;  /* 0x00000000ff00723e */ /* 0x000fe200000010ff */
[----:B------:R-:W-:Y:S06]  /*7ac0*/  BRA `(.L_x_12751) ;  /* 0x0000000c000c7947 */ /* 0x000fec0003800000 */
.L_x_12792:
        /* <DEDUP_REMOVED lines=9> */
.L_x_12795:
[----:B------:R-:W2:Y:S02]  /*7b60*/  LDG.E.U16 R4, desc[UR36][R4.64] ;  /* 0x0000002404047981 */ /* 0x000ea4000c1e1500 */
[----:B--2---:R-:W-:-:S05]  /*7b70*/  HADD2.F32 R0, -RZ, R4.H0_H0 ;  /* 0x20000004ff007230 */ /* 0x004fca0000004100 */
[----:B------:R-:W-:Y:S01]  /*7b80*/  F2FP.BF16.F32.PACK_AB R0, RZ, R0 ;  /* 0x00000000ff00723e */ /* 0x000fe200000010ff */
[----:B------:R-:W-:Y:S06]  /*7b90*/  BRA `(.L_x_12751) ;  /* 0x0000000800d87947 */ /* 0x000fec0003800000 */
.L_x_12794:
        /* <DEDUP_REMOVED lines=8> */
.L_x_12785:
        /* <DEDUP_REMOVED lines=13> */
.L_x_12798:
        /* <DEDUP_REMOVED lines=8> */
.L_x_12797:
        /* <DEDUP_REMOVED lines=27> */
.L_x_12800:
        /* <DEDUP_REMOVED lines=14> */
.L_x_12799:
[----:B------:R1:W5:Y:S01]  /*8000*/  LDG.E.U16 R0, desc[UR36][R4.64] ;  /* 0x0000002404007981 */ /* 0x000362000c1e1500 */
[----:B------:R-:W-:Y:S05]  /*8010*/  BRA `(.L_x_12751) ;  /* 0x0000000400b87947 */ /* 0x000fea0003800000 */
.L_x_12796:
        /* <DEDUP_REMOVED lines=12> */
.L_x_12803:
        /* <DEDUP_REMOVED lines=21> */
.L_x_12807:
[----:B------:R-:W-:Y:S05]  /*8230*/  BSYNC.RECONVERGENT B1 ;  /* 0x0000000000017941 */ /* 0x000fea0003800200 */
.L_x_12806:
[----:B------:R-:W-:Y:S01]  /*8240*/  IMAD.SHL.U32 R0, R0, 0x100000, RZ ;  /* 0x0010000000007824 */ /* 0x000fe200078e00ff */
[----:B------:R-:W-:-:S04]  /*8250*/  LEA R3, R3, 0x3b800000, 0x17 ;  /* 0x3b80000003037811 */ /* 0x000fc800078eb8ff */
[----:B------:R-:W-:-:S07]  /*8260*/  LOP3.LUT R0, R3, R0, R7, 0xfe, !PT ;  /* 0x0000000003007212 */ /* 0x000fce00078efe07 */
.L_x_12805:
[----:B------:R-:W-:Y:S05]  /*8270*/  BSYNC.RECONVERGENT B0 ;  /* 0x0000000000007941 */ /* 0x000fea0003800200 */
.L_x_12804:
[----:B------:R-:W-:Y:S01]  /*8280*/  F2FP.BF16.F32.PACK_AB R0, RZ, R0 ;  /* 0x00000000ff00723e */ /* 0x000fe200000010ff */
[----:B------:R-:W-:Y:S06]  /*8290*/  BRA `(.L_x_12751) ;  /* 0x0000000400187947 */ /* 0x000fec0003800000 */
.L_x_12802:
        /* <DEDUP_REMOVED lines=21> */
.L_x_12811:
[----:B------:R-:W-:Y:S05]  /*83f0*/  BSYNC.RECONVERGENT B1 ;  /* 0x0000000000017941 */ /* 0x000fea0003800200 */
.L_x_12810:
[----:B------:R-:W-:Y:S01]  /*8400*/  IMAD.SHL.U32 R0, R0, 0x200000, RZ ;  /* 0x0020000000007824 */ /* 0x000fe200078e00ff */
[----:B------:R-:W-:-:S04]  /*8410*/  LEA R3, R3, 0x37800000, 0x17 ;  /* 0x3780000003037811 */ /* 0x000fc800078eb8ff */
[----:B------:R-:W-:-:S07]  /*8420*/  LOP3.LUT R0, R3, R0, R7, 0xfe, !PT ;  /* 0x0000000003007212 */ /* 0x000fce00078efe07 */
.L_x_12809:
[----:B------:R-:W-:Y:S05]  /*8430*/  BSYNC.RECONVERGENT B0 ;  /* 0x0000000000007941 */ /* 0x000fea0003800200 */
.L_x_12808:
[----:B------:R-:W-:Y:S01]  /*8440*/  F2FP.BF16.F32.PACK_AB R0, RZ, R0 ;  /* 0x00000000ff00723e */ /* 0x000fe200000010ff */
[----:B------:R-:W-:Y:S06]  /*8450*/  BRA `(.L_x_12751) ;  /* 0x0000000000a87947 */ /* 0x000fec0003800000 */
.L_x_12801:
        /* <DEDUP_REMOVED lines=14> */
.L_x_12815:
[----:B------:R-:W-:Y:S05]  /*8540*/  BSYNC.RECONVERGENT B0 ;  /* 0x0000000000007941 */ /* 0x000fea0003800200 */
.L_x_12814:
[----:B------:R-:W-:Y:S01]  /*8550*/  F2FP.BF16.F32.PACK_AB R0, RZ, R0 ;  /* 0x00000000ff00723e */ /* 0x000fe200000010ff */
[----:B------:R-:W-:Y:S06]  /*8560*/  BRA `(.L_x_12751) ;  /* 0x0000000000647947 */ /* 0x000fec0003800000 */
.L_x_12789:
        /* <DEDUP_REMOVED lines=16> */
.L_x_12816:
[----:B------:R-:W-:Y:S01]  /*8670*/  PRMT R0, RZ, 0x7610, R0 ;  /* 0x00007610ff007816 */ /* 0x000fe20000000000 */
[----:B------:R-:W-:Y:S06]  /*8680*/  BRA `(.L_x_12751) ;  /* 0x00000000001c7947 */ /* 0x000fec0003800000 */
.L_x_12813:
[----:B------:R-:W2:Y:S02]  /*8690*/  LDG.E.64 R4, desc[UR36][R4.64] ;  /* 0x0000002404047981 */ /* 0x000ea4000c1e1b00 */
[----:B--2---:R-:W0:Y:S02]  /*86a0*/  I2F.U64 R0, R4 ;  /* 0x0000000400007312 */ /* 0x004e240000301000 */
[----:B0-----:R-:W-:Y:S01]  /*86b0*/  F2FP.BF16.F32.PACK_AB R0, RZ, R0 ;  /* 0x00000000ff00723e */ /* 0x001fe200000010ff */
[----:B------:R-:W-:Y:S06]  /*86c0*/  BRA `(.L_x_12751) ;  /* 0x00000000000c7947 */ /* 0x000fec0003800000 */
.L_x_12812:
[----:B------:R-:W2:Y:S02]  /*86d0*/  LDG.E R4, desc[UR36][R4.64] ;  /* 0x0000002404047981 */ /* 0x000ea4000c1e1900 */
[----:B--2---:R-:W-:-:S04]  /*86e0*/  I2FP.F32.U32 R0, R4 ;  /* 0x0000000400007245 */ /* 0x004fc80000201000 */
[----:B------:R-:W-:-:S07]  /*86f0*/  F2FP.BF16.F32.PACK_AB R0, RZ, R0 ;  /* 0x00000000ff00723e */ /* 0x000fce00000010ff */
.L_x_12751:
[----:B------:R-:W-:Y:S05]  /*8700*/  BSYNC.RECONVERGENT B6 ;  /* 0x0000000000067941 */ /* 0x000fea0003800200 */
.L_x_12750:
        /* <DEDUP_REMOVED lines=19> */
.L_x_12818:
[----:B------:R-:W-:Y:S05]  /*8840*/  BSYNC.RECONVERGENT B0 ;  /* 0x0000000000007941 */ /* 0x000fea0003800200 */
.L_x_12817:
        /* <DEDUP_REMOVED lines=11> */
.L_x_12820:
[----:B------:R-:W-:Y:S05]  /*8900*/  BSYNC.RECONVERGENT B0 ;  /* 0x0000000000007941 */ /* 0x000fea0003800200 */
.L_x_12819:
        /* <DEDUP_REMOVED lines=11> */
.L_x_12822:
[----:B------:R-:W-:Y:S05]  /*89c0*/  BSYNC.RECONVERGENT B0 ;  /* 0x0000000000007941 */ /* 0x000fea0003800200 */
.L_x_12821:
        /* <DEDUP_REMOVED lines=11> */
.L_x_12824:
[----:B------:R-:W-:Y:S05]  /*8a80*/  BSYNC.RECONVERGENT B0 ;  /* 0x0000000000007941 */ /* 0x000fea0003800200 */
.L_x_12823:
        /* <DEDUP_REMOVED lines=21> */
[----:B------:R-:W-:Y:S02]  /*8be0*/  IMAD.MOV.U32 R25, RZ, RZ, R23 ;  /* 0x000000ffff197224 */ /* 0x000fe400078e0017 */
[----:B------:R-:W0:Y:S02]  /*8bf0*/  F2I.FTZ.TRUNC.NTZ R3, R28 ;  /* 0x0000001c00037305 */ /* 0x000e24000021f100 */
[----:B0-----:R0:W-:Y:S01]  /*8c00*/  STG.E.U8 desc[UR36][R8.64], R3 ;  /* 0x0000000308007986 */ /* 0x0011e2000c101124 */
[----:B------:R-:W-:Y:S05]  /*8c10*/  BRA `(.L_x_12826) ;  /* 0x0000000c00d47947 */ /* 0x000fea0003800000 */
.L_x_12830:
[----:B------:R-:W-:Y:S02]  /*8c20*/  IMAD.U32 R5, R28, 0x10000, RZ ;  /* 0x000100001c057824 */ /* 0x000fe400078e00ff */
[----:B------:R-:W-:-:S04]  /*8c30*/  IMAD.MOV.U32 R25, RZ, RZ, R23 ;  /* 0x000000ffff197224 */ /* 0x000fc800078e0017 */
[----:B------:R-:W0:Y:S02]  /*8c40*/  F2I.S64.TRUNC R4, R5 ;  /* 0x0000000500047311 */ /* 0x000e24000020d900 */
[----:B0-----:R0:W-:Y:S01]  /*8c50*/  STG.E.U8 desc[UR36][R8.64], R4 ;  /* 0x0000000408007986 */ /* 0x0011e2000c101124 */
[----:B------:R-:W-:Y:S05]  /*8c60*/  BRA `(.L_x_12826) ;  /* 0x0000000c00c07947 */ /* 0x000fea0003800000 */
.L_x_12829:
        /* <DEDUP_REMOVED lines=11> */
.L_x_12833:
[----:B------:R-:W-:Y:S02]  /*8d20*/  IMAD.U32 R28, R28, 0x10000, RZ ;  /* 0x000100001c1c7824 */ /* 0x000fe400078e00ff */
[----:B------:R-:W-:Y:S02]  /*8d30*/  IMAD.MOV.U32 R25, RZ, RZ, R23 ;  /* 0x000000ffff197224 */ /* 0x000fe400078e0017 */
[----:B------:R-:W0:Y:S02]  /*8d40*/  F2I.FTZ.TRUNC.NTZ R3, R28 ;  /* 0x0000001c00037305 */ /* 0x000e24000021f100 */
[----:B0-----:R0:W-:Y:S01]  /*8d50*/  STG.E desc[UR36][R8.64], R3 ;  /* 0x0000000308007986 */ /* 0x0011e2000c101924 */
[----:B------:R-:W-:Y:S05]  /*8d60*/  BRA `(.L_x_12826) ;  /* 0x0000000c00807947 */ /* 0x000fea0003800000 */
.L_x_12832:
[----:B------:R-:W-:Y:S02]  /*8d70*/  IMAD.U32 R28, R28, 0x10000, RZ ;  /* 0x000100001c1c7824 */ /* 0x000fe400078e00ff */
[----:B------:R-:W-:Y:S02]  /*8d80*/  IMAD.MOV.U32 R25, RZ, RZ, R23 ;  /* 0x000000ffff197224 */ /* 0x000fe400078e0017 */
[----:B------:R-:W0:Y:S02]  /*8d90*/  F2I.FTZ.TRUNC.NTZ R3, R28 ;  /* 0x0000001c00037305 */ /* 0x000e24000021f100 */
[----:B0-----:R0:W-:Y:S01]  /*8da0*/  STG.E.U16 desc[UR36][R8.64], R3 ;  /* 0x0000000308007986 */ /* 0x0011e2000c101524 */
[----:B------:R-:W-:Y:S05]  /*8db0*/  BRA `(.L_x_12826) ;  /* 0x0000000c006c7947 */ /* 0x000fea0003800000 */
.L_x_12828:
        /* <DEDUP_REMOVED lines=10> */
.L_x_12835:
[----:B------:R-:W-:Y:S02]  /*8e60*/  IMAD.U32 R0, R28, 0x10000, RZ ;  /* 0x000100001c007824 */ /* 0x000fe400078e00ff */
[----:B------:R-:W-:-:S03]  /*8e70*/  IMAD.MOV.U32 R25, RZ, RZ, R23 ;  /* 0x000000ffff197224 */ /* 0x000fc600078e0017 */
[----:B------:R-:W-:-:S05]  /*8e80*/  F2FP.F16.F32.PACK_AB R0, RZ, R0 ;  /* 0x00000000ff00723e */ /* 0x000fca00000000ff */
[----:B------:R0:W-:Y:S01]  /*8e90*/  STG.E.U16 desc[UR36][R8.64], R0 ;  /* 0x0000000008007986 */ /* 0x0001e2000c101524 */
[----:B------:R-:W-:Y:S05]  /*8ea0*/  BRA `(.L_x_12826) ;  /* 0x0000000c00307947 */ /* 0x000fea0003800000 */
.L_x_12834:
        /* <DEDUP_REMOVED lines=11> */
.L_x_12837:
[----:B------:R-:W-:Y:S02]  /*8f60*/  IMAD.U32 R28, R28, 0x10000, RZ ;  /* 0x000100001c1c7824 */ /* 0x000fe400078e00ff */
[----:B------:R-:W-:-:S03]  /*8f70*/  IMAD.MOV.U32 R25, RZ, RZ, R23 ;  /* 0x000000ffff197224 */ /* 0x000fc600078e0017 */
[----:B------:R-:W-:-:S04]  /*8f80*/  F2FP.F16.F32.PACK_AB R3, RZ, R28 ;  /* 0x0000001cff03723e */ /* 0x000fc800000000ff */
[----:B------:R-:W-:-:S05]  /*8f90*/  PRMT R3, R3, 0x5410, RZ ;  /* 0x0000541003037816 */ /* 0x000fca00000000ff */
[----:B------:R4:W-:Y:S01]  /*8fa0*/  STG.E desc[UR36][R8.64], R3 ;  /* 0x0000000308007986 */ /* 0x0009e2000c101924 */
[----:B------:R-:W-:Y:S05]  /*8fb0*/  BRA `(.L_x_12826) ;  /* 0x0000000800ec7947 */ /* 0x000fea0003800000 */
.L_x_12836:
[----:B------:R-:W-:Y:S02]  /*8fc0*/  IMAD.U32 R4, R28, 0x10000, RZ ;  /* 0x000100001c047824 */ /* 0x000fe400078e00ff */
[----:B------:R-:W-:Y:S02]  /*8fd0*/  IMAD.MOV.U32 R25, RZ, RZ, R23 ;  /* 0x000000ffff197224 */ /* 0x000fe400078e0017 */
[----:B------:R-:W-:-:S06]  /*8fe0*/  FMUL.FTZ R4, R4, 1 ;  /* 0x3f80000004047820 */ /* 0x000fcc0000410000 */
[----:B------:R-:W0:Y:S02]  /*8ff0*/  F2F.F64.F32 R4, R4 ;  /* 0x0000000400047310 */ /* 0x000e240000201800 */
[----:B0-----:R0:W-:Y:S01]  /*9000*/  STG.E.64 desc[UR36][R8.64], R4 ;  /* 0x0000000408007986 */ /* 0x0011e2000c101b24 */
[----:B------:R-:W-:Y:S05]  /*9010*/  BRA `(.L_x_12826) ;  /* 0x0000000800d47947 */ /* 0x000fea0003800000 */
.L_x_12827:
        /* <DEDUP_REMOVED lines=14> */
.L_x_12840:
[----:B------:R-:W-:Y:S01]  /*9100*/  IMAD.U32 R28, R28, 0x10000, RZ ;  /* 0x000100001c1c7824 */ /* 0x000fe200078e00ff */
[----:B------:R-:W-:Y:S01]  /*9110*/  CS2R R6, SRZ ;  /* 0x0000000000067805 */ /* 0x000fe2000001ff00 */
[----:B------:R-:W-:Y:S02]  /*9120*/  IMAD.MOV.U32 R25, RZ, RZ, R23 ;  /* 0x000000ffff197224 */ /* 0x000fe400078e0017 */
[----:B------:R-:W-:-:S06]  /*9130*/  FMUL.FTZ R4, R28, 1 ;  /* 0x3f8000001c047820 */ /* 0x000fcc0000410000 */
[----:B------:R-:W0:Y:S02]  /*9140*/  F2F.F64.F32 R4, R4 ;  /* 0x0000000400047310 */ /* 0x000e240000201800 */
[----:B0-----:R0:W-:Y:S01]  /*9150*/  STG.E.128 desc[UR36][R8.64], R4 ;  /* 0x0000000408007986 */ /* 0x0011e2000c101d24 */
[----:B------:R-:W-:Y:S05]  /*9160*/  BRA `(.L_x_12826) ;  /* 0x0000000800807947 */ /* 0x000fea0003800000 */
.L_x_12839:
        /* <DEDUP_REMOVED lines=19> */
.L_x_12844:
[----:B------:R-:W-:Y:S05]  /*92a0*/  BSYNC.RECONVERGENT B0 ;  /* 0x0000000000007941 */ /* 0x000fea0003800200 */
.L_x_12843:
[----:B------:R-:W-:Y:S01]  /*92b0*/  LOP3.LUT R5, R0, 0x80, R5, 0xf8, !PT ;  /* 0x0000008000057812 */ /* 0x000fe200078ef805 */
[----:B------:R-:W-:-:S04]  /*92c0*/  IMAD.MOV.U32 R25, RZ, RZ, R23 ;  /* 0x000000ffff197224 */ /* 0x000fc800078e0017 */
[----:B------:R0:W-:Y:S01]  /*92d0*/  STG.E.U8 desc[UR36][R8.64], R5 ;  /* 0x0000000508007986 */ /* 0x0001e2000c101124 */
[----:B------:R-:W-:Y:S05]  /*92e0*/  BRA `(.L_x_12826) ;  /* 0x0000000800207947 */ /* 0x000fea0003800000 */
.L_x_12842:
        /* <DEDUP_REMOVED lines=15> */
.L_x_12846:
[----:B------:R-:W-:Y:S05]  /*93e0*/  BSYNC.RECONVERGENT B0 ;  /* 0x0000000000007941 */ /* 0x000fea0003800200 */
.L_x_12845:
[----:B------:R-:W-:Y:S01]  /*93f0*/  LOP3.LUT R5, R0, 0x80, R5, 0xf8, !PT ;  /* 0x0000008000057812 */ /* 0x000fe200078ef805 */
[----:B------:R-:W-:-:S04]  /*9400*/  IMAD.MOV.U32 R25, RZ, RZ, R23 ;  /* 0x000000ffff197224 */ /* 0x000fc800078e0017 */
[----:B------:R0:W-:Y:S01]  /*9410*/  STG.E.U8 desc[UR36][R8.64], R5 ;  /* 0x0000000508007986 */ /* 0x0001e2000c101124 */
[----:B------:R-:W-:Y:S05]  /*9420*/  BRA `(.L_x_12826) ;  /* 0x0000000400d07947 */ /* 0x000fea0003800000 */
.L_x_12841:
[----:B------:R0:W-:Y:S01]  /*9430*/  STG.E.U16 desc[UR36][R8.64], R28 ;  /* 0x0000001c08007986 */ /* 0x0001e2000c101524 */
[----:B------:R-:W-:Y:S01]  /*9440*/  IMAD.MOV.U32 R25, RZ, RZ, R23 ;  /* 0x000000ffff197224 */ /* 0x000fe200078e0017 */
[----:B------:R-:W-:Y:S06]  /*9450*/  BRA `(.L_x_12826) ;  /* 0x0000000400c47947 */ /* 0x000fec0003800000 */
.L_x_12838:
        /* <DEDUP_REMOVED lines=13> */
.L_x_12849:
        /* <DEDUP_REMOVED lines=13> */
.L_x_12852:
[----:B------:R-:W-:-:S04]  /*9600*/  SHF.R.U32.HI R0, RZ, 0x14, R3 ;  /* 0x00000014ff007819 */ /* 0x000fc80000011603 */
[----:B------:R-:W-:-:S04]  /*9610*/  LOP3.LUT R0, R0, 0x1, RZ, 0xc0, !PT ;  /* 0x0000000100007812 */ /* 0x000fc800078ec0ff */
[----:B------:R-:W-:-:S04]  /*9620*/  IADD3 R0, PT, PT, R3, 0x487ffff, R0 ;  /* 0x0487ffff03007810 */ /* 0x000fc80007ffe000 */
[----:B------:R-:W-:-:S04]  /*9630*/  SHF.R.U32.HI R0, RZ, 0x14, R0 ;  /* 0x00000014ff007819 */ /* 0x000fc80000011600 */
[----:B------:R-:W-:-:S07]  /*9640*/  LOP3.LUT R0, R0, 0xff, RZ, 0xc0, !PT ;  /* 0x000000ff00007812 */ /* 0x000fce00078ec0ff */
.L_x_12853:
[----:B------:R-:W-:-:S04]  /*9650*/  SHF.R.U32.HI R3, RZ, 0x18, R3 ;  /* 0x00000018ff037819 */ /* 0x000fc80000011603 */
[----:B------:R-:W-:-:S04]  /*9660*/  LOP3.LUT R0, R0, 0x80, R3, 0xf8, !PT ;  /* 0x0000008000007812 */ /* 0x000fc800078ef803 */
[----:B------:R-:W-:-:S07]  /*9670*/  PRMT R4, R0, 0x7610, R4 ;  /* 0x0000761000047816 */ /* 0x000fce0000000004 */
.L_x_12851:
[----:B------:R-:W-:Y:S05]  /*9680*/  BSYNC.RECONVERGENT B0 ;  /* 0x0000000000007941 */ /* 0x000fea0003800200 */
.L_x_12850:
[----:B------:R0:W-:Y:S01]  /*9690*/  STG.E.U8 desc[UR36][R8.64], R4 ;  /* 0x0000000408007986 */ /* 0x0001e2000c101124 */
[----:B------:R-:W-:Y:S01]  /*96a0*/  IMAD.MOV.U32 R25, RZ, RZ, R23 ;  /* 0x000000ffff197224 */ /* 0x000fe200078e0017 */
[----:B------:R-:W-:Y:S06]  /*96b0*/  BRA `(.L_x_12826) ;  /* 0x00000004002c7947 */ /* 0x000fec0003800000 */
.L_x_12848:
        /* <DEDUP_REMOVED lines=13> */
.L_x_12856:
[----:B------:R-:W-:-:S04]  /*9790*/  SHF.R.U32.HI R0, RZ, 0x15, R3 ;  /* 0x00000015ff007819 */ /* 0x000fc80000011603 */
[----:B------:R-:W-:-:S04]  /*97a0*/  LOP3.LUT R0, R0, 0x1, RZ, 0xc0, !PT ;  /* 0x0000000100007812 */ /* 0x000fc800078ec0ff */
[----:B------:R-:W-:-:S04]  /*97b0*/  IADD3 R0, PT, PT, R3, 0x88fffff, R0 ;  /* 0x088fffff03007810 */ /* 0x000fc80007ffe000 */
[----:B------:R-:W-:-:S04]  /*97c0*/  SHF.R.U32.HI R0, RZ, 0x15, R0 ;  /* 0x00000015ff007819 */ /* 0x000fc80000011600 */
[----:B------:R-:W-:-:S07]  /*97d0*/  LOP3.LUT R0, R0, 0xff, RZ, 0xc0, !PT ;  /* 0x000000ff00007812 */ /* 0x000fce00078ec0ff */
.L_x_12857:
[----:B------:R-:W-:-:S04]  /*97e0*/  SHF.R.U32.HI R3, RZ, 0x18, R3 ;  /* 0x00000018ff037819 */ /* 0x000fc80000011603 */
[----:B------:R-:W-:-:S04]  /*97f0*/  LOP3.LUT R0, R0, 0x80, R3, 0xf8, !PT ;  /* 0x0000008000007812 */ /* 0x000fc800078ef803 */
[----:B------:R-:W-:-:S07]  /*9800*/  PRMT R4, R0, 0x7610, R4 ;  /* 0x0000761000047816 */ /* 0x000fce0000000004 */
.L_x_12855:
[----:B------:R-:W-:Y:S05]  /*9810*/  BSYNC.RECONVERGENT B0 ;  /* 0x0000000000007941 */ /* 0x000fea0003800200 */
.L_x_12854:
[----:B------:R0:W-:Y:S01]  /*9820*/  STG.E.U8 desc[UR36][R8.64], R4 ;  /* 0x0000000408007986 */ /* 0x0001e2000c101124 */
[----:B------:R-:W-:Y:S01]  /*9830*/  IMAD.MOV.U32 R25, RZ, RZ, R23 ;  /* 0x000000ffff197224 */ /* 0x000fe200078e0017 */
[----:B------:R-:W-:Y:S06]  /*9840*/  BRA `(.L_x_12826) ;  /* 0x0000000000c87947 */ /* 0x000fec0003800000 */
.L_x_12847:
[----:B------:R-:W-:-:S13]  /*9850*/  ISETP.NE.AND P0, PT, R0, 0x1c, PT ;  /* 0x0000001c0000780c */ /* 0x000fda0003f05270 */
[----:B------:R-:W-:Y:S05]  /*9860*/  @!P0 BRA `(.L_x_12858) ;  /* 0x0000000000b08947 */ /* 0x000fea0003800000 */
[----:B------:R-:W-:-:S13]  /*9870*/  ISETP.NE.AND P0, PT, R0, 0x1d, PT ;  /* 0x0000001d0000780c */ /* 0x000fda0003f05270 */
[----:B------:R-:W-:Y:S05]  /*9880*/  @!P0 BRA `(.L_x_12859) ;  /* 0x0000000000948947 */ /* 0x000fea0003800000 */
[----:B------:R-:W-:-:S13]  /*9890*/  ISETP.NE.AND P0, PT, R0, 0x2c, PT ;  /* 0x0000002c0000780c */ /* 0x000fda0003f05270 */
[----:B------:R-:W-:Y:S05]  /*98a0*/  @!P0 BRA `(.L_x_12860) ;  /* 0x0000000000488947 */ /* 0x000fea0003800000 */
.L_x_12831:
        /* <DEDUP_REMOVED lines=16> */
.L_x_12861:
[----:B------:R-:W-:Y:S01]  /*99b0*/  IMAD.MOV.U32 R25, RZ, RZ, R23 ;  /* 0x000000ffff197224 */ /* 0x000fe200078e0017 */
[----:B------:R-:W-:Y:S06]  /*99c0*/  BRA `(.L_x_12826) ;  /* 0x0000000000687947 */ /* 0x000fec0003800000 */
.L_x_12860:
        /* <DEDUP_REMOVED lines=17> */
.L_x_12859:
[----:B------:R-:W-:Y:S02]  /*9ae0*/  IMAD.U32 R4, R28, 0x10000, RZ ;  /* 0x000100001c047824 */ /* 0x000fe400078e00ff */
[----:B------:R-:W-:-:S04]  /*9af0*/  IMAD.MOV.U32 R25, RZ, RZ, R23 ;  /* 0x000000ffff197224 */ /* 0x000fc800078e0017 */
[----:B------:R-:W0:Y:S02]  /*9b00*/  F2I.U64.TRUNC R4, R4 ;  /* 0x0000000400047311 */ /* 0x000e24000020d800 */
[----:B0-----:R0:W-:Y:S01]  /*9b10*/  STG.E.64 desc[UR36][R8.64], R4 ;  /* 0x0000000408007986 */ /* 0x0011e2000c101b24 */
[----:B------:R-:W-:Y:S05]  /*9b20*/  BRA `(.L_x_12826) ;  /* 0x0000000000107947 */ /* 0x000fea0003800000 */
.L_x_12858:
[----:B------:R-:W-:Y:S02]  /*9b30*/  IMAD.U32 R28, R28, 0x10000, RZ ;  /* 0x000100001c1c7824 */ /* 0x000fe400078e00ff */
[----:B------:R-:W-:Y:S02]  /*9b40*/  IMAD.MOV.U32 R25, RZ, RZ, R23 ;  /* 0x000000ffff197224 */ /* 0x000fe400078e0017 */
[----:B------:R-:W0:Y:S02]  /*9b50*/  F2I.FTZ.U32.TRUNC.NTZ R3, R28 ;  /* 0x0000001c00037305 */ /* 0x000e24000021f000 */
[----:B0-----:R0:W-:Y:S03]  /*9b60*/  STG.E desc[UR36][R8.64], R3 ;  /* 0x0000000308007986 */ /* 0x0011e6000c101924 */
.L_x_12826:
[----:B------:R-:W-:Y:S05]  /*9b70*/  BSYNC.RECONVERGENT B6 ;  /* 0x0000000000067941 */ /* 0x000fea0003800200 */
.L_x_12825:
        /* <DEDUP_REMOVED lines=25> */
.L_x_12867:
[----:B------:R-:W-:-:S06]  /*9d10*/  IMAD.U32 R5, R22, 0x10000, RZ ;  /* 0x0001000016057824 */ /* 0x000fcc00078e00ff */
[----:B------:R-:W0:Y:S02]  /*9d20*/  F2I.S64.TRUNC R4, R5 ;  /* 0x0000000500047311 */ /* 0x000e24000020d900 */
[----:B0-----:R0:W-:Y:S01]  /*9d30*/  STG.E.U8 desc[UR36][R8.64], R4 ;  /* 0x0000000408007986 */ /* 0x0011e2000c101124 */
[----:B------:R-:W-:Y:S05]  /*9d40*/  BRA `(.L_x_12869) ;  /* 0x0000000c006c7947 */ /* 0x000fea0003800000 */
.L_x_12866:
        /* <DEDUP_REMOVED lines=10> */
.L_x_12871:
[----:B------:R-:W-:-:S04]  /*9df0*/  IMAD.U32 R22, R22, 0x10000, RZ ;  /* 0x0001000016167824 */ /* 0x000fc800078e00ff */
[----:B------:R-:W0:Y:S02]  /*9e00*/  F2I.FTZ.TRUNC.NTZ R3, R22 ;  /* 0x0000001600037305 */ /* 0x000e24000021f100 */
[----:B0-----:R0:W-:Y:S01]  /*9e10*/  STG.E desc[UR36][R8.64], R3 ;  /* 0x0000000308007986 */ /* 0x0011e2000c101924 */
[----:B------:R-:W-:Y:S05]  /*9e20*/  BRA `(.L_x_12869) ;  /* 0x0000000c00347947 */ /* 0x000fea0003800000 */
.L_x_12870:
[----:B------:R-:W-:-:S04]  /*9e30*/  IMAD.U32 R22, R22, 0x10000, RZ ;  /* 0x0001000016167824 */ /* 0x000fc800078e00ff */
[----:B------:R-:W0:Y:S02]  /*9e40*/  F2I.FTZ.TRUNC.NTZ R3, R22 ;  /* 0x0000001600037305 */ /* 0x000e24000021f100 */
[----:B0-----:R0:W-:Y:S01]  /*9e50*/  STG.E.U16 desc[UR36][R8.64], R3 ;  /* 0x0000000308007986 */ /* 0x0011e2000c101524 */
[----:B------:R-:W-:Y:S05]  /*9e60*/  BRA `(.L_x_12869) ;  /* 0x0000000c00247947 */ /* 0x000fea0003800000 */
.L_x_12865:
        /* <DEDUP_REMOVED lines=9> */
.L_x_12873:
[----:B------:R-:W-:-:S05]  /*9f00*/  IMAD.U32 R0, R22, 0x10000, RZ ;  /* 0x0001000016007824 */ /* 0x000fca00078e00ff */
[----:B------:R-:W-:-:S05]  /*9f10*/  F2FP.F16.F32.PACK_AB R0, RZ, R0 ;  /* 0x00000000ff00723e */ /* 0x000fca00000000ff */
[----:B------:R0:W-:Y:S01]  /*9f20*/  STG.E.U16 desc[UR36][R8.64], R0 ;  /* 0x0000000008007986 */ /* 0x0001e2000c101524 */
[----:B------:R-:W-:Y:S05]  /*9f30*/  BRA `(.L_x_12869) ;  /* 0x0000000800f07947 */ /* 0x000fea0003800000 */
.L_x_12872:
        /* <DEDUP_REMOVED lines=10> */
.L_x_12875:
[----:B------:R-:W-:-:S05]  /*9fe0*/  IMAD.U32 R22, R22, 0x10000, RZ ;  /* 0x0001000016167824 */ /* 0x000fca00078e00ff */
[----:B------:R-:W-:-:S04]  /*9ff0*/  F2FP.F16.F32.PACK_AB R3, RZ, R22 ;  /* 0x00000016ff03723e */ /* 0x000fc800000000ff */
[----:B------:R-:W-:-:S05]  /*a000*/  PRMT R3, R3, 0x5410, RZ ;  /* 0x0000541003037816 */ /* 0x000fca00000000ff */
[----:B------:R2:W-:Y:S01]  /*a010*/  STG.E desc[UR36][R8.64], R3 ;  /* 0x0000000308007986 */ /* 0x0005e2000c101924 */
[----:B------:R-:W-:Y:S05]  /*a020*/  BRA `(.L_x_12869) ;  /* 0x0000000800b47947 */ /* 0x000fea0003800000 */
.L_x_12874:
[----:B------:R-:W-:-:S04]  /*a030*/  IMAD.U32 R4, R22, 0x10000, RZ ;  /* 0x0001000016047824 */ /* 0x000fc800078e00ff */
[----:B------:R-:W-:-:S06]  /*a040*/  FMUL.FTZ R4, R4, 1 ;  /* 0x3f80000004047820 */ /* 0x000fcc0000410000 */
[----:B------:R-:W0:Y:S02]  /*a050*/  F2F.F64.F32 R4, R4 ;  /* 0x0000000400047310 */ /* 0x000e240000201800 */
[----:B0-----:R4:W-:Y:S01]  /*a060*/  STG.E.64 desc[UR36][R8.64], R4 ;  /* 0x0000000408007986 */ /* 0x0019e2000c101b24 */
[----:B------:R-:W-:Y:S05]  /*a070*/  BRA `(.L_x_12869) ;  /* 0x0000000800a07947 */ /* 0x000fea0003800000 */
.L_x_12864:
        /* <DEDUP_REMOVED lines=14> */
.L_x_12879:
        /* <DEDUP_REMOVED lines=17> */
.L_x_12882:
[----:B------:R-:W-:-:S04]  /*a270*/  SHF.R.U32.HI R3, RZ, 0x18, R5 ;  /* 0x00000018ff037819 */ /* 0x000fc80000011605 */
[----:B------:R-:W-:-:S04]  /*a280*/  LOP3.LUT R0, R0, 0x80, R3, 0xf8, !PT ;  /* 0x0000008000007812 */ /* 0x000fc800078ef803 */
[----:B------:R-:W-:-:S07]  /*a290*/  PRMT R4, R0, 0x7610, R4 ;  /* 0x0000761000047816 */ /* 0x000fce0000000004 */
.L_x_12881:
[----:B------:R-:W-:Y:S05]  /*a2a0*/  BSYNC.RECONVERGENT B0 ;  /* 0x0000000000007941 */ /* 0x000fea0003800200 */
.L_x_12880:
[----:B------:R0:W-:Y:S01]  /*a2b0*/  STG.E.U8 desc[UR36][R8.64], R4 ;  /* 0x0000000408007986 */ /* 0x0001e2000c101124 */
[----:B------:R-:W-:Y:S05]  /*a2c0*/  BRA `(.L_x_12869) ;  /* 0x00000008000c7947 */ /* 0x000fea0003800000 */
.L_x_12878:
        /* <DEDUP_REMOVED lines=17> */
.L_x_12885:
[----:B------:R-:W-:-:S04]  /*a3e0*/  SHF.R.U32.HI R3, RZ, 0x18, R5 ;  /* 0x00000018ff037819 */ /* 0x000fc80000011605 */
[----:B------:R-:W-:-:S04]  /*a3f0*/  LOP3.LUT R0, R0, 0x80, R3, 0xf8, !PT ;  /* 0x0000008000007812 */ /* 0x000fc800078ef803 */
[----:B------:R-:W-:-:S07]  /*a400*/  PRMT R4, R0, 0x7610, R4 ;  /* 0x0000761000047816 */ /* 0x000fce0000000004 */
.L_x_12884:
[----:B------:R-:W-:Y:S05]  /*a410*/  BSYNC.RECONVERGENT B0 ;  /* 0x0000000000007941 */ /* 0x000fea0003800200 */
.L_x_12883:
[----:B------:R0:W-:Y:S01]  /*a420*/  STG.E.U8 desc[UR36][R8.64], R4 ;  /* 0x0000000408007986 */ /* 0x0001e2000c101124 */
[----:B------:R-:W-:Y:S05]  /*a430*/  BRA `(.L_x_12869) ;  /* 0x0000000400b07947 */ /* 0x000fea0003800000 */
.L_x_12877:
        /* <DEDUP_REMOVED lines=22> */
.L_x_12887:
[----:B------:R-:W-:-:S06]  /*a5a0*/  IMAD.U32 R4, R22, 0x10000, RZ ;  /* 0x0001000016047824 */ /* 0x000fcc00078e00ff */
[----:B------:R-:W0:Y:S02]  /*a5b0*/  F2I.U64.TRUNC R4, R4 ;  /* 0x0000000400047311 */ /* 0x000e24000020d800 */
[----:B0-----:R0:W-:Y:S01]  /*a5c0*/  STG.E.64 desc[UR36][R8.64], R4 ;  /* 0x0000000408007986 */ /* 0x0011e2000c101b24 */
[----:B------:R-:W-:Y:S05]  /*a5d0*/  BRA `(.L_x_12869) ;  /* 0x0000000400487947 */ /* 0x000fea0003800000 */
.L_x_12886:
[----:B------:R-:W-:-:S04]  /*a5e0*/  IMAD.U32 R22, R22, 0x10000, RZ ;  /* 0x0001000016167824 */ /* 0x000fc800078e00ff */
[----:B------:R-:W0:Y:S02]  /*a5f0*/  F2I.FTZ.U32.TRUNC.NTZ R3, R22 ;  /* 0x0000001600037305 */ /* 0x000e24000021f000 */
[----:B0-----:R0:W-:Y:S01]  /*a600*/  STG.E desc[UR36][R8.64], R3 ;  /* 0x0000000308007986 */ /* 0x0011e2000c101924 */
[----:B------:R-:W-:Y:S05]  /*a610*/  BRA `(.L_x_12869) ;  /* 0x0000000400387947 */ /* 0x000fea0003800000 */
.L_x_12876:
        /* <DEDUP_REMOVED lines=11> */
.L_x_12889:
[----:B------:R-:W-:Y:S01]  /*a6d0*/  IMAD.U32 R22, R22, 0x10000, RZ ;  /* 0x0001000016167824 */ /* 0x000fe200078e00ff */
[----:B------:R-:W-:-:S03]  /*a6e0*/  CS2R R6, SRZ ;  /* 0x0000000000067805 */ /* 0x000fc6000001ff00 */
[----:B------:R-:W-:-:S06]  /*a6f0*/  FMUL.FTZ R4, R22, 1 ;  /* 0x3f80000016047820 */ /* 0x000fcc0000410000 */
[----:B------:R-:W0:Y:S02]  /*a700*/  F2F.F64.F32 R4, R4 ;  /* 0x0000000400047310 */ /* 0x000e240000201800 */
[----:B0-----:R0:W-:Y:S01]  /*a710*/  STG.E.128 desc[UR36][R8.64], R4 ;  /* 0x0000000408007986 */ /* 0x0011e2000c101d24 */
[----:B------:R-:W-:Y:S05]  /*a720*/  BRA `(.L_x_12869) ;  /* 0x0000000000f47947 */ /* 0x000fea0003800000 */
.L_x_12888:
[----:B------:R-:W-:-:S13]  /*a730*/  ISETP.NE.AND P0, PT, R0, 0xf, PT ;  /* 0x0000000f0000780c */ /* 0x000fda0003f05270 */
[----:B------:R-:W-:Y:S05]  /*a740*/  @!P0 BRA `(.L_x_12890) ;  /* 0x0000000000e88947 */ /* 0x000fea0003800000 */
[----:B------:R-:W-:-:S13]  /*a750*/  ISETP.NE.AND P0, PT, R0, 0x17, PT ;  /* 0x000000170000780c */ /* 0x000fda0003f05270 */
[----:B------:R-:W-:Y:S05]  /*a760*/  @!P0 BRA `(.L_x_12891) ;  /* 0x0000000000908947 */ /* 0x000fea0003800000 */
[----:B------:R-:W-:-:S13]  /*a770*/  ISETP.NE.AND P0, PT, R0, 0x18, PT ;  /* 0x000000180000780c */ /* 0x000fda0003f05270 */
[----:B------:R-:W-:Y:S05]  /*a780*/  @!P0 BRA `(.L_x_12892) ;  /* 0x0000000000448947 */ /* 0x000fea0003800000 */
.L_x_12868:
        /* <DEDUP_REMOVED lines=16> */
.L_x_12893:
[----:B------:R-:W-:Y:S05]  /*a890*/  BRA `(.L_x_12869) ;  /* 0x0000000000987947 */ /* 0x000fea0003800000 */
.L_x_12892:
        /* <DEDUP_REMOVED lines=13> */
.L_x_12895:
[----:B------:R-:W-:Y:S05]  /*a970*/  BSYNC.RECONVERGENT B0 ;  /* 0x0000000000007941 */ /* 0x000fea0003800200 */
.L_x_12894:
[----:B------:R-:W-:-:S05]  /*a980*/  LOP3.LUT R3, R0, 0x80, R3, 0xf8, !PT ;  /* 0x0000008000037812 */ /* 0x000fca00078ef803 */
[----:B------:R0:W-:Y:S01]  /*a990*/  STG.E.U8 desc[UR36][R8.64], R3 ;  /* 0x0000000308007986 */ /* 0x0001e2000c101124 */
[----:B------:R-:W-:Y:S05]  /*a9a0*/  BRA `(.L_x_12869) ;  /* 0x0000000000547947 */ /* 0x000fea0003800000 */
.L_x_12891:
        /* <DEDUP_REMOVED lines=12> */
.L_x_12897:
[----:B------:R-:W-:Y:S01]  /*aa70*/  IMAD.MOV.U32 R0, RZ, RZ, 0x7f ;  /* 0x0000007fff007424 */ /* 0x000fe200078e00ff */
[----:B------:R-:W-:-:S04]  /*aa80*/  ISETP.GT.U32.AND P0, PT, R4, 0x7f800000, PT ;  /* 0x7f8000000400780c */ /* 0x000fc80003f04070 */
[----:B------:R-:W-:-:S09]  /*aa90*/  SEL R0, R0, 0x7c, P0 ;  /* 0x0000007c00007807 */ /* 0x000fd20000000000 */
.L_x_12898:
[----:B------:R-:W-:Y:S05]  /*aaa0*/  BSYNC.RECONVERGENT B0 ;  /* 0x0000000000007941 */ /* 0x000fea0003800200 */
.L_x_12896:
[----:B------:R-:W-:-:S04]  /*aab0*/  SHF.R.U32.HI R3, RZ, 0x18, R3 ;  /* 0x00000018ff037819 */ /* 0x000fc80000011603 */
[----:B------:R-:W-:-:S05]  /*aac0*/  LOP3.LUT R3, R0, 0x80, R3, 0xf8, !PT ;  /* 0x0000008000037812 */ /* 0x000fca00078ef803 */
[----:B------:R0:W-:Y:S01]  /*aad0*/  STG.E.U8 desc[UR36][R8.64], R3 ;  /* 0x0000000308007986 */ /* 0x0001e2000c101124 */
[----:B------:R-:W-:Y:S05]  /*aae0*/  BRA `(.L_x_12869) ;  /* 0x0000000000047947 */ /* 0x000fea0003800000 */
.L_x_12890:
[----:B------:R0:W-:Y:S02]  /*aaf0*/  STG.E.U16 desc[UR36][R8.64], R22 ;  /* 0x0000001608007986 */ /* 0x0001e4000c101524 */
.L_x_12869:
        /* <DEDUP_REMOVED lines=25> */
.L_x_12902:
[----:B------:R-:W-:-:S06]  /*ac90*/  IMAD.U32 R5, R17, 0x10000, RZ ;  /* 0x0001000011057824 */ /* 0x000fcc00078e00ff */
[----:B------:R-:W0:Y:S02]  /*aca0*/  F2I.S64.TRUNC R4, R5 ;  /* 0x0000000500047311 */ /* 0x000e24000020d900 */
[----:B0-----:R4:W-:Y:S01]  /*acb0*/  STG.E.U8 desc[UR36][R8.64], R4 ;  /* 0x0000000408007986 */ /* 0x0019e2000c101124 */
[----:B------:R-:W-:Y:S05]  /*acc0*/  BRA `(.L_x_12904) ;  /* 0x0000000c006c7947 */ /* 0x000fea0003800000 */
.L_x_12901:
        /* <DEDUP_REMOVED lines=10> */
.L_x_12906:
[----:B------:R-:W-:-:S06]  /*ad70*/  IMAD.U32 R17, R17, 0x10000, RZ ;  /* 0x0001000011117824 */ /* 0x000fcc00078e00ff */
[----:B------:R-:W0:Y:S02]  /*ad80*/  F2I.FTZ.TRUNC.NTZ R17, R17 ;  /* 0x0000001100117305 */ /* 0x000e24000021f100 */
[----:B0-----:R2:W-:Y:S01]  /*ad90*/  STG.E desc[UR36][R8.64], R17 ;  /* 0x0000001108007986 */ /* 0x0015e2000c101924 */
[----:B------:R-:W-:Y:S05]  /*ada0*/  BRA `(.L_x_12904) ;  /* 0x0000000c00347947 */ /* 0x000fea0003800000 */
.L_x_12905:
[----:B------:R-:W-:-:S06]  /*adb0*/  IMAD.U32 R17, R17, 0x10000, RZ ;  /* 0x0001000011117824 */ /* 0x000fcc00078e00ff */
[----:B------:R-:W0:Y:S02]  /*adc0*/  F2I.FTZ.TRUNC.NTZ R17, R17 ;  /* 0x0000001100117305 */ /* 0x000e24000021f100 */
[----:B0-----:R0:W-:Y:S01]  /*add0*/  STG.E.U16 desc[UR36][R8.64], R17 ;  /* 0x0000001108007986 */ /* 0x0011e2000c101524 */
[----:B------:R-:W-:Y:S05]  /*ade0*/  BRA `(.L_x_12904) ;  /* 0x0000000c00247947 */ /* 0x000fea0003800000 */
.L_x_12900:
        /* <DEDUP_REMOVED lines=9> */
.L_x_12908:
[----:B------:R-:W-:-:S05]  /*ae80*/  IMAD.U32 R0, R17, 0x10000, RZ ;  /* 0x0001000011007824 */ /* 0x000fca00078e00ff */
[----:B------:R-:W-:-:S05]  /*ae90*/  F2FP.F16.F32.PACK_AB R0, RZ, R0 ;  /* 0x00000000ff00723e */ /* 0x000fca00000000ff */
[----:B------:R0:W-:Y:S01]  /*aea0*/  STG.E.U16 desc[UR36][R8.64], R0 ;  /* 0x0000000008007986 */ /* 0x0001e2000c101524 */
[----:B------:R-:W-:Y:S05]  /*aeb0*/  BRA `(.L_x_12904) ;  /* 0x0000000800f07947 */ /* 0x000fea0003800000 */
.L_x_12907:
        /* <DEDUP_REMOVED lines=10> */
.L_x_12910:
[----:B------:R-:W-:-:S05]  /*af60*/  IMAD.U32 R17, R17, 0x10000, RZ ;  /* 0x0001000011117824 */ /* 0x000fca00078e00ff */
[----:B------:R-:W-:-:S04]  /*af70*/  F2FP.F16.F32.PACK_AB R3, RZ, R17 ;  /* 0x00000011ff03723e */ /* 0x000fc800000000ff */
[----:B------:R-:W-:-:S05]  /*af80*/  PRMT R3, R3, 0x5410, RZ ;  /* 0x0000541003037816 */ /* 0x000fca00000000ff */
[----:B------:R0:W-:Y:S01]  /*af90*/  STG.E desc[UR36][R8.64], R3 ;  /* 0x0000000308007986 */ /* 0x0001e2000c101924 */
[----:B------:R-:W-:Y:S05]  /*afa0*/  BRA `(.L_x_12904) ;  /* 0x0000000800b47947 */ /* 0x000fea0003800000 */
.L_x_12909:
[----:B------:R-:W-:-:S04]  /*afb0*/  IMAD.U32 R4, R17, 0x10000, RZ ;  /* 0x0001000011047824 */ /* 0x000fc800078e00ff */
[----:B------:R-:W-:-:S06]  /*afc0*/  FMUL.FTZ R4, R4, 1 ;  /* 0x3f80000004047820 */ /* 0x000fcc0000410000 */
[----:B------:R-:W0:Y:S02]  /*afd0*/  F2F.F64.F32 R4, R4 ;  /* 0x0000000400047310 */ /* 0x000e240000201800 */
[----:B0-----:R0:W-:Y:S01]  /*afe0*/  STG.E.64 desc[UR36][R8.64], R4 ;  /* 0x0000000408007986 */ /* 0x0011e2000c101b24 */
[----:B------:R-:W-:Y:S05]  /*aff0*/  BRA `(.L_x_12904) ;  /* 0x0000000800a07947 */ /* 0x000fea0003800000 */
.L_x_12899:
        /* <DEDUP_REMOVED lines=14> */
.L_x_12914:
        /* <DEDUP_REMOVED lines=17> */
.L_x_12917:
[----:B------:R-:W-:-:S04]  /*b1f0*/  SHF.R.U32.HI R3, RZ, 0x18, R17 ;  /* 0x00000018ff037819 */ /* 0x000fc80000011611 */
[----:B------:R-:W-:-:S04]  /*b200*/  LOP3.LUT R0, R0, 0x80, R3, 0xf8, !PT ;  /* 0x0000008000007812 */ /* 0x000fc800078ef803 */
[----:B------:R-:W-:-:S07]  /*b210*/  PRMT R4, R0, 0x7610, R4 ;  /* 0x0000761000047816 */ /* 0x000fce0000000004 */
.L_x_12916:
[----:B------:R-:W-:Y:S05]  /*b220*/  BSYNC.RECONVERGENT B0 ;  /* 0x0000000000007941 */ /* 0x000fea0003800200 */
.L_x_12915:
[----:B------:R0:W-:Y:S01]  /*b230*/  STG.E.U8 desc[UR36][R8.64], R4 ;  /* 0x0000000408007986 */ /* 0x0001e2000c101124 */
[----:B------:R-:W-:Y:S05]  /*b240*/  BRA `(.L_x_12904) ;  /* 0x00000008000c7947 */ /* 0x000fea0003800000 */
.L_x_12913:
        /* <DEDUP_REMOVED lines=17> */
.L_x_12920:
[----:B------:R-:W-:-:S04]  /*b360*/  SHF.R.U32.HI R3, RZ, 0x18, R17 ;  /* 0x00000018ff037819 */ /* 0x000fc80000011611 */
[----:B------:R-:W-:-:S04]  /*b370*/  LOP3.LUT R0, R0, 0x80, R3, 0xf8, !PT ;  /* 0x0000008000007812 */ /* 0x000fc800078ef803 */
[----:B------:R-:W-:-:S07]  /*b380*/  PRMT R4, R0, 0x7610, R4 ;  /* 0x0000761000047816 */ /* 0x000fce0000000004 */
.L_x_12919:
[----:B------:R-:W-:Y:S05]  /*b390*/  BSYNC.RECONVERGENT B0 ;  /* 0x0000000000007941 */ /* 0x000fea0003800200 */
.L_x_12918:
[----:B------:R0:W-:Y:S01]  /*b3a0*/  STG.E.U8 desc[UR36][R8.64], R4 ;  /* 0x0000000408007986 */ /* 0x0001e2000c101124 */
[----:B------:R-:W-:Y:S05]  /*b3b0*/  BRA `(.L_x_12904) ;  /* 0x0000000400b07947 */ /* 0x000fea0003800000 */
.L_x_12912:
        /* <DEDUP_REMOVED lines=22> */
.L_x_12922:
[----:B------:R-:W-:-:S06]  /*b520*/  IMAD.U32 R4, R17, 0x10000, RZ ;  /* 0x0001000011047824 */ /* 0x000fcc00078e00ff */
[----:B------:R-:W0:Y:S02]  /*b530*/  F2I.U64.TRUNC R4, R4 ;  /* 0x0000000400047311 */ /* 0x000e24000020d800 */
[----:B0-----:R0:W-:Y:S01]  /*b540*/  STG.E.64 desc[UR36][R8.64], R4 ;  /* 0x0000000408007986 */ /* 0x0011e2000c101b24 */
[----:B------:R-:W-:Y:S05]  /*b550*/  BRA `(.L_x_12904) ;  /* 0x0000000400487947 */ /* 0x000fea0003800000 */
.L_x_12921:
[----:B------:R-:W-:-:S06]  /*b560*/  IMAD.U32 R17, R17, 0x10000, RZ ;  /* 0x0001000011117824 */ /* 0x000fcc00078e00ff */
[----:B------:R-:W0:Y:S02]  /*b570*/  F2I.FTZ.U32.TRUNC.NTZ R17, R17 ;  /* 0x0000001100117305 */ /* 0x000e24000021f000 */
[----:B0-----:R0:W-:Y:S01]  /*b580*/  STG.E desc[UR36][R8.64], R17 ;  /* 0x0000001108007986 */ /* 0x0011e2000c101924 */
[----:B------:R-:W-:Y:S05]  /*b590*/  BRA `(.L_x_12904) ;  /* 0x0000000400387947 */ /* 0x000fea0003800000 */
.L_x_12911:
        /* <DEDUP_REMOVED lines=11> */
.L_x_12924:
[----:B------:R-:W-:Y:S01]  /*b650*/  IMAD.U32 R17, R17, 0x10000, RZ ;  /* 0x0001000011117824 */ /* 0x000fe200078e00ff */
[----:B------:R-:W-:-:S03]  /*b660*/  CS2R R6, SRZ ;  /* 0x0000000000067805 */ /* 0x000fc6000001ff00 */
[----:B------:R-:W-:-:S06]  /*b670*/  FMUL.FTZ R4, R17, 1 ;  /* 0x3f80000011047820 */ /* 0x000fcc0000410000 */
[----:B------:R-:W0:Y:S02]  /*b680*/  F2F.F64.F32 R4, R4 ;  /* 0x0000000400047310 */ /* 0x000e240000201800 */
[----:B0-----:R0:W-:Y:S01]  /*b690*/  STG.E.128 desc[UR36][R8.64], R4 ;  /* 0x0000000408007986 */ /* 0x0011e2000c101d24 */
[----:B------:R-:W-:Y:S05]  /*b6a0*/  BRA `(.L_x_12904) ;  /* 0x0000000000f47947 */ /* 0x000fea0003800000 */
.L_x_12923:
[----:B------:R-:W-:-:S13]  /*b6b0*/  ISETP.NE.AND P0, PT, R0, 0xf, PT ;  /* 0x0000000f0000780c */ /* 0x000fda0003f05270 */
[----:B------:R-:W-:Y:S05]  /*b6c0*/  @!P0 BRA `(.L_x_12925) ;  /* 0x0000000000e88947 */ /* 0x000fea0003800000 */
[----:B------:R-:W-:-:S13]  /*b6d0*/  ISETP.NE.AND P0, PT, R0, 0x17, PT ;  /* 0x000000170000780c */ /* 0x000fda0003f05270 */
[----:B------:R-:W-:Y:S05]  /*b6e0*/  @!P0 BRA `(.L_x_12926) ;  /* 0x0000000000908947 */ /* 0x000fea0003800000 */
[----:B------:R-:W-:-:S13]  /*b6f0*/  ISETP.NE.AND P0, PT, R0, 0x18, PT ;  /* 0x000000180000780c */ /* 0x000fda0003f05270 */
[----:B------:R-:W-:Y:S05]  /*b700*/  @!P0 BRA `(.L_x_12927) ;  /* 0x0000000000448947 */ /* 0x000fea0003800000 */
.L_x_12903:
        /* <DEDUP_REMOVED lines=16> */
.L_x_12928:
[----:B------:R-:W-:Y:S05]  /*b810*/  BRA `(.L_x_12904) ;  /* 0x0000000000987947 */ /* 0x000fea0003800000 */
.L_x_12927:
        /* <DEDUP_REMOVED lines=13> */
.L_x_12930:
[----:B------:R-:W-:Y:S05]  /*b8f0*/  BSYNC.RECONVERGENT B0 ;  /* 0x0000000000007941 */ /* 0x000fea0003800200 */
.L_x_12929:
[----:B------:R-:W-:-:S05]  /*b900*/  LOP3.LUT R3, R0, 0x80, R3, 0xf8, !PT ;  /* 0x0000008000037812 */ /* 0x000fca00078ef803 */
[----:B------:R0:W-:Y:S01]  /*b910*/  STG.E.U8 desc[UR36][R8.64], R3 ;  /* 0x0000000308007986 */ /* 0x0001e2000c101124 */
[----:B------:R-:W-:Y:S05]  /*b920*/  BRA `(.L_x_12904) ;  /* 0x0000000000547947 */ /* 0x000fea0003800000 */
.L_x_12926:
        /* <DEDUP_REMOVED lines=12> */
.L_x_12932:
[----:B------:R-:W-:Y:S01]  /*b9f0*/  IMAD.MOV.U32 R0, RZ, RZ, 0x7f ;  /* 0x0000007fff007424 */ /* 0x000fe200078e00ff */
[----:B------:R-:W-:-:S04]  /*ba00*/  ISETP.GT.U32.AND P0, PT, R4, 0x7f800000, PT ;  /* 0x7f8000000400780c */ /* 0x000fc80003f04070 */
[----:B------:R-:W-:-:S09]  /*ba10*/  SEL R0, R0, 0x7c, P0 ;  /* 0x0000007c00007807 */ /* 0x000fd20000000000 */
.L_x_12933:
[----:B------:R-:W-:Y:S05]  /*ba20*/  BSYNC.RECONVERGENT B0 ;  /* 0x0000000000007941 */ /* 0x000fea0003800200 */
.L_x_12931:
[----:B------:R-:W-:-:S04]  /*ba30*/  SHF.R.U32.HI R3, RZ, 0x18, R3 ;  /* 0x00000018ff037819 */ /* 0x000fc80000011603 */
[----:B------:R-:W-:-:S05]  /*ba40*/  LOP3.LUT R3, R0, 0x80, R3, 0xf8, !PT ;  /* 0x0000008000037812 */ /* 0x000fca00078ef803 */
[----:B------:R0:W-:Y:S01]  /*ba50*/  STG.E.U8 desc[UR36][R8.64], R3 ;  /* 0x0000000308007986 */ /* 0x0001e2000c101124 */
[----:B------:R-:W-:Y:S05]  /*ba60*/  BRA `(.L_x_12904) ;  /* 0x0000000000047947 */ /* 0x000fea0003800000 */
.L_x_12925:
[----:B------:R0:W-:Y:S02]  /*ba70*/  STG.E.U16 desc[UR36][R8.64], R17 ;  /* 0x0000001108007986 */ /* 0x0001e4000c101524 */
.L_x_12904:
[----:B------:R-:W-:-:S07]  /*ba80*/  VIADD R25, R25, 0x80 ;  /* 0x0000008019197836 */ /* 0x000fce0000000000 */
.L_x_12863:
[----:B------:R-:W-:Y:S05]  /*ba90*/  BSYNC.RECONVERGENT B6 ;  /* 0x0000000000067941 */ /* 0x000fea0003800200 */
.L_x_12862:
[----:B------:R-:W-:-:S13]  /*baa0*/  ISETP.GE.AND P0, PT, R25, R16, PT ;  /* 0x000000101900720c */ /* 0x000fda0003f06270 */
[----:B------:R-:W-:Y:S05]  /*bab0*/  @P0 EXIT ;  /* 0x000000000000094d */ /* 0x000fea0003800000 */
[----:B01--4-:R-:W0:Y:S01]  /*bac0*/  LDC.64 R4, c[0x0][0x388] ;  /* 0x0000e200ff047b82 */ /* 0x013e220000000a00 */
        /* <DEDUP_REMOVED lines=18> */
[----:B0-----:R-:W-:Y:S01]  /*bbf0*/  STG.E.U8 desc[UR36][R2.64], R5 ;  /* 0x0000000502007986 */ /* 0x001fe2000c101124 */
[----:B------:R-:W-:Y:S05]  /*bc00*/  EXIT ;  /* 0x000000000000794d */ /* 0x000fea0003800000 */
.L_x_12937:
[----:B------:R-:W-:-:S06]  /*bc10*/  IMAD.U32 R5, R18, 0x10000, RZ ;  /* 0x0001000012057824 */ /* 0x000fcc00078e00ff */
[----:B------:R-:W0:Y:S02]  /*bc20*/  F2I.S64.TRUNC R4, R5 ;  /* 0x0000000500047311 */ /* 0x000e24000020d900 */
[----:B0-----:R-:W-:Y:S01]  /*bc30*/  STG.E.U8 desc[UR36][R2.64], R4 ;  /* 0x0000000402007986 */ /* 0x001fe2000c101124 */
[----:B------:R-:W-:Y:S05]  /*bc40*/  EXIT ;  /* 0x000000000000794d */ /* 0x000fea0003800000 */
.L_x_12936:
        /* <DEDUP_REMOVED lines=10> */
.L_x_12940:
[----:B------:R-:W-:-:S04]  /*bcf0*/  IMAD.U32 R18, R18, 0x10000, RZ ;  /* 0x0001000012127824 */ /* 0x000fc800078e00ff */
[----:B------:R-:W0:Y:S02]  /*bd00*/  F2I.FTZ.TRUNC.NTZ R5, R18 ;  /* 0x0000001200057305 */ /* 0x000e24000021f100 */
[----:B0-----:R-:W-:Y:S01]  /*bd10*/  STG.E desc[UR36][R2.64], R5 ;  /* 0x0000000502007986 */ /* 0x001fe2000c101924 */
[----:B------:R-:W-:Y:S05]  /*bd20*/  EXIT ;  /* 0x000000000000794d */ /* 0x000fea0003800000 */
.L_x_12939:
[----:B------:R-:W-:-:S04]  /*bd30*/  IMAD.U32 R18, R18, 0x10000, RZ ;  /* 0x0001000012127824 */ /* 0x000fc800078e00ff */
[----:B------:R-:W0:Y:S02]  /*bd40*/  F2I.FTZ.TRUNC.NTZ R5, R18 ;  /* 0x0000001200057305 */ /* 0x000e24000021f100 */
[----:B0-----:R-:W-:Y:S01]  /*bd50*/  STG.E.U16 desc[UR36][R2.64], R5 ;  /* 0x0000000502007986 */ /* 0x001fe2000c101524 */
[----:B------:R-:W-:Y:S05]  /*bd60*/  EXIT ;  /* 0x000000000000794d */ /* 0x000fea0003800000 */
.L_x_12935:
        /* <DEDUP_REMOVED lines=9> */
.L_x_12942:
[----:B------:R-:W-:-:S05]  /*be00*/  IMAD.U32 R0, R18, 0x10000, RZ ;  /* 0x0001000012007824 */ /* 0x000fca00078e00ff */
[----:B------:R-:W-:-:S05]  /*be10*/  F2FP.F16.F32.PACK_AB R0, RZ, R0 ;  /* 0x00000000ff00723e */ /* 0x000fca00000000ff */
[----:B------:R-:W-:Y:S01]  /*be20*/  STG.E.U16 desc[UR36][R2.64], R0 ;  /* 0x0000000002007986 */ /* 0x000fe2000c101524 */
[----:B------:R-:W-:Y:S05]  /*be30*/  EXIT ;  /* 0x000000000000794d */ /* 0x000fea0003800000 */
.L_x_12941:
        /* <DEDUP_REMOVED lines=10> */
.L_x_12944:
[----:B------:R-:W-:-:S05]  /*bee0*/  IMAD.U32 R18, R18, 0x10000, RZ ;  /* 0x0001000012127824 */ /* 0x000fca00078e00ff */
[----:B------:R-:W-:-:S04]  /*bef0*/  F2FP.F16.F32.PACK_AB R5, RZ, R18 ;  /* 0x00000012ff05723e */ /* 0x000fc800000000ff */
[----:B------:R-:W-:-:S05]  /*bf00*/  PRMT R5, R5, 0x5410, RZ ;  /* 0x0000541005057816 */ /* 0x000fca00000000ff */
[----:B------:R-:W-:Y:S01]  /*bf10*/  STG.E desc[UR36][R2.64], R5 ;  /* 0x0000000502007986 */ /* 0x000fe2000c101924 */
[----:B------:R-:W-:Y:S05]  /*bf20*/  EXIT ;  /* 0x000000000000794d */ /* 0x000fea0003800000 */
.L_x_12943:
[----:B------:R-:W-:-:S04]  /*bf30*/  IMAD.U32 R4, R18, 0x10000, RZ ;  /* 0x0001000012047824 */ /* 0x000fc800078e00ff */
[----:B------:R-:W-:-:S06]  /*bf40*/  FMUL.FTZ R4, R4, 1 ;  /* 0x3f80000004047820 */ /* 0x000fcc0000410000 */
[----:B------:R-:W0:Y:S02]  /*bf50*/  F2F.F64.F32 R4, R4 ;  /* 0x0000000400047310 */ /* 0x000e240000201800 */
[----:B0-----:R-:W-:Y:S01]  /*bf60*/  STG.E.64 desc[UR36][R2.64], R4 ;  /* 0x0000000402007986 */ /* 0x001fe2000c101b24 */
[----:B------:R-:W-:Y:S05]  /*bf70*/  EXIT ;  /* 0x000000000000794d */ /* 0x000fea0003800000 */
.L_x_12934:
        /* <DEDUP_REMOVED lines=14> */
.L_x_12948:
        /* <DEDUP_REMOVED lines=18> */
.L_x_12951:
[----:B------:R-:W-:-:S04]  /*c180*/  SHF.R.U32.HI R5, RZ, 0x18, R5 ;  /* 0x00000018ff057819 */ /* 0x000fc80000011605 */
[----:B------:R-:W-:-:S07]  /*c190*/  LOP3.LUT R0, R0, 0x80, R5, 0xf8, !PT ;  /* 0x0000008000007812 */ /* 0x000fce00078ef805 */
.L_x_12950:
[----:B------:R-:W-:Y:S05]  /*c1a0*/  BSYNC.RECONVERGENT B0 ;  /* 0x0000000000007941 */ /* 0x000fea0003800200 */
.L_x_12949:
[----:B------:R-:W-:Y:S01]  /*c1b0*/  STG.E.U8 desc[UR36][R2.64], R0 ;  /* 0x0000000002007986 */ /* 0x000fe2000c101124 */
[----:B------:R-:W-:Y:S05]  /*c1c0*/  EXIT ;  /* 0x000000000000794d */ /* 0x000fea0003800000 */
.L_x_12947:
        /* <DEDUP_REMOVED lines=18> */
.L_x_12954:
[----:B------:R-:W-:-:S04]  /*c2f0*/  SHF.R.U32.HI R5, RZ, 0x18, R5 ;  /* 0x00000018ff057819 */ /* 0x000fc80000011605 */
[----:B------:R-:W-:-:S07]  /*c300*/  LOP3.LUT R0, R0, 0x80, R5, 0xf8, !PT ;  /* 0x0000008000007812 */ /* 0x000fce00078ef805 */
.L_x_12953:
[----:B------:R-:W-:Y:S05]  /*c310*/  BSYNC.RECONVERGENT B0 ;  /* 0x0000000000007941 */ /* 0x000fea0003800200 */
.L_x_12952:
[----:B------:R-:W-:Y:S01]  /*c320*/  STG.E.U8 desc[UR36][R2.64], R0 ;  /* 0x0000000002007986 */ /* 0x000fe2000c101124 */
[----:B------:R-:W-:Y:S05]  /*c330*/  EXIT ;  /* 0x000000000000794d */ /* 0x000fea0003800000 */
.L_x_12946:
        /* <DEDUP_REMOVED lines=22> */
.L_x_12956:
[----:B------:R-:W-:-:S06]  /*c4a0*/  IMAD.U32 R4, R18, 0x10000, RZ ;  /* 0x0001000012047824 */ /* 0x000fcc00078e00ff */
[----:B------:R-:W0:Y:S02]  /*c4b0*/  F2I.U64.TRUNC R4, R4 ;  /* 0x0000000400047311 */ /* 0x000e24000020d800 */
[----:B0-----:R-:W-:Y:S01]  /*c4c0*/  STG.E.64 desc[UR36][R2.64], R4 ;  /* 0x0000000402007986 */ /* 0x001fe2000c101b24 */
[----:B------:R-:W-:Y:S05]  /*c4d0*/  EXIT ;  /* 0x000000000000794d */ /* 0x000fea0003800000 */
.L_x_12955:
[----:B------:R-:W-:-:S04]  /*c4e0*/  IMAD.U32 R18, R18, 0x10000, RZ ;  /* 0x0001000012127824 */ /* 0x000fc800078e00ff */
[----:B------:R-:W0:Y:S02]  /*c4f0*/  F2I.FTZ.U32.TRUNC.NTZ R5, R18 ;  /* 0x0000001200057305 */ /* 0x000e24000021f000 */
[----:B0-----:R-:W-:Y:S01]  /*c500*/  STG.E desc[UR36][R2.64], R5 ;  /* 0x0000000502007986 */ /* 0x001fe2000c101924 */
[----:B------:R-:W-:Y:S05]  /*c510*/  EXIT ;  /* 0x000000000000794d */ /* 0x000fea0003800000 */
.L_x_12945:
        /* <DEDUP_REMOVED lines=11> */
.L_x_12958:
[----:B------:R-:W-:Y:S01]  /*c5d0*/  IMAD.U32 R18, R18, 0x10000, RZ ;  /* 0x0001000012127824 */ /* 0x000fe200078e00ff */
[----:B------:R-:W-:-:S03]  /*c5e0*/  CS2R R6, SRZ ;  /* 0x0000000000067805 */ /* 0x000fc6000001ff00 */
[----:B------:R-:W-:-:S06]  /*c5f0*/  FMUL.FTZ R4, R18, 1 ;  /* 0x3f80000012047820 */ /* 0x000fcc0000410000 */
[----:B------:R-:W0:Y:S02]  /*c600*/  F2F.F64.F32 R4, R4 ;  /* 0x0000000400047310 */ /* 0x000e240000201800 */
[----:B0-----:R-:W-:Y:S01]  /*c610*/  STG.E.128 desc[UR36][R2.64], R4 ;  /* 0x0000000402007986 */ /* 0x001fe2000c101d24 */
[----:B------:R-:W-:Y:S05]  /*c620*/  EXIT ;  /* 0x000000000000794d */ /* 0x000fea0003800000 */
.L_x_12957:
[----:B------:R-:W-:-:S13]  /*c630*/  ISETP.NE.AND P0, PT, R0, 0xf, PT ;  /* 0x0000000f0000780c */ /* 0x000fda0003f05270 */
[----:B------:R-:W-:Y:S05]  /*c640*/  @!P0 BRA `(.L_x_12959) ;  /* 0x0000000000e88947 */ /* 0x000fea0003800000 */
[----:B------:R-:W-:-:S13]  /*c650*/  ISETP.NE.AND P0, PT, R0, 0x17, PT ;  /* 0x000000170000780c */ /* 0x000fda0003f05270 */
[----:B------:R-:W-:Y:S05]  /*c660*/  @!P0 BRA `(.L_x_12960) ;  /* 0x0000000000908947 */ /* 0x000fea0003800000 */
[----:B------:R-:W-:-:S13]  /*c670*/  ISETP.NE.AND P0, PT, R0, 0x18, PT ;  /* 0x000000180000780c */ /* 0x000fda0003f05270 */
[----:B------:R-:W-:Y:S05]  /*c680*/  @!P0 BRA `(.L_x_12961) ;  /* 0x0000000000448947 */ /* 0x000fea0003800000 */
.L_x_12938:
[----:B------:R-:W-:Y:S01]  /*c690*/  MOV R0, 0x0 ;  /* 0x0000000000007802 */ /* 0x000fe20000000f00 */
[----:B------:R-:W0:Y:S01]  /*c6a0*/  LDCU.64 UR4, c[0x4][0x188] ;  /* 0x01003100ff0477ac */ /* 0x000e220008000a00 */
[----:B---3--:R-:W-:Y:S02]  /*c6b0*/  IMAD.MOV.U32 R8, RZ, RZ, 0x65 ;  /* 0x00000065ff087424 */ /* 0x008fe400078e00ff */
        /* <DEDUP_REMOVED lines=13> */
.L_x_12962:
[----:B------:R-:W-:Y:S05]  /*c790*/  EXIT ;  /* 0x000000000000794d */ /* 0x000fea0003800000 */
.L_x_12961:
        /* <DEDUP_REMOVED lines=13> */
.L_x_12964:
[----:B------:R-:W-:Y:S05]  /*c870*/  BSYNC.RECONVERGENT B0 ;  /* 0x0000000000007941 */ /* 0x000fea0003800200 */
.L_x_12963:
[----:B------:R-:W-:-:S05]  /*c880*/  LOP3.LUT R5, R0, 0x80, R5, 0xf8, !PT ;  /* 0x0000008000057812 */ /* 0x000fca00078ef805 */
[----:B------:R-:W-:Y:S01]  /*c890*/  STG.E.U8 desc[UR36][R2.64], R5 ;  /* 0x0000000502007986 */ /* 0x000fe2000c101124 */
[----:B------:R-:W-:Y:S05]  /*c8a0*/  EXIT ;  /* 0x000000000000794d */ /* 0x000fea0003800000 */
.L_x_12960:
        /* <DEDUP_REMOVED lines=12> */
.L_x_12966:
[----:B------:R-:W-:Y:S01]  /*c970*/  IMAD.MOV.U32 R0, RZ, RZ, 0x7f ;  /* 0x0000007fff007424 */ /* 0x000fe200078e00ff */
[----:B------:R-:W-:-:S04]  /*c980*/  ISETP.GT.U32.AND P0, PT, R4, 0x7f800000, PT ;  /* 0x7f8000000400780c */ /* 0x000fc80003f04070 */
[----:B------:R-:W-:-:S09]  /*c990*/  SEL R0, R0, 0x7c, P0 ;  /* 0x0000007c00007807 */ /* 0x000fd20000000000 */
.L_x_12967:
[----:B------:R-:W-:Y:S05]  /*c9a0*/  BSYNC.RECONVERGENT B0 ;  /* 0x0000000000007941 */ /* 0x000fea0003800200 */
.L_x_12965:
[----:B------:R-:W-:-:S04]  /*c9b0*/  SHF.R.U32.HI R5, RZ, 0x18, R5 ;  /* 0x00000018ff057819 */ /* 0x000fc80000011605 */
[----:B------:R-:W-:-:S05]  /*c9c0*/  LOP3.LUT R5, R0, 0x80, R5, 0xf8, !PT ;  /* 0x0000008000057812 */ /* 0x000fca00078ef805 */
[----:B------:R-:W-:Y:S01]  /*c9d0*/  STG.E.U8 desc[UR36][R2.64], R5 ;  /* 0x0000000502007986 */ /* 0x000fe2000c101124 */
[----:B------:R-:W-:Y:S05]  /*c9e0*/  EXIT ;  /* 0x000000000000794d */ /* 0x000fea0003800000 */
.L_x_12959:
[----:B------:R-:W-:Y:S01]  /*c9f0*/  STG.E.U16 desc[UR36][R2.64], R18 ;  /* 0x0000001202007986 */ /* 0x000fe2000c101524 */
[----:B------:R-:W-:Y:S05]  /*ca00*/  EXIT ;  /* 0x000000000000794d */ /* 0x000fea0003800000 */
.L_x_12968:
        /* <DEDUP_REMOVED lines=15> */
.L_x_41790:


//--------------------- .text._ZN2at6native18elementwise_kernelILi128ELi4EZNS0_22gpu_kernel_impl_nocastINS0_13BinaryFunctorIN3c108BFloat16ES5_S5_ZZZNS0_19minimum_kernel_cudaERNS_18TensorIteratorBaseEENKUlvE0_clEvENKUlvE2_clEvEUlS5_S5_E_EEEEvS7_RKT_EUliE_EEviT1_ --------------------------
	.section	.text._ZN2at6native18elementwise_kernelILi128ELi4EZNS0_22gpu_kernel_impl_nocastINS0_13BinaryFunctorIN3c108BFloat16ES5_S5_ZZZNS0_19minimum_kernel_cudaERNS_18TensorIteratorBaseEENKUlvE0_clEvENKUlvE2_clEvEUlS5_S5_E_EEEEvS7_RKT_EUliE_EEviT1_,"ax",@progbits
	.align	128
        .global         _ZN2at6native18elementwise_kernelILi128ELi4EZNS0_22gpu_kernel_impl_nocastINS0_13BinaryFunctorIN3c108BFloat16ES5_S5_ZZZNS0_19minimum_kernel_cudaERNS_18TensorIteratorBaseEENKUlvE0_clEvENKUlvE2_clEvEUlS5_S5_E_EEEEvS7_RKT_EUliE_EEviT1_
        .type           _ZN2at6native18elementwise_kernelILi128ELi4EZNS0_22gpu_kernel_impl_nocastINS0_13BinaryFunctorIN3c108BFloat16ES5_S5_ZZZNS0_19minimum_kernel_cudaERNS_18TensorIteratorBaseEENKUlvE0_clEvENKUlvE2_clEvEUlS5_S5_E_EEEEvS7_RKT_EUliE_EEviT1_,@function
        .size           _ZN2at6native18elementwise_kernelILi128ELi4EZNS0_22gpu_kernel_impl_nocastINS0_13BinaryFunctorIN3c108BFloat16ES5_S5_ZZZNS0_19minimum_kernel_cudaERNS_18TensorIteratorBaseEENKUlvE0_clEvENKUlvE2_clEvEUlS5_S5_E_EEEEvS7_RKT_EUliE_EEviT1_,(.L_x_41791 - _ZN2at6native18elementwise_kernelILi128ELi4EZNS0_22gpu_kernel_impl_nocastINS0_13BinaryFunctorIN3c108BFloat16ES5_S5_ZZZNS0_19minimum_kernel_cudaERNS_18TensorIteratorBaseEENKUlvE0_clEvENKUlvE2_clEvEUlS5_S5_E_EEEEvS7_RKT_EUliE_EEviT1_)
        .other          _ZN2at6native18elementwise_kernelILi128ELi4EZNS0_22gpu_kernel_impl_nocastINS0_13BinaryFunctorIN3c108BFloat16ES5_S5_ZZZNS0_19minimum_kernel_cudaERNS_18TensorIteratorBaseEENKUlvE0_clEvENKUlvE2_clEvEUlS5_S5_E_EEEEvS7_RKT_EUliE_EEviT1_,@"STO_CUDA_ENTRY STV_DEFAULT"
_ZN2at6native18elementwise_kernelILi128ELi4EZNS0_22gpu_kernel_impl_nocastINS0_13BinaryFunctorIN3c108BFloat16ES5_S5_ZZZNS0_19minimum_kernel_cudaERNS_18TensorIteratorBaseEENKUlvE0_clEvENKUlvE2_clEvEUlS5_S5_E_EEEEvS7_RKT_EUliE_EEviT1_:
.text._ZN2at6native18elementwise_kernelILi128ELi4EZNS0_22gpu_kernel_impl_nocastINS0_13BinaryFunctorIN3c108BFloat16ES5_S5_ZZZNS0_19minimum_kernel_cudaERNS_18TensorIteratorBaseEENKUlvE0_clEvENKUlvE2_clEvEUlS5_S5_E_EEEEvS7_RKT_EUliE_EEviT1_:
        /* <DEDUP_REMOVED lines=17> */
[----:B--2---:R-:W-:-:S04]  /*0110*/  SHF.L.U32 R0, R9, 0x10, RZ ;  /* 0x0000001009007819 */ /* 0x004fc800000006ff */
[----:B------:R-:W-:-:S13]  /*0120*/  FSETP.NAN.FTZ.AND P0, PT, R0, R0, PT ;  /* 0x000000000000720b */ /* 0x000fda0003f18000 */
[----:B0-----:R-:W-:Y:S05]  /*0130*/  @P0 BRA `(.L_x_12973) ;  /* 0x00000000001c0947 */ /* 0x001fea0003800000 */
[----:B------:R-:W0:Y:S02]  /*0140*/  LDC.64 R4, c[0x0][0x5f8] ;  /* 0x00017e00ff047b82 */ /* 0x000e240000000a00 */
[----:B0-----:R-:W2:Y:S02]  /*0150*/  LDG.E.U16 R9, desc[UR6][R4.64] ;  /* 0x0000000604097981 */ /* 0x001ea4000c1e1500 */
[----:B--2---:R-:W-:-:S04]  /*0160*/  SHF.L.U32 R11, R9, 0x10, RZ ;  /* 0x00000010090b7819 */ /* 0x004fc800000006ff */
[----:B------:R-:W-:-:S13]  /*0170*/  FSETP.NAN.FTZ.AND P0, PT, R11, R11, PT ;  /* 0x0000000b0b00720b */ /* 0x000fda0003f18000 */
[----:B------:R-:W-:-:S04]  /*0180*/  @!P0 FMNMX.FTZ R0, R0, R11, PT ;  /* 0x0000000b00008209 */ /* 0x000fc80003810000 */
[----:B------:R-:W-:-:S04]  /*0190*/  @!P0 F2FP.BF16.F32.PACK_AB R0, RZ, R0 ;  /* 0x00000000ff00823e */ /* 0x000fc800000010ff */
[----:B------:R-:W-:-:S07]  /*01a0*/  @!P0 PRMT R9, R0, 0x7610, R9 ;  /* 0x0000761000098816 */ /* 0x000fce0000000009 */
.L_x_12973:
[----:B------:R0:W-:Y:S01]  /*01b0*/  STG.E.U16 desc[UR6][R6.64], R9 ;  /* 0x0000000906007986 */ /* 0x0001e2000c101506 */
[----:B------:R-:W-:-:S04]  /*01c0*/  IADD3 R3, PT, PT, R3, 0x80, RZ ;  /* 0x0000008003037810 */ /* 0x000fc80007ffe0ff */
[----:B------:R-:W-:-:S13]  /*01d0*/  ISETP.GE.AND P0, PT, R3, UR4, PT ;  /* 0x0000000403007c0c */ /* 0x000fda000bf06270 */
[----:B------:R-:W-:Y:S05]  /*01e0*/  @P0 BREAK.RELIABLE B1 ;  /* 0x0000000000010942 */ /* 0x000fea0003800100 */
[----:B0-----:R-:W-:Y:S05]  /*01f0*/  @P0 BRA `(.L_x_12974) ;  /* 0x0000000000880947 */ /* 0x001fea0003800000 */
        /* <DEDUP_REMOVED lines=13> */
.L_x_12975:
[----:B------:R0:W-:Y:S01]  /*02d0*/  STG.E.U16 desc[UR6][R6.64], R9 ;  /* 0x0000000906007986 */ /* 0x0001e2000c101506 */
[----:B------:R-:W-:-:S07]  /*02e0*/  IADD3 R3, PT, PT, R3, 0x80, RZ ;  /* 0x0000008003037810 */ /* 0x000fce0007ffe0ff */
.L_x_12972:
[----:B------:R-:W-:-:S13]  /*02f0*/  ISETP.GE.AND P0, PT, R3, UR4, PT ;  /* 0x0000000403007c0c */ /* 0x000fda000bf06270 */
[----:B------:R-:W-:Y:S05]  /*0300*/  @P0 BREAK.RELIABLE B1 ;  /* 0x0000000000010942 */ /* 0x000fea0003800100 */
[----:B------:R-:W-:Y:S05]  /*0310*/  @P0 BRA `(.L_x_12974) ;  /* 0x0000000000400947 */ /* 0x000fea0003800000 */
[----:B------:R-:W-:Y:S05]  /*0320*/  BSYNC.RELIABLE B1 ;  /* 0x0000000000017941 */ /* 0x000fea0003800100 */
.L_x_12971:
        /* <DEDUP_REMOVED lines=13> */
.L_x_12976:
[----:B------:R1:W-:Y:S01]  /*0400*/  STG.E.U16 desc[UR6][R6.64], R9 ;  /* 0x0000000906007986 */ /* 0x0003e2000c101506 */
[----:B------:R-:W-:-:S07]  /*0410*/  IADD3 R3, PT, PT, R3, 0x80, RZ ;  /* 0x0000008003037810 */ /* 0x000fce0007ffe0ff */
.L_x_12974:
[----:B------:R-:W-:Y:S05]  /*0420*/  BSYNC.RECONVERGENT B0 ;  /* 0x0000000000007941 */ /* 0x000fea0003800200 */
.L_x_12970:
[----:B------:R-:W-:Y:S05]  /*0430*/  WARPSYNC.ALL ;  /* 0x0000000000007948 */ /* 0x000fea0003800000 */
[----:B------:R-:W-:-:S13]  /*0440*/  ISETP.GE.AND P0, PT, R3, UR4, PT ;  /* 0x0000000403007c0c */ /* 0x000fda000bf06270 */
[----:B------:R-:W-:Y:S05]  /*0450*/  @P0 EXIT ;  /* 0x000000000000094d */ /* 0x000fea0003800000 */
[----:B------:R-:W0:Y:S02]  /*0460*/  LDC.64 R2, c[0x0][0x5f0] ;  /* 0x00017c00ff027b82 */ /* 0x000e240000000a00 */
[----:B01----:R-:W2:Y:S06]  /*0470*/  LDG.E.U16 R7, desc[UR6][R2.64] ;  /* 0x0000000602077981 */ /* 0x003eac000c1e1500 */
        /* <DEDUP_REMOVED lines=11> */
.L_x_12977:
[----:B------:R-:W-:Y:S01]  /*0530*/  STG.E.U16 desc[UR6][R4.64], R7 ;  /* 0x0000000704007986 */ /* 0x000fe2000c101506 */
[----:B------:R-:W-:Y:S05]  /*0540*/  EXIT ;  /* 0x000000000000794d */ /* 0x000fea0003800000 */
.L_x_12969:
        /* <DEDUP_REMOVED lines=356> */
.L_x_12981:
[----:B------:R-:W0:Y:S02]  /*1b90*/  LDCU.128 UR8, c[0x0][0x5f0] ;  /* 0x0000be00ff0877ac */ /* 0x000e240008000c00 */
[----:B0-----:R-:W-:-:S04]  /*1ba0*/  IADD3 R6, P0, PT, R6, UR8, RZ ;  /* 0x0000000806067c10 */ /* 0x001fc8000ff1e0ff */
[----:B------:R-:W-:-:S06]  /*1bb0*/  IADD3.X R7, PT, PT, RZ, UR9, RZ, P0, !PT ;  /* 0x00000009ff077c10 */ /* 0x000fcc00087fe4ff */
[----:B------:R-:W2:Y:S01]  /*1bc0*/  LDG.E.U16 R7, desc[UR6][R6.64] ;  /* 0x0000000606077981 */ /* 0x000ea2000c1e1500 */
[----:B------:R-:W-:Y:S01]  /*1bd0*/  IADD3 R8, P1, PT, R4, UR10, RZ ;  /* 0x0000000a04087c10 */ /* 0x000fe2000ff3e0ff */
[----:B------:R-:W-:Y:S03]  /*1be0*/  BSSY.RECONVERGENT B2, `(.L_x_12982) ;  /* 0x000000b000027945 */ /* 0x000fe60003800200 */
[----:B------:R-:W-:Y:S02]  /*1bf0*/  IADD3.X R9, PT, PT, RZ, UR11, RZ, P1, !PT ;  /* 0x0000000bff097c10 */ /* 0x000fe40008ffe4ff */
[----:B--2---:R-:W-:-:S04]  /*1c00*/  SHF.L.U32 R10, R7, 0x10, RZ ;  /* 0x00000010070a7819 */ /* 0x004fc800000006ff */
[----:B------:R-:W-:-:S13]  /*1c10*/  FSETP.NAN.FTZ.AND P0, PT, R10, R10, PT ;  /* 0x0000000a0a00720b */ /* 0x000fda0003f18000 */
[----:B------:R-:W-:Y:S05]  /*1c20*/  @P0 BRA `(.L_x_12983) ;  /* 0x0000000000180947 */ /* 0x000fea0003800000 */
[----:B------:R-:W2:Y:S02]  /*1c30*/  LDG.E.U16 R7, desc[UR6][R8.64] ;  /* 0x0000000608077981 */ /* 0x000ea4000c1e1500 */
[----:B--2---:R-:W-:-:S04]  /*1c40*/  SHF.L.U32 R11, R7, 0x10, RZ ;  /* 0x00000010070b7819 */ /* 0x004fc800000006ff */
[----:B------:R-:W-:-:S13]  /*1c50*/  FSETP.NAN.FTZ.AND P0, PT, R11, R11, PT ;  /* 0x0000000b0b00720b */ /* 0x000fda0003f18000 */
[----:B------:R-:W-:-:S04]  /*1c60*/  @!P0 FMNMX.FTZ R4, R10, R11, PT ;  /* 0x0000000b0a048209 */ /* 0x000fc80003810000 */
[----:B------:R-:W-:-:S04]  /*1c70*/  @!P0 F2FP.BF16.F32.PACK_AB R4, RZ, R4 ;  /* 0x00000004ff04823e */ /* 0x000fc800000010ff */
[----:B------:R-:W-:-:S07]  /*1c80*/  @!P0 PRMT R7, R4, 0x7610, R7 ;  /* 0x0000761004078816 */ /* 0x000fce0000000007 */
.L_x_12983:
[----:B------:R-:W-:Y:S05]  /*1c90*/  BSYNC.RECONVERGENT B2 ;  /* 0x0000000000027941 */ /* 0x000fea0003800200 */
.L_x_12982:
[----:B------:R-:W0:Y:S01]  /*1ca0*/  LDCU.64 UR8, c[0x0][0x5e8] ;  /* 0x0000bd00ff0877ac */ /* 0x000e220008000a00 */
[----:B------:R-:W-:Y:S02]  /*1cb0*/  IADD3 R3, PT, PT, R3, 0x80, RZ ;  /* 0x0000008003037810 */ /* 0x000fe40007ffe0ff */
[----:B0-----:R-:W-:-:S04]  /*1cc0*/  IADD3 R4, P0, PT, R5, UR8, RZ ;  /* 0x0000000805047c10 */ /* 0x001fc8000ff1e0ff */
        /* <DEDUP_REMOVED lines=353> */
.L_x_12985:
        /* <DEDUP_REMOVED lines=16> */
.L_x_12987:
[----:B------:R-:W-:Y:S05]  /*33e0*/  BSYNC.RECONVERGENT B2 ;  /* 0x0000000000027941 */ /* 0x000fea0003800200 */
.L_x_12986:
[----:B------:R-:W0:Y:S01]  /*33f0*/  LDCU.64 UR8, c[0x0][0x5e8] ;  /* 0x0000bd00ff0877ac */ /* 0x000e220008000a00 */
[----:B------:R-:W-:Y:S02]  /*3400*/  IADD3 R3, PT, PT, R3, 0x80, RZ ;  /* 0x0000008003037810 */ /* 0x000fe40007ffe0ff */
[----:B0-----:R-:W-:-:S04]  /*3410*/  IADD3 R4, P0, PT, R5, UR8, RZ ;  /* 0x0000000805047c10 */ /* 0x001fc8000ff1e0ff */
[----:B------:R-:W-:-:S05]  /*3420*/  IADD3.X R5, PT, PT, RZ, UR9, RZ, P0, !PT ;  /* 0x00000009ff057c10 */ /* 0x000fca00087fe4ff */
[----:B------:R0:W-:Y:S04]  /*3430*/  STG.E.U16 desc[UR6][R4.64], R7 ;  /* 0x0000000704007986 */ /* 0x0001e8000c101506 */
.L_x_12980:
[----:B------:R-:W-:-:S13]  /*3440*/  ISETP.GE.AND P0, PT, R3, UR4, PT ;  /* 0x0000000403007c0c */ /* 0x000fda000bf06270 */
[----:B------:R-:W-:Y:S05]  /*3450*/  @P0 BREAK.RELIABLE B0 ;  /* 0x0000000000000942 */ /* 0x000fea0003800100 */
[----:B------:R-:W-:Y:S05]  /*3460*/  @P0 BRA `(.L_x_12984) ;  /* 0x0000001400cc0947 */ /* 0x000fea0003800000 */
[----:B------:R-:W-:Y:S05]  /*3470*/  BSYNC.RELIABLE B0 ;  /* 0x0000000000007941 */ /* 0x000fea0003800100 */
.L_x_12979:
        /* <DEDUP_REMOVED lines=348> */
.L_x_12988:
        /* <DEDUP_REMOVED lines=16> */
.L_x_12990:
[----:B------:R-:W-:Y:S05]  /*4b40*/  BSYNC.RECONVERGENT B2 ;  /* 0x0000000000027941 */ /* 0x000fea0003800200 */
.L_x_12989:
[----:B------:R-:W0:Y:S01]  /*4b50*/  LDCU.64 UR8, c[0x0][0x5e8] ;  /* 0x0000bd00ff0877ac */ /* 0x000e220008000a00 */
[----:B------:R-:W-:Y:S02]  /*4b60*/  IADD3 R3, PT, PT, R3, 0x80, RZ ;  /* 0x0000008003037810 */ /* 0x000fe40007ffe0ff */
[----:B0-----:R-:W-:-:S04]  /*4b70*/  IADD3 R4, P0, PT, R5, UR8, RZ ;  /* 0x0000000805047c10 */ /* 0x001fc8000ff1e0ff */
[----:B------:R-:W-:-:S05]  /*4b80*/  IADD3.X R5, PT, PT, RZ, UR9, RZ, P0, !PT ;  /* 0x00000009ff057c10 */ /* 0x000fca00087fe4ff */
[----:B------:R1:W-:Y:S04]  /*4b90*/  STG.E.U16 desc[UR6][R4.64], R7 ;  /* 0x0000000704007986 */ /* 0x0003e8000c101506 */
.L_x_12984:
[----:B------:R-:W-:Y:S05]  /*4ba0*/  BSYNC.RECONVERGENT B1 ;  /* 0x0000000000017941 */ /* 0x000fea0003800200 */
.L_x_12978:
        /* <DEDUP_REMOVED lines=351> */
.L_x_12991:
[----:B------:R-:W0:Y:S01]  /*61a0*/  LDCU.128 UR8, c[0x0][0x5f0] ;  /* 0x0000be00ff0877ac */ /* 0x000e220008000c00 */
[----:B------:R-:W1:Y:S01]  /*61b0*/  LDCU.64 UR4, c[0x0][0x5e8] ;  /* 0x0000bd00ff0477ac */ /* 0x000e620008000a00 */
[----:B0-----:R-:W-:-:S04]  /*61c0*/  IADD3 R4, P0, PT, R4, UR8, RZ ;  /* 0x0000000804047c10 */ /* 0x001fc8000ff1e0ff */
[----:B------:R-:W-:-:S06]  /*61d0*/  IADD3.X R5, PT, PT, RZ, UR9, RZ, P0, !PT ;  /* 0x00000009ff057c10 */ /* 0x000fcc00087fe4ff */
[----:B------:R-:W2:Y:S01]  /*61e0*/  LDG.E.U16 R5, desc[UR6][R4.64] ;  /* 0x0000000604057981 */ /* 0x000ea2000c1e1500 */
[----:B------:R-:W-:Y:S01]  /*61f0*/  IADD3 R2, P2, PT, R2, UR10, RZ ;  /* 0x0000000a02027c10 */ /* 0x000fe2000ff5e0ff */
[----:B------:R-:W-:Y:S01]  /*6200*/  BSSY.RECONVERGENT B1, `(.L_x_12992) ;  /* 0x000000d000017945 */ /* 0x000fe20003800200 */
[----:B-1----:R-:W-:Y:S02]  /*6210*/  IADD3 R6, P1, PT, R3, UR4, RZ ;  /* 0x0000000403067c10 */ /* 0x002fe4000ff3e0ff */
[----:B------:R-:W-:Y:S02]  /*6220*/  IADD3.X R3, PT, PT, RZ, UR11, RZ, P2, !PT ;  /* 0x0000000bff037c10 */ /* 0x000fe400097fe4ff */
        /* <DEDUP_REMOVED lines=10> */
.L_x_12993:
[----:B------:R-:W-:Y:S05]  /*62d0*/  BSYNC.RECONVERGENT B1 ;  /* 0x0000000000017941 */ /* 0x000fea0003800200 */
.L_x_12992:
[----:B------:R-:W-:Y:S01]  /*62e0*/  STG.E.U16 desc[UR6][R6.64], R5 ;  /* 0x0000000506007986 */ /* 0x000fe2000c101506 */
[----:B------:R-:W-:Y:S05]  /*62f0*/  EXIT ;  /* 0x000000000000794d */ /* 0x000fea0003800000 */
.L_x_12994:
        /* <DEDUP_REMOVED lines=16> */
.L_x_41791:


//--------------------- .text._ZN2at6native27unrolled_elementwise_kernelINS0_13BinaryFunctorIN3c108BFloat16ES4_S4_ZZZNS0_19minimum_kernel_cudaERNS_18TensorIteratorBaseEENKUlvE0_clEvENKUlvE2_clEvEUlS4_S4_E_EESt5arrayIPcLm3EELi4E23TrivialOffsetCalculatorILi2EjESE_ILi1EjENS0_6memory15LoadWithoutCastENSH_16StoreWithoutCastEEEviT_T0_T2_T3_T4_T5_ --------------------------
	.section	.text._ZN2at6native27unrolled_elementwise_kernelINS0_13BinaryFunctorIN3c108BFloat16ES4_S4_ZZZNS0_19minimum_kernel_cudaERNS_18TensorIteratorBaseEENKUlvE0_clEvENKUlvE2_clEvEUlS4_S4_E_EESt5arrayIPcLm3EELi4E23TrivialOffsetCalculatorILi2EjESE_ILi1EjENS0_6memory15LoadWithoutCastENSH_16StoreWithoutCastEEEviT_T0_T2_T3_T4_T5_,"ax",@progbits
	.align	128
        .global         _ZN2at6native27unrolled_elementwise_kernelINS0_13BinaryFunctorIN3c108BFloat16ES4_S4_ZZZNS0_19minimum_kernel_cudaERNS_18TensorIteratorBaseEENKUlvE0_clEvENKUlvE2_clEvEUlS4_S4_E_EESt5arrayIPcLm3EELi4E23TrivialOffsetCalculatorILi2EjESE_ILi1EjENS0_6memory15LoadWithoutCastENSH_16StoreWithoutCastEEEviT_T0_T2_T3_T4_T5_
        .type           _ZN2at6native27unrolled_elementwise_kernelINS0_13BinaryFunctorIN3c108BFloat16ES4_S4_ZZZNS0_19minimum_kernel_cudaERNS_18TensorIteratorBaseEENKUlvE0_clEvENKUlvE2_clEvEUlS4_S4_E_EESt5arrayIPcLm3EELi4E23TrivialOffsetCalculatorILi2EjESE_ILi1EjENS0_6memory15LoadWithoutCastENSH_16StoreWithoutCastEEEviT_T0_T2_T3_T4_T5_,@function
        .size           _ZN2at6native27unrolled_elementwise_kernelINS0_13BinaryFunctorIN3c108BFloat16ES4_S4_ZZZNS0_19minimum_kernel_cudaERNS_18TensorIteratorBaseEENKUlvE0_clEvENKUlvE2_clEvEUlS4_S4_E_EESt5arrayIPcLm3EELi4E23TrivialOffsetCalculatorILi2EjESE_ILi1EjENS0_6memory15LoadWithoutCastENSH_16StoreWithoutCastEEEviT_T0_T2_T3_T4_T5_,(.L_x_41792 - _ZN2at6native27unrolled_elementwise_kernelINS0_13BinaryFunctorIN3c108BFloat16ES4_S4_ZZZNS0_19minimum_kernel_cudaERNS_18TensorIteratorBaseEENKUlvE0_clEvENKUlvE2_clEvEUlS4_S4_E_EESt5arrayIPcLm3EELi4E23TrivialOffsetCalculatorILi2EjESE_ILi1EjENS0_6memory15LoadWithoutCastENSH_16StoreWithoutCastEEEviT_T0_T2_T3_T4_T5_)
        .other          _ZN2at6native27unrolled_elementwise_kernelINS0_13BinaryFunctorIN3c108BFloat16ES4_S4_ZZZNS0_19minimum_kernel_cudaERNS_18TensorIteratorBaseEENKUlvE0_clEvENKUlvE2_clEvEUlS4_S4_E_EESt5arrayIPcLm3EELi4E23TrivialOffsetCalculatorILi2EjESE_ILi1EjENS0_6memory15LoadWithoutCastENSH_16StoreWithoutCastEEEviT_T0_T2_T3_T4_T5_,@"STO_CUDA_ENTRY STV_DEFAULT"
_ZN2at6native27unrolled_elementwise_kernelINS0_13BinaryFunctorIN3c108BFloat16ES4_S4_ZZZNS0_19minimum_kernel_cudaERNS_18TensorIteratorBaseEENKUlvE0_clEvENKUlvE2_clEvEUlS4_S4_E_EESt5arrayIPcLm3EELi4E23TrivialOffsetCalculatorILi2EjESE_ILi1EjENS0_6memory15LoadWithoutCastENSH_16StoreWithoutCastEEEviT_T0_T2_T3_T4_T5_:
.text._ZN2at6native27unrolled_elementwise_kernelINS0_13BinaryFunctorIN3c108BFloat16ES4_S4_ZZZNS0_19minimum_kernel_cudaERNS_18TensorIteratorBaseEENKUlvE0_clEvENKUlvE2_clEvEUlS4_S4_E_EESt5arrayIPcLm3EELi4E23TrivialOffsetCalculatorILi2EjESE_ILi1EjENS0_6memory15LoadWithoutCastENSH_16StoreWithoutCastEEEviT_T0_T2_T3_T4_T5_:
        /* <DEDUP_REMOVED lines=16> */
[----:B------:R-:W-:-:S05]  /*0100*/  @!P0 VIADD R0, R14, 0x80 ;  /* 0x000000800e008836 */ /* 0x000fca0000000000 */
[----:B------:R-:W-:-:S13]  /*0110*/  ISETP.GE.AND P1, PT, R0, R15, PT ;  /* 0x0000000f0000720c */ /* 0x000fda0003f26270 */
[C---:B------:R-:W-:Y:S02]  /*0120*/  @!P1 IMAD R23, R17.reuse, 0x200, R0 ;  /* 0x0000020011179824 */ /* 0x040fe400078e0200 */
[----:B------:R-:W-:Y:S02]  /*0130*/  @!P1 VIADD R0, R0, 0x80 ;  /* 0x0000008000009836 */ /* 0x000fe40000000000 */
[----:B------:R-:W-:Y:S01]  /*0140*/  @!P0 IMAD R16, R17, 0x200, R14 ;  /* 0x0000020011108824 */ /* 0x000fe200078e020e */
[----:B------:R-:W-:Y:S01]  /*0150*/  PRMT R20, RZ, 0x7610, R20 ;  /* 0x00007610ff147816 */ /* 0x000fe20000000014 */
[----:B0-----:R-:W-:Y:S01]  /*0160*/  @!P1 IMAD.WIDE.U32 R24, R23, 0x2, R24 ;  /* 0x0000000217189825 */ /* 0x001fe200078e0018 */
[----:B------:R-:W-:-:S03]  /*0170*/  ISETP.GE.AND P3, PT, R0, R15, PT ;  /* 0x0000000f0000720c */ /* 0x000fc60003f66270 */
[----:B-1----:R-:W-:Y:S01]  /*0180*/  @!P0 IMAD.WIDE.U32 R6, R16, 0x2, R6 ;  /* 0x0000000210068825 */ /* 0x002fe200078e0006 */
[----:B------:R-:W5:Y:S04]  /*0190*/  @!P1 LDG.E.U16 R13, desc[UR4][R24.64] ;  /* 0x00000004180d9981 */ /* 0x000f68000c1e1500 */
[----:B------:R-:W5:Y:S05]  /*01a0*/  @!P0 LDG.E.U16 R20, desc[UR4][R6.64] ;  /* 0x0000000406148981 */ /* 0x000f6a000c1e1500 */
[----:B------:R-:W-:-:S02]  /*01b0*/  @!P3 IMAD R21, R17, 0x200, R0 ;  /* 0x000002001115b824 */ /* 0x000fc400078e0200 */
[----:B------:R-:W-:Y:S02]  /*01c0*/  @!P3 VIADD R0, R0, 0x80 ;  /* 0x000000800000b836 */ /* 0x000fe40000000000 */
[C---:B---3--:R-:W-:Y:S02]  /*01d0*/  @!P3 IMAD.WIDE.U32 R28, R21.reuse, 0x2, R4 ;  /* 0x00000002151cb825 */ /* 0x048fe400078e0004 */
[----:B------:R-:W0:Y:S01]  /*01e0*/  LDC.64 R4, c[0x0][0x390] ;  /* 0x0000e400ff047b82 */ /* 0x000e220000000a00 */
[----:B------:R-:W-:Y:S01]  /*01f0*/  ISETP.GE.AND P2, PT, R0, R15, PT ;  /* 0x0000000f0000720c */ /* 0x000fe20003f46270 */
[----:B----4-:R-:W-:Y:S01]  /*0200*/  @!P3 IMAD.WIDE.U32 R8, R21, 0x2, R8 ;  /* 0x000000021508b825 */ /* 0x010fe200078e0008 */
[----:B------:R1:W5:Y:S11]  /*0210*/  @!P3 LDG.E.U16 R12, desc[UR4][R28.64] ;  /* 0x000000041c0cb981 */ /* 0x000376000c1e1500 */
[----:B------:R-:W-:Y:S01]  /*0220*/  @!P2 IMAD R19, R17, 0x200, R0 ;  /* 0x000002001113a824 */ /* 0x000fe200078e0200 */
[----:B------:R-:W-:Y:S01]  /*0230*/  PRMT R21, RZ, 0x7610, R21 ;  /* 0x00007610ff157816 */ /* 0x000fe20000000015 */
[----:B--2---:R-:W-:Y:S01]  /*0240*/  @!P1 IMAD.WIDE.U32 R10, R23, 0x2, R10 ;  /* 0x00000002170a9825 */ /* 0x004fe200078e000a */
[----:B------:R-:W-:-:S03]  /*0250*/  PRMT R0, RZ, 0x7610, R0 ;  /* 0x00007610ff007816 */ /* 0x000fc60000000000 */
[----:B------:R-:W-:Y:S02]  /*0260*/  @!P2 IMAD.WIDE.U32 R26, R19, 0x2, R2 ;  /* 0x00000002131aa825 */ /* 0x000fe400078e0002 */
[----:B------:R-:W2:Y:S02]  /*0270*/  LDC.64 R2, c[0x0][0x390] ;  /* 0x0000e400ff027b82 */ /* 0x000ea40000000a00 */
[----:B-1----:R-:W-:Y:S01]  /*0280*/  VIADD R28, R14, 0x80 ;  /* 0x000000800e1c7836 */ /* 0x002fe20000000000 */
[----:B------:R1:W5:Y:S01]  /*0290*/  @!P2 LDG.E.U16 R0, desc[UR4][R26.64] ;  /* 0x000000041a00a981 */ /* 0x000362000c1e1500 */
[----:B--2---:R-:W-:-:S05]  /*02a0*/  @!P0 IMAD.WIDE.U32 R2, R16, 0x2, R2 ;  /* 0x0000000210028825 */ /* 0x004fca00078e0002 */
[----:B------:R2:W5:Y:S01]  /*02b0*/  @!P0 LDG.E.U16 R21, desc[UR4][R2.64] ;  /* 0x0000000402158981 */ /* 0x000562000c1e1500 */
[----:B------:R-:W-:-:S13]  /*02c0*/  ISETP.GE.AND P0, PT, R14, R15, PT ;  /* 0x0000000f0e00720c */ /* 0x000fda0003f06270 */
[----:B------:R-:W2:Y:S01]  /*02d0*/  @!P0 LDC.64 R22, c[0x0][0x388] ;  /* 0x0000e200ff168b82 */ /* 0x000ea20000000a00 */
[----:B0-----:R-:W-:Y:S01]  /*02e0*/  @!P2 IMAD.WIDE.U32 R4, R19, 0x2, R4 ;  /* 0x000000021304a825 */ /* 0x001fe200078e0004 */
[----:B------:R-:W-:Y:S02]  /*02f0*/  PRMT R19, RZ, 0x7610, R19 ;  /* 0x00007610ff137816 */ /* 0x000fe40000000013 */
[----:B------:R-:W-:Y:S01]  /*0300*/  PRMT R18, RZ, 0x7610, R18 ;  /* 0x00007610ff127816 */ /* 0x000fe20000000012 */
[C---:B------:R-:W-:Y:S01]  /*0310*/  VIADD R24, R14.reuse, 0x100 ;  /* 0x000001000e187836 */ /* 0x040fe20000000000 */
[----:B------:R-:W-:Y:S01]  /*0320*/  PRMT R16, RZ, 0x7610, R16 ;  /* 0x00007610ff107816 */ /* 0x000fe20000000010 */
[----:B-1----:R-:W-:Y:S01]  /*0330*/  VIADD R26, R14, 0x180 ;  /* 0x000001800e1a7836 */ /* 0x002fe20000000000 */
[----:B------:R-:W-:Y:S01]  /*0340*/  BSSY.RECONVERGENT B0, `(.L_x_12995) ;  /* 0x0000015000007945 */ /* 0x000fe20003800200 */
[----:B------:R-:W-:Y:S01]  /*0350*/  @!P0 IMAD R25, R17, 0x200, R14 ;  /* 0x0000020011198824 */ /* 0x000fe200078e020e */
[----:B------:R0:W5:Y:S01]  /*0360*/  @!P1 LDG.E.U16 R19, desc[UR4][R10.64] ;  /* 0x000000040a139981 */ /* 0x000162000c1e1500 */
[----:B------:R-:W-:Y:S01]  /*0370*/  @!P0 IMAD.MOV.U32 R14, RZ, RZ, R28 ;  /* 0x000000ffff0e8224 */ /* 0x000fe200078e001c */
[----:B------:R-:W-:-:S02]  /*0380*/  ISETP.GE.AND P1, PT, R28, R15, PT ;  /* 0x0000000f1c00720c */ /* 0x000fc40003f26270 */
[----:B------:R0:W5:Y:S01]  /*0390*/  @!P3 LDG.E.U16 R18, desc[UR4][R8.64] ;  /* 0x000000040812b981 */ /* 0x000162000c1e1500 */
[-C--:B------:R-:W-:Y:S02]  /*03a0*/  ISETP.GE.AND P3, PT, R26, R15.reuse, PT ;  /* 0x0000000f1a00720c */ /* 0x080fe40003f66270 */
[-C--:B------:R-:W-:Y:S01]  /*03b0*/  ISETP.GE.AND P4, PT, R14, R15.reuse, PT ;  /* 0x0000000f0e00720c */ /* 0x080fe20003f86270 */
[----:B------:R0:W5:Y:S01]  /*03c0*/  @!P2 LDG.E.U16 R16, desc[UR4][R4.64] ;  /* 0x000000040410a981 */ /* 0x000162000c1e1500 */
[----:B------:R-:W-:Y:S01]  /*03d0*/  ISETP.GE.AND P2, PT, R24, R15, PT ;  /* 0x0000000f1800720c */ /* 0x000fe20003f46270 */
[----:B--2---:R-:W-:Y:S01]  /*03e0*/  @!P0 IMAD.WIDE.U32 R2, R25, 0x2, R22 ;  /* 0x0000000219028825 */ /* 0x004fe200078e0016 */
[----:B0-----:R-:W-:Y:S11]  /*03f0*/  @P0 BRA `(.L_x_12996) ;  /* 0x0000000000240947 */ /* 0x001ff60003800000 */
        /* <DEDUP_REMOVED lines=9> */
.L_x_12996:
[----:B------:R-:W-:Y:S05]  /*0490*/  BSYNC.RECONVERGENT B0 ;  /* 0x0000000000007941 */ /* 0x000fea0003800200 */
.L_x_12995:
        /* <DEDUP_REMOVED lines=11> */
.L_x_12998:
[----:B------:R-:W-:Y:S05]  /*0550*/  BSYNC.RECONVERGENT B0 ;  /* 0x0000000000007941 */ /* 0x000fea0003800200 */
.L_x_12997:
        /* <DEDUP_REMOVED lines=11> */
.L_x_13000:
[----:B------:R-:W-:Y:S05]  /*0610*/  BSYNC.RECONVERGENT B0 ;  /* 0x0000000000007941 */ /* 0x000fea0003800200 */
.L_x_12999:
        /* <DEDUP_REMOVED lines=11> */
.L_x_13002:
[----:B------:R-:W-:Y:S05]  /*06d0*/  BSYNC.RECONVERGENT B0 ;  /* 0x0000000000007941 */ /* 0x000fea0003800200 */
.L_x_13001:
[----:B-----5:R0:W-:Y:S01]  /*06e0*/  @!P0 STG.E.U16 desc[UR4][R2.64], R21 ;  /* 0x0000001502008986 */ /* 0x0201e2000c101504 */
        /* <DEDUP_REMOVED lines=12> */
.L_x_13004:
[----:B------:R-:W-:Y:S05]  /*07b0*/  BSYNC.RECONVERGENT B0 ;  /* 0x0000000000007941 */ /* 0x000fea0003800200 */
.L_x_13003:
[----:B------:R-:W-:-:S13]  /*07c0*/  ISETP.GE.AND P0, PT, R14, R15, PT ;  /* 0x0000000f0e00720c */ /* 0x000fda0003f06270 */
[----:B------:R-:W-:Y:S05]  /*07d0*/  @P0 EXIT ;  /* 0x000000000000094d */ /* 0x000fea0003800000 */
[----:B01----:R-:W0:Y:S01]  /*07e0*/  LDC.64 R2, c[0x0][0x388] ;  /* 0x0000e200ff027b82 */ /* 0x003e220000000a00 */
[----:B------:R-:W-:-:S04]  /*07f0*/  IMAD R17, R17, 0x200, R14 ;  /* 0x0000020011117824 */ /* 0x000fc800078e020e */
[----:B0-----:R-:W-:-:S05]  /*0800*/  IMAD.WIDE.U32 R2, R17, 0x2, R2 ;  /* 0x0000000211027825 */ /* 0x001fca00078e0002 */
[----:B------:R-:W-:Y:S01]  /*0810*/  STG.E.U16 desc[UR4][R2.64], R16 ;  /* 0x0000001002007986 */ /* 0x000fe2000c101504 */
[----:B------:R-:W-:Y:S05]  /*0820*/  EXIT ;  /* 0x000000000000794d */ /* 0x000fea0003800000 */
.L_x_13005:
        /* <DEDUP_REMOVED lines=13> */
.L_x_41792:


//--------------------- .text._ZN2at6native29vectorized_elementwise_kernelILi2ENS0_13BinaryFunctorIN3c108BFloat16ES4_S4_ZZZNS0_19minimum_kernel_cudaERNS_18TensorIteratorBaseEENKUlvE0_clEvENKUlvE2_clEvEUlS4_S4_E_EESt5arrayIPcLm3EEEEviT0_T1_ --------------------------
	.section	.text._ZN2at6native29vectorized_elementwise_kernelILi2ENS0_13BinaryFunctorIN3c108BFloat16ES4_S4_ZZZNS0_19minimum_kernel_cudaERNS_18TensorIteratorBaseEENKUlvE0_clEvENKUlvE2_clEvEUlS4_S4_E_EESt5arrayIPcLm3EEEEviT0_T1_,"ax",@progbits
	.align	128
        .global         _ZN2at6native29vectorized_elementwise_kernelILi2ENS0_13BinaryFunctorIN3c108BFloat16ES4_S4_ZZZNS0_19minimum_kernel_cudaERNS_18TensorIteratorBaseEENKUlvE0_clEvENKUlvE2_clEvEUlS4_S4_E_EESt5arrayIPcLm3EEEEviT0_T1_
        .type           _ZN2at6native29vectorized_elementwise_kernelILi2ENS0_13BinaryFunctorIN3c108BFloat16ES4_S4_ZZZNS0_19minimum_kernel_cudaERNS_18TensorIteratorBaseEENKUlvE0_clEvENKUlvE2_clEvEUlS4_S4_E_EESt5arrayIPcLm3EEEEviT0_T1_,@function
        .size           _ZN2at6native29vectorized_elementwise_kernelILi2ENS0_13BinaryFunctorIN3c108BFloat16ES4_S4_ZZZNS0_19minimum_kernel_cudaERNS_18TensorIteratorBaseEENKUlvE0_clEvENKUlvE2_clEvEUlS4_S4_E_EESt5arrayIPcLm3EEEEviT0_T1_,(.L_x_41793 - _ZN2at6native29vectorized_elementwise_kernelILi2ENS0_13BinaryFunctorIN3c108BFloat16ES4_S4_ZZZNS0_19minimum_kernel_cudaERNS_18TensorIteratorBaseEENKUlvE0_clEvENKUlvE2_clEvEUlS4_S4_E_EESt5arrayIPcLm3EEEEviT0_T1_)
        .other          _ZN2at6native29vectorized_elementwise_kernelILi2ENS0_13BinaryFunctorIN3c108BFloat16ES4_S4_ZZZNS0_19minimum_kernel_cudaERNS_18TensorIteratorBaseEENKUlvE0_clEvENKUlvE2_clEvEUlS4_S4_E_EESt5arrayIPcLm3EEEEviT0_T1_,@"STO_CUDA_ENTRY STV_DEFAULT"
_ZN2at6native29vectorized_elementwise_kernelILi2ENS0_13BinaryFunctorIN3c108BFloat16ES4_S4_ZZZNS0_19minimum_kernel_cudaERNS_18TensorIteratorBaseEENKUlvE0_clEvENKUlvE2_clEvEUlS4_S4_E_EESt5arrayIPcLm3EEEEviT0_T1_:
.text._ZN2at6native29vectorized_elementwise_kernelILi2ENS0_13BinaryFunctorIN3c108BFloat16ES4_S4_ZZZNS0_19minimum_kernel_cudaERNS_18TensorIteratorBaseEENKUlvE0_clEvENKUlvE2_clEvEUlS4_S4_E_EESt5arrayIPcLm3EEEEviT0_T1_:
        /* <DEDUP_REMOVED lines=10> */
[----:B------:R-:W-:-:S07]  /*00a0*/  PRMT R6, RZ, 0x7610, R6 ;  /* 0x00007610ff067816 */ /* 0x000fce0000000006 */
[----:B------:R-:W2:Y:S08]  /*00b0*/  LDC.64 R14, c[0x0][0x390] ;  /* 0x0000e400ff0e7b82 */ /* 0x000eb00000000a00 */
[----:B------:R-:W3:Y:S08]  /*00c0*/  LDC.64 R18, c[0x0][0x398] ;  /* 0x0000e600ff127b82 */ /* 0x000ef00000000a00 */
[----:B------:R-:W4:Y:S01]  /*00d0*/  LDC.64 R26, c[0x0][0x398] ;  /* 0x0000e600ff1a7b82 */ /* 0x000f220000000a00 */
[----:B0-----:R-:W-:Y:S01]  /*00e0*/  ISETP.GE.U32.AND P4, PT, R8, R9, PT ;  /* 0x000000090800720c */ /* 0x001fe20003f86070 */
[----:B------:R-:W-:Y:S01]  /*00f0*/  IMAD.MOV.U32 R7, RZ, RZ, R8 ;  /* 0x000000ffff077224 */ /* 0x000fe200078e0008 */
[----:B------:R-:W-:-:S05]  /*0100*/  PRMT R4, RZ, 0x7610, R4 ;  /* 0x00007610ff047816 */ /* 0x000fca0000000004 */
[----:B------:R-:W0:Y:S08]  /*0110*/  LDC.64 R16, c[0x0][0x398] ;  /* 0x0000e600ff107b82 */ /* 0x000e300000000a00 */
[----:B------:R-:W0:Y:S01]  /*0120*/  LDC.64 R28, c[0x0][0x398] ;  /* 0x0000e600ff1c7b82 */ /* 0x000e220000000a00 */
[----:B------:R-:W-:Y:S02]  /*0130*/  @!P4 VIADD R8, R7, 0x80 ;  /* 0x000000800708c836 */ /* 0x000fe40000000000 */
[----:B------:R-:W-:-:S03]  /*0140*/  @!P4 IMAD.IADD R5, R20, 0x1, R7 ;  /* 0x000000011405c824 */ /* 0x000fc600078e0207 */
[----:B------:R-:W-:Y:S01]  /*0150*/  ISETP.GE.U32.AND P5, PT, R8, R9, PT ;  /* 0x000000090800720c */ /* 0x000fe20003fa6070 */
[C---:B-1----:R-:W-:Y:S01]  /*0160*/  @!P4 IMAD.WIDE.U32 R10, R5.reuse, 0x2, R10 ;  /* 0x00000002050ac825 */ /* 0x042fe200078e000a */
[----:B------:R-:W1:Y:S03]  /*0170*/  LDC.64 R12, c[0x0][0x398] ;  /* 0x0000e600ff0c7b82 */ /* 0x000e660000000a00 */
[----:B----4-:R-:W-:Y:S01]  /*0180*/  @!P4 IMAD.WIDE.U32 R26, R5, 0x2, R26 ;  /* 0x00000002051ac825 */ /* 0x010fe200078e001a */
[----:B------:R4:W5:Y:S01]  /*0190*/  @!P4 LDG.E.U16 R6, desc[UR4][R10.64] ;  /* 0x000000040a06c981 */ /* 0x000962000c1e1500 */
[----:B------:R-:W-:-:S06]  /*01a0*/  PRMT R5, RZ, 0x7610, R5 ;  /* 0x00007610ff057816 */ /* 0x000fcc0000000005 */
[----:B------:R-:W-:Y:S01]  /*01b0*/  @!P5 IMAD.IADD R3, R20, 0x1, R8 ;  /* 0x000000011403d824 */ /* 0x000fe200078e0208 */
[----:B------:R-:W5:Y:S01]  /*01c0*/  @!P4 LDG.E.U16 R5, desc[UR4][R26.64] ;  /* 0x000000041a05c981 */ /* 0x000f62000c1e1500 */
[----:B------:R-:W-:Y:S01]  /*01d0*/  @!P5 VIADD R8, R8, 0x80 ;  /* 0x000000800808d836 */ /* 0x000fe20000000000 */
[----:B----4-:R-:W4:Y:S04]  /*01e0*/  LDC.64 R10, c[0x0][0x398] ;  /* 0x0000e600ff0a7b82 */ /* 0x010f280000000a00 */
[----:B------:R-:W-:-:S13]  /*01f0*/  ISETP.GE.U32.AND P0, PT, R8, R9, PT ;  /* 0x000000090800720c */ /* 0x000fda0003f06070 */
[----:B------:R-:W-:Y:S02]  /*0200*/  @!P0 IMAD.IADD R21, R20, 0x1, R8 ;  /* 0x0000000114158824 */ /* 0x000fe400078e0208 */
[----:B------:R-:W-:-:S05]  /*0210*/  @!P0 VIADD R8, R8, 0x80 ;  /* 0x0000008008088836 */ /* 0x000fca0000000000 */
[----:B------:R-:W-:-:S13]  /*0220*/  ISETP.GE.U32.AND P3, PT, R8, R9, PT ;  /* 0x000000090800720c */ /* 0x000fda0003f66070 */
[----:B------:R-:W-:Y:S02]  /*0230*/  @!P3 IMAD.IADD R22, R20, 0x1, R8 ;  /* 0x000000011416b824 */ /* 0x000fe400078e0208 */
[----:B------:R-:W-:-:S05]  /*0240*/  @!P3 VIADD R8, R8, 0x80 ;  /* 0x000000800808b836 */ /* 0x000fca0000000000 */
[----:B------:R-:W-:-:S13]  /*0250*/  ISETP.GE.U32.AND P2, PT, R8, R9, PT ;  /* 0x000000090800720c */ /* 0x000fda0003f46070 */
[----:B------:R-:W-:Y:S02]  /*0260*/  @!P2 IMAD.IADD R23, R20, 0x1, R8 ;  /* 0x000000011417a824 */ /* 0x000fe400078e0208 */
[----:B------:R-:W-:-:S05]  /*0270*/  @!P2 VIADD R8, R8, 0x80 ;  /* 0x000000800808a836 */ /* 0x000fca0000000000 */
[----:B------:R-:W-:Y:S01]  /*0280*/  ISETP.GE.U32.AND P1, PT, R8, R9, PT ;  /* 0x000000090800720c */ /* 0x000fe20003f26070 */
[----:B--2---:R-:W-:-:S04]  /*0290*/  @!P5 IMAD.WIDE.U32 R14, R3, 0x2, R14 ;  /* 0x00000002030ed825 */ /* 0x004fc800078e000e */
[----:B---3--:R-:W-:-:S08]  /*02a0*/  @!P5 IMAD.WIDE.U32 R18, R3, 0x2, R18 ;  /* 0x000000020312d825 */ /* 0x008fd000078e0012 */
[----:B------:R-:W-:Y:S01]  /*02b0*/  @!P1 IMAD.IADD R25, R20, 0x1, R8 ;  /* 0x0000000114199824 */ /* 0x000fe200078e0208 */
[----:B------:R-:W-:Y:S01]  /*02c0*/  PRMT R24, RZ, 0x7610, R24 ;  /* 0x00007610ff187816 */ /* 0x000fe20000000018 */
[----:B------:R-:W-:Y:S01]  /*02d0*/  @!P1 VIADD R8, R8, 0x80 ;  /* 0x0000008008089836 */ /* 0x000fe20000000000 */
[----:B------:R2:W5:Y:S04]  /*02e0*/  @!P5 LDG.E.U16 R4, desc[UR4][R14.64] ;  /* 0x000000040e04d981 */ /* 0x000568000c1e1500 */
[----:B------:R-:W-:Y:S02]  /*02f0*/  ISETP.GE.U32.AND P6, PT, R8, R9, PT ;  /* 0x000000090800720c */ /* 0x000fe40003fc6070 */
[----:B------:R-:W-:Y:S01]  /*0300*/  PRMT R3, RZ, 0x7610, R3 ;  /* 0x00007610ff037816 */ /* 0x000fe20000000003 */
[----:B----4-:R-:W-:Y:S01]  /*0310*/  @!P2 IMAD.WIDE.U32 R10, R23, 0x2, R10 ;  /* 0x00000002170aa825 */ /* 0x010fe200078e000a */
[----:B--2---:R-:W2:Y:S04]  /*0320*/  LDC.64 R14, c[0x0][0x398] ;  /* 0x0000e600ff0e7b82 */ /* 0x004ea80000000a00 */
[----:B------:R3:W5:Y:S04]  /*0330*/  @!P5 LDG.E.U16 R3, desc[UR4][R18.64] ;  /* 0x000000041203d981 */ /* 0x000768000c1e1500 */
[----:B------:R4:W5:Y:S01]  /*0340*/  @!P2 LDG.E.U16 R24, desc[UR4][R10.64] ;  /* 0x000000040a18a981 */ /* 0x000962000c1e1500 */
[----:B------:R-:W-:-:S02]  /*0350*/  @!P6 IMAD.IADD R27, R20, 0x1, R8 ;  /* 0x00000001141be824 */ /* 0x000fc400078e0208 */
[----:B------:R-:W-:Y:S01]  /*0360*/  @!P6 VIADD R8, R8, 0x80 ;  /* 0x000000800808e836 */ /* 0x000fe20000000000 */
[----:B---3--:R-:W3:Y:S04]  /*0370*/  LDC.64 R18, c[0x0][0x398] ;  /* 0x0000e600ff127b82 */ /* 0x008ee80000000a00 */
[----:B------:R-:W-:Y:S02]  /*0380*/  ISETP.GE.U32.AND P4, PT, R8, R9, PT ;  /* 0x000000090800720c */ /* 0x000fe40003f86070 */
[----:B----4-:R-:W-:-:S11]  /*0390*/  PRMT R10, RZ, 0x7610, R10 ;  /* 0x00007610ff0a7816 */ /* 0x010fd6000000000a */
[----:B------:R-:W-:-:S04]  /*03a0*/  @!P4 IMAD.IADD R11, R20, 0x1, R8 ;  /* 0x00000001140bc824 */ /* 0x000fc800078e0208 */
[----:B---3--:R-:W-:-:S05]  /*03b0*/  @!P4 IMAD.WIDE.U32 R18, R11, 0x2, R18 ;  /* 0x000000020b12c825 */ /* 0x008fca00078e0012 */
[----:B------:R3:W5:Y:S02]  /*03c0*/  @!P4 LDG.E.U16 R10, desc[UR4][R18.64] ;  /* 0x00000004120ac981 */ /* 0x000764000c1e1500 */
[----:B---3--:R-:W3:Y:S01]  /*03d0*/  LDC.64 R18, c[0x0][0x390] ;  /* 0x0000e400ff127b82 */ /* 0x008ee20000000a00 */
[----:B--2---:R-:W-:-:S04]  /*03e0*/  @!P6 IMAD.WIDE.U32 R14, R27, 0x2, R14 ;  /* 0x000000021b0ee825 */ /* 0x004fc800078e000e */
[----:B---3--:R-:W-:Y:S01]  /*03f0*/  @!P6 IMAD.WIDE.U32 R18, R27, 0x2, R18 ;  /* 0x000000021b12e825 */ /* 0x008fe200078e0012 */
[----:B------:R-:W-:-:S06]  /*0400*/  PRMT R27, RZ, 0x7610, R27 ;  /* 0x00007610ff1b7816 */ /* 0x000fcc000000001b */
[----:B------:R-:W5:Y:S01]  /*0410*/  @!P6 LDG.E.U16 R27, desc[UR4][R18.64] ;  /* 0x00000004121be981 */ /* 0x000f62000c1e1500 */
[----:B------:R-:W-:Y:S01]  /*0420*/  PRMT R0, RZ, 0x7610, R0 ;  /* 0x00007610ff007816 */ /* 0x000fe20000000000 */
[----:B0-----:R-:W-:-:S05]  /*0430*/  @!P3 IMAD.WIDE.U32 R16, R22, 0x2, R16 ;  /* 0x000000021610b825 */ /* 0x001fca00078e0010 */
[----:B------:R0:W5:Y:S02]  /*0440*/  @!P3 LDG.E.U16 R0, desc[UR4][R16.64] ;  /* 0x000000041000b981 */ /* 0x000164000c1e1500 */
[----:B0-----:R-:W0:Y:S01]  /*0450*/  LDC.64 R16, c[0x0][0x390] ;  /* 0x0000e400ff107b82 */ /* 0x001e220000000a00 */
[----:B------:R-:W-:Y:S01]  /*0460*/  PRMT R2, RZ, 0x7610, R2 ;  /* 0x00007610ff027816 */ /* 0x000fe20000000002 */
[----:B------:R-:W-:Y:S01]  /*0470*/  @!P0 IMAD.WIDE.U32 R28, R21, 0x2, R28 ;  /* 0x00000002151c8825 */ /* 0x000fe200078e001c */
[----:B------:R-:W-:-:S03]  /*0480*/  PRMT R26, RZ, 0x7610, R26 ;  /* 0x00007610ff1a7816 */ /* 0x000fc6000000001a */
[----:B-1----:R-:W-:Y:S01]  /*0490*/  @!P1 IMAD.WIDE.U32 R12, R25, 0x2, R12 ;  /* 0x00000002190c9825 */ /* 0x002fe200078e000c */
[----:B------:R1:W5:Y:S04]  /*04a0*/  @!P0 LDG.E.U16 R2, desc[UR4][R28.64] ;  /* 0x000000041c028981 */ /* 0x000368000c1e1500 */
[----:B------:R2:W5:Y:S01]  /*04b0*/  @!P1 LDG.E.U16 R26, desc[UR4][R12.64] ;  /* 0x000000040c1a9981 */ /* 0x000562000c1e1500 */
[----:B-1----:R-:W1:Y:S08]  /*04c0*/  LDC.64 R28, c[0x0][0x390] ;  /* 0x0000e400ff1c7b82 */ /* 0x002e700000000a00 */
[----:B--2---:R-:W2:Y:S01]  /*04d0*/  LDC.64 R12, c[0x0][0x390] ;  /* 0x0000e400ff0c7b82 */ /* 0x004ea20000000a00 */
[----:B0-----:R-:W-:Y:S01]  /*04e0*/  @!P3 IMAD.WIDE.U32 R16, R22, 0x2, R16 ;  /* 0x000000021610b825 */ /* 0x001fe200078e0010 */
[----:B------:R-:W-:-:S06]  /*04f0*/  PRMT R22, RZ, 0x7610, R22 ;  /* 0x00007610ff167816 */ /* 0x000fcc0000000016 */
[----:B------:R0:W5:Y:S02]  /*0500*/  @!P3 LDG.E.U16 R22, desc[UR4][R16.64] ;  /* 0x000000041016b981 */ /* 0x000164000c1e1500 */
[----:B0-----:R-:W0:Y:S01]  /*0510*/  LDC.64 R16, c[0x0][0x390] ;  /* 0x0000e400ff107b82 */ /* 0x001e220000000a00 */
[----:B-1----:R-:W-:Y:S01]  /*0520*/  @!P0 IMAD.WIDE.U32 R28, R21, 0x2, R28 ;  /* 0x00000002151c8825 */ /* 0x002fe200078e001c */
[----:B------:R-:W-:-:S03]  /*0530*/  PRMT R21, RZ, 0x7610, R21 ;  /* 0x00007610ff157816 */ /* 0x000fc60000000015 */
[----:B--2---:R-:W-:Y:S01]  /*0540*/  @!P1 IMAD.WIDE.U32 R12, R25, 0x2, R12 ;  /* 0x00000002190c9825 */ /* 0x004fe200078e000c */
[----:B------:R-:W-:Y:S02]  /*0550*/  PRMT R25, RZ, 0x7610, R25 ;  /* 0x00007610ff197816 */ /* 0x000fe40000000019 */
[----:B------:R-:W5:Y:S01]  /*0560*/  @!P0 LDG.E.U16 R21, desc[UR4][R28.64] ;  /* 0x000000041c158981 */ /* 0x000f62000c1e1500 */
[----:B------:R-:W-:Y:S02]  /*0570*/  PRMT R8, RZ, 0x7610, R8 ;  /* 0x00007610ff087816 */ /* 0x000fe40000000008 */
[----:B------:R-:W-:Y:S01]  /*0580*/  ISETP.GE.U32.AND P0, PT, R7, R9, PT ;  /* 0x000000090700720c */ /* 0x000fe20003f06070 */
[----:B------:R1:W5:Y:S04]  /*0590*/  @!P1 LDG.E.U16 R25, desc[UR4][R12.64] ;  /* 0x000000040c199981 */ /* 0x000368000c1e1500 */
[----:B------:R0:W5:Y:S01]  /*05a0*/  @!P6 LDG.E.U16 R8, desc[UR4][R14.64] ;  /* 0x000000040e08e981 */ /* 0x000162000c1e1500 */
[----:B-1----:R-:W1:Y:S01]  /*05b0*/  LDC.64 R12, c[0x0][0x390] ;  /* 0x0000e400ff0c7b82 */ /* 0x002e620000000a00 */
[----:B0-----:R-:W-:Y:S01]  /*05c0*/  @!P2 IMAD.WIDE.U32 R14, R23, 0x2, R16 ;  /* 0x00000002170ea825 */ /* 0x001fe200078e0010 */
[----:B------:R-:W-:-:S06]  /*05d0*/  PRMT R23, RZ, 0x7610, R23 ;  /* 0x00007610ff177816 */ /* 0x000fcc0000000017 */
[----:B------:R0:W5:Y:S02]  /*05e0*/  @!P2 LDG.E.U16 R23, desc[UR4][R14.64] ;  /* 0x000000040e17a981 */ /* 0x000164000c1e1500 */
[----:B0-----:R-:W0:Y:S01]  /*05f0*/  @!P0 LDC.64 R14, c[0x0][0x388] ;  /* 0x0000e200ff0e8b82 */ /* 0x001e220000000a00 */
[----:B-1----:R-:W-:Y:S01]  /*0600*/  @!P4 IMAD.WIDE.U32 R16, R11, 0x2, R12 ;  /* 0x000000020b10c825 */ /* 0x002fe200078e000c */
[----:B------:R-:W-:-:S03]  /*0610*/  PRMT R11, RZ, 0x7610, R11 ;  /* 0x00007610ff0b7816 */ /* 0x000fc6000000000b */
[C---:B------:R-:W-:Y:S02]  /*0620*/  VIADD R12, R7.reuse, 0x100 ;  /* 0x00000100070c7836 */ /* 0x040fe40000000000 */
[C---:B------:R-:W-:Y:S01]  /*0630*/  VIADD R28, R7.reuse, 0x180 ;  /* 0x00000180071c7836 */ /* 0x040fe20000000000 */
[----:B------:R-:W-:Y:S01]  /*0640*/  BSSY.RECONVERGENT B0, `(.L_x_13007) ;  /* 0x0000014000007945 */ /* 0x000fe20003800200 */
[C---:B------:R-:W-:Y:S01]  /*0650*/  VIADD R13, R7.reuse, 0x200 ;  /* 0x00000200070d7836 */ /* 0x040fe20000000000 */
[----:B------:R1:W5:Y:S01]  /*0660*/  @!P4 LDG.E.U16 R11, desc[UR4][R16.64] ;  /* 0x00000004100bc981 */ /* 0x000362000c1e1500 */
[C---:B------:R-:W-:Y:S01]  /*0670*/  VIADD R29, R7.reuse, 0x280 ;  /* 0x00000280071d7836 */ /* 0x040fe20000000000 */
[-C--:B------:R-:W-:Y:S01]  /*0680*/  ISETP.GE.U32.AND P1, PT, R12, R9.reuse, PT ;  /* 0x000000090c00720c */ /* 0x080fe20003f26070 */
[----:B------:R-:W-:Y:S01]  /*0690*/  VIADD R12, R7, 0x80 ;  /* 0x00000080070c7836 */ /* 0x000fe20000000000 */
[-C--:B------:R-:W-:Y:S02]  /*06a0*/  ISETP.GE.U32.AND P2, PT, R28, R9.reuse, PT ;  /* 0x000000091c00720c */ /* 0x080fe40003f46070 */
[----:B------:R-:W-:-:S02]  /*06b0*/  ISETP.GE.U32.AND P3, PT, R13, R9, PT ;  /* 0x000000090d00720c */ /* 0x000fc40003f66070 */
[----:B------:R-:W-:Y:S01]  /*06c0*/  ISETP.GE.U32.AND P4, PT, R29, R9, PT ;  /* 0x000000091d00720c */ /* 0x000fe20003f86070 */
[----:B-1----:R-:W-:Y:S01]  /*06d0*/  VIADD R16, R7, 0x300 ;  /* 0x0000030007107836 */ /* 0x002fe20000000000 */
[----:B------:R-:W-:Y:S11]  /*06e0*/  @P0 BRA `(.L_x_13008) ;  /* 0x0000000000240947 */ /* 0x000ff60003800000 */
[----:B-----5:R-:W-:-:S05]  /*06f0*/  IMAD.U32 R13, R6, 0x10000, RZ ;  /* 0x00010000060d7824 */ /* 0x020fca00078e00ff */
[----:B------:R-:W-:-:S13]  /*0700*/  FSETP.NAN.FTZ.AND P5, PT, R13, R13, PT ;  /* 0x0000000d0d00720b */ /* 0x000fda0003fb8000 */
[----:B------:R-:W-:Y:S05]  /*0710*/  @P5 BRA `(.L_x_13008) ;  /* 0x0000000000185947 */ /* 0x000fea0003800000 */
[----:B------:R-:W-:-:S05]  /*0720*/  IMAD.U32 R6, R5, 0x10000, RZ ;  /* 0x0001000005067824 */ /* 0x000fca00078e00ff */
[----:B------:R-:W-:-:S13]  /*0730*/  FSETP.NAN.FTZ.AND P5, PT, R6, R6, PT ;  /* 0x000000060600720b */ /* 0x000fda0003fb8000 */
[----:B------:R-:W-:Y:S02]  /*0740*/  @!P5 FMNMX.FTZ R13, R13, R6, PT ;  /* 0x000000060d0dd209 */ /* 0x000fe40003810000 */
[----:B------:R-:W-:Y:S02]  /*0750*/  PRMT R6, R5, 0x7610, R6 ;  /* 0x0000761005067816 */ /* 0x000fe40000000006 */
[----:B------:R-:W-:-:S04]  /*0760*/  @!P5 F2FP.BF16.F32.PACK_AB R13, RZ, R13 ;  /* 0x0000000dff0dd23e */ /* 0x000fc800000010ff */
[----:B------:R-:W-:-:S07]  /*0770*/  @!P5 PRMT R6, R13, 0x7610, R6 ;  /* 0x000076100d06d816 */ /* 0x000fce0000000006 */
.L_x_13008:
[----:B------:R-:W-:Y:S05]  /*0780*/  BSYNC.RECONVERGENT B0 ;  /* 0x0000000000007941 */ /* 0x000fea0003800200 */
.L_x_13007:
[-C--:B------:R-:W-:Y:S01]  /*0790*/  ISETP.GE.U32.AND P6, PT, R12, R9.reuse, PT ;  /* 0x000000090c00720c */ /* 0x080fe20003fc6070 */
[----:B------:R-:W-:Y:S01]  /*07a0*/  BSSY.RECONVERGENT B0, `(.L_x_13009) ;  /* 0x000000d000007945 */ /* 0x000fe20003800200 */
[----:B------:R-:W-:Y:S01]  /*07b0*/  ISETP.GE.U32.AND P5, PT, R16, R9, PT ;  /* 0x000000091000720c */ /* 0x000fe20003fa6070 */
[----:B------:R-:W-:-:S10]  /*07c0*/  VIADD R16, R7, 0x380 ;  /* 0x0000038007107836 */ /* 0x000fd40000000000 */
[----:B------:R-:W-:Y:S05]  /*07d0*/  @P6 BRA `(.L_x_13010) ;  /* 0x0000000000246947 */ /* 0x000fea0003800000 */
        /* <DEDUP_REMOVED lines=9> */
.L_x_13010:
[----:B------:R-:W-:Y:S05]  /*0870*/  BSYNC.RECONVERGENT B0 ;  /* 0x0000000000007941 */ /* 0x000fea0003800200 */
.L_x_13009:
[----:B-----5:R-:W-:Y:S01]  /*0880*/  @!P0 IMAD.IADD R3, R20, 0x1, R7 ;  /* 0x0000000114038824 */ /* 0x020fe200078e0207 */
[----:B------:R-:W-:Y:S01]  /*0890*/  BSSY.RECONVERGENT B0, `(.L_x_13011) ;  /* 0x000000d000007945 */ /* 0x000fe20003800200 */
[----:B------:R-:W-:Y:S02]  /*08a0*/  ISETP.GE.U32.AND P6, PT, R16, R9, PT ;  /* 0x000000091000720c */ /* 0x000fe40003fc6070 */
[----:B0-----:R-:W-:Y:S01]  /*08b0*/  @!P0 IMAD.WIDE.U32 R14, R3, 0x2, R14 ;  /* 0x00000002030e8825 */ /* 0x001fe200078e000e */
[----:B------:R-:W-:Y:S10]  /*08c0*/  @P1 BRA `(.L_x_13012) ;  /* 0x0000000000241947 */ /* 0x000ff40003800000 */
[----:B------:R-:W-:-:S05]  /*08d0*/  IMAD.U32 R3, R21, 0x10000, RZ ;  /* 0x0001000015037824 */ /* 0x000fca00078e00ff */
        /* <DEDUP_REMOVED lines=8> */
.L_x_13012:
[----:B------:R-:W-:Y:S05]  /*0960*/  BSYNC.RECONVERGENT B0 ;  /* 0x0000000000007941 */ /* 0x000fea0003800200 */
.L_x_13011:
[----:B------:R-:W-:Y:S04]  /*0970*/  BSSY.RECONVERGENT B0, `(.L_x_13013) ;  /* 0x000000b000007945 */ /* 0x000fe80003800200 */
[----:B------:R-:W-:Y:S05]  /*0980*/  @P2 BRA `(.L_x_13014) ;  /* 0x0000000000242947 */ /* 0x000fea0003800000 */
        /* <DEDUP_REMOVED lines=9> */
.L_x_13014:
[----:B------:R-:W-:Y:S05]  /*0a20*/  BSYNC.RECONVERGENT B0 ;  /* 0x0000000000007941 */ /* 0x000fea0003800200 */
.L_x_13013:
        /* <DEDUP_REMOVED lines=11> */
.L_x_13016:
[----:B------:R-:W-:Y:S05]  /*0ae0*/  BSYNC.RECONVERGENT B0 ;  /* 0x0000000000007941 */ /* 0x000fea0003800200 */
.L_x_13015:
        /* <DEDUP_REMOVED lines=11> */
.L_x_13018:
[----:B------:R-:W-:Y:S05]  /*0ba0*/  BSYNC.RECONVERGENT B0 ;  /* 0x0000000000007941 */ /* 0x000fea0003800200 */
.L_x_13017:
        /* <DEDUP_REMOVED lines=11> */
.L_x_13020:
[----:B------:R-:W-:Y:S05]  /*0c60*/  BSYNC.RECONVERGENT B0 ;  /* 0x0000000000007941 */ /* 0x000fea0003800200 */
.L_x_13019:
        /* <DEDUP_REMOVED lines=11> */
.L_x_13022:
[----:B------:R-:W-:Y:S05]  /*0d20*/  BSYNC.RECONVERGENT B0 ;  /* 0x0000000000007941 */ /* 0x000fea0003800200 */
.L_x_13021:
[----:B------:R-:W-:Y:S01]  /*0d30*/  @!P0 IMAD.MOV.U32 R7, RZ, RZ, R12 ;  /* 0x000000ffff078224 */ /* 0x000fe200078e000c */
[----:B------:R0:W-:Y:S01]  /*0d40*/  @!P0 STG.E.U16 desc[UR4][R14.64], R6 ;  /* 0x000000060e008986 */ /* 0x0001e2000c101504 */
[----:B------:R-:W-:Y:S04]  /*0d50*/  BSSY.RECONVERGENT B0, `(.L_x_13023) ;  /* 0x000002d000007945 */ /* 0x000fe80003800200 */
[----:B------:R-:W-:Y:S01]  /*0d60*/  BSSY.RELIABLE B1, `(.L_x_13024) ;  /* 0x0000025000017945 */ /* 0x000fe20003800100 */
[----:B------:R-:W-:-:S13]  /*0d70*/  ISETP.GE.U32.AND P0, PT, R7, R9, PT ;  /* 0x000000090700720c */ /* 0x000fda0003f06070 */
[----:B0-----:R-:W-:Y:S05]  /*0d80*/  @P0 BRA `(.L_x_13025) ;  /* 0x0000000000300947 */ /* 0x001fea0003800000 */
        /* <DEDUP_REMOVED lines=12> */
.L_x_13025:
[----:B------:R-:W-:-:S13]  /*0e50*/  ISETP.GE.U32.AND P0, PT, R7, R9, PT ;  /* 0x000000090700720c */ /* 0x000fda0003f06070 */
[----:B------:R-:W-:Y:S05]  /*0e60*/  @P0 BRA `(.L_x_13027) ;  /* 0x0000000000300947 */ /* 0x000fea0003800000 */
[----:B0-----:R-:W0:Y:S01]  /*0e70*/  LDC.64 R2, c[0x0][0x388] ;  /* 0x0000e200ff027b82 */ /* 0x001e220000000a00 */
[----:B------:R-:W-:Y:S02]  /*0e80*/  IMAD.IADD R5, R20, 0x1, R7 ;  /* 0x0000000114057824 */ /* 0x000fe400078e0207 */
[----:B------:R-:W-:Y:S02]  /*0e90*/  VIADD R7, R7, 0x80 ;  /* 0x0000008007077836 */ /* 0x000fe40000000000 */
[----:B0-----:R-:W-:-:S05]  /*0ea0*/  IMAD.WIDE.U32 R2, R5, 0x2, R2 ;  /* 0x0000000205027825 */ /* 0x001fca00078e0002 */
[----:B------:R1:W-:Y:S02]  /*0eb0*/  STG.E.U16 desc[UR4][R2.64], R22 ;  /* 0x0000001602007986 */ /* 0x0003e4000c101504 */
.L_x_13026:
[----:B------:R-:W-:-:S13]  /*0ec0*/  ISETP.GE.U32.AND P0, PT, R7, R9, PT ;  /* 0x000000090700720c */ /* 0x000fda0003f06070 */
[----:B------:R-:W-:Y:S05]  /*0ed0*/  @P0 BRA `(.L_x_13028) ;  /* 0x0000000000340947 */ /* 0x000fea0003800000 */
[----:B01----:R-:W0:Y:S01]  /*0ee0*/  LDC.64 R2, c[0x0][0x388] ;  /* 0x0000e200ff027b82 */ /* 0x003e220000000a00 */
[----:B------:R-:W-:Y:S02]  /*0ef0*/  IMAD.IADD R5, R20, 0x1, R7 ;  /* 0x0000000114057824 */ /* 0x000fe400078e0207 */
[----:B------:R-:W-:Y:S02]  /*0f00*/  VIADD R7, R7, 0x80 ;  /* 0x0000008007077836 */ /* 0x000fe40000000000 */
[----:B0-----:R-:W-:-:S05]  /*0f10*/  IMAD.WIDE.U32 R2, R5, 0x2, R2 ;  /* 0x0000000205027825 */ /* 0x001fca00078e0002 */
[----:B------:R1:W-:Y:S02]  /*0f20*/  STG.E.U16 desc[UR4][R2.64], R23 ;  /* 0x0000001702007986 */ /* 0x0003e4000c101504 */
.L_x_13027:
        /* <DEDUP_REMOVED lines=8> */
.L_x_13028:
[----:B------:R-:W-:Y:S05]  /*0fb0*/  BSYNC.RELIABLE B1 ;  /* 0x0000000000017941 */ /* 0x000fea0003800100 */
.L_x_13024:
[----:B------:R-:W-:-:S13]  /*0fc0*/  ISETP.GE.U32.AND P0, PT, R7, R9, PT ;  /* 0x000000090700720c */ /* 0x000fda0003f06070 */
[----:B012---:R-:W0:Y:S01]  /*0fd0*/  @!P0 LDC.64 R2, c[0x0][0x388] ;  /* 0x0000e200ff028b82 */ /* 0x007e220000000a00 */
[----:B------:R-:W-:Y:S02]  /*0fe0*/  @!P0 IMAD.IADD R5, R20, 0x1, R7 ;  /* 0x0000000114058824 */ /* 0x000fe400078e0207 */
[----:B------:R-:W-:Y:S02]  /*0ff0*/  @!P0 VIADD R7, R7, 0x80 ;  /* 0x0000008007078836 */ /* 0x000fe40000000000 */
[----:B0-----:R-:W-:-:S05]  /*1000*/  @!P0 IMAD.WIDE.U32 R2, R5, 0x2, R2 ;  /* 0x0000000205028825 */ /* 0x001fca00078e0002 */
[----:B------:R2:W-:Y:S02]  /*1010*/  @!P0 STG.E.U16 desc[UR4][R2.64], R27 ;  /* 0x0000001b02008986 */ /* 0x0005e4000c101504 */
.L_x_13029:
[----:B------:R-:W-:Y:S05]  /*1020*/  BSYNC.RECONVERGENT B0 ;  /* 0x0000000000007941 */ /* 0x000fea0003800200 */
.L_x_13023:
        /* <DEDUP_REMOVED lines=8> */
.L_x_13006:
[----:B------:R-:W0:Y:S01]  /*10b0*/  S2R R5, SR_TID.X ;  /* 0x0000000000057919 */ /* 0x000e220000002100 */
[----:B------:R-:W1:Y:S08]  /*10c0*/  LDC.64 R2, c[0x0][0x390] ;  /* 0x0000e400ff027b82 */ /* 0x000e700000000a00 */
[----:B------:R-:W2:Y:S01]  /*10d0*/  LDC.64 R6, c[0x0][0x398] ;  /* 0x0000e600ff067b82 */ /* 0x000ea20000000a00 */
[----:B-1----:R-:W-:-:S04]  /*10e0*/  IMAD.WIDE.U32 R2, R20, 0x2, R2 ;  /* 0x0000000214027825 */ /* 0x002fc800078e0002 */
[----:B0-----:R-:W-:-:S05]  /*10f0*/  IMAD.WIDE.U32 R10, R5, 0x4, R2 ;  /* 0x00000004050a7825 */ /* 0x001fca00078e0002 */
[----:B------:R-:W3:Y:S01]  /*1100*/  LDG.E R9, desc[UR4][R10.64] ;  /* 0x000000040a097981 */ /* 0x000ee2000c1e1900 */
[----:B--2---:R-:W-:-:S03]  /*1110*/  IMAD.WIDE.U32 R2, R20, 0x2, R6 ;  /* 0x0000000214027825 */ /* 0x004fc600078e0006 */
[----:B------:R-:W2:Y:S01]  /*1120*/  LDG.E R12, desc[UR4][R10.64+0x200] ;  /* 0x000200040a0c7981 */ /* 0x000ea2000c1e1900 */
[----:B------:R-:W-:-:S03]  /*1130*/  IMAD.WIDE.U32 R16, R5, 0x4, R2 ;  /* 0x0000000405107825 */ /* 0x000fc600078e0002 */
[----:B------:R-:W4:Y:S01]  /*1140*/  LDG.E R13, desc[UR4][R10.64+0x400] ;  /* 0x000400040a0d7981 */ /* 0x000f22000c1e1900 */
[----:B------:R-:W0:Y:S03]  /*1150*/  LDC.64 R2, c[0x0][0x388] ;  /* 0x0000e200ff027b82 */ /* 0x000e260000000a00 */
[----:B------:R2:W4:Y:S04]  /*1160*/  LDG.E R15, desc[UR4][R10.64+0x600] ;  /* 0x000600040a0f7981 */ /* 0x000528000c1e1900 */
[----:B------:R1:W5:Y:S04]  /*1170*/  LDG.E R6, desc[UR4][R16.64+0x200] ;  /* 0x0002000410067981 */ /* 0x000368000c1e1900 */
[----:B------:R1:W5:Y:S04]  /*1180*/  LDG.E R4, desc[UR4][R16.64+0x400] ;  /* 0x0004000410047981 */ /* 0x000368000c1e1900 */
[----:B------:R1:W5:Y:S04]  /*1190*/  LDG.E R0, desc[UR4][R16.64+0x600] ;  /* 0x0006000410007981 */ /* 0x000368000c1e1900 */
[----:B------:R1:W5:Y:S01]  /*11a0*/  LDG.E R7, desc[UR4][R16.64] ;  /* 0x0000000410077981 */ /* 0x000362000c1e1900 */
[----:B------:R-:W-:Y:S01]  /*11b0*/  BSSY.RECONVERGENT B0, `(.L_x_13030) ;  /* 0x0000011000007945 */ /* 0x000fe20003800200 */
[C---:B---3--:R-:W-:Y:S01]  /*11c0*/  IMAD.U32 R18, R9.reuse, 0x10000, RZ ;  /* 0x0001000009127824 */ /* 0x048fe200078e00ff */
[----:B------:R-:W-:-:S02]  /*11d0*/  PRMT R8, R9, 0x7610, R8 ;  /* 0x0000761009087816 */ /* 0x000fc40000000008 */
[----:B------:R-:W-:Y:S02]  /*11e0*/  PRMT R9, R9, 0x7632, R9 ;  /* 0x0000763209097816 */ /* 0x000fe40000000009 */
[----:B------:R-:W-:Y:S02]  /*11f0*/  FSETP.NAN.FTZ.AND P0, PT, R18, R18, PT ;  /* 0x000000121200720b */ /* 0x000fe40003f18000 */
[C---:B--2---:R-:W-:Y:S02]  /*1200*/  PRMT R10, R12.reuse, 0x7610, R10 ;  /* 0x000076100c0a7816 */ /* 0x044fe4000000000a */
[----:B------:R-:W-:Y:S02]  /*1210*/  PRMT R11, R12, 0x7632, R11 ;  /* 0x000076320c0b7816 */ /* 0x000fe4000000000b */
[----:B----4-:R-:W-:Y:S02]  /*1220*/  PRMT R12, R13, 0x7610, R12 ;  /* 0x000076100d0c7816 */ /* 0x010fe4000000000c */
[----:B------:R-:W-:-:S02]  /*1230*/  PRMT R14, R15, 0x7610, R14 ;  /* 0x000076100f0e7816 */ /* 0x000fc4000000000e */
[----:B------:R-:W-:Y:S02]  /*1240*/  PRMT R13, R13, 0x7632, R13 ;  /* 0x000076320d0d7816 */ /* 0x000fe4000000000d */
[----:B------:R-:W-:Y:S01]  /*1250*/  PRMT R15, R15, 0x7632, R15 ;  /* 0x000076320f0f7816 */ /* 0x000fe2000000000f */
[----:B01----:R-:W-:Y:S06]  /*1260*/  @P0 BRA `(.L_x_13031) ;  /* 0x0000000000140947 */ /* 0x003fec0003800000 */
[C---:B-----5:R-:W-:Y:S01]  /*1270*/  IMAD.U32 R17, R7.reuse, 0x10000, RZ ;  /* 0x0001000007117824 */ /* 0x060fe200078e00ff */
[----:B------:R-:W-:-:S04]  /*1280*/  PRMT R8, R7, 0x7610, R8 ;  /* 0x0000761007087816 */ /* 0x000fc80000000008 */
[----:B------:R-:W-:-:S13]  /*1290*/  FSETP.NAN.FTZ.AND P0, PT, R17, R17, PT ;  /* 0x000000111100720b */ /* 0x000fda0003f18000 */
[----:B------:R-:W-:-:S04]  /*12a0*/  @!P0 FMNMX.FTZ R17, R18, R17, PT ;  /* 0x0000001112118209 */ /* 0x000fc80003810000 */
[----:B------:R-:W-:-:S07]  /*12b0*/  @!P0 F2FP.BF16.F32.PACK_AB R8, RZ, R17 ;  /* 0x00000011ff08823e */ /* 0x000fce00000010ff */
.L_x_13031:
[----:B------:R-:W-:Y:S05]  /*12c0*/  BSYNC.RECONVERGENT B0 ;  /* 0x0000000000007941 */ /* 0x000fea0003800200 */
.L_x_13030:
[----:B------:R-:W-:Y:S01]  /*12d0*/  IMAD.U32 R22, R9, 0x10000, RZ ;  /* 0x0001000009167824 */ /* 0x000fe200078e00ff */
[----:B------:R-:W-:Y:S01]  /*12e0*/  BSSY.RECONVERGENT B0, `(.L_x_13032) ;  /* 0x0000018000007945 */ /* 0x000fe20003800200 */
[----:B------:R-:W-:-:S03]  /*12f0*/  IMAD.WIDE.U32 R2, R20, 0x2, R2 ;  /* 0x0000000214027825 */ /* 0x000fc600078e0002 */
[----:B------:R-:W-:Y:S01]  /*1300*/  FSETP.NAN.FTZ.AND P6, PT, R22, R22, PT ;  /* 0x000000161600720b */ /* 0x000fe20003fd8000 */
[----:B------:R-:W-:Y:S02]  /*1310*/  IMAD.U32 R24, R10, 0x10000, RZ ;  /* 0x000100000a187824 */ /* 0x000fe400078e00ff */
[----:B------:R-:W-:Y:S02]  /*1320*/  IMAD.U32 R20, R11, 0x10000, RZ ;  /* 0x000100000b147824 */ /* 0x000fe400078e00ff */
[----:B------:R-:W-:Y:S01]  /*1330*/  IMAD.U32 R19, R12, 0x10000, RZ ;  /* 0x000100000c137824 */ /* 0x000fe200078e00ff */
[----:B------:R-:W-:Y:S01]  /*1340*/  FSETP.NAN.FTZ.AND P0, PT, R24, R24, PT ;  /* 0x000000181800720b */ /* 0x000fe20003f18000 */
[----:B------:R-:W-:Y:S01]  /*1350*/  IMAD.U32 R16, R13, 0x10000, RZ ;  /* 0x000100000d107824 */ /* 0x000fe200078e00ff */
[----:B------:R-:W-:Y:S01]  /*1360*/  FSETP.NAN.FTZ.AND P1, PT, R20, R20, PT ;  /* 0x000000141400720b */ /* 0x000fe20003f38000 */
[----:B------:R-:W-:Y:S01]  /*1370*/  IMAD.U32 R17, R14, 0x10000, RZ ;  /* 0x000100000e117824 */ /* 0x000fe200078e00ff */
[----:B------:R-:W-:Y:S01]  /*1380*/  FSETP.NAN.FTZ.AND P2, PT, R19, R19, PT ;  /* 0x000000131300720b */ /* 0x000fe20003f58000 */
[----:B------:R-:W-:Y:S01]  /*1390*/  IMAD.U32 R18, R15, 0x10000, RZ ;  /* 0x000100000f127824 */ /* 0x000fe200078e00ff */
[----:B------:R-:W-:Y:S01]  /*13a0*/  FSETP.NAN.FTZ.AND P3, PT, R16, R16, PT ;  /* 0x000000101000720b */ /* 0x000fe20003f78000 */
[----:B------:R-:W-:Y:S01]  /*13b0*/  IMAD.WIDE.U32 R2, R5, 0x4, R2 ;  /* 0x0000000405027825 */ /* 0x000fe200078e0002 */
[----:B------:R-:W-:-:S02]  /*13c0*/  FSETP.NAN.FTZ.AND P4, PT, R17, R17, PT ;  /* 0x000000111100720b */ /* 0x000fc40003f98000 */
[----:B------:R-:W-:Y:S01]  /*13d0*/  FSETP.NAN.FTZ.AND P5, PT, R18, R18, PT ;  /* 0x000000121200720b */ /* 0x000fe20003fb8000 */
[----:B------:R-:W-:-:S12]  /*13e0*/  @P6 BRA `(.L_x_13033) ;  /* 0x00000000001c6947 */ /* 0x000fd80003800000 */
[C---:B-----5:R-:W-:Y:S02]  /*13f0*/  PRMT R5, R7.reuse, 0x7632, R5 ;  /* 0x0000763207057816 */ /* 0x060fe40000000005 */
[----:B------:R-:W-:-:S03]  /*1400*/  PRMT R9, R7, 0x7632, R9 ;  /* 0x0000763207097816 */ /* 0x000fc60000000009 */
[----:B------:R-:W-:-:S05]  /*1410*/  IMAD.U32 R5, R5, 0x10000, RZ ;  /* 0x0001000005057824 */ /* 0x000fca00078e00ff */
[----:B------:R-:W-:-:S13]  /*1420*/  FSETP.NAN.FTZ.AND P6, PT, R5, R5, PT ;  /* 0x000000050500720b */ /* 0x000fda0003fd8000 */
[----:B------:R-:W-:-:S04]  /*1430*/  @!P6 FMNMX.FTZ R5, R22, R5, PT ;  /* 0x000000051605e209 */ /* 0x000fc80003810000 */
[----:B------:R-:W-:-:S04]  /*1440*/  @!P6 F2FP.BF16.F32.PACK_AB R5, RZ, R5 ;  /* 0x00000005ff05e23e */ /* 0x000fc800000010ff */
[----:B------:R-:W-:-:S07]  /*1450*/  @!P6 PRMT R9, R5, 0x7610, R9 ;  /* 0x000076100509e816 */ /* 0x000fce0000000009 */
.L_x_13033:
[----:B------:R-:W-:Y:S05]  /*1460*/  BSYNC.RECONVERGENT B0 ;  /* 0x0000000000007941 */ /* 0x000fea0003800200 */
.L_x_13032:
[----:B------:R-:W-:Y:S04]  /*1470*/  BSSY.RECONVERGENT B0, `(.L_x_13034) ;  /* 0x0000008000007945 */ /* 0x000fe80003800200 */
[----:B------:R-:W-:Y:S05]  /*1480*/  @P0 BRA `(.L_x_13035) ;  /* 0x0000000000180947 */ /* 0x000fea0003800000 */
[C---:B-----5:R-:W-:Y:S01]  /*1490*/  IMAD.U32 R5, R6.reuse, 0x10000, RZ ;  /* 0x0001000006057824 */ /* 0x060fe200078e00ff */
[----:B------:R-:W-:-:S04]  /*14a0*/  PRMT R10, R6, 0x7610, R10 ;  /* 0x00007610060a7816 */ /* 0x000fc8000000000a */
[----:B------:R-:W-:-:S13]  /*14b0*/  FSETP.NAN.FTZ.AND P0, PT, R5, R5, PT ;  /* 0x000000050500720b */ /* 0x000fda0003f18000 */
[----:B------:R-:W-:-:S04]  /*14c0*/  @!P0 FMNMX.FTZ R5, R24, R5, PT ;  /* 0x0000000518058209 */ /* 0x000fc80003810000 */
[----:B------:R-:W-:-:S04]  /*14d0*/  @!P0 F2FP.BF16.F32.PACK_AB R5, RZ, R5 ;  /* 0x00000005ff05823e */ /* 0x000fc800000010ff */
[----:B------:R-:W-:-:S07]  /*14e0*/  @!P0 PRMT R10, R5, 0x7610, R10 ;  /* 0x00007610050a8816 */ /* 0x000fce000000000a */
.L_x_13035:
[----:B------:R-:W-:Y:S05]  /*14f0*/  BSYNC.RECONVERGENT B0 ;  /* 0x0000000000007941 */ /* 0x000fea0003800200 */
.L_x_13034:
[----:B------:R-:W-:Y:S04]  /*1500*/  BSSY.RECONVERGENT B0, `(.L_x_13036) ;  /* 0x0000009000007945 */ /* 0x000fe80003800200 */
[----:B------:R-:W-:Y:S05]  /*1510*/  @P1 BRA `(.L_x_13037) ;  /* 0x00000000001c1947 */ /* 0x000fea0003800000 */
[C---:B-----5:R-:W-:Y:S02]  /*1520*/  PRMT R5, R6.reuse, 0x7632, R5 ;  /* 0x0000763206057816 */ /* 0x060fe40000000005 */
[----:B------:R-:W-:-:S03]  /*1530*/  PRMT R11, R6, 0x7632, R11 ;  /* 0x00007632060b7816 */ /* 0x000fc6000000000b */
[----:B------:R-:W-:-:S05]  /*1540*/  IMAD.U32 R5, R5, 0x10000, RZ ;  /* 0x0001000005057824 */ /* 0x000fca00078e00ff */
[----:B------:R-:W-:-:S13]  /*1550*/  FSETP.NAN.FTZ.AND P0, PT, R5, R5, PT ;  /* 0x000000050500720b */ /* 0x000fda0003f18000 */
[----:B------:R-:W-:-:S04]  /*1560*/  @!P0 FMNMX.FTZ R5, R20, R5, PT ;  /* 0x0000000514058209 */ /* 0x000fc80003810000 */
[----:B------:R-:W-:-:S04]  /*1570*/  @!P0 F2FP.BF16.F32.PACK_AB R5, RZ, R5 ;  /* 0x00000005ff05823e */ /* 0x000fc800000010ff */
[----:B------:R-:W-:-:S07]  /*1580*/  @!P0 PRMT R11, R5, 0x7610, R11 ;  /* 0x00007610050b8816 */ /* 0x000fce000000000b */
.L_x_13037:
[----:B------:R-:W-:Y:S05]  /*1590*/  BSYNC.RECONVERGENT B0 ;  /* 0x0000000000007941 */ /* 0x000fea0003800200 */
.L_x_13036:
        /* <DEDUP_REMOVED lines=8> */
.L_x_13039:
[----:B------:R-:W-:Y:S05]  /*1620*/  BSYNC.RECONVERGENT B0 ;  /* 0x0000000000007941 */ /* 0x000fea0003800200 */
.L_x_13038:
        /* <DEDUP_REMOVED lines=9> */
.L_x_13041:
[----:B------:R-:W-:Y:S05]  /*16c0*/  BSYNC.RECONVERGENT B0 ;  /* 0x0000000000007941 */ /* 0x000fea0003800200 */
.L_x_13040:
        /* <DEDUP_REMOVED lines=8> */
.L_x_13043:
[----:B------:R-:W-:Y:S05]  /*1750*/  BSYNC.RECONVERGENT B0 ;  /* 0x0000000000007941 */ /* 0x000fea0003800200 */
.L_x_13042:
        /* <DEDUP_REMOVED lines=9> */
.L_x_13045:
[----:B------:R-:W-:Y:S05]  /*17f0*/  BSYNC.RECONVERGENT B0 ;  /* 0x0000000000007941 */ /* 0x000fea0003800200 */
.L_x_13044:
        /* <DEDUP_REMOVED lines=9> */
.L_x_13046:
        /* <DEDUP_REMOVED lines=15> */
.L_x_41793:


//--------------------- .text._ZN2at6native29vectorized_elementwise_kernelILi4ENS0_13BinaryFunctorIN3c108BFloat16ES4_S4_ZZZNS0_19minimum_kernel_cudaERNS_18TensorIteratorBaseEENKUlvE0_clEvENKUlvE2_clEvEUlS4_S4_E_EESt5arrayIPcLm3EEEEviT0_T1_ --------------------------
	.section	.text._ZN2at6native29vectorized_elementwise_kernelILi4ENS0_13BinaryFunctorIN3c108BFloat16ES4_S4_ZZZNS0_19minimum_kernel_cudaERNS_18TensorIteratorBaseEENKUlvE0_clEvENKUlvE2_clEvEUlS4_S4_E_EESt5arrayIPcLm3EEEEviT0_T1_,"ax",@progbits
	.align	128
        .global         _ZN2at6native29vectorized_elementwise_kernelILi4ENS0_13BinaryFunctorIN3c108BFloat16ES4_S4_ZZZNS0_19minimum_kernel_cudaERNS_18TensorIteratorBaseEENKUlvE0_clEvENKUlvE2_clEvEUlS4_S4_E_EESt5arrayIPcLm3EEEEviT0_T1_
        .type           _ZN2at6native29vectorized_elementwise_kernelILi4ENS0_13BinaryFunctorIN3c108BFloat16ES4_S4_ZZZNS0_19minimum_kernel_cudaERNS_18TensorIteratorBaseEENKUlvE0_clEvENKUlvE2_clEvEUlS4_S4_E_EESt5arrayIPcLm3EEEEviT0_T1_,@function
        .size           _ZN2at6native29vectorized_elementwise_kernelILi4ENS0_13BinaryFunctorIN3c108BFloat16ES4_S4_ZZZNS0_19minimum_kernel_cudaERNS_18TensorIteratorBaseEENKUlvE0_clEvENKUlvE2_clEvEUlS4_S4_E_EESt5arrayIPcLm3EEEEviT0_T1_,(.L_x_41794 - _ZN2at6native29vectorized_elementwise_kernelILi4ENS0_13BinaryFunctorIN3c108BFloat16ES4_S4_ZZZNS0_19minimum_kernel_cudaERNS_18TensorIteratorBaseEENKUlvE0_clEvENKUlvE2_clEvEUlS4_S4_E_EESt5arrayIPcLm3EEEEviT0_T1_)
        .other          _ZN2at6native29vectorized_elementwise_kernelILi4ENS0_13BinaryFunctorIN3c108BFloat16ES4_S4_ZZZNS0_19minimum_kernel_cudaERNS_18TensorIteratorBaseEENKUlvE0_clEvENKUlvE2_clEvEUlS4_S4_E_EESt5arrayIPcLm3EEEEviT0_T1_,@"STO_CUDA_ENTRY STV_DEFAULT"
_ZN2at6native29vectorized_elementwise_kernelILi4ENS0_13BinaryFunctorIN3c108BFloat16ES4_S4_ZZZNS0_19minimum_kernel_cudaERNS_18TensorIteratorBaseEENKUlvE0_clEvENKUlvE2_clEvEUlS4_S4_E_EESt5arrayIPcLm3EEEEviT0_T1_:
.text._ZN2at6native29vectorized_elementwise_kernelILi4ENS0_13BinaryFunctorIN3c108BFloat16ES4_S4_ZZZNS0_19minimum_kernel_cudaERNS_18TensorIteratorBaseEENKUlvE0_clEvENKUlvE2_clEvEUlS4_S4_E_EESt5arrayIPcLm3EEEEviT0_T1_:
        /* <DEDUP_REMOVED lines=120> */
.L_x_13049:
[----:B------:R-:W-:Y:S05]  /*0780*/  BSYNC.RECONVERGENT B0 ;  /* 0x0000000000007941 */ /* 0x000fea0003800200 */
.L_x_13048:
        /* <DEDUP_REMOVED lines=14> */
.L_x_13051:
[----:B------:R-:W-:Y:S05]  /*0870*/  BSYNC.RECONVERGENT B0 ;  /* 0x0000000000007941 */ /* 0x000fea0003800200 */
.L_x_13050:
        /* <DEDUP_REMOVED lines=14> */
.L_x_13053:
[----:B------:R-:W-:Y:S05]  /*0960*/  BSYNC.RECONVERGENT B0 ;  /* 0x0000000000007941 */ /* 0x000fea0003800200 */
.L_x_13052:
        /* <DEDUP_REMOVED lines=11> */
.L_x_13055:
[----:B------:R-:W-:Y:S05]  /*0a20*/  BSYNC.RECONVERGENT B0 ;  /* 0x0000000000007941 */ /* 0x000fea0003800200 */
.L_x_13054:
        /* <DEDUP_REMOVED lines=11> */
.L_x_13057:
[----:B------:R-:W-:Y:S05]  /*0ae0*/  BSYNC.RECONVERGENT B0 ;  /* 0x0000000000007941 */ /* 0x000fea0003800200 */
.L_x_13056:
        /* <DEDUP_REMOVED lines=11> */
.L_x_13059:
[----:B------:R-:W-:Y:S05]  /*0ba0*/  BSYNC.RECONVERGENT B0 ;  /* 0x0000000000007941 */ /* 0x000fea0003800200 */
.L_x_13058:
        /* <DEDUP_REMOVED lines=11> */
.L_x_13061:
[----:B------:R-:W-:Y:S05]  /*0c60*/  BSYNC.RECONVERGENT B0 ;  /* 0x0000000000007941 */ /* 0x000fea0003800200 */
.L_x_13060:
        /* <DEDUP_REMOVED lines=11> */
.L_x_13063:
[----:B------:R-:W-:Y:S05]  /*0d20*/  BSYNC.RECONVERGENT B0 ;  /* 0x0000000000007941 */ /* 0x000fea0003800200 */
.L_x_13062:
        /* <DEDUP_REMOVED lines=18> */
.L_x_13066:
[----:B------:R-:W-:-:S13]  /*0e50*/  ISETP.GE.U32.AND P0, PT, R7, R9, PT ;  /* 0x000000090700720c */ /* 0x000fda0003f06070 */
[----:B------:R-:W-:Y:S05]  /*0e60*/  @P0 BRA `(.L_x_13068) ;  /* 0x0000000000300947 */ /* 0x000fea0003800000 */
[----:B0-----:R-:W0:Y:S01]  /*0e70*/  LDC.64 R2, c[0x0][0x388] ;  /* 0x0000e200ff027b82 */ /* 0x001e220000000a00 */
[----:B------:R-:W-:Y:S02]  /*0e80*/  IMAD.IADD R5, R20, 0x1, R7 ;  /* 0x0000000114057824 */ /* 0x000fe400078e0207 */
[----:B------:R-:W-:Y:S02]  /*0e90*/  VIADD R7, R7, 0x80 ;  /* 0x0000008007077836 */ /* 0x000fe40000000000 */
[----:B0-----:R-:W-:-:S05]  /*0ea0*/  IMAD.WIDE.U32 R2, R5, 0x2, R2 ;  /* 0x0000000205027825 */ /* 0x001fca00078e0002 */
[----:B------:R1:W-:Y:S02]  /*0eb0*/  STG.E.U16 desc[UR4][R2.64], R22 ;  /* 0x0000001602007986 */ /* 0x0003e4000c101504 */
.L_x_13067:
[----:B------:R-:W-:-:S13]  /*0ec0*/  ISETP.GE.U32.AND P0, PT, R7, R9, PT ;  /* 0x000000090700720c */ /* 0x000fda0003f06070 */
[----:B------:R-:W-:Y:S05]  /*0ed0*/  @P0 BRA `(.L_x_13069) ;  /* 0x0000000000340947 */ /* 0x000fea0003800000 */
[----:B01----:R-:W0:Y:S01]  /*0ee0*/  LDC.64 R2, c[0x0][0x388] ;  /* 0x0000e200ff027b82 */ /* 0x003e220000000a00 */
[----:B------:R-:W-:Y:S02]  /*0ef0*/  IMAD.IADD R5, R20, 0x1, R7 ;  /* 0x0000000114057824 */ /* 0x000fe400078e0207 */
[----:B------:R-:W-:Y:S02]  /*0f00*/  VIADD R7, R7, 0x80 ;  /* 0x0000008007077836 */ /* 0x000fe40000000000 */
[----:B0-----:R-:W-:-:S05]  /*0f10*/  IMAD.WIDE.U32 R2, R5, 0x2, R2 ;  /* 0x0000000205027825 */ /* 0x001fca00078e0002 */
[----:B------:R1:W-:Y:S02]  /*0f20*/  STG.E.U16 desc[UR4][R2.64], R23 ;  /* 0x0000001702007986 */ /* 0x0003e4000c101504 */
.L_x_13068:
        /* <DEDUP_REMOVED lines=8> */
.L_x_13069:
[----:B------:R-:W-:Y:S05]  /*0fb0*/  BSYNC.RELIABLE B1 ;  /* 0x0000000000017941 */ /* 0x000fea0003800100 */
.L_x_13065:
[----:B------:R-:W-:-:S13]  /*0fc0*/  ISETP.GE.U32.AND P0, PT, R7, R9, PT ;  /* 0x000000090700720c */ /* 0x000fda0003f06070 */
[----:B012---:R-:W0:Y:S01]  /*0fd0*/  @!P0 LDC.64 R2, c[0x0][0x388] ;  /* 0x0000e200ff028b82 */ /* 0x007e220000000a00 */
[----:B------:R-:W-:Y:S02]  /*0fe0*/  @!P0 IMAD.IADD R5, R20, 0x1, R7 ;  /* 0x0000000114058824 */ /* 0x000fe400078e0207 */
[----:B------:R-:W-:Y:S02]  /*0ff0*/  @!P0 VIADD R7, R7, 0x80 ;  /* 0x0000008007078836 */ /* 0x000fe40000000000 */
[----:B0-----:R-:W-:-:S05]  /*1000*/  @!P0 IMAD.WIDE.U32 R2, R5, 0x2, R2 ;  /* 0x0000000205028825 */ /* 0x001fca00078e0002 */
[----:B------:R2:W-:Y:S02]  /*1010*/  @!P0 STG.E.U16 desc[UR4][R2.64], R27 ;  /* 0x0000001b02008986 */ /* 0x0005e4000c101504 */
.L_x_13070:
[----:B------:R-:W-:Y:S05]  /*1020*/  BSYNC.RECONVERGENT B0 ;  /* 0x0000000000007941 */ /* 0x000fea0003800200 */
.L_x_13064:
        /* <DEDUP_REMOVED lines=8> */
.L_x_13047:
[----:B------:R-:W0:Y:S01]  /*10b0*/  S2R R7, SR_TID.X ;  /* 0x0000000000077919 */ /* 0x000e220000002100 */
[----:B------:R-:W1:Y:S08]  /*10c0*/  LDC.64 R2, c[0x0][0x390] ;  /* 0x0000e400ff027b82 */ /* 0x000e700000000a00 */
[----:B------:R-:W2:Y:S08]  /*10d0*/  LDC.64 R4, c[0x0][0x398] ;  /* 0x0000e600ff047b82 */ /* 0x000eb00000000a00 */
[----:B------:R-:W3:Y:S01]  /*10e0*/  LDC.64 R12, c[0x0][0x388] ;  /* 0x0000e200ff0c7b82 */ /* 0x000ee20000000a00 */
[----:B-1----:R-:W-:-:S04]  /*10f0*/  IMAD.WIDE.U32 R2, R20, 0x2, R2 ;  /* 0x0000000214027825 */ /* 0x002fc800078e0002 */
[----:B0-----:R-:W-:-:S05]  /*1100*/  IMAD.WIDE.U32 R14, R7, 0x8, R2 ;  /* 0x00000008070e7825 */ /* 0x001fca00078e0002 */
[----:B------:R-:W4:Y:S01]  /*1110*/  LDG.E.64 R10, desc[UR4][R14.64] ;  /* 0x000000040e0a7981 */ /* 0x000f22000c1e1b00 */
[----:B--2---:R-:W-:-:S03]  /*1120*/  IMAD.WIDE.U32 R2, R20, 0x2, R4 ;  /* 0x0000000214027825 */ /* 0x004fc600078e0004 */
[----:B------:R-:W2:Y:S01]  /*1130*/  LDG.E.64 R8, desc[UR4][R14.64+0x400] ;  /* 0x000400040e087981 */ /* 0x000ea2000c1e1b00 */
[----:B------:R-:W-:-:S05]  /*1140*/  IMAD.WIDE.U32 R16, R7, 0x8, R2 ;  /* 0x0000000807107825 */ /* 0x000fca00078e0002 */
[----:B------:R0:W5:Y:S04]  /*1150*/  LDG.E.64 R2, desc[UR4][R16.64+0x400] ;  /* 0x0004000410027981 */ /* 0x000168000c1e1b00 */
[----:B------:R0:W5:Y:S01]  /*1160*/  LDG.E.64 R4, desc[UR4][R16.64] ;  /* 0x0000000410047981 */ /* 0x000162000c1e1b00 */
[----:B------:R-:W-:Y:S01]  /*1170*/  BSSY.RECONVERGENT B0, `(.L_x_13071) ;  /* 0x0000010000007945 */ /* 0x000fe20003800200 */
[----:B---3--:R-:W-:-:S04]  /*1180*/  IMAD.WIDE.U32 R20, R20, 0x2, R12 ;  /* 0x0000000214147825 */ /* 0x008fc800078e000c */
[C---:B----4-:R-:W-:Y:S01]  /*1190*/  IMAD.U32 R18, R10.reuse, 0x10000, RZ ;  /* 0x000100000a127824 */ /* 0x050fe200078e00ff */
[C---:B------:R-:W-:Y:S02]  /*11a0*/  PRMT R0, R10.reuse, 0x7610, R0 ;  /* 0x000076100a007816 */ /* 0x040fe40000000000 */
[----:B------:R-:W-:Y:S02]  /*11b0*/  PRMT R13, R10, 0x7632, R13 ;  /* 0x000076320a0d7816 */ /* 0x000fe4000000000d */
[----:B------:R-:W-:Y:S02]  /*11c0*/  FSETP.NAN.FTZ.AND P0, PT, R18, R18, PT ;  /* 0x000000121200720b */ /* 0x000fe40003f18000 */
[C---:B------:R-:W-:Y:S02]  /*11d0*/  PRMT R6, R11.reuse, 0x7610, R6 ;  /* 0x000076100b067816 */ /* 0x040fe40000000006 */
[----:B------:R-:W-:Y:S02]  /*11e0*/  PRMT R11, R11, 0x7632, R11 ;  /* 0x000076320b0b7816 */ /* 0x000fe4000000000b */
[----:B--2---:R-:W-:-:S02]  /*11f0*/  PRMT R15, R8, 0x7632, R15 ;  /* 0x00007632080f7816 */ /* 0x004fc4000000000f */
[----:B------:R-:W-:-:S05]  /*1200*/  PRMT R10, R9, 0x7632, R10 ;  /* 0x00007632090a7816 */ /* 0x000fca000000000a */
[----:B0-----:R-:W-:Y:S05]  /*1210*/  @P0 BRA `(.L_x_13072) ;  /* 0x0000000000140947 */ /* 0x001fea0003800000 */
[C---:B-----5:R-:W-:Y:S01]  /*1220*/  IMAD.U32 R17, R4.reuse, 0x10000, RZ ;  /* 0x0001000004117824 */ /* 0x060fe200078e00ff */
[----:B------:R-:W-:-:S04]  /*1230*/  PRMT R0, R4, 0x7610, R0 ;  /* 0x0000761004007816 */ /* 0x000fc80000000000 */
[----:B------:R-:W-:-:S13]  /*1240*/  FSETP.NAN.FTZ.AND P0, PT, R17, R17, PT ;  /* 0x000000111100720b */ /* 0x000fda0003f18000 */
[----:B------:R-:W-:-:S04]  /*1250*/  @!P0 FMNMX.FTZ R17, R18, R17, PT ;  /* 0x0000001112118209 */ /* 0x000fc80003810000 */
[----:B------:R-:W-:-:S07]  /*1260*/  @!P0 F2FP.BF16.F32.PACK_AB R0, RZ, R17 ;  /* 0x00000011ff00823e */ /* 0x000fce00000010ff */
.L_x_13072:
[----:B------:R-:W-:Y:S05]  /*1270*/  BSYNC.RECONVERGENT B0 ;  /* 0x0000000000007941 */ /* 0x000fea0003800200 */
.L_x_13071:
[----:B------:R-:W-:Y:S01]  /*1280*/  IMAD.U32 R22, R13, 0x10000, RZ ;  /* 0x000100000d167824 */ /* 0x000fe200078e00ff */
[----:B------:R-:W-:Y:S01]  /*1290*/  BSSY.RECONVERGENT B0, `(.L_x_13073) ;  /* 0x0000017000007945 */ /* 0x000fe20003800200 */
        /* <DEDUP_REMOVED lines=22> */
.L_x_13074:
[----:B------:R-:W-:Y:S05]  /*1400*/  BSYNC.RECONVERGENT B0 ;  /* 0x0000000000007941 */ /* 0x000fea0003800200 */
.L_x_13073:
        /* <DEDUP_REMOVED lines=8> */
.L_x_13076:
[----:B------:R-:W-:Y:S05]  /*1490*/  BSYNC.RECONVERGENT B0 ;  /* 0x0000000000007941 */ /* 0x000fea0003800200 */
.L_x_13075:
        /* <DEDUP_REMOVED lines=9> */
.L_x_13078:
[----:B------:R-:W-:Y:S05]  /*1530*/  BSYNC.RECONVERGENT B0 ;  /* 0x0000000000007941 */ /* 0x000fea0003800200 */
.L_x_13077:
        /* <DEDUP_REMOVED lines=8> */
.L_x_13080:
[----:B------:R-:W-:Y:S05]  /*15c0*/  BSYNC.RECONVERGENT B0 ;  /* 0x0000000000007941 */ /* 0x000fea0003800200 */
.L_x_13079:
        /* <DEDUP_REMOVED lines=9> */
.L_x_13082:
[----:B------:R-:W-:Y:S05]  /*1660*/  BSYNC.RECONVERGENT B0 ;  /* 0x0000000000007941 */ /* 0x000fea0003800200 */
.L_x_13081:
        /* <DEDUP_REMOVED lines=8> */
.L_x_13084:
[----:B------:R-:W-:Y:S05]  /*16f0*/  BSYNC.RECONVERGENT B0 ;  /* 0x0000000000007941 */ /* 0x000fea0003800200 */
.L_x_13083:
        /* <DEDUP_REMOVED lines=9> */
.L_x_13086:
[----:B------:R-:W-:Y:S05]  /*1790*/  BSYNC.RECONVERGENT B0 ;  /* 0x0000000000007941 */ /* 0x000fea0003800200 */
.L_x_13085:
[----:B------:R-:W-:Y:S02]  /*17a0*/  PRMT R9, R9, 0x5410, R10 ;  /* 0x0000541009097816 */ /* 0x000fe4000000000a */
[----:B------:R-:W-:Y:S02]  /*17b0*/  PRMT R11, R6, 0x5410, R11 ;  /* 0x00005410060b7816 */ /* 0x000fe4000000000b */
[----:B------:R-:W-:Y:S02]  /*17c0*/  PRMT R8, R8, 0x5410, R15 ;  /* 0x0000541008087816 */ /* 0x000fe4000000000f */
[----:B------:R-:W-:-:S03]  /*17d0*/  PRMT R10, R0, 0x5410, R13 ;  /* 0x00005410000a7816 */ /* 0x000fc6000000000d */
[----:B------:R-:W-:Y:S04]  /*17e0*/  STG.E.64 desc[UR4][R20.64+0x400], R8 ;  /* 0x0004000814007986 */ /* 0x000fe8000c101b04 */
[----:B------:R-:W-:Y:S01]  /*17f0*/  STG.E.64 desc[UR4][R20.64], R10 ;  /* 0x0000000a14007986 */ /* 0x000fe2000c101b04 */
[----:B------:R-:W-:Y:S05]  /*1800*/  EXIT ;  /* 0x000000000000794d */ /* 0x000fea0003800000 */
.L_x_13087:
        /* <DEDUP_REMOVED lines=15> */
.L_x_41794:


//--------------------- .text._ZN2at6native29vectorized_elementwise_kernelILi8ENS0_13BinaryFunctorIN3c108BFloat16ES4_S4_ZZZNS0_19minimum_kernel_cudaERNS_18TensorIteratorBaseEENKUlvE0_clEvENKUlvE2_clEvEUlS4_S4_E_EESt5arrayIPcLm3EEEEviT0_T1_ --------------------------
	.section	.text._ZN2at6native29vectorized_elementwise_kernelILi8ENS0_13BinaryFunctorIN3c108BFloat16ES4_S4_ZZZNS0_19minimum_kernel_cudaERNS_18TensorIteratorBaseEENKUlvE0_clEvENKUlvE2_clEvEUlS4_S4_E_EESt5arrayIPcLm3EEEEviT0_T1_,"ax",@progbits
	.align	128
        .global         _ZN2at6native29vectorized_elementwise_kernelILi8ENS0_13BinaryFunctorIN3c108BFloat16ES4_S4_ZZZNS0_19minimum_kernel_cudaERNS_18TensorIteratorBaseEENKUlvE0_clEvENKUlvE2_clEvEUlS4_S4_E_EESt5arrayIPcLm3EEEEviT0_T1_
        .type           _ZN2at6native29vectorized_elementwise_kernelILi8ENS0_13BinaryFunctorIN3c108BFloat16ES4_S4_ZZZNS0_19minimum_kernel_cudaERNS_18TensorIteratorBaseEENKUlvE0_clEvENKUlvE2_clEvEUlS4_S4_E_EESt5arrayIPcLm3EEEEviT0_T1_,@function
        .size           _ZN2at6native29vectorized_elementwise_kernelILi8ENS0_13BinaryFunctorIN3c108BFloat16ES4_S4_ZZZNS0_19minimum_kernel_cudaERNS_18TensorIteratorBaseEENKUlvE0_clEvENKUlvE2_clEvEUlS4_S4_E_EESt5arrayIPcLm3EEEEviT0_T1_,(.L_x_41795 - _ZN2at6native29vectorized_elementwise_kernelILi8ENS0_13BinaryFunctorIN3c108BFloat16ES4_S4_ZZZNS0_19minimum_kernel_cudaERNS_18TensorIteratorBaseEENKUlvE0_clEvENKUlvE2_clEvEUlS4_S4_E_EESt5arrayIPcLm3EEEEviT0_T1_)
        .other          _ZN2at6native29vectorized_elementwise_kernelILi8ENS0_13BinaryFunctorIN3c108BFloat16ES4_S4_ZZZNS0_19minimum_kernel_cudaERNS_18TensorIteratorBaseEENKUlvE0_clEvENKUlvE2_clEvEUlS4_S4_E_EESt5arrayIPcLm3EEEEviT0_T1_,@"STO_CUDA_ENTRY STV_DEFAULT"
_ZN2at6native29vectorized_elementwise_kernelILi8ENS0_13BinaryFunctorIN3c108BFloat16ES4_S4_ZZZNS0_19minimum_kernel_cudaERNS_18TensorIteratorBaseEENKUlvE0_clEvENKUlvE2_clEvEUlS4_S4_E_EESt5arrayIPcLm3EEEEviT0_T1_:
.text._ZN2at6native29vectorized_elementwise_kernelILi8ENS0_13BinaryFunctorIN3c108BFloat16ES4_S4_ZZZNS0_19minimum_kernel_cudaERNS_18TensorIteratorBaseEENKUlvE0_clEvENKUlvE2_clEvEUlS4_S4_E_EESt5arrayIPcLm3EEEEviT0_T1_:
        /* <DEDUP_REMOVED lines=120> */
.L_x_13090:
[----:B------:R-:W-:Y:S05]  /*0780*/  BSYNC.RECONVERGENT B0 ;  /* 0x0000000000007941 */ /* 0x000fea0003800200 */
.L_x_13089:
        /* <DEDUP_REMOVED lines=14> */
.L_x_13092:
[----:B------:R-:W-:Y:S05]  /*0870*/  BSYNC.RECONVERGENT B0 ;  /* 0x0000000000007941 */ /* 0x000fea0003800200 */
.L_x_13091:
        /* <DEDUP_REMOVED lines=14> */
.L_x_13094:
[----:B------:R-:W-:Y:S05]  /*0960*/  BSYNC.RECONVERGENT B0 ;  /* 0x0000000000007941 */ /* 0x000fea0003800200 */
.L_x_13093:
        /* <DEDUP_REMOVED lines=11> */
.L_x_13096:
[----:B------:R-:W-:Y:S05]  /*0a20*/  BSYNC.RECONVERGENT B0 ;  /* 0x0000000000007941 */ /* 0x000fea0003800200 */
.L_x_13095:
        /* <DEDUP_REMOVED lines=11> */
.L_x_13098:
[----:B------:R-:W-:Y:S05]  /*0ae0*/  BSYNC.RECONVERGENT B0 ;  /* 0x0000000000007941 */ /* 0x000fea0003800200 */
.L_x_13097:
        /* <DEDUP_REMOVED lines=11> */
.L_x_13100:
[----:B------:R-:W-:Y:S05]  /*0ba0*/  BSYNC.RECONVERGENT B0 ;  /* 0x0000000000007941 */ /* 0x000fea0003800200 */
.L_x_13099:
        /* <DEDUP_REMOVED lines=11> */
.L_x_13102:
[----:B------:R-:W-:Y:S05]  /*0c60*/  BSYNC.RECONVERGENT B0 ;  /* 0x0000000000007941 */ /* 0x000fea0003800200 */
.L_x_13101:
        /* <DEDUP_REMOVED lines=11> */
.L_x_13104:
[----:B------:R-:W-:Y:S05]  /*0d20*/  BSYNC.RECONVERGENT B0 ;  /* 0x0000000000007941 */ /* 0x000fea0003800200 */
.L_x_13103:
        /* <DEDUP_REMOVED lines=18> */
.L_x_13107:
[----:B------:R-:W-:-:S13]  /*0e50*/  ISETP.GE.U32.AND P0, PT, R7, R9, PT ;  /* 0x000000090700720c */ /* 0x000fda0003f06070 */
[----:B------:R-:W-:Y:S05]  /*0e60*/  @P0 BRA `(.L_x_13109) ;  /* 0x0000000000300947 */ /* 0x000fea0003800000 */
[----:B0-----:R-:W0:Y:S01]  /*0e70*/  LDC.64 R2, c[0x0][0x388] ;  /* 0x0000e200ff027b82 */ /* 0x001e220000000a00 */
[----:B------:R-:W-:Y:S02]  /*0e80*/  IMAD.IADD R5, R20, 0x1, R7 ;  /* 0x0000000114057824 */ /* 0x000fe400078e0207 */
[----:B------:R-:W-:Y:S02]  /*0e90*/  VIADD R7, R7, 0x80 ;  /* 0x0000008007077836 */ /* 0x000fe40000000000 */
[----:B0-----:R-:W-:-:S05]  /*0ea0*/  IMAD.WIDE.U32 R2, R5, 0x2, R2 ;  /* 0x0000000205027825 */ /* 0x001fca00078e0002 */
[----:B------:R1:W-:Y:S02]  /*0eb0*/  STG.E.U16 desc[UR4][R2.64], R22 ;  /* 0x0000001602007986 */ /* 0x0003e4000c101504 */
.L_x_13108:
[----:B------:R-:W-:-:S13]  /*0ec0*/  ISETP.GE.U32.AND P0, PT, R7, R9, PT ;  /* 0x000000090700720c */ /* 0x000fda0003f06070 */
[----:B------:R-:W-:Y:S05]  /*0ed0*/  @P0 BRA `(.L_x_13110) ;  /* 0x0000000000340947 */ /* 0x000fea0003800000 */
[----:B01----:R-:W0:Y:S01]  /*0ee0*/  LDC.64 R2, c[0x0][0x388] ;  /* 0x0000e200ff027b82 */ /* 0x003e220000000a00 */
[----:B------:R-:W-:Y:S02]  /*0ef0*/  IMAD.IADD R5, R20, 0x1, R7 ;  /* 0x0000000114057824 */ /* 0x000fe400078e0207 */
[----:B------:R-:W-:Y:S02]  /*0f00*/  VIADD R7, R7, 0x80 ;  /* 0x0000008007077836 */ /* 0x000fe40000000000 */
[----:B0-----:R-:W-:-:S05]  /*0f10*/  IMAD.WIDE.U32 R2, R5, 0x2, R2 ;  /* 0x0000000205027825 */ /* 0x001fca00078e0002 */
[----:B------:R1:W-:Y:S02]  /*0f20*/  STG.E.U16 desc[UR4][R2.64], R23 ;  /* 0x0000001702007986 */ /* 0x0003e4000c101504 */
.L_x_13109:
        /* <DEDUP_REMOVED lines=8> */
.L_x_13110:
[----:B------:R-:W-:Y:S05]  /*0fb0*/  BSYNC.RELIABLE B1 ;  /* 0x0000000000017941 */ /* 0x000fea0003800100 */
.L_x_13106:
[----:B------:R-:W-:-:S13]  /*0fc0*/  ISETP.GE.U32.AND P0, PT, R7, R9, PT ;  /* 0x000000090700720c */ /* 0x000fda0003f06070 */
[----:B012---:R-:W0:Y:S01]  /*0fd0*/  @!P0 LDC.64 R2, c[0x0][0x388] ;  /* 0x0000e200ff028b82 */ /* 0x007e220000000a00 */
[----:B------:R-:W-:Y:S02]  /*0fe0*/  @!P0 IMAD.IADD R5, R20, 0x1, R7 ;  /* 0x0000000114058824 */ /* 0x000fe400078e0207 */
[----:B------:R-:W-:Y:S02]  /*0ff0*/  @!P0 VIADD R7, R7, 0x80 ;  /* 0x0000008007078836 */ /* 0x000fe40000000000 */
[----:B0-----:R-:W-:-:S05]  /*1000*/  @!P0 IMAD.WIDE.U32 R2, R5, 0x2, R2 ;  /* 0x0000000205028825 */ /* 0x001fca00078e0002 */
[----:B------:R2:W-:Y:S02]  /*1010*/  @!P0 STG.E.U16 desc[UR4][R2.64], R27 ;  /* 0x0000001b02008986 */ /* 0x0005e4000c101504 */
.L_x_13111:
[----:B------:R-:W-:Y:S05]  /*1020*/  BSYNC.RECONVERGENT B0 ;  /* 0x0000000000007941 */ /* 0x000fea0003800200 */
.L_x_13105:
        /* <DEDUP_REMOVED lines=8> */
.L_x_13088:
[----:B------:R-:W0:Y:S01]  /*10b0*/  S2R R3, SR_TID.X ;  /* 0x0000000000037919 */ /* 0x000e220000002100 */
[----:B------:R-:W1:Y:S08]  /*10c0*/  LDC.64 R4, c[0x0][0x390] ;  /* 0x0000e400ff047b82 */ /* 0x000e700000000a00 */
[----:B------:R-:W2:Y:S01]  /*10d0*/  LDC.64 R12, c[0x0][0x388] ;  /* 0x0000e200ff0c7b82 */ /* 0x000ea20000000a00 */
[----:B-1----:R-:W-:-:S04]  /*10e0*/  IMAD.WIDE.U32 R4, R20, 0x2, R4 ;  /* 0x0000000214047825 */ /* 0x002fc800078e0004 */
[----:B0-----:R-:W-:-:S03]  /*10f0*/  IMAD.WIDE.U32 R10, R3, 0x10, R4 ;  /* 0x00000010030a7825 */ /* 0x001fc600078e0004 */
[----:B------:R-:W0:Y:S03]  /*1100*/  LDC.64 R4, c[0x0][0x398] ;  /* 0x0000e600ff047b82 */ /* 0x000e260000000a00 */
[----:B------:R-:W3:Y:S01]  /*1110*/  LDG.E.128 R8, desc[UR4][R10.64] ;  /* 0x000000040a087981 */ /* 0x000ee2000c1e1d00 */
[----:B0-----:R-:W-:-:S04]  /*1120*/  IMAD.WIDE.U32 R4, R20, 0x2, R4 ;  /* 0x0000000214047825 */ /* 0x001fc800078e0004 */
[----:B------:R-:W-:-:S06]  /*1130*/  IMAD.WIDE.U32 R4, R3, 0x10, R4 ;  /* 0x0000001003047825 */ /* 0x000fcc00078e0004 */
[----:B------:R-:W5:Y:S01]  /*1140*/  LDG.E.128 R4, desc[UR4][R4.64] ;  /* 0x0000000404047981 */ /* 0x000f62000c1e1d00 */
[----:B--2---:R-:W-:Y:S01]  /*1150*/  IMAD.WIDE.U32 R20, R20, 0x2, R12 ;  /* 0x0000000214147825 */ /* 0x004fe200078e000c */
[----:B------:R-:W-:Y:S03]  /*1160*/  BSSY.RECONVERGENT B0, `(.L_x_13112) ;  /* 0x0000012000007945 */ /* 0x000fe60003800200 */
[C---:B---3--:R-:W-:Y:S01]  /*1170*/  IMAD.U32 R14, R8.reuse, 0x10000, RZ ;  /* 0x00010000080e7824 */ /* 0x048fe200078e00ff */
[C---:B------:R-:W-:Y:S02]  /*1180*/  PRMT R13, R8.reuse, 0x7632, R13 ;  /* 0x00007632080d7816 */ /* 0x040fe4000000000d */
[----:B------:R-:W-:Y:S02]  /*1190*/  PRMT R0, R8, 0x7610, R0 ;  /* 0x0000761008007816 */ /* 0x000fe40000000000 */
[----:B------:R-:W-:Y:S01]  /*11a0*/  FSETP.NAN.FTZ.AND P0, PT, R14, R14, PT ;  /* 0x0000000e0e00720b */ /* 0x000fe20003f18000 */
[----:B------:R-:W-:Y:S01]  /*11b0*/  IMAD.U32 R19, R13, 0x10000, RZ ;  /* 0x000100000d137824 */ /* 0x000fe200078e00ff */
[----:B------:R-:W-:-:S02]  /*11c0*/  PRMT R8, R10, 0x7610, R8 ;  /* 0x000076100a087816 */ /* 0x000fc40000000008 */
[----:B------:R-:W-:Y:S02]  /*11d0*/  PRMT R15, R10, 0x7632, R15 ;  /* 0x000076320a0f7816 */ /* 0x000fe4000000000f */
[----:B------:R-:W-:Y:S02]  /*11e0*/  PRMT R2, R9, 0x7610, R2 ;  /* 0x0000761009027816 */ /* 0x000fe40000000002 */
[----:B------:R-:W-:Y:S02]  /*11f0*/  PRMT R10, R11, 0x7610, R10 ;  /* 0x000076100b0a7816 */ /* 0x000fe4000000000a */
[----:B------:R-:W-:Y:S02]  /*1200*/  PRMT R9, R9, 0x7632, R9 ;  /* 0x0000763209097816 */ /* 0x000fe40000000009 */
[----:B------:R-:W-:Y:S01]  /*1210*/  PRMT R11, R11, 0x7632, R11 ;  /* 0x000076320b0b7816 */ /* 0x000fe2000000000b */
[----:B------:R-:W-:Y:S06]  /*1220*/  @P0 BRA `(.L_x_13113) ;  /* 0x0000000000140947 */ /* 0x000fec0003800000 */
[C---:B-----5:R-:W-:Y:S01]  /*1230*/  IMAD.U32 R17, R4.reuse, 0x10000, RZ ;  /* 0x0001000004117824 */ /* 0x060fe200078e00ff */
[----:B------:R-:W-:-:S04]  /*1240*/  PRMT R0, R4, 0x7610, R0 ;  /* 0x0000761004007816 */ /* 0x000fc80000000000 */
[----:B------:R-:W-:-:S13]  /*1250*/  FSETP.NAN.FTZ.AND P0, PT, R17, R17, PT ;  /* 0x000000111100720b */ /* 0x000fda0003f18000 */
[----:B------:R-:W-:-:S04]  /*1260*/  @!P0 FMNMX.FTZ R14, R14, R17, PT ;  /* 0x000000110e0e8209 */ /* 0x000fc80003810000 */
[----:B------:R-:W-:-:S07]  /*1270*/  @!P0 F2FP.BF16.F32.PACK_AB R0, RZ, R14 ;  /* 0x0000000eff00823e */ /* 0x000fce00000010ff */
.L_x_13113:
[----:B------:R-:W-:Y:S05]  /*1280*/  BSYNC.RECONVERGENT B0 ;  /* 0x0000000000007941 */ /* 0x000fea0003800200 */
.L_x_13112:
[----:B------:R-:W-:Y:S01]  /*1290*/  FSETP.NAN.FTZ.AND P6, PT, R19, R19, PT ;  /* 0x000000131300720b */ /* 0x000fe20003fd8000 */
        /* <DEDUP_REMOVED lines=22> */
.L_x_13115:
[----:B------:R-:W-:Y:S05]  /*1400*/  BSYNC.RECONVERGENT B0 ;  /* 0x0000000000007941 */ /* 0x000fea0003800200 */
.L_x_13114:
[----:B------:R-:W-:Y:S04]  /*1410*/  BSSY.RECONVERGENT B0, `(.L_x_13116) ;  /* 0x0000008000007945 */ /* 0x000fe80003800200 */
[----:B------:R-:W-:Y:S05]  /*1420*/  @P0 BRA `(.L_x_13117) ;  /* 0x0000000000180947 */ /* 0x000fea0003800000 */
[----:B-----5:R-:W-:-:S05]  /*1430*/  IMAD.U32 R2, R5, 0x10000, RZ ;  /* 0x0001000005027824 */ /* 0x020fca00078e00ff */
[----:B------:R-:W-:-:S13]  /*1440*/  FSETP.NAN.FTZ.AND P0, PT, R2, R2, PT ;  /* 0x000000020200720b */ /* 0x000fda0003f18000 */
[----:B------:R-:W-:Y:S02]  /*1450*/  @!P0 FMNMX.FTZ R3, R23, R2, PT ;  /* 0x0000000217038209 */ /* 0x000fe40003810000 */
[----:B------:R-:W-:Y:S02]  /*1460*/  PRMT R2, R5, 0x7610, R2 ;  /* 0x0000761005027816 */ /* 0x000fe40000000002 */
[----:B------:R-:W-:-:S04]  /*1470*/  @!P0 F2FP.BF16.F32.PACK_AB R3, RZ, R3 ;  /* 0x00000003ff03823e */ /* 0x000fc800000010ff */
[----:B------:R-:W-:-:S07]  /*1480*/  @!P0 PRMT R2, R3, 0x7610, R2 ;  /* 0x0000761003028816 */ /* 0x000fce0000000002 */
.L_x_13117:
[----:B------:R-:W-:Y:S05]  /*1490*/  BSYNC.RECONVERGENT B0 ;  /* 0x0000000000007941 */ /* 0x000fea0003800200 */
.L_x_13116:
        /* <DEDUP_REMOVED lines=9> */
.L_x_13119:
[----:B------:R-:W-:Y:S05]  /*1530*/  BSYNC.RECONVERGENT B0 ;  /* 0x0000000000007941 */ /* 0x000fea0003800200 */
.L_x_13118:
        /* <DEDUP_REMOVED lines=8> */
.L_x_13121:
[----:B------:R-:W-:Y:S05]  /*15c0*/  BSYNC.RECONVERGENT B0 ;  /* 0x0000000000007941 */ /* 0x000fea0003800200 */
.L_x_13120:
        /* <DEDUP_REMOVED lines=9> */
.L_x_13123:
[----:B------:R-:W-:Y:S05]  /*1660*/  BSYNC.RECONVERGENT B0 ;  /* 0x0000000000007941 */ /* 0x000fea0003800200 */
.L_x_13122:
        /* <DEDUP_REMOVED lines=8> */
.L_x_13125:
[----:B------:R-:W-:Y:S05]  /*16f0*/  BSYNC.RECONVERGENT B0 ;  /* 0x0000000000007941 */ /* 0x000fea0003800200 */
.L_x_13124:
        /* <DEDUP_REMOVED lines=9> */
.L_x_13127:
[----:B------:R-:W-:Y:S05]  /*1790*/  BSYNC.RECONVERGENT B0 ;  /* 0x0000000000007941 */ /* 0x000fea0003800200 */
.L_x_13126:
[----:B-----5:R-:W-:Y:S02]  /*17a0*/  PRMT R7, R10, 0x5410, R11 ;  /* 0x000054100a077816 */ /* 0x020fe4000000000b */
[----:B------:R-:W-:Y:S02]  /*17b0*/  PRMT R6, R8, 0x5410, R15 ;  /* 0x0000541008067816 */ /* 0x000fe4000000000f */
[----:B------:R-:W-:Y:S02]  /*17c0*/  PRMT R5, R2, 0x5410, R9 ;  /* 0x0000541002057816 */ /* 0x000fe40000000009 */
[----:B------:R-:W-:-:S05]  /*17d0*/  PRMT R4, R0, 0x5410, R13 ;  /* 0x0000541000047816 */ /* 0x000fca000000000d */
[----:B------:R-:W-:Y:S01]  /*17e0*/  STG.E.128 desc[UR4][R20.64], R4 ;  /* 0x0000000414007986 */ /* 0x000fe2000c101d04 */
[----:B------:R-:W-:Y:S05]  /*17f0*/  EXIT ;  /* 0x000000000000794d */ /* 0x000fea0003800000 */
.L_x_13128:
        /* <DEDUP_REMOVED lines=16> */
.L_x_41795:


//--------------------- .text._ZN2at6native18elementwise_kernelILi128ELi4EZNS0_15gpu_kernel_implINS0_13AUnaryFunctorIN3c104HalfES5_S5_ZZZNS0_19minimum_kernel_cudaERNS_18TensorIteratorBaseEENKUlvE0_clEvENKUlvE1_clEvEUlS5_S5_E_EEEEvS7_RKT_EUliE_EEviT1_ --------------------------
	.section	.text._ZN2at6native18elementwise_kernelILi128ELi4EZNS0_15gpu_kernel_implINS0_13AUnaryFunctorIN3c104HalfES5_S5_ZZZNS0_19minimum_kernel_cudaERNS_18TensorIteratorBaseEENKUlvE0_clEvENKUlvE1_clEvEUlS5_S5_E_EEEEvS7_RKT_EUliE_EEviT1_,"ax",@progbits
	.align	128
        .global         _ZN2at6native18elementwise_kernelILi128ELi4EZNS0_15gpu_kernel_implINS0_13AUnaryFunctorIN3c104HalfES5_S5_ZZZNS0_19minimum_kernel_cudaERNS_18TensorIteratorBaseEENKUlvE0_clEvENKUlvE1_clEvEUlS5_S5_E_EEEEvS7_RKT_EUliE_EEviT1_
        .type           _ZN2at6native18elementwise_kernelILi128ELi4EZNS0_15gpu_kernel_implINS0_13AUnaryFunctorIN3c104HalfES5_S5_ZZZNS0_19minimum_kernel_cudaERNS_18TensorIteratorBaseEENKUlvE0_clEvENKUlvE1_clEvEUlS5_S5_E_EEEEvS7_RKT_EUliE_EEviT1_,@function
        .size           _ZN2at6native18elementwise_kernelILi128ELi4EZNS0_15gpu_kernel_implINS0_13AUnaryFunctorIN3c104HalfES5_S5_ZZZNS0_19minimum_kernel_cudaERNS_18TensorIteratorBaseEENKUlvE0_clEvENKUlvE1_clEvEUlS5_S5_E_EEEEvS7_RKT_EUliE_EEviT1_,(.L_x_41796 - _ZN2at6native18elementwise_kernelILi128ELi4EZNS0_15gpu_kernel_implINS0_13AUnaryFunctorIN3c104HalfES5_S5_ZZZNS0_19minimum_kernel_cudaERNS_18TensorIteratorBaseEENKUlvE0_clEvENKUlvE1_clEvEUlS5_S5_E_EEEEvS7_RKT_EUliE_EEviT1_)
        .other          _ZN2at6native18elementwise_kernelILi128ELi4EZNS0_15gpu_kernel_implINS0_13AUnaryFunctorIN3c104HalfES5_S5_ZZZNS0_19minimum_kernel_cudaERNS_18TensorIteratorBaseEENKUlvE0_clEvENKUlvE1_clEvEUlS5_S5_E_EEEEvS7_RKT_EUliE_EEviT1_,@"STO_CUDA_ENTRY STV_DEFAULT"
_ZN2at6native18elementwise_kernelILi128ELi4EZNS0_15gpu_kernel_implINS0_13AUnaryFunctorIN3c104HalfES5_S5_ZZZNS0_19minimum_kernel_cudaERNS_18TensorIteratorBaseEENKUlvE0_clEvENKUlvE1_clEvEUlS5_S5_E_EEEEvS7_RKT_EUliE_EEviT1_:
.text._ZN2at6native18elementwise_kernelILi128ELi4EZNS0_15gpu_kernel_implINS0_13AUnaryFunctorIN3c104HalfES5_S5_ZZZNS0_19minimum_kernel_cudaERNS_18TensorIteratorBaseEENKUlvE0_clEvENKUlvE1_clEvEUlS5_S5_E_EEEEvS7_RKT_EUliE_EEviT1_:
        /* <DEDUP_REMOVED lines=321> */
.L_x_13131:
        /* <DEDUP_REMOVED lines=18> */
.L_x_13135:
[----:B------:R-:W2:Y:S02]  /*1530*/  LDG.E.U8 R2, desc[UR36][R2.64] ;  /* 0x0000002402027981 */ /* 0x000ea4000c1e1100 */
[----:B--2---:R-:W-:-:S04]  /*1540*/  I2FP.F32.U32 R0, R2 ;  /* 0x0000000200007245 */ /* 0x004fc80000201000 */
[----:B------:R-:W-:Y:S01]  /*1550*/  F2FP.F16.F32.PACK_AB R0, RZ, R0 ;  /* 0x00000000ff00723e */ /* 0x000fe200000000ff */
[----:B------:R-:W-:Y:S06]  /*1560*/  BRA `(.L_x_13137) ;  /* 0x0000000c007c7947 */ /* 0x000fec0003800000 */
.L_x_13134:
        /* <DEDUP_REMOVED lines=10> */
.L_x_13139:
[----:B------:R-:W2:Y:S02]  /*1610*/  LDG.E R2, desc[UR36][R2.64] ;  /* 0x0000002402027981 */ /* 0x000ea4000c1e1900 */
[----:B--2---:R-:W-:-:S04]  /*1620*/  I2FP.F32.S32 R0, R2 ;  /* 0x0000000200007245 */ /* 0x004fc80000201400 */
[----:B------:R-:W-:Y:S01]  /*1630*/  F2FP.F16.F32.PACK_AB R0, RZ, R0 ;  /* 0x00000000ff00723e */ /* 0x000fe200000000ff */
[----:B------:R-:W-:Y:S06]  /*1640*/  BRA `(.L_x_13137) ;  /* 0x0000000c00447947 */ /* 0x000fec0003800000 */
.L_x_13138:
[----:B------:R-:W2:Y:S02]  /*1650*/  LDG.E.U16 R2, desc[UR36][R2.64] ;  /* 0x0000002402027981 */ /* 0x000ea4000c1e1500 */
[----:B--2---:R-:W0:Y:S02]  /*1660*/  I2F.S16 R0, R2 ;  /* 0x0000000200007306 */ /* 0x004e240000101400 */
[----:B0-----:R-:W-:Y:S01]  /*1670*/  F2FP.F16.F32.PACK_AB R0, RZ, R0 ;  /* 0x00000000ff00723e */ /* 0x001fe200000000ff */
[----:B------:R-:W-:Y:S06]  /*1680*/  BRA `(.L_x_13137) ;  /* 0x0000000c00347947 */ /* 0x000fec0003800000 */
.L_x_13133:
        /* <DEDUP_REMOVED lines=9> */
.L_x_13141:
[----:B------:R0:W5:Y:S01]  /*1720*/  LDG.E.U16 R0, desc[UR36][R2.64] ;  /* 0x0000002402007981 */ /* 0x000162000c1e1500 */
[----:B------:R-:W-:Y:S05]  /*1730*/  BRA `(.L_x_13137) ;  /* 0x0000000c00087947 */ /* 0x000fea0003800000 */
.L_x_13140:
        /* <DEDUP_REMOVED lines=9> */
.L_x_13143:
[----:B------:R1:W5:Y:S01]  /*17d0*/  LDG.E.U16 R0, desc[UR36][R2.64] ;  /* 0x0000002402007981 */ /* 0x000362000c1e1500 */
[----:B------:R-:W-:Y:S05]  /*17e0*/  BRA `(.L_x_13137) ;  /* 0x0000000800dc7947 */ /* 0x000fea0003800000 */
.L_x_13142:
        /* <DEDUP_REMOVED lines=8> */
.L_x_13132:
        /* <DEDUP_REMOVED lines=13> */
.L_x_13146:
        /* <DEDUP_REMOVED lines=8> */
.L_x_13145:
        /* <DEDUP_REMOVED lines=27> */
.L_x_13148:
        /* <DEDUP_REMOVED lines=13> */
.L_x_13147:
[----:B------:R-:W2:Y:S02]  /*1c40*/  LDG.E.U16 R0, desc[UR36][R2.64] ;  /* 0x0000002402007981 */ /* 0x000ea4000c1e1500 */
[----:B--2---:R-:W-:-:S05]  /*1c50*/  IMAD.U32 R0, R0, 0x10000, RZ ;  /* 0x0001000000007824 */ /* 0x004fca00078e00ff */
[----:B------:R-:W-:Y:S01]  /*1c60*/  F2FP.F16.F32.PACK_AB R0, RZ, R0 ;  /* 0x00000000ff00723e */ /* 0x000fe200000000ff */
[----:B------:R-:W-:Y:S06]  /*1c70*/  BRA `(.L_x_13137) ;  /* 0x0000000400b87947 */ /* 0x000fec0003800000 */
.L_x_13144:
        /* <DEDUP_REMOVED lines=12> */
.L_x_13151:
        /* <DEDUP_REMOVED lines=21> */
.L_x_13155:
[----:B------:R-:W-:Y:S05]  /*1e90*/  BSYNC.RECONVERGENT B1 ;  /* 0x0000000000017941 */ /* 0x000fea0003800200 */
.L_x_13154:
[----:B------:R-:W-:Y:S02]  /*1ea0*/  SHF.L.U32 R0, R0, 0x14, RZ ;  /* 0x0000001400007819 */ /* 0x000fe400000006ff */
[----:B------:R-:W-:-:S04]  /*1eb0*/  LEA R2, R2, 0x3b800000, 0x17 ;  /* 0x3b80000002027811 */ /* 0x000fc800078eb8ff */
[----:B------:R-:W-:-:S07]  /*1ec0*/  LOP3.LUT R0, R2, R0, R7, 0xfe, !PT ;  /* 0x0000000002007212 */ /* 0x000fce00078efe07 */
.L_x_13153:
[----:B------:R-:W-:Y:S05]  /*1ed0*/  BSYNC.RECONVERGENT B0 ;  /* 0x0000000000007941 */ /* 0x000fea0003800200 */
.L_x_13152:
[----:B------:R-:W-:Y:S01]  /*1ee0*/  F2FP.F16.F32.PACK_AB R0, RZ, R0 ;  /* 0x00000000ff00723e */ /* 0x000fe200000000ff */
[----:B------:R-:W-:Y:S06]  /*1ef0*/  BRA `(.L_x_13137) ;  /* 0x0000000400187947 */ /* 0x000fec0003800000 */
.L_x_13150:
        /* <DEDUP_REMOVED lines=21> */
.L_x_13159:
[----:B------:R-:W-:Y:S05]  /*2050*/  BSYNC.RECONVERGENT B1 ;  /* 0x0000000000017941 */ /* 0x000fea0003800200 */
.L_x_13158:
[----:B------:R-:W-:Y:S01]  /*2060*/  IMAD.SHL.U32 R0, R0, 0x200000, RZ ;  /* 0x0020000000007824 */ /* 0x000fe200078e00ff */
[----:B------:R-:W-:-:S04]  /*2070*/  LEA R2, R2, 0x37800000, 0x17 ;  /* 0x3780000002027811 */ /* 0x000fc800078eb8ff */
[----:B------:R-:W-:-:S07]  /*2080*/  LOP3.LUT R0, R2, R0, R7, 0xfe, !PT ;  /* 0x0000000002007212 */ /* 0x000fce00078efe07 */
.L_x_13157:
[----:B------:R-:W-:Y:S05]  /*2090*/  BSYNC.RECONVERGENT B0 ;  /* 0x0000000000007941 */ /* 0x000fea0003800200 */
.L_x_13156:
[----:B------:R-:W-:Y:S01]  /*20a0*/  F2FP.F16.F32.PACK_AB R0, RZ, R0 ;  /* 0x00000000ff00723e */ /* 0x000fe200000000ff */
[----:B------:R-:W-:Y:S06]  /*20b0*/  BRA `(.L_x_13137) ;  /* 0x0000000000a87947 */ /* 0x000fec0003800000 */
.L_x_13149:
[----:B------:R-:W-:-:S09]  /*20c0*/  UISETP.NE.AND UP0, UPT, UR4, 0x1c, UPT ;  /* 0x0000001c0400788c */ /* 0x000fd2000bf05270 */
[----:B------:R-:W-:Y:S05]  /*20d0*/  BRA.U !UP0, `(.L_x_13160) ;  /* 0x0000000108947547 */ /* 0x000fea000b800000 */
[----:B------:R-:W-:-:S09]  /*20e0*/  UISETP.NE.AND UP0, UPT, UR4, 0x1d, UPT ;  /* 0x0000001d0400788c */ /* 0x000fd2000bf05270 */
[----:B------:R-:W-:Y:S05]  /*20f0*/  BRA.U !UP0, `(.L_x_13161) ;  /* 0x00000001087c7547 */ /* 0x000fea000b800000 */
[----:B------:R-:W-:-:S09]  /*2100*/  UISETP.NE.AND UP0, UPT, UR4, 0x2c, UPT ;  /* 0x0000002c0400788c */ /* 0x000fd2000bf05270 */
[----:B------:R-:W-:Y:S05]  /*2110*/  BRA.U !UP0, `(.L_x_13162) ;  /* 0x0000000108487547 */ /* 0x000fea000b800000 */
.L_x_13136:
        /* <DEDUP_REMOVED lines=16> */
.L_x_13163:
[----:B------:R-:W-:Y:S01]  /*2220*/  PRMT R0, RZ, 0x7610, R0 ;  /* 0x00007610ff007816 */ /* 0x000fe20000000000 */
[----:B------:R-:W-:Y:S06]  /*2230*/  BRA `(.L_x_13137) ;  /* 0x0000000000487947 */ /* 0x000fec0003800000 */
.L_x_13162:
[----:B------:R-:W2:Y:S01]  /*2240*/  LDG.E.U8 R2, desc[UR36][R2.64] ;  /* 0x0000002402027981 */ /* 0x000ea2000c1e1100 */
[----:B------:R-:W-:Y:S01]  /*2250*/  BSSY.RECONVERGENT B0, `(.L_x_13164) ;  /* 0x0000007000007945 */ /* 0x000fe20003800200 */
[----:B------:R-:W-:Y:S02]  /*2260*/  MOV R0, 0x400000 ;  /* 0x0040000000007802 */ /* 0x000fe40000000f00 */
[----:B--2---:R-:W-:-:S13]  /*2270*/  ISETP.NE.AND P0, PT, R2, RZ, PT ;  /* 0x000000ff0200720c */ /* 0x004fda0003f05270 */
[----:B------:R-:W-:Y:S05]  /*2280*/  @!P0 BRA `(.L_x_13165) ;  /* 0x00000000000c8947 */ /* 0x000fea0003800000 */
[----:B------:R-:W-:-:S13]  /*2290*/  ISETP.NE.AND P0, PT, R2, 0xff, PT ;  /* 0x000000ff0200780c */ /* 0x000fda0003f05270 */
[----:B------:R-:W-:Y:S02]  /*22a0*/  @!P0 IMAD.MOV.U32 R0, RZ, RZ, 0x7f800001 ;  /* 0x7f800001ff008424 */ /* 0x000fe400078e00ff */
[----:B------:R-:W-:-:S07]  /*22b0*/  @P0 IMAD.SHL.U32 R0, R2, 0x800000, RZ ;  /* 0x0080000002000824 */ /* 0x000fce00078e00ff */
.L_x_13165:
[----:B------:R-:W-:Y:S05]  /*22c0*/  BSYNC.RECONVERGENT B0 ;  /* 0x0000000000007941 */ /* 0x000fea0003800200 */
.L_x_13164:
[----:B------:R-:W-:Y:S01]  /*22d0*/  F2FP.F16.F32.PACK_AB R0, RZ, R0 ;  /* 0x00000000ff00723e */ /* 0x000fe200000000ff */
[----:B------:R-:W-:Y:S06]  /*22e0*/  BRA `(.L_x_13137) ;  /* 0x00000000001c7947 */ /* 0x000fec0003800000 */
.L_x_13161:
[----:B------:R-:W2:Y:S02]  /*22f0*/  LDG.E.64 R2, desc[UR36][R2.64] ;  /* 0x0000002402027981 */ /* 0x000ea4000c1e1b00 */
[----:B--2---:R-:W0:Y:S02]  /*2300*/  I2F.U64 R0, R2 ;  /* 0x0000000200007312 */ /* 0x004e240000301000 */
[----:B0-----:R-:W-:Y:S01]  /*2310*/  F2FP.F16.F32.PACK_AB R0, RZ, R0 ;  /* 0x00000000ff00723e */ /* 0x001fe200000000ff */
[----:B------:R-:W-:Y:S06]  /*2320*/  BRA `(.L_x_13137) ;  /* 0x00000000000c7947 */ /* 0x000fec0003800000 */
.L_x_13160:
[----:B------:R-:W2:Y:S02]  /*2330*/  LDG.E R2, desc[UR36][R2.64] ;  /* 0x0000002402027981 */ /* 0x000ea4000c1e1900 */
[----:B--2---:R-:W-:-:S04]  /*2340*/  I2FP.F32.U32 R0, R2 ;  /* 0x0000000200007245 */ /* 0x004fc80000201000 */
[----:B------:R-:W-:-:S07]  /*2350*/  F2FP.F16.F32.PACK_AB R0, RZ, R0 ;  /* 0x00000000ff00723e */ /* 0x000fce00000000ff */
.L_x_13137:
[----:B------:R-:W2:Y:S01]  /*2360*/  LDC.U16 R5, c[0x0][0x592] ;  /* 0x00016480ff057b82 */ /* 0x000ea20000000400 */
[----:B------:R-:W0:Y:S01]  /*2370*/  LDCU.64 UR6, c[0x0][0x580] ;  /* 0x0000b000ff0677ac */ /* 0x000e220008000a00 */
[----:B------:R-:W-:-:S04]  /*2380*/  UPRMT UR4, UR41, 0x9910, URZ ;  /* 0x0000991029047896 */ /* 0x000fc800080000ff */
[----:B------:R-:W-:Y:S01]  /*2390*/  UISETP.GT.AND UP0, UPT, UR4, 0x9, UPT ;  /* 0x000000090400788c */ /* 0x000fe2000bf04270 */
[----:B01----:R-:W-:-:S04]  /*23a0*/  IADD3 R2, P1, PT, R16, UR6, RZ ;  /* 0x0000000610027c10 */ /* 0x003fc8000ff3e0ff */
[----:B------:R-:W-:Y:S01]  /*23b0*/  IADD3.X R3, PT, PT, RZ, UR7, RZ, P1, !PT ;  /* 0x00000007ff037c10 */ /* 0x000fe20008ffe4ff */
[----:B--2---:R-:W-:-:S05]  /*23c0*/  HADD2.F32 R4, -RZ, R5.H0_H0 ;  /* 0x20000005ff047230 */ /* 0x004fca0000004100 */
[----:B------:R-:W-:-:S13]  /*23d0*/  FSETP.NAN.FTZ.AND P0, PT, R4, R4, PT ;  /* 0x000000040400720b */ /* 0x000fda0003f18000 */
[----:B------:R-:W-:Y:S05]  /*23e0*/  @P0 BRA `(.L_x_13166) ;  /* 0x0000000000180947 */ /* 0x000fea0003800000 */
[----:B-----5:R-:W-:-:S05]  /*23f0*/  HADD2.F32 R5, -RZ, R0.H0_H0 ;  /* 0x20000000ff057230 */ /* 0x020fca0000004100 */
[----:B------:R-:W-:-:S13]  /*2400*/  FSETP.NAN.FTZ.AND P0, PT, R5, R5, PT ;  /* 0x000000050500720b */ /* 0x000fda0003f18000 */
[----:B------:R-:W-:Y:S02]  /*2410*/  @!P0 FMNMX.FTZ R4, R4, R5, PT ;  /* 0x0000000504048209 */ /* 0x000fe40003810000 */
[----:B------:R-:W-:Y:S02]  /*2420*/  PRMT R5, R0, 0x7610, R5 ;  /* 0x0000761000057816 */ /* 0x000fe40000000005 */
[----:B------:R-:W-:-:S04]  /*2430*/  @!P0 F2FP.F16.F32.PACK_AB R4, RZ, R4 ;  /* 0x00000004ff04823e */ /* 0x000fc800000000ff */
[----:B------:R-:W-:-:S07]  /*2440*/  @!P0 PRMT R5, R4, 0x7610, R5 ;  /* 0x0000761004058816 */ /* 0x000fce0000000005 */
.L_x_13166:
        /* <DEDUP_REMOVED lines=9> */
[----:B------:R-:W-:-:S06]  /*24e0*/  HADD2.F32 R5, -RZ, R5.H0_H0 ;  /* 0x20000005ff057230 */ /* 0x000fcc0000004100 */
[----:B------:R-:W0:Y:S02]  /*24f0*/  F2I.FTZ.TRUNC.NTZ R5, R5 ;  /* 0x0000000500057305 */ /* 0x000e24000021f100 */
[----:B0-----:R0:W-:Y:S01]  /*2500*/  STG.E.U8 desc[UR36][R2.64], R5 ;  /* 0x0000000502007986 */ /* 0x0011e2000c101124 */
[----:B------:R-:W-:Y:S05]  /*2510*/  BRA `(.L_x_13172) ;  /* 0x0000000c00807947 */ /* 0x000fea0003800000 */
.L_x_13170:
[----:B------:R-:W-:-:S06]  /*2520*/  HADD2.F32 R5, -RZ, R5.H0_H0 ;  /* 0x20000005ff057230 */ /* 0x000fcc0000004100 */
[----:B------:R-:W0:Y:S02]  /*2530*/  F2I.S64.TRUNC R4, R5 ;  /* 0x0000000500047311 */ /* 0x000e24000020d900 */
[----:B0-----:R0:W-:Y:S01]  /*2540*/  STG.E.U8 desc[UR36][R2.64], R4 ;  /* 0x0000000402007986 */ /* 0x0011e2000c101124 */
[----:B------:R-:W-:Y:S05]  /*2550*/  BRA `(.L_x_13172) ;  /* 0x0000000c00707947 */ /* 0x000fea0003800000 */
.L_x_13169:
        /* <DEDUP_REMOVED lines=10> */
.L_x_13174:
[----:B------:R-:W-:-:S06]  /*2600*/  HADD2.F32 R5, -RZ, R5.H0_H0 ;  /* 0x20000005ff057230 */ /* 0x000fcc0000004100 */
[----:B------:R-:W0:Y:S02]  /*2610*/  F2I.FTZ.TRUNC.NTZ R5, R5 ;  /* 0x0000000500057305 */ /* 0x000e24000021f100 */
[----:B0-----:R0:W-:Y:S01]  /*2620*/  STG.E desc[UR36][R2.64], R5 ;  /* 0x0000000502007986 */ /* 0x0011e2000c101924 */
[----:B------:R-:W-:Y:S05]  /*2630*/  BRA `(.L_x_13172) ;  /* 0x0000000c00387947 */ /* 0x000fea0003800000 */
.L_x_13173:
[----:B------:R-:W-:-:S06]  /*2640*/  HADD2.F32 R5, -RZ, R5.H0_H0 ;  /* 0x20000005ff057230 */ /* 0x000fcc0000004100 */
[----:B------:R-:W0:Y:S02]  /*2650*/  F2I.FTZ.TRUNC.NTZ R5, R5 ;  /* 0x0000000500057305 */ /* 0x000e24000021f100 */
[----:B0-----:R0:W-:Y:S01]  /*2660*/  STG.E.U16 desc[UR36][R2.64], R5 ;  /* 0x0000000502007986 */ /* 0x0011e2000c101524 */
[----:B------:R-:W-:Y:S05]  /*2670*/  BRA `(.L_x_13172) ;  /* 0x0000000c00287947 */ /* 0x000fea0003800000 */
.L_x_13168:
        /* <DEDUP_REMOVED lines=9> */
.L_x_13176:
[----:B------:R0:W-:Y:S01]  /*2710*/  STG.E.U16 desc[UR36][R2.64], R5 ;  /* 0x0000000502007986 */ /* 0x0001e2000c101524 */
[----:B------:R-:W-:Y:S05]  /*2720*/  BRA `(.L_x_13172) ;  /* 0x0000000800fc7947 */ /* 0x000fea0003800000 */
.L_x_13175:
        /* <DEDUP_REMOVED lines=10> */
.L_x_13178:
[----:B-----5:R-:W-:-:S05]  /*27d0*/  HADD2.F32 R0, -RZ, R5.H0_H0 ;  /* 0x20000005ff007230 */ /* 0x020fca0000004100 */
[----:B------:R-:W-:-:S04]  /*27e0*/  F2FP.F16.F32.PACK_AB R0, RZ, R0 ;  /* 0x00000000ff00723e */ /* 0x000fc800000000ff */
[----:B------:R-:W-:-:S05]  /*27f0*/  PRMT R0, R0, 0x5410, RZ ;  /* 0x0000541000007816 */ /* 0x000fca00000000ff */
[----:B------:R0:W-:Y:S01]  /*2800*/  STG.E desc[UR36][R2.64], R0 ;  /* 0x0000000002007986 */ /* 0x0001e2000c101924 */
[----:B------:R-:W-:Y:S05]  /*2810*/  BRA `(.L_x_13172) ;  /* 0x0000000800c07947 */ /* 0x000fea0003800000 */
.L_x_13177:
[----:B------:R-:W-:-:S05]  /*2820*/  HADD2.F32 R4, -RZ, R5.H0_H0 ;  /* 0x20000005ff047230 */ /* 0x000fca0000004100 */
[----:B------:R-:W-:-:S06]  /*2830*/  FMUL.FTZ R4, R4, 1 ;  /* 0x3f80000004047820 */ /* 0x000fcc0000410000 */
[----:B------:R-:W0:Y:S02]  /*2840*/  F2F.F64.F32 R4, R4 ;  /* 0x0000000400047310 */ /* 0x000e240000201800 */
[----:B0-----:R0:W-:Y:S01]  /*2850*/  STG.E.64 desc[UR36][R2.64], R4 ;  /* 0x0000000402007986 */ /* 0x0011e2000c101b24 */
[----:B------:R-:W-:Y:S05]  /*2860*/  BRA `(.L_x_13172) ;  /* 0x0000000800ac7947 */ /* 0x000fea0003800000 */
.L_x_13167:
        /* <DEDUP_REMOVED lines=13> */
.L_x_13181:
[----:B------:R-:W-:Y:S01]  /*2940*/  HADD2.F32 R5, -RZ, R5.H0_H0 ;  /* 0x20000005ff057230 */ /* 0x000fe20000004100 */
[----:B------:R-:W-:-:S04]  /*2950*/  CS2R R6, SRZ ;  /* 0x0000000000067805 */ /* 0x000fc8000001ff00 */
[----:B------:R-:W-:-:S06]  /*2960*/  FMUL.FTZ R5, R5, 1 ;  /* 0x3f80000005057820 */ /* 0x000fcc0000410000 */
[----:B------:R-:W0:Y:S02]  /*2970*/  F2F.F64.F32 R4, R5 ;  /* 0x0000000500047310 */ /* 0x000e240000201800 */
[----:B0-----:R3:W-:Y:S01]  /*2980*/  STG.E.128 desc[UR36][R2.64], R4 ;  /* 0x0000000402007986 */ /* 0x0017e2000c101d24 */
[----:B------:R-:W-:Y:S05]  /*2990*/  BRA `(.L_x_13172) ;  /* 0x0000000800607947 */ /* 0x000fea0003800000 */
.L_x_13180:
        /* <DEDUP_REMOVED lines=8> */
[----:B-----5:R-:W-:-:S03]  /*2a20*/  IMAD.MOV.U32 R0, RZ, RZ, 0x7f ;  /* 0x0000007fff007424 */ /* 0x020fc600078e00ff */
        /* <DEDUP_REMOVED lines=10> */
.L_x_13185:
[----:B------:R-:W-:Y:S05]  /*2ad0*/  BSYNC.RECONVERGENT B0 ;  /* 0x0000000000007941 */ /* 0x000fea0003800200 */
.L_x_13184:
[----:B------:R-:W-:-:S05]  /*2ae0*/  LOP3.LUT R5, R0, 0x80, R5, 0xf8, !PT ;  /* 0x0000008000057812 */ /* 0x000fca00078ef805 */
[----:B------:R0:W-:Y:S01]  /*2af0*/  STG.E.U8 desc[UR36][R2.64], R5 ;  /* 0x0000000502007986 */ /* 0x0001e2000c101124 */
[----:B------:R-:W-:Y:S05]  /*2b00*/  BRA `(.L_x_13172) ;  /* 0x0000000800047947 */ /* 0x000fea0003800000 */
.L_x_13183:
[----:B------:R-:W-:Y:S01]  /*2b10*/  HADD2.F32 R7, -RZ, R5.H0_H0 ;  /* 0x20000005ff077230 */ /* 0x000fe20000004100 */
[----:B------:R-:W-:Y:S04]  /*2b20*/  BSSY.RECONVERGENT B0, `(.L_x_13186) ;  /* 0x000000e000007945 */ /* 0x000fe80003800200 */
[----:B------:R-:W-:Y:S02]  /*2b30*/  LOP3.LUT R6, R7, 0x7fffffff, RZ, 0xc0, !PT ;  /* 0x7fffffff07067812 */ /* 0x000fe400078ec0ff */
[----:B------:R-:W-:Y:S02]  /*2b40*/  SHF.R.U32.HI R5, RZ, 0x18, R7 ;  /* 0x00000018ff057819 */ /* 0x000fe40000011607 */
[----:B------:R-:W-:-:S13]  /*2b50*/  ISETP.GE.U32.AND P1, PT, R6, 0x47800000, PT ;  /* 0x478000000600780c */ /* 0x000fda0003f26070 */
[----:B------:R-:W-:Y:S02]  /*2b60*/  @P1 ISETP.GT.U32.AND P0, PT, R6, 0x7f800000, PT ;  /* 0x7f8000000600180c */ /* 0x000fe40003f04070 */
[----:B-----5:R-:W-:-:S04]  /*2b70*/  @P1 MOV R0, 0x7f ;  /* 0x0000007f00001802 */ /* 0x020fc80000000f00 */
        /* <DEDUP_REMOVED lines=8> */
.L_x_13187:
[----:B------:R-:W-:Y:S05]  /*2c00*/  BSYNC.RECONVERGENT B0 ;  /* 0x0000000000007941 */ /* 0x000fea0003800200 */
.L_x_13186:
[----:B------:R-:W-:-:S05]  /*2c10*/  LOP3.LUT R5, R0, 0x80, R5, 0xf8, !PT ;  /* 0x0000008000057812 */ /* 0x000fca00078ef805 */
[----:B------:R1:W-:Y:S01]  /*2c20*/  STG.E.U8 desc[UR36][R2.64], R5 ;  /* 0x0000000502007986 */ /* 0x0003e2000c101124 */
[----:B------:R-:W-:Y:S05]  /*2c30*/  BRA `(.L_x_13172) ;  /* 0x0000000400b87947 */ /* 0x000fea0003800000 */
.L_x_13182:
[----:B-----5:R-:W-:-:S05]  /*2c40*/  HADD2.F32 R0, -RZ, R5.H0_H0 ;  /* 0x20000005ff007230 */ /* 0x020fca0000004100 */
[----:B------:R-:W-:-:S05]  /*2c50*/  F2FP.BF16.F32.PACK_AB R0, RZ, R0 ;  /* 0x00000000ff00723e */ /* 0x000fca00000010ff */
[----:B------:R2:W-:Y:S01]  /*2c60*/  STG.E.U16 desc[UR36][R2.64], R0 ;  /* 0x0000000002007986 */ /* 0x0005e2000c101524 */
[----:B------:R-:W-:Y:S05]  /*2c70*/  BRA `(.L_x_13172) ;  /* 0x0000000400a87947 */ /* 0x000fea0003800000 */
.L_x_13179:
        /* <DEDUP_REMOVED lines=12> */
.L_x_13190:
[----:B------:R-:W-:Y:S01]  /*2d40*/  HADD2.F32 R5, -RZ, R5.H0_H0 ;  /* 0x20000005ff057230 */ /* 0x000fe20000004100 */
        /* <DEDUP_REMOVED lines=12> */
.L_x_13193:
[----:B------:R-:W-:-:S04]  /*2e10*/  SHF.R.U32.HI R0, RZ, 0x14, R5 ;  /* 0x00000014ff007819 */ /* 0x000fc80000011605 */
[----:B------:R-:W-:-:S04]  /*2e20*/  LOP3.LUT R0, R0, 0x1, RZ, 0xc0, !PT ;  /* 0x0000000100007812 */ /* 0x000fc800078ec0ff */
[----:B------:R-:W-:-:S04]  /*2e30*/  IADD3 R0, PT, PT, R5, 0x487ffff, R0 ;  /* 0x0487ffff05007810 */ /* 0x000fc80007ffe000 */
[----:B------:R-:W-:-:S04]  /*2e40*/  SHF.R.U32.HI R0, RZ, 0x14, R0 ;  /* 0x00000014ff007819 */ /* 0x000fc80000011600 */
[----:B------:R-:W-:-:S07]  /*2e50*/  LOP3.LUT R4, R0, 0xff, RZ, 0xc0, !PT ;  /* 0x000000ff00047812 */ /* 0x000fce00078ec0ff */
.L_x_13194:
[----:B------:R-:W-:-:S04]  /*2e60*/  SHF.R.U32.HI R5, RZ, 0x18, R5 ;  /* 0x00000018ff057819 */ /* 0x000fc80000011605 */
[----:B------:R-:W-:-:S04]  /*2e70*/  LOP3.LUT R4, R4, 0x80, R5, 0xf8, !PT ;  /* 0x0000008004047812 */ /* 0x000fc800078ef805 */
[----:B------:R-:W-:-:S07]  /*2e80*/  PRMT R0, R4, 0x7610, R0 ;  /* 0x0000761004007816 */ /* 0x000fce0000000000 */
.L_x_13192:
[----:B------:R-:W-:Y:S05]  /*2e90*/  BSYNC.RECONVERGENT B0 ;  /* 0x0000000000007941 */ /* 0x000fea0003800200 */
.L_x_13191:
[----:B------:R0:W-:Y:S01]  /*2ea0*/  STG.E.U8 desc[UR36][R2.64], R0 ;  /* 0x0000000002007986 */ /* 0x0001e2000c101124 */
[----:B------:R-:W-:Y:S05]  /*2eb0*/  BRA `(.L_x_13172) ;  /* 0x0000000400187947 */ /* 0x000fea0003800000 */
.L_x_13189:
        /* <DEDUP_REMOVED lines=13> */
.L_x_13197:
[----:B------:R-:W-:-:S04]  /*2f90*/  SHF.R.U32.HI R0, RZ, 0x15, R5 ;  /* 0x00000015ff007819 */ /* 0x000fc80000011605 */
[----:B------:R-:W-:-:S04]  /*2fa0*/  LOP3.LUT R0, R0, 0x1, RZ, 0xc0, !PT ;  /* 0x0000000100007812 */ /* 0x000fc800078ec0ff */
[----:B------:R-:W-:-:S04]  /*2fb0*/  IADD3 R0, PT, PT, R5, 0x88fffff, R0 ;  /* 0x088fffff05007810 */ /* 0x000fc80007ffe000 */
[----:B------:R-:W-:-:S04]  /*2fc0*/  SHF.R.U32.HI R0, RZ, 0x15, R0 ;  /* 0x00000015ff007819 */ /* 0x000fc80000011600 */
[----:B------:R-:W-:-:S07]  /*2fd0*/  LOP3.LUT R4, R0, 0xff, RZ, 0xc0, !PT ;  /* 0x000000ff00047812 */ /* 0x000fce00078ec0ff */
.L_x_13198:
[----:B------:R-:W-:-:S04]  /*2fe0*/  SHF.R.U32.HI R5, RZ, 0x18, R5 ;  /* 0x00000018ff057819 */ /* 0x000fc80000011605 */
[----:B------:R-:W-:-:S04]  /*2ff0*/  LOP3.LUT R4, R4, 0x80, R5, 0xf8, !PT ;  /* 0x0000008004047812 */ /* 0x000fc800078ef805 */
[----:B------:R-:W-:-:S07]  /*3000*/  PRMT R0, R4, 0x7610, R0 ;  /* 0x0000761004007816 */ /* 0x000fce0000000000 */
.L_x_13196:
[----:B------:R-:W-:Y:S05]  /*3010*/  BSYNC.RECONVERGENT B0 ;  /* 0x0000000000007941 */ /* 0x000fea0003800200 */
.L_x_13195:
[----:B------:R0:W-:Y:S01]  /*3020*/  STG.E.U8 desc[UR36][R2.64], R0 ;  /* 0x0000000002007986 */ /* 0x0001e2000c101124 */
[----:B------:R-:W-:Y:S05]  /*3030*/  BRA `(.L_x_13172) ;  /* 0x0000000000b87947 */ /* 0x000fea0003800000 */
.L_x_13188:
[----:B------:R-:W-:-:S09]  /*3040*/  UISETP.NE.AND UP0, UPT, UR4, 0x1c, UPT ;  /* 0x0000001c0400788c */ /* 0x000fd2000bf05270 */
[----:B------:R-:W-:Y:S05]  /*3050*/  BRA.U !UP0, `(.L_x_13199) ;  /* 0x0000000108a47547 */ /* 0x000fea000b800000 */
[----:B------:R-:W-:-:S09]  /*3060*/  UISETP.NE.AND UP0, UPT, UR4, 0x1d, UPT ;  /* 0x0000001d0400788c */ /* 0x000fd2000bf05270 */
[----:B------:R-:W-:Y:S05]  /*3070*/  BRA.U !UP0, `(.L_x_13200) ;  /* 0x00000001088c7547 */ /* 0x000fea000b800000 */
[----:B------:R-:W-:-:S09]  /*3080*/  UISETP.NE.AND UP0, UPT, UR4, 0x2c, UPT ;  /* 0x0000002c0400788c */ /* 0x000fd2000bf05270 */
[----:B------:R-:W-:Y:S05]  /*3090*/  BRA.U !UP0, `(.L_x_13201) ;  /* 0x0000000108447547 */ /* 0x000fea000b800000 */
.L_x_13171:
[----:B------:R-:W-:Y:S01]  /*30a0*/  MOV R2, 0x0 ;  /* 0x0000000000027802 */ /* 0x000fe20000000f00 */
[----:B------:R-:W0:Y:S01]  /*30b0*/  LDCU.64 UR6, c[0x4][0x188] ;  /* 0x01003100ff0677ac */ /* 0x000e220008000a00 */
[----:B------:R-:W-:Y:S02]  /*30c0*/  HFMA2 R8, -RZ, RZ, 0, 6.020069122314453125e-06 ;  /* 0x00000065ff087431 */ /* 0x000fe400000001ff */
        /* <DEDUP_REMOVED lines=12> */
[----:B--2--5:R-:W-:Y:S05]  /*3190*/  CALL.ABS.NOINC R2 ;  /* 0x0000000002007343 */ /* 0x024fea0003c00000 */
.L_x_13202:
[----:B------:R-:W-:Y:S05]  /*31a0*/  BRA `(.L_x_13172) ;  /* 0x00000000005c7947 */ /* 0x000fea0003800000 */
.L_x_13201:
[----:B------:R-:W-:-:S05]  /*31b0*/  HADD2.F32 R5, -RZ, R5.H0_H0 ;  /* 0x20000005ff057230 */ /* 0x000fca0000004100 */
        /* <DEDUP_REMOVED lines=15> */
.L_x_13200:
[----:B------:R-:W-:-:S06]  /*32b0*/  HADD2.F32 R5, -RZ, R5.H0_H0 ;  /* 0x20000005ff057230 */ /* 0x000fcc0000004100 */
[----:B------:R-:W0:Y:S02]  /*32c0*/  F2I.U64.TRUNC R4, R5 ;  /* 0x0000000500047311 */ /* 0x000e24000020d800 */
[----:B0-----:R0:W-:Y:S01]  /*32d0*/  STG.E.64 desc[UR36][R2.64], R4 ;  /* 0x0000000402007986 */ /* 0x0011e2000c101b24 */
[----:B------:R-:W-:Y:S05]  /*32e0*/  BRA `(.L_x_13172) ;  /* 0x00000000000c7947 */ /* 0x000fea0003800000 */
.L_x_13199:
[----:B------:R-:W-:-:S06]  /*32f0*/  HADD2.F32 R5, -RZ, R5.H0_H0 ;  /* 0x20000005ff057230 */ /* 0x000fcc0000004100 */
[----:B------:R-:W0:Y:S02]  /*3300*/  F2I.FTZ.U32.TRUNC.NTZ R5, R5 ;  /* 0x0000000500057305 */ /* 0x000e24000021f000 */
[----:B0-----:R0:W-:Y:S02]  /*3310*/  STG.E desc[UR36][R2.64], R5 ;  /* 0x0000000502007986 */ /* 0x0011e4000c101924 */
.L_x_13172:
[----:B------:R-:W-:-:S07]  /*3320*/  VIADD R17, R17, 0x80 ;  /* 0x0000008011117836 */ /* 0x000fce0000000000 */
.L_x_13130:
[----:B------:R-:W-:Y:S05]  /*3330*/  BSYNC.RECONVERGENT B6 ;  /* 0x0000000000067941 */ /* 0x000fea0003800200 */
.L_x_13129:
[----:B------:R-:W0:Y:S01]  /*3340*/  LDCU UR4, c[0x0][0x380] ;  /* 0x00007000ff0477ac */ /* 0x000e220008000800 */
[----:B------:R-:W-:Y:S01]  /*3350*/  BSSY.RECONVERGENT B6, `(.L_x_13203) ;  /* 0x0000323000067945 */ /* 0x000fe20003800200 */
[----:B0-----:R-:W-:-:S13]  /*3360*/  ISETP.GE.AND P0, PT, R17, UR4, PT ;  /* 0x0000000411007c0c */ /* 0x001fda000bf06270 */
[----:B------:R-:W-:Y:S05]  /*3370*/  @P0 BRA `(.L_x_13204) ;  /* 0x0000003000800947 */ /* 0x000fea0003800000 */
[----:B------:R-:W0:Y:S01]  /*3380*/  LDCU UR4, c[0x0][0x388] ;  /* 0x00007100ff0477ac */ /* 0x000e220008000800 */
[----:B------:R-:W-:Y:S02]  /*3390*/  HFMA2 R16, -RZ, RZ, 0, 0 ;  /* 0x00000000ff107431 */ /* 0x000fe400000001ff */
[----:B--2--5:R-:W-:Y:S01]  /*33a0*/  IMAD.MOV.U32 R0, RZ, RZ, RZ ;  /* 0x000000ffff007224 */ /* 0x024fe200078e00ff */
[----:B0-----:R-:W-:-:S09]  /*33b0*/  UISETP.NE.AND UP0, UPT, UR4, URZ, UPT ;  /* 0x000000ff0400728c */ /* 0x001fd2000bf05270 */
[----:B------:R-:W-:Y:S05]  /*33c0*/  BRA.U !UP0, `(.L_x_13205) ;  /* 0x0000001108a87547 */ /* 0x000fea000b800000 */
[----:B------:R-:W1:Y:S01]  /*33d0*/  LDCU.64 UR4, c[0x0][0x390] ;  /* 0x00007200ff0477ac */ /* 0x000e620008000a00 */
[----:B------:R-:W-:Y:S01]  /*33e0*/  IMAD.MOV.U32 R16, RZ, RZ, RZ ;  /* 0x000000ffff107224 */ /* 0x000fe200078e00ff */
[----:B------:R-:W0:Y:S01]  /*33f0*/  LDCU UR6, c[0x0][0x38c] ;  /* 0x00007180ff0677ac */ /* 0x000e220008000800 */
[----:B------:R-:W2:Y:S01]  /*3400*/  LDCU.64 UR8, c[0x0][0x4b8] ;  /* 0x00009700ff0877ac */ /* 0x000ea20008000a00 */
[----:B------:R-:W-:Y:S01]  /*3410*/  UISETP.NE.AND UP0, UPT, UR40, URZ, UPT ;  /* 0x000000ff2800728c */ /* 0x000fe2000bf05270 */
[----:B-1-34-:R-:W-:-:S05]  /*3420*/  IMAD.HI.U32 R2, R17, UR4, R16 ;  /* 0x0000000411027c27 */ /* 0x01afca000f8e0010 */
[----:B------:R-:W-:-:S05]  /*3430*/  SHF.R.U32.HI R3, RZ, UR5, R2 ;  /* 0x00000005ff037c19 */ /* 0x000fca0008011602 */
[----:B------:R-:W-:-:S04]  /*3440*/  IMAD.MOV R0, RZ, RZ, -R3 ;  /* 0x000000ffff007224 */ /* 0x000fc800078e0a03 */
[----:B0-----:R-:W-:-:S04]  /*3450*/  IMAD R0, R0, UR6, R17 ;  /* 0x0000000600007c24 */ /* 0x001fc8000f8e0211 */
        /* <DEDUP_REMOVED lines=289> */
.L_x_13205:
[----:B------:R-:W1:Y:S01]  /*4670*/  LDCU.64 UR6, c[0x0][0x588] ;  /* 0x0000b100ff0677ac */ /* 0x000e620008000a00 */
[----:B------:R-:W-:-:S04]  /*4680*/  UPRMT UR4, UR42, 0x9910, URZ ;  /* 0x000099102a047896 */ /* 0x000fc800080000ff */
[----:B------:R-:W-:Y:S01]  /*4690*/  UISETP.GT.AND UP0, UPT, UR4, 0x9, UPT ;  /* 0x000000090400788c */ /* 0x000fe2000bf04270 */
[----:B-1-34-:R-:W-:-:S04]  /*46a0*/  IADD3 R2, P0, PT, R0, UR6, RZ ;  /* 0x0000000600027c10 */ /* 0x01afc8000ff1e0ff */
        /* <DEDUP_REMOVED lines=14> */
.L_x_13209:
[----:B------:R-:W2:Y:S02]  /*4790*/  LDG.E.U8 R2, desc[UR36][R2.64] ;  /* 0x0000002402027981 */ /* 0x000ea4000c1e1100 */
[----:B--2---:R-:W-:-:S04]  /*47a0*/  I2FP.F32.U32 R0, R2 ;  /* 0x0000000200007245 */ /* 0x004fc80000201000 */
[----:B------:R-:W-:Y:S01]  /*47b0*/  F2FP.F16.F32.PACK_AB R0, RZ, R0 ;  /* 0x00000000ff00723e */ /* 0x000fe200000000ff */
[----:B------:R-:W-:Y:S06]  /*47c0*/  BRA `(.L_x_13211) ;  /* 0x0000000c007c7947 */ /* 0x000fec0003800000 */
.L_x_13208:
        /* <DEDUP_REMOVED lines=10> */
.L_x_13213:
[----:B------:R-:W2:Y:S02]  /*4870*/  LDG.E R2, desc[UR36][R2.64] ;  /* 0x0000002402027981 */ /* 0x000ea4000c1e1900 */
[----:B--2---:R-:W-:-:S04]  /*4880*/  I2FP.F32.S32 R0, R2 ;  /* 0x0000000200007245 */ /* 0x004fc80000201400 */
[----:B------:R-:W-:Y:S01]  /*4890*/  F2FP.F16.F32.PACK_AB R0, RZ, R0 ;  /* 0x00000000ff00723e */ /* 0x000fe200000000ff */
[----:B------:R-:W-:Y:S06]  /*48a0*/  BRA `(.L_x_13211) ;  /* 0x0000000c00447947 */ /* 0x000fec0003800000 */
.L_x_13212:
[----:B------:R-:W2:Y:S02]  /*48b0*/  LDG.E.U16 R2, desc[UR36][R2.64] ;  /* 0x0000002402027981 */ /* 0x000ea4000c1e1500 */
[----:B--2---:R-:W0:Y:S02]  /*48c0*/  I2F.S16 R0, R2 ;  /* 0x0000000200007306 */ /* 0x004e240000101400 */
[----:B0-----:R-:W-:Y:S01]  /*48d0*/  F2FP.F16.F32.PACK_AB R0, RZ, R0 ;  /* 0x00000000ff00723e */ /* 0x001fe200000000ff */
[----:B------:R-:W-:Y:S06]  /*48e0*/  BRA `(.L_x_13211) ;  /* 0x0000000c00347947 */ /* 0x000fec0003800000 */
.L_x_13207:
        /* <DEDUP_REMOVED lines=9> */
.L_x_13215:
[----:B------:R1:W5:Y:S01]  /*4980*/  LDG.E.U16 R0, desc[UR36][R2.64] ;  /* 0x0000002402007981 */ /* 0x000362000c1e1500 */
[----:B------:R-:W-:Y:S05]  /*4990*/  BRA `(.L_x_13211) ;  /* 0x0000000c00087947 */ /* 0x000fea0003800000 */
.L_x_13214:
        /* <DEDUP_REMOVED lines=9> */
.L_x_13217:
[----:B------:R0:W5:Y:S01]  /*4a30*/  LDG.E.U16 R0, desc[UR36][R2.64] ;  /* 0x0000002402007981 */ /* 0x000162000c1e1500 */
[----:B------:R-:W-:Y:S05]  /*4a40*/  BRA `(.L_x_13211) ;  /* 0x0000000800dc7947 */ /* 0x000fea0003800000 */
.L_x_13216:
        /* <DEDUP_REMOVED lines=8> */
.L_x_13206:
        /* <DEDUP_REMOVED lines=13> */
.L_x_13220:
        /* <DEDUP_REMOVED lines=8> */
.L_x_13219:
        /* <DEDUP_REMOVED lines=27> */
.L_x_13222:
        /* <DEDUP_REMOVED lines=13> */
.L_x_13221:
[----:B------:R-:W2:Y:S02]  /*4ea0*/  LDG.E.U16 R0, desc[UR36][R2.64] ;  /* 0x0000002402007981 */ /* 0x000ea4000c1e1500 */
[----:B--2---:R-:W-:-:S05]  /*4eb0*/  IMAD.U32 R0, R0, 0x10000, RZ ;  /* 0x0001000000007824 */ /* 0x004fca00078e00ff */
[----:B------:R-:W-:Y:S01]  /*4ec0*/  F2FP.F16.F32.PACK_AB R0, RZ, R0 ;  /* 0x00000000ff00723e */ /* 0x000fe200000000ff */
[----:B------:R-:W-:Y:S06]  /*4ed0*/  BRA `(.L_x_13211) ;  /* 0x0000000400b87947 */ /* 0x000fec0003800000 */
.L_x_13218:
        /* <DEDUP_REMOVED lines=12> */
.L_x_13225:
        /* <DEDUP_REMOVED lines=21> */
.L_x_13229:
[----:B------:R-:W-:Y:S05]  /*50f0*/  BSYNC.RECONVERGENT B1 ;  /* 0x0000000000017941 */ /* 0x000fea0003800200 */
.L_x_13228:
[----:B------:R-:W-:Y:S02]  /*5100*/  SHF.L.U32 R0, R0, 0x14, RZ ;  /* 0x0000001400007819 */ /* 0x000fe400000006ff */
[----:B------:R-:W-:-:S04]  /*5110*/  LEA R2, R2, 0x3b800000, 0x17 ;  /* 0x3b80000002027811 */ /* 0x000fc800078eb8ff */
[----:B------:R-:W-:-:S07]  /*5120*/  LOP3.LUT R0, R2, R0, R7, 0xfe, !PT ;  /* 0x0000000002007212 */ /* 0x000fce00078efe07 */
.L_x_13227:
[----:B------:R-:W-:Y:S05]  /*5130*/  BSYNC.RECONVERGENT B0 ;  /* 0x0000000000007941 */ /* 0x000fea0003800200 */
.L_x_13226:
[----:B------:R-:W-:Y:S01]  /*5140*/  F2FP.F16.F32.PACK_AB R0, RZ, R0 ;  /* 0x00000000ff00723e */ /* 0x000fe200000000ff */
[----:B------:R-:W-:Y:S06]  /*5150*/  BRA `(.L_x_13211) ;  /* 0x0000000400187947 */ /* 0x000fec0003800000 */
.L_x_13224:
        /* <DEDUP_REMOVED lines=21> */
.L_x_13233:
[----:B------:R-:W-:Y:S05]  /*52b0*/  BSYNC.RECONVERGENT B1 ;  /* 0x0000000000017941 */ /* 0x000fea0003800200 */
.L_x_13232:
[----:B------:R-:W-:Y:S01]  /*52c0*/  IMAD.SHL.U32 R0, R0, 0x200000, RZ ;  /* 0x0020000000007824 */ /* 0x000fe200078e00ff */
[----:B------:R-:W-:-:S04]  /*52d0*/  LEA R2, R2, 0x37800000, 0x17 ;  /* 0x3780000002027811 */ /* 0x000fc800078eb8ff */
[----:B------:R-:W-:-:S07]  /*52e0*/  LOP3.LUT R0, R2, R0, R7, 0xfe, !PT ;  /* 0x0000000002007212 */ /* 0x000fce00078efe07 */
.L_x_13231:
[----:B------:R-:W-:Y:S05]  /*52f0*/  BSYNC.RECONVERGENT B0 ;  /* 0x0000000000007941 */ /* 0x000fea0003800200 */
.L_x_13230:
[----:B------:R-:W-:Y:S01]  /*5300*/  F2FP.F16.F32.PACK_AB R0, RZ, R0 ;  /* 0x00000000ff00723e */ /* 0x000fe200000000ff */
[----:B------:R-:W-:Y:S06]  /*5310*/  BRA `(.L_x_13211) ;  /* 0x0000000000a87947 */ /* 0x000fec0003800000 */
.L_x_13223:
        /* <DEDUP_REMOVED lines=14> */
.L_x_13237:
[----:B------:R-:W-:Y:S05]  /*5400*/  BSYNC.RECONVERGENT B0 ;  /* 0x0000000000007941 */ /* 0x000fea0003800200 */
.L_x_13236:
[----:B------:R-:W-:Y:S01]  /*5410*/  F2FP.F16.F32.PACK_AB R0, RZ, R0 ;  /* 0x00000000ff00723e */ /* 0x000fe200000000ff */
[----:B------:R-:W-:Y:S06]  /*5420*/  BRA `(.L_x_13211) ;  /* 0x0000000000647947 */ /* 0x000fec0003800000 */
.L_x_13210:
        /* <DEDUP_REMOVED lines=16> */
.L_x_13238:
[----:B------:R-:W-:Y:S01]  /*5530*/  PRMT R0, RZ, 0x7610, R0 ;  /* 0x00007610ff007816 */ /* 0x000fe20000000000 */
[----:B------:R-:W-:Y:S06]  /*5540*/  BRA `(.L_x_13211) ;  /* 0x00000000001c7947 */ /* 0x000fec0003800000 */
.L_x_13235:
[----:B------:R-:W2:Y:S02]  /*5550*/  LDG.E.64 R2, desc[UR36][R2.64] ;  /* 0x0000002402027981 */ /* 0x000ea4000c1e1b00 */
[----:B--2---:R-:W0:Y:S02]  /*5560*/  I2F.U64 R0, R2 ;  /* 0x0000000200007312 */ /* 0x004e240000301000 */
[----:B0-----:R-:W-:Y:S01]  /*5570*/  F2FP.F16.F32.PACK_AB R0, RZ, R0 ;  /* 0x00000000ff00723e */ /* 0x001fe200000000ff */
[----:B------:R-:W-:Y:S06]  /*5580*/  BRA `(.L_x_13211) ;  /* 0x00000000000c7947 */ /* 0x000fec0003800000 */
.L_x_13234:
[----:B------:R-:W2:Y:S02]  /*5590*/  LDG.E R2, desc[UR36][R2.64] ;  /* 0x0000002402027981 */ /* 0x000ea4000c1e1900 */
[----:B--2---:R-:W-:-:S04]  /*55a0*/  I2FP.F32.U32 R0, R2 ;  /* 0x0000000200007245 */ /* 0x004fc80000201000 */
[----:B------:R-:W-:-:S07]  /*55b0*/  F2FP.F16.F32.PACK_AB R0, RZ, R0 ;  /* 0x00000000ff00723e */ /* 0x000fce00000000ff */
.L_x_13211:
        /* <DEDUP_REMOVED lines=9> */
[----:B-----5:R-:W-:Y:S01]  /*5650*/  HADD2.F32 R4, -RZ, R0.H0_H0 ;  /* 0x20000000ff047230 */ /* 0x020fe20000004100 */
[----:B------:R-:W-:-:S04]  /*5660*/  PRMT R5, R0, 0x7610, R5 ;  /* 0x0000761000057816 */ /* 0x000fc80000000005 */
[----:B------:R-:W-:-:S13]  /*5670*/  FSETP.NAN.FTZ.AND P0, PT, R4, R4, PT ;  /* 0x000000040400720b */ /* 0x000fda0003f18000 */
[----:B------:R-:W-:-:S04]  /*5680*/  @!P0 FMNMX.FTZ R4, R7, R4, PT ;  /* 0x0000000407048209 */ /* 0x000fc80003810000 */
[----:B------:R-:W-:-:S04]  /*5690*/  @!P0 F2FP.F16.F32.PACK_AB R4, RZ, R4 ;  /* 0x00000004ff04823e */ /* 0x000fc800000000ff */
[----:B------:R-:W-:-:S07]  /*56a0*/  @!P0 PRMT R5, R4, 0x7610, R5 ;  /* 0x0000761004058816 */ /* 0x000fce0000000005 */
.L_x_13239:
        /* <DEDUP_REMOVED lines=13> */
.L_x_13243:
[----:B------:R-:W-:-:S06]  /*5780*/  HADD2.F32 R5, -RZ, R5.H0_H0 ;  /* 0x20000005ff057230 */ /* 0x000fcc0000004100 */
[----:B------:R-:W0:Y:S02]  /*5790*/  F2I.S64.TRUNC R4, R5 ;  /* 0x0000000500047311 */ /* 0x000e24000020d900 */
[----:B0-----:R0:W-:Y:S01]  /*57a0*/  STG.E.U8 desc[UR36][R2.64], R4 ;  /* 0x0000000402007986 */ /* 0x0011e2000c101124 */
[----:B------:R-:W-:Y:S05]  /*57b0*/  BRA `(.L_x_13245) ;  /* 0x0000000c006c7947 */ /* 0x000fea0003800000 */
.L_x_13242:
        /* <DEDUP_REMOVED lines=10> */
.L_x_13247:
[----:B------:R-:W-:-:S06]  /*5860*/  HADD2.F32 R5, -RZ, R5.H0_H0 ;  /* 0x20000005ff057230 */ /* 0x000fcc0000004100 */
[----:B------:R-:W0:Y:S02]  /*5870*/  F2I.FTZ.TRUNC.NTZ R5, R5 ;  /* 0x0000000500057305 */ /* 0x000e24000021f100 */
[----:B0-----:R0:W-:Y:S01]  /*5880*/  STG.E desc[UR36][R2.64], R5 ;  /* 0x0000000502007986 */ /* 0x0011e2000c101924 */
[----:B------:R-:W-:Y:S05]  /*5890*/  BRA `(.L_x_13245) ;  /* 0x0000000c00347947 */ /* 0x000fea0003800000 */
.L_x_13246:
[----:B------:R-:W-:-:S06]  /*58a0*/  HADD2.F32 R5, -RZ, R5.H0_H0 ;  /* 0x20000005ff057230 */ /* 0x000fcc0000004100 */
[----:B------:R-:W0:Y:S02]  /*58b0*/  F2I.FTZ.TRUNC.NTZ R5, R5 ;  /* 0x0000000500057305 */ /* 0x000e24000021f100 */
[----:B0-----:R0:W-:Y:S01]  /*58c0*/  STG.E.U16 desc[UR36][R2.64], R5 ;  /* 0x0000000502007986 */ /* 0x0011e2000c101524 */
[----:B------:R-:W-:Y:S05]  /*58d0*/  BRA `(.L_x_13245) ;  /* 0x0000000c00247947 */ /* 0x000fea0003800000 */
.L_x_13241:
        /* <DEDUP_REMOVED lines=9> */
.L_x_13249:
[----:B------:R0:W-:Y:S01]  /*5970*/  STG.E.U16 desc[UR36][R2.64], R5 ;  /* 0x0000000502007986 */ /* 0x0001e2000c101524 */
[----:B------:R-:W-:Y:S05]  /*5980*/  BRA `(.L_x_13245) ;  /* 0x0000000800f87947 */ /* 0x000fea0003800000 */
.L_x_13248:
        /* <DEDUP_REMOVED lines=10> */
.L_x_13251:
[----:B-----5:R-:W-:-:S05]  /*5a30*/  HADD2.F32 R0, -RZ, R5.H0_H0 ;  /* 0x20000005ff007230 */ /* 0x020fca0000004100 */
[----:B------:R-:W-:-:S04]  /*5a40*/  F2FP.F16.F32.PACK_AB R0, RZ, R0 ;  /* 0x00000000ff00723e */ /* 0x000fc800000000ff */
[----:B------:R-:W-:-:S05]  /*5a50*/  PRMT R0, R0, 0x5410, RZ ;  /* 0x0000541000007816 */ /* 0x000fca00000000ff */
[----:B------:R0:W-:Y:S01]  /*5a60*/  STG.E desc[UR36][R2.64], R0 ;  /* 0x0000000002007986 */ /* 0x0001e2000c101924 */
[----:B------:R-:W-:Y:S05]  /*5a70*/  BRA `(.L_x_13245) ;  /* 0x0000000800bc7947 */ /* 0x000fea0003800000 */
.L_x_13250:
[----:B------:R-:W-:-:S05]  /*5a80*/  HADD2.F32 R4, -RZ, R5.H0_H0 ;  /* 0x20000005ff047230 */ /* 0x000fca0000004100 */
[----:B------:R-:W-:-:S06]  /*5a90*/  FMUL.FTZ R4, R4, 1 ;  /* 0x3f80000004047820 */ /* 0x000fcc0000410000 */
[----:B------:R-:W0:Y:S02]  /*5aa0*/  F2F.F64.F32 R4, R4 ;  /* 0x0000000400047310 */ /* 0x000e240000201800 */
[----:B0-----:R0:W-:Y:S01]  /*5ab0*/  STG.E.64 desc[UR36][R2.64], R4 ;  /* 0x0000000402007986 */ /* 0x0011e2000c101b24 */
[----:B------:R-:W-:Y:S05]  /*5ac0*/  BRA `(.L_x_13245) ;  /* 0x0000000800a87947 */ /* 0x000fea0003800000 */
.L_x_13240:
        /* <DEDUP_REMOVED lines=14> */
.L_x_13255:
[----:B------:R-:W-:Y:S01]  /*5bb0*/  HADD2.F32 R5, -RZ, R5.H0_H0 ;  /* 0x20000005ff057230 */ /* 0x000fe20000004100 */
        /* <DEDUP_REMOVED lines=17> */
.L_x_13258:
[----:B------:R-:W-:-:S04]  /*5cd0*/  SHF.R.U32.HI R5, RZ, 0x18, R5 ;  /* 0x00000018ff057819 */ /* 0x000fc80000011605 */
[----:B------:R-:W-:-:S07]  /*5ce0*/  LOP3.LUT R0, R0, 0x80, R5, 0xf8, !PT ;  /* 0x0000008000007812 */ /* 0x000fce00078ef805 */
.L_x_13257:
[----:B------:R-:W-:Y:S05]  /*5cf0*/  BSYNC.RECONVERGENT B0 ;  /* 0x0000000000007941 */ /* 0x000fea0003800200 */
.L_x_13256:
[----:B------:R3:W-:Y:S01]  /*5d00*/  STG.E.U8 desc[UR36][R2.64], R0 ;  /* 0x0000000002007986 */ /* 0x0007e2000c101124 */
[----:B------:R-:W-:Y:S05]  /*5d10*/  BRA `(.L_x_13245) ;  /* 0x0000000800147947 */ /* 0x000fea0003800000 */
.L_x_13254:
        /* <DEDUP_REMOVED lines=18> */
.L_x_13261:
[----:B------:R-:W-:-:S04]  /*5e40*/  SHF.R.U32.HI R5, RZ, 0x18, R5 ;  /* 0x00000018ff057819 */ /* 0x000fc80000011605 */
[----:B------:R-:W-:-:S07]  /*5e50*/  LOP3.LUT R0, R0, 0x80, R5, 0xf8, !PT ;  /* 0x0000008000007812 */ /* 0x000fce00078ef805 */
.L_x_13260:
[----:B------:R-:W-:Y:S05]  /*5e60*/  BSYNC.RECONVERGENT B0 ;  /* 0x0000000000007941 */ /* 0x000fea0003800200 */
.L_x_13259:
[----:B------:R0:W-:Y:S01]  /*5e70*/  STG.E.U8 desc[UR36][R2.64], R0 ;  /* 0x0000000002007986 */ /* 0x0001e2000c101124 */
[----:B------:R-:W-:Y:S05]  /*5e80*/  BRA `(.L_x_13245) ;  /* 0x0000000400b87947 */ /* 0x000fea0003800000 */
.L_x_13253:
        /* <DEDUP_REMOVED lines=22> */
.L_x_13263:
[----:B------:R-:W-:-:S06]  /*5ff0*/  HADD2.F32 R5, -RZ, R5.H0_H0 ;  /* 0x20000005ff057230 */ /* 0x000fcc0000004100 */
[----:B------:R-:W0:Y:S02]  /*6000*/  F2I.U64.TRUNC R4, R5 ;  /* 0x0000000500047311 */ /* 0x000e24000020d800 */
[----:B0-----:R1:W-:Y:S01]  /*6010*/  STG.E.64 desc[UR36][R2.64], R4 ;  /* 0x0000000402007986 */ /* 0x0013e2000c101b24 */
[----:B------:R-:W-:Y:S05]  /*6020*/  BRA `(.L_x_13245) ;  /* 0x0000000400507947 */ /* 0x000fea0003800000 */
.L_x_13262:
[----:B------:R-:W-:-:S06]  /*6030*/  HADD2.F32 R5, -RZ, R5.H0_H0 ;  /* 0x20000005ff057230 */ /* 0x000fcc0000004100 */
[----:B------:R-:W0:Y:S02]  /*6040*/  F2I.FTZ.U32.TRUNC.NTZ R5, R5 ;  /* 0x0000000500057305 */ /* 0x000e24000021f000 */
[----:B0-----:R0:W-:Y:S01]  /*6050*/  STG.E desc[UR36][R2.64], R5 ;  /* 0x0000000502007986 */ /* 0x0011e2000c101924 */
[----:B------:R-:W-:Y:S05]  /*6060*/  BRA `(.L_x_13245) ;  /* 0x0000000400407947 */ /* 0x000fea0003800000 */
.L_x_13252:
        /* <DEDUP_REMOVED lines=11> */
.L_x_13265:
[----:B------:R-:W-:Y:S01]  /*6120*/  HADD2.F32 R5, -RZ, R5.H0_H0 ;  /* 0x20000005ff057230 */ /* 0x000fe20000004100 */
[----:B------:R-:W-:-:S04]  /*6130*/  CS2R R6, SRZ ;  /* 0x0000000000067805 */ /* 0x000fc8000001ff00 */
[----:B------:R-:W-:-:S06]  /*6140*/  FMUL.FTZ R5, R5, 1 ;  /* 0x3f80000005057820 */ /* 0x000fcc0000410000 */
[----:B------:R-:W0:Y:S02]  /*6150*/  F2F.F64.F32 R4, R5 ;  /* 0x0000000500047310 */ /* 0x000e240000201800 */
[----:B0-----:R0:W-:Y:S01]  /*6160*/  STG.E.128 desc[UR36][R2.64], R4 ;  /* 0x0000000402007986 */ /* 0x0011e2000c101d24 */
[----:B------:R-:W-:Y:S05]  /*6170*/  BRA `(.L_x_13245) ;  /* 0x0000000000fc7947 */ /* 0x000fea0003800000 */
.L_x_13264:
[----:B------:R-:W-:-:S09]  /*6180*/  UISETP.NE.AND UP0, UPT, UR4, 0xf, UPT ;  /* 0x0000000f0400788c */ /* 0x000fd2000bf05270 */
[----:B------:R-:W-:Y:S05]  /*6190*/  BRA.U !UP0, `(.L_x_13266) ;  /* 0x0000000108e87547 */ /* 0x000fea000b800000 */
[----:B------:R-:W-:-:S09]  /*61a0*/  UISETP.NE.AND UP0, UPT, UR4, 0x17, UPT ;  /* 0x000000170400788c */ /* 0x000fd2000bf05270 */
[----:B------:R-:W-:Y:S05]  /*61b0*/  BRA.U !UP0, `(.L_x_13267) ;  /* 0x0000000108907547 */ /* 0x000fea000b800000 */
[----:B------:R-:W-:-:S09]  /*61c0*/  UISETP.NE.AND UP0, UPT, UR4, 0x18, UPT ;  /* 0x000000180400788c */ /* 0x000fd2000bf05270 */
[----:B------:R-:W-:Y:S05]  /*61d0*/  BRA.U !UP0, `(.L_x_13268) ;  /* 0x0000000108447547 */ /* 0x000fea000b800000 */
.L_x_13244:
        /* <DEDUP_REMOVED lines=16> */
.L_x_13269:
[----:B------:R-:W-:Y:S05]  /*62e0*/  BRA `(.L_x_13245) ;  /* 0x0000000000a07947 */ /* 0x000fea0003800000 */
.L_x_13268:
[----:B------:R-:W-:Y:S01]  /*62f0*/  HADD2.F32 R7, -RZ, R5.H0_H0 ;  /* 0x20000005ff077230 */ /* 0x000fe20000004100 */
        /* <DEDUP_REMOVED lines=12> */
.L_x_13271:
[----:B------:R-:W-:Y:S05]  /*63c0*/  BSYNC.RECONVERGENT B0 ;  /* 0x0000000000007941 */ /* 0x000fea0003800200 */
.L_x_13270:
[----:B------:R-:W-:-:S05]  /*63d0*/  LOP3.LUT R5, R0, 0x80, R5, 0xf8, !PT ;  /* 0x0000008000057812 */ /* 0x000fca00078ef805 */
[----:B------:R0:W-:Y:S01]  /*63e0*/  STG.E.U8 desc[UR36][R2.64], R5 ;  /* 0x0000000502007986 */ /* 0x0001e2000c101124 */
[----:B------:R-:W-:Y:S05]  /*63f0*/  BRA `(.L_x_13245) ;  /* 0x00000000005c7947 */ /* 0x000fea0003800000 */
.L_x_13267:
[----:B------:R-:W-:Y:S01]  /*6400*/  HADD2.F32 R5, -RZ, R5.H0_H0 ;  /* 0x20000005ff057230 */ /* 0x000fe20000004100 */
        /* <DEDUP_REMOVED lines=11> */
.L_x_13273:
[----:B-----5:R-:W-:Y:S01]  /*64c0*/  IMAD.MOV.U32 R0, RZ, RZ, 0x7f ;  /* 0x0000007fff007424 */ /* 0x020fe200078e00ff */
[----:B------:R-:W-:-:S04]  /*64d0*/  ISETP.GT.U32.AND P0, PT, R4, 0x7f800000, PT ;  /* 0x7f8000000400780c */ /* 0x000fc80003f04070 */
[----:B------:R-:W-:-:S09]  /*64e0*/  SEL R0, R0, 0x7c, P0 ;  /* 0x0000007c00007807 */ /* 0x000fd20000000000 */
.L_x_13274:
[----:B------:R-:W-:Y:S05]  /*64f0*/  BSYNC.RECONVERGENT B0 ;  /* 0x0000000000007941 */ /* 0x000fea0003800200 */
.L_x_13272:
[----:B------:R-:W-:-:S04]  /*6500*/  SHF.R.U32.HI R5, RZ, 0x18, R5 ;  /* 0x00000018ff057819 */ /* 0x000fc80000011605 */
[----:B------:R-:W-:-:S05]  /*6510*/  LOP3.LUT R5, R0, 0x80, R5, 0xf8, !PT ;  /* 0x0000008000057812 */ /* 0x000fca00078ef805 */
[----:B------:R0:W-:Y:S01]  /*6520*/  STG.E.U8 desc[UR36][R2.64], R5 ;  /* 0x0000000502007986 */ /* 0x0001e2000c101124 */
[----:B------:R-:W-:Y:S05]  /*6530*/  BRA `(.L_x_13245) ;  /* 0x00000000000c7947 */ /* 0x000fea0003800000 */
.L_x_13266:
[----:B-----5:R-:W-:-:S05]  /*6540*/  HADD2.F32 R0, -RZ, R5.H0_H0 ;  /* 0x20000005ff007230 */ /* 0x020fca0000004100 */
[----:B------:R-:W-:-:S05]  /*6550*/  F2FP.BF16.F32.PACK_AB R0, RZ, R0 ;  /* 0x00000000ff00723e */ /* 0x000fca00000010ff */
[----:B------:R0:W-:Y:S02]  /*6560*/  STG.E.U16 desc[UR36][R2.64], R0 ;  /* 0x0000000002007986 */ /* 0x0001e4000c101524 */
.L_x_13245:
[----:B------:R-:W-:-:S07]  /*6570*/  IADD3 R17, PT, PT, R17, 0x80, RZ ;  /* 0x0000008011117810 */ /* 0x000fce0007ffe0ff */
.L_x_13204:
[----:B------:R-:W-:Y:S05]  /*6580*/  BSYNC.RECONVERGENT B6 ;  /* 0x0000000000067941 */ /* 0x000fea0003800200 */
.L_x_13203:
[----:B------:R-:W0:Y:S01]  /*6590*/  LDCU UR4, c[0x0][0x380] ;  /* 0x00007000ff0477ac */ /* 0x000e220008000800 */
[----:B------:R-:W-:Y:S01]  /*65a0*/  BSSY.RECONVERGENT B6, `(.L_x_13275) ;  /* 0x0000323000067945 */ /* 0x000fe20003800200 */
[----:B0-----:R-:W-:-:S13]  /*65b0*/  ISETP.GE.AND P0, PT, R17, UR4, PT ;  /* 0x0000000411007c0c */ /* 0x001fda000bf06270 */
[----:B------:R-:W-:Y:S05]  /*65c0*/  @P0 BRA `(.L_x_13276) ;  /* 0x0000003000800947 */ /* 0x000fea0003800000 */
[----:B------:R-:W0:Y:S01]  /*65d0*/  LDCU UR4, c[0x0][0x388] ;  /* 0x00007100ff0477ac */ /* 0x000e220008000800 */
[----:B--23-5:R-:W-:Y:S02]  /*65e0*/  IMAD.MOV.U32 R0, RZ, RZ, RZ ;  /* 0x000000ffff007224 */ /* 0x02cfe400078e00ff */
[----:B------:R-:W-:Y:S01]  /*65f0*/  IMAD.MOV.U32 R16, RZ, RZ, RZ ;  /* 0x000000ffff107224 */ /* 0x000fe200078e00ff */
[----:B0-----:R-:W-:-:S09]  /*6600*/  UISETP.NE.AND UP0, UPT, UR4, URZ, UPT ;  /* 0x000000ff0400728c */ /* 0x001fd2000bf05270 */
[----:B------:R-:W-:Y:S05]  /*6610*/  BRA.U !UP0, `(.L_x_13277) ;  /* 0x0000001108a87547 */ /* 0x000fea000b800000 */
[----:B------:R-:W1:Y:S01]  /*6620*/  LDCU.64 UR4, c[0x0][0x390] ;  /* 0x00007200ff0477ac */ /* 0x000e620008000a00 */
[----:B------:R-:W-:Y:S01]  /*6630*/  MOV R16, RZ ;  /* 0x000000ff00107202 */ /* 0x000fe20000000f00 */
[----:B------:R-:W0:Y:S01]  /*6640*/  LDCU UR6, c[0x0][0x38c] ;  /* 0x00007180ff0677ac */ /* 0x000e220008000800 */
[----:B------:R-:W2:Y:S01]  /*6650*/  LDCU.64 UR8, c[0x0][0x4b8] ;  /* 0x00009700ff0877ac */ /* 0x000ea20008000a00 */
[----:B------:R-:W-:Y:S02]  /*6660*/  UISETP.NE.AND UP0, UPT, UR40, URZ, UPT ;  /* 0x000000ff2800728c */ /* 0x000fe4000bf05270 */
[----:B-1--4-:R-:W-:-:S05]  /*6670*/  IMAD.HI.U32 R2, R17, UR4, R16 ;  /* 0x0000000411027c27 */ /* 0x012fca000f8e0010 */
[----:B------:R-:W-:-:S05]  /*6680*/  SHF.R.U32.HI R3, RZ, UR5, R2 ;  /* 0x00000005ff037c19 */ /* 0x000fca0008011602 */
[----:B------:R-:W-:-:S04]  /*6690*/  IMAD.MOV R0, RZ, RZ, -R3 ;  /* 0x000000ffff007224 */ /* 0x000fc800078e0a03 */
[----:B0-----:R-:W-:-:S04]  /*66a0*/  IMAD R0, R0, UR6, R17 ;  /* 0x0000000600007c24 */ /* 0x001fc8000f8e0211 */
        /* <DEDUP_REMOVED lines=289> */
.L_x_13277:
[----:B------:R-:W1:Y:S01]  /*78c0*/  LDCU.64 UR6, c[0x0][0x588] ;  /* 0x0000b100ff0677ac */ /* 0x000e620008000a00 */
[----:B------:R-:W-:-:S04]  /*78d0*/  UPRMT UR4, UR42, 0x9910, URZ ;  /* 0x000099102a047896 */ /* 0x000fc800080000ff */
[----:B------:R-:W-:Y:S01]  /*78e0*/  UISETP.GT.AND UP0, UPT, UR4, 0x9, UPT ;  /* 0x000000090400788c */ /* 0x000fe2000bf04270 */
[----:B-1--4-:R-:W-:-:S05]  /*78f0*/  IADD3 R2, P0, PT, R0, UR6, RZ ;  /* 0x0000000600027c10 */ /* 0x012fca000ff1e0ff */
        /* <DEDUP_REMOVED lines=14> */
.L_x_13281:
[----:B------:R-:W2:Y:S02]  /*79e0*/  LDG.E.U8 R2, desc[UR36][R2.64] ;  /* 0x0000002402027981 */ /* 0x000ea4000c1e1100 */
[----:B--2---:R-:W-:-:S04]  /*79f0*/  I2FP.F32.U32 R0, R2 ;  /* 0x0000000200007245 */ /* 0x004fc80000201000 */
[----:B------:R-:W-:Y:S01]  /*7a00*/  F2FP.F16.F32.PACK_AB R0, RZ, R0 ;  /* 0x00000000ff00723e */ /* 0x000fe200000000ff */
[----:B------:R-:W-:Y:S06]  /*7a10*/  BRA `(.L_x_13283) ;  /* 0x0000000c007c7947 */ /* 0x000fec0003800000 */
.L_x_13280:
        /* <DEDUP_REMOVED lines=10> */
.L_x_13285:
[----:B------:R-:W2:Y:S02]  /*7ac0*/  LDG.E R2, desc[UR36][R2.64] ;  /* 0x0000002402027981 */ /* 0x000ea4000c1e1900 */
[----:B--2---:R-:W-:-:S04]  /*7ad0*/  I2FP.F32.S32 R0, R2 ;  /* 0x0000000200007245 */ /* 0x004fc80000201400 */
[----:B------:R-:W-:Y:S01]  /*7ae0*/  F2FP.F16.F32.PACK_AB R0, RZ, R0 ;  /* 0x00000000ff00723e */ /* 0x000fe200000000ff */
[----:B------:R-:W-:Y:S06]  /*7af0*/  BRA `(.L_x_13283) ;  /* 0x0000000c00447947 */ /* 0x000fec0003800000 */
.L_x_13284:
[----:B------:R-:W2:Y:S02]  /*7b00*/  LDG.E.U16 R2, desc[UR36][R2.64] ;  /* 0x0000002402027981 */ /* 0x000ea4000c1e1500 */
[----:B--2---:R-:W0:Y:S02]  /*7b10*/  I2F.S16 R0, R2 ;  /* 0x0000000200007306 */ /* 0x004e240000101400 */
[----:B0-----:R-:W-:Y:S01]  /*7b20*/  F2FP.F16.F32.PACK_AB R0, RZ, R0 ;  /* 0x00000000ff00723e */ /* 0x001fe200000000ff */
[----:B------:R-:W-:Y:S06]  /*7b30*/  BRA `(.L_x_13283) ;  /* 0x0000000c00347947 */ /* 0x000fec0003800000 */
.L_x_13279:
        /* <DEDUP_REMOVED lines=9> */
.L_x_13287:
[----:B------:R0:W5:Y:S01]  /*7bd0*/  LDG.E.U16 R0, desc[UR36][R2.64] ;  /* 0x0000002402007981 */ /* 0x000162000c1e1500 */
[----:B------:R-:W-:Y:S05]  /*7be0*/  BRA `(.L_x_13283) ;  /* 0x0000000c00087947 */ /* 0x000fea0003800000 */
.L_x_13286:
        /* <DEDUP_REMOVED lines=9> */
.L_x_13289:
[----:B------:R1:W5:Y:S01]  /*7c80*/  LDG.E.U16 R0, desc[UR36][R2.64] ;  /* 0x0000002402007981 */ /* 0x000362000c1e1500 */
[----:B------:R-:W-:Y:S05]  /*7c90*/  BRA `(.L_x_13283) ;  /* 0x0000000800dc7947 */ /* 0x000fea0003800000 */
.L_x_13288:
        /* <DEDUP_REMOVED lines=8> */
.L_x_13278:
        /* <DEDUP_REMOVED lines=13> */
.L_x_13292:
        /* <DEDUP_REMOVED lines=8> */
.L_x_13291:
        /* <DEDUP_REMOVED lines=27> */
.L_x_13294:
        /* <DEDUP_REMOVED lines=13> */
.L_x_13293:
[----:B------:R-:W2:Y:S02]  /*80f0*/  LDG.E.U16 R0, desc[UR36][R2.64] ;  /* 0x0000002402007981 */ /* 0x000ea4000c1e1500 */
[----:B--2---:R-:W-:-:S04]  /*8100*/  SHF.L.U32 R0, R0, 0x10, RZ ;  /* 0x0000001000007819 */ /* 0x004fc800000006ff */
[----:B------:R-:W-:Y:S01]  /*8110*/  F2FP.F16.F32.PACK_AB R0, RZ, R0 ;  /* 0x00000000ff00723e */ /* 0x000fe200000000ff */
[----:B------:R-:W-:Y:S06]  /*8120*/  BRA `(.L_x_13283) ;  /* 0x0000000400b87947 */ /* 0x000fec0003800000 */
.L_x_13290:
        /* <DEDUP_REMOVED lines=12> */
.L_x_13297:
        /* <DEDUP_REMOVED lines=21> */
.L_x_13301:
[----:B------:R-:W-:Y:S05]  /*8340*/  BSYNC.RECONVERGENT B1 ;  /* 0x0000000000017941 */ /* 0x000fea0003800200 */
.L_x_13300:
[----:B------:R-:W-:Y:S01]  /*8350*/  IMAD.SHL.U32 R0, R0, 0x100000, RZ ;  /* 0x0010000000007824 */ /* 0x000fe200078e00ff */
[----:B------:R-:W-:-:S04]  /*8360*/  LEA R2, R2, 0x3b800000, 0x17 ;  /* 0x3b80000002027811 */ /* 0x000fc800078eb8ff */
[----:B------:R-:W-:-:S07]  /*8370*/  LOP3.LUT R0, R2, R0, R7, 0xfe, !PT ;  /* 0x0000000002007212 */ /* 0x000fce00078efe07 */
.L_x_13299:
[----:B------:R-:W-:Y:S05]  /*8380*/  BSYNC.RECONVERGENT B0 ;  /* 0x0000000000007941 */ /* 0x000fea0003800200 */
.L_x_13298:
[----:B------:R-:W-:Y:S01]  /*8390*/  F2FP.F16.F32.PACK_AB R0, RZ, R0 ;  /* 0x00000000ff00723e */ /* 0x000fe200000000ff */
[----:B------:R-:W-:Y:S06]  /*83a0*/  BRA `(.L_x_13283) ;  /* 0x0000000400187947 */ /* 0x000fec0003800000 */
.L_x_13296:
        /* <DEDUP_REMOVED lines=21> */
.L_x_13305:
[----:B------:R-:W-:Y:S05]  /*8500*/  BSYNC.RECONVERGENT B1 ;  /* 0x0000000000017941 */ /* 0x000fea0003800200 */
.L_x_13304:
[----:B------:R-:W-:Y:S01]  /*8510*/  IMAD.SHL.U32 R0, R0, 0x200000, RZ ;  /* 0x0020000000007824 */ /* 0x000fe200078e00ff */
[----:B------:R-:W-:-:S04]  /*8520*/  LEA R2, R2, 0x37800000, 0x17 ;  /* 0x3780000002027811 */ /* 0x000fc800078eb8ff */
[----:B------:R-:W-:-:S07]  /*8530*/  LOP3.LUT R0, R2, R0, R7, 0xfe, !PT ;  /* 0x0000000002007212 */ /* 0x000fce00078efe07 */
.L_x_13303:
[----:B------:R-:W-:Y:S05]  /*8540*/  BSYNC.RECONVERGENT B0 ;  /* 0x0000000000007941 */ /* 0x000fea0003800200 */
.L_x_13302:
[----:B------:R-:W-:Y:S01]  /*8550*/  F2FP.F16.F32.PACK_AB R0, RZ, R0 ;  /* 0x00000000ff00723e */ /* 0x000fe200000000ff */
[----:B------:R-:W-:Y:S06]  /*8560*/  BRA `(.L_x_13283) ;  /* 0x0000000000a87947 */ /* 0x000fec0003800000 */
.L_x_13295:
        /* <DEDUP_REMOVED lines=14> */
.L_x_13309:
[----:B------:R-:W-:Y:S05]  /*8650*/  BSYNC.RECONVERGENT B0 ;  /* 0x0000000000007941 */ /* 0x000fea0003800200 */
.L_x_13308:
[----:B------:R-:W-:Y:S01]  /*8660*/  F2FP.F16.F32.PACK_AB R0, RZ, R0 ;  /* 0x00000000ff00723e */ /* 0x000fe200000000ff */
[----:B------:R-:W-:Y:S06]  /*8670*/  BRA `(.L_x_13283) ;  /* 0x0000000000647947 */ /* 0x000fec0003800000 */
.L_x_13282:
        /* <DEDUP_REMOVED lines=16> */
.L_x_13310:
[----:B------:R-:W-:Y:S01]  /*8780*/  PRMT R0, RZ, 0x7610, R0 ;  /* 0x00007610ff007816 */ /* 0x000fe20000000000 */
[----:B------:R-:W-:Y:S06]  /*8790*/  BRA `(.L_x_13283) ;  /* 0x00000000001c7947 */ /* 0x000fec0003800000 */
.L_x_13307:
[----:B------:R-:W2:Y:S02]  /*87a0*/  LDG.E.64 R2, desc[UR36][R2.64] ;  /* 0x0000002402027981 */ /* 0x000ea4000c1e1b00 */
[----:B--2---:R-:W0:Y:S02]  /*87b0*/  I2F.U64 R0, R2 ;  /* 0x0000000200007312 */ /* 0x004e240000301000 */
[----:B0-----:R-:W-:Y:S01]  /*87c0*/  F2FP.F16.F32.PACK_AB R0, RZ, R0 ;  /* 0x00000000ff00723e */ /* 0x001fe200000000ff */
[----:B------:R-:W-:Y:S06]  /*87d0*/  BRA `(.L_x_13283) ;  /* 0x00000000000c7947 */ /* 0x000fec0003800000 */
.L_x_13306:
[----:B------:R-:W2:Y:S02]  /*87e0*/  LDG.E R2, desc[UR36][R2.64] ;  /* 0x0000002402027981 */ /* 0x000ea4000c1e1900 */
[----:B--2---:R-:W-:-:S04]  /*87f0*/  I2FP.F32.U32 R0, R2 ;  /* 0x0000000200007245 */ /* 0x004fc80000201000 */
[----:B------:R-:W-:-:S07]  /*8800*/  F2FP.F16.F32.PACK_AB R0, RZ, R0 ;  /* 0x00000000ff00723e */ /* 0x000fce00000000ff */
.L_x_13283:
[----:B------:R-:W2:Y:S01]  /*8810*/  LDC.U16 R5, c[0x0][0x592] ;  /* 0x00016480ff057b82 */ /* 0x000ea20000000400 */
[----:B------:R-:W0:Y:S01]  /*8820*/  LDCU.64 UR6, c[0x0][0x580] ;  /* 0x0000b000ff0677ac */ /* 0x000e220008000a00 */
[----:B------:R-:W-:-:S04]  /*8830*/  UPRMT UR4, UR41, 0x9910, URZ ;  /* 0x0000991029047896 */ /* 0x000fc800080000ff */
[----:B------:R-:W-:Y:S01]  /*8840*/  UISETP.GT.AND UP0, UPT, UR4, 0x9, UPT ;  /* 0x000000090400788c */ /* 0x000fe2000bf04270 */
[----:B01----:R-:W-:Y:S01]  /*8850*/  IADD3 R2, P0, PT, R16, UR6, RZ ;  /* 0x0000000610027c10 */ /* 0x003fe2000ff1e0ff */
[----:B--2---:R-:W-:-:S04]  /*8860*/  HADD2.F32 R7, -RZ, R5.H0_H0 ;  /* 0x20000005ff077230 */ /* 0x004fc80000004100 */
[----:B------:R-:W-:Y:S01]  /*8870*/  IMAD.X R3, RZ, RZ, UR7, P0 ;  /* 0x00000007ff037e24 */ /* 0x000fe200080e06ff */
        /* <DEDUP_REMOVED lines=8> */
.L_x_13311:
        /* <DEDUP_REMOVED lines=13> */
.L_x_13315:
[----:B------:R-:W-:-:S06]  /*89d0*/  HADD2.F32 R5, -RZ, R5.H0_H0 ;  /* 0x20000005ff057230 */ /* 0x000fcc0000004100 */
[----:B------:R-:W0:Y:S02]  /*89e0*/  F2I.S64.TRUNC R4, R5 ;  /* 0x0000000500047311 */ /* 0x000e24000020d900 */
[----:B0-----:R0:W-:Y:S01]  /*89f0*/  STG.E.U8 desc[UR36][R2.64], R4 ;  /* 0x0000000402007986 */ /* 0x0011e2000c101124 */
[----:B------:R-:W-:Y:S05]  /*8a00*/  BRA `(.L_x_13317) ;  /* 0x0000000c006c7947 */ /* 0x000fea0003800000 */
.L_x_13314:
        /* <DEDUP_REMOVED lines=10> */
.L_x_13319:
[----:B------:R-:W-:-:S06]  /*8ab0*/  HADD2.F32 R5, -RZ, R5.H0_H0 ;  /* 0x20000005ff057230 */ /* 0x000fcc0000004100 */
[----:B------:R-:W0:Y:S02]  /*8ac0*/  F2I.FTZ.TRUNC.NTZ R5, R5 ;  /* 0x0000000500057305 */ /* 0x000e24000021f100 */
[----:B0-----:R3:W-:Y:S01]  /*8ad0*/  STG.E desc[UR36][R2.64], R5 ;  /* 0x0000000502007986 */ /* 0x0017e2000c101924 */
[----:B------:R-:W-:Y:S05]  /*8ae0*/  BRA `(.L_x_13317) ;  /* 0x0000000c00347947 */ /* 0x000fea0003800000 */
.L_x_13318:
[----:B------:R-:W-:-:S06]  /*8af0*/  HADD2.F32 R5, -RZ, R5.H0_H0 ;  /* 0x20000005ff057230 */ /* 0x000fcc0000004100 */
[----:B------:R-:W0:Y:S02]  /*8b00*/  F2I.FTZ.TRUNC.NTZ R5, R5 ;  /* 0x0000000500057305 */ /* 0x000e24000021f100 */
[----:B0-----:R2:W-:Y:S01]  /*8b10*/  STG.E.U16 desc[UR36][R2.64], R5 ;  /* 0x0000000502007986 */ /* 0x0015e2000c101524 */
[----:B------:R-:W-:Y:S05]  /*8b20*/  BRA `(.L_x_13317) ;  /* 0x0000000c00247947 */ /* 0x000fea0003800000 */
.L_x_13313:
        /* <DEDUP_REMOVED lines=9> */
.L_x_13321:
[----:B------:R0:W-:Y:S01]  /*8bc0*/  STG.E.U16 desc[UR36][R2.64], R5 ;  /* 0x0000000502007986 */ /* 0x0001e2000c101524 */
[----:B------:R-:W-:Y:S05]  /*8bd0*/  BRA `(.L_x_13317) ;  /* 0x0000000800f87947 */ /* 0x000fea0003800000 */
.L_x_13320:
        /* <DEDUP_REMOVED lines=10> */
.L_x_13323:
[----:B-----5:R-:W-:-:S05]  /*8c80*/  HADD2.F32 R0, -RZ, R5.H0_H0 ;  /* 0x20000005ff007230 */ /* 0x020fca0000004100 */
[----:B------:R-:W-:-:S04]  /*8c90*/  F2FP.F16.F32.PACK_AB R0, RZ, R0 ;  /* 0x00000000ff00723e */ /* 0x000fc800000000ff */
[----:B------:R-:W-:-:S05]  /*8ca0*/  PRMT R0, R0, 0x5410, RZ ;  /* 0x0000541000007816 */ /* 0x000fca00000000ff */
[----:B------:R0:W-:Y:S01]  /*8cb0*/  STG.E desc[UR36][R2.64], R0 ;  /* 0x0000000002007986 */ /* 0x0001e2000c101924 */
[----:B------:R-:W-:Y:S05]  /*8cc0*/  BRA `(.L_x_13317) ;  /* 0x0000000800bc7947 */ /* 0x000fea0003800000 */
.L_x_13322:
[----:B------:R-:W-:-:S05]  /*8cd0*/  HADD2.F32 R4, -RZ, R5.H0_H0 ;  /* 0x20000005ff047230 */ /* 0x000fca0000004100 */
[----:B------:R-:W-:-:S06]  /*8ce0*/  FMUL.FTZ R4, R4, 1 ;  /* 0x3f80000004047820 */ /* 0x000fcc0000410000 */
[----:B------:R-:W0:Y:S02]  /*8cf0*/  F2F.F64.F32 R4, R4 ;  /* 0x0000000400047310 */ /* 0x000e240000201800 */
[----:B0-----:R0:W-:Y:S01]  /*8d00*/  STG.E.64 desc[UR36][R2.64], R4 ;  /* 0x0000000402007986 */ /* 0x0011e2000c101b24 */
[----:B------:R-:W-:Y:S05]  /*8d10*/  BRA `(.L_x_13317) ;  /* 0x0000000800a87947 */ /* 0x000fea0003800000 */
.L_x_13312:
        /* <DEDUP_REMOVED lines=14> */
.L_x_13327:
        /* <DEDUP_REMOVED lines=18> */
.L_x_13330:
[----:B------:R-:W-:-:S04]  /*8f20*/  SHF.R.U32.HI R5, RZ, 0x18, R5 ;  /* 0x00000018ff057819 */ /* 0x000fc80000011605 */
[----:B------:R-:W-:-:S07]  /*8f30*/  LOP3.LUT R0, R0, 0x80, R5, 0xf8, !PT ;  /* 0x0000008000007812 */ /* 0x000fce00078ef805 */
.L_x_13329:
[----:B------:R-:W-:Y:S05]  /*8f40*/  BSYNC.RECONVERGENT B0 ;  /* 0x0000000000007941 */ /* 0x000fea0003800200 */
.L_x_13328:
[----:B------:R0:W-:Y:S01]  /*8f50*/  STG.E.U8 desc[UR36][R2.64], R0 ;  /* 0x0000000002007986 */ /* 0x0001e2000c101124 */
[----:B------:R-:W-:Y:S05]  /*8f60*/  BRA `(.L_x_13317) ;  /* 0x0000000800147947 */ /* 0x000fea0003800000 */
.L_x_13326:
[----:B------:R-:W-:Y:S01]  /*8f70*/  HADD2.F32 R5, -RZ, R5.H0_H0 ;  /* 0x20000005ff057230 */ /* 0x000fe20000004100 */
[----:B------:R-:W-:Y:S01]  /*8f80*/  BSSY.RECONVERGENT B0, `(.L_x_13331) ;  /* 0x0000013000007945 */ /* 0x000fe20003800200 */
[----:B-----5:R-:W-:-:S03]  /*8f90*/  HFMA2 R0, -RZ, RZ, 0, 7.62939453125e-06 ;  /* 0x00000080ff007431 */ /* 0x020fc600000001ff */
        /* <DEDUP_REMOVED lines=15> */
.L_x_13333:
[----:B------:R-:W-:-:S04]  /*9090*/  SHF.R.U32.HI R5, RZ, 0x18, R5 ;  /* 0x00000018ff057819 */ /* 0x000fc80000011605 */
[----:B------:R-:W-:-:S07]  /*90a0*/  LOP3.LUT R0, R0, 0x80, R5, 0xf8, !PT ;  /* 0x0000008000007812 */ /* 0x000fce00078ef805 */
.L_x_13332:
[----:B------:R-:W-:Y:S05]  /*90b0*/  BSYNC.RECONVERGENT B0 ;  /* 0x0000000000007941 */ /* 0x000fea0003800200 */
.L_x_13331:
[----:B------:R0:W-:Y:S01]  /*90c0*/  STG.E.U8 desc[UR36][R2.64], R0 ;  /* 0x0000000002007986 */ /* 0x0001e2000c101124 */
[----:B------:R-:W-:Y:S05]  /*90d0*/  BRA `(.L_x_13317) ;  /* 0x0000000400b87947 */ /* 0x000fea0003800000 */
.L_x_13325:
        /* <DEDUP_REMOVED lines=22> */
.L_x_13335:
[----:B------:R-:W-:-:S06]  /*9240*/  HADD2.F32 R5, -RZ, R5.H0_H0 ;  /* 0x20000005ff057230 */ /* 0x000fcc0000004100 */
[----:B------:R-:W0:Y:S02]  /*9250*/  F2I.U64.TRUNC R4, R5 ;  /* 0x0000000500047311 */ /* 0x000e24000020d800 */
[----:B0-----:R0:W-:Y:S01]  /*9260*/  STG.E.64 desc[UR36][R2.64], R4 ;  /* 0x0000000402007986 */ /* 0x0011e2000c101b24 */
[----:B------:R-:W-:Y:S05]  /*9270*/  BRA `(.L_x_13317) ;  /* 0x0000000400507947 */ /* 0x000fea0003800000 */
.L_x_13334:
[----:B------:R-:W-:-:S06]  /*9280*/  HADD2.F32 R5, -RZ, R5.H0_H0 ;  /* 0x20000005ff057230 */ /* 0x000fcc0000004100 */
[----:B------:R-:W0:Y:S02]  /*9290*/  F2I.FTZ.U32.TRUNC.NTZ R5, R5 ;  /* 0x0000000500057305 */ /* 0x000e24000021f000 */
[----:B0-----:R0:W-:Y:S01]  /*92a0*/  STG.E desc[UR36][R2.64], R5 ;  /* 0x0000000502007986 */ /* 0x0011e2000c101924 */
[----:B------:R-:W-:Y:S05]  /*92b0*/  BRA `(.L_x_13317) ;  /* 0x0000000400407947 */ /* 0x000fea0003800000 */
.L_x_13324:
        /* <DEDUP_REMOVED lines=11> */
.L_x_13337:
[----:B------:R-:W-:Y:S01]  /*9370*/  HADD2.F32 R5, -RZ, R5.H0_H0 ;  /* 0x20000005ff057230 */ /* 0x000fe20000004100 */
[----:B------:R-:W-:-:S04]  /*9380*/  CS2R R6, SRZ ;  /* 0x0000000000067805 */ /* 0x000fc8000001ff00 */
[----:B------:R-:W-:-:S06]  /*9390*/  FMUL.FTZ R5, R5, 1 ;  /* 0x3f80000005057820 */ /* 0x000fcc0000410000 */
[----:B------:R-:W0:Y:S02]  /*93a0*/  F2F.F64.F32 R4, R5 ;  /* 0x0000000500047310 */ /* 0x000e240000201800 */
[----:B0-----:R0:W-:Y:S01]  /*93b0*/  STG.E.128 desc[UR36][R2.64], R4 ;  /* 0x0000000402007986 */ /* 0x0011e2000c101d24 */
[----:B------:R-:W-:Y:S05]  /*93c0*/  BRA `(.L_x_13317) ;  /* 0x0000000000fc7947 */ /* 0x000fea0003800000 */
.L_x_13336:
[----:B------:R-:W-:-:S09]  /*93d0*/  UISETP.NE.AND UP0, UPT, UR4, 0xf, UPT ;  /* 0x0000000f0400788c */ /* 0x000fd2000bf05270 */
[----:B------:R-:W-:Y:S05]  /*93e0*/  BRA.U !UP0, `(.L_x_13338) ;  /* 0x0000000108e87547 */ /* 0x000fea000b800000 */
[----:B------:R-:W-:-:S09]  /*93f0*/  UISETP.NE.AND UP0, UPT, UR4, 0x17, UPT ;  /* 0x000000170400788c */ /* 0x000fd2000bf05270 */
[----:B------:R-:W-:Y:S05]  /*9400*/  BRA.U !UP0, `(.L_x_13339) ;  /* 0x0000000108907547 */ /* 0x000fea000b800000 */
[----:B------:R-:W-:-:S09]  /*9410*/  UISETP.NE.AND UP0, UPT, UR4, 0x18, UPT ;  /* 0x000000180400788c */ /* 0x000fd2000bf05270 */
[----:B------:R-:W-:Y:S05]  /*9420*/  BRA.U !UP0, `(.L_x_13340) ;  /* 0x0000000108447547 */ /* 0x000fea000b800000 */
.L_x_13316:
        /* <DEDUP_REMOVED lines=16> */
.L_x_13341:
[----:B------:R-:W-:Y:S05]  /*9530*/  BRA `(.L_x_13317) ;  /* 0x0000000000a07947 */ /* 0x000fea0003800000 */
.L_x_13340:
[----:B------:R-:W-:Y:S01]  /*9540*/  HADD2.F32 R7, -RZ, R5.H0_H0 ;  /* 0x20000005ff077230 */ /* 0x000fe20000004100 */
[----:B------:R-:W-:Y:S01]  /*9550*/  BSSY.RECONVERGENT B0, `(.L_x_13342) ;  /* 0x000000c000007945 */ /* 0x000fe20003800200 */
[----:B-----5:R-:W-:-:S03]  /*9560*/  MOV R0, 0x7f ;  /* 0x0000007f00007802 */ /* 0x020fc60000000f00 */
        /* <DEDUP_REMOVED lines=10> */
.L_x_13343:
[----:B------:R-:W-:Y:S05]  /*9610*/  BSYNC.RECONVERGENT B0 ;  /* 0x0000000000007941 */ /* 0x000fea0003800200 */
.L_x_13342:
[----:B------:R-:W-:-:S05]  /*9620*/  LOP3.LUT R5, R0, 0x80, R5, 0xf8, !PT ;  /* 0x0000008000057812 */ /* 0x000fca00078ef805 */
[----:B------:R0:W-:Y:S01]  /*9630*/  STG.E.U8 desc[UR36][R2.64], R5 ;  /* 0x0000000502007986 */ /* 0x0001e2000c101124 */
[----:B------:R-:W-:Y:S05]  /*9640*/  BRA `(.L_x_13317) ;  /* 0x00000000005c7947 */ /* 0x000fea0003800000 */
.L_x_13339:
        /* <DEDUP_REMOVED lines=12> */
.L_x_13345:
[----:B-----5:R-:W-:Y:S01]  /*9710*/  IMAD.MOV.U32 R0, RZ, RZ, 0x7f ;  /* 0x0000007fff007424 */ /* 0x020fe200078e00ff */
[----:B------:R-:W-:-:S04]  /*9720*/  ISETP.GT.U32.AND P0, PT, R4, 0x7f800000, PT ;  /* 0x7f8000000400780c */ /* 0x000fc80003f04070 */
[----:B------:R-:W-:-:S09]  /*9730*/  SEL R0, R0, 0x7c, P0 ;  /* 0x0000007c00007807 */ /* 0x000fd20000000000 */
.L_x_13346:
[----:B------:R-:W-:Y:S05]  /*9740*/  BSYNC.RECONVERGENT B0 ;  /* 0x0000000000007941 */ /* 0x000fea0003800200 */
.L_x_13344:
[----:B------:R-:W-:-:S04]  /*9750*/  SHF.R.U32.HI R5, RZ, 0x18, R5 ;  /* 0x00000018ff057819 */ /* 0x000fc80000011605 */
[----:B------:R-:W-:-:S05]  /*9760*/  LOP3.LUT R5, R0, 0x80, R5, 0xf8, !PT ;  /* 0x0000008000057812 */ /* 0x000fca00078ef805 */
[----:B------:R0:W-:Y:S01]  /*9770*/  STG.E.U8 desc[UR36][R2.64], R5 ;  /* 0x0000000502007986 */ /* 0x0001e2000c101124 */
[----:B------:R-:W-:Y:S05]  /*9780*/  BRA `(.L_x_13317) ;  /* 0x00000000000c7947 */ /* 0x000fea0003800000 */
.L_x_13338:
[----:B-----5:R-:W-:-:S05]  /*9790*/  HADD2.F32 R0, -RZ, R5.H0_H0 ;  /* 0x20000005ff007230 */ /* 0x020fca0000004100 */
[----:B------:R-:W-:-:S05]  /*97a0*/  F2FP.BF16.F32.PACK_AB R0, RZ, R0 ;  /* 0x00000000ff00723e */ /* 0x000fca00000010ff */
[----:B------:R0:W-:Y:S02]  /*97b0*/  STG.E.U16 desc[UR36][R2.64], R0 ;  /* 0x0000000002007986 */ /* 0x0001e4000c101524 */
.L_x_13317:
[----:B------:R-:W-:-:S07]  /*97c0*/  VIADD R17, R17, 0x80 ;  /* 0x0000008011117836 */ /* 0x000fce0000000000 */
.L_x_13276:
[----:B------:R-:W-:Y:S05]  /*97d0*/  BSYNC.RECONVERGENT B6 ;  /* 0x0000000000067941 */ /* 0x000fea0003800200 */
.L_x_13275:
[----:B------:R-:W0:Y:S02]  /*97e0*/  LDCU UR4, c[0x0][0x380] ;  /* 0x00007000ff0477ac */ /* 0x000e240008000800 */
[----:B0-----:R-:W-:-:S13]  /*97f0*/  ISETP.GE.AND P0, PT, R17, UR4, PT ;  /* 0x0000000411007c0c */ /* 0x001fda000bf06270 */
[----:B------:R-:W-:Y:S05]  /*9800*/  @P0 EXIT ;  /* 0x000000000000094d */ /* 0x000fea0003800000 */
[----:B------:R-:W0:Y:S01]  /*9810*/  LDCU UR4, c[0x0][0x388] ;  /* 0x00007100ff0477ac */ /* 0x000e220008000800 */
[----:B--23-5:R-:W-:Y:S02]  /*9820*/  HFMA2 R0, -RZ, RZ, 0, 0 ;  /* 0x00000000ff007431 */ /* 0x02cfe400000001ff */
[----:B------:R-:W-:Y:S01]  /*9830*/  IMAD.MOV.U32 R16, RZ, RZ, RZ ;  /* 0x000000ffff107224 */ /* 0x000fe200078e00ff */
[----:B0-----:R-:W-:-:S09]  /*9840*/  UISETP.NE.AND UP0, UPT, UR4, URZ, UPT ;  /* 0x000000ff0400728c */ /* 0x001fd2000bf05270 */
[----:B------:R-:W-:Y:S05]  /*9850*/  BRA.U !UP0, `(.L_x_13347) ;  /* 0x0000001108a87547 */ /* 0x000fea000b800000 */
[----:B------:R-:W1:Y:S01]  /*9860*/  LDCU.64 UR4, c[0x0][0x390] ;  /* 0x00007200ff0477ac */ /* 0x000e620008000a00 */
[----:B------:R-:W-:Y:S01]  /*9870*/  IMAD.MOV.U32 R16, RZ, RZ, RZ ;  /* 0x000000ffff107224 */ /* 0x000fe200078e00ff */
[----:B------:R-:W0:Y:S01]  /*9880*/  LDCU UR6, c[0x0][0x38c] ;  /* 0x00007180ff0677ac */ /* 0x000e220008000800 */
[----:B------:R-:W2:Y:S01]  /*9890*/  LDCU.64 UR8, c[0x0][0x4b8] ;  /* 0x00009700ff0877ac */ /* 0x000ea20008000a00 */
[----:B------:R-:W-:Y:S01]  /*98a0*/  UISETP.NE.AND UP0, UPT, UR40, URZ, UPT ;  /* 0x000000ff2800728c */ /* 0x000fe2000bf05270 */
[----:B-1--4-:R-:W-:-:S05]  /*98b0*/  IMAD.HI.U32 R2, R17, UR4, R16 ;  /* 0x0000000411027c27 */ /* 0x012fca000f8e0010 */
[----:B------:R-:W-:-:S04]  /*98c0*/  SHF.R.U32.HI R3, RZ, UR5, R2 ;  /* 0x00000005ff037c19 */ /* 0x000fc80008011602 */
[----:B------:R-:W-:-:S05]  /*98d0*/  IADD3 R0, PT, PT, -R3, RZ, RZ ;  /* 0x000000ff03007210 */ /* 0x000fca0007ffe1ff */
        /* <DEDUP_REMOVED lines=290> */
.L_x_13347:
[----:B------:R-:W0:Y:S01]  /*ab00*/  LDCU.128 UR8, c[0x0][0x580] ;  /* 0x0000b000ff0877ac */ /* 0x000e220008000c00 */
[----:B------:R-:W-:-:S04]  /*ab10*/  UPRMT UR4, UR42, 0x9910, URZ ;  /* 0x000099102a047896 */ /* 0x000fc800080000ff */
[----:B------:R-:W-:Y:S01]  /*ab20*/  UISETP.GT.AND UP0, UPT, UR4, 0x9, UPT ;  /* 0x000000090400788c */ /* 0x000fe2000bf04270 */
[----:B0-----:R-:W-:Y:S02]  /*ab30*/  IADD3 R16, P0, PT, R16, UR8, RZ ;  /* 0x0000000810107c10 */ /* 0x001fe4000ff1e0ff */
[----:B-1--4-:R-:W-:-:S03]  /*ab40*/  IADD3 R2, P1, PT, R0, UR10, RZ ;  /* 0x0000000a00027c10 */ /* 0x012fc6000ff3e0ff */
        /* <DEDUP_REMOVED lines=15> */
.L_x_13351:
[----:B------:R-:W2:Y:S02]  /*ac40*/  LDG.E.U8 R2, desc[UR36][R2.64] ;  /* 0x0000002402027981 */ /* 0x000ea4000c1e1100 */
[----:B--2---:R-:W-:-:S04]  /*ac50*/  I2FP.F32.U32 R0, R2 ;  /* 0x0000000200007245 */ /* 0x004fc80000201000 */
[----:B------:R-:W-:Y:S01]  /*ac60*/  F2FP.F16.F32.PACK_AB R0, RZ, R0 ;  /* 0x00000000ff00723e */ /* 0x000fe200000000ff */
[----:B------:R-:W-:Y:S06]  /*ac70*/  BRA `(.L_x_13353) ;  /* 0x0000000c007c7947 */ /* 0x000fec0003800000 */
.L_x_13350:
        /* <DEDUP_REMOVED lines=10> */
.L_x_13355:
[----:B------:R-:W2:Y:S02]  /*ad20*/  LDG.E R2, desc[UR36][R2.64] ;  /* 0x0000002402027981 */ /* 0x000ea4000c1e1900 */
[----:B--2---:R-:W-:-:S04]  /*ad30*/  I2FP.F32.S32 R0, R2 ;  /* 0x0000000200007245 */ /* 0x004fc80000201400 */
[----:B------:R-:W-:Y:S01]  /*ad40*/  F2FP.F16.F32.PACK_AB R0, RZ, R0 ;  /* 0x00000000ff00723e */ /* 0x000fe200000000ff */
[----:B------:R-:W-:Y:S06]  /*ad50*/  BRA `(.L_x_13353) ;  /* 0x0000000c00447947 */ /* 0x000fec0003800000 */
.L_x_13354:
[----:B------:R-:W2:Y:S02]  /*ad60*/  LDG.E.U16 R2, desc[UR36][R2.64] ;  /* 0x0000002402027981 */ /* 0x000ea4000c1e1500 */
[----:B--2---:R-:W0:Y:S02]  /*ad70*/  I2F.S16 R0, R2 ;  /* 0x0000000200007306 */ /* 0x004e240000101400 */
[----:B0-----:R-:W-:Y:S01]  /*ad80*/  F2FP.F16.F32.PACK_AB R0, RZ, R0 ;  /* 0x00000000ff00723e */ /* 0x001fe200000000ff */
[----:B------:R-:W-:Y:S06]  /*ad90*/  BRA `(.L_x_13353) ;  /* 0x0000000c00347947 */ /* 0x000fec0003800000 */
.L_x_13349:
        /* <DEDUP_REMOVED lines=9> */
.L_x_13357:
[----:B------:R1:W5:Y:S01]  /*ae30*/  LDG.E.U16 R0, desc[UR36][R2.64] ;  /* 0x0000002402007981 */ /* 0x000362000c1e1500 */
[----:B------:R-:W-:Y:S05]  /*ae40*/  BRA `(.L_x_13353) ;  /* 0x0000000c00087947 */ /* 0x000fea0003800000 */
.L_x_13356:
        /* <DEDUP_REMOVED lines=9> */
.L_x_13359:
[----:B------:R0:W5:Y:S01]  /*aee0*/  LDG.E.U16 R0, desc[UR36][R2.64] ;  /* 0x0000002402007981 */ /* 0x000162000c1e1500 */
[----:B------:R-:W-:Y:S05]  /*aef0*/  BRA `(.L_x_13353) ;  /* 0x0000000800dc7947 */ /* 0x000fea0003800000 */
.L_x_13358:
        /* <DEDUP_REMOVED lines=8> */
.L_x_13348:
        /* <DEDUP_REMOVED lines=13> */
.L_x_13362:
        /* <DEDUP_REMOVED lines=8> */
.L_x_13361:
        /* <DEDUP_REMOVED lines=27> */
.L_x_13364:
        /* <DEDUP_REMOVED lines=13> */
.L_x_13363:
[----:B------:R-:W2:Y:S02]  /*b350*/  LDG.E.U16 R0, desc[UR36][R2.64] ;  /* 0x0000002402007981 */ /* 0x000ea4000c1e1500 */
[----:B--2---:R-:W-:-:S04]  /*b360*/  SHF.L.U32 R0, R0, 0x10, RZ ;  /* 0x0000001000007819 */ /* 0x004fc800000006ff */
[----:B------:R-:W-:Y:S01]  /*b370*/  F2FP.F16.F32.PACK_AB R0, RZ, R0 ;  /* 0x00000000ff00723e */ /* 0x000fe200000000ff */
[----:B------:R-:W-:Y:S06]  /*b380*/  BRA `(.L_x_13353) ;  /* 0x0000000400b87947 */ /* 0x000fec0003800000 */
.L_x_13360:
        /* <DEDUP_REMOVED lines=12> */
.L_x_13367:
        /* <DEDUP_REMOVED lines=21> */
.L_x_13371:
[----:B------:R-:W-:Y:S05]  /*b5a0*/  BSYNC.RECONVERGENT B1 ;  /* 0x0000000000017941 */ /* 0x000fea0003800200 */
.L_x_13370:
[----:B------:R-:W-:Y:S01]  /*b5b0*/  IMAD.SHL.U32 R0, R0, 0x100000, RZ ;  /* 0x0010000000007824 */ /* 0x000fe200078e00ff */
[----:B------:R-:W-:-:S04]  /*b5c0*/  LEA R2, R2, 0x3b800000, 0x17 ;  /* 0x3b80000002027811 */ /* 0x000fc800078eb8ff */
[----:B------:R-:W-:-:S07]  /*b5d0*/  LOP3.LUT R0, R2, R0, R7, 0xfe, !PT ;  /* 0x0000000002007212 */ /* 0x000fce00078efe07 */
.L_x_13369:
[----:B------:R-:W-:Y:S05]  /*b5e0*/  BSYNC.RECONVERGENT B0 ;  /* 0x0000000000007941 */ /* 0x000fea0003800200 */
.L_x_13368:
[----:B------:R-:W-:Y:S01]  /*b5f0*/  F2FP.F16.F32.PACK_AB R0, RZ, R0 ;  /* 0x00000000ff00723e */ /* 0x000fe200000000ff */
[----:B------:R-:W-:Y:S06]  /*b600*/  BRA `(.L_x_13353) ;  /* 0x0000000400187947 */ /* 0x000fec0003800000 */
.L_x_13366:
        /* <DEDUP_REMOVED lines=21> */
.L_x_13375:
[----:B------:R-:W-:Y:S05]  /*b760*/  BSYNC.RECONVERGENT B1 ;  /* 0x0000000000017941 */ /* 0x000fea0003800200 */
.L_x_13374:
[----:B------:R-:W-:Y:S01]  /*b770*/  IMAD.SHL.U32 R0, R0, 0x200000, RZ ;  /* 0x0020000000007824 */ /* 0x000fe200078e00ff */
[----:B------:R-:W-:-:S04]  /*b780*/  LEA R2, R2, 0x37800000, 0x17 ;  /* 0x3780000002027811 */ /* 0x000fc800078eb8ff */
[----:B------:R-:W-:-:S07]  /*b790*/  LOP3.LUT R0, R2, R0, R7, 0xfe, !PT ;  /* 0x0000000002007212 */ /* 0x000fce00078efe07 */
.L_x_13373:
[----:B------:R-:W-:Y:S05]  /*b7a0*/  BSYNC.RECONVERGENT B0 ;  /* 0x0000000000007941 */ /* 0x000fea0003800200 */
.L_x_13372:
[----:B------:R-:W-:Y:S01]  /*b7b0*/  F2FP.F16.F32.PACK_AB R0, RZ, R0 ;  /* 0x00000000ff00723e */ /* 0x000fe200000000ff */
[----:B------:R-:W-:Y:S06]  /*b7c0*/  BRA `(.L_x_13353) ;  /* 0x0000000000a87947 */ /* 0x000fec0003800000 */
.L_x_13365:
        /* <DEDUP_REMOVED lines=14> */
.L_x_13379:
[----:B------:R-:W-:Y:S05]  /*b8b0*/  BSYNC.RECONVERGENT B0 ;  /* 0x0000000000007941 */ /* 0x000fea0003800200 */
.L_x_13378:
[----:B------:R-:W-:Y:S01]  /*b8c0*/  F2FP.F16.F32.PACK_AB R0, RZ, R0 ;  /* 0x00000000ff00723e */ /* 0x000fe200000000ff */
[----:B------:R-:W-:Y:S06]  /*b8d0*/  BRA `(.L_x_13353) ;  /* 0x0000000000647947 */ /* 0x000fec0003800000 */
.L_x_13352:
        /* <DEDUP_REMOVED lines=16> */
.L_x_13380:
[----:B------:R-:W-:Y:S01]  /*b9e0*/  PRMT R0, RZ, 0x7610, R0 ;  /* 0x00007610ff007816 */ /* 0x000fe20000000000 */
[----:B------:R-:W-:Y:S06]  /*b9f0*/  BRA `(.L_x_13353) ;  /* 0x00000000001c7947 */ /* 0x000fec0003800000 */
.L_x_13377:
[----:B------:R-:W2:Y:S02]  /*ba00*/  LDG.E.64 R2, desc[UR36][R2.64] ;  /* 0x0000002402027981 */ /* 0x000ea4000c1e1b00 */
[----:B--2---:R-:W0:Y:S02]  /*ba10*/  I2F.U64 R0, R2 ;  /* 0x0000000200007312 */ /* 0x004e240000301000 */
[----:B0-----:R-:W-:Y:S01]  /*ba20*/  F2FP.F16.F32.PACK_AB R0, RZ, R0 ;  /* 0x00000000ff00723e */ /* 0x001fe200000000ff */
[----:B------:R-:W-:Y:S06]  /*ba30*/  BRA `(.L_x_13353) ;  /* 0x00000000000c7947 */ /* 0x000fec0003800000 */
.L_x_13376:
[----:B------:R-:W2:Y:S02]  /*ba40*/  LDG.E R2, desc[UR36][R2.64] ;  /* 0x0000002402027981 */ /* 0x000ea4000c1e1900 */
[----:B--2---:R-:W-:-:S04]  /*ba50*/  I2FP.F32.U32 R0, R2 ;  /* 0x0000000200007245 */ /* 0x004fc80000201000 */
[----:B------:R-:W-:-:S07]  /*ba60*/  F2FP.F16.F32.PACK_AB R0, RZ, R0 ;  /* 0x00000000ff00723e */ /* 0x000fce00000000ff */
.L_x_13353:
[----:B01----:R-:W0:Y:S01]  /*ba70*/  LDC.U16 R2, c[0x0][0x592] ;  /* 0x00016480ff027b82 */ /* 0x003e220000000400 */
[----:B------:R-:W-:-:S04]  /*ba80*/  UPRMT UR4, UR41, 0x9910, URZ ;  /* 0x0000991029047896 */ /* 0x000fc800080000ff */
[----:B------:R-:W-:Y:S01]  /*ba90*/  UISETP.GT.AND UP0, UPT, UR4, 0x9, UPT ;  /* 0x000000090400788c */ /* 0x000fe2000bf04270 */
[----:B0-----:R-:W-:-:S05]  /*baa0*/  HADD2.F32 R3, -RZ, R2.H0_H0 ;  /* 0x20000002ff037230 */ /* 0x001fca0000004100 */
        /* <DEDUP_REMOVED lines=8> */
.L_x_13381:
        /* <DEDUP_REMOVED lines=11> */
[----:B0-----:R-:W-:Y:S01]  /*bbe0*/  STG.E.U8 desc[UR36][R16.64], R19 ;  /* 0x0000001310007986 */ /* 0x001fe2000c101124 */
[----:B------:R-:W-:Y:S05]  /*bbf0*/  EXIT ;  /* 0x000000000000794d */ /* 0x000fea0003800000 */
.L_x_13385:
[----:B------:R-:W-:-:S06]  /*bc00*/  HADD2.F32 R3, -RZ, R19.H0_H0 ;  /* 0x20000013ff037230 */ /* 0x000fcc0000004100 */
[----:B------:R-:W0:Y:S02]  /*bc10*/  F2I.S64.TRUNC R2, R3 ;  /* 0x0000000300027311 */ /* 0x000e24000020d900 */
[----:B0-----:R-:W-:Y:S01]  /*bc20*/  STG.E.U8 desc[UR36][R16.64], R2 ;  /* 0x0000000210007986 */ /* 0x001fe2000c101124 */
[----:B------:R-:W-:Y:S05]  /*bc30*/  EXIT ;  /* 0x000000000000794d */ /* 0x000fea0003800000 */
.L_x_13384:
        /* <DEDUP_REMOVED lines=10> */
.L_x_13388:
[----:B------:R-:W-:-:S06]  /*bce0*/  HADD2.F32 R19, -RZ, R19.H0_H0 ;  /* 0x20000013ff137230 */ /* 0x000fcc0000004100 */
[----:B------:R-:W0:Y:S02]  /*bcf0*/  F2I.FTZ.TRUNC.NTZ R19, R19 ;  /* 0x0000001300137305 */ /* 0x000e24000021f100 */
[----:B0-----:R-:W-:Y:S01]  /*bd00*/  STG.E desc[UR36][R16.64], R19 ;  /* 0x0000001310007986 */ /* 0x001fe2000c101924 */
[----:B------:R-:W-:Y:S05]  /*bd10*/  EXIT ;  /* 0x000000000000794d */ /* 0x000fea0003800000 */
.L_x_13387:
[----:B------:R-:W-:-:S06]  /*bd20*/  HADD2.F32 R19, -RZ, R19.H0_H0 ;  /* 0x20000013ff137230 */ /* 0x000fcc0000004100 */
[----:B------:R-:W0:Y:S02]  /*bd30*/  F2I.FTZ.TRUNC.NTZ R19, R19 ;  /* 0x0000001300137305 */ /* 0x000e24000021f100 */
[----:B0-----:R-:W-:Y:S01]  /*bd40*/  STG.E.U16 desc[UR36][R16.64], R19 ;  /* 0x0000001310007986 */ /* 0x001fe2000c101524 */
[----:B------:R-:W-:Y:S05]  /*bd50*/  EXIT ;  /* 0x000000000000794d */ /* 0x000fea0003800000 */
.L_x_13383:
        /* <DEDUP_REMOVED lines=9> */
.L_x_13390:
[----:B------:R-:W-:Y:S01]  /*bdf0*/  STG.E.U16 desc[UR36][R16.64], R19 ;  /* 0x0000001310007986 */ /* 0x000fe2000c101524 */
[----:B------:R-:W-:Y:S05]  /*be00*/  EXIT ;  /* 0x000000000000794d */ /* 0x000fea0003800000 */
.L_x_13389:
        /* <DEDUP_REMOVED lines=10> */
.L_x_13392:
[----:B-----5:R-:W-:-:S05]  /*beb0*/  HADD2.F32 R0, -RZ, R19.H0_H0 ;  /* 0x20000013ff007230 */ /* 0x020fca0000004100 */
[----:B------:R-:W-:-:S04]  /*bec0*/  F2FP.F16.F32.PACK_AB R0, RZ, R0 ;  /* 0x00000000ff00723e */ /* 0x000fc800000000ff */
[----:B------:R-:W-:-:S05]  /*bed0*/  PRMT R0, R0, 0x5410, RZ ;  /* 0x0000541000007816 */ /* 0x000fca00000000ff */
[----:B------:R-:W-:Y:S01]  /*bee0*/  STG.E desc[UR36][R16.64], R0 ;  /* 0x0000000010007986 */ /* 0x000fe2000c101924 */
[----:B------:R-:W-:Y:S05]  /*bef0*/  EXIT ;  /* 0x000000000000794d */ /* 0x000fea0003800000 */
.L_x_13391:
[----:B------:R-:W-:-:S05]  /*bf00*/  HADD2.F32 R2, -RZ, R19.H0_H0 ;  /* 0x20000013ff027230 */ /* 0x000fca0000004100 */
[----:B------:R-:W-:-:S06]  /*bf10*/  FMUL.FTZ R2, R2, 1 ;  /* 0x3f80000002027820 */ /* 0x000fcc0000410000 */
[----:B------:R-:W0:Y:S02]  /*bf20*/  F2F.F64.F32 R2, R2 ;  /* 0x0000000200027310 */ /* 0x000e240000201800 */
[----:B0-----:R-:W-:Y:S01]  /*bf30*/  STG.E.64 desc[UR36][R16.64], R2 ;  /* 0x0000000210007986 */ /* 0x001fe2000c101b24 */
[----:B------:R-:W-:Y:S05]  /*bf40*/  EXIT ;  /* 0x000000000000794d */ /* 0x000fea0003800000 */
.L_x_13382:
        /* <DEDUP_REMOVED lines=14> */
.L_x_13396:
[----:B------:R-:W-:Y:S01]  /*c030*/  HADD2.F32 R3, -RZ, R19.H0_H0 ;  /* 0x20000013ff037230 */ /* 0x000fe20000004100 */
[----:B------:R-:W-:Y:S01]  /*c040*/  BSSY.RECONVERGENT B0, `(.L_x_13397) ;  /* 0x0000013000007945 */ /* 0x000fe20003800200 */
[----:B------:R-:W-:-:S03]  /*c050*/  HFMA2 R8, -RZ, RZ, 0, 7.62939453125e-06 ;  /* 0x00000080ff087431 */ /* 0x000fc600000001ff */
        /* <DEDUP_REMOVED lines=14> */
.L_x_13399:
[----:B------:R-:W-:-:S04]  /*c140*/  SHF.R.U32.HI R3, RZ, 0x18, R3 ;  /* 0x00000018ff037819 */ /* 0x000fc80000011603 */
[----:B------:R-:W-:-:S04]  /*c150*/  LOP3.LUT R0, R0, 0x80, R3, 0xf8, !PT ;  /* 0x0000008000007812 */ /* 0x000fc800078ef803 */
[----:B------:R-:W-:-:S07]  /*c160*/  PRMT R8, R0, 0x7610, R8 ;  /* 0x0000761000087816 */ /* 0x000fce0000000008 */
.L_x_13398:
[----:B------:R-:W-:Y:S05]  /*c170*/  BSYNC.RECONVERGENT B0 ;  /* 0x0000000000007941 */ /* 0x000fea0003800200 */
.L_x_13397:
[----:B------:R-:W-:Y:S01]  /*c180*/  STG.E.U8 desc[UR36][R16.64], R8 ;  /* 0x0000000810007986 */ /* 0x000fe2000c101124 */
[----:B------:R-:W-:Y:S05]  /*c190*/  EXIT ;  /* 0x000000000000794d */ /* 0x000fea0003800000 */
.L_x_13395:
[----:B------:R-:W-:Y:S01]  /*c1a0*/  HADD2.F32 R3, -RZ, R19.H0_H0 ;  /* 0x20000013ff037230 */ /* 0x000fe20000004100 */
[----:B------:R-:W-:Y:S01]  /*c1b0*/  BSSY.RECONVERGENT B0, `(.L_x_13400) ;  /* 0x0000013000007945 */ /* 0x000fe20003800200 */
[----:B------:R-:W-:-:S03]  /*c1c0*/  IMAD.MOV.U32 R8, RZ, RZ, 0x80 ;  /* 0x00000080ff087424 */ /* 0x000fc600078e00ff */
        /* <DEDUP_REMOVED lines=14> */
.L_x_13402:
[----:B------:R-:W-:-:S04]  /*c2b0*/  SHF.R.U32.HI R3, RZ, 0x18, R3 ;  /* 0x00000018ff037819 */ /* 0x000fc80000011603 */
[----:B------:R-:W-:-:S04]  /*c2c0*/  LOP3.LUT R0, R0, 0x80, R3, 0xf8, !PT ;  /* 0x0000008000007812 */ /* 0x000fc800078ef803 */
[----:B------:R-:W-:-:S07]  /*c2d0*/  PRMT R8, R0, 0x7610, R8 ;  /* 0x0000761000087816 */ /* 0x000fce0000000008 */
.L_x_13401:
[----:B------:R-:W-:Y:S05]  /*c2e0*/  BSYNC.RECONVERGENT B0 ;  /* 0x0000000000007941 */ /* 0x000fea0003800200 */
.L_x_13400:
[----:B------:R-:W-:Y:S01]  /*c2f0*/  STG.E.U8 desc[UR36][R16.64], R8 ;  /* 0x0000000810007986 */ /* 0x000fe2000c101124 */
[----:B------:R-:W-:Y:S05]  /*c300*/  EXIT ;  /* 0x000000000000794d */ /* 0x000fea0003800000 */
.L_x_13394:
[----:B------:R-:W-:-:S09]  /*c310*/  UISETP.NE.AND UP0, UPT, UR4, 0x1c, UPT ;  /* 0x0000001c0400788c */ /* 0x000fd2000bf05270 */
[----:B------:R-:W-:Y:S05]  /*c320*/  BRA.U !UP0, `(.L_x_13403) ;  /* 0x0000000108607547 */ /* 0x000fea000b800000 */
[----:B------:R-:W-:-:S09]  /*c330*/  UISETP.NE.AND UP0, UPT, UR4, 0x1d, UPT ;  /* 0x0000001d0400788c */ /* 0x000fd2000bf05270 */
[----:B------:R-:W-:Y:S05]  /*c340*/  BRA.U !UP0, `(.L_x_13404) ;  /* 0x0000000108487547 */ /* 0x000fea000b800000 */
[----:B------:R-:W-:-:S09]  /*c350*/  UISETP.NE.AND UP0, UPT, UR4, 0x2c, UPT ;  /* 0x0000002c0400788c */ /* 0x000fd2000bf05270 */
[----:B------:R-:W-:Y:S05]  /*c360*/  BRA.U UP0, `(.L_x_13386) ;  /* 0x0000000100bc7547 */ /* 0x000fea000b800000 */
[----:B------:R-:W-:Y:S02]  /*c370*/  HADD2.F32 R19, -RZ, R19.H0_H0 ;  /* 0x20000013ff137230 */ /* 0x000fe40000004100 */
[----:B------:R-:W-:-:S03]  /*c380*/  HFMA2 R3, -RZ, RZ, 0, 1.5199184417724609375e-05 ;  /* 0x000000ffff037431 */ /* 0x000fc600000001ff */
[----:B------:R-:W-:-:S04]  /*c390*/  SHF.R.U32.HI R4, RZ, 0x17, R19 ;  /* 0x00000017ff047819 */ /* 0x000fc80000011613 */
[----:B------:R-:W-:-:S04]  /*c3a0*/  LOP3.LUT R2, R4, 0xff, RZ, 0xc0, !PT ;  /* 0x000000ff04027812 */ /* 0x000fc800078ec0ff */
[----:B------:R-:W-:-:S13]  /*c3b0*/  ISETP.NE.AND P1, PT, R2, 0xff, PT ;  /* 0x000000ff0200780c */ /* 0x000fda0003f25270 */
[--C-:B-----5:R-:W-:Y:S02]  /*c3c0*/  @P1 SHF.R.U32.HI R0, RZ, 0x16, R19.reuse ;  /* 0x00000016ff001819 */ /* 0x120fe40000011613 */
        /* <DEDUP_REMOVED lines=10> */
.L_x_13404:
[----:B------:R-:W-:-:S06]  /*c470*/  HADD2.F32 R2, -RZ, R19.H0_H0 ;  /* 0x20000013ff027230 */ /* 0x000fcc0000004100 */
[----:B------:R-:W0:Y:S02]  /*c480*/  F2I.U64.TRUNC R2, R2 ;  /* 0x0000000200027311 */ /* 0x000e24000020d800 */
[----:B0-----:R-:W-:Y:S01]  /*c490*/  STG.E.64 desc[UR36][R16.64], R2 ;  /* 0x0000000210007986 */ /* 0x001fe2000c101b24 */
[----:B------:R-:W-:Y:S05]  /*c4a0*/  EXIT ;  /* 0x000000000000794d */ /* 0x000fea0003800000 */
.L_x_13403:
[----:B------:R-:W-:-:S06]  /*c4b0*/  HADD2.F32 R19, -RZ, R19.H0_H0 ;  /* 0x20000013ff137230 */ /* 0x000fcc0000004100 */
[----:B------:R-:W0:Y:S02]  /*c4c0*/  F2I.FTZ.U32.TRUNC.NTZ R19, R19 ;  /* 0x0000001300137305 */ /* 0x000e24000021f000 */
[----:B0-----:R-:W-:Y:S01]  /*c4d0*/  STG.E desc[UR36][R16.64], R19 ;  /* 0x0000001310007986 */ /* 0x001fe2000c101924 */
[----:B------:R-:W-:Y:S05]  /*c4e0*/  EXIT ;  /* 0x000000000000794d */ /* 0x000fea0003800000 */
.L_x_13393:
        /* <DEDUP_REMOVED lines=11> */
.L_x_13406:
[----:B------:R-:W-:Y:S01]  /*c5a0*/  HADD2.F32 R19, -RZ, R19.H0_H0 ;  /* 0x20000013ff137230 */ /* 0x000fe20000004100 */
[----:B------:R-:W-:-:S04]  /*c5b0*/  CS2R R6, SRZ ;  /* 0x0000000000067805 */ /* 0x000fc8000001ff00 */
[----:B------:R-:W-:-:S06]  /*c5c0*/  FMUL.FTZ R4, R19, 1 ;  /* 0x3f80000013047820 */ /* 0x000fcc0000410000 */
[----:B------:R-:W0:Y:S02]  /*c5d0*/  F2F.F64.F32 R4, R4 ;  /* 0x0000000400047310 */ /* 0x000e240000201800 */
[----:B0-----:R-:W-:Y:S01]  /*c5e0*/  STG.E.128 desc[UR36][R16.64], R4 ;  /* 0x0000000410007986 */ /* 0x001fe2000c101d24 */
[----:B------:R-:W-:Y:S05]  /*c5f0*/  EXIT ;  /* 0x000000000000794d */ /* 0x000fea0003800000 */
.L_x_13405:
[----:B------:R-:W-:-:S09]  /*c600*/  UISETP.NE.AND UP0, UPT, UR4, 0xf, UPT ;  /* 0x0000000f0400788c */ /* 0x000fd2000bf05270 */
[----:B------:R-:W-:Y:S05]  /*c610*/  BRA.U !UP0, `(.L_x_13407) ;  /* 0x0000000108e87547 */ /* 0x000fea000b800000 */
[----:B------:R-:W-:-:S09]  /*c620*/  UISETP.NE.AND UP0, UPT, UR4, 0x17, UPT ;  /* 0x000000170400788c */ /* 0x000fd2000bf05270 */
[----:B------:R-:W-:Y:S05]  /*c630*/  BRA.U !UP0, `(.L_x_13408) ;  /* 0x0000000108907547 */ /* 0x000fea000b800000 */
[----:B------:R-:W-:-:S09]  /*c640*/  UISETP.NE.AND UP0, UPT, UR4, 0x18, UPT ;  /* 0x000000180400788c */ /* 0x000fd2000bf05270 */
[----:B------:R-:W-:Y:S05]  /*c650*/  BRA.U !UP0, `(.L_x_13409) ;  /* 0x0000000108447547 */ /* 0x000fea000b800000 */
.L_x_13386:
[----:B-----5:R-:W-:Y:S01]  /*c660*/  MOV R0, 0x0 ;  /* 0x0000000000007802 */ /* 0x020fe20000000f00 */
        /* <DEDUP_REMOVED lines=15> */
.L_x_13410:
[----:B------:R-:W-:Y:S05]  /*c760*/  EXIT ;  /* 0x000000000000794d */ /* 0x000fea0003800000 */
.L_x_13409:
        /* <DEDUP_REMOVED lines=13> */
.L_x_13412:
[----:B------:R-:W-:Y:S05]  /*c840*/  BSYNC.RECONVERGENT B0 ;  /* 0x0000000000007941 */ /* 0x000fea0003800200 */
.L_x_13411:
[----:B------:R-:W-:-:S05]  /*c850*/  LOP3.LUT R3, R0, 0x80, R3, 0xf8, !PT ;  /* 0x0000008000037812 */ /* 0x000fca00078ef803 */
[----:B------:R-:W-:Y:S01]  /*c860*/  STG.E.U8 desc[UR36][R16.64], R3 ;  /* 0x0000000310007986 */ /* 0x000fe2000c101124 */
[----:B------:R-:W-:Y:S05]  /*c870*/  EXIT ;  /* 0x000000000000794d */ /* 0x000fea0003800000 */
.L_x_13408:
        /* <DEDUP_REMOVED lines=12> */
.L_x_13414:
[----:B-----5:R-:W-:Y:S01]  /*c940*/  HFMA2 R0, -RZ, RZ, 0, 7.569789886474609375e-06 ;  /* 0x0000007fff007431 */ /* 0x020fe200000001ff */
[----:B------:R-:W-:-:S04]  /*c950*/  ISETP.GT.U32.AND P0, PT, R2, 0x7f800000, PT ;  /* 0x7f8000000200780c */ /* 0x000fc80003f04070 */
[----:B------:R-:W-:-:S09]  /*c960*/  SEL R0, R0, 0x7c, P0 ;  /* 0x0000007c00007807 */ /* 0x000fd20000000000 */
.L_x_13415:
[----:B------:R-:W-:Y:S05]  /*c970*/  BSYNC.RECONVERGENT B0 ;  /* 0x0000000000007941 */ /* 0x000fea0003800200 */
.L_x_13413:
[----:B------:R-:W-:-:S04]  /*c980*/  SHF.R.U32.HI R3, RZ, 0x18, R3 ;  /* 0x00000018ff037819 */ /* 0x000fc80000011603 */
[----:B------:R-:W-:-:S05]  /*c990*/  LOP3.LUT R3, R0, 0x80, R3, 0xf8, !PT ;  /* 0x0000008000037812 */ /* 0x000fca00078ef803 */
[----:B------:R-:W-:Y:S01]  /*c9a0*/  STG.E.U8 desc[UR36][R16.64], R3 ;  /* 0x0000000310007986 */ /* 0x000fe2000c101124 */
[----:B------:R-:W-:Y:S05]  /*c9b0*/  EXIT ;  /* 0x000000000000794d */ /* 0x000fea0003800000 */
.L_x_13407:
[----:B-----5:R-:W-:-:S05]  /*c9c0*/  HADD2.F32 R0, -RZ, R19.H0_H0 ;  /* 0x20000013ff007230 */ /* 0x020fca0000004100 */
[----:B------:R-:W-:-:S05]  /*c9d0*/  F2FP.BF16.F32.PACK_AB R0, RZ, R0 ;  /* 0x00000000ff00723e */ /* 0x000fca00000010ff */
[----:B------:R-:W-:Y:S01]  /*c9e0*/  STG.E.U16 desc[UR36][R16.64], R0 ;  /* 0x0000000010007986 */ /* 0x000fe2000c101524 */
[----:B------:R-:W-:Y:S05]  /*c9f0*/  EXIT ;  /* 0x000000000000794d */ /* 0x000fea0003800000 */
.L_x_13416:
        /* <DEDUP_REMOVED lines=16> */
.L_x_41796:


//--------------------- .text._ZN2at6native27unrolled_elementwise_kernelINS0_13AUnaryFunctorIN3c104HalfES4_S4_ZZZNS0_19minimum_kernel_cudaERNS_18TensorIteratorBaseEENKUlvE0_clEvENKUlvE1_clEvEUlS4_S4_E_EESt5arrayIPcLm2EELi4E23TrivialOffsetCalculatorILi1EjESF_NS0_6memory12LoadWithCastILi1EEENSG_13StoreWithCastILi1EEEEEviT_T0_T2_T3_T4_T5_ --------------------------
	.section	.text._ZN2at6native27unrolled_elementwise_kernelINS0_13AUnaryFunctorIN3c104HalfES4_S4_ZZZNS0_19minimum_kernel_cudaERNS_18TensorIteratorBaseEENKUlvE0_clEvENKUlvE1_clEvEUlS4_S4_E_EESt5arrayIPcLm2EELi4E23TrivialOffsetCalculatorILi1EjESF_NS0_6memory12LoadWithCastILi1EEENSG_13StoreWithCastILi1EEEEEviT_T0_T2_T3_T4_T5_,"ax",@progbits
	.align	128
        .global         _ZN2at6native27unrolled_elementwise_kernelINS0_13AUnaryFunctorIN3c104HalfES4_S4_ZZZNS0_19minimum_kernel_cudaERNS_18TensorIteratorBaseEENKUlvE0_clEvENKUlvE1_clEvEUlS4_S4_E_EESt5arrayIPcLm2EELi4E23TrivialOffsetCalculatorILi1EjESF_NS0_6memory12LoadWithCastILi1EEENSG_13StoreWithCastILi1EEEEEviT_T0_T2_T3_T4_T5_
        .type           _ZN2at6native27unrolled_elementwise_kernelINS0_13AUnaryFunctorIN3c104HalfES4_S4_ZZZNS0_19minimum_kernel_cudaERNS_18TensorIteratorBaseEENKUlvE0_clEvENKUlvE1_clEvEUlS4_S4_E_EESt5arrayIPcLm2EELi4E23TrivialOffsetCalculatorILi1EjESF_NS0_6memory12LoadWithCastILi1EEENSG_13StoreWithCastILi1EEEEEviT_T0_T2_T3_T4_T5_,@function
        .size           _ZN2at6native27unrolled_elementwise_kernelINS0_13AUnaryFunctorIN3c104HalfES4_S4_ZZZNS0_19minimum_kernel_cudaERNS_18TensorIteratorBaseEENKUlvE0_clEvENKUlvE1_clEvEUlS4_S4_E_EESt5arrayIPcLm2EELi4E23TrivialOffsetCalculatorILi1EjESF_NS0_6memory12LoadWithCastILi1EEENSG_13StoreWithCastILi1EEEEEviT_T0_T2_T3_T4_T5_,(.L_x_41797 - _ZN2at6native27unrolled_elementwise_kernelINS0_13AUnaryFunctorIN3c104HalfES4_S4_ZZZNS0_19minimum_kernel_cudaERNS_18TensorIteratorBaseEENKUlvE0_clEvENKUlvE1_clEvEUlS4_S4_E_EESt5arrayIPcLm2EELi4E23TrivialOffsetCalculatorILi1EjESF_NS0_6memory12LoadWithCastILi1EEENSG_13StoreWithCastILi1EEEEEviT_T0_T2_T3_T4_T5_)
        .other          _ZN2at6native27unrolled_elementwise_kernelINS0_13AUnaryFunctorIN3c104HalfES4_S4_ZZZNS0_19minimum_kernel_cudaERNS_18TensorIteratorBaseEENKUlvE0_clEvENKUlvE1_clEvEUlS4_S4_E_EESt5arrayIPcLm2EELi4E23TrivialOffsetCalculatorILi1EjESF_NS0_6memory12LoadWithCastILi1EEENSG_13StoreWithCastILi1EEEEEviT_T0_T2_T3_T4_T5_,@"STO_CUDA_ENTRY STV_DEFAULT"
_ZN2at6native27unrolled_elementwise_kernelINS0_13AUnaryFunctorIN3c104HalfES4_S4_ZZZNS0_19minimum_kernel_cudaERNS_18TensorIteratorBaseEENKUlvE0_clEvENKUlvE1_clEvEUlS4_S4_E_EESt5arrayIPcLm2EELi4E23TrivialOffsetCalculatorILi1EjESF_NS0_6memory12LoadWithCastILi1EEENSG_13StoreWithCastILi1EEEEEviT_T0_T2_T3_T4_T5_:
.text._ZN2at6native27unrolled_elementwise_kernelINS0_13AUnaryFunctorIN3c104HalfES4_S4_ZZZNS0_19minimum_kernel_cudaERNS_18TensorIteratorBaseEENKUlvE0_clEvENKUlvE1_clEvEUlS4_S4_E_EESt5arrayIPcLm2EELi4E23TrivialOffsetCalculatorILi1EjESF_NS0_6memory12LoadWithCastILi1EEENSG_13StoreWithCastILi1EEEEEviT_T0_T2_T3_T4_T5_:
        /* <DEDUP_REMOVED lines=36> */
.L_x_13422:
[----:B------:R-:W2:Y:S02]  /*0240*/  LDG.E.U8 R4, desc[UR36][R4.64] ;  /* 0x0000002404047981 */ /* 0x000ea4000c1e1100 */
[----:B--2---:R-:W-:-:S04]  /*0250*/  I2FP.F32.U32 R0, R4 ;  /* 0x0000000400007245 */ /* 0x004fc80000201000 */
[----:B------:R-:W-:-:S04]  /*0260*/  F2FP.F16.F32.PACK_AB R0, RZ, R0 ;  /* 0x00000000ff00723e */ /* 0x000fc800000000ff */
[----:B------:R-:W-:Y:S01]  /*0270*/  PRMT R22, R0, 0x7610, R22 ;  /* 0x0000761000167816 */ /* 0x000fe20000000016 */
[----:B------:R-:W-:Y:S06]  /*0280*/  BRA `(.L_x_13424) ;  /* 0x0000000c00b87947 */ /* 0x000fec0003800000 */
.L_x_13421:
        /* <DEDUP_REMOVED lines=11> */
.L_x_13426:
[----:B------:R-:W2:Y:S02]  /*0340*/  LDG.E R4, desc[UR36][R4.64] ;  /* 0x0000002404047981 */ /* 0x000ea4000c1e1900 */
[----:B--2---:R-:W-:-:S04]  /*0350*/  I2FP.F32.S32 R0, R4 ;  /* 0x0000000400007245 */ /* 0x004fc80000201400 */
[----:B------:R-:W-:-:S04]  /*0360*/  F2FP.F16.F32.PACK_AB R0, RZ, R0 ;  /* 0x00000000ff00723e */ /* 0x000fc800000000ff */
[----:B------:R-:W-:Y:S01]  /*0370*/  PRMT R22, R0, 0x7610, R22 ;  /* 0x0000761000167816 */ /* 0x000fe20000000016 */
[----:B------:R-:W-:Y:S06]  /*0380*/  BRA `(.L_x_13424) ;  /* 0x0000000c00787947 */ /* 0x000fec0003800000 */
.L_x_13425:
[----:B------:R-:W2:Y:S02]  /*0390*/  LDG.E.U16 R4, desc[UR36][R4.64] ;  /* 0x0000002404047981 */ /* 0x000ea4000c1e1500 */
[----:B--2---:R-:W0:Y:S02]  /*03a0*/  I2F.S16 R0, R4 ;  /* 0x0000000400007306 */ /* 0x004e240000101400 */
[----:B0-----:R-:W-:-:S04]  /*03b0*/  F2FP.F16.F32.PACK_AB R0, RZ, R0 ;  /* 0x00000000ff00723e */ /* 0x001fc800000000ff */
[----:B------:R-:W-:Y:S01]  /*03c0*/  PRMT R22, R0, 0x7610, R22 ;  /* 0x0000761000167816 */ /* 0x000fe20000000016 */
[----:B------:R-:W-:Y:S06]  /*03d0*/  BRA `(.L_x_13424) ;  /* 0x0000000c00647947 */ /* 0x000fec0003800000 */
.L_x_13420:
        /* <DEDUP_REMOVED lines=9> */
.L_x_13428:
[----:B------:R1:W5:Y:S01]  /*0470*/  LDG.E.U16 R22, desc[UR36][R4.64] ;  /* 0x0000002404167981 */ /* 0x000362000c1e1500 */
[----:B------:R-:W-:Y:S05]  /*0480*/  BRA `(.L_x_13424) ;  /* 0x0000000c00387947 */ /* 0x000fea0003800000 */
.L_x_13427:
        /* <DEDUP_REMOVED lines=9> */
.L_x_13430:
[----:B------:R0:W5:Y:S01]  /*0520*/  LDG.E.U16 R22, desc[UR36][R4.64] ;  /* 0x0000002404167981 */ /* 0x000162000c1e1500 */
[----:B------:R-:W-:Y:S05]  /*0530*/  BRA `(.L_x_13424) ;  /* 0x0000000c000c7947 */ /* 0x000fea0003800000 */
.L_x_13429:
        /* <DEDUP_REMOVED lines=9> */
.L_x_13419:
        /* <DEDUP_REMOVED lines=14> */
.L_x_13433:
        /* <DEDUP_REMOVED lines=9> */
.L_x_13432:
        /* <DEDUP_REMOVED lines=27> */
.L_x_13435:
        /* <DEDUP_REMOVED lines=15> */
.L_x_13434:
[----:B------:R-:W2:Y:S02]  /*09e0*/  LDG.E.U16 R0, desc[UR36][R4.64] ;  /* 0x0000002404007981 */ /* 0x000ea4000c1e1500 */
[----:B--2---:R-:W-:-:S05]  /*09f0*/  IMAD.U32 R0, R0, 0x10000, RZ ;  /* 0x0001000000007824 */ /* 0x004fca00078e00ff */
[----:B------:R-:W-:-:S04]  /*0a00*/  F2FP.F16.F32.PACK_AB R0, RZ, R0 ;  /* 0x00000000ff00723e */ /* 0x000fc800000000ff */
[----:B------:R-:W-:Y:S01]  /*0a10*/  PRMT R22, R0, 0x7610, R22 ;  /* 0x0000761000167816 */ /* 0x000fe20000000016 */
[----:B------:R-:W-:Y:S06]  /*0a20*/  BRA `(.L_x_13424) ;  /* 0x0000000400d07947 */ /* 0x000fec0003800000 */
.L_x_13431:
        /* <DEDUP_REMOVED lines=13> */
.L_x_13438:
        /* <DEDUP_REMOVED lines=21> */
.L_x_13442:
[----:B------:R-:W-:Y:S05]  /*0c50*/  BSYNC.RECONVERGENT B1 ;  /* 0x0000000000017941 */ /* 0x000fea0003800200 */
.L_x_13441:
[----:B------:R-:W-:Y:S01]  /*0c60*/  IMAD.SHL.U32 R0, R0, 0x100000, RZ ;  /* 0x0010000000007824 */ /* 0x000fe200078e00ff */
[----:B------:R-:W-:-:S04]  /*0c70*/  LEA R3, R3, 0x3b800000, 0x17 ;  /* 0x3b80000003037811 */ /* 0x000fc800078eb8ff */
[----:B------:R-:W-:-:S07]  /*0c80*/  LOP3.LUT R0, R3, R0, R7, 0xfe, !PT ;  /* 0x0000000003007212 */ /* 0x000fce00078efe07 */
.L_x_13440:
[----:B------:R-:W-:Y:S05]  /*0c90*/  BSYNC.RECONVERGENT B0 ;  /* 0x0000000000007941 */ /* 0x000fea0003800200 */
.L_x_13439:
[----:B------:R-:W-:-:S04]  /*0ca0*/  F2FP.F16.F32.PACK_AB R0, RZ, R0 ;  /* 0x00000000ff00723e */ /* 0x000fc800000000ff */
[----:B------:R-:W-:Y:S01]  /*0cb0*/  PRMT R22, R0, 0x7610, R22 ;  /* 0x0000761000167816 */ /* 0x000fe20000000016 */
[----:B------:R-:W-:Y:S06]  /*0cc0*/  BRA `(.L_x_13424) ;  /* 0x0000000400287947 */ /* 0x000fec0003800000 */
.L_x_13437:
        /* <DEDUP_REMOVED lines=21> */
.L_x_13446:
[----:B------:R-:W-:Y:S05]  /*0e20*/  BSYNC.RECONVERGENT B1 ;  /* 0x0000000000017941 */ /* 0x000fea0003800200 */
.L_x_13445:
[----:B------:R-:W-:Y:S01]  /*0e30*/  IMAD.SHL.U32 R0, R0, 0x200000, RZ ;  /* 0x0020000000007824 */ /* 0x000fe200078e00ff */
[----:B------:R-:W-:-:S04]  /*0e40*/  LEA R3, R3, 0x37800000, 0x17 ;  /* 0x3780000003037811 */ /* 0x000fc800078eb8ff */
[----:B------:R-:W-:-:S07]  /*0e50*/  LOP3.LUT R0, R3, R0, R7, 0xfe, !PT ;  /* 0x0000000003007212 */ /* 0x000fce00078efe07 */
.L_x_13444:
[----:B------:R-:W-:Y:S05]  /*0e60*/  BSYNC.RECONVERGENT B0 ;  /* 0x0000000000007941 */ /* 0x000fea0003800200 */
.L_x_13443:
[----:B------:R-:W-:-:S04]  /*0e70*/  F2FP.F16.F32.PACK_AB R0, RZ, R0 ;  /* 0x00000000ff00723e */ /* 0x000fc800000000ff */
[----:B------:R-:W-:Y:S01]  /*0e80*/  PRMT R22, R0, 0x7610, R22 ;  /* 0x0000761000167816 */ /* 0x000fe20000000016 */
[----:B------:R-:W-:Y:S06]  /*0e90*/  BRA `(.L_x_13424) ;  /* 0x0000000000b47947 */ /* 0x000fec0003800000 */
.L_x_13436:
[----:B------:R-:W-:-:S09]  /*0ea0*/  UISETP.NE.AND UP0, UPT, UR4, 0x1c, UPT ;  /* 0x0000001c0400788c */ /* 0x000fd2000bf05270 */
[----:B------:R-:W-:Y:S05]  /*0eb0*/  BRA.U !UP0, `(.L_x_13447) ;  /* 0x00000001089c7547 */ /* 0x000fea000b800000 */
[----:B------:R-:W-:-:S09]  /*0ec0*/  UISETP.NE.AND UP0, UPT, UR4, 0x1d, UPT ;  /* 0x0000001d0400788c */ /* 0x000fd2000bf05270 */
[----:B------:R-:W-:Y:S05]  /*0ed0*/  BRA.U !UP0, `(.L_x_13448) ;  /* 0x0000000108807547 */ /* 0x000fea000b800000 */
[----:B------:R-:W-:-:S09]  /*0ee0*/  UISETP.NE.AND UP0, UPT, UR4, 0x2c, UPT ;  /* 0x0000002c0400788c */ /* 0x000fd2000bf05270 */
[----:B------:R-:W-:Y:S05]  /*0ef0*/  BRA.U !UP0, `(.L_x_13449) ;  /* 0x0000000108487547 */ /* 0x000fea000b800000 */
.L_x_13423:
        /* <DEDUP_REMOVED lines=16> */
.L_x_13450:
[----:B------:R-:W-:Y:S01]  /*1000*/  PRMT R22, RZ, 0x7610, R22 ;  /* 0x00007610ff167816 */ /* 0x000fe20000000016 */
[----:B------:R-:W-:Y:S06]  /*1010*/  BRA `(.L_x_13424) ;  /* 0x0000000000547947 */ /* 0x000fec0003800000 */
.L_x_13449:
        /* <DEDUP_REMOVED lines=8> */
.L_x_13452:
[----:B------:R-:W-:Y:S05]  /*10a0*/  BSYNC.RECONVERGENT B0 ;  /* 0x0000000000007941 */ /* 0x000fea0003800200 */
.L_x_13451:
[----:B------:R-:W-:-:S04]  /*10b0*/  F2FP.F16.F32.PACK_AB R0, RZ, R0 ;  /* 0x00000000ff00723e */ /* 0x000fc800000000ff */
[----:B------:R-:W-:Y:S01]  /*10c0*/  PRMT R22, R0, 0x7610, R22 ;  /* 0x0000761000167816 */ /* 0x000fe20000000016 */
[----:B------:R-:W-:Y:S06]  /*10d0*/  BRA `(.L_x_13424) ;  /* 0x0000000000247947 */ /* 0x000fec0003800000 */
.L_x_13448:
[----:B------:R-:W2:Y:S02]  /*10e0*/  LDG.E.64 R4, desc[UR36][R4.64] ;  /* 0x0000002404047981 */ /* 0x000ea4000c1e1b00 */
[----:B--2---:R-:W0:Y:S02]  /*10f0*/  I2F.U64 R0, R4 ;  /* 0x0000000400007312 */ /* 0x004e240000301000 */
[----:B0-----:R-:W-:-:S04]  /*1100*/  F2FP.F16.F32.PACK_AB R0, RZ, R0 ;  /* 0x00000000ff00723e */ /* 0x001fc800000000ff */
[----:B------:R-:W-:Y:S01]  /*1110*/  PRMT R22, R0, 0x7610, R22 ;  /* 0x0000761000167816 */ /* 0x000fe20000000016 */
[----:B------:R-:W-:Y:S06]  /*1120*/  BRA `(.L_x_13424) ;  /* 0x0000000000107947 */ /* 0x000fec0003800000 */
.L_x_13447:
[----:B------:R-:W2:Y:S02]  /*1130*/  LDG.E R4, desc[UR36][R4.64] ;  /* 0x0000002404047981 */ /* 0x000ea4000c1e1900 */
[----:B--2---:R-:W-:-:S04]  /*1140*/  I2FP.F32.U32 R0, R4 ;  /* 0x0000000400007245 */ /* 0x004fc80000201000 */
[----:B------:R-:W-:-:S04]  /*1150*/  F2FP.F16.F32.PACK_AB R0, RZ, R0 ;  /* 0x00000000ff00723e */ /* 0x000fc800000000ff */
[----:B------:R-:W-:-:S07]  /*1160*/  PRMT R22, R0, 0x7610, R22 ;  /* 0x0000761000167816 */ /* 0x000fce0000000016 */
.L_x_13424:
[----:B------:R-:W-:-:S07]  /*1170*/  VIADD R23, R25, 0x80 ;  /* 0x0000008019177836 */ /* 0x000fce0000000000 */
.L_x_13418:
[----:B------:R-:W-:Y:S05]  /*1180*/  BSYNC.RECONVERGENT B6 ;  /* 0x0000000000067941 */ /* 0x000fea0003800200 */
.L_x_13417:
        /* <DEDUP_REMOVED lines=26> */
.L_x_13458:
[----:B------:R-:W2:Y:S02]  /*1330*/  LDG.E.U8 R4, desc[UR36][R4.64] ;  /* 0x0000002404047981 */ /* 0x000ea4000c1e1100 */
[----:B--2---:R-:W-:-:S04]  /*1340*/  I2FP.F32.U32 R0, R4 ;  /* 0x0000000400007245 */ /* 0x004fc80000201000 */
[----:B------:R-:W-:-:S04]  /*1350*/  F2FP.F16.F32.PACK_AB R0, RZ, R0 ;  /* 0x00000000ff00723e */ /* 0x000fc800000000ff */
[----:B------:R-:W-:Y:S01]  /*1360*/  PRMT R19, R0, 0x7610, R19 ;  /* 0x0000761000137816 */ /* 0x000fe20000000013 */
[----:B------:R-:W-:Y:S06]  /*1370*/  BRA `(.L_x_13460) ;  /* 0x0000000c00b87947 */ /* 0x000fec0003800000 */
.L_x_13457:
        /* <DEDUP_REMOVED lines=11> */
.L_x_13462:
[----:B------:R-:W2:Y:S02]  /*1430*/  LDG.E R4, desc[UR36][R4.64] ;  /* 0x0000002404047981 */ /* 0x000ea4000c1e1900 */
[----:B--2---:R-:W-:-:S04]  /*1440*/  I2FP.F32.S32 R0, R4 ;  /* 0x0000000400007245 */ /* 0x004fc80000201400 */
[----:B------:R-:W-:-:S04]  /*1450*/  F2FP.F16.F32.PACK_AB R0, RZ, R0 ;  /* 0x00000000ff00723e */ /* 0x000fc800000000ff */
[----:B------:R-:W-:Y:S01]  /*1460*/  PRMT R19, R0, 0x7610, R19 ;  /* 0x0000761000137816 */ /* 0x000fe20000000013 */
[----:B------:R-:W-:Y:S06]  /*1470*/  BRA `(.L_x_13460) ;  /* 0x0000000c00787947 */ /* 0x000fec0003800000 */
.L_x_13461:
[----:B------:R-:W2:Y:S02]  /*1480*/  LDG.E.U16 R4, desc[UR36][R4.64] ;  /* 0x0000002404047981 */ /* 0x000ea4000c1e1500 */
[----:B--2---:R-:W0:Y:S02]  /*1490*/  I2F.S16 R0, R4 ;  /* 0x0000000400007306 */ /* 0x004e240000101400 */
[----:B0-----:R-:W-:-:S04]  /*14a0*/  F2FP.F16.F32.PACK_AB R0, RZ, R0 ;  /* 0x00000000ff00723e */ /* 0x001fc800000000ff */
[----:B------:R-:W-:Y:S01]  /*14b0*/  PRMT R19, R0, 0x7610, R19 ;  /* 0x0000761000137816 */ /* 0x000fe20000000013 */
[----:B------:R-:W-:Y:S06]  /*14c0*/  BRA `(.L_x_13460) ;  /* 0x0000000c00647947 */ /* 0x000fec0003800000 */
.L_x_13456:
        /* <DEDUP_REMOVED lines=9> */
.L_x_13464:
[----:B------:R0:W5:Y:S01]  /*1560*/  LDG.E.U16 R19, desc[UR36][R4.64] ;  /* 0x0000002404137981 */ /* 0x000162000c1e1500 */
[----:B------:R-:W-:Y:S05]  /*1570*/  BRA `(.L_x_13460) ;  /* 0x0000000c00387947 */ /* 0x000fea0003800000 */
.L_x_13463:
        /* <DEDUP_REMOVED lines=9> */
.L_x_13466:
[----:B------:R1:W5:Y:S01]  /*1610*/  LDG.E.U16 R19, desc[UR36][R4.64] ;  /* 0x0000002404137981 */ /* 0x000362000c1e1500 */
[----:B------:R-:W-:Y:S05]  /*1620*/  BRA `(.L_x_13460) ;  /* 0x0000000c000c7947 */ /* 0x000fea0003800000 */
.L_x_13465:
        /* <DEDUP_REMOVED lines=9> */
.L_x_13455:
        /* <DEDUP_REMOVED lines=14> */
.L_x_13469:
        /* <DEDUP_REMOVED lines=9> */
.L_x_13468:
        /* <DEDUP_REMOVED lines=27> */
.L_x_13471:
        /* <DEDUP_REMOVED lines=15> */
.L_x_13470:
[----:B------:R-:W2:Y:S02]  /*1ad0*/  LDG.E.U16 R0, desc[UR36][R4.64] ;  /* 0x0000002404007981 */ /* 0x000ea4000c1e1500 */
[----:B--2---:R-:W-:-:S05]  /*1ae0*/  IMAD.U32 R0, R0, 0x10000, RZ ;  /* 0x0001000000007824 */ /* 0x004fca00078e00ff */
[----:B------:R-:W-:-:S04]  /*1af0*/  F2FP.F16.F32.PACK_AB R0, RZ, R0 ;  /* 0x00000000ff00723e */ /* 0x000fc800000000ff */
[----:B------:R-:W-:Y:S01]  /*1b00*/  PRMT R19, R0, 0x7610, R19 ;  /* 0x0000761000137816 */ /* 0x000fe20000000013 */
[----:B------:R-:W-:Y:S06]  /*1b10*/  BRA `(.L_x_13460) ;  /* 0x0000000400d07947 */ /* 0x000fec0003800000 */
.L_x_13467:
        /* <DEDUP_REMOVED lines=13> */
.L_x_13474:
        /* <DEDUP_REMOVED lines=21> */
.L_x_13478:
[----:B------:R-:W-:Y:S05]  /*1d40*/  BSYNC.RECONVERGENT B1 ;  /* 0x0000000000017941 */ /* 0x000fea0003800200 */
.L_x_13477:
[----:B------:R-:W-:Y:S01]  /*1d50*/  IMAD.SHL.U32 R0, R0, 0x100000, RZ ;  /* 0x0010000000007824 */ /* 0x000fe200078e00ff */
[----:B------:R-:W-:-:S04]  /*1d60*/  LEA R3, R3, 0x3b800000, 0x17 ;  /* 0x3b80000003037811 */ /* 0x000fc800078eb8ff */
[----:B------:R-:W-:-:S07]  /*1d70*/  LOP3.LUT R0, R3, R0, R7, 0xfe, !PT ;  /* 0x0000000003007212 */ /* 0x000fce00078efe07 */
.L_x_13476:
[----:B------:R-:W-:Y:S05]  /*1d80*/  BSYNC.RECONVERGENT B0 ;  /* 0x0000000000007941 */ /* 0x000fea0003800200 */
.L_x_13475:
[----:B------:R-:W-:-:S04]  /*1d90*/  F2FP.F16.F32.PACK_AB R0, RZ, R0 ;  /* 0x00000000ff00723e */ /* 0x000fc800000000ff */
[----:B------:R-:W-:Y:S01]  /*1da0*/  PRMT R19, R0, 0x7610, R19 ;  /* 0x0000761000137816 */ /* 0x000fe20000000013 */
[----:B------:R-:W-:Y:S06]  /*1db0*/  BRA `(.L_x_13460) ;  /* 0x0000000400287947 */ /* 0x000fec0003800000 */
.L_x_13473:
        /* <DEDUP_REMOVED lines=21> */
.L_x_13482:
[----:B------:R-:W-:Y:S05]  /*1f10*/  BSYNC.RECONVERGENT B1 ;  /* 0x0000000000017941 */ /* 0x000fea0003800200 */
.L_x_13481:
[----:B------:R-:W-:Y:S01]  /*1f20*/  IMAD.SHL.U32 R0, R0, 0x200000, RZ ;  /* 0x0020000000007824 */ /* 0x000fe200078e00ff */
[----:B------:R-:W-:-:S04]  /*1f30*/  LEA R3, R3, 0x37800000, 0x17 ;  /* 0x3780000003037811 */ /* 0x000fc800078eb8ff */
[----:B------:R-:W-:-:S07]  /*1f40*/  LOP3.LUT R0, R3, R0, R7, 0xfe, !PT ;  /* 0x0000000003007212 */ /* 0x000fce00078efe07 */
.L_x_13480:
[----:B------:R-:W-:Y:S05]  /*1f50*/  BSYNC.RECONVERGENT B0 ;  /* 0x0000000000007941 */ /* 0x000fea0003800200 */
.L_x_13479:
[----:B------:R-:W-:-:S04]  /*1f60*/  F2FP.F16.F32.PACK_AB R0, RZ, R0 ;  /* 0x00000000ff00723e */ /* 0x000fc800000000ff */
[----:B------:R-:W-:Y:S01]  /*1f70*/  PRMT R19, R0, 0x7610, R19 ;  /* 0x0000761000137816 */ /* 0x000fe20000000013 */
[----:B------:R-:W-:Y:S06]  /*1f80*/  BRA `(.L_x_13460) ;  /* 0x0000000000b47947 */ /* 0x000fec0003800000 */
.L_x_13472:
        /* <DEDUP_REMOVED lines=14> */
.L_x_13486:
[----:B------:R-:W-:Y:S05]  /*2070*/  BSYNC.RECONVERGENT B0 ;  /* 0x0000000000007941 */ /* 0x000fea0003800200 */
.L_x_13485:
[----:B------:R-:W-:-:S04]  /*2080*/  F2FP.F16.F32.PACK_AB R0, RZ, R0 ;  /* 0x00000000ff00723e */ /* 0x000fc800000000ff */
[----:B------:R-:W-:Y:S01]  /*2090*/  PRMT R19, R0, 0x7610, R19 ;  /* 0x0000761000137816 */ /* 0x000fe20000000013 */
[----:B------:R-:W-:Y:S06]  /*20a0*/  BRA `(.L_x_13460) ;  /* 0x00000000006c7947 */ /* 0x000fec0003800000 */
.L_x_13459:
        /* <DEDUP_REMOVED lines=16> */
.L_x_13487:
[----:B------:R-:W-:Y:S01]  /*21b0*/  PRMT R19, RZ, 0x7610, R19 ;  /* 0x00007610ff137816 */ /* 0x000fe20000000013 */
[----:B------:R-:W-:Y:S06]  /*21c0*/  BRA `(.L_x_13460) ;  /* 0x0000000000247947 */ /* 0x000fec0003800000 */
.L_x_13484:
[----:B------:R-:W2:Y:S02]  /*21d0*/  LDG.E.64 R4, desc[UR36][R4.64] ;  /* 0x0000002404047981 */ /* 0x000ea4000c1e1b00 */
[----:B--2---:R-:W0:Y:S02]  /*21e0*/  I2F.U64 R0, R4 ;  /* 0x0000000400007312 */ /* 0x004e240000301000 */
[----:B0-----:R-:W-:-:S04]  /*21f0*/  F2FP.F16.F32.PACK_AB R0, RZ, R0 ;  /* 0x00000000ff00723e */ /* 0x001fc800000000ff */
[----:B------:R-:W-:Y:S01]  /*2200*/  PRMT R19, R0, 0x7610, R19 ;  /* 0x0000761000137816 */ /* 0x000fe20000000013 */
[----:B------:R-:W-:Y:S06]  /*2210*/  BRA `(.L_x_13460) ;  /* 0x0000000000107947 */ /* 0x000fec0003800000 */
.L_x_13483:
[----:B------:R-:W2:Y:S02]  /*2220*/  LDG.E R4, desc[UR36][R4.64] ;  /* 0x0000002404047981 */ /* 0x000ea4000c1e1900 */
[----:B--2---:R-:W-:-:S04]  /*2230*/  I2FP.F32.U32 R0, R4 ;  /* 0x0000000400007245 */ /* 0x004fc80000201000 */
[----:B------:R-:W-:-:S04]  /*2240*/  F2FP.F16.F32.PACK_AB R0, RZ, R0 ;  /* 0x00000000ff00723e */ /* 0x000fc800000000ff */
[----:B------:R-:W-:-:S07]  /*2250*/  PRMT R19, R0, 0x7610, R19 ;  /* 0x0000761000137816 */ /* 0x000fce0000000013 */
.L_x_13460:
[----:B------:R-:W-:-:S07]  /*2260*/  VIADD R23, R23, 0x80 ;  /* 0x0000008017177836 */ /* 0x000fce0000000000 */
.L_x_13454:
[----:B------:R-:W-:Y:S05]  /*2270*/  BSYNC.RECONVERGENT B6 ;  /* 0x0000000000067941 */ /* 0x000fea0003800200 */
.L_x_13453:
        /* <DEDUP_REMOVED lines=26> */
.L_x_13493:
[----:B------:R-:W2:Y:S02]  /*2420*/  LDG.E.U8 R4, desc[UR36][R4.64] ;  /* 0x0000002404047981 */ /* 0x000ea4000c1e1100 */
[----:B--2---:R-:W-:-:S04]  /*2430*/  I2FP.F32.U32 R0, R4 ;  /* 0x0000000400007245 */ /* 0x004fc80000201000 */
[----:B------:R-:W-:-:S04]  /*2440*/  F2FP.F16.F32.PACK_AB R0, RZ, R0 ;  /* 0x00000000ff00723e */ /* 0x000fc800000000ff */
[----:B------:R-:W-:Y:S01]  /*2450*/  PRMT R24, R0, 0x7610, R24 ;  /* 0x0000761000187816 */ /* 0x000fe20000000018 */
[----:B------:R-:W-:Y:S06]  /*2460*/  BRA `(.L_x_13495) ;  /* 0x0000000c00b87947 */ /* 0x000fec0003800000 */
.L_x_13492:
        /* <DEDUP_REMOVED lines=11> */
.L_x_13497:
[----:B------:R-:W2:Y:S02]  /*2520*/  LDG.E R4, desc[UR36][R4.64] ;  /* 0x0000002404047981 */ /* 0x000ea4000c1e1900 */
[----:B--2---:R-:W-:-:S04]  /*2530*/  I2FP.F32.S32 R0, R4 ;  /* 0x0000000400007245 */ /* 0x004fc80000201400 */
[----:B------:R-:W-:-:S04]  /*2540*/  F2FP.F16.F32.PACK_AB R0, RZ, R0 ;  /* 0x00000000ff00723e */ /* 0x000fc800000000ff */
[----:B------:R-:W-:Y:S01]  /*2550*/  PRMT R24, R0, 0x7610, R24 ;  /* 0x0000761000187816 */ /* 0x000fe20000000018 */
[----:B------:R-:W-:Y:S06]  /*2560*/  BRA `(.L_x_13495) ;  /* 0x0000000c00787947 */ /* 0x000fec0003800000 */
.L_x_13496:
[----:B------:R-:W2:Y:S02]  /*2570*/  LDG.E.U16 R4, desc[UR36][R4.64] ;  /* 0x0000002404047981 */ /* 0x000ea4000c1e1500 */
[----:B--2---:R-:W0:Y:S02]  /*2580*/  I2F.S16 R0, R4 ;  /* 0x0000000400007306 */ /* 0x004e240000101400 */
[----:B0-----:R-:W-:-:S04]  /*2590*/  F2FP.F16.F32.PACK_AB R0, RZ, R0 ;  /* 0x00000000ff00723e */ /* 0x001fc800000000ff */
[----:B------:R-:W-:Y:S01]  /*25a0*/  PRMT R24, R0, 0x7610, R24 ;  /* 0x0000761000187816 */ /* 0x000fe20000000018 */
[----:B------:R-:W-:Y:S06]  /*25b0*/  BRA `(.L_x_13495) ;  /* 0x0000000c00647947 */ /* 0x000fec0003800000 */
.L_x_13491:
        /* <DEDUP_REMOVED lines=9> */
.L_x_13499:
[----:B------:R0:W5:Y:S01]  /*2650*/  LDG.E.U16 R24, desc[UR36][R4.64] ;  /* 0x0000002404187981 */ /* 0x000162000c1e1500 */
[----:B------:R-:W-:Y:S05]  /*2660*/  BRA `(.L_x_13495) ;  /* 0x0000000c00387947 */ /* 0x000fea0003800000 */
.L_x_13498:
        /* <DEDUP_REMOVED lines=9> */
.L_x_13501:
[----:B------:R1:W5:Y:S01]  /*2700*/  LDG.E.U16 R24, desc[UR36][R4.64] ;  /* 0x0000002404187981 */ /* 0x000362000c1e1500 */
[----:B------:R-:W-:Y:S05]  /*2710*/  BRA `(.L_x_13495) ;  /* 0x0000000c000c7947 */ /* 0x000fea0003800000 */
.L_x_13500:
        /* <DEDUP_REMOVED lines=9> */
.L_x_13490:
        /* <DEDUP_REMOVED lines=14> */
.L_x_13504:
        /* <DEDUP_REMOVED lines=9> */
.L_x_13503:
        /* <DEDUP_REMOVED lines=27> */
.L_x_13506:
        /* <DEDUP_REMOVED lines=15> */
.L_x_13505:
[----:B------:R-:W2:Y:S02]  /*2bc0*/  LDG.E.U16 R0, desc[UR36][R4.64] ;  /* 0x0000002404007981 */ /* 0x000ea4000c1e1500 */
[----:B--2---:R-:W-:-:S05]  /*2bd0*/  IMAD.U32 R0, R0, 0x10000, RZ ;  /* 0x0001000000007824 */ /* 0x004fca00078e00ff */
[----:B------:R-:W-:-:S04]  /*2be0*/  F2FP.F16.F32.PACK_AB R0, RZ, R0 ;  /* 0x00000000ff00723e */ /* 0x000fc800000000ff */
[----:B------:R-:W-:Y:S01]  /*2bf0*/  PRMT R24, R0, 0x7610, R24 ;  /* 0x0000761000187816 */ /* 0x000fe20000000018 */
[----:B------:R-:W-:Y:S06]  /*2c00*/  BRA `(.L_x_13495) ;  /* 0x0000000400d07947 */ /* 0x000fec0003800000 */
.L_x_13502:
        /* <DEDUP_REMOVED lines=13> */
.L_x_13509:
        /* <DEDUP_REMOVED lines=21> */
.L_x_13513:
[----:B------:R-:W-:Y:S05]  /*2e30*/  BSYNC.RECONVERGENT B1 ;  /* 0x0000000000017941 */ /* 0x000fea0003800200 */
.L_x_13512:
[----:B------:R-:W-:Y:S01]  /*2e40*/  IMAD.SHL.U32 R0, R0, 0x100000, RZ ;  /* 0x0010000000007824 */ /* 0x000fe200078e00ff */
[----:B------:R-:W-:-:S04]  /*2e50*/  LEA R3, R3, 0x3b800000, 0x17 ;  /* 0x3b80000003037811 */ /* 0x000fc800078eb8ff */
[----:B------:R-:W-:-:S07]  /*2e60*/  LOP3.LUT R0, R3, R0, R7, 0xfe, !PT ;  /* 0x0000000003007212 */ /* 0x000fce00078efe07 */
.L_x_13511:
[----:B------:R-:W-:Y:S05]  /*2e70*/  BSYNC.RECONVERGENT B0 ;  /* 0x0000000000007941 */ /* 0x000fea0003800200 */
.L_x_13510:
[----:B------:R-:W-:-:S04]  /*2e80*/  F2FP.F16.F32.PACK_AB R0, RZ, R0 ;  /* 0x00000000ff00723e */ /* 0x000fc800000000ff */
[----:B------:R-:W-:Y:S01]  /*2e90*/  PRMT R24, R0, 0x7610, R24 ;  /* 0x0000761000187816 */ /* 0x000fe20000000018 */
[----:B------:R-:W-:Y:S06]  /*2ea0*/  BRA `(.L_x_13495) ;  /* 0x0000000400287947 */ /* 0x000fec0003800000 */
.L_x_13508:
        /* <DEDUP_REMOVED lines=21> */
.L_x_13517:
[----:B------:R-:W-:Y:S05]  /*3000*/  BSYNC.RECONVERGENT B1 ;  /* 0x0000000000017941 */ /* 0x000fea0003800200 */
.L_x_13516:
[----:B------:R-:W-:Y:S01]  /*3010*/  IMAD.SHL.U32 R0, R0, 0x200000, RZ ;  /* 0x0020000000007824 */ /* 0x000fe200078e00ff */
[----:B------:R-:W-:-:S04]  /*3020*/  LEA R3, R3, 0x37800000, 0x17 ;  /* 0x3780000003037811 */ /* 0x000fc800078eb8ff */
[----:B------:R-:W-:-:S07]  /*3030*/  LOP3.LUT R0, R3, R0, R7, 0xfe, !PT ;  /* 0x0000000003007212 */ /* 0x000fce00078efe07 */
.L_x_13515:
[----:B------:R-:W-:Y:S05]  /*3040*/  BSYNC.RECONVERGENT B0 ;  /* 0x0000000000007941 */ /* 0x000fea0003800200 */
.L_x_13514:
[----:B------:R-:W-:-:S04]  /*3050*/  F2FP.F16.F32.PACK_AB R0, RZ, R0 ;  /* 0x00000000ff00723e */ /* 0x000fc800000000ff */
[----:B------:R-:W-:Y:S01]  /*3060*/  PRMT R24, R0, 0x7610, R24 ;  /* 0x0000761000187816 */ /* 0x000fe20000000018 */
[----:B------:R-:W-:Y:S06]  /*3070*/  BRA `(.L_x_13495) ;  /* 0x0000000000b47947 */ /* 0x000fec0003800000 */
.L_x_13507:
        /* <DEDUP_REMOVED lines=14> */
.L_x_13521:
[----:B------:R-:W-:Y:S05]  /*3160*/  BSYNC.RECONVERGENT B0 ;  /* 0x0000000000007941 */ /* 0x000fea0003800200 */
.L_x_13520:
[----:B------:R-:W-:-:S04]  /*3170*/  F2FP.F16.F32.PACK_AB R0, RZ, R0 ;  /* 0x00000000ff00723e */ /* 0x000fc800000000ff */
[----:B------:R-:W-:Y:S01]  /*3180*/  PRMT R24, R0, 0x7610, R24 ;  /* 0x0000761000187816 */ /* 0x000fe20000000018 */
[----:B------:R-:W-:Y:S06]  /*3190*/  BRA `(.L_x_13495) ;  /* 0x00000000006c7947 */ /* 0x000fec0003800000 */
.L_x_13494:
        /* <DEDUP_REMOVED lines=16> */
.L_x_13522:
[----:B------:R-:W-:Y:S01]  /*32a0*/  PRMT R24, RZ, 0x7610, R24 ;  /* 0x00007610ff187816 */ /* 0x000fe20000000018 */
[----:B------:R-:W-:Y:S06]  /*32b0*/  BRA `(.L_x_13495) ;  /* 0x0000000000247947 */ /* 0x000fec0003800000 */
.L_x_13519:
[----:B------:R-:W2:Y:S02]  /*32c0*/  LDG.E.64 R4, desc[UR36][R4.64] ;  /* 0x0000002404047981 */ /* 0x000ea4000c1e1b00 */
[----:B--2---:R-:W0:Y:S02]  /*32d0*/  I2F.U64 R0, R4 ;  /* 0x0000000400007312 */ /* 0x004e240000301000 */
[----:B0-----:R-:W-:-:S04]  /*32e0*/  F2FP.F16.F32.PACK_AB R0, RZ, R0 ;  /* 0x00000000ff00723e */ /* 0x001fc800000000ff */
[----:B------:R-:W-:Y:S01]  /*32f0*/  PRMT R24, R0, 0x7610, R24 ;  /* 0x0000761000187816 */ /* 0x000fe20000000018 */
[----:B------:R-:W-:Y:S06]  /*3300*/  BRA `(.L_x_13495) ;  /* 0x0000000000107947 */ /* 0x000fec0003800000 */
.L_x_13518:
[----:B------:R-:W2:Y:S02]  /*3310*/  LDG.E R4, desc[UR36][R4.64] ;  /* 0x0000002404047981 */ /* 0x000ea4000c1e1900 */
[----:B--2---:R-:W-:-:S04]  /*3320*/  I2FP.F32.U32 R0, R4 ;  /* 0x0000000400007245 */ /* 0x004fc80000201000 */
[----:B------:R-:W-:-:S04]  /*3330*/  F2FP.F16.F32.PACK_AB R0, RZ, R0 ;  /* 0x00000000ff00723e */ /* 0x000fc800000000ff */
[----:B------:R-:W-:-:S07]  /*3340*/  PRMT R24, R0, 0x7610, R24 ;  /* 0x0000761000187816 */ /* 0x000fce0000000018 */
.L_x_13495:
[----:B------:R-:W-:-:S07]  /*3350*/  VIADD R23, R23, 0x80 ;  /* 0x0000008017177836 */ /* 0x000fce0000000000 */
.L_x_13489:
[----:B------:R-:W-:Y:S05]  /*3360*/  BSYNC.RECONVERGENT B6 ;  /* 0x0000000000067941 */ /* 0x000fea0003800200 */
.L_x_13488:
        /* <DEDUP_REMOVED lines=25> */
.L_x_13528:
[----:B------:R-:W2:Y:S02]  /*3500*/  LDG.E.U8 R4, desc[UR36][R4.64] ;  /* 0x0000002404047981 */ /* 0x000ea4000c1e1100 */
[----:B--2---:R-:W-:-:S04]  /*3510*/  I2FP.F32.U32 R0, R4 ;  /* 0x0000000400007245 */ /* 0x004fc80000201000 */
[----:B------:R-:W-:Y:S01]  /*3520*/  F2FP.F16.F32.PACK_AB R0, RZ, R0 ;  /* 0x00000000ff00723e */ /* 0x000fe200000000ff */
[----:B------:R-:W-:Y:S06]  /*3530*/  BRA `(.L_x_13524) ;  /* 0x0000000c00807947 */ /* 0x000fec0003800000 */
.L_x_13527:
        /* <DEDUP_REMOVED lines=10> */
.L_x_13531:
[----:B------:R-:W2:Y:S02]  /*35e0*/  LDG.E R4, desc[UR36][R4.64] ;  /* 0x0000002404047981 */ /* 0x000ea4000c1e1900 */
[----:B--2---:R-:W-:-:S04]  /*35f0*/  I2FP.F32.S32 R0, R4 ;  /* 0x0000000400007245 */ /* 0x004fc80000201400 */
[----:B------:R-:W-:Y:S01]  /*3600*/  F2FP.F16.F32.PACK_AB R0, RZ, R0 ;  /* 0x00000000ff00723e */ /* 0x000fe200000000ff */
[----:B------:R-:W-:Y:S06]  /*3610*/  BRA `(.L_x_13524) ;  /* 0x0000000c00487947 */ /* 0x000fec0003800000 */
.L_x_13530:
[----:B------:R-:W2:Y:S02]  /*3620*/  LDG.E.U16 R4, desc[UR36][R4.64] ;  /* 0x0000002404047981 */ /* 0x000ea4000c1e1500 */
[----:B--2---:R-:W0:Y:S02]  /*3630*/  I2F.S16 R0, R4 ;  /* 0x0000000400007306 */ /* 0x004e240000101400 */
[----:B0-----:R-:W-:Y:S01]  /*3640*/  F2FP.F16.F32.PACK_AB R0, RZ, R0 ;  /* 0x00000000ff00723e */ /* 0x001fe200000000ff */
[----:B------:R-:W-:Y:S06]  /*3650*/  BRA `(.L_x_13524) ;  /* 0x0000000c00387947 */ /* 0x000fec0003800000 */
.L_x_13526:
        /* <DEDUP_REMOVED lines=9> */
.L_x_13533:
[----:B------:R2:W5:Y:S01]  /*36f0*/  LDG.E.U16 R0, desc[UR36][R4.64] ;  /* 0x0000002404007981 */ /* 0x000562000c1e1500 */
[----:B------:R-:W-:Y:S05]  /*3700*/  BRA `(.L_x_13524) ;  /* 0x0000000c000c7947 */ /* 0x000fea0003800000 */
.L_x_13532:
        /* <DEDUP_REMOVED lines=9> */
.L_x_13535:
[----:B------:R3:W5:Y:S01]  /*37a0*/  LDG.E.U16 R0, desc[UR36][R4.64] ;  /* 0x0000002404007981 */ /* 0x000762000c1e1500 */
[----:B------:R-:W-:Y:S05]  /*37b0*/  BRA `(.L_x_13524) ;  /* 0x0000000800e07947 */ /* 0x000fea0003800000 */
.L_x_13534:
        /* <DEDUP_REMOVED lines=8> */
.L_x_13525:
        /* <DEDUP_REMOVED lines=13> */
.L_x_13538:
        /* <DEDUP_REMOVED lines=8> */
.L_x_13537:
        /* <DEDUP_REMOVED lines=27> */
.L_x_13540:
        /* <DEDUP_REMOVED lines=14> */
.L_x_13539:
[----:B------:R-:W2:Y:S02]  /*3c20*/  LDG.E.U16 R0, desc[UR36][R4.64] ;  /* 0x0000002404007981 */ /* 0x000ea4000c1e1500 */
[----:B--2---:R-:W-:-:S05]  /*3c30*/  IMAD.U32 R0, R0, 0x10000, RZ ;  /* 0x0001000000007824 */ /* 0x004fca00078e00ff */
[----:B------:R-:W-:Y:S01]  /*3c40*/  F2FP.F16.F32.PACK_AB R0, RZ, R0 ;  /* 0x00000000ff00723e */ /* 0x000fe200000000ff */
[----:B------:R-:W-:Y:S06]  /*3c50*/  BRA `(.L_x_13524) ;  /* 0x0000000400b87947 */ /* 0x000fec0003800000 */
.L_x_13536:
        /* <DEDUP_REMOVED lines=12> */
.L_x_13543:
        /* <DEDUP_REMOVED lines=21> */
.L_x_13547:
[----:B------:R-:W-:Y:S05]  /*3e70*/  BSYNC.RECONVERGENT B1 ;  /* 0x0000000000017941 */ /* 0x000fea0003800200 */
.L_x_13546:
[----:B------:R-:W-:Y:S01]  /*3e80*/  IMAD.SHL.U32 R0, R0, 0x100000, RZ ;  /* 0x0010000000007824 */ /* 0x000fe200078e00ff */
[----:B------:R-:W-:-:S04]  /*3e90*/  LEA R3, R3, 0x3b800000, 0x17 ;  /* 0x3b80000003037811 */ /* 0x000fc800078eb8ff */
[----:B------:R-:W-:-:S07]  /*3ea0*/  LOP3.LUT R0, R3, R0, R7, 0xfe, !PT ;  /* 0x0000000003007212 */ /* 0x000fce00078efe07 */
.L_x_13545:
[----:B------:R-:W-:Y:S05]  /*3eb0*/  BSYNC.RECONVERGENT B0 ;  /* 0x0000000000007941 */ /* 0x000fea0003800200 */
.L_x_13544:
[----:B------:R-:W-:Y:S01]  /*3ec0*/  F2FP.F16.F32.PACK_AB R0, RZ, R0 ;  /* 0x00000000ff00723e */ /* 0x000fe200000000ff */
[----:B------:R-:W-:Y:S06]  /*3ed0*/  BRA `(.L_x_13524) ;  /* 0x0000000400187947 */ /* 0x000fec0003800000 */
.L_x_13542:
        /* <DEDUP_REMOVED lines=21> */
.L_x_13551:
[----:B------:R-:W-:Y:S05]  /*4030*/  BSYNC.RECONVERGENT B1 ;  /* 0x0000000000017941 */ /* 0x000fea0003800200 */
.L_x_13550:
[----:B------:R-:W-:Y:S01]  /*4040*/  IMAD.SHL.U32 R0, R0, 0x200000, RZ ;  /* 0x0020000000007824 */ /* 0x000fe200078e00ff */
[----:B------:R-:W-:-:S04]  /*4050*/  LEA R3, R3, 0x37800000, 0x17 ;  /* 0x3780000003037811 */ /* 0x000fc800078eb8ff */
[----:B------:R-:W-:-:S07]  /*4060*/  LOP3.LUT R0, R3, R0, R7, 0xfe, !PT ;  /* 0x0000000003007212 */ /* 0x000fce00078efe07 */
.L_x_13549:
[----:B------:R-:W-:Y:S05]  /*4070*/  BSYNC.RECONVERGENT B0 ;  /* 0x0000000000007941 */ /* 0x000fea0003800200 */
.L_x_13548:
[----:B------:R-:W-:Y:S01]  /*4080*/  F2FP.F16.F32.PACK_AB R0, RZ, R0 ;  /* 0x00000000ff00723e */ /* 0x000fe200000000ff */
[----:B------:R-:W-:Y:S06]  /*4090*/  BRA `(.L_x_13524) ;  /* 0x0000000000a87947 */ /* 0x000fec0003800000 */
.L_x_13541:
        /* <DEDUP_REMOVED lines=14> */
.L_x_13555:
[----:B------:R-:W-:Y:S05]  /*4180*/  BSYNC.RECONVERGENT B0 ;  /* 0x0000000000007941 */ /* 0x000fea0003800200 */
.L_x_13554:
[----:B------:R-:W-:Y:S01]  /*4190*/  F2FP.F16.F32.PACK_AB R0, RZ, R0 ;  /* 0x00000000ff00723e */ /* 0x000fe200000000ff */
[----:B------:R-:W-:Y:S06]  /*41a0*/  BRA `(.L_x_13524) ;  /* 0x0000000000647947 */ /* 0x000fec0003800000 */
.L_x_13529:
        /* <DEDUP_REMOVED lines=16> */
.L_x_13556:
[----:B------:R-:W-:Y:S01]  /*42b0*/  PRMT R0, RZ, 0x7610, R0 ;  /* 0x00007610ff007816 */ /* 0x000fe20000000000 */
[----:B------:R-:W-:Y:S06]  /*42c0*/  BRA `(.L_x_13524) ;  /* 0x00000000001c7947 */ /* 0x000fec0003800000 */
.L_x_13553:
[----:B------:R-:W2:Y:S02]  /*42d0*/  LDG.E.64 R4, desc[UR36][R4.64] ;  /* 0x0000002404047981 */ /* 0x000ea4000c1e1b00 */
[----:B--2---:R-:W0:Y:S02]  /*42e0*/  I2F.U64 R0, R4 ;  /* 0x0000000400007312 */ /* 0x004e240000301000 */
[----:B0-----:R-:W-:Y:S01]  /*42f0*/  F2FP.F16.F32.PACK_AB R0, RZ, R0 ;  /* 0x00000000ff00723e */ /* 0x001fe200000000ff */
[----:B------:R-:W-:Y:S06]  /*4300*/  BRA `(.L_x_13524) ;  /* 0x00000000000c7947 */ /* 0x000fec0003800000 */
.L_x_13552:
[----:B------:R-:W2:Y:S02]  /*4310*/  LDG.E R4, desc[UR36][R4.64] ;  /* 0x0000002404047981 */ /* 0x000ea4000c1e1900 */
[----:B--2---:R-:W-:-:S04]  /*4320*/  I2FP.F32.U32 R0, R4 ;  /* 0x0000000400007245 */ /* 0x004fc80000201000 */
[----:B------:R-:W-:-:S07]  /*4330*/  F2FP.F16.F32.PACK_AB R0, RZ, R0 ;  /* 0x00000000ff00723e */ /* 0x000fce00000000ff */
.L_x_13524:
[----:B------:R-:W-:Y:S05]  /*4340*/  BSYNC.RECONVERGENT B6 ;  /* 0x0000000000067941 */ /* 0x000fea0003800200 */
.L_x_13523:
[----:B------:R-:W4:Y:S01]  /*4350*/  LDC.U8 R18, c[0x0][0x3a4] ;  /* 0x0000e900ff127b82 */ /* 0x000f220000000000 */
[CC--:B------:R-:W-:Y:S01]  /*4360*/  ISETP.GE.AND P2, PT, R25.reuse, R16.reuse, PT ;  /* 0x000000101900720c */ /* 0x0c0fe20003f46270 */
[C---:B------:R-:W-:Y:S01]  /*4370*/  VIADD R3, R25.reuse, 0x100 ;  /* 0x0000010019037836 */ /* 0x040fe20000000000 */
[----:B------:R-:W-:Y:S01]  /*4380*/  BSSY.RECONVERGENT B0, `(.L_x_13557) ;  /* 0x0000011000007945 */ /* 0x000fe20003800200 */
[C---:B0123--:R-:W-:Y:S02]  /*4390*/  VIADD R5, R25.reuse, 0x180 ;  /* 0x0000018019057836 */ /* 0x04ffe40000000000 */
[----:B------:R-:W-:Y:S01]  /*43a0*/  VIADD R23, R25, 0x80 ;  /* 0x0000008019177836 */ /* 0x000fe20000000000 */
[-C--:B------:R-:W-:Y:S02]  /*43b0*/  ISETP.GE.AND P0, PT, R3, R16.reuse, PT ;  /* 0x000000100300720c */ /* 0x080fe40003f06270 */
[-C--:B------:R-:W-:Y:S02]  /*43c0*/  ISETP.GE.AND P1, PT, R5, R16.reuse, PT ;  /* 0x000000100500720c */ /* 0x080fe40003f26270 */
[----:B------:R-:W-:-:S03]  /*43d0*/  ISETP.GE.AND P3, PT, R23, R16, PT ;  /* 0x000000101700720c */ /* 0x000fc60003f66270 */
[----:B------:R-:W-:Y:S10]  /*43e0*/  @P2 BRA `(.L_x_13558) ;  /* 0x0000000000282947 */ /* 0x000ff40003800000 */
[----:B------:R-:W0:Y:S02]  /*43f0*/  LDC.U16 R3, c[0x0][0x386] ;  /* 0x0000e180ff037b82 */ /* 0x000e240000000400 */
[----:B0-----:R-:W-:-:S05]  /*4400*/  HADD2.F32 R4, -RZ, R3.H0_H0 ;  /* 0x20000003ff047230 */ /* 0x001fca0000004100 */
        /* <DEDUP_REMOVED lines=8> */
.L_x_13558:
[----:B------:R-:W-:Y:S05]  /*4490*/  BSYNC.RECONVERGENT B0 ;  /* 0x0000000000007941 */ /* 0x000fea0003800200 */
.L_x_13557:
[----:B------:R-:W-:Y:S04]  /*44a0*/  BSSY.RECONVERGENT B0, `(.L_x_13559) ;  /* 0x000000c000007945 */ /* 0x000fe80003800200 */
[----:B------:R-:W-:Y:S05]  /*44b0*/  @P3 BRA `(.L_x_13560) ;  /* 0x0000000000283947 */ /* 0x000fea0003800000 */
[----:B-----5:R-:W0:Y:S02]  /*44c0*/  LDC.U16 R22, c[0x0][0x386] ;  /* 0x0000e180ff167b82 */ /* 0x020e240000000400 */
[----:B0-----:R-:W-:-:S05]  /*44d0*/  HADD2.F32 R5, -RZ, R22.H0_H0 ;  /* 0x20000016ff057230 */ /* 0x001fca0000004100 */
[----:B------:R-:W-:-:S13]  /*44e0*/  FSETP.NAN.FTZ.AND P3, PT, R5, R5, PT ;  /* 0x000000050500720b */ /* 0x000fda0003f78000 */
[----:B------:R-:W-:Y:S05]  /*44f0*/  @P3 BRA `(.L_x_13560) ;  /* 0x0000000000183947 */ /* 0x000fea0003800000 */
[----:B------:R-:W-:Y:S01]  /*4500*/  HADD2.F32 R4, -RZ, R19.H0_H0 ;  /* 0x20000013ff047230 */ /* 0x000fe20000004100 */
[----:B------:R-:W-:-:S04]  /*4510*/  PRMT R22, R19, 0x7610, R22 ;  /* 0x0000761013167816 */ /* 0x000fc80000000016 */
[----:B------:R-:W-:-:S13]  /*4520*/  FSETP.NAN.FTZ.AND P3, PT, R4, R4, PT ;  /* 0x000000040400720b */ /* 0x000fda0003f78000 */
[----:B------:R-:W-:-:S04]  /*4530*/  @!P3 FMNMX.FTZ R4, R5, R4, PT ;  /* 0x000000040504b209 */ /* 0x000fc80003810000 */
[----:B------:R-:W-:-:S04]  /*4540*/  @!P3 F2FP.F16.F32.PACK_AB R4, RZ, R4 ;  /* 0x00000004ff04b23e */ /* 0x000fc800000000ff */
[----:B------:R-:W-:-:S07]  /*4550*/  @!P3 PRMT R22, R4, 0x7610, R22 ;  /* 0x000076100416b816 */ /* 0x000fce0000000016 */
.L_x_13560:
[----:B------:R-:W-:Y:S05]  /*4560*/  BSYNC.RECONVERGENT B0 ;  /* 0x0000000000007941 */ /* 0x000fea0003800200 */
.L_x_13559:
        /* <DEDUP_REMOVED lines=12> */
.L_x_13562:
[----:B------:R-:W-:Y:S05]  /*4630*/  BSYNC.RECONVERGENT B0 ;  /* 0x0000000000007941 */ /* 0x000fea0003800200 */
.L_x_13561:
[----:B------:R-:W-:Y:S04]  /*4640*/  BSSY.RECONVERGENT B0, `(.L_x_13563) ;  /* 0x000000c000007945 */ /* 0x000fe80003800200 */
[----:B------:R-:W-:Y:S05]  /*4650*/  @P1 BRA `(.L_x_13564) ;  /* 0x0000000000281947 */ /* 0x000fea0003800000 */
[----:B------:R-:W0:Y:S02]  /*4660*/  LDC.U16 R4, c[0x0][0x386] ;  /* 0x0000e180ff047b82 */ /* 0x000e240000000400 */
        /* <DEDUP_REMOVED lines=9> */
.L_x_13564:
[----:B------:R-:W-:Y:S05]  /*4700*/  BSYNC.RECONVERGENT B0 ;  /* 0x0000000000007941 */ /* 0x000fea0003800200 */
.L_x_13563:
[----:B------:R-:W-:Y:S04]  /*4710*/  BSSY.RECONVERGENT B6, `(.L_x_13565) ;  /* 0x000010e000067945 */ /* 0x000fe80003800200 */
[----:B------:R-:W-:Y:S05]  /*4720*/  @P2 BRA `(.L_x_13566) ;  /* 0x0000001000302947 */ /* 0x000fea0003800000 */
[----:B------:R-:W0:Y:S01]  /*4730*/  LDCU UR4, c[0x0][0x3a8] ;  /* 0x00007500ff0477ac */ /* 0x000e220008000800 */
[----:B------:R-:W1:Y:S01]  /*4740*/  LDC.64 R8, c[0x0][0x388] ;  /* 0x0000e200ff087b82 */ /* 0x000e620000000a00 */
[----:B-----5:R-:W-:Y:S01]  /*4750*/  IMAD R0, R2, 0x200, R25 ;  /* 0x0000020002007824 */ /* 0x020fe200078e0219 */
        /* <DEDUP_REMOVED lines=16> */
[----:B------:R-:W-:-:S04]  /*4860*/  IMAD.MOV.U32 R25, RZ, RZ, R23 ;  /* 0x000000ffff197224 */ /* 0x000fc800078e0017 */
[----:B------:R-:W0:Y:S02]  /*4870*/  F2I.FTZ.TRUNC.NTZ R3, R3 ;  /* 0x0000000300037305 */ /* 0x000e24000021f100 */
[----:B0-----:R0:W-:Y:S01]  /*4880*/  STG.E.U8 desc[UR36][R8.64], R3 ;  /* 0x0000000308007986 */ /* 0x0011e2000c101124 */
[----:B------:R-:W-:Y:S05]  /*4890*/  BRA `(.L_x_13566) ;  /* 0x0000000c00d47947 */ /* 0x000fea0003800000 */
.L_x_13570:
[----:B------:R-:W-:Y:S02]  /*48a0*/  HADD2.F32 R5, -RZ, R3.H0_H0 ;  /* 0x20000003ff057230 */ /* 0x000fe40000004100 */
[----:B------:R-:W-:-:S04]  /*48b0*/  IMAD.MOV.U32 R25, RZ, RZ, R23 ;  /* 0x000000ffff197224 */ /* 0x000fc800078e0017 */
[----:B------:R-:W0:Y:S02]  /*48c0*/  F2I.S64.TRUNC R4, R5 ;  /* 0x0000000500047311 */ /* 0x000e24000020d900 */
[----:B0-----:R0:W-:Y:S01]  /*48d0*/  STG.E.U8 desc[UR36][R8.64], R4 ;  /* 0x0000000408007986 */ /* 0x0011e2000c101124 */
[----:B------:R-:W-:Y:S05]  /*48e0*/  BRA `(.L_x_13566) ;  /* 0x0000000c00c07947 */ /* 0x000fea0003800000 */
.L_x_13569:
        /* <DEDUP_REMOVED lines=11> */
.L_x_13573:
[----:B------:R-:W-:Y:S02]  /*49a0*/  HADD2.F32 R3, -RZ, R3.H0_H0 ;  /* 0x20000003ff037230 */ /* 0x000fe40000004100 */
[----:B------:R-:W-:-:S04]  /*49b0*/  IMAD.MOV.U32 R25, RZ, RZ, R23 ;  /* 0x000000ffff197224 */ /* 0x000fc800078e0017 */
[----:B------:R-:W0:Y:S02]  /*49c0*/  F2I.FTZ.TRUNC.NTZ R3, R3 ;  /* 0x0000000300037305 */ /* 0x000e24000021f100 */
[----:B0-----:R0:W-:Y:S01]  /*49d0*/  STG.E desc[UR36][R8.64], R3 ;  /* 0x0000000308007986 */ /* 0x0011e2000c101924 */
[----:B------:R-:W-:Y:S05]  /*49e0*/  BRA `(.L_x_13566) ;  /* 0x0000000c00807947 */ /* 0x000fea0003800000 */
.L_x_13572:
[----:B------:R-:W-:Y:S02]  /*49f0*/  HADD2.F32 R3, -RZ, R3.H0_H0 ;  /* 0x20000003ff037230 */ /* 0x000fe40000004100 */
[----:B------:R-:W-:-:S04]  /*4a00*/  IMAD.MOV.U32 R25, RZ, RZ, R23 ;  /* 0x000000ffff197224 */ /* 0x000fc800078e0017 */
[----:B------:R-:W0:Y:S02]  /*4a10*/  F2I.FTZ.TRUNC.NTZ R3, R3 ;  /* 0x0000000300037305 */ /* 0x000e24000021f100 */
[----:B0-----:R0:W-:Y:S01]  /*4a20*/  STG.E.U16 desc[UR36][R8.64], R3 ;  /* 0x0000000308007986 */ /* 0x0011e2000c101524 */
[----:B------:R-:W-:Y:S05]  /*4a30*/  BRA `(.L_x_13566) ;  /* 0x0000000c006c7947 */ /* 0x000fea0003800000 */
.L_x_13568:
        /* <DEDUP_REMOVED lines=10> */
.L_x_13575:
[----:B------:R0:W-:Y:S01]  /*4ae0*/  STG.E.U16 desc[UR36][R8.64], R3 ;  /* 0x0000000308007986 */ /* 0x0001e2000c101524 */
[----:B------:R-:W-:Y:S01]  /*4af0*/  IMAD.MOV.U32 R25, RZ, RZ, R23 ;  /* 0x000000ffff197224 */ /* 0x000fe200078e0017 */
[----:B------:R-:W-:Y:S06]  /*4b00*/  BRA `(.L_x_13566) ;  /* 0x0000000c00387947 */ /* 0x000fec0003800000 */
.L_x_13574:
        /* <DEDUP_REMOVED lines=11> */
.L_x_13577:
[----:B------:R-:W-:Y:S02]  /*4bc0*/  HADD2.F32 R0, -RZ, R3.H0_H0 ;  /* 0x20000003ff007230 */ /* 0x000fe40000004100 */
[----:B------:R-:W-:-:S03]  /*4bd0*/  IMAD.MOV.U32 R25, RZ, RZ, R23 ;  /* 0x000000ffff197224 */ /* 0x000fc600078e0017 */
[----:B------:R-:W-:-:S04]  /*4be0*/  F2FP.F16.F32.PACK_AB R0, RZ, R0 ;  /* 0x00000000ff00723e */ /* 0x000fc800000000ff */
[----:B------:R-:W-:-:S05]  /*4bf0*/  PRMT R0, R0, 0x5410, RZ ;  /* 0x0000541000007816 */ /* 0x000fca00000000ff */
[----:B------:R0:W-:Y:S01]  /*4c00*/  STG.E desc[UR36][R8.64], R0 ;  /* 0x0000000008007986 */ /* 0x0001e2000c101924 */
[----:B------:R-:W-:Y:S05]  /*4c10*/  BRA `(.L_x_13566) ;  /* 0x0000000800f47947 */ /* 0x000fea0003800000 */
.L_x_13576:
[----:B------:R-:W-:Y:S02]  /*4c20*/  HADD2.F32 R4, -RZ, R3.H0_H0 ;  /* 0x20000003ff047230 */ /* 0x000fe40000004100 */
[----:B------:R-:W-:-:S03]  /*4c30*/  IMAD.MOV.U32 R25, RZ, RZ, R23 ;  /* 0x000000ffff197224 */ /* 0x000fc600078e0017 */
[----:B------:R-:W-:-:S06]  /*4c40*/  FMUL.FTZ R4, R4, 1 ;  /* 0x3f80000004047820 */ /* 0x000fcc0000410000 */
[----:B------:R-:W0:Y:S02]  /*4c50*/  F2F.F64.F32 R4, R4 ;  /* 0x0000000400047310 */ /* 0x000e240000201800 */
[----:B0-----:R0:W-:Y:S01]  /*4c60*/  STG.E.64 desc[UR36][R8.64], R4 ;  /* 0x0000000408007986 */ /* 0x0011e2000c101b24 */
[----:B------:R-:W-:Y:S05]  /*4c70*/  BRA `(.L_x_13566) ;  /* 0x0000000800dc7947 */ /* 0x000fea0003800000 */
.L_x_13567:
        /* <DEDUP_REMOVED lines=14> */
.L_x_13580:
[----:B------:R-:W-:Y:S01]  /*4d60*/  HADD2.F32 R3, -RZ, R3.H0_H0 ;  /* 0x20000003ff037230 */ /* 0x000fe20000004100 */
[----:B------:R-:W-:Y:S01]  /*4d70*/  CS2R R6, SRZ ;  /* 0x0000000000067805 */ /* 0x000fe2000001ff00 */
[----:B------:R-:W-:-:S03]  /*4d80*/  IMAD.MOV.U32 R25, RZ, RZ, R23 ;  /* 0x000000ffff197224 */ /* 0x000fc600078e0017 */
[----:B------:R-:W-:-:S04]  /*4d90*/  FMUL.FTZ R3, R3, 1 ;  /* 0x3f80000003037820 */ /* 0x000fc80000410000 */
[----:B------:R-:W0:Y:S02]  /*4da0*/  F2F.F64.F32 R4, R3 ;  /* 0x0000000300047310 */ /* 0x000e240000201800 */
[----:B0-----:R3:W-:Y:S01]  /*4db0*/  STG.E.128 desc[UR36][R8.64], R4 ;  /* 0x0000000408007986 */ /* 0x0017e2000c101d24 */
[----:B------:R-:W-:Y:S05]  /*4dc0*/  BRA `(.L_x_13566) ;  /* 0x0000000800887947 */ /* 0x000fea0003800000 */
.L_x_13579:
        /* <DEDUP_REMOVED lines=19> */
.L_x_13584:
[----:B------:R-:W-:Y:S05]  /*4f00*/  BSYNC.RECONVERGENT B0 ;  /* 0x0000000000007941 */ /* 0x000fea0003800200 */
.L_x_13583:
[----:B------:R-:W-:Y:S01]  /*4f10*/  LOP3.LUT R5, R0, 0x80, R5, 0xf8, !PT ;  /* 0x0000008000057812 */ /* 0x000fe200078ef805 */
[----:B------:R-:W-:-:S04]  /*4f20*/  IMAD.MOV.U32 R25, RZ, RZ, R23 ;  /* 0x000000ffff197224 */ /* 0x000fc800078e0017 */
[----:B------:R2:W-:Y:S01]  /*4f30*/  STG.E.U8 desc[UR36][R8.64], R5 ;  /* 0x0000000508007986 */ /* 0x0005e2000c101124 */
[----:B------:R-:W-:Y:S05]  /*4f40*/  BRA `(.L_x_13566) ;  /* 0x0000000800287947 */ /* 0x000fea0003800000 */
.L_x_13582:
        /* <DEDUP_REMOVED lines=15> */
.L_x_13586:
[----:B------:R-:W-:Y:S05]  /*5040*/  BSYNC.RECONVERGENT B0 ;  /* 0x0000000000007941 */ /* 0x000fea0003800200 */
.L_x_13585:
[----:B------:R-:W-:Y:S01]  /*5050*/  LOP3.LUT R5, R0, 0x80, R5, 0xf8, !PT ;  /* 0x0000008000057812 */ /* 0x000fe200078ef805 */
[----:B------:R-:W-:-:S04]  /*5060*/  IMAD.MOV.U32 R25, RZ, RZ, R23 ;  /* 0x000000ffff197224 */ /* 0x000fc800078e0017 */
[----:B------:R1:W-:Y:S01]  /*5070*/  STG.E.U8 desc[UR36][R8.64], R5 ;  /* 0x0000000508007986 */ /* 0x0003e2000c101124 */
[----:B------:R-:W-:Y:S05]  /*5080*/  BRA `(.L_x_13566) ;  /* 0x0000000400d87947 */ /* 0x000fea0003800000 */
.L_x_13581:
[----:B------:R-:W-:Y:S02]  /*5090*/  HADD2.F32 R0, -RZ, R3.H0_H0 ;  /* 0x20000003ff007230 */ /* 0x000fe40000004100 */
[----:B------:R-:W-:-:S03]  /*50a0*/  IMAD.MOV.U32 R25, RZ, RZ, R23 ;  /* 0x000000ffff197224 */ /* 0x000fc600078e0017 */
[----:B------:R-:W-:-:S05]  /*50b0*/  F2FP.BF16.F32.PACK_AB R0, RZ, R0 ;  /* 0x00000000ff00723e */ /* 0x000fca00000010ff */
[----:B------:R0:W-:Y:S01]  /*50c0*/  STG.E.U16 desc[UR36][R8.64], R0 ;  /* 0x0000000008007986 */ /* 0x0001e2000c101524 */
[----:B------:R-:W-:Y:S05]  /*50d0*/  BRA `(.L_x_13566) ;  /* 0x0000000400c47947 */ /* 0x000fea0003800000 */
.L_x_13578:
        /* <DEDUP_REMOVED lines=13> */
.L_x_13589:
        /* <DEDUP_REMOVED lines=13> */
.L_x_13592:
[----:B------:R-:W-:-:S04]  /*5280*/  SHF.R.U32.HI R0, RZ, 0x14, R3 ;  /* 0x00000014ff007819 */ /* 0x000fc80000011603 */
[----:B------:R-:W-:-:S04]  /*5290*/  LOP3.LUT R0, R0, 0x1, RZ, 0xc0, !PT ;  /* 0x0000000100007812 */ /* 0x000fc800078ec0ff */
[----:B------:R-:W-:-:S04]  /*52a0*/  IADD3 R0, PT, PT, R3, 0x487ffff, R0 ;  /* 0x0487ffff03007810 */ /* 0x000fc80007ffe000 */
[----:B------:R-:W-:-:S04]  /*52b0*/  SHF.R.U32.HI R0, RZ, 0x14, R0 ;  /* 0x00000014ff007819 */ /* 0x000fc80000011600 */
[----:B------:R-:W-:-:S07]  /*52c0*/  LOP3.LUT R0, R0, 0xff, RZ, 0xc0, !PT ;  /* 0x000000ff00007812 */ /* 0x000fce00078ec0ff */
.L_x_13593:
[----:B------:R-:W-:-:S04]  /*52d0*/  SHF.R.U32.HI R3, RZ, 0x18, R3 ;  /* 0x00000018ff037819 */ /* 0x000fc80000011603 */
[----:B------:R-:W-:-:S04]  /*52e0*/  LOP3.LUT R0, R0, 0x80, R3, 0xf8, !PT ;  /* 0x0000008000007812 */ /* 0x000fc800078ef803 */
[----:B------:R-:W-:-:S07]  /*52f0*/  PRMT R4, R0, 0x7610, R4 ;  /* 0x0000761000047816 */ /* 0x000fce0000000004 */
.L_x_13591:
[----:B------:R-:W-:Y:S05]  /*5300*/  BSYNC.RECONVERGENT B0 ;  /* 0x0000000000007941 */ /* 0x000fea0003800200 */
.L_x_13590:
[----:B------:R0:W-:Y:S01]  /*5310*/  STG.E.U8 desc[UR36][R8.64], R4 ;  /* 0x0000000408007986 */ /* 0x0001e2000c101124 */
[----:B------:R-:W-:Y:S01]  /*5320*/  IMAD.MOV.U32 R25, RZ, RZ, R23 ;  /* 0x000000ffff197224 */ /* 0x000fe200078e0017 */
[----:B------:R-:W-:Y:S06]  /*5330*/  BRA `(.L_x_13566) ;  /* 0x00000004002c7947 */ /* 0x000fec0003800000 */
.L_x_13588:
        /* <DEDUP_REMOVED lines=13> */
.L_x_13596:
[----:B------:R-:W-:-:S04]  /*5410*/  SHF.R.U32.HI R0, RZ, 0x15, R3 ;  /* 0x00000015ff007819 */ /* 0x000fc80000011603 */
[----:B------:R-:W-:-:S04]  /*5420*/  LOP3.LUT R0, R0, 0x1, RZ, 0xc0, !PT ;  /* 0x0000000100007812 */ /* 0x000fc800078ec0ff */
[----:B------:R-:W-:-:S04]  /*5430*/  IADD3 R0, PT, PT, R3, 0x88fffff, R0 ;  /* 0x088fffff03007810 */ /* 0x000fc80007ffe000 */
[----:B------:R-:W-:-:S04]  /*5440*/  SHF.R.U32.HI R0, RZ, 0x15, R0 ;  /* 0x00000015ff007819 */ /* 0x000fc80000011600 */
[----:B------:R-:W-:-:S07]  /*5450*/  LOP3.LUT R0, R0, 0xff, RZ, 0xc0, !PT ;  /* 0x000000ff00007812 */ /* 0x000fce00078ec0ff */
.L_x_13597:
[----:B------:R-:W-:-:S04]  /*5460*/  SHF.R.U32.HI R3, RZ, 0x18, R3 ;  /* 0x00000018ff037819 */ /* 0x000fc80000011603 */
[----:B------:R-:W-:-:S04]  /*5470*/  LOP3.LUT R0, R0, 0x80, R3, 0xf8, !PT ;  /* 0x0000008000007812 */ /* 0x000fc800078ef803 */
[----:B------:R-:W-:-:S07]  /*5480*/  PRMT R4, R0, 0x7610, R4 ;  /* 0x0000761000047816 */ /* 0x000fce0000000004 */
.L_x_13595:
[----:B------:R-:W-:Y:S05]  /*5490*/  BSYNC.RECONVERGENT B0 ;  /* 0x0000000000007941 */ /* 0x000fea0003800200 */
.L_x_13594:
[----:B------:R0:W-:Y:S01]  /*54a0*/  STG.E.U8 desc[UR36][R8.64], R4 ;  /* 0x0000000408007986 */ /* 0x0001e2000c101124 */
[----:B------:R-:W-:Y:S01]  /*54b0*/  IMAD.MOV.U32 R25, RZ, RZ, R23 ;  /* 0x000000ffff197224 */ /* 0x000fe200078e0017 */
[----:B------:R-:W-:Y:S06]  /*54c0*/  BRA `(.L_x_13566) ;  /* 0x0000000000c87947 */ /* 0x000fec0003800000 */
.L_x_13587:
[----:B------:R-:W-:-:S13]  /*54d0*/  ISETP.NE.AND P0, PT, R0, 0x1c, PT ;  /* 0x0000001c0000780c */ /* 0x000fda0003f05270 */
[----:B------:R-:W-:Y:S05]  /*54e0*/  @!P0 BRA `(.L_x_13598) ;  /* 0x0000000000b08947 */ /* 0x000fea0003800000 */
[----:B------:R-:W-:-:S13]  /*54f0*/  ISETP.NE.AND P0, PT, R0, 0x1d, PT ;  /* 0x0000001d0000780c */ /* 0x000fda0003f05270 */
[----:B------:R-:W-:Y:S05]  /*5500*/  @!P0 BRA `(.L_x_13599) ;  /* 0x0000000000948947 */ /* 0x000fea0003800000 */
[----:B------:R-:W-:-:S13]  /*5510*/  ISETP.NE.AND P0, PT, R0, 0x2c, PT ;  /* 0x0000002c0000780c */ /* 0x000fda0003f05270 */
[----:B------:R-:W-:Y:S05]  /*5520*/  @!P0 BRA `(.L_x_13600) ;  /* 0x0000000000488947 */ /* 0x000fea0003800000 */
.L_x_13571:
        /* <DEDUP_REMOVED lines=16> */
.L_x_13601:
[----:B------:R-:W-:Y:S01]  /*5630*/  IMAD.MOV.U32 R25, RZ, RZ, R23 ;  /* 0x000000ffff197224 */ /* 0x000fe200078e0017 */
[----:B------:R-:W-:Y:S06]  /*5640*/  BRA `(.L_x_13566) ;  /* 0x0000000000687947 */ /* 0x000fec0003800000 */
.L_x_13600:
        /* <DEDUP_REMOVED lines=17> */
.L_x_13599:
[----:B------:R-:W-:Y:S02]  /*5760*/  HADD2.F32 R4, -RZ, R3.H0_H0 ;  /* 0x20000003ff047230 */ /* 0x000fe40000004100 */
[----:B------:R-:W-:-:S04]  /*5770*/  IMAD.MOV.U32 R25, RZ, RZ, R23 ;  /* 0x000000ffff197224 */ /* 0x000fc800078e0017 */
[----:B------:R-:W0:Y:S02]  /*5780*/  F2I.U64.TRUNC R4, R4 ;  /* 0x0000000400047311 */ /* 0x000e24000020d800 */
[----:B0-----:R0:W-:Y:S01]  /*5790*/  STG.E.64 desc[UR36][R8.64], R4 ;  /* 0x0000000408007986 */ /* 0x0011e2000c101b24 */
[----:B------:R-:W-:Y:S05]  /*57a0*/  BRA `(.L_x_13566) ;  /* 0x0000000000107947 */ /* 0x000fea0003800000 */
.L_x_13598:
[----:B------:R-:W-:Y:S02]  /*57b0*/  HADD2.F32 R3, -RZ, R3.H0_H0 ;  /* 0x20000003ff037230 */ /* 0x000fe40000004100 */
[----:B------:R-:W-:-:S04]  /*57c0*/  IMAD.MOV.U32 R25, RZ, RZ, R23 ;  /* 0x000000ffff197224 */ /* 0x000fc800078e0017 */
[----:B------:R-:W0:Y:S02]  /*57d0*/  F2I.FTZ.U32.TRUNC.NTZ R3, R3 ;  /* 0x0000000300037305 */ /* 0x000e24000021f000 */
[----:B0-----:R0:W-:Y:S02]  /*57e0*/  STG.E desc[UR36][R8.64], R3 ;  /* 0x0000000308007986 */ /* 0x0011e4000c101924 */
.L_x_13566:
[----:B------:R-:W-:Y:S05]  /*57f0*/  BSYNC.RECONVERGENT B6 ;  /* 0x0000000000067941 */ /* 0x000fea0003800200 */
.L_x_13565:
[----:B------:R-:W-:Y:S01]  /*5800*/  ISETP.GE.AND P0, PT, R25, R16, PT ;  /* 0x000000101900720c */ /* 0x000fe20003f06270 */
[----:B------:R-:W-:-:S12]  /*5810*/  BSSY.RECONVERGENT B6, `(.L_x_13602) ;  /* 0x00001f0000067945 */ /* 0x000fd80003800200 */
[----:B------:R-:W-:Y:S05]  /*5820*/  @P0 BRA `(.L_x_13603) ;  /* 0x0000001c00b80947 */ /* 0x000fea0003800000 */
[----:B------:R-:W4:Y:S01]  /*5830*/  LDCU UR4, c[0x0][0x3a8] ;  /* 0x00007500ff0477ac */ /* 0x000f220008000800 */
[----:B0123--:R-:W0:Y:S01]  /*5840*/  LDC.64 R8, c[0x0][0x388] ;  /* 0x0000e200ff087b82 */ /* 0x00fe220000000a00 */
[----:B-----5:R-:W-:Y:S01]  /*5850*/  IMAD R0, R2, 0x200, R25 ;  /* 0x0000020002007824 */ /* 0x020fe200078e0219 */
[----:B----4-:R-:W-:-:S03]  /*5860*/  PRMT R4, R18, 0x9910, RZ ;  /* 0x0000991012047816 */ /* 0x010fc600000000ff */
        /* <DEDUP_REMOVED lines=18> */
.L_x_13607:
[----:B------:R-:W-:-:S06]  /*5990*/  HADD2.F32 R5, -RZ, R22.H0_H0 ;  /* 0x20000016ff057230 */ /* 0x000fcc0000004100 */
[----:B------:R-:W0:Y:S02]  /*59a0*/  F2I.S64.TRUNC R4, R5 ;  /* 0x0000000500047311 */ /* 0x000e24000020d900 */
[----:B0-----:R0:W-:Y:S01]  /*59b0*/  STG.E.U8 desc[UR36][R8.64], R4 ;  /* 0x0000000408007986 */ /* 0x0011e2000c101124 */
[----:B------:R-:W-:Y:S05]  /*59c0*/  BRA `(.L_x_13609) ;  /* 0x0000000c006c7947 */ /* 0x000fea0003800000 */
.L_x_13606:
        /* <DEDUP_REMOVED lines=10> */
.L_x_13611:
[----:B------:R-:W-:-:S04]  /*5a70*/  HADD2.F32 R22, -RZ, R22.H0_H0 ;  /* 0x20000016ff167230 */ /* 0x000fc80000004100 */
[----:B------:R-:W0:Y:S02]  /*5a80*/  F2I.FTZ.TRUNC.NTZ R3, R22 ;  /* 0x0000001600037305 */ /* 0x000e24000021f100 */
[----:B0-----:R0:W-:Y:S01]  /*5a90*/  STG.E desc[UR36][R8.64], R3 ;  /* 0x0000000308007986 */ /* 0x0011e2000c101924 */
[----:B------:R-:W-:Y:S05]  /*5aa0*/  BRA `(.L_x_13609) ;  /* 0x0000000c00347947 */ /* 0x000fea0003800000 */
.L_x_13610:
[----:B------:R-:W-:-:S04]  /*5ab0*/  HADD2.F32 R22, -RZ, R22.H0_H0 ;  /* 0x20000016ff167230 */ /* 0x000fc80000004100 */
[----:B------:R-:W0:Y:S02]  /*5ac0*/  F2I.FTZ.TRUNC.NTZ R3, R22 ;  /* 0x0000001600037305 */ /* 0x000e24000021f100 */
[----:B0-----:R0:W-:Y:S01]  /*5ad0*/  STG.E.U16 desc[UR36][R8.64], R3 ;  /* 0x0000000308007986 */ /* 0x0011e2000c101524 */
[----:B------:R-:W-:Y:S05]  /*5ae0*/  BRA `(.L_x_13609) ;  /* 0x0000000c00247947 */ /* 0x000fea0003800000 */
.L_x_13605:
        /* <DEDUP_REMOVED lines=9> */
.L_x_13613:
[----:B------:R0:W-:Y:S01]  /*5b80*/  STG.E.U16 desc[UR36][R8.64], R22 ;  /* 0x0000001608007986 */ /* 0x0001e2000c101524 */
[----:B------:R-:W-:Y:S05]  /*5b90*/  BRA `(.L_x_13609) ;  /* 0x0000000800f87947 */ /* 0x000fea0003800000 */
.L_x_13612:
        /* <DEDUP_REMOVED lines=10> */
.L_x_13615:
[----:B------:R-:W-:-:S05]  /*5c40*/  HADD2.F32 R0, -RZ, R22.H0_H0 ;  /* 0x20000016ff007230 */ /* 0x000fca0000004100 */
[----:B------:R-:W-:-:S04]  /*5c50*/  F2FP.F16.F32.PACK_AB R0, RZ, R0 ;  /* 0x00000000ff00723e */ /* 0x000fc800000000ff */
[----:B------:R-:W-:-:S05]  /*5c60*/  PRMT R0, R0, 0x5410, RZ ;  /* 0x0000541000007816 */ /* 0x000fca00000000ff */
[----:B------:R0:W-:Y:S01]  /*5c70*/  STG.E desc[UR36][R8.64], R0 ;  /* 0x0000000008007986 */ /* 0x0001e2000c101924 */
[----:B------:R-:W-:Y:S05]  /*5c80*/  BRA `(.L_x_13609) ;  /* 0x0000000800bc7947 */ /* 0x000fea0003800000 */
.L_x_13614:
[----:B------:R-:W-:-:S05]  /*5c90*/  HADD2.F32 R4, -RZ, R22.H0_H0 ;  /* 0x20000016ff047230 */ /* 0x000fca0000004100 */
[----:B------:R-:W-:-:S06]  /*5ca0*/  FMUL.FTZ R4, R4, 1 ;  /* 0x3f80000004047820 */ /* 0x000fcc0000410000 */
[----:B------:R-:W0:Y:S02]  /*5cb0*/  F2F.F64.F32 R4, R4 ;  /* 0x0000000400047310 */ /* 0x000e240000201800 */
[----:B0-----:R0:W-:Y:S01]  /*5cc0*/  STG.E.64 desc[UR36][R8.64], R4 ;  /* 0x0000000408007986 */ /* 0x0011e2000c101b24 */
[----:B------:R-:W-:Y:S05]  /*5cd0*/  BRA `(.L_x_13609) ;  /* 0x0000000800a87947 */ /* 0x000fea0003800000 */
.L_x_13604:
        /* <DEDUP_REMOVED lines=14> */
.L_x_13619:
        /* <DEDUP_REMOVED lines=17> */
.L_x_13622:
[----:B------:R-:W-:-:S04]  /*5ed0*/  SHF.R.U32.HI R3, RZ, 0x18, R5 ;  /* 0x00000018ff037819 */ /* 0x000fc80000011605 */
[----:B------:R-:W-:-:S04]  /*5ee0*/  LOP3.LUT R0, R0, 0x80, R3, 0xf8, !PT ;  /* 0x0000008000007812 */ /* 0x000fc800078ef803 */
[----:B------:R-:W-:-:S07]  /*5ef0*/  PRMT R4, R0, 0x7610, R4 ;  /* 0x0000761000047816 */ /* 0x000fce0000000004 */
.L_x_13621:
[----:B------:R-:W-:Y:S05]  /*5f00*/  BSYNC.RECONVERGENT B0 ;  /* 0x0000000000007941 */ /* 0x000fea0003800200 */
.L_x_13620:
[----:B------:R0:W-:Y:S01]  /*5f10*/  STG.E.U8 desc[UR36][R8.64], R4 ;  /* 0x0000000408007986 */ /* 0x0001e2000c101124 */
[----:B------:R-:W-:Y:S05]  /*5f20*/  BRA `(.L_x_13609) ;  /* 0x0000000800147947 */ /* 0x000fea0003800000 */
.L_x_13618:
        /* <DEDUP_REMOVED lines=17> */
.L_x_13625:
[----:B------:R-:W-:-:S04]  /*6040*/  SHF.R.U32.HI R3, RZ, 0x18, R5 ;  /* 0x00000018ff037819 */ /* 0x000fc80000011605 */
[----:B------:R-:W-:-:S04]  /*6050*/  LOP3.LUT R0, R0, 0x80, R3, 0xf8, !PT ;  /* 0x0000008000007812 */ /* 0x000fc800078ef803 */
[----:B------:R-:W-:-:S07]  /*6060*/  PRMT R4, R0, 0x7610, R4 ;  /* 0x0000761000047816 */ /* 0x000fce0000000004 */
.L_x_13624:
[----:B------:R-:W-:Y:S05]  /*6070*/  BSYNC.RECONVERGENT B0 ;  /* 0x0000000000007941 */ /* 0x000fea0003800200 */
.L_x_13623:
[----:B------:R0:W-:Y:S01]  /*6080*/  STG.E.U8 desc[UR36][R8.64], R4 ;  /* 0x0000000408007986 */ /* 0x0001e2000c101124 */
[----:B------:R-:W-:Y:S05]  /*6090*/  BRA `(.L_x_13609) ;  /* 0x0000000400b87947 */ /* 0x000fea0003800000 */
.L_x_13617:
        /* <DEDUP_REMOVED lines=22> */
.L_x_13627:
[----:B------:R-:W-:-:S06]  /*6200*/  HADD2.F32 R4, -RZ, R22.H0_H0 ;  /* 0x20000016ff047230 */ /* 0x000fcc0000004100 */
[----:B------:R-:W0:Y:S02]  /*6210*/  F2I.U64.TRUNC R4, R4 ;  /* 0x0000000400047311 */ /* 0x000e24000020d800 */
[----:B0-----:R0:W-:Y:S01]  /*6220*/  STG.E.64 desc[UR36][R8.64], R4 ;  /* 0x0000000408007986 */ /* 0x0011e2000c101b24 */
[----:B------:R-:W-:Y:S05]  /*6230*/  BRA `(.L_x_13609) ;  /* 0x0000000400507947 */ /* 0x000fea0003800000 */
.L_x_13626:
[----:B------:R-:W-:-:S04]  /*6240*/  HADD2.F32 R22, -RZ, R22.H0_H0 ;  /* 0x20000016ff167230 */ /* 0x000fc80000004100 */
[----:B------:R-:W0:Y:S02]  /*6250*/  F2I.FTZ.U32.TRUNC.NTZ R3, R22 ;  /* 0x0000001600037305 */ /* 0x000e24000021f000 */
[----:B0-----:R0:W-:Y:S01]  /*6260*/  STG.E desc[UR36][R8.64], R3 ;  /* 0x0000000308007986 */ /* 0x0011e2000c101924 */
[----:B------:R-:W-:Y:S05]  /*6270*/  BRA `(.L_x_13609) ;  /* 0x0000000400407947 */ /* 0x000fea0003800000 */
.L_x_13616:
        /* <DEDUP_REMOVED lines=11> */
.L_x_13629:
[----:B------:R-:W-:Y:S01]  /*6330*/  HADD2.F32 R22, -RZ, R22.H0_H0 ;  /* 0x20000016ff167230 */ /* 0x000fe20000004100 */
[----:B------:R-:W-:-:S04]  /*6340*/  CS2R R6, SRZ ;  /* 0x0000000000067805 */ /* 0x000fc8000001ff00 */
[----:B------:R-:W-:-:S06]  /*6350*/  FMUL.FTZ R4, R22, 1 ;  /* 0x3f80000016047820 */ /* 0x000fcc0000410000 */
[----:B------:R-:W0:Y:S02]  /*6360*/  F2F.F64.F32 R4, R4 ;  /* 0x0000000400047310 */ /* 0x000e240000201800 */
[----:B0-----:R4:W-:Y:S01]  /*6370*/  STG.E.128 desc[UR36][R8.64], R4 ;  /* 0x0000000408007986 */ /* 0x0019e2000c101d24 */
[----:B------:R-:W-:Y:S05]  /*6380*/  BRA `(.L_x_13609) ;  /* 0x0000000000fc7947 */ /* 0x000fea0003800000 */
.L_x_13628:
[----:B------:R-:W-:-:S13]  /*6390*/  ISETP.NE.AND P0, PT, R0, 0xf, PT ;  /* 0x0000000f0000780c */ /* 0x000fda0003f05270 */
[----:B------:R-:W-:Y:S05]  /*63a0*/  @!P0 BRA `(.L_x_13630) ;  /* 0x0000000000e88947 */ /* 0x000fea0003800000 */
[----:B------:R-:W-:-:S13]  /*63b0*/  ISETP.NE.AND P0, PT, R0, 0x17, PT ;  /* 0x000000170000780c */ /* 0x000fda0003f05270 */
[----:B------:R-:W-:Y:S05]  /*63c0*/  @!P0 BRA `(.L_x_13631) ;  /* 0x0000000000908947 */ /* 0x000fea0003800000 */
[----:B------:R-:W-:-:S13]  /*63d0*/  ISETP.NE.AND P0, PT, R0, 0x18, PT ;  /* 0x000000180000780c */ /* 0x000fda0003f05270 */
[----:B------:R-:W-:Y:S05]  /*63e0*/  @!P0 BRA `(.L_x_13632) ;  /* 0x0000000000448947 */ /* 0x000fea0003800000 */
.L_x_13608:
        /* <DEDUP_REMOVED lines=16> */
.L_x_13633:
[----:B------:R-:W-:Y:S05]  /*64f0*/  BRA `(.L_x_13609) ;  /* 0x0000000000a07947 */ /* 0x000fea0003800000 */
.L_x_13632:
        /* <DEDUP_REMOVED lines=13> */
.L_x_13635:
[----:B------:R-:W-:Y:S05]  /*65d0*/  BSYNC.RECONVERGENT B0 ;  /* 0x0000000000007941 */ /* 0x000fea0003800200 */
.L_x_13634:
[----:B------:R-:W-:-:S05]  /*65e0*/  LOP3.LUT R3, R0, 0x80, R3, 0xf8, !PT ;  /* 0x0000008000037812 */ /* 0x000fca00078ef803 */
[----:B------:R2:W-:Y:S01]  /*65f0*/  STG.E.U8 desc[UR36][R8.64], R3 ;  /* 0x0000000308007986 */ /* 0x0005e2000c101124 */
[----:B------:R-:W-:Y:S05]  /*6600*/  BRA `(.L_x_13609) ;  /* 0x00000000005c7947 */ /* 0x000fea0003800000 */
.L_x_13631:
        /* <DEDUP_REMOVED lines=12> */
.L_x_13637:
[----:B------:R-:W-:Y:S01]  /*66d0*/  IMAD.MOV.U32 R0, RZ, RZ, 0x7f ;  /* 0x0000007fff007424 */ /* 0x000fe200078e00ff */
[----:B------:R-:W-:-:S04]  /*66e0*/  ISETP.GT.U32.AND P0, PT, R4, 0x7f800000, PT ;  /* 0x7f8000000400780c */ /* 0x000fc80003f04070 */
[----:B------:R-:W-:-:S09]  /*66f0*/  SEL R0, R0, 0x7c, P0 ;  /* 0x0000007c00007807 */ /* 0x000fd20000000000 */
.L_x_13638:
[----:B------:R-:W-:Y:S05]  /*6700*/  BSYNC.RECONVERGENT B0 ;  /* 0x0000000000007941 */ /* 0x000fea0003800200 */
.L_x_13636:
[----:B------:R-:W-:-:S04]  /*6710*/  SHF.R.U32.HI R3, RZ, 0x18, R3 ;  /* 0x00000018ff037819 */ /* 0x000fc80000011603 */
[----:B------:R-:W-:-:S05]  /*6720*/  LOP3.LUT R3, R0, 0x80, R3, 0xf8, !PT ;  /* 0x0000008000037812 */ /* 0x000fca00078ef803 */
[----:B------:R1:W-:Y:S01]  /*6730*/  STG.E.U8 desc[UR36][R8.64], R3 ;  /* 0x0000000308007986 */ /* 0x0003e2000c101124 */
[----:B------:R-:W-:Y:S05]  /*6740*/  BRA `(.L_x_13609) ;  /* 0x00000000000c7947 */ /* 0x000fea0003800000 */
.L_x_13630:
[----:B------:R-:W-:-:S05]  /*6750*/  HADD2.F32 R0, -RZ, R22.H0_H0 ;  /* 0x20000016ff007230 */ /* 0x000fca0000004100 */
[----:B------:R-:W-:-:S05]  /*6760*/  F2FP.BF16.F32.PACK_AB R0, RZ, R0 ;  /* 0x00000000ff00723e */ /* 0x000fca00000010ff */
[----:B------:R0:W-:Y:S02]  /*6770*/  STG.E.U16 desc[UR36][R8.64], R0 ;  /* 0x0000000008007986 */ /* 0x0001e4000c101524 */
.L_x_13609:
        /* <DEDUP_REMOVED lines=25> */
.L_x_13642:
[----:B------:R-:W-:-:S06]  /*6910*/  HADD2.F32 R5, -RZ, R19.H0_H0 ;  /* 0x20000013ff057230 */ /* 0x000fcc0000004100 */
[----:B------:R-:W0:Y:S02]  /*6920*/  F2I.S64.TRUNC R4, R5 ;  /* 0x0000000500047311 */ /* 0x000e24000020d900 */
[----:B0-----:R0:W-:Y:S01]  /*6930*/  STG.E.U8 desc[UR36][R8.64], R4 ;  /* 0x0000000408007986 */ /* 0x0011e2000c101124 */
[----:B------:R-:W-:Y:S05]  /*6940*/  BRA `(.L_x_13644) ;  /* 0x0000000c006c7947 */ /* 0x000fea0003800000 */
.L_x_13641:
        /* <DEDUP_REMOVED lines=10> */
.L_x_13646:
[----:B------:R-:W-:-:S06]  /*69f0*/  HADD2.F32 R19, -RZ, R19.H0_H0 ;  /* 0x20000013ff137230 */ /* 0x000fcc0000004100 */
[----:B------:R-:W0:Y:S02]  /*6a00*/  F2I.FTZ.TRUNC.NTZ R19, R19 ;  /* 0x0000001300137305 */ /* 0x000e24000021f100 */
[----:B0-----:R3:W-:Y:S01]  /*6a10*/  STG.E desc[UR36][R8.64], R19 ;  /* 0x0000001308007986 */ /* 0x0017e2000c101924 */
[----:B------:R-:W-:Y:S05]  /*6a20*/  BRA `(.L_x_13644) ;  /* 0x0000000c00347947 */ /* 0x000fea0003800000 */
.L_x_13645:
[----:B------:R-:W-:-:S06]  /*6a30*/  HADD2.F32 R19, -RZ, R19.H0_H0 ;  /* 0x20000013ff137230 */ /* 0x000fcc0000004100 */
[----:B------:R-:W0:Y:S02]  /*6a40*/  F2I.FTZ.TRUNC.NTZ R19, R19 ;  /* 0x0000001300137305 */ /* 0x000e24000021f100 */
[----:B0-----:R2:W-:Y:S01]  /*6a50*/  STG.E.U16 desc[UR36][R8.64], R19 ;  /* 0x0000001308007986 */ /* 0x0015e2000c101524 */
[----:B------:R-:W-:Y:S05]  /*6a60*/  BRA `(.L_x_13644) ;  /* 0x0000000c00247947 */ /* 0x000fea0003800000 */
.L_x_13640:
        /* <DEDUP_REMOVED lines=9> */
.L_x_13648:
[----:B------:R0:W-:Y:S01]  /*6b00*/  STG.E.U16 desc[UR36][R8.64], R19 ;  /* 0x0000001308007986 */ /* 0x0001e2000c101524 */
[----:B------:R-:W-:Y:S05]  /*6b10*/  BRA `(.L_x_13644) ;  /* 0x0000000800f87947 */ /* 0x000fea0003800000 */
.L_x_13647:
        /* <DEDUP_REMOVED lines=10> */
.L_x_13650:
[----:B------:R-:W-:-:S05]  /*6bc0*/  HADD2.F32 R0, -RZ, R19.H0_H0 ;  /* 0x20000013ff007230 */ /* 0x000fca0000004100 */
[----:B------:R-:W-:-:S04]  /*6bd0*/  F2FP.F16.F32.PACK_AB R0, RZ, R0 ;  /* 0x00000000ff00723e */ /* 0x000fc800000000ff */
[----:B------:R-:W-:-:S05]  /*6be0*/  PRMT R0, R0, 0x5410, RZ ;  /* 0x0000541000007816 */ /* 0x000fca00000000ff */
[----:B------:R0:W-:Y:S01]  /*6bf0*/  STG.E desc[UR36][R8.64], R0 ;  /* 0x0000000008007986 */ /* 0x0001e2000c101924 */
[----:B------:R-:W-:Y:S05]  /*6c00*/  BRA `(.L_x_13644) ;  /* 0x0000000800bc7947 */ /* 0x000fea0003800000 */
.L_x_13649:
[----:B------:R-:W-:-:S05]  /*6c10*/  HADD2.F32 R4, -RZ, R19.H0_H0 ;  /* 0x20000013ff047230 */ /* 0x000fca0000004100 */
[----:B------:R-:W-:-:S06]  /*6c20*/  FMUL.FTZ R4, R4, 1 ;  /* 0x3f80000004047820 */ /* 0x000fcc0000410000 */
[----:B------:R-:W0:Y:S02]  /*6c30*/  F2F.F64.F32 R4, R4 ;  /* 0x0000000400047310 */ /* 0x000e240000201800 */
[----:B0-----:R0:W-:Y:S01]  /*6c40*/  STG.E.64 desc[UR36][R8.64], R4 ;  /* 0x0000000408007986 */ /* 0x0011e2000c101b24 */
[----:B------:R-:W-:Y:S05]  /*6c50*/  BRA `(.L_x_13644) ;  /* 0x0000000800a87947 */ /* 0x000fea0003800000 */
.L_x_13639:
        /* <DEDUP_REMOVED lines=14> */
.L_x_13654:
        /* <DEDUP_REMOVED lines=17> */
.L_x_13657:
[----:B------:R-:W-:-:S04]  /*6e50*/  SHF.R.U32.HI R3, RZ, 0x18, R19 ;  /* 0x00000018ff037819 */ /* 0x000fc80000011613 */
[----:B------:R-:W-:-:S04]  /*6e60*/  LOP3.LUT R0, R0, 0x80, R3, 0xf8, !PT ;  /* 0x0000008000007812 */ /* 0x000fc800078ef803 */
[----:B------:R-:W-:-:S07]  /*6e70*/  PRMT R4, R0, 0x7610, R4 ;  /* 0x0000761000047816 */ /* 0x000fce0000000004 */
.L_x_13656:
[----:B------:R-:W-:Y:S05]  /*6e80*/  BSYNC.RECONVERGENT B0 ;  /* 0x0000000000007941 */ /* 0x000fea0003800200 */
.L_x_13655:
[----:B------:R0:W-:Y:S01]  /*6e90*/  STG.E.U8 desc[UR36][R8.64], R4 ;  /* 0x0000000408007986 */ /* 0x0001e2000c101124 */
[----:B------:R-:W-:Y:S05]  /*6ea0*/  BRA `(.L_x_13644) ;  /* 0x0000000800147947 */ /* 0x000fea0003800000 */
.L_x_13653:
        /* <DEDUP_REMOVED lines=17> */
.L_x_13660:
[----:B------:R-:W-:-:S04]  /*6fc0*/  SHF.R.U32.HI R3, RZ, 0x18, R19 ;  /* 0x00000018ff037819 */ /* 0x000fc80000011613 */
[----:B------:R-:W-:-:S04]  /*6fd0*/  LOP3.LUT R0, R0, 0x80, R3, 0xf8, !PT ;  /* 0x0000008000007812 */ /* 0x000fc800078ef803 */
[----:B------:R-:W-:-:S07]  /*6fe0*/  PRMT R4, R0, 0x7610, R4 ;  /* 0x0000761000047816 */ /* 0x000fce0000000004 */
.L_x_13659:
[----:B------:R-:W-:Y:S05]  /*6ff0*/  BSYNC.RECONVERGENT B0 ;  /* 0x0000000000007941 */ /* 0x000fea0003800200 */
.L_x_13658:
[----:B------:R0:W-:Y:S01]  /*7000*/  STG.E.U8 desc[UR36][R8.64], R4 ;  /* 0x0000000408007986 */ /* 0x0001e2000c101124 */
[----:B------:R-:W-:Y:S05]  /*7010*/  BRA `(.L_x_13644) ;  /* 0x0000000400b87947 */ /* 0x000fea0003800000 */
.L_x_13652:
        /* <DEDUP_REMOVED lines=22> */
.L_x_13662:
[----:B------:R-:W-:-:S06]  /*7180*/  HADD2.F32 R4, -RZ, R19.H0_H0 ;  /* 0x20000013ff047230 */ /* 0x000fcc0000004100 */
[----:B------:R-:W0:Y:S02]  /*7190*/  F2I.U64.TRUNC R4, R4 ;  /* 0x0000000400047311 */ /* 0x000e24000020d800 */
[----:B0-----:R0:W-:Y:S01]  /*71a0*/  STG.E.64 desc[UR36][R8.64], R4 ;  /* 0x0000000408007986 */ /* 0x0011e2000c101b24 */
[----:B------:R-:W-:Y:S05]  /*71b0*/  BRA `(.L_x_13644) ;  /* 0x0000000400507947 */ /* 0x000fea0003800000 */
.L_x_13661:
[----:B------:R-:W-:-:S06]  /*71c0*/  HADD2.F32 R19, -RZ, R19.H0_H0 ;  /* 0x20000013ff137230 */ /* 0x000fcc0000004100 */
[----:B------:R-:W0:Y:S02]  /*71d0*/  F2I.FTZ.U32.TRUNC.NTZ R19, R19 ;  /* 0x0000001300137305 */ /* 0x000e24000021f000 */
[----:B0-----:R0:W-:Y:S01]  /*71e0*/  STG.E desc[UR36][R8.64], R19 ;  /* 0x0000001308007986 */ /* 0x0011e2000c101924 */
[----:B------:R-:W-:Y:S05]  /*71f0*/  BRA `(.L_x_13644) ;  /* 0x0000000400407947 */ /* 0x000fea0003800000 */
.L_x_13651:
        /* <DEDUP_REMOVED lines=11> */
.L_x_13664:
[----:B------:R-:W-:Y:S01]  /*72b0*/  HADD2.F32 R19, -RZ, R19.H0_H0 ;  /* 0x20000013ff137230 */ /* 0x000fe20000004100 */
[----:B------:R-:W-:-:S04]  /*72c0*/  CS2R R6, SRZ ;  /* 0x0000000000067805 */ /* 0x000fc8000001ff00 */
[----:B------:R-:W-:-:S06]  /*72d0*/  FMUL.FTZ R4, R19, 1 ;  /* 0x3f80000013047820 */ /* 0x000fcc0000410000 */
[----:B------:R-:W0:Y:S02]  /*72e0*/  F2F.F64.F32 R4, R4 ;  /* 0x0000000400047310 */ /* 0x000e240000201800 */
[----:B0-----:R0:W-:Y:S01]  /*72f0*/  STG.E.128 desc[UR36][R8.64], R4 ;  /* 0x0000000408007986 */ /* 0x0011e2000c101d24 */
[----:B------:R-:W-:Y:S05]  /*7300*/  BRA `(.L_x_13644) ;  /* 0x0000000000fc7947 */ /* 0x000fea0003800000 */
.L_x_13663:
[----:B------:R-:W-:-:S13]  /*7310*/  ISETP.NE.AND P0, PT, R0, 0xf, PT ;  /* 0x0000000f0000780c */ /* 0x000fda0003f05270 */
[----:B------:R-:W-:Y:S05]  /*7320*/  @!P0 BRA `(.L_x_13665) ;  /* 0x0000000000e88947 */ /* 0x000fea0003800000 */
[----:B------:R-:W-:-:S13]  /*7330*/  ISETP.NE.AND P0, PT, R0, 0x17, PT ;  /* 0x000000170000780c */ /* 0x000fda0003f05270 */
[----:B------:R-:W-:Y:S05]  /*7340*/  @!P0 BRA `(.L_x_13666) ;  /* 0x0000000000908947 */ /* 0x000fea0003800000 */
[----:B------:R-:W-:-:S13]  /*7350*/  ISETP.NE.AND P0, PT, R0, 0x18, PT ;  /* 0x000000180000780c */ /* 0x000fda0003f05270 */
[----:B------:R-:W-:Y:S05]  /*7360*/  @!P0 BRA `(.L_x_13667) ;  /* 0x0000000000448947 */ /* 0x000fea0003800000 */
.L_x_13643:
        /* <DEDUP_REMOVED lines=16> */
.L_x_13668:
[----:B------:R-:W-:Y:S05]  /*7470*/  BRA `(.L_x_13644) ;  /* 0x0000000000a07947 */ /* 0x000fea0003800000 */
.L_x_13667:
        /* <DEDUP_REMOVED lines=13> */
.L_x_13670:
[----:B------:R-:W-:Y:S05]  /*7550*/  BSYNC.RECONVERGENT B0 ;  /* 0x0000000000007941 */ /* 0x000fea0003800200 */
.L_x_13669:
[----:B------:R-:W-:-:S05]  /*7560*/  LOP3.LUT R3, R0, 0x80, R3, 0xf8, !PT ;  /* 0x0000008000037812 */ /* 0x000fca00078ef803 */
[----:B------:R0:W-:Y:S01]  /*7570*/  STG.E.U8 desc[UR36][R8.64], R3 ;  /* 0x0000000308007986 */ /* 0x0001e2000c101124 */
[----:B------:R-:W-:Y:S05]  /*7580*/  BRA `(.L_x_13644) ;  /* 0x00000000005c7947 */ /* 0x000fea0003800000 */
.L_x_13666:
        /* <DEDUP_REMOVED lines=12> */
.L_x_13672:
[----:B------:R-:W-:Y:S01]  /*7650*/  IMAD.MOV.U32 R0, RZ, RZ, 0x7f ;  /* 0x0000007fff007424 */ /* 0x000fe200078e00ff */
[----:B------:R-:W-:-:S04]  /*7660*/  ISETP.GT.U32.AND P0, PT, R4, 0x7f800000, PT ;  /* 0x7f8000000400780c */ /* 0x000fc80003f04070 */
[----:B------:R-:W-:-:S09]  /*7670*/  SEL R0, R0, 0x7c, P0 ;  /* 0x0000007c00007807 */ /* 0x000fd20000000000 */
.L_x_13673:
[----:B------:R-:W-:Y:S05]  /*7680*/  BSYNC.RECONVERGENT B0 ;  /* 0x0000000000007941 */ /* 0x000fea0003800200 */
.L_x_13671:
[----:B------:R-:W-:-:S04]  /*7690*/  SHF.R.U32.HI R3, RZ, 0x18, R3 ;  /* 0x00000018ff037819 */ /* 0x000fc80000011603 */
[----:B------:R-:W-:-:S05]  /*76a0*/  LOP3.LUT R3, R0, 0x80, R3, 0xf8, !PT ;  /* 0x0000008000037812 */ /* 0x000fca00078ef803 */
[----:B------:R0:W-:Y:S01]  /*76b0*/  STG.E.U8 desc[UR36][R8.64], R3 ;  /* 0x0000000308007986 */ /* 0x0001e2000c101124 */
[----:B------:R-:W-:Y:S05]  /*76c0*/  BRA `(.L_x_13644) ;  /* 0x00000000000c7947 */ /* 0x000fea0003800000 */
.L_x_13665:
[----:B------:R-:W-:-:S05]  /*76d0*/  HADD2.F32 R0, -RZ, R19.H0_H0 ;  /* 0x20000013ff007230 */ /* 0x000fca0000004100 */
[----:B------:R-:W-:-:S05]  /*76e0*/  F2FP.BF16.F32.PACK_AB R0, RZ, R0 ;  /* 0x00000000ff00723e */ /* 0x000fca00000010ff */
[----:B------:R0:W-:Y:S02]  /*76f0*/  STG.E.U16 desc[UR36][R8.64], R0 ;  /* 0x0000000008007986 */ /* 0x0001e4000c101524 */
.L_x_13644:
[----:B------:R-:W-:-:S07]  /*7700*/  VIADD R25, R25, 0x80 ;  /* 0x0000008019197836 */ /* 0x000fce0000000000 */
.L_x_13603:
[----:B------:R-:W-:Y:S05]  /*7710*/  BSYNC.RECONVERGENT B6 ;  /* 0x0000000000067941 */ /* 0x000fea0003800200 */
.L_x_13602:
[----:B------:R-:W-:-:S13]  /*7720*/  ISETP.GE.AND P0, PT, R25, R16, PT ;  /* 0x000000101900720c */ /* 0x000fda0003f06270 */
[----:B------:R-:W-:Y:S05]  /*7730*/  @P0 EXIT ;  /* 0x000000000000094d */ /* 0x000fea0003800000 */
[----:B01234-:R-:W0:Y:S01]  /*7740*/  LDC.64 R4, c[0x0][0x388] ;  /* 0x0000e200ff047b82 */ /* 0x01fe220000000a00 */
[----:B------:R-:W1:Y:S01]  /*7750*/  LDCU UR4, c[0x0][0x3a8] ;  /* 0x00007500ff0477ac */ /* 0x000e620008000800 */
[----:B-----5:R-:W-:Y:S01]  /*7760*/  PRMT R0, R18, 0x9910, RZ ;  /* 0x0000991012007816 */ /* 0x020fe200000000ff */
        /* <DEDUP_REMOVED lines=18> */
.L_x_13677:
[----:B------:R-:W-:-:S06]  /*7890*/  HADD2.F32 R5, -RZ, R17.H0_H0 ;  /* 0x20000011ff057230 */ /* 0x000fcc0000004100 */
[----:B------:R-:W0:Y:S02]  /*78a0*/  F2I.S64.TRUNC R4, R5 ;  /* 0x0000000500047311 */ /* 0x000e24000020d900 */
[----:B0-----:R-:W-:Y:S01]  /*78b0*/  STG.E.U8 desc[UR36][R2.64], R4 ;  /* 0x0000000402007986 */ /* 0x001fe2000c101124 */
[----:B------:R-:W-:Y:S05]  /*78c0*/  EXIT ;  /* 0x000000000000794d */ /* 0x000fea0003800000 */
.L_x_13676:
        /* <DEDUP_REMOVED lines=10> */
.L_x_13680:
[----:B------:R-:W-:-:S06]  /*7970*/  HADD2.F32 R17, -RZ, R17.H0_H0 ;  /* 0x20000011ff117230 */ /* 0x000fcc0000004100 */
[----:B------:R-:W0:Y:S02]  /*7980*/  F2I.FTZ.TRUNC.NTZ R17, R17 ;  /* 0x0000001100117305 */ /* 0x000e24000021f100 */
[----:B0-----:R-:W-:Y:S01]  /*7990*/  STG.E desc[UR36][R2.64], R17 ;  /* 0x0000001102007986 */ /* 0x001fe2000c101924 */
[----:B------:R-:W-:Y:S05]  /*79a0*/  EXIT ;  /* 0x000000000000794d */ /* 0x000fea0003800000 */
.L_x_13679:
[----:B------:R-:W-:-:S06]  /*79b0*/  HADD2.F32 R17, -RZ, R17.H0_H0 ;  /* 0x20000011ff117230 */ /* 0x000fcc0000004100 */
[----:B------:R-:W0:Y:S02]  /*79c0*/  F2I.FTZ.TRUNC.NTZ R17, R17 ;  /* 0x0000001100117305 */ /* 0x000e24000021f100 */
[----:B0-----:R-:W-:Y:S01]  /*79d0*/  STG.E.U16 desc[UR36][R2.64], R17 ;  /* 0x0000001102007986 */ /* 0x001fe2000c101524 */
[----:B------:R-:W-:Y:S05]  /*79e0*/  EXIT ;  /* 0x000000000000794d */ /* 0x000fea0003800000 */
.L_x_13675:
        /* <DEDUP_REMOVED lines=9> */
.L_x_13682:
[----:B------:R-:W-:Y:S01]  /*7a80*/  STG.E.U16 desc[UR36][R2.64], R17 ;  /* 0x0000001102007986 */ /* 0x000fe2000c101524 */
[----:B------:R-:W-:Y:S05]  /*7a90*/  EXIT ;  /* 0x000000000000794d */ /* 0x000fea0003800000 */
.L_x_13681:
        /* <DEDUP_REMOVED lines=10> */
.L_x_13684:
[----:B------:R-:W-:-:S05]  /*7b40*/  HADD2.F32 R0, -RZ, R17.H0_H0 ;  /* 0x20000011ff007230 */ /* 0x000fca0000004100 */
[----:B------:R-:W-:-:S04]  /*7b50*/  F2FP.F16.F32.PACK_AB R0, RZ, R0 ;  /* 0x00000000ff00723e */ /* 0x000fc800000000ff */
[----:B------:R-:W-:-:S05]  /*7b60*/  PRMT R0, R0, 0x5410, RZ ;  /* 0x0000541000007816 */ /* 0x000fca00000000ff */
[----:B------:R-:W-:Y:S01]  /*7b70*/  STG.E desc[UR36][R2.64], R0 ;  /* 0x0000000002007986 */ /* 0x000fe2000c101924 */
[----:B------:R-:W-:Y:S05]  /*7b80*/  EXIT ;  /* 0x000000000000794d */ /* 0x000fea0003800000 */
.L_x_13683:
[----:B------:R-:W-:-:S05]  /*7b90*/  HADD2.F32 R4, -RZ, R17.H0_H0 ;  /* 0x20000011ff047230 */ /* 0x000fca0000004100 */
[----:B------:R-:W-:-:S06]  /*7ba0*/  FMUL.FTZ R4, R4, 1 ;  /* 0x3f80000004047820 */ /* 0x000fcc0000410000 */
[----:B------:R-:W0:Y:S02]  /*7bb0*/  F2F.F64.F32 R4, R4 ;  /* 0x0000000400047310 */ /* 0x000e240000201800 */
[----:B0-----:R-:W-:Y:S01]  /*7bc0*/  STG.E.64 desc[UR36][R2.64], R4 ;  /* 0x0000000402007986 */ /* 0x001fe2000c101b24 */
[----:B------:R-:W-:Y:S05]  /*7bd0*/  EXIT ;  /* 0x000000000000794d */ /* 0x000fea0003800000 */
.L_x_13674:
        /* <DEDUP_REMOVED lines=14> */
.L_x_13688:
        /* <DEDUP_REMOVED lines=18> */
.L_x_13691:
[----:B------:R-:W-:-:S04]  /*7de0*/  SHF.R.U32.HI R5, RZ, 0x18, R5 ;  /* 0x00000018ff057819 */ /* 0x000fc80000011605 */
[----:B------:R-:W-:-:S07]  /*7df0*/  LOP3.LUT R0, R0, 0x80, R5, 0xf8, !PT ;  /* 0x0000008000007812 */ /* 0x000fce00078ef805 */
.L_x_13690:
[----:B------:R-:W-:Y:S05]  /*7e00*/  BSYNC.RECONVERGENT B0 ;  /* 0x0000000000007941 */ /* 0x000fea0003800200 */
.L_x_13689:
[----:B------:R-:W-:Y:S01]  /*7e10*/  STG.E.U8 desc[UR36][R2.64], R0 ;  /* 0x0000000002007986 */ /* 0x000fe2000c101124 */
[----:B------:R-:W-:Y:S05]  /*7e20*/  EXIT ;  /* 0x000000000000794d */ /* 0x000fea0003800000 */
.L_x_13687:
        /* <DEDUP_REMOVED lines=18> */
.L_x_13694:
[----:B------:R-:W-:-:S04]  /*7f50*/  SHF.R.U32.HI R5, RZ, 0x18, R5 ;  /* 0x00000018ff057819 */ /* 0x000fc80000011605 */
[----:B------:R-:W-:-:S07]  /*7f60*/  LOP3.LUT R0, R0, 0x80, R5, 0xf8, !PT ;  /* 0x0000008000007812 */ /* 0x000fce00078ef805 */
.L_x_13693:
[----:B------:R-:W-:Y:S05]  /*7f70*/  BSYNC.RECONVERGENT B0 ;  /* 0x0000000000007941 */ /* 0x000fea0003800200 */
.L_x_13692:
[----:B------:R-:W-:Y:S01]  /*7f80*/  STG.E.U8 desc[UR36][R2.64], R0 ;  /* 0x0000000002007986 */ /* 0x000fe2000c101124 */
[----:B------:R-:W-:Y:S05]  /*7f90*/  EXIT ;  /* 0x000000000000794d */ /* 0x000fea0003800000 */
.L_x_13686:
        /* <DEDUP_REMOVED lines=22> */
.L_x_13696:
[----:B------:R-:W-:-:S06]  /*8100*/  HADD2.F32 R4, -RZ, R17.H0_H0 ;  /* 0x20000011ff047230 */ /* 0x000fcc0000004100 */
[----:B------:R-:W0:Y:S02]  /*8110*/  F2I.U64.TRUNC R4, R4 ;  /* 0x0000000400047311 */ /* 0x000e24000020d800 */
[----:B0-----:R-:W-:Y:S01]  /*8120*/  STG.E.64 desc[UR36][R2.64], R4 ;  /* 0x0000000402007986 */ /* 0x001fe2000c101b24 */
[----:B------:R-:W-:Y:S05]  /*8130*/  EXIT ;  /* 0x000000000000794d */ /* 0x000fea0003800000 */
.L_x_13695:
[----:B------:R-:W-:-:S06]  /*8140*/  HADD2.F32 R17, -RZ, R17.H0_H0 ;  /* 0x20000011ff117230 */ /* 0x000fcc0000004100 */
[----:B------:R-:W0:Y:S02]  /*8150*/  F2I.FTZ.U32.TRUNC.NTZ R17, R17 ;  /* 0x0000001100117305 */ /* 0x000e24000021f000 */
[----:B0-----:R-:W-:Y:S01]  /*8160*/  STG.E desc[UR36][R2.64], R17 ;  /* 0x0000001102007986 */ /* 0x001fe2000c101924 */
[----:B------:R-:W-:Y:S05]  /*8170*/  EXIT ;  /* 0x000000000000794d */ /* 0x000fea0003800000 */
.L_x_13685:
        /* <DEDUP_REMOVED lines=11> */
.L_x_13698:
[----:B------:R-:W-:Y:S01]  /*8230*/  HADD2.F32 R17, -RZ, R17.H0_H0 ;  /* 0x20000011ff117230 */ /* 0x000fe20000004100 */
[----:B------:R-:W-:-:S04]  /*8240*/  CS2R R6, SRZ ;  /* 0x0000000000067805 */ /* 0x000fc8000001ff00 */
[----:B------:R-:W-:-:S06]  /*8250*/  FMUL.FTZ R4, R17, 1 ;  /* 0x3f80000011047820 */ /* 0x000fcc0000410000 */
[----:B------:R-:W0:Y:S02]  /*8260*/  F2F.F64.F32 R4, R4 ;  /* 0x0000000400047310 */ /* 0x000e240000201800 */
[----:B0-----:R-:W-:Y:S01]  /*8270*/  STG.E.128 desc[UR36][R2.64], R4 ;  /* 0x0000000402007986 */ /* 0x001fe2000c101d24 */
[----:B------:R-:W-:Y:S05]  /*8280*/  EXIT ;  /* 0x000000000000794d */ /* 0x000fea0003800000 */
.L_x_13697:
[----:B------:R-:W-:-:S13]  /*8290*/  ISETP.NE.AND P0, PT, R0, 0xf, PT ;  /* 0x0000000f0000780c */ /* 0x000fda0003f05270 */
[----:B------:R-:W-:Y:S05]  /*82a0*/  @!P0 BRA `(.L_x_13699) ;  /* 0x0000000000e88947 */ /* 0x000fea0003800000 */
[----:B------:R-:W-:-:S13]  /*82b0*/  ISETP.NE.AND P0, PT, R0, 0x17, PT ;  /* 0x000000170000780c */ /* 0x000fda0003f05270 */
[----:B------:R-:W-:Y:S05]  /*82c0*/  @!P0 BRA `(.L_x_13700) ;  /* 0x0000000000908947 */ /* 0x000fea0003800000 */
[----:B------:R-:W-:-:S13]  /*82d0*/  ISETP.NE.AND P0, PT, R0, 0x18, PT ;  /* 0x000000180000780c */ /* 0x000fda0003f05270 */
[----:B------:R-:W-:Y:S05]  /*82e0*/  @!P0 BRA `(.L_x_13701) ;  /* 0x0000000000448947 */ /* 0x000fea0003800000 */
.L_x_13678:
        /* <DEDUP_REMOVED lines=16> */
.L_x_13702:
[----:B------:R-:W-:Y:S05]  /*83f0*/  EXIT ;  /* 0x000000000000794d */ /* 0x000fea0003800000 */
.L_x_13701:
        /* <DEDUP_REMOVED lines=13> */
.L_x_13704:
[----:B------:R-:W-:Y:S05]  /*84d0*/  BSYNC.RECONVERGENT B0 ;  /* 0x0000000000007941 */ /* 0x000fea0003800200 */
.L_x_13703:
[----:B------:R-:W-:-:S05]  /*84e0*/  LOP3.LUT R5, R0, 0x80, R5, 0xf8, !PT ;  /* 0x0000008000057812 */ /* 0x000fca00078ef805 */
[----:B------:R-:W-:Y:S01]  /*84f0*/  STG.E.U8 desc[UR36][R2.64], R5 ;  /* 0x0000000502007986 */ /* 0x000fe2000c101124 */
[----:B------:R-:W-:Y:S05]  /*8500*/  EXIT ;  /* 0x000000000000794d */ /* 0x000fea0003800000 */
.L_x_13700:
        /* <DEDUP_REMOVED lines=12> */
.L_x_13706:
[----:B------:R-:W-:Y:S01]  /*85d0*/  IMAD.MOV.U32 R0, RZ, RZ, 0x7f ;  /* 0x0000007fff007424 */ /* 0x000fe200078e00ff */
[----:B------:R-:W-:-:S04]  /*85e0*/  ISETP.GT.U32.AND P0, PT, R4, 0x7f800000, PT ;  /* 0x7f8000000400780c */ /* 0x000fc80003f04070 */
[----:B------:R-:W-:-:S09]  /*85f0*/  SEL R0, R0, 0x7c, P0 ;  /* 0x0000007c00007807 */ /* 0x000fd20000000000 */
.L_x_13707:
[----:B------:R-:W-:Y:S05]  /*8600*/  BSYNC.RECONVERGENT B0 ;  /* 0x0000000000007941 */ /* 0x000fea0003800200 */
.L_x_13705:
[----:B------:R-:W-:-:S04]  /*8610*/  SHF.R.U32.HI R5, RZ, 0x18, R5 ;  /* 0x00000018ff057819 */ /* 0x000fc80000011605 */
[----:B------:R-:W-:-:S05]  /*8620*/  LOP3.LUT R5, R0, 0x80, R5, 0xf8, !PT ;  /* 0x0000008000057812 */ /* 0x000fca00078ef805 */
[----:B------:R-:W-:Y:S01]  /*8630*/  STG.E.U8 desc[UR36][R2.64], R5 ;  /* 0x0000000502007986 */ /* 0x000fe2000c101124 */
[----:B------:R-:W-:Y:S05]  /*8640*/  EXIT ;  /* 0x000000000000794d */ /* 0x000fea0003800000 */
.L_x_13699:
[----:B------:R-:W-:-:S05]  /*8650*/  HADD2.F32 R0, -RZ, R17.H0_H0 ;  /* 0x20000011ff007230 */ /* 0x000fca0000004100 */
[----:B------:R-:W-:-:S05]  /*8660*/  F2FP.BF16.F32.PACK_AB R0, RZ, R0 ;  /* 0x00000000ff00723e */ /* 0x000fca00000010ff */
[----:B------:R-:W-:Y:S01]  /*8670*/  STG.E.U16 desc[UR36][R2.64], R0 ;  /* 0x0000000002007986 */ /* 0x000fe2000c101524 */
[----:B------:R-:W-:Y:S05]  /*8680*/  EXIT ;  /* 0x000000000000794d */ /* 0x000fea0003800000 */
.L_x_13708:
        /* <DEDUP_REMOVED lines=15> */
.L_x_41797:


//--------------------- .text._ZN2at6native18elementwise_kernelILi128ELi4EZNS0_22gpu_kernel_impl_nocastINS0_13AUnaryFunctorIN3c104HalfES5_S5_ZZZNS0_19minimum_kernel_cudaERNS_18TensorIteratorBaseEENKUlvE0_clEvENKUlvE1_clEvEUlS5_S5_E_EEEEvS7_RKT_EUliE_EEviT1_ --------------------------
	.section	.text._ZN2at6native18elementwise_kernelILi128ELi4EZNS0_22gpu_kernel_impl_nocastINS0_13AUnaryFunctorIN3c104HalfES5_S5_ZZZNS0_19minimum_kernel_cudaERNS_18TensorIteratorBaseEENKUlvE0_clEvENKUlvE1_clEvEUlS5_S5_E_EEEEvS7_RKT_EUliE_EEviT1_,"ax",@progbits
	.align	128
        .global         _ZN2at6native18elementwise_kernelILi128ELi4EZNS0_22gpu_kernel_impl_nocastINS0_13AUnaryFunctorIN3c104HalfES5_S5_ZZZNS0_19minimum_kernel_cudaERNS_18TensorIteratorBaseEENKUlvE0_clEvENKUlvE1_clEvEUlS5_S5_E_EEEEvS7_RKT_EUliE_EEviT1_
        .type           _ZN2at6native18elementwise_kernelILi128ELi4EZNS0_22gpu_kernel_impl_nocastINS0_13AUnaryFunctorIN3c104HalfES5_S5_ZZZNS0_19minimum_kernel_cudaERNS_18TensorIteratorBaseEENKUlvE0_clEvENKUlvE1_clEvEUlS5_S5_E_EEEEvS7_RKT_EUliE_EEviT1_,@function
        .size           _ZN2at6native18elementwise_kernelILi128ELi4EZNS0_22gpu_kernel_impl_nocastINS0_13AUnaryFunctorIN3c104HalfES5_S5_ZZZNS0_19minimum_kernel_cudaERNS_18TensorIteratorBaseEENKUlvE0_clEvENKUlvE1_clEvEUlS5_S5_E_EEEEvS7_RKT_EUliE_EEviT1_,(.L_x_41798 - _ZN2at6native18elementwise_kernelILi128ELi4EZNS0_22gpu_kernel_impl_nocastINS0_13AUnaryFunctorIN3c104HalfES5_S5_ZZZNS0_19minimum_kernel_cudaERNS_18TensorIteratorBaseEENKUlvE0_clEvENKUlvE1_clEvEUlS5_S5_E_EEEEvS7_RKT_EUliE_EEviT1_)
        .other          _ZN2at6native18elementwise_kernelILi128ELi4EZNS0_22gpu_kernel_impl_nocastINS0_13AUnaryFunctorIN3c104HalfES5_S5_ZZZNS0_19minimum_kernel_cudaERNS_18TensorIteratorBaseEENKUlvE0_clEvENKUlvE1_clEvEUlS5_S5_E_EEEEvS7_RKT_EUliE_EEviT1_,@"STO_CUDA_ENTRY STV_DEFAULT"
_ZN2at6native18elementwise_kernelILi128ELi4EZNS0_22gpu_kernel_impl_nocastINS0_13AUnaryFunctorIN3c104HalfES5_S5_ZZZNS0_19minimum_kernel_cudaERNS_18TensorIteratorBaseEENKUlvE0_clEvENKUlvE1_clEvEUlS5_S5_E_EEEEvS7_RKT_EUliE_EEviT1_:
.text._ZN2at6native18elementwise_kernelILi128ELi4EZNS0_22gpu_kernel_impl_nocastINS0_13AUnaryFunctorIN3c104HalfES5_S5_ZZZNS0_19minimum_kernel_cudaERNS_18TensorIteratorBaseEENKUlvE0_clEvENKUlvE1_clEvEUlS5_S5_E_EEEEvS7_RKT_EUliE_EEviT1_:
[----:B------:R-:W-:Y:S08]  /*0000*/  LDC R1, c[0x0][0x37c] ;  /* 0x0000df00ff017b82 */ /* 0x000ff00000000800 */
[----:B------:R-:W0:Y:S01]  /*0010*/  LDC R4, c[0x0][0x388] ;  /* 0x0000e200ff047b82 */ /* 0x000e220000000800 */
[----:B------:R-:W1:Y:S01]  /*0020*/  S2R R3, SR_TID.X ;  /* 0x0000000000037919 */ /* 0x000e620000002100 */
[----:B------:R-:W2:Y:S06]  /*0030*/  LDCU.64 UR6, c[0x0][0x358] ;  /* 0x00006b00ff0677ac */ /* 0x000eac0008000a00 */
[----:B------:R-:W3:Y:S08]  /*0040*/  S2UR UR4, SR_CTAID.X ;  /* 0x00000000000479c3 */ /* 0x000ef00000002500 */
[----:B------:R-:W4:Y:S01]  /*0050*/  LDC.U16 R0, c[0x0][0x592] ;  /* 0x00016480ff007b82 */ /* 0x000f220000000400 */
        /* <DEDUP_REMOVED lines=9> */
[----:B------:R-:W0:Y:S01]  /*00f0*/  LDC.64 R6, c[0x0][0x580] ;  /* 0x00016000ff067b82 */ /* 0x000e220000000a00 */
[----:B----4-:R-:W-:Y:S01]  /*0100*/  HADD2.F32 R2, -RZ, R0.H0_H0 ;  /* 0x20000000ff027230 */ /* 0x010fe20000004100 */
[----:B------:R-:W-:-:S04]  /*0110*/  MOV R9, R0 ;  /* 0x0000000000097202 */ /* 0x000fc80000000f00 */
[----:B------:R-:W-:-:S13]  /*0120*/  FSETP.NAN.FTZ.AND P0, PT, R2, R2, PT ;  /* 0x000000020200720b */ /* 0x000fda0003f18000 */
[----:B------:R-:W-:Y:S05]  /*0130*/  @P0 BRA `(.L_x_13713) ;  /* 0x00000000001c0947 */ /* 0x000fea0003800000 */
[----:B------:R-:W1:Y:S02]  /*0140*/  LDC.64 R4, c[0x0][0x588] ;  /* 0x00016200ff047b82 */ /* 0x000e640000000a00 */
[----:B-1----:R-:W2:Y:S02]  /*0150*/  LDG.E.U16 R9, desc[UR6][R4.64] ;  /* 0x0000000604097981 */ /* 0x002ea4000c1e1500 */
[----:B--2---:R-:W-:-:S05]  /*0160*/  HADD2.F32 R11, -RZ, R9.H0_H0 ;  /* 0x20000009ff0b7230 */ /* 0x004fca0000004100 */
[----:B------:R-:W-:-:S13]  /*0170*/  FSETP.NAN.FTZ.AND P0, PT, R11, R11, PT ;  /* 0x0000000b0b00720b */ /* 0x000fda0003f18000 */
[----:B------:R-:W-:-:S04]  /*0180*/  @!P0 FMNMX.FTZ R2, R2, R11, PT ;  /* 0x0000000b02028209 */ /* 0x000fc80003810000 */
[----:B------:R-:W-:-:S04]  /*0190*/  @!P0 F2FP.F16.F32.PACK_AB R2, RZ, R2 ;  /* 0x00000002ff02823e */ /* 0x000fc800000000ff */
[----:B------:R-:W-:-:S07]  /*01a0*/  @!P0 PRMT R9, R2, 0x7610, R9 ;  /* 0x0000761002098816 */ /* 0x000fce0000000009 */
.L_x_13713:
[----:B0-----:R0:W-:Y:S01]  /*01b0*/  STG.E.U16 desc[UR6][R6.64], R9 ;  /* 0x0000000906007986 */ /* 0x0011e2000c101506 */
[----:B------:R-:W-:-:S04]  /*01c0*/  IADD3 R3, PT, PT, R3, 0x80, RZ ;  /* 0x0000008003037810 */ /* 0x000fc80007ffe0ff */
[----:B------:R-:W-:-:S13]  /*01d0*/  ISETP.GE.AND P0, PT, R3, UR4, PT ;  /* 0x0000000403007c0c */ /* 0x000fda000bf06270 */
[----:B------:R-:W-:Y:S05]  /*01e0*/  @P0 BREAK.RELIABLE B1 ;  /* 0x0000000000010942 */ /* 0x000fea0003800100 */
[----:B------:R-:W-:Y:S05]  /*01f0*/  @P0 BRA `(.L_x_13714) ;  /* 0x0000000000800947 */ /* 0x000fea0003800000 */
[----:B0-----:R-:W0:Y:S01]  /*0200*/  LDC.64 R6, c[0x0][0x580] ;  /* 0x00016000ff067b82 */ /* 0x001e220000000a00 */
[----:B------:R-:W-:Y:S01]  /*0210*/  HADD2.F32 R11, -RZ, R0.H0_H0 ;  /* 0x20000000ff0b7230 */ /* 0x000fe20000004100 */
        /* <DEDUP_REMOVED lines=10> */
.L_x_13715:
[----:B0-----:R0:W-:Y:S01]  /*02c0*/  STG.E.U16 desc[UR6][R6.64], R9 ;  /* 0x0000000906007986 */ /* 0x0011e2000c101506 */
[----:B------:R-:W-:-:S07]  /*02d0*/  IADD3 R3, PT, PT, R3, 0x80, RZ ;  /* 0x0000008003037810 */ /* 0x000fce0007ffe0ff */
.L_x_13712:
[----:B------:R-:W-:-:S13]  /*02e0*/  ISETP.GE.AND P0, PT, R3, UR4, PT ;  /* 0x0000000403007c0c */ /* 0x000fda000bf06270 */
[----:B------:R-:W-:Y:S05]  /*02f0*/  @P0 BREAK.RELIABLE B1 ;  /* 0x0000000000010942 */ /* 0x000fea0003800100 */
[----:B------:R-:W-:Y:S05]  /*0300*/  @P0 BRA `(.L_x_13714) ;  /* 0x00000000003c0947 */ /* 0x000fea0003800000 */
[----:B------:R-:W-:Y:S05]  /*0310*/  BSYNC.RELIABLE B1 ;  /* 0x0000000000017941 */ /* 0x000fea0003800100 */
.L_x_13711:
[----:B0-----:R-:W0:Y:S01]  /*0320*/  LDC.64 R6, c[0x0][0x580] ;  /* 0x00016000ff067b82 */ /* 0x001e220000000a00 */
        /* <DEDUP_REMOVED lines=11> */
.L_x_13716:
[----:B0-----:R1:W-:Y:S01]  /*03e0*/  STG.E.U16 desc[UR6][R6.64], R9 ;  /* 0x0000000906007986 */ /* 0x0013e2000c101506 */
[----:B------:R-:W-:-:S07]  /*03f0*/  IADD3 R3, PT, PT, R3, 0x80, RZ ;  /* 0x0000008003037810 */ /* 0x000fce0007ffe0ff */
.L_x_13714:
[----:B------:R-:W-:Y:S05]  /*0400*/  BSYNC.RECONVERGENT B0 ;  /* 0x0000000000007941 */ /* 0x000fea0003800200 */
.L_x_13710:
[----:B------:R-:W-:Y:S05]  /*0410*/  WARPSYNC.ALL ;  /* 0x0000000000007948 */ /* 0x000fea0003800000 */
[----:B------:R-:W-:-:S13]  /*0420*/  ISETP.GE.AND P0, PT, R3, UR4, PT ;  /* 0x0000000403007c0c */ /* 0x000fda000bf06270 */
[----:B------:R-:W-:Y:S05]  /*0430*/  @P0 EXIT ;  /* 0x000000000000094d */ /* 0x000fea0003800000 */
[----:B------:R-:W2:Y:S01]  /*0440*/  LDC.64 R4, c[0x0][0x580] ;  /* 0x00016000ff047b82 */ /* 0x000ea20000000a00 */
[----:B01--4-:R-:W-:-:S05]  /*0450*/  HADD2.F32 R7, -RZ, R0.H0_H0 ;  /* 0x20000000ff077230 */ /* 0x013fca0000004100 */
[----:B------:R-:W-:-:S13]  /*0460*/  FSETP.NAN.FTZ.AND P0, PT, R7, R7, PT ;  /* 0x000000070700720b */ /* 0x000fda0003f18000 */
[----:B------:R-:W-:Y:S05]  /*0470*/  @P0 BRA `(.L_x_13717) ;  /* 0x00000000001c0947 */ /* 0x000fea0003800000 */
[----:B------:R-:W0:Y:S02]  /*0480*/  LDC.64 R2, c[0x0][0x588] ;  /* 0x00016200ff027b82 */ /* 0x000e240000000a00 */
[----:B0-----:R-:W3:Y:S02]  /*0490*/  LDG.E.U16 R0, desc[UR6][R2.64] ;  /* 0x0000000602007981 */ /* 0x001ee4000c1e1500 */
[----:B---3--:R-:W-:-:S05]  /*04a0*/  HADD2.F32 R6, -RZ, R0.H0_H0 ;  /* 0x20000000ff067230 */ /* 0x008fca0000004100 */
[----:B------:R-:W-:-:S13]  /*04b0*/  FSETP.NAN.FTZ.AND P0, PT, R6, R6, PT ;  /* 0x000000060600720b */ /* 0x000fda0003f18000 */
[----:B------:R-:W-:-:S04]  /*04c0*/  @!P0 FMNMX.FTZ R6, R7, R6, PT ;  /* 0x0000000607068209 */ /* 0x000fc80003810000 */
[----:B------:R-:W-:-:S04]  /*04d0*/  @!P0 F2FP.F16.F32.PACK_AB R6, RZ, R6 ;  /* 0x00000006ff06823e */ /* 0x000fc800000000ff */
[----:B------:R-:W-:-:S07]  /*04e0*/  @!P0 PRMT R0, R6, 0x7610, R0 ;  /* 0x0000761006008816 */ /* 0x000fce0000000000 */
.L_x_13717:
[----:B--2---:R-:W-:Y:S01]  /*04f0*/  STG.E.U16 desc[UR6][R4.64], R0 ;  /* 0x0000000004007986 */ /* 0x004fe2000c101506 */
[----:B------:R-:W-:Y:S05]  /*0500*/  EXIT ;  /* 0x000000000000794d */ /* 0x000fea0003800000 */
.L_x_13709:
        /* <DEDUP_REMOVED lines=301> */
[----:B------:R-:W-:-:S04]  /*17e0*/  IMAD R6, R8, UR11, R6 ;  /* 0x0000000b08067c24 */ /* 0x000fc8000f8e0206 */
[----:B------:R-:W-:-:S04]  /*17f0*/  @P0 IMAD.MOV R12, RZ, RZ, -R14 ;  /* 0x000000ffff0c0224 */ /* 0x000fc800078e0a0e */
[----:B0-----:R-:W-:-:S04]  /*1800*/  @P0 IMAD R12, R12, R7, R13 ;  /* 0x000000070c0c0224 */ /* 0x001fc800078e020d */
[C---:B-1----:R-:W-:Y:S02]  /*1810*/  @P0 IMAD R5, R12.reuse, R10, R5 ;  /* 0x0000000a0c050224 */ /* 0x042fe400078e0205 */
[----:B------:R-:W-:-:S07]  /*1820*/  @P0 IMAD R6, R12, R11, R6 ;  /* 0x0000000b0c060224 */ /* 0x000fce00078e0206 */
.L_x_13721:
[----:B------:R-:W0:Y:S01]  /*1830*/  LDCU.64 UR8, c[0x0][0x588] ;  /* 0x0000b100ff0877ac */ /* 0x000e220008000a00 */
[----:B----4-:R-:W-:Y:S01]  /*1840*/  HADD2.F32 R11, -RZ, R0.H0_H0 ;  /* 0x20000000ff0b7230 */ /* 0x010fe20000004100 */
[----:B------:R-:W1:Y:S04]  /*1850*/  LDCU.64 UR10, c[0x0][0x580] ;  /* 0x0000b000ff0a77ac */ /* 0x000e680008000a00 */
[----:B------:R-:W-:Y:S02]  /*1860*/  FSETP.NAN.FTZ.AND P2, PT, R11, R11, PT ;  /* 0x0000000b0b00720b */ /* 0x000fe40003f58000 */
[----:B0-----:R-:W-:Y:S02]  /*1870*/  IADD3 R6, P0, PT, R6, UR8, RZ ;  /* 0x0000000806067c10 */ /* 0x001fe4000ff1e0ff */
[----:B-1----:R-:W-:-:S02]  /*1880*/  IADD3 R8, P1, PT, R5, UR10, RZ ;  /* 0x0000000a05087c10 */ /* 0x002fc4000ff3e0ff */
[----:B------:R-:W-:Y:S02]  /*1890*/  IADD3.X R7, PT, PT, RZ, UR9, RZ, P0, !PT ;  /* 0x00000009ff077c10 */ /* 0x000fe400087fe4ff */
[----:B------:R-:W-:Y:S02]  /*18a0*/  IADD3.X R9, PT, PT, RZ, UR11, RZ, P1, !PT ;  /* 0x0000000bff097c10 */ /* 0x000fe40008ffe4ff */
[----:B------:R-:W-:-:S03]  /*18b0*/  MOV R5, R0 ;  /* 0x0000000000057202 */ /* 0x000fc60000000f00 */
[----:B------:R-:W-:Y:S05]  /*18c0*/  @P2 BRA `(.L_x_13722) ;  /* 0x0000000000182947 */ /* 0x000fea0003800000 */
[----:B------:R-:W2:Y:S02]  /*18d0*/  LDG.E.U16 R5, desc[UR6][R6.64] ;  /* 0x0000000606057981 */ /* 0x000ea4000c1e1500 */
[----:B--2---:R-:W-:-:S05]  /*18e0*/  HADD2.F32 R10, -RZ, R5.H0_H0 ;  /* 0x20000005ff0a7230 */ /* 0x004fca0000004100 */
[----:B------:R-:W-:-:S13]  /*18f0*/  FSETP.NAN.FTZ.AND P0, PT, R10, R10, PT ;  /* 0x0000000a0a00720b */ /* 0x000fda0003f18000 */
[----:B------:R-:W-:-:S04]  /*1900*/  @!P0 FMNMX.FTZ R10, R11, R10, PT ;  /* 0x0000000a0b0a8209 */ /* 0x000fc80003810000 */
[----:B------:R-:W-:-:S04]  /*1910*/  @!P0 F2FP.F16.F32.PACK_AB R10, RZ, R10 ;  /* 0x0000000aff0a823e */ /* 0x000fc800000000ff */
[----:B------:R-:W-:-:S07]  /*1920*/  @!P0 PRMT R5, R10, 0x7610, R5 ;  /* 0x000076100a058816 */ /* 0x000fce0000000005 */
.L_x_13722:
[----:B------:R0:W-:Y:S01]  /*1930*/  STG.E.U16 desc[UR6][R8.64], R5 ;  /* 0x0000000508007986 */ /* 0x0001e2000c101506 */
[----:B------:R-:W-:-:S04]  /*1940*/  IADD3 R3, PT, PT, R3, 0x80, RZ ;  /* 0x0000008003037810 */ /* 0x000fc80007ffe0ff */
        /* <DEDUP_REMOVED lines=301> */
.L_x_13724:
[----:B------:R-:W0:Y:S01]  /*2c20*/  LDCU.64 UR8, c[0x0][0x588] ;  /* 0x0000b100ff0877ac */ /* 0x000e220008000a00 */
[----:B------:R-:W-:Y:S01]  /*2c30*/  HADD2.F32 R11, -RZ, R0.H0_H0 ;  /* 0x20000000ff0b7230 */ /* 0x000fe20000004100 */
[----:B------:R-:W1:Y:S04]  /*2c40*/  LDCU.64 UR10, c[0x0][0x580] ;  /* 0x0000b000ff0a77ac */ /* 0x000e680008000a00 */
[----:B------:R-:W-:Y:S02]  /*2c50*/  FSETP.NAN.FTZ.AND P2, PT, R11, R11, PT ;  /* 0x0000000b0b00720b */ /* 0x000fe40003f58000 */
[----:B0-----:R-:W-:Y:S02]  /*2c60*/  IADD3 R6, P0, PT, R6, UR8, RZ ;  /* 0x0000000806067c10 */ /* 0x001fe4000ff1e0ff */
[----:B-1----:R-:W-:-:S03]  /*2c70*/  IADD3 R8, P1, PT, R5, UR10, RZ ;  /* 0x0000000a05087c10 */ /* 0x002fc6000ff3e0ff */
[----:B------:R-:W-:Y:S01]  /*2c80*/  IMAD.X R7, RZ, RZ, UR9, P0 ;  /* 0x00000009ff077e24 */ /* 0x000fe200080e06ff */
[----:B------:R-:W-:Y:S02]  /*2c90*/  MOV R5, R0 ;  /* 0x0000000000057202 */ /* 0x000fe40000000f00 */
[----:B------:R-:W-:-:S03]  /*2ca0*/  IADD3.X R9, PT, PT, RZ, UR11, RZ, P1, !PT ;  /* 0x0000000bff097c10 */ /* 0x000fc60008ffe4ff */
[----:B------:R-:W-:Y:S05]  /*2cb0*/  @P2 BRA `(.L_x_13725) ;  /* 0x0000000000182947 */ /* 0x000fea0003800000 */
[----:B------:R-:W2:Y:S02]  /*2cc0*/  LDG.E.U16 R5, desc[UR6][R6.64] ;  /* 0x0000000606057981 */ /* 0x000ea4000c1e1500 */
[----:B--2---:R-:W-:-:S05]  /*2cd0*/  HADD2.F32 R10, -RZ, R5.H0_H0 ;  /* 0x20000005ff0a7230 */ /* 0x004fca0000004100 */
[----:B------:R-:W-:-:S13]  /*2ce0*/  FSETP.NAN.FTZ.AND P0, PT, R10, R10, PT ;  /* 0x0000000a0a00720b */ /* 0x000fda0003f18000 */
[----:B------:R-:W-:-:S04]  /*2cf0*/  @!P0 FMNMX.FTZ R10, R11, R10, PT ;  /* 0x0000000a0b0a8209 */ /* 0x000fc80003810000 */
[----:B------:R-:W-:-:S04]  /*2d00*/  @!P0 F2FP.F16.F32.PACK_AB R10, RZ, R10 ;  /* 0x0000000aff0a823e */ /* 0x000fc800000000ff */
[----:B------:R-:W-:-:S07]  /*2d10*/  @!P0 PRMT R5, R10, 0x7610, R5 ;  /* 0x000076100a058816 */ /* 0x000fce0000000005 */
.L_x_13725:
[----:B------:R0:W-:Y:S01]  /*2d20*/  STG.E.U16 desc[UR6][R8.64], R5 ;  /* 0x0000000508007986 */ /* 0x0001e2000c101506 */
[----:B------:R-:W-:-:S07]  /*2d30*/  IADD3 R3, PT, PT, R3, 0x80, RZ ;  /* 0x0000008003037810 */ /* 0x000fce0007ffe0ff */
.L_x_13720:
[----:B------:R-:W-:-:S13]  /*2d40*/  ISETP.GE.AND P0, PT, R3, UR4, PT ;  /* 0x0000000403007c0c */ /* 0x000fda000bf06270 */
[----:B------:R-:W-:Y:S05]  /*2d50*/  @P0 BREAK.RELIABLE B1 ;  /* 0x0000000000010942 */ /* 0x000fea0003800100 */
[----:B------:R-:W-:Y:S05]  /*2d60*/  @P0 BRA `(.L_x_13723) ;  /* 0x0000001000f40947 */ /* 0x000fea0003800000 */
[----:B------:R-:W-:Y:S05]  /*2d70*/  BSYNC.RELIABLE B1 ;  /* 0x0000000000017941 */ /* 0x000fea0003800100 */
.L_x_13719:
        /* <DEDUP_REMOVED lines=298> */
.L_x_13726:
[----:B------:R-:W0:Y:S01]  /*4020*/  LDCU.64 UR10, c[0x0][0x580] ;  /* 0x0000b000ff0a77ac */ /* 0x000e220008000a00 */
[----:B----4-:R-:W-:Y:S01]  /*4030*/  HADD2.F32 R11, -RZ, R0.H0_H0 ;  /* 0x20000000ff0b7230 */ /* 0x010fe20000004100 */
[----:B------:R-:W1:Y:S04]  /*4040*/  LDCU.64 UR8, c[0x0][0x588] ;  /* 0x0000b100ff0877ac */ /* 0x000e680008000a00 */
[----:B------:R-:W-:Y:S02]  /*4050*/  FSETP.NAN.FTZ.AND P2, PT, R11, R11, PT ;  /* 0x0000000b0b00720b */ /* 0x000fe40003f58000 */
[----:B0-----:R-:W-:Y:S02]  /*4060*/  IADD3 R8, P1, PT, R5, UR10, RZ ;  /* 0x0000000a05087c10 */ /* 0x001fe4000ff3e0ff */
[----:B------:R-:W-:-:S02]  /*4070*/  MOV R5, R0 ;  /* 0x0000000000057202 */ /* 0x000fc40000000f00 */
[----:B-1----:R-:W-:Y:S01]  /*4080*/  IADD3 R6, P0, PT, R6, UR8, RZ ;  /* 0x0000000806067c10 */ /* 0x002fe2000ff1e0ff */
[----:B------:R-:W-:-:S03]  /*4090*/  IMAD.X R9, RZ, RZ, UR11, P1 ;  /* 0x0000000bff097e24 */ /* 0x000fc600088e06ff */
[----:B------:R-:W-:-:S03]  /*40a0*/  IADD3.X R7, PT, PT, RZ, UR9, RZ, P0, !PT ;  /* 0x00000009ff077c10 */ /* 0x000fc600087fe4ff */
[----:B------:R-:W-:Y:S06]  /*40b0*/  @P2 BRA `(.L_x_13727) ;  /* 0x0000000000182947 */ /* 0x000fec0003800000 */
[----:B------:R-:W2:Y:S02]  /*40c0*/  LDG.E.U16 R5, desc[UR6][R6.64] ;  /* 0x0000000606057981 */ /* 0x000ea4000c1e1500 */
[----:B--2---:R-:W-:-:S05]  /*40d0*/  HADD2.F32 R10, -RZ, R5.H0_H0 ;  /* 0x20000005ff0a7230 */ /* 0x004fca0000004100 */
[----:B------:R-:W-:-:S13]  /*40e0*/  FSETP.NAN.FTZ.AND P0, PT, R10, R10, PT ;  /* 0x0000000a0a00720b */ /* 0x000fda0003f18000 */
[----:B------:R-:W-:-:S04]  /*40f0*/  @!P0 FMNMX.FTZ R10, R11, R10, PT ;  /* 0x0000000a0b0a8209 */ /* 0x000fc80003810000 */
[----:B------:R-:W-:-:S04]  /*4100*/  @!P0 F2FP.F16.F32.PACK_AB R10, RZ, R10 ;  /* 0x0000000aff0a823e */ /* 0x000fc800000000ff */
[----:B------:R-:W-:-:S07]  /*4110*/  @!P0 PRMT R5, R10, 0x7610, R5 ;  /* 0x000076100a058816 */ /* 0x000fce0000000005 */
.L_x_13727:
[----:B------:R1:W-:Y:S01]  /*4120*/  STG.E.U16 desc[UR6][R8.64], R5 ;  /* 0x0000000508007986 */ /* 0x0003e2000c101506 */
[----:B------:R-:W-:-:S07]  /*4130*/  IADD3 R3, PT, PT, R3, 0x80, RZ ;  /* 0x0000008003037810 */ /* 0x000fce0007ffe0ff */
.L_x_13723:
[----:B------:R-:W-:Y:S05]  /*4140*/  BSYNC.RECONVERGENT B0 ;  /* 0x0000000000007941 */ /* 0x000fea0003800200 */
.L_x_13718:
[----:B------:R-:W-:Y:S05]  /*4150*/  WARPSYNC.ALL ;  /* 0x0000000000007948 */ /* 0x000fea0003800000 */
[----:B------:R-:W-:-:S13]  /*4160*/  ISETP.GE.AND P0, PT, R3, UR4, PT ;  /* 0x0000000403007c0c */ /* 0x000fda000bf06270 */
[----:B------:R-:W-:Y:S05]  /*4170*/  @P0 EXIT ;  /* 0x000000000000094d */ /* 0x000fea0003800000 */
[----:B------:R-:W2:Y:S01]  /*4180*/  LDCU.64 UR4, c[0x0][0x390] ;  /* 0x00007200ff0477ac */ /* 0x000ea20008000a00 */
[----:B------:R-:W-:Y:S01]  /*4190*/  HFMA2 R6, -RZ, RZ, 0, 0 ;  /* 0x00000000ff067431 */ /* 0x000fe200000001ff */
[----:B------:R-:W-:Y:S01]  /*41a0*/  MOV R7, R3 ;  /* 0x0000000300077202 */ /* 0x000fe20000000f00 */
[----:B------:R-:W3:Y:S01]  /*41b0*/  LDCU UR8, c[0x0][0x38c] ;  /* 0x00007180ff0877ac */ /* 0x000ee20008000800 */
[----:B------:R-:W-:Y:S01]  /*41c0*/  ISETP.NE.AND P0, PT, R4, RZ, PT ;  /* 0x000000ff0400720c */ /* 0x000fe20003f05270 */
[----:B------:R-:W5:Y:S01]  /*41d0*/  LDCU.64 UR10, c[0x0][0x4b8] ;  /* 0x00009700ff0a77ac */ /* 0x000f620008000a00 */
[----:B--2---:R-:W-:-:S05]  /*41e0*/  IMAD.HI.U32 R6, R3, UR4, R6 ;  /* 0x0000000403067c27 */ /* 0x004fca000f8e0006 */
[----:B------:R-:W-:-:S04]  /*41f0*/  SHF.R.U32.HI R7, RZ, UR5, R6 ;  /* 0x00000005ff077c19 */ /* 0x000fc80008011606 */
[----:B01----:R-:W-:-:S05]  /*4200*/  IADD3 R8, PT, PT, -R7, RZ, RZ ;  /* 0x000000ff07087210 */ /* 0x003fca0007ffe1ff */
[----:B---3--:R-:W-:-:S04]  /*4210*/  IMAD R4, R8, UR8, R3 ;  /* 0x0000000808047c24 */ /* 0x008fc8000f8e0203 */
[C---:B-----5:R-:W-:Y:S02]  /*4220*/  IMAD R3, R4.reuse, UR10, RZ ;  /* 0x0000000a04037c24 */ /* 0x060fe4000f8e02ff */
        /* <DEDUP_REMOVED lines=287> */
.L_x_13728:
[----:B------:R-:W0:Y:S01]  /*5420*/  LDCU.128 UR8, c[0x0][0x580] ;  /* 0x0000b000ff0877ac */ /* 0x000e220008000c00 */
[----:B----4-:R-:W-:-:S05]  /*5430*/  HADD2.F32 R7, -RZ, R0.H0_H0 ;  /* 0x20000000ff077230 */ /* 0x010fca0000004100 */
[----:B------:R-:W-:Y:S02]  /*5440*/  FSETP.NAN.FTZ.AND P2, PT, R7, R7, PT ;  /* 0x000000070700720b */ /* 0x000fe40003f58000 */
[----:B0-----:R-:W-:Y:S02]  /*5450*/  IADD3 R4, P1, PT, R4, UR10, RZ ;  /* 0x0000000a04047c10 */ /* 0x001fe4000ff3e0ff */
[----:B------:R-:W-:Y:S02]  /*5460*/  IADD3 R2, P0, PT, R3, UR8, RZ ;  /* 0x0000000803027c10 */ /* 0x000fe4000ff1e0ff */
[----:B------:R-:W-:Y:S02]  /*5470*/  IADD3.X R5, PT, PT, RZ, UR11, RZ, P1, !PT ;  /* 0x0000000bff057c10 */ /* 0x000fe40008ffe4ff */
[----:B------:R-:W-:-:S05]  /*5480*/  IADD3.X R3, PT, PT, RZ, UR9, RZ, P0, !PT ;  /* 0x00000009ff037c10 */ /* 0x000fca00087fe4ff */
[----:B------:R-:W-:Y:S05]  /*5490*/  @P2 BRA `(.L_x_13729) ;  /* 0x0000000000182947 */ /* 0x000fea0003800000 */
[----:B------:R-:W2:Y:S02]  /*54a0*/  LDG.E.U16 R0, desc[UR6][R4.64] ;  /* 0x0000000604007981 */ /* 0x000ea4000c1e1500 */
[----:B--2---:R-:W-:-:S05]  /*54b0*/  HADD2.F32 R6, -RZ, R0.H0_H0 ;  /* 0x20000000ff067230 */ /* 0x004fca0000004100 */
[----:B------:R-:W-:-:S13]  /*54c0*/  FSETP.NAN.FTZ.AND P0, PT, R6, R6, PT ;  /* 0x000000060600720b */ /* 0x000fda0003f18000 */
[----:B------:R-:W-:-:S04]  /*54d0*/  @!P0 FMNMX.FTZ R6, R7, R6, PT ;  /* 0x0000000607068209 */ /* 0x000fc80003810000 */
[----:B------:R-:W-:-:S04]  /*54e0*/  @!P0 F2FP.F16.F32.PACK_AB R6, RZ, R6 ;  /* 0x00000006ff06823e */ /* 0x000fc800000000ff */
[----:B------:R-:W-:-:S07]  /*54f0*/  @!P0 PRMT R0, R6, 0x7610, R0 ;  /* 0x0000761006008816 */ /* 0x000fce0000000000 */
.L_x_13729:
[----:B------:R-:W-:Y:S01]  /*5500*/  STG.E.U16 desc[UR6][R2.64], R0 ;  /* 0x0000000002007986 */ /* 0x000fe2000c101506 */
[----:B------:R-:W-:Y:S05]  /*5510*/  EXIT ;  /* 0x000000000000794d */ /* 0x000fea0003800000 */
.L_x_13730:
        /* <DEDUP_REMOVED lines=14> */
.L_x_41798:


//--------------------- .text._ZN2at6native27unrolled_elementwise_kernelINS0_13AUnaryFunctorIN3c104HalfES4_S4_ZZZNS0_19minimum_kernel_cudaERNS_18TensorIteratorBaseEENKUlvE0_clEvENKUlvE1_clEvEUlS4_S4_E_EESt5arrayIPcLm2EELi4E23TrivialOffsetCalculatorILi1EjESF_NS0_6memory15LoadWithoutCastENSG_16StoreWithoutCastEEEviT_T0_T2_T3_T4_T5_ --------------------------
	.section	.text._ZN2at6native27unrolled_elementwise_kernelINS0_13AUnaryFunctorIN3c104HalfES4_S4_ZZZNS0_19minimum_kernel_cudaERNS_18TensorIteratorBaseEENKUlvE0_clEvENKUlvE1_clEvEUlS4_S4_E_EESt5arrayIPcLm2EELi4E23TrivialOffsetCalculatorILi1EjESF_NS0_6memory15LoadWithoutCastENSG_16StoreWithoutCastEEEviT_T0_T2_T3_T4_T5_,"ax",@progbits
	.align	128
        .global         _ZN2at6native27unrolled_elementwise_kernelINS0_13AUnaryFunctorIN3c104HalfES4_S4_ZZZNS0_19minimum_kernel_cudaERNS_18TensorIteratorBaseEENKUlvE0_clEvENKUlvE1_clEvEUlS4_S4_E_EESt5arrayIPcLm2EELi4E23TrivialOffsetCalculatorILi1EjESF_NS0_6memory15LoadWithoutCastENSG_16StoreWithoutCastEEEviT_T0_T2_T3_T4_T5_
        .type           _ZN2at6native27unrolled_elementwise_kernelINS0_13AUnaryFunctorIN3c104HalfES4_S4_ZZZNS0_19minimum_kernel_cudaERNS_18TensorIteratorBaseEENKUlvE0_clEvENKUlvE1_clEvEUlS4_S4_E_EESt5arrayIPcLm2EELi4E23TrivialOffsetCalculatorILi1EjESF_NS0_6memory15LoadWithoutCastENSG_16StoreWithoutCastEEEviT_T0_T2_T3_T4_T5_,@function
        .size           _ZN2at6native27unrolled_elementwise_kernelINS0_13AUnaryFunctorIN3c104HalfES4_S4_ZZZNS0_19minimum_kernel_cudaERNS_18TensorIteratorBaseEENKUlvE0_clEvENKUlvE1_clEvEUlS4_S4_E_EESt5arrayIPcLm2EELi4E23TrivialOffsetCalculatorILi1EjESF_NS0_6memory15LoadWithoutCastENSG_16StoreWithoutCastEEEviT_T0_T2_T3_T4_T5_,(.L_x_41799 - _ZN2at6native27unrolled_elementwise_kernelINS0_13AUnaryFunctorIN3c104HalfES4_S4_ZZZNS0_19minimum_kernel_cudaERNS_18TensorIteratorBaseEENKUlvE0_clEvENKUlvE1_clEvEUlS4_S4_E_EESt5arrayIPcLm2EELi4E23TrivialOffsetCalculatorILi1EjESF_NS0_6memory15LoadWithoutCastENSG_16StoreWithoutCastEEEviT_T0_T2_T3_T4_T5_)
        .other          _ZN2at6native27unrolled_elementwise_kernelINS0_13AUnaryFunctorIN3c104HalfES4_S4_ZZZNS0_19minimum_kernel_cudaERNS_18TensorIteratorBaseEENKUlvE0_clEvENKUlvE1_clEvEUlS4_S4_E_EESt5arrayIPcLm2EELi4E23TrivialOffsetCalculatorILi1EjESF_NS0_6memory15LoadWithoutCastENSG_16StoreWithoutCastEEEviT_T0_T2_T3_T4_T5_,@"STO_CUDA_ENTRY STV_DEFAULT"
_ZN2at6native27unrolled_elementwise_kernelINS0_13AUnaryFunctorIN3c104HalfES4_S4_ZZZNS0_19minimum_kernel_cudaERNS_18TensorIteratorBaseEENKUlvE0_clEvENKUlvE1_clEvEUlS4_S4_E_EESt5arrayIPcLm2EELi4E23TrivialOffsetCalculatorILi1EjESF_NS0_6memory15LoadWithoutCastENSG_16StoreWithoutCastEEEviT_T0_T2_T3_T4_T5_:
.text._ZN2at6native27unrolled_elementwise_kernelINS0_13AUnaryFunctorIN3c104HalfES4_S4_ZZZNS0_19minimum_kernel_cudaERNS_18TensorIteratorBaseEENKUlvE0_clEvENKUlvE1_clEvEUlS4_S4_E_EESt5arrayIPcLm2EELi4E23TrivialOffsetCalculatorILi1EjESF_NS0_6memory15LoadWithoutCastENSG_16StoreWithoutCastEEEviT_T0_T2_T3_T4_T5_:
        /* <DEDUP_REMOVED lines=23> */
[C---:B------:R-:W-:Y:S01]  /*0170*/  @!P0 IMAD R9, R3.reuse, 0x200, R0 ;  /* 0x0000020003098824 */ /* 0x040fe200078e0200 */
[----:B------:R-:W-:Y:S01]  /*0180*/  PRMT R18, RZ, 0x7610, R18 ;  /* 0x00007610ff127816 */ /* 0x000fe20000000012 */
[--C-:B------:R-:W-:Y:S01]  /*0190*/  @!P2 IMAD R15, R3, 0x200, R2.reuse ;  /* 0x00000200030fa824 */ /* 0x100fe200078e0202 */
[----:B------:R-:W-:Y:S01]  /*01a0*/  PRMT R2, RZ, 0x7610, R2 ;  /* 0x00007610ff027816 */ /* 0x000fe20000000002 */
[----:B------:R-:W-:-:S03]  /*01b0*/  VIADD R20, R0, 0x80 ;  /* 0x0000008000147836 */ /* 0x000fc60000000000 */
[----:B------:R-:W2:Y:S01]  /*01c0*/  @!P0 LDC.64 R6, c[0x0][0x390] ;  /* 0x0000e400ff068b82 */ /* 0x000ea20000000a00 */
[----:B------:R-:W-:Y:S01]  /*01d0*/  BSSY.RECONVERGENT B0, `(.L_x_13731) ;  /* 0x000001e000007945 */ /* 0x000fe20003800200 */
[----:B-1----:R-:W5:Y:S04]  /*01e0*/  @!P3 LDG.E.U16 R4, desc[UR4][R16.64] ;  /* 0x000000041004b981 */ /* 0x002f68000c1e1500 */
[----:B------:R1:W5:Y:S01]  /*01f0*/  @!P1 LDG.E.U16 R2, desc[UR4][R10.64] ;  /* 0x000000040a029981 */ /* 0x000362000c1e1500 */
[----:B0-----:R-:W-:-:S04]  /*0200*/  @!P2 IMAD.WIDE.U32 R12, R15, 0x2, R12 ;  /* 0x000000020f0ca825 */ /* 0x001fc800078e000c */
[----:B--2---:R-:W-:Y:S01]  /*0210*/  @!P0 IMAD.WIDE.U32 R6, R9, 0x2, R6 ;  /* 0x0000000209068825 */ /* 0x004fe200078e0006 */
[----:B------:R0:W5:Y:S04]  /*0220*/  @!P2 LDG.E.U16 R8, desc[UR4][R12.64] ;  /* 0x000000040c08a981 */ /* 0x000168000c1e1500 */
[----:B------:R2:W5:Y:S01]  /*0230*/  @!P0 LDG.E.U16 R18, desc[UR4][R6.64] ;  /* 0x0000000406128981 */ /* 0x000562000c1e1500 */
[----:B------:R-:W-:Y:S01]  /*0240*/  ISETP.GE.AND P0, PT, R0, R5, PT ;  /* 0x000000050000720c */ /* 0x000fe20003f06270 */
[----:B------:R-:W3:-:S12]  /*0250*/  LDC.U16 R9, c[0x0][0x386] ;  /* 0x0000e180ff097b82 */ /* 0x000ed80000000400 */
[----:B------:R-:W2:Y:S01]  /*0260*/  @!P0 LDC.64 R14, c[0x0][0x388] ;  /* 0x0000e200ff0e8b82 */ /* 0x000ea20000000a00 */
[C---:B-1----:R-:W-:Y:S02]  /*0270*/  VIADD R10, R0.reuse, 0x100 ;  /* 0x00000100000a7836 */ /* 0x042fe40000000000 */
[----:B0-----:R-:W-:Y:S02]  /*0280*/  VIADD R12, R0, 0x180 ;  /* 0x00000180000c7836 */ /* 0x001fe40000000000 */
[----:B------:R-:W-:Y:S02]  /*0290*/  @!P0 IMAD R11, R3, 0x200, R0 ;  /* 0x00000200030b8824 */ /* 0x000fe400078e0200 */
[----:B------:R-:W-:Y:S01]  /*02a0*/  @!P0 IMAD.MOV.U32 R0, RZ, RZ, R20 ;  /* 0x000000ffff008224 */ /* 0x000fe200078e0014 */
[-C--:B------:R-:W-:Y:S02]  /*02b0*/  ISETP.GE.AND P1, PT, R20, R5.reuse, PT ;  /* 0x000000051400720c */ /* 0x080fe40003f26270 */
[----:B------:R-:W-:-:S02]  /*02c0*/  ISETP.GE.AND P2, PT, R10, R5, PT ;  /* 0x000000050a00720c */ /* 0x000fc40003f46270 */
[-C--:B------:R-:W-:Y:S02]  /*02d0*/  ISETP.GE.AND P3, PT, R12, R5.reuse, PT ;  /* 0x000000050c00720c */ /* 0x080fe40003f66270 */
[----:B------:R-:W-:Y:S01]  /*02e0*/  ISETP.GE.AND P4, PT, R0, R5, PT ;  /* 0x000000050000720c */ /* 0x000fe20003f86270 */
[----:B--2---:R-:W-:Y:S01]  /*02f0*/  @!P0 IMAD.WIDE.U32 R6, R11, 0x2, R14 ;  /* 0x000000020b068825 */ /* 0x004fe200078e000e */
[----:B---3--:R-:W-:Y:S11]  /*0300*/  @P0 BRA `(.L_x_13732) ;  /* 0x0000000000280947 */ /* 0x008ff60003800000 */
[----:B------:R-:W-:Y:S02]  /*0310*/  HADD2.F32 R10, -RZ, R9.H0_H0 ;  /* 0x20000009ff0a7230 */ /* 0x000fe40000004100 */
[----:B------:R-:W-:-:S03]  /*0320*/  IMAD.MOV.U32 R11, RZ, RZ, R9 ;  /* 0x000000ffff0b7224 */ /* 0x000fc600078e0009 */
        /* <DEDUP_REMOVED lines=8> */
.L_x_13732:
[----:B------:R-:W-:Y:S05]  /*03b0*/  BSYNC.RECONVERGENT B0 ;  /* 0x0000000000007941 */ /* 0x000fea0003800200 */
.L_x_13731:
[----:B------:R-:W-:Y:S04]  /*03c0*/  BSSY.RECONVERGENT B0, `(.L_x_13733) ;  /* 0x000000c000007945 */ /* 0x000fe80003800200 */
[----:B------:R-:W-:Y:S05]  /*03d0*/  @P1 BRA `(.L_x_13734) ;  /* 0x0000000000281947 */ /* 0x000fea0003800000 */
[----:B------:R-:W-:Y:S02]  /*03e0*/  HADD2.F32 R13, -RZ, R9.H0_H0 ;  /* 0x20000009ff0d7230 */ /* 0x000fe40000004100 */
[----:B------:R-:W-:-:S03]  /*03f0*/  IMAD.MOV.U32 R10, RZ, RZ, R9 ;  /* 0x000000ffff0a7224 */ /* 0x000fc600078e0009 */
        /* <DEDUP_REMOVED lines=8> */
.L_x_13734:
[----:B------:R-:W-:Y:S05]  /*0480*/  BSYNC.RECONVERGENT B0 ;  /* 0x0000000000007941 */ /* 0x000fea0003800200 */
.L_x_13733:
        /* <DEDUP_REMOVED lines=12> */
.L_x_13736:
[----:B------:R-:W-:Y:S05]  /*0550*/  BSYNC.RECONVERGENT B0 ;  /* 0x0000000000007941 */ /* 0x000fea0003800200 */
.L_x_13735:
[----:B------:R-:W-:Y:S04]  /*0560*/  BSSY.RECONVERGENT B0, `(.L_x_13737) ;  /* 0x000000b000007945 */ /* 0x000fe80003800200 */
[----:B------:R-:W-:Y:S05]  /*0570*/  @P3 BRA `(.L_x_13738) ;  /* 0x0000000000243947 */ /* 0x000fea0003800000 */
[----:B------:R-:W-:-:S05]  /*0580*/  HADD2.F32 R13, -RZ, R9.H0_H0 ;  /* 0x20000009ff0d7230 */ /* 0x000fca0000004100 */
        /* <DEDUP_REMOVED lines=8> */
.L_x_13738:
[----:B------:R-:W-:Y:S05]  /*0610*/  BSYNC.RECONVERGENT B0 ;  /* 0x0000000000007941 */ /* 0x000fea0003800200 */
.L_x_13737:
        /* <DEDUP_REMOVED lines=13> */
.L_x_13740:
[----:B------:R-:W-:Y:S05]  /*06f0*/  BSYNC.RECONVERGENT B0 ;  /* 0x0000000000007941 */ /* 0x000fea0003800200 */
.L_x_13739:
[----:B------:R-:W-:-:S13]  /*0700*/  ISETP.GE.AND P0, PT, R0, R5, PT ;  /* 0x000000050000720c */ /* 0x000fda0003f06270 */
[----:B------:R-:W-:Y:S05]  /*0710*/  @P0 EXIT ;  /* 0x000000000000094d */ /* 0x000fea0003800000 */
[----:B-----5:R-:W2:Y:S01]  /*0720*/  LDC.64 R4, c[0x0][0x388] ;  /* 0x0000e200ff047b82 */ /* 0x020ea20000000a00 */
[----:B------:R-:W-:-:S04]  /*0730*/  IMAD R3, R3, 0x200, R0 ;  /* 0x0000020003037824 */ /* 0x000fc800078e0200 */
[----:B--2---:R-:W-:-:S05]  /*0740*/  IMAD.WIDE.U32 R2, R3, 0x2, R4 ;  /* 0x0000000203027825 */ /* 0x004fca00078e0004 */
[----:B------:R-:W-:Y:S01]  /*0750*/  STG.E.U16 desc[UR4][R2.64], R9 ;  /* 0x0000000902007986 */ /* 0x000fe2000c101504 */
[----:B------:R-:W-:Y:S05]  /*0760*/  EXIT ;  /* 0x000000000000794d */ /* 0x000fea0003800000 */
.L_x_13741:
        /* <DEDUP_REMOVED lines=9> */
.L_x_41799:


//--------------------- .text._ZN2at6native29vectorized_elementwise_kernelILi2ENS0_13AUnaryFunctorIN3c104HalfES4_S4_ZZZNS0_19minimum_kernel_cudaERNS_18TensorIteratorBaseEENKUlvE0_clEvENKUlvE1_clEvEUlS4_S4_E_EESt5arrayIPcLm2EEEEviT0_T1_ --------------------------
	.section	.text._ZN2at6native29vectorized_elementwise_kernelILi2ENS0_13AUnaryFunctorIN3c104HalfES4_S4_ZZZNS0_19minimum_kernel_cudaERNS_18TensorIteratorBaseEENKUlvE0_clEvENKUlvE1_clEvEUlS4_S4_E_EESt5arrayIPcLm2EEEEviT0_T1_,"ax",@progbits
	.align	128
        .global         _ZN2at6native29vectorized_elementwise_kernelILi2ENS0_13AUnaryFunctorIN3c104HalfES4_S4_ZZZNS0_19minimum_kernel_cudaERNS_18TensorIteratorBaseEENKUlvE0_clEvENKUlvE1_clEvEUlS4_S4_E_EESt5arrayIPcLm2EEEEviT0_T1_
        .type           _ZN2at6native29vectorized_elementwise_kernelILi2ENS0_13AUnaryFunctorIN3c104HalfES4_S4_ZZZNS0_19minimum_kernel_cudaERNS_18TensorIteratorBaseEENKUlvE0_clEvENKUlvE1_clEvEUlS4_S4_E_EESt5arrayIPcLm2EEEEviT0_T1_,@function
        .size           _ZN2at6native29vectorized_elementwise_kernelILi2ENS0_13AUnaryFunctorIN3c104HalfES4_S4_ZZZNS0_19minimum_kernel_cudaERNS_18TensorIteratorBaseEENKUlvE0_clEvENKUlvE1_clEvEUlS4_S4_E_EESt5arrayIPcLm2EEEEviT0_T1_,(.L_x_41800 - _ZN2at6native29vectorized_elementwise_kernelILi2ENS0_13AUnaryFunctorIN3c104HalfES4_S4_ZZZNS0_19minimum_kernel_cudaERNS_18TensorIteratorBaseEENKUlvE0_clEvENKUlvE1_clEvEUlS4_S4_E_EESt5arrayIPcLm2EEEEviT0_T1_)
        .other          _ZN2at6native29vectorized_elementwise_kernelILi2ENS0_13AUnaryFunctorIN3c104HalfES4_S4_ZZZNS0_19minimum_kernel_cudaERNS_18TensorIteratorBaseEENKUlvE0_clEvENKUlvE1_clEvEUlS4_S4_E_EESt5arrayIPcLm2EEEEviT0_T1_,@"STO_CUDA_ENTRY STV_DEFAULT"
_ZN2at6native29vectorized_elementwise_kernelILi2ENS0_13AUnaryFunctorIN3c104HalfES4_S4_ZZZNS0_19minimum_kernel_cudaERNS_18TensorIteratorBaseEENKUlvE0_clEvENKUlvE1_clEvEUlS4_S4_E_EESt5arrayIPcLm2EEEEviT0_T1_:
.text._ZN2at6native29vectorized_elementwise_kernelILi2ENS0_13AUnaryFunctorIN3c104HalfES4_S4_ZZZNS0_19minimum_kernel_cudaERNS_18TensorIteratorBaseEENKUlvE0_clEvENKUlvE1_clEvEUlS4_S4_E_EESt5arrayIPcLm2EEEEviT0_T1_:
        /* <DEDUP_REMOVED lines=31> */
[----:B------:R-:W3:Y:S01]  /*01f0*/  @!P3 LDC.64 R20, c[0x0][0x390] ;  /* 0x0000e400ff14bb82 */ /* 0x000ee20000000a00 */
[----:B------:R-:W-:-:S05]  /*0200*/  @!P3 VIADD R22, R22, 0x80 ;  /* 0x000000801616b836 */ /* 0x000fca0000000000 */
[----:B------:R-:W-:Y:S01]  /*0210*/  ISETP.GE.U32.AND P2, PT, R22, R9, PT ;  /* 0x000000091600720c */ /* 0x000fe20003f46070 */
[----:B0-----:R-:W-:-:S05]  /*0220*/  @!P4 IMAD.WIDE.U32 R18, R13, 0x2, R18 ;  /* 0x000000020d12c825 */ /* 0x001fca00078e0012 */
[----:B------:R0:W5:Y:S07]  /*0230*/  @!P4 LDG.E.U16 R6, desc[UR4][R18.64] ;  /* 0x000000041206c981 */ /* 0x00016e000c1e1500 */
[----:B------:R-:W-:Y:S01]  /*0240*/  @!P2 IMAD.IADD R23, R11, 0x1, R22 ;  /* 0x000000010b17a824 */ /* 0x000fe200078e0216 */
[----:B------:R-:W-:Y:S01]  /*0250*/  PRMT R0, RZ, 0x7610, R0 ;  /* 0x00007610ff007816 */ /* 0x000fe20000000000 */
[----:B------:R-:W-:Y:S01]  /*0260*/  @!P2 VIADD R22, R22, 0x80 ;  /* 0x000000801616a836 */ /* 0x000fe20000000000 */
[----:B0-----:R-:W0:Y:S04]  /*0270*/  @!P0 LDC.64 R18, c[0x0][0x390] ;  /* 0x0000e400ff128b82 */ /* 0x001e280000000a00 */
[----:B------:R-:W-:Y:S01]  /*0280*/  ISETP.GE.U32.AND P1, PT, R22, R9, PT ;  /* 0x000000091600720c */ /* 0x000fe20003f26070 */
[----:B-1----:R-:W-:Y:S01]  /*0290*/  @!P5 IMAD.WIDE.U32 R16, R7, 0x2, R16 ;  /* 0x000000020710d825 */ /* 0x002fe200078e0010 */
[----:B------:R-:W-:-:S02]  /*02a0*/  PRMT R7, RZ, 0x7610, R7 ;  /* 0x00007610ff077816 */ /* 0x000fc40000000007 */
[----:B------:R-:W1:Y:S01]  /*02b0*/  @!P2 LDC.64 R4, c[0x0][0x390] ;  /* 0x0000e400ff04ab82 */ /* 0x000e620000000a00 */
[----:B---3--:R-:W-:-:S03]  /*02c0*/  @!P3 IMAD.WIDE.U32 R20, R25, 0x2, R20 ;  /* 0x000000021914b825 */ /* 0x008fc600078e0014 */
[----:B------:R3:W5:Y:S04]  /*02d0*/  @!P5 LDG.E.U16 R7, desc[UR4][R16.64] ;  /* 0x000000041007d981 */ /* 0x000768000c1e1500 */
[----:B------:R4:W5:Y:S01]  /*02e0*/  @!P3 LDG.E.U16 R0, desc[UR4][R20.64] ;  /* 0x000000041400b981 */ /* 0x000962000c1e1500 */
[----:B------:R-:W-:Y:S01]  /*02f0*/  @!P1 IMAD.IADD R15, R11, 0x1, R22 ;  /* 0x000000010b0f9824 */ /* 0x000fe200078e0216 */
[----:B------:R-:W2:Y:S01]  /*0300*/  @!P1 LDC.64 R12, c[0x0][0x390] ;  /* 0x0000e400ff0c9b82 */ /* 0x000ea20000000a00 */
[----:B------:R-:W-:-:S05]  /*0310*/  @!P1 VIADD R22, R22, 0x80 ;  /* 0x0000008016169836 */ /* 0x000fca0000000000 */
[----:B------:R-:W-:Y:S01]  /*0320*/  ISETP.GE.U32.AND P6, PT, R22, R9, PT ;  /* 0x000000091600720c */ /* 0x000fe20003fc6070 */
[----:B---3--:R-:W-:Y:S01]  /*0330*/  @!P0 IMAD.IADD R17, R11, 0x1, R8 ;  /* 0x000000010b118824 */ /* 0x008fe200078e0208 */
[----:B----4-:R-:W-:-:S03]  /*0340*/  PRMT R20, RZ, 0x7610, R20 ;  /* 0x00007610ff147816 */ /* 0x010fc60000000014 */
[----:B0-----:R-:W-:-:S05]  /*0350*/  @!P0 IMAD.WIDE.U32 R18, R17, 0x2, R18 ;  /* 0x0000000211128825 */ /* 0x001fca00078e0012 */
[----:B------:R-:W5:Y:S01]  /*0360*/  @!P0 LDG.E.U16 R20, desc[UR4][R18.64] ;  /* 0x0000000412148981 */ /* 0x000f62000c1e1500 */
[----:B------:R-:W-:Y:S02]  /*0370*/  ISETP.GE.U32.AND P0, PT, R8, R9, PT ;  /* 0x000000090800720c */ /* 0x000fe40003f06070 */
[----:B------:R-:W0:Y:S01]  /*0380*/  @!P6 LDC.64 R2, c[0x0][0x390] ;  /* 0x0000e400ff02eb82 */ /* 0x000e220000000a00 */
[----:B------:R-:W-:Y:S02]  /*0390*/  @!P6 IMAD.IADD R25, R11, 0x1, R22 ;  /* 0x000000010b19e824 */ /* 0x000fe400078e0216 */
[----:B-1----:R-:W-:Y:S01]  /*03a0*/  @!P2 IMAD.WIDE.U32 R4, R23, 0x2, R4 ;  /* 0x000000021704a825 */ /* 0x002fe200078e0004 */
[----:B------:R-:W-:-:S07]  /*03b0*/  PRMT R23, RZ, 0x7610, R23 ;  /* 0x00007610ff177816 */ /* 0x000fce0000000017 */
[----:B------:R-:W1:Y:S01]  /*03c0*/  @!P0 LDC.64 R16, c[0x0][0x388] ;  /* 0x0000e200ff108b82 */ /* 0x000e620000000a00 */
[----:B--2---:R-:W-:Y:S01]  /*03d0*/  @!P1 IMAD.WIDE.U32 R12, R15, 0x2, R12 ;  /* 0x000000020f0c9825 */ /* 0x004fe200078e000c */
[----:B------:R-:W-:Y:S01]  /*03e0*/  PRMT R22, RZ, 0x7610, R22 ;  /* 0x00007610ff167816 */ /* 0x000fe20000000016 */
[----:B------:R2:W5:Y:S01]  /*03f0*/  @!P2 LDG.E.U16 R23, desc[UR4][R4.64] ;  /* 0x000000040417a981 */ /* 0x000562000c1e1500 */
[----:B------:R-:W-:Y:S01]  /*0400*/  PRMT R15, RZ, 0x7610, R15 ;  /* 0x00007610ff0f7816 */ /* 0x000fe2000000000f */
[----:B------:R-:W-:-:S03]  /*0410*/  VIADD R24, R8, 0x100 ;  /* 0x0000010008187836 */ /* 0x000fc60000000000 */
[----:B------:R3:W5:Y:S01]  /*0420*/  @!P1 LDG.E.U16 R22, desc[UR4][R12.64] ;  /* 0x000000040c169981 */ /* 0x000762000c1e1500 */
[----:B0-----:R-:W-:Y:S01]  /*0430*/  @!P6 IMAD.WIDE.U32 R2, R25, 0x2, R2 ;  /* 0x000000021902e825 */ /* 0x001fe200078e0002 */
[----:B------:R-:W-:Y:S03]  /*0440*/  BSSY.RECONVERGENT B0, `(.L_x_13743) ;  /* 0x0000016000007945 */ /* 0x000fe60003800200 */
[C---:B--2---:R-:W-:Y:S01]  /*0450*/  VIADD R4, R8.reuse, 0x180 ;  /* 0x0000018008047836 */ /* 0x044fe20000000000 */
[----:B------:R0:W5:Y:S01]  /*0460*/  @!P6 LDG.E.U16 R15, desc[UR4][R2.64] ;  /* 0x00000004020fe981 */ /* 0x000162000c1e1500 */
[----:B---3--:R-:W-:Y:S01]  /*0470*/  VIADD R12, R8, 0x280 ;  /* 0x00000280080c7836 */ /* 0x008fe20000000000 */
[-C--:B------:R-:W-:Y:S01]  /*0480*/  ISETP.GE.U32.AND P1, PT, R24, R9.reuse, PT ;  /* 0x000000091800720c */ /* 0x080fe20003f26070 */
[----:B------:R-:W-:Y:S01]  /*0490*/  VIADD R18, R8, 0x80 ;  /* 0x0000008008127836 */ /* 0x000fe20000000000 */
[----:B------:R-:W-:Y:S01]  /*04a0*/  ISETP.GE.U32.AND P2, PT, R4, R9, PT ;  /* 0x000000090400720c */ /* 0x000fe20003f46070 */
[----:B------:R-:W-:-:S02]  /*04b0*/  VIADD R4, R8, 0x300 ;  /* 0x0000030008047836 */ /* 0x000fc40000000000 */
[----:B0-----:R-:W-:Y:S01]  /*04c0*/  VIADD R2, R8, 0x200 ;  /* 0x0000020008027836 */ /* 0x001fe20000000000 */
[----:B------:R-:W-:-:S04]  /*04d0*/  ISETP.GE.U32.AND P4, PT, R12, R9, PT ;  /* 0x000000090c00720c */ /* 0x000fc80003f86070 */
[----:B------:R-:W-:Y:S01]  /*04e0*/  ISETP.GE.U32.AND P3, PT, R2, R9, PT ;  /* 0x000000090200720c */ /* 0x000fe20003f66070 */
[----:B-1----:R-:W-:-:S12]  /*04f0*/  @P0 BRA `(.L_x_13744) ;  /* 0x0000000000280947 */ /* 0x002fd80003800000 */
        /* <DEDUP_REMOVED lines=10> */
.L_x_13744:
[----:B------:R-:W-:Y:S05]  /*05a0*/  BSYNC.RECONVERGENT B0 ;  /* 0x0000000000007941 */ /* 0x000fea0003800200 */
.L_x_13743:
[-C--:B------:R-:W-:Y:S01]  /*05b0*/  ISETP.GE.U32.AND P6, PT, R18, R9.reuse, PT ;  /* 0x000000091200720c */ /* 0x080fe20003fc6070 */
[----:B------:R-:W-:Y:S01]  /*05c0*/  BSSY.RECONVERGENT B0, `(.L_x_13745) ;  /* 0x000000e000007945 */ /* 0x000fe20003800200 */
[----:B------:R-:W-:Y:S01]  /*05d0*/  ISETP.GE.U32.AND P5, PT, R4, R9, PT ;  /* 0x000000090400720c */ /* 0x000fe20003fa6070 */
[----:B------:R-:W-:-:S10]  /*05e0*/  VIADD R4, R8, 0x380 ;  /* 0x0000038008047836 */ /* 0x000fd40000000000 */
        /* <DEDUP_REMOVED lines=11> */
.L_x_13746:
[----:B------:R-:W-:Y:S05]  /*06a0*/  BSYNC.RECONVERGENT B0 ;  /* 0x0000000000007941 */ /* 0x000fea0003800200 */
.L_x_13745:
[----:B------:R-:W-:Y:S01]  /*06b0*/  @!P0 IMAD.IADD R3, R11, 0x1, R8 ;  /* 0x000000010b038824 */ /* 0x000fe200078e0208 */
[----:B------:R-:W-:Y:S01]  /*06c0*/  BSSY.RECONVERGENT B0, `(.L_x_13747) ;  /* 0x000000e000007945 */ /* 0x000fe20003800200 */
[----:B------:R-:W-:Y:S02]  /*06d0*/  ISETP.GE.U32.AND P6, PT, R4, R9, PT ;  /* 0x000000090400720c */ /* 0x000fe40003fc6070 */
[----:B------:R-:W-:Y:S01]  /*06e0*/  @!P0 IMAD.WIDE.U32 R2, R3, 0x2, R16 ;  /* 0x0000000203028825 */ /* 0x000fe200078e0010 */
[----:B------:R-:W-:Y:S10]  /*06f0*/  @P1 BRA `(.L_x_13748) ;  /* 0x0000000000281947 */ /* 0x000ff40003800000 */
        /* <DEDUP_REMOVED lines=10> */
.L_x_13748:
[----:B------:R-:W-:Y:S05]  /*07a0*/  BSYNC.RECONVERGENT B0 ;  /* 0x0000000000007941 */ /* 0x000fea0003800200 */
.L_x_13747:
[----:B------:R-:W-:Y:S04]  /*07b0*/  BSSY.RECONVERGENT B0, `(.L_x_13749) ;  /* 0x000000c000007945 */ /* 0x000fe80003800200 */
[----:B------:R-:W-:Y:S05]  /*07c0*/  @P2 BRA `(.L_x_13750) ;  /* 0x0000000000282947 */ /* 0x000fea0003800000 */
[----:B-----5:R-:W-:Y:S02]  /*07d0*/  HADD2.F32 R14, -RZ, R10.H0_H0 ;  /* 0x2000000aff0e7230 */ /* 0x020fe40000004100 */
[----:B------:R-:W-:-:S03]  /*07e0*/  IMAD.MOV.U32 R4, RZ, RZ, R10 ;  /* 0x000000ffff047224 */ /* 0x000fc600078e000a */
        /* <DEDUP_REMOVED lines=8> */
.L_x_13750:
[----:B------:R-:W-:Y:S05]  /*0870*/  BSYNC.RECONVERGENT B0 ;  /* 0x0000000000007941 */ /* 0x000fea0003800200 */
.L_x_13749:
        /* <DEDUP_REMOVED lines=12> */
.L_x_13752:
[----:B------:R-:W-:Y:S05]  /*0940*/  BSYNC.RECONVERGENT B0 ;  /* 0x0000000000007941 */ /* 0x000fea0003800200 */
.L_x_13751:
        /* <DEDUP_REMOVED lines=12> */
.L_x_13754:
[----:B------:R-:W-:Y:S05]  /*0a10*/  BSYNC.RECONVERGENT B0 ;  /* 0x0000000000007941 */ /* 0x000fea0003800200 */
.L_x_13753:
        /* <DEDUP_REMOVED lines=12> */
.L_x_13756:
[----:B------:R-:W-:Y:S05]  /*0ae0*/  BSYNC.RECONVERGENT B0 ;  /* 0x0000000000007941 */ /* 0x000fea0003800200 */
.L_x_13755:
[----:B------:R-:W-:Y:S04]  /*0af0*/  BSSY.RECONVERGENT B0, `(.L_x_13757) ;  /* 0x000000b000007945 */ /* 0x000fe80003800200 */
[----:B------:R-:W-:Y:S05]  /*0b00*/  @P6 BRA `(.L_x_13758) ;  /* 0x0000000000246947 */ /* 0x000fea0003800000 */
[----:B-----5:R-:W-:-:S05]  /*0b10*/  HADD2.F32 R14, -RZ, R10.H0_H0 ;  /* 0x2000000aff0e7230 */ /* 0x020fca0000004100 */
        /* <DEDUP_REMOVED lines=8> */
.L_x_13758:
[----:B------:R-:W-:Y:S05]  /*0ba0*/  BSYNC.RECONVERGENT B0 ;  /* 0x0000000000007941 */ /* 0x000fea0003800200 */
.L_x_13757:
        /* <DEDUP_REMOVED lines=18> */
.L_x_13761:
[----:B------:R-:W-:-:S13]  /*0cd0*/  ISETP.GE.U32.AND P0, PT, R8, R9, PT ;  /* 0x000000090800720c */ /* 0x000fda0003f06070 */
[----:B------:R-:W-:Y:S05]  /*0ce0*/  @P0 BRA `(.L_x_13763) ;  /* 0x0000000000300947 */ /* 0x000fea0003800000 */
[----:B0-----:R-:W0:Y:S01]  /*0cf0*/  LDC.64 R2, c[0x0][0x388] ;  /* 0x0000e200ff027b82 */ /* 0x001e220000000a00 */
[----:B-----5:R-:W-:Y:S02]  /*0d00*/  IMAD.IADD R7, R11, 0x1, R8 ;  /* 0x000000010b077824 */ /* 0x020fe400078e0208 */
[----:B------:R-:W-:Y:S02]  /*0d10*/  VIADD R8, R8, 0x80 ;  /* 0x0000008008087836 */ /* 0x000fe40000000000 */
[----:B0-----:R-:W-:-:S05]  /*0d20*/  IMAD.WIDE.U32 R2, R7, 0x2, R2 ;  /* 0x0000000207027825 */ /* 0x001fca00078e0002 */
[----:B------:R1:W-:Y:S02]  /*0d30*/  STG.E.U16 desc[UR4][R2.64], R4 ;  /* 0x0000000402007986 */ /* 0x0003e4000c101504 */
.L_x_13762:
[----:B------:R-:W-:-:S13]  /*0d40*/  ISETP.GE.U32.AND P0, PT, R8, R9, PT ;  /* 0x000000090800720c */ /* 0x000fda0003f06070 */
[----:B------:R-:W-:Y:S05]  /*0d50*/  @P0 BRA `(.L_x_13764) ;  /* 0x0000000000340947 */ /* 0x000fea0003800000 */
[----:B01----:R-:W0:Y:S01]  /*0d60*/  LDC.64 R2, c[0x0][0x388] ;  /* 0x0000e200ff027b82 */ /* 0x003e220000000a00 */
[----:B------:R-:W-:Y:S02]  /*0d70*/  IMAD.IADD R7, R11, 0x1, R8 ;  /* 0x000000010b077824 */ /* 0x000fe400078e0208 */
[----:B------:R-:W-:Y:S02]  /*0d80*/  VIADD R8, R8, 0x80 ;  /* 0x0000008008087836 */ /* 0x000fe40000000000 */
[----:B0-----:R-:W-:-:S05]  /*0d90*/  IMAD.WIDE.U32 R2, R7, 0x2, R2 ;  /* 0x0000000207027825 */ /* 0x001fca00078e0002 */
[----:B------:R1:W-:Y:S02]  /*0da0*/  STG.E.U16 desc[UR4][R2.64], R5 ;  /* 0x0000000502007986 */ /* 0x0003e4000c101504 */
.L_x_13763:
[----:B------:R-:W-:-:S13]  /*0db0*/  ISETP.GE.U32.AND P0, PT, R8, R9, PT ;  /* 0x000000090800720c */ /* 0x000fda0003f06070 */
[----:B------:R-:W-:Y:S05]  /*0dc0*/  @P0 BREAK.RELIABLE B1 ;  /* 0x0000000000010942 */ /* 0x000fea0003800100 */
[----:B------:R-:W-:Y:S05]  /*0dd0*/  @P0 BRA `(.L_x_13765) ;  /* 0x0000000000300947 */ /* 0x000fea0003800000 */
[----:B01----:R-:W0:Y:S01]  /*0de0*/  LDC.64 R2, c[0x0][0x388] ;  /* 0x0000e200ff027b82 */ /* 0x003e220000000a00 */
[----:B------:R-:W-:Y:S02]  /*0df0*/  IMAD.IADD R5, R11, 0x1, R8 ;  /* 0x000000010b057824 */ /* 0x000fe400078e0208 */
[----:B------:R-:W-:Y:S02]  /*0e00*/  VIADD R8, R8, 0x80 ;  /* 0x0000008008087836 */ /* 0x000fe40000000000 */
[----:B0-----:R-:W-:-:S05]  /*0e10*/  IMAD.WIDE.U32 R2, R5, 0x2, R2 ;  /* 0x0000000205027825 */ /* 0x001fca00078e0002 */
[----:B-----5:R2:W-:Y:S02]  /*0e20*/  STG.E.U16 desc[UR4][R2.64], R0 ;  /* 0x0000000002007986 */ /* 0x0205e4000c101504 */
.L_x_13764:
[----:B------:R-:W-:Y:S05]  /*0e30*/  BSYNC.RELIABLE B1 ;  /* 0x0000000000017941 */ /* 0x000fea0003800100 */
.L_x_13760:
[----:B------:R-:W-:-:S13]  /*0e40*/  ISETP.GE.U32.AND P0, PT, R8, R9, PT ;  /* 0x000000090800720c */ /* 0x000fda0003f06070 */
[----:B012---:R-:W0:Y:S01]  /*0e50*/  @!P0 LDC.64 R2, c[0x0][0x388] ;  /* 0x0000e200ff028b82 */ /* 0x007e220000000a00 */
[----:B------:R-:W-:Y:S02]  /*0e60*/  @!P0 IMAD.IADD R5, R11, 0x1, R8 ;  /* 0x000000010b058824 */ /* 0x000fe400078e0208 */
[----:B------:R-:W-:Y:S02]  /*0e70*/  @!P0 VIADD R8, R8, 0x80 ;  /* 0x0000008008088836 */ /* 0x000fe40000000000 */
[----:B0-----:R-:W-:-:S05]  /*0e80*/  @!P0 IMAD.WIDE.U32 R2, R5, 0x2, R2 ;  /* 0x0000000205028825 */ /* 0x001fca00078e0002 */
[----:B------:R2:W-:Y:S02]  /*0e90*/  @!P0 STG.E.U16 desc[UR4][R2.64], R6 ;  /* 0x0000000602008986 */ /* 0x0005e4000c101504 */
.L_x_13765:
[----:B------:R-:W-:Y:S05]  /*0ea0*/  BSYNC.RECONVERGENT B0 ;  /* 0x0000000000007941 */ /* 0x000fea0003800200 */
.L_x_13759:
        /* <DEDUP_REMOVED lines=8> */
.L_x_13742:
[----:B------:R-:W0:Y:S01]  /*0f30*/  S2R R15, SR_TID.X ;  /* 0x00000000000f7919 */ /* 0x000e220000002100 */
[----:B------:R-:W1:Y:S01]  /*0f40*/  LDC.64 R2, c[0x0][0x388] ;  /* 0x0000e200ff027b82 */ /* 0x000e620000000a00 */
[----:B--2---:R-:W-:Y:S02]  /*0f50*/  HADD2.F32 R0, -RZ, R10.H0_H0 ;  /* 0x2000000aff007230 */ /* 0x004fe40000004100 */
[--C-:B------:R-:W-:Y:S02]  /*0f60*/  IMAD.MOV.U32 R5, RZ, RZ, R10.reuse ;  /* 0x000000ffff057224 */ /* 0x100fe400078e000a */
[--C-:B------:R-:W-:Y:S01]  /*0f70*/  IMAD.MOV.U32 R8, RZ, RZ, R10.reuse ;  /* 0x000000ffff087224 */ /* 0x100fe200078e000a */
[----:B------:R-:W-:Y:S01]  /*0f80*/  FSETP.NAN.FTZ.AND P0, PT, R0, R0, PT ;  /* 0x000000000000720b */ /* 0x000fe20003f18000 */
[--C-:B------:R-:W-:Y:S02]  /*0f90*/  IMAD.MOV.U32 R9, RZ, RZ, R10.reuse ;  /* 0x000000ffff097224 */ /* 0x100fe400078e000a */
[----:B------:R-:W-:-:S02]  /*0fa0*/  IMAD.MOV.U32 R4, RZ, RZ, R10 ;  /* 0x000000ffff047224 */ /* 0x000fc400078e000a */
[--C-:B------:R-:W-:Y:S02]  /*0fb0*/  IMAD.MOV.U32 R7, RZ, RZ, R10.reuse ;  /* 0x000000ffff077224 */ /* 0x100fe400078e000a */
[--C-:B------:R-:W-:Y:S02]  /*0fc0*/  IMAD.MOV.U32 R6, RZ, RZ, R10.reuse ;  /* 0x000000ffff067224 */ /* 0x100fe400078e000a */
[----:B------:R-:W-:Y:S02]  /*0fd0*/  IMAD.MOV.U32 R13, RZ, RZ, R10 ;  /* 0x000000ffff0d7224 */ /* 0x000fe400078e000a */
        /* <DEDUP_REMOVED lines=10> */
[----:B--2---:R-:W-:Y:S01]  /*1080*/  HADD2.F32 R5, -RZ, R11.H0_H0 ;  /* 0x2000000bff057230 */ /* 0x004fe20000004100 */
[----:B------:R-:W-:-:S02]  /*1090*/  PRMT R6, R11, 0x7632, R6 ;  /* 0x000076320b067816 */ /* 0x000fc40000000006 */
[----:B0-----:R-:W-:Y:S02]  /*10a0*/  PRMT R13, R11, 0x7610, R13 ;  /* 0x000076100b0d7816 */ /* 0x001fe4000000000d */
[----:B------:R-:W-:Y:S01]  /*10b0*/  FSETP.NAN.FTZ.AND P3, PT, R5, R5, PT ;  /* 0x000000050500720b */ /* 0x000fe20003f78000 */
[----:B------:R-:W-:Y:S01]  /*10c0*/  HADD2.F32 R17, -RZ, R6.H0_H0 ;  /* 0x20000006ff117230 */ /* 0x000fe20000004100 */
[----:B---3--:R-:W-:Y:S02]  /*10d0*/  PRMT R7, R4, 0x7610, R7 ;  /* 0x0000761004077816 */ /* 0x008fe40000000007 */
[----:B----4-:R-:W-:Y:S02]  /*10e0*/  PRMT R9, R8, 0x7610, R9 ;  /* 0x0000761008097816 */ /* 0x010fe40000000009 */
[----:B------:R-:W-:Y:S01]  /*10f0*/  PRMT R4, R4, 0x7632, R4 ;  /* 0x0000763204047816 */ /* 0x000fe20000000004 */
[----:B------:R-:W-:Y:S01]  /*1100*/  HADD2.F32 R19, -RZ, R7.H0_H0 ;  /* 0x20000007ff137230 */ /* 0x000fe20000004100 */
[----:B------:R-:W-:Y:S01]  /*1110*/  PRMT R8, R8, 0x7632, R8 ;  /* 0x0000763208087816 */ /* 0x000fe20000000008 */
[----:B-----5:R-:W-:Y:S01]  /*1120*/  HADD2.F32 R15, -RZ, R10.H1_H1 ;  /* 0x3000000aff0f7230 */ /* 0x020fe20000004100 */
[----:B------:R-:W-:Y:S01]  /*1130*/  FSETP.NAN.FTZ.AND P0, PT, R17, R17, PT ;  /* 0x000000111100720b */ /* 0x000fe20003f18000 */
[----:B------:R-:W-:Y:S01]  /*1140*/  HADD2.F32 R21, -RZ, R4.H0_H0 ;  /* 0x20000004ff157230 */ /* 0x000fe20000004100 */
[----:B------:R-:W-:Y:S01]  /*1150*/  FSETP.NAN.FTZ.AND P1, PT, R19, R19, PT ;  /* 0x000000131300720b */ /* 0x000fe20003f38000 */
[----:B------:R-:W-:Y:S01]  /*1160*/  HADD2.F32 R23, -RZ, R9.H0_H0 ;  /* 0x20000009ff177230 */ /* 0x000fe20000004100 */
[----:B------:R-:W-:Y:S01]  /*1170*/  @!P3 FMNMX.FTZ R5, R0, R5, PT ;  /* 0x000000050005b209 */ /* 0x000fe20003810000 */
[----:B------:R-:W-:Y:S01]  /*1180*/  HADD2.F32 R25, -RZ, R8.H0_H0 ;  /* 0x20000008ff197230 */ /* 0x000fe20000004100 */
[----:B------:R-:W-:-:S02]  /*1190*/  FSETP.NAN.FTZ.AND P2, PT, R21, R21, PT ;  /* 0x000000151500720b */ /* 0x000fc40003f58000 */
[----:B------:R-:W-:Y:S02]  /*11a0*/  @!P3 F2FP.F16.F32.PACK_AB R14, RZ, R5 ;  /* 0x00000005ff0eb23e */ /* 0x000fe400000000ff */
[----:B------:R-:W-:Y:S02]  /*11b0*/  PRMT R5, R10, 0x7610, R5 ;  /* 0x000076100a057816 */ /* 0x000fe40000000005 */
[----:B------:R-:W-:Y:S02]  /*11c0*/  @!P3 PRMT R13, R14, 0x7610, R13 ;  /* 0x000076100e0db816 */ /* 0x000fe4000000000d */
[----:B------:R-:W-:Y:S01]  /*11d0*/  FSETP.NAN.FTZ.AND P6, PT, R15, R15, PT ;  /* 0x0000000f0f00720b */ /* 0x000fe20003fd8000 */
[----:B------:R-:W-:Y:S01]  /*11e0*/  HADD2.F32 R27, -RZ, R5.H0_H0 ;  /* 0x20000005ff1b7230 */ /* 0x000fe20000004100 */
[----:B------:R-:W-:Y:S02]  /*11f0*/  FSETP.NAN.FTZ.AND P3, PT, R23, R23, PT ;  /* 0x000000171700720b */ /* 0x000fe40003f78000 */
[----:B------:R-:W-:-:S02]  /*1200*/  FSETP.NAN.FTZ.AND P4, PT, R25, R25, PT ;  /* 0x000000191900720b */ /* 0x000fc40003f98000 */
[----:B------:R-:W-:Y:S02]  /*1210*/  FSETP.NAN.FTZ.AND P5, PT, R27, R27, PT ;  /* 0x0000001b1b00720b */ /* 0x000fe40003fb8000 */
[C---:B------:R-:W-:Y:S02]  /*1220*/  @!P0 FMNMX.FTZ R11, R0.reuse, R17, PT ;  /* 0x00000011000b8209 */ /* 0x040fe40003810000 */
[----:B------:R-:W-:Y:S02]  /*1230*/  @!P1 FMNMX.FTZ R12, R0, R19, PT ;  /* 0x00000013000c9209 */ /* 0x000fe40003810000 */
[----:B------:R-:W-:Y:S02]  /*1240*/  @!P0 F2FP.F16.F32.PACK_AB R11, RZ, R11 ;  /* 0x0000000bff0b823e */ /* 0x000fe400000000ff */
[----:B------:R-:W-:Y:S02]  /*1250*/  @!P1 F2FP.F16.F32.PACK_AB R12, RZ, R12 ;  /* 0x0000000cff0c923e */ /* 0x000fe400000000ff */
[----:B------:R-:W-:-:S02]  /*1260*/  @!P0 PRMT R6, R11, 0x7610, R6 ;  /* 0x000076100b068816 */ /* 0x000fc40000000006 */
[----:B------:R-:W-:Y:S02]  /*1270*/  @!P1 PRMT R7, R12, 0x7610, R7 ;  /* 0x000076100c079816 */ /* 0x000fe40000000007 */
[C---:B------:R-:W-:Y:S02]  /*1280*/  @!P2 FMNMX.FTZ R14, R0.reuse, R21, PT ;  /* 0x00000015000ea209 */ /* 0x040fe40003810000 */
[C---:B------:R-:W-:Y:S02]  /*1290*/  @!P3 FMNMX.FTZ R11, R0.reuse, R23, PT ;  /* 0x00000017000bb209 */ /* 0x040fe40003810000 */
[C---:B------:R-:W-:Y:S02]  /*12a0*/  @!P4 FMNMX.FTZ R12, R0.reuse, R25, PT ;  /* 0x00000019000cc209 */ /* 0x040fe40003810000 */
[C---:B------:R-:W-:Y:S02]  /*12b0*/  @!P6 FMNMX.FTZ R15, R0.reuse, R15, PT ;  /* 0x0000000f000fe209 */ /* 0x040fe40003810000 */
[----:B------:R-:W-:-:S02]  /*12c0*/  @!P5 FMNMX.FTZ R0, R0, R27, PT ;  /* 0x0000001b0000d209 */ /* 0x000fc40003810000 */
[----:B------:R-:W-:Y:S02]  /*12d0*/  @!P2 F2FP.F16.F32.PACK_AB R14, RZ, R14 ;  /* 0x0000000eff0ea23e */ /* 0x000fe400000000ff */
[----:B------:R-:W-:Y:S02]  /*12e0*/  @!P3 F2FP.F16.F32.PACK_AB R11, RZ, R11 ;  /* 0x0000000bff0bb23e */ /* 0x000fe400000000ff */
[----:B------:R-:W-:Y:S02]  /*12f0*/  @!P4 F2FP.F16.F32.PACK_AB R12, RZ, R12 ;  /* 0x0000000cff0cc23e */ /* 0x000fe400000000ff */
[----:B------:R-:W-:Y:S02]  /*1300*/  @!P6 F2FP.F16.F32.PACK_AB R15, RZ, R15 ;  /* 0x0000000fff0fe23e */ /* 0x000fe400000000ff */
[----:B------:R-:W-:Y:S02]  /*1310*/  PRMT R10, R10, 0x7632, R10 ;  /* 0x000076320a0a7816 */ /* 0x000fe4000000000a */
[----:B------:R-:W-:-:S02]  /*1320*/  @!P5 F2FP.F16.F32.PACK_AB R0, RZ, R0 ;  /* 0x00000000ff00d23e */ /* 0x000fc400000000ff */
[----:B------:R-:W-:Y:S02]  /*1330*/  @!P2 PRMT R4, R14, 0x7610, R4 ;  /* 0x000076100e04a816 */ /* 0x000fe40000000004 */
[----:B------:R-:W-:Y:S02]  /*1340*/  @!P3 PRMT R9, R11, 0x7610, R9 ;  /* 0x000076100b09b816 */ /* 0x000fe40000000009 */
[----:B------:R-:W-:Y:S02]  /*1350*/  @!P4 PRMT R8, R12, 0x7610, R8 ;  /* 0x000076100c08c816 */ /* 0x000fe40000000008 */
[----:B------:R-:W-:Y:S02]  /*1360*/  @!P6 PRMT R10, R15, 0x7610, R10 ;  /* 0x000076100f0ae816 */ /* 0x000fe4000000000a */
[----:B------:R-:W-:-:S07]  /*1370*/  @!P5 PRMT R5, R0, 0x7610, R5 ;  /* 0x000076100005d816 */ /* 0x000fce0000000005 */
.L_x_13766:
        /* <DEDUP_REMOVED lines=9> */
.L_x_13767:
        /* <DEDUP_REMOVED lines=15> */
.L_x_41800:


//--------------------- .text._ZN2at6native29vectorized_elementwise_kernelILi4ENS0_13AUnaryFunctorIN3c104HalfES4_S4_ZZZNS0_19minimum_kernel_cudaERNS_18TensorIteratorBaseEENKUlvE0_clEvENKUlvE1_clEvEUlS4_S4_E_EESt5arrayIPcLm2EEEEviT0_T1_ --------------------------
	.section	.text._ZN2at6native29vectorized_elementwise_kernelILi4ENS0_13AUnaryFunctorIN3c104HalfES4_S4_ZZZNS0_19minimum_kernel_cudaERNS_18TensorIteratorBaseEENKUlvE0_clEvENKUlvE1_clEvEUlS4_S4_E_EESt5arrayIPcLm2EEEEviT0_T1_,"ax",@progbits
	.align	128
        .global         _ZN2at6native29vectorized_elementwise_kernelILi4ENS0_13AUnaryFunctorIN3c104HalfES4_S4_ZZZNS0_19minimum_kernel_cudaERNS_18TensorIteratorBaseEENKUlvE0_clEvENKUlvE1_clEvEUlS4_S4_E_EESt5arrayIPcLm2EEEEviT0_T1_
        .type           _ZN2at6native29vectorized_elementwise_kernelILi4ENS0_13AUnaryFunctorIN3c104HalfES4_S4_ZZZNS0_19minimum_kernel_cudaERNS_18TensorIteratorBaseEENKUlvE0_clEvENKUlvE1_clEvEUlS4_S4_E_EESt5arrayIPcLm2EEEEviT0_T1_,@function
        .size           _ZN2at6native29vectorized_elementwise_kernelILi4ENS0_13AUnaryFunctorIN3c104HalfES4_S4_ZZZNS0_19minimum_kernel_cudaERNS_18TensorIteratorBaseEENKUlvE0_clEvENKUlvE1_clEvEUlS4_S4_E_EESt5arrayIPcLm2EEEEviT0_T1_,(.L_x_41801 - _ZN2at6native29vectorized_elementwise_kernelILi4ENS0_13AUnaryFunctorIN3c104HalfES4_S4_ZZZNS0_19minimum_kernel_cudaERNS_18TensorIteratorBaseEENKUlvE0_clEvENKUlvE1_clEvEUlS4_S4_E_EESt5arrayIPcLm2EEEEviT0_T1_)
        .other          _ZN2at6native29vectorized_elementwise_kernelILi4ENS0_13AUnaryFunctorIN3c104HalfES4_S4_ZZZNS0_19minimum_kernel_cudaERNS_18TensorIteratorBaseEENKUlvE0_clEvENKUlvE1_clEvEUlS4_S4_E_EESt5arrayIPcLm2EEEEviT0_T1_,@"STO_CUDA_ENTRY STV_DEFAULT"
_ZN2at6native29vectorized_elementwise_kernelILi4ENS0_13AUnaryFunctorIN3c104HalfES4_S4_ZZZNS0_19minimum_kernel_cudaERNS_18TensorIteratorBaseEENKUlvE0_clEvENKUlvE1_clEvEUlS4_S4_E_EESt5arrayIPcLm2EEEEviT0_T1_:
.text._ZN2at6native29vectorized_elementwise_kernelILi4ENS0_13AUnaryFunctorIN3c104HalfES4_S4_ZZZNS0_19minimum_kernel_cudaERNS_18TensorIteratorBaseEENKUlvE0_clEvENKUlvE1_clEvEUlS4_S4_E_EESt5arrayIPcLm2EEEEviT0_T1_:
        /* <DEDUP_REMOVED lines=90> */
.L_x_13770:
[----:B------:R-:W-:Y:S05]  /*05a0*/  BSYNC.RECONVERGENT B0 ;  /* 0x0000000000007941 */ /* 0x000fea0003800200 */
.L_x_13769:
        /* <DEDUP_REMOVED lines=15> */
.L_x_13772:
[----:B------:R-:W-:Y:S05]  /*06a0*/  BSYNC.RECONVERGENT B0 ;  /* 0x0000000000007941 */ /* 0x000fea0003800200 */
.L_x_13771:
        /* <DEDUP_REMOVED lines=15> */
.L_x_13774:
[----:B------:R-:W-:Y:S05]  /*07a0*/  BSYNC.RECONVERGENT B0 ;  /* 0x0000000000007941 */ /* 0x000fea0003800200 */
.L_x_13773:
        /* <DEDUP_REMOVED lines=12> */
.L_x_13776:
[----:B------:R-:W-:Y:S05]  /*0870*/  BSYNC.RECONVERGENT B0 ;  /* 0x0000000000007941 */ /* 0x000fea0003800200 */
.L_x_13775:
        /* <DEDUP_REMOVED lines=12> */
.L_x_13778:
[----:B------:R-:W-:Y:S05]  /*0940*/  BSYNC.RECONVERGENT B0 ;  /* 0x0000000000007941 */ /* 0x000fea0003800200 */
.L_x_13777:
        /* <DEDUP_REMOVED lines=12> */
.L_x_13780:
[----:B------:R-:W-:Y:S05]  /*0a10*/  BSYNC.RECONVERGENT B0 ;  /* 0x0000000000007941 */ /* 0x000fea0003800200 */
.L_x_13779:
        /* <DEDUP_REMOVED lines=12> */
.L_x_13782:
[----:B------:R-:W-:Y:S05]  /*0ae0*/  BSYNC.RECONVERGENT B0 ;  /* 0x0000000000007941 */ /* 0x000fea0003800200 */
.L_x_13781:
        /* <DEDUP_REMOVED lines=11> */
.L_x_13784:
[----:B------:R-:W-:Y:S05]  /*0ba0*/  BSYNC.RECONVERGENT B0 ;  /* 0x0000000000007941 */ /* 0x000fea0003800200 */
.L_x_13783:
        /* <DEDUP_REMOVED lines=18> */
.L_x_13787:
[----:B------:R-:W-:-:S13]  /*0cd0*/  ISETP.GE.U32.AND P0, PT, R8, R9, PT ;  /* 0x000000090800720c */ /* 0x000fda0003f06070 */
[----:B------:R-:W-:Y:S05]  /*0ce0*/  @P0 BRA `(.L_x_13789) ;  /* 0x0000000000300947 */ /* 0x000fea0003800000 */
[----:B0-----:R-:W0:Y:S01]  /*0cf0*/  LDC.64 R2, c[0x0][0x388] ;  /* 0x0000e200ff027b82 */ /* 0x001e220000000a00 */
[----:B-----5:R-:W-:Y:S02]  /*0d00*/  IMAD.IADD R7, R11, 0x1, R8 ;  /* 0x000000010b077824 */ /* 0x020fe400078e0208 */
[----:B------:R-:W-:Y:S02]  /*0d10*/  VIADD R8, R8, 0x80 ;  /* 0x0000008008087836 */ /* 0x000fe40000000000 */
[----:B0-----:R-:W-:-:S05]  /*0d20*/  IMAD.WIDE.U32 R2, R7, 0x2, R2 ;  /* 0x0000000207027825 */ /* 0x001fca00078e0002 */
[----:B------:R1:W-:Y:S02]  /*0d30*/  STG.E.U16 desc[UR4][R2.64], R4 ;  /* 0x0000000402007986 */ /* 0x0003e4000c101504 */
.L_x_13788:
[----:B------:R-:W-:-:S13]  /*0d40*/  ISETP.GE.U32.AND P0, PT, R8, R9, PT ;  /* 0x000000090800720c */ /* 0x000fda0003f06070 */
[----:B------:R-:W-:Y:S05]  /*0d50*/  @P0 BRA `(.L_x_13790) ;  /* 0x0000000000340947 */ /* 0x000fea0003800000 */
[----:B01----:R-:W0:Y:S01]  /*0d60*/  LDC.64 R2, c[0x0][0x388] ;  /* 0x0000e200ff027b82 */ /* 0x003e220000000a00 */
[----:B------:R-:W-:Y:S02]  /*0d70*/  IMAD.IADD R7, R11, 0x1, R8 ;  /* 0x000000010b077824 */ /* 0x000fe400078e0208 */
[----:B------:R-:W-:Y:S02]  /*0d80*/  VIADD R8, R8, 0x80 ;  /* 0x0000008008087836 */ /* 0x000fe40000000000 */
[----:B0-----:R-:W-:-:S05]  /*0d90*/  IMAD.WIDE.U32 R2, R7, 0x2, R2 ;  /* 0x0000000207027825 */ /* 0x001fca00078e0002 */
[----:B------:R1:W-:Y:S02]  /*0da0*/  STG.E.U16 desc[UR4][R2.64], R5 ;  /* 0x0000000502007986 */ /* 0x0003e4000c101504 */
.L_x_13789:
        /* <DEDUP_REMOVED lines=8> */
.L_x_13790:
[----:B------:R-:W-:Y:S05]  /*0e30*/  BSYNC.RELIABLE B1 ;  /* 0x0000000000017941 */ /* 0x000fea0003800100 */
.L_x_13786:
[----:B------:R-:W-:-:S13]  /*0e40*/  ISETP.GE.U32.AND P0, PT, R8, R9, PT ;  /* 0x000000090800720c */ /* 0x000fda0003f06070 */
[----:B012---:R-:W0:Y:S01]  /*0e50*/  @!P0 LDC.64 R2, c[0x0][0x388] ;  /* 0x0000e200ff028b82 */ /* 0x007e220000000a00 */
[----:B------:R-:W-:Y:S02]  /*0e60*/  @!P0 IMAD.IADD R5, R11, 0x1, R8 ;  /* 0x000000010b058824 */ /* 0x000fe400078e0208 */
[----:B------:R-:W-:Y:S02]  /*0e70*/  @!P0 VIADD R8, R8, 0x80 ;  /* 0x0000008008088836 */ /* 0x000fe40000000000 */
[----:B0-----:R-:W-:-:S05]  /*0e80*/  @!P0 IMAD.WIDE.U32 R2, R5, 0x2, R2 ;  /* 0x0000000205028825 */ /* 0x001fca00078e0002 */
[----:B------:R2:W-:Y:S02]  /*0e90*/  @!P0 STG.E.U16 desc[UR4][R2.64], R6 ;  /* 0x0000000602008986 */ /* 0x0005e4000c101504 */
.L_x_13791:
[----:B------:R-:W-:Y:S05]  /*0ea0*/  BSYNC.RECONVERGENT B0 ;  /* 0x0000000000007941 */ /* 0x000fea0003800200 */
.L_x_13785:
        /* <DEDUP_REMOVED lines=8> */
.L_x_13768:
        /* <DEDUP_REMOVED lines=19> */
[----:B--2---:R-:W-:Y:S01]  /*1060*/  HADD2.F32 R15, -RZ, R8.H0_H0 ;  /* 0x20000008ff0f7230 */ /* 0x004fe20000004100 */
[C---:B------:R-:W-:Y:S01]  /*1070*/  PRMT R6, R8.reuse, 0x7632, R6 ;  /* 0x0000763208067816 */ /* 0x040fe20000000006 */
[----:B------:R-:W-:Y:S01]  /*1080*/  HADD2.F32 R19, -RZ, R9.H0_H0 ;  /* 0x20000009ff137230 */ /* 0x000fe20000004100 */
[----:B------:R-:W-:Y:S01]  /*1090*/  PRMT R13, R8, 0x7610, R13 ;  /* 0x00007610080d7816 */ /* 0x000fe2000000000d */
[----:B---3--:R-:W-:Y:S01]  /*10a0*/  HADD2.F32 R27, -RZ, R5.H0_H0 ;  /* 0x20000005ff1b7230 */ /* 0x008fe20000004100 */
[----:B------:R-:W-:Y:S01]  /*10b0*/  FSETP.NAN.FTZ.AND P3, PT, R15, R15, PT ;  /* 0x0000000f0f00720b */ /* 0x000fe20003f78000 */
[----:B------:R-:W-:Y:S01]  /*10c0*/  HADD2.F32 R17, -RZ, R6.H0_H0 ;  /* 0x20000006ff117230 */ /* 0x000fe20000004100 */
[----:B------:R-:W-:-:S02]  /*10d0*/  PRMT R8, R9, 0x7632, R8 ;  /* 0x0000763209087816 */ /* 0x000fc40000000008 */
[C---:B------:R-:W-:Y:S02]  /*10e0*/  PRMT R7, R4.reuse, 0x7610, R7 ;  /* 0x0000761004077816 */ /* 0x040fe40000000007 */
[----:B------:R-:W-:Y:S01]  /*10f0*/  PRMT R4, R4, 0x7632, R4 ;  /* 0x0000763204047816 */ /* 0x000fe20000000004 */
[----:B------:R-:W-:Y:S01]  /*1100*/  HADD2.F32 R21, -RZ, R8.H0_H0 ;  /* 0x20000008ff157230 */ /* 0x000fe20000004100 */
[----:B------:R-:W-:Y:S01]  /*1110*/  FSETP.NAN.FTZ.AND P1, PT, R19, R19, PT ;  /* 0x000000131300720b */ /* 0x000fe20003f38000 */
[----:B------:R-:W-:Y:S01]  /*1120*/  HADD2.F32 R23, -RZ, R7.H0_H0 ;  /* 0x20000007ff177230 */ /* 0x000fe20000004100 */
[----:B------:R-:W-:Y:S01]  /*1130*/  FSETP.NAN.FTZ.AND P0, PT, R17, R17, PT ;  /* 0x000000111100720b */ /* 0x000fe20003f18000 */
[----:B------:R-:W-:Y:S01]  /*1140*/  HADD2.F32 R25, -RZ, R4.H0_H0 ;  /* 0x20000004ff197230 */ /* 0x000fe20000004100 */
[----:B------:R-:W-:Y:S02]  /*1150*/  FSETP.NAN.FTZ.AND P2, PT, R21, R21, PT ;  /* 0x000000151500720b */ /* 0x000fe40003f58000 */
[----:B------:R-:W-:-:S02]  /*1160*/  @!P3 FMNMX.FTZ R15, R0, R15, PT ;  /* 0x0000000f000fb209 */ /* 0x000fc40003810000 */
[----:B------:R-:W-:Y:S02]  /*1170*/  FSETP.NAN.FTZ.AND P4, PT, R25, R25, PT ;  /* 0x000000191900720b */ /* 0x000fe40003f98000 */
[----:B------:R-:W-:Y:S01]  /*1180*/  @!P3 F2FP.F16.F32.PACK_AB R10, RZ, R15 ;  /* 0x0000000fff0ab23e */ /* 0x000fe200000000ff */
[----:B------:R-:W-:Y:S01]  /*1190*/  HADD2.F32 R15, -RZ, R5.H1_H1 ;  /* 0x30000005ff0f7230 */ /* 0x000fe20000004100 */
[----:B------:R-:W-:Y:S02]  /*11a0*/  FSETP.NAN.FTZ.AND P5, PT, R27, R27, PT ;  /* 0x0000001b1b00720b */ /* 0x000fe40003fb8000 */
[----:B------:R-:W-:Y:S02]  /*11b0*/  @!P3 PRMT R13, R10, 0x7610, R13 ;  /* 0x000076100a0db816 */ /* 0x000fe4000000000d */
[----:B------:R-:W-:Y:S02]  /*11c0*/  FSETP.NAN.FTZ.AND P6, PT, R15, R15, PT ;  /* 0x0000000f0f00720b */ /* 0x000fe40003fd8000 */
[----:B------:R-:W-:-:S02]  /*11d0*/  FSETP.NAN.FTZ.AND P3, PT, R23, R23, PT ;  /* 0x000000171700720b */ /* 0x000fc40003f78000 */
[C---:B------:R-:W-:Y:S02]  /*11e0*/  @!P1 FMNMX.FTZ R11, R0.reuse, R19, PT ;  /* 0x00000013000b9209 */ /* 0x040fe40003810000 */
[C---:B------:R-:W-:Y:S02]  /*11f0*/  @!P2 FMNMX.FTZ R12, R0.reuse, R21, PT ;  /* 0x00000015000ca209 */ /* 0x040fe40003810000 */
[----:B------:R-:W-:Y:S02]  /*1200*/  @!P1 F2FP.F16.F32.PACK_AB R11, RZ, R11 ;  /* 0x0000000bff0b923e */ /* 0x000fe400000000ff */
[----:B------:R-:W-:Y:S02]  /*1210*/  @!P2 F2FP.F16.F32.PACK_AB R12, RZ, R12 ;  /* 0x0000000cff0ca23e */ /* 0x000fe400000000ff */
[----:B------:R-:W-:Y:S02]  /*1220*/  @!P0 FMNMX.FTZ R10, R0, R17, PT ;  /* 0x00000011000a8209 */ /* 0x000fe40003810000 */
[----:B------:R-:W-:-:S02]  /*1230*/  @!P1 PRMT R9, R11, 0x7610, R9 ;  /* 0x000076100b099816 */ /* 0x000fc40000000009 */
[----:B------:R-:W-:Y:S02]  /*1240*/  @!P2 PRMT R8, R12, 0x7610, R8 ;  /* 0x000076100c08a816 */ /* 0x000fe40000000008 */
[----:B------:R-:W-:Y:S02]  /*1250*/  @!P0 F2FP.F16.F32.PACK_AB R10, RZ, R10 ;  /* 0x0000000aff0a823e */ /* 0x000fe400000000ff */
[C---:B------:R-:W-:Y:S02]  /*1260*/  @!P6 FMNMX.FTZ R15, R0.reuse, R15, PT ;  /* 0x0000000f000fe209 */ /* 0x040fe40003810000 */
[C---:B------:R-:W-:Y:S02]  /*1270*/  @!P3 FMNMX.FTZ R11, R0.reuse, R23, PT ;  /* 0x00000017000bb209 */ /* 0x040fe40003810000 */
[C---:B------:R-:W-:Y:S02]  /*1280*/  @!P4 FMNMX.FTZ R12, R0.reuse, R25, PT ;  /* 0x00000019000cc209 */ /* 0x040fe40003810000 */
[----:B------:R-:W-:-:S02]  /*1290*/  @!P5 FMNMX.FTZ R0, R0, R27, PT ;  /* 0x0000001b0000d209 */ /* 0x000fc40003810000 */
[----:B------:R-:W-:Y:S02]  /*12a0*/  @!P0 PRMT R6, R10, 0x7610, R6 ;  /* 0x000076100a068816 */ /* 0x000fe40000000006 */
[----:B------:R-:W-:Y:S02]  /*12b0*/  PRMT R10, R5, 0x7632, R10 ;  /* 0x00007632050a7816 */ /* 0x000fe4000000000a */
[----:B------:R-:W-:Y:S02]  /*12c0*/  @!P6 F2FP.F16.F32.PACK_AB R15, RZ, R15 ;  /* 0x0000000fff0fe23e */ /* 0x000fe400000000ff */
[----:B------:R-:W-:Y:S02]  /*12d0*/  @!P3 F2FP.F16.F32.PACK_AB R11, RZ, R11 ;  /* 0x0000000bff0bb23e */ /* 0x000fe400000000ff */
[----:B------:R-:W-:Y:S02]  /*12e0*/  @!P4 F2FP.F16.F32.PACK_AB R12, RZ, R12 ;  /* 0x0000000cff0cc23e */ /* 0x000fe400000000ff */
[----:B------:R-:W-:-:S02]  /*12f0*/  @!P5 F2FP.F16.F32.PACK_AB R0, RZ, R0 ;  /* 0x00000000ff00d23e */ /* 0x000fc400000000ff */
[----:B------:R-:W-:Y:S02]  /*1300*/  @!P6 PRMT R10, R15, 0x7610, R10 ;  /* 0x000076100f0ae816 */ /* 0x000fe4000000000a */
[----:B------:R-:W-:Y:S02]  /*1310*/  @!P3 PRMT R7, R11, 0x7610, R7 ;  /* 0x000076100b07b816 */ /* 0x000fe40000000007 */
[----:B------:R-:W-:Y:S02]  /*1320*/  @!P4 PRMT R4, R12, 0x7610, R4 ;  /* 0x000076100c04c816 */ /* 0x000fe40000000004 */
[----:B------:R-:W-:-:S07]  /*1330*/  @!P5 PRMT R5, R0, 0x7610, R5 ;  /* 0x000076100005d816 */ /* 0x000fce0000000005 */
.L_x_13792:
[----:B------:R-:W-:Y:S02]  /*1340*/  PRMT R12, R13, 0x5410, R6 ;  /* 0x000054100d0c7816 */ /* 0x000fe40000000006 */
[----:B------:R-:W-:Y:S02]  /*1350*/  PRMT R13, R9, 0x5410, R8 ;  /* 0x00005410090d7816 */ /* 0x000fe40000000008 */
[----:B------:R-:W-:Y:S02]  /*1360*/  PRMT R4, R7, 0x5410, R4 ;  /* 0x0000541007047816 */ /* 0x000fe40000000004 */
[----:B------:R-:W-:Y:S01]  /*1370*/  PRMT R5, R5, 0x5410, R10 ;  /* 0x0000541005057816 */ /* 0x000fe2000000000a */
[----:B------:R-:W-:Y:S04]  /*1380*/  STG.E.64 desc[UR4][R2.64], R12 ;  /* 0x0000000c02007986 */ /* 0x000fe8000c101b04 */
[----:B------:R-:W-:Y:S01]  /*1390*/  STG.E.64 desc[UR4][R2.64+0x400], R4 ;  /* 0x0004000402007986 */ /* 0x000fe2000c101b04 */
[----:B------:R-:W-:Y:S05]  /*13a0*/  EXIT ;  /* 0x000000000000794d */ /* 0x000fea0003800000 */
.L_x_13793:
        /* <DEDUP_REMOVED lines=13> */
.L_x_41801:


//--------------------- .text._ZN2at6native29vectorized_elementwise_kernelILi8ENS0_13AUnaryFunctorIN3c104HalfES4_S4_ZZZNS0_19minimum_kernel_cudaERNS_18TensorIteratorBaseEENKUlvE0_clEvENKUlvE1_clEvEUlS4_S4_E_EESt5arrayIPcLm2EEEEviT0_T1_ --------------------------
	.section	.text._ZN2at6native29vectorized_elementwise_kernelILi8ENS0_13AUnaryFunctorIN3c104HalfES4_S4_ZZZNS0_19minimum_kernel_cudaERNS_18TensorIteratorBaseEENKUlvE0_clEvENKUlvE1_clEvEUlS4_S4_E_EESt5arrayIPcLm2EEEEviT0_T1_,"ax",@progbits
	.align	128
        .global         _ZN2at6native29vectorized_elementwise_kernelILi8ENS0_13AUnaryFunctorIN3c104HalfES4_S4_ZZZNS0_19minimum_kernel_cudaERNS_18TensorIteratorBaseEENKUlvE0_clEvENKUlvE1_clEvEUlS4_S4_E_EESt5arrayIPcLm2EEEEviT0_T1_
        .type           _ZN2at6native29vectorized_elementwise_kernelILi8ENS0_13AUnaryFunctorIN3c104HalfES4_S4_ZZZNS0_19minimum_kernel_cudaERNS_18TensorIteratorBaseEENKUlvE0_clEvENKUlvE1_clEvEUlS4_S4_E_EESt5arrayIPcLm2EEEEviT0_T1_,@function
        .size           _ZN2at6native29vectorized_elementwise_kernelILi8ENS0_13AUnaryFunctorIN3c104HalfES4_S4_ZZZNS0_19minimum_kernel_cudaERNS_18TensorIteratorBaseEENKUlvE0_clEvENKUlvE1_clEvEUlS4_S4_E_EESt5arrayIPcLm2EEEEviT0_T1_,(.L_x_41802 - _ZN2at6native29vectorized_elementwise_kernelILi8ENS0_13AUnaryFunctorIN3c104HalfES4_S4_ZZZNS0_19minimum_kernel_cudaERNS_18TensorIteratorBaseEENKUlvE0_clEvENKUlvE1_clEvEUlS4_S4_E_EESt5arrayIPcLm2EEEEviT0_T1_)
        .other          _ZN2at6native29vectorized_elementwise_kernelILi8ENS0_13AUnaryFunctorIN3c104HalfES4_S4_ZZZNS0_19minimum_kernel_cudaERNS_18TensorIteratorBaseEENKUlvE0_clEvENKUlvE1_clEvEUlS4_S4_E_EESt5arrayIPcLm2EEEEviT0_T1_,@"STO_CUDA_ENTRY STV_DEFAULT"
_ZN2at6native29vectorized_elementwise_kernelILi8ENS0_13AUnaryFunctorIN3c104HalfES4_S4_ZZZNS0_19minimum_kernel_cudaERNS_18TensorIteratorBaseEENKUlvE0_clEvENKUlvE1_clEvEUlS4_S4_E_EESt5arrayIPcLm2EEEEviT0_T1_:
.text._ZN2at6native29vectorized_elementwise_kernelILi8ENS0_13AUnaryFunctorIN3c104HalfES4_S4_ZZZNS0_19minimum_kernel_cudaERNS_18TensorIteratorBaseEENKUlvE0_clEvENKUlvE1_clEvEUlS4_S4_E_EESt5arrayIPcLm2EEEEviT0_T1_:
        /* <DEDUP_REMOVED lines=90> */
.L_x_13796:
[----:B------:R-:W-:Y:S05]  /*05a0*/  BSYNC.RECONVERGENT B0 ;  /* 0x0000000000007941 */ /* 0x000fea0003800200 */
.L_x_13795:
        /* <DEDUP_REMOVED lines=15> */
.L_x_13798:
[----:B------:R-:W-:Y:S05]  /*06a0*/  BSYNC.RECONVERGENT B0 ;  /* 0x0000000000007941 */ /* 0x000fea0003800200 */
.L_x_13797:
        /* <DEDUP_REMOVED lines=15> */
.L_x_13800:
[----:B------:R-:W-:Y:S05]  /*07a0*/  BSYNC.RECONVERGENT B0 ;  /* 0x0000000000007941 */ /* 0x000fea0003800200 */
.L_x_13799:
        /* <DEDUP_REMOVED lines=12> */
.L_x_13802:
[----:B------:R-:W-:Y:S05]  /*0870*/  BSYNC.RECONVERGENT B0 ;  /* 0x0000000000007941 */ /* 0x000fea0003800200 */
.L_x_13801:
        /* <DEDUP_REMOVED lines=12> */
.L_x_13804:
[----:B------:R-:W-:Y:S05]  /*0940*/  BSYNC.RECONVERGENT B0 ;  /* 0x0000000000007941 */ /* 0x000fea0003800200 */
.L_x_13803:
        /* <DEDUP_REMOVED lines=12> */
.L_x_13806:
[----:B------:R-:W-:Y:S05]  /*0a10*/  BSYNC.RECONVERGENT B0 ;  /* 0x0000000000007941 */ /* 0x000fea0003800200 */
.L_x_13805:
        /* <DEDUP_REMOVED lines=12> */
.L_x_13808:
[----:B------:R-:W-:Y:S05]  /*0ae0*/  BSYNC.RECONVERGENT B0 ;  /* 0x0000000000007941 */ /* 0x000fea0003800200 */
.L_x_13807:
        /* <DEDUP_REMOVED lines=11> */
.L_x_13810:
[----:B------:R-:W-:Y:S05]  /*0ba0*/  BSYNC.RECONVERGENT B0 ;  /* 0x0000000000007941 */ /* 0x000fea0003800200 */
.L_x_13809:
        /* <DEDUP_REMOVED lines=18> */
.L_x_13813:
[----:B------:R-:W-:-:S13]  /*0cd0*/  ISETP.GE.U32.AND P0, PT, R8, R9, PT ;  /* 0x000000090800720c */ /* 0x000fda0003f06070 */
[----:B------:R-:W-:Y:S05]  /*0ce0*/  @P0 BRA `(.L_x_13815) ;  /* 0x0000000000300947 */ /* 0x000fea0003800000 */
[----:B0-----:R-:W0:Y:S01]  /*0cf0*/  LDC.64 R2, c[0x0][0x388] ;  /* 0x0000e200ff027b82 */ /* 0x001e220000000a00 */
[----:B-----5:R-:W-:Y:S02]  /*0d00*/  IMAD.IADD R7, R11, 0x1, R8 ;  /* 0x000000010b077824 */ /* 0x020fe400078e0208 */
[----:B------:R-:W-:Y:S02]  /*0d10*/  VIADD R8, R8, 0x80 ;  /* 0x0000008008087836 */ /* 0x000fe40000000000 */
[----:B0-----:R-:W-:-:S05]  /*0d20*/  IMAD.WIDE.U32 R2, R7, 0x2, R2 ;  /* 0x0000000207027825 */ /* 0x001fca00078e0002 */
[----:B------:R1:W-:Y:S02]  /*0d30*/  STG.E.U16 desc[UR4][R2.64], R4 ;  /* 0x0000000402007986 */ /* 0x0003e4000c101504 */
.L_x_13814:
[----:B------:R-:W-:-:S13]  /*0d40*/  ISETP.GE.U32.AND P0, PT, R8, R9, PT ;  /* 0x000000090800720c */ /* 0x000fda0003f06070 */
[----:B------:R-:W-:Y:S05]  /*0d50*/  @P0 BRA `(.L_x_13816) ;  /* 0x0000000000340947 */ /* 0x000fea0003800000 */
[----:B01----:R-:W0:Y:S01]  /*0d60*/  LDC.64 R2, c[0x0][0x388] ;  /* 0x0000e200ff027b82 */ /* 0x003e220000000a00 */
[----:B------:R-:W-:Y:S02]  /*0d70*/  IMAD.IADD R7, R11, 0x1, R8 ;  /* 0x000000010b077824 */ /* 0x000fe400078e0208 */
[----:B------:R-:W-:Y:S02]  /*0d80*/  VIADD R8, R8, 0x80 ;  /* 0x0000008008087836 */ /* 0x000fe40000000000 */
[----:B0-----:R-:W-:-:S05]  /*0d90*/  IMAD.WIDE.U32 R2, R7, 0x2, R2 ;  /* 0x0000000207027825 */ /* 0x001fca00078e0002 */
[----:B------:R1:W-:Y:S02]  /*0da0*/  STG.E.U16 desc[UR4][R2.64], R5 ;  /* 0x0000000502007986 */ /* 0x0003e4000c101504 */
.L_x_13815:
        /* <DEDUP_REMOVED lines=8> */
.L_x_13816:
[----:B------:R-:W-:Y:S05]  /*0e30*/  BSYNC.RELIABLE B1 ;  /* 0x0000000000017941 */ /* 0x000fea0003800100 */
.L_x_13812:
[----:B------:R-:W-:-:S13]  /*0e40*/  ISETP.GE.U32.AND P0, PT, R8, R9, PT ;  /* 0x000000090800720c */ /* 0x000fda0003f06070 */
[----:B012---:R-:W0:Y:S01]  /*0e50*/  @!P0 LDC.64 R2, c[0x0][0x388] ;  /* 0x0000e200ff028b82 */ /* 0x007e220000000a00 */
[----:B------:R-:W-:Y:S02]  /*0e60*/  @!P0 IMAD.IADD R5, R11, 0x1, R8 ;  /* 0x000000010b058824 */ /* 0x000fe400078e0208 */
[----:B------:R-:W-:Y:S02]  /*0e70*/  @!P0 VIADD R8, R8, 0x80 ;  /* 0x0000008008088836 */ /* 0x000fe40000000000 */
[----:B0-----:R-:W-:-:S05]  /*0e80*/  @!P0 IMAD.WIDE.U32 R2, R5, 0x2, R2 ;  /* 0x0000000205028825 */ /* 0x001fca00078e0002 */
[----:B------:R2:W-:Y:S02]  /*0e90*/  @!P0 STG.E.U16 desc[UR4][R2.64], R6 ;  /* 0x0000000602008986 */ /* 0x0005e4000c101504 */
.L_x_13817:
[----:B------:R-:W-:Y:S05]  /*0ea0*/  BSYNC.RECONVERGENT B0 ;  /* 0x0000000000007941 */ /* 0x000fea0003800200 */
.L_x_13811:
        /* <DEDUP_REMOVED lines=8> */
.L_x_13794:
        /* <DEDUP_REMOVED lines=16> */
[----:B------:R-:W-:-:S06]  /*1030*/  IMAD.WIDE.U32 R6, R15, 0x10, R4 ;  /* 0x000000100f067825 */ /* 0x000fcc00078e0004 */
[----:B------:R-:W2:Y:S02]  /*1040*/  LDG.E.128 R4, desc[UR4][R6.64] ;  /* 0x0000000406047981 */ /* 0x000ea4000c1e1d00 */
[----:B--2---:R-:W-:Y:S01]  /*1050*/  HADD2.F32 R9, -RZ, R4.H0_H0 ;  /* 0x20000004ff097230 */ /* 0x004fe20000004100 */
[----:B------:R-:W-:Y:S01]  /*1060*/  PRMT R8, R4, 0x7632, R8 ;  /* 0x0000763204087816 */ /* 0x000fe20000000008 */
[--C-:B------:R-:W-:Y:S01]  /*1070*/  HADD2.F32 R11, -RZ, R7.reuse.H1_H1 ;  /* 0x30000007ff0b7230 */ /* 0x100fe20000004100 */
[C---:B------:R-:W-:Y:S01]  /*1080*/  PRMT R13, R6.reuse, 0x7610, R13 ;  /* 0x00007610060d7816 */ /* 0x040fe2000000000d */
[----:B------:R-:W-:Y:S01]  /*1090*/  HADD2.F32 R25, -RZ, R7.H0_H0 ;  /* 0x20000007ff197230 */ /* 0x000fe20000004100 */
[----:B------:R-:W-:Y:S01]  /*10a0*/  FSETP.NAN.FTZ.AND P3, PT, R9, R9, PT ;  /* 0x000000090900720b */ /* 0x000fe20003f78000 */
[----:B------:R-:W-:Y:S01]  /*10b0*/  HADD2.F32 R15, -RZ, R8.H0_H0 ;  /* 0x20000008ff0f7230 */ /* 0x000fe20000004100 */
[----:B------:R-:W-:Y:S01]  /*10c0*/  PRMT R6, R6, 0x7632, R6 ;  /* 0x0000763206067816 */ /* 0x000fe20000000006 */
[----:B------:R-:W-:Y:S01]  /*10d0*/  HADD2.F32 R21, -RZ, R13.H0_H0 ;  /* 0x2000000dff157230 */ /* 0x000fe20000004100 */
[----:B------:R-:W-:-:S02]  /*10e0*/  FSETP.NAN.FTZ.AND P2, PT, R11, R11, PT ;  /* 0x0000000b0b00720b */ /* 0x000fc40003f58000 */
[----:B------:R-:W-:Y:S01]  /*10f0*/  FSETP.NAN.FTZ.AND P1, PT, R15, R15, PT ;  /* 0x0000000f0f00720b */ /* 0x000fe20003f38000 */
[----:B------:R-:W-:Y:S01]  /*1100*/  HADD2.F32 R23, -RZ, R6.H0_H0 ;  /* 0x20000006ff177230 */ /* 0x000fe20000004100 */
[----:B------:R-:W-:Y:S02]  /*1110*/  FSETP.NAN.FTZ.AND P4, PT, R21, R21, PT ;  /* 0x000000151500720b */ /* 0x000fe40003f98000 */
[----:B------:R-:W-:Y:S02]  /*1120*/  FSETP.NAN.FTZ.AND P6, PT, R25, R25, PT ;  /* 0x000000191900720b */ /* 0x000fe40003fd8000 */
[----:B------:R-:W-:Y:S02]  /*1130*/  FSETP.NAN.FTZ.AND P5, PT, R23, R23, PT ;  /* 0x000000171700720b */ /* 0x000fe40003fb8000 */
[----:B------:R-:W-:Y:S02]  /*1140*/  @!P3 FMNMX.FTZ R10, R0, R9, PT ;  /* 0x00000009000ab209 */ /* 0x000fe40003810000 */
[----:B------:R-:W-:-:S02]  /*1150*/  PRMT R9, R4, 0x7610, R9 ;  /* 0x0000761004097816 */ /* 0x000fc40000000009 */
[C---:B------:R-:W-:Y:S02]  /*1160*/  PRMT R4, R5.reuse, 0x7610, R4 ;  /* 0x0000761005047816 */ /* 0x040fe40000000004 */
[----:B------:R-:W-:Y:S02]  /*1170*/  PRMT R5, R5, 0x7632, R5 ;  /* 0x0000763205057816 */ /* 0x000fe40000000005 */
[----:B------:R-:W-:Y:S01]  /*1180*/  @!P3 F2FP.F16.F32.PACK_AB R10, RZ, R10 ;  /* 0x0000000aff0ab23e */ /* 0x000fe200000000ff */
[----:B------:R-:W-:Y:S01]  /*1190*/  HADD2.F32 R17, -RZ, R4.H0_H0 ;  /* 0x20000004ff117230 */ /* 0x000fe20000004100 */
[----:B------:R-:W-:Y:S01]  /*11a0*/  @!P2 FMNMX.FTZ R14, R0, R11, PT ;  /* 0x0000000b000ea209 */ /* 0x000fe20003810000 */
[----:B------:R-:W-:Y:S01]  /*11b0*/  HADD2.F32 R19, -RZ, R5.H0_H0 ;  /* 0x20000005ff137230 */ /* 0x000fe20000004100 */
[----:B------:R-:W-:Y:S02]  /*11c0*/  @!P3 PRMT R9, R10, 0x7610, R9 ;  /* 0x000076100a09b816 */ /* 0x000fe40000000009 */
[----:B------:R-:W-:-:S02]  /*11d0*/  FSETP.NAN.FTZ.AND P0, PT, R17, R17, PT ;  /* 0x000000111100720b */ /* 0x000fc40003f18000 */
[----:B------:R-:W-:Y:S02]  /*11e0*/  FSETP.NAN.FTZ.AND P3, PT, R19, R19, PT ;  /* 0x000000131300720b */ /* 0x000fe40003f78000 */
[----:B------:R-:W-:Y:S02]  /*11f0*/  @!P1 FMNMX.FTZ R11, R0, R15, PT ;  /* 0x0000000f000b9209 */ /* 0x000fe40003810000 */
[----:B------:R-:W-:Y:S02]  /*1200*/  PRMT R10, R7, 0x7632, R10 ;  /* 0x00007632070a7816 */ /* 0x000fe4000000000a */
[----:B------:R-:W-:-:S04]  /*1210*/  @!P1 F2FP.F16.F32.PACK_AB R15, RZ, R11 ;  /* 0x0000000bff0f923e */ /* 0x000fc800000000ff */
[----:B------:R-:W-:Y:S02]  /*1220*/  @!P1 PRMT R8, R15, 0x7610, R8 ;  /* 0x000076100f089816 */ /* 0x000fe40000000008 */
[C---:B------:R-:W-:Y:S02]  /*1230*/  @!P0 FMNMX.FTZ R12, R0.reuse, R17, PT ;  /* 0x00000011000c8209 */ /* 0x040fe40003810000 */
[----:B------:R-:W-:Y:S02]  /*1240*/  @!P2 F2FP.F16.F32.PACK_AB R17, RZ, R14 ;  /* 0x0000000eff11a23e */ /* 0x000fe400000000ff */
[----:B------:R-:W-:Y:S02]  /*1250*/  @!P0 F2FP.F16.F32.PACK_AB R16, RZ, R12 ;  /* 0x0000000cff10823e */ /* 0x000fe400000000ff */
[C---:B------:R-:W-:Y:S02]  /*1260*/  @!P3 FMNMX.FTZ R11, R0.reuse, R19, PT ;  /* 0x00000013000bb209 */ /* 0x040fe40003810000 */
[----:B------:R-:W-:-:S02]  /*1270*/  @!P4 FMNMX.FTZ R12, R0, R21, PT ;  /* 0x00000015000cc209 */ /* 0x000fc40003810000 */
[C---:B------:R-:W-:Y:S02]  /*1280*/  @!P5 FMNMX.FTZ R14, R0.reuse, R23, PT ;  /* 0x00000017000ed209 */ /* 0x040fe40003810000 */
[----:B------:R-:W-:Y:S02]  /*1290*/  @!P6 FMNMX.FTZ R0, R0, R25, PT ;  /* 0x000000190000e209 */ /* 0x000fe40003810000 */
[----:B------:R-:W-:Y:S02]  /*12a0*/  @!P3 F2FP.F16.F32.PACK_AB R11, RZ, R11 ;  /* 0x0000000bff0bb23e */ /* 0x000fe400000000ff */
[----:B------:R-:W-:Y:S02]  /*12b0*/  @!P4 F2FP.F16.F32.PACK_AB R12, RZ, R12 ;  /* 0x0000000cff0cc23e */ /* 0x000fe400000000ff */
[----:B------:R-:W-:Y:S02]  /*12c0*/  @!P5 F2FP.F16.F32.PACK_AB R14, RZ, R14 ;  /* 0x0000000eff0ed23e */ /* 0x000fe400000000ff */
[----:B------:R-:W-:-:S02]  /*12d0*/  @!P6 F2FP.F16.F32.PACK_AB R0, RZ, R0 ;  /* 0x00000000ff00e23e */ /* 0x000fc400000000ff */
[----:B------:R-:W-:Y:S02]  /*12e0*/  @!P2 PRMT R10, R17, 0x7610, R10 ;  /* 0x00007610110aa816 */ /* 0x000fe4000000000a */
[----:B------:R-:W-:Y:S02]  /*12f0*/  @!P0 PRMT R4, R16, 0x7610, R4 ;  /* 0x0000761010048816 */ /* 0x000fe40000000004 */
[----:B------:R-:W-:Y:S02]  /*1300*/  @!P3 PRMT R5, R11, 0x7610, R5 ;  /* 0x000076100b05b816 */ /* 0x000fe40000000005 */
[----:B------:R-:W-:Y:S02]  /*1310*/  @!P4 PRMT R13, R12, 0x7610, R13 ;  /* 0x000076100c0dc816 */ /* 0x000fe4000000000d */
[----:B------:R-:W-:Y:S02]  /*1320*/  @!P5 PRMT R6, R14, 0x7610, R6 ;  /* 0x000076100e06d816 */ /* 0x000fe40000000006 */
[----:B------:R-:W-:-:S07]  /*1330*/  @!P6 PRMT R7, R0, 0x7610, R7 ;  /* 0x000076100007e816 */ /* 0x000fce0000000007 */
.L_x_13818:
[----:B------:R-:W-:Y:S02]  /*1340*/  PRMT R5, R4, 0x5410, R5 ;  /* 0x0000541004057816 */ /* 0x000fe40000000005 */
[----:B------:R-:W-:Y:S02]  /*1350*/  PRMT R7, R7, 0x5410, R10 ;  /* 0x0000541007077816 */ /* 0x000fe4000000000a */
[----:B------:R-:W-:Y:S02]  /*1360*/  PRMT R6, R13, 0x5410, R6 ;  /* 0x000054100d067816 */ /* 0x000fe40000000006 */
[----:B------:R-:W-:-:S05]  /*1370*/  PRMT R4, R9, 0x5410, R8 ;  /* 0x0000541009047816 */ /* 0x000fca0000000008 */
[----:B------:R-:W-:Y:S01]  /*1380*/  STG.E.128 desc[UR4][R2.64], R4 ;  /* 0x0000000402007986 */ /* 0x000fe2000c101d04 */
[----:B------:R-:W-:Y:S05]  /*1390*/  EXIT ;  /* 0x000000000000794d */ /* 0x000fea0003800000 */
.L_x_13819:
        /* <DEDUP_REMOVED lines=14> */
.L_x_41802:


//--------------------- .text._ZN2at6native18elementwise_kernelILi128ELi4EZNS0_15gpu_kernel_implINS0_13BinaryFunctorIN3c104HalfES5_S5_ZZZNS0_19minimum_kernel_cudaERNS_18TensorIteratorBaseEENKUlvE0_clEvENKUlvE1_clEvEUlS5_S5_E_EEEEvS7_RKT_EUliE_EEviT1_ --------------------------
	.section	.text._ZN2at6native18elementwise_kernelILi128ELi4EZNS0_15gpu_kernel_implINS0_13BinaryFunctorIN3c104HalfES5_S5_ZZZNS0_19minimum_kernel_cudaERNS_18TensorIteratorBaseEENKUlvE0_clEvENKUlvE1_clEvEUlS5_S5_E_EEEEvS7_RKT_EUliE_EEviT1_,"ax",@progbits
	.align	128
        .global         _ZN2at6native18elementwise_kernelILi128ELi4EZNS0_15gpu_kernel_implINS0_13BinaryFunctorIN3c104HalfES5_S5_ZZZNS0_19minimum_kernel_cudaERNS_18TensorIteratorBaseEENKUlvE0_clEvENKUlvE1_clEvEUlS5_S5_E_EEEEvS7_RKT_EUliE_EEviT1_
        .type           _ZN2at6native18elementwise_kernelILi128ELi4EZNS0_15gpu_kernel_implINS0_13BinaryFunctorIN3c104HalfES5_S5_ZZZNS0_19minimum_kernel_cudaERNS_18TensorIteratorBaseEENKUlvE0_clEvENKUlvE1_clEvEUlS5_S5_E_EEEEvS7_RKT_EUliE_EEviT1_,@function
        .size           _ZN2at6native18elementwise_kernelILi128ELi4EZNS0_15gpu_kernel_implINS0_13BinaryFunctorIN3c104HalfES5_S5_ZZZNS0_19minimum_kernel_cudaERNS_18TensorIteratorBaseEENKUlvE0_clEvENKUlvE1_clEvEUlS5_S5_E_EEEEvS7_RKT_EUliE_EEviT1_,(.L_x_41803 - _ZN2at6native18elementwise_kernelILi128ELi4EZNS0_15gpu_kernel_implINS0_13BinaryFunctorIN3c104HalfES5_S5_ZZZNS0_19minimum_kernel_cudaERNS_18TensorIteratorBaseEENKUlvE0_clEvENKUlvE1_clEvEUlS5_S5_E_EEEEvS7_RKT_EUliE_EEviT1_)
        .other          _ZN2at6native18elementwise_kernelILi128ELi4EZNS0_15gpu_kernel_implINS0_13BinaryFunctorIN3c104HalfES5_S5_ZZZNS0_19minimum_kernel_cudaERNS_18TensorIteratorBaseEENKUlvE0_clEvENKUlvE1_clEvEUlS5_S5_E_EEEEvS7_RKT_EUliE_EEviT1_,@"STO_CUDA_ENTRY STV_DEFAULT"
_ZN2at6native18elementwise_kernelILi128ELi4EZNS0_15gpu_kernel_implINS0_13BinaryFunctorIN3c104HalfES5_S5_ZZZNS0_19minimum_kernel_cudaERNS_18TensorIteratorBaseEENKUlvE0_clEvENKUlvE1_clEvEUlS5_S5_E_EEEEvS7_RKT_EUliE_EEviT1_:
.text._ZN2at6native18elementwise_kernelILi128ELi4EZNS0_15gpu_kernel_implINS0_13BinaryFunctorIN3c104HalfES5_S5_ZZZNS0_19minimum_kernel_cudaERNS_18TensorIteratorBaseEENKUlvE0_clEvENKUlvE1_clEvEUlS5_S5_E_EEEEvS7_RKT_EUliE_EEviT1_:
        /* <DEDUP_REMOVED lines=371> */
.L_x_13822:
        /* <DEDUP_REMOVED lines=19> */
.L_x_13826:
[----:B------:R-:W2:Y:S02]  /*1860*/  LDG.E.U8 R2, desc[UR36][R2.64] ;  /* 0x0000002402027981 */ /* 0x000ea4000c1e1100 */
[----:B--2---:R-:W-:-:S04]  /*1870*/  I2FP.F32.U32 R0, R2 ;  /* 0x0000000200007245 */ /* 0x004fc80000201000 */
[----:B------:R-:W-:-:S04]  /*1880*/  F2FP.F16.F32.PACK_AB R0, RZ, R0 ;  /* 0x00000000ff00723e */ /* 0x000fc800000000ff */
[----:B------:R-:W-:Y:S01]  /*1890*/  PRMT R19, R0, 0x7610, R19 ;  /* 0x0000761000137816 */ /* 0x000fe20000000013 */
[----:B------:R-:W-:Y:S06]  /*18a0*/  BRA `(.L_x_13828) ;  /* 0x0000000c00b47947 */ /* 0x000fec0003800000 */
.L_x_13825:
        /* <DEDUP_REMOVED lines=11> */
.L_x_13830:
[----:B------:R-:W2:Y:S02]  /*1960*/  LDG.E R2, desc[UR36][R2.64] ;  /* 0x0000002402027981 */ /* 0x000ea4000c1e1900 */
[----:B--2---:R-:W-:-:S04]  /*1970*/  I2FP.F32.S32 R0, R2 ;  /* 0x0000000200007245 */ /* 0x004fc80000201400 */
[----:B------:R-:W-:-:S04]  /*1980*/  F2FP.F16.F32.PACK_AB R0, RZ, R0 ;  /* 0x00000000ff00723e */ /* 0x000fc800000000ff */
[----:B------:R-:W-:Y:S01]  /*1990*/  PRMT R19, R0, 0x7610, R19 ;  /* 0x0000761000137816 */ /* 0x000fe20000000013 */
[----:B------:R-:W-:Y:S06]  /*19a0*/  BRA `(.L_x_13828) ;  /* 0x0000000c00747947 */ /* 0x000fec0003800000 */
.L_x_13829:
[----:B------:R-:W2:Y:S02]  /*19b0*/  LDG.E.U16 R2, desc[UR36][R2.64] ;  /* 0x0000002402027981 */ /* 0x000ea4000c1e1500 */
[----:B--2---:R-:W0:Y:S02]  /*19c0*/  I2F.S16 R0, R2 ;  /* 0x0000000200007306 */ /* 0x004e240000101400 */
[----:B0-----:R-:W-:-:S04]  /*19d0*/  F2FP.F16.F32.PACK_AB R0, RZ, R0 ;  /* 0x00000000ff00723e */ /* 0x001fc800000000ff */
[----:B------:R-:W-:Y:S01]  /*19e0*/  PRMT R19, R0, 0x7610, R19 ;  /* 0x0000761000137816 */ /* 0x000fe20000000013 */
[----:B------:R-:W-:Y:S06]  /*19f0*/  BRA `(.L_x_13828) ;  /* 0x0000000c00607947 */ /* 0x000fec0003800000 */
.L_x_13824:
        /* <DEDUP_REMOVED lines=9> */
.L_x_13832:
[----:B------:R0:W5:Y:S01]  /*1a90*/  LDG.E.U16 R19, desc[UR36][R2.64] ;  /* 0x0000002402137981 */ /* 0x000162000c1e1500 */
[----:B------:R-:W-:Y:S05]  /*1aa0*/  BRA `(.L_x_13828) ;  /* 0x0000000c00347947 */ /* 0x000fea0003800000 */
.L_x_13831:
        /* <DEDUP_REMOVED lines=9> */
.L_x_13834:
[----:B------:R1:W5:Y:S01]  /*1b40*/  LDG.E.U16 R19, desc[UR36][R2.64] ;  /* 0x0000002402137981 */ /* 0x000362000c1e1500 */
[----:B------:R-:W-:Y:S05]  /*1b50*/  BRA `(.L_x_13828) ;  /* 0x0000000c00087947 */ /* 0x000fea0003800000 */
.L_x_13833:
        /* <DEDUP_REMOVED lines=9> */
.L_x_13823:
        /* <DEDUP_REMOVED lines=14> */
.L_x_13837:
        /* <DEDUP_REMOVED lines=9> */
.L_x_13836:
        /* <DEDUP_REMOVED lines=27> */
.L_x_13839:
        /* <DEDUP_REMOVED lines=14> */
.L_x_13838:
[----:B------:R-:W2:Y:S02]  /*1ff0*/  LDG.E.U16 R0, desc[UR36][R2.64] ;  /* 0x0000002402007981 */ /* 0x000ea4000c1e1500 */
[----:B--2---:R-:W-:-:S05]  /*2000*/  IMAD.U32 R0, R0, 0x10000, RZ ;  /* 0x0001000000007824 */ /* 0x004fca00078e00ff */
[----:B------:R-:W-:-:S04]  /*2010*/  F2FP.F16.F32.PACK_AB R0, RZ, R0 ;  /* 0x00000000ff00723e */ /* 0x000fc800000000ff */
[----:B------:R-:W-:Y:S01]  /*2020*/  PRMT R19, R0, 0x7610, R19 ;  /* 0x0000761000137816 */ /* 0x000fe20000000013 */
[----:B------:R-:W-:Y:S06]  /*2030*/  BRA `(.L_x_13828) ;  /* 0x0000000400d07947 */ /* 0x000fec0003800000 */
.L_x_13835:
        /* <DEDUP_REMOVED lines=13> */
.L_x_13842:
        /* <DEDUP_REMOVED lines=21> */
.L_x_13846:
[----:B------:R-:W-:Y:S05]  /*2260*/  BSYNC.RECONVERGENT B1 ;  /* 0x0000000000017941 */ /* 0x000fea0003800200 */
.L_x_13845:
[----:B------:R-:W-:Y:S01]  /*2270*/  IMAD.SHL.U32 R0, R0, 0x100000, RZ ;  /* 0x0010000000007824 */ /* 0x000fe200078e00ff */
[----:B------:R-:W-:-:S04]  /*2280*/  LEA R2, R2, 0x3b800000, 0x17 ;  /* 0x3b80000002027811 */ /* 0x000fc800078eb8ff */
[----:B------:R-:W-:-:S07]  /*2290*/  LOP3.LUT R0, R2, R0, R7, 0xfe, !PT ;  /* 0x0000000002007212 */ /* 0x000fce00078efe07 */
.L_x_13844:
[----:B------:R-:W-:Y:S05]  /*22a0*/  BSYNC.RECONVERGENT B0 ;  /* 0x0000000000007941 */ /* 0x000fea0003800200 */
.L_x_13843:
[----:B------:R-:W-:-:S04]  /*22b0*/  F2FP.F16.F32.PACK_AB R0, RZ, R0 ;  /* 0x00000000ff00723e */ /* 0x000fc800000000ff */
[----:B------:R-:W-:Y:S01]  /*22c0*/  PRMT R19, R0, 0x7610, R19 ;  /* 0x0000761000137816 */ /* 0x000fe20000000013 */
[----:B------:R-:W-:Y:S06]  /*22d0*/  BRA `(.L_x_13828) ;  /* 0x0000000400287947 */ /* 0x000fec0003800000 */
.L_x_13841:
        /* <DEDUP_REMOVED lines=21> */
.L_x_13850:
[----:B------:R-:W-:Y:S05]  /*2430*/  BSYNC.RECONVERGENT B1 ;  /* 0x0000000000017941 */ /* 0x000fea0003800200 */
.L_x_13849:
[----:B------:R-:W-:Y:S01]  /*2440*/  IMAD.SHL.U32 R0, R0, 0x200000, RZ ;  /* 0x0020000000007824 */ /* 0x000fe200078e00ff */
[----:B------:R-:W-:-:S04]  /*2450*/  LEA R2, R2, 0x37800000, 0x17 ;  /* 0x3780000002027811 */ /* 0x000fc800078eb8ff */
[----:B------:R-:W-:-:S07]  /*2460*/  LOP3.LUT R0, R2, R0, R7, 0xfe, !PT ;  /* 0x0000000002007212 */ /* 0x000fce00078efe07 */
.L_x_13848:
[----:B------:R-:W-:Y:S05]  /*2470*/  BSYNC.RECONVERGENT B0 ;  /* 0x0000000000007941 */ /* 0x000fea0003800200 */
.L_x_13847:
[----:B------:R-:W-:-:S04]  /*2480*/  F2FP.F16.F32.PACK_AB R0, RZ, R0 ;  /* 0x00000000ff00723e */ /* 0x000fc800000000ff */
[----:B------:R-:W-:Y:S01]  /*2490*/  PRMT R19, R0, 0x7610, R19 ;  /* 0x0000761000137816 */ /* 0x000fe20000000013 */
[----:B------:R-:W-:Y:S06]  /*24a0*/  BRA `(.L_x_13828) ;  /* 0x0000000000b47947 */ /* 0x000fec0003800000 */
.L_x_13840:
[----:B------:R-:W-:-:S09]  /*24b0*/  UISETP.NE.AND UP0, UPT, UR4, 0x1c, UPT ;  /* 0x0000001c0400788c */ /* 0x000fd2000bf05270 */
[----:B------:R-:W-:Y:S05]  /*24c0*/  BRA.U !UP0, `(.L_x_13851) ;  /* 0x00000001089c7547 */ /* 0x000fea000b800000 */
[----:B------:R-:W-:-:S09]  /*24d0*/  UISETP.NE.AND UP0, UPT, UR4, 0x1d, UPT ;  /* 0x0000001d0400788c */ /* 0x000fd2000bf05270 */
[----:B------:R-:W-:Y:S05]  /*24e0*/  BRA.U !UP0, `(.L_x_13852) ;  /* 0x0000000108807547 */ /* 0x000fea000b800000 */
[----:B------:R-:W-:-:S09]  /*24f0*/  UISETP.NE.AND UP0, UPT, UR4, 0x2c, UPT ;  /* 0x0000002c0400788c */ /* 0x000fd2000bf05270 */
[----:B------:R-:W-:Y:S05]  /*2500*/  BRA.U !UP0, `(.L_x_13853) ;  /* 0x0000000108487547 */ /* 0x000fea000b800000 */
.L_x_13827:
        /* <DEDUP_REMOVED lines=16> */
.L_x_13854:
[----:B------:R-:W-:Y:S01]  /*2610*/  PRMT R19, RZ, 0x7610, R19 ;  /* 0x00007610ff137816 */ /* 0x000fe20000000013 */
[----:B------:R-:W-:Y:S06]  /*2620*/  BRA `(.L_x_13828) ;  /* 0x0000000000547947 */ /* 0x000fec0003800000 */
.L_x_13853:
        /* <DEDUP_REMOVED lines=8> */
.L_x_13856:
[----:B------:R-:W-:Y:S05]  /*26b0*/  BSYNC.RECONVERGENT B0 ;  /* 0x0000000000007941 */ /* 0x000fea0003800200 */
.L_x_13855:
[----:B------:R-:W-:-:S04]  /*26c0*/  F2FP.F16.F32.PACK_AB R0, RZ, R0 ;  /* 0x00000000ff00723e */ /* 0x000fc800000000ff */
[----:B------:R-:W-:Y:S01]  /*26d0*/  PRMT R19, R0, 0x7610, R19 ;  /* 0x0000761000137816 */ /* 0x000fe20000000013 */
[----:B------:R-:W-:Y:S06]  /*26e0*/  BRA `(.L_x_13828) ;  /* 0x0000000000247947 */ /* 0x000fec0003800000 */
.L_x_13852:
[----:B------:R-:W2:Y:S02]  /*26f0*/  LDG.E.64 R2, desc[UR36][R2.64] ;  /* 0x0000002402027981 */ /* 0x000ea4000c1e1b00 */
[----:B--2---:R-:W0:Y:S02]  /*2700*/  I2F.U64 R0, R2 ;  /* 0x0000000200007312 */ /* 0x004e240000301000 */
[----:B0-----:R-:W-:-:S04]  /*2710*/  F2FP.F16.F32.PACK_AB R0, RZ, R0 ;  /* 0x00000000ff00723e */ /* 0x001fc800000000ff */
[----:B------:R-:W-:Y:S01]  /*2720*/  PRMT R19, R0, 0x7610, R19 ;  /* 0x0000761000137816 */ /* 0x000fe20000000013 */
[----:B------:R-:W-:Y:S06]  /*2730*/  BRA `(.L_x_13828) ;  /* 0x0000000000107947 */ /* 0x000fec0003800000 */
.L_x_13851:
[----:B------:R-:W2:Y:S02]  /*2740*/  LDG.E R2, desc[UR36][R2.64] ;  /* 0x0000002402027981 */ /* 0x000ea4000c1e1900 */
[----:B--2---:R-:W-:-:S04]  /*2750*/  I2FP.F32.U32 R0, R2 ;  /* 0x0000000200007245 */ /* 0x004fc80000201000 */
[----:B------:R-:W-:-:S04]  /*2760*/  F2FP.F16.F32.PACK_AB R0, RZ, R0 ;  /* 0x00000000ff00723e */ /* 0x000fc800000000ff */
[----:B------:R-:W-:-:S07]  /*2770*/  PRMT R19, R0, 0x7610, R19 ;  /* 0x0000761000137816 */ /* 0x000fce0000000013 */
.L_x_13828:
        /* <DEDUP_REMOVED lines=18> */
.L_x_13860:
[----:B------:R-:W2:Y:S02]  /*28a0*/  LDG.E.U8 R2, desc[UR36][R2.64] ;  /* 0x0000002402027981 */ /* 0x000ea4000c1e1100 */
[----:B--2---:R-:W-:-:S04]  /*28b0*/  I2FP.F32.U32 R0, R2 ;  /* 0x0000000200007245 */ /* 0x004fc80000201000 */
[----:B------:R-:W-:Y:S01]  /*28c0*/  F2FP.F16.F32.PACK_AB R0, RZ, R0 ;  /* 0x00000000ff00723e */ /* 0x000fe200000000ff */
[----:B------:R-:W-:Y:S06]  /*28d0*/  BRA `(.L_x_13862) ;  /* 0x0000000c007c7947 */ /* 0x000fec0003800000 */
.L_x_13859:
        /* <DEDUP_REMOVED lines=10> */
.L_x_13864:
[----:B------:R-:W2:Y:S02]  /*2980*/  LDG.E R2, desc[UR36][R2.64] ;  /* 0x0000002402027981 */ /* 0x000ea4000c1e1900 */
[----:B--2---:R-:W-:-:S04]  /*2990*/  I2FP.F32.S32 R0, R2 ;  /* 0x0000000200007245 */ /* 0x004fc80000201400 */
[----:B------:R-:W-:Y:S01]  /*29a0*/  F2FP.F16.F32.PACK_AB R0, RZ, R0 ;  /* 0x00000000ff00723e */ /* 0x000fe200000000ff */
[----:B------:R-:W-:Y:S06]  /*29b0*/  BRA `(.L_x_13862) ;  /* 0x0000000c00447947 */ /* 0x000fec0003800000 */
.L_x_13863:
[----:B------:R-:W2:Y:S02]  /*29c0*/  LDG.E.U16 R2, desc[UR36][R2.64] ;  /* 0x0000002402027981 */ /* 0x000ea4000c1e1500 */
[----:B--2---:R-:W0:Y:S02]  /*29d0*/  I2F.S16 R0, R2 ;  /* 0x0000000200007306 */ /* 0x004e240000101400 */
[----:B0-----:R-:W-:Y:S01]  /*29e0*/  F2FP.F16.F32.PACK_AB R0, RZ, R0 ;  /* 0x00000000ff00723e */ /* 0x001fe200000000ff */
[----:B------:R-:W-:Y:S06]  /*29f0*/  BRA `(.L_x_13862) ;  /* 0x0000000c00347947 */ /* 0x000fec0003800000 */
.L_x_13858:
        /* <DEDUP_REMOVED lines=9> */
.L_x_13866:
[----:B------:R1:W5:Y:S01]  /*2a90*/  LDG.E.U16 R0, desc[UR36][R2.64] ;  /* 0x0000002402007981 */ /* 0x000362000c1e1500 */
[----:B------:R-:W-:Y:S05]  /*2aa0*/  BRA `(.L_x_13862) ;  /* 0x0000000c00087947 */ /* 0x000fea0003800000 */
.L_x_13865:
        /* <DEDUP_REMOVED lines=9> */
.L_x_13868:
[----:B------:R0:W5:Y:S01]  /*2b40*/  LDG.E.U16 R0, desc[UR36][R2.64] ;  /* 0x0000002402007981 */ /* 0x000162000c1e1500 */
[----:B------:R-:W-:Y:S05]  /*2b50*/  BRA `(.L_x_13862) ;  /* 0x0000000800dc7947 */ /* 0x000fea0003800000 */
.L_x_13867:
        /* <DEDUP_REMOVED lines=8> */
.L_x_13857:
        /* <DEDUP_REMOVED lines=13> */
.L_x_13871:
        /* <DEDUP_REMOVED lines=8> */
.L_x_13870:
        /* <DEDUP_REMOVED lines=27> */
.L_x_13873:
        /* <DEDUP_REMOVED lines=13> */
.L_x_13872:
[----:B------:R-:W2:Y:S02]  /*2fb0*/  LDG.E.U16 R0, desc[UR36][R2.64] ;  /* 0x0000002402007981 */ /* 0x000ea4000c1e1500 */
[----:B--2---:R-:W-:-:S05]  /*2fc0*/  IMAD.U32 R0, R0, 0x10000, RZ ;  /* 0x0001000000007824 */ /* 0x004fca00078e00ff */
[----:B------:R-:W-:Y:S01]  /*2fd0*/  F2FP.F16.F32.PACK_AB R0, RZ, R0 ;  /* 0x00000000ff00723e */ /* 0x000fe200000000ff */
[----:B------:R-:W-:Y:S06]  /*2fe0*/  BRA `(.L_x_13862) ;  /* 0x0000000400b87947 */ /* 0x000fec0003800000 */
.L_x_13869:
        /* <DEDUP_REMOVED lines=12> */
.L_x_13876:
        /* <DEDUP_REMOVED lines=21> */
.L_x_13880:
[----:B------:R-:W-:Y:S05]  /*3200*/  BSYNC.RECONVERGENT B1 ;  /* 0x0000000000017941 */ /* 0x000fea0003800200 */
.L_x_13879:
[----:B------:R-:W-:Y:S02]  /*3210*/  SHF.L.U32 R0, R0, 0x14, RZ ;  /* 0x0000001400007819 */ /* 0x000fe400000006ff */
[----:B------:R-:W-:-:S04]  /*3220*/  LEA R2, R2, 0x3b800000, 0x17 ;  /* 0x3b80000002027811 */ /* 0x000fc800078eb8ff */
[----:B------:R-:W-:-:S07]  /*3230*/  LOP3.LUT R0, R2, R0, R7, 0xfe, !PT ;  /* 0x0000000002007212 */ /* 0x000fce00078efe07 */
.L_x_13878:
[----:B------:R-:W-:Y:S05]  /*3240*/  BSYNC.RECONVERGENT B0 ;  /* 0x0000000000007941 */ /* 0x000fea0003800200 */
.L_x_13877:
[----:B------:R-:W-:Y:S01]  /*3250*/  F2FP.F16.F32.PACK_AB R0, RZ, R0 ;  /* 0x00000000ff00723e */ /* 0x000fe200000000ff */
[----:B------:R-:W-:Y:S06]  /*3260*/  BRA `(.L_x_13862) ;  /* 0x0000000400187947 */ /* 0x000fec0003800000 */
.L_x_13875:
        /* <DEDUP_REMOVED lines=21> */
.L_x_13884:
[----:B------:R-:W-:Y:S05]  /*33c0*/  BSYNC.RECONVERGENT B1 ;  /* 0x0000000000017941 */ /* 0x000fea0003800200 */
.L_x_13883:
[----:B------:R-:W-:Y:S01]  /*33d0*/  IMAD.SHL.U32 R0, R0, 0x200000, RZ ;  /* 0x0020000000007824 */ /* 0x000fe200078e00ff */
[----:B------:R-:W-:-:S04]  /*33e0*/  LEA R2, R2, 0x37800000, 0x17 ;  /* 0x3780000002027811 */ /* 0x000fc800078eb8ff */
[----:B------:R-:W-:-:S07]  /*33f0*/  LOP3.LUT R0, R2, R0, R7, 0xfe, !PT ;  /* 0x0000000002007212 */ /* 0x000fce00078efe07 */
.L_x_13882:
[----:B------:R-:W-:Y:S05]  /*3400*/  BSYNC.RECONVERGENT B0 ;  /* 0x0000000000007941 */ /* 0x000fea0003800200 */
.L_x_13881:
[----:B------:R-:W-:Y:S01]  /*3410*/  F2FP.F16.F32.PACK_AB R0, RZ, R0 ;  /* 0x00000000ff00723e */ /* 0x000fe200000000ff */
[----:B------:R-:W-:Y:S06]  /*3420*/  BRA `(.L_x_13862) ;  /* 0x0000000000a87947 */ /* 0x000fec0003800000 */
.L_x_13874:
[----:B------:R-:W-:-:S09]  /*3430*/  UISETP.NE.AND UP0, UPT, UR4, 0x1c, UPT ;  /* 0x0000001c0400788c */ /* 0x000fd2000bf05270 */
[----:B------:R-:W-:Y:S05]  /*3440*/  BRA.U !UP0, `(.L_x_13885) ;  /* 0x0000000108947547 */ /* 0x000fea000b800000 */
[----:B------:R-:W-:-:S09]  /*3450*/  UISETP.NE.AND UP0, UPT, UR4, 0x1d, UPT ;  /* 0x0000001d0400788c */ /* 0x000fd2000bf05270 */
[----:B------:R-:W-:Y:S05]  /*3460*/  BRA.U !UP0, `(.L_x_13886) ;  /* 0x00000001087c7547 */ /* 0x000fea000b800000 */
[----:B------:R-:W-:-:S09]  /*3470*/  UISETP.NE.AND UP0, UPT, UR4, 0x2c, UPT ;  /* 0x0000002c0400788c */ /* 0x000fd2000bf05270 */
[----:B------:R-:W-:Y:S05]  /*3480*/  BRA.U !UP0, `(.L_x_13887) ;  /* 0x0000000108487547 */ /* 0x000fea000b800000 */
.L_x_13861:
        /* <DEDUP_REMOVED lines=16> */
.L_x_13888:
[----:B------:R-:W-:Y:S01]  /*3590*/  PRMT R0, RZ, 0x7610, R0 ;  /* 0x00007610ff007816 */ /* 0x000fe20000000000 */
[----:B------:R-:W-:Y:S06]  /*35a0*/  BRA `(.L_x_13862) ;  /* 0x0000000000487947 */ /* 0x000fec0003800000 */
.L_x_13887:
        /* <DEDUP_REMOVED lines=8> */
.L_x_13890:
[----:B------:R-:W-:Y:S05]  /*3630*/  BSYNC.RECONVERGENT B0 ;  /* 0x0000000000007941 */ /* 0x000fea0003800200 */
.L_x_13889:
[----:B------:R-:W-:Y:S01]  /*3640*/  F2FP.F16.F32.PACK_AB R0, RZ, R0 ;  /* 0x00000000ff00723e */ /* 0x000fe200000000ff */
[----:B------:R-:W-:Y:S06]  /*3650*/  BRA `(.L_x_13862) ;  /* 0x00000000001c7947 */ /* 0x000fec0003800000 */
.L_x_13886:
[----:B------:R-:W2:Y:S02]  /*3660*/  LDG.E.64 R2, desc[UR36][R2.64] ;  /* 0x0000002402027981 */ /* 0x000ea4000c1e1b00 */
[----:B--2---:R-:W0:Y:S02]  /*3670*/  I2F.U64 R0, R2 ;  /* 0x0000000200007312 */ /* 0x004e240000301000 */
[----:B0-----:R-:W-:Y:S01]  /*3680*/  F2FP.F16.F32.PACK_AB R0, RZ, R0 ;  /* 0x00000000ff00723e */ /* 0x001fe200000000ff */
[----:B------:R-:W-:Y:S06]  /*3690*/  BRA `(.L_x_13862) ;  /* 0x00000000000c7947 */ /* 0x000fec0003800000 */
.L_x_13885:
[----:B------:R-:W2:Y:S02]  /*36a0*/  LDG.E R2, desc[UR36][R2.64] ;  /* 0x0000002402027981 */ /* 0x000ea4000c1e1900 */
[----:B--2---:R-:W-:-:S04]  /*36b0*/  I2FP.F32.U32 R0, R2 ;  /* 0x0000000200007245 */ /* 0x004fc80000201000 */
[----:B------:R-:W-:-:S07]  /*36c0*/  F2FP.F16.F32.PACK_AB R0, RZ, R0 ;  /* 0x00000000ff00723e */ /* 0x000fce00000000ff */
.L_x_13862:
[----:B01---5:R-:W-:Y:S01]  /*36d0*/  HADD2.F32 R2, -RZ, R19.H0_H0 ;  /* 0x20000013ff027230 */ /* 0x023fe20000004100 */
[----:B------:R-:W-:Y:S04]  /*36e0*/  BSSY.RECONVERGENT B0, `(.L_x_13891) ;  /* 0x0000009000007945 */ /* 0x000fe80003800200 */
        /* <DEDUP_REMOVED lines=8> */
.L_x_13892:
[----:B------:R-:W-:Y:S05]  /*3770*/  BSYNC.RECONVERGENT B0 ;  /* 0x0000000000007941 */ /* 0x000fea0003800200 */
.L_x_13891:
        /* <DEDUP_REMOVED lines=18> */
.L_x_13896:
[----:B------:R-:W-:-:S06]  /*38a0*/  HADD2.F32 R5, -RZ, R19.H0_H0 ;  /* 0x20000013ff057230 */ /* 0x000fcc0000004100 */
[----:B------:R-:W0:Y:S02]  /*38b0*/  F2I.S64.TRUNC R4, R5 ;  /* 0x0000000500047311 */ /* 0x000e24000020d900 */
[----:B0-----:R0:W-:Y:S01]  /*38c0*/  STG.E.U8 desc[UR36][R2.64], R4 ;  /* 0x0000000402007986 */ /* 0x0011e2000c101124 */
[----:B------:R-:W-:Y:S05]  /*38d0*/  BRA `(.L_x_13898) ;  /* 0x0000000c00707947 */ /* 0x000fea0003800000 */
.L_x_13895:
        /* <DEDUP_REMOVED lines=10> */
.L_x_13900:
[----:B------:R-:W-:-:S06]  /*3980*/  HADD2.F32 R19, -RZ, R19.H0_H0 ;  /* 0x20000013ff137230 */ /* 0x000fcc0000004100 */
[----:B------:R-:W0:Y:S02]  /*3990*/  F2I.FTZ.TRUNC.NTZ R19, R19 ;  /* 0x0000001300137305 */ /* 0x000e24000021f100 */
[----:B0-----:R0:W-:Y:S01]  /*39a0*/  STG.E desc[UR36][R2.64], R19 ;  /* 0x0000001302007986 */ /* 0x0011e2000c101924 */
[----:B------:R-:W-:Y:S05]  /*39b0*/  BRA `(.L_x_13898) ;  /* 0x0000000c00387947 */ /* 0x000fea0003800000 */
.L_x_13899:
[----:B------:R-:W-:-:S06]  /*39c0*/  HADD2.F32 R19, -RZ, R19.H0_H0 ;  /* 0x20000013ff137230 */ /* 0x000fcc0000004100 */
[----:B------:R-:W0:Y:S02]  /*39d0*/  F2I.FTZ.TRUNC.NTZ R19, R19 ;  /* 0x0000001300137305 */ /* 0x000e24000021f100 */
[----:B0-----:R0:W-:Y:S01]  /*39e0*/  STG.E.U16 desc[UR36][R2.64], R19 ;  /* 0x0000001302007986 */ /* 0x0011e2000c101524 */
[----:B------:R-:W-:Y:S05]  /*39f0*/  BRA `(.L_x_13898) ;  /* 0x0000000c00287947 */ /* 0x000fea0003800000 */
.L_x_13894:
        /* <DEDUP_REMOVED lines=9> */
.L_x_13902:
[----:B------:R0:W-:Y:S01]  /*3a90*/  STG.E.U16 desc[UR36][R2.64], R19 ;  /* 0x0000001302007986 */ /* 0x0001e2000c101524 */
[----:B------:R-:W-:Y:S05]  /*3aa0*/  BRA `(.L_x_13898) ;  /* 0x0000000800fc7947 */ /* 0x000fea0003800000 */
.L_x_13901:
        /* <DEDUP_REMOVED lines=10> */
.L_x_13904:
[----:B------:R-:W-:-:S05]  /*3b50*/  HADD2.F32 R0, -RZ, R19.H0_H0 ;  /* 0x20000013ff007230 */ /* 0x000fca0000004100 */
[----:B------:R-:W-:-:S04]  /*3b60*/  F2FP.F16.F32.PACK_AB R0, RZ, R0 ;  /* 0x00000000ff00723e */ /* 0x000fc800000000ff */
[----:B------:R-:W-:-:S05]  /*3b70*/  PRMT R0, R0, 0x5410, RZ ;  /* 0x0000541000007816 */ /* 0x000fca00000000ff */
[----:B------:R0:W-:Y:S01]  /*3b80*/  STG.E desc[UR36][R2.64], R0 ;  /* 0x0000000002007986 */ /* 0x0001e2000c101924 */
[----:B------:R-:W-:Y:S05]  /*3b90*/  BRA `(.L_x_13898) ;  /* 0x0000000800c07947 */ /* 0x000fea0003800000 */
.L_x_13903:
[----:B------:R-:W-:-:S05]  /*3ba0*/  HADD2.F32 R4, -RZ, R19.H0_H0 ;  /* 0x20000013ff047230 */ /* 0x000fca0000004100 */
[----:B------:R-:W-:-:S06]  /*3bb0*/  FMUL.FTZ R4, R4, 1 ;  /* 0x3f80000004047820 */ /* 0x000fcc0000410000 */
[----:B------:R-:W0:Y:S02]  /*3bc0*/  F2F.F64.F32 R4, R4 ;  /* 0x0000000400047310 */ /* 0x000e240000201800 */
[----:B0-----:R0:W-:Y:S01]  /*3bd0*/  STG.E.64 desc[UR36][R2.64], R4 ;  /* 0x0000000402007986 */ /* 0x0011e2000c101b24 */
[----:B------:R-:W-:Y:S05]  /*3be0*/  BRA `(.L_x_13898) ;  /* 0x0000000800ac7947 */ /* 0x000fea0003800000 */
.L_x_13893:
        /* <DEDUP_REMOVED lines=13> */
.L_x_13907:
[----:B------:R-:W-:Y:S01]  /*3cc0*/  HADD2.F32 R19, -RZ, R19.H0_H0 ;  /* 0x20000013ff137230 */ /* 0x000fe20000004100 */
[----:B------:R-:W-:-:S04]  /*3cd0*/  CS2R R6, SRZ ;  /* 0x0000000000067805 */ /* 0x000fc8000001ff00 */
[----:B------:R-:W-:-:S06]  /*3ce0*/  FMUL.FTZ R4, R19, 1 ;  /* 0x3f80000013047820 */ /* 0x000fcc0000410000 */
[----:B------:R-:W0:Y:S02]  /*3cf0*/  F2F.F64.F32 R4, R4 ;  /* 0x0000000400047310 */ /* 0x000e240000201800 */
[----:B0-----:R3:W-:Y:S01]  /*3d00*/  STG.E.128 desc[UR36][R2.64], R4 ;  /* 0x0000000402007986 */ /* 0x0017e2000c101d24 */
[----:B------:R-:W-:Y:S05]  /*3d10*/  BRA `(.L_x_13898) ;  /* 0x0000000800607947 */ /* 0x000fea0003800000 */
.L_x_13906:
        /* <DEDUP_REMOVED lines=19> */
.L_x_13911:
[----:B------:R-:W-:Y:S05]  /*3e50*/  BSYNC.RECONVERGENT B0 ;  /* 0x0000000000007941 */ /* 0x000fea0003800200 */
.L_x_13910:
[----:B------:R-:W-:-:S05]  /*3e60*/  LOP3.LUT R5, R0, 0x80, R5, 0xf8, !PT ;  /* 0x0000008000057812 */ /* 0x000fca00078ef805 */
[----:B------:R1:W-:Y:S01]  /*3e70*/  STG.E.U8 desc[UR36][R2.64], R5 ;  /* 0x0000000502007986 */ /* 0x0003e2000c101124 */
[----:B------:R-:W-:Y:S05]  /*3e80*/  BRA `(.L_x_13898) ;  /* 0x0000000800047947 */ /* 0x000fea0003800000 */
.L_x_13909:
        /* <DEDUP_REMOVED lines=15> */
.L_x_13913:
[----:B------:R-:W-:Y:S05]  /*3f80*/  BSYNC.RECONVERGENT B0 ;  /* 0x0000000000007941 */ /* 0x000fea0003800200 */
.L_x_13912:
[----:B------:R-:W-:-:S05]  /*3f90*/  LOP3.LUT R5, R0, 0x80, R5, 0xf8, !PT ;  /* 0x0000008000057812 */ /* 0x000fca00078ef805 */
[----:B------:R2:W-:Y:S01]  /*3fa0*/  STG.E.U8 desc[UR36][R2.64], R5 ;  /* 0x0000000502007986 */ /* 0x0005e2000c101124 */
[----:B------:R-:W-:Y:S05]  /*3fb0*/  BRA `(.L_x_13898) ;  /* 0x0000000400b87947 */ /* 0x000fea0003800000 */
.L_x_13908:
[----:B------:R-:W-:-:S05]  /*3fc0*/  HADD2.F32 R0, -RZ, R19.H0_H0 ;  /* 0x20000013ff007230 */ /* 0x000fca0000004100 */
[----:B------:R-:W-:-:S05]  /*3fd0*/  F2FP.BF16.F32.PACK_AB R0, RZ, R0 ;  /* 0x00000000ff00723e */ /* 0x000fca00000010ff */
[----:B------:R0:W-:Y:S01]  /*3fe0*/  STG.E.U16 desc[UR36][R2.64], R0 ;  /* 0x0000000002007986 */ /* 0x0001e2000c101524 */
[----:B------:R-:W-:Y:S05]  /*3ff0*/  BRA `(.L_x_13898) ;  /* 0x0000000400a87947 */ /* 0x000fea0003800000 */
.L_x_13905:
        /* <DEDUP_REMOVED lines=12> */
.L_x_13916:
        /* <DEDUP_REMOVED lines=13> */
.L_x_13919:
[----:B------:R-:W-:-:S04]  /*4190*/  SHF.R.U32.HI R0, RZ, 0x14, R5 ;  /* 0x00000014ff007819 */ /* 0x000fc80000011605 */
[----:B------:R-:W-:-:S04]  /*41a0*/  LOP3.LUT R0, R0, 0x1, RZ, 0xc0, !PT ;  /* 0x0000000100007812 */ /* 0x000fc800078ec0ff */
[----:B------:R-:W-:-:S04]  /*41b0*/  IADD3 R0, PT, PT, R5, 0x487ffff, R0 ;  /* 0x0487ffff05007810 */ /* 0x000fc80007ffe000 */
[----:B------:R-:W-:-:S04]  /*41c0*/  SHF.R.U32.HI R0, RZ, 0x14, R0 ;  /* 0x00000014ff007819 */ /* 0x000fc80000011600 */
[----:B------:R-:W-:-:S07]  /*41d0*/  LOP3.LUT R4, R0, 0xff, RZ, 0xc0, !PT ;  /* 0x000000ff00047812 */ /* 0x000fce00078ec0ff */
.L_x_13920:
[----:B------:R-:W-:-:S04]  /*41e0*/  SHF.R.U32.HI R5, RZ, 0x18, R5 ;  /* 0x00000018ff057819 */ /* 0x000fc80000011605 */
[----:B------:R-:W-:-:S04]  /*41f0*/  LOP3.LUT R4, R4, 0x80, R5, 0xf8, !PT ;  /* 0x0000008004047812 */ /* 0x000fc800078ef805 */
[----:B------:R-:W-:-:S07]  /*4200*/  PRMT R0, R4, 0x7610, R0 ;  /* 0x0000761004007816 */ /* 0x000fce0000000000 */
.L_x_13918:
[----:B------:R-:W-:Y:S05]  /*4210*/  BSYNC.RECONVERGENT B0 ;  /* 0x0000000000007941 */ /* 0x000fea0003800200 */
.L_x_13917:
[----:B------:R0:W-:Y:S01]  /*4220*/  STG.E.U8 desc[UR36][R2.64], R0 ;  /* 0x0000000002007986 */ /* 0x0001e2000c101124 */
[----:B------:R-:W-:Y:S05]  /*4230*/  BRA `(.L_x_13898) ;  /* 0x0000000400187947 */ /* 0x000fea0003800000 */
.L_x_13915:
        /* <DEDUP_REMOVED lines=13> */
.L_x_13923:
[----:B------:R-:W-:-:S04]  /*4310*/  SHF.R.U32.HI R0, RZ, 0x15, R5 ;  /* 0x00000015ff007819 */ /* 0x000fc80000011605 */
[----:B------:R-:W-:-:S04]  /*4320*/  LOP3.LUT R0, R0, 0x1, RZ, 0xc0, !PT ;  /* 0x0000000100007812 */ /* 0x000fc800078ec0ff */
[----:B------:R-:W-:-:S04]  /*4330*/  IADD3 R0, PT, PT, R5, 0x88fffff, R0 ;  /* 0x088fffff05007810 */ /* 0x000fc80007ffe000 */
[----:B------:R-:W-:-:S04]  /*4340*/  SHF.R.U32.HI R0, RZ, 0x15, R0 ;  /* 0x00000015ff007819 */ /* 0x000fc80000011600 */
[----:B------:R-:W-:-:S07]  /*4350*/  LOP3.LUT R4, R0, 0xff, RZ, 0xc0, !PT ;  /* 0x000000ff00047812 */ /* 0x000fce00078ec0ff */
.L_x_13924:
[----:B------:R-:W-:-:S04]  /*4360*/  SHF.R.U32.HI R5, RZ, 0x18, R5 ;  /* 0x00000018ff057819 */ /* 0x000fc80000011605 */
[----:B------:R-:W-:-:S04]  /*4370*/  LOP3.LUT R4, R4, 0x80, R5, 0xf8, !PT ;  /* 0x0000008004047812 */ /* 0x000fc800078ef805 */
[----:B------:R-:W-:-:S07]  /*4380*/  PRMT R0, R4, 0x7610, R0 ;  /* 0x0000761004007816 */ /* 0x000fce0000000000 */
.L_x_13922:
[----:B------:R-:W-:Y:S05]  /*4390*/  BSYNC.RECONVERGENT B0 ;  /* 0x0000000000007941 */ /* 0x000fea0003800200 */
.L_x_13921:
[----:B------:R0:W-:Y:S01]  /*43a0*/  STG.E.U8 desc[UR36][R2.64], R0 ;  /* 0x0000000002007986 */ /* 0x0001e2000c101124 */
[----:B------:R-:W-:Y:S05]  /*43b0*/  BRA `(.L_x_13898) ;  /* 0x0000000000b87947 */ /* 0x000fea0003800000 */
.L_x_13914:
[----:B------:R-:W-:-:S09]  /*43c0*/  UISETP.NE.AND UP0, UPT, UR4, 0x1c, UPT ;  /* 0x0000001c0400788c */ /* 0x000fd2000bf05270 */
[----:B------:R-:W-:Y:S05]  /*43d0*/  BRA.U !UP0, `(.L_x_13925) ;  /* 0x0000000108a47547 */ /* 0x000fea000b800000 */
[----:B------:R-:W-:-:S09]  /*43e0*/  UISETP.NE.AND UP0, UPT, UR4, 0x1d, UPT ;  /* 0x0000001d0400788c */ /* 0x000fd2000bf05270 */
[----:B------:R-:W-:Y:S05]  /*43f0*/  BRA.U !UP0, `(.L_x_13926) ;  /* 0x00000001088c7547 */ /* 0x000fea000b800000 */
[----:B------:R-:W-:-:S09]  /*4400*/  UISETP.NE.AND UP0, UPT, UR4, 0x2c, UPT ;  /* 0x0000002c0400788c */ /* 0x000fd2000bf05270 */
[----:B------:R-:W-:Y:S05]  /*4410*/  BRA.U !UP0, `(.L_x_13927) ;  /* 0x0000000108447547 */ /* 0x000fea000b800000 */
.L_x_13897:
        /* <DEDUP_REMOVED lines=16> */
.L_x_13928:
[----:B------:R-:W-:Y:S05]  /*4520*/  BRA `(.L_x_13898) ;  /* 0x00000000005c7947 */ /* 0x000fea0003800000 */
.L_x_13927:
        /* <DEDUP_REMOVED lines=16> */
.L_x_13926:
[----:B------:R-:W-:-:S06]  /*4630*/  HADD2.F32 R4, -RZ, R19.H0_H0 ;  /* 0x20000013ff047230 */ /* 0x000fcc0000004100 */
[----:B------:R-:W0:Y:S02]  /*4640*/  F2I.U64.TRUNC R4, R4 ;  /* 0x0000000400047311 */ /* 0x000e24000020d800 */
[----:B0-----:R0:W-:Y:S01]  /*4650*/  STG.E.64 desc[UR36][R2.64], R4 ;  /* 0x0000000402007986 */ /* 0x0011e2000c101b24 */
[----:B------:R-:W-:Y:S05]  /*4660*/  BRA `(.L_x_13898) ;  /* 0x00000000000c7947 */ /* 0x000fea0003800000 */
.L_x_13925:
[----:B------:R-:W-:-:S06]  /*4670*/  HADD2.F32 R19, -RZ, R19.H0_H0 ;  /* 0x20000013ff137230 */ /* 0x000fcc0000004100 */
[----:B------:R-:W0:Y:S02]  /*4680*/  F2I.FTZ.U32.TRUNC.NTZ R19, R19 ;  /* 0x0000001300137305 */ /* 0x000e24000021f000 */
[----:B0-----:R0:W-:Y:S02]  /*4690*/  STG.E desc[UR36][R2.64], R19 ;  /* 0x0000001302007986 */ /* 0x0011e4000c101924 */
.L_x_13898:
[----:B------:R-:W-:-:S07]  /*46a0*/  VIADD R17, R17, 0x80 ;  /* 0x0000008011117836 */ /* 0x000fce0000000000 */
.L_x_13821:
[----:B------:R-:W-:Y:S05]  /*46b0*/  BSYNC.RECONVERGENT B6 ;  /* 0x0000000000067941 */ /* 0x000fea0003800200 */
.L_x_13820:
        /* <DEDUP_REMOVED lines=358> */
.L_x_13931:
        /* <DEDUP_REMOVED lines=19> */
.L_x_13935:
[----:B------:R-:W2:Y:S02]  /*5e50*/  LDG.E.U8 R2, desc[UR36][R2.64] ;  /* 0x0000002402027981 */ /* 0x000ea4000c1e1100 */
[----:B--2---:R-:W-:-:S04]  /*5e60*/  I2FP.F32.U32 R0, R2 ;  /* 0x0000000200007245 */ /* 0x004fc80000201000 */
[----:B------:R-:W-:-:S04]  /*5e70*/  F2FP.F16.F32.PACK_AB R0, RZ, R0 ;  /* 0x00000000ff00723e */ /* 0x000fc800000000ff */
[----:B------:R-:W-:Y:S01]  /*5e80*/  PRMT R19, R0, 0x7610, R19 ;  /* 0x0000761000137816 */ /* 0x000fe20000000013 */
[----:B------:R-:W-:Y:S06]  /*5e90*/  BRA `(.L_x_13937) ;  /* 0x0000000c00b47947 */ /* 0x000fec0003800000 */
.L_x_13934:
        /* <DEDUP_REMOVED lines=11> */
.L_x_13939:
[----:B------:R-:W2:Y:S02]  /*5f50*/  LDG.E R2, desc[UR36][R2.64] ;  /* 0x0000002402027981 */ /* 0x000ea4000c1e1900 */
[----:B--2---:R-:W-:-:S04]  /*5f60*/  I2FP.F32.S32 R0, R2 ;  /* 0x0000000200007245 */ /* 0x004fc80000201400 */
[----:B------:R-:W-:-:S04]  /*5f70*/  F2FP.F16.F32.PACK_AB R0, RZ, R0 ;  /* 0x00000000ff00723e */ /* 0x000fc800000000ff */
[----:B------:R-:W-:Y:S01]  /*5f80*/  PRMT R19, R0, 0x7610, R19 ;  /* 0x0000761000137816 */ /* 0x000fe20000000013 */
[----:B------:R-:W-:Y:S06]  /*5f90*/  BRA `(.L_x_13937) ;  /* 0x0000000c00747947 */ /* 0x000fec0003800000 */
.L_x_13938:
[----:B------:R-:W2:Y:S02]  /*5fa0*/  LDG.E.U16 R2, desc[UR36][R2.64] ;  /* 0x0000002402027981 */ /* 0x000ea4000c1e1500 */
[----:B--2---:R-:W0:Y:S02]  /*5fb0*/  I2F.S16 R0, R2 ;  /* 0x0000000200007306 */ /* 0x004e240000101400 */
[----:B0-----:R-:W-:-:S04]  /*5fc0*/  F2FP.F16.F32.PACK_AB R0, RZ, R0 ;  /* 0x00000000ff00723e */ /* 0x001fc800000000ff */
[----:B------:R-:W-:Y:S01]  /*5fd0*/  PRMT R19, R0, 0x7610, R19 ;  /* 0x0000761000137816 */ /* 0x000fe20000000013 */
[----:B------:R-:W-:Y:S06]  /*5fe0*/  BRA `(.L_x_13937) ;  /* 0x0000000c00607947 */ /* 0x000fec0003800000 */
.L_x_13933:
        /* <DEDUP_REMOVED lines=9> */
.L_x_13941:
[----:B------:R1:W5:Y:S01]  /*6080*/  LDG.E.U16 R19, desc[UR36][R2.64] ;  /* 0x0000002402137981 */ /* 0x000362000c1e1500 */
[----:B------:R-:W-:Y:S05]  /*6090*/  BRA `(.L_x_13937) ;  /* 0x0000000c00347947 */ /* 0x000fea0003800000 */
.L_x_13940:
        /* <DEDUP_REMOVED lines=9> */
.L_x_13943:
[----:B------:R0:W5:Y:S01]  /*6130*/  LDG.E.U16 R19, desc[UR36][R2.64] ;  /* 0x0000002402137981 */ /* 0x000162000c1e1500 */
[----:B------:R-:W-:Y:S05]  /*6140*/  BRA `(.L_x_13937) ;  /* 0x0000000c00087947 */ /* 0x000fea0003800000 */
.L_x_13942:
        /* <DEDUP_REMOVED lines=9> */
.L_x_13932:
        /* <DEDUP_REMOVED lines=14> */
.L_x_13946:
        /* <DEDUP_REMOVED lines=9> */
.L_x_13945:
        /* <DEDUP_REMOVED lines=27> */
.L_x_13948:
        /* <DEDUP_REMOVED lines=14> */
.L_x_13947:
[----:B------:R-:W2:Y:S02]  /*65e0*/  LDG.E.U16 R0, desc[UR36][R2.64] ;  /* 0x0000002402007981 */ /* 0x000ea4000c1e1500 */
[----:B--2---:R-:W-:-:S05]  /*65f0*/  IMAD.U32 R0, R0, 0x10000, RZ ;  /* 0x0001000000007824 */ /* 0x004fca00078e00ff */
[----:B------:R-:W-:-:S04]  /*6600*/  F2FP.F16.F32.PACK_AB R0, RZ, R0 ;  /* 0x00000000ff00723e */ /* 0x000fc800000000ff */
[----:B------:R-:W-:Y:S01]  /*6610*/  PRMT R19, R0, 0x7610, R19 ;  /* 0x0000761000137816 */ /* 0x000fe20000000013 */
[----:B------:R-:W-:Y:S06]  /*6620*/  BRA `(.L_x_13937) ;  /* 0x0000000400d07947 */ /* 0x000fec0003800000 */
.L_x_13944:
        /* <DEDUP_REMOVED lines=13> */
.L_x_13951:
        /* <DEDUP_REMOVED lines=21> */
.L_x_13955:
[----:B------:R-:W-:Y:S05]  /*6850*/  BSYNC.RECONVERGENT B1 ;  /* 0x0000000000017941 */ /* 0x000fea0003800200 */
.L_x_13954:
[----:B------:R-:W-:Y:S01]  /*6860*/  IMAD.SHL.U32 R0, R0, 0x100000, RZ ;  /* 0x0010000000007824 */ /* 0x000fe200078e00ff */
[----:B------:R-:W-:-:S04]  /*6870*/  LEA R2, R2, 0x3b800000, 0x17 ;  /* 0x3b80000002027811 */ /* 0x000fc800078eb8ff */
[----:B------:R-:W-:-:S07]  /*6880*/  LOP3.LUT R0, R2, R0, R7, 0xfe, !PT ;  /* 0x0000000002007212 */ /* 0x000fce00078efe07 */
.L_x_13953:
[----:B------:R-:W-:Y:S05]  /*6890*/  BSYNC.RECONVERGENT B0 ;  /* 0x0000000000007941 */ /* 0x000fea0003800200 */
.L_x_13952:
[----:B------:R-:W-:-:S04]  /*68a0*/  F2FP.F16.F32.PACK_AB R0, RZ, R0 ;  /* 0x00000000ff00723e */ /* 0x000fc800000000ff */
[----:B------:R-:W-:Y:S01]  /*68b0*/  PRMT R19, R0, 0x7610, R19 ;  /* 0x0000761000137816 */ /* 0x000fe20000000013 */
[----:B------:R-:W-:Y:S06]  /*68c0*/  BRA `(.L_x_13937) ;  /* 0x0000000400287947 */ /* 0x000fec0003800000 */
.L_x_13950:
        /* <DEDUP_REMOVED lines=21> */
.L_x_13959:
[----:B------:R-:W-:Y:S05]  /*6a20*/  BSYNC.RECONVERGENT B1 ;  /* 0x0000000000017941 */ /* 0x000fea0003800200 */
.L_x_13958:
[----:B------:R-:W-:Y:S01]  /*6a30*/  IMAD.SHL.U32 R0, R0, 0x200000, RZ ;  /* 0x0020000000007824 */ /* 0x000fe200078e00ff */
[----:B------:R-:W-:-:S04]  /*6a40*/  LEA R2, R2, 0x37800000, 0x17 ;  /* 0x3780000002027811 */ /* 0x000fc800078eb8ff */
[----:B------:R-:W-:-:S07]  /*6a50*/  LOP3.LUT R0, R2, R0, R7, 0xfe, !PT ;  /* 0x0000000002007212 */ /* 0x000fce00078efe07 */
.L_x_13957:
[----:B------:R-:W-:Y:S05]  /*6a60*/  BSYNC.RECONVERGENT B0 ;  /* 0x0000000000007941 */ /* 0x000fea0003800200 */
.L_x_13956:
[----:B------:R-:W-:-:S04]  /*6a70*/  F2FP.F16.F32.PACK_AB R0, RZ, R0 ;  /* 0x00000000ff00723e */ /* 0x000fc800000000ff */
[----:B------:R-:W-:Y:S01]  /*6a80*/  PRMT R19, R0, 0x7610, R19 ;  /* 0x0000761000137816 */ /* 0x000fe20000000013 */
[----:B------:R-:W-:Y:S06]  /*6a90*/  BRA `(.L_x_13937) ;  /* 0x0000000000b47947 */ /* 0x000fec0003800000 */
.L_x_13949:
        /* <DEDUP_REMOVED lines=14> */
.L_x_13963:
[----:B------:R-:W-:Y:S05]  /*6b80*/  BSYNC.RECONVERGENT B0 ;  /* 0x0000000000007941 */ /* 0x000fea0003800200 */
.L_x_13962:
[----:B------:R-:W-:-:S04]  /*6b90*/  F2FP.F16.F32.PACK_AB R0, RZ, R0 ;  /* 0x00000000ff00723e */ /* 0x000fc800000000ff */
[----:B------:R-:W-:Y:S01]  /*6ba0*/  PRMT R19, R0, 0x7610, R19 ;  /* 0x0000761000137816 */ /* 0x000fe20000000013 */
[----:B------:R-:W-:Y:S06]  /*6bb0*/  BRA `(.L_x_13937) ;  /* 0x00000000006c7947 */ /* 0x000fec0003800000 */
.L_x_13936:
        /* <DEDUP_REMOVED lines=15> */
[----:B--2---:R-:W-:Y:S05]  /*6cb0*/  CALL.ABS.NOINC R2 ;  /* 0x0000000002007343 */ /* 0x004fea0003c00000 */
.L_x_13964:
[----:B------:R-:W-:Y:S01]  /*6cc0*/  PRMT R19, RZ, 0x7610, R19 ;  /* 0x00007610ff137816 */ /* 0x000fe20000000013 */
[----:B------:R-:W-:Y:S06]  /*6cd0*/  BRA `(.L_x_13937) ;  /* 0x0000000000247947 */ /* 0x000fec0003800000 */
.L_x_13961:
[----:B------:R-:W2:Y:S02]  /*6ce0*/  LDG.E.64 R2, desc[UR36][R2.64] ;  /* 0x0000002402027981 */ /* 0x000ea4000c1e1b00 */
[----:B--2---:R-:W0:Y:S02]  /*6cf0*/  I2F.U64 R0, R2 ;  /* 0x0000000200007312 */ /* 0x004e240000301000 */
[----:B0-----:R-:W-:-:S04]  /*6d00*/  F2FP.F16.F32.PACK_AB R0, RZ, R0 ;  /* 0x00000000ff00723e */ /* 0x001fc800000000ff */
[----:B------:R-:W-:Y:S01]  /*6d10*/  PRMT R19, R0, 0x7610, R19 ;  /* 0x0000761000137816 */ /* 0x000fe20000000013 */
[----:B------:R-:W-:Y:S06]  /*6d20*/  BRA `(.L_x_13937) ;  /* 0x0000000000107947 */ /* 0x000fec0003800000 */
.L_x_13960:
[----:B------:R-:W2:Y:S02]  /*6d30*/  LDG.E R2, desc[UR36][R2.64] ;  /* 0x0000002402027981 */ /* 0x000ea4000c1e1900 */
[----:B--2---:R-:W-:-:S04]  /*6d40*/  I2FP.F32.U32 R0, R2 ;  /* 0x0000000200007245 */ /* 0x004fc80000201000 */
[----:B------:R-:W-:-:S04]  /*6d50*/  F2FP.F16.F32.PACK_AB R0, RZ, R0 ;  /* 0x00000000ff00723e */ /* 0x000fc800000000ff */
[----:B------:R-:W-:-:S07]  /*6d60*/  PRMT R19, R0, 0x7610, R19 ;  /* 0x0000761000137816 */ /* 0x000fce0000000013 */
.L_x_13937:
        /* <DEDUP_REMOVED lines=18> */
.L_x_13968:
[----:B------:R-:W2:Y:S02]  /*6e90*/  LDG.E.U8 R2, desc[UR36][R2.64] ;  /* 0x0000002402027981 */ /* 0x000ea4000c1e1100 */
[----:B--2---:R-:W-:-:S04]  /*6ea0*/  I2FP.F32.U32 R0, R2 ;  /* 0x0000000200007245 */ /* 0x004fc80000201000 */
[----:B------:R-:W-:Y:S01]  /*6eb0*/  F2FP.F16.F32.PACK_AB R0, RZ, R0 ;  /* 0x00000000ff00723e */ /* 0x000fe200000000ff */
[----:B------:R-:W-:Y:S06]  /*6ec0*/  BRA `(.L_x_13970) ;  /* 0x0000000c007c7947 */ /* 0x000fec0003800000 */
.L_x_13967:
        /* <DEDUP_REMOVED lines=10> */
.L_x_13972:
[----:B------:R-:W2:Y:S02]  /*6f70*/  LDG.E R2, desc[UR36][R2.64] ;  /* 0x0000002402027981 */ /* 0x000ea4000c1e1900 */
[----:B--2---:R-:W-:-:S04]  /*6f80*/  I2FP.F32.S32 R0, R2 ;  /* 0x0000000200007245 */ /* 0x004fc80000201400 */
[----:B------:R-:W-:Y:S01]  /*6f90*/  F2FP.F16.F32.PACK_AB R0, RZ, R0 ;  /* 0x00000000ff00723e */ /* 0x000fe200000000ff */
[----:B------:R-:W-:Y:S06]  /*6fa0*/  BRA `(.L_x_13970) ;  /* 0x0000000c00447947 */ /* 0x000fec0003800000 */
.L_x_13971:
[----:B------:R-:W2:Y:S02]  /*6fb0*/  LDG.E.U16 R2, desc[UR36][R2.64] ;  /* 0x0000002402027981 */ /* 0x000ea4000c1e1500 */
[----:B--2---:R-:W0:Y:S02]  /*6fc0*/  I2F.S16 R0, R2 ;  /* 0x0000000200007306 */ /* 0x004e240000101400 */
[----:B0-----:R-:W-:Y:S01]  /*6fd0*/  F2FP.F16.F32.PACK_AB R0, RZ, R0 ;  /* 0x00000000ff00723e */ /* 0x001fe200000000ff */
[----:B------:R-:W-:Y:S06]  /*6fe0*/  BRA `(.L_x_13970) ;  /* 0x0000000c00347947 */ /* 0x000fec0003800000 */
.L_x_13966:
        /* <DEDUP_REMOVED lines=9> */
.L_x_13974:
[----:B------:R0:W5:Y:S01]  /*7080*/  LDG.E.U16 R0, desc[UR36][R2.64] ;  /* 0x0000002402007981 */ /* 0x000162000c1e1500 */
[----:B------:R-:W-:Y:S05]  /*7090*/  BRA `(.L_x_13970) ;  /* 0x0000000c00087947 */ /* 0x000fea0003800000 */
.L_x_13973:
        /* <DEDUP_REMOVED lines=9> */
.L_x_13976:
[----:B------:R1:W5:Y:S01]  /*7130*/  LDG.E.U16 R0, desc[UR36][R2.64] ;  /* 0x0000002402007981 */ /* 0x000362000c1e1500 */
[----:B------:R-:W-:Y:S05]  /*7140*/  BRA `(.L_x_13970) ;  /* 0x0000000800dc7947 */ /* 0x000fea0003800000 */
.L_x_13975:
        /* <DEDUP_REMOVED lines=8> */
.L_x_13965:
        /* <DEDUP_REMOVED lines=13> */
.L_x_13979:
        /* <DEDUP_REMOVED lines=8> */
.L_x_13978:
        /* <DEDUP_REMOVED lines=27> */
.L_x_13981:
        /* <DEDUP_REMOVED lines=13> */
.L_x_13980:
[----:B------:R-:W2:Y:S02]  /*75a0*/  LDG.E.U16 R0, desc[UR36][R2.64] ;  /* 0x0000002402007981 */ /* 0x000ea4000c1e1500 */
[----:B--2---:R-:W-:-:S05]  /*75b0*/  IMAD.U32 R0, R0, 0x10000, RZ ;  /* 0x0001000000007824 */ /* 0x004fca00078e00ff */
[----:B------:R-:W-:Y:S01]  /*75c0*/  F2FP.F16.F32.PACK_AB R0, RZ, R0 ;  /* 0x00000000ff00723e */ /* 0x000fe200000000ff */
[----:B------:R-:W-:Y:S06]  /*75d0*/  BRA `(.L_x_13970) ;  /* 0x0000000400b87947 */ /* 0x000fec0003800000 */
.L_x_13977:
        /* <DEDUP_REMOVED lines=12> */
.L_x_13984:
        /* <DEDUP_REMOVED lines=21> */
.L_x_13988:
[----:B------:R-:W-:Y:S05]  /*77f0*/  BSYNC.RECONVERGENT B1 ;  /* 0x0000000000017941 */ /* 0x000fea0003800200 */
.L_x_13987:
[----:B------:R-:W-:Y:S01]  /*7800*/  IMAD.SHL.U32 R0, R0, 0x100000, RZ ;  /* 0x0010000000007824 */ /* 0x000fe200078e00ff */
[----:B------:R-:W-:-:S04]  /*7810*/  LEA R2, R2, 0x3b800000, 0x17 ;  /* 0x3b80000002027811 */ /* 0x000fc800078eb8ff */
[----:B------:R-:W-:-:S07]  /*7820*/  LOP3.LUT R0, R2, R0, R7, 0xfe, !PT ;  /* 0x0000000002007212 */ /* 0x000fce00078efe07 */
.L_x_13986:
[----:B------:R-:W-:Y:S05]  /*7830*/  BSYNC.RECONVERGENT B0 ;  /* 0x0000000000007941 */ /* 0x000fea0003800200 */
.L_x_13985:
[----:B------:R-:W-:Y:S01]  /*7840*/  F2FP.F16.F32.PACK_AB R0, RZ, R0 ;  /* 0x00000000ff00723e */ /* 0x000fe200000000ff */
[----:B------:R-:W-:Y:S06]  /*7850*/  BRA `(.L_x_13970) ;  /* 0x0000000400187947 */ /* 0x000fec0003800000 */
.L_x_13983:
        /* <DEDUP_REMOVED lines=21> */
.L_x_13992:
[----:B------:R-:W-:Y:S05]  /*79b0*/  BSYNC.RECONVERGENT B1 ;  /* 0x0000000000017941 */ /* 0x000fea0003800200 */
.L_x_13991:
[----:B------:R-:W-:Y:S02]  /*79c0*/  SHF.L.U32 R0, R0, 0x15, RZ ;  /* 0x0000001500007819 */ /* 0x000fe400000006ff */
[----:B------:R-:W-:-:S04]  /*79d0*/  LEA R2, R2, 0x37800000, 0x17 ;  /* 0x3780000002027811 */ /* 0x000fc800078eb8ff */
[----:B------:R-:W-:-:S07]  /*79e0*/  LOP3.LUT R0, R2, R0, R7, 0xfe, !PT ;  /* 0x0000000002007212 */ /* 0x000fce00078efe07 */
.L_x_13990:
[----:B------:R-:W-:Y:S05]  /*79f0*/  BSYNC.RECONVERGENT B0 ;  /* 0x0000000000007941 */ /* 0x000fea0003800200 */
.L_x_13989:
[----:B------:R-:W-:Y:S01]  /*7a00*/  F2FP.F16.F32.PACK_AB R0, RZ, R0 ;  /* 0x00000000ff00723e */ /* 0x000fe200000000ff */
[----:B------:R-:W-:Y:S06]  /*7a10*/  BRA `(.L_x_13970) ;  /* 0x0000000000a87947 */ /* 0x000fec0003800000 */
.L_x_13982:
        /* <DEDUP_REMOVED lines=14> */
.L_x_13996:
[----:B------:R-:W-:Y:S05]  /*7b00*/  BSYNC.RECONVERGENT B0 ;  /* 0x0000000000007941 */ /* 0x000fea0003800200 */
.L_x_13995:
[----:B------:R-:W-:Y:S01]  /*7b10*/  F2FP.F16.F32.PACK_AB R0, RZ, R0 ;  /* 0x00000000ff00723e */ /* 0x000fe200000000ff */
[----:B------:R-:W-:Y:S06]  /*7b20*/  BRA `(.L_x_13970) ;  /* 0x0000000000647947 */ /* 0x000fec0003800000 */
.L_x_13969:
        /* <DEDUP_REMOVED lines=16> */
.L_x_13997:
[----:B------:R-:W-:Y:S01]  /*7c30*/  PRMT R0, RZ, 0x7610, R0 ;  /* 0x00007610ff007816 */ /* 0x000fe20000000000 */
[----:B------:R-:W-:Y:S06]  /*7c40*/  BRA `(.L_x_13970) ;  /* 0x00000000001c7947 */ /* 0x000fec0003800000 */
.L_x_13994:
[----:B------:R-:W2:Y:S02]  /*7c50*/  LDG.E.64 R2, desc[UR36][R2.64] ;  /* 0x0000002402027981 */ /* 0x000ea4000c1e1b00 */
[----:B--2---:R-:W0:Y:S02]  /*7c60*/  I2F.U64 R0, R2 ;  /* 0x0000000200007312 */ /* 0x004e240000301000 */
[----:B0-----:R-:W-:Y:S01]  /*7c70*/  F2FP.F16.F32.PACK_AB R0, RZ, R0 ;  /* 0x00000000ff00723e */ /* 0x001fe200000000ff */
[----:B------:R-:W-:Y:S06]  /*7c80*/  BRA `(.L_x_13970) ;  /* 0x00000000000c7947 */ /* 0x000fec0003800000 */
.L_x_13993:
[----:B------:R-:W2:Y:S02]  /*7c90*/  LDG.E R2, desc[UR36][R2.64] ;  /* 0x0000002402027981 */ /* 0x000ea4000c1e1900 */
[----:B--2---:R-:W-:-:S04]  /*7ca0*/  I2FP.F32.U32 R0, R2 ;  /* 0x0000000200007245 */ /* 0x004fc80000201000 */
[----:B------:R-:W-:-:S07]  /*7cb0*/  F2FP.F16.F32.PACK_AB R0, RZ, R0 ;  /* 0x00000000ff00723e */ /* 0x000fce00000000ff */
.L_x_13970:
        /* <DEDUP_REMOVED lines=10> */
.L_x_13999:
[----:B------:R-:W-:Y:S05]  /*7d60*/  BSYNC.RECONVERGENT B0 ;  /* 0x0000000000007941 */ /* 0x000fea0003800200 */
.L_x_13998:
        /* <DEDUP_REMOVED lines=18> */
.L_x_14003:
[----:B------:R-:W-:-:S06]  /*7e90*/  HADD2.F32 R5, -RZ, R19.H0_H0 ;  /* 0x20000013ff057230 */ /* 0x000fcc0000004100 */
[----:B------:R-:W0:Y:S02]  /*7ea0*/  F2I.S64.TRUNC R4, R5 ;  /* 0x0000000500047311 */ /* 0x000e24000020d900 */
[----:B0-----:R0:W-:Y:S01]  /*7eb0*/  STG.E.U8 desc[UR36][R2.64], R4 ;  /* 0x0000000402007986 */ /* 0x0011e2000c101124 */
[----:B------:R-:W-:Y:S05]  /*7ec0*/  BRA `(.L_x_14005) ;  /* 0x0000000c006c7947 */ /* 0x000fea0003800000 */
.L_x_14002:
        /* <DEDUP_REMOVED lines=10> */
.L_x_14007:
[----:B------:R-:W-:-:S06]  /*7f70*/  HADD2.F32 R19, -RZ, R19.H0_H0 ;  /* 0x20000013ff137230 */ /* 0x000fcc0000004100 */
[----:B------:R-:W0:Y:S02]  /*7f80*/  F2I.FTZ.TRUNC.NTZ R19, R19 ;  /* 0x0000001300137305 */ /* 0x000e24000021f100 */
[----:B0-----:R0:W-:Y:S01]  /*7f90*/  STG.E desc[UR36][R2.64], R19 ;  /* 0x0000001302007986 */ /* 0x0011e2000c101924 */
[----:B------:R-:W-:Y:S05]  /*7fa0*/  BRA `(.L_x_14005) ;  /* 0x0000000c00347947 */ /* 0x000fea0003800000 */
.L_x_14006:
[----:B------:R-:W-:-:S06]  /*7fb0*/  HADD2.F32 R19, -RZ, R19.H0_H0 ;  /* 0x20000013ff137230 */ /* 0x000fcc0000004100 */
[----:B------:R-:W0:Y:S02]  /*7fc0*/  F2I.FTZ.TRUNC.NTZ R19, R19 ;  /* 0x0000001300137305 */ /* 0x000e24000021f100 */
[----:B0-----:R0:W-:Y:S01]  /*7fd0*/  STG.E.U16 desc[UR36][R2.64], R19 ;  /* 0x0000001302007986 */ /* 0x0011e2000c101524 */
[----:B------:R-:W-:Y:S05]  /*7fe0*/  BRA `(.L_x_14005) ;  /* 0x0000000c00247947 */ /* 0x000fea0003800000 */
.L_x_14001:
        /* <DEDUP_REMOVED lines=9> */
.L_x_14009:
[----:B------:R0:W-:Y:S01]  /*8080*/  STG.E.U16 desc[UR36][R2.64], R19 ;  /* 0x0000001302007986 */ /* 0x0001e2000c101524 */
[----:B------:R-:W-:Y:S05]  /*8090*/  BRA `(.L_x_14005) ;  /* 0x0000000800f87947 */ /* 0x000fea0003800000 */
.L_x_14008:
        /* <DEDUP_REMOVED lines=10> */
.L_x_14011:
[----:B------:R-:W-:-:S05]  /*8140*/  HADD2.F32 R0, -RZ, R19.H0_H0 ;  /* 0x20000013ff007230 */ /* 0x000fca0000004100 */
[----:B------:R-:W-:-:S04]  /*8150*/  F2FP.F16.F32.PACK_AB R0, RZ, R0 ;  /* 0x00000000ff00723e */ /* 0x000fc800000000ff */
[----:B------:R-:W-:-:S05]  /*8160*/  PRMT R0, R0, 0x5410, RZ ;  /* 0x0000541000007816 */ /* 0x000fca00000000ff */
[----:B------:R0:W-:Y:S01]  /*8170*/  STG.E desc[UR36][R2.64], R0 ;  /* 0x0000000002007986 */ /* 0x0001e2000c101924 */
[----:B------:R-:W-:Y:S05]  /*8180*/  BRA `(.L_x_14005) ;  /* 0x0000000800bc7947 */ /* 0x000fea0003800000 */
.L_x_14010:
[----:B------:R-:W-:-:S05]  /*8190*/  HADD2.F32 R4, -RZ, R19.H0_H0 ;  /* 0x20000013ff047230 */ /* 0x000fca0000004100 */
[----:B------:R-:W-:-:S06]  /*81a0*/  FMUL.FTZ R4, R4, 1 ;  /* 0x3f80000004047820 */ /* 0x000fcc0000410000 */
[----:B------:R-:W0:Y:S02]  /*81b0*/  F2F.F64.F32 R4, R4 ;  /* 0x0000000400047310 */ /* 0x000e240000201800 */
[----:B0-----:R0:W-:Y:S01]  /*81c0*/  STG.E.64 desc[UR36][R2.64], R4 ;  /* 0x0000000402007986 */ /* 0x0011e2000c101b24 */
[----:B------:R-:W-:Y:S05]  /*81d0*/  BRA `(.L_x_14005) ;  /* 0x0000000800a87947 */ /* 0x000fea0003800000 */
.L_x_14000:
        /* <DEDUP_REMOVED lines=14> */
.L_x_14015:
        /* <DEDUP_REMOVED lines=18> */
.L_x_14018:
[----:B------:R-:W-:-:S04]  /*83e0*/  SHF.R.U32.HI R5, RZ, 0x18, R5 ;  /* 0x00000018ff057819 */ /* 0x000fc80000011605 */
[----:B------:R-:W-:-:S07]  /*83f0*/  LOP3.LUT R0, R0, 0x80, R5, 0xf8, !PT ;  /* 0x0000008000007812 */ /* 0x000fce00078ef805 */
.L_x_14017:
[----:B------:R-:W-:Y:S05]  /*8400*/  BSYNC.RECONVERGENT B0 ;  /* 0x0000000000007941 */ /* 0x000fea0003800200 */
.L_x_14016:
[----:B------:R0:W-:Y:S01]  /*8410*/  STG.E.U8 desc[UR36][R2.64], R0 ;  /* 0x0000000002007986 */ /* 0x0001e2000c101124 */
[----:B------:R-:W-:Y:S05]  /*8420*/  BRA `(.L_x_14005) ;  /* 0x0000000800147947 */ /* 0x000fea0003800000 */
.L_x_14014:
        /* <DEDUP_REMOVED lines=18> */
.L_x_14021:
[----:B------:R-:W-:-:S04]  /*8550*/  SHF.R.U32.HI R5, RZ, 0x18, R5 ;  /* 0x00000018ff057819 */ /* 0x000fc80000011605 */
[----:B------:R-:W-:-:S07]  /*8560*/  LOP3.LUT R0, R0, 0x80, R5, 0xf8, !PT ;  /* 0x0000008000007812 */ /* 0x000fce00078ef805 */
.L_x_14020:
[----:B------:R-:W-:Y:S05]  /*8570*/  BSYNC.RECONVERGENT B0 ;  /* 0x0000000000007941 */ /* 0x000fea0003800200 */
.L_x_14019:
[----:B------:R0:W-:Y:S01]  /*8580*/  STG.E.U8 desc[UR36][R2.64], R0 ;  /* 0x0000000002007986 */ /* 0x0001e2000c101124 */
[----:B------:R-:W-:Y:S05]  /*8590*/  BRA `(.L_x_14005) ;  /* 0x0000000400b87947 */ /* 0x000fea0003800000 */
.L_x_14013:
[----:B------:R-:W-:-:S09]  /*85a0*/  UISETP.NE.AND UP0, UPT, UR4, 0x1c, UPT ;  /* 0x0000001c0400788c */ /* 0x000fd2000bf05270 */
[----:B------:R-:W-:Y:S05]  /*85b0*/  BRA.U !UP0, `(.L_x_14022) ;  /* 0x0000000108607547 */ /* 0x000fea000b800000 */
[----:B------:R-:W-:-:S09]  /*85c0*/  UISETP.NE.AND UP0, UPT, UR4, 0x1d, UPT ;  /* 0x0000001d0400788c */ /* 0x000fd2000bf05270 */
[----:B------:R-:W-:Y:S05]  /*85d0*/  BRA.U !UP0, `(.L_x_14023) ;  /* 0x0000000108487547 */ /* 0x000fea000b800000 */
[----:B------:R-:W-:-:S09]  /*85e0*/  UISETP.NE.AND UP0, UPT, UR4, 0x2c, UPT ;  /* 0x0000002c0400788c */ /* 0x000fd2000bf05270 */
[----:B------:R-:W-:Y:S05]  /*85f0*/  BRA.U UP0, `(.L_x_14004) ;  /* 0x0000000100bc7547 */ /* 0x000fea000b800000 */
        /* <DEDUP_REMOVED lines=16> */
.L_x_14023:
[----:B------:R-:W-:-:S06]  /*8700*/  HADD2.F32 R4, -RZ, R19.H0_H0 ;  /* 0x20000013ff047230 */ /* 0x000fcc0000004100 */
[----:B------:R-:W0:Y:S02]  /*8710*/  F2I.U64.TRUNC R4, R4 ;  /* 0x0000000400047311 */ /* 0x000e24000020d800 */
[----:B0-----:R0:W-:Y:S01]  /*8720*/  STG.E.64 desc[UR36][R2.64], R4 ;  /* 0x0000000402007986 */ /* 0x0011e2000c101b24 */
[----:B------:R-:W-:Y:S05]  /*8730*/  BRA `(.L_x_14005) ;  /* 0x0000000400507947 */ /* 0x000fea0003800000 */
.L_x_14022:
[----:B------:R-:W-:-:S06]  /*8740*/  HADD2.F32 R19, -RZ, R19.H0_H0 ;  /* 0x20000013ff137230 */ /* 0x000fcc0000004100 */
[----:B------:R-:W0:Y:S02]  /*8750*/  F2I.FTZ.U32.TRUNC.NTZ R19, R19 ;  /* 0x0000001300137305 */ /* 0x000e24000021f000 */
[----:B0-----:R0:W-:Y:S01]  /*8760*/  STG.E desc[UR36][R2.64], R19 ;  /* 0x0000001302007986 */ /* 0x0011e2000c101924 */
[----:B------:R-:W-:Y:S05]  /*8770*/  BRA `(.L_x_14005) ;  /* 0x0000000400407947 */ /* 0x000fea0003800000 */
.L_x_14012:
        /* <DEDUP_REMOVED lines=11> */
.L_x_14025:
[----:B------:R-:W-:Y:S01]  /*8830*/  HADD2.F32 R19, -RZ, R19.H0_H0 ;  /* 0x20000013ff137230 */ /* 0x000fe20000004100 */
[----:B------:R-:W-:-:S04]  /*8840*/  CS2R R6, SRZ ;  /* 0x0000000000067805 */ /* 0x000fc8000001ff00 */
[----:B------:R-:W-:-:S06]  /*8850*/  FMUL.FTZ R4, R19, 1 ;  /* 0x3f80000013047820 */ /* 0x000fcc0000410000 */
[----:B------:R-:W0:Y:S02]  /*8860*/  F2F.F64.F32 R4, R4 ;  /* 0x0000000400047310 */ /* 0x000e240000201800 */
[----:B0-----:R0:W-:Y:S01]  /*8870*/  STG.E.128 desc[UR36][R2.64], R4 ;  /* 0x0000000402007986 */ /* 0x0011e2000c101d24 */
[----:B------:R-:W-:Y:S05]  /*8880*/  BRA `(.L_x_14005) ;  /* 0x0000000000fc7947 */ /* 0x000fea0003800000 */
.L_x_14024:
[----:B------:R-:W-:-:S09]  /*8890*/  UISETP.NE.AND UP0, UPT, UR4, 0xf, UPT ;  /* 0x0000000f0400788c */ /* 0x000fd2000bf05270 */
[----:B------:R-:W-:Y:S05]  /*88a0*/  BRA.U !UP0, `(.L_x_14026) ;  /* 0x0000000108e87547 */ /* 0x000fea000b800000 */
[----:B------:R-:W-:-:S09]  /*88b0*/  UISETP.NE.AND UP0, UPT, UR4, 0x17, UPT ;  /* 0x000000170400788c */ /* 0x000fd2000bf05270 */
[----:B------:R-:W-:Y:S05]  /*88c0*/  BRA.U !UP0, `(.L_x_14027) ;  /* 0x0000000108907547 */ /* 0x000fea000b800000 */
[----:B------:R-:W-:-:S09]  /*88d0*/  UISETP.NE.AND UP0, UPT, UR4, 0x18, UPT ;  /* 0x000000180400788c */ /* 0x000fd2000bf05270 */
[----:B------:R-:W-:Y:S05]  /*88e0*/  BRA.U !UP0, `(.L_x_14028) ;  /* 0x0000000108447547 */ /* 0x000fea000b800000 */
.L_x_14004:
        /* <DEDUP_REMOVED lines=16> */
.L_x_14029:
[----:B------:R-:W-:Y:S05]  /*89f0*/  BRA `(.L_x_14005) ;  /* 0x0000000000a07947 */ /* 0x000fea0003800000 */
.L_x_14028:
        /* <DEDUP_REMOVED lines=13> */
.L_x_14031:
[----:B------:R-:W-:Y:S05]  /*8ad0*/  BSYNC.RECONVERGENT B0 ;  /* 0x0000000000007941 */ /* 0x000fea0003800200 */
.L_x_14030:
[----:B------:R-:W-:-:S05]  /*8ae0*/  LOP3.LUT R5, R0, 0x80, R5, 0xf8, !PT ;  /* 0x0000008000057812 */ /* 0x000fca00078ef805 */
[----:B------:R3:W-:Y:S01]  /*8af0*/  STG.E.U8 desc[UR36][R2.64], R5 ;  /* 0x0000000502007986 */ /* 0x0007e2000c101124 */
[----:B------:R-:W-:Y:S05]  /*8b00*/  BRA `(.L_x_14005) ;  /* 0x00000000005c7947 */ /* 0x000fea0003800000 */
.L_x_14027:
        /* <DEDUP_REMOVED lines=12> */
.L_x_14033:
[----:B------:R-:W-:Y:S01]  /*8bd0*/  IMAD.MOV.U32 R0, RZ, RZ, 0x7f ;  /* 0x0000007fff007424 */ /* 0x000fe200078e00ff */
[----:B------:R-:W-:-:S04]  /*8be0*/  ISETP.GT.U32.AND P0, PT, R4, 0x7f800000, PT ;  /* 0x7f8000000400780c */ /* 0x000fc80003f04070 */
[----:B------:R-:W-:-:S09]  /*8bf0*/  SEL R0, R0, 0x7c, P0 ;  /* 0x0000007c00007807 */ /* 0x000fd20000000000 */
.L_x_14034:
[----:B------:R-:W-:Y:S05]  /*8c00*/  BSYNC.RECONVERGENT B0 ;  /* 0x0000000000007941 */ /* 0x000fea0003800200 */
.L_x_14032:
[----:B------:R-:W-:-:S04]  /*8c10*/  SHF.R.U32.HI R5, RZ, 0x18, R5 ;  /* 0x00000018ff057819 */ /* 0x000fc80000011605 */
[----:B------:R-:W-:-:S05]  /*8c20*/  LOP3.LUT R5, R0, 0x80, R5, 0xf8, !PT ;  /* 0x0000008000057812 */ /* 0x000fca00078ef805 */
[----:B------:R2:W-:Y:S01]  /*8c30*/  STG.E.U8 desc[UR36][R2.64], R5 ;  /* 0x0000000502007986 */ /* 0x0005e2000c101124 */
[----:B------:R-:W-:Y:S05]  /*8c40*/  BRA `(.L_x_14005) ;  /* 0x00000000000c7947 */ /* 0x000fea0003800000 */
.L_x_14026:
[----:B------:R-:W-:-:S05]  /*8c50*/  HADD2.F32 R0, -RZ, R19.H0_H0 ;  /* 0x20000013ff007230 */ /* 0x000fca0000004100 */
[----:B------:R-:W-:-:S05]  /*8c60*/  F2FP.BF16.F32.PACK_AB R0, RZ, R0 ;  /* 0x00000000ff00723e */ /* 0x000fca00000010ff */
[----:B------:R4:W-:Y:S02]  /*8c70*/  STG.E.U16 desc[UR36][R2.64], R0 ;  /* 0x0000000002007986 */ /* 0x0009e4000c101524 */
.L_x_14005:
[----:B------:R-:W-:-:S07]  /*8c80*/  VIADD R17, R17, 0x80 ;  /* 0x0000008011117836 */ /* 0x000fce0000000000 */
.L_x_13930:
[----:B------:R-:W-:Y:S05]  /*8c90*/  BSYNC.RECONVERGENT B6 ;  /* 0x0000000000067941 */ /* 0x000fea0003800200 */
.L_x_13929:
[----:B------:R-:W5:Y:S01]  /*8ca0*/  LDCU UR4, c[0x0][0x380] ;  /* 0x00007000ff0477ac */ /* 0x000f620008000800 */
[----:B------:R-:W-:Y:S01]  /*8cb0*/  BSSY.RECONVERGENT B6, `(.L_x_14035) ;  /* 0x000045c000067945 */ /* 0x000fe20003800200 */
[----:B-----5:R-:W-:-:S13]  /*8cc0*/  ISETP.GE.AND P0, PT, R17, UR4, PT ;  /* 0x0000000411007c0c */ /* 0x020fda000bf06270 */
[----:B------:R-:W-:Y:S05]  /*8cd0*/  @P0 BRA `(.L_x_14036) ;  /* 0x0000004400640947 */ /* 0x000fea0003800000 */
        /* <DEDUP_REMOVED lines=354> */
.L_x_14037:
[----:B------:R-:W1:Y:S01]  /*a300*/  LDCU.64 UR6, c[0x0][0x5f0] ;  /* 0x0000be00ff0677ac */ /* 0x000e620008000a00 */
[----:B------:R-:W-:-:S04]  /*a310*/  UPRMT UR4, UR39, 0x9910, URZ ;  /* 0x0000991027047896 */ /* 0x000fc800080000ff */
[----:B------:R-:W-:Y:S01]  /*a320*/  UISETP.GT.AND UP0, UPT, UR4, 0x9, UPT ;  /* 0x000000090400788c */ /* 0x000fe2000bf04270 */
[----:B-123--:R-:W-:-:S05]  /*a330*/  IADD3 R2, P0, PT, R0, UR6, RZ ;  /* 0x0000000600027c10 */ /* 0x00efca000ff1e0ff */
        /* <DEDUP_REMOVED lines=15> */
.L_x_14041:
[----:B------:R-:W2:Y:S02]  /*a430*/  LDG.E.U8 R2, desc[UR36][R2.64] ;  /* 0x0000002402027981 */ /* 0x000ea4000c1e1100 */
[----:B--2---:R-:W-:-:S04]  /*a440*/  I2FP.F32.U32 R0, R2 ;  /* 0x0000000200007245 */ /* 0x004fc80000201000 */
[----:B------:R-:W-:-:S04]  /*a450*/  F2FP.F16.F32.PACK_AB R0, RZ, R0 ;  /* 0x00000000ff00723e */ /* 0x000fc800000000ff */
[----:B------:R-:W-:Y:S01]  /*a460*/  PRMT R19, R0, 0x7610, R19 ;  /* 0x0000761000137816 */ /* 0x000fe20000000013 */
[----:B------:R-:W-:Y:S06]  /*a470*/  BRA `(.L_x_14043) ;  /* 0x0000000c00b47947 */ /* 0x000fec0003800000 */
.L_x_14040:
        /* <DEDUP_REMOVED lines=11> */
.L_x_14045:
[----:B------:R-:W2:Y:S02]  /*a530*/  LDG.E R2, desc[UR36][R2.64] ;  /* 0x0000002402027981 */ /* 0x000ea4000c1e1900 */
[----:B--2---:R-:W-:-:S04]  /*a540*/  I2FP.F32.S32 R0, R2 ;  /* 0x0000000200007245 */ /* 0x004fc80000201400 */
[----:B------:R-:W-:-:S04]  /*a550*/  F2FP.F16.F32.PACK_AB R0, RZ, R0 ;  /* 0x00000000ff00723e */ /* 0x000fc800000000ff */
[----:B------:R-:W-:Y:S01]  /*a560*/  PRMT R19, R0, 0x7610, R19 ;  /* 0x0000761000137816 */ /* 0x000fe20000000013 */
[----:B------:R-:W-:Y:S06]  /*a570*/  BRA `(.L_x_14043) ;  /* 0x0000000c00747947 */ /* 0x000fec0003800000 */
.L_x_14044:
[----:B------:R-:W2:Y:S02]  /*a580*/  LDG.E.U16 R2, desc[UR36][R2.64] ;  /* 0x0000002402027981 */ /* 0x000ea4000c1e1500 */
[----:B--2---:R-:W0:Y:S02]  /*a590*/  I2F.S16 R0, R2 ;  /* 0x0000000200007306 */ /* 0x004e240000101400 */
[----:B0-----:R-:W-:-:S04]  /*a5a0*/  F2FP.F16.F32.PACK_AB R0, RZ, R0 ;  /* 0x00000000ff00723e */ /* 0x001fc800000000ff */
[----:B------:R-:W-:Y:S01]  /*a5b0*/  PRMT R19, R0, 0x7610, R19 ;  /* 0x0000761000137816 */ /* 0x000fe20000000013 */
[----:B------:R-:W-:Y:S06]  /*a5c0*/  BRA `(.L_x_14043) ;  /* 0x0000000c00607947 */ /* 0x000fec0003800000 */
.L_x_14039:
        /* <DEDUP_REMOVED lines=9> */
.L_x_14047:
[----:B------:R0:W5:Y:S01]  /*a660*/  LDG.E.U16 R19, desc[UR36][R2.64] ;  /* 0x0000002402137981 */ /* 0x000162000c1e1500 */
[----:B------:R-:W-:Y:S05]  /*a670*/  BRA `(.L_x_14043) ;  /* 0x0000000c00347947 */ /* 0x000fea0003800000 */
.L_x_14046:
        /* <DEDUP_REMOVED lines=9> */
.L_x_14049:
[----:B------:R1:W5:Y:S01]  /*a710*/  LDG.E.U16 R19, desc[UR36][R2.64] ;  /* 0x0000002402137981 */ /* 0x000362000c1e1500 */
[----:B------:R-:W-:Y:S05]  /*a720*/  BRA `(.L_x_14043) ;  /* 0x0000000c00087947 */ /* 0x000fea0003800000 */
.L_x_14048:
        /* <DEDUP_REMOVED lines=9> */
.L_x_14038:
        /* <DEDUP_REMOVED lines=14> */
.L_x_14052:
        /* <DEDUP_REMOVED lines=9> */
.L_x_14051:
        /* <DEDUP_REMOVED lines=27> */
.L_x_14054:
        /* <DEDUP_REMOVED lines=14> */
.L_x_14053:
[----:B------:R-:W2:Y:S02]  /*abc0*/  LDG.E.U16 R0, desc[UR36][R2.64] ;  /* 0x0000002402007981 */ /* 0x000ea4000c1e1500 */
[----:B--2---:R-:W-:-:S05]  /*abd0*/  IMAD.U32 R0, R0, 0x10000, RZ ;  /* 0x0001000000007824 */ /* 0x004fca00078e00ff */
[----:B------:R-:W-:-:S04]  /*abe0*/  F2FP.F16.F32.PACK_AB R0, RZ, R0 ;  /* 0x00000000ff00723e */ /* 0x000fc800000000ff */
[----:B------:R-:W-:Y:S01]  /*abf0*/  PRMT R19, R0, 0x7610, R19 ;  /* 0x0000761000137816 */ /* 0x000fe20000000013 */
[----:B------:R-:W-:Y:S06]  /*ac00*/  BRA `(.L_x_14043) ;  /* 0x0000000400d07947 */ /* 0x000fec0003800000 */
.L_x_14050:
        /* <DEDUP_REMOVED lines=13> */
.L_x_14057:
        /* <DEDUP_REMOVED lines=21> */
.L_x_14061:
[----:B------:R-:W-:Y:S05]  /*ae30*/  BSYNC.RECONVERGENT B1 ;  /* 0x0000000000017941 */ /* 0x000fea0003800200 */
.L_x_14060:
[----:B------:R-:W-:Y:S01]  /*ae40*/  IMAD.SHL.U32 R0, R0, 0x100000, RZ ;  /* 0x0010000000007824 */ /* 0x000fe200078e00ff */
[----:B------:R-:W-:-:S04]  /*ae50*/  LEA R2, R2, 0x3b800000, 0x17 ;  /* 0x3b80000002027811 */ /* 0x000fc800078eb8ff */
[----:B------:R-:W-:-:S07]  /*ae60*/  LOP3.LUT R0, R2, R0, R7, 0xfe, !PT ;  /* 0x0000000002007212 */ /* 0x000fce00078efe07 */
.L_x_14059:
[----:B------:R-:W-:Y:S05]  /*ae70*/  BSYNC.RECONVERGENT B0 ;  /* 0x0000000000007941 */ /* 0x000fea0003800200 */
.L_x_14058:
[----:B------:R-:W-:-:S04]  /*ae80*/  F2FP.F16.F32.PACK_AB R0, RZ, R0 ;  /* 0x00000000ff00723e */ /* 0x000fc800000000ff */
[----:B------:R-:W-:Y:S01]  /*ae90*/  PRMT R19, R0, 0x7610, R19 ;  /* 0x0000761000137816 */ /* 0x000fe20000000013 */
[----:B------:R-:W-:Y:S06]  /*aea0*/  BRA `(.L_x_14043) ;  /* 0x0000000400287947 */ /* 0x000fec0003800000 */
.L_x_14056:
        /* <DEDUP_REMOVED lines=21> */
.L_x_14065:
[----:B------:R-:W-:Y:S05]  /*b000*/  BSYNC.RECONVERGENT B1 ;  /* 0x0000000000017941 */ /* 0x000fea0003800200 */
.L_x_14064:
[----:B------:R-:W-:Y:S02]  /*b010*/  SHF.L.U32 R0, R0, 0x15, RZ ;  /* 0x0000001500007819 */ /* 0x000fe400000006ff */
[----:B------:R-:W-:-:S04]  /*b020*/  LEA R2, R2, 0x37800000, 0x17 ;  /* 0x3780000002027811 */ /* 0x000fc800078eb8ff */
[----:B------:R-:W-:-:S07]  /*b030*/  LOP3.LUT R0, R2, R0, R7, 0xfe, !PT ;  /* 0x0000000002007212 */ /* 0x000fce00078efe07 */
.L_x_14063:
[----:B------:R-:W-:Y:S05]  /*b040*/  BSYNC.RECONVERGENT B0 ;  /* 0x0000000000007941 */ /* 0x000fea0003800200 */
.L_x_14062:
[----:B------:R-:W-:-:S04]  /*b050*/  F2FP.F16.F32.PACK_AB R0, RZ, R0 ;  /* 0x00000000ff00723e */ /* 0x000fc800000000ff */
[----:B------:R-:W-:Y:S01]  /*b060*/  PRMT R19, R0, 0x7610, R19 ;  /* 0x0000761000137816 */ /* 0x000fe20000000013 */
[----:B------:R-:W-:Y:S06]  /*b070*/  BRA `(.L_x_14043) ;  /* 0x0000000000b47947 */ /* 0x000fec0003800000 */
.L_x_14055:
        /* <DEDUP_REMOVED lines=14> */
.L_x_14069:
[----:B------:R-:W-:Y:S05]  /*b160*/  BSYNC.RECONVERGENT B0 ;  /* 0x0000000000007941 */ /* 0x000fea0003800200 */
.L_x_14068:
[----:B------:R-:W-:-:S04]  /*b170*/  F2FP.F16.F32.PACK_AB R0, RZ, R0 ;  /* 0x00000000ff00723e */ /* 0x000fc800000000ff */
[----:B------:R-:W-:Y:S01]  /*b180*/  PRMT R19, R0, 0x7610, R19 ;  /* 0x0000761000137816 */ /* 0x000fe20000000013 */
[----:B------:R-:W-:Y:S06]  /*b190*/  BRA `(.L_x_14043) ;  /* 0x00000000006c7947 */ /* 0x000fec0003800000 */
.L_x_14042:
        /* <DEDUP_REMOVED lines=16> */
.L_x_14070:
[----:B------:R-:W-:Y:S01]  /*b2a0*/  PRMT R19, RZ, 0x7610, R19 ;  /* 0x00007610ff137816 */ /* 0x000fe20000000013 */
[----:B------:R-:W-:Y:S06]  /*b2b0*/  BRA `(.L_x_14043) ;  /* 0x0000000000247947 */ /* 0x000fec0003800000 */
.L_x_14067:
[----:B------:R-:W2:Y:S02]  /*b2c0*/  LDG.E.64 R2, desc[UR36][R2.64] ;  /* 0x0000002402027981 */ /* 0x000ea4000c1e1b00 */
[----:B--2---:R-:W0:Y:S02]  /*b2d0*/  I2F.U64 R0, R2 ;  /* 0x0000000200007312 */ /* 0x004e240000301000 */
[----:B0-----:R-:W-:-:S04]  /*b2e0*/  F2FP.F16.F32.PACK_AB R0, RZ, R0 ;  /* 0x00000000ff00723e */ /* 0x001fc800000000ff */
[----:B------:R-:W-:Y:S01]  /*b2f0*/  PRMT R19, R0, 0x7610, R19 ;  /* 0x0000761000137816 */ /* 0x000fe20000000013 */
[----:B------:R-:W-:Y:S06]  /*b300*/  BRA `(.L_x_14043) ;  /* 0x0000000000107947 */ /* 0x000fec0003800000 */
.L_x_14066:
[----:B------:R-:W2:Y:S02]  /*b310*/  LDG.E R2, desc[UR36][R2.64] ;  /* 0x0000002402027981 */ /* 0x000ea4000c1e1900 */
[----:B--2---:R-:W-:-:S04]  /*b320*/  I2FP.F32.U32 R0, R2 ;  /* 0x0000000200007245 */ /* 0x004fc80000201000 */
[----:B------:R-:W-:-:S04]  /*b330*/  F2FP.F16.F32.PACK_AB R0, RZ, R0 ;  /* 0x00000000ff00723e */ /* 0x000fc800000000ff */
[----:B------:R-:W-:-:S07]  /*b340*/  PRMT R19, R0, 0x7610, R19 ;  /* 0x0000761000137816 */ /* 0x000fce0000000013 */
.L_x_14043:
        /* <DEDUP_REMOVED lines=18> */
.L_x_14074:
[----:B------:R-:W2:Y:S02]  /*b470*/  LDG.E.U8 R2, desc[UR36][R2.64] ;  /* 0x0000002402027981 */ /* 0x000ea4000c1e1100 */
[----:B--2---:R-:W-:-:S04]  /*b480*/  I2FP.F32.U32 R0, R2 ;  /* 0x0000000200007245 */ /* 0x004fc80000201000 */
[----:B------:R-:W-:Y:S01]  /*b490*/  F2FP.F16.F32.PACK_AB R0, RZ, R0 ;  /* 0x00000000ff00723e */ /* 0x000fe200000000ff */
[----:B------:R-:W-:Y:S06]  /*b4a0*/  BRA `(.L_x_14076) ;  /* 0x0000000c007c7947 */ /* 0x000fec0003800000 */
.L_x_14073:
        /* <DEDUP_REMOVED lines=10> */
.L_x_14078:
[----:B------:R-:W2:Y:S02]  /*b550*/  LDG.E R2, desc[UR36][R2.64] ;  /* 0x0000002402027981 */ /* 0x000ea4000c1e1900 */
[----:B--2---:R-:W-:-:S04]  /*b560*/  I2FP.F32.S32 R0, R2 ;  /* 0x0000000200007245 */ /* 0x004fc80000201400 */
[----:B------:R-:W-:Y:S01]  /*b570*/  F2FP.F16.F32.PACK_AB R0, RZ, R0 ;  /* 0x00000000ff00723e */ /* 0x000fe200000000ff */
[----:B------:R-:W-:Y:S06]  /*b580*/  BRA `(.L_x_14076) ;  /* 0x0000000c00447947 */ /* 0x000fec0003800000 */
.L_x_14077:
[----:B------:R-:W2:Y:S02]  /*b590*/  LDG.E.U16 R2, desc[UR36][R2.64] ;  /* 0x0000002402027981 */ /* 0x000ea4000c1e1500 */
[----:B--2---:R-:W0:Y:S02]  /*b5a0*/  I2F.S16 R0, R2 ;  /* 0x0000000200007306 */ /* 0x004e240000101400 */
[----:B0-----:R-:W-:Y:S01]  /*b5b0*/  F2FP.F16.F32.PACK_AB R0, RZ, R0 ;  /* 0x00000000ff00723e */ /* 0x001fe200000000ff */
[----:B------:R-:W-:Y:S06]  /*b5c0*/  BRA `(.L_x_14076) ;  /* 0x0000000c00347947 */ /* 0x000fec0003800000 */
.L_x_14072:
        /* <DEDUP_REMOVED lines=9> */
.L_x_14080:
[----:B------:R0:W5:Y:S01]  /*b660*/  LDG.E.U16 R0, desc[UR36][R2.64] ;  /* 0x0000002402007981 */ /* 0x000162000c1e1500 */
[----:B------:R-:W-:Y:S05]  /*b670*/  BRA `(.L_x_14076) ;  /* 0x0000000c00087947 */ /* 0x000fea0003800000 */
.L_x_14079:
        /* <DEDUP_REMOVED lines=9> */
.L_x_14082:
[----:B------:R1:W5:Y:S01]  /*b710*/  LDG.E.U16 R0, desc[UR36][R2.64] ;  /* 0x0000002402007981 */ /* 0x000362000c1e1500 */
[----:B------:R-:W-:Y:S05]  /*b720*/  BRA `(.L_x_14076) ;  /* 0x0000000800dc7947 */ /* 0x000fea0003800000 */
.L_x_14081:
        /* <DEDUP_REMOVED lines=8> */
.L_x_14071:
        /* <DEDUP_REMOVED lines=13> */
.L_x_14085:
        /* <DEDUP_REMOVED lines=8> */
.L_x_14084:
        /* <DEDUP_REMOVED lines=27> */
.L_x_14087:
        /* <DEDUP_REMOVED lines=13> */
.L_x_14086:
[----:B------:R-:W2:Y:S02]  /*bb80*/  LDG.E.U16 R0, desc[UR36][R2.64] ;  /* 0x0000002402007981 */ /* 0x000ea4000c1e1500 */
[----:B--2---:R-:W-:-:S05]  /*bb90*/  IMAD.U32 R0, R0, 0x10000, RZ ;  /* 0x0001000000007824 */ /* 0x004fca00078e00ff */
[----:B------:R-:W-:Y:S01]  /*bba0*/  F2FP.F16.F32.PACK_AB R0, RZ, R0 ;  /* 0x00000000ff00723e */ /* 0x000fe200000000ff */
[----:B------:R-:W-:Y:S06]  /*bbb0*/  BRA `(.L_x_14076) ;  /* 0x0000000400b87947 */ /* 0x000fec0003800000 */
.L_x_14083:
        /* <DEDUP_REMOVED lines=12> */
.L_x_14090:
        /* <DEDUP_REMOVED lines=21> */
.L_x_14094:
[----:B------:R-:W-:Y:S05]  /*bdd0*/  BSYNC.RECONVERGENT B1 ;  /* 0x0000000000017941 */ /* 0x000fea0003800200 */
.L_x_14093:
[----:B------:R-:W-:Y:S01]  /*bde0*/  IMAD.SHL.U32 R0, R0, 0x100000, RZ ;  /* 0x0010000000007824 */ /* 0x000fe200078e00ff */
[----:B------:R-:W-:-:S04]  /*bdf0*/  LEA R2, R2, 0x3b800000, 0x17 ;  /* 0x3b80000002027811 */ /* 0x000fc800078eb8ff */
[----:B------:R-:W-:-:S07]  /*be00*/  LOP3.LUT R0, R2, R0, R7, 0xfe, !PT ;  /* 0x0000000002007212 */ /* 0x000fce00078efe07 */
.L_x_14092:
[----:B------:R-:W-:Y:S05]  /*be10*/  BSYNC.RECONVERGENT B0 ;  /* 0x0000000000007941 */ /* 0x000fea0003800200 */
.L_x_14091:
[----:B------:R-:W-:Y:S01]  /*be20*/  F2FP.F16.F32.PACK_AB R0, RZ, R0 ;  /* 0x00000000ff00723e */ /* 0x000fe200000000ff */
[----:B------:R-:W-:Y:S06]  /*be30*/  BRA `(.L_x_14076) ;  /* 0x0000000400187947 */ /* 0x000fec0003800000 */
.L_x_14089:
        /* <DEDUP_REMOVED lines=21> */
.L_x_14098:
[----:B------:R-:W-:Y:S05]  /*bf90*/  BSYNC.RECONVERGENT B1 ;  /* 0x0000000000017941 */ /* 0x000fea0003800200 */
.L_x_14097:
[----:B------:R-:W-:Y:S01]  /*bfa0*/  IMAD.SHL.U32 R0, R0, 0x200000, RZ ;  /* 0x0020000000007824 */ /* 0x000fe200078e00ff */
[----:B------:R-:W-:-:S04]  /*bfb0*/  LEA R2, R2, 0x37800000, 0x17 ;  /* 0x3780000002027811 */ /* 0x000fc800078eb8ff */
[----:B------:R-:W-:-:S07]  /*bfc0*/  LOP3.LUT R0, R2, R0, R7, 0xfe, !PT ;  /* 0x0000000002007212 */ /* 0x000fce00078efe07 */
.L_x_14096:
[----:B------:R-:W-:Y:S05]  /*bfd0*/  BSYNC.RECONVERGENT B0 ;  /* 0x0000000000007941 */ /* 0x000fea0003800200 */
.L_x_14095:
[----:B------:R-:W-:Y:S01]  /*bfe0*/  F2FP.F16.F32.PACK_AB R0, RZ, R0 ;  /* 0x00000000ff00723e */ /* 0x000fe200000000ff */
[----:B------:R-:W-:Y:S06]  /*bff0*/  BRA `(.L_x_14076) ;  /* 0x0000000000a87947 */ /* 0x000fec0003800000 */
.L_x_14088:
        /* <DEDUP_REMOVED lines=14> */
.L_x_14102:
[----:B------:R-:W-:Y:S05]  /*c0e0*/  BSYNC.RECONVERGENT B0 ;  /* 0x0000000000007941 */ /* 0x000fea0003800200 */
.L_x_14101:
[----:B------:R-:W-:Y:S01]  /*c0f0*/  F2FP.F16.F32.PACK_AB R0, RZ, R0 ;  /* 0x00000000ff00723e */ /* 0x000fe200000000ff */
[----:B------:R-:W-:Y:S06]  /*c100*/  BRA `(.L_x_14076) ;  /* 0x0000000000647947 */ /* 0x000fec0003800000 */
.L_x_14075:
        /* <DEDUP_REMOVED lines=16> */
.L_x_14103:
[----:B------:R-:W-:Y:S01]  /*c210*/  PRMT R0, RZ, 0x7610, R0 ;  /* 0x00007610ff007816 */ /* 0x000fe20000000000 */
[----:B------:R-:W-:Y:S06]  /*c220*/  BRA `(.L_x_14076) ;  /* 0x00000000001c7947 */ /* 0x000fec0003800000 */
.L_x_14100:
[----:B------:R-:W2:Y:S02]  /*c230*/  LDG.E.64 R2, desc[UR36][R2.64] ;  /* 0x0000002402027981 */ /* 0x000ea4000c1e1b00 */
[----:B--2---:R-:W0:Y:S02]  /*c240*/  I2F.U64 R0, R2 ;  /* 0x0000000200007312 */ /* 0x004e240000301000 */
[----:B0-----:R-:W-:Y:S01]  /*c250*/  F2FP.F16.F32.PACK_AB R0, RZ, R0 ;  /* 0x00000000ff00723e */ /* 0x001fe200000000ff */
[----:B------:R-:W-:Y:S06]  /*c260*/  BRA `(.L_x_14076) ;  /* 0x00000000000c7947 */ /* 0x000fec0003800000 */
.L_x_14099:
[----:B------:R-:W2:Y:S02]  /*c270*/  LDG.E R2, desc[UR36][R2.64] ;  /* 0x0000002402027981 */ /* 0x000ea4000c1e1900 */
[----:B--2---:R-:W-:-:S04]  /*c280*/  I2FP.F32.U32 R0, R2 ;  /* 0x0000000200007245 */ /* 0x004fc80000201000 */
[----:B------:R-:W-:-:S07]  /*c290*/  F2FP.F16.F32.PACK_AB R0, RZ, R0 ;  /* 0x00000000ff00723e */ /* 0x000fce00000000ff */
.L_x_14076:
        /* <DEDUP_REMOVED lines=10> */
.L_x_14105:
[----:B------:R-:W-:Y:S05]  /*c340*/  BSYNC.RECONVERGENT B0 ;  /* 0x0000000000007941 */ /* 0x000fea0003800200 */
.L_x_14104:
        /* <DEDUP_REMOVED lines=18> */
.L_x_14109:
[----:B------:R-:W-:-:S06]  /*c470*/  HADD2.F32 R5, -RZ, R19.H0_H0 ;  /* 0x20000013ff057230 */ /* 0x000fcc0000004100 */
[----:B------:R-:W0:Y:S02]  /*c480*/  F2I.S64.TRUNC R4, R5 ;  /* 0x0000000500047311 */ /* 0x000e24000020d900 */
[----:B0-----:R0:W-:Y:S01]  /*c490*/  STG.E.U8 desc[UR36][R2.64], R4 ;  /* 0x0000000402007986 */ /* 0x0011e2000c101124 */
[----:B------:R-:W-:Y:S05]  /*c4a0*/  BRA `(.L_x_14111) ;  /* 0x0000000c006c7947 */ /* 0x000fea0003800000 */
.L_x_14108:
        /* <DEDUP_REMOVED lines=10> */
.L_x_14113:
[----:B------:R-:W-:-:S06]  /*c550*/  HADD2.F32 R19, -RZ, R19.H0_H0 ;  /* 0x20000013ff137230 */ /* 0x000fcc0000004100 */
[----:B------:R-:W0:Y:S02]  /*c560*/  F2I.FTZ.TRUNC.NTZ R19, R19 ;  /* 0x0000001300137305 */ /* 0x000e24000021f100 */
[----:B0-----:R0:W-:Y:S01]  /*c570*/  STG.E desc[UR36][R2.64], R19 ;  /* 0x0000001302007986 */ /* 0x0011e2000c101924 */
[----:B------:R-:W-:Y:S05]  /*c580*/  BRA `(.L_x_14111) ;  /* 0x0000000c00347947 */ /* 0x000fea0003800000 */
.L_x_14112:
[----:B------:R-:W-:-:S06]  /*c590*/  HADD2.F32 R19, -RZ, R19.H0_H0 ;  /* 0x20000013ff137230 */ /* 0x000fcc0000004100 */
[----:B------:R-:W0:Y:S02]  /*c5a0*/  F2I.FTZ.TRUNC.NTZ R19, R19 ;  /* 0x0000001300137305 */ /* 0x000e24000021f100 */
[----:B0-----:R0:W-:Y:S01]  /*c5b0*/  STG.E.U16 desc[UR36][R2.64], R19 ;  /* 0x0000001302007986 */ /* 0x0011e2000c101524 */
[----:B------:R-:W-:Y:S05]  /*c5c0*/  BRA `(.L_x_14111) ;  /* 0x0000000c00247947 */ /* 0x000fea0003800000 */
.L_x_14107:
        /* <DEDUP_REMOVED lines=9> */
.L_x_14115:
[----:B------:R4:W-:Y:S01]  /*c660*/  STG.E.U16 desc[UR36][R2.64], R19 ;  /* 0x0000001302007986 */ /* 0x0009e2000c101524 */
[----:B------:R-:W-:Y:S05]  /*c670*/  BRA `(.L_x_14111) ;  /* 0x0000000800f87947 */ /* 0x000fea0003800000 */
.L_x_14114:
        /* <DEDUP_REMOVED lines=10> */
.L_x_14117:
[----:B------:R-:W-:-:S05]  /*c720*/  HADD2.F32 R0, -RZ, R19.H0_H0 ;  /* 0x20000013ff007230 */ /* 0x000fca0000004100 */
[----:B------:R-:W-:-:S04]  /*c730*/  F2FP.F16.F32.PACK_AB R0, RZ, R0 ;  /* 0x00000000ff00723e */ /* 0x000fc800000000ff */
[----:B------:R-:W-:-:S05]  /*c740*/  PRMT R0, R0, 0x5410, RZ ;  /* 0x0000541000007816 */ /* 0x000fca00000000ff */
[----:B------:R2:W-:Y:S01]  /*c750*/  STG.E desc[UR36][R2.64], R0 ;  /* 0x0000000002007986 */ /* 0x0005e2000c101924 */
[----:B------:R-:W-:Y:S05]  /*c760*/  BRA `(.L_x_14111) ;  /* 0x0000000800bc7947 */ /* 0x000fea0003800000 */
.L_x_14116:
[----:B------:R-:W-:-:S05]  /*c770*/  HADD2.F32 R4, -RZ, R19.H0_H0 ;  /* 0x20000013ff047230 */ /* 0x000fca0000004100 */
[----:B------:R-:W-:-:S06]  /*c780*/  FMUL.FTZ R4, R4, 1 ;  /* 0x3f80000004047820 */ /* 0x000fcc0000410000 */
[----:B------:R-:W0:Y:S02]  /*c790*/  F2F.F64.F32 R4, R4 ;  /* 0x0000000400047310 */ /* 0x000e240000201800 */
[----:B0-----:R0:W-:Y:S01]  /*c7a0*/  STG.E.64 desc[UR36][R2.64], R4 ;  /* 0x0000000402007986 */ /* 0x0011e2000c101b24 */
[----:B------:R-:W-:Y:S05]  /*c7b0*/  BRA `(.L_x_14111) ;  /* 0x0000000800a87947 */ /* 0x000fea0003800000 */
.L_x_14106:
        /* <DEDUP_REMOVED lines=14> */
.L_x_14121:
        /* <DEDUP_REMOVED lines=18> */
.L_x_14124:
[----:B------:R-:W-:-:S04]  /*c9c0*/  SHF.R.U32.HI R5, RZ, 0x18, R5 ;  /* 0x00000018ff057819 */ /* 0x000fc80000011605 */
[----:B------:R-:W-:-:S07]  /*c9d0*/  LOP3.LUT R0, R0, 0x80, R5, 0xf8, !PT ;  /* 0x0000008000007812 */ /* 0x000fce00078ef805 */
.L_x_14123:
[----:B------:R-:W-:Y:S05]  /*c9e0*/  BSYNC.RECONVERGENT B0 ;  /* 0x0000000000007941 */ /* 0x000fea0003800200 */
.L_x_14122:
[----:B------:R0:W-:Y:S01]  /*c9f0*/  STG.E.U8 desc[UR36][R2.64], R0 ;  /* 0x0000000002007986 */ /* 0x0001e2000c101124 */
[----:B------:R-:W-:Y:S05]  /*ca00*/  BRA `(.L_x_14111) ;  /* 0x0000000800147947 */ /* 0x000fea0003800000 */
.L_x_14120:
        /* <DEDUP_REMOVED lines=18> */
.L_x_14127:
[----:B------:R-:W-:-:S04]  /*cb30*/  SHF.R.U32.HI R5, RZ, 0x18, R5 ;  /* 0x00000018ff057819 */ /* 0x000fc80000011605 */
[----:B------:R-:W-:-:S07]  /*cb40*/  LOP3.LUT R0, R0, 0x80, R5, 0xf8, !PT ;  /* 0x0000008000007812 */ /* 0x000fce00078ef805 */
.L_x_14126:
[----:B------:R-:W-:Y:S05]  /*cb50*/  BSYNC.RECONVERGENT B0 ;  /* 0x0000000000007941 */ /* 0x000fea0003800200 */
.L_x_14125:
[----:B------:R0:W-:Y:S01]  /*cb60*/  STG.E.U8 desc[UR36][R2.64], R0 ;  /* 0x0000000002007986 */ /* 0x0001e2000c101124 */
[----:B------:R-:W-:Y:S05]  /*cb70*/  BRA `(.L_x_14111) ;  /* 0x0000000400b87947 */ /* 0x000fea0003800000 */
.L_x_14119:
        /* <DEDUP_REMOVED lines=22> */
.L_x_14129:
[----:B------:R-:W-:-:S06]  /*cce0*/  HADD2.F32 R4, -RZ, R19.H0_H0 ;  /* 0x20000013ff047230 */ /* 0x000fcc0000004100 */
[----:B------:R-:W0:Y:S02]  /*ccf0*/  F2I.U64.TRUNC R4, R4 ;  /* 0x0000000400047311 */ /* 0x000e24000020d800 */
[----:B0-----:R0:W-:Y:S01]  /*cd00*/  STG.E.64 desc[UR36][R2.64], R4 ;  /* 0x0000000402007986 */ /* 0x0011e2000c101b24 */
[----:B------:R-:W-:Y:S05]  /*cd10*/  BRA `(.L_x_14111) ;  /* 0x0000000400507947 */ /* 0x000fea0003800000 */
.L_x_14128:
[----:B------:R-:W-:-:S06]  /*cd20*/  HADD2.F32 R19, -RZ, R19.H0_H0 ;  /* 0x20000013ff137230 */ /* 0x000fcc0000004100 */
[----:B------:R-:W0:Y:S02]  /*cd30*/  F2I.FTZ.U32.TRUNC.NTZ R19, R19 ;  /* 0x0000001300137305 */ /* 0x000e24000021f000 */
[----:B0-----:R0:W-:Y:S01]  /*cd40*/  STG.E desc[UR36][R2.64], R19 ;  /* 0x0000001302007986 */ /* 0x0011e2000c101924 */
[----:B------:R-:W-:Y:S05]  /*cd50*/  BRA `(.L_x_14111) ;  /* 0x0000000400407947 */ /* 0x000fea0003800000 */
.L_x_14118:
        /* <DEDUP_REMOVED lines=11> */
.L_x_14131:
[----:B------:R-:W-:Y:S01]  /*ce10*/  HADD2.F32 R19, -RZ, R19.H0_H0 ;  /* 0x20000013ff137230 */ /* 0x000fe20000004100 */
[----:B------:R-:W-:-:S04]  /*ce20*/  CS2R R6, SRZ ;  /* 0x0000000000067805 */ /* 0x000fc8000001ff00 */
[----:B------:R-:W-:-:S06]  /*ce30*/  FMUL.FTZ R4, R19, 1 ;  /* 0x3f80000013047820 */ /* 0x000fcc0000410000 */
[----:B------:R-:W0:Y:S02]  /*ce40*/  F2F.F64.F32 R4, R4 ;  /* 0x0000000400047310 */ /* 0x000e240000201800 */
[----:B0-----:R0:W-:Y:S01]  /*ce50*/  STG.E.128 desc[UR36][R2.64], R4 ;  /* 0x0000000402007986 */ /* 0x0011e2000c101d24 */
[----:B------:R-:W-:Y:S05]  /*ce60*/  BRA `(.L_x_14111) ;  /* 0x0000000000fc7947 */ /* 0x000fea0003800000 */
.L_x_14130:
[----:B------:R-:W-:-:S09]  /*ce70*/  UISETP.NE.AND UP0, UPT, UR4, 0xf, UPT ;  /* 0x0000000f0400788c */ /* 0x000fd2000bf05270 */
[----:B------:R-:W-:Y:S05]  /*ce80*/  BRA.U !UP0, `(.L_x_14132) ;  /* 0x0000000108e87547 */ /* 0x000fea000b800000 */
[----:B------:R-:W-:-:S09]  /*ce90*/  UISETP.NE.AND UP0, UPT, UR4, 0x17, UPT ;  /* 0x000000170400788c */ /* 0x000fd2000bf05270 */
[----:B------:R-:W-:Y:S05]  /*cea0*/  BRA.U !UP0, `(.L_x_14133) ;  /* 0x0000000108907547 */ /* 0x000fea000b800000 */
[----:B------:R-:W-:-:S09]  /*ceb0*/  UISETP.NE.AND UP0, UPT, UR4, 0x18, UPT ;  /* 0x000000180400788c */ /* 0x000fd2000bf05270 */
[----:B------:R-:W-:Y:S05]  /*cec0*/  BRA.U !UP0, `(.L_x_14134) ;  /* 0x0000000108447547 */ /* 0x000fea000b800000 */
.L_x_14110:
        /* <DEDUP_REMOVED lines=16> */
.L_x_14135:
[----:B------:R-:W-:Y:S05]  /*cfd0*/  BRA `(.L_x_14111) ;  /* 0x0000000000a07947 */ /* 0x000fea0003800000 */
.L_x_14134:
        /* <DEDUP_REMOVED lines=13> */
.L_x_14137:
[----:B------:R-:W-:Y:S05]  /*d0b0*/  BSYNC.RECONVERGENT B0 ;  /* 0x0000000000007941 */ /* 0x000fea0003800200 */
.L_x_14136:
[----:B------:R-:W-:-:S05]  /*d0c0*/  LOP3.LUT R5, R0, 0x80, R5, 0xf8, !PT ;  /* 0x0000008000057812 */ /* 0x000fca00078ef805 */
[----:B------:R0:W-:Y:S01]  /*d0d0*/  STG.E.U8 desc[UR36][R2.64], R5 ;  /* 0x0000000502007986 */ /* 0x0001e2000c101124 */
[----:B------:R-:W-:Y:S05]  /*d0e0*/  BRA `(.L_x_14111) ;  /* 0x00000000005c7947 */ /* 0x000fea0003800000 */
.L_x_14133:
        /* <DEDUP_REMOVED lines=12> */
.L_x_14139:
[----:B------:R-:W-:Y:S01]  /*d1b0*/  HFMA2 R0, -RZ, RZ, 0, 7.569789886474609375e-06 ;  /* 0x0000007fff007431 */ /* 0x000fe200000001ff */
[----:B------:R-:W-:-:S04]  /*d1c0*/  ISETP.GT.U32.AND P0, PT, R4, 0x7f800000, PT ;  /* 0x7f8000000400780c */ /* 0x000fc80003f04070 */
[----:B------:R-:W-:-:S09]  /*d1d0*/  SEL R0, R0, 0x7c, P0 ;  /* 0x0000007c00007807 */ /* 0x000fd20000000000 */
.L_x_14140:
[----:B------:R-:W-:Y:S05]  /*d1e0*/  BSYNC.RECONVERGENT B0 ;  /* 0x0000000000007941 */ /* 0x000fea0003800200 */
.L_x_14138:
[----:B------:R-:W-:-:S04]  /*d1f0*/  SHF.R.U32.HI R5, RZ, 0x18, R5 ;  /* 0x00000018ff057819 */ /* 0x000fc80000011605 */
[----:B------:R-:W-:-:S05]  /*d200*/  LOP3.LUT R5, R0, 0x80, R5, 0xf8, !PT ;  /* 0x0000008000057812 */ /* 0x000fca00078ef805 */
[----:B------:R0:W-:Y:S01]  /*d210*/  STG.E.U8 desc[UR36][R2.64], R5 ;  /* 0x0000000502007986 */ /* 0x0001e2000c101124 */
[----:B------:R-:W-:Y:S05]  /*d220*/  BRA `(.L_x_14111) ;  /* 0x00000000000c7947 */ /* 0x000fea0003800000 */
.L_x_14132:
[----:B------:R-:W-:-:S05]  /*d230*/  HADD2.F32 R0, -RZ, R19.H0_H0 ;  /* 0x20000013ff007230 */ /* 0x000fca0000004100 */
[----:B------:R-:W-:-:S05]  /*d240*/  F2FP.BF16.F32.PACK_AB R0, RZ, R0 ;  /* 0x00000000ff00723e */ /* 0x000fca00000010ff */
[----:B------:R0:W-:Y:S02]  /*d250*/  STG.E.U16 desc[UR36][R2.64], R0 ;  /* 0x0000000002007986 */ /* 0x0001e4000c101524 */
.L_x_14111:
[----:B------:R-:W-:-:S07]  /*d260*/  VIADD R17, R17, 0x80 ;  /* 0x0000008011117836 */ /* 0x000fce0000000000 */
.L_x_14036:
[----:B------:R-:W-:Y:S05]  /*d270*/  BSYNC.RECONVERGENT B6 ;  /* 0x0000000000067941 */ /* 0x000fea0003800200 */
.L_x_14035:
[----:B------:R-:W5:Y:S02]  /*d280*/  LDCU UR4, c[0x0][0x380] ;  /* 0x00007000ff0477ac */ /* 0x000f640008000800 */
[----:B-----5:R-:W-:-:S13]  /*d290*/  ISETP.GE.AND P0, PT, R17, UR4, PT ;  /* 0x0000000411007c0c */ /* 0x020fda000bf06270 */
[----:B------:R-:W-:Y:S05]  /*d2a0*/  @P0 EXIT ;  /* 0x000000000000094d */ /* 0x000fea0003800000 */
[----:B------:R-:W5:Y:S01]  /*d2b0*/  LDCU UR4, c[0x0][0x388] ;  /* 0x00007100ff0477ac */ /* 0x000f620008000800 */
[----:B------:R-:W-:Y:S02]  /*d2c0*/  IMAD.MOV.U32 R18, RZ, RZ, RZ ;  /* 0x000000ffff127224 */ /* 0x000fe400078e00ff */
[----:B0-2-4-:R-:W-:Y:S02]  /*d2d0*/  IMAD.MOV.U32 R0, RZ, RZ, RZ ;  /* 0x000000ffff007224 */ /* 0x015fe400078e00ff */
[----:B------:R-:W-:Y:S01]  /*d2e0*/  IMAD.MOV.U32 R16, RZ, RZ, RZ ;  /* 0x000000ffff107224 */ /* 0x000fe200078e00ff */
[----:B-----5:R-:W-:-:S09]  /*d2f0*/  UISETP.NE.AND UP0, UPT, UR4, URZ, UPT ;  /* 0x000000ff0400728c */ /* 0x020fd2000bf05270 */
[----:B------:R-:W-:Y:S05]  /*d300*/  BRA.U !UP0, `(.L_x_14141) ;  /* 0x0000001508707547 */ /* 0x000fea000b800000 */
[----:B------:R-:W1:Y:S01]  /*d310*/  LDCU.64 UR4, c[0x0][0x390] ;  /* 0x00007200ff0477ac */ /* 0x000e620008000a00 */
[----:B------:R-:W-:Y:S01]  /*d320*/  IMAD.MOV.U32 R16, RZ, RZ, RZ ;  /* 0x000000ffff107224 */ /* 0x000fe200078e00ff */
[----:B------:R-:W0:Y:S01]  /*d330*/  LDCU UR6, c[0x0][0x38c] ;  /* 0x00007180ff0677ac */ /* 0x000e220008000800 */
[----:B------:R-:W2:Y:S01]  /*d340*/  LDCU.64 UR8, c[0x0][0x4b8] ;  /* 0x00009700ff0877ac */ /* 0x000ea20008000a00 */
[----:B------:R-:W-:Y:S01]  /*d350*/  UISETP.NE.AND UP0, UPT, UR41, URZ, UPT ;  /* 0x000000ff2900728c */ /* 0x000fe2000bf05270 */
[----:B-1-3--:R-:W-:Y:S01]  /*d360*/  IMAD.HI.U32 R2, R17, UR4, R16 ;  /* 0x0000000411027c27 */ /* 0x00afe2000f8e0010 */
[----:B------:R-:W1:Y:S04]  /*d370*/  LDCU UR4, c[0x0][0x4c0] ;  /* 0x00009800ff0477ac */ /* 0x000e680008000800 */
[----:B------:R-:W-:-:S04]  /*d380*/  SHF.R.U32.HI R3, RZ, UR5, R2 ;  /* 0x00000005ff037c19 */ /* 0x000fc80008011602 */
[----:B------:R-:W-:-:S05]  /*d390*/  IADD3 R0, PT, PT, -R3, RZ, RZ ;  /* 0x000000ff03007210 */ /* 0x000fca0007ffe1ff */
[----:B0-----:R-:W-:-:S04]  /*d3a0*/  IMAD R17, R0, UR6, R17 ;  /* 0x0000000600117c24 */ /* 0x001fc8000f8e0211 */
[C---:B--2---:R-:W-:Y:S02]  /*d3b0*/  IMAD R16, R17.reuse, UR8, RZ ;  /* 0x0000000811107c24 */ /* 0x044fe4000f8e02ff */
        /* <DEDUP_REMOVED lines=337> */
.L_x_14141:
[----:B------:R-:W0:Y:S01]  /*e8d0*/  LDCU.64 UR6, c[0x0][0x5e8] ;  /* 0x0000bd00ff0677ac */ /* 0x000e220008000a00 */
[----:B------:R-:W1:Y:S01]  /*e8e0*/  LDCU.64 UR8, c[0x0][0x5f0] ;  /* 0x0000be00ff0877ac */ /* 0x000e620008000a00 */
[----:B------:R-:W-:-:S04]  /*e8f0*/  UPRMT UR4, UR39, 0x9910, URZ ;  /* 0x0000991027047896 */ /* 0x000fc800080000ff */
[----:B------:R-:W-:Y:S01]  /*e900*/  UISETP.GT.AND UP0, UPT, UR4, 0x9, UPT ;  /* 0x000000090400788c */ /* 0x000fe2000bf04270 */
[----:B0-----:R-:W-:Y:S02]  /*e910*/  IADD3 R16, P0, PT, R16, UR6, RZ ;  /* 0x0000000610107c10 */ /* 0x001fe4000ff1e0ff */
[----:B-1-3--:R-:W-:-:S03]  /*e920*/  IADD3 R2, P1, PT, R0, UR8, RZ ;  /* 0x0000000800027c10 */ /* 0x00afc6000ff3e0ff */
        /* <DEDUP_REMOVED lines=16> */
.L_x_14145:
[----:B------:R-:W2:Y:S02]  /*ea30*/  LDG.E.U8 R2, desc[UR36][R2.64] ;  /* 0x0000002402027981 */ /* 0x000ea4000c1e1100 */
[----:B--2---:R-:W-:-:S04]  /*ea40*/  I2FP.F32.U32 R0, R2 ;  /* 0x0000000200007245 */ /* 0x004fc80000201000 */
[----:B------:R-:W-:-:S04]  /*ea50*/  F2FP.F16.F32.PACK_AB R0, RZ, R0 ;  /* 0x00000000ff00723e */ /* 0x000fc800000000ff */
[----:B------:R-:W-:Y:S01]  /*ea60*/  PRMT R19, R0, 0x7610, R19 ;  /* 0x0000761000137816 */ /* 0x000fe20000000013 */
[----:B------:R-:W-:Y:S06]  /*ea70*/  BRA `(.L_x_14147) ;  /* 0x0000000c00b47947 */ /* 0x000fec0003800000 */
.L_x_14144:
        /* <DEDUP_REMOVED lines=11> */
.L_x_14149:
[----:B------:R-:W2:Y:S02]  /*eb30*/  LDG.E R2, desc[UR36][R2.64] ;  /* 0x0000002402027981 */ /* 0x000ea4000c1e1900 */
[----:B--2---:R-:W-:-:S04]  /*eb40*/  I2FP.F32.S32 R0, R2 ;  /* 0x0000000200007245 */ /* 0x004fc80000201400 */
[----:B------:R-:W-:-:S04]  /*eb50*/  F2FP.F16.F32.PACK_AB R0, RZ, R0 ;  /* 0x00000000ff00723e */ /* 0x000fc800000000ff */
[----:B------:R-:W-:Y:S01]  /*eb60*/  PRMT R19, R0, 0x7610, R19 ;  /* 0x0000761000137816 */ /* 0x000fe20000000013 */
[----:B------:R-:W-:Y:S06]  /*eb70*/  BRA `(.L_x_14147) ;  /* 0x0000000c00747947 */ /* 0x000fec0003800000 */
.L_x_14148:
[----:B------:R-:W2:Y:S02]  /*eb80*/  LDG.E.U16 R2, desc[UR36][R2.64] ;  /* 0x0000002402027981 */ /* 0x000ea4000c1e1500 */
[----:B--2---:R-:W0:Y:S02]  /*eb90*/  I2F.S16 R0, R2 ;  /* 0x0000000200007306 */ /* 0x004e240000101400 */
[----:B0-----:R-:W-:-:S04]  /*eba0*/  F2FP.F16.F32.PACK_AB R0, RZ, R0 ;  /* 0x00000000ff00723e */ /* 0x001fc800000000ff */
[----:B------:R-:W-:Y:S01]  /*ebb0*/  PRMT R19, R0, 0x7610, R19 ;  /* 0x0000761000137816 */ /* 0x000fe20000000013 */
[----:B------:R-:W-:Y:S06]  /*ebc0*/  BRA `(.L_x_14147) ;  /* 0x0000000c00607947 */ /* 0x000fec0003800000 */
.L_x_14143:
        /* <DEDUP_REMOVED lines=9> */
.L_x_14151:
[----:B------:R0:W5:Y:S01]  /*ec60*/  LDG.E.U16 R19, desc[UR36][R2.64] ;  /* 0x0000002402137981 */ /* 0x000162000c1e1500 */
[----:B------:R-:W-:Y:S05]  /*ec70*/  BRA `(.L_x_14147) ;  /* 0x0000000c00347947 */ /* 0x000fea0003800000 */
.L_x_14150:
        /* <DEDUP_REMOVED lines=9> */
.L_x_14153:
[----:B------:R1:W5:Y:S01]  /*ed10*/  LDG.E.U16 R19, desc[UR36][R2.64] ;  /* 0x0000002402137981 */ /* 0x000362000c1e1500 */
[----:B------:R-:W-:Y:S05]  /*ed20*/  BRA `(.L_x_14147) ;  /* 0x0000000c00087947 */ /* 0x000fea0003800000 */
.L_x_14152:
        /* <DEDUP_REMOVED lines=9> */
.L_x_14142:
        /* <DEDUP_REMOVED lines=14> */
.L_x_14156:
        /* <DEDUP_REMOVED lines=9> */
.L_x_14155:
        /* <DEDUP_REMOVED lines=27> */
.L_x_14158:
        /* <DEDUP_REMOVED lines=14> */
.L_x_14157:
[----:B------:R-:W2:Y:S02]  /*f1c0*/  LDG.E.U16 R0, desc[UR36][R2.64] ;  /* 0x0000002402007981 */ /* 0x000ea4000c1e1500 */
[----:B--2---:R-:W-:-:S04]  /*f1d0*/  SHF.L.U32 R0, R0, 0x10, RZ ;  /* 0x0000001000007819 */ /* 0x004fc800000006ff */
[----:B------:R-:W-:-:S04]  /*f1e0*/  F2FP.F16.F32.PACK_AB R0, RZ, R0 ;  /* 0x00000000ff00723e */ /* 0x000fc800000000ff */
[----:B------:R-:W-:Y:S01]  /*f1f0*/  PRMT R19, R0, 0x7610, R19 ;  /* 0x0000761000137816 */ /* 0x000fe20000000013 */
[----:B------:R-:W-:Y:S06]  /*f200*/  BRA `(.L_x_14147) ;  /* 0x0000000400d07947 */ /* 0x000fec0003800000 */
.L_x_14154:
        /* <DEDUP_REMOVED lines=13> */
.L_x_14161:
        /* <DEDUP_REMOVED lines=21> */
.L_x_14165:
[----:B------:R-:W-:Y:S05]  /*f430*/  BSYNC.RECONVERGENT B1 ;  /* 0x0000000000017941 */ /* 0x000fea0003800200 */
.L_x_14164:
[----:B------:R-:W-:Y:S02]  /*f440*/  SHF.L.U32 R0, R0, 0x14, RZ ;  /* 0x0000001400007819 */ /* 0x000fe400000006ff */
[----:B------:R-:W-:-:S04]  /*f450*/  LEA R2, R2, 0x3b800000, 0x17 ;  /* 0x3b80000002027811 */ /* 0x000fc800078eb8ff */
[----:B------:R-:W-:-:S07]  /*f460*/  LOP3.LUT R0, R2, R0, R7, 0xfe, !PT ;  /* 0x0000000002007212 */ /* 0x000fce00078efe07 */
.L_x_14163:
[----:B------:R-:W-:Y:S05]  /*f470*/  BSYNC.RECONVERGENT B0 ;  /* 0x0000000000007941 */ /* 0x000fea0003800200 */
.L_x_14162:
[----:B------:R-:W-:-:S04]  /*f480*/  F2FP.F16.F32.PACK_AB R0, RZ, R0 ;  /* 0x00000000ff00723e */ /* 0x000fc800000000ff */
[----:B------:R-:W-:Y:S01]  /*f490*/  PRMT R19, R0, 0x7610, R19 ;  /* 0x0000761000137816 */ /* 0x000fe20000000013 */
[----:B------:R-:W-:Y:S06]  /*f4a0*/  BRA `(.L_x_14147) ;  /* 0x0000000400287947 */ /* 0x000fec0003800000 */
.L_x_14160:
        /* <DEDUP_REMOVED lines=21> */
.L_x_14169:
[----:B------:R-:W-:Y:S05]  /*f600*/  BSYNC.RECONVERGENT B1 ;  /* 0x0000000000017941 */ /* 0x000fea0003800200 */
.L_x_14168:
[----:B------:R-:W-:Y:S02]  /*f610*/  SHF.L.U32 R0, R0, 0x15, RZ ;  /* 0x0000001500007819 */ /* 0x000fe400000006ff */
[----:B------:R-:W-:-:S04]  /*f620*/  LEA R2, R2, 0x37800000, 0x17 ;  /* 0x3780000002027811 */ /* 0x000fc800078eb8ff */
[----:B------:R-:W-:-:S07]  /*f630*/  LOP3.LUT R0, R2, R0, R7, 0xfe, !PT ;  /* 0x0000000002007212 */ /* 0x000fce00078efe07 */
.L_x_14167:
[----:B------:R-:W-:Y:S05]  /*f640*/  BSYNC.RECONVERGENT B0 ;  /* 0x0000000000007941 */ /* 0x000fea0003800200 */
.L_x_14166:
[----:B------:R-:W-:-:S04]  /*f650*/  F2FP.F16.F32.PACK_AB R0, RZ, R0 ;  /* 0x00000000ff00723e */ /* 0x000fc800000000ff */
[----:B------:R-:W-:Y:S01]  /*f660*/  PRMT R19, R0, 0x7610, R19 ;  /* 0x0000761000137816 */ /* 0x000fe20000000013 */
[----:B------:R-:W-:Y:S06]  /*f670*/  BRA `(.L_x_14147) ;  /* 0x0000000000b47947 */ /* 0x000fec0003800000 */
.L_x_14159:
        /* <DEDUP_REMOVED lines=14> */
.L_x_14173:
[----:B------:R-:W-:Y:S05]  /*f760*/  BSYNC.RECONVERGENT B0 ;  /* 0x0000000000007941 */ /* 0x000fea0003800200 */
.L_x_14172:
[----:B------:R-:W-:-:S04]  /*f770*/  F2FP.F16.F32.PACK_AB R0, RZ, R0 ;  /* 0x00000000ff00723e */ /* 0x000fc800000000ff */
[----:B------:R-:W-:Y:S01]  /*f780*/  PRMT R19, R0, 0x7610, R19 ;  /* 0x0000761000137816 */ /* 0x000fe20000000013 */
[----:B------:R-:W-:Y:S06]  /*f790*/  BRA `(.L_x_14147) ;  /* 0x00000000006c7947 */ /* 0x000fec0003800000 */
.L_x_14146:
        /* <DEDUP_REMOVED lines=16> */
.L_x_14174:
[----:B------:R-:W-:Y:S01]  /*f8a0*/  PRMT R19, RZ, 0x7610, R19 ;  /* 0x00007610ff137816 */ /* 0x000fe20000000013 */
[----:B------:R-:W-:Y:S06]  /*f8b0*/  BRA `(.L_x_14147) ;  /* 0x0000000000247947 */ /* 0x000fec0003800000 */
.L_x_14171:
[----:B------:R-:W2:Y:S02]  /*f8c0*/  LDG.E.64 R2, desc[UR36][R2.64] ;  /* 0x0000002402027981 */ /* 0x000ea4000c1e1b00 */
[----:B--2---:R-:W0:Y:S02]  /*f8d0*/  I2F.U64 R0, R2 ;  /* 0x0000000200007312 */ /* 0x004e240000301000 */
[----:B0-----:R-:W-:-:S04]  /*f8e0*/  F2FP.F16.F32.PACK_AB R0, RZ, R0 ;  /* 0x00000000ff00723e */ /* 0x001fc800000000ff */
[----:B------:R-:W-:Y:S01]  /*f8f0*/  PRMT R19, R0, 0x7610, R19 ;  /* 0x0000761000137816 */ /* 0x000fe20000000013 */
[----:B------:R-:W-:Y:S06]  /*f900*/  BRA `(.L_x_14147) ;  /* 0x0000000000107947 */ /* 0x000fec0003800000 */
.L_x_14170:
[----:B------:R-:W2:Y:S02]  /*f910*/  LDG.E R2, desc[UR36][R2.64] ;  /* 0x0000002402027981 */ /* 0x000ea4000c1e1900 */
[----:B--2---:R-:W-:-:S04]  /*f920*/  I2FP.F32.U32 R0, R2 ;  /* 0x0000000200007245 */ /* 0x004fc80000201000 */
[----:B------:R-:W-:-:S04]  /*f930*/  F2FP.F16.F32.PACK_AB R0, RZ, R0 ;  /* 0x00000000ff00723e */ /* 0x000fc800000000ff */
[----:B------:R-:W-:-:S07]  /*f940*/  PRMT R19, R0, 0x7610, R19 ;  /* 0x0000761000137816 */ /* 0x000fce0000000013 */
.L_x_14147:
        /* <DEDUP_REMOVED lines=18> */
.L_x_14178:
[----:B------:R-:W2:Y:S02]  /*fa70*/  LDG.E.U8 R2, desc[UR36][R2.64] ;  /* 0x0000002402027981 */ /* 0x000ea4000c1e1100 */
[----:B--2---:R-:W-:-:S04]  /*fa80*/  I2FP.F32.U32 R0, R2 ;  /* 0x0000000200007245 */ /* 0x004fc80000201000 */
[----:B------:R-:W-:Y:S01]  /*fa90*/  F2FP.F16.F32.PACK_AB R0, RZ, R0 ;  /* 0x00000000ff00723e */ /* 0x000fe200000000ff */
[----:B------:R-:W-:Y:S06]  /*faa0*/  BRA `(.L_x_14180) ;  /* 0x0000000c007c7947 */ /* 0x000fec0003800000 */
.L_x_14177:
        /* <DEDUP_REMOVED lines=10> */
.L_x_14182:
[----:B------:R-:W2:Y:S02]  /*fb50*/  LDG.E R2, desc[UR36][R2.64] ;  /* 0x0000002402027981 */ /* 0x000ea4000c1e1900 */
[----:B--2---:R-:W-:-:S04]  /*fb60*/  I2FP.F32.S32 R0, R2 ;  /* 0x0000000200007245 */ /* 0x004fc80000201400 */
[----:B------:R-:W-:Y:S01]  /*fb70*/  F2FP.F16.F32.PACK_AB R0, RZ, R0 ;  /* 0x00000000ff00723e */ /* 0x000fe200000000ff */
[----:B------:R-:W-:Y:S06]  /*fb80*/  BRA `(.L_x_14180) ;  /* 0x0000000c00447947 */ /* 0x000fec0003800000 */
.L_x_14181:
[----:B------:R-:W2:Y:S02]  /*fb90*/  LDG.E.U16 R2, desc[UR36][R2.64] ;  /* 0x0000002402027981 */ /* 0x000ea4000c1e1500 */
[----:B--2---:R-:W0:Y:S02]  /*fba0*/  I2F.S16 R0, R2 ;  /* 0x0000000200007306 */ /* 0x004e240000101400 */
[----:B0-----:R-:W-:Y:S01]  /*fbb0*/  F2FP.F16.F32.PACK_AB R0, RZ, R0 ;  /* 0x00000000ff00723e */ /* 0x001fe200000000ff */
[----:B------:R-:W-:Y:S06]  /*fbc0*/  BRA `(.L_x_14180) ;  /* 0x0000000c00347947 */ /* 0x000fec0003800000 */
.L_x_14176:
        /* <DEDUP_REMOVED lines=9> */
.L_x_14184:
[----:B------:R1:W5:Y:S01]  /*fc60*/  LDG.E.U16 R0, desc[UR36][R2.64] ;  /* 0x0000002402007981 */ /* 0x000362000c1e1500 */
[----:B------:R-:W-:Y:S05]  /*fc70*/  BRA `(.L_x_14180) ;  /* 0x0000000c00087947 */ /* 0x000fea0003800000 */
.L_x_14183:
        /* <DEDUP_REMOVED lines=9> */
.L_x_14186:
[----:B------:R0:W5:Y:S01]  /*fd10*/  LDG.E.U16 R0, desc[UR36][R2.64] ;  /* 0x0000002402007981 */ /* 0x000162000c1e1500 */
[----:B------:R-:W-:Y:S05]  /*fd20*/  BRA `(.L_x_14180) ;  /* 0x0000000800dc7947 */ /* 0x000fea0003800000 */
.L_x_14185:
        /* <DEDUP_REMOVED lines=8> */
.L_x_14175:
        /* <DEDUP_REMOVED lines=13> */
.L_x_14189:
        /* <DEDUP_REMOVED lines=8> */
.L_x_14188:
        /* <DEDUP_REMOVED lines=27> */
.L_x_14191:
        /* <DEDUP_REMOVED lines=13> */
.L_x_14190:
[----:B------:R-:W2:Y:S02]  /*10180*/  LDG.E.U16 R0, desc[UR36][R2.64] ;  /* 0x0000002402007981 */ /* 0x000ea4000c1e1500 */
[----:B--2---:R-:W-:-:S05]  /*10190*/  IMAD.U32 R0, R0, 0x10000, RZ ;  /* 0x0001000000007824 */ /* 0x004fca00078e00ff */
[----:B------:R-:W-:Y:S01]  /*101a0*/  F2FP.F16.F32.PACK_AB R0, RZ, R0 ;  /* 0x00000000ff00723e */ /* 0x000fe200000000ff */
[----:B------:R-:W-:Y:S06]  /*101b0*/  BRA `(.L_x_14180) ;  /* 0x0000000400b87947 */ /* 0x000fec0003800000 */
.L_x_14187:
        /* <DEDUP_REMOVED lines=12> */
.L_x_14194:
        /* <DEDUP_REMOVED lines=21> */
.L_x_14198:
[----:B------:R-:W-:Y:S05]  /*103d0*/  BSYNC.RECONVERGENT B1 ;  /* 0x0000000000017941 */ /* 0x000fea0003800200 */
.L_x_14197:
[----:B------:R-:W-:Y:S01]  /*103e0*/  IMAD.SHL.U32 R0, R0, 0x100000, RZ ;  /* 0x0010000000007824 */ /* 0x000fe200078e00ff */
[----:B------:R-:W-:-:S04]  /*103f0*/  LEA R2, R2, 0x3b800000, 0x17 ;  /* 0x3b80000002027811 */ /* 0x000fc800078eb8ff */
[----:B------:R-:W-:-:S07]  /*10400*/  LOP3.LUT R0, R2, R0, R7, 0xfe, !PT ;  /* 0x0000000002007212 */ /* 0x000fce00078efe07 */
.L_x_14196:
[----:B------:R-:W-:Y:S05]  /*10410*/  BSYNC.RECONVERGENT B0 ;  /* 0x0000000000007941 */ /* 0x000fea0003800200 */
.L_x_14195:
[----:B------:R-:W-:Y:S01]  /*10420*/  F2FP.F16.F32.PACK_AB R0, RZ, R0 ;  /* 0x00000000ff00723e */ /* 0x000fe200000000ff */
[----:B------:R-:W-:Y:S06]  /*10430*/  BRA `(.L_x_14180) ;  /* 0x0000000400187947 */ /* 0x000fec0003800000 */
.L_x_14193:
        /* <DEDUP_REMOVED lines=21> */
.L_x_14202:
[----:B------:R-:W-:Y:S05]  /*10590*/  BSYNC.RECONVERGENT B1 ;  /* 0x0000000000017941 */ /* 0x000fea0003800200 */
.L_x_14201:
[----:B------:R-:W-:Y:S01]  /*105a0*/  IMAD.SHL.U32 R0, R0, 0x200000, RZ ;  /* 0x0020000000007824 */ /* 0x000fe200078e00ff */
[----:B------:R-:W-:-:S04]  /*105b0*/  LEA R2, R2, 0x37800000, 0x17 ;  /* 0x3780000002027811 */ /* 0x000fc800078eb8ff */
[----:B------:R-:W-:-:S07]  /*105c0*/  LOP3.LUT R0, R2, R0, R7, 0xfe, !PT ;  /* 0x0000000002007212 */ /* 0x000fce00078efe07 */
.L_x_14200:
[----:B------:R-:W-:Y:S05]  /*105d0*/  BSYNC.RECONVERGENT B0 ;  /* 0x0000000000007941 */ /* 0x000fea0003800200 */
.L_x_14199:
[----:B------:R-:W-:Y:S01]  /*105e0*/  F2FP.F16.F32.PACK_AB R0, RZ, R0 ;  /* 0x00000000ff00723e */ /* 0x000fe200000000ff */
[----:B------:R-:W-:Y:S06]  /*105f0*/  BRA `(.L_x_14180) ;  /* 0x0000000000a87947 */ /* 0x000fec0003800000 */
.L_x_14192:
        /* <DEDUP_REMOVED lines=14> */
.L_x_14206:
[----:B------:R-:W-:Y:S05]  /*106e0*/  BSYNC.RECONVERGENT B0 ;  /* 0x0000000000007941 */ /* 0x000fea0003800200 */
.L_x_14205:
[----:B------:R-:W-:Y:S01]  /*106f0*/  F2FP.F16.F32.PACK_AB R0, RZ, R0 ;  /* 0x00000000ff00723e */ /* 0x000fe200000000ff */
[----:B------:R-:W-:Y:S06]  /*10700*/  BRA `(.L_x_14180) ;  /* 0x0000000000647947 */ /* 0x000fec0003800000 */
.L_x_14179:
        /* <DEDUP_REMOVED lines=16> */
.L_x_14207:
[----:B------:R-:W-:Y:S01]  /*10810*/  PRMT R0, RZ, 0x7610, R0 ;  /* 0x00007610ff007816 */ /* 0x000fe20000000000 */
[----:B------:R-:W-:Y:S06]  /*10820*/  BRA `(.L_x_14180) ;  /* 0x00000000001c7947 */ /* 0x000fec0003800000 */
.L_x_14204:
[----:B------:R-:W2:Y:S02]  /*10830*/  LDG.E.64 R2, desc[UR36][R2.64] ;  /* 0x0000002402027981 */ /* 0x000ea4000c1e1b00 */
[----:B--2---:R-:W0:Y:S02]  /*10840*/  I2F.U64 R0, R2 ;  /* 0x0000000200007312 */ /* 0x004e240000301000 */
[----:B0-----:R-:W-:Y:S01]  /*10850*/  F2FP.F16.F32.PACK_AB R0, RZ, R0 ;  /* 0x00000000ff00723e */ /* 0x001fe200000000ff */
[----:B------:R-:W-:Y:S06]  /*10860*/  BRA `(.L_x_14180) ;  /* 0x00000000000c7947 */ /* 0x000fec0003800000 */
.L_x_14203:
[----:B------:R-:W2:Y:S02]  /*10870*/  LDG.E R2, desc[UR36][R2.64] ;  /* 0x0000002402027981 */ /* 0x000ea4000c1e1900 */
[----:B--2---:R-:W-:-:S04]  /*10880*/  I2FP.F32.U32 R0, R2 ;  /* 0x0000000200007245 */ /* 0x004fc80000201000 */
[----:B------:R-:W-:-:S07]  /*10890*/  F2FP.F16.F32.PACK_AB R0, RZ, R0 ;  /* 0x00000000ff00723e */ /* 0x000fce00000000ff */
.L_x_14180:
        /* <DEDUP_REMOVED lines=10> */
.L_x_14209:
[----:B------:R-:W-:Y:S05]  /*10940*/  BSYNC.RECONVERGENT B0 ;  /* 0x0000000000007941 */ /* 0x000fea0003800200 */
.L_x_14208:
        /* <DEDUP_REMOVED lines=15> */
.L_x_14213:
[----:B------:R-:W-:-:S06]  /*10a40*/  HADD2.F32 R3, -RZ, R19.H0_H0 ;  /* 0x20000013ff037230 */ /* 0x000fcc0000004100 */
[----:B------:R-:W0:Y:S02]  /*10a50*/  F2I.S64.TRUNC R2, R3 ;  /* 0x0000000300027311 */ /* 0x000e24000020d900 */
[----:B0-----:R-:W-:Y:S01]  /*10a60*/  STG.E.U8 desc[UR36][R16.64], R2 ;  /* 0x0000000210007986 */ /* 0x001fe2000c101124 */
[----:B------:R-:W-:Y:S05]  /*10a70*/  EXIT ;  /* 0x000000000000794d */ /* 0x000fea0003800000 */
.L_x_14212:
        /* <DEDUP_REMOVED lines=10> */
.L_x_14216:
[----:B------:R-:W-:-:S06]  /*10b20*/  HADD2.F32 R19, -RZ, R19.H0_H0 ;  /* 0x20000013ff137230 */ /* 0x000fcc0000004100 */
[----:B------:R-:W0:Y:S02]  /*10b30*/  F2I.FTZ.TRUNC.NTZ R19, R19 ;  /* 0x0000001300137305 */ /* 0x000e24000021f100 */
[----:B0-----:R-:W-:Y:S01]  /*10b40*/  STG.E desc[UR36][R16.64], R19 ;  /* 0x0000001310007986 */ /* 0x001fe2000c101924 */
[----:B------:R-:W-:Y:S05]  /*10b50*/  EXIT ;  /* 0x000000000000794d */ /* 0x000fea0003800000 */
.L_x_14215:
[----:B------:R-:W-:-:S06]  /*10b60*/  HADD2.F32 R19, -RZ, R19.H0_H0 ;  /* 0x20000013ff137230 */ /* 0x000fcc0000004100 */
[----:B------:R-:W0:Y:S02]  /*10b70*/  F2I.FTZ.TRUNC.NTZ R19, R19 ;  /* 0x0000001300137305 */ /* 0x000e24000021f100 */
[----:B0-----:R-:W-:Y:S01]  /*10b80*/  STG.E.U16 desc[UR36][R16.64], R19 ;  /* 0x0000001310007986 */ /* 0x001fe2000c101524 */
[----:B------:R-:W-:Y:S05]  /*10b90*/  EXIT ;  /* 0x000000000000794d */ /* 0x000fea0003800000 */
.L_x_14211:
        /* <DEDUP_REMOVED lines=9> */
.L_x_14218:
[----:B------:R-:W-:Y:S01]  /*10c30*/  STG.E.U16 desc[UR36][R16.64], R19 ;  /* 0x0000001310007986 */ /* 0x000fe2000c101524 */
[----:B------:R-:W-:Y:S05]  /*10c40*/  EXIT ;  /* 0x000000000000794d */ /* 0x000fea0003800000 */
.L_x_14217:
        /* <DEDUP_REMOVED lines=10> */
.L_x_14220:
[----:B------:R-:W-:-:S05]  /*10cf0*/  HADD2.F32 R0, -RZ, R19.H0_H0 ;  /* 0x20000013ff007230 */ /* 0x000fca0000004100 */
[----:B------:R-:W-:-:S04]  /*10d00*/  F2FP.F16.F32.PACK_AB R0, RZ, R0 ;  /* 0x00000000ff00723e */ /* 0x000fc800000000ff */
[----:B------:R-:W-:-:S05]  /*10d10*/  PRMT R0, R0, 0x5410, RZ ;  /* 0x0000541000007816 */ /* 0x000fca00000000ff */
[----:B------:R-:W-:Y:S01]  /*10d20*/  STG.E desc[UR36][R16.64], R0 ;  /* 0x0000000010007986 */ /* 0x000fe2000c101924 */
[----:B------:R-:W-:Y:S05]  /*10d30*/  EXIT ;  /* 0x000000000000794d */ /* 0x000fea0003800000 */
.L_x_14219:
[----:B------:R-:W-:-:S05]  /*10d40*/  HADD2.F32 R2, -RZ, R19.H0_H0 ;  /* 0x20000013ff027230 */ /* 0x000fca0000004100 */
[----:B------:R-:W-:-:S06]  /*10d50*/  FMUL.FTZ R2, R2, 1 ;  /* 0x3f80000002027820 */ /* 0x000fcc0000410000 */
[----:B------:R-:W0:Y:S02]  /*10d60*/  F2F.F64.F32 R2, R2 ;  /* 0x0000000200027310 */ /* 0x000e240000201800 */
[----:B0-----:R-:W-:Y:S01]  /*10d70*/  STG.E.64 desc[UR36][R16.64], R2 ;  /* 0x0000000210007986 */ /* 0x001fe2000c101b24 */
[----:B------:R-:W-:Y:S05]  /*10d80*/  EXIT ;  /* 0x000000000000794d */ /* 0x000fea0003800000 */
.L_x_14210:
        /* <DEDUP_REMOVED lines=14> */
.L_x_14224:
        /* <DEDUP_REMOVED lines=17> */
.L_x_14227:
[----:B------:R-:W-:-:S04]  /*10f80*/  SHF.R.U32.HI R3, RZ, 0x18, R3 ;  /* 0x00000018ff037819 */ /* 0x000fc80000011603 */
[----:B------:R-:W-:-:S04]  /*10f90*/  LOP3.LUT R0, R0, 0x80, R3, 0xf8, !PT ;  /* 0x0000008000007812 */ /* 0x000fc800078ef803 */
[----:B------:R-:W-:-:S07]  /*10fa0*/  PRMT R8, R0, 0x7610, R8 ;  /* 0x0000761000087816 */ /* 0x000fce0000000008 */
.L_x_14226:
[----:B------:R-:W-:Y:S05]  /*10fb0*/  BSYNC.RECONVERGENT B0 ;  /* 0x0000000000007941 */ /* 0x000fea0003800200 */
.L_x_14225:
[----:B------:R-:W-:Y:S01]  /*10fc0*/  STG.E.U8 desc[UR36][R16.64], R8 ;  /* 0x0000000810007986 */ /* 0x000fe2000c101124 */
[----:B------:R-:W-:Y:S05]  /*10fd0*/  EXIT ;  /* 0x000000000000794d */ /* 0x000fea0003800000 */
.L_x_14223:
        /* <DEDUP_REMOVED lines=17> */
.L_x_14230:
[----:B------:R-:W-:-:S04]  /*110f0*/  SHF.R.U32.HI R3, RZ, 0x18, R3 ;  /* 0x00000018ff037819 */ /* 0x000fc80000011603 */
[----:B------:R-:W-:-:S04]  /*11100*/  LOP3.LUT R0, R0, 0x80, R3, 0xf8, !PT ;  /* 0x0000008000007812 */ /* 0x000fc800078ef803 */
[----:B------:R-:W-:-:S07]  /*11110*/  PRMT R8, R0, 0x7610, R8 ;  /* 0x0000761000087816 */ /* 0x000fce0000000008 */
.L_x_14229:
[----:B------:R-:W-:Y:S05]  /*11120*/  BSYNC.RECONVERGENT B0 ;  /* 0x0000000000007941 */ /* 0x000fea0003800200 */
.L_x_14228:
[----:B------:R-:W-:Y:S01]  /*11130*/  STG.E.U8 desc[UR36][R16.64], R8 ;  /* 0x0000000810007986 */ /* 0x000fe2000c101124 */
[----:B------:R-:W-:Y:S05]  /*11140*/  EXIT ;  /* 0x000000000000794d */ /* 0x000fea0003800000 */
.L_x_14222:
        /* <DEDUP_REMOVED lines=22> */
.L_x_14232:
[----:B------:R-:W-:-:S06]  /*112b0*/  HADD2.F32 R2, -RZ, R19.H0_H0 ;  /* 0x20000013ff027230 */ /* 0x000fcc0000004100 */
[----:B------:R-:W0:Y:S02]  /*112c0*/  F2I.U64.TRUNC R2, R2 ;  /* 0x0000000200027311 */ /* 0x000e24000020d800 */
[----:B0-----:R-:W-:Y:S01]  /*112d0*/  STG.E.64 desc[UR36][R16.64], R2 ;  /* 0x0000000210007986 */ /* 0x001fe2000c101b24 */
[----:B------:R-:W-:Y:S05]  /*112e0*/  EXIT ;  /* 0x000000000000794d */ /* 0x000fea0003800000 */
.L_x_14231:
[----:B------:R-:W-:-:S06]  /*112f0*/  HADD2.F32 R19, -RZ, R19.H0_H0 ;  /* 0x20000013ff137230 */ /* 0x000fcc0000004100 */
[----:B------:R-:W0:Y:S02]  /*11300*/  F2I.FTZ.U32.TRUNC.NTZ R19, R19 ;  /* 0x0000001300137305 */ /* 0x000e24000021f000 */
[----:B0-----:R-:W-:Y:S01]  /*11310*/  STG.E desc[UR36][R16.64], R19 ;  /* 0x0000001310007986 */ /* 0x001fe2000c101924 */
[----:B------:R-:W-:Y:S05]  /*11320*/  EXIT ;  /* 0x000000000000794d */ /* 0x000fea0003800000 */
.L_x_14221:
        /* <DEDUP_REMOVED lines=11> */
.L_x_14234:
[----:B------:R-:W-:Y:S01]  /*113e0*/  HADD2.F32 R19, -RZ, R19.H0_H0 ;  /* 0x20000013ff137230 */ /* 0x000fe20000004100 */
[----:B------:R-:W-:-:S04]  /*113f0*/  CS2R R6, SRZ ;  /* 0x0000000000067805 */ /* 0x000fc8000001ff00 */
[----:B------:R-:W-:-:S06]  /*11400*/  FMUL.FTZ R4, R19, 1 ;  /* 0x3f80000013047820 */ /* 0x000fcc0000410000 */
[----:B------:R-:W0:Y:S02]  /*11410*/  F2F.F64.F32 R4, R4 ;  /* 0x0000000400047310 */ /* 0x000e240000201800 */
[----:B0-----:R-:W-:Y:S01]  /*11420*/  STG.E.128 desc[UR36][R16.64], R4 ;  /* 0x0000000410007986 */ /* 0x001fe2000c101d24 */
[----:B------:R-:W-:Y:S05]  /*11430*/  EXIT ;  /* 0x000000000000794d */ /* 0x000fea0003800000 */
.L_x_14233:
[----:B------:R-:W-:-:S09]  /*11440*/  UISETP.NE.AND UP0, UPT, UR4, 0xf, UPT ;  /* 0x0000000f0400788c */ /* 0x000fd2000bf05270 */
[----:B------:R-:W-:Y:S05]  /*11450*/  BRA.U !UP0, `(.L_x_14235) ;  /* 0x0000000108e87547 */ /* 0x000fea000b800000 */
[----:B------:R-:W-:-:S09]  /*11460*/  UISETP.NE.AND UP0, UPT, UR4, 0x17, UPT ;  /* 0x000000170400788c */ /* 0x000fd2000bf05270 */
[----:B------:R-:W-:Y:S05]  /*11470*/  BRA.U !UP0, `(.L_x_14236) ;  /* 0x0000000108907547 */ /* 0x000fea000b800000 */
[----:B------:R-:W-:-:S09]  /*11480*/  UISETP.NE.AND UP0, UPT, UR4, 0x18, UPT ;  /* 0x000000180400788c */ /* 0x000fd2000bf05270 */
[----:B------:R-:W-:Y:S05]  /*11490*/  BRA.U !UP0, `(.L_x_14237) ;  /* 0x0000000108447547 */ /* 0x000fea000b800000 */
.L_x_14214:
        /* <DEDUP_REMOVED lines=16> */
.L_x_14238:
[----:B------:R-:W-:Y:S05]  /*115a0*/  EXIT ;  /* 0x000000000000794d */ /* 0x000fea0003800000 */
.L_x_14237:
        /* <DEDUP_REMOVED lines=13> */
.L_x_14240:
[----:B------:R-:W-:Y:S05]  /*11680*/  BSYNC.RECONVERGENT B0 ;  /* 0x0000000000007941 */ /* 0x000fea0003800200 */
.L_x_14239:
[----:B------:R-:W-:-:S05]  /*11690*/  LOP3.LUT R3, R0, 0x80, R3, 0xf8, !PT ;  /* 0x0000008000037812 */ /* 0x000fca00078ef803 */
[----:B------:R-:W-:Y:S01]  /*116a0*/  STG.E.U8 desc[UR36][R16.64], R3 ;  /* 0x0000000310007986 */ /* 0x000fe2000c101124 */
[----:B------:R-:W-:Y:S05]  /*116b0*/  EXIT ;  /* 0x000000000000794d */ /* 0x000fea0003800000 */
.L_x_14236:
        /* <DEDUP_REMOVED lines=12> */
.L_x_14242:
[----:B------:R-:W-:Y:S01]  /*11780*/  IMAD.MOV.U32 R0, RZ, RZ, 0x7f ;  /* 0x0000007fff007424 */ /* 0x000fe200078e00ff */
[----:B------:R-:W-:-:S04]  /*11790*/  ISETP.GT.U32.AND P0, PT, R2, 0x7f800000, PT ;  /* 0x7f8000000200780c */ /* 0x000fc80003f04070 */
[----:B------:R-:W-:-:S09]  /*117a0*/  SEL R0, R0, 0x7c, P0 ;  /* 0x0000007c00007807 */ /* 0x000fd20000000000 */
.L_x_14243:
[----:B------:R-:W-:Y:S05]  /*117b0*/  BSYNC.RECONVERGENT B0 ;  /* 0x0000000000007941 */ /* 0x000fea0003800200 */
.L_x_14241:
[----:B------:R-:W-:-:S04]  /*117c0*/  SHF.R.U32.HI R3, RZ, 0x18, R3 ;  /* 0x00000018ff037819 */ /* 0x000fc80000011603 */
[----:B------:R-:W-:-:S05]  /*117d0*/  LOP3.LUT R3, R0, 0x80, R3, 0xf8, !PT ;  /* 0x0000008000037812 */ /* 0x000fca00078ef803 */
[----:B------:R-:W-:Y:S01]  /*117e0*/  STG.E.U8 desc[UR36][R16.64], R3 ;  /* 0x0000000310007986 */ /* 0x000fe2000c101124 */
[----:B------:R-:W-:Y:S05]  /*117f0*/  EXIT ;  /* 0x000000000000794d */ /* 0x000fea0003800000 */
.L_x_14235:
[----:B------:R-:W-:-:S05]  /*11800*/  HADD2.F32 R0, -RZ, R19.H0_H0 ;  /* 0x20000013ff007230 */ /* 0x000fca0000004100 */
[----:B------:R-:W-:-:S05]  /*11810*/  F2FP.BF16.F32.PACK_AB R0, RZ, R0 ;  /* 0x00000000ff00723e */ /* 0x000fca00000010ff */
[----:B------:R-:W-:Y:S01]  /*11820*/  STG.E.U16 desc[UR36][R16.64], R0 ;  /* 0x0000000010007986 */ /* 0x000fe2000c101524 */
[----:B------:R-:W-:Y:S05]  /*11830*/  EXIT ;  /* 0x000000000000794d */ /* 0x000fea0003800000 */
.L_x_14244:
        /* <DEDUP_REMOVED lines=12> */
.L_x_41803:


//--------------------- .text._ZN2at6native27unrolled_elementwise_kernelINS0_13BinaryFunctorIN3c104HalfES4_S4_ZZZNS0_19minimum_kernel_cudaERNS_18TensorIteratorBaseEENKUlvE0_clEvENKUlvE1_clEvEUlS4_S4_E_EESt5arrayIPcLm3EELi4E23TrivialOffsetCalculatorILi2EjESE_ILi1EjENS0_6memory12LoadWithCastILi2EEENSH_13StoreWithCastILi1EEEEEviT_T0_T2_T3_T4_T5_ --------------------------
	.section	.text._ZN2at6native27unrolled_elementwise_kernelINS0_13BinaryFunctorIN3c104HalfES4_S4_ZZZNS0_19minimum_kernel_cudaERNS_18TensorIteratorBaseEENKUlvE0_clEvENKUlvE1_clEvEUlS4_S4_E_EESt5arrayIPcLm3EELi4E23TrivialOffsetCalculatorILi2EjESE_ILi1EjENS0_6memory12LoadWithCastILi2EEENSH_13StoreWithCastILi1EEEEEviT_T0_T2_T3_T4_T5_,"ax",@progbits
	.align	128
        .global         _ZN2at6native27unrolled_elementwise_kernelINS0_13BinaryFunctorIN3c104HalfES4_S4_ZZZNS0_19minimum_kernel_cudaERNS_18TensorIteratorBaseEENKUlvE0_clEvENKUlvE1_clEvEUlS4_S4_E_EESt5arrayIPcLm3EELi4E23TrivialOffsetCalculatorILi2EjESE_ILi1EjENS0_6memory12LoadWithCastILi2EEENSH_13StoreWithCastILi1EEEEEviT_T0_T2_T3_T4_T5_
        .type           _ZN2at6native27unrolled_elementwise_kernelINS0_13BinaryFunctorIN3c104HalfES4_S4_ZZZNS0_19minimum_kernel_cudaERNS_18TensorIteratorBaseEENKUlvE0_clEvENKUlvE1_clEvEUlS4_S4_E_EESt5arrayIPcLm3EELi4E23TrivialOffsetCalculatorILi2EjESE_ILi1EjENS0_6memory12LoadWithCastILi2EEENSH_13StoreWithCastILi1EEEEEviT_T0_T2_T3_T4_T5_,@function
        .size           _ZN2at6native27unrolled_elementwise_kernelINS0_13BinaryFunctorIN3c104HalfES4_S4_ZZZNS0_19minimum_kernel_cudaERNS_18TensorIteratorBaseEENKUlvE0_clEvENKUlvE1_clEvEUlS4_S4_E_EESt5arrayIPcLm3EELi4E23TrivialOffsetCalculatorILi2EjESE_ILi1EjENS0_6memory12LoadWithCastILi2EEENSH_13StoreWithCastILi1EEEEEviT_T0_T2_T3_T4_T5_,(.L_x_41804 - _ZN2at6native27unrolled_elementwise_kernelINS0_13BinaryFunctorIN3c104HalfES4_S4_ZZZNS0_19minimum_kernel_cudaERNS_18TensorIteratorBaseEENKUlvE0_clEvENKUlvE1_clEvEUlS4_S4_E_EESt5arrayIPcLm3EELi4E23TrivialOffsetCalculatorILi2EjESE_ILi1EjENS0_6memory12LoadWithCastILi2EEENSH_13StoreWithCastILi1EEEEEviT_T0_T2_T3_T4_T5_)
        .other          _ZN2at6native27unrolled_elementwise_kernelINS0_13BinaryFunctorIN3c104HalfES4_S4_ZZZNS0_19minimum_kernel_cudaERNS_18TensorIteratorBaseEENKUlvE0_clEvENKUlvE1_clEvEUlS4_S4_E_EESt5arrayIPcLm3EELi4E23TrivialOffsetCalculatorILi2EjESE_ILi1EjENS0_6memory12LoadWithCastILi2EEENSH_13StoreWithCastILi1EEEEEviT_T0_T2_T3_T4_T5_,@"STO_CUDA_ENTRY STV_DEFAULT"
_ZN2at6native27unrolled_elementwise_kernelINS0_13BinaryFunctorIN3c104HalfES4_S4_ZZZNS0_19minimum_kernel_cudaERNS_18TensorIteratorBaseEENKUlvE0_clEvENKUlvE1_clEvEUlS4_S4_E_EESt5arrayIPcLm3EELi4E23TrivialOffsetCalculatorILi2EjESE_ILi1EjENS0_6memory12LoadWithCastILi2EEENSH_13StoreWithCastILi1EEEEEviT_T0_T2_T3_T4_T5_:
.text._ZN2at6native27unrolled_elementwise_kernelINS0_13BinaryFunctorIN3c104HalfES4_S4_ZZZNS0_19minimum_kernel_cudaERNS_18TensorIteratorBaseEENKUlvE0_clEvENKUlvE1_clEvEUlS4_S4_E_EESt5arrayIPcLm3EELi4E23TrivialOffsetCalculatorILi2EjESE_ILi1EjENS0_6memory12LoadWithCastILi2EEENSH_13StoreWithCastILi1EEEEEviT_T0_T2_T3_T4_T5_:
        /* <DEDUP_REMOVED lines=36> */
.L_x_14250:
[----:B------:R-:W2:Y:S02]  /*0240*/  LDG.E.U8 R4, desc[UR36][R4.64] ;  /* 0x0000002404047981 */ /* 0x000ea4000c1e1100 */
[----:B--2---:R-:W-:-:S04]  /*0250*/  I2FP.F32.U32 R0, R4 ;  /* 0x0000000400007245 */ /* 0x004fc80000201000 */
[----:B------:R-:W-:-:S04]  /*0260*/  F2FP.F16.F32.PACK_AB R0, RZ, R0 ;  /* 0x00000000ff00723e */ /* 0x000fc800000000ff */
[----:B------:R-:W-:Y:S01]  /*0270*/  PRMT R28, R0, 0x7610, R28 ;  /* 0x00007610001c7816 */ /* 0x000fe2000000001c */
[----:B------:R-:W-:Y:S06]  /*0280*/  BRA `(.L_x_14252) ;  /* 0x0000000c00b87947 */ /* 0x000fec0003800000 */
.L_x_14249:
        /* <DEDUP_REMOVED lines=11> */
.L_x_14254:
[----:B------:R-:W2:Y:S02]  /*0340*/  LDG.E R4, desc[UR36][R4.64] ;  /* 0x0000002404047981 */ /* 0x000ea4000c1e1900 */
[----:B--2---:R-:W-:-:S04]  /*0350*/  I2FP.F32.S32 R0, R4 ;  /* 0x0000000400007245 */ /* 0x004fc80000201400 */
[----:B------:R-:W-:-:S04]  /*0360*/  F2FP.F16.F32.PACK_AB R0, RZ, R0 ;  /* 0x00000000ff00723e */ /* 0x000fc800000000ff */
[----:B------:R-:W-:Y:S01]  /*0370*/  PRMT R28, R0, 0x7610, R28 ;  /* 0x00007610001c7816 */ /* 0x000fe2000000001c */
[----:B------:R-:W-:Y:S06]  /*0380*/  BRA `(.L_x_14252) ;  /* 0x0000000c00787947 */ /* 0x000fec0003800000 */
.L_x_14253:
[----:B------:R-:W2:Y:S02]  /*0390*/  LDG.E.U16 R4, desc[UR36][R4.64] ;  /* 0x0000002404047981 */ /* 0x000ea4000c1e1500 */
[----:B--2---:R-:W0:Y:S02]  /*03a0*/  I2F.S16 R0, R4 ;  /* 0x0000000400007306 */ /* 0x004e240000101400 */
[----:B0-----:R-:W-:-:S04]  /*03b0*/  F2FP.F16.F32.PACK_AB R0, RZ, R0 ;  /* 0x00000000ff00723e */ /* 0x001fc800000000ff */
[----:B------:R-:W-:Y:S01]  /*03c0*/  PRMT R28, R0, 0x7610, R28 ;  /* 0x00007610001c7816 */ /* 0x000fe2000000001c */
[----:B------:R-:W-:Y:S06]  /*03d0*/  BRA `(.L_x_14252) ;  /* 0x0000000c00647947 */ /* 0x000fec0003800000 */
.L_x_14248:
        /* <DEDUP_REMOVED lines=9> */
.L_x_14256:
[----:B------:R1:W5:Y:S01]  /*0470*/  LDG.E.U16 R28, desc[UR36][R4.64] ;  /* 0x00000024041c7981 */ /* 0x000362000c1e1500 */
[----:B------:R-:W-:Y:S05]  /*0480*/  BRA `(.L_x_14252) ;  /* 0x0000000c00387947 */ /* 0x000fea0003800000 */
.L_x_14255:
        /* <DEDUP_REMOVED lines=9> */
.L_x_14258:
[----:B------:R0:W5:Y:S01]  /*0520*/  LDG.E.U16 R28, desc[UR36][R4.64] ;  /* 0x00000024041c7981 */ /* 0x000162000c1e1500 */
[----:B------:R-:W-:Y:S05]  /*0530*/  BRA `(.L_x_14252) ;  /* 0x0000000c000c7947 */ /* 0x000fea0003800000 */
.L_x_14257:
        /* <DEDUP_REMOVED lines=9> */
.L_x_14247:
        /* <DEDUP_REMOVED lines=14> */
.L_x_14261:
        /* <DEDUP_REMOVED lines=9> */
.L_x_14260:
        /* <DEDUP_REMOVED lines=27> */
.L_x_14263:
        /* <DEDUP_REMOVED lines=15> */
.L_x_14262:
[----:B------:R-:W2:Y:S02]  /*09e0*/  LDG.E.U16 R0, desc[UR36][R4.64] ;  /* 0x0000002404007981 */ /* 0x000ea4000c1e1500 */
[----:B--2---:R-:W-:-:S05]  /*09f0*/  IMAD.U32 R0, R0, 0x10000, RZ ;  /* 0x0001000000007824 */ /* 0x004fca00078e00ff */
[----:B------:R-:W-:-:S04]  /*0a00*/  F2FP.F16.F32.PACK_AB R0, RZ, R0 ;  /* 0x00000000ff00723e */ /* 0x000fc800000000ff */
[----:B------:R-:W-:Y:S01]  /*0a10*/  PRMT R28, R0, 0x7610, R28 ;  /* 0x00007610001c7816 */ /* 0x000fe2000000001c */
[----:B------:R-:W-:Y:S06]  /*0a20*/  BRA `(.L_x_14252) ;  /* 0x0000000400d07947 */ /* 0x000fec0003800000 */
.L_x_14259:
        /* <DEDUP_REMOVED lines=13> */
.L_x_14266:
        /* <DEDUP_REMOVED lines=21> */
.L_x_14270:
[----:B------:R-:W-:Y:S05]  /*0c50*/  BSYNC.RECONVERGENT B1 ;  /* 0x0000000000017941 */ /* 0x000fea0003800200 */
.L_x_14269:
[----:B------:R-:W-:Y:S01]  /*0c60*/  IMAD.SHL.U32 R0, R0, 0x100000, RZ ;  /* 0x0010000000007824 */ /* 0x000fe200078e00ff */
[----:B------:R-:W-:-:S04]  /*0c70*/  LEA R3, R3, 0x3b800000, 0x17 ;  /* 0x3b80000003037811 */ /* 0x000fc800078eb8ff */
[----:B------:R-:W-:-:S07]  /*0c80*/  LOP3.LUT R0, R3, R0, R7, 0xfe, !PT ;  /* 0x0000000003007212 */ /* 0x000fce00078efe07 */
.L_x_14268:
[----:B------:R-:W-:Y:S05]  /*0c90*/  BSYNC.RECONVERGENT B0 ;  /* 0x0000000000007941 */ /* 0x000fea0003800200 */
.L_x_14267:
[----:B------:R-:W-:-:S04]  /*0ca0*/  F2FP.F16.F32.PACK_AB R0, RZ, R0 ;  /* 0x00000000ff00723e */ /* 0x000fc800000000ff */
[----:B------:R-:W-:Y:S01]  /*0cb0*/  PRMT R28, R0, 0x7610, R28 ;  /* 0x00007610001c7816 */ /* 0x000fe2000000001c */
[----:B------:R-:W-:Y:S06]  /*0cc0*/  BRA `(.L_x_14252) ;  /* 0x0000000400287947 */ /* 0x000fec0003800000 */
.L_x_14265:
        /* <DEDUP_REMOVED lines=21> */
.L_x_14274:
[----:B------:R-:W-:Y:S05]  /*0e20*/  BSYNC.RECONVERGENT B1 ;  /* 0x0000000000017941 */ /* 0x000fea0003800200 */
.L_x_14273:
[----:B------:R-:W-:Y:S01]  /*0e30*/  IMAD.SHL.U32 R0, R0, 0x200000, RZ ;  /* 0x0020000000007824 */ /* 0x000fe200078e00ff */
[----:B------:R-:W-:-:S04]  /*0e40*/  LEA R3, R3, 0x37800000, 0x17 ;  /* 0x3780000003037811 */ /* 0x000fc800078eb8ff */
[----:B------:R-:W-:-:S07]  /*0e50*/  LOP3.LUT R0, R3, R0, R7, 0xfe, !PT ;  /* 0x0000000003007212 */ /* 0x000fce00078efe07 */
.L_x_14272:
[----:B------:R-:W-:Y:S05]  /*0e60*/  BSYNC.RECONVERGENT B0 ;  /* 0x0000000000007941 */ /* 0x000fea0003800200 */
.L_x_14271:
[----:B------:R-:W-:-:S04]  /*0e70*/  F2FP.F16.F32.PACK_AB R0, RZ, R0 ;  /* 0x00000000ff00723e */ /* 0x000fc800000000ff */
[----:B------:R-:W-:Y:S01]  /*0e80*/  PRMT R28, R0, 0x7610, R28 ;  /* 0x00007610001c7816 */ /* 0x000fe2000000001c */
[----:B------:R-:W-:Y:S06]  /*0e90*/  BRA `(.L_x_14252) ;  /* 0x0000000000b47947 */ /* 0x000fec0003800000 */
.L_x_14264:
[----:B------:R-:W-:-:S09]  /*0ea0*/  UISETP.NE.AND UP0, UPT, UR4, 0x1c, UPT ;  /* 0x0000001c0400788c */ /* 0x000fd2000bf05270 */
[----:B------:R-:W-:Y:S05]  /*0eb0*/  BRA.U !UP0, `(.L_x_14275) ;  /* 0x00000001089c7547 */ /* 0x000fea000b800000 */
[----:B------:R-:W-:-:S09]  /*0ec0*/  UISETP.NE.AND UP0, UPT, UR4, 0x1d, UPT ;  /* 0x0000001d0400788c */ /* 0x000fd2000bf05270 */
[----:B------:R-:W-:Y:S05]  /*0ed0*/  BRA.U !UP0, `(.L_x_14276) ;  /* 0x0000000108807547 */ /* 0x000fea000b800000 */
[----:B------:R-:W-:-:S09]  /*0ee0*/  UISETP.NE.AND UP0, UPT, UR4, 0x2c, UPT ;  /* 0x0000002c0400788c */ /* 0x000fd2000bf05270 */
[----:B------:R-:W-:Y:S05]  /*0ef0*/  BRA.U !UP0, `(.L_x_14277) ;  /* 0x0000000108487547 */ /* 0x000fea000b800000 */
.L_x_14251:
        /* <DEDUP_REMOVED lines=16> */
.L_x_14278:
[----:B------:R-:W-:Y:S01]  /*1000*/  PRMT R28, RZ, 0x7610, R28 ;  /* 0x00007610ff1c7816 */ /* 0x000fe2000000001c */
[----:B------:R-:W-:Y:S06]  /*1010*/  BRA `(.L_x_14252) ;  /* 0x0000000000547947 */ /* 0x000fec0003800000 */
.L_x_14277:
        /* <DEDUP_REMOVED lines=8> */
.L_x_14280:
[----:B------:R-:W-:Y:S05]  /*10a0*/  BSYNC.RECONVERGENT B0 ;  /* 0x0000000000007941 */ /* 0x000fea0003800200 */
.L_x_14279:
[----:B------:R-:W-:-:S04]  /*10b0*/  F2FP.F16.F32.PACK_AB R0, RZ, R0 ;  /* 0x00000000ff00723e */ /* 0x000fc800000000ff */
[----:B------:R-:W-:Y:S01]  /*10c0*/  PRMT R28, R0, 0x7610, R28 ;  /* 0x00007610001c7816 */ /* 0x000fe2000000001c */
[----:B------:R-:W-:Y:S06]  /*10d0*/  BRA `(.L_x_14252) ;  /* 0x0000000000247947 */ /* 0x000fec0003800000 */
.L_x_14276:
[----:B------:R-:W2:Y:S02]  /*10e0*/  LDG.E.64 R4, desc[UR36][R4.64] ;  /* 0x0000002404047981 */ /* 0x000ea4000c1e1b00 */
[----:B--2---:R-:W0:Y:S02]  /*10f0*/  I2F.U64 R0, R4 ;  /* 0x0000000400007312 */ /* 0x004e240000301000 */
[----:B0-----:R-:W-:-:S04]  /*1100*/  F2FP.F16.F32.PACK_AB R0, RZ, R0 ;  /* 0x00000000ff00723e */ /* 0x001fc800000000ff */
[----:B------:R-:W-:Y:S01]  /*1110*/  PRMT R28, R0, 0x7610, R28 ;  /* 0x00007610001c7816 */ /* 0x000fe2000000001c */
[----:B------:R-:W-:Y:S06]  /*1120*/  BRA `(.L_x_14252) ;  /* 0x0000000000107947 */ /* 0x000fec0003800000 */
.L_x_14275:
[----:B------:R-:W2:Y:S02]  /*1130*/  LDG.E R4, desc[UR36][R4.64] ;  /* 0x0000002404047981 */ /* 0x000ea4000c1e1900 */
[----:B--2---:R-:W-:-:S04]  /*1140*/  I2FP.F32.U32 R0, R4 ;  /* 0x0000000400007245 */ /* 0x004fc80000201000 */
[----:B------:R-:W-:-:S04]  /*1150*/  F2FP.F16.F32.PACK_AB R0, RZ, R0 ;  /* 0x00000000ff00723e */ /* 0x000fc800000000ff */
[----:B------:R-:W-:-:S07]  /*1160*/  PRMT R28, R0, 0x7610, R28 ;  /* 0x00007610001c7816 */ /* 0x000fce000000001c */
.L_x_14252:
        /* <DEDUP_REMOVED lines=21> */
.L_x_14284:
[----:B------:R-:W2:Y:S02]  /*12c0*/  LDG.E.U8 R4, desc[UR36][R4.64] ;  /* 0x0000002404047981 */ /* 0x000ea4000c1e1100 */
[----:B--2---:R-:W-:-:S04]  /*12d0*/  I2FP.F32.U32 R0, R4 ;  /* 0x0000000400007245 */ /* 0x004fc80000201000 */
[----:B------:R-:W-:-:S04]  /*12e0*/  F2FP.F16.F32.PACK_AB R0, RZ, R0 ;  /* 0x00000000ff00723e */ /* 0x000fc800000000ff */
[----:B------:R-:W-:Y:S01]  /*12f0*/  PRMT R24, R0, 0x7610, R24 ;  /* 0x0000761000187816 */ /* 0x000fe20000000018 */
[----:B------:R-:W-:Y:S06]  /*1300*/  BRA `(.L_x_14286) ;  /* 0x0000000c00b87947 */ /* 0x000fec0003800000 */
.L_x_14283:
        /* <DEDUP_REMOVED lines=11> */
.L_x_14288:
[----:B------:R-:W2:Y:S02]  /*13c0*/  LDG.E R4, desc[UR36][R4.64] ;  /* 0x0000002404047981 */ /* 0x000ea4000c1e1900 */
[----:B--2---:R-:W-:-:S04]  /*13d0*/  I2FP.F32.S32 R0, R4 ;  /* 0x0000000400007245 */ /* 0x004fc80000201400 */
[----:B------:R-:W-:-:S04]  /*13e0*/  F2FP.F16.F32.PACK_AB R0, RZ, R0 ;  /* 0x00000000ff00723e */ /* 0x000fc800000000ff */
[----:B------:R-:W-:Y:S01]  /*13f0*/  PRMT R24, R0, 0x7610, R24 ;  /* 0x0000761000187816 */ /* 0x000fe20000000018 */
[----:B------:R-:W-:Y:S06]  /*1400*/  BRA `(.L_x_14286) ;  /* 0x0000000c00787947 */ /* 0x000fec0003800000 */
.L_x_14287:
[----:B------:R-:W2:Y:S02]  /*1410*/  LDG.E.U16 R4, desc[UR36][R4.64] ;  /* 0x0000002404047981 */ /* 0x000ea4000c1e1500 */
[----:B--2---:R-:W0:Y:S02]  /*1420*/  I2F.S16 R0, R4 ;  /* 0x0000000400007306 */ /* 0x004e240000101400 */
[----:B0-----:R-:W-:-:S04]  /*1430*/  F2FP.F16.F32.PACK_AB R0, RZ, R0 ;  /* 0x00000000ff00723e */ /* 0x001fc800000000ff */
[----:B------:R-:W-:Y:S01]  /*1440*/  PRMT R24, R0, 0x7610, R24 ;  /* 0x0000761000187816 */ /* 0x000fe20000000018 */
[----:B------:R-:W-:Y:S06]  /*1450*/  BRA `(.L_x_14286) ;  /* 0x0000000c00647947 */ /* 0x000fec0003800000 */
.L_x_14282:
        /* <DEDUP_REMOVED lines=9> */
.L_x_14290:
[----:B------:R1:W5:Y:S01]  /*14f0*/  LDG.E.U16 R24, desc[UR36][R4.64] ;  /* 0x0000002404187981 */ /* 0x000362000c1e1500 */
[----:B------:R-:W-:Y:S05]  /*1500*/  BRA `(.L_x_14286) ;  /* 0x0000000c00387947 */ /* 0x000fea0003800000 */
.L_x_14289:
        /* <DEDUP_REMOVED lines=9> */
.L_x_14292:
[----:B------:R0:W5:Y:S01]  /*15a0*/  LDG.E.U16 R24, desc[UR36][R4.64] ;  /* 0x0000002404187981 */ /* 0x000162000c1e1500 */
[----:B------:R-:W-:Y:S05]  /*15b0*/  BRA `(.L_x_14286) ;  /* 0x0000000c000c7947 */ /* 0x000fea0003800000 */
.L_x_14291:
        /* <DEDUP_REMOVED lines=9> */
.L_x_14281:
        /* <DEDUP_REMOVED lines=14> */
.L_x_14295:
        /* <DEDUP_REMOVED lines=9> */
.L_x_14294:
        /* <DEDUP_REMOVED lines=27> */
.L_x_14297:
        /* <DEDUP_REMOVED lines=15> */
.L_x_14296:
[----:B------:R-:W2:Y:S02]  /*1a60*/  LDG.E.U16 R0, desc[UR36][R4.64] ;  /* 0x0000002404007981 */ /* 0x000ea4000c1e1500 */
[----:B--2---:R-:W-:-:S05]  /*1a70*/  IMAD.U32 R0, R0, 0x10000, RZ ;  /* 0x0001000000007824 */ /* 0x004fca00078e00ff */
[----:B------:R-:W-:-:S04]  /*1a80*/  F2FP.F16.F32.PACK_AB R0, RZ, R0 ;  /* 0x00000000ff00723e */ /* 0x000fc800000000ff */
[----:B------:R-:W-:Y:S01]  /*1a90*/  PRMT R24, R0, 0x7610, R24 ;  /* 0x0000761000187816 */ /* 0x000fe20000000018 */
[----:B------:R-:W-:Y:S06]  /*1aa0*/  BRA `(.L_x_14286) ;  /* 0x0000000400d07947 */ /* 0x000fec0003800000 */
.L_x_14293:
        /* <DEDUP_REMOVED lines=13> */
.L_x_14300:
        /* <DEDUP_REMOVED lines=21> */
.L_x_14304:
[----:B------:R-:W-:Y:S05]  /*1cd0*/  BSYNC.RECONVERGENT B1 ;  /* 0x0000000000017941 */ /* 0x000fea0003800200 */
.L_x_14303:
[----:B------:R-:W-:Y:S01]  /*1ce0*/  IMAD.SHL.U32 R0, R0, 0x100000, RZ ;  /* 0x0010000000007824 */ /* 0x000fe200078e00ff */
[----:B------:R-:W-:-:S04]  /*1cf0*/  LEA R3, R3, 0x3b800000, 0x17 ;  /* 0x3b80000003037811 */ /* 0x000fc800078eb8ff */
[----:B------:R-:W-:-:S07]  /*1d00*/  LOP3.LUT R0, R3, R0, R7, 0xfe, !PT ;  /* 0x0000000003007212 */ /* 0x000fce00078efe07 */
.L_x_14302:
[----:B------:R-:W-:Y:S05]  /*1d10*/  BSYNC.RECONVERGENT B0 ;  /* 0x0000000000007941 */ /* 0x000fea0003800200 */
.L_x_14301:
[----:B------:R-:W-:-:S04]  /*1d20*/  F2FP.F16.F32.PACK_AB R0, RZ, R0 ;  /* 0x00000000ff00723e */ /* 0x000fc800000000ff */
[----:B------:R-:W-:Y:S01]  /*1d30*/  PRMT R24, R0, 0x7610, R24 ;  /* 0x0000761000187816 */ /* 0x000fe20000000018 */
[----:B------:R-:W-:Y:S06]  /*1d40*/  BRA `(.L_x_14286) ;  /* 0x0000000400287947 */ /* 0x000fec0003800000 */
.L_x_14299:
        /* <DEDUP_REMOVED lines=21> */
.L_x_14308:
[----:B------:R-:W-:Y:S05]  /*1ea0*/  BSYNC.RECONVERGENT B1 ;  /* 0x0000000000017941 */ /* 0x000fea0003800200 */
.L_x_14307:
[----:B------:R-:W-:Y:S01]  /*1eb0*/  IMAD.SHL.U32 R0, R0, 0x200000, RZ ;  /* 0x0020000000007824 */ /* 0x000fe200078e00ff */
[----:B------:R-:W-:-:S04]  /*1ec0*/  LEA R3, R3, 0x37800000, 0x17 ;  /* 0x3780000003037811 */ /* 0x000fc800078eb8ff */
[----:B------:R-:W-:-:S07]  /*1ed0*/  LOP3.LUT R0, R3, R0, R7, 0xfe, !PT ;  /* 0x0000000003007212 */ /* 0x000fce00078efe07 */
.L_x_14306:
[----:B------:R-:W-:Y:S05]  /*1ee0*/  BSYNC.RECONVERGENT B0 ;  /* 0x0000000000007941 */ /* 0x000fea0003800200 */
.L_x_14305:
[----:B------:R-:W-:-:S04]  /*1ef0*/  F2FP.F16.F32.PACK_AB R0, RZ, R0 ;  /* 0x00000000ff00723e */ /* 0x000fc800000000ff */
[----:B------:R-:W-:Y:S01]  /*1f00*/  PRMT R24, R0, 0x7610, R24 ;  /* 0x0000761000187816 */ /* 0x000fe20000000018 */
[----:B------:R-:W-:Y:S06]  /*1f10*/  BRA `(.L_x_14286) ;  /* 0x0000000000b47947 */ /* 0x000fec0003800000 */
.L_x_14298:
[----:B------:R-:W-:-:S09]  /*1f20*/  UISETP.NE.AND UP0, UPT, UR4, 0x1c, UPT ;  /* 0x0000001c0400788c */ /* 0x000fd2000bf05270 */
[----:B------:R-:W-:Y:S05]  /*1f30*/  BRA.U !UP0, `(.L_x_14309) ;  /* 0x00000001089c7547 */ /* 0x000fea000b800000 */
[----:B------:R-:W-:-:S09]  /*1f40*/  UISETP.NE.AND UP0, UPT, UR4, 0x1d, UPT ;  /* 0x0000001d0400788c */ /* 0x000fd2000bf05270 */
[----:B------:R-:W-:Y:S05]  /*1f50*/  BRA.U !UP0, `(.L_x_14310) ;  /* 0x0000000108807547 */ /* 0x000fea000b800000 */
[----:B------:R-:W-:-:S09]  /*1f60*/  UISETP.NE.AND UP0, UPT, UR4, 0x2c, UPT ;  /* 0x0000002c0400788c */ /* 0x000fd2000bf05270 */
[----:B------:R-:W-:Y:S05]  /*1f70*/  BRA.U !UP0, `(.L_x_14311) ;  /* 0x0000000108487547 */ /* 0x000fea000b800000 */
.L_x_14285:
        /* <DEDUP_REMOVED lines=16> */
.L_x_14312:
[----:B------:R-:W-:Y:S01]  /*2080*/  PRMT R24, RZ, 0x7610, R24 ;  /* 0x00007610ff187816 */ /* 0x000fe20000000018 */
[----:B------:R-:W-:Y:S06]  /*2090*/  BRA `(.L_x_14286) ;  /* 0x0000000000547947 */ /* 0x000fec0003800000 */
.L_x_14311:
        /* <DEDUP_REMOVED lines=8> */
.L_x_14314:
[----:B------:R-:W-:Y:S05]  /*2120*/  BSYNC.RECONVERGENT B0 ;  /* 0x0000000000007941 */ /* 0x000fea0003800200 */
.L_x_14313:
[----:B------:R-:W-:-:S04]  /*2130*/  F2FP.F16.F32.PACK_AB R0, RZ, R0 ;  /* 0x00000000ff00723e */ /* 0x000fc800000000ff */
[----:B------:R-:W-:Y:S01]  /*2140*/  PRMT R24, R0, 0x7610, R24 ;  /* 0x0000761000187816 */ /* 0x000fe20000000018 */
[----:B------:R-:W-:Y:S06]  /*2150*/  BRA `(.L_x_14286) ;  /* 0x0000000000247947 */ /* 0x000fec0003800000 */
.L_x_14310:
[----:B------:R-:W2:Y:S02]  /*2160*/  LDG.E.64 R4, desc[UR36][R4.64] ;  /* 0x0000002404047981 */ /* 0x000ea4000c1e1b00 */
[----:B--2---:R-:W0:Y:S02]  /*2170*/  I2F.U64 R0, R4 ;  /* 0x0000000400007312 */ /* 0x004e240000301000 */
[----:B0-----:R-:W-:-:S04]  /*2180*/  F2FP.F16.F32.PACK_AB R0, RZ, R0 ;  /* 0x00000000ff00723e */ /* 0x001fc800000000ff */
[----:B------:R-:W-:Y:S01]  /*2190*/  PRMT R24, R0, 0x7610, R24 ;  /* 0x0000761000187816 */ /* 0x000fe20000000018 */
[----:B------:R-:W-:Y:S06]  /*21a0*/  BRA `(.L_x_14286) ;  /* 0x0000000000107947 */ /* 0x000fec0003800000 */
.L_x_14309:
[----:B------:R-:W2:Y:S02]  /*21b0*/  LDG.E R4, desc[UR36][R4.64] ;  /* 0x0000002404047981 */ /* 0x000ea4000c1e1900 */
[----:B--2---:R-:W-:-:S04]  /*21c0*/  I2FP.F32.U32 R0, R4 ;  /* 0x0000000400007245 */ /* 0x004fc80000201000 */
[----:B------:R-:W-:-:S04]  /*21d0*/  F2FP.F16.F32.PACK_AB R0, RZ, R0 ;  /* 0x00000000ff00723e */ /* 0x000fc800000000ff */
[----:B------:R-:W-:-:S07]  /*21e0*/  PRMT R24, R0, 0x7610, R24 ;  /* 0x0000761000187816 */ /* 0x000fce0000000018 */
.L_x_14286:
[----:B------:R-:W-:-:S07]  /*21f0*/  VIADD R19, R25, 0x80 ;  /* 0x0000008019137836 */ /* 0x000fce0000000000 */
.L_x_14246:
[----:B------:R-:W-:Y:S05]  /*2200*/  BSYNC.RECONVERGENT B6 ;  /* 0x0000000000067941 */ /* 0x000fea0003800200 */
.L_x_14245:
        /* <DEDUP_REMOVED lines=27> */
.L_x_14320:
[----:B------:R-:W2:Y:S02]  /*23c0*/  LDG.E.U8 R4, desc[UR36][R4.64] ;  /* 0x0000002404047981 */ /* 0x000ea4000c1e1100 */
[----:B--2---:R-:W-:-:S04]  /*23d0*/  I2FP.F32.U32 R0, R4 ;  /* 0x0000000400007245 */ /* 0x004fc80000201000 */
[----:B------:R-:W-:-:S04]  /*23e0*/  F2FP.F16.F32.PACK_AB R0, RZ, R0 ;  /* 0x00000000ff00723e */ /* 0x000fc800000000ff */
[----:B------:R-:W-:Y:S01]  /*23f0*/  PRMT R22, R0, 0x7610, R22 ;  /* 0x0000761000167816 */ /* 0x000fe20000000016 */
[----:B------:R-:W-:Y:S06]  /*2400*/  BRA `(.L_x_14322) ;  /* 0x0000000c00b87947 */ /* 0x000fec0003800000 */
.L_x_14319:
        /* <DEDUP_REMOVED lines=11> */
.L_x_14324:
[----:B------:R-:W2:Y:S02]  /*24c0*/  LDG.E R4, desc[UR36][R4.64] ;  /* 0x0000002404047981 */ /* 0x000ea4000c1e1900 */
[----:B--2---:R-:W-:-:S04]  /*24d0*/  I2FP.F32.S32 R0, R4 ;  /* 0x0000000400007245 */ /* 0x004fc80000201400 */
[----:B------:R-:W-:-:S04]  /*24e0*/  F2FP.F16.F32.PACK_AB R0, RZ, R0 ;  /* 0x00000000ff00723e */ /* 0x000fc800000000ff */
[----:B------:R-:W-:Y:S01]  /*24f0*/  PRMT R22, R0, 0x7610, R22 ;  /* 0x0000761000167816 */ /* 0x000fe20000000016 */
[----:B------:R-:W-:Y:S06]  /*2500*/  BRA `(.L_x_14322) ;  /* 0x0000000c00787947 */ /* 0x000fec0003800000 */
.L_x_14323:
[----:B------:R-:W2:Y:S02]  /*2510*/  LDG.E.U16 R4, desc[UR36][R4.64] ;  /* 0x0000002404047981 */ /* 0x000ea4000c1e1500 */
[----:B--2---:R-:W0:Y:S02]  /*2520*/  I2F.S16 R0, R4 ;  /* 0x0000000400007306 */ /* 0x004e240000101400 */
[----:B0-----:R-:W-:-:S04]  /*2530*/  F2FP.F16.F32.PACK_AB R0, RZ, R0 ;  /* 0x00000000ff00723e */ /* 0x001fc800000000ff */
[----:B------:R-:W-:Y:S01]  /*2540*/  PRMT R22, R0, 0x7610, R22 ;  /* 0x0000761000167816 */ /* 0x000fe20000000016 */
[----:B------:R-:W-:Y:S06]  /*2550*/  BRA `(.L_x_14322) ;  /* 0x0000000c00647947 */ /* 0x000fec0003800000 */
.L_x_14318:
        /* <DEDUP_REMOVED lines=9> */
.L_x_14326:
[----:B------:R1:W5:Y:S01]  /*25f0*/  LDG.E.U16 R22, desc[UR36][R4.64] ;  /* 0x0000002404167981 */ /* 0x000362000c1e1500 */
[----:B------:R-:W-:Y:S05]  /*2600*/  BRA `(.L_x_14322) ;  /* 0x0000000c00387947 */ /* 0x000fea0003800000 */
.L_x_14325:
        /* <DEDUP_REMOVED lines=9> */
.L_x_14328:
[----:B------:R0:W5:Y:S01]  /*26a0*/  LDG.E.U16 R22, desc[UR36][R4.64] ;  /* 0x0000002404167981 */ /* 0x000162000c1e1500 */
[----:B------:R-:W-:Y:S05]  /*26b0*/  BRA `(.L_x_14322) ;  /* 0x0000000c000c7947 */ /* 0x000fea0003800000 */
.L_x_14327:
        /* <DEDUP_REMOVED lines=9> */
.L_x_14317:
        /* <DEDUP_REMOVED lines=14> */
.L_x_14331:
        /* <DEDUP_REMOVED lines=9> */
.L_x_14330:
        /* <DEDUP_REMOVED lines=27> */
.L_x_14333:
        /* <DEDUP_REMOVED lines=15> */
.L_x_14332:
[----:B------:R-:W2:Y:S02]  /*2b60*/  LDG.E.U16 R0, desc[UR36][R4.64] ;  /* 0x0000002404007981 */ /* 0x000ea4000c1e1500 */
[----:B--2---:R-:W-:-:S05]  /*2b70*/  IMAD.U32 R0, R0, 0x10000, RZ ;  /* 0x0001000000007824 */ /* 0x004fca00078e00ff */
[----:B------:R-:W-:-:S04]  /*2b80*/  F2FP.F16.F32.PACK_AB R0, RZ, R0 ;  /* 0x00000000ff00723e */ /* 0x000fc800000000ff */
[----:B------:R-:W-:Y:S01]  /*2b90*/  PRMT R22, R0, 0x7610, R22 ;  /* 0x0000761000167816 */ /* 0x000fe20000000016 */
[----:B------:R-:W-:Y:S06]  /*2ba0*/  BRA `(.L_x_14322) ;  /* 0x0000000400d07947 */ /* 0x000fec0003800000 */
.L_x_14329:
        /* <DEDUP_REMOVED lines=13> */
.L_x_14336:
        /* <DEDUP_REMOVED lines=21> */
.L_x_14340:
[----:B------:R-:W-:Y:S05]  /*2dd0*/  BSYNC.RECONVERGENT B1 ;  /* 0x0000000000017941 */ /* 0x000fea0003800200 */
.L_x_14339:
[----:B------:R-:W-:Y:S01]  /*2de0*/  IMAD.SHL.U32 R0, R0, 0x100000, RZ ;  /* 0x0010000000007824 */ /* 0x000fe200078e00ff */
[----:B------:R-:W-:-:S04]  /*2df0*/  LEA R3, R3, 0x3b800000, 0x17 ;  /* 0x3b80000003037811 */ /* 0x000fc800078eb8ff */
[----:B------:R-:W-:-:S07]  /*2e00*/  LOP3.LUT R0, R3, R0, R7, 0xfe, !PT ;  /* 0x0000000003007212 */ /* 0x000fce00078efe07 */
.L_x_14338:
[----:B------:R-:W-:Y:S05]  /*2e10*/  BSYNC.RECONVERGENT B0 ;  /* 0x0000000000007941 */ /* 0x000fea0003800200 */
.L_x_14337:
[----:B------:R-:W-:-:S04]  /*2e20*/  F2FP.F16.F32.PACK_AB R0, RZ, R0 ;  /* 0x00000000ff00723e */ /* 0x000fc800000000ff */
[----:B------:R-:W-:Y:S01]  /*2e30*/  PRMT R22, R0, 0x7610, R22 ;  /* 0x0000761000167816 */ /* 0x000fe20000000016 */
[----:B------:R-:W-:Y:S06]  /*2e40*/  BRA `(.L_x_14322) ;  /* 0x0000000400287947 */ /* 0x000fec0003800000 */
.L_x_14335:
        /* <DEDUP_REMOVED lines=21> */
.L_x_14344:
[----:B------:R-:W-:Y:S05]  /*2fa0*/  BSYNC.RECONVERGENT B1 ;  /* 0x0000000000017941 */ /* 0x000fea0003800200 */
.L_x_14343:
[----:B------:R-:W-:Y:S01]  /*2fb0*/  IMAD.SHL.U32 R0, R0, 0x200000, RZ ;  /* 0x0020000000007824 */ /* 0x000fe200078e00ff */
[----:B------:R-:W-:-:S04]  /*2fc0*/  LEA R3, R3, 0x37800000, 0x17 ;  /* 0x3780000003037811 */ /* 0x000fc800078eb8ff */
[----:B------:R-:W-:-:S07]  /*2fd0*/  LOP3.LUT R0, R3, R0, R7, 0xfe, !PT ;  /* 0x0000000003007212 */ /* 0x000fce00078efe07 */
.L_x_14342:
[----:B------:R-:W-:Y:S05]  /*2fe0*/  BSYNC.RECONVERGENT B0 ;  /* 0x0000000000007941 */ /* 0x000fea0003800200 */
.L_x_14341:
[----:B------:R-:W-:-:S04]  /*2ff0*/  F2FP.F16.F32.PACK_AB R0, RZ, R0 ;  /* 0x00000000ff00723e */ /* 0x000fc800000000ff */
[----:B------:R-:W-:Y:S01]  /*3000*/  PRMT R22, R0, 0x7610, R22 ;  /* 0x0000761000167816 */ /* 0x000fe20000000016 */
[----:B------:R-:W-:Y:S06]  /*3010*/  BRA `(.L_x_14322) ;  /* 0x0000000000b47947 */ /* 0x000fec0003800000 */
.L_x_14334:
        /* <DEDUP_REMOVED lines=14> */
.L_x_14348:
[----:B------:R-:W-:Y:S05]  /*3100*/  BSYNC.RECONVERGENT B0 ;  /* 0x0000000000007941 */ /* 0x000fea0003800200 */
.L_x_14347:
[----:B------:R-:W-:-:S04]  /*3110*/  F2FP.F16.F32.PACK_AB R0, RZ, R0 ;  /* 0x00000000ff00723e */ /* 0x000fc800000000ff */
[----:B------:R-:W-:Y:S01]  /*3120*/  PRMT R22, R0, 0x7610, R22 ;  /* 0x0000761000167816 */ /* 0x000fe20000000016 */
[----:B------:R-:W-:Y:S06]  /*3130*/  BRA `(.L_x_14322) ;  /* 0x00000000006c7947 */ /* 0x000fec0003800000 */
.L_x_14321:
        /* <DEDUP_REMOVED lines=16> */
.L_x_14349:
[----:B------:R-:W-:Y:S01]  /*3240*/  PRMT R22, RZ, 0x7610, R22 ;  /* 0x00007610ff167816 */ /* 0x000fe20000000016 */
[----:B------:R-:W-:Y:S06]  /*3250*/  BRA `(.L_x_14322) ;  /* 0x0000000000247947 */ /* 0x000fec0003800000 */
.L_x_14346:
[----:B------:R-:W2:Y:S02]  /*3260*/  LDG.E.64 R4, desc[UR36][R4.64] ;  /* 0x0000002404047981 */ /* 0x000ea4000c1e1b00 */
[----:B--2---:R-:W0:Y:S02]  /*3270*/  I2F.U64 R0, R4 ;  /* 0x0000000400007312 */ /* 0x004e240000301000 */
[----:B0-----:R-:W-:-:S04]  /*3280*/  F2FP.F16.F32.PACK_AB R0, RZ, R0 ;  /* 0x00000000ff00723e */ /* 0x001fc800000000ff */
[----:B------:R-:W-:Y:S01]  /*3290*/  PRMT R22, R0, 0x7610, R22 ;  /* 0x0000761000167816 */ /* 0x000fe20000000016 */
[----:B------:R-:W-:Y:S06]  /*32a0*/  BRA `(.L_x_14322) ;  /* 0x0000000000107947 */ /* 0x000fec0003800000 */
.L_x_14345:
[----:B------:R-:W2:Y:S02]  /*32b0*/  LDG.E R4, desc[UR36][R4.64] ;  /* 0x0000002404047981 */ /* 0x000ea4000c1e1900 */
[----:B--2---:R-:W-:-:S04]  /*32c0*/  I2FP.F32.U32 R0, R4 ;  /* 0x0000000400007245 */ /* 0x004fc80000201000 */
[----:B------:R-:W-:-:S04]  /*32d0*/  F2FP.F16.F32.PACK_AB R0, RZ, R0 ;  /* 0x00000000ff00723e */ /* 0x000fc800000000ff */
[----:B------:R-:W-:-:S07]  /*32e0*/  PRMT R22, R0, 0x7610, R22 ;  /* 0x0000761000167816 */ /* 0x000fce0000000016 */
.L_x_14322:
        /* <DEDUP_REMOVED lines=21> */
.L_x_14353:
[----:B------:R-:W2:Y:S02]  /*3440*/  LDG.E.U8 R4, desc[UR36][R4.64] ;  /* 0x0000002404047981 */ /* 0x000ea4000c1e1100 */
[----:B--2---:R-:W-:-:S04]  /*3450*/  I2FP.F32.U32 R0, R4 ;  /* 0x0000000400007245 */ /* 0x004fc80000201000 */
[----:B------:R-:W-:-:S04]  /*3460*/  F2FP.F16.F32.PACK_AB R0, RZ, R0 ;  /* 0x00000000ff00723e */ /* 0x000fc800000000ff */
[----:B------:R-:W-:Y:S01]  /*3470*/  PRMT R26, R0, 0x7610, R26 ;  /* 0x00007610001a7816 */ /* 0x000fe2000000001a */
[----:B------:R-:W-:Y:S06]  /*3480*/  BRA `(.L_x_14355) ;  /* 0x0000000c00b87947 */ /* 0x000fec0003800000 */
.L_x_14352:
        /* <DEDUP_REMOVED lines=11> */
.L_x_14357:
[----:B------:R-:W2:Y:S02]  /*3540*/  LDG.E R4, desc[UR36][R4.64] ;  /* 0x0000002404047981 */ /* 0x000ea4000c1e1900 */
[----:B--2---:R-:W-:-:S04]  /*3550*/  I2FP.F32.S32 R0, R4 ;  /* 0x0000000400007245 */ /* 0x004fc80000201400 */
[----:B------:R-:W-:-:S04]  /*3560*/  F2FP.F16.F32.PACK_AB R0, RZ, R0 ;  /* 0x00000000ff00723e */ /* 0x000fc800000000ff */
[----:B------:R-:W-:Y:S01]  /*3570*/  PRMT R26, R0, 0x7610, R26 ;  /* 0x00007610001a7816 */ /* 0x000fe2000000001a */
[----:B------:R-:W-:Y:S06]  /*3580*/  BRA `(.L_x_14355) ;  /* 0x0000000c00787947 */ /* 0x000fec0003800000 */
.L_x_14356:
[----:B------:R-:W2:Y:S02]  /*3590*/  LDG.E.U16 R4, desc[UR36][R4.64] ;  /* 0x0000002404047981 */ /* 0x000ea4000c1e1500 */
[----:B--2---:R-:W0:Y:S02]  /*35a0*/  I2F.S16 R0, R4 ;  /* 0x0000000400007306 */ /* 0x004e240000101400 */
[----:B0-----:R-:W-:-:S04]  /*35b0*/  F2FP.F16.F32.PACK_AB R0, RZ, R0 ;  /* 0x00000000ff00723e */ /* 0x001fc800000000ff */
[----:B------:R-:W-:Y:S01]  /*35c0*/  PRMT R26, R0, 0x7610, R26 ;  /* 0x00007610001a7816 */ /* 0x000fe2000000001a */
[----:B------:R-:W-:Y:S06]  /*35d0*/  BRA `(.L_x_14355) ;  /* 0x0000000c00647947 */ /* 0x000fec0003800000 */
.L_x_14351:
        /* <DEDUP_REMOVED lines=9> */
.L_x_14359:
[----:B------:R1:W5:Y:S01]  /*3670*/  LDG.E.U16 R26, desc[UR36][R4.64] ;  /* 0x00000024041a7981 */ /* 0x000362000c1e1500 */
[----:B------:R-:W-:Y:S05]  /*3680*/  BRA `(.L_x_14355) ;  /* 0x0000000c00387947 */ /* 0x000fea0003800000 */
.L_x_14358:
        /* <DEDUP_REMOVED lines=9> */
.L_x_14361:
[----:B------:R0:W5:Y:S01]  /*3720*/  LDG.E.U16 R26, desc[UR36][R4.64] ;  /* 0x00000024041a7981 */ /* 0x000162000c1e1500 */
[----:B------:R-:W-:Y:S05]  /*3730*/  BRA `(.L_x_14355) ;  /* 0x0000000c000c7947 */ /* 0x000fea0003800000 */
.L_x_14360:
        /* <DEDUP_REMOVED lines=9> */
.L_x_14350:
        /* <DEDUP_REMOVED lines=14> */
.L_x_14364:
        /* <DEDUP_REMOVED lines=9> */
.L_x_14363:
        /* <DEDUP_REMOVED lines=27> */
.L_x_14366:
        /* <DEDUP_REMOVED lines=15> */
.L_x_14365:
[----:B------:R-:W2:Y:S02]  /*3be0*/  LDG.E.U16 R0, desc[UR36][R4.64] ;  /* 0x0000002404007981 */ /* 0x000ea4000c1e1500 */
[----:B--2---:R-:W-:-:S05]  /*3bf0*/  IMAD.U32 R0, R0, 0x10000, RZ ;  /* 0x0001000000007824 */ /* 0x004fca00078e00ff */
[----:B------:R-:W-:-:S04]  /*3c00*/  F2FP.F16.F32.PACK_AB R0, RZ, R0 ;  /* 0x00000000ff00723e */ /* 0x000fc800000000ff */
[----:B------:R-:W-:Y:S01]  /*3c10*/  PRMT R26, R0, 0x7610, R26 ;  /* 0x00007610001a7816 */ /* 0x000fe2000000001a */
[----:B------:R-:W-:Y:S06]  /*3c20*/  BRA `(.L_x_14355) ;  /* 0x0000000400d07947 */ /* 0x000fec0003800000 */
.L_x_14362:
        /* <DEDUP_REMOVED lines=13> */
.L_x_14369:
        /* <DEDUP_REMOVED lines=21> */
.L_x_14373:
[----:B------:R-:W-:Y:S05]  /*3e50*/  BSYNC.RECONVERGENT B1 ;  /* 0x0000000000017941 */ /* 0x000fea0003800200 */
.L_x_14372:
[----:B------:R-:W-:Y:S01]  /*3e60*/  IMAD.SHL.U32 R0, R0, 0x100000, RZ ;  /* 0x0010000000007824 */ /* 0x000fe200078e00ff */
[----:B------:R-:W-:-:S04]  /*3e70*/  LEA R3, R3, 0x3b800000, 0x17 ;  /* 0x3b80000003037811 */ /* 0x000fc800078eb8ff */
[----:B------:R-:W-:-:S07]  /*3e80*/  LOP3.LUT R0, R3, R0, R7, 0xfe, !PT ;  /* 0x0000000003007212 */ /* 0x000fce00078efe07 */
.L_x_14371:
[----:B------:R-:W-:Y:S05]  /*3e90*/  BSYNC.RECONVERGENT B0 ;  /* 0x0000000000007941 */ /* 0x000fea0003800200 */
.L_x_14370:
[----:B------:R-:W-:-:S04]  /*3ea0*/  F2FP.F16.F32.PACK_AB R0, RZ, R0 ;  /* 0x00000000ff00723e */ /* 0x000fc800000000ff */
[----:B------:R-:W-:Y:S01]  /*3eb0*/  PRMT R26, R0, 0x7610, R26 ;  /* 0x00007610001a7816 */ /* 0x000fe2000000001a */
[----:B------:R-:W-:Y:S06]  /*3ec0*/  BRA `(.L_x_14355) ;  /* 0x0000000400287947 */ /* 0x000fec0003800000 */
.L_x_14368:
        /* <DEDUP_REMOVED lines=21> */
.L_x_14377:
[----:B------:R-:W-:Y:S05]  /*4020*/  BSYNC.RECONVERGENT B1 ;  /* 0x0000000000017941 */ /* 0x000fea0003800200 */
.L_x_14376:
[----:B------:R-:W-:Y:S01]  /*4030*/  IMAD.SHL.U32 R0, R0, 0x200000, RZ ;  /* 0x0020000000007824 */ /* 0x000fe200078e00ff */
[----:B------:R-:W-:-:S04]  /*4040*/  LEA R3, R3, 0x37800000, 0x17 ;  /* 0x3780000003037811 */ /* 0x000fc800078eb8ff */
[----:B------:R-:W-:-:S07]  /*4050*/  LOP3.LUT R0, R3, R0, R7, 0xfe, !PT ;  /* 0x0000000003007212 */ /* 0x000fce00078efe07 */
.L_x_14375:
[----:B------:R-:W-:Y:S05]  /*4060*/  BSYNC.RECONVERGENT B0 ;  /* 0x0000000000007941 */ /* 0x000fea0003800200 */
.L_x_14374:
[----:B------:R-:W-:-:S04]  /*4070*/  F2FP.F16.F32.PACK_AB R0, RZ, R0 ;  /* 0x00000000ff00723e */ /* 0x000fc800000000ff */
[----:B------:R-:W-:Y:S01]  /*4080*/  PRMT R26, R0, 0x7610, R26 ;  /* 0x00007610001a7816 */ /* 0x000fe2000000001a */
[----:B------:R-:W-:Y:S06]  /*4090*/  BRA `(.L_x_14355) ;  /* 0x0000000000b47947 */ /* 0x000fec0003800000 */
.L_x_14367:
        /* <DEDUP_REMOVED lines=14> */
.L_x_14381:
[----:B------:R-:W-:Y:S05]  /*4180*/  BSYNC.RECONVERGENT B0 ;  /* 0x0000000000007941 */ /* 0x000fea0003800200 */
.L_x_14380:
[----:B------:R-:W-:-:S04]  /*4190*/  F2FP.F16.F32.PACK_AB R0, RZ, R0 ;  /* 0x00000000ff00723e */ /* 0x000fc800000000ff */
[----:B------:R-:W-:Y:S01]  /*41a0*/  PRMT R26, R0, 0x7610, R26 ;  /* 0x00007610001a7816 */ /* 0x000fe2000000001a */
[----:B------:R-:W-:Y:S06]  /*41b0*/  BRA `(.L_x_14355) ;  /* 0x00000000006c7947 */ /* 0x000fec0003800000 */
.L_x_14354:
        /* <DEDUP_REMOVED lines=16> */
.L_x_14382:
[----:B------:R-:W-:Y:S01]  /*42c0*/  PRMT R26, RZ, 0x7610, R26 ;  /* 0x00007610ff1a7816 */ /* 0x000fe2000000001a */
[----:B------:R-:W-:Y:S06]  /*42d0*/  BRA `(.L_x_14355) ;  /* 0x0000000000247947 */ /* 0x000fec0003800000 */
.L_x_14379:
[----:B------:R-:W2:Y:S02]  /*42e0*/  LDG.E.64 R4, desc[UR36][R4.64] ;  /* 0x0000002404047981 */ /* 0x000ea4000c1e1b00 */
[----:B--2---:R-:W0:Y:S02]  /*42f0*/  I2F.U64 R0, R4 ;  /* 0x0000000400007312 */ /* 0x004e240000301000 */
[----:B0-----:R-:W-:-:S04]  /*4300*/  F2FP.F16.F32.PACK_AB R0, RZ, R0 ;  /* 0x00000000ff00723e */ /* 0x001fc800000000ff */
[----:B------:R-:W-:Y:S01]  /*4310*/  PRMT R26, R0, 0x7610, R26 ;  /* 0x00007610001a7816 */ /* 0x000fe2000000001a */
[----:B------:R-:W-:Y:S06]  /*4320*/  BRA `(.L_x_14355) ;  /* 0x0000000000107947 */ /* 0x000fec0003800000 */
.L_x_14378:
[----:B------:R-:W2:Y:S02]  /*4330*/  LDG.E R4, desc[UR36][R4.64] ;  /* 0x0000002404047981 */ /* 0x000ea4000c1e1900 */
[----:B--2---:R-:W-:-:S04]  /*4340*/  I2FP.F32.U32 R0, R4 ;  /* 0x0000000400007245 */ /* 0x004fc80000201000 */
[----:B------:R-:W-:-:S04]  /*4350*/  F2FP.F16.F32.PACK_AB R0, RZ, R0 ;  /* 0x00000000ff00723e */ /* 0x000fc800000000ff */
[----:B------:R-:W-:-:S07]  /*4360*/  PRMT R26, R0, 0x7610, R26 ;  /* 0x00007610001a7816 */ /* 0x000fce000000001a */
.L_x_14355:
[----:B------:R-:W-:-:S07]  /*4370*/  VIADD R19, R19, 0x80 ;  /* 0x0000008013137836 */ /* 0x000fce0000000000 */
.L_x_14316:
[----:B------:R-:W-:Y:S05]  /*4380*/  BSYNC.RECONVERGENT B6 ;  /* 0x0000000000067941 */ /* 0x000fea0003800200 */
.L_x_14315:
        /* <DEDUP_REMOVED lines=27> */
.L_x_14388:
[----:B------:R-:W2:Y:S02]  /*4540*/  LDG.E.U8 R4, desc[UR36][R4.64] ;  /* 0x0000002404047981 */ /* 0x000ea4000c1e1100 */
[----:B--2---:R-:W-:-:S04]  /*4550*/  I2FP.F32.U32 R0, R4 ;  /* 0x0000000400007245 */ /* 0x004fc80000201000 */
[----:B------:R-:W-:-:S04]  /*4560*/  F2FP.F16.F32.PACK_AB R0, RZ, R0 ;  /* 0x00000000ff00723e */ /* 0x000fc800000000ff */
[----:B------:R-:W-:Y:S01]  /*4570*/  PRMT R17, R0, 0x7610, R17 ;  /* 0x0000761000117816 */ /* 0x000fe20000000011 */
[----:B------:R-:W-:Y:S06]  /*4580*/  BRA `(.L_x_14390) ;  /* 0x0000000c00b87947 */ /* 0x000fec0003800000 */
.L_x_14387:
        /* <DEDUP_REMOVED lines=11> */
.L_x_14392:
[----:B------:R-:W2:Y:S02]  /*4640*/  LDG.E R4, desc[UR36][R4.64] ;  /* 0x0000002404047981 */ /* 0x000ea4000c1e1900 */
[----:B--2---:R-:W-:-:S04]  /*4650*/  I2FP.F32.S32 R0, R4 ;  /* 0x0000000400007245 */ /* 0x004fc80000201400 */
[----:B------:R-:W-:-:S04]  /*4660*/  F2FP.F16.F32.PACK_AB R0, RZ, R0 ;  /* 0x00000000ff00723e */ /* 0x000fc800000000ff */
[----:B------:R-:W-:Y:S01]  /*4670*/  PRMT R17, R0, 0x7610, R17 ;  /* 0x0000761000117816 */ /* 0x000fe20000000011 */
[----:B------:R-:W-:Y:S06]  /*4680*/  BRA `(.L_x_14390) ;  /* 0x0000000c00787947 */ /* 0x000fec0003800000 */
.L_x_14391:
[----:B------:R-:W2:Y:S02]  /*4690*/  LDG.E.U16 R4, desc[UR36][R4.64] ;  /* 0x0000002404047981 */ /* 0x000ea4000c1e1500 */
[----:B--2---:R-:W0:Y:S02]  /*46a0*/  I2F.S16 R0, R4 ;  /* 0x0000000400007306 */ /* 0x004e240000101400 */
[----:B0-----:R-:W-:-:S04]  /*46b0*/  F2FP.F16.F32.PACK_AB R0, RZ, R0 ;  /* 0x00000000ff00723e */ /* 0x001fc800000000ff */
[----:B------:R-:W-:Y:S01]  /*46c0*/  PRMT R17, R0, 0x7610, R17 ;  /* 0x0000761000117816 */ /* 0x000fe20000000011 */
[----:B------:R-:W-:Y:S06]  /*46d0*/  BRA `(.L_x_14390) ;  /* 0x0000000c00647947 */ /* 0x000fec0003800000 */
.L_x_14386:
        /* <DEDUP_REMOVED lines=9> */
.L_x_14394:
[----:B------:R1:W5:Y:S01]  /*4770*/  LDG.E.U16 R17, desc[UR36][R4.64] ;  /* 0x0000002404117981 */ /* 0x000362000c1e1500 */
[----:B------:R-:W-:Y:S05]  /*4780*/  BRA `(.L_x_14390) ;  /* 0x0000000c00387947 */ /* 0x000fea0003800000 */
.L_x_14393:
        /* <DEDUP_REMOVED lines=9> */
.L_x_14396:
[----:B------:R0:W5:Y:S01]  /*4820*/  LDG.E.U16 R17, desc[UR36][R4.64] ;  /* 0x0000002404117981 */ /* 0x000162000c1e1500 */
[----:B------:R-:W-:Y:S05]  /*4830*/  BRA `(.L_x_14390) ;  /* 0x0000000c000c7947 */ /* 0x000fea0003800000 */
.L_x_14395:
        /* <DEDUP_REMOVED lines=9> */
.L_x_14385:
        /* <DEDUP_REMOVED lines=14> */
.L_x_14399:
        /* <DEDUP_REMOVED lines=9> */
.L_x_14398:
        /* <DEDUP_REMOVED lines=27> */
.L_x_14401:
        /* <DEDUP_REMOVED lines=15> */
.L_x_14400:
[----:B------:R-:W2:Y:S02]  /*4ce0*/  LDG.E.U16 R0, desc[UR36][R4.64] ;  /* 0x0000002404007981 */ /* 0x000ea4000c1e1500 */
[----:B--2---:R-:W-:-:S05]  /*4cf0*/  IMAD.U32 R0, R0, 0x10000, RZ ;  /* 0x0001000000007824 */ /* 0x004fca00078e00ff */
[----:B------:R-:W-:-:S04]  /*4d00*/  F2FP.F16.F32.PACK_AB R0, RZ, R0 ;  /* 0x00000000ff00723e */ /* 0x000fc800000000ff */
[----:B------:R-:W-:Y:S01]  /*4d10*/  PRMT R17, R0, 0x7610, R17 ;  /* 0x0000761000117816 */ /* 0x000fe20000000011 */
[----:B------:R-:W-:Y:S06]  /*4d20*/  BRA `(.L_x_14390) ;  /* 0x0000000400d07947 */ /* 0x000fec0003800000 */
.L_x_14397:
        /* <DEDUP_REMOVED lines=13> */
.L_x_14404:
        /* <DEDUP_REMOVED lines=21> */
.L_x_14408:
[----:B------:R-:W-:Y:S05]  /*4f50*/  BSYNC.RECONVERGENT B1 ;  /* 0x0000000000017941 */ /* 0x000fea0003800200 */
.L_x_14407:
[----:B------:R-:W-:Y:S01]  /*4f60*/  IMAD.SHL.U32 R0, R0, 0x100000, RZ ;  /* 0x0010000000007824 */ /* 0x000fe200078e00ff */
[----:B------:R-:W-:-:S04]  /*4f70*/  LEA R3, R3, 0x3b800000, 0x17 ;  /* 0x3b80000003037811 */ /* 0x000fc800078eb8ff */
[----:B------:R-:W-:-:S07]  /*4f80*/  LOP3.LUT R0, R3, R0, R7, 0xfe, !PT ;  /* 0x0000000003007212 */ /* 0x000fce00078efe07 */
.L_x_14406:
[----:B------:R-:W-:Y:S05]  /*4f90*/  BSYNC.RECONVERGENT B0 ;  /* 0x0000000000007941 */ /* 0x000fea0003800200 */
.L_x_14405:
[----:B------:R-:W-:-:S04]  /*4fa0*/  F2FP.F16.F32.PACK_AB R0, RZ, R0 ;  /* 0x00000000ff00723e */ /* 0x000fc800000000ff */
[----:B------:R-:W-:Y:S01]  /*4fb0*/  PRMT R17, R0, 0x7610, R17 ;  /* 0x0000761000117816 */ /* 0x000fe20000000011 */
[----:B------:R-:W-:Y:S06]  /*4fc0*/  BRA `(.L_x_14390) ;  /* 0x0000000400287947 */ /* 0x000fec0003800000 */
.L_x_14403:
        /* <DEDUP_REMOVED lines=21> */
.L_x_14412:
[----:B------:R-:W-:Y:S05]  /*5120*/  BSYNC.RECONVERGENT B1 ;  /* 0x0000000000017941 */ /* 0x000fea0003800200 */
.L_x_14411:
[----:B------:R-:W-:Y:S01]  /*5130*/  IMAD.SHL.U32 R0, R0, 0x200000, RZ ;  /* 0x0020000000007824 */ /* 0x000fe200078e00ff */
[----:B------:R-:W-:-:S04]  /*5140*/  LEA R3, R3, 0x37800000, 0x17 ;  /* 0x3780000003037811 */ /* 0x000fc800078eb8ff */
[----:B------:R-:W-:-:S07]  /*5150*/  LOP3.LUT R0, R3, R0, R7, 0xfe, !PT ;  /* 0x0000000003007212 */ /* 0x000fce00078efe07 */
.L_x_14410:
[----:B------:R-:W-:Y:S05]  /*5160*/  BSYNC.RECONVERGENT B0 ;  /* 0x0000000000007941 */ /* 0x000fea0003800200 */
.L_x_14409:
[----:B------:R-:W-:-:S04]  /*5170*/  F2FP.F16.F32.PACK_AB R0, RZ, R0 ;  /* 0x00000000ff00723e */ /* 0x000fc800000000ff */
[----:B------:R-:W-:Y:S01]  /*5180*/  PRMT R17, R0, 0x7610, R17 ;  /* 0x0000761000117816 */ /* 0x000fe20000000011 */
[----:B------:R-:W-:Y:S06]  /*5190*/  BRA `(.L_x_14390) ;  /* 0x0000000000b47947 */ /* 0x000fec0003800000 */
.L_x_14402:
        /* <DEDUP_REMOVED lines=14> */
.L_x_14416:
[----:B------:R-:W-:Y:S05]  /*5280*/  BSYNC.RECONVERGENT B0 ;  /* 0x0000000000007941 */ /* 0x000fea0003800200 */
.L_x_14415:
[----:B------:R-:W-:-:S04]  /*5290*/  F2FP.F16.F32.PACK_AB R0, RZ, R0 ;  /* 0x00000000ff00723e */ /* 0x000fc800000000ff */
[----:B------:R-:W-:Y:S01]  /*52a0*/  PRMT R17, R0, 0x7610, R17 ;  /* 0x0000761000117816 */ /* 0x000fe20000000011 */
[----:B------:R-:W-:Y:S06]  /*52b0*/  BRA `(.L_x_14390) ;  /* 0x00000000006c7947 */ /* 0x000fec0003800000 */
.L_x_14389:
        /* <DEDUP_REMOVED lines=16> */
.L_x_14417:
[----:B------:R-:W-:Y:S01]  /*53c0*/  PRMT R17, RZ, 0x7610, R17 ;  /* 0x00007610ff117816 */ /* 0x000fe20000000011 */
[----:B------:R-:W-:Y:S06]  /*53d0*/  BRA `(.L_x_14390) ;  /* 0x0000000000247947 */ /* 0x000fec0003800000 */
.L_x_14414:
[----:B------:R-:W2:Y:S02]  /*53e0*/  LDG.E.64 R4, desc[UR36][R4.64] ;  /* 0x0000002404047981 */ /* 0x000ea4000c1e1b00 */
[----:B--2---:R-:W0:Y:S02]  /*53f0*/  I2F.U64 R0, R4 ;  /* 0x0000000400007312 */ /* 0x004e240000301000 */
[----:B0-----:R-:W-:-:S04]  /*5400*/  F2FP.F16.F32.PACK_AB R0, RZ, R0 ;  /* 0x00000000ff00723e */ /* 0x001fc800000000ff */
[----:B------:R-:W-:Y:S01]  /*5410*/  PRMT R17, R0, 0x7610, R17 ;  /* 0x0000761000117816 */ /* 0x000fe20000000011 */
[----:B------:R-:W-:Y:S06]  /*5420*/  BRA `(.L_x_14390) ;  /* 0x0000000000107947 */ /* 0x000fec0003800000 */
.L_x_14413:
[----:B------:R-:W2:Y:S02]  /*5430*/  LDG.E R4, desc[UR36][R4.64] ;  /* 0x0000002404047981 */ /* 0x000ea4000c1e1900 */
[----:B--2---:R-:W-:-:S04]  /*5440*/  I2FP.F32.U32 R0, R4 ;  /* 0x0000000400007245 */ /* 0x004fc80000201000 */
[----:B------:R-:W-:-:S04]  /*5450*/  F2FP.F16.F32.PACK_AB R0, RZ, R0 ;  /* 0x00000000ff00723e */ /* 0x000fc800000000ff */
[----:B------:R-:W-:-:S07]  /*5460*/  PRMT R17, R0, 0x7610, R17 ;  /* 0x0000761000117816 */ /* 0x000fce0000000011 */
.L_x_14390:
        /* <DEDUP_REMOVED lines=22> */
.L_x_14421:
[----:B------:R-:W2:Y:S02]  /*55d0*/  LDG.E.U8 R4, desc[UR36][R4.64] ;  /* 0x0000002404047981 */ /* 0x000ea4000c1e1100 */
[----:B--2---:R-:W-:-:S04]  /*55e0*/  I2FP.F32.U32 R0, R4 ;  /* 0x0000000400007245 */ /* 0x004fc80000201000 */
[----:B------:R-:W-:-:S04]  /*55f0*/  F2FP.F16.F32.PACK_AB R0, RZ, R0 ;  /* 0x00000000ff00723e */ /* 0x000fc800000000ff */
[----:B------:R-:W-:Y:S01]  /*5600*/  PRMT R27, R0, 0x7610, R27 ;  /* 0x00007610001b7816 */ /* 0x000fe2000000001b */
[----:B------:R-:W-:Y:S06]  /*5610*/  BRA `(.L_x_14423) ;  /* 0x0000000c00b87947 */ /* 0x000fec0003800000 */
.L_x_14420:
        /* <DEDUP_REMOVED lines=11> */
.L_x_14425:
[----:B------:R-:W2:Y:S02]  /*56d0*/  LDG.E R4, desc[UR36][R4.64] ;  /* 0x0000002404047981 */ /* 0x000ea4000c1e1900 */
[----:B--2---:R-:W-:-:S04]  /*56e0*/  I2FP.F32.S32 R0, R4 ;  /* 0x0000000400007245 */ /* 0x004fc80000201400 */
[----:B------:R-:W-:-:S04]  /*56f0*/  F2FP.F16.F32.PACK_AB R0, RZ, R0 ;  /* 0x00000000ff00723e */ /* 0x000fc800000000ff */
[----:B------:R-:W-:Y:S01]  /*5700*/  PRMT R27, R0, 0x7610, R27 ;  /* 0x00007610001b7816 */ /* 0x000fe2000000001b */
[----:B------:R-:W-:Y:S06]  /*5710*/  BRA `(.L_x_14423) ;  /* 0x0000000c00787947 */ /* 0x000fec0003800000 */
.L_x_14424:
[----:B------:R-:W2:Y:S02]  /*5720*/  LDG.E.U16 R4, desc[UR36][R4.64] ;  /* 0x0000002404047981 */ /* 0x000ea4000c1e1500 */
[----:B--2---:R-:W0:Y:S02]  /*5730*/  I2F.S16 R0, R4 ;  /* 0x0000000400007306 */ /* 0x004e240000101400 */
[----:B0-----:R-:W-:-:S04]  /*5740*/  F2FP.F16.F32.PACK_AB R0, RZ, R0 ;  /* 0x00000000ff00723e */ /* 0x001fc800000000ff */
[----:B------:R-:W-:Y:S01]  /*5750*/  PRMT R27, R0, 0x7610, R27 ;  /* 0x00007610001b7816 */ /* 0x000fe2000000001b */
[----:B------:R-:W-:Y:S06]  /*5760*/  BRA `(.L_x_14423) ;  /* 0x0000000c00647947 */ /* 0x000fec0003800000 */
.L_x_14419:
        /* <DEDUP_REMOVED lines=9> */
.L_x_14427:
[----:B------:R1:W5:Y:S01]  /*5800*/  LDG.E.U16 R27, desc[UR36][R4.64] ;  /* 0x00000024041b7981 */ /* 0x000362000c1e1500 */
[----:B------:R-:W-:Y:S05]  /*5810*/  BRA `(.L_x_14423) ;  /* 0x0000000c00387947 */ /* 0x000fea0003800000 */
.L_x_14426:
        /* <DEDUP_REMOVED lines=9> */
.L_x_14429:
[----:B------:R0:W5:Y:S01]  /*58b0*/  LDG.E.U16 R27, desc[UR36][R4.64] ;  /* 0x00000024041b7981 */ /* 0x000162000c1e1500 */
[----:B------:R-:W-:Y:S05]  /*58c0*/  BRA `(.L_x_14423) ;  /* 0x0000000c000c7947 */ /* 0x000fea0003800000 */
.L_x_14428:
        /* <DEDUP_REMOVED lines=9> */
.L_x_14418:
        /* <DEDUP_REMOVED lines=14> */
.L_x_14432:
        /* <DEDUP_REMOVED lines=9> */
.L_x_14431:
        /* <DEDUP_REMOVED lines=27> */
.L_x_14434:
        /* <DEDUP_REMOVED lines=15> */
.L_x_14433:
[----:B------:R-:W2:Y:S02]  /*5d70*/  LDG.E.U16 R0, desc[UR36][R4.64] ;  /* 0x0000002404007981 */ /* 0x000ea4000c1e1500 */
[----:B--2---:R-:W-:-:S05]  /*5d80*/  IMAD.U32 R0, R0, 0x10000, RZ ;  /* 0x0001000000007824 */ /* 0x004fca00078e00ff */
[----:B------:R-:W-:-:S04]  /*5d90*/  F2FP.F16.F32.PACK_AB R0, RZ, R0 ;  /* 0x00000000ff00723e */ /* 0x000fc800000000ff */
[----:B------:R-:W-:Y:S01]  /*5da0*/  PRMT R27, R0, 0x7610, R27 ;  /* 0x00007610001b7816 */ /* 0x000fe2000000001b */
[----:B------:R-:W-:Y:S06]  /*5db0*/  BRA `(.L_x_14423) ;  /* 0x0000000400d07947 */ /* 0x000fec0003800000 */
.L_x_14430:
        /* <DEDUP_REMOVED lines=13> */
.L_x_14437:
        /* <DEDUP_REMOVED lines=21> */
.L_x_14441:
[----:B------:R-:W-:Y:S05]  /*5fe0*/  BSYNC.RECONVERGENT B1 ;  /* 0x0000000000017941 */ /* 0x000fea0003800200 */
.L_x_14440:
[----:B------:R-:W-:Y:S01]  /*5ff0*/  IMAD.SHL.U32 R0, R0, 0x100000, RZ ;  /* 0x0010000000007824 */ /* 0x000fe200078e00ff */
[----:B------:R-:W-:-:S04]  /*6000*/  LEA R3, R3, 0x3b800000, 0x17 ;  /* 0x3b80000003037811 */ /* 0x000fc800078eb8ff */
[----:B------:R-:W-:-:S07]  /*6010*/  LOP3.LUT R0, R3, R0, R7, 0xfe, !PT ;  /* 0x0000000003007212 */ /* 0x000fce00078efe07 */
.L_x_14439:
[----:B------:R-:W-:Y:S05]  /*6020*/  BSYNC.RECONVERGENT B0 ;  /* 0x0000000000007941 */ /* 0x000fea0003800200 */
.L_x_14438:
[----:B------:R-:W-:-:S04]  /*6030*/  F2FP.F16.F32.PACK_AB R0, RZ, R0 ;  /* 0x00000000ff00723e */ /* 0x000fc800000000ff */
[----:B------:R-:W-:Y:S01]  /*6040*/  PRMT R27, R0, 0x7610, R27 ;  /* 0x00007610001b7816 */ /* 0x000fe2000000001b */
[----:B------:R-:W-:Y:S06]  /*6050*/  BRA `(.L_x_14423) ;  /* 0x0000000400287947 */ /* 0x000fec0003800000 */
.L_x_14436:
        /* <DEDUP_REMOVED lines=21> */
.L_x_14445:
[----:B------:R-:W-:Y:S05]  /*61b0*/  BSYNC.RECONVERGENT B1 ;  /* 0x0000000000017941 */ /* 0x000fea0003800200 */
.L_x_14444:
[----:B------:R-:W-:Y:S01]  /*61c0*/  IMAD.SHL.U32 R0, R0, 0x200000, RZ ;  /* 0x0020000000007824 */ /* 0x000fe200078e00ff */
[----:B------:R-:W-:-:S04]  /*61d0*/  LEA R3, R3, 0x37800000, 0x17 ;  /* 0x3780000003037811 */ /* 0x000fc800078eb8ff */
[----:B------:R-:W-:-:S07]  /*61e0*/  LOP3.LUT R0, R3, R0, R7, 0xfe, !PT ;  /* 0x0000000003007212 */ /* 0x000fce00078efe07 */
.L_x_14443:
[----:B------:R-:W-:Y:S05]  /*61f0*/  BSYNC.RECONVERGENT B0 ;  /* 0x0000000000007941 */ /* 0x000fea0003800200 */
.L_x_14442:
[----:B------:R-:W-:-:S04]  /*6200*/  F2FP.F16.F32.PACK_AB R0, RZ, R0 ;  /* 0x00000000ff00723e */ /* 0x000fc800000000ff */
[----:B------:R-:W-:Y:S01]  /*6210*/  PRMT R27, R0, 0x7610, R27 ;  /* 0x00007610001b7816 */ /* 0x000fe2000000001b */
[----:B------:R-:W-:Y:S06]  /*6220*/  BRA `(.L_x_14423) ;  /* 0x0000000000b47947 */ /* 0x000fec0003800000 */
.L_x_14435:
        /* <DEDUP_REMOVED lines=14> */
.L_x_14449:
[----:B------:R-:W-:Y:S05]  /*6310*/  BSYNC.RECONVERGENT B0 ;  /* 0x0000000000007941 */ /* 0x000fea0003800200 */
.L_x_14448:
[----:B------:R-:W-:-:S04]  /*6320*/  F2FP.F16.F32.PACK_AB R0, RZ, R0 ;  /* 0x00000000ff00723e */ /* 0x000fc800000000ff */
[----:B------:R-:W-:Y:S01]  /*6330*/  PRMT R27, R0, 0x7610, R27 ;  /* 0x00007610001b7816 */ /* 0x000fe2000000001b */
[----:B------:R-:W-:Y:S06]  /*6340*/  BRA `(.L_x_14423) ;  /* 0x00000000006c7947 */ /* 0x000fec0003800000 */
.L_x_14422:
        /* <DEDUP_REMOVED lines=16> */
.L_x_14450:
[----:B------:R-:W-:Y:S01]  /*6450*/  PRMT R27, RZ, 0x7610, R27 ;  /* 0x00007610ff1b7816 */ /* 0x000fe2000000001b */
[----:B------:R-:W-:Y:S06]  /*6460*/  BRA `(.L_x_14423) ;  /* 0x0000000000247947 */ /* 0x000fec0003800000 */
.L_x_14447:
[----:B------:R-:W2:Y:S02]  /*6470*/  LDG.E.64 R4, desc[UR36][R4.64] ;  /* 0x0000002404047981 */ /* 0x000ea4000c1e1b00 */
[----:B--2---:R-:W0:Y:S02]  /*6480*/  I2F.U64 R0, R4 ;  /* 0x0000000400007312 */ /* 0x004e240000301000 */
[----:B0-----:R-:W-:-:S04]  /*6490*/  F2FP.F16.F32.PACK_AB R0, RZ, R0 ;  /* 0x00000000ff00723e */ /* 0x001fc800000000ff */
[----:B------:R-:W-:Y:S01]  /*64a0*/  PRMT R27, R0, 0x7610, R27 ;  /* 0x00007610001b7816 */ /* 0x000fe2000000001b */
[----:B------:R-:W-:Y:S06]  /*64b0*/  BRA `(.L_x_14423) ;  /* 0x0000000000107947 */ /* 0x000fec0003800000 */
.L_x_14446:
[----:B------:R-:W2:Y:S02]  /*64c0*/  LDG.E R4, desc[UR36][R4.64] ;  /* 0x0000002404047981 */ /* 0x000ea4000c1e1900 */
[----:B--2---:R-:W-:-:S04]  /*64d0*/  I2FP.F32.U32 R0, R4 ;  /* 0x0000000400007245 */ /* 0x004fc80000201000 */
[----:B------:R-:W-:-:S04]  /*64e0*/  F2FP.F16.F32.PACK_AB R0, RZ, R0 ;  /* 0x00000000ff00723e */ /* 0x000fc800000000ff */
[----:B------:R-:W-:-:S07]  /*64f0*/  PRMT R27, R0, 0x7610, R27 ;  /* 0x00007610001b7816 */ /* 0x000fce000000001b */
.L_x_14423:
[----:B------:R-:W-:-:S07]  /*6500*/  VIADD R19, R19, 0x80 ;  /* 0x0000008013137836 */ /* 0x000fce0000000000 */
.L_x_14384:
[----:B------:R-:W-:Y:S05]  /*6510*/  BSYNC.RECONVERGENT B6 ;  /* 0x0000000000067941 */ /* 0x000fea0003800200 */
.L_x_14383:
        /* <DEDUP_REMOVED lines=27> */
.L_x_14456:
[----:B------:R-:W2:Y:S02]  /*66d0*/  LDG.E.U8 R4, desc[UR36][R4.64] ;  /* 0x0000002404047981 */ /* 0x000ea4000c1e1100 */
[----:B--2---:R-:W-:-:S04]  /*66e0*/  I2FP.F32.U32 R0, R4 ;  /* 0x0000000400007245 */ /* 0x004fc80000201000 */
[----:B------:R-:W-:-:S04]  /*66f0*/  F2FP.F16.F32.PACK_AB R0, RZ, R0 ;  /* 0x00000000ff00723e */ /* 0x000fc800000000ff */
[----:B------:R-:W-:Y:S01]  /*6700*/  PRMT R18, R0, 0x7610, R18 ;  /* 0x0000761000127816 */ /* 0x000fe20000000012 */
[----:B------:R-:W-:Y:S06]  /*6710*/  BRA `(.L_x_14458) ;  /* 0x0000000c00b87947 */ /* 0x000fec0003800000 */
.L_x_14455:
        /* <DEDUP_REMOVED lines=11> */
.L_x_14460:
[----:B------:R-:W2:Y:S02]  /*67d0*/  LDG.E R4, desc[UR36][R4.64] ;  /* 0x0000002404047981 */ /* 0x000ea4000c1e1900 */
[----:B--2---:R-:W-:-:S04]  /*67e0*/  I2FP.F32.S32 R0, R4 ;  /* 0x0000000400007245 */ /* 0x004fc80000201400 */
[----:B------:R-:W-:-:S04]  /*67f0*/  F2FP.F16.F32.PACK_AB R0, RZ, R0 ;  /* 0x00000000ff00723e */ /* 0x000fc800000000ff */
[----:B------:R-:W-:Y:S01]  /*6800*/  PRMT R18, R0, 0x7610, R18 ;  /* 0x0000761000127816 */ /* 0x000fe20000000012 */
[----:B------:R-:W-:Y:S06]  /*6810*/  BRA `(.L_x_14458) ;  /* 0x0000000c00787947 */ /* 0x000fec0003800000 */
.L_x_14459:
[----:B------:R-:W2:Y:S02]  /*6820*/  LDG.E.U16 R4, desc[UR36][R4.64] ;  /* 0x0000002404047981 */ /* 0x000ea4000c1e1500 */
[----:B--2---:R-:W0:Y:S02]  /*6830*/  I2F.S16 R0, R4 ;  /* 0x0000000400007306 */ /* 0x004e240000101400 */
[----:B0-----:R-:W-:-:S04]  /*6840*/  F2FP.F16.F32.PACK_AB R0, RZ, R0 ;  /* 0x00000000ff00723e */ /* 0x001fc800000000ff */
[----:B------:R-:W-:Y:S01]  /*6850*/  PRMT R18, R0, 0x7610, R18 ;  /* 0x0000761000127816 */ /* 0x000fe20000000012 */
[----:B------:R-:W-:Y:S06]  /*6860*/  BRA `(.L_x_14458) ;  /* 0x0000000c00647947 */ /* 0x000fec0003800000 */
.L_x_14454:
        /* <DEDUP_REMOVED lines=9> */
.L_x_14462:
[----:B------:R0:W5:Y:S01]  /*6900*/  LDG.E.U16 R18, desc[UR36][R4.64] ;  /* 0x0000002404127981 */ /* 0x000162000c1e1500 */
[----:B------:R-:W-:Y:S05]  /*6910*/  BRA `(.L_x_14458) ;  /* 0x0000000c00387947 */ /* 0x000fea0003800000 */
.L_x_14461:
        /* <DEDUP_REMOVED lines=9> */
.L_x_14464:
[----:B------:R1:W5:Y:S01]  /*69b0*/  LDG.E.U16 R18, desc[UR36][R4.64] ;  /* 0x0000002404127981 */ /* 0x000362000c1e1500 */
[----:B------:R-:W-:Y:S05]  /*69c0*/  BRA `(.L_x_14458) ;  /* 0x0000000c000c7947 */ /* 0x000fea0003800000 */
.L_x_14463:
        /* <DEDUP_REMOVED lines=9> */
.L_x_14453:
        /* <DEDUP_REMOVED lines=14> */
.L_x_14467:
        /* <DEDUP_REMOVED lines=9> */
.L_x_14466:
        /* <DEDUP_REMOVED lines=27> */
.L_x_14469:
        /* <DEDUP_REMOVED lines=15> */
.L_x_14468:
[----:B------:R-:W2:Y:S02]  /*6e70*/  LDG.E.U16 R0, desc[UR36][R4.64] ;  /* 0x0000002404007981 */ /* 0x000ea4000c1e1500 */
[----:B--2---:R-:W-:-:S05]  /*6e80*/  IMAD.U32 R0, R0, 0x10000, RZ ;  /* 0x0001000000007824 */ /* 0x004fca00078e00ff */
[----:B------:R-:W-:-:S04]  /*6e90*/  F2FP.F16.F32.PACK_AB R0, RZ, R0 ;  /* 0x00000000ff00723e */ /* 0x000fc800000000ff */
[----:B------:R-:W-:Y:S01]  /*6ea0*/  PRMT R18, R0, 0x7610, R18 ;  /* 0x0000761000127816 */ /* 0x000fe20000000012 */
[----:B------:R-:W-:Y:S06]  /*6eb0*/  BRA `(.L_x_14458) ;  /* 0x0000000400d07947 */ /* 0x000fec0003800000 */
.L_x_14465:
        /* <DEDUP_REMOVED lines=13> */
.L_x_14472:
        /* <DEDUP_REMOVED lines=21> */
.L_x_14476:
[----:B------:R-:W-:Y:S05]  /*70e0*/  BSYNC.RECONVERGENT B1 ;  /* 0x0000000000017941 */ /* 0x000fea0003800200 */
.L_x_14475:
[----:B------:R-:W-:Y:S01]  /*70f0*/  IMAD.SHL.U32 R0, R0, 0x100000, RZ ;  /* 0x0010000000007824 */ /* 0x000fe200078e00ff */
[----:B------:R-:W-:-:S04]  /*7100*/  LEA R3, R3, 0x3b800000, 0x17 ;  /* 0x3b80000003037811 */ /* 0x000fc800078eb8ff */
[----:B------:R-:W-:-:S07]  /*7110*/  LOP3.LUT R0, R3, R0, R7, 0xfe, !PT ;  /* 0x0000000003007212 */ /* 0x000fce00078efe07 */
.L_x_14474:
[----:B------:R-:W-:Y:S05]  /*7120*/  BSYNC.RECONVERGENT B0 ;  /* 0x0000000000007941 */ /* 0x000fea0003800200 */
.L_x_14473:
[----:B------:R-:W-:-:S04]  /*7130*/  F2FP.F16.F32.PACK_AB R0, RZ, R0 ;  /* 0x00000000ff00723e */ /* 0x000fc800000000ff */
[----:B------:R-:W-:Y:S01]  /*7140*/  PRMT R18, R0, 0x7610, R18 ;  /* 0x0000761000127816 */ /* 0x000fe20000000012 */
[----:B------:R-:W-:Y:S06]  /*7150*/  BRA `(.L_x_14458) ;  /* 0x0000000400287947 */ /* 0x000fec0003800000 */
.L_x_14471:
        /* <DEDUP_REMOVED lines=21> */
.L_x_14480:
[----:B------:R-:W-:Y:S05]  /*72b0*/  BSYNC.RECONVERGENT B1 ;  /* 0x0000000000017941 */ /* 0x000fea0003800200 */
.L_x_14479:
[----:B------:R-:W-:Y:S01]  /*72c0*/  IMAD.SHL.U32 R0, R0, 0x200000, RZ ;  /* 0x0020000000007824 */ /* 0x000fe200078e00ff */
[----:B------:R-:W-:-:S04]  /*72d0*/  LEA R3, R3, 0x37800000, 0x17 ;  /* 0x3780000003037811 */ /* 0x000fc800078eb8ff */
[----:B------:R-:W-:-:S07]  /*72e0*/  LOP3.LUT R0, R3, R0, R7, 0xfe, !PT ;  /* 0x0000000003007212 */ /* 0x000fce00078efe07 */
.L_x_14478:
[----:B------:R-:W-:Y:S05]  /*72f0*/  BSYNC.RECONVERGENT B0 ;  /* 0x0000000000007941 */ /* 0x000fea0003800200 */
.L_x_14477:
[----:B------:R-:W-:-:S04]  /*7300*/  F2FP.F16.F32.PACK_AB R0, RZ, R0 ;  /* 0x00000000ff00723e */ /* 0x000fc800000000ff */
[----:B------:R-:W-:Y:S01]  /*7310*/  PRMT R18, R0, 0x7610, R18 ;  /* 0x0000761000127816 */ /* 0x000fe20000000012 */
[----:B------:R-:W-:Y:S06]  /*7320*/  BRA `(.L_x_14458) ;  /* 0x0000000000b47947 */ /* 0x000fec0003800000 */
.L_x_14470:
        /* <DEDUP_REMOVED lines=14> */
.L_x_14484:
[----:B------:R-:W-:Y:S05]  /*7410*/  BSYNC.RECONVERGENT B0 ;  /* 0x0000000000007941 */ /* 0x000fea0003800200 */
.L_x_14483:
[----:B------:R-:W-:-:S04]  /*7420*/  F2FP.F16.F32.PACK_AB R0, RZ, R0 ;  /* 0x00000000ff00723e */ /* 0x000fc800000000ff */
[----:B------:R-:W-:Y:S01]  /*7430*/  PRMT R18, R0, 0x7610, R18 ;  /* 0x0000761000127816 */ /* 0x000fe20000000012 */
[----:B------:R-:W-:Y:S06]  /*7440*/  BRA `(.L_x_14458) ;  /* 0x00000000006c7947 */ /* 0x000fec0003800000 */
.L_x_14457:
        /* <DEDUP_REMOVED lines=16> */
.L_x_14485:
[----:B------:R-:W-:Y:S01]  /*7550*/  PRMT R18, RZ, 0x7610, R18 ;  /* 0x00007610ff127816 */ /* 0x000fe20000000012 */
[----:B------:R-:W-:Y:S06]  /*7560*/  BRA `(.L_x_14458) ;  /* 0x0000000000247947 */ /* 0x000fec0003800000 */
.L_x_14482:
[----:B------:R-:W2:Y:S02]  /*7570*/  LDG.E.64 R4, desc[UR36][R4.64] ;  /* 0x0000002404047981 */ /* 0x000ea4000c1e1b00 */
[----:B--2---:R-:W0:Y:S02]  /*7580*/  I2F.U64 R0, R4 ;  /* 0x0000000400007312 */ /* 0x004e240000301000 */
[----:B0-----:R-:W-:-:S04]  /*7590*/  F2FP.F16.F32.PACK_AB R0, RZ, R0 ;  /* 0x00000000ff00723e */ /* 0x001fc800000000ff */
[----:B------:R-:W-:Y:S01]  /*75a0*/  PRMT R18, R0, 0x7610, R18 ;  /* 0x0000761000127816 */ /* 0x000fe20000000012 */
[----:B------:R-:W-:Y:S06]  /*75b0*/  BRA `(.L_x_14458) ;  /* 0x0000000000107947 */ /* 0x000fec0003800000 */
.L_x_14481:
[----:B------:R-:W2:Y:S02]  /*75c0*/  LDG.E R4, desc[UR36][R4.64] ;  /* 0x0000002404047981 */ /* 0x000ea4000c1e1900 */
[----:B--2---:R-:W-:-:S04]  /*75d0*/  I2FP.F32.U32 R0, R4 ;  /* 0x0000000400007245 */ /* 0x004fc80000201000 */
[----:B------:R-:W-:-:S04]  /*75e0*/  F2FP.F16.F32.PACK_AB R0, RZ, R0 ;  /* 0x00000000ff00723e */ /* 0x000fc800000000ff */
[----:B------:R-:W-:-:S07]  /*75f0*/  PRMT R18, R0, 0x7610, R18 ;  /* 0x0000761000127816 */ /* 0x000fce0000000012 */
.L_x_14458:
        /* <DEDUP_REMOVED lines=21> */
.L_x_14489:
[----:B------:R-:W2:Y:S02]  /*7750*/  LDG.E.U8 R4, desc[UR36][R4.64] ;  /* 0x0000002404047981 */ /* 0x000ea4000c1e1100 */
[----:B--2---:R-:W-:-:S04]  /*7760*/  I2FP.F32.U32 R0, R4 ;  /* 0x0000000400007245 */ /* 0x004fc80000201000 */
[----:B------:R-:W-:Y:S01]  /*7770*/  F2FP.F16.F32.PACK_AB R0, RZ, R0 ;  /* 0x00000000ff00723e */ /* 0x000fe200000000ff */
[----:B------:R-:W-:Y:S06]  /*7780*/  BRA `(.L_x_14452) ;  /* 0x0000000c00807947 */ /* 0x000fec0003800000 */
.L_x_14488:
        /* <DEDUP_REMOVED lines=10> */
.L_x_14492:
[----:B------:R-:W2:Y:S02]  /*7830*/  LDG.E R4, desc[UR36][R4.64] ;  /* 0x0000002404047981 */ /* 0x000ea4000c1e1900 */
[----:B--2---:R-:W-:-:S04]  /*7840*/  I2FP.F32.S32 R0, R4 ;  /* 0x0000000400007245 */ /* 0x004fc80000201400 */
[----:B------:R-:W-:Y:S01]  /*7850*/  F2FP.F16.F32.PACK_AB R0, RZ, R0 ;  /* 0x00000000ff00723e */ /* 0x000fe200000000ff */
[----:B------:R-:W-:Y:S06]  /*7860*/  BRA `(.L_x_14452) ;  /* 0x0000000c00487947 */ /* 0x000fec0003800000 */
.L_x_14491:
[----:B------:R-:W2:Y:S02]  /*7870*/  LDG.E.U16 R4, desc[UR36][R4.64] ;  /* 0x0000002404047981 */ /* 0x000ea4000c1e1500 */
[----:B--2---:R-:W0:Y:S02]  /*7880*/  I2F.S16 R0, R4 ;  /* 0x0000000400007306 */ /* 0x004e240000101400 */
[----:B0-----:R-:W-:Y:S01]  /*7890*/  F2FP.F16.F32.PACK_AB R0, RZ, R0 ;  /* 0x00000000ff00723e */ /* 0x001fe200000000ff */
[----:B------:R-:W-:Y:S06]  /*78a0*/  BRA `(.L_x_14452) ;  /* 0x0000000c00387947 */ /* 0x000fec0003800000 */
.L_x_14487:
        /* <DEDUP_REMOVED lines=9> */
.L_x_14494:
[----:B------:R2:W5:Y:S01]  /*7940*/  LDG.E.U16 R0, desc[UR36][R4.64] ;  /* 0x0000002404007981 */ /* 0x000562000c1e1500 */
[----:B------:R-:W-:Y:S05]  /*7950*/  BRA `(.L_x_14452) ;  /* 0x0000000c000c7947 */ /* 0x000fea0003800000 */
.L_x_14493:
        /* <DEDUP_REMOVED lines=9> */
.L_x_14496:
[----:B------:R3:W5:Y:S01]  /*79f0*/  LDG.E.U16 R0, desc[UR36][R4.64] ;  /* 0x0000002404007981 */ /* 0x000762000c1e1500 */
[----:B------:R-:W-:Y:S05]  /*7a00*/  BRA `(.L_x_14452) ;  /* 0x0000000800e07947 */ /* 0x000fea0003800000 */
.L_x_14495:
        /* <DEDUP_REMOVED lines=8> */
.L_x_14486:
        /* <DEDUP_REMOVED lines=13> */
.L_x_14499:
        /* <DEDUP_REMOVED lines=8> */
.L_x_14498:
        /* <DEDUP_REMOVED lines=27> */
.L_x_14501:
        /* <DEDUP_REMOVED lines=14> */
.L_x_14500:
[----:B------:R-:W2:Y:S02]  /*7e70*/  LDG.E.U16 R0, desc[UR36][R4.64] ;  /* 0x0000002404007981 */ /* 0x000ea4000c1e1500 */
[----:B--2---:R-:W-:-:S05]  /*7e80*/  IMAD.U32 R0, R0, 0x10000, RZ ;  /* 0x0001000000007824 */ /* 0x004fca00078e00ff */
[----:B------:R-:W-:Y:S01]  /*7e90*/  F2FP.F16.F32.PACK_AB R0, RZ, R0 ;  /* 0x00000000ff00723e */ /* 0x000fe200000000ff */
[----:B------:R-:W-:Y:S06]  /*7ea0*/  BRA `(.L_x_14452) ;  /* 0x0000000400b87947 */ /* 0x000fec0003800000 */
.L_x_14497:
        /* <DEDUP_REMOVED lines=12> */
.L_x_14504:
        /* <DEDUP_REMOVED lines=21> */
.L_x_14508:
[----:B------:R-:W-:Y:S05]  /*80c0*/  BSYNC.RECONVERGENT B1 ;  /* 0x0000000000017941 */ /* 0x000fea0003800200 */
.L_x_14507:
[----:B------:R-:W-:Y:S01]  /*80d0*/  IMAD.SHL.U32 R0, R0, 0x100000, RZ ;  /* 0x0010000000007824 */ /* 0x000fe200078e00ff */
[----:B------:R-:W-:-:S04]  /*80e0*/  LEA R3, R3, 0x3b800000, 0x17 ;  /* 0x3b80000003037811 */ /* 0x000fc800078eb8ff */
[----:B------:R-:W-:-:S07]  /*80f0*/  LOP3.LUT R0, R3, R0, R7, 0xfe, !PT ;  /* 0x0000000003007212 */ /* 0x000fce00078efe07 */
.L_x_14506:
[----:B------:R-:W-:Y:S05]  /*8100*/  BSYNC.RECONVERGENT B0 ;  /* 0x0000000000007941 */ /* 0x000fea0003800200 */
.L_x_14505:
[----:B------:R-:W-:Y:S01]  /*8110*/  F2FP.F16.F32.PACK_AB R0, RZ, R0 ;  /* 0x00000000ff00723e */ /* 0x000fe200000000ff */
[----:B------:R-:W-:Y:S06]  /*8120*/  BRA `(.L_x_14452) ;  /* 0x0000000400187947 */ /* 0x000fec0003800000 */
.L_x_14503:
        /* <DEDUP_REMOVED lines=21> */
.L_x_14512:
[----:B------:R-:W-:Y:S05]  /*8280*/  BSYNC.RECONVERGENT B1 ;  /* 0x0000000000017941 */ /* 0x000fea0003800200 */
.L_x_14511:
[----:B------:R-:W-:Y:S01]  /*8290*/  IMAD.SHL.U32 R0, R0, 0x200000, RZ ;  /* 0x0020000000007824 */ /* 0x000fe200078e00ff */
[----:B------:R-:W-:-:S04]  /*82a0*/  LEA R3, R3, 0x37800000, 0x17 ;  /* 0x3780000003037811 */ /* 0x000fc800078eb8ff */
[----:B------:R-:W-:-:S07]  /*82b0*/  LOP3.LUT R0, R3, R0, R7, 0xfe, !PT ;  /* 0x0000000003007212 */ /* 0x000fce00078efe07 */
.L_x_14510:
[----:B------:R-:W-:Y:S05]  /*82c0*/  BSYNC.RECONVERGENT B0 ;  /* 0x0000000000007941 */ /* 0x000fea0003800200 */
.L_x_14509:
[----:B------:R-:W-:Y:S01]  /*82d0*/  F2FP.F16.F32.PACK_AB R0, RZ, R0 ;  /* 0x00000000ff00723e */ /* 0x000fe200000000ff */
[----:B------:R-:W-:Y:S06]  /*82e0*/  BRA `(.L_x_14452) ;  /* 0x0000000000a87947 */ /* 0x000fec0003800000 */
.L_x_14502:
        /* <DEDUP_REMOVED lines=14> */
.L_x_14516:
[----:B------:R-:W-:Y:S05]  /*83d0*/  BSYNC.RECONVERGENT B0 ;  /* 0x0000000000007941 */ /* 0x000fea0003800200 */
.L_x_14515:
[----:B------:R-:W-:Y:S01]  /*83e0*/  F2FP.F16.F32.PACK_AB R0, RZ, R0 ;  /* 0x00000000ff00723e */ /* 0x000fe200000000ff */
[----:B------:R-:W-:Y:S06]  /*83f0*/  BRA `(.L_x_14452) ;  /* 0x0000000000647947 */ /* 0x000fec0003800000 */
.L_x_14490:
        /* <DEDUP_REMOVED lines=16> */
.L_x_14517:
[----:B------:R-:W-:Y:S01]  /*8500*/  PRMT R0, RZ, 0x7610, R0 ;  /* 0x00007610ff007816 */ /* 0x000fe20000000000 */
[----:B------:R-:W-:Y:S06]  /*8510*/  BRA `(.L_x_14452) ;  /* 0x00000000001c7947 */ /* 0x000fec0003800000 */
.L_x_14514:
[----:B------:R-:W2:Y:S02]  /*8520*/  LDG.E.64 R4, desc[UR36][R4.64] ;  /* 0x0000002404047981 */ /* 0x000ea4000c1e1b00 */
[----:B--2---:R-:W0:Y:S02]  /*8530*/  I2F.U64 R0, R4 ;  /* 0x0000000400007312 */ /* 0x004e240000301000 */
[----:B0-----:R-:W-:Y:S01]  /*8540*/  F2FP.F16.F32.PACK_AB R0, RZ, R0 ;  /* 0x00000000ff00723e */ /* 0x001fe200000000ff */
[----:B------:R-:W-:Y:S06]  /*8550*/  BRA `(.L_x_14452) ;  /* 0x00000000000c7947 */ /* 0x000fec0003800000 */
.L_x_14513:
[----:B------:R-:W2:Y:S02]  /*8560*/  LDG.E R4, desc[UR36][R4.64] ;  /* 0x0000002404047981 */ /* 0x000ea4000c1e1900 */
[----:B--2---:R-:W-:-:S04]  /*8570*/  I2FP.F32.U32 R0, R4 ;  /* 0x0000000400007245 */ /* 0x004fc80000201000 */
[----:B------:R-:W-:-:S07]  /*8580*/  F2FP.F16.F32.PACK_AB R0, RZ, R0 ;  /* 0x00000000ff00723e */ /* 0x000fce00000000ff */
.L_x_14452:
[----:B------:R-:W-:Y:S05]  /*8590*/  BSYNC.RECONVERGENT B6 ;  /* 0x0000000000067941 */ /* 0x000fea0003800200 */
.L_x_14451:
        /* <DEDUP_REMOVED lines=19> */
.L_x_14519:
[----:B------:R-:W-:Y:S05]  /*86d0*/  BSYNC.RECONVERGENT B0 ;  /* 0x0000000000007941 */ /* 0x000fea0003800200 */
.L_x_14518:
        /* <DEDUP_REMOVED lines=11> */
.L_x_14521:
[----:B------:R-:W-:Y:S05]  /*8790*/  BSYNC.RECONVERGENT B0 ;  /* 0x0000000000007941 */ /* 0x000fea0003800200 */
.L_x_14520:
        /* <DEDUP_REMOVED lines=11> */
.L_x_14523:
[----:B------:R-:W-:Y:S05]  /*8850*/  BSYNC.RECONVERGENT B0 ;  /* 0x0000000000007941 */ /* 0x000fea0003800200 */
.L_x_14522:
        /* <DEDUP_REMOVED lines=11> */
.L_x_14525:
[----:B------:R-:W-:Y:S05]  /*8910*/  BSYNC.RECONVERGENT B0 ;  /* 0x0000000000007941 */ /* 0x000fea0003800200 */
.L_x_14524:
        /* <DEDUP_REMOVED lines=25> */
.L_x_14531:
[----:B------:R-:W-:Y:S02]  /*8ab0*/  HADD2.F32 R5, -RZ, R28.H0_H0 ;  /* 0x2000001cff057230 */ /* 0x000fe40000004100 */
[----:B------:R-:W-:-:S04]  /*8ac0*/  IMAD.MOV.U32 R25, RZ, RZ, R23 ;  /* 0x000000ffff197224 */ /* 0x000fc800078e0017 */
[----:B------:R-:W0:Y:S02]  /*8ad0*/  F2I.S64.TRUNC R4, R5 ;  /* 0x0000000500047311 */ /* 0x000e24000020d900 */
[----:B0-----:R0:W-:Y:S01]  /*8ae0*/  STG.E.U8 desc[UR36][R8.64], R4 ;  /* 0x0000000408007986 */ /* 0x0011e2000c101124 */
[----:B------:R-:W-:Y:S05]  /*8af0*/  BRA `(.L_x_14527) ;  /* 0x0000000c00c07947 */ /* 0x000fea0003800000 */
.L_x_14530:
        /* <DEDUP_REMOVED lines=11> */
.L_x_14534:
[----:B------:R-:W-:Y:S02]  /*8bb0*/  HADD2.F32 R28, -RZ, R28.H0_H0 ;  /* 0x2000001cff1c7230 */ /* 0x000fe40000004100 */
[----:B------:R-:W-:Y:S02]  /*8bc0*/  IMAD.MOV.U32 R25, RZ, RZ, R23 ;  /* 0x000000ffff197224 */ /* 0x000fe400078e0017 */
[----:B------:R-:W0:Y:S02]  /*8bd0*/  F2I.FTZ.TRUNC.NTZ R3, R28 ;  /* 0x0000001c00037305 */ /* 0x000e24000021f100 */
[----:B0-----:R0:W-:Y:S01]  /*8be0*/  STG.E desc[UR36][R8.64], R3 ;  /* 0x0000000308007986 */ /* 0x0011e2000c101924 */
[----:B------:R-:W-:Y:S05]  /*8bf0*/  BRA `(.L_x_14527) ;  /* 0x0000000c00807947 */ /* 0x000fea0003800000 */
.L_x_14533:
[----:B------:R-:W-:Y:S02]  /*8c00*/  HADD2.F32 R28, -RZ, R28.H0_H0 ;  /* 0x2000001cff1c7230 */ /* 0x000fe40000004100 */
[----:B------:R-:W-:Y:S02]  /*8c10*/  IMAD.MOV.U32 R25, RZ, RZ, R23 ;  /* 0x000000ffff197224 */ /* 0x000fe400078e0017 */
[----:B------:R-:W0:Y:S02]  /*8c20*/  F2I.FTZ.TRUNC.NTZ R3, R28 ;  /* 0x0000001c00037305 */ /* 0x000e24000021f100 */
[----:B0-----:R0:W-:Y:S01]  /*8c30*/  STG.E.U16 desc[UR36][R8.64], R3 ;  /* 0x0000000308007986 */ /* 0x0011e2000c101524 */
[----:B------:R-:W-:Y:S05]  /*8c40*/  BRA `(.L_x_14527) ;  /* 0x0000000c006c7947 */ /* 0x000fea0003800000 */
.L_x_14529:
        /* <DEDUP_REMOVED lines=10> */
.L_x_14536:
[----:B------:R0:W-:Y:S01]  /*8cf0*/  STG.E.U16 desc[UR36][R8.64], R28 ;  /* 0x0000001c08007986 */ /* 0x0001e2000c101524 */
[----:B------:R-:W-:Y:S01]  /*8d00*/  IMAD.MOV.U32 R25, RZ, RZ, R23 ;  /* 0x000000ffff197224 */ /* 0x000fe200078e0017 */
[----:B------:R-:W-:Y:S06]  /*8d10*/  BRA `(.L_x_14527) ;  /* 0x0000000c00387947 */ /* 0x000fec0003800000 */
.L_x_14535:
        /* <DEDUP_REMOVED lines=11> */
.L_x_14538:
[----:B------:R-:W-:Y:S02]  /*8dd0*/  HADD2.F32 R0, -RZ, R28.H0_H0 ;  /* 0x2000001cff007230 */ /* 0x000fe40000004100 */
[----:B------:R-:W-:-:S03]  /*8de0*/  IMAD.MOV.U32 R25, RZ, RZ, R23 ;  /* 0x000000ffff197224 */ /* 0x000fc600078e0017 */
[----:B------:R-:W-:-:S04]  /*8df0*/  F2FP.F16.F32.PACK_AB R0, RZ, R0 ;  /* 0x00000000ff00723e */ /* 0x000fc800000000ff */
[----:B------:R-:W-:-:S05]  /*8e00*/  PRMT R0, R0, 0x5410, RZ ;  /* 0x0000541000007816 */ /* 0x000fca00000000ff */
[----:B------:R3:W-:Y:S01]  /*8e10*/  STG.E desc[UR36][R8.64], R0 ;  /* 0x0000000008007986 */ /* 0x0007e2000c101924 */
[----:B------:R-:W-:Y:S05]  /*8e20*/  BRA `(.L_x_14527) ;  /* 0x0000000800f47947 */ /* 0x000fea0003800000 */
.L_x_14537:
[----:B------:R-:W-:Y:S02]  /*8e30*/  HADD2.F32 R4, -RZ, R28.H0_H0 ;  /* 0x2000001cff047230 */ /* 0x000fe40000004100 */
[----:B------:R-:W-:-:S03]  /*8e40*/  IMAD.MOV.U32 R25, RZ, RZ, R23 ;  /* 0x000000ffff197224 */ /* 0x000fc600078e0017 */
[----:B------:R-:W-:-:S06]  /*8e50*/  FMUL.FTZ R4, R4, 1 ;  /* 0x3f80000004047820 */ /* 0x000fcc0000410000 */
[----:B------:R-:W0:Y:S02]  /*8e60*/  F2F.F64.F32 R4, R4 ;  /* 0x0000000400047310 */ /* 0x000e240000201800 */
[----:B0-----:R0:W-:Y:S01]  /*8e70*/  STG.E.64 desc[UR36][R8.64], R4 ;  /* 0x0000000408007986 */ /* 0x0011e2000c101b24 */
[----:B------:R-:W-:Y:S05]  /*8e80*/  BRA `(.L_x_14527) ;  /* 0x0000000800dc7947 */ /* 0x000fea0003800000 */
.L_x_14528:
        /* <DEDUP_REMOVED lines=14> */
.L_x_14541:
[----:B------:R-:W-:Y:S01]  /*8f70*/  HADD2.F32 R28, -RZ, R28.H0_H0 ;  /* 0x2000001cff1c7230 */ /* 0x000fe20000004100 */
[----:B------:R-:W-:Y:S01]  /*8f80*/  CS2R R6, SRZ ;  /* 0x0000000000067805 */ /* 0x000fe2000001ff00 */
[----:B------:R-:W-:-:S03]  /*8f90*/  IMAD.MOV.U32 R25, RZ, RZ, R23 ;  /* 0x000000ffff197224 */ /* 0x000fc600078e0017 */
[----:B------:R-:W-:-:S06]  /*8fa0*/  FMUL.FTZ R4, R28, 1 ;  /* 0x3f8000001c047820 */ /* 0x000fcc0000410000 */
[----:B------:R-:W0:Y:S02]  /*8fb0*/  F2F.F64.F32 R4, R4 ;  /* 0x0000000400047310 */ /* 0x000e240000201800 */
[----:B0-----:R0:W-:Y:S01]  /*8fc0*/  STG.E.128 desc[UR36][R8.64], R4 ;  /* 0x0000000408007986 */ /* 0x0011e2000c101d24 */
[----:B------:R-:W-:Y:S05]  /*8fd0*/  BRA `(.L_x_14527) ;  /* 0x0000000800887947 */ /* 0x000fea0003800000 */
.L_x_14540:
        /* <DEDUP_REMOVED lines=19> */
.L_x_14545:
[----:B------:R-:W-:Y:S05]  /*9110*/  BSYNC.RECONVERGENT B0 ;  /* 0x0000000000007941 */ /* 0x000fea0003800200 */
.L_x_14544:
[----:B------:R-:W-:Y:S01]  /*9120*/  LOP3.LUT R5, R0, 0x80, R5, 0xf8, !PT ;  /* 0x0000008000057812 */ /* 0x000fe200078ef805 */
[----:B------:R-:W-:-:S04]  /*9130*/  IMAD.MOV.U32 R25, RZ, RZ, R23 ;  /* 0x000000ffff197224 */ /* 0x000fc800078e0017 */
[----:B------:R0:W-:Y:S01]  /*9140*/  STG.E.U8 desc[UR36][R8.64], R5 ;  /* 0x0000000508007986 */ /* 0x0001e2000c101124 */
[----:B------:R-:W-:Y:S05]  /*9150*/  BRA `(.L_x_14527) ;  /* 0x0000000800287947 */ /* 0x000fea0003800000 */
.L_x_14543:
        /* <DEDUP_REMOVED lines=15> */
.L_x_14547:
[----:B------:R-:W-:Y:S05]  /*9250*/  BSYNC.RECONVERGENT B0 ;  /* 0x0000000000007941 */ /* 0x000fea0003800200 */
.L_x_14546:
[----:B------:R-:W-:Y:S01]  /*9260*/  LOP3.LUT R5, R0, 0x80, R5, 0xf8, !PT ;  /* 0x0000008000057812 */ /* 0x000fe200078ef805 */
[----:B------:R-:W-:-:S04]  /*9270*/  IMAD.MOV.U32 R25, RZ, RZ, R23 ;  /* 0x000000ffff197224 */ /* 0x000fc800078e0017 */
[----:B------:R0:W-:Y:S01]  /*9280*/  STG.E.U8 desc[UR36][R8.64], R5 ;  /* 0x0000000508007986 */ /* 0x0001e2000c101124 */
[----:B------:R-:W-:Y:S05]  /*9290*/  BRA `(.L_x_14527) ;  /* 0x0000000400d87947 */ /* 0x000fea0003800000 */
.L_x_14542:
[----:B------:R-:W-:Y:S02]  /*92a0*/  HADD2.F32 R0, -RZ, R28.H0_H0 ;  /* 0x2000001cff007230 */ /* 0x000fe40000004100 */
[----:B------:R-:W-:-:S03]  /*92b0*/  IMAD.MOV.U32 R25, RZ, RZ, R23 ;  /* 0x000000ffff197224 */ /* 0x000fc600078e0017 */
[----:B------:R-:W-:-:S05]  /*92c0*/  F2FP.BF16.F32.PACK_AB R0, RZ, R0 ;  /* 0x00000000ff00723e */ /* 0x000fca00000010ff */
[----:B------:R0:W-:Y:S01]  /*92d0*/  STG.E.U16 desc[UR36][R8.64], R0 ;  /* 0x0000000008007986 */ /* 0x0001e2000c101524 */
[----:B------:R-:W-:Y:S05]  /*92e0*/  BRA `(.L_x_14527) ;  /* 0x0000000400c47947 */ /* 0x000fea0003800000 */
.L_x_14539:
        /* <DEDUP_REMOVED lines=13> */
.L_x_14550:
        /* <DEDUP_REMOVED lines=13> */
.L_x_14553:
[----:B------:R-:W-:-:S04]  /*9490*/  SHF.R.U32.HI R0, RZ, 0x14, R3 ;  /* 0x00000014ff007819 */ /* 0x000fc80000011603 */
[----:B------:R-:W-:-:S04]  /*94a0*/  LOP3.LUT R0, R0, 0x1, RZ, 0xc0, !PT ;  /* 0x0000000100007812 */ /* 0x000fc800078ec0ff */
[----:B------:R-:W-:-:S04]  /*94b0*/  IADD3 R0, PT, PT, R3, 0x487ffff, R0 ;  /* 0x0487ffff03007810 */ /* 0x000fc80007ffe000 */
[----:B------:R-:W-:-:S04]  /*94c0*/  SHF.R.U32.HI R0, RZ, 0x14, R0 ;  /* 0x00000014ff007819 */ /* 0x000fc80000011600 */
[----:B------:R-:W-:-:S07]  /*94d0*/  LOP3.LUT R0, R0, 0xff, RZ, 0xc0, !PT ;  /* 0x000000ff00007812 */ /* 0x000fce00078ec0ff */
.L_x_14554:
[----:B------:R-:W-:-:S04]  /*94e0*/  SHF.R.U32.HI R3, RZ, 0x18, R3 ;  /* 0x00000018ff037819 */ /* 0x000fc80000011603 */
[----:B------:R-:W-:-:S04]  /*94f0*/  LOP3.LUT R0, R0, 0x80, R3, 0xf8, !PT ;  /* 0x0000008000007812 */ /* 0x000fc800078ef803 */
[----:B------:R-:W-:-:S07]  /*9500*/  PRMT R4, R0, 0x7610, R4 ;  /* 0x0000761000047816 */ /* 0x000fce0000000004 */
.L_x_14552:
[----:B------:R-:W-:Y:S05]  /*9510*/  BSYNC.RECONVERGENT B0 ;  /* 0x0000000000007941 */ /* 0x000fea0003800200 */
.L_x_14551:
[----:B------:R0:W-:Y:S01]  /*9520*/  STG.E.U8 desc[UR36][R8.64], R4 ;  /* 0x0000000408007986 */ /* 0x0001e2000c101124 */
[----:B------:R-:W-:Y:S01]  /*9530*/  IMAD.MOV.U32 R25, RZ, RZ, R23 ;  /* 0x000000ffff197224 */ /* 0x000fe200078e0017 */
[----:B------:R-:W-:Y:S06]  /*9540*/  BRA `(.L_x_14527) ;  /* 0x00000004002c7947 */ /* 0x000fec0003800000 */
.L_x_14549:
        /* <DEDUP_REMOVED lines=13> */
.L_x_14557:
[----:B------:R-:W-:-:S04]  /*9620*/  SHF.R.U32.HI R0, RZ, 0x15, R3 ;  /* 0x00000015ff007819 */ /* 0x000fc80000011603 */
[----:B------:R-:W-:-:S04]  /*9630*/  LOP3.LUT R0, R0, 0x1, RZ, 0xc0, !PT ;  /* 0x0000000100007812 */ /* 0x000fc800078ec0ff */
[----:B------:R-:W-:-:S04]  /*9640*/  IADD3 R0, PT, PT, R3, 0x88fffff, R0 ;  /* 0x088fffff03007810 */ /* 0x000fc80007ffe000 */
[----:B------:R-:W-:-:S04]  /*9650*/  SHF.R.U32.HI R0, RZ, 0x15, R0 ;  /* 0x00000015ff007819 */ /* 0x000fc80000011600 */
[----:B------:R-:W-:-:S07]  /*9660*/  LOP3.LUT R0, R0, 0xff, RZ, 0xc0, !PT ;  /* 0x000000ff00007812 */ /* 0x000fce00078ec0ff */
.L_x_14558:
[----:B------:R-:W-:-:S04]  /*9670*/  SHF.R.U32.HI R3, RZ, 0x18, R3 ;  /* 0x00000018ff037819 */ /* 0x000fc80000011603 */
[----:B------:R-:W-:-:S04]  /*9680*/  LOP3.LUT R0, R0, 0x80, R3, 0xf8, !PT ;  /* 0x0000008000007812 */ /* 0x000fc800078ef803 */
[----:B------:R-:W-:-:S07]  /*9690*/  PRMT R4, R0, 0x7610, R4 ;  /* 0x0000761000047816 */ /* 0x000fce0000000004 */
.L_x_14556:
[----:B------:R-:W-:Y:S05]  /*96a0*/  BSYNC.RECONVERGENT B0 ;  /* 0x0000000000007941 */ /* 0x000fea0003800200 */
.L_x_14555:
[----:B------:R0:W-:Y:S01]  /*96b0*/  STG.E.U8 desc[UR36][R8.64], R4 ;  /* 0x0000000408007986 */ /* 0x0001e2000c101124 */
[----:B------:R-:W-:Y:S01]  /*96c0*/  IMAD.MOV.U32 R25, RZ, RZ, R23 ;  /* 0x000000ffff197224 */ /* 0x000fe200078e0017 */
[----:B------:R-:W-:Y:S06]  /*96d0*/  BRA `(.L_x_14527) ;  /* 0x0000000000c87947 */ /* 0x000fec0003800000 */
.L_x_14548:
[----:B------:R-:W-:-:S13]  /*96e0*/  ISETP.NE.AND P0, PT, R0, 0x1c, PT ;  /* 0x0000001c0000780c */ /* 0x000fda0003f05270 */
[----:B------:R-:W-:Y:S05]  /*96f0*/  @!P0 BRA `(.L_x_14559) ;  /* 0x0000000000b08947 */ /* 0x000fea0003800000 */
[----:B------:R-:W-:-:S13]  /*9700*/  ISETP.NE.AND P0, PT, R0, 0x1d, PT ;  /* 0x0000001d0000780c */ /* 0x000fda0003f05270 */
[----:B------:R-:W-:Y:S05]  /*9710*/  @!P0 BRA `(.L_x_14560) ;  /* 0x0000000000948947 */ /* 0x000fea0003800000 */
[----:B------:R-:W-:-:S13]  /*9720*/  ISETP.NE.AND P0, PT, R0, 0x2c, PT ;  /* 0x0000002c0000780c */ /* 0x000fda0003f05270 */
[----:B------:R-:W-:Y:S05]  /*9730*/  @!P0 BRA `(.L_x_14561) ;  /* 0x0000000000488947 */ /* 0x000fea0003800000 */
.L_x_14532:
        /* <DEDUP_REMOVED lines=16> */
.L_x_14562:
[----:B------:R-:W-:Y:S01]  /*9840*/  IMAD.MOV.U32 R25, RZ, RZ, R23 ;  /* 0x000000ffff197224 */ /* 0x000fe200078e0017 */
[----:B------:R-:W-:Y:S06]  /*9850*/  BRA `(.L_x_14527) ;  /* 0x0000000000687947 */ /* 0x000fec0003800000 */
.L_x_14561:
        /* <DEDUP_REMOVED lines=17> */
.L_x_14560:
[----:B------:R-:W-:Y:S02]  /*9970*/  HADD2.F32 R4, -RZ, R28.H0_H0 ;  /* 0x2000001cff047230 */ /* 0x000fe40000004100 */
[----:B------:R-:W-:-:S04]  /*9980*/  IMAD.MOV.U32 R25, RZ, RZ, R23 ;  /* 0x000000ffff197224 */ /* 0x000fc800078e0017 */
[----:B------:R-:W0:Y:S02]  /*9990*/  F2I.U64.TRUNC R4, R4 ;  /* 0x0000000400047311 */ /* 0x000e24000020d800 */
[----:B0-----:R0:W-:Y:S01]  /*99a0*/  STG.E.64 desc[UR36][R8.64], R4 ;  /* 0x0000000408007986 */ /* 0x0011e2000c101b24 */
[----:B------:R-:W-:Y:S05]  /*99b0*/  BRA `(.L_x_14527) ;  /* 0x0000000000107947 */ /* 0x000fea0003800000 */
.L_x_14559:
[----:B------:R-:W-:Y:S02]  /*99c0*/  HADD2.F32 R28, -RZ, R28.H0_H0 ;  /* 0x2000001cff1c7230 */ /* 0x000fe40000004100 */
[----:B------:R-:W-:Y:S02]  /*99d0*/  IMAD.MOV.U32 R25, RZ, RZ, R23 ;  /* 0x000000ffff197224 */ /* 0x000fe400078e0017 */
[----:B------:R-:W0:Y:S02]  /*99e0*/  F2I.FTZ.U32.TRUNC.NTZ R3, R28 ;  /* 0x0000001c00037305 */ /* 0x000e24000021f000 */
[----:B0-----:R0:W-:Y:S03]  /*99f0*/  STG.E desc[UR36][R8.64], R3 ;  /* 0x0000000308007986 */ /* 0x0011e6000c101924 */
.L_x_14527:
[----:B------:R-:W-:Y:S05]  /*9a00*/  BSYNC.RECONVERGENT B6 ;  /* 0x0000000000067941 */ /* 0x000fea0003800200 */
.L_x_14526:
        /* <DEDUP_REMOVED lines=25> */
.L_x_14568:
[----:B------:R-:W-:-:S06]  /*9ba0*/  HADD2.F32 R5, -RZ, R22.H0_H0 ;  /* 0x20000016ff057230 */ /* 0x000fcc0000004100 */
[----:B------:R-:W0:Y:S02]  /*9bb0*/  F2I.S64.TRUNC R4, R5 ;  /* 0x0000000500047311 */ /* 0x000e24000020d900 */
[----:B0-----:R0:W-:Y:S01]  /*9bc0*/  STG.E.U8 desc[UR36][R8.64], R4 ;  /* 0x0000000408007986 */ /* 0x0011e2000c101124 */
[----:B------:R-:W-:Y:S05]  /*9bd0*/  BRA `(.L_x_14570) ;  /* 0x0000000c006c7947 */ /* 0x000fea0003800000 */
.L_x_14567:
        /* <DEDUP_REMOVED lines=10> */
.L_x_14572:
[----:B------:R-:W-:-:S04]  /*9c80*/  HADD2.F32 R22, -RZ, R22.H0_H0 ;  /* 0x20000016ff167230 */ /* 0x000fc80000004100 */
[----:B------:R-:W0:Y:S02]  /*9c90*/  F2I.FTZ.TRUNC.NTZ R3, R22 ;  /* 0x0000001600037305 */ /* 0x000e24000021f100 */
[----:B0-----:R0:W-:Y:S01]  /*9ca0*/  STG.E desc[UR36][R8.64], R3 ;  /* 0x0000000308007986 */ /* 0x0011e2000c101924 */
[----:B------:R-:W-:Y:S05]  /*9cb0*/  BRA `(.L_x_14570) ;  /* 0x0000000c00347947 */ /* 0x000fea0003800000 */
.L_x_14571:
[----:B------:R-:W-:-:S04]  /*9cc0*/  HADD2.F32 R22, -RZ, R22.H0_H0 ;  /* 0x20000016ff167230 */ /* 0x000fc80000004100 */
[----:B------:R-:W0:Y:S02]  /*9cd0*/  F2I.FTZ.TRUNC.NTZ R3, R22 ;  /* 0x0000001600037305 */ /* 0x000e24000021f100 */
[----:B0-----:R0:W-:Y:S01]  /*9ce0*/  STG.E.U16 desc[UR36][R8.64], R3 ;  /* 0x0000000308007986 */ /* 0x0011e2000c101524 */
[----:B------:R-:W-:Y:S05]  /*9cf0*/  BRA `(.L_x_14570) ;  /* 0x0000000c00247947 */ /* 0x000fea0003800000 */
.L_x_14566:
        /* <DEDUP_REMOVED lines=9> */
.L_x_14574:
[----:B------:R0:W-:Y:S01]  /*9d90*/  STG.E.U16 desc[UR36][R8.64], R22 ;  /* 0x0000001608007986 */ /* 0x0001e2000c101524 */
[----:B------:R-:W-:Y:S05]  /*9da0*/  BRA `(.L_x_14570) ;  /* 0x0000000800f87947 */ /* 0x000fea0003800000 */
.L_x_14573:
        /* <DEDUP_REMOVED lines=10> */
.L_x_14576:
[----:B------:R-:W-:-:S05]  /*9e50*/  HADD2.F32 R0, -RZ, R22.H0_H0 ;  /* 0x20000016ff007230 */ /* 0x000fca0000004100 */
[----:B------:R-:W-:-:S04]  /*9e60*/  F2FP.F16.F32.PACK_AB R0, RZ, R0 ;  /* 0x00000000ff00723e */ /* 0x000fc800000000ff */
[----:B------:R-:W-:-:S05]  /*9e70*/  PRMT R0, R0, 0x5410, RZ ;  /* 0x0000541000007816 */ /* 0x000fca00000000ff */
[----:B------:R2:W-:Y:S01]  /*9e80*/  STG.E desc[UR36][R8.64], R0 ;  /* 0x0000000008007986 */ /* 0x0005e2000c101924 */
[----:B------:R-:W-:Y:S05]  /*9e90*/  BRA `(.L_x_14570) ;  /* 0x0000000800bc7947 */ /* 0x000fea0003800000 */
.L_x_14575:
[----:B------:R-:W-:-:S05]  /*9ea0*/  HADD2.F32 R4, -RZ, R22.H0_H0 ;  /* 0x20000016ff047230 */ /* 0x000fca0000004100 */
[----:B------:R-:W-:-:S06]  /*9eb0*/  FMUL.FTZ R4, R4, 1 ;  /* 0x3f80000004047820 */ /* 0x000fcc0000410000 */
[----:B------:R-:W0:Y:S02]  /*9ec0*/  F2F.F64.F32 R4, R4 ;  /* 0x0000000400047310 */ /* 0x000e240000201800 */
[----:B0-----:R4:W-:Y:S01]  /*9ed0*/  STG.E.64 desc[UR36][R8.64], R4 ;  /* 0x0000000408007986 */ /* 0x0019e2000c101b24 */
[----:B------:R-:W-:Y:S05]  /*9ee0*/  BRA `(.L_x_14570) ;  /* 0x0000000800a87947 */ /* 0x000fea0003800000 */
.L_x_14565:
        /* <DEDUP_REMOVED lines=14> */
.L_x_14580:
        /* <DEDUP_REMOVED lines=17> */
.L_x_14583:
[----:B------:R-:W-:-:S04]  /*a0e0*/  SHF.R.U32.HI R3, RZ, 0x18, R5 ;  /* 0x00000018ff037819 */ /* 0x000fc80000011605 */
[----:B------:R-:W-:-:S04]  /*a0f0*/  LOP3.LUT R0, R0, 0x80, R3, 0xf8, !PT ;  /* 0x0000008000007812 */ /* 0x000fc800078ef803 */
[----:B------:R-:W-:-:S07]  /*a100*/  PRMT R4, R0, 0x7610, R4 ;  /* 0x0000761000047816 */ /* 0x000fce0000000004 */
.L_x_14582:
[----:B------:R-:W-:Y:S05]  /*a110*/  BSYNC.RECONVERGENT B0 ;  /* 0x0000000000007941 */ /* 0x000fea0003800200 */
.L_x_14581:
[----:B------:R0:W-:Y:S01]  /*a120*/  STG.E.U8 desc[UR36][R8.64], R4 ;  /* 0x0000000408007986 */ /* 0x0001e2000c101124 */
[----:B------:R-:W-:Y:S05]  /*a130*/  BRA `(.L_x_14570) ;  /* 0x0000000800147947 */ /* 0x000fea0003800000 */
.L_x_14579:
        /* <DEDUP_REMOVED lines=17> */
.L_x_14586:
[----:B------:R-:W-:-:S04]  /*a250*/  SHF.R.U32.HI R3, RZ, 0x18, R5 ;  /* 0x00000018ff037819 */ /* 0x000fc80000011605 */
[----:B------:R-:W-:-:S04]  /*a260*/  LOP3.LUT R0, R0, 0x80, R3, 0xf8, !PT ;  /* 0x0000008000007812 */ /* 0x000fc800078ef803 */
[----:B------:R-:W-:-:S07]  /*a270*/  PRMT R4, R0, 0x7610, R4 ;  /* 0x0000761000047816 */ /* 0x000fce0000000004 */
.L_x_14585:
[----:B------:R-:W-:Y:S05]  /*a280*/  BSYNC.RECONVERGENT B0 ;  /* 0x0000000000007941 */ /* 0x000fea0003800200 */
.L_x_14584:
[----:B------:R0:W-:Y:S01]  /*a290*/  STG.E.U8 desc[UR36][R8.64], R4 ;  /* 0x0000000408007986 */ /* 0x0001e2000c101124 */
[----:B------:R-:W-:Y:S05]  /*a2a0*/  BRA `(.L_x_14570) ;  /* 0x0000000400b87947 */ /* 0x000fea0003800000 */
.L_x_14578:
        /* <DEDUP_REMOVED lines=22> */
.L_x_14588:
[----:B------:R-:W-:-:S06]  /*a410*/  HADD2.F32 R4, -RZ, R22.H0_H0 ;  /* 0x20000016ff047230 */ /* 0x000fcc0000004100 */
[----:B------:R-:W0:Y:S02]  /*a420*/  F2I.U64.TRUNC R4, R4 ;  /* 0x0000000400047311 */ /* 0x000e24000020d800 */
[----:B0-----:R0:W-:Y:S01]  /*a430*/  STG.E.64 desc[UR36][R8.64], R4 ;  /* 0x0000000408007986 */ /* 0x0011e2000c101b24 */
[----:B------:R-:W-:Y:S05]  /*a440*/  BRA `(.L_x_14570) ;  /* 0x0000000400507947 */ /* 0x000fea0003800000 */
.L_x_14587:
[----:B------:R-:W-:-:S04]  /*a450*/  HADD2.F32 R22, -RZ, R22.H0_H0 ;  /* 0x20000016ff167230 */ /* 0x000fc80000004100 */
[----:B------:R-:W0:Y:S02]  /*a460*/  F2I.FTZ.U32.TRUNC.NTZ R3, R22 ;  /* 0x0000001600037305 */ /* 0x000e24000021f000 */
[----:B0-----:R0:W-:Y:S01]  /*a470*/  STG.E desc[UR36][R8.64], R3 ;  /* 0x0000000308007986 */ /* 0x0011e2000c101924 */
[----:B------:R-:W-:Y:S05]  /*a480*/  BRA `(.L_x_14570) ;  /* 0x0000000400407947 */ /* 0x000fea0003800000 */
.L_x_14577:
        /* <DEDUP_REMOVED lines=11> */
.L_x_14590:
[----:B------:R-:W-:Y:S01]  /*a540*/  HADD2.F32 R22, -RZ, R22.H0_H0 ;  /* 0x20000016ff167230 */ /* 0x000fe20000004100 */
[----:B------:R-:W-:-:S04]  /*a550*/  CS2R R6, SRZ ;  /* 0x0000000000067805 */ /* 0x000fc8000001ff00 */
[----:B------:R-:W-:-:S06]  /*a560*/  FMUL.FTZ R4, R22, 1 ;  /* 0x3f80000016047820 */ /* 0x000fcc0000410000 */
[----:B------:R-:W0:Y:S02]  /*a570*/  F2F.F64.F32 R4, R4 ;  /* 0x0000000400047310 */ /* 0x000e240000201800 */
[----:B0-----:R0:W-:Y:S01]  /*a580*/  STG.E.128 desc[UR36][R8.64], R4 ;  /* 0x0000000408007986 */ /* 0x0011e2000c101d24 */
[----:B------:R-:W-:Y:S05]  /*a590*/  BRA `(.L_x_14570) ;  /* 0x0000000000fc7947 */ /* 0x000fea0003800000 */
.L_x_14589:
[----:B------:R-:W-:-:S13]  /*a5a0*/  ISETP.NE.AND P0, PT, R0, 0xf, PT ;  /* 0x0000000f0000780c */ /* 0x000fda0003f05270 */
[----:B------:R-:W-:Y:S05]  /*a5b0*/  @!P0 BRA `(.L_x_14591) ;  /* 0x0000000000e88947 */ /* 0x000fea0003800000 */
[----:B------:R-:W-:-:S13]  /*a5c0*/  ISETP.NE.AND P0, PT, R0, 0x17, PT ;  /* 0x000000170000780c */ /* 0x000fda0003f05270 */
[----:B------:R-:W-:Y:S05]  /*a5d0*/  @!P0 BRA `(.L_x_14592) ;  /* 0x0000000000908947 */ /* 0x000fea0003800000 */
[----:B------:R-:W-:-:S13]  /*a5e0*/  ISETP.NE.AND P0, PT, R0, 0x18, PT ;  /* 0x000000180000780c */ /* 0x000fda0003f05270 */
[----:B------:R-:W-:Y:S05]  /*a5f0*/  @!P0 BRA `(.L_x_14593) ;  /* 0x0000000000448947 */ /* 0x000fea0003800000 */
.L_x_14569:
        /* <DEDUP_REMOVED lines=16> */
.L_x_14594:
[----:B------:R-:W-:Y:S05]  /*a700*/  BRA `(.L_x_14570) ;  /* 0x0000000000a07947 */ /* 0x000fea0003800000 */
.L_x_14593:
        /* <DEDUP_REMOVED lines=13> */
.L_x_14596:
[----:B------:R-:W-:Y:S05]  /*a7e0*/  BSYNC.RECONVERGENT B0 ;  /* 0x0000000000007941 */ /* 0x000fea0003800200 */
.L_x_14595:
[----:B------:R-:W-:-:S05]  /*a7f0*/  LOP3.LUT R3, R0, 0x80, R3, 0xf8, !PT ;  /* 0x0000008000037812 */ /* 0x000fca00078ef803 */
[----:B------:R0:W-:Y:S01]  /*a800*/  STG.E.U8 desc[UR36][R8.64], R3 ;  /* 0x0000000308007986 */ /* 0x0001e2000c101124 */
[----:B------:R-:W-:Y:S05]  /*a810*/  BRA `(.L_x_14570) ;  /* 0x00000000005c7947 */ /* 0x000fea0003800000 */
.L_x_14592:
        /* <DEDUP_REMOVED lines=12> */
.L_x_14598:
[----:B------:R-:W-:Y:S01]  /*a8e0*/  IMAD.MOV.U32 R0, RZ, RZ, 0x7f ;  /* 0x0000007fff007424 */ /* 0x000fe200078e00ff */
[----:B------:R-:W-:-:S04]  /*a8f0*/  ISETP.GT.U32.AND P0, PT, R4, 0x7f800000, PT ;  /* 0x7f8000000400780c */ /* 0x000fc80003f04070 */
[----:B------:R-:W-:-:S09]  /*a900*/  SEL R0, R0, 0x7c, P0 ;  /* 0x0000007c00007807 */ /* 0x000fd20000000000 */
.L_x_14599:
[----:B------:R-:W-:Y:S05]  /*a910*/  BSYNC.RECONVERGENT B0 ;  /* 0x0000000000007941 */ /* 0x000fea0003800200 */
.L_x_14597:
[----:B------:R-:W-:-:S04]  /*a920*/  SHF.R.U32.HI R3, RZ, 0x18, R3 ;  /* 0x00000018ff037819 */ /* 0x000fc80000011603 */
[----:B------:R-:W-:-:S05]  /*a930*/  LOP3.LUT R3, R0, 0x80, R3, 0xf8, !PT ;  /* 0x0000008000037812 */ /* 0x000fca00078ef803 */
[----:B------:R0:W-:Y:S01]  /*a940*/  STG.E.U8 desc[UR36][R8.64], R3 ;  /* 0x0000000308007986 */ /* 0x0001e2000c101124 */
[----:B------:R-:W-:Y:S05]  /*a950*/  BRA `(.L_x_14570) ;  /* 0x00000000000c7947 */ /* 0x000fea0003800000 */
.L_x_14591:
[----:B------:R-:W-:-:S05]  /*a960*/  HADD2.F32 R0, -RZ, R22.H0_H0 ;  /* 0x20000016ff007230 */ /* 0x000fca0000004100 */
[----:B------:R-:W-:-:S05]  /*a970*/  F2FP.BF16.F32.PACK_AB R0, RZ, R0 ;  /* 0x00000000ff00723e */ /* 0x000fca00000010ff */
[----:B------:R0:W-:Y:S02]  /*a980*/  STG.E.U16 desc[UR36][R8.64], R0 ;  /* 0x0000000008007986 */ /* 0x0001e4000c101524 */
.L_x_14570:
        /* <DEDUP_REMOVED lines=25> */
.L_x_14603:
[----:B------:R-:W-:-:S06]  /*ab20*/  HADD2.F32 R5, -RZ, R17.H0_H0 ;  /* 0x20000011ff057230 */ /* 0x000fcc0000004100 */
[----:B------:R-:W0:Y:S02]  /*ab30*/  F2I.S64.TRUNC R4, R5 ;  /* 0x0000000500047311 */ /* 0x000e24000020d900 */
[----:B0-----:R4:W-:Y:S01]  /*ab40*/  STG.E.U8 desc[UR36][R8.64], R4 ;  /* 0x0000000408007986 */ /* 0x0019e2000c101124 */
[----:B------:R-:W-:Y:S05]  /*ab50*/  BRA `(.L_x_14605) ;  /* 0x0000000c006c7947 */ /* 0x000fea0003800000 */
.L_x_14602:
        /* <DEDUP_REMOVED lines=10> */
.L_x_14607:
[----:B------:R-:W-:-:S06]  /*ac00*/  HADD2.F32 R17, -RZ, R17.H0_H0 ;  /* 0x20000011ff117230 */ /* 0x000fcc0000004100 */
[----:B------:R-:W0:Y:S02]  /*ac10*/  F2I.FTZ.TRUNC.NTZ R17, R17 ;  /* 0x0000001100117305 */ /* 0x000e24000021f100 */
[----:B0-----:R2:W-:Y:S01]  /*ac20*/  STG.E desc[UR36][R8.64], R17 ;  /* 0x0000001108007986 */ /* 0x0015e2000c101924 */
[----:B------:R-:W-:Y:S05]  /*ac30*/  BRA `(.L_x_14605) ;  /* 0x0000000c00347947 */ /* 0x000fea0003800000 */
.L_x_14606:
[----:B------:R-:W-:-:S06]  /*ac40*/  HADD2.F32 R17, -RZ, R17.H0_H0 ;  /* 0x20000011ff117230 */ /* 0x000fcc0000004100 */
[----:B------:R-:W0:Y:S02]  /*ac50*/  F2I.FTZ.TRUNC.NTZ R17, R17 ;  /* 0x0000001100117305 */ /* 0x000e24000021f100 */
[----:B0-----:R0:W-:Y:S01]  /*ac60*/  STG.E.U16 desc[UR36][R8.64], R17 ;  /* 0x0000001108007986 */ /* 0x0011e2000c101524 */
[----:B------:R-:W-:Y:S05]  /*ac70*/  BRA `(.L_x_14605) ;  /* 0x0000000c00247947 */ /* 0x000fea0003800000 */
.L_x_14601:
        /* <DEDUP_REMOVED lines=9> */
.L_x_14609:
[----:B------:R0:W-:Y:S01]  /*ad10*/  STG.E.U16 desc[UR36][R8.64], R17 ;  /* 0x0000001108007986 */ /* 0x0001e2000c101524 */
[----:B------:R-:W-:Y:S05]  /*ad20*/  BRA `(.L_x_14605) ;  /* 0x0000000800f87947 */ /* 0x000fea0003800000 */
.L_x_14608:
        /* <DEDUP_REMOVED lines=10> */
.L_x_14611:
[----:B------:R-:W-:-:S05]  /*add0*/  HADD2.F32 R0, -RZ, R17.H0_H0 ;  /* 0x20000011ff007230 */ /* 0x000fca0000004100 */
[----:B------:R-:W-:-:S04]  /*ade0*/  F2FP.F16.F32.PACK_AB R0, RZ, R0 ;  /* 0x00000000ff00723e */ /* 0x000fc800000000ff */
[----:B------:R-:W-:-:S05]  /*adf0*/  PRMT R0, R0, 0x5410, RZ ;  /* 0x0000541000007816 */ /* 0x000fca00000000ff */
[----:B------:R0:W-:Y:S01]  /*ae00*/  STG.E desc[UR36][R8.64], R0 ;  /* 0x0000000008007986 */ /* 0x0001e2000c101924 */
[----:B------:R-:W-:Y:S05]  /*ae10*/  BRA `(.L_x_14605) ;  /* 0x0000000800bc7947 */ /* 0x000fea0003800000 */
.L_x_14610:
[----:B------:R-:W-:-:S05]  /*ae20*/  HADD2.F32 R4, -RZ, R17.H0_H0 ;  /* 0x20000011ff047230 */ /* 0x000fca0000004100 */
[----:B------:R-:W-:-:S06]  /*ae30*/  FMUL.FTZ R4, R4, 1 ;  /* 0x3f80000004047820 */ /* 0x000fcc0000410000 */
[----:B------:R-:W0:Y:S02]  /*ae40*/  F2F.F64.F32 R4, R4 ;  /* 0x0000000400047310 */ /* 0x000e240000201800 */
[----:B0-----:R0:W-:Y:S01]  /*ae50*/  STG.E.64 desc[UR36][R8.64], R4 ;  /* 0x0000000408007986 */ /* 0x0011e2000c101b24 */
[----:B------:R-:W-:Y:S05]  /*ae60*/  BRA `(.L_x_14605) ;  /* 0x0000000800a87947 */ /* 0x000fea0003800000 */
.L_x_14600:
        /* <DEDUP_REMOVED lines=14> */
.L_x_14615:
        /* <DEDUP_REMOVED lines=17> */
.L_x_14618:
[----:B------:R-:W-:-:S04]  /*b060*/  SHF.R.U32.HI R3, RZ, 0x18, R17 ;  /* 0x00000018ff037819 */ /* 0x000fc80000011611 */
[----:B------:R-:W-:-:S04]  /*b070*/  LOP3.LUT R0, R0, 0x80, R3, 0xf8, !PT ;  /* 0x0000008000007812 */ /* 0x000fc800078ef803 */
[----:B------:R-:W-:-:S07]  /*b080*/  PRMT R4, R0, 0x7610, R4 ;  /* 0x0000761000047816 */ /* 0x000fce0000000004 */
.L_x_14617:
[----:B------:R-:W-:Y:S05]  /*b090*/  BSYNC.RECONVERGENT B0 ;  /* 0x0000000000007941 */ /* 0x000fea0003800200 */
.L_x_14616:
[----:B------:R0:W-:Y:S01]  /*b0a0*/  STG.E.U8 desc[UR36][R8.64], R4 ;  /* 0x0000000408007986 */ /* 0x0001e2000c101124 */
[----:B------:R-:W-:Y:S05]  /*b0b0*/  BRA `(.L_x_14605) ;  /* 0x0000000800147947 */ /* 0x000fea0003800000 */
.L_x_14614:
        /* <DEDUP_REMOVED lines=17> */
.L_x_14621:
[----:B------:R-:W-:-:S04]  /*b1d0*/  SHF.R.U32.HI R3, RZ, 0x18, R17 ;  /* 0x00000018ff037819 */ /* 0x000fc80000011611 */
[----:B------:R-:W-:-:S04]  /*b1e0*/  LOP3.LUT R0, R0, 0x80, R3, 0xf8, !PT ;  /* 0x0000008000007812 */ /* 0x000fc800078ef803 */
[----:B------:R-:W-:-:S07]  /*b1f0*/  PRMT R4, R0, 0x7610, R4 ;  /* 0x0000761000047816 */ /* 0x000fce0000000004 */
.L_x_14620:
[----:B------:R-:W-:Y:S05]  /*b200*/  BSYNC.RECONVERGENT B0 ;  /* 0x0000000000007941 */ /* 0x000fea0003800200 */
.L_x_14619:
[----:B------:R0:W-:Y:S01]  /*b210*/  STG.E.U8 desc[UR36][R8.64], R4 ;  /* 0x0000000408007986 */ /* 0x0001e2000c101124 */
[----:B------:R-:W-:Y:S05]  /*b220*/  BRA `(.L_x_14605) ;  /* 0x0000000400b87947 */ /* 0x000fea0003800000 */
.L_x_14613:
        /* <DEDUP_REMOVED lines=22> */
.L_x_14623:
[----:B------:R-:W-:-:S06]  /*b390*/  HADD2.F32 R4, -RZ, R17.H0_H0 ;  /* 0x20000011ff047230 */ /* 0x000fcc0000004100 */
[----:B------:R-:W0:Y:S02]  /*b3a0*/  F2I.U64.TRUNC R4, R4 ;  /* 0x0000000400047311 */ /* 0x000e24000020d800 */
[----:B0-----:R0:W-:Y:S01]  /*b3b0*/  STG.E.64 desc[UR36][R8.64], R4 ;  /* 0x0000000408007986 */ /* 0x0011e2000c101b24 */
[----:B------:R-:W-:Y:S05]  /*b3c0*/  BRA `(.L_x_14605) ;  /* 0x0000000400507947 */ /* 0x000fea0003800000 */
.L_x_14622:
[----:B------:R-:W-:-:S06]  /*b3d0*/  HADD2.F32 R17, -RZ, R17.H0_H0 ;  /* 0x20000011ff117230 */ /* 0x000fcc0000004100 */
[----:B------:R-:W0:Y:S02]  /*b3e0*/  F2I.FTZ.U32.TRUNC.NTZ R17, R17 ;  /* 0x0000001100117305 */ /* 0x000e24000021f000 */
[----:B0-----:R0:W-:Y:S01]  /*b3f0*/  STG.E desc[UR36][R8.64], R17 ;  /* 0x0000001108007986 */ /* 0x0011e2000c101924 */
[----:B------:R-:W-:Y:S05]  /*b400*/  BRA `(.L_x_14605) ;  /* 0x0000000400407947 */ /* 0x000fea0003800000 */
.L_x_14612:
        /* <DEDUP_REMOVED lines=11> */
.L_x_14625:
[----:B------:R-:W-:Y:S01]  /*b4c0*/  HADD2.F32 R17, -RZ, R17.H0_H0 ;  /* 0x20000011ff117230 */ /* 0x000fe20000004100 */
[----:B------:R-:W-:-:S04]  /*b4d0*/  CS2R R6, SRZ ;  /* 0x0000000000067805 */ /* 0x000fc8000001ff00 */
[----:B------:R-:W-:-:S06]  /*b4e0*/  FMUL.FTZ R4, R17, 1 ;  /* 0x3f80000011047820 */ /* 0x000fcc0000410000 */
[----:B------:R-:W0:Y:S02]  /*b4f0*/  F2F.F64.F32 R4, R4 ;  /* 0x0000000400047310 */ /* 0x000e240000201800 */
[----:B0-----:R0:W-:Y:S01]  /*b500*/  STG.E.128 desc[UR36][R8.64], R4 ;  /* 0x0000000408007986 */ /* 0x0011e2000c101d24 */
[----:B------:R-:W-:Y:S05]  /*b510*/  BRA `(.L_x_14605) ;  /* 0x0000000000fc7947 */ /* 0x000fea0003800000 */
.L_x_14624:
[----:B------:R-:W-:-:S13]  /*b520*/  ISETP.NE.AND P0, PT, R0, 0xf, PT ;  /* 0x0000000f0000780c */ /* 0x000fda0003f05270 */
[----:B------:R-:W-:Y:S05]  /*b530*/  @!P0 BRA `(.L_x_14626) ;  /* 0x0000000000e88947 */ /* 0x000fea0003800000 */
[----:B------:R-:W-:-:S13]  /*b540*/  ISETP.NE.AND P0, PT, R0, 0x17, PT ;  /* 0x000000170000780c */ /* 0x000fda0003f05270 */
[----:B------:R-:W-:Y:S05]  /*b550*/  @!P0 BRA `(.L_x_14627) ;  /* 0x0000000000908947 */ /* 0x000fea0003800000 */
[----:B------:R-:W-:-:S13]  /*b560*/  ISETP.NE.AND P0, PT, R0, 0x18, PT ;  /* 0x000000180000780c */ /* 0x000fda0003f05270 */
[----:B------:R-:W-:Y:S05]  /*b570*/  @!P0 BRA `(.L_x_14628) ;  /* 0x0000000000448947 */ /* 0x000fea0003800000 */
.L_x_14604:
        /* <DEDUP_REMOVED lines=16> */
.L_x_14629:
[----:B------:R-:W-:Y:S05]  /*b680*/  BRA `(.L_x_14605) ;  /* 0x0000000000a07947 */ /* 0x000fea0003800000 */
.L_x_14628:
        /* <DEDUP_REMOVED lines=13> */
.L_x_14631:
[----:B------:R-:W-:Y:S05]  /*b760*/  BSYNC.RECONVERGENT B0 ;  /* 0x0000000000007941 */ /* 0x000fea0003800200 */
.L_x_14630:
[----:B------:R-:W-:-:S05]  /*b770*/  LOP3.LUT R3, R0, 0x80, R3, 0xf8, !PT ;  /* 0x0000008000037812 */ /* 0x000fca00078ef803 */
[----:B------:R0:W-:Y:S01]  /*b780*/  STG.E.U8 desc[UR36][R8.64], R3 ;  /* 0x0000000308007986 */ /* 0x0001e2000c101124 */
[----:B------:R-:W-:Y:S05]  /*b790*/  BRA `(.L_x_14605) ;  /* 0x00000000005c7947 */ /* 0x000fea0003800000 */
.L_x_14627:
        /* <DEDUP_REMOVED lines=12> */
.L_x_14633:
[----:B------:R-:W-:Y:S01]  /*b860*/  IMAD.MOV.U32 R0, RZ, RZ, 0x7f ;  /* 0x0000007fff007424 */ /* 0x000fe200078e00ff */
[----:B------:R-:W-:-:S04]  /*b870*/  ISETP.GT.U32.AND P0, PT, R4, 0x7f800000, PT ;  /* 0x7f8000000400780c */ /* 0x000fc80003f04070 */
[----:B------:R-:W-:-:S09]  /*b880*/  SEL R0, R0, 0x7c, P0 ;  /* 0x0000007c00007807 */ /* 0x000fd20000000000 */
.L_x_14634:
[----:B------:R-:W-:Y:S05]  /*b890*/  BSYNC.RECONVERGENT B0 ;  /* 0x0000000000007941 */ /* 0x000fea0003800200 */
.L_x_14632:
[----:B------:R-:W-:-:S04]  /*b8a0*/  SHF.R.U32.HI R3, RZ, 0x18, R3 ;  /* 0x00000018ff037819 */ /* 0x000fc80000011603 */
[----:B------:R-:W-:-:S05]  /*b8b0*/  LOP3.LUT R3, R0, 0x80, R3, 0xf8, !PT ;  /* 0x0000008000037812 */ /* 0x000fca00078ef803 */
[----:B------:R0:W-:Y:S01]  /*b8c0*/  STG.E.U8 desc[UR36][R8.64], R3 ;  /* 0x0000000308007986 */ /* 0x0001e2000c101124 */
[----:B------:R-:W-:Y:S05]  /*b8d0*/  BRA `(.L_x_14605) ;  /* 0x00000000000c7947 */ /* 0x000fea0003800000 */
.L_x_14626:
[----:B------:R-:W-:-:S05]  /*b8e0*/  HADD2.F32 R0, -RZ, R17.H0_H0 ;  /* 0x20000011ff007230 */ /* 0x000fca0000004100 */
[----:B------:R-:W-:-:S05]  /*b8f0*/  F2FP.BF16.F32.PACK_AB R0, RZ, R0 ;  /* 0x00000000ff00723e */ /* 0x000fca00000010ff */
[----:B------:R0:W-:Y:S02]  /*b900*/  STG.E.U16 desc[UR36][R8.64], R0 ;  /* 0x0000000008007986 */ /* 0x0001e4000c101524 */
.L_x_14605:
[----:B------:R-:W-:-:S07]  /*b910*/  VIADD R25, R25, 0x80 ;  /* 0x0000008019197836 */ /* 0x000fce0000000000 */
.L_x_14564:
[----:B------:R-:W-:Y:S05]  /*b920*/  BSYNC.RECONVERGENT B6 ;  /* 0x0000000000067941 */ /* 0x000fea0003800200 */
.L_x_14563:
[----:B------:R-:W-:-:S13]  /*b930*/  ISETP.GE.AND P0, PT, R25, R16, PT ;  /* 0x000000101900720c */ /* 0x000fda0003f06270 */
[----:B------:R-:W-:Y:S05]  /*b940*/  @P0 EXIT ;  /* 0x000000000000094d */ /* 0x000fea0003800000 */
[----:B01--4-:R-:W0:Y:S01]  /*b950*/  LDC.64 R4, c[0x0][0x388] ;  /* 0x0000e200ff047b82 */ /* 0x013e220000000a00 */
[----:B------:R-:W1:Y:S01]  /*b960*/  LDCU UR4, c[0x0][0x3b4] ;  /* 0x00007680ff0477ac */ /* 0x000e620008000800 */
[----:B--23-5:R-:W-:Y:S01]  /*b970*/  PRMT R0, R19, 0x9910, RZ ;  /* 0x0000991013007816 */ /* 0x02cfe200000000ff */
        /* <DEDUP_REMOVED lines=18> */
.L_x_14638:
[----:B------:R-:W-:-:S06]  /*baa0*/  HADD2.F32 R5, -RZ, R18.H0_H0 ;  /* 0x20000012ff057230 */ /* 0x000fcc0000004100 */
[----:B------:R-:W0:Y:S02]  /*bab0*/  F2I.S64.TRUNC R4, R5 ;  /* 0x0000000500047311 */ /* 0x000e24000020d900 */
[----:B0-----:R-:W-:Y:S01]  /*bac0*/  STG.E.U8 desc[UR36][R2.64], R4 ;  /* 0x0000000402007986 */ /* 0x001fe2000c101124 */
[----:B------:R-:W-:Y:S05]  /*bad0*/  EXIT ;  /* 0x000000000000794d */ /* 0x000fea0003800000 */
.L_x_14637:
        /* <DEDUP_REMOVED lines=10> */
.L_x_14641:
[----:B------:R-:W-:-:S04]  /*bb80*/  HADD2.F32 R18, -RZ, R18.H0_H0 ;  /* 0x20000012ff127230 */ /* 0x000fc80000004100 */
[----:B------:R-:W0:Y:S02]  /*bb90*/  F2I.FTZ.TRUNC.NTZ R5, R18 ;  /* 0x0000001200057305 */ /* 0x000e24000021f100 */
[----:B0-----:R-:W-:Y:S01]  /*bba0*/  STG.E desc[UR36][R2.64], R5 ;  /* 0x0000000502007986 */ /* 0x001fe2000c101924 */
[----:B------:R-:W-:Y:S05]  /*bbb0*/  EXIT ;  /* 0x000000000000794d */ /* 0x000fea0003800000 */
.L_x_14640:
[----:B------:R-:W-:-:S04]  /*bbc0*/  HADD2.F32 R18, -RZ, R18.H0_H0 ;  /* 0x20000012ff127230 */ /* 0x000fc80000004100 */
[----:B------:R-:W0:Y:S02]  /*bbd0*/  F2I.FTZ.TRUNC.NTZ R5, R18 ;  /* 0x0000001200057305 */ /* 0x000e24000021f100 */
[----:B0-----:R-:W-:Y:S01]  /*bbe0*/  STG.E.U16 desc[UR36][R2.64], R5 ;  /* 0x0000000502007986 */ /* 0x001fe2000c101524 */
[----:B------:R-:W-:Y:S05]  /*bbf0*/  EXIT ;  /* 0x000000000000794d */ /* 0x000fea0003800000 */
.L_x_14636:
        /* <DEDUP_REMOVED lines=9> */
.L_x_14643:
[----:B------:R-:W-:Y:S01]  /*bc90*/  STG.E.U16 desc[UR36][R2.64], R18 ;  /* 0x0000001202007986 */ /* 0x000fe2000c101524 */
[----:B------:R-:W-:Y:S05]  /*bca0*/  EXIT ;  /* 0x000000000000794d */ /* 0x000fea0003800000 */
.L_x_14642:
        /* <DEDUP_REMOVED lines=10> */
.L_x_14645:
[----:B------:R-:W-:-:S05]  /*bd50*/  HADD2.F32 R0, -RZ, R18.H0_H0 ;  /* 0x20000012ff007230 */ /* 0x000fca0000004100 */
[----:B------:R-:W-:-:S04]  /*bd60*/  F2FP.F16.F32.PACK_AB R0, RZ, R0 ;  /* 0x00000000ff00723e */ /* 0x000fc800000000ff */
[----:B------:R-:W-:-:S05]  /*bd70*/  PRMT R0, R0, 0x5410, RZ ;  /* 0x0000541000007816 */ /* 0x000fca00000000ff */
[----:B------:R-:W-:Y:S01]  /*bd80*/  STG.E desc[UR36][R2.64], R0 ;  /* 0x0000000002007986 */ /* 0x000fe2000c101924 */
[----:B------:R-:W-:Y:S05]  /*bd90*/  EXIT ;  /* 0x000000000000794d */ /* 0x000fea0003800000 */
.L_x_14644:
[----:B------:R-:W-:-:S05]  /*bda0*/  HADD2.F32 R4, -RZ, R18.H0_H0 ;  /* 0x20000012ff047230 */ /* 0x000fca0000004100 */
[----:B------:R-:W-:-:S06]  /*bdb0*/  FMUL.FTZ R4, R4, 1 ;  /* 0x3f80000004047820 */ /* 0x000fcc0000410000 */
[----:B------:R-:W0:Y:S02]  /*bdc0*/  F2F.F64.F32 R4, R4 ;  /* 0x0000000400047310 */ /* 0x000e240000201800 */
[----:B0-----:R-:W-:Y:S01]  /*bdd0*/  STG.E.64 desc[UR36][R2.64], R4 ;  /* 0x0000000402007986 */ /* 0x001fe2000c101b24 */
[----:B------:R-:W-:Y:S05]  /*bde0*/  EXIT ;  /* 0x000000000000794d */ /* 0x000fea0003800000 */
.L_x_14635:
        /* <DEDUP_REMOVED lines=14> */
.L_x_14649:
        /* <DEDUP_REMOVED lines=18> */
.L_x_14652:
[----:B------:R-:W-:-:S04]  /*bff0*/  SHF.R.U32.HI R5, RZ, 0x18, R5 ;  /* 0x00000018ff057819 */ /* 0x000fc80000011605 */
[----:B------:R-:W-:-:S07]  /*c000*/  LOP3.LUT R0, R0, 0x80, R5, 0xf8, !PT ;  /* 0x0000008000007812 */ /* 0x000fce00078ef805 */
.L_x_14651:
[----:B------:R-:W-:Y:S05]  /*c010*/  BSYNC.RECONVERGENT B0 ;  /* 0x0000000000007941 */ /* 0x000fea0003800200 */
.L_x_14650:
[----:B------:R-:W-:Y:S01]  /*c020*/  STG.E.U8 desc[UR36][R2.64], R0 ;  /* 0x0000000002007986 */ /* 0x000fe2000c101124 */
[----:B------:R-:W-:Y:S05]  /*c030*/  EXIT ;  /* 0x000000000000794d */ /* 0x000fea0003800000 */
.L_x_14648:
        /* <DEDUP_REMOVED lines=18> */
.L_x_14655:
[----:B------:R-:W-:-:S04]  /*c160*/  SHF.R.U32.HI R5, RZ, 0x18, R5 ;  /* 0x00000018ff057819 */ /* 0x000fc80000011605 */
[----:B------:R-:W-:-:S07]  /*c170*/  LOP3.LUT R0, R0, 0x80, R5, 0xf8, !PT ;  /* 0x0000008000007812 */ /* 0x000fce00078ef805 */
.L_x_14654:
[----:B------:R-:W-:Y:S05]  /*c180*/  BSYNC.RECONVERGENT B0 ;  /* 0x0000000000007941 */ /* 0x000fea0003800200 */
.L_x_14653:
[----:B------:R-:W-:Y:S01]  /*c190*/  STG.E.U8 desc[UR36][R2.64], R0 ;  /* 0x0000000002007986 */ /* 0x000fe2000c101124 */
[----:B------:R-:W-:Y:S05]  /*c1a0*/  EXIT ;  /* 0x000000000000794d */ /* 0x000fea0003800000 */
.L_x_14647:
        /* <DEDUP_REMOVED lines=22> */
.L_x_14657:
[----:B------:R-:W-:-:S06]  /*c310*/  HADD2.F32 R4, -RZ, R18.H0_H0 ;  /* 0x20000012ff047230 */ /* 0x000fcc0000004100 */
[----:B------:R-:W0:Y:S02]  /*c320*/  F2I.U64.TRUNC R4, R4 ;  /* 0x0000000400047311 */ /* 0x000e24000020d800 */
[----:B0-----:R-:W-:Y:S01]  /*c330*/  STG.E.64 desc[UR36][R2.64], R4 ;  /* 0x0000000402007986 */ /* 0x001fe2000c101b24 */
[----:B------:R-:W-:Y:S05]  /*c340*/  EXIT ;  /* 0x000000000000794d */ /* 0x000fea0003800000 */
.L_x_14656:
[----:B------:R-:W-:-:S04]  /*c350*/  HADD2.F32 R18, -RZ, R18.H0_H0 ;  /* 0x20000012ff127230 */ /* 0x000fc80000004100 */
[----:B------:R-:W0:Y:S02]  /*c360*/  F2I.FTZ.U32.TRUNC.NTZ R5, R18 ;  /* 0x0000001200057305 */ /* 0x000e24000021f000 */
[----:B0-----:R-:W-:Y:S01]  /*c370*/  STG.E desc[UR36][R2.64], R5 ;  /* 0x0000000502007986 */ /* 0x001fe2000c101924 */
[----:B------:R-:W-:Y:S05]  /*c380*/  EXIT ;  /* 0x000000000000794d */ /* 0x000fea0003800000 */
.L_x_14646:
        /* <DEDUP_REMOVED lines=11> */
.L_x_14659:
[----:B------:R-:W-:Y:S01]  /*c440*/  HADD2.F32 R18, -RZ, R18.H0_H0 ;  /* 0x20000012ff127230 */ /* 0x000fe20000004100 */
[----:B------:R-:W-:-:S04]  /*c450*/  CS2R R6, SRZ ;  /* 0x0000000000067805 */ /* 0x000fc8000001ff00 */
[----:B------:R-:W-:-:S06]  /*c460*/  FMUL.FTZ R4, R18, 1 ;  /* 0x3f80000012047820 */ /* 0x000fcc0000410000 */
[----:B------:R-:W0:Y:S02]  /*c470*/  F2F.F64.F32 R4, R4 ;  /* 0x0000000400047310 */ /* 0x000e240000201800 */
[----:B0-----:R-:W-:Y:S01]  /*c480*/  STG.E.128 desc[UR36][R2.64], R4 ;  /* 0x0000000402007986 */ /* 0x001fe2000c101d24 */
[----:B------:R-:W-:Y:S05]  /*c490*/  EXIT ;  /* 0x000000000000794d */ /* 0x000fea0003800000 */
.L_x_14658:
[----:B------:R-:W-:-:S13]  /*c4a0*/  ISETP.NE.AND P0, PT, R0, 0xf, PT ;  /* 0x0000000f0000780c */ /* 0x000fda0003f05270 */
[----:B------:R-:W-:Y:S05]  /*c4b0*/  @!P0 BRA `(.L_x_14660) ;  /* 0x0000000000e88947 */ /* 0x000fea0003800000 */
[----:B------:R-:W-:-:S13]  /*c4c0*/  ISETP.NE.AND P0, PT, R0, 0x17, PT ;  /* 0x000000170000780c */ /* 0x000fda0003f05270 */
[----:B------:R-:W-:Y:S05]  /*c4d0*/  @!P0 BRA `(.L_x_14661) ;  /* 0x0000000000908947 */ /* 0x000fea0003800000 */
[----:B------:R-:W-:-:S13]  /*c4e0*/  ISETP.NE.AND P0, PT, R0, 0x18, PT ;  /* 0x000000180000780c */ /* 0x000fda0003f05270 */
[----:B------:R-:W-:Y:S05]  /*c4f0*/  @!P0 BRA `(.L_x_14662) ;  /* 0x0000000000448947 */ /* 0x000fea0003800000 */
.L_x_14639:
        /* <DEDUP_REMOVED lines=16> */
.L_x_14663:
[----:B------:R-:W-:Y:S05]  /*c600*/  EXIT ;  /* 0x000000000000794d */ /* 0x000fea0003800000 */
.L_x_14662:
        /* <DEDUP_REMOVED lines=13> */
.L_x_14665:
[----:B------:R-:W-:Y:S05]  /*c6e0*/  BSYNC.RECONVERGENT B0 ;  /* 0x0000000000007941 */ /* 0x000fea0003800200 */
.L_x_14664:
[----:B------:R-:W-:-:S05]  /*c6f0*/  LOP3.LUT R5, R0, 0x80, R5, 0xf8, !PT ;  /* 0x0000008000057812 */ /* 0x000fca00078ef805 */
[----:B------:R-:W-:Y:S01]  /*c700*/  STG.E.U8 desc[UR36][R2.64], R5 ;  /* 0x0000000502007986 */ /* 0x000fe2000c101124 */
[----:B------:R-:W-:Y:S05]  /*c710*/  EXIT ;  /* 0x000000000000794d */ /* 0x000fea0003800000 */
.L_x_14661:
        /* <DEDUP_REMOVED lines=12> */
.L_x_14667:
[----:B------:R-:W-:Y:S01]  /*c7e0*/  IMAD.MOV.U32 R0, RZ, RZ, 0x7f ;  /* 0x0000007fff007424 */ /* 0x000fe200078e00ff */
[----:B------:R-:W-:-:S04]  /*c7f0*/  ISETP.GT.U32.AND P0, PT, R4, 0x7f800000, PT ;  /* 0x7f8000000400780c */ /* 0x000fc80003f04070 */
[----:B------:R-:W-:-:S09]  /*c800*/  SEL R0, R0, 0x7c, P0 ;  /* 0x0000007c00007807 */ /* 0x000fd20000000000 */
.L_x_14668:
[----:B------:R-:W-:Y:S05]  /*c810*/  BSYNC.RECONVERGENT B0 ;  /* 0x0000000000007941 */ /* 0x000fea0003800200 */
.L_x_14666:
[----:B------:R-:W-:-:S04]  /*c820*/  SHF.R.U32.HI R5, RZ, 0x18, R5 ;  /* 0x00000018ff057819 */ /* 0x000fc80000011605 */
[----:B------:R-:W-:-:S05]  /*c830*/  LOP3.LUT R5, R0, 0x80, R5, 0xf8, !PT ;  /* 0x0000008000057812 */ /* 0x000fca00078ef805 */
[----:B------:R-:W-:Y:S01]  /*c840*/  STG.E.U8 desc[UR36][R2.64], R5 ;  /* 0x0000000502007986 */ /* 0x000fe2000c101124 */
[----:B------:R-:W-:Y:S05]  /*c850*/  EXIT ;  /* 0x000000000000794d */ /* 0x000fea0003800000 */
.L_x_14660:
[----:B------:R-:W-:-:S05]  /*c860*/  HADD2.F32 R0, -RZ, R18.H0_H0 ;  /* 0x20000012ff007230 */ /* 0x000fca0000004100 */
[----:B------:R-:W-:-:S05]  /*c870*/  F2FP.BF16.F32.PACK_AB R0, RZ, R0 ;  /* 0x00000000ff00723e */ /* 0x000fca00000010ff */
[----:B------:R-:W-:Y:S01]  /*c880*/  STG.E.U16 desc[UR36][R2.64], R0 ;  /* 0x0000000002007986 */ /* 0x000fe2000c101524 */
[----:B------:R-:W-:Y:S05]  /*c890*/  EXIT ;  /* 0x000000000000794d */ /* 0x000fea0003800000 */
.L_x_14669:
        /* <DEDUP_REMOVED lines=14> */
.L_x_41804:


//--------------------- .text._ZN2at6native18elementwise_kernelILi128ELi4EZNS0_22gpu_kernel_impl_nocastINS0_13BinaryFunctorIN3c104HalfES5_S5_ZZZNS0_19minimum_kernel_cudaERNS_18TensorIteratorBaseEENKUlvE0_clEvENKUlvE1_clEvEUlS5_S5_E_EEEEvS7_RKT_EUliE_EEviT1_ --------------------------
	.section	.text._ZN2at6native18elementwise_kernelILi128ELi4EZNS0_22gpu_kernel_impl_nocastINS0_13BinaryFunctorIN3c104HalfES5_S5_ZZZNS0_19minimum_kernel_cudaERNS_18TensorIteratorBaseEENKUlvE0_clEvENKUlvE1_clEvEUlS5_S5_E_EEEEvS7_RKT_EUliE_EEviT1_,"ax",@progbits
	.align	128
        .global         _ZN2at6native18elementwise_kernelILi128ELi4EZNS0_22gpu_kernel_impl_nocastINS0_13BinaryFunctorIN3c104HalfES5_S5_ZZZNS0_19minimum_kernel_cudaERNS_18TensorIteratorBaseEENKUlvE0_clEvENKUlvE1_clEvEUlS5_S5_E_EEEEvS7_RKT_EUliE_EEviT1_
        .type           _ZN2at6native18elementwise_kernelILi128ELi4EZNS0_22gpu_kernel_impl_nocastINS0_13BinaryFunctorIN3c104HalfES5_S5_ZZZNS0_19minimum_kernel_cudaERNS_18TensorIteratorBaseEENKUlvE0_clEvENKUlvE1_clEvEUlS5_S5_E_EEEEvS7_RKT_EUliE_EEviT1_,@function
        .size           _ZN2at6native18elementwise_kernelILi128ELi4EZNS0_22gpu_kernel_impl_nocastINS0_13BinaryFunctorIN3c104HalfES5_S5_ZZZNS0_19minimum_kernel_cudaERNS_18TensorIteratorBaseEENKUlvE0_clEvENKUlvE1_clEvEUlS5_S5_E_EEEEvS7_RKT_EUliE_EEviT1_,(.L_x_41805 - _ZN2at6native18elementwise_kernelILi128ELi4EZNS0_22gpu_kernel_impl_nocastINS0_13BinaryFunctorIN3c104HalfES5_S5_ZZZNS0_19minimum_kernel_cudaERNS_18TensorIteratorBaseEENKUlvE0_clEvENKUlvE1_clEvEUlS5_S5_E_EEEEvS7_RKT_EUliE_EEviT1_)
        .other          _ZN2at6native18elementwise_kernelILi128ELi4EZNS0_22gpu_kernel_impl_nocastINS0_13BinaryFunctorIN3c104HalfES5_S5_ZZZNS0_19minimum_kernel_cudaERNS_18TensorIteratorBaseEENKUlvE0_clEvENKUlvE1_clEvEUlS5_S5_E_EEEEvS7_RKT_EUliE_EEviT1_,@"STO_CUDA_ENTRY STV_DEFAULT"
_ZN2at6native18elementwise_kernelILi128ELi4EZNS0_22gpu_kernel_impl_nocastINS0_13BinaryFunctorIN3c104HalfES5_S5_ZZZNS0_19minimum_kernel_cudaERNS_18TensorIteratorBaseEENKUlvE0_clEvENKUlvE1_clEvEUlS5_S5_E_EEEEvS7_RKT_EUliE_EEviT1_:
.text._ZN2at6native18elementwise_kernelILi128ELi4EZNS0_22gpu_kernel_impl_nocastINS0_13BinaryFunctorIN3c104HalfES5_S5_ZZZNS0_19minimum_kernel_cudaERNS_18TensorIteratorBaseEENKUlvE0_clEvENKUlvE1_clEvEUlS5_S5_E_EEEEvS7_RKT_EUliE_EEviT1_:
        /* <DEDUP_REMOVED lines=17> */
[----:B--2---:R-:W-:-:S05]  /*0110*/  HADD2.F32 R0, -RZ, R9.H0_H0 ;  /* 0x20000009ff007230 */ /* 0x004fca0000004100 */
[----:B------:R-:W-:-:S13]  /*0120*/  FSETP.NAN.FTZ.AND P0, PT, R0, R0, PT ;  /* 0x000000000000720b */ /* 0x000fda0003f18000 */
[----:B0-----:R-:W-:Y:S05]  /*0130*/  @P0 BRA `(.L_x_14674) ;  /* 0x00000000001c0947 */ /* 0x001fea0003800000 */
[----:B------:R-:W0:Y:S02]  /*0140*/  LDC.64 R4, c[0x0][0x5f8] ;  /* 0x00017e00ff047b82 */ /* 0x000e240000000a00 */
[----:B0-----:R-:W2:Y:S02]  /*0150*/  LDG.E.U16 R9, desc[UR6][R4.64] ;  /* 0x0000000604097981 */ /* 0x001ea4000c1e1500 */
[----:B--2---:R-:W-:-:S05]  /*0160*/  HADD2.F32 R11, -RZ, R9.H0_H0 ;  /* 0x20000009ff0b7230 */ /* 0x004fca0000004100 */
[----:B------:R-:W-:-:S13]  /*0170*/  FSETP.NAN.FTZ.AND P0, PT, R11, R11, PT ;  /* 0x0000000b0b00720b */ /* 0x000fda0003f18000 */
[----:B------:R-:W-:-:S04]  /*0180*/  @!P0 FMNMX.FTZ R0, R0, R11, PT ;  /* 0x0000000b00008209 */ /* 0x000fc80003810000 */
[----:B------:R-:W-:-:S04]  /*0190*/  @!P0 F2FP.F16.F32.PACK_AB R0, RZ, R0 ;  /* 0x00000000ff00823e */ /* 0x000fc800000000ff */
[----:B------:R-:W-:-:S07]  /*01a0*/  @!P0 PRMT R9, R0, 0x7610, R9 ;  /* 0x0000761000098816 */ /* 0x000fce0000000009 */
.L_x_14674:
        /* <DEDUP_REMOVED lines=18> */
.L_x_14676:
[----:B------:R0:W-:Y:S01]  /*02d0*/  STG.E.U16 desc[UR6][R6.64], R9 ;  /* 0x0000000906007986 */ /* 0x0001e2000c101506 */
[----:B------:R-:W-:-:S07]  /*02e0*/  IADD3 R3, PT, PT, R3, 0x80, RZ ;  /* 0x0000008003037810 */ /* 0x000fce0007ffe0ff */
.L_x_14673:
[----:B------:R-:W-:-:S13]  /*02f0*/  ISETP.GE.AND P0, PT, R3, UR4, PT ;  /* 0x0000000403007c0c */ /* 0x000fda000bf06270 */
[----:B------:R-:W-:Y:S05]  /*0300*/  @P0 BREAK.RELIABLE B1 ;  /* 0x0000000000010942 */ /* 0x000fea0003800100 */
[----:B------:R-:W-:Y:S05]  /*0310*/  @P0 BRA `(.L_x_14675) ;  /* 0x0000000000400947 */ /* 0x000fea0003800000 */
[----:B------:R-:W-:Y:S05]  /*0320*/  BSYNC.RELIABLE B1 ;  /* 0x0000000000017941 */ /* 0x000fea0003800100 */
.L_x_14672:
        /* <DEDUP_REMOVED lines=13> */
.L_x_14677:
[----:B------:R1:W-:Y:S01]  /*0400*/  STG.E.U16 desc[UR6][R6.64], R9 ;  /* 0x0000000906007986 */ /* 0x0003e2000c101506 */
[----:B------:R-:W-:-:S07]  /*0410*/  IADD3 R3, PT, PT, R3, 0x80, RZ ;  /* 0x0000008003037810 */ /* 0x000fce0007ffe0ff */
.L_x_14675:
[----:B------:R-:W-:Y:S05]  /*0420*/  BSYNC.RECONVERGENT B0 ;  /* 0x0000000000007941 */ /* 0x000fea0003800200 */
.L_x_14671:
[----:B------:R-:W-:Y:S05]  /*0430*/  WARPSYNC.ALL ;  /* 0x0000000000007948 */ /* 0x000fea0003800000 */
[----:B------:R-:W-:-:S13]  /*0440*/  ISETP.GE.AND P0, PT, R3, UR4, PT ;  /* 0x0000000403007c0c */ /* 0x000fda000bf06270 */
[----:B------:R-:W-:Y:S05]  /*0450*/  @P0 EXIT ;  /* 0x000000000000094d */ /* 0x000fea0003800000 */
[----:B------:R-:W0:Y:S02]  /*0460*/  LDC.64 R2, c[0x0][0x5f0] ;  /* 0x00017c00ff027b82 */ /* 0x000e240000000a00 */
[----:B01----:R-:W2:Y:S06]  /*0470*/  LDG.E.U16 R7, desc[UR6][R2.64] ;  /* 0x0000000602077981 */ /* 0x003eac000c1e1500 */
        /* <DEDUP_REMOVED lines=11> */
.L_x_14678:
[----:B------:R-:W-:Y:S01]  /*0530*/  STG.E.U16 desc[UR6][R4.64], R7 ;  /* 0x0000000704007986 */ /* 0x000fe2000c101506 */
[----:B------:R-:W-:Y:S05]  /*0540*/  EXIT ;  /* 0x000000000000794d */ /* 0x000fea0003800000 */
.L_x_14670:
        /* <DEDUP_REMOVED lines=356> */
.L_x_14682:
[----:B------:R-:W0:Y:S02]  /*1b90*/  LDCU.128 UR8, c[0x0][0x5f0] ;  /* 0x0000be00ff0877ac */ /* 0x000e240008000c00 */
[----:B0-----:R-:W-:-:S04]  /*1ba0*/  IADD3 R6, P0, PT, R6, UR8, RZ ;  /* 0x0000000806067c10 */ /* 0x001fc8000ff1e0ff */
[----:B------:R-:W-:-:S06]  /*1bb0*/  IADD3.X R7, PT, PT, RZ, UR9, RZ, P0, !PT ;  /* 0x00000009ff077c10 */ /* 0x000fcc00087fe4ff */
[----:B------:R-:W2:Y:S01]  /*1bc0*/  LDG.E.U16 R7, desc[UR6][R6.64] ;  /* 0x0000000606077981 */ /* 0x000ea2000c1e1500 */
[----:B------:R-:W-:Y:S01]  /*1bd0*/  IADD3 R8, P1, PT, R4, UR10, RZ ;  /* 0x0000000a04087c10 */ /* 0x000fe2000ff3e0ff */
[----:B------:R-:W-:Y:S03]  /*1be0*/  BSSY.RECONVERGENT B2, `(.L_x_14683) ;  /* 0x000000b000027945 */ /* 0x000fe60003800200 */
[----:B------:R-:W-:Y:S01]  /*1bf0*/  IADD3.X R9, PT, PT, RZ, UR11, RZ, P1, !PT ;  /* 0x0000000bff097c10 */ /* 0x000fe20008ffe4ff */
[----:B--2---:R-:W-:-:S05]  /*1c00*/  HADD2.F32 R10, -RZ, R7.H0_H0 ;  /* 0x20000007ff0a7230 */ /* 0x004fca0000004100 */
[----:B------:R-:W-:-:S13]  /*1c10*/  FSETP.NAN.FTZ.AND P0, PT, R10, R10, PT ;  /* 0x0000000a0a00720b */ /* 0x000fda0003f18000 */
[----:B------:R-:W-:Y:S05]  /*1c20*/  @P0 BRA `(.L_x_14684) ;  /* 0x0000000000180947 */ /* 0x000fea0003800000 */
[----:B------:R-:W2:Y:S02]  /*1c30*/  LDG.E.U16 R7, desc[UR6][R8.64] ;  /* 0x0000000608077981 */ /* 0x000ea4000c1e1500 */
[----:B--2---:R-:W-:-:S05]  /*1c40*/  HADD2.F32 R11, -RZ, R7.H0_H0 ;  /* 0x20000007ff0b7230 */ /* 0x004fca0000004100 */
[----:B------:R-:W-:-:S13]  /*1c50*/  FSETP.NAN.FTZ.AND P0, PT, R11, R11, PT ;  /* 0x0000000b0b00720b */ /* 0x000fda0003f18000 */
[----:B------:R-:W-:-:S04]  /*1c60*/  @!P0 FMNMX.FTZ R4, R10, R11, PT ;  /* 0x0000000b0a048209 */ /* 0x000fc80003810000 */
[----:B------:R-:W-:-:S04]  /*1c70*/  @!P0 F2FP.F16.F32.PACK_AB R4, RZ, R4 ;  /* 0x00000004ff04823e */ /* 0x000fc800000000ff */
[----:B------:R-:W-:-:S07]  /*1c80*/  @!P0 PRMT R7, R4, 0x7610, R7 ;  /* 0x0000761004078816 */ /* 0x000fce0000000007 */
.L_x_14684:
[----:B------:R-:W-:Y:S05]  /*1c90*/  BSYNC.RECONVERGENT B2 ;  /* 0x0000000000027941 */ /* 0x000fea0003800200 */
.L_x_14683:
        /* <DEDUP_REMOVED lines=356> */
.L_x_14686:
        /* <DEDUP_REMOVED lines=16> */
.L_x_14688:
[----:B------:R-:W-:Y:S05]  /*33e0*/  BSYNC.RECONVERGENT B2 ;  /* 0x0000000000027941 */ /* 0x000fea0003800200 */
.L_x_14687:
[----:B------:R-:W0:Y:S01]  /*33f0*/  LDCU.64 UR8, c[0x0][0x5e8] ;  /* 0x0000bd00ff0877ac */ /* 0x000e220008000a00 */
[----:B------:R-:W-:Y:S02]  /*3400*/  IADD3 R3, PT, PT, R3, 0x80, RZ ;  /* 0x0000008003037810 */ /* 0x000fe40007ffe0ff */
[----:B0-----:R-:W-:-:S04]  /*3410*/  IADD3 R4, P0, PT, R5, UR8, RZ ;  /* 0x0000000805047c10 */ /* 0x001fc8000ff1e0ff */
[----:B------:R-:W-:-:S05]  /*3420*/  IADD3.X R5, PT, PT, RZ, UR9, RZ, P0, !PT ;  /* 0x00000009ff057c10 */ /* 0x000fca00087fe4ff */
[----:B------:R0:W-:Y:S04]  /*3430*/  STG.E.U16 desc[UR6][R4.64], R7 ;  /* 0x0000000704007986 */ /* 0x0001e8000c101506 */
.L_x_14681:
[----:B------:R-:W-:-:S13]  /*3440*/  ISETP.GE.AND P0, PT, R3, UR4, PT ;  /* 0x0000000403007c0c */ /* 0x000fda000bf06270 */
[----:B------:R-:W-:Y:S05]  /*3450*/  @P0 BREAK.RELIABLE B0 ;  /* 0x0000000000000942 */ /* 0x000fea0003800100 */
[----:B------:R-:W-:Y:S05]  /*3460*/  @P0 BRA `(.L_x_14685) ;  /* 0x0000001400cc0947 */ /* 0x000fea0003800000 */
[----:B------:R-:W-:Y:S05]  /*3470*/  BSYNC.RELIABLE B0 ;  /* 0x0000000000007941 */ /* 0x000fea0003800100 */
.L_x_14680:
        /* <DEDUP_REMOVED lines=348> */
.L_x_14689:
        /* <DEDUP_REMOVED lines=16> */
.L_x_14691:
[----:B------:R-:W-:Y:S05]  /*4b40*/  BSYNC.RECONVERGENT B2 ;  /* 0x0000000000027941 */ /* 0x000fea0003800200 */
.L_x_14690:
[----:B------:R-:W0:Y:S01]  /*4b50*/  LDCU.64 UR8, c[0x0][0x5e8] ;  /* 0x0000bd00ff0877ac */ /* 0x000e220008000a00 */
[----:B------:R-:W-:Y:S02]  /*4b60*/  IADD3 R3, PT, PT, R3, 0x80, RZ ;  /* 0x0000008003037810 */ /* 0x000fe40007ffe0ff */
[----:B0-----:R-:W-:-:S04]  /*4b70*/  IADD3 R4, P0, PT, R5, UR8, RZ ;  /* 0x0000000805047c10 */ /* 0x001fc8000ff1e0ff */
[----:B------:R-:W-:-:S05]  /*4b80*/  IADD3.X R5, PT, PT, RZ, UR9, RZ, P0, !PT ;  /* 0x00000009ff057c10 */ /* 0x000fca00087fe4ff */
[----:B------:R1:W-:Y:S04]  /*4b90*/  STG.E.U16 desc[UR6][R4.64], R7 ;  /* 0x0000000704007986 */ /* 0x0003e8000c101506 */
.L_x_14685:
[----:B------:R-:W-:Y:S05]  /*4ba0*/  BSYNC.RECONVERGENT B1 ;  /* 0x0000000000017941 */ /* 0x000fea0003800200 */
.L_x_14679:
        /* <DEDUP_REMOVED lines=351> */
.L_x_14692:
        /* <DEDUP_REMOVED lines=19> */
.L_x_14694:
[----:B------:R-:W-:Y:S05]  /*62d0*/  BSYNC.RECONVERGENT B1 ;  /* 0x0000000000017941 */ /* 0x000fea0003800200 */
.L_x_14693:
[----:B------:R-:W-:Y:S01]  /*62e0*/  STG.E.U16 desc[UR6][R6.64], R5 ;  /* 0x0000000506007986 */ /* 0x000fe2000c101506 */
[----:B------:R-:W-:Y:S05]  /*62f0*/  EXIT ;  /* 0x000000000000794d */ /* 0x000fea0003800000 */
.L_x_14695:
        /* <DEDUP_REMOVED lines=16> */
.L_x_41805:


//--------------------- .text._ZN2at6native27unrolled_elementwise_kernelINS0_13BinaryFunctorIN3c104HalfES4_S4_ZZZNS0_19minimum_kernel_cudaERNS_18TensorIteratorBaseEENKUlvE0_clEvENKUlvE1_clEvEUlS4_S4_E_EESt5arrayIPcLm3EELi4E23TrivialOffsetCalculatorILi2EjESE_ILi1EjENS0_6memory15LoadWithoutCastENSH_16StoreWithoutCastEEEviT_T0_T2_T3_T4_T5_ --------------------------
	.section	.text._ZN2at6native27unrolled_elementwise_kernelINS0_13BinaryFunctorIN3c104HalfES4_S4_ZZZNS0_19minimum_kernel_cudaERNS_18TensorIteratorBaseEENKUlvE0_clEvENKUlvE1_clEvEUlS4_S4_E_EESt5arrayIPcLm3EELi4E23TrivialOffsetCalculatorILi2EjESE_ILi1EjENS0_6memory15LoadWithoutCastENSH_16StoreWithoutCastEEEviT_T0_T2_T3_T4_T5_,"ax",@progbits
	.align	128
        .global         _ZN2at6native27unrolled_elementwise_kernelINS0_13BinaryFunctorIN3c104HalfES4_S4_ZZZNS0_19minimum_kernel_cudaERNS_18TensorIteratorBaseEENKUlvE0_clEvENKUlvE1_clEvEUlS4_S4_E_EESt5arrayIPcLm3EELi4E23TrivialOffsetCalculatorILi2EjESE_ILi1EjENS0_6memory15LoadWithoutCastENSH_16StoreWithoutCastEEEviT_T0_T2_T3_T4_T5_
        .type           _ZN2at6native27unrolled_elementwise_kernelINS0_13BinaryFunctorIN3c104HalfES4_S4_ZZZNS0_19minimum_kernel_cudaERNS_18TensorIteratorBaseEENKUlvE0_clEvENKUlvE1_clEvEUlS4_S4_E_EESt5arrayIPcLm3EELi4E23TrivialOffsetCalculatorILi2EjESE_ILi1EjENS0_6memory15LoadWithoutCastENSH_16StoreWithoutCastEEEviT_T0_T2_T3_T4_T5_,@function
        .size           _ZN2at6native27unrolled_elementwise_kernelINS0_13BinaryFunctorIN3c104HalfES4_S4_ZZZNS0_19minimum_kernel_cudaERNS_18TensorIteratorBaseEENKUlvE0_clEvENKUlvE1_clEvEUlS4_S4_E_EESt5arrayIPcLm3EELi4E23TrivialOffsetCalculatorILi2EjESE_ILi1EjENS0_6memory15LoadWithoutCastENSH_16StoreWithoutCastEEEviT_T0_T2_T3_T4_T5_,(.L_x_41806 - _ZN2at6native27unrolled_elementwise_kernelINS0_13BinaryFunctorIN3c104HalfES4_S4_ZZZNS0_19minimum_kernel_cudaERNS_18TensorIteratorBaseEENKUlvE0_clEvENKUlvE1_clEvEUlS4_S4_E_EESt5arrayIPcLm3EELi4E23TrivialOffsetCalculatorILi2EjESE_ILi1EjENS0_6memory15LoadWithoutCastENSH_16StoreWithoutCastEEEviT_T0_T2_T3_T4_T5_)
        .other          _ZN2at6native27unrolled_elementwise_kernelINS0_13BinaryFunctorIN3c104HalfES4_S4_ZZZNS0_19minimum_kernel_cudaERNS_18TensorIteratorBaseEENKUlvE0_clEvENKUlvE1_clEvEUlS4_S4_E_EESt5arrayIPcLm3EELi4E23TrivialOffsetCalculatorILi2EjESE_ILi1EjENS0_6memory15LoadWithoutCastENSH_16StoreWithoutCastEEEviT_T0_T2_T3_T4_T5_,@"STO_CUDA_ENTRY STV_DEFAULT"
_ZN2at6native27unrolled_elementwise_kernelINS0_13BinaryFunctorIN3c104HalfES4_S4_ZZZNS0_19minimum_kernel_cudaERNS_18TensorIteratorBaseEENKUlvE0_clEvENKUlvE1_clEvEUlS4_S4_E_EESt5arrayIPcLm3EELi4E23TrivialOffsetCalculatorILi2EjESE_ILi1EjENS0_6memory15LoadWithoutCastENSH_16StoreWithoutCastEEEviT_T0_T2_T3_T4_T5_:
.text._ZN2at6native27unrolled_elementwise_kernelINS0_13BinaryFunctorIN3c104HalfES4_S4_ZZZNS0_19minimum_kernel_cudaERNS_18TensorIteratorBaseEENKUlvE0_clEvENKUlvE1_clEvEUlS4_S4_E_EESt5arrayIPcLm3EELi4E23TrivialOffsetCalculatorILi2EjESE_ILi1EjENS0_6memory15LoadWithoutCastENSH_16StoreWithoutCastEEEviT_T0_T2_T3_T4_T5_:
        /* <DEDUP_REMOVED lines=73> */
.L_x_14697:
[----:B------:R-:W-:Y:S05]  /*0490*/  BSYNC.RECONVERGENT B0 ;  /* 0x0000000000007941 */ /* 0x000fea0003800200 */
.L_x_14696:
        /* <DEDUP_REMOVED lines=11> */
.L_x_14699:
[----:B------:R-:W-:Y:S05]  /*0550*/  BSYNC.RECONVERGENT B0 ;  /* 0x0000000000007941 */ /* 0x000fea0003800200 */
.L_x_14698:
        /* <DEDUP_REMOVED lines=11> */
.L_x_14701:
[----:B------:R-:W-:Y:S05]  /*0610*/  BSYNC.RECONVERGENT B0 ;  /* 0x0000000000007941 */ /* 0x000fea0003800200 */
.L_x_14700:
        /* <DEDUP_REMOVED lines=11> */
.L_x_14703:
[----:B------:R-:W-:Y:S05]  /*06d0*/  BSYNC.RECONVERGENT B0 ;  /* 0x0000000000007941 */ /* 0x000fea0003800200 */
.L_x_14702:
        /* <DEDUP_REMOVED lines=13> */
.L_x_14705:
[----:B------:R-:W-:Y:S05]  /*07b0*/  BSYNC.RECONVERGENT B0 ;  /* 0x0000000000007941 */ /* 0x000fea0003800200 */
.L_x_14704:
[----:B------:R-:W-:-:S13]  /*07c0*/  ISETP.GE.AND P0, PT, R14, R15, PT ;  /* 0x0000000f0e00720c */ /* 0x000fda0003f06270 */
[----:B------:R-:W-:Y:S05]  /*07d0*/  @P0 EXIT ;  /* 0x000000000000094d */ /* 0x000fea0003800000 */
[----:B01----:R-:W0:Y:S01]  /*07e0*/  LDC.64 R2, c[0x0][0x388] ;  /* 0x0000e200ff027b82 */ /* 0x003e220000000a00 */
[----:B------:R-:W-:-:S04]  /*07f0*/  IMAD R17, R17, 0x200, R14 ;  /* 0x0000020011117824 */ /* 0x000fc800078e020e */
[----:B0-----:R-:W-:-:S05]  /*0800*/  IMAD.WIDE.U32 R2, R17, 0x2, R2 ;  /* 0x0000000211027825 */ /* 0x001fca00078e0002 */
[----:B------:R-:W-:Y:S01]  /*0810*/  STG.E.U16 desc[UR4][R2.64], R16 ;  /* 0x0000001002007986 */ /* 0x000fe2000c101504 */
[----:B------:R-:W-:Y:S05]  /*0820*/  EXIT ;  /* 0x000000000000794d */ /* 0x000fea0003800000 */
.L_x_14706:
        /* <DEDUP_REMOVED lines=13> */
.L_x_41806:


//--------------------- .text._ZN2at6native29vectorized_elementwise_kernelILi2ENS0_13BinaryFunctorIN3c104HalfES4_S4_ZZZNS0_19minimum_kernel_cudaERNS_18TensorIteratorBaseEENKUlvE0_clEvENKUlvE1_clEvEUlS4_S4_E_EESt5arrayIPcLm3EEEEviT0_T1_ --------------------------
	.section	.text._ZN2at6native29vectorized_elementwise_kernelILi2ENS0_13BinaryFunctorIN3c104HalfES4_S4_ZZZNS0_19minimum_kernel_cudaERNS_18TensorIteratorBaseEENKUlvE0_clEvENKUlvE1_clEvEUlS4_S4_E_EESt5arrayIPcLm3EEEEviT0_T1_,"ax",@progbits
	.align	128
        .global         _ZN2at6native29vectorized_elementwise_kernelILi2ENS0_13BinaryFunctorIN3c104HalfES4_S4_ZZZNS0_19minimum_kernel_cudaERNS_18TensorIteratorBaseEENKUlvE0_clEvENKUlvE1_clEvEUlS4_S4_E_EESt5arrayIPcLm3EEEEviT0_T1_
        .type           _ZN2at6native29vectorized_elementwise_kernelILi2ENS0_13BinaryFunctorIN3c104HalfES4_S4_ZZZNS0_19minimum_kernel_cudaERNS_18TensorIteratorBaseEENKUlvE0_clEvENKUlvE1_clEvEUlS4_S4_E_EESt5arrayIPcLm3EEEEviT0_T1_,@function
        .size           _ZN2at6native29vectorized_elementwise_kernelILi2ENS0_13BinaryFunctorIN3c104HalfES4_S4_ZZZNS0_19minimum_kernel_cudaERNS_18TensorIteratorBaseEENKUlvE0_clEvENKUlvE1_clEvEUlS4_S4_E_EESt5arrayIPcLm3EEEEviT0_T1_,(.L_x_41807 - _ZN2at6native29vectorized_elementwise_kernelILi2ENS0_13BinaryFunctorIN3c104HalfES4_S4_ZZZNS0_19minimum_kernel_cudaERNS_18TensorIteratorBaseEENKUlvE0_clEvENKUlvE1_clEvEUlS4_S4_E_EESt5arrayIPcLm3EEEEviT0_T1_)
        .other          _ZN2at6native29vectorized_elementwise_kernelILi2ENS0_13BinaryFunctorIN3c104HalfES4_S4_ZZZNS0_19minimum_kernel_cudaERNS_18TensorIteratorBaseEENKUlvE0_clEvENKUlvE1_clEvEUlS4_S4_E_EESt5arrayIPcLm3EEEEviT0_T1_,@"STO_CUDA_ENTRY STV_DEFAULT"
_ZN2at6native29vectorized_elementwise_kernelILi2ENS0_13BinaryFunctorIN3c104HalfES4_S4_ZZZNS0_19minimum_kernel_cudaERNS_18TensorIteratorBaseEENKUlvE0_clEvENKUlvE1_clEvEUlS4_S4_E_EESt5arrayIPcLm3EEEEviT0_T1_:
.text._ZN2at6native29vectorized_elementwise_kernelILi2ENS0_13BinaryFunctorIN3c104HalfES4_S4_ZZZNS0_19minimum_kernel_cudaERNS_18TensorIteratorBaseEENKUlvE0_clEvENKUlvE1_clEvEUlS4_S4_E_EESt5arrayIPcLm3EEEEviT0_T1_:
        /* <DEDUP_REMOVED lines=111> */
[----:B-----5:R-:W-:-:S05]  /*06f0*/  HADD2.F32 R13, -RZ, R6.H0_H0 ;  /* 0x20000006ff0d7230 */ /* 0x020fca0000004100 */
[----:B------:R-:W-:-:S13]  /*0700*/  FSETP.NAN.FTZ.AND P5, PT, R13, R13, PT ;  /* 0x0000000d0d00720b */ /* 0x000fda0003fb8000 */
[----:B------:R-:W-:Y:S05]  /*0710*/  @P5 BRA `(.L_x_14709) ;  /* 0x0000000000185947 */ /* 0x000fea0003800000 */
[----:B------:R-:W-:-:S05]  /*0720*/  HADD2.F32 R6, -RZ, R5.H0_H0 ;  /* 0x20000005ff067230 */ /* 0x000fca0000004100 */
[----:B------:R-:W-:-:S13]  /*0730*/  FSETP.NAN.FTZ.AND P5, PT, R6, R6, PT ;  /* 0x000000060600720b */ /* 0x000fda0003fb8000 */
[----:B------:R-:W-:Y:S02]  /*0740*/  @!P5 FMNMX.FTZ R13, R13, R6, PT ;  /* 0x000000060d0dd209 */ /* 0x000fe40003810000 */
[----:B------:R-:W-:Y:S02]  /*0750*/  PRMT R6, R5, 0x7610, R6 ;  /* 0x0000761005067816 */ /* 0x000fe40000000006 */
[----:B------:R-:W-:-:S04]  /*0760*/  @!P5 F2FP.F16.F32.PACK_AB R13, RZ, R13 ;  /* 0x0000000dff0dd23e */ /* 0x000fc800000000ff */
[----:B------:R-:W-:-:S07]  /*0770*/  @!P5 PRMT R6, R13, 0x7610, R6 ;  /* 0x000076100d06d816 */ /* 0x000fce0000000006 */
.L_x_14709:
[----:B------:R-:W-:Y:S05]  /*0780*/  BSYNC.RECONVERGENT B0 ;  /* 0x0000000000007941 */ /* 0x000fea0003800200 */
.L_x_14708:
[-C--:B------:R-:W-:Y:S01]  /*0790*/  ISETP.GE.U32.AND P6, PT, R12, R9.reuse, PT ;  /* 0x000000090c00720c */ /* 0x080fe20003fc6070 */
[----:B------:R-:W-:Y:S01]  /*07a0*/  BSSY.RECONVERGENT B0, `(.L_x_14710) ;  /* 0x000000d000007945 */ /* 0x000fe20003800200 */
[----:B------:R-:W-:Y:S01]  /*07b0*/  ISETP.GE.U32.AND P5, PT, R16, R9, PT ;  /* 0x000000091000720c */ /* 0x000fe20003fa6070 */
[----:B------:R-:W-:-:S10]  /*07c0*/  VIADD R16, R7, 0x380 ;  /* 0x0000038007107836 */ /* 0x000fd40000000000 */
[----:B------:R-:W-:Y:S05]  /*07d0*/  @P6 BRA `(.L_x_14711) ;  /* 0x0000000000246947 */ /* 0x000fea0003800000 */
        /* <DEDUP_REMOVED lines=9> */
.L_x_14711:
[----:B------:R-:W-:Y:S05]  /*0870*/  BSYNC.RECONVERGENT B0 ;  /* 0x0000000000007941 */ /* 0x000fea0003800200 */
.L_x_14710:
[----:B-----5:R-:W-:Y:S01]  /*0880*/  @!P0 IMAD.IADD R3, R20, 0x1, R7 ;  /* 0x0000000114038824 */ /* 0x020fe200078e0207 */
[----:B------:R-:W-:Y:S01]  /*0890*/  BSSY.RECONVERGENT B0, `(.L_x_14712) ;  /* 0x000000d000007945 */ /* 0x000fe20003800200 */
[----:B------:R-:W-:Y:S02]  /*08a0*/  ISETP.GE.U32.AND P6, PT, R16, R9, PT ;  /* 0x000000091000720c */ /* 0x000fe40003fc6070 */
[----:B0-----:R-:W-:Y:S01]  /*08b0*/  @!P0 IMAD.WIDE.U32 R14, R3, 0x2, R14 ;  /* 0x00000002030e8825 */ /* 0x001fe200078e000e */
[----:B------:R-:W-:Y:S10]  /*08c0*/  @P1 BRA `(.L_x_14713) ;  /* 0x0000000000241947 */ /* 0x000ff40003800000 */
[----:B------:R-:W-:-:S05]  /*08d0*/  HADD2.F32 R3, -RZ, R21.H0_H0 ;  /* 0x20000015ff037230 */ /* 0x000fca0000004100 */
        /* <DEDUP_REMOVED lines=8> */
.L_x_14713:
[----:B------:R-:W-:Y:S05]  /*0960*/  BSYNC.RECONVERGENT B0 ;  /* 0x0000000000007941 */ /* 0x000fea0003800200 */
.L_x_14712:
[----:B------:R-:W-:Y:S04]  /*0970*/  BSSY.RECONVERGENT B0, `(.L_x_14714) ;  /* 0x000000b000007945 */ /* 0x000fe80003800200 */
[----:B------:R-:W-:Y:S05]  /*0980*/  @P2 BRA `(.L_x_14715) ;  /* 0x0000000000242947 */ /* 0x000fea0003800000 */
        /* <DEDUP_REMOVED lines=9> */
.L_x_14715:
[----:B------:R-:W-:Y:S05]  /*0a20*/  BSYNC.RECONVERGENT B0 ;  /* 0x0000000000007941 */ /* 0x000fea0003800200 */
.L_x_14714:
        /* <DEDUP_REMOVED lines=11> */
.L_x_14717:
[----:B------:R-:W-:Y:S05]  /*0ae0*/  BSYNC.RECONVERGENT B0 ;  /* 0x0000000000007941 */ /* 0x000fea0003800200 */
.L_x_14716:
        /* <DEDUP_REMOVED lines=11> */
.L_x_14719:
[----:B------:R-:W-:Y:S05]  /*0ba0*/  BSYNC.RECONVERGENT B0 ;  /* 0x0000000000007941 */ /* 0x000fea0003800200 */
.L_x_14718:
        /* <DEDUP_REMOVED lines=11> */
.L_x_14721:
[----:B------:R-:W-:Y:S05]  /*0c60*/  BSYNC.RECONVERGENT B0 ;  /* 0x0000000000007941 */ /* 0x000fea0003800200 */
.L_x_14720:
        /* <DEDUP_REMOVED lines=11> */
.L_x_14723:
[----:B------:R-:W-:Y:S05]  /*0d20*/  BSYNC.RECONVERGENT B0 ;  /* 0x0000000000007941 */ /* 0x000fea0003800200 */
.L_x_14722:
        /* <DEDUP_REMOVED lines=18> */
.L_x_14726:
[----:B------:R-:W-:-:S13]  /*0e50*/  ISETP.GE.U32.AND P0, PT, R7, R9, PT ;  /* 0x000000090700720c */ /* 0x000fda0003f06070 */
[----:B------:R-:W-:Y:S05]  /*0e60*/  @P0 BRA `(.L_x_14728) ;  /* 0x0000000000300947 */ /* 0x000fea0003800000 */
[----:B0-----:R-:W0:Y:S01]  /*0e70*/  LDC.64 R2, c[0x0][0x388] ;  /* 0x0000e200ff027b82 */ /* 0x001e220000000a00 */
[----:B------:R-:W-:Y:S02]  /*0e80*/  IMAD.IADD R5, R20, 0x1, R7 ;  /* 0x0000000114057824 */ /* 0x000fe400078e0207 */
[----:B------:R-:W-:Y:S02]  /*0e90*/  VIADD R7, R7, 0x80 ;  /* 0x0000008007077836 */ /* 0x000fe40000000000 */
[----:B0-----:R-:W-:-:S05]  /*0ea0*/  IMAD.WIDE.U32 R2, R5, 0x2, R2 ;  /* 0x0000000205027825 */ /* 0x001fca00078e0002 */
[----:B------:R1:W-:Y:S02]  /*0eb0*/  STG.E.U16 desc[UR4][R2.64], R22 ;  /* 0x0000001602007986 */ /* 0x0003e4000c101504 */
.L_x_14727:
[----:B------:R-:W-:-:S13]  /*0ec0*/  ISETP.GE.U32.AND P0, PT, R7, R9, PT ;  /* 0x000000090700720c */ /* 0x000fda0003f06070 */
[----:B------:R-:W-:Y:S05]  /*0ed0*/  @P0 BRA `(.L_x_14729) ;  /* 0x0000000000340947 */ /* 0x000fea0003800000 */
[----:B01----:R-:W0:Y:S01]  /*0ee0*/  LDC.64 R2, c[0x0][0x388] ;  /* 0x0000e200ff027b82 */ /* 0x003e220000000a00 */
[----:B------:R-:W-:Y:S02]  /*0ef0*/  IMAD.IADD R5, R20, 0x1, R7 ;  /* 0x0000000114057824 */ /* 0x000fe400078e0207 */
[----:B------:R-:W-:Y:S02]  /*0f00*/  VIADD R7, R7, 0x80 ;  /* 0x0000008007077836 */ /* 0x000fe40000000000 */
[----:B0-----:R-:W-:-:S05]  /*0f10*/  IMAD.WIDE.U32 R2, R5, 0x2, R2 ;  /* 0x0000000205027825 */ /* 0x001fca00078e0002 */
[----:B------:R1:W-:Y:S02]  /*0f20*/  STG.E.U16 desc[UR4][R2.64], R23 ;  /* 0x0000001702007986 */ /* 0x0003e4000c101504 */
.L_x_14728:
        /* <DEDUP_REMOVED lines=8> */
.L_x_14729:
[----:B------:R-:W-:Y:S05]  /*0fb0*/  BSYNC.RELIABLE B1 ;  /* 0x0000000000017941 */ /* 0x000fea0003800100 */
.L_x_14725:
[----:B------:R-:W-:-:S13]  /*0fc0*/  ISETP.GE.U32.AND P0, PT, R7, R9, PT ;  /* 0x000000090700720c */ /* 0x000fda0003f06070 */
[----:B012---:R-:W0:Y:S01]  /*0fd0*/  @!P0 LDC.64 R2, c[0x0][0x388] ;  /* 0x0000e200ff028b82 */ /* 0x007e220000000a00 */
[----:B------:R-:W-:Y:S02]  /*0fe0*/  @!P0 IMAD.IADD R5, R20, 0x1, R7 ;  /* 0x0000000114058824 */ /* 0x000fe400078e0207 */
[----:B------:R-:W-:Y:S02]  /*0ff0*/  @!P0 VIADD R7, R7, 0x80 ;  /* 0x0000008007078836 */ /* 0x000fe40000000000 */
[----:B0-----:R-:W-:-:S05]  /*1000*/  @!P0 IMAD.WIDE.U32 R2, R5, 0x2, R2 ;  /* 0x0000000205028825 */ /* 0x001fca00078e0002 */
[----:B------:R2:W-:Y:S02]  /*1010*/  @!P0 STG.E.U16 desc[UR4][R2.64], R27 ;  /* 0x0000001b02008986 */ /* 0x0005e4000c101504 */
.L_x_14730:
[----:B------:R-:W-:Y:S05]  /*1020*/  BSYNC.RECONVERGENT B0 ;  /* 0x0000000000007941 */ /* 0x000fea0003800200 */
.L_x_14724:
        /* <DEDUP_REMOVED lines=8> */
.L_x_14707:
        /* <DEDUP_REMOVED lines=17> */
[----:B---3--:R-:W-:Y:S01]  /*11c0*/  HADD2.F32 R18, -RZ, R9.H0_H0 ;  /* 0x20000009ff127230 */ /* 0x008fe20000004100 */
        /* <DEDUP_REMOVED lines=10> */
[----:B-----5:R-:W-:Y:S01]  /*1270*/  HADD2.F32 R17, -RZ, R8.H0_H0 ;  /* 0x20000008ff117230 */ /* 0x020fe20000004100 */
[----:B------:R-:W-:-:S04]  /*1280*/  PRMT R7, R8, 0x7610, R7 ;  /* 0x0000761008077816 */ /* 0x000fc80000000007 */
[----:B------:R-:W-:-:S13]  /*1290*/  FSETP.NAN.FTZ.AND P0, PT, R17, R17, PT ;  /* 0x000000111100720b */ /* 0x000fda0003f18000 */
[----:B------:R-:W-:-:S04]  /*12a0*/  @!P0 FMNMX.FTZ R17, R18, R17, PT ;  /* 0x0000001112118209 */ /* 0x000fc80003810000 */
[----:B------:R-:W-:-:S07]  /*12b0*/  @!P0 F2FP.F16.F32.PACK_AB R7, RZ, R17 ;  /* 0x00000011ff07823e */ /* 0x000fce00000000ff */
.L_x_14732:
[----:B------:R-:W-:Y:S05]  /*12c0*/  BSYNC.RECONVERGENT B0 ;  /* 0x0000000000007941 */ /* 0x000fea0003800200 */
.L_x_14731:
[----:B------:R-:W-:Y:S01]  /*12d0*/  IMAD.WIDE.U32 R2, R20, 0x2, R2 ;  /* 0x0000000214027825 */ /* 0x000fe200078e0002 */
[----:B------:R-:W-:Y:S03]  /*12e0*/  BSSY.RECONVERGENT B0, `(.L_x_14733) ;  /* 0x0000016000007945 */ /* 0x000fe60003800200 */
[----:B------:R-:W-:Y:S02]  /*12f0*/  HADD2.F32 R20, -RZ, R9.H0_H0 ;  /* 0x20000009ff147230 */ /* 0x000fe40000004100 */
[----:B------:R-:W-:Y:S02]  /*1300*/  HADD2.F32 R22, -RZ, R10.H0_H0 ;  /* 0x2000000aff167230 */ /* 0x000fe40000004100 */
[----:B------:R-:W-:Y:S01]  /*1310*/  HADD2.F32 R24, -RZ, R11.H0_H0 ;  /* 0x2000000bff187230 */ /* 0x000fe20000004100 */
[----:B------:R-:W-:Y:S01]  /*1320*/  FSETP.NAN.FTZ.AND P6, PT, R20, R20, PT ;  /* 0x000000141400720b */ /* 0x000fe20003fd8000 */
        /* <DEDUP_REMOVED lines=8> */
[----:B------:R-:W-:Y:S01]  /*13b0*/  IMAD.WIDE.U32 R2, R5, 0x4, R2 ;  /* 0x0000000405027825 */ /* 0x000fe200078e0002 */
[----:B------:R-:W-:-:S02]  /*13c0*/  FSETP.NAN.FTZ.AND P4, PT, R16, R16, PT ;  /* 0x000000101000720b */ /* 0x000fc40003f98000 */
[----:B------:R-:W-:Y:S01]  /*13d0*/  FSETP.NAN.FTZ.AND P5, PT, R17, R17, PT ;  /* 0x000000111100720b */ /* 0x000fe20003fb8000 */
[----:B------:R-:W-:-:S12]  /*13e0*/  @P6 BRA `(.L_x_14734) ;  /* 0x0000000000146947 */ /* 0x000fd80003800000 */
[----:B-----5:R-:W-:Y:S01]  /*13f0*/  HADD2.F32 R5, -RZ, R8.H1_H1 ;  /* 0x30000008ff057230 */ /* 0x020fe20000004100 */
[----:B------:R-:W-:-:S04]  /*1400*/  PRMT R9, R8, 0x7632, R9 ;  /* 0x0000763208097816 */ /* 0x000fc80000000009 */
[----:B------:R-:W-:-:S13]  /*1410*/  FSETP.NAN.FTZ.AND P6, PT, R5, R5, PT ;  /* 0x000000050500720b */ /* 0x000fda0003fd8000 */
[----:B------:R-:W-:-:S04]  /*1420*/  @!P6 FMNMX.FTZ R5, R20, R5, PT ;  /* 0x000000051405e209 */ /* 0x000fc80003810000 */
[----:B------:R-:W-:-:S07]  /*1430*/  @!P6 F2FP.F16.F32.PACK_AB R9, RZ, R5 ;  /* 0x00000005ff09e23e */ /* 0x000fce00000000ff */
.L_x_14734:
[----:B------:R-:W-:Y:S05]  /*1440*/  BSYNC.RECONVERGENT B0 ;  /* 0x0000000000007941 */ /* 0x000fea0003800200 */
.L_x_14733:
[----:B------:R-:W-:Y:S04]  /*1450*/  BSSY.RECONVERGENT B0, `(.L_x_14735) ;  /* 0x0000007000007945 */ /* 0x000fe80003800200 */
[----:B------:R-:W-:Y:S05]  /*1460*/  @P0 BRA `(.L_x_14736) ;  /* 0x0000000000140947 */ /* 0x000fea0003800000 */
[----:B-----5:R-:W-:Y:S01]  /*1470*/  HADD2.F32 R5, -RZ, R6.H0_H0 ;  /* 0x20000006ff057230 */ /* 0x020fe20000004100 */
[----:B------:R-:W-:-:S04]  /*1480*/  PRMT R10, R6, 0x7610, R10 ;  /* 0x00007610060a7816 */ /* 0x000fc8000000000a */
[----:B------:R-:W-:-:S13]  /*1490*/  FSETP.NAN.FTZ.AND P0, PT, R5, R5, PT ;  /* 0x000000050500720b */ /* 0x000fda0003f18000 */
[----:B------:R-:W-:-:S04]  /*14a0*/  @!P0 FMNMX.FTZ R5, R22, R5, PT ;  /* 0x0000000516058209 */ /* 0x000fc80003810000 */
[----:B------:R-:W-:-:S07]  /*14b0*/  @!P0 F2FP.F16.F32.PACK_AB R10, RZ, R5 ;  /* 0x00000005ff0a823e */ /* 0x000fce00000000ff */
.L_x_14736:
[----:B------:R-:W-:Y:S05]  /*14c0*/  BSYNC.RECONVERGENT B0 ;  /* 0x0000000000007941 */ /* 0x000fea0003800200 */
.L_x_14735:
[----:B------:R-:W-:Y:S04]  /*14d0*/  BSSY.RECONVERGENT B0, `(.L_x_14737) ;  /* 0x0000007000007945 */ /* 0x000fe80003800200 */
[----:B------:R-:W-:Y:S05]  /*14e0*/  @P1 BRA `(.L_x_14738) ;  /* 0x0000000000141947 */ /* 0x000fea0003800000 */
[----:B-----5:R-:W-:Y:S01]  /*14f0*/  HADD2.F32 R5, -RZ, R6.H1_H1 ;  /* 0x30000006ff057230 */ /* 0x020fe20000004100 */
[----:B------:R-:W-:-:S04]  /*1500*/  PRMT R11, R6, 0x7632, R11 ;  /* 0x00007632060b7816 */ /* 0x000fc8000000000b */
[----:B------:R-:W-:-:S13]  /*1510*/  FSETP.NAN.FTZ.AND P0, PT, R5, R5, PT ;  /* 0x000000050500720b */ /* 0x000fda0003f18000 */
[----:B------:R-:W-:-:S04]  /*1520*/  @!P0 FMNMX.FTZ R5, R24, R5, PT ;  /* 0x0000000518058209 */ /* 0x000fc80003810000 */
[----:B------:R-:W-:-:S07]  /*1530*/  @!P0 F2FP.F16.F32.PACK_AB R11, RZ, R5 ;  /* 0x00000005ff0b823e */ /* 0x000fce00000000ff */
.L_x_14738:
[----:B------:R-:W-:Y:S05]  /*1540*/  BSYNC.RECONVERGENT B0 ;  /* 0x0000000000007941 */ /* 0x000fea0003800200 */
.L_x_14737:
[----:B------:R-:W-:Y:S04]  /*1550*/  BSSY.RECONVERGENT B0, `(.L_x_14739) ;  /* 0x0000007000007945 */ /* 0x000fe80003800200 */
[----:B------:R-:W-:Y:S05]  /*1560*/  @P2 BRA `(.L_x_14740) ;  /* 0x0000000000142947 */ /* 0x000fea0003800000 */
[----:B-----5:R-:W-:Y:S01]  /*1570*/  HADD2.F32 R6, -RZ, R4.H0_H0 ;  /* 0x20000004ff067230 */ /* 0x020fe20000004100 */
[----:B------:R-:W-:-:S04]  /*1580*/  PRMT R12, R4, 0x7610, R12 ;  /* 0x00007610040c7816 */ /* 0x000fc8000000000c */
[----:B------:R-:W-:-:S13]  /*1590*/  FSETP.NAN.FTZ.AND P0, PT, R6, R6, PT ;  /* 0x000000060600720b */ /* 0x000fda0003f18000 */
[----:B------:R-:W-:-:S04]  /*15a0*/  @!P0 FMNMX.FTZ R6, R19, R6, PT ;  /* 0x0000000613068209 */ /* 0x000fc80003810000 */
[----:B------:R-:W-:-:S07]  /*15b0*/  @!P0 F2FP.F16.F32.PACK_AB R12, RZ, R6 ;  /* 0x00000006ff0c823e */ /* 0x000fce00000000ff */
.L_x_14740:
[----:B------:R-:W-:Y:S05]  /*15c0*/  BSYNC.RECONVERGENT B0 ;  /* 0x0000000000007941 */ /* 0x000fea0003800200 */
.L_x_14739:
[----:B------:R-:W-:Y:S04]  /*15d0*/  BSSY.RECONVERGENT B0, `(.L_x_14741) ;  /* 0x0000007000007945 */ /* 0x000fe80003800200 */
[----:B------:R-:W-:Y:S05]  /*15e0*/  @P3 BRA `(.L_x_14742) ;  /* 0x0000000000143947 */ /* 0x000fea0003800000 */
[----:B-----5:R-:W-:Y:S01]  /*15f0*/  HADD2.F32 R5, -RZ, R4.H1_H1 ;  /* 0x30000004ff057230 */ /* 0x020fe20000004100 */
[----:B------:R-:W-:-:S04]  /*1600*/  PRMT R13, R4, 0x7632, R13 ;  /* 0x00007632040d7816 */ /* 0x000fc8000000000d */
[----:B------:R-:W-:-:S13]  /*1610*/  FSETP.NAN.FTZ.AND P0, PT, R5, R5, PT ;  /* 0x000000050500720b */ /* 0x000fda0003f18000 */
[----:B------:R-:W-:-:S04]  /*1620*/  @!P0 FMNMX.FTZ R5, R18, R5, PT ;  /* 0x0000000512058209 */ /* 0x000fc80003810000 */
[----:B------:R-:W-:-:S07]  /*1630*/  @!P0 F2FP.F16.F32.PACK_AB R13, RZ, R5 ;  /* 0x00000005ff0d823e */ /* 0x000fce00000000ff */
.L_x_14742:
[----:B------:R-:W-:Y:S05]  /*1640*/  BSYNC.RECONVERGENT B0 ;  /* 0x0000000000007941 */ /* 0x000fea0003800200 */
.L_x_14741:
[----:B------:R-:W-:Y:S04]  /*1650*/  BSSY.RECONVERGENT B0, `(.L_x_14743) ;  /* 0x0000007000007945 */ /* 0x000fe80003800200 */
[----:B------:R-:W-:Y:S05]  /*1660*/  @P4 BRA `(.L_x_14744) ;  /* 0x0000000000144947 */ /* 0x000fea0003800000 */
[----:B-----5:R-:W-:Y:S01]  /*1670*/  HADD2.F32 R5, -RZ, R0.H0_H0 ;  /* 0x20000000ff057230 */ /* 0x020fe20000004100 */
[----:B------:R-:W-:-:S04]  /*1680*/  PRMT R14, R0, 0x7610, R14 ;  /* 0x00007610000e7816 */ /* 0x000fc8000000000e */
[----:B------:R-:W-:-:S13]  /*1690*/  FSETP.NAN.FTZ.AND P0, PT, R5, R5, PT ;  /* 0x000000050500720b */ /* 0x000fda0003f18000 */
[----:B------:R-:W-:-:S04]  /*16a0*/  @!P0 FMNMX.FTZ R5, R16, R5, PT ;  /* 0x0000000510058209 */ /* 0x000fc80003810000 */
[----:B------:R-:W-:-:S07]  /*16b0*/  @!P0 F2FP.F16.F32.PACK_AB R14, RZ, R5 ;  /* 0x00000005ff0e823e */ /* 0x000fce00000000ff */
.L_x_14744:
[----:B------:R-:W-:Y:S05]  /*16c0*/  BSYNC.RECONVERGENT B0 ;  /* 0x0000000000007941 */ /* 0x000fea0003800200 */
.L_x_14743:
[----:B------:R-:W-:Y:S04]  /*16d0*/  BSSY.RECONVERGENT B0, `(.L_x_14745) ;  /* 0x0000007000007945 */ /* 0x000fe80003800200 */
[----:B------:R-:W-:Y:S05]  /*16e0*/  @P5 BRA `(.L_x_14746) ;  /* 0x0000000000145947 */ /* 0x000fea0003800000 */
[----:B-----5:R-:W-:Y:S01]  /*16f0*/  HADD2.F32 R4, -RZ, R0.H1_H1 ;  /* 0x30000000ff047230 */ /* 0x020fe20000004100 */
[----:B------:R-:W-:-:S04]  /*1700*/  PRMT R15, R0, 0x7632, R15 ;  /* 0x00007632000f7816 */ /* 0x000fc8000000000f */
[----:B------:R-:W-:-:S13]  /*1710*/  FSETP.NAN.FTZ.AND P0, PT, R4, R4, PT ;  /* 0x000000040400720b */ /* 0x000fda0003f18000 */
[----:B------:R-:W-:-:S04]  /*1720*/  @!P0 FMNMX.FTZ R4, R17, R4, PT ;  /* 0x0000000411048209 */ /* 0x000fc80003810000 */
[----:B------:R-:W-:-:S07]  /*1730*/  @!P0 F2FP.F16.F32.PACK_AB R15, RZ, R4 ;  /* 0x00000004ff0f823e */ /* 0x000fce00000000ff */
.L_x_14746:
[----:B------:R-:W-:Y:S05]  /*1740*/  BSYNC.RECONVERGENT B0 ;  /* 0x0000000000007941 */ /* 0x000fea0003800200 */
.L_x_14745:
        /* <DEDUP_REMOVED lines=9> */
.L_x_14747:
        /* <DEDUP_REMOVED lines=10> */
.L_x_41807:


//--------------------- .text._ZN2at6native29vectorized_elementwise_kernelILi4ENS0_13BinaryFunctorIN3c104HalfES4_S4_ZZZNS0_19minimum_kernel_cudaERNS_18TensorIteratorBaseEENKUlvE0_clEvENKUlvE1_clEvEUlS4_S4_E_EESt5arrayIPcLm3EEEEviT0_T1_ --------------------------
	.section	.text._ZN2at6native29vectorized_elementwise_kernelILi4ENS0_13BinaryFunctorIN3c104HalfES4_S4_ZZZNS0_19minimum_kernel_cudaERNS_18TensorIteratorBaseEENKUlvE0_clEvENKUlvE1_clEvEUlS4_S4_E_EESt5arrayIPcLm3EEEEviT0_T1_,"ax",@progbits
	.align	128
        .global         _ZN2at6native29vectorized_elementwise_kernelILi4ENS0_13BinaryFunctorIN3c104HalfES4_S4_ZZZNS0_19minimum_kernel_cudaERNS_18TensorIteratorBaseEENKUlvE0_clEvENKUlvE1_clEvEUlS4_S4_E_EESt5arrayIPcLm3EEEEviT0_T1_
        .type           _ZN2at6native29vectorized_elementwise_kernelILi4ENS0_13BinaryFunctorIN3c104HalfES4_S4_ZZZNS0_19minimum_kernel_cudaERNS_18TensorIteratorBaseEENKUlvE0_clEvENKUlvE1_clEvEUlS4_S4_E_EESt5arrayIPcLm3EEEEviT0_T1_,@function
        .size           _ZN2at6native29vectorized_elementwise_kernelILi4ENS0_13BinaryFunctorIN3c104HalfES4_S4_ZZZNS0_19minimum_kernel_cudaERNS_18TensorIteratorBaseEENKUlvE0_clEvENKUlvE1_clEvEUlS4_S4_E_EESt5arrayIPcLm3EEEEviT0_T1_,(.L_x_41808 - _ZN2at6native29vectorized_elementwise_kernelILi4ENS0_13BinaryFunctorIN3c104HalfES4_S4_ZZZNS0_19minimum_kernel_cudaERNS_18TensorIteratorBaseEENKUlvE0_clEvENKUlvE1_clEvEUlS4_S4_E_EESt5arrayIPcLm3EEEEviT0_T1_)
        .other          _ZN2at6native29vectorized_elementwise_kernelILi4ENS0_13BinaryFunctorIN3c104HalfES4_S4_ZZZNS0_19minimum_kernel_cudaERNS_18TensorIteratorBaseEENKUlvE0_clEvENKUlvE1_clEvEUlS4_S4_E_EESt5arrayIPcLm3EEEEviT0_T1_,@"STO_CUDA_ENTRY STV_DEFAULT"
_ZN2at6native29vectorized_elementwise_kernelILi4ENS0_13BinaryFunctorIN3c104HalfES4_S4_ZZZNS0_19minimum_kernel_cudaERNS_18TensorIteratorBaseEENKUlvE0_clEvENKUlvE1_clEvEUlS4_S4_E_EESt5arrayIPcLm3EEEEviT0_T1_:
.text._ZN2at6native29vectorized_elementwise_kernelILi4ENS0_13BinaryFunctorIN3c104HalfES4_S4_ZZZNS0_19minimum_kernel_cudaERNS_18TensorIteratorBaseEENKUlvE0_clEvENKUlvE1_clEvEUlS4_S4_E_EESt5arrayIPcLm3EEEEviT0_T1_:
        /* <DEDUP_REMOVED lines=120> */
.L_x_14750:
[----:B------:R-:W-:Y:S05]  /*0780*/  BSYNC.RECONVERGENT B0 ;  /* 0x0000000000007941 */ /* 0x000fea0003800200 */
.L_x_14749:
        /* <DEDUP_REMOVED lines=14> */
.L_x_14752:
[----:B------:R-:W-:Y:S05]  /*0870*/  BSYNC.RECONVERGENT B0 ;  /* 0x0000000000007941 */ /* 0x000fea0003800200 */
.L_x_14751:
        /* <DEDUP_REMOVED lines=14> */
.L_x_14754:
[----:B------:R-:W-:Y:S05]  /*0960*/  BSYNC.RECONVERGENT B0 ;  /* 0x0000000000007941 */ /* 0x000fea0003800200 */
.L_x_14753:
        /* <DEDUP_REMOVED lines=11> */
.L_x_14756:
[----:B------:R-:W-:Y:S05]  /*0a20*/  BSYNC.RECONVERGENT B0 ;  /* 0x0000000000007941 */ /* 0x000fea0003800200 */
.L_x_14755:
        /* <DEDUP_REMOVED lines=11> */
.L_x_14758:
[----:B------:R-:W-:Y:S05]  /*0ae0*/  BSYNC.RECONVERGENT B0 ;  /* 0x0000000000007941 */ /* 0x000fea0003800200 */
.L_x_14757:
        /* <DEDUP_REMOVED lines=11> */
.L_x_14760:
[----:B------:R-:W-:Y:S05]  /*0ba0*/  BSYNC.RECONVERGENT B0 ;  /* 0x0000000000007941 */ /* 0x000fea0003800200 */
.L_x_14759:
        /* <DEDUP_REMOVED lines=11> */
.L_x_14762:
[----:B------:R-:W-:Y:S05]  /*0c60*/  BSYNC.RECONVERGENT B0 ;  /* 0x0000000000007941 */ /* 0x000fea0003800200 */
.L_x_14761:
        /* <DEDUP_REMOVED lines=11> */
.L_x_14764:
[----:B------:R-:W-:Y:S05]  /*0d20*/  BSYNC.RECONVERGENT B0 ;  /* 0x0000000000007941 */ /* 0x000fea0003800200 */
.L_x_14763:
        /* <DEDUP_REMOVED lines=18> */
.L_x_14767:
[----:B------:R-:W-:-:S13]  /*0e50*/  ISETP.GE.U32.AND P0, PT, R7, R9, PT ;  /* 0x000000090700720c */ /* 0x000fda0003f06070 */
[----:B------:R-:W-:Y:S05]  /*0e60*/  @P0 BRA `(.L_x_14769) ;  /* 0x0000000000300947 */ /* 0x000fea0003800000 */
[----:B0-----:R-:W0:Y:S01]  /*0e70*/  LDC.64 R2, c[0x0][0x388] ;  /* 0x0000e200ff027b82 */ /* 0x001e220000000a00 */
[----:B------:R-:W-:Y:S02]  /*0e80*/  IMAD.IADD R5, R20, 0x1, R7 ;  /* 0x0000000114057824 */ /* 0x000fe400078e0207 */
[----:B------:R-:W-:Y:S02]  /*0e90*/  VIADD R7, R7, 0x80 ;  /* 0x0000008007077836 */ /* 0x000fe40000000000 */
[----:B0-----:R-:W-:-:S05]  /*0ea0*/  IMAD.WIDE.U32 R2, R5, 0x2, R2 ;  /* 0x0000000205027825 */ /* 0x001fca00078e0002 */
[----:B------:R1:W-:Y:S02]  /*0eb0*/  STG.E.U16 desc[UR4][R2.64], R22 ;  /* 0x0000001602007986 */ /* 0x0003e4000c101504 */
.L_x_14768:
[----:B------:R-:W-:-:S13]  /*0ec0*/  ISETP.GE.U32.AND P0, PT, R7, R9, PT ;  /* 0x000000090700720c */ /* 0x000fda0003f06070 */
[----:B------:R-:W-:Y:S05]  /*0ed0*/  @P0 BRA `(.L_x_14770) ;  /* 0x0000000000340947 */ /* 0x000fea0003800000 */
[----:B01----:R-:W0:Y:S01]  /*0ee0*/  LDC.64 R2, c[0x0][0x388] ;  /* 0x0000e200ff027b82 */ /* 0x003e220000000a00 */
[----:B------:R-:W-:Y:S02]  /*0ef0*/  IMAD.IADD R5, R20, 0x1, R7 ;  /* 0x0000000114057824 */ /* 0x000fe400078e0207 */
[----:B------:R-:W-:Y:S02]  /*0f00*/  VIADD R7, R7, 0x80 ;  /* 0x0000008007077836 */ /* 0x000fe40000000000 */
[----:B0-----:R-:W-:-:S05]  /*0f10*/  IMAD.WIDE.U32 R2, R5, 0x2, R2 ;  /* 0x0000000205027825 */ /* 0x001fca00078e0002 */
[----:B------:R1:W-:Y:S02]  /*0f20*/  STG.E.U16 desc[UR4][R2.64], R23 ;  /* 0x0000001702007986 */ /* 0x0003e4000c101504 */
.L_x_14769:
        /* <DEDUP_REMOVED lines=8> */
.L_x_14770:
[----:B------:R-:W-:Y:S05]  /*0fb0*/  BSYNC.RELIABLE B1 ;  /* 0x0000000000017941 */ /* 0x000fea0003800100 */
.L_x_14766:
[----:B------:R-:W-:-:S13]  /*0fc0*/  ISETP.GE.U32.AND P0, PT, R7, R9, PT ;  /* 0x000000090700720c */ /* 0x000fda0003f06070 */
[----:B012---:R-:W0:Y:S01]  /*0fd0*/  @!P0 LDC.64 R2, c[0x0][0x388] ;  /* 0x0000e200ff028b82 */ /* 0x007e220000000a00 */
[----:B------:R-:W-:Y:S02]  /*0fe0*/  @!P0 IMAD.IADD R5, R20, 0x1, R7 ;  /* 0x0000000114058824 */ /* 0x000fe400078e0207 */
[----:B------:R-:W-:Y:S02]  /*0ff0*/  @!P0 VIADD R7, R7, 0x80 ;  /* 0x0000008007078836 */ /* 0x000fe40000000000 */
[----:B0-----:R-:W-:-:S05]  /*1000*/  @!P0 IMAD.WIDE.U32 R2, R5, 0x2, R2 ;  /* 0x0000000205028825 */ /* 0x001fca00078e0002 */
[----:B------:R2:W-:Y:S02]  /*1010*/  @!P0 STG.E.U16 desc[UR4][R2.64], R27 ;  /* 0x0000001b02008986 */ /* 0x0005e4000c101504 */
.L_x_14771:
[----:B------:R-:W-:Y:S05]  /*1020*/  BSYNC.RECONVERGENT B0 ;  /* 0x0000000000007941 */ /* 0x000fea0003800200 */
.L_x_14765:
        /* <DEDUP_REMOVED lines=8> */
.L_x_14748:
        /* <DEDUP_REMOVED lines=14> */
[----:B----4-:R-:W-:Y:S01]  /*1190*/  HADD2.F32 R18, -RZ, R10.H0_H0 ;  /* 0x2000000aff127230 */ /* 0x010fe20000004100 */
        /* <DEDUP_REMOVED lines=8> */
[----:B-----5:R-:W-:Y:S01]  /*1220*/  HADD2.F32 R15, -RZ, R2.H0_H0 ;  /* 0x20000002ff0f7230 */ /* 0x020fe20000004100 */
[----:B------:R-:W-:-:S04]  /*1230*/  PRMT R6, R2, 0x7610, R6 ;  /* 0x0000761002067816 */ /* 0x000fc80000000006 */
[----:B------:R-:W-:-:S13]  /*1240*/  FSETP.NAN.FTZ.AND P0, PT, R15, R15, PT ;  /* 0x0000000f0f00720b */ /* 0x000fda0003f18000 */
[----:B------:R-:W-:-:S04]  /*1250*/  @!P0 FMNMX.FTZ R15, R18, R15, PT ;  /* 0x0000000f120f8209 */ /* 0x000fc80003810000 */
[----:B------:R-:W-:-:S07]  /*1260*/  @!P0 F2FP.F16.F32.PACK_AB R6, RZ, R15 ;  /* 0x0000000fff06823e */ /* 0x000fce00000000ff */
.L_x_14773:
[----:B------:R-:W-:Y:S05]  /*1270*/  BSYNC.RECONVERGENT B0 ;  /* 0x0000000000007941 */ /* 0x000fea0003800200 */
.L_x_14772:
[----:B------:R-:W-:Y:S01]  /*1280*/  HADD2.F32 R18, -RZ, R0.H0_H0 ;  /* 0x20000000ff127230 */ /* 0x000fe20000004100 */
[----:B------:R-:W-:Y:S01]  /*1290*/  BSSY.RECONVERGENT B0, `(.L_x_14774) ;  /* 0x0000015000007945 */ /* 0x000fe20003800200 */
        /* <DEDUP_REMOVED lines=20> */
.L_x_14775:
[----:B------:R-:W-:Y:S05]  /*13e0*/  BSYNC.RECONVERGENT B0 ;  /* 0x0000000000007941 */ /* 0x000fea0003800200 */
.L_x_14774:
[----:B------:R-:W-:Y:S04]  /*13f0*/  BSSY.RECONVERGENT B0, `(.L_x_14776) ;  /* 0x0000007000007945 */ /* 0x000fe80003800200 */
[----:B------:R-:W-:Y:S05]  /*1400*/  @P0 BRA `(.L_x_14777) ;  /* 0x0000000000140947 */ /* 0x000fea0003800000 */
[----:B-----5:R-:W-:Y:S01]  /*1410*/  HADD2.F32 R2, -RZ, R3.H0_H0 ;  /* 0x20000003ff027230 */ /* 0x020fe20000004100 */
[----:B------:R-:W-:-:S04]  /*1420*/  PRMT R10, R3, 0x7610, R10 ;  /* 0x00007610030a7816 */ /* 0x000fc8000000000a */
[----:B------:R-:W-:-:S13]  /*1430*/  FSETP.NAN.FTZ.AND P0, PT, R2, R2, PT ;  /* 0x000000020200720b */ /* 0x000fda0003f18000 */
[----:B------:R-:W-:-:S04]  /*1440*/  @!P0 FMNMX.FTZ R2, R19, R2, PT ;  /* 0x0000000213028209 */ /* 0x000fc80003810000 */
[----:B------:R-:W-:-:S07]  /*1450*/  @!P0 F2FP.F16.F32.PACK_AB R10, RZ, R2 ;  /* 0x00000002ff0a823e */ /* 0x000fce00000000ff */
.L_x_14777:
[----:B------:R-:W-:Y:S05]  /*1460*/  BSYNC.RECONVERGENT B0 ;  /* 0x0000000000007941 */ /* 0x000fea0003800200 */
.L_x_14776:
[----:B------:R-:W-:Y:S04]  /*1470*/  BSSY.RECONVERGENT B0, `(.L_x_14778) ;  /* 0x0000007000007945 */ /* 0x000fe80003800200 */
[----:B------:R-:W-:Y:S05]  /*1480*/  @P1 BRA `(.L_x_14779) ;  /* 0x0000000000141947 */ /* 0x000fea0003800000 */
[----:B-----5:R-:W-:Y:S01]  /*1490*/  HADD2.F32 R2, -RZ, R3.H1_H1 ;  /* 0x30000003ff027230 */ /* 0x020fe20000004100 */
[----:B------:R-:W-:-:S04]  /*14a0*/  PRMT R11, R3, 0x7632, R11 ;  /* 0x00007632030b7816 */ /* 0x000fc8000000000b */
[----:B------:R-:W-:-:S13]  /*14b0*/  FSETP.NAN.FTZ.AND P0, PT, R2, R2, PT ;  /* 0x000000020200720b */ /* 0x000fda0003f18000 */
[----:B------:R-:W-:-:S04]  /*14c0*/  @!P0 FMNMX.FTZ R2, R23, R2, PT ;  /* 0x0000000217028209 */ /* 0x000fc80003810000 */
[----:B------:R-:W-:-:S07]  /*14d0*/  @!P0 F2FP.F16.F32.PACK_AB R11, RZ, R2 ;  /* 0x00000002ff0b823e */ /* 0x000fce00000000ff */
.L_x_14779:
[----:B------:R-:W-:Y:S05]  /*14e0*/  BSYNC.RECONVERGENT B0 ;  /* 0x0000000000007941 */ /* 0x000fea0003800200 */
.L_x_14778:
[----:B------:R-:W-:Y:S04]  /*14f0*/  BSSY.RECONVERGENT B0, `(.L_x_14780) ;  /* 0x0000007000007945 */ /* 0x000fe80003800200 */
[----:B------:R-:W-:Y:S05]  /*1500*/  @P2 BRA `(.L_x_14781) ;  /* 0x0000000000142947 */ /* 0x000fea0003800000 */
[----:B-----5:R-:W-:Y:S01]  /*1510*/  HADD2.F32 R2, -RZ, R4.H0_H0 ;  /* 0x20000004ff027230 */ /* 0x020fe20000004100 */
[----:B------:R-:W-:-:S04]  /*1520*/  PRMT R8, R4, 0x7610, R8 ;  /* 0x0000761004087816 */ /* 0x000fc80000000008 */
[----:B------:R-:W-:-:S13]  /*1530*/  FSETP.NAN.FTZ.AND P0, PT, R2, R2, PT ;  /* 0x000000020200720b */ /* 0x000fda0003f18000 */
[----:B------:R-:W-:-:S04]  /*1540*/  @!P0 FMNMX.FTZ R2, R17, R2, PT ;  /* 0x0000000211028209 */ /* 0x000fc80003810000 */
[----:B------:R-:W-:-:S07]  /*1550*/  @!P0 F2FP.F16.F32.PACK_AB R8, RZ, R2 ;  /* 0x00000002ff08823e */ /* 0x000fce00000000ff */
.L_x_14781:
[----:B------:R-:W-:Y:S05]  /*1560*/  BSYNC.RECONVERGENT B0 ;  /* 0x0000000000007941 */ /* 0x000fea0003800200 */
.L_x_14780:
[----:B------:R-:W-:Y:S04]  /*1570*/  BSSY.RECONVERGENT B0, `(.L_x_14782) ;  /* 0x0000007000007945 */ /* 0x000fe80003800200 */
[----:B------:R-:W-:Y:S05]  /*1580*/  @P3 BRA `(.L_x_14783) ;  /* 0x0000000000143947 */ /* 0x000fea0003800000 */
[----:B-----5:R-:W-:Y:S01]  /*1590*/  HADD2.F32 R3, -RZ, R4.H1_H1 ;  /* 0x30000004ff037230 */ /* 0x020fe20000004100 */
[----:B------:R-:W-:-:S04]  /*15a0*/  PRMT R12, R4, 0x7632, R12 ;  /* 0x00007632040c7816 */ /* 0x000fc8000000000c */
[----:B------:R-:W-:-:S13]  /*15b0*/  FSETP.NAN.FTZ.AND P0, PT, R3, R3, PT ;  /* 0x000000030300720b */ /* 0x000fda0003f18000 */
[----:B------:R-:W-:-:S04]  /*15c0*/  @!P0 FMNMX.FTZ R3, R16, R3, PT ;  /* 0x0000000310038209 */ /* 0x000fc80003810000 */
[----:B------:R-:W-:-:S07]  /*15d0*/  @!P0 F2FP.F16.F32.PACK_AB R12, RZ, R3 ;  /* 0x00000003ff0c823e */ /* 0x000fce00000000ff */
.L_x_14783:
[----:B------:R-:W-:Y:S05]  /*15e0*/  BSYNC.RECONVERGENT B0 ;  /* 0x0000000000007941 */ /* 0x000fea0003800200 */
.L_x_14782:
[----:B------:R-:W-:Y:S04]  /*15f0*/  BSSY.RECONVERGENT B0, `(.L_x_14784) ;  /* 0x0000007000007945 */ /* 0x000fe80003800200 */
[----:B------:R-:W-:Y:S05]  /*1600*/  @P4 BRA `(.L_x_14785) ;  /* 0x0000000000144947 */ /* 0x000fea0003800000 */
[----:B-----5:R-:W-:Y:S01]  /*1610*/  HADD2.F32 R3, -RZ, R5.H0_H0 ;  /* 0x20000005ff037230 */ /* 0x020fe20000004100 */
[----:B------:R-:W-:-:S04]  /*1620*/  PRMT R9, R5, 0x7610, R9 ;  /* 0x0000761005097816 */ /* 0x000fc80000000009 */
[----:B------:R-:W-:-:S13]  /*1630*/  FSETP.NAN.FTZ.AND P0, PT, R3, R3, PT ;  /* 0x000000030300720b */ /* 0x000fda0003f18000 */
[----:B------:R-:W-:-:S04]  /*1640*/  @!P0 FMNMX.FTZ R3, R14, R3, PT ;  /* 0x000000030e038209 */ /* 0x000fc80003810000 */
[----:B------:R-:W-:-:S07]  /*1650*/  @!P0 F2FP.F16.F32.PACK_AB R9, RZ, R3 ;  /* 0x00000003ff09823e */ /* 0x000fce00000000ff */
.L_x_14785:
[----:B------:R-:W-:Y:S05]  /*1660*/  BSYNC.RECONVERGENT B0 ;  /* 0x0000000000007941 */ /* 0x000fea0003800200 */
.L_x_14784:
[----:B------:R-:W-:Y:S04]  /*1670*/  BSSY.RECONVERGENT B0, `(.L_x_14786) ;  /* 0x0000007000007945 */ /* 0x000fe80003800200 */
[----:B------:R-:W-:Y:S05]  /*1680*/  @P5 BRA `(.L_x_14787) ;  /* 0x0000000000145947 */ /* 0x000fea0003800000 */
[----:B-----5:R-:W-:Y:S01]  /*1690*/  HADD2.F32 R2, -RZ, R5.H1_H1 ;  /* 0x30000005ff027230 */ /* 0x020fe20000004100 */
[----:B------:R-:W-:-:S04]  /*16a0*/  PRMT R13, R5, 0x7632, R13 ;  /* 0x00007632050d7816 */ /* 0x000fc8000000000d */
[----:B------:R-:W-:-:S13]  /*16b0*/  FSETP.NAN.FTZ.AND P0, PT, R2, R2, PT ;  /* 0x000000020200720b */ /* 0x000fda0003f18000 */
[----:B------:R-:W-:-:S04]  /*16c0*/  @!P0 FMNMX.FTZ R2, R15, R2, PT ;  /* 0x000000020f028209 */ /* 0x000fc80003810000 */
[----:B------:R-:W-:-:S07]  /*16d0*/  @!P0 F2FP.F16.F32.PACK_AB R13, RZ, R2 ;  /* 0x00000002ff0d823e */ /* 0x000fce00000000ff */
.L_x_14787:
[----:B------:R-:W-:Y:S05]  /*16e0*/  BSYNC.RECONVERGENT B0 ;  /* 0x0000000000007941 */ /* 0x000fea0003800200 */
.L_x_14786:
[----:B------:R-:W-:Y:S02]  /*16f0*/  PRMT R6, R6, 0x5410, R0 ;  /* 0x0000541006067816 */ /* 0x000fe40000000000 */
[----:B------:R-:W-:Y:S02]  /*1700*/  PRMT R7, R10, 0x5410, R11 ;  /* 0x000054100a077816 */ /* 0x000fe4000000000b */
[----:B------:R-:W-:Y:S02]  /*1710*/  PRMT R8, R8, 0x5410, R12 ;  /* 0x0000541008087816 */ /* 0x000fe4000000000c */
[----:B------:R-:W-:Y:S01]  /*1720*/  PRMT R9, R9, 0x5410, R13 ;  /* 0x0000541009097816 */ /* 0x000fe2000000000d */
[----:B------:R-:W-:Y:S04]  /*1730*/  STG.E.64 desc[UR4][R20.64], R6 ;  /* 0x0000000614007986 */ /* 0x000fe8000c101b04 */
[----:B------:R-:W-:Y:S01]  /*1740*/  STG.E.64 desc[UR4][R20.64+0x400], R8 ;  /* 0x0004000814007986 */ /* 0x000fe2000c101b04 */
[----:B------:R-:W-:Y:S05]  /*1750*/  EXIT ;  /* 0x000000000000794d */ /* 0x000fea0003800000 */
.L_x_14788:
        /* <DEDUP_REMOVED lines=10> */
.L_x_41808:


//--------------------- .text._ZN2at6native29vectorized_elementwise_kernelILi8ENS0_13BinaryFunctorIN3c104HalfES4_S4_ZZZNS0_19minimum_kernel_cudaERNS_18TensorIteratorBaseEENKUlvE0_clEvENKUlvE1_clEvEUlS4_S4_E_EESt5arrayIPcLm3EEEEviT0_T1_ --------------------------
	.section	.text._ZN2at6native29vectorized_elementwise_kernelILi8ENS0_13BinaryFunctorIN3c104HalfES4_S4_ZZZNS0_19minimum_kernel_cudaERNS_18TensorIteratorBaseEENKUlvE0_clEvENKUlvE1_clEvEUlS4_S4_E_EESt5arrayIPcLm3EEEEviT0_T1_,"ax",@progbits
	.align	128
        .global         _ZN2at6native29vectorized_elementwise_kernelILi8ENS0_13BinaryFunctorIN3c104HalfES4_S4_ZZZNS0_19minimum_kernel_cudaERNS_18TensorIteratorBaseEENKUlvE0_clEvENKUlvE1_clEvEUlS4_S4_E_EESt5arrayIPcLm3EEEEviT0_T1_
        .type           _ZN2at6native29vectorized_elementwise_kernelILi8ENS0_13BinaryFunctorIN3c104HalfES4_S4_ZZZNS0_19minimum_kernel_cudaERNS_18TensorIteratorBaseEENKUlvE0_clEvENKUlvE1_clEvEUlS4_S4_E_EESt5arrayIPcLm3EEEEviT0_T1_,@function
        .size           _ZN2at6native29vectorized_elementwise_kernelILi8ENS0_13BinaryFunctorIN3c104HalfES4_S4_ZZZNS0_19minimum_kernel_cudaERNS_18TensorIteratorBaseEENKUlvE0_clEvENKUlvE1_clEvEUlS4_S4_E_EESt5arrayIPcLm3EEEEviT0_T1_,(.L_x_41809 - _ZN2at6native29vectorized_elementwise_kernelILi8ENS0_13BinaryFunctorIN3c104HalfES4_S4_ZZZNS0_19minimum_kernel_cudaERNS_18TensorIteratorBaseEENKUlvE0_clEvENKUlvE1_clEvEUlS4_S4_E_EESt5arrayIPcLm3EEEEviT0_T1_)
        .other          _ZN2at6native29vectorized_elementwise_kernelILi8ENS0_13BinaryFunctorIN3c104HalfES4_S4_ZZZNS0_19minimum_kernel_cudaERNS_18TensorIteratorBaseEENKUlvE0_clEvENKUlvE1_clEvEUlS4_S4_E_EESt5arrayIPcLm3EEEEviT0_T1_,@"STO_CUDA_ENTRY STV_DEFAULT"
_ZN2at6native29vectorized_elementwise_kernelILi8ENS0_13BinaryFunctorIN3c104HalfES4_S4_ZZZNS0_19minimum_kernel_cudaERNS_18TensorIteratorBaseEENKUlvE0_clEvENKUlvE1_clEvEUlS4_S4_E_EESt5arrayIPcLm3EEEEviT0_T1_:
.text._ZN2at6native29vectorized_elementwise_kernelILi8ENS0_13BinaryFunctorIN3c104HalfES4_S4_ZZZNS0_19minimum_kernel_cudaERNS_18TensorIteratorBaseEENKUlvE0_clEvENKUlvE1_clEvEUlS4_S4_E_EESt5arrayIPcLm3EEEEviT0_T1_:
        /* <DEDUP_REMOVED lines=120> */
.L_x_14791:
[----:B------:R-:W-:Y:S05]  /*0780*/  BSYNC.RECONVERGENT B0 ;  /* 0x0000000000007941 */ /* 0x000fea0003800200 */
.L_x_14790:
        /* <DEDUP_REMOVED lines=14> */
.L_x_14793:
[----:B------:R-:W-:Y:S05]  /*0870*/  BSYNC.RECONVERGENT B0 ;  /* 0x0000000000007941 */ /* 0x000fea0003800200 */
.L_x_14792:
        /* <DEDUP_REMOVED lines=14> */
.L_x_14795:
[----:B------:R-:W-:Y:S05]  /*0960*/  BSYNC.RECONVERGENT B0 ;  /* 0x0000000000007941 */ /* 0x000fea0003800200 */
.L_x_14794:
        /* <DEDUP_REMOVED lines=11> */
.L_x_14797:
[----:B------:R-:W-:Y:S05]  /*0a20*/  BSYNC.RECONVERGENT B0 ;  /* 0x0000000000007941 */ /* 0x000fea0003800200 */
.L_x_14796:
        /* <DEDUP_REMOVED lines=11> */
.L_x_14799:
[----:B------:R-:W-:Y:S05]  /*0ae0*/  BSYNC.RECONVERGENT B0 ;  /* 0x0000000000007941 */ /* 0x000fea0003800200 */
.L_x_14798:
        /* <DEDUP_REMOVED lines=11> */
.L_x_14801:
[----:B------:R-:W-:Y:S05]  /*0ba0*/  BSYNC.RECONVERGENT B0 ;  /* 0x0000000000007941 */ /* 0x000fea0003800200 */
.L_x_14800:
        /* <DEDUP_REMOVED lines=11> */
.L_x_14803:
[----:B------:R-:W-:Y:S05]  /*0c60*/  BSYNC.RECONVERGENT B0 ;  /* 0x0000000000007941 */ /* 0x000fea0003800200 */
.L_x_14802:
        /* <DEDUP_REMOVED lines=11> */
.L_x_14805:
[----:B------:R-:W-:Y:S05]  /*0d20*/  BSYNC.RECONVERGENT B0 ;  /* 0x0000000000007941 */ /* 0x000fea0003800200 */
.L_x_14804:
        /* <DEDUP_REMOVED lines=18> */
.L_x_14808:
[----:B------:R-:W-:-:S13]  /*0e50*/  ISETP.GE.U32.AND P0, PT, R7, R9, PT ;  /* 0x000000090700720c */ /* 0x000fda0003f06070 */
[----:B------:R-:W-:Y:S05]  /*0e60*/  @P0 BRA `(.L_x_14810) ;  /* 0x0000000000300947 */ /* 0x000fea0003800000 */
[----:B0-----:R-:W0:Y:S01]  /*0e70*/  LDC.64 R2, c[0x0][0x388] ;  /* 0x0000e200ff027b82 */ /* 0x001e220000000a00 */
[----:B------:R-:W-:Y:S02]  /*0e80*/  IMAD.IADD R5, R20, 0x1, R7 ;  /* 0x0000000114057824 */ /* 0x000fe400078e0207 */
[----:B------:R-:W-:Y:S02]  /*0e90*/  VIADD R7, R7, 0x80 ;  /* 0x0000008007077836 */ /* 0x000fe40000000000 */
[----:B0-----:R-:W-:-:S05]  /*0ea0*/  IMAD.WIDE.U32 R2, R5, 0x2, R2 ;  /* 0x0000000205027825 */ /* 0x001fca00078e0002 */
[----:B------:R1:W-:Y:S02]  /*0eb0*/  STG.E.U16 desc[UR4][R2.64], R22 ;  /* 0x0000001602007986 */ /* 0x0003e4000c101504 */
.L_x_14809:
[----:B------:R-:W-:-:S13]  /*0ec0*/  ISETP.GE.U32.AND P0, PT, R7, R9, PT ;  /* 0x000000090700720c */ /* 0x000fda0003f06070 */
[----:B------:R-:W-:Y:S05]  /*0ed0*/  @P0 BRA `(.L_x_14811) ;  /* 0x0000000000340947 */ /* 0x000fea0003800000 */
[----:B01----:R-:W0:Y:S01]  /*0ee0*/  LDC.64 R2, c[0x0][0x388] ;  /* 0x0000e200ff027b82 */ /* 0x003e220000000a00 */
[----:B------:R-:W-:Y:S02]  /*0ef0*/  IMAD.IADD R5, R20, 0x1, R7 ;  /* 0x0000000114057824 */ /* 0x000fe400078e0207 */
[----:B------:R-:W-:Y:S02]  /*0f00*/  VIADD R7, R7, 0x80 ;  /* 0x0000008007077836 */ /* 0x000fe40000000000 */
[----:B0-----:R-:W-:-:S05]  /*0f10*/  IMAD.WIDE.U32 R2, R5, 0x2, R2 ;  /* 0x0000000205027825 */ /* 0x001fca00078e0002 */
[----:B------:R1:W-:Y:S02]  /*0f20*/  STG.E.U16 desc[UR4][R2.64], R23 ;  /* 0x0000001702007986 */ /* 0x0003e4000c101504 */
.L_x_14810:
        /* <DEDUP_REMOVED lines=8> */
.L_x_14811:
[----:B------:R-:W-:Y:S05]  /*0fb0*/  BSYNC.RELIABLE B1 ;  /* 0x0000000000017941 */ /* 0x000fea0003800100 */
.L_x_14807:
[----:B------:R-:W-:-:S13]  /*0fc0*/  ISETP.GE.U32.AND P0, PT, R7, R9, PT ;  /* 0x000000090700720c */ /* 0x000fda0003f06070 */
[----:B012---:R-:W0:Y:S01]  /*0fd0*/  @!P0 LDC.64 R2, c[0x0][0x388] ;  /* 0x0000e200ff028b82 */ /* 0x007e220000000a00 */
[----:B------:R-:W-:Y:S02]  /*0fe0*/  @!P0 IMAD.IADD R5, R20, 0x1, R7 ;  /* 0x0000000114058824 */ /* 0x000fe400078e0207 */
[----:B------:R-:W-:Y:S02]  /*0ff0*/  @!P0 VIADD R7, R7, 0x80 ;  /* 0x0000008007078836 */ /* 0x000fe40000000000 */
[----:B0-----:R-:W-:-:S05]  /*1000*/  @!P0 IMAD.WIDE.U32 R2, R5, 0x2, R2 ;  /* 0x0000000205028825 */ /* 0x001fca00078e0002 */
[----:B------:R2:W-:Y:S02]  /*1010*/  @!P0 STG.E.U16 desc[UR4][R2.64], R27 ;  /* 0x0000001b02008986 */ /* 0x0005e4000c101504 */
.L_x_14812:
[----:B------:R-:W-:Y:S05]  /*1020*/  BSYNC.RECONVERGENT B0 ;  /* 0x0000000000007941 */ /* 0x000fea0003800200 */
.L_x_14806:
        /* <DEDUP_REMOVED lines=8> */
.L_x_14789:
        /* <DEDUP_REMOVED lines=10> */
[----:B------:R-:W-:Y:S01]  /*1150*/  BSSY.RECONVERGENT B0, `(.L_x_14813) ;  /* 0x0000010000007945 */ /* 0x000fe20003800200 */
[----:B--2---:R-:W-:-:S04]  /*1160*/  IMAD.WIDE.U32 R20, R20, 0x2, R12 ;  /* 0x0000000214147825 */ /* 0x004fc800078e000c */
[----:B---3--:R-:W-:Y:S01]  /*1170*/  HADD2.F32 R14, -RZ, R8.H0_H0 ;  /* 0x20000008ff0e7230 */ /* 0x008fe20000004100 */
[----:B------:R-:W-:Y:S02]  /*1180*/  PRMT R0, R8, 0x7632, R0 ;  /* 0x0000763208007816 */ /* 0x000fe40000000000 */
[C---:B------:R-:W-:Y:S02]  /*1190*/  PRMT R2, R9.reuse, 0x7610, R2 ;  /* 0x0000761009027816 */ /* 0x040fe40000000002 */
[----:B------:R-:W-:Y:S01]  /*11a0*/  FSETP.NAN.FTZ.AND P0, PT, R14, R14, PT ;  /* 0x0000000e0e00720b */ /* 0x000fe20003f18000 */
[----:B------:R-:W-:Y:S01]  /*11b0*/  HADD2.F32 R18, -RZ, R0.H0_H0 ;  /* 0x20000000ff127230 */ /* 0x000fe20000004100 */
[----:B------:R-:W-:Y:S02]  /*11c0*/  PRMT R9, R9, 0x7632, R9 ;  /* 0x0000763209097816 */ /* 0x000fe40000000009 */
[----:B------:R-:W-:Y:S02]  /*11d0*/  PRMT R12, R10, 0x7632, R12 ;  /* 0x000076320a0c7816 */ /* 0x000fe4000000000c */
[----:B------:R-:W-:-:S07]  /*11e0*/  PRMT R13, R11, 0x7632, R13 ;  /* 0x000076320b0d7816 */ /* 0x000fce000000000d */
[----:B------:R-:W-:Y:S05]  /*11f0*/  @P0 BRA `(.L_x_14814) ;  /* 0x0000000000140947 */ /* 0x000fea0003800000 */
[----:B-----5:R-:W-:Y:S01]  /*1200*/  HADD2.F32 R15, -RZ, R4.H0_H0 ;  /* 0x20000004ff0f7230 */ /* 0x020fe20000004100 */
[----:B------:R-:W-:-:S04]  /*1210*/  PRMT R8, R4, 0x7610, R8 ;  /* 0x0000761004087816 */ /* 0x000fc80000000008 */
[----:B------:R-:W-:-:S13]  /*1220*/  FSETP.NAN.FTZ.AND P0, PT, R15, R15, PT ;  /* 0x0000000f0f00720b */ /* 0x000fda0003f18000 */
[----:B------:R-:W-:-:S04]  /*1230*/  @!P0 FMNMX.FTZ R14, R14, R15, PT ;  /* 0x0000000f0e0e8209 */ /* 0x000fc80003810000 */
[----:B------:R-:W-:-:S07]  /*1240*/  @!P0 F2FP.F16.F32.PACK_AB R8, RZ, R14 ;  /* 0x0000000eff08823e */ /* 0x000fce00000000ff */
.L_x_14814:
[----:B------:R-:W-:Y:S05]  /*1250*/  BSYNC.RECONVERGENT B0 ;  /* 0x0000000000007941 */ /* 0x000fea0003800200 */
.L_x_14813:
[----:B------:R-:W-:Y:S01]  /*1260*/  FSETP.NAN.FTZ.AND P6, PT, R18, R18, PT ;  /* 0x000000121200720b */ /* 0x000fe20003fd8000 */
        /* <DEDUP_REMOVED lines=20> */
.L_x_14816:
[----:B------:R-:W-:Y:S05]  /*13b0*/  BSYNC.RECONVERGENT B0 ;  /* 0x0000000000007941 */ /* 0x000fea0003800200 */
.L_x_14815:
[----:B------:R-:W-:Y:S04]  /*13c0*/  BSSY.RECONVERGENT B0, `(.L_x_14817) ;  /* 0x0000007000007945 */ /* 0x000fe80003800200 */
[----:B------:R-:W-:Y:S05]  /*13d0*/  @P0 BRA `(.L_x_14818) ;  /* 0x0000000000140947 */ /* 0x000fea0003800000 */
[----:B-----5:R-:W-:Y:S01]  /*13e0*/  HADD2.F32 R3, -RZ, R5.H0_H0 ;  /* 0x20000005ff037230 */ /* 0x020fe20000004100 */
[----:B------:R-:W-:-:S04]  /*13f0*/  PRMT R2, R5, 0x7610, R2 ;  /* 0x0000761005027816 */ /* 0x000fc80000000002 */
[----:B------:R-:W-:-:S13]  /*1400*/  FSETP.NAN.FTZ.AND P0, PT, R3, R3, PT ;  /* 0x000000030300720b */ /* 0x000fda0003f18000 */
[----:B------:R-:W-:-:S04]  /*1410*/  @!P0 FMNMX.FTZ R3, R22, R3, PT ;  /* 0x0000000316038209 */ /* 0x000fc80003810000 */
[----:B------:R-:W-:-:S07]  /*1420*/  @!P0 F2FP.F16.F32.PACK_AB R2, RZ, R3 ;  /* 0x00000003ff02823e */ /* 0x000fce00000000ff */
.L_x_14818:
[----:B------:R-:W-:Y:S05]  /*1430*/  BSYNC.RECONVERGENT B0 ;  /* 0x0000000000007941 */ /* 0x000fea0003800200 */
.L_x_14817:
[----:B------:R-:W-:Y:S04]  /*1440*/  BSSY.RECONVERGENT B0, `(.L_x_14819) ;  /* 0x0000007000007945 */ /* 0x000fe80003800200 */
[----:B------:R-:W-:Y:S05]  /*1450*/  @P1 BRA `(.L_x_14820) ;  /* 0x0000000000141947 */ /* 0x000fea0003800000 */
[----:B-----5:R-:W-:Y:S01]  /*1460*/  HADD2.F32 R3, -RZ, R5.H1_H1 ;  /* 0x30000005ff037230 */ /* 0x020fe20000004100 */
[----:B------:R-:W-:-:S04]  /*1470*/  PRMT R9, R5, 0x7632, R9 ;  /* 0x0000763205097816 */ /* 0x000fc80000000009 */
[----:B------:R-:W-:-:S13]  /*1480*/  FSETP.NAN.FTZ.AND P0, PT, R3, R3, PT ;  /* 0x000000030300720b */ /* 0x000fda0003f18000 */
[----:B------:R-:W-:-:S04]  /*1490*/  @!P0 FMNMX.FTZ R3, R24, R3, PT ;  /* 0x0000000318038209 */ /* 0x000fc80003810000 */
[----:B------:R-:W-:-:S07]  /*14a0*/  @!P0 F2FP.F16.F32.PACK_AB R9, RZ, R3 ;  /* 0x00000003ff09823e */ /* 0x000fce00000000ff */
.L_x_14820:
[----:B------:R-:W-:Y:S05]  /*14b0*/  BSYNC.RECONVERGENT B0 ;  /* 0x0000000000007941 */ /* 0x000fea0003800200 */
.L_x_14819:
[----:B------:R-:W-:Y:S04]  /*14c0*/  BSSY.RECONVERGENT B0, `(.L_x_14821) ;  /* 0x0000007000007945 */ /* 0x000fe80003800200 */
[----:B------:R-:W-:Y:S05]  /*14d0*/  @P2 BRA `(.L_x_14822) ;  /* 0x0000000000142947 */ /* 0x000fea0003800000 */
[----:B-----5:R-:W-:Y:S01]  /*14e0*/  HADD2.F32 R4, -RZ, R6.H0_H0 ;  /* 0x20000006ff047230 */ /* 0x020fe20000004100 */
[----:B------:R-:W-:-:S04]  /*14f0*/  PRMT R10, R6, 0x7610, R10 ;  /* 0x00007610060a7816 */ /* 0x000fc8000000000a */
[----:B------:R-:W-:-:S13]  /*1500*/  FSETP.NAN.FTZ.AND P0, PT, R4, R4, PT ;  /* 0x000000040400720b */ /* 0x000fda0003f18000 */
[----:B------:R-:W-:-:S04]  /*1510*/  @!P0 FMNMX.FTZ R4, R17, R4, PT ;  /* 0x0000000411048209 */ /* 0x000fc80003810000 */
[----:B------:R-:W-:-:S07]  /*1520*/  @!P0 F2FP.F16.F32.PACK_AB R10, RZ, R4 ;  /* 0x00000004ff0a823e */ /* 0x000fce00000000ff */
.L_x_14822:
[----:B------:R-:W-:Y:S05]  /*1530*/  BSYNC.RECONVERGENT B0 ;  /* 0x0000000000007941 */ /* 0x000fea0003800200 */
.L_x_14821:
[----:B------:R-:W-:Y:S04]  /*1540*/  BSSY.RECONVERGENT B0, `(.L_x_14823) ;  /* 0x0000007000007945 */ /* 0x000fe80003800200 */
[----:B------:R-:W-:Y:S05]  /*1550*/  @P3 BRA `(.L_x_14824) ;  /* 0x0000000000143947 */ /* 0x000fea0003800000 */
[----:B-----5:R-:W-:Y:S01]  /*1560*/  HADD2.F32 R3, -RZ, R6.H1_H1 ;  /* 0x30000006ff037230 */ /* 0x020fe20000004100 */
[----:B------:R-:W-:-:S04]  /*1570*/  PRMT R12, R6, 0x7632, R12 ;  /* 0x00007632060c7816 */ /* 0x000fc8000000000c */
[----:B------:R-:W-:-:S13]  /*1580*/  FSETP.NAN.FTZ.AND P0, PT, R3, R3, PT ;  /* 0x000000030300720b */ /* 0x000fda0003f18000 */
[----:B------:R-:W-:-:S04]  /*1590*/  @!P0 FMNMX.FTZ R3, R16, R3, PT ;  /* 0x0000000310038209 */ /* 0x000fc80003810000 */
[----:B------:R-:W-:-:S07]  /*15a0*/  @!P0 F2FP.F16.F32.PACK_AB R12, RZ, R3 ;  /* 0x00000003ff0c823e */ /* 0x000fce00000000ff */
.L_x_14824:
[----:B------:R-:W-:Y:S05]  /*15b0*/  BSYNC.RECONVERGENT B0 ;  /* 0x0000000000007941 */ /* 0x000fea0003800200 */
.L_x_14823:
[----:B------:R-:W-:Y:S04]  /*15c0*/  BSSY.RECONVERGENT B0, `(.L_x_14825) ;  /* 0x0000007000007945 */ /* 0x000fe80003800200 */
[----:B------:R-:W-:Y:S05]  /*15d0*/  @P4 BRA `(.L_x_14826) ;  /* 0x0000000000144947 */ /* 0x000fea0003800000 */
[----:B-----5:R-:W-:Y:S01]  /*15e0*/  HADD2.F32 R3, -RZ, R7.H0_H0 ;  /* 0x20000007ff037230 */ /* 0x020fe20000004100 */
[----:B------:R-:W-:-:S04]  /*15f0*/  PRMT R11, R7, 0x7610, R11 ;  /* 0x00007610070b7816 */ /* 0x000fc8000000000b */
[----:B------:R-:W-:-:S13]  /*1600*/  FSETP.NAN.FTZ.AND P0, PT, R3, R3, PT ;  /* 0x000000030300720b */ /* 0x000fda0003f18000 */
[----:B------:R-:W-:-:S04]  /*1610*/  @!P0 FMNMX.FTZ R3, R14, R3, PT ;  /* 0x000000030e038209 */ /* 0x000fc80003810000 */
[----:B------:R-:W-:-:S07]  /*1620*/  @!P0 F2FP.F16.F32.PACK_AB R11, RZ, R3 ;  /* 0x00000003ff0b823e */ /* 0x000fce00000000ff */
.L_x_14826:
[----:B------:R-:W-:Y:S05]  /*1630*/  BSYNC.RECONVERGENT B0 ;  /* 0x0000000000007941 */ /* 0x000fea0003800200 */
.L_x_14825:
[----:B------:R-:W-:Y:S04]  /*1640*/  BSSY.RECONVERGENT B0, `(.L_x_14827) ;  /* 0x0000007000007945 */ /* 0x000fe80003800200 */
[----:B------:R-:W-:Y:S05]  /*1650*/  @P5 BRA `(.L_x_14828) ;  /* 0x0000000000145947 */ /* 0x000fea0003800000 */
[----:B-----5:R-:W-:Y:S01]  /*1660*/  HADD2.F32 R4, -RZ, R7.H1_H1 ;  /* 0x30000007ff047230 */ /* 0x020fe20000004100 */
[----:B------:R-:W-:-:S04]  /*1670*/  PRMT R13, R7, 0x7632, R13 ;  /* 0x00007632070d7816 */ /* 0x000fc8000000000d */
[----:B------:R-:W-:-:S13]  /*1680*/  FSETP.NAN.FTZ.AND P0, PT, R4, R4, PT ;  /* 0x000000040400720b */ /* 0x000fda0003f18000 */
[----:B------:R-:W-:-:S04]  /*1690*/  @!P0 FMNMX.FTZ R4, R15, R4, PT ;  /* 0x000000040f048209 */ /* 0x000fc80003810000 */
[----:B------:R-:W-:-:S07]  /*16a0*/  @!P0 F2FP.F16.F32.PACK_AB R13, RZ, R4 ;  /* 0x00000004ff0d823e */ /* 0x000fce00000000ff */
.L_x_14828:
[----:B------:R-:W-:Y:S05]  /*16b0*/  BSYNC.RECONVERGENT B0 ;  /* 0x0000000000007941 */ /* 0x000fea0003800200 */
.L_x_14827:
[----:B-----5:R-:W-:Y:S02]  /*16c0*/  PRMT R7, R11, 0x5410, R13 ;  /* 0x000054100b077816 */ /* 0x020fe4000000000d */
[----:B------:R-:W-:Y:S02]  /*16d0*/  PRMT R6, R10, 0x5410, R12 ;  /* 0x000054100a067816 */ /* 0x000fe4000000000c */
[----:B------:R-:W-:Y:S02]  /*16e0*/  PRMT R5, R2, 0x5410, R9 ;  /* 0x0000541002057816 */ /* 0x000fe40000000009 */
[----:B------:R-:W-:-:S05]  /*16f0*/  PRMT R4, R8, 0x5410, R0 ;  /* 0x0000541008047816 */ /* 0x000fca0000000000 */
[----:B------:R-:W-:Y:S01]  /*1700*/  STG.E.128 desc[UR4][R20.64], R4 ;  /* 0x0000000414007986 */ /* 0x000fe2000c101d04 */
[----:B------:R-:W-:Y:S05]  /*1710*/  EXIT ;  /* 0x000000000000794d */ /* 0x000fea0003800000 */
.L_x_14829:
        /* <DEDUP_REMOVED lines=14> */
.L_x_41809:


//--------------------- .text._ZN2at6native18elementwise_kernelILi128ELi4EZNS0_15gpu_kernel_implINS0_13AUnaryFunctorIfffZZZNS0_19minimum_kernel_cudaERNS_18TensorIteratorBaseEENKUlvE0_clEvENKUlvE0_clEvEUlffE_EEEEvS5_RKT_EUliE_EEviT1_ --------------------------
	.section	.text._ZN2at6native18elementwise_kernelILi128ELi4EZNS0_15gpu_kernel_implINS0_13AUnaryFunctorIfffZZZNS0_19minimum_kernel_cudaERNS_18TensorIteratorBaseEENKUlvE0_clEvENKUlvE0_clEvEUlffE_EEEEvS5_RKT_EUliE_EEviT1_,"ax",@progbits
	.align	128
        .global         _ZN2at6native18elementwise_kernelILi128ELi4EZNS0_15gpu_kernel_implINS0_13AUnaryFunctorIfffZZZNS0_19minimum_kernel_cudaERNS_18TensorIteratorBaseEENKUlvE0_clEvENKUlvE0_clEvEUlffE_EEEEvS5_RKT_EUliE_EEviT1_
        .type           _ZN2at6native18elementwise_kernelILi128ELi4EZNS0_15gpu_kernel_implINS0_13AUnaryFunctorIfffZZZNS0_19minimum_kernel_cudaERNS_18TensorIteratorBaseEENKUlvE0_clEvENKUlvE0_clEvEUlffE_EEEEvS5_RKT_EUliE_EEviT1_,@function
        .size           _ZN2at6native18elementwise_kernelILi128ELi4EZNS0_15gpu_kernel_implINS0_13AUnaryFunctorIfffZZZNS0_19minimum_kernel_cudaERNS_18TensorIteratorBaseEENKUlvE0_clEvENKUlvE0_clEvEUlffE_EEEEvS5_RKT_EUliE_EEviT1_,(.L_x_41810 - _ZN2at6native18elementwise_kernelILi128ELi4EZNS0_15gpu_kernel_implINS0_13AUnaryFunctorIfffZZZNS0_19minimum_kernel_cudaERNS_18TensorIteratorBaseEENKUlvE0_clEvENKUlvE0_clEvEUlffE_EEEEvS5_RKT_EUliE_EEviT1_)
        .other          _ZN2at6native18elementwise_kernelILi128ELi4EZNS0_15gpu_kernel_implINS0_13AUnaryFunctorIfffZZZNS0_19minimum_kernel_cudaERNS_18TensorIteratorBaseEENKUlvE0_clEvENKUlvE0_clEvEUlffE_EEEEvS5_RKT_EUliE_EEviT1_,@"STO_CUDA_ENTRY STV_DEFAULT"
_ZN2at6native18elementwise_kernelILi128ELi4EZNS0_15gpu_kernel_implINS0_13AUnaryFunctorIfffZZZNS0_19minimum_kernel_cudaERNS_18TensorIteratorBaseEENKUlvE0_clEvENKUlvE0_clEvEUlffE_EEEEvS5_RKT_EUliE_EEviT1_:
.text._ZN2at6native18elementwise_kernelILi128ELi4EZNS0_15gpu_kernel_implINS0_13AUnaryFunctorIfffZZZNS0_19minimum_kernel_cudaERNS_18TensorIteratorBaseEENKUlvE0_clEvENKUlvE0_clEvEUlffE_EEEEvS5_RKT_EUliE_EEviT1_:
        /* <DEDUP_REMOVED lines=319> */
.L_x_14832:
        /* <DEDUP_REMOVED lines=18> */
.L_x_14837:
[----:B------:R-:W2:Y:S02]  /*1510*/  LDG.E.U8 R0, desc[UR36][R2.64] ;  /* 0x0000002402007981 */ /* 0x000ea4000c1e1100 */
[----:B--2---:R-:W-:Y:S01]  /*1520*/  I2FP.F32.U32 R0, R0 ;  /* 0x0000000000007245 */ /* 0x004fe20000201000 */
[----:B------:R-:W-:Y:S06]  /*1530*/  BRA `(.L_x_14839) ;  /* 0x0000000c00247947 */ /* 0x000fec0003800000 */
.L_x_14836:
        /* <DEDUP_REMOVED lines=9> */
.L_x_14841:
[----:B------:R-:W2:Y:S02]  /*15d0*/  LDG.E R0, desc[UR36][R2.64] ;  /* 0x0000002402007981 */ /* 0x000ea4000c1e1900 */
[----:B--2---:R-:W-:Y:S01]  /*15e0*/  I2FP.F32.S32 R0, R0 ;  /* 0x0000000000007245 */ /* 0x004fe20000201400 */
[----:B------:R-:W-:Y:S06]  /*15f0*/  BRA `(.L_x_14839) ;  /* 0x0000000800f47947 */ /* 0x000fec0003800000 */
.L_x_14840:
[----:B------:R-:W2:Y:S02]  /*1600*/  LDG.E.U16 R0, desc[UR36][R2.64] ;  /* 0x0000002402007981 */ /* 0x000ea4000c1e1500 */
[----:B--2---:R-:W0:Y:S01]  /*1610*/  I2F.S16 R0, R0 ;  /* 0x0000000000007306 */ /* 0x004e220000101400 */
[----:B------:R-:W-:Y:S05]  /*1620*/  BRA `(.L_x_14839) ;  /* 0x0000000800e87947 */ /* 0x000fea0003800000 */
.L_x_14835:
        /* <DEDUP_REMOVED lines=8> */
.L_x_14843:
[----:B------:R-:W2:Y:S02]  /*16b0*/  LDG.E.U16 R0, desc[UR36][R2.64] ;  /* 0x0000002402007981 */ /* 0x000ea4000c1e1500 */
[----:B--2---:R-:W-:Y:S01]  /*16c0*/  HADD2.F32 R0, -RZ, R0.H0_H0 ;  /* 0x20000000ff007230 */ /* 0x004fe20000004100 */
[----:B------:R-:W-:Y:S06]  /*16d0*/  BRA `(.L_x_14839) ;  /* 0x0000000800bc7947 */ /* 0x000fec0003800000 */
.L_x_14842:
        /* <DEDUP_REMOVED lines=8> */
.L_x_14845:
[----:B------:R-:W2:Y:S02]  /*1760*/  LDG.E.U16 R0, desc[UR36][R2.64] ;  /* 0x0000002402007981 */ /* 0x000ea4000c1e1500 */
[----:B--2---:R-:W-:Y:S01]  /*1770*/  HADD2.F32 R0, -RZ, R0.H0_H0 ;  /* 0x20000000ff007230 */ /* 0x004fe20000004100 */
[----:B------:R-:W-:Y:S06]  /*1780*/  BRA `(.L_x_14839) ;  /* 0x0000000800907947 */ /* 0x000fec0003800000 */
.L_x_14844:
[----:B------:R-:W2:Y:S01]  /*1790*/  LDG.E.64 R2, desc[UR36][R2.64] ;  /* 0x0000002402027981 */ /* 0x000ea2000c1e1b00 */
[----:B------:R-:W-:Y:S01]  /*17a0*/  UMOV UR4, 0xf0000000 ;  /* 0xf000000000047882 */ /* 0x000fe20000000000 */
[----:B------:R-:W-:Y:S01]  /*17b0*/  UMOV UR5, 0x380fffff ;  /* 0x380fffff00057882 */ /* 0x000fe20000000000 */
[----:B--2---:R-:W0:Y:S01]  /*17c0*/  F2F.F32.F64 R0, R2 ;  /* 0x0000000200007310 */ /* 0x004e220000301000 */
[----:B------:R-:W-:-:S14]  /*17d0*/  DSETP.GEU.AND P0, PT, |R2|, UR4, PT ;  /* 0x0000000402007e2a */ /* 0x000fdc000bf0e200 */
[----:B0-----:R-:W-:Y:S01]  /*17e0*/  @!P0 FMUL R0, R0, 1.175494350822287508e-38 ;  /* 0x0080000000008820 */ /* 0x001fe20000400000 */
[----:B------:R-:W-:Y:S06]  /*17f0*/  BRA `(.L_x_14839) ;  /* 0x0000000800747947 */ /* 0x000fec0003800000 */
.L_x_14834:
        /* <DEDUP_REMOVED lines=12> */
.L_x_14848:
[----:B------:R-:W2:Y:S01]  /*18c0*/  LDG.E.64 R2, desc[UR36][R2.64] ;  /* 0x0000002402027981 */ /* 0x000ea2000c1e1b00 */
[----:B------:R-:W-:Y:S01]  /*18d0*/  UMOV UR4, 0xf0000000 ;  /* 0xf000000000047882 */ /* 0x000fe20000000000 */
[----:B------:R-:W-:Y:S01]  /*18e0*/  UMOV UR5, 0x380fffff ;  /* 0x380fffff00057882 */ /* 0x000fe20000000000 */
[----:B--2---:R-:W0:Y:S01]  /*18f0*/  F2F.F32.F64 R0, R2 ;  /* 0x0000000200007310 */ /* 0x004e220000301000 */
[----:B------:R-:W-:-:S14]  /*1900*/  DSETP.GEU.AND P0, PT, |R2|, UR4, PT ;  /* 0x0000000402007e2a */ /* 0x000fdc000bf0e200 */
[----:B0-----:R-:W-:Y:S01]  /*1910*/  @!P0 FMUL R0, R0, 1.175494350822287508e-38 ;  /* 0x0080000000008820 */ /* 0x001fe20000400000 */
[----:B------:R-:W-:Y:S06]  /*1920*/  BRA `(.L_x_14839) ;  /* 0x0000000800287947 */ /* 0x000fec0003800000 */
.L_x_14847:
        /* <DEDUP_REMOVED lines=25> */
.L_x_14850:
        /* <DEDUP_REMOVED lines=12> */
.L_x_14849:
[----:B------:R-:W2:Y:S02]  /*1b80*/  LDG.E.U16 R0, desc[UR36][R2.64] ;  /* 0x0000002402007981 */ /* 0x000ea4000c1e1500 */
[----:B--2---:R-:W-:Y:S01]  /*1b90*/  SHF.L.U32 R0, R0, 0x10, RZ ;  /* 0x0000001000007819 */ /* 0x004fe200000006ff */
[----:B------:R-:W-:Y:S06]  /*1ba0*/  BRA `(.L_x_14839) ;  /* 0x0000000400887947 */ /* 0x000fec0003800000 */
.L_x_14846:
        /* <DEDUP_REMOVED lines=11> */
.L_x_14853:
        /* <DEDUP_REMOVED lines=20> */
.L_x_14855:
[----:B------:R-:W-:Y:S05]  /*1da0*/  BSYNC.RECONVERGENT B0 ;  /* 0x0000000000007941 */ /* 0x000fea0003800200 */
.L_x_14854:
[----:B------:R-:W-:Y:S01]  /*1db0*/  IMAD.SHL.U32 R0, R0, 0x100000, RZ ;  /* 0x0010000000007824 */ /* 0x000fe200078e00ff */
[----:B------:R-:W-:-:S04]  /*1dc0*/  LEA R2, R2, 0x3b800000, 0x17 ;  /* 0x3b80000002027811 */ /* 0x000fc800078eb8ff */
[----:B------:R-:W-:Y:S01]  /*1dd0*/  LOP3.LUT R0, R2, R0, R7, 0xfe, !PT ;  /* 0x0000000002007212 */ /* 0x000fe200078efe07 */
[----:B------:R-:W-:Y:S06]  /*1de0*/  BRA `(.L_x_14839) ;  /* 0x0000000000f87947 */ /* 0x000fec0003800000 */
.L_x_14852:
        /* <DEDUP_REMOVED lines=20> */
.L_x_14857:
[----:B------:R-:W-:Y:S05]  /*1f30*/  BSYNC.RECONVERGENT B0 ;  /* 0x0000000000007941 */ /* 0x000fea0003800200 */
.L_x_14856:
[----:B------:R-:W-:Y:S01]  /*1f40*/  IMAD.SHL.U32 R0, R0, 0x200000, RZ ;  /* 0x0020000000007824 */ /* 0x000fe200078e00ff */
[----:B------:R-:W-:-:S04]  /*1f50*/  LEA R2, R2, 0x37800000, 0x17 ;  /* 0x3780000002027811 */ /* 0x000fc800078eb8ff */
[----:B------:R-:W-:Y:S01]  /*1f60*/  LOP3.LUT R0, R2, R0, R7, 0xfe, !PT ;  /* 0x0000000002007212 */ /* 0x000fe200078efe07 */
[----:B------:R-:W-:Y:S06]  /*1f70*/  BRA `(.L_x_14839) ;  /* 0x0000000000947947 */ /* 0x000fec0003800000 */
.L_x_14851:
[----:B------:R-:W-:-:S09]  /*1f80*/  UISETP.NE.AND UP0, UPT, UR4, 0x1c, UPT ;  /* 0x0000001c0400788c */ /* 0x000fd2000bf05270 */
[----:B------:R-:W-:Y:S05]  /*1f90*/  BRA.U !UP0, `(.L_x_14858) ;  /* 0x0000000108847547 */ /* 0x000fea000b800000 */
[----:B------:R-:W-:-:S09]  /*1fa0*/  UISETP.NE.AND UP0, UPT, UR4, 0x1d, UPT ;  /* 0x0000001d0400788c */ /* 0x000fd2000bf05270 */
[----:B------:R-:W-:Y:S05]  /*1fb0*/  BRA.U !UP0, `(.L_x_14859) ;  /* 0x0000000108707547 */ /* 0x000fea000b800000 */
[----:B------:R-:W-:-:S09]  /*1fc0*/  UISETP.NE.AND UP0, UPT, UR4, 0x2c, UPT ;  /* 0x0000002c0400788c */ /* 0x000fd2000bf05270 */
[----:B------:R-:W-:Y:S05]  /*1fd0*/  BRA.U !UP0, `(.L_x_14860) ;  /* 0x0000000108487547 */ /* 0x000fea000b800000 */
.L_x_14838:
        /* <DEDUP_REMOVED lines=16> */
.L_x_14861:
[----:B------:R-:W-:Y:S01]  /*20e0*/  IMAD.MOV.U32 R0, RZ, RZ, RZ ;  /* 0x000000ffff007224 */ /* 0x000fe200078e00ff */
[----:B------:R-:W-:Y:S06]  /*20f0*/  BRA `(.L_x_14839) ;  /* 0x0000000000347947 */ /* 0x000fec0003800000 */
.L_x_14860:
        /* <DEDUP_REMOVED lines=8> */
.L_x_14859:
[----:B------:R-:W2:Y:S02]  /*2180*/  LDG.E.64 R2, desc[UR36][R2.64] ;  /* 0x0000002402027981 */ /* 0x000ea4000c1e1b00 */
[----:B--2---:R0:W1:Y:S01]  /*2190*/  I2F.U64 R0, R2 ;  /* 0x0000000200007312 */ /* 0x0040620000301000 */
[----:B------:R-:W-:Y:S05]  /*21a0*/  BRA `(.L_x_14839) ;  /* 0x0000000000087947 */ /* 0x000fea0003800000 */
.L_x_14858:
[----:B------:R-:W2:Y:S02]  /*21b0*/  LDG.E R0, desc[UR36][R2.64] ;  /* 0x0000002402007981 */ /* 0x000ea4000c1e1900 */
[----:B--2---:R-:W-:-:S07]  /*21c0*/  I2FP.F32.U32 R0, R0 ;  /* 0x0000000000007245 */ /* 0x004fce0000201000 */
.L_x_14839:
[----:B------:R-:W-:Y:S05]  /*21d0*/  BSYNC.RECONVERGENT B6 ;  /* 0x0000000000067941 */ /* 0x000fea0003800200 */
.L_x_14833:
[----:B------:R-:W1:Y:S01]  /*21e0*/  LDC R5, c[0x0][0x594] ;  /* 0x00016500ff057b82 */ /* 0x000e620000000800 */
[----:B------:R-:W0:Y:S01]  /*21f0*/  LDCU.64 UR6, c[0x0][0x580] ;  /* 0x0000b000ff0677ac */ /* 0x000e220008000a00 */
[----:B------:R-:W0:Y:S01]  /*2200*/  LDCU UR5, c[0x0][0x594] ;  /* 0x0000b280ff0577ac */ /* 0x000e220008000800 */
[----:B------:R-:W-:-:S04]  /*2210*/  UPRMT UR4, UR41, 0x9910, URZ ;  /* 0x0000991029047896 */ /* 0x000fc800080000ff */
[----:B------:R-:W-:Y:S01]  /*2220*/  UISETP.GT.AND UP0, UPT, UR4, 0x9, UPT ;  /* 0x000000090400788c */ /* 0x000fe2000bf04270 */
[----:B0-234-:R-:W-:-:S04]  /*2230*/  IADD3 R2, P1, PT, R16, UR6, RZ ;  /* 0x0000000610027c10 */ /* 0x01dfc8000ff3e0ff */
[----:B------:R-:W-:Y:S01]  /*2240*/  IADD3.X R3, PT, PT, RZ, UR7, RZ, P1, !PT ;  /* 0x00000007ff037c10 */ /* 0x000fe20008ffe4ff */
[----:B------:R-:W-:Y:S01]  /*2250*/  IMAD.U32 R4, RZ, RZ, UR5 ;  /* 0x00000005ff047e24 */ /* 0x000fe2000f8e00ff */
[----:B-1----:R-:W-:-:S13]  /*2260*/  FSETP.NAN.FTZ.AND P0, PT, R5, R5, PT ;  /* 0x000000050500720b */ /* 0x002fda0003f18000 */
[----:B------:R-:W-:Y:S05]  /*2270*/  @P0 BRA `(.L_x_14862) ;  /* 0x00000000000c0947 */ /* 0x000fea0003800000 */
[----:B-----5:R-:W-:Y:S01]  /*2280*/  FSETP.NAN.FTZ.AND P0, PT, R0, R0, PT ;  /* 0x000000000000720b */ /* 0x020fe20003f18000 */
[----:B------:R-:W-:-:S12]  /*2290*/  IMAD.MOV.U32 R4, RZ, RZ, R0 ;  /* 0x000000ffff047224 */ /* 0x000fd800078e0000 */
[----:B------:R-:W-:-:S07]  /*22a0*/  @!P0 FMNMX.FTZ R4, R0, R5, PT ;  /* 0x0000000500048209 */ /* 0x000fce0003810000 */
.L_x_14862:
        /* <DEDUP_REMOVED lines=12> */
.L_x_14866:
[----:B------:R-:W0:Y:S02]  /*2370*/  F2I.S64.TRUNC R4, R4 ;  /* 0x0000000400047311 */ /* 0x000e24000020d900 */
[----:B0-----:R-:W-:-:S05]  /*2380*/  MOV R7, R4 ;  /* 0x0000000400077202 */ /* 0x001fca0000000f00 */
[----:B------:R0:W-:Y:S01]  /*2390*/  STG.E.U8 desc[UR36][R2.64], R7 ;  /* 0x0000000702007986 */ /* 0x0001e2000c101124 */
[----:B------:R-:W-:Y:S05]  /*23a0*/  BRA `(.L_x_14868) ;  /* 0x0000000c002c7947 */ /* 0x000fea0003800000 */
.L_x_14865:
        /* <DEDUP_REMOVED lines=9> */
.L_x_14870:
[----:B------:R-:W0:Y:S02]  /*2440*/  F2I.FTZ.TRUNC.NTZ R5, R4 ;  /* 0x0000000400057305 */ /* 0x000e24000021f100 */
[----:B0-----:R0:W-:Y:S01]  /*2450*/  STG.E desc[UR36][R2.64], R5 ;  /* 0x0000000502007986 */ /* 0x0011e2000c101924 */
[----:B------:R-:W-:Y:S05]  /*2460*/  BRA `(.L_x_14868) ;  /* 0x0000000800fc7947 */ /* 0x000fea0003800000 */
.L_x_14869:
[----:B------:R-:W0:Y:S02]  /*2470*/  F2I.FTZ.TRUNC.NTZ R5, R4 ;  /* 0x0000000400057305 */ /* 0x000e24000021f100 */
[----:B0-----:R0:W-:Y:S01]  /*2480*/  STG.E.U16 desc[UR36][R2.64], R5 ;  /* 0x0000000502007986 */ /* 0x0011e2000c101524 */
[----:B------:R-:W-:Y:S05]  /*2490*/  BRA `(.L_x_14868) ;  /* 0x0000000800f07947 */ /* 0x000fea0003800000 */
.L_x_14864:
        /* <DEDUP_REMOVED lines=8> */
.L_x_14872:
[----:B------:R-:W-:-:S05]  /*2520*/  F2FP.F16.F32.PACK_AB R4, RZ, R4 ;  /* 0x00000004ff04723e */ /* 0x000fca00000000ff */
[----:B------:R0:W-:Y:S01]  /*2530*/  STG.E.U16 desc[UR36][R2.64], R4 ;  /* 0x0000000402007986 */ /* 0x0001e2000c101524 */
[----:B------:R-:W-:Y:S05]  /*2540*/  BRA `(.L_x_14868) ;  /* 0x0000000800c47947 */ /* 0x000fea0003800000 */
.L_x_14871:
        /* <DEDUP_REMOVED lines=9> */
.L_x_14874:
[----:B------:R-:W-:-:S04]  /*25e0*/  F2FP.F16.F32.PACK_AB R5, RZ, R4 ;  /* 0x00000004ff05723e */ /* 0x000fc800000000ff */
[----:B------:R-:W-:-:S05]  /*25f0*/  PRMT R5, R5, 0x5410, RZ ;  /* 0x0000541005057816 */ /* 0x000fca00000000ff */
[----:B------:R0:W-:Y:S01]  /*2600*/  STG.E desc[UR36][R2.64], R5 ;  /* 0x0000000502007986 */ /* 0x0001e2000c101924 */
[----:B------:R-:W-:Y:S05]  /*2610*/  BRA `(.L_x_14868) ;  /* 0x0000000800907947 */ /* 0x000fea0003800000 */
.L_x_14873:
[----:B------:R-:W-:-:S06]  /*2620*/  FMUL.FTZ R4, R4, 1 ;  /* 0x3f80000004047820 */ /* 0x000fcc0000410000 */
[----:B------:R-:W0:Y:S02]  /*2630*/  F2F.F64.F32 R4, R4 ;  /* 0x0000000400047310 */ /* 0x000e240000201800 */
[----:B0-----:R0:W-:Y:S01]  /*2640*/  STG.E.64 desc[UR36][R2.64], R4 ;  /* 0x0000000402007986 */ /* 0x0011e2000c101b24 */
[----:B------:R-:W-:Y:S05]  /*2650*/  BRA `(.L_x_14868) ;  /* 0x0000000800807947 */ /* 0x000fea0003800000 */
.L_x_14863:
        /* <DEDUP_REMOVED lines=12> */
.L_x_14877:
[----:B------:R-:W-:Y:S01]  /*2720*/  FMUL.FTZ R4, R4, 1 ;  /* 0x3f80000004047820 */ /* 0x000fe20000410000 */
[----:B------:R-:W-:-:S05]  /*2730*/  CS2R R6, SRZ ;  /* 0x0000000000067805 */ /* 0x000fca000001ff00 */
[----:B------:R-:W0:Y:S02]  /*2740*/  F2F.F64.F32 R4, R4 ;  /* 0x0000000400047310 */ /* 0x000e240000201800 */
[----:B0-----:R0:W-:Y:S01]  /*2750*/  STG.E.128 desc[UR36][R2.64], R4 ;  /* 0x0000000402007986 */ /* 0x0011e2000c101d24 */
[----:B------:R-:W-:Y:S05]  /*2760*/  BRA `(.L_x_14868) ;  /* 0x00000008003c7947 */ /* 0x000fea0003800000 */
.L_x_14876:
        /* <DEDUP_REMOVED lines=8> */
[----:B------:R-:W-:Y:S01]  /*27f0*/  SHF.R.U32.HI R7, RZ, 0x18, R4 ;  /* 0x00000018ff077819 */ /* 0x000fe20000011604 */
[----:B-----5:R-:W-:Y:S01]  /*2800*/  IMAD.MOV.U32 R0, RZ, RZ, 0x7f ;  /* 0x0000007fff007424 */ /* 0x020fe200078e00ff */
        /* <DEDUP_REMOVED lines=8> */
.L_x_14881:
[----:B------:R-:W-:Y:S05]  /*2890*/  BSYNC.RECONVERGENT B0 ;  /* 0x0000000000007941 */ /* 0x000fea0003800200 */
.L_x_14880:
[----:B------:R-:W-:-:S05]  /*28a0*/  LOP3.LUT R7, R0, 0x80, R7, 0xf8, !PT ;  /* 0x0000008000077812 */ /* 0x000fca00078ef807 */
[----:B------:R0:W-:Y:S01]  /*28b0*/  STG.E.U8 desc[UR36][R2.64], R7 ;  /* 0x0000000702007986 */ /* 0x0001e2000c101124 */
[----:B------:R-:W-:Y:S05]  /*28c0*/  BRA `(.L_x_14868) ;  /* 0x0000000400e47947 */ /* 0x000fea0003800000 */
.L_x_14879:
[----:B------:R-:W-:Y:S01]  /*28d0*/  LOP3.LUT R6, R4, 0x7fffffff, RZ, 0xc0, !PT ;  /* 0x7fffffff04067812 */ /* 0x000fe200078ec0ff */
[----:B------:R-:W-:Y:S01]  /*28e0*/  BSSY.RECONVERGENT B0, `(.L_x_14882) ;  /* 0x000000d000007945 */ /* 0x000fe20003800200 */
        /* <DEDUP_REMOVED lines=12> */
.L_x_14883:
[----:B------:R-:W-:Y:S05]  /*29b0*/  BSYNC.RECONVERGENT B0 ;  /* 0x0000000000007941 */ /* 0x000fea0003800200 */
.L_x_14882:
[----:B------:R-:W-:-:S05]  /*29c0*/  LOP3.LUT R5, R0, 0x80, R7, 0xf8, !PT ;  /* 0x0000008000057812 */ /* 0x000fca00078ef807 */
[----:B------:R0:W-:Y:S01]  /*29d0*/  STG.E.U8 desc[UR36][R2.64], R5 ;  /* 0x0000000502007986 */ /* 0x0001e2000c101124 */
[----:B------:R-:W-:Y:S05]  /*29e0*/  BRA `(.L_x_14868) ;  /* 0x00000004009c7947 */ /* 0x000fea0003800000 */
.L_x_14878:
[----:B------:R-:W-:-:S05]  /*29f0*/  F2FP.BF16.F32.PACK_AB R4, RZ, R4 ;  /* 0x00000004ff04723e */ /* 0x000fca00000010ff */
[----:B------:R0:W-:Y:S01]  /*2a00*/  STG.E.U16 desc[UR36][R2.64], R4 ;  /* 0x0000000402007986 */ /* 0x0001e2000c101524 */
[----:B------:R-:W-:Y:S05]  /*2a10*/  BRA `(.L_x_14868) ;  /* 0x0000000400907947 */ /* 0x000fea0003800000 */
.L_x_14875:
        /* <DEDUP_REMOVED lines=11> */
.L_x_14886:
[----:B------:R-:W-:Y:S01]  /*2ad0*/  LOP3.LUT R5, R4, 0x7fffffff, RZ, 0xc0, !PT ;  /* 0x7fffffff04057812 */ /* 0x000fe200078ec0ff */
[----:B------:R-:W-:Y:S01]  /*2ae0*/  BSSY.RECONVERGENT B0, `(.L_x_14887) ;  /* 0x0000013000007945 */ /* 0x000fe20003800200 */
[----:B-----5:R-:W-:Y:S02]  /*2af0*/  IMAD.MOV.U32 R0, RZ, RZ, 0x80 ;  /* 0x00000080ff007424 */ /* 0x020fe400078e00ff */
        /* <DEDUP_REMOVED lines=9> */
.L_x_14889:
[----:B------:R-:W-:-:S04]  /*2b90*/  SHF.R.U32.HI R0, RZ, 0x14, R4 ;  /* 0x00000014ff007819 */ /* 0x000fc80000011604 */
[----:B------:R-:W-:-:S04]  /*2ba0*/  LOP3.LUT R5, R0, 0x1, RZ, 0xc0, !PT ;  /* 0x0000000100057812 */ /* 0x000fc800078ec0ff */
[----:B------:R-:W-:-:S04]  /*2bb0*/  IADD3 R0, PT, PT, R4, 0x487ffff, R5 ;  /* 0x0487ffff04007810 */ /* 0x000fc80007ffe005 */
[----:B------:R-:W-:-:S04]  /*2bc0*/  SHF.R.U32.HI R0, RZ, 0x14, R0 ;  /* 0x00000014ff007819 */ /* 0x000fc80000011600 */
[----:B------:R-:W-:-:S07]  /*2bd0*/  LOP3.LUT R5, R0, 0xff, RZ, 0xc0, !PT ;  /* 0x000000ff00057812 */ /* 0x000fce00078ec0ff */
.L_x_14890:
[----:B------:R-:W-:-:S04]  /*2be0*/  SHF.R.U32.HI R4, RZ, 0x18, R4 ;  /* 0x00000018ff047819 */ /* 0x000fc80000011604 */
[----:B------:R-:W-:-:S04]  /*2bf0*/  LOP3.LUT R5, R5, 0x80, R4, 0xf8, !PT ;  /* 0x0000008005057812 */ /* 0x000fc800078ef804 */
[----:B------:R-:W-:-:S07]  /*2c00*/  PRMT R0, R5, 0x7610, R0 ;  /* 0x0000761005007816 */ /* 0x000fce0000000000 */
.L_x_14888:
[----:B------:R-:W-:Y:S05]  /*2c10*/  BSYNC.RECONVERGENT B0 ;  /* 0x0000000000007941 */ /* 0x000fea0003800200 */
.L_x_14887:
[----:B------:R1:W-:Y:S01]  /*2c20*/  STG.E.U8 desc[UR36][R2.64], R0 ;  /* 0x0000000002007986 */ /* 0x0003e2000c101124 */
[----:B------:R-:W-:Y:S05]  /*2c30*/  BRA `(.L_x_14868) ;  /* 0x0000000400087947 */ /* 0x000fea0003800000 */
.L_x_14885:
        /* <DEDUP_REMOVED lines=12> */
.L_x_14893:
[----:B------:R-:W-:-:S04]  /*2d00*/  SHF.R.U32.HI R0, RZ, 0x15, R4 ;  /* 0x00000015ff007819 */ /* 0x000fc80000011604 */
[----:B------:R-:W-:-:S04]  /*2d10*/  LOP3.LUT R5, R0, 0x1, RZ, 0xc0, !PT ;  /* 0x0000000100057812 */ /* 0x000fc800078ec0ff */
[----:B------:R-:W-:-:S04]  /*2d20*/  IADD3 R0, PT, PT, R4, 0x88fffff, R5 ;  /* 0x088fffff04007810 */ /* 0x000fc80007ffe005 */
[----:B------:R-:W-:-:S04]  /*2d30*/  SHF.R.U32.HI R0, RZ, 0x15, R0 ;  /* 0x00000015ff007819 */ /* 0x000fc80000011600 */
[----:B------:R-:W-:-:S07]  /*2d40*/  LOP3.LUT R5, R0, 0xff, RZ, 0xc0, !PT ;  /* 0x000000ff00057812 */ /* 0x000fce00078ec0ff */
.L_x_14894:
[----:B------:R-:W-:-:S04]  /*2d50*/  SHF.R.U32.HI R4, RZ, 0x18, R4 ;  /* 0x00000018ff047819 */ /* 0x000fc80000011604 */
[----:B------:R-:W-:-:S04]  /*2d60*/  LOP3.LUT R5, R5, 0x80, R4, 0xf8, !PT ;  /* 0x0000008005057812 */ /* 0x000fc800078ef804 */
[----:B------:R-:W-:-:S07]  /*2d70*/  PRMT R0, R5, 0x7610, R0 ;  /* 0x0000761005007816 */ /* 0x000fce0000000000 */
.L_x_14892:
[----:B------:R-:W-:Y:S05]  /*2d80*/  BSYNC.RECONVERGENT B0 ;  /* 0x0000000000007941 */ /* 0x000fea0003800200 */
.L_x_14891:
[----:B------:R2:W-:Y:S01]  /*2d90*/  STG.E.U8 desc[UR36][R2.64], R0 ;  /* 0x0000000002007986 */ /* 0x0005e2000c101124 */
[----:B------:R-:W-:Y:S05]  /*2da0*/  BRA `(.L_x_14868) ;  /* 0x0000000000ac7947 */ /* 0x000fea0003800000 */
.L_x_14884:
[----:B------:R-:W-:-:S09]  /*2db0*/  UISETP.NE.AND UP0, UPT, UR4, 0x1c, UPT ;  /* 0x0000001c0400788c */ /* 0x000fd2000bf05270 */
[----:B------:R-:W-:Y:S05]  /*2dc0*/  BRA.U !UP0, `(.L_x_14895) ;  /* 0x00000001089c7547 */ /* 0x000fea000b800000 */
[----:B------:R-:W-:-:S09]  /*2dd0*/  UISETP.NE.AND UP0, UPT, UR4, 0x1d, UPT ;  /* 0x0000001d0400788c */ /* 0x000fd2000bf05270 */
[----:B------:R-:W-:Y:S05]  /*2de0*/  BRA.U !UP0, `(.L_x_14896) ;  /* 0x0000000108887547 */ /* 0x000fea000b800000 */
[----:B------:R-:W-:-:S09]  /*2df0*/  UISETP.NE.AND UP0, UPT, UR4, 0x2c, UPT ;  /* 0x0000002c0400788c */ /* 0x000fd2000bf05270 */
[----:B------:R-:W-:Y:S05]  /*2e00*/  BRA.U !UP0, `(.L_x_14897) ;  /* 0x0000000108447547 */ /* 0x000fea000b800000 */
.L_x_14867:
[----:B-----5:R-:W-:Y:S01]  /*2e10*/  MOV R0, 0x0 ;  /* 0x0000000000007802 */ /* 0x020fe20000000f00 */
        /* <DEDUP_REMOVED lines=15> */
.L_x_14898:
[----:B------:R-:W-:Y:S05]  /*2f10*/  BRA `(.L_x_14868) ;  /* 0x0000000000507947 */ /* 0x000fea0003800000 */
.L_x_14897:
        /* <DEDUP_REMOVED lines=15> */
.L_x_14896:
[----:B------:R-:W0:Y:S02]  /*3010*/  F2I.U64.TRUNC R4, R4 ;  /* 0x0000000400047311 */ /* 0x000e24000020d800 */
[----:B0-----:R0:W-:Y:S01]  /*3020*/  STG.E.64 desc[UR36][R2.64], R4 ;  /* 0x0000000402007986 */ /* 0x0011e2000c101b24 */
[----:B------:R-:W-:Y:S05]  /*3030*/  BRA `(.L_x_14868) ;  /* 0x0000000000087947 */ /* 0x000fea0003800000 */
.L_x_14895:
[----:B------:R-:W0:Y:S02]  /*3040*/  F2I.FTZ.U32.TRUNC.NTZ R5, R4 ;  /* 0x0000000400057305 */ /* 0x000e24000021f000 */
[----:B0-----:R3:W-:Y:S02]  /*3050*/  STG.E desc[UR36][R2.64], R5 ;  /* 0x0000000502007986 */ /* 0x0017e4000c101924 */
.L_x_14868:
[----:B------:R-:W-:-:S07]  /*3060*/  VIADD R17, R17, 0x80 ;  /* 0x0000008011117836 */ /* 0x000fce0000000000 */
.L_x_14831:
[----:B------:R-:W-:Y:S05]  /*3070*/  BSYNC.RECONVERGENT B7 ;  /* 0x0000000000077941 */ /* 0x000fea0003800200 */
.L_x_14830:
[----:B------:R-:W0:Y:S01]  /*3080*/  LDCU UR4, c[0x0][0x380] ;  /* 0x00007000ff0477ac */ /* 0x000e220008000800 */
[----:B------:R-:W-:Y:S01]  /*3090*/  BSSY.RECONVERGENT B7, `(.L_x_14899) ;  /* 0x00002f9000077945 */ /* 0x000fe20003800200 */
[----:B0-----:R-:W-:-:S13]  /*30a0*/  ISETP.GE.AND P0, PT, R17, UR4, PT ;  /* 0x0000000411007c0c */ /* 0x001fda000bf06270 */
[----:B------:R-:W-:Y:S05]  /*30b0*/  @P0 BRA `(.L_x_14900) ;  /* 0x0000002c00d80947 */ /* 0x000fea0003800000 */
[----:B------:R-:W0:Y:S01]  /*30c0*/  LDCU UR4, c[0x0][0x388] ;  /* 0x00007100ff0477ac */ /* 0x000e220008000800 */
[----:B------:R-:W-:Y:S02]  /*30d0*/  HFMA2 R16, -RZ, RZ, 0, 0 ;  /* 0x00000000ff107431 */ /* 0x000fe400000001ff */
[----:B-12--5:R-:W-:Y:S01]  /*30e0*/  IMAD.MOV.U32 R0, RZ, RZ, RZ ;  /* 0x000000ffff007224 */ /* 0x026fe200078e00ff */
[----:B0-----:R-:W-:-:S09]  /*30f0*/  UISETP.NE.AND UP0, UPT, UR4, URZ, UPT ;  /* 0x000000ff0400728c */ /* 0x001fd2000bf05270 */
[----:B------:R-:W-:Y:S05]  /*3100*/  BRA.U !UP0, `(.L_x_14901) ;  /* 0x0000001108a87547 */ /* 0x000fea000b800000 */
[----:B------:R-:W3:Y:S01]  /*3110*/  LDCU.64 UR4, c[0x0][0x390] ;  /* 0x00007200ff0477ac */ /* 0x000ee20008000a00 */
[----:B------:R-:W-:Y:S01]  /*3120*/  IMAD.MOV.U32 R16, RZ, RZ, RZ ;  /* 0x000000ffff107224 */ /* 0x000fe200078e00ff */
[----:B------:R-:W0:Y:S01]  /*3130*/  LDCU UR6, c[0x0][0x38c] ;  /* 0x00007180ff0677ac */ /* 0x000e220008000800 */
[----:B------:R-:W1:Y:S01]  /*3140*/  LDCU.64 UR8, c[0x0][0x4b8] ;  /* 0x00009700ff0877ac */ /* 0x000e620008000a00 */
[----:B------:R-:W-:Y:S01]  /*3150*/  UISETP.NE.AND UP0, UPT, UR40, URZ, UPT ;  /* 0x000000ff2800728c */ /* 0x000fe2000bf05270 */
[----:B---34-:R-:W-:-:S05]  /*3160*/  IMAD.HI.U32 R2, R17, UR4, R16 ;  /* 0x0000000411027c27 */ /* 0x018fca000f8e0010 */
[----:B------:R-:W-:-:S05]  /*3170*/  SHF.R.U32.HI R3, RZ, UR5, R2 ;  /* 0x00000005ff037c19 */ /* 0x000fca0008011602 */
[----:B------:R-:W-:-:S04]  /*3180*/  IMAD.MOV R0, RZ, RZ, -R3 ;  /* 0x000000ffff007224 */ /* 0x000fc800078e0a03 */
[----:B0-----:R-:W-:-:S04]  /*3190*/  IMAD R0, R0, UR6, R17 ;  /* 0x0000000600007c24 */ /* 0x001fc8000f8e0211 */
[C---:B-1----:R-:W-:Y:S02]  /*31a0*/  IMAD R16, R0.reuse, UR8, RZ ;  /* 0x0000000800107c24 */ /* 0x042fe4000f8e02ff */
        /* <DEDUP_REMOVED lines=288> */
.L_x_14901:
[----:B------:R-:W3:Y:S01]  /*43b0*/  LDCU.64 UR6, c[0x0][0x588] ;  /* 0x0000b100ff0677ac */ /* 0x000ee20008000a00 */
[----:B------:R-:W-:Y:S01]  /*43c0*/  BSSY.RECONVERGENT B6, `(.L_x_14902) ;  /* 0x00000dd000067945 */ /* 0x000fe20003800200 */
[----:B------:R-:W-:-:S04]  /*43d0*/  UPRMT UR4, UR42, 0x9910, URZ ;  /* 0x000099102a047896 */ /* 0x000fc800080000ff */
[----:B------:R-:W-:Y:S01]  /*43e0*/  UISETP.GT.AND UP0, UPT, UR4, 0x9, UPT ;  /* 0x000000090400788c */ /* 0x000fe2000bf04270 */
[----:B---34-:R-:W-:-:S04]  /*43f0*/  IADD3 R2, P0, PT, R0, UR6, RZ ;  /* 0x0000000600027c10 */ /* 0x018fc8000ff1e0ff */
        /* <DEDUP_REMOVED lines=13> */
.L_x_14906:
[----:B------:R-:W2:Y:S02]  /*44d0*/  LDG.E.U8 R0, desc[UR36][R2.64] ;  /* 0x0000002402007981 */ /* 0x000ea4000c1e1100 */
[----:B--2---:R-:W-:Y:S01]  /*44e0*/  I2FP.F32.U32 R0, R0 ;  /* 0x0000000000007245 */ /* 0x004fe20000201000 */
[----:B------:R-:W-:Y:S06]  /*44f0*/  BRA `(.L_x_14908) ;  /* 0x0000000c00247947 */ /* 0x000fec0003800000 */
.L_x_14905:
        /* <DEDUP_REMOVED lines=9> */
.L_x_14910:
[----:B------:R-:W2:Y:S02]  /*4590*/  LDG.E R0, desc[UR36][R2.64] ;  /* 0x0000002402007981 */ /* 0x000ea4000c1e1900 */
[----:B--2---:R-:W-:Y:S01]  /*45a0*/  I2FP.F32.S32 R0, R0 ;  /* 0x0000000000007245 */ /* 0x004fe20000201400 */
[----:B------:R-:W-:Y:S06]  /*45b0*/  BRA `(.L_x_14908) ;  /* 0x0000000800f47947 */ /* 0x000fec0003800000 */
.L_x_14909:
[----:B------:R-:W2:Y:S02]  /*45c0*/  LDG.E.U16 R0, desc[UR36][R2.64] ;  /* 0x0000002402007981 */ /* 0x000ea4000c1e1500 */
[----:B--2---:R-:W4:Y:S01]  /*45d0*/  I2F.S16 R0, R0 ;  /* 0x0000000000007306 */ /* 0x004f220000101400 */
[----:B------:R-:W-:Y:S05]  /*45e0*/  BRA `(.L_x_14908) ;  /* 0x0000000800e87947 */ /* 0x000fea0003800000 */
.L_x_14904:
        /* <DEDUP_REMOVED lines=8> */
.L_x_14912:
[----:B------:R-:W2:Y:S02]  /*4670*/  LDG.E.U16 R0, desc[UR36][R2.64] ;  /* 0x0000002402007981 */ /* 0x000ea4000c1e1500 */
[----:B--2---:R-:W-:Y:S01]  /*4680*/  HADD2.F32 R0, -RZ, R0.H0_H0 ;  /* 0x20000000ff007230 */ /* 0x004fe20000004100 */
[----:B------:R-:W-:Y:S06]  /*4690*/  BRA `(.L_x_14908) ;  /* 0x0000000800bc7947 */ /* 0x000fec0003800000 */
.L_x_14911:
        /* <DEDUP_REMOVED lines=8> */
.L_x_14914:
[----:B------:R-:W2:Y:S02]  /*4720*/  LDG.E.U16 R0, desc[UR36][R2.64] ;  /* 0x0000002402007981 */ /* 0x000ea4000c1e1500 */
[----:B--2---:R-:W-:Y:S01]  /*4730*/  HADD2.F32 R0, -RZ, R0.H0_H0 ;  /* 0x20000000ff007230 */ /* 0x004fe20000004100 */
[----:B------:R-:W-:Y:S06]  /*4740*/  BRA `(.L_x_14908) ;  /* 0x0000000800907947 */ /* 0x000fec0003800000 */
.L_x_14913:
[----:B------:R-:W2:Y:S01]  /*4750*/  LDG.E.64 R2, desc[UR36][R2.64] ;  /* 0x0000002402027981 */ /* 0x000ea2000c1e1b00 */
[----:B------:R-:W-:Y:S01]  /*4760*/  UMOV UR4, 0xf0000000 ;  /* 0xf000000000047882 */ /* 0x000fe20000000000 */
[----:B------:R-:W-:Y:S01]  /*4770*/  UMOV UR5, 0x380fffff ;  /* 0x380fffff00057882 */ /* 0x000fe20000000000 */
[----:B--2---:R-:W0:Y:S01]  /*4780*/  F2F.F32.F64 R0, R2 ;  /* 0x0000000200007310 */ /* 0x004e220000301000 */
[----:B------:R-:W-:-:S14]  /*4790*/  DSETP.GEU.AND P0, PT, |R2|, UR4, PT ;  /* 0x0000000402007e2a */ /* 0x000fdc000bf0e200 */
[----:B0-----:R-:W-:Y:S01]  /*47a0*/  @!P0 FMUL R0, R0, 1.175494350822287508e-38 ;  /* 0x0080000000008820 */ /* 0x001fe20000400000 */
[----:B------:R-:W-:Y:S06]  /*47b0*/  BRA `(.L_x_14908) ;  /* 0x0000000800747947 */ /* 0x000fec0003800000 */
.L_x_14903:
        /* <DEDUP_REMOVED lines=12> */
.L_x_14917:
[----:B------:R-:W2:Y:S01]  /*4880*/  LDG.E.64 R2, desc[UR36][R2.64] ;  /* 0x0000002402027981 */ /* 0x000ea2000c1e1b00 */
[----:B------:R-:W-:Y:S01]  /*4890*/  UMOV UR4, 0xf0000000 ;  /* 0xf000000000047882 */ /* 0x000fe20000000000 */
[----:B------:R-:W-:Y:S01]  /*48a0*/  UMOV UR5, 0x380fffff ;  /* 0x380fffff00057882 */ /* 0x000fe20000000000 */
[----:B--2---:R-:W0:Y:S01]  /*48b0*/  F2F.F32.F64 R0, R2 ;  /* 0x0000000200007310 */ /* 0x004e220000301000 */
[----:B------:R-:W-:-:S14]  /*48c0*/  DSETP.GEU.AND P0, PT, |R2|, UR4, PT ;  /* 0x0000000402007e2a */ /* 0x000fdc000bf0e200 */
[----:B0-----:R-:W-:Y:S01]  /*48d0*/  @!P0 FMUL R0, R0, 1.175494350822287508e-38 ;  /* 0x0080000000008820 */ /* 0x001fe20000400000 */
[----:B------:R-:W-:Y:S06]  /*48e0*/  BRA `(.L_x_14908) ;  /* 0x0000000800287947 */ /* 0x000fec0003800000 */
.L_x_14916:
        /* <DEDUP_REMOVED lines=25> */
.L_x_14919:
        /* <DEDUP_REMOVED lines=12> */
.L_x_14918:
[----:B------:R-:W2:Y:S02]  /*4b40*/  LDG.E.U16 R0, desc[UR36][R2.64] ;  /* 0x0000002402007981 */ /* 0x000ea4000c1e1500 */
[----:B--2---:R-:W-:Y:S01]  /*4b50*/  IMAD.U32 R0, R0, 0x10000, RZ ;  /* 0x0001000000007824 */ /* 0x004fe200078e00ff */
[----:B------:R-:W-:Y:S06]  /*4b60*/  BRA `(.L_x_14908) ;  /* 0x0000000400887947 */ /* 0x000fec0003800000 */
.L_x_14915:
        /* <DEDUP_REMOVED lines=11> */
.L_x_14922:
        /* <DEDUP_REMOVED lines=20> */
.L_x_14924:
[----:B------:R-:W-:Y:S05]  /*4d60*/  BSYNC.RECONVERGENT B0 ;  /* 0x0000000000007941 */ /* 0x000fea0003800200 */
.L_x_14923:
[----:B------:R-:W-:Y:S02]  /*4d70*/  SHF.L.U32 R0, R0, 0x14, RZ ;  /* 0x0000001400007819 */ /* 0x000fe400000006ff */
[----:B------:R-:W-:-:S04]  /*4d80*/  LEA R2, R2, 0x3b800000, 0x17 ;  /* 0x3b80000002027811 */ /* 0x000fc800078eb8ff */
[----:B------:R-:W-:Y:S01]  /*4d90*/  LOP3.LUT R0, R2, R0, R7, 0xfe, !PT ;  /* 0x0000000002007212 */ /* 0x000fe200078efe07 */
[----:B------:R-:W-:Y:S06]  /*4da0*/  BRA `(.L_x_14908) ;  /* 0x0000000000f87947 */ /* 0x000fec0003800000 */
.L_x_14921:
        /* <DEDUP_REMOVED lines=20> */
.L_x_14926:
[----:B------:R-:W-:Y:S05]  /*4ef0*/  BSYNC.RECONVERGENT B0 ;  /* 0x0000000000007941 */ /* 0x000fea0003800200 */
.L_x_14925:
[----:B------:R-:W-:Y:S01]  /*4f00*/  IMAD.SHL.U32 R0, R0, 0x200000, RZ ;  /* 0x0020000000007824 */ /* 0x000fe200078e00ff */
[----:B------:R-:W-:-:S04]  /*4f10*/  LEA R2, R2, 0x37800000, 0x17 ;  /* 0x3780000002027811 */ /* 0x000fc800078eb8ff */
[----:B------:R-:W-:Y:S01]  /*4f20*/  LOP3.LUT R0, R2, R0, R7, 0xfe, !PT ;  /* 0x0000000002007212 */ /* 0x000fe200078efe07 */
[----:B------:R-:W-:Y:S06]  /*4f30*/  BRA `(.L_x_14908) ;  /* 0x0000000000947947 */ /* 0x000fec0003800000 */
.L_x_14920:
        /* <DEDUP_REMOVED lines=14> */
.L_x_14907:
        /* <DEDUP_REMOVED lines=16> */
.L_x_14929:
[----:B------:R-:W-:Y:S01]  /*5120*/  MOV R0, RZ ;  /* 0x000000ff00007202 */ /* 0x000fe20000000f00 */
[----:B------:R-:W-:Y:S06]  /*5130*/  BRA `(.L_x_14908) ;  /* 0x0000000000147947 */ /* 0x000fec0003800000 */
.L_x_14928:
[----:B------:R-:W2:Y:S02]  /*5140*/  LDG.E.64 R2, desc[UR36][R2.64] ;  /* 0x0000002402027981 */ /* 0x000ea4000c1e1b00 */
[----:B--2---:R0:W1:Y:S01]  /*5150*/  I2F.U64 R0, R2 ;  /* 0x0000000200007312 */ /* 0x0040620000301000 */
[----:B------:R-:W-:Y:S05]  /*5160*/  BRA `(.L_x_14908) ;  /* 0x0000000000087947 */ /* 0x000fea0003800000 */
.L_x_14927:
[----:B------:R-:W2:Y:S02]  /*5170*/  LDG.E R0, desc[UR36][R2.64] ;  /* 0x0000002402007981 */ /* 0x000ea4000c1e1900 */
[----:B--2---:R-:W-:-:S07]  /*5180*/  I2FP.F32.U32 R0, R0 ;  /* 0x0000000000007245 */ /* 0x004fce0000201000 */
.L_x_14908:
[----:B------:R-:W-:Y:S05]  /*5190*/  BSYNC.RECONVERGENT B6 ;  /* 0x0000000000067941 */ /* 0x000fea0003800200 */
.L_x_14902:
[----:B------:R-:W1:Y:S01]  /*51a0*/  LDC R5, c[0x0][0x594] ;  /* 0x00016500ff057b82 */ /* 0x000e620000000800 */
[----:B------:R-:W0:Y:S01]  /*51b0*/  LDCU.64 UR6, c[0x0][0x580] ;  /* 0x0000b000ff0677ac */ /* 0x000e220008000a00 */
[----:B------:R-:W4:Y:S01]  /*51c0*/  LDCU UR5, c[0x0][0x594] ;  /* 0x0000b280ff0577ac */ /* 0x000f220008000800 */
[----:B------:R-:W-:-:S04]  /*51d0*/  UPRMT UR4, UR41, 0x9910, URZ ;  /* 0x0000991029047896 */ /* 0x000fc800080000ff */
[----:B------:R-:W-:Y:S01]  /*51e0*/  UISETP.GT.AND UP0, UPT, UR4, 0x9, UPT ;  /* 0x000000090400788c */ /* 0x000fe2000bf04270 */
[----:B0-23--:R-:W-:Y:S01]  /*51f0*/  IADD3 R2, P0, PT, R16, UR6, RZ ;  /* 0x0000000610027c10 */ /* 0x00dfe2000ff1e0ff */
[----:B----4-:R-:W-:Y:S01]  /*5200*/  IMAD.U32 R4, RZ, RZ, UR5 ;  /* 0x00000005ff047e24 */ /* 0x010fe2000f8e00ff */
[----:B-1----:R-:W-:-:S03]  /*5210*/  FSETP.NAN.FTZ.AND P1, PT, R5, R5, PT ;  /* 0x000000050500720b */ /* 0x002fc60003f38000 */
[----:B------:R-:W-:-:S10]  /*5220*/  IMAD.X R3, RZ, RZ, UR7, P0 ;  /* 0x00000007ff037e24 */ /* 0x000fd400080e06ff */
[----:B------:R-:W-:Y:S05]  /*5230*/  @P1 BRA `(.L_x_14930) ;  /* 0x00000000000c1947 */ /* 0x000fea0003800000 */
[-C--:B-----5:R-:W-:Y:S02]  /*5240*/  FSETP.NAN.FTZ.AND P0, PT, R0, R0.reuse, PT ;  /* 0x000000000000720b */ /* 0x0a0fe40003f18000 */
[----:B------:R-:W-:-:S11]  /*5250*/  MOV R4, R0 ;  /* 0x0000000000047202 */ /* 0x000fd60000000f00 */
[----:B------:R-:W-:-:S07]  /*5260*/  @!P0 FMNMX.FTZ R4, R0, R5, PT ;  /* 0x0000000500048209 */ /* 0x000fce0003810000 */
.L_x_14930:
        /* <DEDUP_REMOVED lines=12> */
.L_x_14934:
[----:B------:R-:W0:Y:S02]  /*5330*/  F2I.S64.TRUNC R4, R4 ;  /* 0x0000000400047311 */ /* 0x000e24000020d900 */
[----:B0-----:R-:W-:-:S05]  /*5340*/  IMAD.MOV.U32 R7, RZ, RZ, R4 ;  /* 0x000000ffff077224 */ /* 0x001fca00078e0004 */
[----:B------:R0:W-:Y:S01]  /*5350*/  STG.E.U8 desc[UR36][R2.64], R7 ;  /* 0x0000000702007986 */ /* 0x0001e2000c101124 */
[----:B------:R-:W-:Y:S05]  /*5360*/  BRA `(.L_x_14936) ;  /* 0x0000000c00287947 */ /* 0x000fea0003800000 */
.L_x_14933:
        /* <DEDUP_REMOVED lines=9> */
.L_x_14938:
[----:B------:R-:W0:Y:S02]  /*5400*/  F2I.FTZ.TRUNC.NTZ R5, R4 ;  /* 0x0000000400057305 */ /* 0x000e24000021f100 */
[----:B0-----:R0:W-:Y:S01]  /*5410*/  STG.E desc[UR36][R2.64], R5 ;  /* 0x0000000502007986 */ /* 0x0011e2000c101924 */
[----:B------:R-:W-:Y:S05]  /*5420*/  BRA `(.L_x_14936) ;  /* 0x0000000800f87947 */ /* 0x000fea0003800000 */
.L_x_14937:
[----:B------:R-:W0:Y:S02]  /*5430*/  F2I.FTZ.TRUNC.NTZ R5, R4 ;  /* 0x0000000400057305 */ /* 0x000e24000021f100 */
[----:B0-----:R0:W-:Y:S01]  /*5440*/  STG.E.U16 desc[UR36][R2.64], R5 ;  /* 0x0000000502007986 */ /* 0x0011e2000c101524 */
[----:B------:R-:W-:Y:S05]  /*5450*/  BRA `(.L_x_14936) ;  /* 0x0000000800ec7947 */ /* 0x000fea0003800000 */
.L_x_14932:
        /* <DEDUP_REMOVED lines=8> */
.L_x_14940:
[----:B------:R-:W-:-:S05]  /*54e0*/  F2FP.F16.F32.PACK_AB R4, RZ, R4 ;  /* 0x00000004ff04723e */ /* 0x000fca00000000ff */
[----:B------:R0:W-:Y:S01]  /*54f0*/  STG.E.U16 desc[UR36][R2.64], R4 ;  /* 0x0000000402007986 */ /* 0x0001e2000c101524 */
[----:B------:R-:W-:Y:S05]  /*5500*/  BRA `(.L_x_14936) ;  /* 0x0000000800c07947 */ /* 0x000fea0003800000 */
.L_x_14939:
        /* <DEDUP_REMOVED lines=9> */
.L_x_14942:
[----:B------:R-:W-:-:S04]  /*55a0*/  F2FP.F16.F32.PACK_AB R5, RZ, R4 ;  /* 0x00000004ff05723e */ /* 0x000fc800000000ff */
[----:B------:R-:W-:-:S05]  /*55b0*/  PRMT R5, R5, 0x5410, RZ ;  /* 0x0000541005057816 */ /* 0x000fca00000000ff */
[----:B------:R0:W-:Y:S01]  /*55c0*/  STG.E desc[UR36][R2.64], R5 ;  /* 0x0000000502007986 */ /* 0x0001e2000c101924 */
[----:B------:R-:W-:Y:S05]  /*55d0*/  BRA `(.L_x_14936) ;  /* 0x00000008008c7947 */ /* 0x000fea0003800000 */
.L_x_14941:
[----:B------:R-:W-:-:S06]  /*55e0*/  FMUL.FTZ R4, R4, 1 ;  /* 0x3f80000004047820 */ /* 0x000fcc0000410000 */
[----:B------:R-:W0:Y:S02]  /*55f0*/  F2F.F64.F32 R4, R4 ;  /* 0x0000000400047310 */ /* 0x000e240000201800 */
[----:B0-----:R0:W-:Y:S01]  /*5600*/  STG.E.64 desc[UR36][R2.64], R4 ;  /* 0x0000000402007986 */ /* 0x0011e2000c101b24 */
[----:B------:R-:W-:Y:S05]  /*5610*/  BRA `(.L_x_14936) ;  /* 0x00000008007c7947 */ /* 0x000fea0003800000 */
.L_x_14931:
        /* <DEDUP_REMOVED lines=13> */
.L_x_14946:
[----:B------:R-:W-:Y:S01]  /*56f0*/  LOP3.LUT R6, R4, 0x7fffffff, RZ, 0xc0, !PT ;  /* 0x7fffffff04067812 */ /* 0x000fe200078ec0ff */
[----:B------:R-:W-:Y:S01]  /*5700*/  BSSY.RECONVERGENT B0, `(.L_x_14947) ;  /* 0x0000012000007945 */ /* 0x000fe20003800200 */
[----:B-----5:R-:W-:Y:S02]  /*5710*/  HFMA2 R0, -RZ, RZ, 0, 7.62939453125e-06 ;  /* 0x00000080ff007431 */ /* 0x020fe400000001ff */
        /* <DEDUP_REMOVED lines=13> */
.L_x_14949:
[----:B------:R-:W-:-:S04]  /*57f0*/  SHF.R.U32.HI R4, RZ, 0x18, R4 ;  /* 0x00000018ff047819 */ /* 0x000fc80000011604 */
[----:B------:R-:W-:-:S04]  /*5800*/  LOP3.LUT R4, R5, 0x80, R4, 0xf8, !PT ;  /* 0x0000008005047812 */ /* 0x000fc800078ef804 */
[----:B------:R-:W-:-:S07]  /*5810*/  PRMT R0, R4, 0x7610, R0 ;  /* 0x0000761004007816 */ /* 0x000fce0000000000 */
.L_x_14948:
[----:B------:R-:W-:Y:S05]  /*5820*/  BSYNC.RECONVERGENT B0 ;  /* 0x0000000000007941 */ /* 0x000fea0003800200 */
.L_x_14947:
[----:B------:R0:W-:Y:S01]  /*5830*/  STG.E.U8 desc[UR36][R2.64], R0 ;  /* 0x0000000002007986 */ /* 0x0001e2000c101124 */
[----:B------:R-:W-:Y:S05]  /*5840*/  BRA `(.L_x_14936) ;  /* 0x0000000400f07947 */ /* 0x000fea0003800000 */
.L_x_14945:
[----:B------:R-:W-:Y:S01]  /*5850*/  LOP3.LUT R6, R4, 0x7fffffff, RZ, 0xc0, !PT ;  /* 0x7fffffff04067812 */ /* 0x000fe200078ec0ff */
[----:B------:R-:W-:Y:S01]  /*5860*/  BSSY.RECONVERGENT B0, `(.L_x_14950) ;  /* 0x0000012000007945 */ /* 0x000fe20003800200 */
[----:B-----5:R-:W-:Y:S02]  /*5870*/  IMAD.MOV.U32 R0, RZ, RZ, 0x80 ;  /* 0x00000080ff007424 */ /* 0x020fe400078e00ff */
        /* <DEDUP_REMOVED lines=13> */
.L_x_14952:
[----:B------:R-:W-:-:S04]  /*5950*/  SHF.R.U32.HI R4, RZ, 0x18, R4 ;  /* 0x00000018ff047819 */ /* 0x000fc80000011604 */
[----:B------:R-:W-:-:S04]  /*5960*/  LOP3.LUT R5, R5, 0x80, R4, 0xf8, !PT ;  /* 0x0000008005057812 */ /* 0x000fc800078ef804 */
[----:B------:R-:W-:-:S07]  /*5970*/  PRMT R0, R5, 0x7610, R0 ;  /* 0x0000761005007816 */ /* 0x000fce0000000000 */
.L_x_14951:
[----:B------:R-:W-:Y:S05]  /*5980*/  BSYNC.RECONVERGENT B0 ;  /* 0x0000000000007941 */ /* 0x000fea0003800200 */
.L_x_14950:
[----:B------:R0:W-:Y:S01]  /*5990*/  STG.E.U8 desc[UR36][R2.64], R0 ;  /* 0x0000000002007986 */ /* 0x0001e2000c101124 */
[----:B------:R-:W-:Y:S05]  /*59a0*/  BRA `(.L_x_14936) ;  /* 0x0000000400987947 */ /* 0x000fea0003800000 */
.L_x_14944:
        /* <DEDUP_REMOVED lines=21> */
.L_x_14954:
[----:B------:R-:W0:Y:S02]  /*5b00*/  F2I.U64.TRUNC R4, R4 ;  /* 0x0000000400047311 */ /* 0x000e24000020d800 */
[----:B0-----:R0:W-:Y:S01]  /*5b10*/  STG.E.64 desc[UR36][R2.64], R4 ;  /* 0x0000000402007986 */ /* 0x0011e2000c101b24 */
[----:B------:R-:W-:Y:S05]  /*5b20*/  BRA `(.L_x_14936) ;  /* 0x0000000400387947 */ /* 0x000fea0003800000 */
.L_x_14953:
[----:B------:R-:W0:Y:S02]  /*5b30*/  F2I.FTZ.U32.TRUNC.NTZ R5, R4 ;  /* 0x0000000400057305 */ /* 0x000e24000021f000 */
[----:B0-----:R0:W-:Y:S01]  /*5b40*/  STG.E desc[UR36][R2.64], R5 ;  /* 0x0000000502007986 */ /* 0x0011e2000c101924 */
[----:B------:R-:W-:Y:S05]  /*5b50*/  BRA `(.L_x_14936) ;  /* 0x00000004002c7947 */ /* 0x000fea0003800000 */
.L_x_14943:
        /* <DEDUP_REMOVED lines=10> */
.L_x_14956:
[----:B------:R-:W-:Y:S01]  /*5c00*/  FMUL.FTZ R4, R4, 1 ;  /* 0x3f80000004047820 */ /* 0x000fe20000410000 */
[----:B------:R-:W-:-:S05]  /*5c10*/  CS2R R6, SRZ ;  /* 0x0000000000067805 */ /* 0x000fca000001ff00 */
[----:B------:R-:W0:Y:S02]  /*5c20*/  F2F.F64.F32 R4, R4 ;  /* 0x0000000400047310 */ /* 0x000e240000201800 */
[----:B0-----:R4:W-:Y:S01]  /*5c30*/  STG.E.128 desc[UR36][R2.64], R4 ;  /* 0x0000000402007986 */ /* 0x0019e2000c101d24 */
[----:B------:R-:W-:Y:S05]  /*5c40*/  BRA `(.L_x_14936) ;  /* 0x0000000000f07947 */ /* 0x000fea0003800000 */
.L_x_14955:
[----:B------:R-:W-:-:S09]  /*5c50*/  UISETP.NE.AND UP0, UPT, UR4, 0xf, UPT ;  /* 0x0000000f0400788c */ /* 0x000fd2000bf05270 */
[----:B------:R-:W-:Y:S05]  /*5c60*/  BRA.U !UP0, `(.L_x_14957) ;  /* 0x0000000108e07547 */ /* 0x000fea000b800000 */
[----:B------:R-:W-:-:S09]  /*5c70*/  UISETP.NE.AND UP0, UPT, UR4, 0x17, UPT ;  /* 0x000000170400788c */ /* 0x000fd2000bf05270 */
[----:B------:R-:W-:Y:S05]  /*5c80*/  BRA.U !UP0, `(.L_x_14958) ;  /* 0x00000001088c7547 */ /* 0x000fea000b800000 */
[----:B------:R-:W-:-:S09]  /*5c90*/  UISETP.NE.AND UP0, UPT, UR4, 0x18, UPT ;  /* 0x000000180400788c */ /* 0x000fd2000bf05270 */
[----:B------:R-:W-:Y:S05]  /*5ca0*/  BRA.U !UP0, `(.L_x_14959) ;  /* 0x0000000108447547 */ /* 0x000fea000b800000 */
.L_x_14935:
        /* <DEDUP_REMOVED lines=16> */
.L_x_14960:
[----:B------:R-:W-:Y:S05]  /*5db0*/  BRA `(.L_x_14936) ;  /* 0x0000000000947947 */ /* 0x000fea0003800000 */
.L_x_14959:
[----:B------:R-:W-:Y:S01]  /*5dc0*/  LOP3.LUT R6, R4, 0x7fffffff, RZ, 0xc0, !PT ;  /* 0x7fffffff04067812 */ /* 0x000fe200078ec0ff */
[----:B------:R-:W-:Y:S01]  /*5dd0*/  BSSY.RECONVERGENT B0, `(.L_x_14961) ;  /* 0x000000b000007945 */ /* 0x000fe20003800200 */
[----:B------:R-:W-:Y:S02]  /*5de0*/  SHF.R.U32.HI R7, RZ, 0x18, R4 ;  /* 0x00000018ff077819 */ /* 0x000fe40000011604 */
[----:B------:R-:W-:Y:S02]  /*5df0*/  ISETP.GT.U32.AND P0, PT, R6, 0x43efffff, PT ;  /* 0x43efffff0600780c */ /* 0x000fe40003f04070 */
[----:B-----5:R-:W-:-:S11]  /*5e00*/  MOV R0, 0x7f ;  /* 0x0000007f00007802 */ /* 0x020fd60000000f00 */
[----:B------:R-:W-:Y:S05]  /*5e10*/  @P0 BRA `(.L_x_14962) ;  /* 0x0000000000180947 */ /* 0x000fea0003800000 */
[----:B------:R-:W-:-:S13]  /*5e20*/  ISETP.GE.U32.AND P0, PT, R6, 0x3c800000, PT ;  /* 0x3c8000000600780c */ /* 0x000fda0003f06070 */
[----:B------:R-:W-:-:S04]  /*5e30*/  @P0 SHF.R.U32.HI R0, RZ, 0x14, R4 ;  /* 0x00000014ff000819 */ /* 0x000fc80000011604 */
[----:B------:R-:W-:-:S04]  /*5e40*/  @P0 LOP3.LUT R5, R0, 0x1, RZ, 0xc0, !PT ;  /* 0x0000000100050812 */ /* 0x000fc800078ec0ff */
[----:B------:R-:W-:-:S04]  /*5e50*/  @P0 IADD3 R0, PT, PT, R4, 0x407ffff, R5 ;  /* 0x0407ffff04000810 */ /* 0x000fc80007ffe005 */
[----:B------:R-:W-:Y:S01]  /*5e60*/  @P0 SHF.R.U32.HI R0, RZ, 0x14, R0 ;  /* 0x00000014ff000819 */ /* 0x000fe20000011600 */
[----:B------:R-:W-:-:S07]  /*5e70*/  @!P0 FADD.FTZ R0, R6, 16384 ;  /* 0x4680000006008421 */ /* 0x000fce0000010000 */
.L_x_14962:
[----:B------:R-:W-:Y:S05]  /*5e80*/  BSYNC.RECONVERGENT B0 ;  /* 0x0000000000007941 */ /* 0x000fea0003800200 */
.L_x_14961:
[----:B------:R-:W-:-:S05]  /*5e90*/  LOP3.LUT R5, R0, 0x80, R7, 0xf8, !PT ;  /* 0x0000008000057812 */ /* 0x000fca00078ef807 */
[----:B------:R2:W-:Y:S01]  /*5ea0*/  STG.E.U8 desc[UR36][R2.64], R5 ;  /* 0x0000000502007986 */ /* 0x0005e2000c101124 */
[----:B------:R-:W-:Y:S05]  /*5eb0*/  BRA `(.L_x_14936) ;  /* 0x0000000000547947 */ /* 0x000fea0003800000 */
.L_x_14958:
[----:B------:R-:W-:Y:S01]  /*5ec0*/  LOP3.LUT R6, R4, 0x7fffffff, RZ, 0xc0, !PT ;  /* 0x7fffffff04067812 */ /* 0x000fe200078ec0ff */
[----:B------:R-:W-:Y:S03]  /*5ed0*/  BSSY.RECONVERGENT B0, `(.L_x_14963) ;  /* 0x000000d000007945 */ /* 0x000fe60003800200 */
        /* <DEDUP_REMOVED lines=9> */
.L_x_14964:
[----:B-----5:R-:W-:Y:S01]  /*5f70*/  IMAD.MOV.U32 R0, RZ, RZ, 0x7f ;  /* 0x0000007fff007424 */ /* 0x020fe200078e00ff */
[----:B------:R-:W-:-:S04]  /*5f80*/  ISETP.GT.U32.AND P0, PT, R6, 0x7f800000, PT ;  /* 0x7f8000000600780c */ /* 0x000fc80003f04070 */
[----:B------:R-:W-:-:S09]  /*5f90*/  SEL R0, R0, 0x7c, P0 ;  /* 0x0000007c00007807 */ /* 0x000fd20000000000 */
.L_x_14965:
[----:B------:R-:W-:Y:S05]  /*5fa0*/  BSYNC.RECONVERGENT B0 ;  /* 0x0000000000007941 */ /* 0x000fea0003800200 */
.L_x_14963:
[----:B------:R-:W-:-:S04]  /*5fb0*/  SHF.R.U32.HI R5, RZ, 0x18, R4 ;  /* 0x00000018ff057819 */ /* 0x000fc80000011604 */
[----:B------:R-:W-:-:S05]  /*5fc0*/  LOP3.LUT R5, R0, 0x80, R5, 0xf8, !PT ;  /* 0x0000008000057812 */ /* 0x000fca00078ef805 */
[----:B------:R1:W-:Y:S01]  /*5fd0*/  STG.E.U8 desc[UR36][R2.64], R5 ;  /* 0x0000000502007986 */ /* 0x0003e2000c101124 */
[----:B------:R-:W-:Y:S05]  /*5fe0*/  BRA `(.L_x_14936) ;  /* 0x0000000000087947 */ /* 0x000fea0003800000 */
.L_x_14957:
[----:B------:R-:W-:-:S05]  /*5ff0*/  F2FP.BF16.F32.PACK_AB R4, RZ, R4 ;  /* 0x00000004ff04723e */ /* 0x000fca00000010ff */
[----:B------:R0:W-:Y:S02]  /*6000*/  STG.E.U16 desc[UR36][R2.64], R4 ;  /* 0x0000000402007986 */ /* 0x0001e4000c101524 */
.L_x_14936:
[----:B------:R-:W-:-:S07]  /*6010*/  VIADD R17, R17, 0x80 ;  /* 0x0000008011117836 */ /* 0x000fce0000000000 */
.L_x_14900:
[----:B------:R-:W-:Y:S05]  /*6020*/  BSYNC.RECONVERGENT B7 ;  /* 0x0000000000077941 */ /* 0x000fea0003800200 */
.L_x_14899:
[----:B------:R-:W0:Y:S01]  /*6030*/  LDCU UR4, c[0x0][0x380] ;  /* 0x00007000ff0477ac */ /* 0x000e220008000800 */
[----:B------:R-:W-:Y:S01]  /*6040*/  BSSY.RECONVERGENT B7, `(.L_x_14966) ;  /* 0x00002f9000077945 */ /* 0x000fe20003800200 */
[----:B0-----:R-:W-:-:S13]  /*6050*/  ISETP.GE.AND P0, PT, R17, UR4, PT ;  /* 0x0000000411007c0c */ /* 0x001fda000bf06270 */
[----:B------:R-:W-:Y:S05]  /*6060*/  @P0 BRA `(.L_x_14967) ;  /* 0x0000002c00d80947 */ /* 0x000fea0003800000 */
[----:B------:R-:W0:Y:S01]  /*6070*/  LDCU UR4, c[0x0][0x388] ;  /* 0x00007100ff0477ac */ /* 0x000e220008000800 */
[----:B-12--5:R-:W-:Y:S02]  /*6080*/  HFMA2 R0, -RZ, RZ, 0, 0 ;  /* 0x00000000ff007431 */ /* 0x026fe400000001ff */
[----:B------:R-:W-:Y:S01]  /*6090*/  IMAD.MOV.U32 R16, RZ, RZ, RZ ;  /* 0x000000ffff107224 */ /* 0x000fe200078e00ff */
        /* <DEDUP_REMOVED lines=8> */
[----:B------:R-:W-:-:S04]  /*6120*/  SHF.R.U32.HI R3, RZ, UR5, R2 ;  /* 0x00000005ff037c19 */ /* 0x000fc80008011602 */
[----:B------:R-:W-:-:S05]  /*6130*/  IADD3 R0, PT, PT, -R3, RZ, RZ ;  /* 0x000000ff03007210 */ /* 0x000fca0007ffe1ff */
[----:B0-----:R-:W-:-:S04]  /*6140*/  IMAD R0, R0, UR6, R17 ;  /* 0x0000000600007c24 */ /* 0x001fc8000f8e0211 */
[C---:B-1----:R-:W-:Y:S02]  /*6150*/  IMAD R16, R0.reuse, UR8, RZ ;  /* 0x0000000800107c24 */ /* 0x042fe4000f8e02ff */
        /* <DEDUP_REMOVED lines=288> */
.L_x_14968:
[----:B------:R-:W3:Y:S01]  /*7360*/  LDCU.64 UR6, c[0x0][0x588] ;  /* 0x0000b100ff0677ac */ /* 0x000ee20008000a00 */
[----:B------:R-:W-:Y:S01]  /*7370*/  BSSY.RECONVERGENT B6, `(.L_x_14969) ;  /* 0x00000dd000067945 */ /* 0x000fe20003800200 */
[----:B------:R-:W-:-:S04]  /*7380*/  UPRMT UR4, UR42, 0x9910, URZ ;  /* 0x000099102a047896 */ /* 0x000fc800080000ff */
[----:B------:R-:W-:Y:S01]  /*7390*/  UISETP.GT.AND UP0, UPT, UR4, 0x9, UPT ;  /* 0x000000090400788c */ /* 0x000fe2000bf04270 */
[----:B---34-:R-:W-:-:S05]  /*73a0*/  IADD3 R2, P0, PT, R0, UR6, RZ ;  /* 0x0000000600027c10 */ /* 0x018fca000ff1e0ff */
        /* <DEDUP_REMOVED lines=13> */
.L_x_14973:
[----:B------:R-:W2:Y:S02]  /*7480*/  LDG.E.U8 R0, desc[UR36][R2.64] ;  /* 0x0000002402007981 */ /* 0x000ea4000c1e1100 */
[----:B--2---:R-:W-:Y:S01]  /*7490*/  I2FP.F32.U32 R0, R0 ;  /* 0x0000000000007245 */ /* 0x004fe20000201000 */
[----:B------:R-:W-:Y:S06]  /*74a0*/  BRA `(.L_x_14975) ;  /* 0x0000000c00247947 */ /* 0x000fec0003800000 */
.L_x_14972:
        /* <DEDUP_REMOVED lines=9> */
.L_x_14977:
[----:B------:R-:W2:Y:S02]  /*7540*/  LDG.E R0, desc[UR36][R2.64] ;  /* 0x0000002402007981 */ /* 0x000ea4000c1e1900 */
[----:B--2---:R-:W-:Y:S01]  /*7550*/  I2FP.F32.S32 R0, R0 ;  /* 0x0000000000007245 */ /* 0x004fe20000201400 */
[----:B------:R-:W-:Y:S06]  /*7560*/  BRA `(.L_x_14975) ;  /* 0x0000000800f47947 */ /* 0x000fec0003800000 */
.L_x_14976:
[----:B------:R-:W2:Y:S02]  /*7570*/  LDG.E.U16 R0, desc[UR36][R2.64] ;  /* 0x0000002402007981 */ /* 0x000ea4000c1e1500 */
[----:B--2---:R-:W4:Y:S01]  /*7580*/  I2F.S16 R0, R0 ;  /* 0x0000000000007306 */ /* 0x004f220000101400 */
[----:B------:R-:W-:Y:S05]  /*7590*/  BRA `(.L_x_14975) ;  /* 0x0000000800e87947 */ /* 0x000fea0003800000 */
.L_x_14971:
        /* <DEDUP_REMOVED lines=8> */
.L_x_14979:
[----:B------:R-:W2:Y:S02]  /*7620*/  LDG.E.U16 R0, desc[UR36][R2.64] ;  /* 0x0000002402007981 */ /* 0x000ea4000c1e1500 */
[----:B--2---:R-:W-:Y:S01]  /*7630*/  HADD2.F32 R0, -RZ, R0.H0_H0 ;  /* 0x20000000ff007230 */ /* 0x004fe20000004100 */
[----:B------:R-:W-:Y:S06]  /*7640*/  BRA `(.L_x_14975) ;  /* 0x0000000800bc7947 */ /* 0x000fec0003800000 */
.L_x_14978:
        /* <DEDUP_REMOVED lines=8> */
.L_x_14981:
[----:B------:R-:W2:Y:S02]  /*76d0*/  LDG.E.U16 R0, desc[UR36][R2.64] ;  /* 0x0000002402007981 */ /* 0x000ea4000c1e1500 */
[----:B--2---:R-:W-:Y:S01]  /*76e0*/  HADD2.F32 R0, -RZ, R0.H0_H0 ;  /* 0x20000000ff007230 */ /* 0x004fe20000004100 */
[----:B------:R-:W-:Y:S06]  /*76f0*/  BRA `(.L_x_14975) ;  /* 0x0000000800907947 */ /* 0x000fec0003800000 */
.L_x_14980:
[----:B------:R-:W2:Y:S01]  /*7700*/  LDG.E.64 R2, desc[UR36][R2.64] ;  /* 0x0000002402027981 */ /* 0x000ea2000c1e1b00 */
[----:B------:R-:W-:Y:S01]  /*7710*/  UMOV UR4, 0xf0000000 ;  /* 0xf000000000047882 */ /* 0x000fe20000000000 */
[----:B------:R-:W-:Y:S01]  /*7720*/  UMOV UR5, 0x380fffff ;  /* 0x380fffff00057882 */ /* 0x000fe20000000000 */
[----:B--2---:R-:W0:Y:S01]  /*7730*/  F2F.F32.F64 R0, R2 ;  /* 0x0000000200007310 */ /* 0x004e220000301000 */
[----:B------:R-:W-:-:S14]  /*7740*/  DSETP.GEU.AND P0, PT, |R2|, UR4, PT ;  /* 0x0000000402007e2a */ /* 0x000fdc000bf0e200 */
[----:B0-----:R-:W-:Y:S01]  /*7750*/  @!P0 FMUL R0, R0, 1.175494350822287508e-38 ;  /* 0x0080000000008820 */ /* 0x001fe20000400000 */
[----:B------:R-:W-:Y:S06]  /*7760*/  BRA `(.L_x_14975) ;  /* 0x0000000800747947 */ /* 0x000fec0003800000 */
.L_x_14970:
        /* <DEDUP_REMOVED lines=12> */
.L_x_14984:
[----:B------:R-:W2:Y:S01]  /*7830*/  LDG.E.64 R2, desc[UR36][R2.64] ;  /* 0x0000002402027981 */ /* 0x000ea2000c1e1b00 */
[----:B------:R-:W-:Y:S01]  /*7840*/  UMOV UR4, 0xf0000000 ;  /* 0xf000000000047882 */ /* 0x000fe20000000000 */
[----:B------:R-:W-:Y:S01]  /*7850*/  UMOV UR5, 0x380fffff ;  /* 0x380fffff00057882 */ /* 0x000fe20000000000 */
[----:B--2---:R-:W0:Y:S01]  /*7860*/  F2F.F32.F64 R0, R2 ;  /* 0x0000000200007310 */ /* 0x004e220000301000 */
[----:B------:R-:W-:-:S14]  /*7870*/  DSETP.GEU.AND P0, PT, |R2|, UR4, PT ;  /* 0x0000000402007e2a */ /* 0x000fdc000bf0e200 */
[----:B0-----:R-:W-:Y:S01]  /*7880*/  @!P0 FMUL R0, R0, 1.175494350822287508e-38 ;  /* 0x0080000000008820 */ /* 0x001fe20000400000 */
[----:B------:R-:W-:Y:S06]  /*7890*/  BRA `(.L_x_14975) ;  /* 0x0000000800287947 */ /* 0x000fec0003800000 */
.L_x_14983:
        /* <DEDUP_REMOVED lines=25> */
.L_x_14986:
        /* <DEDUP_REMOVED lines=12> */
.L_x_14985:
[----:B------:R-:W2:Y:S02]  /*7af0*/  LDG.E.U16 R0, desc[UR36][R2.64] ;  /* 0x0000002402007981 */ /* 0x000ea4000c1e1500 */
[----:B--2---:R-:W-:Y:S01]  /*7b00*/  IMAD.U32 R0, R0, 0x10000, RZ ;  /* 0x0001000000007824 */ /* 0x004fe200078e00ff */
[----:B------:R-:W-:Y:S06]  /*7b10*/  BRA `(.L_x_14975) ;  /* 0x0000000400887947 */ /* 0x000fec0003800000 */
.L_x_14982:
        /* <DEDUP_REMOVED lines=11> */
.L_x_14989:
        /* <DEDUP_REMOVED lines=20> */
.L_x_14991:
[----:B------:R-:W-:Y:S05]  /*7d10*/  BSYNC.RECONVERGENT B0 ;  /* 0x0000000000007941 */ /* 0x000fea0003800200 */
.L_x_14990:
[----:B------:R-:W-:Y:S01]  /*7d20*/  IMAD.SHL.U32 R0, R0, 0x100000, RZ ;  /* 0x0010000000007824 */ /* 0x000fe200078e00ff */
[----:B------:R-:W-:-:S04]  /*7d30*/  LEA R2, R2, 0x3b800000, 0x17 ;  /* 0x3b80000002027811 */ /* 0x000fc800078eb8ff */
[----:B------:R-:W-:Y:S01]  /*7d40*/  LOP3.LUT R0, R2, R0, R7, 0xfe, !PT ;  /* 0x0000000002007212 */ /* 0x000fe200078efe07 */
[----:B------:R-:W-:Y:S06]  /*7d50*/  BRA `(.L_x_14975) ;  /* 0x0000000000f87947 */ /* 0x000fec0003800000 */
.L_x_14988:
        /* <DEDUP_REMOVED lines=20> */
.L_x_14993:
[----:B------:R-:W-:Y:S05]  /*7ea0*/  BSYNC.RECONVERGENT B0 ;  /* 0x0000000000007941 */ /* 0x000fea0003800200 */
.L_x_14992:
[----:B------:R-:W-:Y:S02]  /*7eb0*/  SHF.L.U32 R0, R0, 0x15, RZ ;  /* 0x0000001500007819 */ /* 0x000fe400000006ff */
[----:B------:R-:W-:-:S04]  /*7ec0*/  LEA R2, R2, 0x37800000, 0x17 ;  /* 0x3780000002027811 */ /* 0x000fc800078eb8ff */
[----:B------:R-:W-:Y:S01]  /*7ed0*/  LOP3.LUT R0, R2, R0, R7, 0xfe, !PT ;  /* 0x0000000002007212 */ /* 0x000fe200078efe07 */
[----:B------:R-:W-:Y:S06]  /*7ee0*/  BRA `(.L_x_14975) ;  /* 0x0000000000947947 */ /* 0x000fec0003800000 */
.L_x_14987:
        /* <DEDUP_REMOVED lines=14> */
.L_x_14974:
        /* <DEDUP_REMOVED lines=16> */
.L_x_14996:
[----:B------:R-:W-:Y:S01]  /*80d0*/  IMAD.MOV.U32 R0, RZ, RZ, RZ ;  /* 0x000000ffff007224 */ /* 0x000fe200078e00ff */
[----:B------:R-:W-:Y:S06]  /*80e0*/  BRA `(.L_x_14975) ;  /* 0x0000000000147947 */ /* 0x000fec0003800000 */
.L_x_14995:
[----:B------:R-:W2:Y:S02]  /*80f0*/  LDG.E.64 R2, desc[UR36][R2.64] ;  /* 0x0000002402027981 */ /* 0x000ea4000c1e1b00 */
[----:B--2---:R0:W1:Y:S01]  /*8100*/  I2F.U64 R0, R2 ;  /* 0x0000000200007312 */ /* 0x0040620000301000 */
[----:B------:R-:W-:Y:S05]  /*8110*/  BRA `(.L_x_14975) ;  /* 0x0000000000087947 */ /* 0x000fea0003800000 */
.L_x_14994:
[----:B------:R-:W2:Y:S02]  /*8120*/  LDG.E R0, desc[UR36][R2.64] ;  /* 0x0000002402007981 */ /* 0x000ea4000c1e1900 */
[----:B--2---:R-:W-:-:S07]  /*8130*/  I2FP.F32.U32 R0, R0 ;  /* 0x0000000000007245 */ /* 0x004fce0000201000 */
.L_x_14975:
[----:B------:R-:W-:Y:S05]  /*8140*/  BSYNC.RECONVERGENT B6 ;  /* 0x0000000000067941 */ /* 0x000fea0003800200 */
.L_x_14969:
[----:B------:R-:W1:Y:S01]  /*8150*/  LDC R5, c[0x0][0x594] ;  /* 0x00016500ff057b82 */ /* 0x000e620000000800 */
[----:B------:R-:W0:Y:S01]  /*8160*/  LDCU.64 UR6, c[0x0][0x580] ;  /* 0x0000b000ff0677ac */ /* 0x000e220008000a00 */
[----:B------:R-:W3:Y:S01]  /*8170*/  LDCU UR5, c[0x0][0x594] ;  /* 0x0000b280ff0577ac */ /* 0x000ee20008000800 */
[----:B------:R-:W-:-:S04]  /*8180*/  UPRMT UR4, UR41, 0x9910, URZ ;  /* 0x0000991029047896 */ /* 0x000fc800080000ff */
[----:B------:R-:W-:Y:S01]  /*8190*/  UISETP.GT.AND UP0, UPT, UR4, 0x9, UPT ;  /* 0x000000090400788c */ /* 0x000fe2000bf04270 */
[----:B0-2---:R-:W-:Y:S02]  /*81a0*/  IADD3 R2, P0, PT, R16, UR6, RZ ;  /* 0x0000000610027c10 */ /* 0x005fe4000ff1e0ff */
[----:B---3--:R-:W-:-:S03]  /*81b0*/  MOV R4, UR5 ;  /* 0x0000000500047c02 */ /* 0x008fc60008000f00 */
[----:B------:R-:W-:Y:S01]  /*81c0*/  IMAD.X R3, RZ, RZ, UR7, P0 ;  /* 0x00000007ff037e24 */ /* 0x000fe200080e06ff */
[----:B-1----:R-:W-:-:S13]  /*81d0*/  FSETP.NAN.FTZ.AND P1, PT, R5, R5, PT ;  /* 0x000000050500720b */ /* 0x002fda0003f38000 */
[----:B------:R-:W-:Y:S05]  /*81e0*/  @P1 BRA `(.L_x_14997) ;  /* 0x00000000000c1947 */ /* 0x000fea0003800000 */
[----:B----45:R-:W-:Y:S01]  /*81f0*/  FSETP.NAN.FTZ.AND P0, PT, R0, R0, PT ;  /* 0x000000000000720b */ /* 0x030fe20003f18000 */
[----:B------:R-:W-:-:S12]  /*8200*/  IMAD.MOV.U32 R4, RZ, RZ, R0 ;  /* 0x000000ffff047224 */ /* 0x000fd800078e0000 */
[----:B------:R-:W-:-:S07]  /*8210*/  @!P0 FMNMX.FTZ R4, R0, R5, PT ;  /* 0x0000000500048209 */ /* 0x000fce0003810000 */
.L_x_14997:
        /* <DEDUP_REMOVED lines=12> */
.L_x_15001:
[----:B------:R-:W0:Y:S02]  /*82e0*/  F2I.S64.TRUNC R4, R4 ;  /* 0x0000000400047311 */ /* 0x000e24000020d900 */
[----:B0-----:R-:W-:-:S05]  /*82f0*/  IMAD.MOV.U32 R7, RZ, RZ, R4 ;  /* 0x000000ffff077224 */ /* 0x001fca00078e0004 */
[----:B------:R0:W-:Y:S01]  /*8300*/  STG.E.U8 desc[UR36][R2.64], R7 ;  /* 0x0000000702007986 */ /* 0x0001e2000c101124 */
[----:B------:R-:W-:Y:S05]  /*8310*/  BRA `(.L_x_15003) ;  /* 0x0000000c00287947 */ /* 0x000fea0003800000 */
.L_x_15000:
        /* <DEDUP_REMOVED lines=9> */
.L_x_15005:
[----:B------:R-:W0:Y:S02]  /*83b0*/  F2I.FTZ.TRUNC.NTZ R5, R4 ;  /* 0x0000000400057305 */ /* 0x000e24000021f100 */
[----:B0-----:R0:W-:Y:S01]  /*83c0*/  STG.E desc[UR36][R2.64], R5 ;  /* 0x0000000502007986 */ /* 0x0011e2000c101924 */
[----:B------:R-:W-:Y:S05]  /*83d0*/  BRA `(.L_x_15003) ;  /* 0x0000000800f87947 */ /* 0x000fea0003800000 */
.L_x_15004:
[----:B------:R-:W0:Y:S02]  /*83e0*/  F2I.FTZ.TRUNC.NTZ R5, R4 ;  /* 0x0000000400057305 */ /* 0x000e24000021f100 */
[----:B0-----:R0:W-:Y:S01]  /*83f0*/  STG.E.U16 desc[UR36][R2.64], R5 ;  /* 0x0000000502007986 */ /* 0x0011e2000c101524 */
[----:B------:R-:W-:Y:S05]  /*8400*/  BRA `(.L_x_15003) ;  /* 0x0000000800ec7947 */ /* 0x000fea0003800000 */
.L_x_14999:
        /* <DEDUP_REMOVED lines=8> */
.L_x_15007:
[----:B------:R-:W-:-:S05]  /*8490*/  F2FP.F16.F32.PACK_AB R4, RZ, R4 ;  /* 0x00000004ff04723e */ /* 0x000fca00000000ff */
[----:B------:R0:W-:Y:S01]  /*84a0*/  STG.E.U16 desc[UR36][R2.64], R4 ;  /* 0x0000000402007986 */ /* 0x0001e2000c101524 */
[----:B------:R-:W-:Y:S05]  /*84b0*/  BRA `(.L_x_15003) ;  /* 0x0000000800c07947 */ /* 0x000fea0003800000 */
.L_x_15006:
        /* <DEDUP_REMOVED lines=9> */
.L_x_15009:
[----:B------:R-:W-:-:S04]  /*8550*/  F2FP.F16.F32.PACK_AB R5, RZ, R4 ;  /* 0x00000004ff05723e */ /* 0x000fc800000000ff */
[----:B------:R-:W-:-:S05]  /*8560*/  PRMT R5, R5, 0x5410, RZ ;  /* 0x0000541005057816 */ /* 0x000fca00000000ff */
[----:B------:R0:W-:Y:S01]  /*8570*/  STG.E desc[UR36][R2.64], R5 ;  /* 0x0000000502007986 */ /* 0x0001e2000c101924 */
[----:B------:R-:W-:Y:S05]  /*8580*/  BRA `(.L_x_15003) ;  /* 0x00000008008c7947 */ /* 0x000fea0003800000 */
.L_x_15008:
[----:B------:R-:W-:-:S06]  /*8590*/  FMUL.FTZ R4, R4, 1 ;  /* 0x3f80000004047820 */ /* 0x000fcc0000410000 */
[----:B------:R-:W0:Y:S02]  /*85a0*/  F2F.F64.F32 R4, R4 ;  /* 0x0000000400047310 */ /* 0x000e240000201800 */
[----:B0-----:R0:W-:Y:S01]  /*85b0*/  STG.E.64 desc[UR36][R2.64], R4 ;  /* 0x0000000402007986 */ /* 0x0011e2000c101b24 */
[----:B------:R-:W-:Y:S05]  /*85c0*/  BRA `(.L_x_15003) ;  /* 0x00000008007c7947 */ /* 0x000fea0003800000 */
.L_x_14998:
        /* <DEDUP_REMOVED lines=13> */
.L_x_15013:
[----:B------:R-:W-:Y:S01]  /*86a0*/  LOP3.LUT R6, R4, 0x7fffffff, RZ, 0xc0, !PT ;  /* 0x7fffffff04067812 */ /* 0x000fe200078ec0ff */
[----:B------:R-:W-:Y:S01]  /*86b0*/  BSSY.RECONVERGENT B0, `(.L_x_15014) ;  /* 0x0000012000007945 */ /* 0x000fe20003800200 */
[----:B----45:R-:W-:Y:S02]  /*86c0*/  IMAD.MOV.U32 R0, RZ, RZ, 0x80 ;  /* 0x00000080ff007424 */ /* 0x030fe400078e00ff */
        /* <DEDUP_REMOVED lines=13> */
.L_x_15016:
[----:B------:R-:W-:-:S04]  /*87a0*/  SHF.R.U32.HI R4, RZ, 0x18, R4 ;  /* 0x00000018ff047819 */ /* 0x000fc80000011604 */
[----:B------:R-:W-:-:S04]  /*87b0*/  LOP3.LUT R4, R5, 0x80, R4, 0xf8, !PT ;  /* 0x0000008005047812 */ /* 0x000fc800078ef804 */
[----:B------:R-:W-:-:S07]  /*87c0*/  PRMT R0, R4, 0x7610, R0 ;  /* 0x0000761004007816 */ /* 0x000fce0000000000 */
.L_x_15015:
[----:B------:R-:W-:Y:S05]  /*87d0*/  BSYNC.RECONVERGENT B0 ;  /* 0x0000000000007941 */ /* 0x000fea0003800200 */
.L_x_15014:
[----:B------:R0:W-:Y:S01]  /*87e0*/  STG.E.U8 desc[UR36][R2.64], R0 ;  /* 0x0000000002007986 */ /* 0x0001e2000c101124 */
[----:B------:R-:W-:Y:S05]  /*87f0*/  BRA `(.L_x_15003) ;  /* 0x0000000400f07947 */ /* 0x000fea0003800000 */
.L_x_15012:
        /* <DEDUP_REMOVED lines=16> */
.L_x_15019:
[----:B------:R-:W-:-:S04]  /*8900*/  SHF.R.U32.HI R4, RZ, 0x18, R4 ;  /* 0x00000018ff047819 */ /* 0x000fc80000011604 */
[----:B------:R-:W-:-:S04]  /*8910*/  LOP3.LUT R5, R5, 0x80, R4, 0xf8, !PT ;  /* 0x0000008005057812 */ /* 0x000fc800078ef804 */
[----:B------:R-:W-:-:S07]  /*8920*/  PRMT R0, R5, 0x7610, R0 ;  /* 0x0000761005007816 */ /* 0x000fce0000000000 */
.L_x_15018:
[----:B------:R-:W-:Y:S05]  /*8930*/  BSYNC.RECONVERGENT B0 ;  /* 0x0000000000007941 */ /* 0x000fea0003800200 */
.L_x_15017:
[----:B------:R0:W-:Y:S01]  /*8940*/  STG.E.U8 desc[UR36][R2.64], R0 ;  /* 0x0000000002007986 */ /* 0x0001e2000c101124 */
[----:B------:R-:W-:Y:S05]  /*8950*/  BRA `(.L_x_15003) ;  /* 0x0000000400987947 */ /* 0x000fea0003800000 */
.L_x_15011:
        /* <DEDUP_REMOVED lines=9> */
[--C-:B----45:R-:W-:Y:S02]  /*89f0*/  @P1 SHF.R.U32.HI R0, RZ, 0x16, R4.reuse ;  /* 0x00000016ff001819 */ /* 0x130fe40000011604 */
        /* <DEDUP_REMOVED lines=11> */
.L_x_15021:
[----:B------:R-:W0:Y:S02]  /*8ab0*/  F2I.U64.TRUNC R4, R4 ;  /* 0x0000000400047311 */ /* 0x000e24000020d800 */
[----:B0-----:R0:W-:Y:S01]  /*8ac0*/  STG.E.64 desc[UR36][R2.64], R4 ;  /* 0x0000000402007986 */ /* 0x0011e2000c101b24 */
[----:B------:R-:W-:Y:S05]  /*8ad0*/  BRA `(.L_x_15003) ;  /* 0x0000000400387947 */ /* 0x000fea0003800000 */
.L_x_15020:
[----:B------:R-:W0:Y:S02]  /*8ae0*/  F2I.FTZ.U32.TRUNC.NTZ R5, R4 ;  /* 0x0000000400057305 */ /* 0x000e24000021f000 */
[----:B0-----:R0:W-:Y:S01]  /*8af0*/  STG.E desc[UR36][R2.64], R5 ;  /* 0x0000000502007986 */ /* 0x0011e2000c101924 */
[----:B------:R-:W-:Y:S05]  /*8b00*/  BRA `(.L_x_15003) ;  /* 0x00000004002c7947 */ /* 0x000fea0003800000 */
.L_x_15010:
        /* <DEDUP_REMOVED lines=10> */
.L_x_15023:
[----:B------:R-:W-:Y:S01]  /*8bb0*/  FMUL.FTZ R4, R4, 1 ;  /* 0x3f80000004047820 */ /* 0x000fe20000410000 */
[----:B------:R-:W-:-:S05]  /*8bc0*/  CS2R R6, SRZ ;  /* 0x0000000000067805 */ /* 0x000fca000001ff00 */
[----:B------:R-:W0:Y:S02]  /*8bd0*/  F2F.F64.F32 R4, R4 ;  /* 0x0000000400047310 */ /* 0x000e240000201800 */
[----:B0-----:R3:W-:Y:S01]  /*8be0*/  STG.E.128 desc[UR36][R2.64], R4 ;  /* 0x0000000402007986 */ /* 0x0017e2000c101d24 */
[----:B------:R-:W-:Y:S05]  /*8bf0*/  BRA `(.L_x_15003) ;  /* 0x0000000000f07947 */ /* 0x000fea0003800000 */
.L_x_15022:
[----:B------:R-:W-:-:S09]  /*8c00*/  UISETP.NE.AND UP0, UPT, UR4, 0xf, UPT ;  /* 0x0000000f0400788c */ /* 0x000fd2000bf05270 */
[----:B------:R-:W-:Y:S05]  /*8c10*/  BRA.U !UP0, `(.L_x_15024) ;  /* 0x0000000108e07547 */ /* 0x000fea000b800000 */
[----:B------:R-:W-:-:S09]  /*8c20*/  UISETP.NE.AND UP0, UPT, UR4, 0x17, UPT ;  /* 0x000000170400788c */ /* 0x000fd2000bf05270 */
[----:B------:R-:W-:Y:S05]  /*8c30*/  BRA.U !UP0, `(.L_x_15025) ;  /* 0x00000001088c7547 */ /* 0x000fea000b800000 */
[----:B------:R-:W-:-:S09]  /*8c40*/  UISETP.NE.AND UP0, UPT, UR4, 0x18, UPT ;  /* 0x000000180400788c */ /* 0x000fd2000bf05270 */
[----:B------:R-:W-:Y:S05]  /*8c50*/  BRA.U !UP0, `(.L_x_15026) ;  /* 0x0000000108447547 */ /* 0x000fea000b800000 */
.L_x_15002:
[----:B----45:R-:W-:Y:S01]  /*8c60*/  MOV R0, 0x0 ;  /* 0x0000000000007802 */ /* 0x030fe20000000f00 */
        /* <DEDUP_REMOVED lines=15> */
.L_x_15027:
[----:B------:R-:W-:Y:S05]  /*8d60*/  BRA `(.L_x_15003) ;  /* 0x0000000000947947 */ /* 0x000fea0003800000 */
.L_x_15026:
[----:B------:R-:W-:Y:S01]  /*8d70*/  LOP3.LUT R6, R4, 0x7fffffff, RZ, 0xc0, !PT ;  /* 0x7fffffff04067812 */ /* 0x000fe200078ec0ff */
[----:B------:R-:W-:Y:S01]  /*8d80*/  BSSY.RECONVERGENT B0, `(.L_x_15028) ;  /* 0x000000b000007945 */ /* 0x000fe20003800200 */
[----:B------:R-:W-:Y:S01]  /*8d90*/  SHF.R.U32.HI R7, RZ, 0x18, R4 ;  /* 0x00000018ff077819 */ /* 0x000fe20000011604 */
[----:B----45:R-:W-:Y:S01]  /*8da0*/  IMAD.MOV.U32 R0, RZ, RZ, 0x7f ;  /* 0x0000007fff007424 */ /* 0x030fe200078e00ff */
        /* <DEDUP_REMOVED lines=8> */
.L_x_15029:
[----:B------:R-:W-:Y:S05]  /*8e30*/  BSYNC.RECONVERGENT B0 ;  /* 0x0000000000007941 */ /* 0x000fea0003800200 */
.L_x_15028:
[----:B------:R-:W-:-:S05]  /*8e40*/  LOP3.LUT R5, R0, 0x80, R7, 0xf8, !PT ;  /* 0x0000008000057812 */ /* 0x000fca00078ef807 */
[----:B------:R1:W-:Y:S01]  /*8e50*/  STG.E.U8 desc[UR36][R2.64], R5 ;  /* 0x0000000502007986 */ /* 0x0003e2000c101124 */
[----:B------:R-:W-:Y:S05]  /*8e60*/  BRA `(.L_x_15003) ;  /* 0x0000000000547947 */ /* 0x000fea0003800000 */
.L_x_15025:
[----:B------:R-:W-:Y:S01]  /*8e70*/  LOP3.LUT R6, R4, 0x7fffffff, RZ, 0xc0, !PT ;  /* 0x7fffffff04067812 */ /* 0x000fe200078ec0ff */
[----:B------:R-:W-:Y:S03]  /*8e80*/  BSSY.RECONVERGENT B0, `(.L_x_15030) ;  /* 0x000000d000007945 */ /* 0x000fe60003800200 */
[----:B------:R-:W-:-:S13]  /*8e90*/  ISETP.GT.U32.AND P0, PT, R6, 0x477fffff, PT ;  /* 0x477fffff0600780c */ /* 0x000fda0003f04070 */
[----:B------:R-:W-:Y:S05]  /*8ea0*/  @P0 BRA `(.L_x_15031) ;  /* 0x00000000001c0947 */ /* 0x000fea0003800000 */
[----:B------:R-:W-:-:S13]  /*8eb0*/  ISETP.GE.U32.AND P0, PT, R6, 0x38800000, PT ;  /* 0x388000000600780c */ /* 0x000fda0003f06070 */
[----:B----45:R-:W-:-:S04]  /*8ec0*/  @P0 SHF.R.U32.HI R0, RZ, 0x15, R4 ;  /* 0x00000015ff000819 */ /* 0x030fc80000011604 */
[----:B------:R-:W-:-:S04]  /*8ed0*/  @P0 LOP3.LUT R5, R0, 0x1, RZ, 0xc0, !PT ;  /* 0x0000000100050812 */ /* 0x000fc800078ec0ff */
[----:B------:R-:W-:-:S04]  /*8ee0*/  @P0 IADD3 R0, PT, PT, R4, 0x80fffff, R5 ;  /* 0x080fffff04000810 */ /* 0x000fc80007ffe005 */
[----:B------:R-:W-:Y:S01]  /*8ef0*/  @P0 SHF.R.U32.HI R0, RZ, 0x15, R0 ;  /* 0x00000015ff000819 */ /* 0x000fe20000011600 */
[----:B------:R-:W-:Y:S01]  /*8f00*/  @!P0 FADD.FTZ R0, R6, 128 ;  /* 0x4300000006008421 */ /* 0x000fe20000010000 */
[----:B------:R-:W-:Y:S06]  /*8f10*/  BRA `(.L_x_15032) ;  /* 0x00000000000c7947 */ /* 0x000fec0003800000 */
.L_x_15031:
[----:B----45:R-:W-:Y:S01]  /*8f20*/  IMAD.MOV.U32 R0, RZ, RZ, 0x7f ;  /* 0x0000007fff007424 */ /* 0x030fe200078e00ff */
[----:B------:R-:W-:-:S04]  /*8f30*/  ISETP.GT.U32.AND P0, PT, R6, 0x7f800000, PT ;  /* 0x7f8000000600780c */ /* 0x000fc80003f04070 */
[----:B------:R-:W-:-:S09]  /*8f40*/  SEL R0, R0, 0x7c, P0 ;  /* 0x0000007c00007807 */ /* 0x000fd20000000000 */
.L_x_15032:
[----:B------:R-:W-:Y:S05]  /*8f50*/  BSYNC.RECONVERGENT B0 ;  /* 0x0000000000007941 */ /* 0x000fea0003800200 */
.L_x_15030:
[----:B------:R-:W-:-:S04]  /*8f60*/  SHF.R.U32.HI R5, RZ, 0x18, R4 ;  /* 0x00000018ff057819 */ /* 0x000fc80000011604 */
[----:B------:R-:W-:-:S05]  /*8f70*/  LOP3.LUT R5, R0, 0x80, R5, 0xf8, !PT ;  /* 0x0000008000057812 */ /* 0x000fca00078ef805 */
[----:B------:R2:W-:Y:S01]  /*8f80*/  STG.E.U8 desc[UR36][R2.64], R5 ;  /* 0x0000000502007986 */ /* 0x0005e2000c101124 */
[----:B------:R-:W-:Y:S05]  /*8f90*/  BRA `(.L_x_15003) ;  /* 0x0000000000087947 */ /* 0x000fea0003800000 */
.L_x_15024:
[----:B------:R-:W-:-:S05]  /*8fa0*/  F2FP.BF16.F32.PACK_AB R4, RZ, R4 ;  /* 0x00000004ff04723e */ /* 0x000fca00000010ff */
[----:B------:R0:W-:Y:S02]  /*8fb0*/  STG.E.U16 desc[UR36][R2.64], R4 ;  /* 0x0000000402007986 */ /* 0x0001e4000c101524 */
.L_x_15003:
[----:B------:R-:W-:-:S07]  /*8fc0*/  IADD3 R17, PT, PT, R17, 0x80, RZ ;  /* 0x0000008011117810 */ /* 0x000fce0007ffe0ff */
.L_x_14967:
[----:B------:R-:W-:Y:S05]  /*8fd0*/  BSYNC.RECONVERGENT B7 ;  /* 0x0000000000077941 */ /* 0x000fea0003800200 */
.L_x_14966:
[----:B------:R-:W0:Y:S02]  /*8fe0*/  LDCU UR4, c[0x0][0x380] ;  /* 0x00007000ff0477ac */ /* 0x000e240008000800 */
[----:B0-----:R-:W-:-:S13]  /*8ff0*/  ISETP.GE.AND P0, PT, R17, UR4, PT ;  /* 0x0000000411007c0c */ /* 0x001fda000bf06270 */
[----:B------:R-:W-:Y:S05]  /*9000*/  @P0 EXIT ;  /* 0x000000000000094d */ /* 0x000fea0003800000 */
[----:B------:R-:W0:Y:S01]  /*9010*/  LDCU UR4, c[0x0][0x388] ;  /* 0x00007100ff0477ac */ /* 0x000e220008000800 */
[----:B-12-45:R-:W-:Y:S02]  /*9020*/  IMAD.MOV.U32 R0, RZ, RZ, RZ ;  /* 0x000000ffff007224 */ /* 0x036fe400078e00ff */
[----:B------:R-:W-:Y:S01]  /*9030*/  IMAD.MOV.U32 R16, RZ, RZ, RZ ;  /* 0x000000ffff107224 */ /* 0x000fe200078e00ff */
[----:B0-----:R-:W-:-:S09]  /*9040*/  UISETP.NE.AND UP0, UPT, UR4, URZ, UPT ;  /* 0x000000ff0400728c */ /* 0x001fd2000bf05270 */
[----:B------:R-:W-:Y:S05]  /*9050*/  BRA.U !UP0, `(.L_x_15033) ;  /* 0x0000001108a87547 */ /* 0x000fea000b800000 */
[----:B------:R-:W3:Y:S01]  /*9060*/  LDCU.64 UR4, c[0x0][0x390] ;  /* 0x00007200ff0477ac */ /* 0x000ee20008000a00 */
[----:B------:R-:W-:Y:S01]  /*9070*/  MOV R16, RZ ;  /* 0x000000ff00107202 */ /* 0x000fe20000000f00 */
[----:B------:R-:W0:Y:S01]  /*9080*/  LDCU UR6, c[0x0][0x38c] ;  /* 0x00007180ff0677ac */ /* 0x000e220008000800 */
[----:B------:R-:W1:Y:S01]  /*9090*/  LDCU.64 UR8, c[0x0][0x4b8] ;  /* 0x00009700ff0877ac */ /* 0x000e620008000a00 */
[----:B------:R-:W-:Y:S02]  /*90a0*/  UISETP.NE.AND UP0, UPT, UR40, URZ, UPT ;  /* 0x000000ff2800728c */ /* 0x000fe4000bf05270 */
[----:B---3--:R-:W-:-:S05]  /*90b0*/  IMAD.HI.U32 R2, R17, UR4, R16 ;  /* 0x0000000411027c27 */ /* 0x008fca000f8e0010 */
[----:B------:R-:W-:-:S05]  /*90c0*/  SHF.R.U32.HI R3, RZ, UR5, R2 ;  /* 0x00000005ff037c19 */ /* 0x000fca0008011602 */
[----:B------:R-:W-:-:S04]  /*90d0*/  IMAD.MOV R0, RZ, RZ, -R3 ;  /* 0x000000ffff007224 */ /* 0x000fc800078e0a03 */
        /* <DEDUP_REMOVED lines=290> */
.L_x_15033:
[----:B------:R-:W0:Y:S01]  /*a300*/  LDCU.128 UR8, c[0x0][0x580] ;  /* 0x0000b000ff0877ac */ /* 0x000e220008000c00 */
[----:B------:R-:W-:Y:S01]  /*a310*/  BSSY.RECONVERGENT B6, `(.L_x_15034) ;  /* 0x00000df000067945 */ /* 0x000fe20003800200 */
[----:B------:R-:W-:-:S04]  /*a320*/  UPRMT UR4, UR42, 0x9910, URZ ;  /* 0x000099102a047896 */ /* 0x000fc800080000ff */
[----:B------:R-:W-:Y:S01]  /*a330*/  UISETP.GT.AND UP0, UPT, UR4, 0x9, UPT ;  /* 0x000000090400788c */ /* 0x000fe2000bf04270 */
[----:B0-----:R-:W-:Y:S02]  /*a340*/  IADD3 R16, P0, PT, R16, UR8, RZ ;  /* 0x0000000810107c10 */ /* 0x001fe4000ff1e0ff */
[----:B---3--:R-:W-:-:S03]  /*a350*/  IADD3 R2, P1, PT, R0, UR10, RZ ;  /* 0x0000000a00027c10 */ /* 0x008fc6000ff3e0ff */
        /* <DEDUP_REMOVED lines=14> */
.L_x_15038:
[----:B------:R-:W2:Y:S02]  /*a440*/  LDG.E.U8 R0, desc[UR36][R2.64] ;  /* 0x0000002402007981 */ /* 0x000ea4000c1e1100 */
[----:B--2---:R-:W-:Y:S01]  /*a450*/  I2FP.F32.U32 R0, R0 ;  /* 0x0000000000007245 */ /* 0x004fe20000201000 */
[----:B------:R-:W-:Y:S06]  /*a460*/  BRA `(.L_x_15040) ;  /* 0x0000000c00247947 */ /* 0x000fec0003800000 */
.L_x_15037:
        /* <DEDUP_REMOVED lines=9> */
.L_x_15042:
[----:B------:R-:W2:Y:S02]  /*a500*/  LDG.E R0, desc[UR36][R2.64] ;  /* 0x0000002402007981 */ /* 0x000ea4000c1e1900 */
[----:B--2---:R-:W-:Y:S01]  /*a510*/  I2FP.F32.S32 R0, R0 ;  /* 0x0000000000007245 */ /* 0x004fe20000201400 */
[----:B------:R-:W-:Y:S06]  /*a520*/  BRA `(.L_x_15040) ;  /* 0x0000000800f47947 */ /* 0x000fec0003800000 */
.L_x_15041:
[----:B------:R-:W2:Y:S02]  /*a530*/  LDG.E.U16 R0, desc[UR36][R2.64] ;  /* 0x0000002402007981 */ /* 0x000ea4000c1e1500 */
[----:B--2---:R-:W0:Y:S01]  /*a540*/  I2F.S16 R0, R0 ;  /* 0x0000000000007306 */ /* 0x004e220000101400 */
[----:B------:R-:W-:Y:S05]  /*a550*/  BRA `(.L_x_15040) ;  /* 0x0000000800e87947 */ /* 0x000fea0003800000 */
.L_x_15036:
        /* <DEDUP_REMOVED lines=8> */
.L_x_15044:
[----:B------:R-:W2:Y:S02]  /*a5e0*/  LDG.E.U16 R0, desc[UR36][R2.64] ;  /* 0x0000002402007981 */ /* 0x000ea4000c1e1500 */
[----:B--2---:R-:W-:Y:S01]  /*a5f0*/  HADD2.F32 R0, -RZ, R0.H0_H0 ;  /* 0x20000000ff007230 */ /* 0x004fe20000004100 */
[----:B------:R-:W-:Y:S06]  /*a600*/  BRA `(.L_x_15040) ;  /* 0x0000000800bc7947 */ /* 0x000fec0003800000 */
.L_x_15043:
        /* <DEDUP_REMOVED lines=8> */
.L_x_15046:
[----:B------:R-:W2:Y:S02]  /*a690*/  LDG.E.U16 R0, desc[UR36][R2.64] ;  /* 0x0000002402007981 */ /* 0x000ea4000c1e1500 */
[----:B--2---:R-:W-:Y:S01]  /*a6a0*/  HADD2.F32 R0, -RZ, R0.H0_H0 ;  /* 0x20000000ff007230 */ /* 0x004fe20000004100 */
[----:B------:R-:W-:Y:S06]  /*a6b0*/  BRA `(.L_x_15040) ;  /* 0x0000000800907947 */ /* 0x000fec0003800000 */
.L_x_15045:
[----:B------:R-:W2:Y:S01]  /*a6c0*/  LDG.E.64 R2, desc[UR36][R2.64] ;  /* 0x0000002402027981 */ /* 0x000ea2000c1e1b00 */
[----:B------:R-:W-:Y:S01]  /*a6d0*/  UMOV UR4, 0xf0000000 ;  /* 0xf000000000047882 */ /* 0x000fe20000000000 */
[----:B------:R-:W-:Y:S01]  /*a6e0*/  UMOV UR5, 0x380fffff ;  /* 0x380fffff00057882 */ /* 0x000fe20000000000 */
[----:B--2---:R-:W0:Y:S01]  /*a6f0*/  F2F.F32.F64 R0, R2 ;  /* 0x0000000200007310 */ /* 0x004e220000301000 */
[----:B------:R-:W-:-:S14]  /*a700*/  DSETP.GEU.AND P0, PT, |R2|, UR4, PT ;  /* 0x0000000402007e2a */ /* 0x000fdc000bf0e200 */
[----:B0-----:R-:W-:Y:S01]  /*a710*/  @!P0 FMUL R0, R0, 1.175494350822287508e-38 ;  /* 0x0080000000008820 */ /* 0x001fe20000400000 */
[----:B------:R-:W-:Y:S06]  /*a720*/  BRA `(.L_x_15040) ;  /* 0x0000000800747947 */ /* 0x000fec0003800000 */
.L_x_15035:
        /* <DEDUP_REMOVED lines=12> */
.L_x_15049:
[----:B------:R-:W2:Y:S01]  /*a7f0*/  LDG.E.64 R2, desc[UR36][R2.64] ;  /* 0x0000002402027981 */ /* 0x000ea2000c1e1b00 */
[----:B------:R-:W-:Y:S01]  /*a800*/  UMOV UR4, 0xf0000000 ;  /* 0xf000000000047882 */ /* 0x000fe20000000000 */
[----:B------:R-:W-:Y:S01]  /*a810*/  UMOV UR5, 0x380fffff ;  /* 0x380fffff00057882 */ /* 0x000fe20000000000 */
[----:B--2---:R-:W0:Y:S01]  /*a820*/  F2F.F32.F64 R0, R2 ;  /* 0x0000000200007310 */ /* 0x004e220000301000 */
[----:B------:R-:W-:-:S14]  /*a830*/  DSETP.GEU.AND P0, PT, |R2|, UR4, PT ;  /* 0x0000000402007e2a */ /* 0x000fdc000bf0e200 */
[----:B0-----:R-:W-:Y:S01]  /*a840*/  @!P0 FMUL R0, R0, 1.175494350822287508e-38 ;  /* 0x0080000000008820 */ /* 0x001fe20000400000 */
[----:B------:R-:W-:Y:S06]  /*a850*/  BRA `(.L_x_15040) ;  /* 0x0000000800287947 */ /* 0x000fec0003800000 */
.L_x_15048:
        /* <DEDUP_REMOVED lines=25> */
.L_x_15051:
        /* <DEDUP_REMOVED lines=12> */
.L_x_15050:
[----:B------:R-:W2:Y:S02]  /*aab0*/  LDG.E.U16 R0, desc[UR36][R2.64] ;  /* 0x0000002402007981 */ /* 0x000ea4000c1e1500 */
[----:B--2---:R-:W-:Y:S01]  /*aac0*/  SHF.L.U32 R0, R0, 0x10, RZ ;  /* 0x0000001000007819 */ /* 0x004fe200000006ff */
[----:B------:R-:W-:Y:S06]  /*aad0*/  BRA `(.L_x_15040) ;  /* 0x0000000400887947 */ /* 0x000fec0003800000 */
.L_x_15047:
        /* <DEDUP_REMOVED lines=11> */
.L_x_15054:
        /* <DEDUP_REMOVED lines=20> */
.L_x_15056:
[----:B------:R-:W-:Y:S05]  /*acd0*/  BSYNC.RECONVERGENT B0 ;  /* 0x0000000000007941 */ /* 0x000fea0003800200 */
.L_x_15055:
[----:B------:R-:W-:Y:S01]  /*ace0*/  IMAD.SHL.U32 R0, R0, 0x100000, RZ ;  /* 0x0010000000007824 */ /* 0x000fe200078e00ff */
[----:B------:R-:W-:-:S04]  /*acf0*/  LEA R2, R2, 0x3b800000, 0x17 ;  /* 0x3b80000002027811 */ /* 0x000fc800078eb8ff */
[----:B------:R-:W-:Y:S01]  /*ad00*/  LOP3.LUT R0, R2, R0, R7, 0xfe, !PT ;  /* 0x0000000002007212 */ /* 0x000fe200078efe07 */
[----:B------:R-:W-:Y:S06]  /*ad10*/  BRA `(.L_x_15040) ;  /* 0x0000000000f87947 */ /* 0x000fec0003800000 */
.L_x_15053:
        /* <DEDUP_REMOVED lines=20> */
.L_x_15058:
[----:B------:R-:W-:Y:S05]  /*ae60*/  BSYNC.RECONVERGENT B0 ;  /* 0x0000000000007941 */ /* 0x000fea0003800200 */
.L_x_15057:
[----:B------:R-:W-:Y:S02]  /*ae70*/  SHF.L.U32 R0, R0, 0x15, RZ ;  /* 0x0000001500007819 */ /* 0x000fe400000006ff */
[----:B------:R-:W-:-:S04]  /*ae80*/  LEA R2, R2, 0x37800000, 0x17 ;  /* 0x3780000002027811 */ /* 0x000fc800078eb8ff */
[----:B------:R-:W-:Y:S01]  /*ae90*/  LOP3.LUT R0, R2, R0, R7, 0xfe, !PT ;  /* 0x0000000002007212 */ /* 0x000fe200078efe07 */
[----:B------:R-:W-:Y:S06]  /*aea0*/  BRA `(.L_x_15040) ;  /* 0x0000000000947947 */ /* 0x000fec0003800000 */
.L_x_15052:
        /* <DEDUP_REMOVED lines=14> */
.L_x_15039:
        /* <DEDUP_REMOVED lines=16> */
.L_x_15061:
[----:B------:R-:W-:Y:S01]  /*b090*/  IMAD.MOV.U32 R0, RZ, RZ, RZ ;  /* 0x000000ffff007224 */ /* 0x000fe200078e00ff */
[----:B------:R-:W-:Y:S06]  /*b0a0*/  BRA `(.L_x_15040) ;  /* 0x0000000000147947 */ /* 0x000fec0003800000 */
.L_x_15060:
[----:B------:R-:W2:Y:S02]  /*b0b0*/  LDG.E.64 R2, desc[UR36][R2.64] ;  /* 0x0000002402027981 */ /* 0x000ea4000c1e1b00 */
[----:B--2---:R0:W1:Y:S01]  /*b0c0*/  I2F.U64 R0, R2 ;  /* 0x0000000200007312 */ /* 0x0040620000301000 */
[----:B------:R-:W-:Y:S05]  /*b0d0*/  BRA `(.L_x_15040) ;  /* 0x0000000000087947 */ /* 0x000fea0003800000 */
.L_x_15059:
[----:B------:R-:W2:Y:S02]  /*b0e0*/  LDG.E R0, desc[UR36][R2.64] ;  /* 0x0000002402007981 */ /* 0x000ea4000c1e1900 */
[----:B--2---:R-:W-:-:S07]  /*b0f0*/  I2FP.F32.U32 R0, R0 ;  /* 0x0000000000007245 */ /* 0x004fce0000201000 */
.L_x_15040:
[----:B------:R-:W-:Y:S05]  /*b100*/  BSYNC.RECONVERGENT B6 ;  /* 0x0000000000067941 */ /* 0x000fea0003800200 */
.L_x_15034:
[----:B0-234-:R-:W0:Y:S01]  /*b110*/  LDC R3, c[0x0][0x594] ;  /* 0x00016500ff037b82 */ /* 0x01de220000000800 */
[----:B------:R-:W2:Y:S01]  /*b120*/  LDCU UR5, c[0x0][0x594] ;  /* 0x0000b280ff0577ac */ /* 0x000ea20008000800 */
[----:B------:R-:W-:-:S04]  /*b130*/  UPRMT UR4, UR41, 0x9910, URZ ;  /* 0x0000991029047896 */ /* 0x000fc800080000ff */
[----:B------:R-:W-:Y:S01]  /*b140*/  UISETP.GT.AND UP0, UPT, UR4, 0x9, UPT ;  /* 0x000000090400788c */ /* 0x000fe2000bf04270 */
[----:B--2---:R-:W-:Y:S02]  /*b150*/  MOV R2, UR5 ;  /* 0x0000000500027c02 */ /* 0x004fe40008000f00 */
[----:B0-----:R-:W-:-:S13]  /*b160*/  FSETP.NAN.FTZ.AND P0, PT, R3, R3, PT ;  /* 0x000000030300720b */ /* 0x001fda0003f18000 */
[----:B------:R-:W-:Y:S05]  /*b170*/  @P0 BRA `(.L_x_15062) ;  /* 0x00000000000c0947 */ /* 0x000fea0003800000 */
[----:B-1---5:R-:W-:Y:S01]  /*b180*/  FSETP.NAN.FTZ.AND P0, PT, R0, R0, PT ;  /* 0x000000000000720b */ /* 0x022fe20003f18000 */
[----:B------:R-:W-:-:S12]  /*b190*/  IMAD.MOV.U32 R2, RZ, RZ, R0 ;  /* 0x000000ffff027224 */ /* 0x000fd800078e0000 */
[----:B------:R-:W-:-:S07]  /*b1a0*/  @!P0 FMNMX.FTZ R2, R0, R3, PT ;  /* 0x0000000300028209 */ /* 0x000fce0003810000 */
.L_x_15062:
        /* <DEDUP_REMOVED lines=12> */
.L_x_15066:
[----:B------:R-:W0:Y:S02]  /*b270*/  F2I.S64.TRUNC R2, R2 ;  /* 0x0000000200027311 */ /* 0x000e24000020d900 */
[----:B0-----:R-:W-:-:S05]  /*b280*/  MOV R5, R2 ;  /* 0x0000000200057202 */ /* 0x001fca0000000f00 */
[----:B------:R-:W-:Y:S01]  /*b290*/  STG.E.U8 desc[UR36][R16.64], R5 ;  /* 0x0000000510007986 */ /* 0x000fe2000c101124 */
[----:B------:R-:W-:Y:S05]  /*b2a0*/  EXIT ;  /* 0x000000000000794d */ /* 0x000fea0003800000 */
.L_x_15065:
        /* <DEDUP_REMOVED lines=9> */
.L_x_15069:
[----:B------:R-:W0:Y:S02]  /*b340*/  F2I.FTZ.TRUNC.NTZ R3, R2 ;  /* 0x0000000200037305 */ /* 0x000e24000021f100 */
[----:B0-----:R-:W-:Y:S01]  /*b350*/  STG.E desc[UR36][R16.64], R3 ;  /* 0x0000000310007986 */ /* 0x001fe2000c101924 */
[----:B------:R-:W-:Y:S05]  /*b360*/  EXIT ;  /* 0x000000000000794d */ /* 0x000fea0003800000 */
.L_x_15068:
[----:B------:R-:W0:Y:S02]  /*b370*/  F2I.FTZ.TRUNC.NTZ R3, R2 ;  /* 0x0000000200037305 */ /* 0x000e24000021f100 */
[----:B0-----:R-:W-:Y:S01]  /*b380*/  STG.E.U16 desc[UR36][R16.64], R3 ;  /* 0x0000000310007986 */ /* 0x001fe2000c101524 */
[----:B------:R-:W-:Y:S05]  /*b390*/  EXIT ;  /* 0x000000000000794d */ /* 0x000fea0003800000 */
.L_x_15064:
        /* <DEDUP_REMOVED lines=8> */
.L_x_15071:
[----:B------:R-:W-:-:S05]  /*b420*/  F2FP.F16.F32.PACK_AB R2, RZ, R2 ;  /* 0x00000002ff02723e */ /* 0x000fca00000000ff */
[----:B------:R-:W-:Y:S01]  /*b430*/  STG.E.U16 desc[UR36][R16.64], R2 ;  /* 0x0000000210007986 */ /* 0x000fe2000c101524 */
[----:B------:R-:W-:Y:S05]  /*b440*/  EXIT ;  /* 0x000000000000794d */ /* 0x000fea0003800000 */
.L_x_15070:
        /* <DEDUP_REMOVED lines=9> */
.L_x_15073:
[----:B------:R-:W-:-:S04]  /*b4e0*/  F2FP.F16.F32.PACK_AB R3, RZ, R2 ;  /* 0x00000002ff03723e */ /* 0x000fc800000000ff */
[----:B------:R-:W-:-:S05]  /*b4f0*/  PRMT R3, R3, 0x5410, RZ ;  /* 0x0000541003037816 */ /* 0x000fca00000000ff */
[----:B------:R-:W-:Y:S01]  /*b500*/  STG.E desc[UR36][R16.64], R3 ;  /* 0x0000000310007986 */ /* 0x000fe2000c101924 */
[----:B------:R-:W-:Y:S05]  /*b510*/  EXIT ;  /* 0x000000000000794d */ /* 0x000fea0003800000 */
.L_x_15072:
[----:B------:R-:W-:-:S06]  /*b520*/  FMUL.FTZ R2, R2, 1 ;  /* 0x3f80000002027820 */ /* 0x000fcc0000410000 */
[----:B------:R-:W0:Y:S02]  /*b530*/  F2F.F64.F32 R2, R2 ;  /* 0x0000000200027310 */ /* 0x000e240000201800 */
[----:B0-----:R-:W-:Y:S01]  /*b540*/  STG.E.64 desc[UR36][R16.64], R2 ;  /* 0x0000000210007986 */ /* 0x001fe2000c101b24 */
[----:B------:R-:W-:Y:S05]  /*b550*/  EXIT ;  /* 0x000000000000794d */ /* 0x000fea0003800000 */
.L_x_15063:
        /* <DEDUP_REMOVED lines=13> */
.L_x_15077:
[----:B------:R-:W-:Y:S01]  /*b630*/  LOP3.LUT R4, R2, 0x7fffffff, RZ, 0xc0, !PT ;  /* 0x7fffffff02047812 */ /* 0x000fe200078ec0ff */
[----:B------:R-:W-:Y:S01]  /*b640*/  BSSY.RECONVERGENT B0, `(.L_x_15078) ;  /* 0x0000012000007945 */ /* 0x000fe20003800200 */
[----:B------:R-:W-:Y:S02]  /*b650*/  HFMA2 R8, -RZ, RZ, 0, 7.62939453125e-06 ;  /* 0x00000080ff087431 */ /* 0x000fe400000001ff */
[----:B------:R-:W-:-:S13]  /*b660*/  ISETP.GT.U32.AND P0, PT, R4, 0x437fffff, PT ;  /* 0x437fffff0400780c */ /* 0x000fda0003f04070 */
[----:B------:R-:W-:Y:S05]  /*b670*/  @P0 BRA `(.L_x_15079) ;  /* 0x0000000000380947 */ /* 0x000fea0003800000 */
[----:B------:R-:W-:-:S13]  /*b680*/  ISETP.GE.U32.AND P0, PT, R4, 0x3c000000, PT ;  /* 0x3c0000000400780c */ /* 0x000fda0003f06070 */
[----:B-1---5:R-:W-:-:S04]  /*b690*/  @P0 SHF.R.U32.HI R0, RZ, 0x14, R2 ;  /* 0x00000014ff000819 */ /* 0x022fc80000011602 */
        /* <DEDUP_REMOVED lines=9> */
.L_x_15080:
[----:B------:R-:W-:-:S04]  /*b730*/  SHF.R.U32.HI R2, RZ, 0x18, R2 ;  /* 0x00000018ff027819 */ /* 0x000fc80000011602 */
[----:B------:R-:W-:-:S04]  /*b740*/  LOP3.LUT R2, R3, 0x80, R2, 0xf8, !PT ;  /* 0x0000008003027812 */ /* 0x000fc800078ef802 */
[----:B------:R-:W-:-:S07]  /*b750*/  PRMT R8, R2, 0x7610, R8 ;  /* 0x0000761002087816 */ /* 0x000fce0000000008 */
.L_x_15079:
[----:B------:R-:W-:Y:S05]  /*b760*/  BSYNC.RECONVERGENT B0 ;  /* 0x0000000000007941 */ /* 0x000fea0003800200 */
.L_x_15078:
[----:B------:R-:W-:Y:S01]  /*b770*/  STG.E.U8 desc[UR36][R16.64], R8 ;  /* 0x0000000810007986 */ /* 0x000fe2000c101124 */
[----:B------:R-:W-:Y:S05]  /*b780*/  EXIT ;  /* 0x000000000000794d */ /* 0x000fea0003800000 */
.L_x_15076:
[----:B------:R-:W-:Y:S01]  /*b790*/  LOP3.LUT R4, R2, 0x7fffffff, RZ, 0xc0, !PT ;  /* 0x7fffffff02047812 */ /* 0x000fe200078ec0ff */
[----:B------:R-:W-:Y:S01]  /*b7a0*/  BSSY.RECONVERGENT B0, `(.L_x_15081) ;  /* 0x0000012000007945 */ /* 0x000fe20003800200 */
[----:B------:R-:W-:Y:S02]  /*b7b0*/  IMAD.MOV.U32 R8, RZ, RZ, 0x80 ;  /* 0x00000080ff087424 */ /* 0x000fe400078e00ff */
        /* <DEDUP_REMOVED lines=13> */
.L_x_15083:
[----:B------:R-:W-:-:S04]  /*b890*/  SHF.R.U32.HI R2, RZ, 0x18, R2 ;  /* 0x00000018ff027819 */ /* 0x000fc80000011602 */
[----:B------:R-:W-:-:S04]  /*b8a0*/  LOP3.LUT R3, R3, 0x80, R2, 0xf8, !PT ;  /* 0x0000008003037812 */ /* 0x000fc800078ef802 */
[----:B------:R-:W-:-:S07]  /*b8b0*/  PRMT R8, R3, 0x7610, R8 ;  /* 0x0000761003087816 */ /* 0x000fce0000000008 */
.L_x_15082:
[----:B------:R-:W-:Y:S05]  /*b8c0*/  BSYNC.RECONVERGENT B0 ;  /* 0x0000000000007941 */ /* 0x000fea0003800200 */
.L_x_15081:
[----:B------:R-:W-:Y:S01]  /*b8d0*/  STG.E.U8 desc[UR36][R16.64], R8 ;  /* 0x0000000810007986 */ /* 0x000fe2000c101124 */
[----:B------:R-:W-:Y:S05]  /*b8e0*/  EXIT ;  /* 0x000000000000794d */ /* 0x000fea0003800000 */
.L_x_15075:
        /* <DEDUP_REMOVED lines=9> */
[--C-:B-1---5:R-:W-:Y:S02]  /*b980*/  @P1 SHF.R.U32.HI R0, RZ, 0x16, R2.reuse ;  /* 0x00000016ff001819 */ /* 0x122fe40000011602 */
        /* <DEDUP_REMOVED lines=11> */
.L_x_15085:
[----:B------:R-:W0:Y:S02]  /*ba40*/  F2I.U64.TRUNC R2, R2 ;  /* 0x0000000200027311 */ /* 0x000e24000020d800 */
[----:B0-----:R-:W-:Y:S01]  /*ba50*/  STG.E.64 desc[UR36][R16.64], R2 ;  /* 0x0000000210007986 */ /* 0x001fe2000c101b24 */
[----:B------:R-:W-:Y:S05]  /*ba60*/  EXIT ;  /* 0x000000000000794d */ /* 0x000fea0003800000 */
.L_x_15084:
[----:B------:R-:W0:Y:S02]  /*ba70*/  F2I.FTZ.U32.TRUNC.NTZ R3, R2 ;  /* 0x0000000200037305 */ /* 0x000e24000021f000 */
[----:B0-----:R-:W-:Y:S01]  /*ba80*/  STG.E desc[UR36][R16.64], R3 ;  /* 0x0000000310007986 */ /* 0x001fe2000c101924 */
[----:B------:R-:W-:Y:S05]  /*ba90*/  EXIT ;  /* 0x000000000000794d */ /* 0x000fea0003800000 */
.L_x_15074:
        /* <DEDUP_REMOVED lines=10> */
.L_x_15087:
[----:B------:R-:W-:Y:S01]  /*bb40*/  FMUL.FTZ R4, R2, 1 ;  /* 0x3f80000002047820 */ /* 0x000fe20000410000 */
[----:B------:R-:W-:-:S05]  /*bb50*/  CS2R R6, SRZ ;  /* 0x0000000000067805 */ /* 0x000fca000001ff00 */
[----:B------:R-:W0:Y:S02]  /*bb60*/  F2F.F64.F32 R4, R4 ;  /* 0x0000000400047310 */ /* 0x000e240000201800 */
[----:B0-----:R-:W-:Y:S01]  /*bb70*/  STG.E.128 desc[UR36][R16.64], R4 ;  /* 0x0000000410007986 */ /* 0x001fe2000c101d24 */
[----:B------:R-:W-:Y:S05]  /*bb80*/  EXIT ;  /* 0x000000000000794d */ /* 0x000fea0003800000 */
.L_x_15086:
[----:B------:R-:W-:-:S09]  /*bb90*/  UISETP.NE.AND UP0, UPT, UR4, 0xf, UPT ;  /* 0x0000000f0400788c */ /* 0x000fd2000bf05270 */
[----:B------:R-:W-:Y:S05]  /*bba0*/  BRA.U !UP0, `(.L_x_15088) ;  /* 0x0000000108e07547 */ /* 0x000fea000b800000 */
[----:B------:R-:W-:-:S09]  /*bbb0*/  UISETP.NE.AND UP0, UPT, UR4, 0x17, UPT ;  /* 0x000000170400788c */ /* 0x000fd2000bf05270 */
[----:B------:R-:W-:Y:S05]  /*bbc0*/  BRA.U !UP0, `(.L_x_15089) ;  /* 0x00000001088c7547 */ /* 0x000fea000b800000 */
[----:B------:R-:W-:-:S09]  /*bbd0*/  UISETP.NE.AND UP0, UPT, UR4, 0x18, UPT ;  /* 0x000000180400788c */ /* 0x000fd2000bf05270 */
[----:B------:R-:W-:Y:S05]  /*bbe0*/  BRA.U !UP0, `(.L_x_15090) ;  /* 0x0000000108447547 */ /* 0x000fea000b800000 */
.L_x_15067:
[----:B-1---5:R-:W-:Y:S01]  /*bbf0*/  MOV R0, 0x0 ;  /* 0x0000000000007802 */ /* 0x022fe20000000f00 */
        /* <DEDUP_REMOVED lines=15> */
.L_x_15091:
[----:B------:R-:W-:Y:S05]  /*bcf0*/  EXIT ;  /* 0x000000000000794d */ /* 0x000fea0003800000 */
.L_x_15090:
[----:B------:R-:W-:Y:S01]  /*bd00*/  LOP3.LUT R4, R2, 0x7fffffff, RZ, 0xc0, !PT ;  /* 0x7fffffff02047812 */ /* 0x000fe200078ec0ff */
[----:B------:R-:W-:Y:S01]  /*bd10*/  BSSY.RECONVERGENT B0, `(.L_x_15092) ;  /* 0x000000b000007945 */ /* 0x000fe20003800200 */
[----:B------:R-:W-:Y:S01]  /*bd20*/  SHF.R.U32.HI R5, RZ, 0x18, R2 ;  /* 0x00000018ff057819 */ /* 0x000fe20000011602 */
[----:B-1---5:R-:W-:Y:S01]  /*bd30*/  IMAD.MOV.U32 R0, RZ, RZ, 0x7f ;  /* 0x0000007fff007424 */ /* 0x022fe200078e00ff */
        /* <DEDUP_REMOVED lines=8> */
.L_x_15093:
[----:B------:R-:W-:Y:S05]  /*bdc0*/  BSYNC.RECONVERGENT B0 ;  /* 0x0000000000007941 */ /* 0x000fea0003800200 */
.L_x_15092:
[----:B------:R-:W-:-:S05]  /*bdd0*/  LOP3.LUT R3, R0, 0x80, R5, 0xf8, !PT ;  /* 0x0000008000037812 */ /* 0x000fca00078ef805 */
[----:B------:R-:W-:Y:S01]  /*bde0*/  STG.E.U8 desc[UR36][R16.64], R3 ;  /* 0x0000000310007986 */ /* 0x000fe2000c101124 */
[----:B------:R-:W-:Y:S05]  /*bdf0*/  EXIT ;  /* 0x000000000000794d */ /* 0x000fea0003800000 */
.L_x_15089:
[----:B------:R-:W-:Y:S01]  /*be00*/  LOP3.LUT R4, R2, 0x7fffffff, RZ, 0xc0, !PT ;  /* 0x7fffffff02047812 */ /* 0x000fe200078ec0ff */
[----:B------:R-:W-:Y:S03]  /*be10*/  BSSY.RECONVERGENT B0, `(.L_x_15094) ;  /* 0x000000d000007945 */ /* 0x000fe60003800200 */
[----:B------:R-:W-:-:S13]  /*be20*/  ISETP.GT.U32.AND P0, PT, R4, 0x477fffff, PT ;  /* 0x477fffff0400780c */ /* 0x000fda0003f04070 */
[----:B------:R-:W-:Y:S05]  /*be30*/  @P0 BRA `(.L_x_15095) ;  /* 0x00000000001c0947 */ /* 0x000fea0003800000 */
[----:B------:R-:W-:-:S13]  /*be40*/  ISETP.GE.U32.AND P0, PT, R4, 0x38800000, PT ;  /* 0x388000000400780c */ /* 0x000fda0003f06070 */
[----:B-1---5:R-:W-:-:S04]  /*be50*/  @P0 SHF.R.U32.HI R0, RZ, 0x15, R2 ;  /* 0x00000015ff000819 */ /* 0x022fc80000011602 */
[----:B------:R-:W-:-:S04]  /*be60*/  @P0 LOP3.LUT R3, R0, 0x1, RZ, 0xc0, !PT ;  /* 0x0000000100030812 */ /* 0x000fc800078ec0ff */
[----:B------:R-:W-:-:S04]  /*be70*/  @P0 IADD3 R0, PT, PT, R2, 0x80fffff, R3 ;  /* 0x080fffff02000810 */ /* 0x000fc80007ffe003 */
[----:B------:R-:W-:Y:S01]  /*be80*/  @P0 SHF.R.U32.HI R0, RZ, 0x15, R0 ;  /* 0x00000015ff000819 */ /* 0x000fe20000011600 */
[----:B------:R-:W-:Y:S01]  /*be90*/  @!P0 FADD.FTZ R0, R4, 128 ;  /* 0x4300000004008421 */ /* 0x000fe20000010000 */
[----:B------:R-:W-:Y:S06]  /*bea0*/  BRA `(.L_x_15096) ;  /* 0x00000000000c7947 */ /* 0x000fec0003800000 */
.L_x_15095:
[----:B-1---5:R-:W-:Y:S01]  /*beb0*/  HFMA2 R0, -RZ, RZ, 0, 7.569789886474609375e-06 ;  /* 0x0000007fff007431 */ /* 0x022fe200000001ff */
[----:B------:R-:W-:-:S04]  /*bec0*/  ISETP.GT.U32.AND P0, PT, R4, 0x7f800000, PT ;  /* 0x7f8000000400780c */ /* 0x000fc80003f04070 */
[----:B------:R-:W-:-:S09]  /*bed0*/  SEL R0, R0, 0x7c, P0 ;  /* 0x0000007c00007807 */ /* 0x000fd20000000000 */
.L_x_15096:
[----:B------:R-:W-:Y:S05]  /*bee0*/  BSYNC.RECONVERGENT B0 ;  /* 0x0000000000007941 */ /* 0x000fea0003800200 */
.L_x_15094:
[----:B------:R-:W-:-:S04]  /*bef0*/  SHF.R.U32.HI R3, RZ, 0x18, R2 ;  /* 0x00000018ff037819 */ /* 0x000fc80000011602 */
[----:B------:R-:W-:-:S05]  /*bf00*/  LOP3.LUT R3, R0, 0x80, R3, 0xf8, !PT ;  /* 0x0000008000037812 */ /* 0x000fca00078ef803 */
[----:B------:R-:W-:Y:S01]  /*bf10*/  STG.E.U8 desc[UR36][R16.64], R3 ;  /* 0x0000000310007986 */ /* 0x000fe2000c101124 */
[----:B------:R-:W-:Y:S05]  /*bf20*/  EXIT ;  /* 0x000000000000794d */ /* 0x000fea0003800000 */
.L_x_15088:
[----:B------:R-:W-:-:S05]  /*bf30*/  F2FP.BF16.F32.PACK_AB R2, RZ, R2 ;  /* 0x00000002ff02723e */ /* 0x000fca00000010ff */
[----:B------:R-:W-:Y:S01]  /*bf40*/  STG.E.U16 desc[UR36][R16.64], R2 ;  /* 0x0000000210007986 */ /* 0x000fe2000c101524 */
[----:B------:R-:W-:Y:S05]  /*bf50*/  EXIT ;  /* 0x000000000000794d */ /* 0x000fea0003800000 */
.L_x_15097:
        /* <DEDUP_REMOVED lines=10> */
.L_x_41810:


//--------------------- .text._ZN2at6native27unrolled_elementwise_kernelINS0_13AUnaryFunctorIfffZZZNS0_19minimum_kernel_cudaERNS_18TensorIteratorBaseEENKUlvE0_clEvENKUlvE0_clEvEUlffE_EESt5arrayIPcLm2EELi4E23TrivialOffsetCalculatorILi1EjESD_NS0_6memory12LoadWithCastILi1EEENSE_13StoreWithCastILi1EEEEEviT_T0_T2_T3_T4_T5_ --------------------------
	.section	.text._ZN2at6native27unrolled_elementwise_kernelINS0_13AUnaryFunctorIfffZZZNS0_19minimum_kernel_cudaERNS_18TensorIteratorBaseEENKUlvE0_clEvENKUlvE0_clEvEUlffE_EESt5arrayIPcLm2EELi4E23TrivialOffsetCalculatorILi1EjESD_NS0_6memory12LoadWithCastILi1EEENSE_13StoreWithCastILi1EEEEEviT_T0_T2_T3_T4_T5_,"ax",@progbits
	.align	128
        .global         _ZN2at6native27unrolled_elementwise_kernelINS0_13AUnaryFunctorIfffZZZNS0_19minimum_kernel_cudaERNS_18TensorIteratorBaseEENKUlvE0_clEvENKUlvE0_clEvEUlffE_EESt5arrayIPcLm2EELi4E23TrivialOffsetCalculatorILi1EjESD_NS0_6memory12LoadWithCastILi1EEENSE_13StoreWithCastILi1EEEEEviT_T0_T2_T3_T4_T5_
        .type           _ZN2at6native27unrolled_elementwise_kernelINS0_13AUnaryFunctorIfffZZZNS0_19minimum_kernel_cudaERNS_18TensorIteratorBaseEENKUlvE0_clEvENKUlvE0_clEvEUlffE_EESt5arrayIPcLm2EELi4E23TrivialOffsetCalculatorILi1EjESD_NS0_6memory12LoadWithCastILi1EEENSE_13StoreWithCastILi1EEEEEviT_T0_T2_T3_T4_T5_,@function
        .size           _ZN2at6native27unrolled_elementwise_kernelINS0_13AUnaryFunctorIfffZZZNS0_19minimum_kernel_cudaERNS_18TensorIteratorBaseEENKUlvE0_clEvENKUlvE0_clEvEUlffE_EESt5arrayIPcLm2EELi4E23TrivialOffsetCalculatorILi1EjESD_NS0_6memory12LoadWithCastILi1EEENSE_13StoreWithCastILi1EEEEEviT_T0_T2_T3_T4_T5_,(.L_x_41811 - _ZN2at6native27unrolled_elementwise_kernelINS0_13AUnaryFunctorIfffZZZNS0_19minimum_kernel_cudaERNS_18TensorIteratorBaseEENKUlvE0_clEvENKUlvE0_clEvEUlffE_EESt5arrayIPcLm2EELi4E23TrivialOffsetCalculatorILi1EjESD_NS0_6memory12LoadWithCastILi1EEENSE_13StoreWithCastILi1EEEEEviT_T0_T2_T3_T4_T5_)
        .other          _ZN2at6native27unrolled_elementwise_kernelINS0_13AUnaryFunctorIfffZZZNS0_19minimum_kernel_cudaERNS_18TensorIteratorBaseEENKUlvE0_clEvENKUlvE0_clEvEUlffE_EESt5arrayIPcLm2EELi4E23TrivialOffsetCalculatorILi1EjESD_NS0_6memory12LoadWithCastILi1EEENSE_13StoreWithCastILi1EEEEEviT_T0_T2_T3_T4_T5_,@"STO_CUDA_ENTRY STV_DEFAULT"
_ZN2at6native27unrolled_elementwise_kernelINS0_13AUnaryFunctorIfffZZZNS0_19minimum_kernel_cudaERNS_18TensorIteratorBaseEENKUlvE0_clEvENKUlvE0_clEvEUlffE_EESt5arrayIPcLm2EELi4E23TrivialOffsetCalculatorILi1EjESD_NS0_6memory12LoadWithCastILi1EEENSE_13StoreWithCastILi1EEEEEviT_T0_T2_T3_T4_T5_:
.text._ZN2at6native27unrolled_elementwise_kernelINS0_13AUnaryFunctorIfffZZZNS0_19minimum_kernel_cudaERNS_18TensorIteratorBaseEENKUlvE0_clEvENKUlvE0_clEvEUlffE_EESt5arrayIPcLm2EELi4E23TrivialOffsetCalculatorILi1EjESD_NS0_6memory12LoadWithCastILi1EEENSE_13StoreWithCastILi1EEEEEviT_T0_T2_T3_T4_T5_:
[----:B------:R-:W0:Y:S01]  /*0000*/  LDC R1, c[0x0][0x37c] ;  /* 0x0000df00ff017b82 */ /* 0x000e220000000800 */
[----:B------:R-:W1:Y:S07]  /*0010*/  S2R R2, SR_CTAID.X ;  /* 0x0000000000027919 */ /* 0x000e6e0000002500 */
[----:B------:R-:W1:Y:S01]  /*0020*/  LDC R3, c[0x0][0x380] ;  /* 0x0000e000ff037b82 */ /* 0x000e620000000800 */
[----:B------:R-:W2:Y:S01]  /*0030*/  LDCU UR4, c[0x0][0x388] ;  /* 0x00007100ff0477ac */ /* 0x000ea20008000800 */
[----:B------:R-:W-:Y:S01]  /*0040*/  BSSY.RECONVERGENT B7, `(.L_x_15098) ;  /* 0x00000ed000077945 */ /* 0x000fe20003800200 */
[----:B------:R-:W3:Y:S01]  /*0050*/  S2R R29, SR_TID.X ;  /* 0x00000000001d7919 */ /* 0x000ee20000002100 */
[----:B------:R-:W-:Y:S01]  /*0060*/  IMAD.MOV.U32 R27, RZ, RZ, RZ ;  /* 0x000000ffff1b7224 */ /* 0x000fe200078e00ff */
        /* <DEDUP_REMOVED lines=28> */
.L_x_15104:
[----:B------:R-:W2:Y:S02]  /*0230*/  LDG.E.U8 R4, desc[UR36][R4.64] ;  /* 0x0000002404047981 */ /* 0x000ea4000c1e1100 */
[----:B--2---:R-:W-:Y:S01]  /*0240*/  I2FP.F32.U32 R27, R4 ;  /* 0x00000004001b7245 */ /* 0x004fe20000201000 */
[----:B------:R-:W-:Y:S06]  /*0250*/  BRA `(.L_x_15106) ;  /* 0x0000000c00247947 */ /* 0x000fec0003800000 */
.L_x_15103:
        /* <DEDUP_REMOVED lines=9> */
.L_x_15108:
[----:B------:R-:W2:Y:S02]  /*02f0*/  LDG.E R4, desc[UR36][R4.64] ;  /* 0x0000002404047981 */ /* 0x000ea4000c1e1900 */
[----:B--2---:R-:W-:Y:S01]  /*0300*/  I2FP.F32.S32 R27, R4 ;  /* 0x00000004001b7245 */ /* 0x004fe20000201400 */
[----:B------:R-:W-:Y:S06]  /*0310*/  BRA `(.L_x_15106) ;  /* 0x0000000800f47947 */ /* 0x000fec0003800000 */
.L_x_15107:
[----:B------:R-:W2:Y:S02]  /*0320*/  LDG.E.U16 R4, desc[UR36][R4.64] ;  /* 0x0000002404047981 */ /* 0x000ea4000c1e1500 */
[----:B--2---:R2:W3:Y:S01]  /*0330*/  I2F.S16 R27, R4 ;  /* 0x00000004001b7306 */ /* 0x0044e20000101400 */
[----:B------:R-:W-:Y:S05]  /*0340*/  BRA `(.L_x_15106) ;  /* 0x0000000800e87947 */ /* 0x000fea0003800000 */
.L_x_15102:
        /* <DEDUP_REMOVED lines=8> */
.L_x_15110:
[----:B------:R-:W2:Y:S02]  /*03d0*/  LDG.E.U16 R4, desc[UR36][R4.64] ;  /* 0x0000002404047981 */ /* 0x000ea4000c1e1500 */
[----:B--2---:R-:W-:Y:S01]  /*03e0*/  HADD2.F32 R27, -RZ, R4.H0_H0 ;  /* 0x20000004ff1b7230 */ /* 0x004fe20000004100 */
[----:B------:R-:W-:Y:S06]  /*03f0*/  BRA `(.L_x_15106) ;  /* 0x0000000800bc7947 */ /* 0x000fec0003800000 */
.L_x_15109:
        /* <DEDUP_REMOVED lines=8> */
.L_x_15112:
[----:B------:R-:W2:Y:S02]  /*0480*/  LDG.E.U16 R4, desc[UR36][R4.64] ;  /* 0x0000002404047981 */ /* 0x000ea4000c1e1500 */
[----:B--2---:R-:W-:Y:S01]  /*0490*/  HADD2.F32 R27, -RZ, R4.H0_H0 ;  /* 0x20000004ff1b7230 */ /* 0x004fe20000004100 */
[----:B------:R-:W-:Y:S06]  /*04a0*/  BRA `(.L_x_15106) ;  /* 0x0000000800907947 */ /* 0x000fec0003800000 */
.L_x_15111:
[----:B------:R-:W2:Y:S01]  /*04b0*/  LDG.E.64 R4, desc[UR36][R4.64] ;  /* 0x0000002404047981 */ /* 0x000ea2000c1e1b00 */
[----:B------:R-:W-:Y:S01]  /*04c0*/  UMOV UR4, 0xf0000000 ;  /* 0xf000000000047882 */ /* 0x000fe20000000000 */
[----:B------:R-:W-:Y:S01]  /*04d0*/  UMOV UR5, 0x380fffff ;  /* 0x380fffff00057882 */ /* 0x000fe20000000000 */
[----:B--2---:R-:W0:Y:S01]  /*04e0*/  F2F.F32.F64 R27, R4 ;  /* 0x00000004001b7310 */ /* 0x004e220000301000 */
[----:B------:R-:W-:-:S14]  /*04f0*/  DSETP.GEU.AND P0, PT, |R4|, UR4, PT ;  /* 0x0000000404007e2a */ /* 0x000fdc000bf0e200 */
[----:B0-----:R-:W-:Y:S01]  /*0500*/  @!P0 FMUL R27, R27, 1.175494350822287508e-38 ;  /* 0x008000001b1b8820 */ /* 0x001fe20000400000 */
[----:B------:R-:W-:Y:S06]  /*0510*/  BRA `(.L_x_15106) ;  /* 0x0000000800747947 */ /* 0x000fec0003800000 */
.L_x_15101:
        /* <DEDUP_REMOVED lines=12> */
.L_x_15115:
[----:B------:R-:W2:Y:S01]  /*05e0*/  LDG.E.64 R4, desc[UR36][R4.64] ;  /* 0x0000002404047981 */ /* 0x000ea2000c1e1b00 */
[----:B------:R-:W-:Y:S01]  /*05f0*/  UMOV UR4, 0xf0000000 ;  /* 0xf000000000047882 */ /* 0x000fe20000000000 */
[----:B------:R-:W-:Y:S01]  /*0600*/  UMOV UR5, 0x380fffff ;  /* 0x380fffff00057882 */ /* 0x000fe20000000000 */
[----:B--2---:R-:W0:Y:S01]  /*0610*/  F2F.F32.F64 R27, R4 ;  /* 0x00000004001b7310 */ /* 0x004e220000301000 */
[----:B------:R-:W-:-:S14]  /*0620*/  DSETP.GEU.AND P0, PT, |R4|, UR4, PT ;  /* 0x0000000404007e2a */ /* 0x000fdc000bf0e200 */
[----:B0-----:R-:W-:Y:S01]  /*0630*/  @!P0 FMUL R27, R27, 1.175494350822287508e-38 ;  /* 0x008000001b1b8820 */ /* 0x001fe20000400000 */
[----:B------:R-:W-:Y:S06]  /*0640*/  BRA `(.L_x_15106) ;  /* 0x0000000800287947 */ /* 0x000fec0003800000 */
.L_x_15114:
        /* <DEDUP_REMOVED lines=25> */
.L_x_15117:
        /* <DEDUP_REMOVED lines=12> */
.L_x_15116:
[----:B------:R-:W2:Y:S02]  /*08a0*/  LDG.E.U16 R4, desc[UR36][R4.64] ;  /* 0x0000002404047981 */ /* 0x000ea4000c1e1500 */
[----:B--2---:R-:W-:Y:S01]  /*08b0*/  IMAD.U32 R27, R4, 0x10000, RZ ;  /* 0x00010000041b7824 */ /* 0x004fe200078e00ff */
[----:B------:R-:W-:Y:S06]  /*08c0*/  BRA `(.L_x_15106) ;  /* 0x0000000400887947 */ /* 0x000fec0003800000 */
.L_x_15113:
        /* <DEDUP_REMOVED lines=11> */
.L_x_15120:
        /* <DEDUP_REMOVED lines=20> */
.L_x_15122:
[----:B------:R-:W-:Y:S05]  /*0ac0*/  BSYNC.RECONVERGENT B0 ;  /* 0x0000000000007941 */ /* 0x000fea0003800200 */
.L_x_15121:
[----:B------:R-:W-:Y:S01]  /*0ad0*/  IMAD.SHL.U32 R0, R0, 0x100000, RZ ;  /* 0x0010000000007824 */ /* 0x000fe200078e00ff */
[----:B------:R-:W-:-:S04]  /*0ae0*/  LEA R3, R3, 0x3b800000, 0x17 ;  /* 0x3b80000003037811 */ /* 0x000fc800078eb8ff */
[----:B------:R-:W-:Y:S01]  /*0af0*/  LOP3.LUT R27, R3, R0, R27, 0xfe, !PT ;  /* 0x00000000031b7212 */ /* 0x000fe200078efe1b */
[----:B------:R-:W-:Y:S06]  /*0b00*/  BRA `(.L_x_15106) ;  /* 0x0000000000f87947 */ /* 0x000fec0003800000 */
.L_x_15119:
        /* <DEDUP_REMOVED lines=20> */
.L_x_15124:
[----:B------:R-:W-:Y:S05]  /*0c50*/  BSYNC.RECONVERGENT B0 ;  /* 0x0000000000007941 */ /* 0x000fea0003800200 */
.L_x_15123:
[----:B------:R-:W-:Y:S01]  /*0c60*/  IMAD.SHL.U32 R0, R0, 0x200000, RZ ;  /* 0x0020000000007824 */ /* 0x000fe200078e00ff */
[----:B------:R-:W-:-:S04]  /*0c70*/  LEA R3, R3, 0x37800000, 0x17 ;  /* 0x3780000003037811 */ /* 0x000fc800078eb8ff */
[----:B------:R-:W-:Y:S01]  /*0c80*/  LOP3.LUT R27, R3, R0, R27, 0xfe, !PT ;  /* 0x00000000031b7212 */ /* 0x000fe200078efe1b */
[----:B------:R-:W-:Y:S06]  /*0c90*/  BRA `(.L_x_15106) ;  /* 0x0000000000947947 */ /* 0x000fec0003800000 */
.L_x_15118:
[----:B------:R-:W-:-:S09]  /*0ca0*/  UISETP.NE.AND UP0, UPT, UR4, 0x1c, UPT ;  /* 0x0000001c0400788c */ /* 0x000fd2000bf05270 */
[----:B------:R-:W-:Y:S05]  /*0cb0*/  BRA.U !UP0, `(.L_x_15125) ;  /* 0x0000000108847547 */ /* 0x000fea000b800000 */
[----:B------:R-:W-:-:S09]  /*0cc0*/  UISETP.NE.AND UP0, UPT, UR4, 0x1d, UPT ;  /* 0x0000001d0400788c */ /* 0x000fd2000bf05270 */
[----:B------:R-:W-:Y:S05]  /*0cd0*/  BRA.U !UP0, `(.L_x_15126) ;  /* 0x0000000108707547 */ /* 0x000fea000b800000 */
[----:B------:R-:W-:-:S09]  /*0ce0*/  UISETP.NE.AND UP0, UPT, UR4, 0x2c, UPT ;  /* 0x0000002c0400788c */ /* 0x000fd2000bf05270 */
[----:B------:R-:W-:Y:S05]  /*0cf0*/  BRA.U !UP0, `(.L_x_15127) ;  /* 0x0000000108487547 */ /* 0x000fea000b800000 */
.L_x_15105:
        /* <DEDUP_REMOVED lines=16> */
.L_x_15128:
[----:B------:R-:W-:Y:S01]  /*0e00*/  IMAD.MOV.U32 R27, RZ, RZ, RZ ;  /* 0x000000ffff1b7224 */ /* 0x000fe200078e00ff */
[----:B------:R-:W-:Y:S06]  /*0e10*/  BRA `(.L_x_15106) ;  /* 0x0000000000347947 */ /* 0x000fec0003800000 */
.L_x_15127:
        /* <DEDUP_REMOVED lines=8> */
.L_x_15126:
[----:B------:R-:W2:Y:S02]  /*0ea0*/  LDG.E.64 R4, desc[UR36][R4.64] ;  /* 0x0000002404047981 */ /* 0x000ea4000c1e1b00 */
[----:B--2---:R0:W1:Y:S01]  /*0eb0*/  I2F.U64 R27, R4 ;  /* 0x00000004001b7312 */ /* 0x0040620000301000 */
[----:B------:R-:W-:Y:S05]  /*0ec0*/  BRA `(.L_x_15106) ;  /* 0x0000000000087947 */ /* 0x000fea0003800000 */
.L_x_15125:
[----:B------:R-:W2:Y:S02]  /*0ed0*/  LDG.E R4, desc[UR36][R4.64] ;  /* 0x0000002404047981 */ /* 0x000ea4000c1e1900 */
[----:B--2---:R-:W-:-:S07]  /*0ee0*/  I2FP.F32.U32 R27, R4 ;  /* 0x00000004001b7245 */ /* 0x004fce0000201000 */
.L_x_15106:
[----:B------:R-:W-:Y:S05]  /*0ef0*/  BSYNC.RECONVERGENT B6 ;  /* 0x0000000000067941 */ /* 0x000fea0003800200 */
.L_x_15100:
[----:B------:R-:W-:-:S07]  /*0f00*/  VIADD R29, R17, 0x80 ;  /* 0x00000080111d7836 */ /* 0x000fce0000000000 */
.L_x_15099:
[----:B------:R-:W-:Y:S05]  /*0f10*/  BSYNC.RECONVERGENT B7 ;  /* 0x0000000000077941 */ /* 0x000fea0003800200 */
.L_x_15098:
        /* <DEDUP_REMOVED lines=25> */
.L_x_15135:
[----:B------:R-:W2:Y:S02]  /*10b0*/  LDG.E.U8 R4, desc[UR36][R4.64] ;  /* 0x0000002404047981 */ /* 0x000ea4000c1e1100 */
[----:B--2---:R-:W-:Y:S01]  /*10c0*/  I2FP.F32.U32 R25, R4 ;  /* 0x0000000400197245 */ /* 0x004fe20000201000 */
[----:B------:R-:W-:Y:S06]  /*10d0*/  BRA `(.L_x_15137) ;  /* 0x0000000c00247947 */ /* 0x000fec0003800000 */
.L_x_15134:
        /* <DEDUP_REMOVED lines=9> */
.L_x_15139:
[----:B------:R-:W2:Y:S02]  /*1170*/  LDG.E R4, desc[UR36][R4.64] ;  /* 0x0000002404047981 */ /* 0x000ea4000c1e1900 */
[----:B--2---:R-:W-:Y:S01]  /*1180*/  I2FP.F32.S32 R25, R4 ;  /* 0x0000000400197245 */ /* 0x004fe20000201400 */
[----:B------:R-:W-:Y:S06]  /*1190*/  BRA `(.L_x_15137) ;  /* 0x0000000800f47947 */ /* 0x000fec0003800000 */
.L_x_15138:
[----:B------:R-:W2:Y:S02]  /*11a0*/  LDG.E.U16 R4, desc[UR36][R4.64] ;  /* 0x0000002404047981 */ /* 0x000ea4000c1e1500 */
[----:B--2---:R0:W2:Y:S01]  /*11b0*/  I2F.S16 R25, R4 ;  /* 0x0000000400197306 */ /* 0x0040a20000101400 */
[----:B------:R-:W-:Y:S05]  /*11c0*/  BRA `(.L_x_15137) ;  /* 0x0000000800e87947 */ /* 0x000fea0003800000 */
.L_x_15133:
        /* <DEDUP_REMOVED lines=8> */
.L_x_15141:
[----:B------:R-:W2:Y:S02]  /*1250*/  LDG.E.U16 R4, desc[UR36][R4.64] ;  /* 0x0000002404047981 */ /* 0x000ea4000c1e1500 */
[----:B--2---:R-:W-:Y:S01]  /*1260*/  HADD2.F32 R25, -RZ, R4.H0_H0 ;  /* 0x20000004ff197230 */ /* 0x004fe20000004100 */
[----:B------:R-:W-:Y:S06]  /*1270*/  BRA `(.L_x_15137) ;  /* 0x0000000800bc7947 */ /* 0x000fec0003800000 */
.L_x_15140:
        /* <DEDUP_REMOVED lines=8> */
.L_x_15143:
[----:B------:R-:W2:Y:S02]  /*1300*/  LDG.E.U16 R4, desc[UR36][R4.64] ;  /* 0x0000002404047981 */ /* 0x000ea4000c1e1500 */
[----:B--2---:R-:W-:Y:S01]  /*1310*/  HADD2.F32 R25, -RZ, R4.H0_H0 ;  /* 0x20000004ff197230 */ /* 0x004fe20000004100 */
[----:B------:R-:W-:Y:S06]  /*1320*/  BRA `(.L_x_15137) ;  /* 0x0000000800907947 */ /* 0x000fec0003800000 */
.L_x_15142:
[----:B------:R-:W2:Y:S01]  /*1330*/  LDG.E.64 R4, desc[UR36][R4.64] ;  /* 0x0000002404047981 */ /* 0x000ea2000c1e1b00 */
[----:B------:R-:W-:Y:S01]  /*1340*/  UMOV UR4, 0xf0000000 ;  /* 0xf000000000047882 */ /* 0x000fe20000000000 */
[----:B------:R-:W-:Y:S01]  /*1350*/  UMOV UR5, 0x380fffff ;  /* 0x380fffff00057882 */ /* 0x000fe20000000000 */
[----:B--2---:R-:W0:Y:S01]  /*1360*/  F2F.F32.F64 R25, R4 ;  /* 0x0000000400197310 */ /* 0x004e220000301000 */
[----:B------:R-:W-:-:S14]  /*1370*/  DSETP.GEU.AND P0, PT, |R4|, UR4, PT ;  /* 0x0000000404007e2a */ /* 0x000fdc000bf0e200 */
[----:B0-----:R-:W-:Y:S01]  /*1380*/  @!P0 FMUL R25, R25, 1.175494350822287508e-38 ;  /* 0x0080000019198820 */ /* 0x001fe20000400000 */
[----:B------:R-:W-:Y:S06]  /*1390*/  BRA `(.L_x_15137) ;  /* 0x0000000800747947 */ /* 0x000fec0003800000 */
.L_x_15132:
        /* <DEDUP_REMOVED lines=12> */
.L_x_15146:
[----:B------:R-:W2:Y:S01]  /*1460*/  LDG.E.64 R4, desc[UR36][R4.64] ;  /* 0x0000002404047981 */ /* 0x000ea2000c1e1b00 */
[----:B------:R-:W-:Y:S01]  /*1470*/  UMOV UR4, 0xf0000000 ;  /* 0xf000000000047882 */ /* 0x000fe20000000000 */
[----:B------:R-:W-:Y:S01]  /*1480*/  UMOV UR5, 0x380fffff ;  /* 0x380fffff00057882 */ /* 0x000fe20000000000 */
[----:B--2---:R-:W0:Y:S01]  /*1490*/  F2F.F32.F64 R25, R4 ;  /* 0x0000000400197310 */ /* 0x004e220000301000 */
[----:B------:R-:W-:-:S14]  /*14a0*/  DSETP.GEU.AND P0, PT, |R4|, UR4, PT ;  /* 0x0000000404007e2a */ /* 0x000fdc000bf0e200 */
[----:B0-----:R-:W-:Y:S01]  /*14b0*/  @!P0 FMUL R25, R25, 1.175494350822287508e-38 ;  /* 0x0080000019198820 */ /* 0x001fe20000400000 */
[----:B------:R-:W-:Y:S06]  /*14c0*/  BRA `(.L_x_15137) ;  /* 0x0000000800287947 */ /* 0x000fec0003800000 */
.L_x_15145:
        /* <DEDUP_REMOVED lines=25> */
.L_x_15148:
        /* <DEDUP_REMOVED lines=12> */
.L_x_15147:
[----:B------:R-:W2:Y:S02]  /*1720*/  LDG.E.U16 R4, desc[UR36][R4.64] ;  /* 0x0000002404047981 */ /* 0x000ea4000c1e1500 */
[----:B--2---:R-:W-:Y:S01]  /*1730*/  IMAD.U32 R25, R4, 0x10000, RZ ;  /* 0x0001000004197824 */ /* 0x004fe200078e00ff */
[----:B------:R-:W-:Y:S06]  /*1740*/  BRA `(.L_x_15137) ;  /* 0x0000000400887947 */ /* 0x000fec0003800000 */
.L_x_15144:
        /* <DEDUP_REMOVED lines=11> */
.L_x_15151:
        /* <DEDUP_REMOVED lines=20> */
.L_x_15153:
[----:B------:R-:W-:Y:S05]  /*1940*/  BSYNC.RECONVERGENT B0 ;  /* 0x0000000000007941 */ /* 0x000fea0003800200 */
.L_x_15152:
[----:B------:R-:W-:Y:S01]  /*1950*/  IMAD.SHL.U32 R0, R0, 0x100000, RZ ;  /* 0x0010000000007824 */ /* 0x000fe200078e00ff */
[----:B------:R-:W-:-:S04]  /*1960*/  LEA R3, R3, 0x3b800000, 0x17 ;  /* 0x3b80000003037811 */ /* 0x000fc800078eb8ff */
[----:B------:R-:W-:Y:S01]  /*1970*/  LOP3.LUT R25, R3, R0, R25, 0xfe, !PT ;  /* 0x0000000003197212 */ /* 0x000fe200078efe19 */
[----:B------:R-:W-:Y:S06]  /*1980*/  BRA `(.L_x_15137) ;  /* 0x0000000000f87947 */ /* 0x000fec0003800000 */
.L_x_15150:
        /* <DEDUP_REMOVED lines=20> */
.L_x_15155:
[----:B------:R-:W-:Y:S05]  /*1ad0*/  BSYNC.RECONVERGENT B0 ;  /* 0x0000000000007941 */ /* 0x000fea0003800200 */
.L_x_15154:
[----:B------:R-:W-:Y:S01]  /*1ae0*/  IMAD.SHL.U32 R0, R0, 0x200000, RZ ;  /* 0x0020000000007824 */ /* 0x000fe200078e00ff */
[----:B------:R-:W-:-:S04]  /*1af0*/  LEA R3, R3, 0x37800000, 0x17 ;  /* 0x3780000003037811 */ /* 0x000fc800078eb8ff */
[----:B------:R-:W-:Y:S01]  /*1b00*/  LOP3.LUT R25, R3, R0, R25, 0xfe, !PT ;  /* 0x0000000003197212 */ /* 0x000fe200078efe19 */
[----:B------:R-:W-:Y:S06]  /*1b10*/  BRA `(.L_x_15137) ;  /* 0x0000000000947947 */ /* 0x000fec0003800000 */
.L_x_15149:
        /* <DEDUP_REMOVED lines=14> */
.L_x_15136:
        /* <DEDUP_REMOVED lines=16> */
.L_x_15158:
[----:B------:R-:W-:Y:S01]  /*1d00*/  IMAD.MOV.U32 R25, RZ, RZ, RZ ;  /* 0x000000ffff197224 */ /* 0x000fe200078e00ff */
[----:B------:R-:W-:Y:S06]  /*1d10*/  BRA `(.L_x_15137) ;  /* 0x0000000000147947 */ /* 0x000fec0003800000 */
.L_x_15157:
[----:B------:R-:W2:Y:S02]  /*1d20*/  LDG.E.64 R4, desc[UR36][R4.64] ;  /* 0x0000002404047981 */ /* 0x000ea4000c1e1b00 */
[----:B--2---:R0:W2:Y:S01]  /*1d30*/  I2F.U64 R25, R4 ;  /* 0x0000000400197312 */ /* 0x0040a20000301000 */
[----:B------:R-:W-:Y:S05]  /*1d40*/  BRA `(.L_x_15137) ;  /* 0x0000000000087947 */ /* 0x000fea0003800000 */
.L_x_15156:
[----:B------:R-:W2:Y:S02]  /*1d50*/  LDG.E R4, desc[UR36][R4.64] ;  /* 0x0000002404047981 */ /* 0x000ea4000c1e1900 */
[----:B--2---:R-:W-:-:S07]  /*1d60*/  I2FP.F32.U32 R25, R4 ;  /* 0x0000000400197245 */ /* 0x004fce0000201000 */
.L_x_15137:
[----:B------:R-:W-:Y:S05]  /*1d70*/  BSYNC.RECONVERGENT B6 ;  /* 0x0000000000067941 */ /* 0x000fea0003800200 */
.L_x_15131:
[----:B------:R-:W-:-:S07]  /*1d80*/  VIADD R29, R29, 0x80 ;  /* 0x000000801d1d7836 */ /* 0x000fce0000000000 */
.L_x_15130:
[----:B------:R-:W-:Y:S05]  /*1d90*/  BSYNC.RECONVERGENT B7 ;  /* 0x0000000000077941 */ /* 0x000fea0003800200 */
.L_x_15129:
        /* <DEDUP_REMOVED lines=25> */
.L_x_15165:
[----:B------:R-:W2:Y:S02]  /*1f30*/  LDG.E.U8 R4, desc[UR36][R4.64] ;  /* 0x0000002404047981 */ /* 0x000ea4000c1e1100 */
[----:B--2---:R-:W-:Y:S01]  /*1f40*/  I2FP.F32.U32 R23, R4 ;  /* 0x0000000400177245 */ /* 0x004fe20000201000 */
[----:B------:R-:W-:Y:S06]  /*1f50*/  BRA `(.L_x_15167) ;  /* 0x0000000c00247947 */ /* 0x000fec0003800000 */
.L_x_15164:
        /* <DEDUP_REMOVED lines=9> */
.L_x_15169:
[----:B------:R-:W2:Y:S02]  /*1ff0*/  LDG.E R4, desc[UR36][R4.64] ;  /* 0x0000002404047981 */ /* 0x000ea4000c1e1900 */
[----:B--2---:R-:W-:Y:S01]  /*2000*/  I2FP.F32.S32 R23, R4 ;  /* 0x0000000400177245 */ /* 0x004fe20000201400 */
[----:B------:R-:W-:Y:S06]  /*2010*/  BRA `(.L_x_15167) ;  /* 0x0000000800f47947 */ /* 0x000fec0003800000 */
.L_x_15168:
[----:B------:R-:W2:Y:S02]  /*2020*/  LDG.E.U16 R4, desc[UR36][R4.64] ;  /* 0x0000002404047981 */ /* 0x000ea4000c1e1500 */
[----:B--2---:R4:W0:Y:S01]  /*2030*/  I2F.S16 R23, R4 ;  /* 0x0000000400177306 */ /* 0x0048220000101400 */
[----:B------:R-:W-:Y:S05]  /*2040*/  BRA `(.L_x_15167) ;  /* 0x0000000800e87947 */ /* 0x000fea0003800000 */
.L_x_15163:
        /* <DEDUP_REMOVED lines=8> */
.L_x_15171:
[----:B------:R-:W2:Y:S02]  /*20d0*/  LDG.E.U16 R4, desc[UR36][R4.64] ;  /* 0x0000002404047981 */ /* 0x000ea4000c1e1500 */
[----:B--2---:R-:W-:Y:S01]  /*20e0*/  HADD2.F32 R23, -RZ, R4.H0_H0 ;  /* 0x20000004ff177230 */ /* 0x004fe20000004100 */
[----:B------:R-:W-:Y:S06]  /*20f0*/  BRA `(.L_x_15167) ;  /* 0x0000000800bc7947 */ /* 0x000fec0003800000 */
.L_x_15170:
        /* <DEDUP_REMOVED lines=8> */
.L_x_15173:
[----:B------:R-:W2:Y:S02]  /*2180*/  LDG.E.U16 R4, desc[UR36][R4.64] ;  /* 0x0000002404047981 */ /* 0x000ea4000c1e1500 */
[----:B--2---:R-:W-:Y:S01]  /*2190*/  HADD2.F32 R23, -RZ, R4.H0_H0 ;  /* 0x20000004ff177230 */ /* 0x004fe20000004100 */
[----:B------:R-:W-:Y:S06]  /*21a0*/  BRA `(.L_x_15167) ;  /* 0x0000000800907947 */ /* 0x000fec0003800000 */
.L_x_15172:
[----:B------:R-:W2:Y:S01]  /*21b0*/  LDG.E.64 R4, desc[UR36][R4.64] ;  /* 0x0000002404047981 */ /* 0x000ea2000c1e1b00 */
[----:B------:R-:W-:Y:S01]  /*21c0*/  UMOV UR4, 0xf0000000 ;  /* 0xf000000000047882 */ /* 0x000fe20000000000 */
[----:B------:R-:W-:Y:S01]  /*21d0*/  UMOV UR5, 0x380fffff ;  /* 0x380fffff00057882 */ /* 0x000fe20000000000 */
[----:B--2---:R-:W0:Y:S01]  /*21e0*/  F2F.F32.F64 R23, R4 ;  /* 0x0000000400177310 */ /* 0x004e220000301000 */
[----:B------:R-:W-:-:S14]  /*21f0*/  DSETP.GEU.AND P0, PT, |R4|, UR4, PT ;  /* 0x0000000404007e2a */ /* 0x000fdc000bf0e200 */
[----:B0-----:R-:W-:Y:S01]  /*2200*/  @!P0 FMUL R23, R23, 1.175494350822287508e-38 ;  /* 0x0080000017178820 */ /* 0x001fe20000400000 */
[----:B------:R-:W-:Y:S06]  /*2210*/  BRA `(.L_x_15167) ;  /* 0x0000000800747947 */ /* 0x000fec0003800000 */
.L_x_15162:
        /* <DEDUP_REMOVED lines=12> */
.L_x_15176:
[----:B------:R-:W2:Y:S01]  /*22e0*/  LDG.E.64 R4, desc[UR36][R4.64] ;  /* 0x0000002404047981 */ /* 0x000ea2000c1e1b00 */
[----:B------:R-:W-:Y:S01]  /*22f0*/  UMOV UR4, 0xf0000000 ;  /* 0xf000000000047882 */ /* 0x000fe20000000000 */
[----:B------:R-:W-:Y:S01]  /*2300*/  UMOV UR5, 0x380fffff ;  /* 0x380fffff00057882 */ /* 0x000fe20000000000 */
[----:B--2---:R-:W0:Y:S01]  /*2310*/  F2F.F32.F64 R23, R4 ;  /* 0x0000000400177310 */ /* 0x004e220000301000 */
[----:B------:R-:W-:-:S14]  /*2320*/  DSETP.GEU.AND P0, PT, |R4|, UR4, PT ;  /* 0x0000000404007e2a */ /* 0x000fdc000bf0e200 */
[----:B0-----:R-:W-:Y:S01]  /*2330*/  @!P0 FMUL R23, R23, 1.175494350822287508e-38 ;  /* 0x0080000017178820 */ /* 0x001fe20000400000 */
[----:B------:R-:W-:Y:S06]  /*2340*/  BRA `(.L_x_15167) ;  /* 0x0000000800287947 */ /* 0x000fec0003800000 */
.L_x_15175:
        /* <DEDUP_REMOVED lines=25> */
.L_x_15178:
        /* <DEDUP_REMOVED lines=12> */
.L_x_15177:
[----:B------:R-:W2:Y:S02]  /*25a0*/  LDG.E.U16 R4, desc[UR36][R4.64] ;  /* 0x0000002404047981 */ /* 0x000ea4000c1e1500 */
[----:B--2---:R-:W-:Y:S01]  /*25b0*/  IMAD.U32 R23, R4, 0x10000, RZ ;  /* 0x0001000004177824 */ /* 0x004fe200078e00ff */
[----:B------:R-:W-:Y:S06]  /*25c0*/  BRA `(.L_x_15167) ;  /* 0x0000000400887947 */ /* 0x000fec0003800000 */
.L_x_15174:
        /* <DEDUP_REMOVED lines=11> */
.L_x_15181:
        /* <DEDUP_REMOVED lines=20> */
.L_x_15183:
[----:B------:R-:W-:Y:S05]  /*27c0*/  BSYNC.RECONVERGENT B0 ;  /* 0x0000000000007941 */ /* 0x000fea0003800200 */
.L_x_15182:
[----:B------:R-:W-:Y:S01]  /*27d0*/  IMAD.SHL.U32 R0, R0, 0x100000, RZ ;  /* 0x0010000000007824 */ /* 0x000fe200078e00ff */
[----:B------:R-:W-:-:S04]  /*27e0*/  LEA R3, R3, 0x3b800000, 0x17 ;  /* 0x3b80000003037811 */ /* 0x000fc800078eb8ff */
[----:B------:R-:W-:Y:S01]  /*27f0*/  LOP3.LUT R23, R3, R0, R23, 0xfe, !PT ;  /* 0x0000000003177212 */ /* 0x000fe200078efe17 */
[----:B------:R-:W-:Y:S06]  /*2800*/  BRA `(.L_x_15167) ;  /* 0x0000000000f87947 */ /* 0x000fec0003800000 */
.L_x_15180:
        /* <DEDUP_REMOVED lines=20> */
.L_x_15185:
[----:B------:R-:W-:Y:S05]  /*2950*/  BSYNC.RECONVERGENT B0 ;  /* 0x0000000000007941 */ /* 0x000fea0003800200 */
.L_x_15184:
[----:B------:R-:W-:Y:S01]  /*2960*/  IMAD.SHL.U32 R0, R0, 0x200000, RZ ;  /* 0x0020000000007824 */ /* 0x000fe200078e00ff */
[----:B------:R-:W-:-:S04]  /*2970*/  LEA R3, R3, 0x37800000, 0x17 ;  /* 0x3780000003037811 */ /* 0x000fc800078eb8ff */
[----:B------:R-:W-:Y:S01]  /*2980*/  LOP3.LUT R23, R3, R0, R23, 0xfe, !PT ;  /* 0x0000000003177212 */ /* 0x000fe200078efe17 */
[----:B------:R-:W-:Y:S06]  /*2990*/  BRA `(.L_x_15167) ;  /* 0x0000000000947947 */ /* 0x000fec0003800000 */
.L_x_15179:
        /* <DEDUP_REMOVED lines=14> */
.L_x_15166:
        /* <DEDUP_REMOVED lines=16> */
.L_x_15188:
[----:B------:R-:W-:Y:S01]  /*2b80*/  IMAD.MOV.U32 R23, RZ, RZ, RZ ;  /* 0x000000ffff177224 */ /* 0x000fe200078e00ff */
[----:B------:R-:W-:Y:S06]  /*2b90*/  BRA `(.L_x_15167) ;  /* 0x0000000000147947 */ /* 0x000fec0003800000 */
.L_x_15187:
[----:B------:R-:W2:Y:S02]  /*2ba0*/  LDG.E.64 R4, desc[UR36][R4.64] ;  /* 0x0000002404047981 */ /* 0x000ea4000c1e1b00 */
[----:B--2---:R0:W2:Y:S01]  /*2bb0*/  I2F.U64 R23, R4 ;  /* 0x0000000400177312 */ /* 0x0040a20000301000 */
[----:B------:R-:W-:Y:S05]  /*2bc0*/  BRA `(.L_x_15167) ;  /* 0x0000000000087947 */ /* 0x000fea0003800000 */
.L_x_15186:
[----:B------:R-:W2:Y:S02]  /*2bd0*/  LDG.E R4, desc[UR36][R4.64] ;  /* 0x0000002404047981 */ /* 0x000ea4000c1e1900 */
[----:B--2---:R-:W-:-:S07]  /*2be0*/  I2FP.F32.U32 R23, R4 ;  /* 0x0000000400177245 */ /* 0x004fce0000201000 */
.L_x_15167:
[----:B------:R-:W-:Y:S05]  /*2bf0*/  BSYNC.RECONVERGENT B6 ;  /* 0x0000000000067941 */ /* 0x000fea0003800200 */
.L_x_15161:
[----:B------:R-:W-:-:S07]  /*2c00*/  VIADD R29, R29, 0x80 ;  /* 0x000000801d1d7836 */ /* 0x000fce0000000000 */
.L_x_15160:
[----:B------:R-:W-:Y:S05]  /*2c10*/  BSYNC.RECONVERGENT B7 ;  /* 0x0000000000077941 */ /* 0x000fea0003800200 */
.L_x_15159:
        /* <DEDUP_REMOVED lines=24> */
.L_x_15194:
[----:B------:R-:W2:Y:S02]  /*2da0*/  LDG.E.U8 R4, desc[UR36][R4.64] ;  /* 0x0000002404047981 */ /* 0x000ea4000c1e1100 */
[----:B--2---:R-:W-:Y:S01]  /*2db0*/  I2FP.F32.U32 R19, R4 ;  /* 0x0000000400137245 */ /* 0x004fe20000201000 */
[----:B------:R-:W-:Y:S06]  /*2dc0*/  BRA `(.L_x_15190) ;  /* 0x0000000c00187947 */ /* 0x000fec0003800000 */
.L_x_15193:
        /* <DEDUP_REMOVED lines=9> */
.L_x_15197:
[----:B------:R-:W2:Y:S02]  /*2e60*/  LDG.E R4, desc[UR36][R4.64] ;  /* 0x0000002404047981 */ /* 0x000ea4000c1e1900 */
[----:B--2---:R-:W-:Y:S01]  /*2e70*/  I2FP.F32.S32 R19, R4 ;  /* 0x0000000400137245 */ /* 0x004fe20000201400 */
[----:B------:R-:W-:Y:S06]  /*2e80*/  BRA `(.L_x_15190) ;  /* 0x0000000800e87947 */ /* 0x000fec0003800000 */
.L_x_15196:
[----:B------:R-:W2:Y:S02]  /*2e90*/  LDG.E.U16 R4, desc[UR36][R4.64] ;  /* 0x0000002404047981 */ /* 0x000ea4000c1e1500 */
[----:B--2---:R0:W2:Y:S01]  /*2ea0*/  I2F.S16 R19, R4 ;  /* 0x0000000400137306 */ /* 0x0040a20000101400 */
[----:B------:R-:W-:Y:S05]  /*2eb0*/  BRA `(.L_x_15190) ;  /* 0x0000000800dc7947 */ /* 0x000fea0003800000 */
.L_x_15192:
        /* <DEDUP_REMOVED lines=8> */
.L_x_15199:
[----:B------:R-:W2:Y:S02]  /*2f40*/  LDG.E.U16 R4, desc[UR36][R4.64] ;  /* 0x0000002404047981 */ /* 0x000ea4000c1e1500 */
[----:B--2---:R-:W-:Y:S01]  /*2f50*/  HADD2.F32 R19, -RZ, R4.H0_H0 ;  /* 0x20000004ff137230 */ /* 0x004fe20000004100 */
[----:B------:R-:W-:Y:S06]  /*2f60*/  BRA `(.L_x_15190) ;  /* 0x0000000800b07947 */ /* 0x000fec0003800000 */
.L_x_15198:
        /* <DEDUP_REMOVED lines=8> */
.L_x_15201:
[----:B------:R-:W2:Y:S02]  /*2ff0*/  LDG.E.U16 R4, desc[UR36][R4.64] ;  /* 0x0000002404047981 */ /* 0x000ea4000c1e1500 */
[----:B--2---:R-:W-:Y:S01]  /*3000*/  HADD2.F32 R19, -RZ, R4.H0_H0 ;  /* 0x20000004ff137230 */ /* 0x004fe20000004100 */
[----:B------:R-:W-:Y:S06]  /*3010*/  BRA `(.L_x_15190) ;  /* 0x0000000800847947 */ /* 0x000fec0003800000 */
.L_x_15200:
[----:B------:R-:W2:Y:S01]  /*3020*/  LDG.E.64 R4, desc[UR36][R4.64] ;  /* 0x0000002404047981 */ /* 0x000ea2000c1e1b00 */
[----:B------:R-:W-:Y:S01]  /*3030*/  UMOV UR4, 0xf0000000 ;  /* 0xf000000000047882 */ /* 0x000fe20000000000 */
[----:B------:R-:W-:Y:S01]  /*3040*/  UMOV UR5, 0x380fffff ;  /* 0x380fffff00057882 */ /* 0x000fe20000000000 */
[----:B--2---:R-:W0:Y:S01]  /*3050*/  F2F.F32.F64 R19, R4 ;  /* 0x0000000400137310 */ /* 0x004e220000301000 */
[----:B------:R-:W-:-:S14]  /*3060*/  DSETP.GEU.AND P0, PT, |R4|, UR4, PT ;  /* 0x0000000404007e2a */ /* 0x000fdc000bf0e200 */
[----:B0-----:R-:W-:Y:S01]  /*3070*/  @!P0 FMUL R19, R19, 1.175494350822287508e-38 ;  /* 0x0080000013138820 */ /* 0x001fe20000400000 */
[----:B------:R-:W-:Y:S06]  /*3080*/  BRA `(.L_x_15190) ;  /* 0x0000000800687947 */ /* 0x000fec0003800000 */
.L_x_15191:
        /* <DEDUP_REMOVED lines=12> */
.L_x_15204:
[----:B------:R-:W2:Y:S01]  /*3150*/  LDG.E.64 R4, desc[UR36][R4.64] ;  /* 0x0000002404047981 */ /* 0x000ea2000c1e1b00 */
[----:B------:R-:W-:Y:S01]  /*3160*/  UMOV UR4, 0xf0000000 ;  /* 0xf000000000047882 */ /* 0x000fe20000000000 */
[----:B------:R-:W-:Y:S01]  /*3170*/  UMOV UR5, 0x380fffff ;  /* 0x380fffff00057882 */ /* 0x000fe20000000000 */
[----:B--2---:R-:W0:Y:S01]  /*3180*/  F2F.F32.F64 R19, R4 ;  /* 0x0000000400137310 */ /* 0x004e220000301000 */
[----:B------:R-:W-:-:S14]  /*3190*/  DSETP.GEU.AND P0, PT, |R4|, UR4, PT ;  /* 0x0000000404007e2a */ /* 0x000fdc000bf0e200 */
[----:B0-----:R-:W-:Y:S01]  /*31a0*/  @!P0 FMUL R19, R19, 1.175494350822287508e-38 ;  /* 0x0080000013138820 */ /* 0x001fe20000400000 */
[----:B------:R-:W-:Y:S06]  /*31b0*/  BRA `(.L_x_15190) ;  /* 0x00000008001c7947 */ /* 0x000fec0003800000 */
.L_x_15203:
        /* <DEDUP_REMOVED lines=25> */
.L_x_15206:
        /* <DEDUP_REMOVED lines=12> */
.L_x_15205:
[----:B------:R-:W2:Y:S02]  /*3410*/  LDG.E.U16 R4, desc[UR36][R4.64] ;  /* 0x0000002404047981 */ /* 0x000ea4000c1e1500 */
[----:B--2---:R-:W-:Y:S01]  /*3420*/  IMAD.U32 R19, R4, 0x10000, RZ ;  /* 0x0001000004137824 */ /* 0x004fe200078e00ff */
[----:B------:R-:W-:Y:S06]  /*3430*/  BRA `(.L_x_15190) ;  /* 0x00000004007c7947 */ /* 0x000fec0003800000 */
.L_x_15202:
        /* <DEDUP_REMOVED lines=11> */
.L_x_15209:
        /* <DEDUP_REMOVED lines=19> */
.L_x_15211:
[----:B------:R-:W-:Y:S05]  /*3620*/  BSYNC.RECONVERGENT B0 ;  /* 0x0000000000007941 */ /* 0x000fea0003800200 */
.L_x_15210:
[----:B------:R-:W-:Y:S01]  /*3630*/  IMAD.SHL.U32 R0, R0, 0x100000, RZ ;  /* 0x0010000000007824 */ /* 0x000fe200078e00ff */
[----:B------:R-:W-:-:S04]  /*3640*/  LEA R3, R3, 0x3b800000, 0x17 ;  /* 0x3b80000003037811 */ /* 0x000fc800078eb8ff */
[----:B------:R-:W-:Y:S01]  /*3650*/  LOP3.LUT R19, R3, R0, R19, 0xfe, !PT ;  /* 0x0000000003137212 */ /* 0x000fe200078efe13 */
[----:B------:R-:W-:Y:S06]  /*3660*/  BRA `(.L_x_15190) ;  /* 0x0000000000f07947 */ /* 0x000fec0003800000 */
.L_x_15208:
        /* <DEDUP_REMOVED lines=19> */
.L_x_15213:
[----:B------:R-:W-:Y:S05]  /*37a0*/  BSYNC.RECONVERGENT B0 ;  /* 0x0000000000007941 */ /* 0x000fea0003800200 */
.L_x_15212:
[----:B------:R-:W-:Y:S01]  /*37b0*/  IMAD.SHL.U32 R0, R0, 0x200000, RZ ;  /* 0x0020000000007824 */ /* 0x000fe200078e00ff */
[----:B------:R-:W-:-:S04]  /*37c0*/  LEA R3, R3, 0x37800000, 0x17 ;  /* 0x3780000003037811 */ /* 0x000fc800078eb8ff */
[----:B------:R-:W-:Y:S01]  /*37d0*/  LOP3.LUT R19, R3, R0, R19, 0xfe, !PT ;  /* 0x0000000003137212 */ /* 0x000fe200078efe13 */
[----:B------:R-:W-:Y:S06]  /*37e0*/  BRA `(.L_x_15190) ;  /* 0x0000000000907947 */ /* 0x000fec0003800000 */
.L_x_15207:
        /* <DEDUP_REMOVED lines=14> */
.L_x_15195:
        /* <DEDUP_REMOVED lines=16> */
.L_x_15216:
[----:B------:R-:W-:Y:S05]  /*39d0*/  BRA `(.L_x_15190) ;  /* 0x0000000000147947 */ /* 0x000fea0003800000 */
.L_x_15215:
[----:B------:R-:W2:Y:S02]  /*39e0*/  LDG.E.64 R4, desc[UR36][R4.64] ;  /* 0x0000002404047981 */ /* 0x000ea4000c1e1b00 */
[----:B--2---:R0:W2:Y:S01]  /*39f0*/  I2F.U64 R19, R4 ;  /* 0x0000000400137312 */ /* 0x0040a20000301000 */
[----:B------:R-:W-:Y:S05]  /*3a00*/  BRA `(.L_x_15190) ;  /* 0x0000000000087947 */ /* 0x000fea0003800000 */
.L_x_15214:
[----:B------:R-:W2:Y:S02]  /*3a10*/  LDG.E R4, desc[UR36][R4.64] ;  /* 0x0000002404047981 */ /* 0x000ea4000c1e1900 */
[----:B--2---:R-:W-:-:S07]  /*3a20*/  I2FP.F32.U32 R19, R4 ;  /* 0x0000000400137245 */ /* 0x004fce0000201000 */
.L_x_15190:
[----:B------:R-:W-:Y:S05]  /*3a30*/  BSYNC.RECONVERGENT B6 ;  /* 0x0000000000067941 */ /* 0x000fea0003800200 */
.L_x_15189:
[----:B------:R-:W1:Y:S01]  /*3a40*/  LDC R0, c[0x0][0x388] ;  /* 0x0000e200ff007b82 */ /* 0x000e620000000800 */
[----:B------:R-:W0:Y:S01]  /*3a50*/  LDCU UR4, c[0x0][0x388] ;  /* 0x00007100ff0477ac */ /* 0x000e220008000800 */
[----:B------:R-:W-:-:S06]  /*3a60*/  ISETP.GE.AND P0, PT, R17, R26, PT ;  /* 0x0000001a1100720c */ /* 0x000fcc0003f06270 */
[----:B------:R-:W3:Y:S01]  /*3a70*/  LDC.U8 R16, c[0x0][0x3ac] ;  /* 0x0000eb00ff107b82 */ /* 0x000ee20000000000 */
[----:B0-----:R-:W-:Y:S02]  /*3a80*/  IMAD.U32 R22, RZ, RZ, UR4 ;  /* 0x00000004ff167e24 */ /* 0x001fe4000f8e00ff */
[----:B------:R-:W-:Y:S02]  /*3a90*/  IMAD.U32 R24, RZ, RZ, UR4 ;  /* 0x00000004ff187e24 */ /* 0x000fe4000f8e00ff */
[----:B--2-4-:R-:W-:Y:S01]  /*3aa0*/  IMAD.U32 R4, RZ, RZ, UR4 ;  /* 0x00000004ff047e24 */ /* 0x014fe2000f8e00ff */
[----:B-1----:R-:W-:-:S13]  /*3ab0*/  FSETP.NAN.FTZ.AND P1, PT, R0, R0, PT ;  /* 0x000000000000720b */ /* 0x002fda0003f38000 */
[----:B---3--:R-:W-:Y:S05]  /*3ac0*/  @P1 BRA `(.L_x_15217) ;  /* 0x0000000000381947 */ /* 0x008fea0003800000 */
[----:B------:R-:W-:Y:S01]  /*3ad0*/  VIADD R3, R17, 0x180 ;  /* 0x0000018011037836 */ /* 0x000fe20000000000 */
[----:B-----5:R-:W-:Y:S02]  /*3ae0*/  FSETP.NAN.FTZ.AND P1, PT, R27, R27, PT ;  /* 0x0000001b1b00720b */ /* 0x020fe40003f38000 */
[----:B------:R-:W-:Y:S02]  /*3af0*/  FSETP.NAN.FTZ.AND P2, PT, R25, R25, PT ;  /* 0x000000191900720b */ /* 0x000fe40003f58000 */
[----:B------:R-:W-:Y:S02]  /*3b00*/  ISETP.GE.AND P4, PT, R3, R26, PT ;  /* 0x0000001a0300720c */ /* 0x000fe40003f86270 */
[----:B------:R-:W-:Y:S02]  /*3b10*/  FSETP.NAN.FTZ.AND P3, PT, R23, R23, PT ;  /* 0x000000171700720b */ /* 0x000fe40003f78000 */
[----:B------:R-:W-:-:S05]  /*3b20*/  FSETP.NAN.OR P5, PT, R19, R19, P4 ;  /* 0x000000131300720b */ /* 0x000fca00027a8400 */
[-C--:B------:R-:W-:Y:S02]  /*3b30*/  @!P1 FMNMX.FTZ R27, R27, R0.reuse, PT ;  /* 0x000000001b1b9209 */ /* 0x080fe40003810000 */
[----:B------:R-:W-:-:S03]  /*3b40*/  @!P2 FMNMX.FTZ R25, R25, R0, PT ;  /* 0x000000001919a209 */ /* 0x000fc60003810000 */
[----:B------:R-:W-:Y:S01]  /*3b50*/  IMAD.MOV.U32 R4, RZ, RZ, R27 ;  /* 0x000000ffff047224 */ /* 0x000fe200078e001b */
[-C--:B------:R-:W-:Y:S01]  /*3b60*/  @!P3 FMNMX.FTZ R23, R23, R0.reuse, PT ;  /* 0x000000001717b209 */ /* 0x080fe20003810000 */
[----:B------:R-:W-:Y:S01]  /*3b70*/  IMAD.MOV.U32 R24, RZ, RZ, R25 ;  /* 0x000000ffff187224 */ /* 0x000fe200078e0019 */
[----:B------:R-:W-:-:S03]  /*3b80*/  @!P5 FMNMX.FTZ R19, R19, R0, PT ;  /* 0x000000001313d209 */ /* 0x000fc60003810000 */
[----:B------:R-:W-:Y:S02]  /*3b90*/  IMAD.MOV.U32 R22, RZ, RZ, R23 ;  /* 0x000000ffff167224 */ /* 0x000fe400078e0017 */
[----:B------:R-:W-:-:S07]  /*3ba0*/  @!P4 IMAD.MOV.U32 R18, RZ, RZ, R19 ;  /* 0x000000ffff12c224 */ /* 0x000fce00078e0013 */
.L_x_15217:
[----:B------:R-:W-:Y:S04]  /*3bb0*/  BSSY.RECONVERGENT B7, `(.L_x_15218) ;  /* 0x00002b7000077945 */ /* 0x000fe80003800200 */
[----:B------:R-:W-:Y:S04]  /*3bc0*/  BSSY.RELIABLE B6, `(.L_x_15219) ;  /* 0x00001d1000067945 */ /* 0x000fe80003800100 */
[----:B------:R-:W-:Y:S05]  /*3bd0*/  @P0 BRA `(.L_x_15220) ;  /* 0x0000001c00300947 */ /* 0x000fea0003800000 */
        /* <DEDUP_REMOVED lines=21> */
.L_x_15224:
[----:B------:R-:W0:Y:S02]  /*3d30*/  F2I.S64.TRUNC R4, R4 ;  /* 0x0000000400047311 */ /* 0x000e24000020d900 */
[----:B0-----:R-:W-:-:S05]  /*3d40*/  IMAD.MOV.U32 R3, RZ, RZ, R4 ;  /* 0x000000ffff037224 */ /* 0x001fca00078e0004 */
[----:B------:R0:W-:Y:S01]  /*3d50*/  STG.E.U8 desc[UR36][R8.64], R3 ;  /* 0x0000000308007986 */ /* 0x0001e2000c101124 */
[----:B------:R-:W-:Y:S05]  /*3d60*/  BRA `(.L_x_15226) ;  /* 0x0000000c002c7947 */ /* 0x000fea0003800000 */
.L_x_15223:
        /* <DEDUP_REMOVED lines=9> */
.L_x_15228:
[----:B------:R-:W0:Y:S02]  /*3e00*/  F2I.FTZ.TRUNC.NTZ R3, R4 ;  /* 0x0000000400037305 */ /* 0x000e24000021f100 */
[----:B0-----:R0:W-:Y:S01]  /*3e10*/  STG.E desc[UR36][R8.64], R3 ;  /* 0x0000000308007986 */ /* 0x0011e2000c101924 */
[----:B------:R-:W-:Y:S05]  /*3e20*/  BRA `(.L_x_15226) ;  /* 0x0000000800fc7947 */ /* 0x000fea0003800000 */
.L_x_15227:
[----:B------:R-:W0:Y:S02]  /*3e30*/  F2I.FTZ.TRUNC.NTZ R3, R4 ;  /* 0x0000000400037305 */ /* 0x000e24000021f100 */
[----:B0-----:R0:W-:Y:S01]  /*3e40*/  STG.E.U16 desc[UR36][R8.64], R3 ;  /* 0x0000000308007986 */ /* 0x0011e2000c101524 */
[----:B------:R-:W-:Y:S05]  /*3e50*/  BRA `(.L_x_15226) ;  /* 0x0000000800f07947 */ /* 0x000fea0003800000 */
.L_x_15222:
        /* <DEDUP_REMOVED lines=8> */
.L_x_15230:
[----:B------:R-:W-:-:S05]  /*3ee0*/  F2FP.F16.F32.PACK_AB R4, RZ, R4 ;  /* 0x00000004ff04723e */ /* 0x000fca00000000ff */
[----:B------:R0:W-:Y:S01]  /*3ef0*/  STG.E.U16 desc[UR36][R8.64], R4 ;  /* 0x0000000408007986 */ /* 0x0001e2000c101524 */
[----:B------:R-:W-:Y:S05]  /*3f00*/  BRA `(.L_x_15226) ;  /* 0x0000000800c47947 */ /* 0x000fea0003800000 */
.L_x_15229:
        /* <DEDUP_REMOVED lines=9> */
.L_x_15232:
[----:B------:R-:W-:-:S04]  /*3fa0*/  F2FP.F16.F32.PACK_AB R3, RZ, R4 ;  /* 0x00000004ff03723e */ /* 0x000fc800000000ff */
[----:B------:R-:W-:-:S05]  /*3fb0*/  PRMT R3, R3, 0x5410, RZ ;  /* 0x0000541003037816 */ /* 0x000fca00000000ff */
[----:B------:R0:W-:Y:S01]  /*3fc0*/  STG.E desc[UR36][R8.64], R3 ;  /* 0x0000000308007986 */ /* 0x0001e2000c101924 */
[----:B------:R-:W-:Y:S05]  /*3fd0*/  BRA `(.L_x_15226) ;  /* 0x0000000800907947 */ /* 0x000fea0003800000 */
.L_x_15231:
[----:B------:R-:W-:-:S06]  /*3fe0*/  FMUL.FTZ R4, R4, 1 ;  /* 0x3f80000004047820 */ /* 0x000fcc0000410000 */
[----:B------:R-:W0:Y:S02]  /*3ff0*/  F2F.F64.F32 R4, R4 ;  /* 0x0000000400047310 */ /* 0x000e240000201800 */
[----:B0-----:R0:W-:Y:S01]  /*4000*/  STG.E.64 desc[UR36][R8.64], R4 ;  /* 0x0000000408007986 */ /* 0x0011e2000c101b24 */
[----:B------:R-:W-:Y:S05]  /*4010*/  BRA `(.L_x_15226) ;  /* 0x0000000800807947 */ /* 0x000fea0003800000 */
.L_x_15221:
        /* <DEDUP_REMOVED lines=12> */
.L_x_15235:
[----:B------:R-:W-:Y:S01]  /*40e0*/  FMUL.FTZ R4, R4, 1 ;  /* 0x3f80000004047820 */ /* 0x000fe20000410000 */
[----:B------:R-:W-:-:S05]  /*40f0*/  CS2R R6, SRZ ;  /* 0x0000000000067805 */ /* 0x000fca000001ff00 */
[----:B------:R-:W0:Y:S02]  /*4100*/  F2F.F64.F32 R4, R4 ;  /* 0x0000000400047310 */ /* 0x000e240000201800 */
[----:B0-----:R4:W-:Y:S01]  /*4110*/  STG.E.128 desc[UR36][R8.64], R4 ;  /* 0x0000000408007986 */ /* 0x0019e2000c101d24 */
[----:B------:R-:W-:Y:S05]  /*4120*/  BRA `(.L_x_15226) ;  /* 0x00000008003c7947 */ /* 0x000fea0003800000 */
.L_x_15234:
        /* <DEDUP_REMOVED lines=18> */
.L_x_15239:
[----:B------:R-:W-:Y:S05]  /*4250*/  BSYNC.RECONVERGENT B0 ;  /* 0x0000000000007941 */ /* 0x000fea0003800200 */
.L_x_15238:
[----:B------:R-:W-:-:S05]  /*4260*/  LOP3.LUT R5, R0, 0x80, R5, 0xf8, !PT ;  /* 0x0000008000057812 */ /* 0x000fca00078ef805 */
[----:B------:R1:W-:Y:S01]  /*4270*/  STG.E.U8 desc[UR36][R8.64], R5 ;  /* 0x0000000508007986 */ /* 0x0003e2000c101124 */
[----:B------:R-:W-:Y:S05]  /*4280*/  BRA `(.L_x_15226) ;  /* 0x0000000400e47947 */ /* 0x000fea0003800000 */
.L_x_15237:
        /* <DEDUP_REMOVED lines=14> */
.L_x_15241:
[----:B------:R-:W-:Y:S05]  /*4370*/  BSYNC.RECONVERGENT B0 ;  /* 0x0000000000007941 */ /* 0x000fea0003800200 */
.L_x_15240:
[----:B------:R-:W-:-:S05]  /*4380*/  LOP3.LUT R3, R0, 0x80, R7, 0xf8, !PT ;  /* 0x0000008000037812 */ /* 0x000fca00078ef807 */
[----:B------:R2:W-:Y:S01]  /*4390*/  STG.E.U8 desc[UR36][R8.64], R3 ;  /* 0x0000000308007986 */ /* 0x0005e2000c101124 */
[----:B------:R-:W-:Y:S05]  /*43a0*/  BRA `(.L_x_15226) ;  /* 0x00000004009c7947 */ /* 0x000fea0003800000 */
.L_x_15236:
[----:B------:R-:W-:-:S05]  /*43b0*/  F2FP.BF16.F32.PACK_AB R4, RZ, R4 ;  /* 0x00000004ff04723e */ /* 0x000fca00000010ff */
[----:B------:R0:W-:Y:S01]  /*43c0*/  STG.E.U16 desc[UR36][R8.64], R4 ;  /* 0x0000000408007986 */ /* 0x0001e2000c101524 */
[----:B------:R-:W-:Y:S05]  /*43d0*/  BRA `(.L_x_15226) ;  /* 0x0000000400907947 */ /* 0x000fea0003800000 */
.L_x_15233:
        /* <DEDUP_REMOVED lines=11> */
.L_x_15244:
        /* <DEDUP_REMOVED lines=12> */
.L_x_15247:
[----:B------:R-:W-:-:S04]  /*4550*/  SHF.R.U32.HI R0, RZ, 0x14, R4 ;  /* 0x00000014ff007819 */ /* 0x000fc80000011604 */
[----:B------:R-:W-:-:S04]  /*4560*/  LOP3.LUT R3, R0, 0x1, RZ, 0xc0, !PT ;  /* 0x0000000100037812 */ /* 0x000fc800078ec0ff */
[----:B------:R-:W-:-:S04]  /*4570*/  IADD3 R0, PT, PT, R4, 0x487ffff, R3 ;  /* 0x0487ffff04007810 */ /* 0x000fc80007ffe003 */
[----:B------:R-:W-:-:S04]  /*4580*/  SHF.R.U32.HI R0, RZ, 0x14, R0 ;  /* 0x00000014ff007819 */ /* 0x000fc80000011600 */
[----:B------:R-:W-:-:S07]  /*4590*/  LOP3.LUT R3, R0, 0xff, RZ, 0xc0, !PT ;  /* 0x000000ff00037812 */ /* 0x000fce00078ec0ff */
.L_x_15248:
[----:B------:R-:W-:-:S04]  /*45a0*/  SHF.R.U32.HI R4, RZ, 0x18, R4 ;  /* 0x00000018ff047819 */ /* 0x000fc80000011604 */
[----:B------:R-:W-:-:S04]  /*45b0*/  LOP3.LUT R3, R3, 0x80, R4, 0xf8, !PT ;  /* 0x0000008003037812 */ /* 0x000fc800078ef804 */
[----:B------:R-:W-:-:S07]  /*45c0*/  PRMT R0, R3, 0x7610, R0 ;  /* 0x0000761003007816 */ /* 0x000fce0000000000 */
.L_x_15246:
[----:B------:R-:W-:Y:S05]  /*45d0*/  BSYNC.RECONVERGENT B0 ;  /* 0x0000000000007941 */ /* 0x000fea0003800200 */
.L_x_15245:
[----:B------:R0:W-:Y:S01]  /*45e0*/  STG.E.U8 desc[UR36][R8.64], R0 ;  /* 0x0000000008007986 */ /* 0x0001e2000c101124 */
[----:B------:R-:W-:Y:S05]  /*45f0*/  BRA `(.L_x_15226) ;  /* 0x0000000400087947 */ /* 0x000fea0003800000 */
.L_x_15243:
        /* <DEDUP_REMOVED lines=12> */
.L_x_15251:
[----:B------:R-:W-:-:S04]  /*46c0*/  SHF.R.U32.HI R0, RZ, 0x15, R4 ;  /* 0x00000015ff007819 */ /* 0x000fc80000011604 */
[----:B------:R-:W-:-:S04]  /*46d0*/  LOP3.LUT R3, R0, 0x1, RZ, 0xc0, !PT ;  /* 0x0000000100037812 */ /* 0x000fc800078ec0ff */
[----:B------:R-:W-:-:S04]  /*46e0*/  IADD3 R0, PT, PT, R4, 0x88fffff, R3 ;  /* 0x088fffff04007810 */ /* 0x000fc80007ffe003 */
[----:B------:R-:W-:-:S04]  /*46f0*/  SHF.R.U32.HI R0, RZ, 0x15, R0 ;  /* 0x00000015ff007819 */ /* 0x000fc80000011600 */
[----:B------:R-:W-:-:S07]  /*4700*/  LOP3.LUT R3, R0, 0xff, RZ, 0xc0, !PT ;  /* 0x000000ff00037812 */ /* 0x000fce00078ec0ff */
.L_x_15252:
[----:B------:R-:W-:-:S04]  /*4710*/  SHF.R.U32.HI R4, RZ, 0x18, R4 ;  /* 0x00000018ff047819 */ /* 0x000fc80000011604 */
[----:B------:R-:W-:-:S04]  /*4720*/  LOP3.LUT R3, R3, 0x80, R4, 0xf8, !PT ;  /* 0x0000008003037812 */ /* 0x000fc800078ef804 */
[----:B------:R-:W-:-:S07]  /*4730*/  PRMT R0, R3, 0x7610, R0 ;  /* 0x0000761003007816 */ /* 0x000fce0000000000 */
.L_x_15250:
[----:B------:R-:W-:Y:S05]  /*4740*/  BSYNC.RECONVERGENT B0 ;  /* 0x0000000000007941 */ /* 0x000fea0003800200 */
.L_x_15249:
[----:B------:R0:W-:Y:S01]  /*4750*/  STG.E.U8 desc[UR36][R8.64], R0 ;  /* 0x0000000008007986 */ /* 0x0001e2000c101124 */
[----:B------:R-:W-:Y:S05]  /*4760*/  BRA `(.L_x_15226) ;  /* 0x0000000000ac7947 */ /* 0x000fea0003800000 */
.L_x_15242:
[----:B------:R-:W-:-:S13]  /*4770*/  ISETP.NE.AND P0, PT, R0, 0x1c, PT ;  /* 0x0000001c0000780c */ /* 0x000fda0003f05270 */
[----:B------:R-:W-:Y:S05]  /*4780*/  @!P0 BRA `(.L_x_15253) ;  /* 0x00000000009c8947 */ /* 0x000fea0003800000 */
[----:B------:R-:W-:-:S13]  /*4790*/  ISETP.NE.AND P0, PT, R0, 0x1d, PT ;  /* 0x0000001d0000780c */ /* 0x000fda0003f05270 */
[----:B------:R-:W-:Y:S05]  /*47a0*/  @!P0 BRA `(.L_x_15254) ;  /* 0x0000000000888947 */ /* 0x000fea0003800000 */
[----:B------:R-:W-:-:S13]  /*47b0*/  ISETP.NE.AND P0, PT, R0, 0x2c, PT ;  /* 0x0000002c0000780c */ /* 0x000fda0003f05270 */
[----:B------:R-:W-:Y:S05]  /*47c0*/  @!P0 BRA `(.L_x_15255) ;  /* 0x0000000000448947 */ /* 0x000fea0003800000 */
.L_x_15225:
        /* <DEDUP_REMOVED lines=16> */
.L_x_15256:
[----:B------:R-:W-:Y:S05]  /*48d0*/  BRA `(.L_x_15226) ;  /* 0x0000000000507947 */ /* 0x000fea0003800000 */
.L_x_15255:
        /* <DEDUP_REMOVED lines=15> */
.L_x_15254:
[----:B------:R-:W0:Y:S02]  /*49d0*/  F2I.U64.TRUNC R4, R4 ;  /* 0x0000000400047311 */ /* 0x000e24000020d800 */
[----:B0-----:R0:W-:Y:S01]  /*49e0*/  STG.E.64 desc[UR36][R8.64], R4 ;  /* 0x0000000408007986 */ /* 0x0011e2000c101b24 */
[----:B------:R-:W-:Y:S05]  /*49f0*/  BRA `(.L_x_15226) ;  /* 0x0000000000087947 */ /* 0x000fea0003800000 */
.L_x_15253:
[----:B------:R-:W0:Y:S02]  /*4a00*/  F2I.FTZ.U32.TRUNC.NTZ R3, R4 ;  /* 0x0000000400037305 */ /* 0x000e24000021f000 */
[----:B0-----:R0:W-:Y:S02]  /*4a10*/  STG.E desc[UR36][R8.64], R3 ;  /* 0x0000000308007986 */ /* 0x0011e4000c101924 */
.L_x_15226:
[----:B------:R-:W-:-:S05]  /*4a20*/  VIADD R17, R17, 0x80 ;  /* 0x0000008011117836 */ /* 0x000fca0000000000 */
[----:B------:R-:W-:-:S13]  /*4a30*/  ISETP.GE.AND P0, PT, R17, R26, PT ;  /* 0x0000001a1100720c */ /* 0x000fda0003f06270 */
[----:B------:R-:W-:Y:S05]  /*4a40*/  @P0 BREAK.RELIABLE B6 ;  /* 0x0000000000060942 */ /* 0x000fea0003800100 */
[----:B------:R-:W-:Y:S05]  /*4a50*/  @P0 BRA `(.L_x_15257) ;  /* 0x0000001c00300947 */ /* 0x000fea0003800000 */
[----:B------:R-:W0:Y:S02]  /*4a60*/  LDCU UR4, c[0x0][0x3b0] ;  /* 0x00007600ff0477ac */ /* 0x000e240008000800 */
[----:B01234-:R-:W0:Y:S01]  /*4a70*/  LDC.64 R8, c[0x0][0x390] ;  /* 0x0000e400ff087b82 */ /* 0x01fe220000000a00 */
[----:B------:R-:W-:Y:S01]  /*4a80*/  IMAD R0, R2, 0x200, R17 ;  /* 0x0000020002007824 */ /* 0x000fe200078e0211 */
[----:B------:R-:W-:-:S03]  /*4a90*/  PRMT R4, R16, 0x9910, RZ ;  /* 0x0000991010047816 */ /* 0x000fc600000000ff */
        /* <DEDUP_REMOVED lines=17> */
.L_x_15261:
[----:B-----5:R-:W0:Y:S02]  /*4bb0*/  F2I.S64.TRUNC R24, R24 ;  /* 0x0000001800187311 */ /* 0x020e24000020d900 */
[----:B0-----:R-:W-:-:S05]  /*4bc0*/  IMAD.MOV.U32 R3, RZ, RZ, R24 ;  /* 0x000000ffff037224 */ /* 0x001fca00078e0018 */
[----:B------:R3:W-:Y:S01]  /*4bd0*/  STG.E.U8 desc[UR36][R8.64], R3 ;  /* 0x0000000308007986 */ /* 0x0007e2000c101124 */
[----:B------:R-:W-:Y:S05]  /*4be0*/  BRA `(.L_x_15263) ;  /* 0x0000000c00287947 */ /* 0x000fea0003800000 */
.L_x_15260:
[----:B------:R-:W-:-:S13]  /*4bf0*/  ISETP.NE.AND P0, PT, R0, 0x2, PT ;  /* 0x000000020000780c */ /* 0x000fda0003f05270 */
[----:B------:R-:W-:Y:S05]  /*4c00*/  @!P0 BRA `(.L_x_15264) ;  /* 0x0000000000288947 */ /* 0x000fea0003800000 */
[----:B------:R-:W-:-:S13]  /*4c10*/  ISETP.NE.AND P0, PT, R0, 0x3, PT ;  /* 0x000000030000780c */ /* 0x000fda0003f05270 */
[----:B------:R-:W-:Y:S05]  /*4c20*/  @!P0 BRA `(.L_x_15265) ;  /* 0x0000000000148947 */ /* 0x000fea0003800000 */
[----:B------:R-:W-:-:S13]  /*4c30*/  ISETP.NE.AND P0, PT, R0, 0x4, PT ;  /* 0x000000040000780c */ /* 0x000fda0003f05270 */
[----:B------:R-:W-:Y:S05]  /*4c40*/  @P0 BRA `(.L_x_15262) ;  /* 0x0000000800380947 */ /* 0x000fea0003800000 */
[----:B-----5:R-:W0:Y:S02]  /*4c50*/  F2I.S64.TRUNC R24, R24 ;  /* 0x0000001800187311 */ /* 0x020e24000020d900 */
[----:B0-----:R1:W-:Y:S01]  /*4c60*/  STG.E.64 desc[UR36][R8.64], R24 ;  /* 0x0000001808007986 */ /* 0x0013e2000c101b24 */
[----:B------:R-:W-:Y:S05]  /*4c70*/  BRA `(.L_x_15263) ;  /* 0x0000000c00047947 */ /* 0x000fea0003800000 */
.L_x_15265:
[----:B------:R-:W0:Y:S02]  /*4c80*/  F2I.FTZ.TRUNC.NTZ R3, R24 ;  /* 0x0000001800037305 */ /* 0x000e24000021f100 */
[----:B0-----:R2:W-:Y:S01]  /*4c90*/  STG.E desc[UR36][R8.64], R3 ;  /* 0x0000000308007986 */ /* 0x0015e2000c101924 */
[----:B------:R-:W-:Y:S05]  /*4ca0*/  BRA `(.L_x_15263) ;  /* 0x0000000800f87947 */ /* 0x000fea0003800000 */
.L_x_15264:
[----:B------:R-:W0:Y:S02]  /*4cb0*/  F2I.FTZ.TRUNC.NTZ R3, R24 ;  /* 0x0000001800037305 */ /* 0x000e24000021f100 */
[----:B0-----:R0:W-:Y:S01]  /*4cc0*/  STG.E.U16 desc[UR36][R8.64], R3 ;  /* 0x0000000308007986 */ /* 0x0011e2000c101524 */
[----:B------:R-:W-:Y:S05]  /*4cd0*/  BRA `(.L_x_15263) ;  /* 0x0000000800ec7947 */ /* 0x000fea0003800000 */
.L_x_15259:
        /* <DEDUP_REMOVED lines=8> */
.L_x_15267:
[----:B------:R-:W-:-:S05]  /*4d60*/  F2FP.F16.F32.PACK_AB R24, RZ, R24 ;  /* 0x00000018ff18723e */ /* 0x000fca00000000ff */
[----:B------:R0:W-:Y:S01]  /*4d70*/  STG.E.U16 desc[UR36][R8.64], R24 ;  /* 0x0000001808007986 */ /* 0x0001e2000c101524 */
[----:B------:R-:W-:Y:S05]  /*4d80*/  BRA `(.L_x_15263) ;  /* 0x0000000800c07947 */ /* 0x000fea0003800000 */
.L_x_15266:
[----:B------:R-:W-:-:S13]  /*4d90*/  ISETP.NE.AND P0, PT, R0, 0x7, PT ;  /* 0x000000070000780c */ /* 0x000fda0003f05270 */
[----:B------:R-:W-:Y:S05]  /*4da0*/  @!P0 BRA `(.L_x_15268) ;  /* 0x00000000002c8947 */ /* 0x000fea0003800000 */
[----:B------:R-:W-:-:S13]  /*4db0*/  ISETP.NE.AND P0, PT, R0, 0x8, PT ;  /* 0x000000080000780c */ /* 0x000fda0003f05270 */
[----:B------:R-:W-:Y:S05]  /*4dc0*/  @!P0 BRA `(.L_x_15269) ;  /* 0x0000000000148947 */ /* 0x000fea0003800000 */
[----:B------:R-:W-:-:S13]  /*4dd0*/  ISETP.NE.AND P0, PT, R0, 0x9, PT ;  /* 0x000000090000780c */ /* 0x000fda0003f05270 */
[----:B------:R-:W-:Y:S05]  /*4de0*/  @P0 BRA `(.L_x_15262) ;  /* 0x0000000400d00947 */ /* 0x000fea0003800000 */
[----:B-----5:R-:W-:-:S05]  /*4df0*/  IMAD.MOV.U32 R25, RZ, RZ, RZ ;  /* 0x000000ffff197224 */ /* 0x020fca00078e00ff */
[----:B------:R0:W-:Y:S01]  /*4e00*/  STG.E.64 desc[UR36][R8.64], R24 ;  /* 0x0000001808007986 */ /* 0x0001e2000c101b24 */
[----:B------:R-:W-:Y:S05]  /*4e10*/  BRA `(.L_x_15263) ;  /* 0x00000008009c7947 */ /* 0x000fea0003800000 */
.L_x_15269:
[----:B------:R-:W-:-:S04]  /*4e20*/  F2FP.F16.F32.PACK_AB R3, RZ, R24 ;  /* 0x00000018ff03723e */ /* 0x000fc800000000ff */
[----:B------:R-:W-:-:S05]  /*4e30*/  PRMT R3, R3, 0x5410, RZ ;  /* 0x0000541003037816 */ /* 0x000fca00000000ff */
[----:B------:R0:W-:Y:S01]  /*4e40*/  STG.E desc[UR36][R8.64], R3 ;  /* 0x0000000308007986 */ /* 0x0001e2000c101924 */
[----:B------:R-:W-:Y:S05]  /*4e50*/  BRA `(.L_x_15263) ;  /* 0x00000008008c7947 */ /* 0x000fea0003800000 */
.L_x_15268:
[----:B------:R-:W-:-:S06]  /*4e60*/  FMUL.FTZ R4, R24, 1 ;  /* 0x3f80000018047820 */ /* 0x000fcc0000410000 */
[----:B------:R-:W0:Y:S02]  /*4e70*/  F2F.F64.F32 R4, R4 ;  /* 0x0000000400047310 */ /* 0x000e240000201800 */
[----:B0-----:R0:W-:Y:S01]  /*4e80*/  STG.E.64 desc[UR36][R8.64], R4 ;  /* 0x0000000408007986 */ /* 0x0011e2000c101b24 */
[----:B------:R-:W-:Y:S05]  /*4e90*/  BRA `(.L_x_15263) ;  /* 0x00000008007c7947 */ /* 0x000fea0003800000 */
.L_x_15258:
        /* <DEDUP_REMOVED lines=13> */
.L_x_15273:
        /* <DEDUP_REMOVED lines=16> */
.L_x_15276:
[----:B------:R-:W-:-:S04]  /*5070*/  SHF.R.U32.HI R24, RZ, 0x18, R24 ;  /* 0x00000018ff187819 */ /* 0x000fc80000011618 */
[----:B------:R-:W-:-:S04]  /*5080*/  LOP3.LUT R3, R3, 0x80, R24, 0xf8, !PT ;  /* 0x0000008003037812 */ /* 0x000fc800078ef818 */
[----:B------:R-:W-:-:S07]  /*5090*/  PRMT R4, R3, 0x7610, R4 ;  /* 0x0000761003047816 */ /* 0x000fce0000000004 */
.L_x_15275:
[----:B------:R-:W-:Y:S05]  /*50a0*/  BSYNC.RECONVERGENT B0 ;  /* 0x0000000000007941 */ /* 0x000fea0003800200 */
.L_x_15274:
[----:B------:R0:W-:Y:S01]  /*50b0*/  STG.E.U8 desc[UR36][R8.64], R4 ;  /* 0x0000000408007986 */ /* 0x0001e2000c101124 */
[----:B------:R-:W-:Y:S05]  /*50c0*/  BRA `(.L_x_15263) ;  /* 0x0000000400f07947 */ /* 0x000fea0003800000 */
.L_x_15272:
        /* <DEDUP_REMOVED lines=16> */
.L_x_15279:
[----:B------:R-:W-:-:S04]  /*51d0*/  SHF.R.U32.HI R24, RZ, 0x18, R24 ;  /* 0x00000018ff187819 */ /* 0x000fc80000011618 */
[----:B------:R-:W-:-:S04]  /*51e0*/  LOP3.LUT R3, R3, 0x80, R24, 0xf8, !PT ;  /* 0x0000008003037812 */ /* 0x000fc800078ef818 */
[----:B------:R-:W-:-:S07]  /*51f0*/  PRMT R4, R3, 0x7610, R4 ;  /* 0x0000761003047816 */ /* 0x000fce0000000004 */
.L_x_15278:
[----:B------:R-:W-:Y:S05]  /*5200*/  BSYNC.RECONVERGENT B0 ;  /* 0x0000000000007941 */ /* 0x000fea0003800200 */
.L_x_15277:
[----:B------:R0:W-:Y:S01]  /*5210*/  STG.E.U8 desc[UR36][R8.64], R4 ;  /* 0x0000000408007986 */ /* 0x0001e2000c101124 */
[----:B------:R-:W-:Y:S05]  /*5220*/  BRA `(.L_x_15263) ;  /* 0x0000000400987947 */ /* 0x000fea0003800000 */
.L_x_15271:
        /* <DEDUP_REMOVED lines=21> */
.L_x_15281:
[----:B-----5:R-:W0:Y:S02]  /*5380*/  F2I.U64.TRUNC R24, R24 ;  /* 0x0000001800187311 */ /* 0x020e24000020d800 */
[----:B0-----:R0:W-:Y:S01]  /*5390*/  STG.E.64 desc[UR36][R8.64], R24 ;  /* 0x0000001808007986 */ /* 0x0011e2000c101b24 */
[----:B------:R-:W-:Y:S05]  /*53a0*/  BRA `(.L_x_15263) ;  /* 0x0000000400387947 */ /* 0x000fea0003800000 */
.L_x_15280:
[----:B------:R-:W0:Y:S02]  /*53b0*/  F2I.FTZ.U32.TRUNC.NTZ R3, R24 ;  /* 0x0000001800037305 */ /* 0x000e24000021f000 */
[----:B0-----:R0:W-:Y:S01]  /*53c0*/  STG.E desc[UR36][R8.64], R3 ;  /* 0x0000000308007986 */ /* 0x0011e2000c101924 */
[----:B------:R-:W-:Y:S05]  /*53d0*/  BRA `(.L_x_15263) ;  /* 0x00000004002c7947 */ /* 0x000fea0003800000 */
.L_x_15270:
        /* <DEDUP_REMOVED lines=10> */
.L_x_15283:
[----:B------:R-:W-:Y:S01]  /*5480*/  FMUL.FTZ R4, R24, 1 ;  /* 0x3f80000018047820 */ /* 0x000fe20000410000 */
[----:B------:R-:W-:-:S05]  /*5490*/  CS2R R6, SRZ ;  /* 0x0000000000067805 */ /* 0x000fca000001ff00 */
[----:B------:R-:W0:Y:S02]  /*54a0*/  F2F.F64.F32 R4, R4 ;  /* 0x0000000400047310 */ /* 0x000e240000201800 */
[----:B0-----:R0:W-:Y:S01]  /*54b0*/  STG.E.128 desc[UR36][R8.64], R4 ;  /* 0x0000000408007986 */ /* 0x0011e2000c101d24 */
[----:B------:R-:W-:Y:S05]  /*54c0*/  BRA `(.L_x_15263) ;  /* 0x0000000000f07947 */ /* 0x000fea0003800000 */
.L_x_15282:
[----:B------:R-:W-:-:S13]  /*54d0*/  ISETP.NE.AND P0, PT, R0, 0xf, PT ;  /* 0x0000000f0000780c */ /* 0x000fda0003f05270 */
[----:B------:R-:W-:Y:S05]  /*54e0*/  @!P0 BRA `(.L_x_15284) ;  /* 0x0000000000e08947 */ /* 0x000fea0003800000 */
[----:B------:R-:W-:-:S13]  /*54f0*/  ISETP.NE.AND P0, PT, R0, 0x17, PT ;  /* 0x000000170000780c */ /* 0x000fda0003f05270 */
[----:B------:R-:W-:Y:S05]  /*5500*/  @!P0 BRA `(.L_x_15285) ;  /* 0x00000000008c8947 */ /* 0x000fea0003800000 */
[----:B------:R-:W-:-:S13]  /*5510*/  ISETP.NE.AND P0, PT, R0, 0x18, PT ;  /* 0x000000180000780c */ /* 0x000fda0003f05270 */
[----:B------:R-:W-:Y:S05]  /*5520*/  @!P0 BRA `(.L_x_15286) ;  /* 0x0000000000448947 */ /* 0x000fea0003800000 */
.L_x_15262:
        /* <DEDUP_REMOVED lines=16> */
.L_x_15287:
[----:B------:R-:W-:Y:S05]  /*5630*/  BRA `(.L_x_15263) ;  /* 0x0000000000947947 */ /* 0x000fea0003800000 */
.L_x_15286:
        /* <DEDUP_REMOVED lines=12> */
.L_x_15289:
[----:B------:R-:W-:Y:S05]  /*5700*/  BSYNC.RECONVERGENT B0 ;  /* 0x0000000000007941 */ /* 0x000fea0003800200 */
.L_x_15288:
[----:B------:R-:W-:-:S05]  /*5710*/  LOP3.LUT R3, R0, 0x80, R5, 0xf8, !PT ;  /* 0x0000008000037812 */ /* 0x000fca00078ef805 */
[----:B------:R0:W-:Y:S01]  /*5720*/  STG.E.U8 desc[UR36][R8.64], R3 ;  /* 0x0000000308007986 */ /* 0x0001e2000c101124 */
[----:B------:R-:W-:Y:S05]  /*5730*/  BRA `(.L_x_15263) ;  /* 0x0000000000547947 */ /* 0x000fea0003800000 */
.L_x_15285:
        /* <DEDUP_REMOVED lines=11> */
.L_x_15291:
[----:B------:R-:W-:Y:S01]  /*57f0*/  IMAD.MOV.U32 R0, RZ, RZ, 0x7f ;  /* 0x0000007fff007424 */ /* 0x000fe200078e00ff */
[----:B------:R-:W-:-:S04]  /*5800*/  ISETP.GT.U32.AND P0, PT, R4, 0x7f800000, PT ;  /* 0x7f8000000400780c */ /* 0x000fc80003f04070 */
[----:B------:R-:W-:-:S09]  /*5810*/  SEL R0, R0, 0x7c, P0 ;  /* 0x0000007c00007807 */ /* 0x000fd20000000000 */
.L_x_15292:
[----:B------:R-:W-:Y:S05]  /*5820*/  BSYNC.RECONVERGENT B0 ;  /* 0x0000000000007941 */ /* 0x000fea0003800200 */
.L_x_15290:
[----:B------:R-:W-:-:S04]  /*5830*/  SHF.R.U32.HI R3, RZ, 0x18, R24 ;  /* 0x00000018ff037819 */ /* 0x000fc80000011618 */
[----:B------:R-:W-:-:S05]  /*5840*/  LOP3.LUT R3, R0, 0x80, R3, 0xf8, !PT ;  /* 0x0000008000037812 */ /* 0x000fca00078ef803 */
[----:B------:R0:W-:Y:S01]  /*5850*/  STG.E.U8 desc[UR36][R8.64], R3 ;  /* 0x0000000308007986 */ /* 0x0001e2000c101124 */
[----:B------:R-:W-:Y:S05]  /*5860*/  BRA `(.L_x_15263) ;  /* 0x0000000000087947 */ /* 0x000fea0003800000 */
.L_x_15284:
[----:B------:R-:W-:-:S05]  /*5870*/  F2FP.BF16.F32.PACK_AB R24, RZ, R24 ;  /* 0x00000018ff18723e */ /* 0x000fca00000010ff */
[----:B------:R0:W-:Y:S02]  /*5880*/  STG.E.U16 desc[UR36][R8.64], R24 ;  /* 0x0000001808007986 */ /* 0x0001e4000c101524 */
.L_x_15263:
[----:B------:R-:W-:-:S07]  /*5890*/  VIADD R17, R17, 0x80 ;  /* 0x0000008011117836 */ /* 0x000fce0000000000 */
.L_x_15220:
[----:B------:R-:W-:-:S13]  /*58a0*/  ISETP.GE.AND P0, PT, R17, R26, PT ;  /* 0x0000001a1100720c */ /* 0x000fda0003f06270 */
[----:B------:R-:W-:Y:S05]  /*58b0*/  @P0 BREAK.RELIABLE B6 ;  /* 0x0000000000060942 */ /* 0x000fea0003800100 */
[----:B------:R-:W-:Y:S05]  /*58c0*/  @P0 BRA `(.L_x_15257) ;  /* 0x0000000c00940947 */ /* 0x000fea0003800000 */
[----:B------:R-:W-:Y:S05]  /*58d0*/  BSYNC.RELIABLE B6 ;  /* 0x0000000000067941 */ /* 0x000fea0003800100 */
.L_x_15219:
        /* <DEDUP_REMOVED lines=21> */
.L_x_15296:
[----:B-----5:R-:W0:Y:S02]  /*5a30*/  F2I.S64.TRUNC R22, R22 ;  /* 0x0000001600167311 */ /* 0x020e24000020d900 */
[----:B0-----:R-:W-:-:S05]  /*5a40*/  IMAD.MOV.U32 R3, RZ, RZ, R22 ;  /* 0x000000ffff037224 */ /* 0x001fca00078e0016 */
[----:B------:R0:W-:Y:S01]  /*5a50*/  STG.E.U8 desc[UR36][R8.64], R3 ;  /* 0x0000000308007986 */ /* 0x0001e2000c101124 */
[----:B------:R-:W-:Y:S05]  /*5a60*/  BRA `(.L_x_15298) ;  /* 0x0000000c00287947 */ /* 0x000fea0003800000 */
.L_x_15295:
        /* <DEDUP_REMOVED lines=9> */
.L_x_15300:
[----:B------:R-:W0:Y:S02]  /*5b00*/  F2I.FTZ.TRUNC.NTZ R3, R22 ;  /* 0x0000001600037305 */ /* 0x000e24000021f100 */
[----:B0-----:R0:W-:Y:S01]  /*5b10*/  STG.E desc[UR36][R8.64], R3 ;  /* 0x0000000308007986 */ /* 0x0011e2000c101924 */
[----:B------:R-:W-:Y:S05]  /*5b20*/  BRA `(.L_x_15298) ;  /* 0x0000000800f87947 */ /* 0x000fea0003800000 */
.L_x_15299:
[----:B------:R-:W0:Y:S02]  /*5b30*/  F2I.FTZ.TRUNC.NTZ R3, R22 ;  /* 0x0000001600037305 */ /* 0x000e24000021f100 */
[----:B0-----:R0:W-:Y:S01]  /*5b40*/  STG.E.U16 desc[UR36][R8.64], R3 ;  /* 0x0000000308007986 */ /* 0x0011e2000c101524 */
[----:B------:R-:W-:Y:S05]  /*5b50*/  BRA `(.L_x_15298) ;  /* 0x0000000800ec7947 */ /* 0x000fea0003800000 */
.L_x_15294:
        /* <DEDUP_REMOVED lines=8> */
.L_x_15302:
[----:B------:R-:W-:-:S05]  /*5be0*/  F2FP.F16.F32.PACK_AB R22, RZ, R22 ;  /* 0x00000016ff16723e */ /* 0x000fca00000000ff */
[----:B------:R0:W-:Y:S01]  /*5bf0*/  STG.E.U16 desc[UR36][R8.64], R22 ;  /* 0x0000001608007986 */ /* 0x0001e2000c101524 */
[----:B------:R-:W-:Y:S05]  /*5c00*/  BRA `(.L_x_15298) ;  /* 0x0000000800c07947 */ /* 0x000fea0003800000 */
.L_x_15301:
        /* <DEDUP_REMOVED lines=9> */
.L_x_15304:
[----:B------:R-:W-:-:S04]  /*5ca0*/  F2FP.F16.F32.PACK_AB R3, RZ, R22 ;  /* 0x00000016ff03723e */ /* 0x000fc800000000ff */
[----:B------:R-:W-:-:S05]  /*5cb0*/  PRMT R3, R3, 0x5410, RZ ;  /* 0x0000541003037816 */ /* 0x000fca00000000ff */
[----:B------:R0:W-:Y:S01]  /*5cc0*/  STG.E desc[UR36][R8.64], R3 ;  /* 0x0000000308007986 */ /* 0x0001e2000c101924 */
[----:B------:R-:W-:Y:S05]  /*5cd0*/  BRA `(.L_x_15298) ;  /* 0x00000008008c7947 */ /* 0x000fea0003800000 */
.L_x_15303:
[----:B------:R-:W-:-:S06]  /*5ce0*/  FMUL.FTZ R4, R22, 1 ;  /* 0x3f80000016047820 */ /* 0x000fcc0000410000 */
[----:B------:R-:W0:Y:S02]  /*5cf0*/  F2F.F64.F32 R4, R4 ;  /* 0x0000000400047310 */ /* 0x000e240000201800 */
[----:B0-----:R0:W-:Y:S01]  /*5d00*/  STG.E.64 desc[UR36][R8.64], R4 ;  /* 0x0000000408007986 */ /* 0x0011e2000c101b24 */
[----:B------:R-:W-:Y:S05]  /*5d10*/  BRA `(.L_x_15298) ;  /* 0x00000008007c7947 */ /* 0x000fea0003800000 */
.L_x_15293:
        /* <DEDUP_REMOVED lines=13> */
.L_x_15308:
        /* <DEDUP_REMOVED lines=16> */
.L_x_15311:
[----:B------:R-:W-:-:S04]  /*5ef0*/  SHF.R.U32.HI R22, RZ, 0x18, R22 ;  /* 0x00000018ff167819 */ /* 0x000fc80000011616 */
[----:B------:R-:W-:-:S04]  /*5f00*/  LOP3.LUT R3, R3, 0x80, R22, 0xf8, !PT ;  /* 0x0000008003037812 */ /* 0x000fc800078ef816 */
[----:B------:R-:W-:-:S07]  /*5f10*/  PRMT R4, R3, 0x7610, R4 ;  /* 0x0000761003047816 */ /* 0x000fce0000000004 */
.L_x_15310:
[----:B------:R-:W-:Y:S05]  /*5f20*/  BSYNC.RECONVERGENT B0 ;  /* 0x0000000000007941 */ /* 0x000fea0003800200 */
.L_x_15309:
[----:B------:R0:W-:Y:S01]  /*5f30*/  STG.E.U8 desc[UR36][R8.64], R4 ;  /* 0x0000000408007986 */ /* 0x0001e2000c101124 */
[----:B------:R-:W-:Y:S05]  /*5f40*/  BRA `(.L_x_15298) ;  /* 0x0000000400f07947 */ /* 0x000fea0003800000 */
.L_x_15307:
        /* <DEDUP_REMOVED lines=16> */
.L_x_15314:
[----:B------:R-:W-:-:S04]  /*6050*/  SHF.R.U32.HI R22, RZ, 0x18, R22 ;  /* 0x00000018ff167819 */ /* 0x000fc80000011616 */
[----:B------:R-:W-:-:S04]  /*6060*/  LOP3.LUT R3, R3, 0x80, R22, 0xf8, !PT ;  /* 0x0000008003037812 */ /* 0x000fc800078ef816 */
[----:B------:R-:W-:-:S07]  /*6070*/  PRMT R4, R3, 0x7610, R4 ;  /* 0x0000761003047816 */ /* 0x000fce0000000004 */
.L_x_15313:
[----:B------:R-:W-:Y:S05]  /*6080*/  BSYNC.RECONVERGENT B0 ;  /* 0x0000000000007941 */ /* 0x000fea0003800200 */
.L_x_15312:
[----:B------:R0:W-:Y:S01]  /*6090*/  STG.E.U8 desc[UR36][R8.64], R4 ;  /* 0x0000000408007986 */ /* 0x0001e2000c101124 */
[----:B------:R-:W-:Y:S05]  /*60a0*/  BRA `(.L_x_15298) ;  /* 0x0000000400987947 */ /* 0x000fea0003800000 */
.L_x_15306:
        /* <DEDUP_REMOVED lines=21> */
.L_x_15316:
[----:B-----5:R-:W0:Y:S02]  /*6200*/  F2I.U64.TRUNC R22, R22 ;  /* 0x0000001600167311 */ /* 0x020e24000020d800 */
[----:B0-----:R0:W-:Y:S01]  /*6210*/  STG.E.64 desc[UR36][R8.64], R22 ;  /* 0x0000001608007986 */ /* 0x0011e2000c101b24 */
[----:B------:R-:W-:Y:S05]  /*6220*/  BRA `(.L_x_15298) ;  /* 0x0000000400387947 */ /* 0x000fea0003800000 */
.L_x_15315:
[----:B------:R-:W0:Y:S02]  /*6230*/  F2I.FTZ.U32.TRUNC.NTZ R3, R22 ;  /* 0x0000001600037305 */ /* 0x000e24000021f000 */
[----:B0-----:R0:W-:Y:S01]  /*6240*/  STG.E desc[UR36][R8.64], R3 ;  /* 0x0000000308007986 */ /* 0x0011e2000c101924 */
[----:B------:R-:W-:Y:S05]  /*6250*/  BRA `(.L_x_15298) ;  /* 0x00000004002c7947 */ /* 0x000fea0003800000 */
.L_x_15305:
        /* <DEDUP_REMOVED lines=10> */
.L_x_15318:
[----:B------:R-:W-:Y:S01]  /*6300*/  FMUL.FTZ R4, R22, 1 ;  /* 0x3f80000016047820 */ /* 0x000fe20000410000 */
[----:B------:R-:W-:-:S05]  /*6310*/  CS2R R6, SRZ ;  /* 0x0000000000067805 */ /* 0x000fca000001ff00 */
[----:B------:R-:W0:Y:S02]  /*6320*/  F2F.F64.F32 R4, R4 ;  /* 0x0000000400047310 */ /* 0x000e240000201800 */
[----:B0-----:R3:W-:Y:S01]  /*6330*/  STG.E.128 desc[UR36][R8.64], R4 ;  /* 0x0000000408007986 */ /* 0x0017e2000c101d24 */
[----:B------:R-:W-:Y:S05]  /*6340*/  BRA `(.L_x_15298) ;  /* 0x0000000000f07947 */ /* 0x000fea0003800000 */
.L_x_15317:
[----:B------:R-:W-:-:S13]  /*6350*/  ISETP.NE.AND P0, PT, R0, 0xf, PT ;  /* 0x0000000f0000780c */ /* 0x000fda0003f05270 */
[----:B------:R-:W-:Y:S05]  /*6360*/  @!P0 BRA `(.L_x_15319) ;  /* 0x0000000000e08947 */ /* 0x000fea0003800000 */
[----:B------:R-:W-:-:S13]  /*6370*/  ISETP.NE.AND P0, PT, R0, 0x17, PT ;  /* 0x000000170000780c */ /* 0x000fda0003f05270 */
[----:B------:R-:W-:Y:S05]  /*6380*/  @!P0 BRA `(.L_x_15320) ;  /* 0x00000000008c8947 */ /* 0x000fea0003800000 */
[----:B------:R-:W-:-:S13]  /*6390*/  ISETP.NE.AND P0, PT, R0, 0x18, PT ;  /* 0x000000180000780c */ /* 0x000fda0003f05270 */
[----:B------:R-:W-:Y:S05]  /*63a0*/  @!P0 BRA `(.L_x_15321) ;  /* 0x0000000000448947 */ /* 0x000fea0003800000 */
.L_x_15297:
        /* <DEDUP_REMOVED lines=16> */
.L_x_15322:
[----:B------:R-:W-:Y:S05]  /*64b0*/  BRA `(.L_x_15298) ;  /* 0x0000000000947947 */ /* 0x000fea0003800000 */
.L_x_15321:
        /* <DEDUP_REMOVED lines=12> */
.L_x_15324:
[----:B------:R-:W-:Y:S05]  /*6580*/  BSYNC.RECONVERGENT B0 ;  /* 0x0000000000007941 */ /* 0x000fea0003800200 */
.L_x_15323:
[----:B------:R-:W-:-:S05]  /*6590*/  LOP3.LUT R3, R0, 0x80, R5, 0xf8, !PT ;  /* 0x0000008000037812 */ /* 0x000fca00078ef805 */
[----:B------:R2:W-:Y:S01]  /*65a0*/  STG.E.U8 desc[UR36][R8.64], R3 ;  /* 0x0000000308007986 */ /* 0x0005e2000c101124 */
[----:B------:R-:W-:Y:S05]  /*65b0*/  BRA `(.L_x_15298) ;  /* 0x0000000000547947 */ /* 0x000fea0003800000 */
.L_x_15320:
        /* <DEDUP_REMOVED lines=11> */
.L_x_15326:
[----:B------:R-:W-:Y:S01]  /*6670*/  IMAD.MOV.U32 R0, RZ, RZ, 0x7f ;  /* 0x0000007fff007424 */ /* 0x000fe200078e00ff */
[----:B------:R-:W-:-:S04]  /*6680*/  ISETP.GT.U32.AND P0, PT, R4, 0x7f800000, PT ;  /* 0x7f8000000400780c */ /* 0x000fc80003f04070 */
[----:B------:R-:W-:-:S09]  /*6690*/  SEL R0, R0, 0x7c, P0 ;  /* 0x0000007c00007807 */ /* 0x000fd20000000000 */
.L_x_15327:
[----:B------:R-:W-:Y:S05]  /*66a0*/  BSYNC.RECONVERGENT B0 ;  /* 0x0000000000007941 */ /* 0x000fea0003800200 */
.L_x_15325:
[----:B------:R-:W-:-:S04]  /*66b0*/  SHF.R.U32.HI R3, RZ, 0x18, R22 ;  /* 0x00000018ff037819 */ /* 0x000fc80000011616 */
[----:B------:R-:W-:-:S05]  /*66c0*/  LOP3.LUT R3, R0, 0x80, R3, 0xf8, !PT ;  /* 0x0000008000037812 */ /* 0x000fca00078ef803 */
[----:B------:R1:W-:Y:S01]  /*66d0*/  STG.E.U8 desc[UR36][R8.64], R3 ;  /* 0x0000000308007986 */ /* 0x0003e2000c101124 */
[----:B------:R-:W-:Y:S05]  /*66e0*/  BRA `(.L_x_15298) ;  /* 0x0000000000087947 */ /* 0x000fea0003800000 */
.L_x_15319:
[----:B------:R-:W-:-:S05]  /*66f0*/  F2FP.BF16.F32.PACK_AB R22, RZ, R22 ;  /* 0x00000016ff16723e */ /* 0x000fca00000010ff */
[----:B------:R0:W-:Y:S02]  /*6700*/  STG.E.U16 desc[UR36][R8.64], R22 ;  /* 0x0000001608007986 */ /* 0x0001e4000c101524 */
.L_x_15298:
[----:B------:R-:W-:-:S07]  /*6710*/  VIADD R17, R17, 0x80 ;  /* 0x0000008011117836 */ /* 0x000fce0000000000 */
.L_x_15257:
[----:B------:R-:W-:Y:S05]  /*6720*/  BSYNC.RECONVERGENT B7 ;  /* 0x0000000000077941 */ /* 0x000fea0003800200 */
.L_x_15218:
        /* <DEDUP_REMOVED lines=22> */
.L_x_15331:
[----:B-----5:R-:W0:Y:S02]  /*6890*/  F2I.S64.TRUNC R18, R18 ;  /* 0x0000001200127311 */ /* 0x020e24000020d900 */
[----:B0-----:R-:W-:-:S05]  /*68a0*/  IMAD.MOV.U32 R5, RZ, RZ, R18 ;  /* 0x000000ffff057224 */ /* 0x001fca00078e0012 */
[----:B------:R-:W-:Y:S01]  /*68b0*/  STG.E.U8 desc[UR36][R2.64], R5 ;  /* 0x0000000502007986 */ /* 0x000fe2000c101124 */
[----:B------:R-:W-:Y:S05]  /*68c0*/  EXIT ;  /* 0x000000000000794d */ /* 0x000fea0003800000 */
.L_x_15330:
[----:B------:R-:W-:-:S13]  /*68d0*/  ISETP.NE.AND P0, PT, R0, 0x2, PT ;  /* 0x000000020000780c */ /* 0x000fda0003f05270 */
[----:B------:R-:W-:Y:S05]  /*68e0*/  @!P0 BRA `(.L_x_15333) ;  /* 0x0000000000288947 */ /* 0x000fea0003800000 */
[----:B------:R-:W-:-:S13]  /*68f0*/  ISETP.NE.AND P0, PT, R0, 0x3, PT ;  /* 0x000000030000780c */ /* 0x000fda0003f05270 */
[----:B------:R-:W-:Y:S05]  /*6900*/  @!P0 BRA `(.L_x_15334) ;  /* 0x0000000000148947 */ /* 0x000fea0003800000 */
[----:B------:R-:W-:-:S13]  /*6910*/  ISETP.NE.AND P0, PT, R0, 0x4, PT ;  /* 0x000000040000780c */ /* 0x000fda0003f05270 */
[----:B------:R-:W-:Y:S05]  /*6920*/  @P0 BRA `(.L_x_15332) ;  /* 0x0000000800380947 */ /* 0x000fea0003800000 */
[----:B-----5:R-:W0:Y:S02]  /*6930*/  F2I.S64.TRUNC R18, R18 ;  /* 0x0000001200127311 */ /* 0x020e24000020d900 */
[----:B0-----:R-:W-:Y:S01]  /*6940*/  STG.E.64 desc[UR36][R2.64], R18 ;  /* 0x0000001202007986 */ /* 0x001fe2000c101b24 */
[----:B------:R-:W-:Y:S05]  /*6950*/  EXIT ;  /* 0x000000000000794d */ /* 0x000fea0003800000 */
.L_x_15334:
[----:B------:R-:W0:Y:S02]  /*6960*/  F2I.FTZ.TRUNC.NTZ R5, R18 ;  /* 0x0000001200057305 */ /* 0x000e24000021f100 */
[----:B0-----:R-:W-:Y:S01]  /*6970*/  STG.E desc[UR36][R2.64], R5 ;  /* 0x0000000502007986 */ /* 0x001fe2000c101924 */
[----:B------:R-:W-:Y:S05]  /*6980*/  EXIT ;  /* 0x000000000000794d */ /* 0x000fea0003800000 */
.L_x_15333:
[----:B------:R-:W0:Y:S02]  /*6990*/  F2I.FTZ.TRUNC.NTZ R5, R18 ;  /* 0x0000001200057305 */ /* 0x000e24000021f100 */
[----:B0-----:R-:W-:Y:S01]  /*69a0*/  STG.E.U16 desc[UR36][R2.64], R5 ;  /* 0x0000000502007986 */ /* 0x001fe2000c101524 */
[----:B------:R-:W-:Y:S05]  /*69b0*/  EXIT ;  /* 0x000000000000794d */ /* 0x000fea0003800000 */
.L_x_15329:
        /* <DEDUP_REMOVED lines=8> */
.L_x_15336:
[----:B------:R-:W-:-:S05]  /*6a40*/  F2FP.F16.F32.PACK_AB R18, RZ, R18 ;  /* 0x00000012ff12723e */ /* 0x000fca00000000ff */
[----:B------:R-:W-:Y:S01]  /*6a50*/  STG.E.U16 desc[UR36][R2.64], R18 ;  /* 0x0000001202007986 */ /* 0x000fe2000c101524 */
[----:B------:R-:W-:Y:S05]  /*6a60*/  EXIT ;  /* 0x000000000000794d */ /* 0x000fea0003800000 */
.L_x_15335:
[----:B------:R-:W-:-:S13]  /*6a70*/  ISETP.NE.AND P0, PT, R0, 0x7, PT ;  /* 0x000000070000780c */ /* 0x000fda0003f05270 */
[----:B------:R-:W-:Y:S05]  /*6a80*/  @!P0 BRA `(.L_x_15337) ;  /* 0x00000000002c8947 */ /* 0x000fea0003800000 */
[----:B------:R-:W-:-:S13]  /*6a90*/  ISETP.NE.AND P0, PT, R0, 0x8, PT ;  /* 0x000000080000780c */ /* 0x000fda0003f05270 */
[----:B------:R-:W-:Y:S05]  /*6aa0*/  @!P0 BRA `(.L_x_15338) ;  /* 0x0000000000148947 */ /* 0x000fea0003800000 */
[----:B------:R-:W-:-:S13]  /*6ab0*/  ISETP.NE.AND P0, PT, R0, 0x9, PT ;  /* 0x000000090000780c */ /* 0x000fda0003f05270 */
[----:B------:R-:W-:Y:S05]  /*6ac0*/  @P0 BRA `(.L_x_15332) ;  /* 0x0000000400d00947 */ /* 0x000fea0003800000 */
[----:B-----5:R-:W-:-:S05]  /*6ad0*/  IMAD.MOV.U32 R19, RZ, RZ, RZ ;  /* 0x000000ffff137224 */ /* 0x020fca00078e00ff */
[----:B------:R-:W-:Y:S01]  /*6ae0*/  STG.E.64 desc[UR36][R2.64], R18 ;  /* 0x0000001202007986 */ /* 0x000fe2000c101b24 */
[----:B------:R-:W-:Y:S05]  /*6af0*/  EXIT ;  /* 0x000000000000794d */ /* 0x000fea0003800000 */
.L_x_15338:
[----:B------:R-:W-:-:S04]  /*6b00*/  F2FP.F16.F32.PACK_AB R5, RZ, R18 ;  /* 0x00000012ff05723e */ /* 0x000fc800000000ff */
[----:B------:R-:W-:-:S05]  /*6b10*/  PRMT R5, R5, 0x5410, RZ ;  /* 0x0000541005057816 */ /* 0x000fca00000000ff */
[----:B------:R-:W-:Y:S01]  /*6b20*/  STG.E desc[UR36][R2.64], R5 ;  /* 0x0000000502007986 */ /* 0x000fe2000c101924 */
[----:B------:R-:W-:Y:S05]  /*6b30*/  EXIT ;  /* 0x000000000000794d */ /* 0x000fea0003800000 */
.L_x_15337:
[----:B------:R-:W-:-:S06]  /*6b40*/  FMUL.FTZ R4, R18, 1 ;  /* 0x3f80000012047820 */ /* 0x000fcc0000410000 */
[----:B------:R-:W0:Y:S02]  /*6b50*/  F2F.F64.F32 R4, R4 ;  /* 0x0000000400047310 */ /* 0x000e240000201800 */
[----:B0-----:R-:W-:Y:S01]  /*6b60*/  STG.E.64 desc[UR36][R2.64], R4 ;  /* 0x0000000402007986 */ /* 0x001fe2000c101b24 */
[----:B------:R-:W-:Y:S05]  /*6b70*/  EXIT ;  /* 0x000000000000794d */ /* 0x000fea0003800000 */
.L_x_15328:
        /* <DEDUP_REMOVED lines=13> */
.L_x_15342:
        /* <DEDUP_REMOVED lines=16> */
.L_x_15345:
[----:B------:R-:W-:-:S04]  /*6d50*/  SHF.R.U32.HI R18, RZ, 0x18, R18 ;  /* 0x00000018ff127819 */ /* 0x000fc80000011612 */
[----:B------:R-:W-:-:S04]  /*6d60*/  LOP3.LUT R5, R5, 0x80, R18, 0xf8, !PT ;  /* 0x0000008005057812 */ /* 0x000fc800078ef812 */
[----:B------:R-:W-:-:S07]  /*6d70*/  PRMT R0, R5, 0x7610, R0 ;  /* 0x0000761005007816 */ /* 0x000fce0000000000 */
.L_x_15344:
[----:B------:R-:W-:Y:S05]  /*6d80*/  BSYNC.RECONVERGENT B0 ;  /* 0x0000000000007941 */ /* 0x000fea0003800200 */
.L_x_15343:
[----:B------:R-:W-:Y:S01]  /*6d90*/  STG.E.U8 desc[UR36][R2.64], R0 ;  /* 0x0000000002007986 */ /* 0x000fe2000c101124 */
[----:B------:R-:W-:Y:S05]  /*6da0*/  EXIT ;  /* 0x000000000000794d */ /* 0x000fea0003800000 */
.L_x_15341:
        /* <DEDUP_REMOVED lines=16> */
.L_x_15348:
[----:B------:R-:W-:-:S04]  /*6eb0*/  SHF.R.U32.HI R18, RZ, 0x18, R18 ;  /* 0x00000018ff127819 */ /* 0x000fc80000011612 */
[----:B------:R-:W-:-:S04]  /*6ec0*/  LOP3.LUT R5, R5, 0x80, R18, 0xf8, !PT ;  /* 0x0000008005057812 */ /* 0x000fc800078ef812 */
[----:B------:R-:W-:-:S07]  /*6ed0*/  PRMT R0, R5, 0x7610, R0 ;  /* 0x0000761005007816 */ /* 0x000fce0000000000 */
.L_x_15347:
[----:B------:R-:W-:Y:S05]  /*6ee0*/  BSYNC.RECONVERGENT B0 ;  /* 0x0000000000007941 */ /* 0x000fea0003800200 */
.L_x_15346:
[----:B------:R-:W-:Y:S01]  /*6ef0*/  STG.E.U8 desc[UR36][R2.64], R0 ;  /* 0x0000000002007986 */ /* 0x000fe2000c101124 */
[----:B------:R-:W-:Y:S05]  /*6f00*/  EXIT ;  /* 0x000000000000794d */ /* 0x000fea0003800000 */
.L_x_15340:
        /* <DEDUP_REMOVED lines=21> */
.L_x_15350:
[----:B-----5:R-:W0:Y:S02]  /*7060*/  F2I.U64.TRUNC R18, R18 ;  /* 0x0000001200127311 */ /* 0x020e24000020d800 */
[----:B0-----:R-:W-:Y:S01]  /*7070*/  STG.E.64 desc[UR36][R2.64], R18 ;  /* 0x0000001202007986 */ /* 0x001fe2000c101b24 */
[----:B------:R-:W-:Y:S05]  /*7080*/  EXIT ;  /* 0x000000000000794d */ /* 0x000fea0003800000 */
.L_x_15349:
[----:B------:R-:W0:Y:S02]  /*7090*/  F2I.FTZ.U32.TRUNC.NTZ R5, R18 ;  /* 0x0000001200057305 */ /* 0x000e24000021f000 */
[----:B0-----:R-:W-:Y:S01]  /*70a0*/  STG.E desc[UR36][R2.64], R5 ;  /* 0x0000000502007986 */ /* 0x001fe2000c101924 */
[----:B------:R-:W-:Y:S05]  /*70b0*/  EXIT ;  /* 0x000000000000794d */ /* 0x000fea0003800000 */
.L_x_15339:
        /* <DEDUP_REMOVED lines=10> */
.L_x_15352:
[----:B------:R-:W-:Y:S01]  /*7160*/  FMUL.FTZ R4, R18, 1 ;  /* 0x3f80000012047820 */ /* 0x000fe20000410000 */
[----:B------:R-:W-:-:S05]  /*7170*/  CS2R R6, SRZ ;  /* 0x0000000000067805 */ /* 0x000fca000001ff00 */
[----:B------:R-:W0:Y:S02]  /*7180*/  F2F.F64.F32 R4, R4 ;  /* 0x0000000400047310 */ /* 0x000e240000201800 */
[----:B0-----:R-:W-:Y:S01]  /*7190*/  STG.E.128 desc[UR36][R2.64], R4 ;  /* 0x0000000402007986 */ /* 0x001fe2000c101d24 */
[----:B------:R-:W-:Y:S05]  /*71a0*/  EXIT ;  /* 0x000000000000794d */ /* 0x000fea0003800000 */
.L_x_15351:
[----:B------:R-:W-:-:S13]  /*71b0*/  ISETP.NE.AND P0, PT, R0, 0xf, PT ;  /* 0x0000000f0000780c */ /* 0x000fda0003f05270 */
[----:B------:R-:W-:Y:S05]  /*71c0*/  @!P0 BRA `(.L_x_15353) ;  /* 0x0000000000e08947 */ /* 0x000fea0003800000 */
[----:B------:R-:W-:-:S13]  /*71d0*/  ISETP.NE.AND P0, PT, R0, 0x17, PT ;  /* 0x000000170000780c */ /* 0x000fda0003f05270 */
[----:B------:R-:W-:Y:S05]  /*71e0*/  @!P0 BRA `(.L_x_15354) ;  /* 0x00000000008c8947 */ /* 0x000fea0003800000 */
[----:B------:R-:W-:-:S13]  /*71f0*/  ISETP.NE.AND P0, PT, R0, 0x18, PT ;  /* 0x000000180000780c */ /* 0x000fda0003f05270 */
[----:B------:R-:W-:Y:S05]  /*7200*/  @!P0 BRA `(.L_x_15355) ;  /* 0x0000000000448947 */ /* 0x000fea0003800000 */
.L_x_15332:
        /* <DEDUP_REMOVED lines=15> */
[----:B--2--5:R-:W-:Y:S05]  /*7300*/  CALL.ABS.NOINC R2 ;  /* 0x0000000002007343 */ /* 0x024fea0003c00000 */
.L_x_15356:
[----:B------:R-:W-:Y:S05]  /*7310*/  EXIT ;  /* 0x000000000000794d */ /* 0x000fea0003800000 */
.L_x_15355:
        /* <DEDUP_REMOVED lines=12> */
.L_x_15358:
[----:B------:R-:W-:Y:S05]  /*73e0*/  BSYNC.RECONVERGENT B0 ;  /* 0x0000000000007941 */ /* 0x000fea0003800200 */
.L_x_15357:
[----:B------:R-:W-:-:S05]  /*73f0*/  LOP3.LUT R5, R0, 0x80, R7, 0xf8, !PT ;  /* 0x0000008000057812 */ /* 0x000fca00078ef807 */
[----:B------:R-:W-:Y:S01]  /*7400*/  STG.E.U8 desc[UR36][R2.64], R5 ;  /* 0x0000000502007986 */ /* 0x000fe2000c101124 */
[----:B------:R-:W-:Y:S05]  /*7410*/  EXIT ;  /* 0x000000000000794d */ /* 0x000fea0003800000 */
.L_x_15354:
        /* <DEDUP_REMOVED lines=11> */
.L_x_15360:
[----:B------:R-:W-:Y:S01]  /*74d0*/  IMAD.MOV.U32 R0, RZ, RZ, 0x7f ;  /* 0x0000007fff007424 */ /* 0x000fe200078e00ff */
[----:B------:R-:W-:-:S04]  /*74e0*/  ISETP.GT.U32.AND P0, PT, R4, 0x7f800000, PT ;  /* 0x7f8000000400780c */ /* 0x000fc80003f04070 */
[----:B------:R-:W-:-:S09]  /*74f0*/  SEL R0, R0, 0x7c, P0 ;  /* 0x0000007c00007807 */ /* 0x000fd20000000000 */
.L_x_15361:
[----:B------:R-:W-:Y:S05]  /*7500*/  BSYNC.RECONVERGENT B0 ;  /* 0x0000000000007941 */ /* 0x000fea0003800200 */
.L_x_15359:
[----:B------:R-:W-:-:S04]  /*7510*/  SHF.R.U32.HI R5, RZ, 0x18, R18 ;  /* 0x00000018ff057819 */ /* 0x000fc80000011612 */
[----:B------:R-:W-:-:S05]  /*7520*/  LOP3.LUT R5, R0, 0x80, R5, 0xf8, !PT ;  /* 0x0000008000057812 */ /* 0x000fca00078ef805 */
[----:B------:R-:W-:Y:S01]  /*7530*/  STG.E.U8 desc[UR36][R2.64], R5 ;  /* 0x0000000502007986 */ /* 0x000fe2000c101124 */
[----:B------:R-:W-:Y:S05]  /*7540*/  EXIT ;  /* 0x000000000000794d */ /* 0x000fea0003800000 */
.L_x_15353:
[----:B------:R-:W-:-:S05]  /*7550*/  F2FP.BF16.F32.PACK_AB R18, RZ, R18 ;  /* 0x00000012ff12723e */ /* 0x000fca00000010ff */
[----:B------:R-:W-:Y:S01]  /*7560*/  STG.E.U16 desc[UR36][R2.64], R18 ;  /* 0x0000001202007986 */ /* 0x000fe2000c101524 */
[----:B------:R-:W-:Y:S05]  /*7570*/  EXIT ;  /* 0x000000000000794d */ /* 0x000fea0003800000 */
.L_x_15362:
        /* <DEDUP_REMOVED lines=16> */
.L_x_41811:


//--------------------- .text._ZN2at6native18elementwise_kernelILi128ELi2EZNS0_22gpu_kernel_impl_nocastINS0_13AUnaryFunctorIfffZZZNS0_19minimum_kernel_cudaERNS_18TensorIteratorBaseEENKUlvE0_clEvENKUlvE0_clEvEUlffE_EEEEvS5_RKT_EUliE_EEviT1_ --------------------------
	.section	.text._ZN2at6native18elementwise_kernelILi128ELi2EZNS0_22gpu_kernel_impl_nocastINS0_13AUnaryFunctorIfffZZZNS0_19minimum_kernel_cudaERNS_18TensorIteratorBaseEENKUlvE0_clEvENKUlvE0_clEvEUlffE_EEEEvS5_RKT_EUliE_EEviT1_,"ax",@progbits
	.align	128
        .global         _ZN2at6native18elementwise_kernelILi128ELi2EZNS0_22gpu_kernel_impl_nocastINS0_13AUnaryFunctorIfffZZZNS0_19minimum_kernel_cudaERNS_18TensorIteratorBaseEENKUlvE0_clEvENKUlvE0_clEvEUlffE_EEEEvS5_RKT_EUliE_EEviT1_
        .type           _ZN2at6native18elementwise_kernelILi128ELi2EZNS0_22gpu_kernel_impl_nocastINS0_13AUnaryFunctorIfffZZZNS0_19minimum_kernel_cudaERNS_18TensorIteratorBaseEENKUlvE0_clEvENKUlvE0_clEvEUlffE_EEEEvS5_RKT_EUliE_EEviT1_,@function
        .size           _ZN2at6native18elementwise_kernelILi128ELi2EZNS0_22gpu_kernel_impl_nocastINS0_13AUnaryFunctorIfffZZZNS0_19minimum_kernel_cudaERNS_18TensorIteratorBaseEENKUlvE0_clEvENKUlvE0_clEvEUlffE_EEEEvS5_RKT_EUliE_EEviT1_,(.L_x_41812 - _ZN2at6native18elementwise_kernelILi128ELi2EZNS0_22gpu_kernel_impl_nocastINS0_13AUnaryFunctorIfffZZZNS0_19minimum_kernel_cudaERNS_18TensorIteratorBaseEENKUlvE0_clEvENKUlvE0_clEvEUlffE_EEEEvS5_RKT_EUliE_EEviT1_)
        .other          _ZN2at6native18elementwise_kernelILi128ELi2EZNS0_22gpu_kernel_impl_nocastINS0_13AUnaryFunctorIfffZZZNS0_19minimum_kernel_cudaERNS_18TensorIteratorBaseEENKUlvE0_clEvENKUlvE0_clEvEUlffE_EEEEvS5_RKT_EUliE_EEviT1_,@"STO_CUDA_ENTRY STV_DEFAULT"
_ZN2at6native18elementwise_kernelILi128ELi2EZNS0_22gpu_kernel_impl_nocastINS0_13AUnaryFunctorIfffZZZNS0_19minimum_kernel_cudaERNS_18TensorIteratorBaseEENKUlvE0_clEvENKUlvE0_clEvEUlffE_EEEEvS5_RKT_EUliE_EEviT1_:
.text._ZN2at6native18elementwise_kernelILi128ELi2EZNS0_22gpu_kernel_impl_nocastINS0_13AUnaryFunctorIfffZZZNS0_19minimum_kernel_cudaERNS_18TensorIteratorBaseEENKUlvE0_clEvENKUlvE0_clEvEUlffE_EEEEvS5_RKT_EUliE_EEviT1_:
        /* <DEDUP_REMOVED lines=9> */
[----:B------:R-:W0:Y:S02]  /*0090*/  LDC R0, c[0x0][0x594] ;  /* 0x00016500ff007b82 */ /* 0x000e240000000800 */
[----:B0-----:R-:W-:-:S13]  /*00a0*/  FSETP.NAN.FTZ.AND P0, PT, R0, R0, PT ;  /* 0x000000000000720b */ /* 0x001fda0003f18000 */
[----:B------:R-:W-:Y:S05]  /*00b0*/  @!P0 BRA `(.L_x_15364) ;  /* 0x0000000000188947 */ /* 0x000fea0003800000 */
[----:B------:R-:W0:Y:S02]  /*00c0*/  LDCU UR4, c[0x0][0x380] ;  /* 0x00007000ff0477ac */ /* 0x000e240008000800 */
[----:B0-----:R-:W-:-:S13]  /*00d0*/  ISETP.GE.AND P0, PT, R3, UR4, PT ;  /* 0x0000000403007c0c */ /* 0x001fda000bf06270 */
[----:B------:R-:W-:Y:S05]  /*00e0*/  @P0 EXIT ;  /* 0x000000000000094d */ /* 0x000fea0003800000 */
[----:B------:R-:W0:Y:S02]  /*00f0*/  LDC.64 R2, c[0x0][0x580] ;  /* 0x00016000ff027b82 */ /* 0x000e240000000a00 */
[----:B0-----:R-:W-:Y:S01]  /*0100*/  STG.E desc[UR6][R2.64], R0 ;  /* 0x0000000002007986 */ /* 0x001fe2000c101906 */
[----:B------:R-:W-:Y:S05]  /*0110*/  EXIT ;  /* 0x000000000000794d */ /* 0x000fea0003800000 */
.L_x_15364:
[----:B------:R-:W0:Y:S01]  /*0120*/  LDCU UR4, c[0x0][0x380] ;  /* 0x00007000ff0477ac */ /* 0x000e220008000800 */
[----:B------:R-:W-:Y:S01]  /*0130*/  BSSY.RECONVERGENT B0, `(.L_x_15365) ;  /* 0x000000a000007945 */ /* 0x000fe20003800200 */
[----:B0-----:R-:W-:-:S13]  /*0140*/  ISETP.GE.AND P0, PT, R3, UR4, PT ;  /* 0x0000000403007c0c */ /* 0x001fda000bf06270 */
[----:B------:R-:W-:Y:S05]  /*0150*/  @P0 BRA `(.L_x_15366) ;  /* 0x00000000001c0947 */ /* 0x000fea0003800000 */
[----:B------:R-:W0:Y:S02]  /*0160*/  LDC.64 R4, c[0x0][0x588] ;  /* 0x00016200ff047b82 */ /* 0x000e240000000a00 */
[----:B0-----:R-:W2:Y:S06]  /*0170*/  LDG.E R9, desc[UR6][R4.64] ;  /* 0x0000000604097981 */ /* 0x001eac000c1e1900 */
[----:B------:R-:W0:Y:S01]  /*0180*/  LDC.64 R6, c[0x0][0x580] ;  /* 0x00016000ff067b82 */ /* 0x000e220000000a00 */
[----:B------:R-:W-:Y:S02]  /*0190*/  IADD3 R3, PT, PT, R3, 0x80, RZ ;  /* 0x0000008003037810 */ /* 0x000fe40007ffe0ff */
[----:B--2---:R-:W-:-:S13]  /*01a0*/  FSETP.NAN.FTZ.AND P0, PT, R9, R9, PT ;  /* 0x000000090900720b */ /* 0x004fda0003f18000 */
[----:B------:R-:W-:-:S05]  /*01b0*/  @!P0 FMNMX.FTZ R9, R9, R0, PT ;  /* 0x0000000009098209 */ /* 0x000fca0003810000 */
[----:B0-----:R0:W-:Y:S02]  /*01c0*/  STG.E desc[UR6][R6.64], R9 ;  /* 0x0000000906007986 */ /* 0x0011e4000c101906 */
.L_x_15366:
[----:B------:R-:W-:Y:S05]  /*01d0*/  BSYNC.RECONVERGENT B0 ;  /* 0x0000000000007941 */ /* 0x000fea0003800200 */
.L_x_15365:
[----:B------:R-:W-:-:S13]  /*01e0*/  ISETP.GE.AND P0, PT, R3, UR4, PT ;  /* 0x0000000403007c0c */ /* 0x000fda000bf06270 */
[----:B------:R-:W-:Y:S05]  /*01f0*/  @P0 EXIT ;  /* 0x000000000000094d */ /* 0x000fea0003800000 */
[----:B------:R-:W0:Y:S02]  /*0200*/  LDC.64 R2, c[0x0][0x588] ;  /* 0x00016200ff027b82 */ /* 0x000e240000000a00 */
[----:B0-----:R-:W2:Y:S06]  /*0210*/  LDG.E R7, desc[UR6][R2.64] ;  /* 0x0000000602077981 */ /* 0x001eac000c1e1900 */
[----:B------:R-:W0:Y:S01]  /*0220*/  LDC.64 R4, c[0x0][0x580] ;  /* 0x00016000ff047b82 */ /* 0x000e220000000a00 */
[----:B--2---:R-:W-:-:S13]  /*0230*/  FSETP.NAN.FTZ.AND P0, PT, R7, R7, PT ;  /* 0x000000070700720b */ /* 0x004fda0003f18000 */
[----:B------:R-:W-:-:S05]  /*0240*/  @!P0 FMNMX.FTZ R7, R7, R0, PT ;  /* 0x0000000007078209 */ /* 0x000fca0003810000 */
[----:B0-----:R-:W-:Y:S01]  /*0250*/  STG.E desc[UR6][R4.64], R7 ;  /* 0x0000000704007986 */ /* 0x001fe2000c101906 */
[----:B------:R-:W-:Y:S05]  /*0260*/  EXIT ;  /* 0x000000000000794d */ /* 0x000fea0003800000 */
.L_x_15363:
[----:B------:R-:W0:Y:S01]  /*0270*/  LDC R0, c[0x0][0x594] ;  /* 0x00016500ff007b82 */ /* 0x000e220000000800 */
[----:B------:R-:W-:Y:S02]  /*0280*/  IADD3 R2, PT, PT, R2, -0x1, RZ ;  /* 0xffffffff02027810 */ /* 0x000fe40007ffe0ff */
[----:B0-----:R-:W-:-:S13]  /*0290*/  FSETP.NAN.FTZ.AND P0, PT, R0, R0, PT ;  /* 0x000000000000720b */ /* 0x001fda0003f18000 */
[----:B------:R-:W-:Y:S05]  /*02a0*/  @!P0 BRA `(.L_x_15367) ;  /* 0x0000002000dc8947 */ /* 0x000fea0003800000 */
[----:B------:R-:W0:Y:S01]  /*02b0*/  LDCU UR4, c[0x0][0x380] ;  /* 0x00007000ff0477ac */ /* 0x000e220008000800 */
[----:B------:R-:W-:Y:S01]  /*02c0*/  VIMNMX.U32 R4, PT, PT, R2, 0x18, PT ;  /* 0x0000001802047848 */ /* 0x000fe20003fe0000 */
[----:B------:R-:W-:Y:S03]  /*02d0*/  BSSY.RECONVERGENT B0, `(.L_x_15368) ;  /* 0x000011b000007945 */ /* 0x000fe60003800200 */
[----:B------:R-:W-:Y:S02]  /*02e0*/  IADD3 R4, PT, PT, R4, 0x1, RZ ;  /* 0x0000000104047810 */ /* 0x000fe40007ffe0ff */
[----:B0-----:R-:W-:-:S13]  /*02f0*/  ISETP.GE.AND P0, PT, R3, UR4, PT ;  /* 0x0000000403007c0c */ /* 0x001fda000bf06270 */
[----:B------:R-:W-:Y:S05]  /*0300*/  @P0 BRA `(.L_x_15369) ;  /* 0x00000010005c0947 */ /* 0x000fea0003800000 */
[----:B------:R-:W0:Y:S01]  /*0310*/  LDCU.64 UR8, c[0x0][0x390] ;  /* 0x00007200ff0877ac */ /* 0x000e220008000a00 */
[----:B------:R-:W-:Y:S01]  /*0320*/  MOV R7, R3 ;  /* 0x0000000300077202 */ /* 0x000fe20000000f00 */
[----:B------:R-:W-:Y:S01]  /*0330*/  IMAD.MOV.U32 R6, RZ, RZ, RZ ;  /* 0x000000ffff067224 */ /* 0x000fe200078e00ff */
[----:B------:R-:W-:Y:S01]  /*0340*/  ISETP.NE.AND P0, PT, R2, RZ, PT ;  /* 0x000000ff0200720c */ /* 0x000fe20003f05270 */
[----:B------:R-:W1:Y:S01]  /*0350*/  LDCU UR5, c[0x0][0x38c] ;  /* 0x00007180ff0577ac */ /* 0x000e620008000800 */
[----:B------:R-:W2:Y:S01]  /*0360*/  LDCU UR10, c[0x0][0x4b8] ;  /* 0x00009700ff0a77ac */ /* 0x000ea20008000800 */
[----:B0-----:R-:W-:-:S05]  /*0370*/  IMAD.HI.U32 R6, R3, UR8, R6 ;  /* 0x0000000803067c27 */ /* 0x001fca000f8e0006 */
[----:B------:R-:W-:-:S04]  /*0380*/  SHF.R.U32.HI R7, RZ, UR9, R6 ;  /* 0x00000009ff077c19 */ /* 0x000fc80008011606 */
[----:B------:R-:W-:-:S05]  /*0390*/  IADD3 R8, PT, PT, -R7, RZ, RZ ;  /* 0x000000ff07087210 */ /* 0x000fca0007ffe1ff */
[----:B-1----:R-:W-:-:S04]  /*03a0*/  IMAD R5, R8, UR5, R3 ;  /* 0x0000000508057c24 */ /* 0x002fc8000f8e0203 */
[----:B--2---:R-:W-:Y:S01]  /*03b0*/  IMAD R5, R5, UR10, RZ ;  /* 0x0000000a05057c24 */ /* 0x004fe2000f8e02ff */
[----:B------:R-:W-:Y:S06]  /*03c0*/  @!P0 BRA `(.L_x_15370) ;  /* 0x0000001000188947 */ /* 0x000fec0003800000 */
[----:B------:R-:W0:Y:S01]  /*03d0*/  LDCU.64 UR8, c[0x0][0x398] ;  /* 0x00007300ff0877ac */ /* 0x000e220008000a00 */
[----:B------:R-:W-:Y:S01]  /*03e0*/  HFMA2 R6, -RZ, RZ, 0, 0 ;  /* 0x00000000ff067431 */ /* 0x000fe200000001ff */
[----:B------:R-:W-:Y:S01]  /*03f0*/  ISETP.NE.AND P0, PT, R4, 0x2, PT ;  /* 0x000000020400780c */ /* 0x000fe20003f05270 */
[----:B------:R-:W1:Y:S01]  /*0400*/  LDCU UR5, c[0x0][0x3a0] ;  /* 0x00007400ff0577ac */ /* 0x000e620008000800 */
[----:B------:R-:W2:Y:S02]  /*0410*/  LDCU UR10, c[0x0][0x4c0] ;  /* 0x00009800ff0a77ac */ /* 0x000ea40008000800 */
[----:B0-----:R-:W-:-:S05]  /*0420*/  IMAD.HI.U32 R8, R7, UR9, R6 ;  /* 0x0000000907087c27 */ /* 0x001fca000f8e0006 */
[----:B-1----:R-:W-:-:S05]  /*0430*/  SHF.R.U32.HI R9, RZ, UR5, R8 ;  /* 0x00000005ff097c19 */ /* 0x002fca0008011608 */
[----:B------:R-:W-:-:S04]  /*0440*/  IMAD.MOV R6, RZ, RZ, -R9 ;  /* 0x000000ffff067224 */ /* 0x000fc800078e0a09 */
[----:B------:R-:W-:-:S04]  /*0450*/  IMAD R6, R6, UR8, R7 ;  /* 0x0000000806067c24 */ /* 0x000fc8000f8e0207 */
[----:B--2---:R-:W-:Y:S01]  /*0460*/  IMAD R5, R6, UR10, R5 ;  /* 0x0000000a06057c24 */ /* 0x004fe2000f8e0205 */
[----:B------:R-:W-:Y:S06]  /*0470*/  @!P0 BRA `(.L_x_15370) ;  /* 0x0000000c00ec8947 */ /* 0x000fec0003800000 */
[----:B------:R-:W0:Y:S01]  /*0480*/  LDCU.64 UR8, c[0x0][0x3a8] ;  /* 0x00007500ff0877ac */ /* 0x000e220008000a00 */
[----:B------:R-:W-:Y:S02]  /*0490*/  MOV R8, RZ ;  /* 0x000000ff00087202 */ /* 0x000fe40000000f00 */
[----:B------:R-:W-:Y:S01]  /*04a0*/  ISETP.NE.AND P0, PT, R4, 0x3, PT ;  /* 0x000000030400780c */ /* 0x000fe20003f05270 */
[----:B------:R-:W1:Y:S01]  /*04b0*/  LDCU UR5, c[0x0][0x3a4] ;  /* 0x00007480ff0577ac */ /* 0x000e620008000800 */
[----:B------:R-:W2:Y:S01]  /*04c0*/  LDCU UR10, c[0x0][0x4c8] ;  /* 0x00009900ff0a77ac */ /* 0x000ea20008000800 */
[----:B0-----:R-:W-:-:S05]  /*04d0*/  IMAD.HI.U32 R6, R9, UR8, R8 ;  /* 0x0000000809067c27 */ /* 0x001fca000f8e0008 */
[----:B------:R-:W-:-:S04]  /*04e0*/  SHF.R.U32.HI R7, RZ, UR9, R6 ;  /* 0x00000009ff077c19 */ /* 0x000fc80008011606 */
[----:B------:R-:W-:-:S05]  /*04f0*/  IADD3 R8, PT, PT, -R7, RZ, RZ ;  /* 0x000000ff07087210 */ /* 0x000fca0007ffe1ff */
[----:B-1----:R-:W-:-:S04]  /*0500*/  IMAD R8, R8, UR5, R9 ;  /* 0x0000000508087c24 */ /* 0x002fc8000f8e0209 */
        /* <DEDUP_REMOVED lines=8> */
[----:B-1----:R-:W-:-:S05]  /*0590*/  SHF.R.U32.HI R9, RZ, UR5, R8 ;  /* 0x00000005ff097c19 */ /* 0x002fca0008011608 */
[----:B------:R-:W-:-:S04]  /*05a0*/  IMAD.MOV R6, RZ, RZ, -R9 ;  /* 0x000000ffff067224 */ /* 0x000fc800078e0a09 */
[----:B------:R-:W-:-:S04]  /*05b0*/  IMAD R6, R6, UR8, R7 ;  /* 0x0000000806067c24 */ /* 0x000fc8000f8e0207 */
[----:B--2---:R-:W-:Y:S01]  /*05c0*/  IMAD R5, R6, UR10, R5 ;  /* 0x0000000a06057c24 */ /* 0x004fe2000f8e0205 */
[----:B------:R-:W-:Y:S06]  /*05d0*/  @!P0 BRA `(.L_x_15370) ;  /* 0x0000000c00948947 */ /* 0x000fec0003800000 */
[----:B------:R-:W0:Y:S01]  /*05e0*/  LDCU.64 UR8, c[0x0][0x3c0] ;  /* 0x00007800ff0877ac */ /* 0x000e220008000a00 */
[----:B------:R-:W-:Y:S01]  /*05f0*/  HFMA2 R8, -RZ, RZ, 0, 0 ;  /* 0x00000000ff087431 */ /* 0x000fe200000001ff */
[----:B------:R-:W-:Y:S01]  /*0600*/  ISETP.NE.AND P0, PT, R4, 0x5, PT ;  /* 0x000000050400780c */ /* 0x000fe20003f05270 */
[----:B------:R-:W1:Y:S01]  /*0610*/  LDCU UR5, c[0x0][0x3bc] ;  /* 0x00007780ff0577ac */ /* 0x000e620008000800 */
[----:B------:R-:W2:Y:S02]  /*0620*/  LDCU UR10, c[0x0][0x4d8] ;  /* 0x00009b00ff0a77ac */ /* 0x000ea40008000800 */
        /* <DEDUP_REMOVED lines=122> */
[----:B-1----:R-:W-:-:S04]  /*0dd0*/  SHF.R.U32.HI R9, RZ, UR5, R8 ;  /* 0x00000005ff097c19 */ /* 0x002fc80008011608 */
[----:B------:R-:W-:-:S05]  /*0de0*/  IADD3 R6, PT, PT, -R9, RZ, RZ ;  /* 0x000000ff09067210 */ /* 0x000fca0007ffe1ff */
[----:B------:R-:W-:-:S04]  /*0df0*/  IMAD R6, R6, UR8, R7 ;  /* 0x0000000806067c24 */ /* 0x000fc8000f8e0207 */
[----:B--2---:R-:W-:Y:S01]  /*0e00*/  IMAD R5, R6, UR10, R5 ;  /* 0x0000000a06057c24 */ /* 0x004fe2000f8e0205 */
[----:B------:R-:W-:Y:S06]  /*0e10*/  @!P0 BRA `(.L_x_15370) ;  /* 0x0000000400848947 */ /* 0x000fec0003800000 */
[----:B------:R-:W0:Y:S01]  /*0e20*/  LDCU.64 UR8, c[0x0][0x450] ;  /* 0x00008a00ff0877ac */ /* 0x000e220008000a00 */
[----:B------:R-:W-:Y:S01]  /*0e30*/  IMAD.MOV.U32 R8, RZ, RZ, RZ ;  /* 0x000000ffff087224 */ /* 0x000fe200078e00ff */
        /* <DEDUP_REMOVED lines=15> */
[----:B-1----:R-:W-:-:S04]  /*0f30*/  SHF.R.U32.HI R9, RZ, UR5, R8 ;  /* 0x00000005ff097c19 */ /* 0x002fc80008011608 */
[----:B------:R-:W-:-:S05]  /*0f40*/  IADD3 R6, PT, PT, -R9, RZ, RZ ;  /* 0x000000ff09067210 */ /* 0x000fca0007ffe1ff */
        /* <DEDUP_REMOVED lines=9> */
[----:B------:R-:W-:-:S05]  /*0fe0*/  SHF.R.U32.HI R7, RZ, UR9, R6 ;  /* 0x00000009ff077c19 */ /* 0x000fca0008011606 */
[----:B------:R-:W-:-:S04]  /*0ff0*/  IMAD.MOV R8, RZ, RZ, -R7 ;  /* 0x000000ffff087224 */ /* 0x000fc800078e0a07 */
        /* <DEDUP_REMOVED lines=59> */
[----:B------:R-:W-:Y:S01]  /*13b0*/  MOV R8, RZ ;  /* 0x000000ff00087202 */ /* 0x000fe20000000f00 */
[----:B------:R-:W1:Y:S01]  /*13c0*/  LDCU UR5, c[0x0][0x4ac] ;  /* 0x00009580ff0577ac */ /* 0x000e620008000800 */
[----:B------:R-:W2:Y:S03]  /*13d0*/  LDCU UR10, c[0x0][0x578] ;  /* 0x0000af00ff0a77ac */ /* 0x000ea60008000800 */
[----:B0-----:R-:W-:-:S05]  /*13e0*/  IMAD.HI.U32 R6, R9, UR8, R8 ;  /* 0x0000000809067c27 */ /* 0x001fca000f8e0008 */
[----:B------:R-:W-:-:S04]  /*13f0*/  SHF.R.U32.HI R6, RZ, UR9, R6 ;  /* 0x00000009ff067c19 */ /* 0x000fc80008011606 */
[----:B------:R-:W-:-:S05]  /*1400*/  IADD3 R8, PT, PT, -R6, RZ, RZ ;  /* 0x000000ff06087210 */ /* 0x000fca0007ffe1ff */
[----:B-1----:R-:W-:-:S04]  /*1410*/  IMAD R8, R8, UR5, R9 ;  /* 0x0000000508087c24 */ /* 0x002fc8000f8e0209 */
[----:B--2---:R-:W-:-:S07]  /*1420*/  IMAD R5, R8, UR10, R5 ;  /* 0x0000000a08057c24 */ /* 0x004fce000f8e0205 */
.L_x_15370:
[----:B------:R-:W0:Y:S01]  /*1430*/  LDCU.64 UR8, c[0x0][0x580] ;  /* 0x0000b000ff0877ac */ /* 0x000e220008000a00 */
[----:B------:R-:W-:Y:S02]  /*1440*/  IADD3 R3, PT, PT, R3, 0x80, RZ ;  /* 0x0000008003037810 */ /* 0x000fe40007ffe0ff */
[----:B0-----:R-:W-:-:S04]  /*1450*/  IADD3 R6, P0, PT, R5, UR8, RZ ;  /* 0x0000000805067c10 */ /* 0x001fc8000ff1e0ff */
[----:B------:R-:W-:-:S05]  /*1460*/  IADD3.X R7, PT, PT, RZ, UR9, RZ, P0, !PT ;  /* 0x00000009ff077c10 */ /* 0x000fca00087fe4ff */
[----:B------:R0:W-:Y:S04]  /*1470*/  STG.E desc[UR6][R6.64], R0 ;  /* 0x0000000006007986 */ /* 0x0001e8000c101906 */
.L_x_15369:
[----:B------:R-:W-:Y:S05]  /*1480*/  BSYNC.RECONVERGENT B0 ;  /* 0x0000000000007941 */ /* 0x000fea0003800200 */
.L_x_15368:
[----:B------:R-:W-:-:S13]  /*1490*/  ISETP.GE.AND P0, PT, R3, UR4, PT ;  /* 0x0000000403007c0c */ /* 0x000fda000bf06270 */
[----:B------:R-:W-:Y:S05]  /*14a0*/  @P0 EXIT ;  /* 0x000000000000094d */ /* 0x000fea0003800000 */
[----:B------:R-:W1:Y:S01]  /*14b0*/  LDCU.64 UR4, c[0x0][0x390] ;  /* 0x00007200ff0477ac */ /* 0x000e620008000a00 */
[----:B0-----:R-:W-:Y:S01]  /*14c0*/  MOV R7, R3 ;  /* 0x0000000300077202 */ /* 0x001fe20000000f00 */
[----:B------:R-:W-:Y:S01]  /*14d0*/  IMAD.MOV.U32 R6, RZ, RZ, RZ ;  /* 0x000000ffff067224 */ /* 0x000fe200078e00ff */
[----:B------:R-:W-:Y:S01]  /*14e0*/  ISETP.NE.AND P0, PT, R2, RZ, PT ;  /* 0x000000ff0200720c */ /* 0x000fe20003f05270 */
[----:B------:R-:W0:Y:S01]  /*14f0*/  LDCU UR8, c[0x0][0x38c] ;  /* 0x00007180ff0877ac */ /* 0x000e220008000800 */
[----:B------:R-:W2:Y:S01]  /*1500*/  LDCU UR9, c[0x0][0x4b8] ;  /* 0x00009700ff0977ac */ /* 0x000ea20008000800 */
[----:B-1----:R-:W-:-:S05]  /*1510*/  IMAD.HI.U32 R6, R3, UR4, R6 ;  /* 0x0000000403067c27 */ /* 0x002fca000f8e0006 */
[----:B------:R-:W-:-:S04]  /*1520*/  SHF.R.U32.HI R7, RZ, UR5, R6 ;  /* 0x00000005ff077c19 */ /* 0x000fc80008011606 */
[----:B------:R-:W-:-:S05]  /*1530*/  IADD3 R8, PT, PT, -R7, RZ, RZ ;  /* 0x000000ff07087210 */ /* 0x000fca0007ffe1ff */
[----:B0-----:R-:W-:-:S04]  /*1540*/  IMAD R2, R8, UR8, R3 ;  /* 0x0000000808027c24 */ /* 0x001fc8000f8e0203 */
        /* <DEDUP_REMOVED lines=257> */
[----:B------:R-:W1:Y:S01]  /*2560*/  LDCU UR8, c[0x0][0x4ac] ;  /* 0x00009580ff0877ac */ /* 0x000e620008000800 */
[----:B------:R-:W2:Y:S03]  /*2570*/  LDCU UR9, c[0x0][0x578] ;  /* 0x0000af00ff0977ac */ /* 0x000ea60008000800 */
[----:B0-----:R-:W-:-:S05]  /*2580*/  IMAD.HI.U32 R3, R5, UR4, R4 ;  /* 0x0000000405037c27 */ /* 0x001fca000f8e0004 */
[----:B------:R-:W-:-:S05]  /*2590*/  SHF.R.U32.HI R3, RZ, UR5, R3 ;  /* 0x00000005ff037c19 */ /* 0x000fca0008011603 */
[----:B------:R-:W-:-:S04]  /*25a0*/  IMAD.MOV R3, RZ, RZ, -R3 ;  /* 0x000000ffff037224 */ /* 0x000fc800078e0a03 */
[----:B-1----:R-:W-:-:S04]  /*25b0*/  IMAD R5, R3, UR8, R5 ;  /* 0x0000000803057c24 */ /* 0x002fc8000f8e0205 */
[----:B--2---:R-:W-:-:S07]  /*25c0*/  IMAD R2, R5, UR9, R2 ;  /* 0x0000000905027c24 */ /* 0x004fce000f8e0202 */
.L_x_15371:
[----:B------:R-:W0:Y:S02]  /*25d0*/  LDCU.64 UR4, c[0x0][0x580] ;  /* 0x0000b000ff0477ac */ /* 0x000e240008000a00 */
[----:B0-----:R-:W-:-:S04]  /*25e0*/  IADD3 R2, P0, PT, R2, UR4, RZ ;  /* 0x0000000402027c10 */ /* 0x001fc8000ff1e0ff */
[----:B------:R-:W-:-:S05]  /*25f0*/  IADD3.X R3, PT, PT, RZ, UR5, RZ, P0, !PT ;  /* 0x00000005ff037c10 */ /* 0x000fca00087fe4ff */
[----:B------:R-:W-:Y:S01]  /*2600*/  STG.E desc[UR6][R2.64], R0 ;  /* 0x0000000002007986 */ /* 0x000fe2000c101906 */
[----:B------:R-:W-:Y:S05]  /*2610*/  EXIT ;  /* 0x000000000000794d */ /* 0x000fea0003800000 */
.L_x_15367:
[----:B------:R-:W0:Y:S01]  /*2620*/  LDCU UR4, c[0x0][0x380] ;  /* 0x00007000ff0477ac */ /* 0x000e220008000800 */
[----:B------:R-:W-:Y:S01]  /*2630*/  VIMNMX.U32 R4, PT, PT, R2, 0x18, PT ;  /* 0x0000001802047848 */ /* 0x000fe20003fe0000 */
[----:B------:R-:W-:Y:S03]  /*2640*/  BSSY.RECONVERGENT B0, `(.L_x_15372) ;  /* 0x0000138000007945 */ /* 0x000fe60003800200 */
[----:B------:R-:W-:Y:S02]  /*2650*/  IADD3 R4, PT, PT, R4, 0x1, RZ ;  /* 0x0000000104047810 */ /* 0x000fe40007ffe0ff */
[----:B0-----:R-:W-:-:S13]  /*2660*/  ISETP.GE.AND P0, PT, R3, UR4, PT ;  /* 0x0000000403007c0c */ /* 0x001fda000bf06270 */
[----:B------:R-:W-:Y:S05]  /*2670*/  @P0 BRA `(.L_x_15373) ;  /* 0x0000001000d00947 */ /* 0x000fea0003800000 */
        /* <DEDUP_REMOVED lines=298> */
.L_x_15374:
[----:B------:R-:W0:Y:S02]  /*3920*/  LDCU.128 UR8, c[0x0][0x580] ;  /* 0x0000b000ff0877ac */ /* 0x000e240008000c00 */
[----:B0-----:R-:W-:-:S04]  /*3930*/  IADD3 R6, P0, PT, R6, UR10, RZ ;  /* 0x0000000a06067c10 */ /* 0x001fc8000ff1e0ff */
[----:B------:R-:W-:-:S05]  /*3940*/  IADD3.X R7, PT, PT, RZ, UR11, RZ, P0, !PT ;  /* 0x0000000bff077c10 */ /* 0x000fca00087fe4ff */
[----:B------:R-:W2:Y:S01]  /*3950*/  LDG.E R11, desc[UR6][R6.64] ;  /* 0x00000006060b7981 */ /* 0x000ea2000c1e1900 */
[----:B------:R-:W-:Y:S02]  /*3960*/  IADD3 R8, P1, PT, R5, UR8, RZ ;  /* 0x0000000805087c10 */ /* 0x000fe4000ff3e0ff */
[----:B------:R-:W-:-:S03]  /*3970*/  IADD3 R3, PT, PT, R3, 0x80, RZ ;  /* 0x0000008003037810 */ /* 0x000fc60007ffe0ff */
[----:B------:R-:W-:Y:S01]  /*3980*/  IMAD.X R9, RZ, RZ, UR9, P1 ;  /* 0x00000009ff097e24 */ /* 0x000fe200088e06ff */
[----:B--2---:R-:W-:-:S13]  /*3990*/  FSETP.NAN.FTZ.AND P0, PT, R11, R11, PT ;  /* 0x0000000b0b00720b */ /* 0x004fda0003f18000 */
[----:B------:R-:W-:-:S05]  /*39a0*/  @!P0 FMNMX.FTZ R11, R11, R0, PT ;  /* 0x000000000b0b8209 */ /* 0x000fca0003810000 */
[----:B------:R0:W-:Y:S02]  /*39b0*/  STG.E desc[UR6][R8.64], R11 ;  /* 0x0000000b08007986 */ /* 0x0001e4000c101906 */
.L_x_15373:
[----:B------:R-:W-:Y:S05]  /*39c0*/  BSYNC.RECONVERGENT B0 ;  /* 0x0000000000007941 */ /* 0x000fea0003800200 */
.L_x_15372:
[----:B------:R-:W-:-:S13]  /*39d0*/  ISETP.GE.AND P0, PT, R3, UR4, PT ;  /* 0x0000000403007c0c */ /* 0x000fda000bf06270 */
[----:B------:R-:W-:Y:S05]  /*39e0*/  @P0 EXIT ;  /* 0x000000000000094d */ /* 0x000fea0003800000 */
[----:B------:R-:W1:Y:S01]  /*39f0*/  LDCU.64 UR4, c[0x0][0x390] ;  /* 0x00007200ff0477ac */ /* 0x000e620008000a00 */
[----:B------:R-:W-:Y:S02]  /*3a00*/  MOV R6, RZ ;  /* 0x000000ff00067202 */ /* 0x000fe40000000f00 */
[----:B------:R-:W-:Y:S01]  /*3a10*/  MOV R7, R3 ;  /* 0x0000000300077202 */ /* 0x000fe20000000f00 */
[----:B------:R-:W2:Y:S01]  /*3a20*/  LDCU UR8, c[0x0][0x38c] ;  /* 0x00007180ff0877ac */ /* 0x000ea20008000800 */
[----:B------:R-:W-:Y:S01]  /*3a30*/  ISETP.NE.AND P0, PT, R2, RZ, PT ;  /* 0x000000ff0200720c */ /* 0x000fe20003f05270 */
[----:B------:R-:W3:Y:S01]  /*3a40*/  LDCU.64 UR10, c[0x0][0x4b8] ;  /* 0x00009700ff0a77ac */ /* 0x000ee20008000a00 */
[----:B-1----:R-:W-:-:S05]  /*3a50*/  IMAD.HI.U32 R6, R3, UR4, R6 ;  /* 0x0000000403067c27 */ /* 0x002fca000f8e0006 */
[----:B------:R-:W-:-:S04]  /*3a60*/  SHF.R.U32.HI R7, RZ, UR5, R6 ;  /* 0x00000005ff077c19 */ /* 0x000fc80008011606 */
[----:B0-----:R-:W-:-:S05]  /*3a70*/  IADD3 R8, PT, PT, -R7, RZ, RZ ;  /* 0x000000ff07087210 */ /* 0x001fca0007ffe1ff */
[----:B--2---:R-:W-:-:S04]  /*3a80*/  IMAD R2, R8, UR8, R3 ;  /* 0x0000000808027c24 */ /* 0x004fc8000f8e0203 */
[C---:B---3--:R-:W-:Y:S02]  /*3a90*/  IMAD R3, R2.reuse, UR10, RZ ;  /* 0x0000000a02037c24 */ /* 0x048fe4000f8e02ff */
        /* <DEDUP_REMOVED lines=275> */
[----:B------:R-:W-:Y:S02]  /*4bd0*/  @P0 IMAD.MOV.U32 R8, RZ, RZ, RZ ;  /* 0x000000ffff080224 */ /* 0x000fe400078e00ff */
        /* <DEDUP_REMOVED lines=11> */
.L_x_15375:
[----:B------:R-:W0:Y:S02]  /*4c90*/  LDCU.128 UR8, c[0x0][0x580] ;  /* 0x0000b000ff0877ac */ /* 0x000e240008000c00 */
[----:B0-----:R-:W-:-:S04]  /*4ca0*/  IADD3 R4, P0, PT, R2, UR10, RZ ;  /* 0x0000000a02047c10 */ /* 0x001fc8000ff1e0ff */
[----:B------:R-:W-:-:S05]  /*4cb0*/  IADD3.X R5, PT, PT, RZ, UR11, RZ, P0, !PT ;  /* 0x0000000bff057c10 */ /* 0x000fca00087fe4ff */
[----:B------:R-:W2:Y:S01]  /*4cc0*/  LDG.E R7, desc[UR6][R4.64] ;  /* 0x0000000604077981 */ /* 0x000ea2000c1e1900 */
[----:B------:R-:W-:-:S04]  /*4cd0*/  IADD3 R2, P1, PT, R3, UR8, RZ ;  /* 0x0000000803027c10 */ /* 0x000fc8000ff3e0ff */
[----:B------:R-:W-:Y:S02]  /*4ce0*/  IADD3.X R3, PT, PT, RZ, UR9, RZ, P1, !PT ;  /* 0x00000009ff037c10 */ /* 0x000fe40008ffe4ff */
[----:B--2---:R-:W-:-:S13]  /*4cf0*/  FSETP.NAN.FTZ.AND P0, PT, R7, R7, PT ;  /* 0x000000070700720b */ /* 0x004fda0003f18000 */
[----:B------:R-:W-:-:S05]  /*4d00*/  @!P0 FMNMX.FTZ R7, R7, R0, PT ;  /* 0x0000000007078209 */ /* 0x000fca0003810000 */
[----:B------:R-:W-:Y:S01]  /*4d10*/  STG.E desc[UR6][R2.64], R7 ;  /* 0x0000000702007986 */ /* 0x000fe2000c101906 */
[----:B------:R-:W-:Y:S05]  /*4d20*/  EXIT ;  /* 0x000000000000794d */ /* 0x000fea0003800000 */
.L_x_15376:
        /* <DEDUP_REMOVED lines=13> */
.L_x_41812:


//--------------------- .text._ZN2at6native27unrolled_elementwise_kernelINS0_13AUnaryFunctorIfffZZZNS0_19minimum_kernel_cudaERNS_18TensorIteratorBaseEENKUlvE0_clEvENKUlvE0_clEvEUlffE_EESt5arrayIPcLm2EELi4E23TrivialOffsetCalculatorILi1EjESD_NS0_6memory15LoadWithoutCastENSE_16StoreWithoutCastEEEviT_T0_T2_T3_T4_T5_ --------------------------
	.section	.text._ZN2at6native27unrolled_elementwise_kernelINS0_13AUnaryFunctorIfffZZZNS0_19minimum_kernel_cudaERNS_18TensorIteratorBaseEENKUlvE0_clEvENKUlvE0_clEvEUlffE_EESt5arrayIPcLm2EELi4E23TrivialOffsetCalculatorILi1EjESD_NS0_6memory15LoadWithoutCastENSE_16StoreWithoutCastEEEviT_T0_T2_T3_T4_T5_,"ax",@progbits
	.align	128
        .global         _ZN2at6native27unrolled_elementwise_kernelINS0_13AUnaryFunctorIfffZZZNS0_19minimum_kernel_cudaERNS_18TensorIteratorBaseEENKUlvE0_clEvENKUlvE0_clEvEUlffE_EESt5arrayIPcLm2EELi4E23TrivialOffsetCalculatorILi1EjESD_NS0_6memory15LoadWithoutCastENSE_16StoreWithoutCastEEEviT_T0_T2_T3_T4_T5_
        .type           _ZN2at6native27unrolled_elementwise_kernelINS0_13AUnaryFunctorIfffZZZNS0_19minimum_kernel_cudaERNS_18TensorIteratorBaseEENKUlvE0_clEvENKUlvE0_clEvEUlffE_EESt5arrayIPcLm2EELi4E23TrivialOffsetCalculatorILi1EjESD_NS0_6memory15LoadWithoutCastENSE_16StoreWithoutCastEEEviT_T0_T2_T3_T4_T5_,@function
        .size           _ZN2at6native27unrolled_elementwise_kernelINS0_13AUnaryFunctorIfffZZZNS0_19minimum_kernel_cudaERNS_18TensorIteratorBaseEENKUlvE0_clEvENKUlvE0_clEvEUlffE_EESt5arrayIPcLm2EELi4E23TrivialOffsetCalculatorILi1EjESD_NS0_6memory15LoadWithoutCastENSE_16StoreWithoutCastEEEviT_T0_T2_T3_T4_T5_,(.L_x_41813 - _ZN2at6native27unrolled_elementwise_kernelINS0_13AUnaryFunctorIfffZZZNS0_19minimum_kernel_cudaERNS_18TensorIteratorBaseEENKUlvE0_clEvENKUlvE0_clEvEUlffE_EESt5arrayIPcLm2EELi4E23TrivialOffsetCalculatorILi1EjESD_NS0_6memory15LoadWithoutCastENSE_16StoreWithoutCastEEEviT_T0_T2_T3_T4_T5_)
        .other          _ZN2at6native27unrolled_elementwise_kernelINS0_13AUnaryFunctorIfffZZZNS0_19minimum_kernel_cudaERNS_18TensorIteratorBaseEENKUlvE0_clEvENKUlvE0_clEvEUlffE_EESt5arrayIPcLm2EELi4E23TrivialOffsetCalculatorILi1EjESD_NS0_6memory15LoadWithoutCastENSE_16StoreWithoutCastEEEviT_T0_T2_T3_T4_T5_,@"STO_CUDA_ENTRY STV_DEFAULT"
_ZN2at6native27unrolled_elementwise_kernelINS0_13AUnaryFunctorIfffZZZNS0_19minimum_kernel_cudaERNS_18TensorIteratorBaseEENKUlvE0_clEvENKUlvE0_clEvEUlffE_EESt5arrayIPcLm2EELi4E23TrivialOffsetCalculatorILi1EjESD_NS0_6memory15LoadWithoutCastENSE_16StoreWithoutCastEEEviT_T0_T2_T3_T4_T5_:
.text._ZN2at6native27unrolled_elementwise_kernelINS0_13AUnaryFunctorIfffZZZNS0_19minimum_kernel_cudaERNS_18TensorIteratorBaseEENKUlvE0_clEvENKUlvE0_clEvEUlffE_EESt5arrayIPcLm2EELi4E23TrivialOffsetCalculatorILi1EjESD_NS0_6memory15LoadWithoutCastENSE_16StoreWithoutCastEEEviT_T0_T2_T3_T4_T5_:
[----:B------:R-:W-:Y:S01]  /*0000*/  LDC R1, c[0x0][0x37c] ;  /* 0x0000df00ff017b82 */ /* 0x000fe20000000800 */
[----:B------:R-:W0:Y:S07]  /*0010*/  S2R R0, SR_CTAID.X ;  /* 0x0000000000007919 */ /* 0x000e2e0000002500 */
[----:B------:R-:W0:Y:S01]  /*0020*/  LDC R3, c[0x0][0x380] ;  /* 0x0000e000ff037b82 */ /* 0x000e220000000800 */
[----:B------:R-:W1:Y:S01]  /*0030*/  LDCU.64 UR4, c[0x0][0x358] ;  /* 0x00006b00ff0477ac */ /* 0x000e620008000a00 */
[----:B------:R-:W-:Y:S01]  /*0040*/  IMAD.MOV.U32 R16, RZ, RZ, RZ ;  /* 0x000000ffff107224 */ /* 0x000fe200078e00ff */
[----:B------:R-:W2:Y:S05]  /*0050*/  S2R R13, SR_TID.X ;  /* 0x00000000000d7919 */ /* 0x000eaa0000002100 */
[----:B------:R-:W3:Y:S01]  /*0060*/  LDC R18, c[0x0][0x388] ;  /* 0x0000e200ff127b82 */ /* 0x000ee20000000800 */
        /* <DEDUP_REMOVED lines=17> */
[----:B------:R-:W4:Y:S01]  /*0180*/  LDCU UR6, c[0x0][0x388] ;  /* 0x00007100ff0677ac */ /* 0x000f220008000800 */
[----:B--2---:R-:W-:-:S05]  /*0190*/  @!P1 IMAD.WIDE.U32 R8, R17, 0x4, R8 ;  /* 0x0000000411089825 */ /* 0x004fca00078e0008 */
[----:B-1----:R1:W5:Y:S06]  /*01a0*/  @!P1 LDG.E R14, desc[UR4][R8.64] ;  /* 0x00000004080e9981 */ /* 0x00236c000c1e1900 */
[----:B------:R-:W2:Y:S01]  /*01b0*/  @!P2 LDC.64 R6, c[0x0][0x398] ;  /* 0x0000e600ff06ab82 */ /* 0x000ea20000000a00 */
[----:B------:R-:W-:Y:S02]  /*01c0*/  @!P2 IMAD R19, R0, 0x200, R13 ;  /* 0x000002000013a824 */ /* 0x000fe400078e020d */
[----:B0-----:R-:W-:-:S05]  /*01d0*/  @!P3 IMAD.WIDE.U32 R12, R21, 0x4, R10 ;  /* 0x00000004150cb825 */ /* 0x001fca00078e000a */
[----:B------:R1:W5:Y:S01]  /*01e0*/  @!P3 LDG.E R15, desc[UR4][R12.64] ;  /* 0x000000040c0fb981 */ /* 0x000362000c1e1900 */
[----:B--2---:R-:W-:Y:S01]  /*01f0*/  @!P2 IMAD.WIDE.U32 R10, R19, 0x4, R6 ;  /* 0x00000004130aa825 */ /* 0x004fe200078e0006 */
[----:B---3--:R-:W-:-:S03]  /*0200*/  FSETP.NAN.FTZ.AND P1, PT, R18, R18, PT ;  /* 0x000000121200720b */ /* 0x008fc60003f38000 */
[----:B------:R-:W-:Y:S01]  /*0210*/  HFMA2 R7, -RZ, RZ, 0, 0 ;  /* 0x00000000ff077431 */ /* 0x000fe200000001ff */
[----:B------:R1:W5:Y:S01]  /*0220*/  @!P2 LDG.E R16, desc[UR4][R10.64] ;  /* 0x000000040a10a981 */ /* 0x000362000c1e1900 */
[----:B----4-:R-:W-:Y:S01]  /*0230*/  IMAD.U32 R6, RZ, RZ, UR6 ;  /* 0x00000006ff067e24 */ /* 0x010fe2000f8e00ff */
[----:B------:R-:W-:Y:S01]  /*0240*/  MOV R17, UR6 ;  /* 0x0000000600117c02 */ /* 0x000fe20008000f00 */
[----:B------:R-:W-:Y:S02]  /*0250*/  IMAD.U32 R19, RZ, RZ, UR6 ;  /* 0x00000006ff137e24 */ /* 0x000fe4000f8e00ff */
[----:B------:R-:W-:Y:S01]  /*0260*/  IMAD.U32 R21, RZ, RZ, UR6 ;  /* 0x00000006ff157e24 */ /* 0x000fe2000f8e00ff */
[----:B------:R1:W5:Y:S01]  /*0270*/  @!P0 LDG.E R7, desc[UR4][R4.64] ;  /* 0x0000000404078981 */ /* 0x000362000c1e1900 */
[----:B------:R-:W-:Y:S02]  /*0280*/  ISETP.GE.AND P0, PT, R3, R2, PT ;  /* 0x000000020300720c */ /* 0x000fe40003f06270 */
[----:B------:R-:W-:Y:S11]  /*0290*/  @P1 BRA `(.L_x_15377) ;  /* 0x0000000000381947 */ /* 0x000ff60003800000 */
[----:B-1----:R-:W-:Y:S01]  /*02a0*/  IADD3 R5, PT, PT, R3, 0x180, RZ ;  /* 0x0000018003057810 */ /* 0x002fe20007ffe0ff */
[----:B-----5:R-:W-:Y:S01]  /*02b0*/  IMAD.MOV.U32 R21, RZ, RZ, R7 ;  /* 0x000000ffff157224 */ /* 0x020fe200078e0007 */
[----:B------:R-:W-:Y:S01]  /*02c0*/  MOV R17, R15 ;  /* 0x0000000f00117202 */ /* 0x000fe20000000f00 */
[----:B------:R-:W-:Y:S01]  /*02d0*/  IMAD.MOV.U32 R19, RZ, RZ, R14 ;  /* 0x000000ffff137224 */ /* 0x000fe200078e000e */
[----:B------:R-:W-:Y:S02]  /*02e0*/  ISETP.GE.AND P4, PT, R5, R2, PT ;  /* 0x000000020500720c */ /* 0x000fe40003f86270 */
[----:B------:R-:W-:Y:S02]  /*02f0*/  FSETP.NAN.FTZ.AND P1, PT, R21, R21, PT ;  /* 0x000000151500720b */ /* 0x000fe40003f38000 */
[----:B------:R-:W-:Y:S02]  /*0300*/  FSETP.NAN.OR P5, PT, R16, R16, P4 ;  /* 0x000000101000720b */ /* 0x000fe400027a8400 */
[----:B------:R-:W-:-:S02]  /*0310*/  FSETP.NAN.FTZ.AND P2, PT, R19, R19, PT ;  /* 0x000000131300720b */ /* 0x000fc40003f58000 */
[----:B------:R-:W-:-:S07]  /*0320*/  FSETP.NAN.FTZ.AND P3, PT, R17, R17, PT ;  /* 0x000000111100720b */ /* 0x000fce0003f78000 */
[-C--:B------:R-:W-:Y:S02]  /*0330*/  @!P1 FMNMX.FTZ R21, R21, R18.reuse, PT ;  /* 0x0000001215159209 */ /* 0x080fe40003810000 */
[-C--:B------:R-:W-:Y:S02]  /*0340*/  @!P5 FMNMX.FTZ R16, R16, R18.reuse, PT ;  /* 0x000000121010d209 */ /* 0x080fe40003810000 */
[-C--:B------:R-:W-:Y:S02]  /*0350*/  @!P2 FMNMX.FTZ R19, R19, R18.reuse, PT ;  /* 0x000000121313a209 */ /* 0x080fe40003810000 */
[----:B------:R-:W-:Y:S01]  /*0360*/  @!P3 FMNMX.FTZ R17, R17, R18, PT ;  /* 0x000000121111b209 */ /* 0x000fe20003810000 */
[----:B------:R-:W-:-:S07]  /*0370*/  @!P4 IMAD.MOV.U32 R6, RZ, RZ, R16 ;  /* 0x000000ffff06c224 */ /* 0x000fce00078e0010 */
.L_x_15377:
[----:B------:R-:W-:Y:S04]  /*0380*/  BSSY.RECONVERGENT B0, `(.L_x_15378) ;  /* 0x0000017000007945 */ /* 0x000fe80003800200 */
[----:B------:R-:W-:Y:S04]  /*0390*/  BSSY.RELIABLE B1, `(.L_x_15379) ;  /* 0x000000f000017945 */ /* 0x000fe80003800100 */
[----:B------:R-:W-:Y:S05]  /*03a0*/  @P0 BRA `(.L_x_15380) ;  /* 0x0000000000340947 */ /* 0x000fea0003800000 */
[----:B-1----:R-:W0:Y:S01]  /*03b0*/  LDC.64 R4, c[0x0][0x390] ;  /* 0x0000e400ff047b82 */ /* 0x002e220000000a00 */
[----:B-----5:R-:W-:Y:S01]  /*03c0*/  IMAD R7, R0, 0x200, R3 ;  /* 0x0000020000077824 */ /* 0x020fe200078e0203 */
[----:B------:R-:W-:-:S04]  /*03d0*/  IADD3 R3, PT, PT, R3, 0x80, RZ ;  /* 0x0000008003037810 */ /* 0x000fc80007ffe0ff */
[----:B------:R-:W-:-:S13]  /*03e0*/  ISETP.GE.AND P0, PT, R3, R2, PT ;  /* 0x000000020300720c */ /* 0x000fda0003f06270 */
[----:B------:R-:W-:Y:S05]  /*03f0*/  @P0 BREAK.RELIABLE B1 ;  /* 0x0000000000010942 */ /* 0x000fea0003800100 */
[----:B0-----:R-:W-:-:S05]  /*0400*/  IMAD.WIDE.U32 R4, R7, 0x4, R4 ;  /* 0x0000000407047825 */ /* 0x001fca00078e0004 */
[----:B------:R0:W-:Y:S01]  /*0410*/  STG.E desc[UR4][R4.64], R21 ;  /* 0x0000001504007986 */ /* 0x0001e2000c101904 */
[----:B------:R-:W-:Y:S05]  /*0420*/  @P0 BRA `(.L_x_15381) ;  /* 0x0000000000300947 */ /* 0x000fea0003800000 */
[----:B0-----:R-:W0:Y:S01]  /*0430*/  LDC.64 R4, c[0x0][0x390] ;  /* 0x0000e400ff047b82 */ /* 0x001e220000000a00 */
[----:B------:R-:W-:Y:S02]  /*0440*/  IMAD R7, R0, 0x200, R3 ;  /* 0x0000020000077824 */ /* 0x000fe400078e0203 */
[----:B------:R-:W-:Y:S02]  /*0450*/  VIADD R3, R3, 0x80 ;  /* 0x0000008003037836 */ /* 0x000fe40000000000 */
[----:B0-----:R-:W-:-:S05]  /*0460*/  IMAD.WIDE.U32 R4, R7, 0x4, R4 ;  /* 0x0000000407047825 */ /* 0x001fca00078e0004 */
[----:B------:R0:W-:Y:S02]  /*0470*/  STG.E desc[UR4][R4.64], R19 ;  /* 0x0000001304007986 */ /* 0x0001e4000c101904 */
.L_x_15380:
[----:B------:R-:W-:Y:S05]  /*0480*/  BSYNC.RELIABLE B1 ;  /* 0x0000000000017941 */ /* 0x000fea0003800100 */
.L_x_15379:
[----:B------:R-:W-:-:S13]  /*0490*/  ISETP.GE.AND P0, PT, R3, R2, PT ;  /* 0x000000020300720c */ /* 0x000fda0003f06270 */
[----:B01----:R-:W0:Y:S01]  /*04a0*/  @!P0 LDC.64 R4, c[0x0][0x390] ;  /* 0x0000e400ff048b82 */ /* 0x003e220000000a00 */
[----:B-----5:R-:W-:Y:S01]  /*04b0*/  @!P0 LEA R7, R0, R3, 0x9 ;  /* 0x0000000300078211 */ /* 0x020fe200078e48ff */
[----:B------:R-:W-:-:S04]  /*04c0*/  @!P0 VIADD R3, R3, 0x80 ;  /* 0x0000008003038836 */ /* 0x000fc80000000000 */
[----:B0-----:R-:W-:-:S05]  /*04d0*/  @!P0 IMAD.WIDE.U32 R4, R7, 0x4, R4 ;  /* 0x0000000407048825 */ /* 0x001fca00078e0004 */
[----:B------:R1:W-:Y:S02]  /*04e0*/  @!P0 STG.E desc[UR4][R4.64], R17 ;  /* 0x0000001104008986 */ /* 0x0003e4000c101904 */
.L_x_15381:
[----:B------:R-:W-:Y:S05]  /*04f0*/  BSYNC.RECONVERGENT B0 ;  /* 0x0000000000007941 */ /* 0x000fea0003800200 */
.L_x_15378:
        /* <DEDUP_REMOVED lines=8> */
.L_x_15382:
        /* <DEDUP_REMOVED lines=16> */
.L_x_41813:


//--------------------- .text._ZN2at6native29vectorized_elementwise_kernelILi2ENS0_13AUnaryFunctorIfffZZZNS0_19minimum_kernel_cudaERNS_18TensorIteratorBaseEENKUlvE0_clEvENKUlvE0_clEvEUlffE_EESt5arrayIPcLm2EEEEviT0_T1_ --------------------------
	.section	.text._ZN2at6native29vectorized_elementwise_kernelILi2ENS0_13AUnaryFunctorIfffZZZNS0_19minimum_kernel_cudaERNS_18TensorIteratorBaseEENKUlvE0_clEvENKUlvE0_clEvEUlffE_EESt5arrayIPcLm2EEEEviT0_T1_,"ax",@progbits
	.align	128
        .global         _ZN2at6native29vectorized_elementwise_kernelILi2ENS0_13AUnaryFunctorIfffZZZNS0_19minimum_kernel_cudaERNS_18TensorIteratorBaseEENKUlvE0_clEvENKUlvE0_clEvEUlffE_EESt5arrayIPcLm2EEEEviT0_T1_
        .type           _ZN2at6native29vectorized_elementwise_kernelILi2ENS0_13AUnaryFunctorIfffZZZNS0_19minimum_kernel_cudaERNS_18TensorIteratorBaseEENKUlvE0_clEvENKUlvE0_clEvEUlffE_EESt5arrayIPcLm2EEEEviT0_T1_,@function
        .size           _ZN2at6native29vectorized_elementwise_kernelILi2ENS0_13AUnaryFunctorIfffZZZNS0_19minimum_kernel_cudaERNS_18TensorIteratorBaseEENKUlvE0_clEvENKUlvE0_clEvEUlffE_EESt5arrayIPcLm2EEEEviT0_T1_,(.L_x_41814 - _ZN2at6native29vectorized_elementwise_kernelILi2ENS0_13AUnaryFunctorIfffZZZNS0_19minimum_kernel_cudaERNS_18TensorIteratorBaseEENKUlvE0_clEvENKUlvE0_clEvEUlffE_EESt5arrayIPcLm2EEEEviT0_T1_)
        .other          _ZN2at6native29vectorized_elementwise_kernelILi2ENS0_13AUnaryFunctorIfffZZZNS0_19minimum_kernel_cudaERNS_18TensorIteratorBaseEENKUlvE0_clEvENKUlvE0_clEvEUlffE_EESt5arrayIPcLm2EEEEviT0_T1_,@"STO_CUDA_ENTRY STV_DEFAULT"
_ZN2at6native29vectorized_elementwise_kernelILi2ENS0_13AUnaryFunctorIfffZZZNS0_19minimum_kernel_cudaERNS_18TensorIteratorBaseEENKUlvE0_clEvENKUlvE0_clEvEUlffE_EESt5arrayIPcLm2EEEEviT0_T1_:
.text._ZN2at6native29vectorized_elementwise_kernelILi2ENS0_13AUnaryFunctorIfffZZZNS0_19minimum_kernel_cudaERNS_18TensorIteratorBaseEENKUlvE0_clEvENKUlvE0_clEvEUlffE_EESt5arrayIPcLm2EEEEviT0_T1_:
[----:B------:R-:W-:Y:S01]  /*0000*/  LDC R1, c[0x0][0x37c] ;  /* 0x0000df00ff017b82 */ /* 0x000fe20000000800 */
[----:B------:R-:W0:Y:S01]  /*0010*/  S2R R0, SR_CTAID.X ;  /* 0x0000000000007919 */ /* 0x000e220000002500 */
[----:B------:R-:W1:Y:S01]  /*0020*/  LDCU UR6, c[0x0][0x380] ;  /* 0x00007000ff0677ac */ /* 0x000e620008000800 */
[----:B------:R-:W2:Y:S01]  /*0030*/  LDCU UR7, c[0x0][0x388] ;  /* 0x00007100ff0777ac */ /* 0x000ea20008000800 */
[----:B------:R-:W3:Y:S01]  /*0040*/  LDCU.64 UR4, c[0x0][0x358] ;  /* 0x00006b00ff0477ac */ /* 0x000ee20008000a00 */
[----:B--2---:R-:W-:Y:S02]  /*0050*/  IMAD.U32 R3, RZ, RZ, UR7 ;  /* 0x00000007ff037e24 */ /* 0x004fe4000f8e00ff */
[----:B0-----:R-:W-:-:S05]  /*0060*/  IMAD.SHL.U32 R0, R0, 0x400, RZ ;  /* 0x0000040000007824 */ /* 0x001fca00078e00ff */
[----:B-1----:R-:W-:-:S04]  /*0070*/  IADD3 R2, PT, PT, -R0, UR6, RZ ;  /* 0x0000000600027c10 */ /* 0x002fc8000fffe1ff */
[----:B------:R-:W-:-:S13]  /*0080*/  ISETP.GT.U32.AND P0, PT, R2, 0x3ff, PT ;  /* 0x000003ff0200780c */ /* 0x000fda0003f04070 */
[----:B---3--:R-:W-:Y:S05]  /*0090*/  @P0 BRA `(.L_x_15383) ;  /* 0x0000000800640947 */ /* 0x008fea0003800000 */
[----:B------:R-:W0:Y:S01]  /*00a0*/  S2R R27, SR_TID.X ;  /* 0x00000000001b7919 */ /* 0x000e220000002100 */
[----:B------:R-:W-:Y:S01]  /*00b0*/  IMAD.MOV.U32 R18, RZ, RZ, RZ ;  /* 0x000000ffff127224 */ /* 0x000fe200078e00ff */
[----:B------:R-:W1:Y:S01]  /*00c0*/  LDC R26, c[0x0][0x388] ;  /* 0x0000e200ff1a7b82 */ /* 0x000e620000000800 */
[----:B0-----:R-:W-:Y:S01]  /*00d0*/  ISETP.GE.U32.AND P6, PT, R27, R2, PT ;  /* 0x000000021b00720c */ /* 0x001fe20003fc6070 */
[----:B------:R-:W-:-:S12]  /*00e0*/  IMAD.MOV.U32 R19, RZ, RZ, R27 ;  /* 0x000000ffff137224 */ /* 0x000fd800078e001b */
[----:B------:R-:W-:Y:S01]  /*00f0*/  @!P6 VIADD R27, R19, 0x80 ;  /* 0x00000080131be836 */ /* 0x000fe20000000000 */
[----:B------:R-:W0:Y:S01]  /*0100*/  @!P6 LDC.64 R4, c[0x0][0x398] ;  /* 0x0000e600ff04eb82 */ /* 0x000e220000000a00 */
[----:B------:R-:W-:-:S03]  /*0110*/  @!P6 IMAD.IADD R7, R0, 0x1, R19 ;  /* 0x000000010007e824 */ /* 0x000fc600078e0213 */
[----:B------:R-:W-:-:S13]  /*0120*/  ISETP.GE.U32.AND P5, PT, R27, R2, PT ;  /* 0x000000021b00720c */ /* 0x000fda0003fa6070 */
[----:B------:R-:W-:Y:S01]  /*0130*/  @!P5 IADD3 R22, PT, PT, R0, R27, RZ ;  /* 0x0000001b0016d210 */ /* 0x000fe20007ffe0ff */
[----:B------:R-:W-:Y:S01]  /*0140*/  @!P5 VIADD R27, R27, 0x80 ;  /* 0x000000801b1bd836 */ /* 0x000fe20000000000 */
[----:B------:R-:W2:Y:S04]  /*0150*/  @!P5 LDC.64 R16, c[0x0][0x398] ;  /* 0x0000e600ff10db82 */ /* 0x000ea80000000a00 */
[----:B------:R-:W-:Y:S01]  /*0160*/  ISETP.GE.U32.AND P4, PT, R27, R2, PT ;  /* 0x000000021b00720c */ /* 0x000fe20003f86070 */
[----:B0-----:R-:W-:-:S05]  /*0170*/  @!P6 IMAD.WIDE.U32 R4, R7, 0x4, R4 ;  /* 0x000000040704e825 */ /* 0x001fca00078e0004 */
[----:B------:R0:W5:Y:S07]  /*0180*/  @!P6 LDG.E R18, desc[UR4][R4.64] ;  /* 0x000000040412e981 */ /* 0x00016e000c1e1900 */
[----:B------:R-:W-:Y:S01]  /*0190*/  @!P4 IMAD.IADD R20, R0, 0x1, R27 ;  /* 0x000000010014c824 */ /* 0x000fe200078e021b */
[----:B------:R-:W3:Y:S01]  /*01a0*/  @!P4 LDC.64 R14, c[0x0][0x398] ;  /* 0x0000e600ff0ecb82 */ /* 0x000ee20000000a00 */
[----:B------:R-:W-:-:S05]  /*01b0*/  @!P4 VIADD R27, R27, 0x80 ;  /* 0x000000801b1bc836 */ /* 0x000fca0000000000 */
[----:B------:R-:W-:-:S13]  /*01c0*/  ISETP.GE.U32.AND P3, PT, R27, R2, PT ;  /* 0x000000021b00720c */ /* 0x000fda0003f66070 */
[----:B------:R-:W-:Y:S01]  /*01d0*/  @!P3 IADD3 R29, PT, PT, R0, R27, RZ ;  /* 0x0000001b001db210 */ /* 0x000fe20007ffe0ff */
[----:B------:R-:W-:Y:S01]  /*01e0*/  @!P3 VIADD R27, R27, 0x80 ;  /* 0x000000801b1bb836 */ /* 0x000fe20000000000 */
[----:B0-----:R-:W0:Y:S04]  /*01f0*/  @!P3 LDC.64 R4, c[0x0][0x398] ;  /* 0x0000e600ff04bb82 */ /* 0x001e280000000a00 */
[----:B------:R-:W-:-:S13]  /*0200*/  ISETP.GE.U32.AND P2, PT, R27, R2, PT ;  /* 0x000000021b00720c */ /* 0x000fda0003f46070 */
[----:B------:R-:W-:Y:S01]  /*0210*/  @!P2 IMAD.IADD R25, R0, 0x1, R27 ;  /* 0x000000010019a824 */ /* 0x000fe200078e021b */
[----:B------:R-:W4:Y:S01]  /*0220*/  @!P2 LDC.64 R6, c[0x0][0x398] ;  /* 0x0000e600ff06ab82 */ /* 0x000f220000000a00 */
[----:B------:R-:W-:-:S05]  /*0230*/  @!P2 VIADD R27, R27, 0x80 ;  /* 0x000000801b1ba836 */ /* 0x000fca0000000000 */
[----:B------:R-:W-:-:S13]  /*0240*/  ISETP.GE.U32.AND P1, PT, R27, R2, PT ;  /* 0x000000021b00720c */ /* 0x000fda0003f26070 */
[----:B------:R-:W-:Y:S01]  /*0250*/  @!P1 IADD3 R23, PT, PT, R0, R27, RZ ;  /* 0x0000001b00179210 */ /* 0x000fe20007ffe0ff */
[----:B------:R-:W-:Y:S01]  /*0260*/  @!P1 VIADD R27, R27, 0x80 ;  /* 0x000000801b1b9836 */ /* 0x000fe20000000000 */
[----:B------:R-:W1:Y:S04]  /*0270*/  @!P1 LDC.64 R8, c[0x0][0x398] ;  /* 0x0000e600ff089b82 */ /* 0x000e680000000a00 */
[----:B------:R-:W-:-:S13]  /*0280*/  ISETP.GE.U32.AND P0, PT, R27, R2, PT ;  /* 0x000000021b00720c */ /* 0x000fda0003f06070 */
[----:B------:R-:W-:Y:S01]  /*0290*/  @!P0 IADD3 R21, PT, PT, R0, R27, RZ ;  /* 0x0000001b00158210 */ /* 0x000fe20007ffe0ff */
[----:B------:R-:W-:Y:S01]  /*02a0*/  @!P0 VIADD R27, R27, 0x80 ;  /* 0x000000801b1b8836 */ /* 0x000fe20000000000 */
[----:B------:R-:W0:Y:S04]  /*02b0*/  @!P0 LDC.64 R10, c[0x0][0x398] ;  /* 0x0000e600ff0a8b82 */ /* 0x000e280000000a00 */
[----:B------:R-:W-:-:S13]  /*02c0*/  ISETP.GE.U32.AND P6, PT, R27, R2, PT ;  /* 0x000000021b00720c */ /* 0x000fda0003fc6070 */
[----:B------:R-:W4:Y:S01]  /*02d0*/  @!P6 LDC.64 R12, c[0x0][0x398] ;  /* 0x0000e600ff0ceb82 */ /* 0x000f220000000a00 */
[----:B---3--:R-:W-:Y:S01]  /*02e0*/  @!P4 IMAD.WIDE.U32 R14, R20, 0x4, R14 ;  /* 0x00000004140ec825 */ /* 0x008fe200078e000e */
[----:B------:R-:W-:-:S03]  /*02f0*/  @!P6 IADD3 R27, PT, PT, R0, R27, RZ ;  /* 0x0000001b001be210 */ /* 0x000fc60007ffe0ff */
[----:B------:R-:W-:Y:S02]  /*0300*/  IMAD.MOV.U32 R20, RZ, RZ, RZ ;  /* 0x000000ffff147224 */ /* 0x000fe400078e00ff */
[----:B--2---:R-:W-:-:S05]  /*0310*/  @!P5 IMAD.WIDE.U32 R16, R22, 0x4, R16 ;  /* 0x000000041610d825 */ /* 0x004fca00078e0010 */
[----:B------:R2:W5:Y:S02]  /*0320*/  @!P5 LDG.E R20, desc[UR4][R16.64] ;  /* 0x000000041014d981 */ /* 0x000564000c1e1900 */
[----:B--2---:R-:W-:Y:S02]  /*0330*/  IMAD.MOV.U32 R17, RZ, RZ, RZ ;  /* 0x000000ffff117224 */ /* 0x004fe400078e00ff */
[----:B----4-:R-:W-:-:S05]  /*0340*/  @!P6 IMAD.WIDE.U32 R12, R27, 0x4, R12 ;  /* 0x000000041b0ce825 */ /* 0x010fca00078e000c */
[----:B------:R-:W5:Y:S01]  /*0350*/  @!P6 LDG.E R17, desc[UR4][R12.64] ;  /* 0x000000040c11e981 */ /* 0x000f62000c1e1900 */
[----:B-1----:R-:W-:-:S04]  /*0360*/  @!P1 IMAD.WIDE.U32 R8, R23, 0x4, R8 ;  /* 0x0000000417089825 */ /* 0x002fc800078e0008 */
[----:B------:R-:W-:-:S06]  /*0370*/  IMAD.MOV.U32 R23, RZ, RZ, RZ ;  /* 0x000000ffff177224 */ /* 0x000fcc00078e00ff */
[----:B------:R-:W5:Y:S01]  /*0380*/  @!P1 LDG.E R23, desc[UR4][R8.64] ;  /* 0x0000000408179981 */ /* 0x000f62000c1e1900 */
[----:B------:R-:W-:Y:S01]  /*0390*/  FSETP.NAN.FTZ.AND P1, PT, R26, R26, PT ;  /* 0x0000001a1a00720b */ /* 0x000fe20003f38000 */
[----:B------:R-:W-:Y:S01]  /*03a0*/  @!P2 IMAD.WIDE.U32 R6, R25, 0x4, R6 ;  /* 0x000000041906a825 */ /* 0x000fe200078e0006 */
[----:B------:R-:W-:-:S03]  /*03b0*/  CS2R R24, SRZ ;  /* 0x0000000000187805 */ /* 0x000fc6000001ff00 */
[----:B------:R-:W-:Y:S02]  /*03c0*/  IMAD.MOV.U32 R22, RZ, RZ, RZ ;  /* 0x000000ffff167224 */ /* 0x000fe400078e00ff */
[----:B0-----:R-:W-:Y:S01]  /*03d0*/  @!P3 IMAD.WIDE.U32 R4, R29, 0x4, R4 ;  /* 0x000000041d04b825 */ /* 0x001fe200078e0004 */
[----:B------:R0:W5:Y:S03]  /*03e0*/  @!P2 LDG.E R24, desc[UR4][R6.64] ;  /* 0x000000040618a981 */ /* 0x000166000c1e1900 */
[----:B------:R-:W-:Y:S01]  /*03f0*/  @!P0 IMAD.WIDE.U32 R10, R21, 0x4, R10 ;  /* 0x00000004150a8825 */ /* 0x000fe200078e000a */
[----:B------:R1:W5:Y:S03]  /*0400*/  @!P4 LDG.E R22, desc[UR4][R14.64] ;  /* 0x000000040e16c981 */ /* 0x000366000c1e1900 */
[----:B------:R-:W-:Y:S01]  /*0410*/  IMAD.MOV.U32 R21, RZ, RZ, RZ ;  /* 0x000000ffff157224 */ /* 0x000fe200078e00ff */
[----:B------:R2:W5:Y:S01]  /*0420*/  @!P3 LDG.E R25, desc[UR4][R4.64] ;  /* 0x000000040419b981 */ /* 0x000562000c1e1900 */
[----:B------:R-:W-:-:S02]  /*0430*/  IMAD.U32 R16, RZ, RZ, UR7 ;  /* 0x00000007ff107e24 */ /* 0x000fc4000f8e00ff */
[----:B0-----:R-:W-:Y:S02]  /*0440*/  IMAD.U32 R6, RZ, RZ, UR7 ;  /* 0x00000007ff067e24 */ /* 0x001fe4000f8e00ff */
[----:B------:R-:W-:Y:S01]  /*0450*/  IMAD.U32 R7, RZ, RZ, UR7 ;  /* 0x00000007ff077e24 */ /* 0x000fe2000f8e00ff */
[----:B-1----:R-:W-:Y:S01]  /*0460*/  MOV R14, UR7 ;  /* 0x00000007000e7c02 */ /* 0x002fe20008000f00 */
[----:B------:R-:W-:Y:S01]  /*0470*/  IMAD.U32 R15, RZ, RZ, UR7 ;  /* 0x00000007ff0f7e24 */ /* 0x000fe2000f8e00ff */
[----:B------:R0:W5:Y:S01]  /*0480*/  @!P0 LDG.E R21, desc[UR4][R10.64] ;  /* 0x000000040a158981 */ /* 0x000162000c1e1900 */
[----:B--2---:R-:W-:Y:S01]  /*0490*/  IMAD.U32 R4, RZ, RZ, UR7 ;  /* 0x00000007ff047e24 */ /* 0x004fe2000f8e00ff */
[----:B------:R-:W-:Y:S02]  /*04a0*/  MOV R5, UR7 ;  /* 0x0000000700057c02 */ /* 0x000fe40008000f00 */
[----:B------:R-:W-:Y:S01]  /*04b0*/  ISETP.GE.U32.AND P0, PT, R19, R2, PT ;  /* 0x000000021300720c */ /* 0x000fe20003f06070 */
[----:B------:R-:W-:-:S12]  /*04c0*/  @P1 BRA `(.L_x_15384) ;  /* 0x0000000000681947 */ /* 0x000fd80003800000 */
[----:B-----5:R-:W-:Y:S01]  /*04d0*/  MOV R6, R20 ;  /* 0x0000001400067202 */ /* 0x020fe20000000f00 */
[----:B------:R-:W-:Y:S01]  /*04e0*/  IMAD.MOV.U32 R7, RZ, RZ, R18 ;  /* 0x000000ffff077224 */ /* 0x000fe200078e0012 */
[----:B------:R-:W-:Y:S01]  /*04f0*/  MOV R16, R24 ;  /* 0x0000001800107202 */ /* 0x000fe20000000f00 */
[----:B------:R-:W-:Y:S01]  /*0500*/  IMAD.MOV.U32 R5, RZ, RZ, R22 ;  /* 0x000000ffff057224 */ /* 0x000fe200078e0016 */
[----:B------:R-:W-:Y:S01]  /*0510*/  FSETP.NAN.FTZ.AND P6, PT, R6, R6, PT ;  /* 0x000000060600720b */ /* 0x000fe20003fd8000 */
[----:B------:R-:W-:Y:S01]  /*0520*/  VIADD R9, R19, 0x380 ;  /* 0x0000038013097836 */ /* 0x000fe20000000000 */
[----:B------:R-:W-:Y:S01]  /*0530*/  FSETP.NAN.FTZ.AND P5, PT, R7, R7, PT ;  /* 0x000000070700720b */ /* 0x000fe20003fb8000 */
[----:B------:R-:W-:Y:S01]  /*0540*/  IMAD.MOV.U32 R4, RZ, RZ, R25 ;  /* 0x000000ffff047224 */ /* 0x000fe200078e0019 */
[----:B------:R-:W-:Y:S01]  /*0550*/  FSETP.NAN.FTZ.AND P1, PT, R5, R5, PT ;  /* 0x000000050500720b */ /* 0x000fe20003f38000 */
[----:B------:R-:W-:Y:S01]  /*0560*/  IMAD.MOV.U32 R15, RZ, RZ, R23 ;  /* 0x000000ffff0f7224 */ /* 0x000fe200078e0017 */
[----:B------:R-:W-:Y:S01]  /*0570*/  ISETP.GE.U32.AND P2, PT, R9, R2, PT ;  /* 0x000000020900720c */ /* 0x000fe20003f46070 */
[----:B------:R-:W-:Y:S01]  /*0580*/  IMAD.MOV.U32 R14, RZ, RZ, R21 ;  /* 0x000000ffff0e7224 */ /* 0x000fe200078e0015 */
[----:B------:R-:W-:-:S02]  /*0590*/  FSETP.NAN.FTZ.AND P3, PT, R4, R4, PT ;  /* 0x000000040400720b */ /* 0x000fc40003f78000 */
[----:B------:R-:W-:-:S03]  /*05a0*/  FSETP.NAN.FTZ.AND P4, PT, R16, R16, PT ;  /* 0x000000101000720b */ /* 0x000fc60003f98000 */
[-C--:B------:R-:W-:Y:S02]  /*05b0*/  @!P6 FMNMX.FTZ R6, R6, R26.reuse, PT ;  /* 0x0000001a0606e209 */ /* 0x080fe40003810000 */
[----:B------:R-:W-:Y:S02]  /*05c0*/  FSETP.NAN.OR P6, PT, R17, R17, P2 ;  /* 0x000000111100720b */ /* 0x000fe400017c8400 */
[-C--:B------:R-:W-:Y:S02]  /*05d0*/  @!P5 FMNMX.FTZ R7, R7, R26.reuse, PT ;  /* 0x0000001a0707d209 */ /* 0x080fe40003810000 */
[----:B------:R-:W-:Y:S02]  /*05e0*/  @!P1 FMNMX.FTZ R5, R5, R26, PT ;  /* 0x0000001a05059209 */ /* 0x000fe40003810000 */
[----:B------:R-:W-:Y:S02]  /*05f0*/  FSETP.NAN.FTZ.AND P5, PT, R15, R15, PT ;  /* 0x0000000f0f00720b */ /* 0x000fe40003fb8000 */
[----:B------:R-:W-:-:S02]  /*0600*/  FSETP.NAN.FTZ.AND P1, PT, R14, R14, PT ;  /* 0x0000000e0e00720b */ /* 0x000fc40003f38000 */
[-C--:B------:R-:W-:Y:S02]  /*0610*/  @!P3 FMNMX.FTZ R4, R4, R26.reuse, PT ;  /* 0x0000001a0404b209 */ /* 0x080fe40003810000 */
[-C--:B------:R-:W-:Y:S02]  /*0620*/  @!P4 FMNMX.FTZ R16, R16, R26.reuse, PT ;  /* 0x0000001a1010c209 */ /* 0x080fe40003810000 */
[----:B------:R-:W-:-:S05]  /*0630*/  @!P6 FMNMX.FTZ R17, R17, R26, PT ;  /* 0x0000001a1111e209 */ /* 0x000fca0003810000 */
[-C--:B------:R-:W-:Y:S01]  /*0640*/  @!P5 FMNMX.FTZ R15, R15, R26.reuse, PT ;  /* 0x0000001a0f0fd209 */ /* 0x080fe20003810000 */
[----:B------:R-:W-:Y:S01]  /*0650*/  @!P2 IMAD.MOV.U32 R3, RZ, RZ, R17 ;  /* 0x000000ffff03a224 */ /* 0x000fe200078e0011 */
[----:B------:R-:W-:-:S07]  /*0660*/  @!P1 FMNMX.FTZ R14, R14, R26, PT ;  /* 0x0000001a0e0e9209 */ /* 0x000fce0003810000 */
.L_x_15384:
[----:B------:R-:W-:Y:S04]  /*0670*/  BSSY.RECONVERGENT B0, `(.L_x_15385) ;  /* 0x0000033000007945 */ /* 0x000fe80003800200 */
[----:B------:R-:W-:Y:S04]  /*0680*/  BSSY.RELIABLE B1, `(.L_x_15386) ;  /* 0x000002b000017945 */ /* 0x000fe80003800100 */
[----:B------:R-:W-:Y:S05]  /*0690*/  @P0 BRA `(.L_x_15387) ;  /* 0x0000000000300947 */ /* 0x000fea0003800000 */
[----:B------:R-:W1:Y:S01]  /*06a0*/  LDC.64 R8, c[0x0][0x390] ;  /* 0x0000e400ff087b82 */ /* 0x000e620000000a00 */
[----:B0-----:R-:W-:Y:S01]  /*06b0*/  IADD3 R11, PT, PT, R0, R19, RZ ;  /* 0x00000013000b7210 */ /* 0x001fe20007ffe0ff */
[----:B------:R-:W-:-:S05]  /*06c0*/  VIADD R19, R19, 0x80 ;  /* 0x0000008013137836 */ /* 0x000fca0000000000 */
[----:B------:R-:W-:Y:S01]  /*06d0*/  ISETP.GE.U32.AND P0, PT, R19, R2, PT ;  /* 0x000000021300720c */ /* 0x000fe20003f06070 */
[----:B-1----:R-:W-:-:S05]  /*06e0*/  IMAD.WIDE.U32 R8, R11, 0x4, R8 ;  /* 0x000000040b087825 */ /* 0x002fca00078e0008 */
[----:B------:R0:W-:Y:S07]  /*06f0*/  STG.E desc[UR4][R8.64], R7 ;  /* 0x0000000708007986 */ /* 0x0001ee000c101904 */
[----:B------:R-:W-:Y:S05]  /*0700*/  @P0 BRA `(.L_x_15388) ;  /* 0x0000000000300947 */ /* 0x000fea0003800000 */
[----:B0-----:R-:W0:Y:S01]  /*0710*/  LDC.64 R8, c[0x0][0x390] ;  /* 0x0000e400ff087b82 */ /* 0x001e220000000a00 */
[----:B------:R-:W-:Y:S02]  /*0720*/  IMAD.IADD R7, R0, 0x1, R19 ;  /* 0x0000000100077824 */ /* 0x000fe400078e0213 */
[----:B------:R-:W-:Y:S02]  /*0730*/  VIADD R19, R19, 0x80 ;  /* 0x0000008013137836 */ /* 0x000fe40000000000 */
[----:B0-----:R-:W-:-:S05]  /*0740*/  IMAD.WIDE.U32 R8, R7, 0x4, R8 ;  /* 0x0000000407087825 */ /* 0x001fca00078e0008 */
[----:B------:R1:W-:Y:S02]  /*0750*/  STG.E desc[UR4][R8.64], R6 ;  /* 0x0000000608007986 */ /* 0x0003e4000c101904 */
.L_x_15387:
[----:B------:R-:W-:-:S13]  /*0760*/  ISETP.GE.U32.AND P0, PT, R19, R2, PT ;  /* 0x000000021300720c */ /* 0x000fda0003f06070 */
[----:B------:R-:W-:Y:S05]  /*0770*/  @P0 BRA `(.L_x_15389) ;  /* 0x0000000000300947 */ /* 0x000fea0003800000 */
[----:B-1----:R-:W1:Y:S01]  /*0780*/  LDC.64 R6, c[0x0][0x390] ;  /* 0x0000e400ff067b82 */ /* 0x002e620000000a00 */
[----:B------:R-:W-:Y:S01]  /*0790*/  IADD3 R9, PT, PT, R0, R19, RZ ;  /* 0x0000001300097210 */ /* 0x000fe20007ffe0ff */
[----:B------:R-:W-:-:S04]  /*07a0*/  VIADD R19, R19, 0x80 ;  /* 0x0000008013137836 */ /* 0x000fc80000000000 */
[----:B-1----:R-:W-:-:S05]  /*07b0*/  IMAD.WIDE.U32 R6, R9, 0x4, R6 ;  /* 0x0000000409067825 */ /* 0x002fca00078e0006 */
[----:B------:R1:W-:Y:S02]  /*07c0*/  STG.E desc[UR4][R6.64], R5 ;  /* 0x0000000506007986 */ /* 0x0003e4000c101904 */
.L_x_15388:
[----:B------:R-:W-:-:S13]  /*07d0*/  ISETP.GE.U32.AND P0, PT, R19, R2, PT ;  /* 0x000000021300720c */ /* 0x000fda0003f06070 */
[----:B------:R-:W-:Y:S05]  /*07e0*/  @P0 BRA `(.L_x_15390) ;  /* 0x0000000000300947 */ /* 0x000fea0003800000 */
[----:B01----:R-:W0:Y:S01]  /*07f0*/  LDC.64 R6, c[0x0][0x390] ;  /* 0x0000e400ff067b82 */ /* 0x003e220000000a00 */
[----:B------:R-:W-:Y:S02]  /*0800*/  IMAD.IADD R5, R0, 0x1, R19 ;  /* 0x0000000100057824 */ /* 0x000fe400078e0213 */
[----:B------:R-:W-:Y:S02]  /*0810*/  VIADD R19, R19, 0x80 ;  /* 0x0000008013137836 */ /* 0x000fe40000000000 */
[----:B0-----:R-:W-:-:S05]  /*0820*/  IMAD.WIDE.U32 R6, R5, 0x4, R6 ;  /* 0x0000000405067825 */ /* 0x001fca00078e0006 */
[----:B------:R2:W-:Y:S02]  /*0830*/  STG.E desc[UR4][R6.64], R4 ;  /* 0x0000000406007986 */ /* 0x0005e4000c101904 */
.L_x_15389:
[----:B------:R-:W-:-:S13]  /*0840*/  ISETP.GE.U32.AND P0, PT, R19, R2, PT ;  /* 0x000000021300720c */ /* 0x000fda0003f06070 */
[----:B------:R-:W-:Y:S05]  /*0850*/  @P0 BRA `(.L_x_15391) ;  /* 0x0000000000340947 */ /* 0x000fea0003800000 */
[----:B--2---:R-:W2:Y:S01]  /*0860*/  LDC.64 R4, c[0x0][0x390] ;  /* 0x0000e400ff047b82 */ /* 0x004ea20000000a00 */
[----:B------:R-:W-:Y:S01]  /*0870*/  IADD3 R7, PT, PT, R0, R19, RZ ;  /* 0x0000001300077210 */ /* 0x000fe20007ffe0ff */
[----:B------:R-:W-:-:S04]  /*0880*/  VIADD R19, R19, 0x80 ;  /* 0x0000008013137836 */ /* 0x000fc80000000000 */
[----:B--2---:R-:W-:-:S05]  /*0890*/  IMAD.WIDE.U32 R4, R7, 0x4, R4 ;  /* 0x0000000407047825 */ /* 0x004fca00078e0004 */
[----:B------:R2:W-:Y:S02]  /*08a0*/  STG.E desc[UR4][R4.64], R16 ;  /* 0x0000001004007986 */ /* 0x0005e4000c101904 */
.L_x_15390:
[----:B------:R-:W-:-:S13]  /*08b0*/  ISETP.GE.U32.AND P0, PT, R19, R2, PT ;  /* 0x000000021300720c */ /* 0x000fda0003f06070 */
[----:B------:R-:W-:Y:S05]  /*08c0*/  @P0 BREAK.RELIABLE B1 ;  /* 0x0000000000010942 */ /* 0x000fea0003800100 */
[----:B------:R-:W-:Y:S05]  /*08d0*/  @P0 BRA `(.L_x_15392) ;  /* 0x0000000000300947 */ /* 0x000fea0003800000 */
[----:B-12---:R-:W1:Y:S01]  /*08e0*/  LDC.64 R4, c[0x0][0x390] ;  /* 0x0000e400ff047b82 */ /* 0x006e620000000a00 */
[----:B0-----:R-:W-:Y:S02]  /*08f0*/  IMAD.IADD R7, R0, 0x1, R19 ;  /* 0x0000000100077824 */ /* 0x001fe400078e0213 */
[----:B------:R-:W-:Y:S02]  /*0900*/  VIADD R19, R19, 0x80 ;  /* 0x0000008013137836 */ /* 0x000fe40000000000 */
[----:B-1----:R-:W-:-:S05]  /*0910*/  IMAD.WIDE.U32 R4, R7, 0x4, R4 ;  /* 0x0000000407047825 */ /* 0x002fca00078e0004 */
[----:B------:R3:W-:Y:S02]  /*0920*/  STG.E desc[UR4][R4.64], R15 ;  /* 0x0000000f04007986 */ /* 0x0007e4000c101904 */
.L_x_15391:
[----:B------:R-:W-:Y:S05]  /*0930*/  BSYNC.RELIABLE B1 ;  /* 0x0000000000017941 */ /* 0x000fea0003800100 */
.L_x_15386:
[----:B------:R-:W-:-:S13]  /*0940*/  ISETP.GE.U32.AND P0, PT, R19, R2, PT ;  /* 0x000000021300720c */ /* 0x000fda0003f06070 */
[----:B--23--:R-:W2:Y:S01]  /*0950*/  @!P0 LDC.64 R4, c[0x0][0x390] ;  /* 0x0000e400ff048b82 */ /* 0x00cea20000000a00 */
[----:B------:R-:W-:Y:S01]  /*0960*/  @!P0 IADD3 R7, PT, PT, R0, R19, RZ ;  /* 0x0000001300078210 */ /* 0x000fe20007ffe0ff */
[----:B------:R-:W-:-:S04]  /*0970*/  @!P0 VIADD R19, R19, 0x80 ;  /* 0x0000008013138836 */ /* 0x000fc80000000000 */
[----:B--2---:R-:W-:-:S05]  /*0980*/  @!P0 IMAD.WIDE.U32 R4, R7, 0x4, R4 ;  /* 0x0000000407048825 */ /* 0x004fca00078e0004 */
[----:B------:R3:W-:Y:S02]  /*0990*/  @!P0 STG.E desc[UR4][R4.64], R14 ;  /* 0x0000000e04008986 */ /* 0x0007e4000c101904 */
.L_x_15392:
[----:B------:R-:W-:Y:S05]  /*09a0*/  BSYNC.RECONVERGENT B0 ;  /* 0x0000000000007941 */ /* 0x000fea0003800200 */
.L_x_15385:
[----:B------:R-:W-:Y:S05]  /*09b0*/  WARPSYNC.ALL ;  /* 0x0000000000007948 */ /* 0x000fea0003800000 */
[----:B------:R-:W-:-:S13]  /*09c0*/  ISETP.GE.U32.AND P0, PT, R19, R2, PT ;  /* 0x000000021300720c */ /* 0x000fda0003f06070 */
[----:B------:R-:W-:Y:S05]  /*09d0*/  @P0 EXIT ;  /* 0x000000000000094d */ /* 0x000fea0003800000 */
[----:B-123--:R-:W1:Y:S01]  /*09e0*/  LDC.64 R4, c[0x0][0x390] ;  /* 0x0000e400ff047b82 */ /* 0x00ee620000000a00 */
[----:B------:R-:W-:-:S04]  /*09f0*/  IMAD.IADD R19, R0, 0x1, R19 ;  /* 0x0000000100137824 */ /* 0x000fc800078e0213 */
[----:B-1----:R-:W-:-:S05]  /*0a00*/  IMAD.WIDE.U32 R4, R19, 0x4, R4 ;  /* 0x0000000413047825 */ /* 0x002fca00078e0004 */
[----:B------:R-:W-:Y:S01]  /*0a10*/  STG.E desc[UR4][R4.64], R3 ;  /* 0x0000000304007986 */ /* 0x000fe2000c101904 */
[----:B------:R-:W-:Y:S05]  /*0a20*/  EXIT ;  /* 0x000000000000794d */ /* 0x000fea0003800000 */
.L_x_15383:
[----:B------:R-:W0:Y:S01]  /*0a30*/  LDC R14, c[0x0][0x388] ;  /* 0x0000e200ff0e7b82 */ /* 0x000e220000000800 */
[----:B------:R-:W1:Y:S01]  /*0a40*/  S2R R15, SR_TID.X ;  /* 0x00000000000f7919 */ /* 0x000e620000002100 */
[----:B------:R-:W-:Y:S01]  /*0a50*/  IMAD.U32 R2, RZ, RZ, UR7 ;  /* 0x00000007ff027e24 */ /* 0x000fe2000f8e00ff */
[----:B------:R-:W-:Y:S01]  /*0a60*/  MOV R9, UR7 ;  /* 0x0000000700097c02 */ /* 0x000fe20008000f00 */
[----:B------:R-:W-:Y:S01]  /*0a70*/  IMAD.U32 R8, RZ, RZ, UR7 ;  /* 0x00000007ff087e24 */ /* 0x000fe2000f8e00ff */
[----:B------:R-:W-:Y:S01]  /*0a80*/  MOV R13, UR7 ;  /* 0x00000007000d7c02 */ /* 0x000fe20008000f00 */
[----:B------:R-:W-:Y:S02]  /*0a90*/  IMAD.U32 R11, RZ, RZ, UR7 ;  /* 0x00000007ff0b7e24 */ /* 0x000fe4000f8e00ff */
[----:B------:R-:W2:Y:S01]  /*0aa0*/  LDC.64 R4, c[0x0][0x390] ;  /* 0x0000e400ff047b82 */ /* 0x000ea20000000a00 */
[----:B------:R-:W-:Y:S02]  /*0ab0*/  IMAD.U32 R10, RZ, RZ, UR7 ;  /* 0x00000007ff0a7e24 */ /* 0x000fe4000f8e00ff */
[----:B------:R-:W-:Y:S01]  /*0ac0*/  IMAD.U32 R12, RZ, RZ, UR7 ;  /* 0x00000007ff0c7e24 */ /* 0x000fe2000f8e00ff */
[----:B0-----:R-:W-:Y:S01]  /*0ad0*/  FSETP.NAN.FTZ.AND P0, PT, R14, R14, PT ;  /* 0x0000000e0e00720b */ /* 0x001fe20003f18000 */
[----:B--2---:R-:W-:-:S04]  /*0ae0*/  IMAD.WIDE.U32 R4, R0, 0x4, R4 ;  /* 0x0000000400047825 */ /* 0x004fc800078e0004 */
[----:B-1----:R-:W-:-:S08]  /*0af0*/  IMAD.WIDE.U32 R6, R15, 0x8, R4 ;  /* 0x000000080f067825 */ /* 0x002fd000078e0004 */
[----:B------:R-:W-:Y:S05]  /*0b00*/  @P0 BRA `(.L_x_15393) ;  /* 0x00000000005c0947 */ /* 0x000fea0003800000 */
[----:B------:R-:W0:Y:S02]  /*0b10*/  LDC.64 R2, c[0x0][0x398] ;  /* 0x0000e600ff027b82 */ /* 0x000e240000000a00 */
[----:B0-----:R-:W-:-:S04]  /*0b20*/  IMAD.WIDE.U32 R2, R0, 0x4, R2 ;  /* 0x0000000400027825 */ /* 0x001fc800078e0002 */
[----:B------:R-:W-:-:S05]  /*0b30*/  IMAD.WIDE.U32 R4, R15, 0x8, R2 ;  /* 0x000000080f047825 */ /* 0x000fca00078e0002 */
[----:B------:R-:W2:Y:S04]  /*0b40*/  LDG.E.64 R2, desc[UR4][R4.64+0xc00] ;  /* 0x000c000404027981 */ /* 0x000ea8000c1e1b00 */
[----:B------:R-:W3:Y:S04]  /*0b50*/  LDG.E.64 R8, desc[UR4][R4.64+0x800] ;  /* 0x0008000404087981 */ /* 0x000ee8000c1e1b00 */
[----:B------:R-:W4:Y:S04]  /*0b60*/  LDG.E.64 R10, desc[UR4][R4.64+0x400] ;  /* 0x00040004040a7981 */ /* 0x000f28000c1e1b00 */
[----:B------:R-:W5:Y:S01]  /*0b70*/  LDG.E.64 R12, desc[UR4][R4.64] ;  /* 0x00000004040c7981 */ /* 0x000f62000c1e1b00 */
[----:B--2---:R-:W-:-:S02]  /*0b80*/  FSETP.NAN.FTZ.AND P6, PT, R2, R2, PT ;  /* 0x000000020200720b */ /* 0x004fc40003fd8000 */
[----:B------:R-:W-:Y:S02]  /*0b90*/  FSETP.NAN.FTZ.AND P0, PT, R3, R3, PT ;  /* 0x000000030300720b */ /* 0x000fe40003f18000 */
[----:B---3--:R-:W-:Y:S02]  /*0ba0*/  FSETP.NAN.FTZ.AND P1, PT, R8, R8, PT ;  /* 0x000000080800720b */ /* 0x008fe40003f38000 */
[----:B------:R-:W-:Y:S02]  /*0bb0*/  FSETP.NAN.FTZ.AND P2, PT, R9, R9, PT ;  /* 0x000000090900720b */ /* 0x000fe40003f58000 */
[----:B----4-:R-:W-:Y:S02]  /*0bc0*/  FSETP.NAN.FTZ.AND P3, PT, R10, R10, PT ;  /* 0x0000000a0a00720b */ /* 0x010fe40003f78000 */
[----:B------:R-:W-:Y:S02]  /*0bd0*/  FSETP.NAN.FTZ.AND P4, PT, R11, R11, PT ;  /* 0x0000000b0b00720b */ /* 0x000fe40003f98000 */
[----:B-----5:R-:W-:-:S02]  /*0be0*/  FSETP.NAN.FTZ.AND P5, PT, R12, R12, PT ;  /* 0x0000000c0c00720b */ /* 0x020fc40003fb8000 */
[-C--:B------:R-:W-:Y:S02]  /*0bf0*/  @!P6 FMNMX.FTZ R2, R2, R14.reuse, PT ;  /* 0x0000000e0202e209 */ /* 0x080fe40003810000 */
[----:B------:R-:W-:Y:S02]  /*0c00*/  FSETP.NAN.FTZ.AND P6, PT, R13, R13, PT ;  /* 0x0000000d0d00720b */ /* 0x000fe40003fd8000 */
[-C--:B------:R-:W-:Y:S02]  /*0c10*/  @!P0 FMNMX.FTZ R3, R3, R14.reuse, PT ;  /* 0x0000000e03038209 */ /* 0x080fe40003810000 */
[-C--:B------:R-:W-:Y:S02]  /*0c20*/  @!P1 FMNMX.FTZ R8, R8, R14.reuse, PT ;  /* 0x0000000e08089209 */ /* 0x080fe40003810000 */
[-C--:B------:R-:W-:Y:S02]  /*0c30*/  @!P2 FMNMX.FTZ R9, R9, R14.reuse, PT ;  /* 0x0000000e0909a209 */ /* 0x080fe40003810000 */
[----:B------:R-:W-:-:S02]  /*0c40*/  @!P3 FMNMX.FTZ R10, R10, R14, PT ;  /* 0x0000000e0a0ab209 */ /* 0x000fc40003810000 */
[-C--:B------:R-:W-:Y:S02]  /*0c50*/  @!P4 FMNMX.FTZ R11, R11, R14.reuse, PT ;  /* 0x0000000e0b0bc209 */ /* 0x080fe40003810000 */
[-C--:B------:R-:W-:Y:S02]  /*0c60*/  @!P5 FMNMX.FTZ R12, R12, R14.reuse, PT ;  /* 0x0000000e0c0cd209 */ /* 0x080fe40003810000 */
[----:B------:R-:W-:-:S07]  /*0c70*/  @!P6 FMNMX.FTZ R13, R13, R14, PT ;  /* 0x0000000e0d0de209 */ /* 0x000fce0003810000 */
.L_x_15393:
[----:B------:R-:W-:Y:S04]  /*0c80*/  STG.E.64 desc[UR4][R6.64], R12 ;  /* 0x0000000c06007986 */ /* 0x000fe8000c101b04 */
[----:B------:R-:W-:Y:S04]  /*0c90*/  STG.E.64 desc[UR4][R6.64+0x400], R10 ;  /* 0x0004000a06007986 */ /* 0x000fe8000c101b04 */
[----:B------:R-:W-:Y:S04]  /*0ca0*/  STG.E.64 desc[UR4][R6.64+0x800], R8 ;  /* 0x0008000806007986 */ /* 0x000fe8000c101b04 */
[----:B------:R-:W-:Y:S01]  /*0cb0*/  STG.E.64 desc[UR4][R6.64+0xc00], R2 ;  /* 0x000c000206007986 */ /* 0x000fe2000c101b04 */
[----:B------:R-:W-:Y:S05]  /*0cc0*/  EXIT ;  /* 0x000000000000794d */ /* 0x000fea0003800000 */
.L_x_15394:
        /* <DEDUP_REMOVED lines=11> */
.L_x_41814:


//--------------------- .text._ZN2at6native29vectorized_elementwise_kernelILi4ENS0_13AUnaryFunctorIfffZZZNS0_19minimum_kernel_cudaERNS_18TensorIteratorBaseEENKUlvE0_clEvENKUlvE0_clEvEUlffE_EESt5arrayIPcLm2EEEEviT0_T1_ --------------------------
	.section	.text._ZN2at6native29vectorized_elementwise_kernelILi4ENS0_13AUnaryFunctorIfffZZZNS0_19minimum_kernel_cudaERNS_18TensorIteratorBaseEENKUlvE0_clEvENKUlvE0_clEvEUlffE_EESt5arrayIPcLm2EEEEviT0_T1_,"ax",@progbits
	.align	128
        .global         _ZN2at6native29vectorized_elementwise_kernelILi4ENS0_13AUnaryFunctorIfffZZZNS0_19minimum_kernel_cudaERNS_18TensorIteratorBaseEENKUlvE0_clEvENKUlvE0_clEvEUlffE_EESt5arrayIPcLm2EEEEviT0_T1_
        .type           _ZN2at6native29vectorized_elementwise_kernelILi4ENS0_13AUnaryFunctorIfffZZZNS0_19minimum_kernel_cudaERNS_18TensorIteratorBaseEENKUlvE0_clEvENKUlvE0_clEvEUlffE_EESt5arrayIPcLm2EEEEviT0_T1_,@function
        .size           _ZN2at6native29vectorized_elementwise_kernelILi4ENS0_13AUnaryFunctorIfffZZZNS0_19minimum_kernel_cudaERNS_18TensorIteratorBaseEENKUlvE0_clEvENKUlvE0_clEvEUlffE_EESt5arrayIPcLm2EEEEviT0_T1_,(.L_x_41815 - _ZN2at6native29vectorized_elementwise_kernelILi4ENS0_13AUnaryFunctorIfffZZZNS0_19minimum_kernel_cudaERNS_18TensorIteratorBaseEENKUlvE0_clEvENKUlvE0_clEvEUlffE_EESt5arrayIPcLm2EEEEviT0_T1_)
        .other          _ZN2at6native29vectorized_elementwise_kernelILi4ENS0_13AUnaryFunctorIfffZZZNS0_19minimum_kernel_cudaERNS_18TensorIteratorBaseEENKUlvE0_clEvENKUlvE0_clEvEUlffE_EESt5arrayIPcLm2EEEEviT0_T1_,@"STO_CUDA_ENTRY STV_DEFAULT"
_ZN2at6native29vectorized_elementwise_kernelILi4ENS0_13AUnaryFunctorIfffZZZNS0_19minimum_kernel_cudaERNS_18TensorIteratorBaseEENKUlvE0_clEvENKUlvE0_clEvEUlffE_EESt5arrayIPcLm2EEEEviT0_T1_:
.text._ZN2at6native29vectorized_elementwise_kernelILi4ENS0_13AUnaryFunctorIfffZZZNS0_19minimum_kernel_cudaERNS_18TensorIteratorBaseEENKUlvE0_clEvENKUlvE0_clEvEUlffE_EESt5arrayIPcLm2EEEEviT0_T1_:
        /* <DEDUP_REMOVED lines=23> */
[----:B0-----:R-:W-:-:S05]  /*0170*/  @!P6 IMAD.WIDE.U32 R2, R5, 0x4, R2 ;  /* 0x000000040502e825 */ /* 0x001fca00078e0002 */
[----:B------:R0:W5:Y:S07]  /*0180*/  @!P6 LDG.E R18, desc[UR4][R2.64] ;  /* 0x000000040212e981 */ /* 0x00016e000c1e1900 */
[----:B------:R-:W-:Y:S01]  /*0190*/  @!P4 IADD3 R20, PT, PT, R0, R27, RZ ;  /* 0x0000001b0014c210 */ /* 0x000fe20007ffe0ff */
[----:B------:R-:W-:Y:S01]  /*01a0*/  @!P4 VIADD R27, R27, 0x80 ;  /* 0x000000801b1bc836 */ /* 0x000fe20000000000 */
[----:B------:R-:W3:Y:S04]  /*01b0*/  @!P4 LDC.64 R14, c[0x0][0x398] ;  /* 0x0000e600ff0ecb82 */ /* 0x000ee80000000a00 */
[----:B------:R-:W-:-:S13]  /*01c0*/  ISETP.GE.U32.AND P3, PT, R27, R6, PT ;  /* 0x000000061b00720c */ /* 0x000fda0003f66070 */
[----:B------:R-:W-:Y:S01]  /*01d0*/  @!P3 IMAD.IADD R29, R0, 0x1, R27 ;  /* 0x00000001001db824 */ /* 0x000fe200078e021b */
[----:B0-----:R-:W0:Y:S01]  /*01e0*/  @!P3 LDC.64 R2, c[0x0][0x398] ;  /* 0x0000e600ff02bb82 */ /* 0x001e220000000a00 */
[----:B------:R-:W-:-:S05]  /*01f0*/  @!P3 VIADD R27, R27, 0x80 ;  /* 0x000000801b1bb836 */ /* 0x000fca0000000000 */
        /* <DEDUP_REMOVED lines=9> */
[----:B------:R-:W-:Y:S01]  /*0290*/  @!P0 IMAD.IADD R21, R0, 0x1, R27 ;  /* 0x0000000100158824 */ /* 0x000fe200078e021b */
[----:B------:R-:W0:Y:S01]  /*02a0*/  @!P0 LDC.64 R10, c[0x0][0x398] ;  /* 0x0000e600ff0a8b82 */ /* 0x000e220000000a00 */
[----:B------:R-:W-:-:S05]  /*02b0*/  @!P0 VIADD R27, R27, 0x80 ;  /* 0x000000801b1b8836 */ /* 0x000fca0000000000 */
[----:B------:R-:W-:Y:S01]  /*02c0*/  ISETP.GE.U32.AND P6, PT, R27, R6, PT ;  /* 0x000000061b00720c */ /* 0x000fe20003fc6070 */
[----:B---3--:R-:W-:-:S12]  /*02d0*/  @!P4 IMAD.WIDE.U32 R14, R20, 0x4, R14 ;  /* 0x00000004140ec825 */ /* 0x008fd800078e000e */
[----:B------:R-:W3:Y:S01]  /*02e0*/  @!P6 LDC.64 R12, c[0x0][0x398] ;  /* 0x0000e600ff0ceb82 */ /* 0x000ee20000000a00 */
[----:B------:R-:W-:Y:S02]  /*02f0*/  HFMA2 R20, -RZ, RZ, 0, 0 ;  /* 0x00000000ff147431 */ /* 0x000fe400000001ff */
[----:B--2---:R-:W-:-:S04]  /*0300*/  @!P5 IMAD.WIDE.U32 R16, R22, 0x4, R16 ;  /* 0x000000041610d825 */ /* 0x004fc800078e0010 */
[----:B------:R-:W-:Y:S01]  /*0310*/  @!P6 IMAD.IADD R27, R0, 0x1, R27 ;  /* 0x00000001001be824 */ /* 0x000fe200078e021b */
[----:B------:R2:W5:Y:S02]  /*0320*/  @!P5 LDG.E R20, desc[UR4][R16.64] ;  /* 0x000000041014d981 */ /* 0x000564000c1e1900 */
[----:B--2---:R-:W-:Y:S02]  /*0330*/  IMAD.MOV.U32 R17, RZ, RZ, RZ ;  /* 0x000000ffff117224 */ /* 0x004fe400078e00ff */
[----:B---3--:R-:W-:-:S05]  /*0340*/  @!P6 IMAD.WIDE.U32 R12, R27, 0x4, R12 ;  /* 0x000000041b0ce825 */ /* 0x008fca00078e000c */
[----:B------:R-:W5:Y:S01]  /*0350*/  @!P6 LDG.E R17, desc[UR4][R12.64] ;  /* 0x000000040c11e981 */ /* 0x000f62000c1e1900 */
[----:B-1----:R-:W-:-:S04]  /*0360*/  @!P1 IMAD.WIDE.U32 R8, R23, 0x4, R8 ;  /* 0x0000000417089825 */ /* 0x002fc800078e0008 */
[----:B------:R-:W-:-:S06]  /*0370*/  IMAD.MOV.U32 R23, RZ, RZ, RZ ;  /* 0x000000ffff177224 */ /* 0x000fcc00078e00ff */
[----:B------:R-:W5:Y:S01]  /*0380*/  @!P1 LDG.E R23, desc[UR4][R8.64] ;  /* 0x0000000408179981 */ /* 0x000f62000c1e1900 */
[----:B------:R-:W-:Y:S01]  /*0390*/  FSETP.NAN.FTZ.AND P1, PT, R26, R26, PT ;  /* 0x0000001a1a00720b */ /* 0x000fe20003f38000 */
[----:B----4-:R-:W-:Y:S01]  /*03a0*/  @!P2 IMAD.WIDE.U32 R4, R25, 0x4, R4 ;  /* 0x000000041904a825 */ /* 0x010fe200078e0004 */
        /* <DEDUP_REMOVED lines=8> */
[----:B------:R-:W-:Y:S01]  /*0430*/  IMAD.U32 R16, RZ, RZ, UR7 ;  /* 0x00000007ff107e24 */ /* 0x000fe2000f8e00ff */
[----:B0-----:R-:W-:Y:S01]  /*0440*/  MOV R5, UR7 ;  /* 0x0000000700057c02 */ /* 0x001fe20008000f00 */
[----:B------:R-:W-:-:S02]  /*0450*/  IMAD.U32 R4, RZ, RZ, UR7 ;  /* 0x00000007ff047e24 */ /* 0x000fc4000f8e00ff */
[----:B------:R0:W5:Y:S01]  /*0460*/  @!P0 LDG.E R21, desc[UR4][R10.64] ;  /* 0x000000040a158981 */ /* 0x000162000c1e1900 */
[----:B-1----:R-:W-:Y:S01]  /*0470*/  MOV R14, UR7 ;  /* 0x00000007000e7c02 */ /* 0x002fe20008000f00 */
[----:B------:R-:W-:Y:S02]  /*0480*/  IMAD.U32 R15, RZ, RZ, UR7 ;  /* 0x00000007ff0f7e24 */ /* 0x000fe4000f8e00ff */
[----:B--2---:R-:W-:Y:S02]  /*0490*/  IMAD.U32 R2, RZ, RZ, UR7 ;  /* 0x00000007ff027e24 */ /* 0x004fe4000f8e00ff */
[----:B------:R-:W-:Y:S01]  /*04a0*/  IMAD.U32 R3, RZ, RZ, UR7 ;  /* 0x00000007ff037e24 */ /* 0x000fe2000f8e00ff */
[----:B------:R-:W-:Y:S01]  /*04b0*/  ISETP.GE.U32.AND P0, PT, R19, R6, PT ;  /* 0x000000061300720c */ /* 0x000fe20003f06070 */
[----:B------:R-:W-:-:S12]  /*04c0*/  @P1 BRA `(.L_x_15396) ;  /* 0x0000000000681947 */ /* 0x000fd80003800000 */
[----:B-----5:R-:W-:Y:S01]  /*04d0*/  IMAD.MOV.U32 R4, RZ, RZ, R20 ;  /* 0x000000ffff047224 */ /* 0x020fe200078e0014 */
[----:B------:R-:W-:Y:S01]  /*04e0*/  MOV R16, R24 ;  /* 0x0000001800107202 */ /* 0x000fe20000000f00 */
[----:B------:R-:W-:Y:S02]  /*04f0*/  IMAD.MOV.U32 R5, RZ, RZ, R18 ;  /* 0x000000ffff057224 */ /* 0x000fe400078e0012 */
        /* <DEDUP_REMOVED lines=23> */
.L_x_15396:
[----:B------:R-:W-:Y:S04]  /*0670*/  BSSY.RECONVERGENT B0, `(.L_x_15397) ;  /* 0x0000033000007945 */ /* 0x000fe80003800200 */
[----:B------:R-:W-:Y:S04]  /*0680*/  BSSY.RELIABLE B1, `(.L_x_15398) ;  /* 0x000002b000017945 */ /* 0x000fe80003800100 */
[----:B------:R-:W-:Y:S05]  /*0690*/  @P0 BRA `(.L_x_15399) ;  /* 0x0000000000300947 */ /* 0x000fea0003800000 */
[----:B------:R-:W1:Y:S01]  /*06a0*/  LDC.64 R8, c[0x0][0x390] ;  /* 0x0000e400ff087b82 */ /* 0x000e620000000a00 */
[----:B0-----:R-:W-:Y:S02]  /*06b0*/  IMAD.IADD R11, R0, 0x1, R19 ;  /* 0x00000001000b7824 */ /* 0x001fe400078e0213 */
[----:B------:R-:W-:-:S05]  /*06c0*/  VIADD R19, R19, 0x80 ;  /* 0x0000008013137836 */ /* 0x000fca0000000000 */
[----:B------:R-:W-:Y:S01]  /*06d0*/  ISETP.GE.U32.AND P0, PT, R19, R6, PT ;  /* 0x000000061300720c */ /* 0x000fe20003f06070 */
[----:B-1----:R-:W-:-:S05]  /*06e0*/  IMAD.WIDE.U32 R8, R11, 0x4, R8 ;  /* 0x000000040b087825 */ /* 0x002fca00078e0008 */
[----:B------:R0:W-:Y:S07]  /*06f0*/  STG.E desc[UR4][R8.64], R5 ;  /* 0x0000000508007986 */ /* 0x0001ee000c101904 */
[----:B------:R-:W-:Y:S05]  /*0700*/  @P0 BRA `(.L_x_15400) ;  /* 0x0000000000300947 */ /* 0x000fea0003800000 */
[----:B0-----:R-:W0:Y:S01]  /*0710*/  LDC.64 R8, c[0x0][0x390] ;  /* 0x0000e400ff087b82 */ /* 0x001e220000000a00 */
[----:B------:R-:W-:Y:S01]  /*0720*/  IADD3 R5, PT, PT, R0, R19, RZ ;  /* 0x0000001300057210 */ /* 0x000fe20007ffe0ff */
[----:B------:R-:W-:-:S04]  /*0730*/  VIADD R19, R19, 0x80 ;  /* 0x0000008013137836 */ /* 0x000fc80000000000 */
[----:B0-----:R-:W-:-:S05]  /*0740*/  IMAD.WIDE.U32 R8, R5, 0x4, R8 ;  /* 0x0000000405087825 */ /* 0x001fca00078e0008 */
[----:B------:R1:W-:Y:S02]  /*0750*/  STG.E desc[UR4][R8.64], R4 ;  /* 0x0000000408007986 */ /* 0x0003e4000c101904 */
.L_x_15399:
[----:B------:R-:W-:-:S13]  /*0760*/  ISETP.GE.U32.AND P0, PT, R19, R6, PT ;  /* 0x000000061300720c */ /* 0x000fda0003f06070 */
[----:B------:R-:W-:Y:S05]  /*0770*/  @P0 BRA `(.L_x_15401) ;  /* 0x0000000000300947 */ /* 0x000fea0003800000 */
[----:B-1----:R-:W1:Y:S01]  /*0780*/  LDC.64 R4, c[0x0][0x390] ;  /* 0x0000e400ff047b82 */ /* 0x002e620000000a00 */
[----:B------:R-:W-:Y:S02]  /*0790*/  IMAD.IADD R9, R0, 0x1, R19 ;  /* 0x0000000100097824 */ /* 0x000fe400078e0213 */
[----:B------:R-:W-:Y:S02]  /*07a0*/  VIADD R19, R19, 0x80 ;  /* 0x0000008013137836 */ /* 0x000fe40000000000 */
[----:B-1----:R-:W-:-:S05]  /*07b0*/  IMAD.WIDE.U32 R4, R9, 0x4, R4 ;  /* 0x0000000409047825 */ /* 0x002fca00078e0004 */
[----:B------:R1:W-:Y:S02]  /*07c0*/  STG.E desc[UR4][R4.64], R3 ;  /* 0x0000000304007986 */ /* 0x0003e4000c101904 */
.L_x_15400:
[----:B------:R-:W-:-:S13]  /*07d0*/  ISETP.GE.U32.AND P0, PT, R19, R6, PT ;  /* 0x000000061300720c */ /* 0x000fda0003f06070 */
[----:B------:R-:W-:Y:S05]  /*07e0*/  @P0 BRA `(.L_x_15402) ;  /* 0x0000000000300947 */ /* 0x000fea0003800000 */
[----:B01----:R-:W0:Y:S01]  /*07f0*/  LDC.64 R4, c[0x0][0x390] ;  /* 0x0000e400ff047b82 */ /* 0x003e220000000a00 */
[----:B------:R-:W-:Y:S02]  /*0800*/  IMAD.IADD R3, R0, 0x1, R19 ;  /* 0x0000000100037824 */ /* 0x000fe400078e0213 */
[----:B------:R-:W-:Y:S02]  /*0810*/  VIADD R19, R19, 0x80 ;  /* 0x0000008013137836 */ /* 0x000fe40000000000 */
[----:B0-----:R-:W-:-:S05]  /*0820*/  IMAD.WIDE.U32 R4, R3, 0x4, R4 ;  /* 0x0000000403047825 */ /* 0x001fca00078e0004 */
[----:B------:R2:W-:Y:S02]  /*0830*/  STG.E desc[UR4][R4.64], R2 ;  /* 0x0000000204007986 */ /* 0x0005e4000c101904 */
.L_x_15401:
[----:B------:R-:W-:-:S13]  /*0840*/  ISETP.GE.U32.AND P0, PT, R19, R6, PT ;  /* 0x000000061300720c */ /* 0x000fda0003f06070 */
[----:B------:R-:W-:Y:S05]  /*0850*/  @P0 BRA `(.L_x_15403) ;  /* 0x0000000000340947 */ /* 0x000fea0003800000 */
[----:B--2---:R-:W2:Y:S01]  /*0860*/  LDC.64 R2, c[0x0][0x390] ;  /* 0x0000e400ff027b82 */ /* 0x004ea20000000a00 */
[----:B------:R-:W-:Y:S01]  /*0870*/  IADD3 R5, PT, PT, R0, R19, RZ ;  /* 0x0000001300057210 */ /* 0x000fe20007ffe0ff */
[----:B------:R-:W-:-:S04]  /*0880*/  VIADD R19, R19, 0x80 ;  /* 0x0000008013137836 */ /* 0x000fc80000000000 */
[----:B--2---:R-:W-:-:S05]  /*0890*/  IMAD.WIDE.U32 R2, R5, 0x4, R2 ;  /* 0x0000000405027825 */ /* 0x004fca00078e0002 */
[----:B------:R2:W-:Y:S02]  /*08a0*/  STG.E desc[UR4][R2.64], R16 ;  /* 0x0000001002007986 */ /* 0x0005e4000c101904 */
.L_x_15402:
        /* <DEDUP_REMOVED lines=8> */
.L_x_15403:
[----:B------:R-:W-:Y:S05]  /*0930*/  BSYNC.RELIABLE B1 ;  /* 0x0000000000017941 */ /* 0x000fea0003800100 */
.L_x_15398:
[----:B------:R-:W-:-:S13]  /*0940*/  ISETP.GE.U32.AND P0, PT, R19, R6, PT ;  /* 0x000000061300720c */ /* 0x000fda0003f06070 */
[----:B--23--:R-:W2:Y:S01]  /*0950*/  @!P0 LDC.64 R2, c[0x0][0x390] ;  /* 0x0000e400ff028b82 */ /* 0x00cea20000000a00 */
[----:B------:R-:W-:Y:S02]  /*0960*/  @!P0 IMAD.IADD R5, R0, 0x1, R19 ;  /* 0x0000000100058824 */ /* 0x000fe400078e0213 */
[----:B------:R-:W-:Y:S02]  /*0970*/  @!P0 VIADD R19, R19, 0x80 ;  /* 0x0000008013138836 */ /* 0x000fe40000000000 */
[----:B--2---:R-:W-:-:S05]  /*0980*/  @!P0 IMAD.WIDE.U32 R2, R5, 0x4, R2 ;  /* 0x0000000405028825 */ /* 0x004fca00078e0002 */
[----:B------:R3:W-:Y:S02]  /*0990*/  @!P0 STG.E desc[UR4][R2.64], R14 ;  /* 0x0000000e02008986 */ /* 0x0007e4000c101904 */
.L_x_15404:
[----:B------:R-:W-:Y:S05]  /*09a0*/  BSYNC.RECONVERGENT B0 ;  /* 0x0000000000007941 */ /* 0x000fea0003800200 */
.L_x_15397:
        /* <DEDUP_REMOVED lines=8> */
.L_x_15395:
[----:B------:R-:W0:Y:S01]  /*0a30*/  LDC R2, c[0x0][0x388] ;  /* 0x0000e200ff027b82 */ /* 0x000e220000000800 */
[----:B------:R-:W1:Y:S07]  /*0a40*/  S2R R3, SR_TID.X ;  /* 0x0000000000037919 */ /* 0x000e6e0000002100 */
[----:B------:R-:W2:Y:S01]  /*0a50*/  LDC.64 R4, c[0x0][0x398] ;  /* 0x0000e600ff047b82 */ /* 0x000ea20000000a00 */
[----:B0-----:R-:W-:Y:S01]  /*0a60*/  FSETP.NAN.FTZ.AND P4, PT, R2, R2, PT ;  /* 0x000000020200720b */ /* 0x001fe20003f98000 */
[----:B--2---:R-:W-:-:S12]  /*0a70*/  IMAD.WIDE.U32 R4, R0, 0x4, R4 ;  /* 0x0000000400047825 */ /* 0x004fd800078e0004 */
[----:B-1----:R-:W-:-:S05]  /*0a80*/  @!P4 IMAD.WIDE.U32 R4, R3, 0x10, R4 ;  /* 0x000000100304c825 */ /* 0x002fca00078e0004 */
[----:B------:R-:W2:Y:S04]  /*0a90*/  @!P4 LDG.E.128 R8, desc[UR4][R4.64] ;  /* 0x000000040408c981 */ /* 0x000ea8000c1e1d00 */
[----:B------:R0:W3:Y:S01]  /*0aa0*/  @!P4 LDG.E.128 R12, desc[UR4][R4.64+0x800] ;  /* 0x00080004040cc981 */ /* 0x0000e2000c1e1d00 */
[----:B------:R-:W-:Y:S01]  /*0ab0*/  PLOP3.LUT P2, PT, PT, PT, PT, 0x80, 0x8 ;  /* 0x000000000008781c */ /* 0x000fe20003f4f070 */
[----:B------:R-:W-:Y:S01]  /*0ac0*/  IMAD.U32 R17, RZ, RZ, UR7 ;  /* 0x00000007ff117e24 */ /* 0x000fe2000f8e00ff */
[----:B------:R-:W-:Y:S01]  /*0ad0*/  PLOP3.LUT P5, PT, PT, PT, PT, 0x80, 0x8 ;  /* 0x000000000008781c */ /* 0x000fe20003faf070 */
[----:B------:R-:W-:Y:S01]  /*0ae0*/  IMAD.U32 R16, RZ, RZ, UR7 ;  /* 0x00000007ff107e24 */ /* 0x000fe2000f8e00ff */
[----:B------:R-:W-:Y:S01]  /*0af0*/  PLOP3.LUT P3, PT, PT, PT, PT, 0x80, 0x8 ;  /* 0x000000000008781c */ /* 0x000fe20003f6f070 */
[----:B------:R-:W-:-:S02]  /*0b00*/  IMAD.U32 R18, RZ, RZ, UR7 ;  /* 0x00000007ff127e24 */ /* 0x000fc4000f8e00ff */
[----:B------:R-:W-:Y:S01]  /*0b10*/  IMAD.U32 R19, RZ, RZ, UR7 ;  /* 0x00000007ff137e24 */ /* 0x000fe2000f8e00ff */
[----:B0-----:R-:W0:Y:S01]  /*0b20*/  LDC.64 R4, c[0x0][0x390] ;  /* 0x0000e400ff047b82 */ /* 0x001e220000000a00 */
[----:B------:R-:W-:Y:S02]  /*0b30*/  IMAD.U32 R6, RZ, RZ, UR7 ;  /* 0x00000007ff067e24 */ /* 0x000fe4000f8e00ff */
[----:B0-----:R-:W-:Y:S01]  /*0b40*/  IMAD.WIDE.U32 R4, R0, 0x4, R4 ;  /* 0x0000000400047825 */ /* 0x001fe200078e0004 */
[----:B--2---:R-:W-:Y:S02]  /*0b50*/  @!P4 FSETP.NAN.FTZ.AND P0, PT, R8, R8, PT ;  /* 0x000000080800c20b */ /* 0x004fe40003f18000 */
[----:B------:R-:W-:Y:S02]  /*0b60*/  @!P4 FSETP.NAN.FTZ.AND P1, PT, R9, R9, PT ;  /* 0x000000090900c20b */ /* 0x000fe40003f38000 */
[----:B------:R-:W-:Y:S02]  /*0b70*/  @!P4 PLOP3.LUT P2, PT, P0, PT, PT, 0x80, 0x8 ;  /* 0x000000000008c81c */ /* 0x000fe4000074f070 */
[----:B------:R-:W-:-:S02]  /*0b80*/  @!P4 FSETP.NAN.FTZ.AND P0, PT, R10, R10, PT ;  /* 0x0000000a0a00c20b */ /* 0x000fc40003f18000 */
[----:B------:R-:W-:Y:S02]  /*0b90*/  @!P4 PLOP3.LUT P5, PT, P1, PT, PT, 0x80, 0x8 ;  /* 0x000000000008c81c */ /* 0x000fe40000faf070 */
[----:B------:R-:W-:Y:S02]  /*0ba0*/  @!P4 PLOP3.LUT P3, PT, P0, PT, PT, 0x80, 0x8 ;  /* 0x000000000008c81c */ /* 0x000fe4000076f070 */
[----:B---3--:R-:W-:Y:S02]  /*0bb0*/  @!P4 FSETP.NAN.FTZ.AND P6, PT, R12, R12, PT ;  /* 0x0000000c0c00c20b */ /* 0x008fe40003fd8000 */
[----:B------:R-:W-:Y:S02]  /*0bc0*/  PLOP3.LUT P1, PT, PT, PT, PT, 0x80, 0x8 ;  /* 0x000000000008781c */ /* 0x000fe40003f2f070 */
[----:B------:R-:W-:Y:S02]  /*0bd0*/  @!P4 PLOP3.LUT P1, PT, P6, PT, PT, 0x80, 0x8 ;  /* 0x000000000008c81c */ /* 0x000fe4000372f070 */
[----:B------:R-:W-:-:S02]  /*0be0*/  PLOP3.LUT P0, PT, PT, PT, PT, 0x80, 0x8 ;  /* 0x000000000008781c */ /* 0x000fc40003f0f070 */
[-C--:B------:R-:W-:Y:S02]  /*0bf0*/  @!P2 FMNMX.FTZ R8, R8, R2.reuse, PT ;  /* 0x000000020808a209 */ /* 0x080fe40003810000 */
[-C--:B------:R-:W-:Y:S02]  /*0c00*/  @!P5 FMNMX.FTZ R9, R9, R2.reuse, PT ;  /* 0x000000020909d209 */ /* 0x080fe40003810000 */
[----:B------:R-:W-:Y:S01]  /*0c10*/  @!P4 FSETP.NAN.FTZ.AND P5, PT, R13, R13, PT ;  /* 0x0000000d0d00c20b */ /* 0x000fe20003fb8000 */
[----:B------:R-:W-:Y:S01]  /*0c20*/  @!P4 IMAD.MOV.U32 R16, RZ, RZ, R8 ;  /* 0x000000ffff10c224 */ /* 0x000fe200078e0008 */
[----:B------:R-:W-:Y:S02]  /*0c30*/  @!P3 FMNMX.FTZ R10, R10, R2, PT ;  /* 0x000000020a0ab209 */ /* 0x000fe40003810000 */
[----:B------:R-:W-:Y:S02]  /*0c40*/  @!P4 FSETP.NAN.FTZ.AND P3, PT, R14, R14, PT ;  /* 0x0000000e0e00c20b */ /* 0x000fe40003f78000 */
[----:B------:R-:W-:Y:S01]  /*0c50*/  @!P4 FSETP.NAN.FTZ.AND P6, PT, R15, R15, PT ;  /* 0x0000000f0f00c20b */ /* 0x000fe20003fd8000 */
[----:B------:R-:W-:Y:S01]  /*0c60*/  @!P4 IMAD.MOV.U32 R18, RZ, RZ, R10 ;  /* 0x000000ffff12c224 */ /* 0x000fe200078e000a */
[----:B------:R-:W-:-:S02]  /*0c70*/  PLOP3.LUT P2, PT, PT, PT, PT, 0x80, 0x8 ;  /* 0x000000000008781c */ /* 0x000fc40003f4f070 */
[----:B------:R-:W-:Y:S02]  /*0c80*/  @!P4 PLOP3.LUT P0, PT, P5, PT, PT, 0x80, 0x8 ;  /* 0x000000000008c81c */ /* 0x000fe40002f0f070 */
[----:B------:R-:W-:Y:S02]  /*0c90*/  @!P4 FSETP.NAN.FTZ.AND P5, PT, R11, R11, PT ;  /* 0x0000000b0b00c20b */ /* 0x000fe40003fb8000 */
[----:B------:R-:W-:Y:S02]  /*0ca0*/  @!P4 PLOP3.LUT P2, PT, P3, PT, PT, 0x80, 0x8 ;  /* 0x000000000008c81c */ /* 0x000fe40001f4f070 */
[----:B------:R-:W-:Y:S02]  /*0cb0*/  PLOP3.LUT P3, PT, PT, PT, PT, 0x80, 0x8 ;  /* 0x000000000008781c */ /* 0x000fe40003f6f070 */
[----:B------:R-:W-:Y:S02]  /*0cc0*/  @!P4 PLOP3.LUT P3, PT, P6, PT, PT, 0x80, 0x8 ;  /* 0x000000000008c81c */ /* 0x000fe4000376f070 */
[----:B------:R-:W-:-:S02]  /*0cd0*/  PLOP3.LUT P6, PT, PT, PT, PT, 0x80, 0x8 ;  /* 0x000000000008781c */ /* 0x000fc40003fcf070 */
[----:B------:R-:W-:Y:S02]  /*0ce0*/  @!P4 PLOP3.LUT P6, PT, P5, PT, PT, 0x80, 0x8 ;  /* 0x000000000008c81c */ /* 0x000fe40002fcf070 */
[-C--:B------:R-:W-:Y:S02]  /*0cf0*/  @!P0 FMNMX.FTZ R13, R13, R2.reuse, PT ;  /* 0x000000020d0d8209 */ /* 0x080fe40003810000 */
[-C--:B------:R-:W-:Y:S02]  /*0d00*/  @!P1 FMNMX.FTZ R12, R12, R2.reuse, PT ;  /* 0x000000020c0c9209 */ /* 0x080fe40003810000 */
[-C--:B------:R-:W-:Y:S02]  /*0d10*/  @!P2 FMNMX.FTZ R14, R14, R2.reuse, PT ;  /* 0x000000020e0ea209 */ /* 0x080fe40003810000 */
[----:B------:R-:W-:Y:S01]  /*0d20*/  @!P4 MOV R17, R9 ;  /* 0x000000090011c202 */ /* 0x000fe20000000f00 */
[----:B------:R-:W-:Y:S01]  /*0d30*/  IMAD.WIDE.U32 R8, R3, 0x10, R4 ;  /* 0x0000001003087825 */ /* 0x000fe200078e0004 */
[----:B------:R-:W-:-:S02]  /*0d40*/  @!P3 FMNMX.FTZ R15, R15, R2, PT ;  /* 0x000000020f0fb209 */ /* 0x000fc40003810000 */
[----:B------:R-:W-:Y:S01]  /*0d50*/  @!P4 MOV R6, R14 ;  /* 0x0000000e0006c202 */ /* 0x000fe20000000f00 */
[----:B------:R-:W-:Y:S01]  /*0d60*/  IMAD.U32 R5, RZ, RZ, UR7 ;  /* 0x00000007ff057e24 */ /* 0x000fe2000f8e00ff */
[----:B------:R-:W-:Y:S01]  /*0d70*/  @!P6 FMNMX.FTZ R11, R11, R2, PT ;  /* 0x000000020b0be209 */ /* 0x000fe20003810000 */
[----:B------:R-:W-:Y:S02]  /*0d80*/  IMAD.U32 R4, RZ, RZ, UR7 ;  /* 0x00000007ff047e24 */ /* 0x000fe4000f8e00ff */
[----:B------:R-:W-:Y:S02]  /*0d90*/  @!P4 IMAD.MOV.U32 R5, RZ, RZ, R13 ;  /* 0x000000ffff05c224 */ /* 0x000fe400078e000d */
[----:B------:R-:W-:Y:S02]  /*0da0*/  @!P4 IMAD.MOV.U32 R19, RZ, RZ, R11 ;  /* 0x000000ffff13c224 */ /* 0x000fe400078e000b */
[----:B------:R-:W-:Y:S02]  /*0db0*/  @!P4 IMAD.MOV.U32 R4, RZ, RZ, R12 ;  /* 0x000000ffff04c224 */ /* 0x000fe400078e000c */
[----:B------:R-:W-:Y:S01]  /*0dc0*/  @!P4 IMAD.MOV.U32 R7, RZ, RZ, R15 ;  /* 0x000000ffff07c224 */ /* 0x000fe200078e000f */
[----:B------:R-:W-:Y:S04]  /*0dd0*/  STG.E.128 desc[UR4][R8.64], R16 ;  /* 0x0000001008007986 */ /* 0x000fe8000c101d04 */
[----:B------:R-:W-:Y:S01]  /*0de0*/  STG.E.128 desc[UR4][R8.64+0x800], R4 ;  /* 0x0008000408007986 */ /* 0x000fe2000c101d04 */
[----:B------:R-:W-:Y:S05]  /*0df0*/  EXIT ;  /* 0x000000000000794d */ /* 0x000fea0003800000 */
.L_x_15405:
        /* <DEDUP_REMOVED lines=16> */
.L_x_41815:


//--------------------- .text._ZN2at6native29vectorized_elementwise_kernelILi8ENS0_13AUnaryFunctorIfffZZZNS0_19minimum_kernel_cudaERNS_18TensorIteratorBaseEENKUlvE0_clEvENKUlvE0_clEvEUlffE_EESt5arrayIPcLm2EEEEviT0_T1_ --------------------------
	.section	.text._ZN2at6native29vectorized_elementwise_kernelILi8ENS0_13AUnaryFunctorIfffZZZNS0_19minimum_kernel_cudaERNS_18TensorIteratorBaseEENKUlvE0_clEvENKUlvE0_clEvEUlffE_EESt5arrayIPcLm2EEEEviT0_T1_,"ax",@progbits
	.align	128
        .global         _ZN2at6native29vectorized_elementwise_kernelILi8ENS0_13AUnaryFunctorIfffZZZNS0_19minimum_kernel_cudaERNS_18TensorIteratorBaseEENKUlvE0_clEvENKUlvE0_clEvEUlffE_EESt5arrayIPcLm2EEEEviT0_T1_
        .type           _ZN2at6native29vectorized_elementwise_kernelILi8ENS0_13AUnaryFunctorIfffZZZNS0_19minimum_kernel_cudaERNS_18TensorIteratorBaseEENKUlvE0_clEvENKUlvE0_clEvEUlffE_EESt5arrayIPcLm2EEEEviT0_T1_,@function
        .size           _ZN2at6native29vectorized_elementwise_kernelILi8ENS0_13AUnaryFunctorIfffZZZNS0_19minimum_kernel_cudaERNS_18TensorIteratorBaseEENKUlvE0_clEvENKUlvE0_clEvEUlffE_EESt5arrayIPcLm2EEEEviT0_T1_,(.L_x_41816 - _ZN2at6native29vectorized_elementwise_kernelILi8ENS0_13AUnaryFunctorIfffZZZNS0_19minimum_kernel_cudaERNS_18TensorIteratorBaseEENKUlvE0_clEvENKUlvE0_clEvEUlffE_EESt5arrayIPcLm2EEEEviT0_T1_)
        .other          _ZN2at6native29vectorized_elementwise_kernelILi8ENS0_13AUnaryFunctorIfffZZZNS0_19minimum_kernel_cudaERNS_18TensorIteratorBaseEENKUlvE0_clEvENKUlvE0_clEvEUlffE_EESt5arrayIPcLm2EEEEviT0_T1_,@"STO_CUDA_ENTRY STV_DEFAULT"
_ZN2at6native29vectorized_elementwise_kernelILi8ENS0_13AUnaryFunctorIfffZZZNS0_19minimum_kernel_cudaERNS_18TensorIteratorBaseEENKUlvE0_clEvENKUlvE0_clEvEUlffE_EESt5arrayIPcLm2EEEEviT0_T1_:
.text._ZN2at6native29vectorized_elementwise_kernelILi8ENS0_13AUnaryFunctorIfffZZZNS0_19minimum_kernel_cudaERNS_18TensorIteratorBaseEENKUlvE0_clEvENKUlvE0_clEvEUlffE_EESt5arrayIPcLm2EEEEviT0_T1_:
        /* <DEDUP_REMOVED lines=103> */
.L_x_15407:
        /* <DEDUP_REMOVED lines=15> */
.L_x_15410:
[----:B------:R-:W-:-:S13]  /*0760*/  ISETP.GE.U32.AND P0, PT, R19, R6, PT ;  /* 0x000000061300720c */ /* 0x000fda0003f06070 */
[----:B------:R-:W-:Y:S05]  /*0770*/  @P0 BRA `(.L_x_15412) ;  /* 0x0000000000300947 */ /* 0x000fea0003800000 */
[----:B-1----:R-:W1:Y:S01]  /*0780*/  LDC.64 R4, c[0x0][0x390] ;  /* 0x0000e400ff047b82 */ /* 0x002e620000000a00 */
[----:B------:R-:W-:Y:S02]  /*0790*/  IMAD.IADD R9, R0, 0x1, R19 ;  /* 0x0000000100097824 */ /* 0x000fe400078e0213 */
[----:B------:R-:W-:Y:S02]  /*07a0*/  VIADD R19, R19, 0x80 ;  /* 0x0000008013137836 */ /* 0x000fe40000000000 */
[----:B-1----:R-:W-:-:S05]  /*07b0*/  IMAD.WIDE.U32 R4, R9, 0x4, R4 ;  /* 0x0000000409047825 */ /* 0x002fca00078e0004 */
[----:B------:R1:W-:Y:S02]  /*07c0*/  STG.E desc[UR4][R4.64], R3 ;  /* 0x0000000304007986 */ /* 0x0003e4000c101904 */
.L_x_15411:
[----:B------:R-:W-:-:S13]  /*07d0*/  ISETP.GE.U32.AND P0, PT, R19, R6, PT ;  /* 0x000000061300720c */ /* 0x000fda0003f06070 */
[----:B------:R-:W-:Y:S05]  /*07e0*/  @P0 BRA `(.L_x_15413) ;  /* 0x0000000000300947 */ /* 0x000fea0003800000 */
[----:B01----:R-:W0:Y:S01]  /*07f0*/  LDC.64 R4, c[0x0][0x390] ;  /* 0x0000e400ff047b82 */ /* 0x003e220000000a00 */
[----:B------:R-:W-:Y:S02]  /*0800*/  IMAD.IADD R3, R0, 0x1, R19 ;  /* 0x0000000100037824 */ /* 0x000fe400078e0213 */
[----:B------:R-:W-:Y:S02]  /*0810*/  VIADD R19, R19, 0x80 ;  /* 0x0000008013137836 */ /* 0x000fe40000000000 */
[----:B0-----:R-:W-:-:S05]  /*0820*/  IMAD.WIDE.U32 R4, R3, 0x4, R4 ;  /* 0x0000000403047825 */ /* 0x001fca00078e0004 */
[----:B------:R2:W-:Y:S02]  /*0830*/  STG.E desc[UR4][R4.64], R2 ;  /* 0x0000000204007986 */ /* 0x0005e4000c101904 */
.L_x_15412:
[----:B------:R-:W-:-:S13]  /*0840*/  ISETP.GE.U32.AND P0, PT, R19, R6, PT ;  /* 0x000000061300720c */ /* 0x000fda0003f06070 */
[----:B------:R-:W-:Y:S05]  /*0850*/  @P0 BRA `(.L_x_15414) ;  /* 0x0000000000340947 */ /* 0x000fea0003800000 */
[----:B--2---:R-:W2:Y:S01]  /*0860*/  LDC.64 R2, c[0x0][0x390] ;  /* 0x0000e400ff027b82 */ /* 0x004ea20000000a00 */
[----:B------:R-:W-:Y:S01]  /*0870*/  IADD3 R5, PT, PT, R0, R19, RZ ;  /* 0x0000001300057210 */ /* 0x000fe20007ffe0ff */
[----:B------:R-:W-:-:S04]  /*0880*/  VIADD R19, R19, 0x80 ;  /* 0x0000008013137836 */ /* 0x000fc80000000000 */
[----:B--2---:R-:W-:-:S05]  /*0890*/  IMAD.WIDE.U32 R2, R5, 0x4, R2 ;  /* 0x0000000405027825 */ /* 0x004fca00078e0002 */
[----:B------:R2:W-:Y:S02]  /*08a0*/  STG.E desc[UR4][R2.64], R16 ;  /* 0x0000001002007986 */ /* 0x0005e4000c101904 */
.L_x_15413:
        /* <DEDUP_REMOVED lines=8> */
.L_x_15414:
[----:B------:R-:W-:Y:S05]  /*0930*/  BSYNC.RELIABLE B1 ;  /* 0x0000000000017941 */ /* 0x000fea0003800100 */
.L_x_15409:
[----:B------:R-:W-:-:S13]  /*0940*/  ISETP.GE.U32.AND P0, PT, R19, R6, PT ;  /* 0x000000061300720c */ /* 0x000fda0003f06070 */
[----:B--23--:R-:W2:Y:S01]  /*0950*/  @!P0 LDC.64 R2, c[0x0][0x390] ;  /* 0x0000e400ff028b82 */ /* 0x00cea20000000a00 */
[----:B------:R-:W-:Y:S02]  /*0960*/  @!P0 IMAD.IADD R5, R0, 0x1, R19 ;  /* 0x0000000100058824 */ /* 0x000fe400078e0213 */
[----:B------:R-:W-:Y:S02]  /*0970*/  @!P0 VIADD R19, R19, 0x80 ;  /* 0x0000008013138836 */ /* 0x000fe40000000000 */
[----:B--2---:R-:W-:-:S05]  /*0980*/  @!P0 IMAD.WIDE.U32 R2, R5, 0x4, R2 ;  /* 0x0000000405028825 */ /* 0x004fca00078e0002 */
[----:B------:R3:W-:Y:S02]  /*0990*/  @!P0 STG.E desc[UR4][R2.64], R14 ;  /* 0x0000000e02008986 */ /* 0x0007e4000c101904 */
.L_x_15415:
[----:B------:R-:W-:Y:S05]  /*09a0*/  BSYNC.RECONVERGENT B0 ;  /* 0x0000000000007941 */ /* 0x000fea0003800200 */
.L_x_15408:
        /* <DEDUP_REMOVED lines=8> */
.L_x_15406:
[----:B------:R-:W0:Y:S01]  /*0a30*/  LDC R16, c[0x0][0x388] ;  /* 0x0000e200ff107b82 */ /* 0x000e220000000800 */
[----:B------:R-:W1:Y:S07]  /*0a40*/  S2R R21, SR_TID.X ;  /* 0x0000000000157919 */ /* 0x000e6e0000002100 */
[----:B------:R-:W2:Y:S01]  /*0a50*/  LDC.64 R2, c[0x0][0x398] ;  /* 0x0000e600ff027b82 */ /* 0x000ea20000000a00 */
[----:B------:R-:W-:Y:S02]  /*0a60*/  PLOP3.LUT P2, PT, PT, PT, PT, 0x80, 0x8 ;  /* 0x000000000008781c */ /* 0x000fe40003f4f070 */
[----:B------:R-:W-:-:S02]  /*0a70*/  PLOP3.LUT P3, PT, PT, PT, PT, 0x80, 0x8 ;  /* 0x000000000008781c */ /* 0x000fc40003f6f070 */
[----:B------:R-:W-:-:S03]  /*0a80*/  PLOP3.LUT P5, PT, PT, PT, PT, 0x80, 0x8 ;  /* 0x000000000008781c */ /* 0x000fc60003faf070 */
[----:B------:R-:W3:Y:S01]  /*0a90*/  LDC.64 R4, c[0x0][0x390] ;  /* 0x0000e400ff047b82 */ /* 0x000ee20000000a00 */
[----:B0-----:R-:W-:Y:S01]  /*0aa0*/  FSETP.NAN.FTZ.AND P4, PT, R16, R16, PT ;  /* 0x000000101000720b */ /* 0x001fe20003f98000 */
[----:B--2---:R-:W-:-:S12]  /*0ab0*/  IMAD.WIDE.U32 R2, R0, 0x4, R2 ;  /* 0x0000000400027825 */ /* 0x004fd800078e0002 */
[----:B-1----:R-:W-:-:S05]  /*0ac0*/  @!P4 IMAD.WIDE.U32 R2, R21, 0x20, R2 ;  /* 0x000000201502c825 */ /* 0x002fca00078e0002 */
[----:B------:R3:W2:Y:S01]  /*0ad0*/  @!P4 LDG.E.ENL2.256 R12, R8, desc[UR4][R2.64] ;  /* 0xfe0000040208c97e */ /* 0x0006a2000812190c */
[----:B------:R-:W-:Y:S02]  /*0ae0*/  IMAD.U32 R6, RZ, RZ, UR7 ;  /* 0x00000007ff067e24 */ /* 0x000fe4000f8e00ff */
[----:B------:R-:W-:Y:S02]  /*0af0*/  IMAD.U32 R19, RZ, RZ, UR7 ;  /* 0x00000007ff137e24 */ /* 0x000fe4000f8e00ff */
[----:B------:R-:W-:Y:S02]  /*0b00*/  IMAD.U32 R18, RZ, RZ, UR7 ;  /* 0x00000007ff127e24 */ /* 0x000fe4000f8e00ff */
[----:B------:R-:W-:Y:S02]  /*0b10*/  IMAD.U32 R17, RZ, RZ, UR7 ;  /* 0x00000007ff117e24 */ /* 0x000fe4000f8e00ff */
[----:B---3--:R-:W-:-:S04]  /*0b20*/  IMAD.WIDE.U32 R2, R0, 0x4, R4 ;  /* 0x0000000400027825 */ /* 0x008fc800078e0004 */
[----:B------:R-:W-:Y:S02]  /*0b30*/  IMAD.U32 R5, RZ, RZ, UR7 ;  /* 0x00000007ff057e24 */ /* 0x000fe4000f8e00ff */
[----:B------:R-:W-:Y:S02]  /*0b40*/  IMAD.U32 R4, RZ, RZ, UR7 ;  /* 0x00000007ff047e24 */ /* 0x000fe4000f8e00ff */
[----:B------:R-:W-:Y:S01]  /*0b50*/  IMAD.WIDE.U32 R2, R21, 0x20, R2 ;  /* 0x0000002015027825 */ /* 0x000fe200078e0002 */
[----:B--2---:R-:W-:Y:S02]  /*0b60*/  @!P4 FSETP.NAN.FTZ.AND P0, PT, R8, R8, PT ;  /* 0x000000080800c20b */ /* 0x004fe40003f18000 */
[----:B------:R-:W-:Y:S02]  /*0b70*/  @!P4 FSETP.NAN.FTZ.AND P1, PT, R9, R9, PT ;  /* 0x000000090900c20b */ /* 0x000fe40003f38000 */
[----:B------:R-:W-:Y:S02]  /*0b80*/  @!P4 PLOP3.LUT P2, PT, P0, PT, PT, 0x80, 0x8 ;  /* 0x000000000008c81c */ /* 0x000fe4000074f070 */
[----:B------:R-:W-:-:S02]  /*0b90*/  @!P4 FSETP.NAN.FTZ.AND P0, PT, R10, R10, PT ;  /* 0x0000000a0a00c20b */ /* 0x000fc40003f18000 */
[----:B------:R-:W-:Y:S02]  /*0ba0*/  @!P4 PLOP3.LUT P5, PT, P1, PT, PT, 0x80, 0x8 ;  /* 0x000000000008c81c */ /* 0x000fe40000faf070 */
[----:B------:R-:W-:Y:S02]  /*0bb0*/  @!P4 PLOP3.LUT P3, PT, P0, PT, PT, 0x80, 0x8 ;  /* 0x000000000008c81c */ /* 0x000fe4000076f070 */
[----:B------:R-:W-:Y:S02]  /*0bc0*/  @!P4 FSETP.NAN.FTZ.AND P6, PT, R11, R11, PT ;  /* 0x0000000b0b00c20b */ /* 0x000fe40003fd8000 */
[----:B------:R-:W-:Y:S02]  /*0bd0*/  PLOP3.LUT P1, PT, PT, PT, PT, 0x80, 0x8 ;  /* 0x000000000008781c */ /* 0x000fe40003f2f070 */
[----:B------:R-:W-:Y:S02]  /*0be0*/  @!P4 PLOP3.LUT P1, PT, P6, PT, PT, 0x80, 0x8 ;  /* 0x000000000008c81c */ /* 0x000fe4000372f070 */
[----:B------:R-:W-:-:S02]  /*0bf0*/  @!P2 FMNMX.FTZ R8, R8, R16, PT ;  /* 0x000000100808a209 */ /* 0x000fc40003810000 */
[----:B------:R-:W-:Y:S02]  /*0c00*/  PLOP3.LUT P2, PT, PT, PT, PT, 0x80, 0x8 ;  /* 0x000000000008781c */ /* 0x000fe40003f4f070 */
[-C--:B------:R-:W-:Y:S02]  /*0c10*/  @!P5 FMNMX.FTZ R9, R9, R16.reuse, PT ;  /* 0x000000100909d209 */ /* 0x080fe40003810000 */
[----:B------:R-:W-:Y:S02]  /*0c20*/  @!P3 FMNMX.FTZ R10, R10, R16, PT ;  /* 0x000000100a0ab209 */ /* 0x000fe40003810000 */
[----:B------:R-:W-:Y:S01]  /*0c30*/  @!P4 FSETP.NAN.FTZ.AND P3, PT, R13, R13, PT ;  /* 0x0000000d0d00c20b */ /* 0x000fe20003f78000 */
[----:B------:R-:W-:Y:S01]  /*0c40*/  @!P4 IMAD.MOV.U32 R17, RZ, RZ, R9 ;  /* 0x000000ffff11c224 */ /* 0x000fe200078e0009 */
[----:B------:R-:W-:Y:S02]  /*0c50*/  @!P4 FSETP.NAN.FTZ.AND P5, PT, R12, R12, PT ;  /* 0x0000000c0c00c20b */ /* 0x000fe40003fb8000 */
[----:B------:R-:W-:-:S02]  /*0c60*/  @!P4 FSETP.NAN.FTZ.AND P6, PT, R14, R14, PT ;  /* 0x0000000e0e00c20b */ /* 0x000fc40003fd8000 */
[----:B------:R-:W-:Y:S02]  /*0c70*/  PLOP3.LUT P0, PT, PT, PT, PT, 0x80, 0x8 ;  /* 0x000000000008781c */ /* 0x000fe40003f0f070 */
[----:B------:R-:W-:Y:S02]  /*0c80*/  @!P4 PLOP3.LUT P2, PT, P3, PT, PT, 0x80, 0x8 ;  /* 0x000000000008c81c */ /* 0x000fe40001f4f070 */
[----:B------:R-:W-:Y:S02]  /*0c90*/  @!P4 PLOP3.LUT P0, PT, P5, PT, PT, 0x80, 0x8 ;  /* 0x000000000008c81c */ /* 0x000fe40002f0f070 */
[----:B------:R-:W-:Y:S02]  /*0ca0*/  @!P4 FSETP.NAN.FTZ.AND P3, PT, R15, R15, PT ;  /* 0x0000000f0f00c20b */ /* 0x000fe40003f78000 */
[----:B------:R-:W-:Y:S02]  /*0cb0*/  PLOP3.LUT P5, PT, PT, PT, PT, 0x80, 0x8 ;  /* 0x000000000008781c */ /* 0x000fe40003faf070 */
[----:B------:R-:W-:-:S02]  /*0cc0*/  @!P4 PLOP3.LUT P5, PT, P6, PT, PT, 0x80, 0x8 ;  /* 0x000000000008c81c */ /* 0x000fc400037af070 */
[----:B------:R-:W-:Y:S02]  /*0cd0*/  PLOP3.LUT P6, PT, PT, PT, PT, 0x80, 0x8 ;  /* 0x000000000008781c */ /* 0x000fe40003fcf070 */
[----:B------:R-:W-:Y:S02]  /*0ce0*/  @!P4 PLOP3.LUT P6, PT, P3, PT, PT, 0x80, 0x8 ;  /* 0x000000000008c81c */ /* 0x000fe40001fcf070 */
[-C--:B------:R-:W-:Y:S02]  /*0cf0*/  @!P1 FMNMX.FTZ R11, R11, R16.reuse, PT ;  /* 0x000000100b0b9209 */ /* 0x080fe40003810000 */
[-C--:B------:R-:W-:Y:S02]  /*0d00*/  @!P2 FMNMX.FTZ R13, R13, R16.reuse, PT ;  /* 0x000000100d0da209 */ /* 0x080fe40003810000 */
[----:B------:R-:W-:Y:S01]  /*0d10*/  @!P0 FMNMX.FTZ R12, R12, R16, PT ;  /* 0x000000100c0c8209 */ /* 0x000fe20003810000 */
[----:B------:R-:W-:Y:S01]  /*0d20*/  @!P4 IMAD.MOV.U32 R19, RZ, RZ, R11 ;  /* 0x000000ffff13c224 */ /* 0x000fe200078e000b */
[----:B------:R-:W-:Y:S01]  /*0d30*/  @!P4 MOV R18, R10 ;  /* 0x0000000a0012c202 */ /* 0x000fe20000000f00 */
[----:B------:R-:W-:Y:S01]  /*0d40*/  @!P4 IMAD.MOV.U32 R5, RZ, RZ, R13 ;  /* 0x000000ffff05c224 */ /* 0x000fe200078e000d */
[----:B------:R-:W-:-:S02]  /*0d50*/  @!P5 FMNMX.FTZ R14, R14, R16, PT ;  /* 0x000000100e0ed209 */ /* 0x000fc40003810000 */
[----:B------:R-:W-:Y:S02]  /*0d60*/  @!P4 MOV R4, R12 ;  /* 0x0000000c0004c202 */ /* 0x000fe40000000f00 */
[----:B------:R-:W-:Y:S01]  /*0d70*/  @!P6 FMNMX.FTZ R15, R15, R16, PT ;  /* 0x000000100f0fe209 */ /* 0x000fe20003810000 */
[----:B------:R-:W-:Y:S02]  /*0d80*/  IMAD.U32 R16, RZ, RZ, UR7 ;  /* 0x00000007ff107e24 */ /* 0x000fe4000f8e00ff */
[----:B------:R-:W-:Y:S02]  /*0d90*/  @!P4 IMAD.MOV.U32 R6, RZ, RZ, R14 ;  /* 0x000000ffff06c224 */ /* 0x000fe400078e000e */
[----:B------:R-:W-:Y:S02]  /*0da0*/  @!P4 IMAD.MOV.U32 R16, RZ, RZ, R8 ;  /* 0x000000ffff10c224 */ /* 0x000fe400078e0008 */
[----:B------:R-:W-:-:S05]  /*0db0*/  @!P4 IMAD.MOV.U32 R7, RZ, RZ, R15 ;  /* 0x000000ffff07c224 */ /* 0x000fca00078e000f */
[----:B------:R-:W-:Y:S01]  /*0dc0*/  STG.E.ENL2.256 desc[UR4][R2.64], R16, R4 ;  /* 0xf80000100204797f */ /* 0x000fe2000f121804 */
[----:B------:R-:W-:Y:S05]  /*0dd0*/  EXIT ;  /* 0x000000000000794d */ /* 0x000fea0003800000 */
.L_x_15416:
        /* <DEDUP_REMOVED lines=10> */
.L_x_41816:


//--------------------- .text._ZN2at6native18elementwise_kernelILi128ELi4EZNS0_15gpu_kernel_implINS0_13BinaryFunctorIfffZZZNS0_19minimum_kernel_cudaERNS_18TensorIteratorBaseEENKUlvE0_clEvENKUlvE0_clEvEUlffE_EEEEvS5_RKT_EUliE_EEviT1_ --------------------------
	.section	.text._ZN2at6native18elementwise_kernelILi128ELi4EZNS0_15gpu_kernel_implINS0_13BinaryFunctorIfffZZZNS0_19minimum_kernel_cudaERNS_18TensorIteratorBaseEENKUlvE0_clEvENKUlvE0_clEvEUlffE_EEEEvS5_RKT_EUliE_EEviT1_,"ax",@progbits
	.align	128
        .global         _ZN2at6native18elementwise_kernelILi128ELi4EZNS0_15gpu_kernel_implINS0_13BinaryFunctorIfffZZZNS0_19minimum_kernel_cudaERNS_18TensorIteratorBaseEENKUlvE0_clEvENKUlvE0_clEvEUlffE_EEEEvS5_RKT_EUliE_EEviT1_
        .type           _ZN2at6native18elementwise_kernelILi128ELi4EZNS0_15gpu_kernel_implINS0_13BinaryFunctorIfffZZZNS0_19minimum_kernel_cudaERNS_18TensorIteratorBaseEENKUlvE0_clEvENKUlvE0_clEvEUlffE_EEEEvS5_RKT_EUliE_EEviT1_,@function
        .size           _ZN2at6native18elementwise_kernelILi128ELi4EZNS0_15gpu_kernel_implINS0_13BinaryFunctorIfffZZZNS0_19minimum_kernel_cudaERNS_18TensorIteratorBaseEENKUlvE0_clEvENKUlvE0_clEvEUlffE_EEEEvS5_RKT_EUliE_EEviT1_,(.L_x_41817 - _ZN2at6native18elementwise_kernelILi128ELi4EZNS0_15gpu_kernel_implINS0_13BinaryFunctorIfffZZZNS0_19minimum_kernel_cudaERNS_18TensorIteratorBaseEENKUlvE0_clEvENKUlvE0_clEvEUlffE_EEEEvS5_RKT_EUliE_EEviT1_)
        .other          _ZN2at6native18elementwise_kernelILi128ELi4EZNS0_15gpu_kernel_implINS0_13BinaryFunctorIfffZZZNS0_19minimum_kernel_cudaERNS_18TensorIteratorBaseEENKUlvE0_clEvENKUlvE0_clEvEUlffE_EEEEvS5_RKT_EUliE_EEviT1_,@"STO_CUDA_ENTRY STV_DEFAULT"
_ZN2at6native18elementwise_kernelILi128ELi4EZNS0_15gpu_kernel_implINS0_13BinaryFunctorIfffZZZNS0_19minimum_kernel_cudaERNS_18TensorIteratorBaseEENKUlvE0_clEvENKUlvE0_clEvEUlffE_EEEEvS5_RKT_EUliE_EEviT1_:
.text._ZN2at6native18elementwise_kernelILi128ELi4EZNS0_15gpu_kernel_implINS0_13BinaryFunctorIfffZZZNS0_19minimum_kernel_cudaERNS_18TensorIteratorBaseEENKUlvE0_clEvENKUlvE0_clEvEUlffE_EEEEvS5_RKT_EUliE_EEviT1_:
        /* <DEDUP_REMOVED lines=371> */
.L_x_15419:
        /* <DEDUP_REMOVED lines=18> */
.L_x_15424:
[----:B------:R-:W2:Y:S02]  /*1850*/  LDG.E.U8 R2, desc[UR36][R2.64] ;  /* 0x0000002402027981 */ /* 0x000ea4000c1e1100 */
[----:B--2---:R-:W-:Y:S01]  /*1860*/  I2FP.F32.U32 R19, R2 ;  /* 0x0000000200137245 */ /* 0x004fe20000201000 */
[----:B------:R-:W-:Y:S06]  /*1870*/  BRA `(.L_x_15426) ;  /* 0x0000000c00247947 */ /* 0x000fec0003800000 */
.L_x_15423:
        /* <DEDUP_REMOVED lines=9> */
.L_x_15428:
[----:B------:R-:W2:Y:S02]  /*1910*/  LDG.E R2, desc[UR36][R2.64] ;  /* 0x0000002402027981 */ /* 0x000ea4000c1e1900 */
[----:B--2---:R-:W-:Y:S01]  /*1920*/  I2FP.F32.S32 R19, R2 ;  /* 0x0000000200137245 */ /* 0x004fe20000201400 */
[----:B------:R-:W-:Y:S06]  /*1930*/  BRA `(.L_x_15426) ;  /* 0x0000000800f47947 */ /* 0x000fec0003800000 */
.L_x_15427:
[----:B------:R-:W2:Y:S02]  /*1940*/  LDG.E.U16 R2, desc[UR36][R2.64] ;  /* 0x0000002402027981 */ /* 0x000ea4000c1e1500 */
[----:B--2---:R0:W1:Y:S01]  /*1950*/  I2F.S16 R19, R2 ;  /* 0x0000000200137306 */ /* 0x0040620000101400 */
[----:B------:R-:W-:Y:S05]  /*1960*/  BRA `(.L_x_15426) ;  /* 0x0000000800e87947 */ /* 0x000fea0003800000 */
.L_x_15422:
        /* <DEDUP_REMOVED lines=8> */
.L_x_15430:
[----:B------:R-:W2:Y:S02]  /*19f0*/  LDG.E.U16 R2, desc[UR36][R2.64] ;  /* 0x0000002402027981 */ /* 0x000ea4000c1e1500 */
[----:B--2---:R-:W-:Y:S01]  /*1a00*/  HADD2.F32 R19, -RZ, R2.H0_H0 ;  /* 0x20000002ff137230 */ /* 0x004fe20000004100 */
[----:B------:R-:W-:Y:S06]  /*1a10*/  BRA `(.L_x_15426) ;  /* 0x0000000800bc7947 */ /* 0x000fec0003800000 */
.L_x_15429:
        /* <DEDUP_REMOVED lines=8> */
.L_x_15432:
[----:B------:R-:W2:Y:S02]  /*1aa0*/  LDG.E.U16 R2, desc[UR36][R2.64] ;  /* 0x0000002402027981 */ /* 0x000ea4000c1e1500 */
[----:B--2---:R-:W-:Y:S01]  /*1ab0*/  HADD2.F32 R19, -RZ, R2.H0_H0 ;  /* 0x20000002ff137230 */ /* 0x004fe20000004100 */
[----:B------:R-:W-:Y:S06]  /*1ac0*/  BRA `(.L_x_15426) ;  /* 0x0000000800907947 */ /* 0x000fec0003800000 */
.L_x_15431:
[----:B------:R-:W2:Y:S01]  /*1ad0*/  LDG.E.64 R2, desc[UR36][R2.64] ;  /* 0x0000002402027981 */ /* 0x000ea2000c1e1b00 */
[----:B------:R-:W-:Y:S01]  /*1ae0*/  UMOV UR4, 0xf0000000 ;  /* 0xf000000000047882 */ /* 0x000fe20000000000 */
[----:B------:R-:W-:Y:S01]  /*1af0*/  UMOV UR5, 0x380fffff ;  /* 0x380fffff00057882 */ /* 0x000fe20000000000 */
[----:B--2---:R-:W0:Y:S01]  /*1b00*/  F2F.F32.F64 R19, R2 ;  /* 0x0000000200137310 */ /* 0x004e220000301000 */
[----:B------:R-:W-:-:S14]  /*1b10*/  DSETP.GEU.AND P0, PT, |R2|, UR4, PT ;  /* 0x0000000402007e2a */ /* 0x000fdc000bf0e200 */
[----:B0-----:R-:W-:Y:S01]  /*1b20*/  @!P0 FMUL R19, R19, 1.175494350822287508e-38 ;  /* 0x0080000013138820 */ /* 0x001fe20000400000 */
[----:B------:R-:W-:Y:S06]  /*1b30*/  BRA `(.L_x_15426) ;  /* 0x0000000800747947 */ /* 0x000fec0003800000 */
.L_x_15421:
        /* <DEDUP_REMOVED lines=12> */
.L_x_15435:
[----:B------:R-:W2:Y:S01]  /*1c00*/  LDG.E.64 R2, desc[UR36][R2.64] ;  /* 0x0000002402027981 */ /* 0x000ea2000c1e1b00 */
[----:B------:R-:W-:Y:S01]  /*1c10*/  UMOV UR4, 0xf0000000 ;  /* 0xf000000000047882 */ /* 0x000fe20000000000 */
[----:B------:R-:W-:Y:S01]  /*1c20*/  UMOV UR5, 0x380fffff ;  /* 0x380fffff00057882 */ /* 0x000fe20000000000 */
[----:B--2---:R-:W0:Y:S01]  /*1c30*/  F2F.F32.F64 R19, R2 ;  /* 0x0000000200137310 */ /* 0x004e220000301000 */
[----:B------:R-:W-:-:S14]  /*1c40*/  DSETP.GEU.AND P0, PT, |R2|, UR4, PT ;  /* 0x0000000402007e2a */ /* 0x000fdc000bf0e200 */
[----:B0-----:R-:W-:Y:S01]  /*1c50*/  @!P0 FMUL R19, R19, 1.175494350822287508e-38 ;  /* 0x0080000013138820 */ /* 0x001fe20000400000 */
[----:B------:R-:W-:Y:S06]  /*1c60*/  BRA `(.L_x_15426) ;  /* 0x0000000800287947 */ /* 0x000fec0003800000 */
.L_x_15434:
        /* <DEDUP_REMOVED lines=25> */
.L_x_15437:
        /* <DEDUP_REMOVED lines=12> */
.L_x_15436:
[----:B------:R-:W2:Y:S02]  /*1ec0*/  LDG.E.U16 R2, desc[UR36][R2.64] ;  /* 0x0000002402027981 */ /* 0x000ea4000c1e1500 */
[----:B--2---:R-:W-:Y:S01]  /*1ed0*/  SHF.L.U32 R19, R2, 0x10, RZ ;  /* 0x0000001002137819 */ /* 0x004fe200000006ff */
[----:B------:R-:W-:Y:S06]  /*1ee0*/  BRA `(.L_x_15426) ;  /* 0x0000000400887947 */ /* 0x000fec0003800000 */
.L_x_15433:
        /* <DEDUP_REMOVED lines=11> */
.L_x_15440:
        /* <DEDUP_REMOVED lines=20> */
.L_x_15442:
[----:B------:R-:W-:Y:S05]  /*20e0*/  BSYNC.RECONVERGENT B0 ;  /* 0x0000000000007941 */ /* 0x000fea0003800200 */
.L_x_15441:
[----:B------:R-:W-:Y:S01]  /*20f0*/  IMAD.SHL.U32 R0, R0, 0x100000, RZ ;  /* 0x0010000000007824 */ /* 0x000fe200078e00ff */
[----:B------:R-:W-:-:S04]  /*2100*/  LEA R2, R2, 0x3b800000, 0x17 ;  /* 0x3b80000002027811 */ /* 0x000fc800078eb8ff */
[----:B------:R-:W-:Y:S01]  /*2110*/  LOP3.LUT R19, R2, R0, R19, 0xfe, !PT ;  /* 0x0000000002137212 */ /* 0x000fe200078efe13 */
[----:B------:R-:W-:Y:S06]  /*2120*/  BRA `(.L_x_15426) ;  /* 0x0000000000f87947 */ /* 0x000fec0003800000 */
.L_x_15439:
        /* <DEDUP_REMOVED lines=20> */
.L_x_15444:
[----:B------:R-:W-:Y:S05]  /*2270*/  BSYNC.RECONVERGENT B0 ;  /* 0x0000000000007941 */ /* 0x000fea0003800200 */
.L_x_15443:
[----:B------:R-:W-:Y:S01]  /*2280*/  IMAD.SHL.U32 R0, R0, 0x200000, RZ ;  /* 0x0020000000007824 */ /* 0x000fe200078e00ff */
[----:B------:R-:W-:-:S04]  /*2290*/  LEA R2, R2, 0x37800000, 0x17 ;  /* 0x3780000002027811 */ /* 0x000fc800078eb8ff */
[----:B------:R-:W-:Y:S01]  /*22a0*/  LOP3.LUT R19, R2, R0, R19, 0xfe, !PT ;  /* 0x0000000002137212 */ /* 0x000fe200078efe13 */
[----:B------:R-:W-:Y:S06]  /*22b0*/  BRA `(.L_x_15426) ;  /* 0x0000000000947947 */ /* 0x000fec0003800000 */
.L_x_15438:
[----:B------:R-:W-:-:S09]  /*22c0*/  UISETP.NE.AND UP0, UPT, UR4, 0x1c, UPT ;  /* 0x0000001c0400788c */ /* 0x000fd2000bf05270 */
[----:B------:R-:W-:Y:S05]  /*22d0*/  BRA.U !UP0, `(.L_x_15445) ;  /* 0x0000000108847547 */ /* 0x000fea000b800000 */
[----:B------:R-:W-:-:S09]  /*22e0*/  UISETP.NE.AND UP0, UPT, UR4, 0x1d, UPT ;  /* 0x0000001d0400788c */ /* 0x000fd2000bf05270 */
[----:B------:R-:W-:Y:S05]  /*22f0*/  BRA.U !UP0, `(.L_x_15446) ;  /* 0x0000000108707547 */ /* 0x000fea000b800000 */
[----:B------:R-:W-:-:S09]  /*2300*/  UISETP.NE.AND UP0, UPT, UR4, 0x2c, UPT ;  /* 0x0000002c0400788c */ /* 0x000fd2000bf05270 */
[----:B------:R-:W-:Y:S05]  /*2310*/  BRA.U !UP0, `(.L_x_15447) ;  /* 0x0000000108487547 */ /* 0x000fea000b800000 */
.L_x_15425:
        /* <DEDUP_REMOVED lines=16> */
.L_x_15448:
[----:B------:R-:W-:Y:S01]  /*2420*/  IMAD.MOV.U32 R19, RZ, RZ, RZ ;  /* 0x000000ffff137224 */ /* 0x000fe200078e00ff */
[----:B------:R-:W-:Y:S06]  /*2430*/  BRA `(.L_x_15426) ;  /* 0x0000000000347947 */ /* 0x000fec0003800000 */
.L_x_15447:
        /* <DEDUP_REMOVED lines=8> */
.L_x_15446:
[----:B------:R-:W2:Y:S02]  /*24c0*/  LDG.E.64 R2, desc[UR36][R2.64] ;  /* 0x0000002402027981 */ /* 0x000ea4000c1e1b00 */
[----:B--2---:R0:W1:Y:S01]  /*24d0*/  I2F.U64 R19, R2 ;  /* 0x0000000200137312 */ /* 0x0040620000301000 */
[----:B------:R-:W-:Y:S05]  /*24e0*/  BRA `(.L_x_15426) ;  /* 0x0000000000087947 */ /* 0x000fea0003800000 */
.L_x_15445:
[----:B------:R-:W2:Y:S02]  /*24f0*/  LDG.E R2, desc[UR36][R2.64] ;  /* 0x0000002402027981 */ /* 0x000ea4000c1e1900 */
[----:B--2---:R-:W-:-:S07]  /*2500*/  I2FP.F32.U32 R19, R2 ;  /* 0x0000000200137245 */ /* 0x004fce0000201000 */
.L_x_15426:
[----:B------:R-:W-:Y:S05]  /*2510*/  BSYNC.RECONVERGENT B6 ;  /* 0x0000000000067941 */ /* 0x000fea0003800200 */
.L_x_15420:
        /* <DEDUP_REMOVED lines=18> */
.L_x_15453:
[----:B------:R-:W2:Y:S02]  /*2640*/  LDG.E.U8 R0, desc[UR36][R2.64] ;  /* 0x0000002402007981 */ /* 0x000ea4000c1e1100 */
[----:B--2---:R-:W-:Y:S01]  /*2650*/  I2FP.F32.U32 R0, R0 ;  /* 0x0000000000007245 */ /* 0x004fe20000201000 */
[----:B------:R-:W-:Y:S06]  /*2660*/  BRA `(.L_x_15455) ;  /* 0x0000000c00247947 */ /* 0x000fec0003800000 */
.L_x_15452:
        /* <DEDUP_REMOVED lines=9> */
.L_x_15457:
[----:B------:R-:W2:Y:S02]  /*2700*/  LDG.E R0, desc[UR36][R2.64] ;  /* 0x0000002402007981 */ /* 0x000ea4000c1e1900 */
[----:B--2---:R-:W-:Y:S01]  /*2710*/  I2FP.F32.S32 R0, R0 ;  /* 0x0000000000007245 */ /* 0x004fe20000201400 */
[----:B------:R-:W-:Y:S06]  /*2720*/  BRA `(.L_x_15455) ;  /* 0x0000000800f47947 */ /* 0x000fec0003800000 */
.L_x_15456:
[----:B------:R-:W2:Y:S02]  /*2730*/  LDG.E.U16 R0, desc[UR36][R2.64] ;  /* 0x0000002402007981 */ /* 0x000ea4000c1e1500 */
[----:B--2---:R-:W0:Y:S01]  /*2740*/  I2F.S16 R0, R0 ;  /* 0x0000000000007306 */ /* 0x004e220000101400 */
[----:B------:R-:W-:Y:S05]  /*2750*/  BRA `(.L_x_15455) ;  /* 0x0000000800e87947 */ /* 0x000fea0003800000 */
.L_x_15451:
        /* <DEDUP_REMOVED lines=8> */
.L_x_15459:
[----:B------:R-:W2:Y:S02]  /*27e0*/  LDG.E.U16 R0, desc[UR36][R2.64] ;  /* 0x0000002402007981 */ /* 0x000ea4000c1e1500 */
[----:B--2---:R-:W-:Y:S01]  /*27f0*/  HADD2.F32 R0, -RZ, R0.H0_H0 ;  /* 0x20000000ff007230 */ /* 0x004fe20000004100 */
[----:B------:R-:W-:Y:S06]  /*2800*/  BRA `(.L_x_15455) ;  /* 0x0000000800bc7947 */ /* 0x000fec0003800000 */
.L_x_15458:
        /* <DEDUP_REMOVED lines=8> */
.L_x_15461:
[----:B------:R-:W2:Y:S02]  /*2890*/  LDG.E.U16 R0, desc[UR36][R2.64] ;  /* 0x0000002402007981 */ /* 0x000ea4000c1e1500 */
[----:B--2---:R-:W-:Y:S01]  /*28a0*/  HADD2.F32 R0, -RZ, R0.H0_H0 ;  /* 0x20000000ff007230 */ /* 0x004fe20000004100 */
[----:B------:R-:W-:Y:S06]  /*28b0*/  BRA `(.L_x_15455) ;  /* 0x0000000800907947 */ /* 0x000fec0003800000 */
.L_x_15460:
[----:B------:R-:W2:Y:S01]  /*28c0*/  LDG.E.64 R2, desc[UR36][R2.64] ;  /* 0x0000002402027981 */ /* 0x000ea2000c1e1b00 */
[----:B------:R-:W-:Y:S01]  /*28d0*/  UMOV UR4, 0xf0000000 ;  /* 0xf000000000047882 */ /* 0x000fe20000000000 */
[----:B------:R-:W-:Y:S01]  /*28e0*/  UMOV UR5, 0x380fffff ;  /* 0x380fffff00057882 */ /* 0x000fe20000000000 */
[----:B--2---:R-:W0:Y:S01]  /*28f0*/  F2F.F32.F64 R0, R2 ;  /* 0x0000000200007310 */ /* 0x004e220000301000 */
[----:B------:R-:W-:-:S14]  /*2900*/  DSETP.GEU.AND P0, PT, |R2|, UR4, PT ;  /* 0x0000000402007e2a */ /* 0x000fdc000bf0e200 */
[----:B0-----:R-:W-:Y:S01]  /*2910*/  @!P0 FMUL R0, R0, 1.175494350822287508e-38 ;  /* 0x0080000000008820 */ /* 0x001fe20000400000 */
[----:B------:R-:W-:Y:S06]  /*2920*/  BRA `(.L_x_15455) ;  /* 0x0000000800747947 */ /* 0x000fec0003800000 */
.L_x_15450:
        /* <DEDUP_REMOVED lines=12> */
.L_x_15464:
[----:B------:R-:W2:Y:S01]  /*29f0*/  LDG.E.64 R2, desc[UR36][R2.64] ;  /* 0x0000002402027981 */ /* 0x000ea2000c1e1b00 */
[----:B------:R-:W-:Y:S01]  /*2a00*/  UMOV UR4, 0xf0000000 ;  /* 0xf000000000047882 */ /* 0x000fe20000000000 */
[----:B------:R-:W-:Y:S01]  /*2a10*/  UMOV UR5, 0x380fffff ;  /* 0x380fffff00057882 */ /* 0x000fe20000000000 */
[----:B--2---:R-:W0:Y:S01]  /*2a20*/  F2F.F32.F64 R0, R2 ;  /* 0x0000000200007310 */ /* 0x004e220000301000 */
[----:B------:R-:W-:-:S14]  /*2a30*/  DSETP.GEU.AND P0, PT, |R2|, UR4, PT ;  /* 0x0000000402007e2a */ /* 0x000fdc000bf0e200 */
[----:B0-----:R-:W-:Y:S01]  /*2a40*/  @!P0 FMUL R0, R0, 1.175494350822287508e-38 ;  /* 0x0080000000008820 */ /* 0x001fe20000400000 */
[----:B------:R-:W-:Y:S06]  /*2a50*/  BRA `(.L_x_15455) ;  /* 0x0000000800287947 */ /* 0x000fec0003800000 */
.L_x_15463:
        /* <DEDUP_REMOVED lines=25> */
.L_x_15466:
        /* <DEDUP_REMOVED lines=12> */
.L_x_15465:
[----:B------:R-:W2:Y:S02]  /*2cb0*/  LDG.E.U16 R0, desc[UR36][R2.64] ;  /* 0x0000002402007981 */ /* 0x000ea4000c1e1500 */
[----:B--2---:R-:W-:Y:S01]  /*2cc0*/  IMAD.U32 R0, R0, 0x10000, RZ ;  /* 0x0001000000007824 */ /* 0x004fe200078e00ff */
[----:B------:R-:W-:Y:S06]  /*2cd0*/  BRA `(.L_x_15455) ;  /* 0x0000000400887947 */ /* 0x000fec0003800000 */
.L_x_15462:
        /* <DEDUP_REMOVED lines=11> */
.L_x_15469:
        /* <DEDUP_REMOVED lines=20> */
.L_x_15471:
[----:B------:R-:W-:Y:S05]  /*2ed0*/  BSYNC.RECONVERGENT B0 ;  /* 0x0000000000007941 */ /* 0x000fea0003800200 */
.L_x_15470:
[----:B------:R-:W-:Y:S02]  /*2ee0*/  SHF.L.U32 R0, R0, 0x14, RZ ;  /* 0x0000001400007819 */ /* 0x000fe400000006ff */
[----:B------:R-:W-:-:S04]  /*2ef0*/  LEA R2, R2, 0x3b800000, 0x17 ;  /* 0x3b80000002027811 */ /* 0x000fc800078eb8ff */
[----:B------:R-:W-:Y:S01]  /*2f00*/  LOP3.LUT R0, R2, R0, R7, 0xfe, !PT ;  /* 0x0000000002007212 */ /* 0x000fe200078efe07 */
[----:B------:R-:W-:Y:S06]  /*2f10*/  BRA `(.L_x_15455) ;  /* 0x0000000000f87947 */ /* 0x000fec0003800000 */
.L_x_15468:
        /* <DEDUP_REMOVED lines=20> */
.L_x_15473:
[----:B------:R-:W-:Y:S05]  /*3060*/  BSYNC.RECONVERGENT B0 ;  /* 0x0000000000007941 */ /* 0x000fea0003800200 */
.L_x_15472:
[----:B------:R-:W-:Y:S01]  /*3070*/  IMAD.SHL.U32 R0, R0, 0x200000, RZ ;  /* 0x0020000000007824 */ /* 0x000fe200078e00ff */
[----:B------:R-:W-:-:S04]  /*3080*/  LEA R2, R2, 0x37800000, 0x17 ;  /* 0x3780000002027811 */ /* 0x000fc800078eb8ff */
[----:B------:R-:W-:Y:S01]  /*3090*/  LOP3.LUT R0, R2, R0, R7, 0xfe, !PT ;  /* 0x0000000002007212 */ /* 0x000fe200078efe07 */
[----:B------:R-:W-:Y:S06]  /*30a0*/  BRA `(.L_x_15455) ;  /* 0x0000000000947947 */ /* 0x000fec0003800000 */
.L_x_15467:
[----:B------:R-:W-:-:S09]  /*30b0*/  UISETP.NE.AND UP0, UPT, UR4, 0x1c, UPT ;  /* 0x0000001c0400788c */ /* 0x000fd2000bf05270 */
[----:B------:R-:W-:Y:S05]  /*30c0*/  BRA.U !UP0, `(.L_x_15474) ;  /* 0x0000000108847547 */ /* 0x000fea000b800000 */
[----:B------:R-:W-:-:S09]  /*30d0*/  UISETP.NE.AND UP0, UPT, UR4, 0x1d, UPT ;  /* 0x0000001d0400788c */ /* 0x000fd2000bf05270 */
[----:B------:R-:W-:Y:S05]  /*30e0*/  BRA.U !UP0, `(.L_x_15475) ;  /* 0x0000000108707547 */ /* 0x000fea000b800000 */
[----:B------:R-:W-:-:S09]  /*30f0*/  UISETP.NE.AND UP0, UPT, UR4, 0x2c, UPT ;  /* 0x0000002c0400788c */ /* 0x000fd2000bf05270 */
[----:B------:R-:W-:Y:S05]  /*3100*/  BRA.U !UP0, `(.L_x_15476) ;  /* 0x0000000108487547 */ /* 0x000fea000b800000 */
.L_x_15454:
        /* <DEDUP_REMOVED lines=16> */
.L_x_15477:
[----:B------:R-:W-:Y:S01]  /*3210*/  MOV R0, RZ ;  /* 0x000000ff00007202 */ /* 0x000fe20000000f00 */
[----:B------:R-:W-:Y:S06]  /*3220*/  BRA `(.L_x_15455) ;  /* 0x0000000000347947 */ /* 0x000fec0003800000 */
.L_x_15476:
        /* <DEDUP_REMOVED lines=8> */
.L_x_15475:
[----:B------:R-:W2:Y:S02]  /*32b0*/  LDG.E.64 R2, desc[UR36][R2.64] ;  /* 0x0000002402027981 */ /* 0x000ea4000c1e1b00 */
[----:B--2---:R0:W2:Y:S01]  /*32c0*/  I2F.U64 R0, R2 ;  /* 0x0000000200007312 */ /* 0x0040a20000301000 */
[----:B------:R-:W-:Y:S05]  /*32d0*/  BRA `(.L_x_15455) ;  /* 0x0000000000087947 */ /* 0x000fea0003800000 */
.L_x_15474:
[----:B------:R-:W2:Y:S02]  /*32e0*/  LDG.E R0, desc[UR36][R2.64] ;  /* 0x0000002402007981 */ /* 0x000ea4000c1e1900 */
[----:B--2---:R-:W-:-:S07]  /*32f0*/  I2FP.F32.U32 R0, R0 ;  /* 0x0000000000007245 */ /* 0x004fce0000201000 */
.L_x_15455:
[----:B------:R-:W-:Y:S05]  /*3300*/  BSYNC.RECONVERGENT B6 ;  /* 0x0000000000067941 */ /* 0x000fea0003800200 */
.L_x_15449:
[----:B-1---5:R-:W-:Y:S01]  /*3310*/  FSETP.NAN.FTZ.AND P0, PT, R19, R19, PT ;  /* 0x000000131300720b */ /* 0x022fe20003f18000 */
[----:B------:R-:W-:Y:S01]  /*3320*/  BSSY.RECONVERGENT B0, `(.L_x_15478) ;  /* 0x0000006000007945 */ /* 0x000fe20003800200 */
[----:B------:R-:W-:-:S11]  /*3330*/  IMAD.MOV.U32 R4, RZ, RZ, R19 ;  /* 0x000000ffff047224 */ /* 0x000fd600078e0013 */
[----:B------:R-:W-:Y:S05]  /*3340*/  @P0 BRA `(.L_x_15479) ;  /* 0x00000000000c0947 */ /* 0x000fea0003800000 */
[----:B0-2---:R-:W-:Y:S01]  /*3350*/  FSETP.NAN.FTZ.AND P0, PT, R0, R0, PT ;  /* 0x000000000000720b */ /* 0x005fe20003f18000 */
[----:B------:R-:W-:-:S12]  /*3360*/  IMAD.MOV.U32 R4, RZ, RZ, R0 ;  /* 0x000000ffff047224 */ /* 0x000fd800078e0000 */
[----:B------:R-:W-:-:S07]  /*3370*/  @!P0 FMNMX.FTZ R4, R0, R19, PT ;  /* 0x0000001300048209 */ /* 0x000fce0003810000 */
.L_x_15479:
[----:B------:R-:W-:Y:S05]  /*3380*/  BSYNC.RECONVERGENT B0 ;  /* 0x0000000000007941 */ /* 0x000fea0003800200 */
.L_x_15478:
[----:B------:R-:W0:Y:S01]  /*3390*/  LDCU.64 UR6, c[0x0][0x5e8] ;  /* 0x0000bd00ff0677ac */ /* 0x000e220008000a00 */
        /* <DEDUP_REMOVED lines=16> */
.L_x_15483:
[----:B------:R-:W0:Y:S02]  /*34a0*/  F2I.S64.TRUNC R4, R4 ;  /* 0x0000000400047311 */ /* 0x000e24000020d900 */
[----:B0-----:R-:W-:-:S05]  /*34b0*/  IMAD.MOV.U32 R7, RZ, RZ, R4 ;  /* 0x000000ffff077224 */ /* 0x001fca00078e0004 */
[----:B------:R0:W-:Y:S01]  /*34c0*/  STG.E.U8 desc[UR36][R2.64], R7 ;  /* 0x0000000702007986 */ /* 0x0001e2000c101124 */
[----:B------:R-:W-:Y:S05]  /*34d0*/  BRA `(.L_x_15485) ;  /* 0x0000000c002c7947 */ /* 0x000fea0003800000 */
.L_x_15482:
        /* <DEDUP_REMOVED lines=9> */
.L_x_15487:
[----:B------:R-:W0:Y:S02]  /*3570*/  F2I.FTZ.TRUNC.NTZ R5, R4 ;  /* 0x0000000400057305 */ /* 0x000e24000021f100 */
[----:B0-----:R0:W-:Y:S01]  /*3580*/  STG.E desc[UR36][R2.64], R5 ;  /* 0x0000000502007986 */ /* 0x0011e2000c101924 */
[----:B------:R-:W-:Y:S05]  /*3590*/  BRA `(.L_x_15485) ;  /* 0x0000000800fc7947 */ /* 0x000fea0003800000 */
.L_x_15486:
[----:B------:R-:W0:Y:S02]  /*35a0*/  F2I.FTZ.TRUNC.NTZ R5, R4 ;  /* 0x0000000400057305 */ /* 0x000e24000021f100 */
[----:B0-----:R0:W-:Y:S01]  /*35b0*/  STG.E.U16 desc[UR36][R2.64], R5 ;  /* 0x0000000502007986 */ /* 0x0011e2000c101524 */
[----:B------:R-:W-:Y:S05]  /*35c0*/  BRA `(.L_x_15485) ;  /* 0x0000000800f07947 */ /* 0x000fea0003800000 */
.L_x_15481:
        /* <DEDUP_REMOVED lines=8> */
.L_x_15489:
[----:B------:R-:W-:-:S05]  /*3650*/  F2FP.F16.F32.PACK_AB R4, RZ, R4 ;  /* 0x00000004ff04723e */ /* 0x000fca00000000ff */
[----:B------:R0:W-:Y:S01]  /*3660*/  STG.E.U16 desc[UR36][R2.64], R4 ;  /* 0x0000000402007986 */ /* 0x0001e2000c101524 */
[----:B------:R-:W-:Y:S05]  /*3670*/  BRA `(.L_x_15485) ;  /* 0x0000000800c47947 */ /* 0x000fea0003800000 */
.L_x_15488:
        /* <DEDUP_REMOVED lines=9> */
.L_x_15491:
[----:B------:R-:W-:-:S04]  /*3710*/  F2FP.F16.F32.PACK_AB R5, RZ, R4 ;  /* 0x00000004ff05723e */ /* 0x000fc800000000ff */
[----:B------:R-:W-:-:S05]  /*3720*/  PRMT R5, R5, 0x5410, RZ ;  /* 0x0000541005057816 */ /* 0x000fca00000000ff */
[----:B------:R0:W-:Y:S01]  /*3730*/  STG.E desc[UR36][R2.64], R5 ;  /* 0x0000000502007986 */ /* 0x0001e2000c101924 */
[----:B------:R-:W-:Y:S05]  /*3740*/  BRA `(.L_x_15485) ;  /* 0x0000000800907947 */ /* 0x000fea0003800000 */
.L_x_15490:
[----:B------:R-:W-:-:S06]  /*3750*/  FMUL.FTZ R4, R4, 1 ;  /* 0x3f80000004047820 */ /* 0x000fcc0000410000 */
[----:B------:R-:W0:Y:S02]  /*3760*/  F2F.F64.F32 R4, R4 ;  /* 0x0000000400047310 */ /* 0x000e240000201800 */
[----:B0-----:R0:W-:Y:S01]  /*3770*/  STG.E.64 desc[UR36][R2.64], R4 ;  /* 0x0000000402007986 */ /* 0x0011e2000c101b24 */
[----:B------:R-:W-:Y:S05]  /*3780*/  BRA `(.L_x_15485) ;  /* 0x0000000800807947 */ /* 0x000fea0003800000 */
.L_x_15480:
        /* <DEDUP_REMOVED lines=12> */
.L_x_15494:
[----:B------:R-:W-:Y:S01]  /*3850*/  FMUL.FTZ R4, R4, 1 ;  /* 0x3f80000004047820 */ /* 0x000fe20000410000 */
[----:B------:R-:W-:-:S05]  /*3860*/  CS2R R6, SRZ ;  /* 0x0000000000067805 */ /* 0x000fca000001ff00 */
[----:B------:R-:W0:Y:S02]  /*3870*/  F2F.F64.F32 R4, R4 ;  /* 0x0000000400047310 */ /* 0x000e240000201800 */
[----:B0-----:R0:W-:Y:S01]  /*3880*/  STG.E.128 desc[UR36][R2.64], R4 ;  /* 0x0000000402007986 */ /* 0x0011e2000c101d24 */
[----:B------:R-:W-:Y:S05]  /*3890*/  BRA `(.L_x_15485) ;  /* 0x00000008003c7947 */ /* 0x000fea0003800000 */
.L_x_15493:
        /* <DEDUP_REMOVED lines=8> */
[----:B--2---:R-:W-:Y:S01]  /*3920*/  HFMA2 R0, -RZ, RZ, 0, 7.569789886474609375e-06 ;  /* 0x0000007fff007431 */ /* 0x004fe200000001ff */
        /* <DEDUP_REMOVED lines=9> */
.L_x_15498:
[----:B------:R-:W-:Y:S05]  /*39c0*/  BSYNC.RECONVERGENT B0 ;  /* 0x0000000000007941 */ /* 0x000fea0003800200 */
.L_x_15497:
[----:B------:R-:W-:-:S05]  /*39d0*/  LOP3.LUT R7, R0, 0x80, R7, 0xf8, !PT ;  /* 0x0000008000077812 */ /* 0x000fca00078ef807 */
[----:B------:R0:W-:Y:S01]  /*39e0*/  STG.E.U8 desc[UR36][R2.64], R7 ;  /* 0x0000000702007986 */ /* 0x0001e2000c101124 */
[----:B------:R-:W-:Y:S05]  /*39f0*/  BRA `(.L_x_15485) ;  /* 0x0000000400e47947 */ /* 0x000fea0003800000 */
.L_x_15496:
[----:B------:R-:W-:Y:S01]  /*3a00*/  LOP3.LUT R6, R4, 0x7fffffff, RZ, 0xc0, !PT ;  /* 0x7fffffff04067812 */ /* 0x000fe200078ec0ff */
[----:B------:R-:W-:Y:S01]  /*3a10*/  BSSY.RECONVERGENT B0, `(.L_x_15499) ;  /* 0x000000d000007945 */ /* 0x000fe20003800200 */
[----:B------:R-:W-:Y:S02]  /*3a20*/  SHF.R.U32.HI R7, RZ, 0x18, R4 ;  /* 0x00000018ff077819 */ /* 0x000fe40000011604 */
[----:B------:R-:W-:-:S13]  /*3a30*/  ISETP.GE.U32.AND P1, PT, R6, 0x47800000, PT ;  /* 0x478000000600780c */ /* 0x000fda0003f26070 */
[----:B--2---:R-:W-:Y:S01]  /*3a40*/  @P1 IMAD.MOV.U32 R0, RZ, RZ, 0x7f ;  /* 0x0000007fff001424 */ /* 0x004fe200078e00ff */
        /* <DEDUP_REMOVED lines=9> */
.L_x_15500:
[----:B------:R-:W-:Y:S05]  /*3ae0*/  BSYNC.RECONVERGENT B0 ;  /* 0x0000000000007941 */ /* 0x000fea0003800200 */
.L_x_15499:
[----:B------:R-:W-:-:S05]  /*3af0*/  LOP3.LUT R5, R0, 0x80, R7, 0xf8, !PT ;  /* 0x0000008000057812 */ /* 0x000fca00078ef807 */
[----:B------:R0:W-:Y:S01]  /*3b00*/  STG.E.U8 desc[UR36][R2.64], R5 ;  /* 0x0000000502007986 */ /* 0x0001e2000c101124 */
[----:B------:R-:W-:Y:S05]  /*3b10*/  BRA `(.L_x_15485) ;  /* 0x00000004009c7947 */ /* 0x000fea0003800000 */
.L_x_15495:
[----:B------:R-:W-:-:S05]  /*3b20*/  F2FP.BF16.F32.PACK_AB R4, RZ, R4 ;  /* 0x00000004ff04723e */ /* 0x000fca00000010ff */
[----:B------:R0:W-:Y:S01]  /*3b30*/  STG.E.U16 desc[UR36][R2.64], R4 ;  /* 0x0000000402007986 */ /* 0x0001e2000c101524 */
[----:B------:R-:W-:Y:S05]  /*3b40*/  BRA `(.L_x_15485) ;  /* 0x0000000400907947 */ /* 0x000fea0003800000 */
.L_x_15492:
        /* <DEDUP_REMOVED lines=11> */
.L_x_15503:
[----:B------:R-:W-:Y:S01]  /*3c00*/  LOP3.LUT R5, R4, 0x7fffffff, RZ, 0xc0, !PT ;  /* 0x7fffffff04057812 */ /* 0x000fe200078ec0ff */
[----:B------:R-:W-:Y:S01]  /*3c10*/  BSSY.RECONVERGENT B0, `(.L_x_15504) ;  /* 0x0000013000007945 */ /* 0x000fe20003800200 */
[----:B--2---:R-:W-:Y:S02]  /*3c20*/  IMAD.MOV.U32 R0, RZ, RZ, 0x80 ;  /* 0x00000080ff007424 */ /* 0x004fe400078e00ff */
        /* <DEDUP_REMOVED lines=9> */
.L_x_15506:
[----:B------:R-:W-:-:S04]  /*3cc0*/  SHF.R.U32.HI R0, RZ, 0x14, R4 ;  /* 0x00000014ff007819 */ /* 0x000fc80000011604 */
[----:B------:R-:W-:-:S04]  /*3cd0*/  LOP3.LUT R5, R0, 0x1, RZ, 0xc0, !PT ;  /* 0x0000000100057812 */ /* 0x000fc800078ec0ff */
[----:B------:R-:W-:-:S04]  /*3ce0*/  IADD3 R0, PT, PT, R4, 0x487ffff, R5 ;  /* 0x0487ffff04007810 */ /* 0x000fc80007ffe005 */
[----:B------:R-:W-:-:S04]  /*3cf0*/  SHF.R.U32.HI R0, RZ, 0x14, R0 ;  /* 0x00000014ff007819 */ /* 0x000fc80000011600 */
[----:B------:R-:W-:-:S07]  /*3d00*/  LOP3.LUT R5, R0, 0xff, RZ, 0xc0, !PT ;  /* 0x000000ff00057812 */ /* 0x000fce00078ec0ff */
.L_x_15507:
[----:B------:R-:W-:-:S04]  /*3d10*/  SHF.R.U32.HI R4, RZ, 0x18, R4 ;  /* 0x00000018ff047819 */ /* 0x000fc80000011604 */
[----:B------:R-:W-:-:S04]  /*3d20*/  LOP3.LUT R5, R5, 0x80, R4, 0xf8, !PT ;  /* 0x0000008005057812 */ /* 0x000fc800078ef804 */
[----:B------:R-:W-:-:S07]  /*3d30*/  PRMT R0, R5, 0x7610, R0 ;  /* 0x0000761005007816 */ /* 0x000fce0000000000 */
.L_x_15505:
[----:B------:R-:W-:Y:S05]  /*3d40*/  BSYNC.RECONVERGENT B0 ;  /* 0x0000000000007941 */ /* 0x000fea0003800200 */
.L_x_15504:
[----:B------:R1:W-:Y:S01]  /*3d50*/  STG.E.U8 desc[UR36][R2.64], R0 ;  /* 0x0000000002007986 */ /* 0x0003e2000c101124 */
[----:B------:R-:W-:Y:S05]  /*3d60*/  BRA `(.L_x_15485) ;  /* 0x0000000400087947 */ /* 0x000fea0003800000 */
.L_x_15502:
[----:B------:R-:W-:Y:S01]  /*3d70*/  LOP3.LUT R5, R4, 0x7fffffff, RZ, 0xc0, !PT ;  /* 0x7fffffff04057812 */ /* 0x000fe200078ec0ff */
[----:B------:R-:W-:Y:S01]  /*3d80*/  BSSY.RECONVERGENT B0, `(.L_x_15508) ;  /* 0x0000013000007945 */ /* 0x000fe20003800200 */
[----:B--2---:R-:W-:Y:S02]  /*3d90*/  MOV R0, 0x80 ;  /* 0x0000008000007802 */ /* 0x004fe40000000f00 */
        /* <DEDUP_REMOVED lines=9> */
.L_x_15510:
[----:B------:R-:W-:-:S04]  /*3e30*/  SHF.R.U32.HI R0, RZ, 0x15, R4 ;  /* 0x00000015ff007819 */ /* 0x000fc80000011604 */
[----:B------:R-:W-:-:S04]  /*3e40*/  LOP3.LUT R5, R0, 0x1, RZ, 0xc0, !PT ;  /* 0x0000000100057812 */ /* 0x000fc800078ec0ff */
[----:B------:R-:W-:-:S04]  /*3e50*/  IADD3 R0, PT, PT, R4, 0x88fffff, R5 ;  /* 0x088fffff04007810 */ /* 0x000fc80007ffe005 */
[----:B------:R-:W-:-:S04]  /*3e60*/  SHF.R.U32.HI R0, RZ, 0x15, R0 ;  /* 0x00000015ff007819 */ /* 0x000fc80000011600 */
[----:B------:R-:W-:-:S07]  /*3e70*/  LOP3.LUT R5, R0, 0xff, RZ, 0xc0, !PT ;  /* 0x000000ff00057812 */ /* 0x000fce00078ec0ff */
.L_x_15511:
[----:B------:R-:W-:-:S04]  /*3e80*/  SHF.R.U32.HI R4, RZ, 0x18, R4 ;  /* 0x00000018ff047819 */ /* 0x000fc80000011604 */
[----:B------:R-:W-:-:S04]  /*3e90*/  LOP3.LUT R5, R5, 0x80, R4, 0xf8, !PT ;  /* 0x0000008005057812 */ /* 0x000fc800078ef804 */
[----:B------:R-:W-:-:S07]  /*3ea0*/  PRMT R0, R5, 0x7610, R0 ;  /* 0x0000761005007816 */ /* 0x000fce0000000000 */
.L_x_15509:
[----:B------:R-:W-:Y:S05]  /*3eb0*/  BSYNC.RECONVERGENT B0 ;  /* 0x0000000000007941 */ /* 0x000fea0003800200 */
.L_x_15508:
[----:B------:R0:W-:Y:S01]  /*3ec0*/  STG.E.U8 desc[UR36][R2.64], R0 ;  /* 0x0000000002007986 */ /* 0x0001e2000c101124 */
[----:B------:R-:W-:Y:S05]  /*3ed0*/  BRA `(.L_x_15485) ;  /* 0x0000000000ac7947 */ /* 0x000fea0003800000 */
.L_x_15501:
[----:B------:R-:W-:-:S09]  /*3ee0*/  UISETP.NE.AND UP0, UPT, UR4, 0x1c, UPT ;  /* 0x0000001c0400788c */ /* 0x000fd2000bf05270 */
[----:B------:R-:W-:Y:S05]  /*3ef0*/  BRA.U !UP0, `(.L_x_15512) ;  /* 0x00000001089c7547 */ /* 0x000fea000b800000 */
[----:B------:R-:W-:-:S09]  /*3f00*/  UISETP.NE.AND UP0, UPT, UR4, 0x1d, UPT ;  /* 0x0000001d0400788c */ /* 0x000fd2000bf05270 */
[----:B------:R-:W-:Y:S05]  /*3f10*/  BRA.U !UP0, `(.L_x_15513) ;  /* 0x0000000108887547 */ /* 0x000fea000b800000 */
[----:B------:R-:W-:-:S09]  /*3f20*/  UISETP.NE.AND UP0, UPT, UR4, 0x2c, UPT ;  /* 0x0000002c0400788c */ /* 0x000fd2000bf05270 */
[----:B------:R-:W-:Y:S05]  /*3f30*/  BRA.U !UP0, `(.L_x_15514) ;  /* 0x0000000108447547 */ /* 0x000fea000b800000 */
.L_x_15484:
[----:B--2---:R-:W-:Y:S01]  /*3f40*/  MOV R0, 0x0 ;  /* 0x0000000000007802 */ /* 0x004fe20000000f00 */
        /* <DEDUP_REMOVED lines=15> */
.L_x_15515:
[----:B------:R-:W-:Y:S05]  /*4040*/  BRA `(.L_x_15485) ;  /* 0x0000000000507947 */ /* 0x000fea0003800000 */
.L_x_15514:
[----:B------:R-:W-:-:S04]  /*4050*/  SHF.R.U32.HI R6, RZ, 0x17, R4 ;  /* 0x00000017ff067819 */ /* 0x000fc80000011604 */
[----:B------:R-:W-:-:S04]  /*4060*/  LOP3.LUT R5, R6, 0xff, RZ, 0xc0, !PT ;  /* 0x000000ff06057812 */ /* 0x000fc800078ec0ff */
[----:B------:R-:W-:-:S13]  /*4070*/  ISETP.NE.AND P1, PT, R5, 0xff, PT ;  /* 0x000000ff0500780c */ /* 0x000fda0003f25270 */
[--C-:B--2---:R-:W-:Y:S02]  /*4080*/  @P1 SHF.R.U32.HI R0, RZ, 0x16, R4.reuse ;  /* 0x00000016ff001819 */ /* 0x104fe40000011604 */
        /* <DEDUP_REMOVED lines=11> */
.L_x_15513:
[----:B------:R-:W0:Y:S02]  /*4140*/  F2I.U64.TRUNC R4, R4 ;  /* 0x0000000400047311 */ /* 0x000e24000020d800 */
[----:B0-----:R0:W-:Y:S01]  /*4150*/  STG.E.64 desc[UR36][R2.64], R4 ;  /* 0x0000000402007986 */ /* 0x0011e2000c101b24 */
[----:B------:R-:W-:Y:S05]  /*4160*/  BRA `(.L_x_15485) ;  /* 0x0000000000087947 */ /* 0x000fea0003800000 */
.L_x_15512:
[----:B------:R-:W0:Y:S02]  /*4170*/  F2I.FTZ.U32.TRUNC.NTZ R5, R4 ;  /* 0x0000000400057305 */ /* 0x000e24000021f000 */
[----:B0-----:R4:W-:Y:S02]  /*4180*/  STG.E desc[UR36][R2.64], R5 ;  /* 0x0000000502007986 */ /* 0x0019e4000c101924 */
.L_x_15485:
[----:B------:R-:W-:-:S07]  /*4190*/  VIADD R17, R17, 0x80 ;  /* 0x0000008011117836 */ /* 0x000fce0000000000 */
.L_x_15418:
[----:B------:R-:W-:Y:S05]  /*41a0*/  BSYNC.RECONVERGENT B7 ;  /* 0x0000000000077941 */ /* 0x000fea0003800200 */
.L_x_15417:
[----:B------:R-:W5:Y:S01]  /*41b0*/  LDCU UR4, c[0x0][0x380] ;  /* 0x00007000ff0477ac */ /* 0x000f620008000800 */
[----:B------:R-:W-:Y:S01]  /*41c0*/  BSSY.RECONVERGENT B7, `(.L_x_15516) ;  /* 0x000040b000077945 */ /* 0x000fe20003800200 */
[----:B-----5:R-:W-:-:S13]  /*41d0*/  ISETP.GE.AND P0, PT, R17, UR4, PT ;  /* 0x0000000411007c0c */ /* 0x020fda000bf06270 */
[----:B------:R-:W-:Y:S05]  /*41e0*/  @P0 BRA `(.L_x_15517) ;  /* 0x0000004000200947 */ /* 0x000fea0003800000 */
[----:B------:R-:W5:Y:S01]  /*41f0*/  LDCU UR4, c[0x0][0x388] ;  /* 0x00007100ff0477ac */ /* 0x000f620008000800 */
[----:B------:R-:W-:Y:S02]  /*4200*/  HFMA2 R18, -RZ, RZ, 0, 0 ;  /* 0x00000000ff127431 */ /* 0x000fe400000001ff */
[----:B012---:R-:W-:Y:S02]  /*4210*/  IMAD.MOV.U32 R0, RZ, RZ, RZ ;  /* 0x000000ffff007224 */ /* 0x007fe400078e00ff */
[----:B------:R-:W-:Y:S01]  /*4220*/  IMAD.MOV.U32 R16, RZ, RZ, RZ ;  /* 0x000000ffff107224 */ /* 0x000fe200078e00ff */
[----:B-----5:R-:W-:-:S09]  /*4230*/  UISETP.NE.AND UP0, UPT, UR4, URZ, UPT ;  /* 0x000000ff0400728c */ /* 0x020fd2000bf05270 */
[----:B------:R-:W-:Y:S05]  /*4240*/  BRA.U !UP0, `(.L_x_15518) ;  /* 0x0000001508707547 */ /* 0x000fea000b800000 */
[----:B------:R-:W3:Y:S01]  /*4250*/  LDCU.64 UR4, c[0x0][0x390] ;  /* 0x00007200ff0477ac */ /* 0x000ee20008000a00 */
[----:B------:R-:W-:Y:S01]  /*4260*/  MOV R16, RZ ;  /* 0x000000ff00107202 */ /* 0x000fe20000000f00 */
[----:B------:R-:W0:Y:S01]  /*4270*/  LDCU UR6, c[0x0][0x38c] ;  /* 0x00007180ff0677ac */ /* 0x000e220008000800 */
[----:B------:R-:W1:Y:S01]  /*4280*/  LDCU.64 UR8, c[0x0][0x4b8] ;  /* 0x00009700ff0877ac */ /* 0x000e620008000a00 */
[----:B------:R-:W-:Y:S02]  /*4290*/  UISETP.NE.AND UP0, UPT, UR41, URZ, UPT ;  /* 0x000000ff2900728c */ /* 0x000fe4000bf05270 */
[----:B---34-:R-:W-:Y:S01]  /*42a0*/  IMAD.HI.U32 R2, R17, UR4, R16 ;  /* 0x0000000411027c27 */ /* 0x018fe2000f8e0010 */
[----:B------:R-:W2:Y:S04]  /*42b0*/  LDCU UR4, c[0x0][0x4c0] ;  /* 0x00009800ff0477ac */ /* 0x000ea80008000800 */
[----:B------:R-:W-:-:S05]  /*42c0*/  SHF.R.U32.HI R3, RZ, UR5, R2 ;  /* 0x00000005ff037c19 */ /* 0x000fca0008011602 */
[----:B------:R-:W-:-:S04]  /*42d0*/  IMAD.MOV R18, RZ, RZ, -R3 ;  /* 0x000000ffff127224 */ /* 0x000fc800078e0a03 */
[----:B0-----:R-:W-:-:S04]  /*42e0*/  IMAD R18, R18, UR6, R17 ;  /* 0x0000000612127c24 */ /* 0x001fc8000f8e0211 */
[C---:B-1----:R-:W-:Y:S02]  /*42f0*/  IMAD R16, R18.reuse, UR8, RZ ;  /* 0x0000000812107c24 */ /* 0x042fe4000f8e02ff */
[C---:B------:R-:W-:Y:S02]  /*4300*/  IMAD R0, R18.reuse, UR9, RZ ;  /* 0x0000000912007c24 */ /* 0x040fe4000f8e02ff */
[----:B--2---:R-:W-:Y:S01]  /*4310*/  IMAD R18, R18, UR4, RZ ;  /* 0x0000000412127c24 */ /* 0x004fe2000f8e02ff */
        /* <DEDUP_REMOVED lines=335> */
.L_x_15518:
        /* <DEDUP_REMOVED lines=18> */
.L_x_15523:
[----:B------:R-:W2:Y:S02]  /*5930*/  LDG.E.U8 R2, desc[UR36][R2.64] ;  /* 0x0000002402027981 */ /* 0x000ea4000c1e1100 */
[----:B--2---:R-:W-:Y:S01]  /*5940*/  I2FP.F32.U32 R19, R2 ;  /* 0x0000000200137245 */ /* 0x004fe20000201000 */
[----:B------:R-:W-:Y:S06]  /*5950*/  BRA `(.L_x_15525) ;  /* 0x0000000c00247947 */ /* 0x000fec0003800000 */
.L_x_15522:
        /* <DEDUP_REMOVED lines=9> */
.L_x_15527:
[----:B------:R-:W2:Y:S02]  /*59f0*/  LDG.E R2, desc[UR36][R2.64] ;  /* 0x0000002402027981 */ /* 0x000ea4000c1e1900 */
[----:B--2---:R-:W-:Y:S01]  /*5a00*/  I2FP.F32.S32 R19, R2 ;  /* 0x0000000200137245 */ /* 0x004fe20000201400 */
[----:B------:R-:W-:Y:S06]  /*5a10*/  BRA `(.L_x_15525) ;  /* 0x0000000800f47947 */ /* 0x000fec0003800000 */
.L_x_15526:
[----:B------:R-:W2:Y:S02]  /*5a20*/  LDG.E.U16 R2, desc[UR36][R2.64] ;  /* 0x0000002402027981 */ /* 0x000ea4000c1e1500 */
[----:B--2---:R2:W3:Y:S01]  /*5a30*/  I2F.S16 R19, R2 ;  /* 0x0000000200137306 */ /* 0x0044e20000101400 */
[----:B------:R-:W-:Y:S05]  /*5a40*/  BRA `(.L_x_15525) ;  /* 0x0000000800e87947 */ /* 0x000fea0003800000 */
.L_x_15521:
        /* <DEDUP_REMOVED lines=8> */
.L_x_15529:
[----:B------:R-:W2:Y:S02]  /*5ad0*/  LDG.E.U16 R2, desc[UR36][R2.64] ;  /* 0x0000002402027981 */ /* 0x000ea4000c1e1500 */
[----:B--2---:R-:W-:Y:S01]  /*5ae0*/  HADD2.F32 R19, -RZ, R2.H0_H0 ;  /* 0x20000002ff137230 */ /* 0x004fe20000004100 */
[----:B------:R-:W-:Y:S06]  /*5af0*/  BRA `(.L_x_15525) ;  /* 0x0000000800bc7947 */ /* 0x000fec0003800000 */
.L_x_15528:
        /* <DEDUP_REMOVED lines=8> */
.L_x_15531:
[----:B------:R-:W2:Y:S02]  /*5b80*/  LDG.E.U16 R2, desc[UR36][R2.64] ;  /* 0x0000002402027981 */ /* 0x000ea4000c1e1500 */
[----:B--2---:R-:W-:Y:S01]  /*5b90*/  HADD2.F32 R19, -RZ, R2.H0_H0 ;  /* 0x20000002ff137230 */ /* 0x004fe20000004100 */
[----:B------:R-:W-:Y:S06]  /*5ba0*/  BRA `(.L_x_15525) ;  /* 0x0000000800907947 */ /* 0x000fec0003800000 */
.L_x_15530:
[----:B------:R-:W2:Y:S01]  /*5bb0*/  LDG.E.64 R2, desc[UR36][R2.64] ;  /* 0x0000002402027981 */ /* 0x000ea2000c1e1b00 */
[----:B------:R-:W-:Y:S01]  /*5bc0*/  UMOV UR4, 0xf0000000 ;  /* 0xf000000000047882 */ /* 0x000fe20000000000 */
[----:B------:R-:W-:Y:S01]  /*5bd0*/  UMOV UR5, 0x380fffff ;  /* 0x380fffff00057882 */ /* 0x000fe20000000000 */
[----:B--2---:R-:W0:Y:S01]  /*5be0*/  F2F.F32.F64 R19, R2 ;  /* 0x0000000200137310 */ /* 0x004e220000301000 */
[----:B------:R-:W-:-:S14]  /*5bf0*/  DSETP.GEU.AND P0, PT, |R2|, UR4, PT ;  /* 0x0000000402007e2a */ /* 0x000fdc000bf0e200 */
[----:B0-----:R-:W-:Y:S01]  /*5c00*/  @!P0 FMUL R19, R19, 1.175494350822287508e-38 ;  /* 0x0080000013138820 */ /* 0x001fe20000400000 */
[----:B------:R-:W-:Y:S06]  /*5c10*/  BRA `(.L_x_15525) ;  /* 0x0000000800747947 */ /* 0x000fec0003800000 */
.L_x_15520:
        /* <DEDUP_REMOVED lines=12> */
.L_x_15534:
[----:B------:R-:W2:Y:S01]  /*5ce0*/  LDG.E.64 R2, desc[UR36][R2.64] ;  /* 0x0000002402027981 */ /* 0x000ea2000c1e1b00 */
[----:B------:R-:W-:Y:S01]  /*5cf0*/  UMOV UR4, 0xf0000000 ;  /* 0xf000000000047882 */ /* 0x000fe20000000000 */
[----:B------:R-:W-:Y:S01]  /*5d00*/  UMOV UR5, 0x380fffff ;  /* 0x380fffff00057882 */ /* 0x000fe20000000000 */
[----:B--2---:R-:W0:Y:S01]  /*5d10*/  F2F.F32.F64 R19, R2 ;  /* 0x0000000200137310 */ /* 0x004e220000301000 */
[----:B------:R-:W-:-:S14]  /*5d20*/  DSETP.GEU.AND P0, PT, |R2|, UR4, PT ;  /* 0x0000000402007e2a */ /* 0x000fdc000bf0e200 */
[----:B0-----:R-:W-:Y:S01]  /*5d30*/  @!P0 FMUL R19, R19, 1.175494350822287508e-38 ;  /* 0x0080000013138820 */ /* 0x001fe20000400000 */
[----:B------:R-:W-:Y:S06]  /*5d40*/  BRA `(.L_x_15525) ;  /* 0x0000000800287947 */ /* 0x000fec0003800000 */
.L_x_15533:
        /* <DEDUP_REMOVED lines=25> */
.L_x_15536:
        /* <DEDUP_REMOVED lines=12> */
.L_x_15535:
[----:B------:R-:W2:Y:S02]  /*5fa0*/  LDG.E.U16 R2, desc[UR36][R2.64] ;  /* 0x0000002402027981 */ /* 0x000ea4000c1e1500 */
[----:B--2---:R-:W-:Y:S01]  /*5fb0*/  SHF.L.U32 R19, R2, 0x10, RZ ;  /* 0x0000001002137819 */ /* 0x004fe200000006ff */
[----:B------:R-:W-:Y:S06]  /*5fc0*/  BRA `(.L_x_15525) ;  /* 0x0000000400887947 */ /* 0x000fec0003800000 */
.L_x_15532:
        /* <DEDUP_REMOVED lines=11> */
.L_x_15539:
        /* <DEDUP_REMOVED lines=20> */
.L_x_15541:
[----:B------:R-:W-:Y:S05]  /*61c0*/  BSYNC.RECONVERGENT B0 ;  /* 0x0000000000007941 */ /* 0x000fea0003800200 */
.L_x_15540:
[----:B------:R-:W-:Y:S01]  /*61d0*/  IMAD.SHL.U32 R0, R0, 0x100000, RZ ;  /* 0x0010000000007824 */ /* 0x000fe200078e00ff */
[----:B------:R-:W-:-:S04]  /*61e0*/  LEA R2, R2, 0x3b800000, 0x17 ;  /* 0x3b80000002027811 */ /* 0x000fc800078eb8ff */
[----:B------:R-:W-:Y:S01]  /*61f0*/  LOP3.LUT R19, R2, R0, R19, 0xfe, !PT ;  /* 0x0000000002137212 */ /* 0x000fe200078efe13 */
[----:B------:R-:W-:Y:S06]  /*6200*/  BRA `(.L_x_15525) ;  /* 0x0000000000f87947 */ /* 0x000fec0003800000 */
.L_x_15538:
        /* <DEDUP_REMOVED lines=20> */
.L_x_15543:
[----:B------:R-:W-:Y:S05]  /*6350*/  BSYNC.RECONVERGENT B0 ;  /* 0x0000000000007941 */ /* 0x000fea0003800200 */
.L_x_15542:
[----:B------:R-:W-:Y:S01]  /*6360*/  IMAD.SHL.U32 R0, R0, 0x200000, RZ ;  /* 0x0020000000007824 */ /* 0x000fe200078e00ff */
[----:B------:R-:W-:-:S04]  /*6370*/  LEA R2, R2, 0x37800000, 0x17 ;  /* 0x3780000002027811 */ /* 0x000fc800078eb8ff */
[----:B------:R-:W-:Y:S01]  /*6380*/  LOP3.LUT R19, R2, R0, R19, 0xfe, !PT ;  /* 0x0000000002137212 */ /* 0x000fe200078efe13 */
[----:B------:R-:W-:Y:S06]  /*6390*/  BRA `(.L_x_15525) ;  /* 0x0000000000947947 */ /* 0x000fec0003800000 */
.L_x_15537:
        /* <DEDUP_REMOVED lines=14> */
.L_x_15524:
        /* <DEDUP_REMOVED lines=16> */
.L_x_15546:
[----:B------:R-:W-:Y:S01]  /*6580*/  IMAD.MOV.U32 R19, RZ, RZ, RZ ;  /* 0x000000ffff137224 */ /* 0x000fe200078e00ff */
[----:B------:R-:W-:Y:S06]  /*6590*/  BRA `(.L_x_15525) ;  /* 0x0000000000147947 */ /* 0x000fec0003800000 */
.L_x_15545:
[----:B------:R-:W2:Y:S02]  /*65a0*/  LDG.E.64 R2, desc[UR36][R2.64] ;  /* 0x0000002402027981 */ /* 0x000ea4000c1e1b00 */
[----:B--2---:R0:W1:Y:S01]  /*65b0*/  I2F.U64 R19, R2 ;  /* 0x0000000200137312 */ /* 0x0040620000301000 */
[----:B------:R-:W-:Y:S05]  /*65c0*/  BRA `(.L_x_15525) ;  /* 0x0000000000087947 */ /* 0x000fea0003800000 */
.L_x_15544:
[----:B------:R-:W2:Y:S02]  /*65d0*/  LDG.E R2, desc[UR36][R2.64] ;  /* 0x0000002402027981 */ /* 0x000ea4000c1e1900 */
[----:B--2---:R-:W-:-:S07]  /*65e0*/  I2FP.F32.U32 R19, R2 ;  /* 0x0000000200137245 */ /* 0x004fce0000201000 */
.L_x_15525:
[----:B------:R-:W-:Y:S05]  /*65f0*/  BSYNC.RECONVERGENT B6 ;  /* 0x0000000000067941 */ /* 0x000fea0003800200 */
.L_x_15519:
        /* <DEDUP_REMOVED lines=18> */
.L_x_15551:
[----:B------:R-:W2:Y:S02]  /*6720*/  LDG.E.U8 R0, desc[UR36][R2.64] ;  /* 0x0000002402007981 */ /* 0x000ea4000c1e1100 */
[----:B--2---:R-:W-:Y:S01]  /*6730*/  I2FP.F32.U32 R0, R0 ;  /* 0x0000000000007245 */ /* 0x004fe20000201000 */
[----:B------:R-:W-:Y:S06]  /*6740*/  BRA `(.L_x_15553) ;  /* 0x0000000c00247947 */ /* 0x000fec0003800000 */
.L_x_15550:
        /* <DEDUP_REMOVED lines=9> */
.L_x_15555:
[----:B------:R-:W2:Y:S02]  /*67e0*/  LDG.E R0, desc[UR36][R2.64] ;  /* 0x0000002402007981 */ /* 0x000ea4000c1e1900 */
[----:B--2---:R-:W-:Y:S01]  /*67f0*/  I2FP.F32.S32 R0, R0 ;  /* 0x0000000000007245 */ /* 0x004fe20000201400 */
[----:B------:R-:W-:Y:S06]  /*6800*/  BRA `(.L_x_15553) ;  /* 0x0000000800f47947 */ /* 0x000fec0003800000 */
.L_x_15554:
[----:B------:R-:W2:Y:S02]  /*6810*/  LDG.E.U16 R0, desc[UR36][R2.64] ;  /* 0x0000002402007981 */ /* 0x000ea4000c1e1500 */
[----:B--2---:R-:W0:Y:S01]  /*6820*/  I2F.S16 R0, R0 ;  /* 0x0000000000007306 */ /* 0x004e220000101400 */
[----:B------:R-:W-:Y:S05]  /*6830*/  BRA `(.L_x_15553) ;  /* 0x0000000800e87947 */ /* 0x000fea0003800000 */
.L_x_15549:
        /* <DEDUP_REMOVED lines=8> */
.L_x_15557:
[----:B------:R-:W2:Y:S02]  /*68c0*/  LDG.E.U16 R0, desc[UR36][R2.64] ;  /* 0x0000002402007981 */ /* 0x000ea4000c1e1500 */
[----:B--2---:R-:W-:Y:S01]  /*68d0*/  HADD2.F32 R0, -RZ, R0.H0_H0 ;  /* 0x20000000ff007230 */ /* 0x004fe20000004100 */
[----:B------:R-:W-:Y:S06]  /*68e0*/  BRA `(.L_x_15553) ;  /* 0x0000000800bc7947 */ /* 0x000fec0003800000 */
.L_x_15556:
        /* <DEDUP_REMOVED lines=8> */
.L_x_15559:
[----:B------:R-:W2:Y:S02]  /*6970*/  LDG.E.U16 R0, desc[UR36][R2.64] ;  /* 0x0000002402007981 */ /* 0x000ea4000c1e1500 */
[----:B--2---:R-:W-:Y:S01]  /*6980*/  HADD2.F32 R0, -RZ, R0.H0_H0 ;  /* 0x20000000ff007230 */ /* 0x004fe20000004100 */
[----:B------:R-:W-:Y:S06]  /*6990*/  BRA `(.L_x_15553) ;  /* 0x0000000800907947 */ /* 0x000fec0003800000 */
.L_x_15558:
[----:B------:R-:W2:Y:S01]  /*69a0*/  LDG.E.64 R2, desc[UR36][R2.64] ;  /* 0x0000002402027981 */ /* 0x000ea2000c1e1b00 */
[----:B------:R-:W-:Y:S01]  /*69b0*/  UMOV UR4, 0xf0000000 ;  /* 0xf000000000047882 */ /* 0x000fe20000000000 */
[----:B------:R-:W-:Y:S01]  /*69c0*/  UMOV UR5, 0x380fffff ;  /* 0x380fffff00057882 */ /* 0x000fe20000000000 */
[----:B--2---:R-:W0:Y:S01]  /*69d0*/  F2F.F32.F64 R0, R2 ;  /* 0x0000000200007310 */ /* 0x004e220000301000 */
[----:B------:R-:W-:-:S14]  /*69e0*/  DSETP.GEU.AND P0, PT, |R2|, UR4, PT ;  /* 0x0000000402007e2a */ /* 0x000fdc000bf0e200 */
[----:B0-----:R-:W-:Y:S01]  /*69f0*/  @!P0 FMUL R0, R0, 1.175494350822287508e-38 ;  /* 0x0080000000008820 */ /* 0x001fe20000400000 */
[----:B------:R-:W-:Y:S06]  /*6a00*/  BRA `(.L_x_15553) ;  /* 0x0000000800747947 */ /* 0x000fec0003800000 */
.L_x_15548:
        /* <DEDUP_REMOVED lines=12> */
.L_x_15562:
[----:B------:R-:W2:Y:S01]  /*6ad0*/  LDG.E.64 R2, desc[UR36][R2.64] ;  /* 0x0000002402027981 */ /* 0x000ea2000c1e1b00 */
[----:B------:R-:W-:Y:S01]  /*6ae0*/  UMOV UR4, 0xf0000000 ;  /* 0xf000000000047882 */ /* 0x000fe20000000000 */
[----:B------:R-:W-:Y:S01]  /*6af0*/  UMOV UR5, 0x380fffff ;  /* 0x380fffff00057882 */ /* 0x000fe20000000000 */
[----:B--2---:R-:W0:Y:S01]  /*6b00*/  F2F.F32.F64 R0, R2 ;  /* 0x0000000200007310 */ /* 0x004e220000301000 */
[----:B------:R-:W-:-:S14]  /*6b10*/  DSETP.GEU.AND P0, PT, |R2|, UR4, PT ;  /* 0x0000000402007e2a */ /* 0x000fdc000bf0e200 */
[----:B0-----:R-:W-:Y:S01]  /*6b20*/  @!P0 FMUL R0, R0, 1.175494350822287508e-38 ;  /* 0x0080000000008820 */ /* 0x001fe20000400000 */
[----:B------:R-:W-:Y:S06]  /*6b30*/  BRA `(.L_x_15553) ;  /* 0x0000000800287947 */ /* 0x000fec0003800000 */
.L_x_15561:
        /* <DEDUP_REMOVED lines=25> */
.L_x_15564:
        /* <DEDUP_REMOVED lines=12> */
.L_x_15563:
[----:B------:R-:W2:Y:S02]  /*6d90*/  LDG.E.U16 R0, desc[UR36][R2.64] ;  /* 0x0000002402007981 */ /* 0x000ea4000c1e1500 */
[----:B--2---:R-:W-:Y:S01]  /*6da0*/  IMAD.U32 R0, R0, 0x10000, RZ ;  /* 0x0001000000007824 */ /* 0x004fe200078e00ff */
[----:B------:R-:W-:Y:S06]  /*6db0*/  BRA `(.L_x_15553) ;  /* 0x0000000400887947 */ /* 0x000fec0003800000 */
.L_x_15560:
        /* <DEDUP_REMOVED lines=11> */
.L_x_15567:
        /* <DEDUP_REMOVED lines=20> */
.L_x_15569:
[----:B------:R-:W-:Y:S05]  /*6fb0*/  BSYNC.RECONVERGENT B0 ;  /* 0x0000000000007941 */ /* 0x000fea0003800200 */
.L_x_15568:
[----:B------:R-:W-:Y:S02]  /*6fc0*/  SHF.L.U32 R0, R0, 0x14, RZ ;  /* 0x0000001400007819 */ /* 0x000fe400000006ff */
[----:B------:R-:W-:-:S04]  /*6fd0*/  LEA R2, R2, 0x3b800000, 0x17 ;  /* 0x3b80000002027811 */ /* 0x000fc800078eb8ff */
[----:B------:R-:W-:Y:S01]  /*6fe0*/  LOP3.LUT R0, R2, R0, R7, 0xfe, !PT ;  /* 0x0000000002007212 */ /* 0x000fe200078efe07 */
[----:B------:R-:W-:Y:S06]  /*6ff0*/  BRA `(.L_x_15553) ;  /* 0x0000000000f87947 */ /* 0x000fec0003800000 */
.L_x_15566:
        /* <DEDUP_REMOVED lines=20> */
.L_x_15571:
[----:B------:R-:W-:Y:S05]  /*7140*/  BSYNC.RECONVERGENT B0 ;  /* 0x0000000000007941 */ /* 0x000fea0003800200 */
.L_x_15570:
[----:B------:R-:W-:Y:S01]  /*7150*/  IMAD.SHL.U32 R0, R0, 0x200000, RZ ;  /* 0x0020000000007824 */ /* 0x000fe200078e00ff */
[----:B------:R-:W-:-:S04]  /*7160*/  LEA R2, R2, 0x37800000, 0x17 ;  /* 0x3780000002027811 */ /* 0x000fc800078eb8ff */
[----:B------:R-:W-:Y:S01]  /*7170*/  LOP3.LUT R0, R2, R0, R7, 0xfe, !PT ;  /* 0x0000000002007212 */ /* 0x000fe200078efe07 */
[----:B------:R-:W-:Y:S06]  /*7180*/  BRA `(.L_x_15553) ;  /* 0x0000000000947947 */ /* 0x000fec0003800000 */
.L_x_15565:
        /* <DEDUP_REMOVED lines=14> */
.L_x_15552:
        /* <DEDUP_REMOVED lines=16> */
.L_x_15574:
[----:B------:R-:W-:Y:S01]  /*7370*/  MOV R0, RZ ;  /* 0x000000ff00007202 */ /* 0x000fe20000000f00 */
[----:B------:R-:W-:Y:S06]  /*7380*/  BRA `(.L_x_15553) ;  /* 0x0000000000147947 */ /* 0x000fec0003800000 */
.L_x_15573:
[----:B------:R-:W2:Y:S02]  /*7390*/  LDG.E.64 R2, desc[UR36][R2.64] ;  /* 0x0000002402027981 */ /* 0x000ea4000c1e1b00 */
[----:B--2---:R0:W2:Y:S01]  /*73a0*/  I2F.U64 R0, R2 ;  /* 0x0000000200007312 */ /* 0x0040a20000301000 */
[----:B------:R-:W-:Y:S05]  /*73b0*/  BRA `(.L_x_15553) ;  /* 0x0000000000087947 */ /* 0x000fea0003800000 */
.L_x_15572:
[----:B------:R-:W2:Y:S02]  /*73c0*/  LDG.E R0, desc[UR36][R2.64] ;  /* 0x0000002402007981 */ /* 0x000ea4000c1e1900 */
[----:B--2---:R-:W-:-:S07]  /*73d0*/  I2FP.F32.U32 R0, R0 ;  /* 0x0000000000007245 */ /* 0x004fce0000201000 */
.L_x_15553:
[----:B------:R-:W-:Y:S05]  /*73e0*/  BSYNC.RECONVERGENT B6 ;  /* 0x0000000000067941 */ /* 0x000fea0003800200 */
.L_x_15547:
[----:B-1-3-5:R-:W-:Y:S01]  /*73f0*/  FSETP.NAN.FTZ.AND P0, PT, R19, R19, PT ;  /* 0x000000131300720b */ /* 0x02afe20003f18000 */
[----:B------:R-:W-:Y:S01]  /*7400*/  BSSY.RECONVERGENT B0, `(.L_x_15575) ;  /* 0x0000006000007945 */ /* 0x000fe20003800200 */
[----:B------:R-:W-:-:S11]  /*7410*/  IMAD.MOV.U32 R4, RZ, RZ, R19 ;  /* 0x000000ffff047224 */ /* 0x000fd600078e0013 */
[----:B------:R-:W-:Y:S05]  /*7420*/  @P0 BRA `(.L_x_15576) ;  /* 0x00000000000c0947 */ /* 0x000fea0003800000 */
[----:B0-2---:R-:W-:Y:S01]  /*7430*/  FSETP.NAN.FTZ.AND P0, PT, R0, R0, PT ;  /* 0x000000000000720b */ /* 0x005fe20003f18000 */
[----:B------:R-:W-:-:S12]  /*7440*/  IMAD.MOV.U32 R4, RZ, RZ, R0 ;  /* 0x000000ffff047224 */ /* 0x000fd800078e0000 */
[----:B------:R-:W-:-:S07]  /*7450*/  @!P0 FMNMX.FTZ R4, R0, R19, PT ;  /* 0x0000001300048209 */ /* 0x000fce0003810000 */
.L_x_15576:
[----:B------:R-:W-:Y:S05]  /*7460*/  BSYNC.RECONVERGENT B0 ;  /* 0x0000000000007941 */ /* 0x000fea0003800200 */
.L_x_15575:
[----:B------:R-:W0:Y:S01]  /*7470*/  LDCU.64 UR6, c[0x0][0x5e8] ;  /* 0x0000bd00ff0677ac */ /* 0x000e220008000a00 */
[----:B------:R-:W-:-:S04]  /*7480*/  UPRMT UR4, UR43, 0x9910, URZ ;  /* 0x000099102b047896 */ /* 0x000fc800080000ff */
[----:B------:R-:W-:Y:S01]  /*7490*/  UISETP.GT.AND UP0, UPT, UR4, 0x9, UPT ;  /* 0x000000090400788c */ /* 0x000fe2000bf04270 */
[----:B0---4-:R-:W-:-:S04]  /*74a0*/  IADD3 R2, P0, PT, R16, UR6, RZ ;  /* 0x0000000610027c10 */ /* 0x011fc8000ff1e0ff */
        /* <DEDUP_REMOVED lines=13> */
.L_x_15580:
[----:B------:R-:W0:Y:S02]  /*7580*/  F2I.S64.TRUNC R4, R4 ;  /* 0x0000000400047311 */ /* 0x000e24000020d900 */
[----:B0-----:R-:W-:-:S05]  /*7590*/  IMAD.MOV.U32 R7, RZ, RZ, R4 ;  /* 0x000000ffff077224 */ /* 0x001fca00078e0004 */
[----:B------:R4:W-:Y:S01]  /*75a0*/  STG.E.U8 desc[UR36][R2.64], R7 ;  /* 0x0000000702007986 */ /* 0x0009e2000c101124 */
[----:B------:R-:W-:Y:S05]  /*75b0*/  BRA `(.L_x_15582) ;  /* 0x0000000c00287947 */ /* 0x000fea0003800000 */
.L_x_15579:
        /* <DEDUP_REMOVED lines=9> */
.L_x_15584:
[----:B------:R-:W0:Y:S02]  /*7650*/  F2I.FTZ.TRUNC.NTZ R5, R4 ;  /* 0x0000000400057305 */ /* 0x000e24000021f100 */
[----:B0-----:R3:W-:Y:S01]  /*7660*/  STG.E desc[UR36][R2.64], R5 ;  /* 0x0000000502007986 */ /* 0x0017e2000c101924 */
[----:B------:R-:W-:Y:S05]  /*7670*/  BRA `(.L_x_15582) ;  /* 0x0000000800f87947 */ /* 0x000fea0003800000 */
.L_x_15583:
[----:B------:R-:W0:Y:S02]  /*7680*/  F2I.FTZ.TRUNC.NTZ R5, R4 ;  /* 0x0000000400057305 */ /* 0x000e24000021f100 */
[----:B0-----:R0:W-:Y:S01]  /*7690*/  STG.E.U16 desc[UR36][R2.64], R5 ;  /* 0x0000000502007986 */ /* 0x0011e2000c101524 */
[----:B------:R-:W-:Y:S05]  /*76a0*/  BRA `(.L_x_15582) ;  /* 0x0000000800ec7947 */ /* 0x000fea0003800000 */
.L_x_15578:
        /* <DEDUP_REMOVED lines=8> */
.L_x_15586:
[----:B------:R-:W-:-:S05]  /*7730*/  F2FP.F16.F32.PACK_AB R4, RZ, R4 ;  /* 0x00000004ff04723e */ /* 0x000fca00000000ff */
[----:B------:R0:W-:Y:S01]  /*7740*/  STG.E.U16 desc[UR36][R2.64], R4 ;  /* 0x0000000402007986 */ /* 0x0001e2000c101524 */
[----:B------:R-:W-:Y:S05]  /*7750*/  BRA `(.L_x_15582) ;  /* 0x0000000800c07947 */ /* 0x000fea0003800000 */
.L_x_15585:
        /* <DEDUP_REMOVED lines=9> */
.L_x_15588:
[----:B------:R-:W-:-:S04]  /*77f0*/  F2FP.F16.F32.PACK_AB R5, RZ, R4 ;  /* 0x00000004ff05723e */ /* 0x000fc800000000ff */
[----:B------:R-:W-:-:S05]  /*7800*/  PRMT R5, R5, 0x5410, RZ ;  /* 0x0000541005057816 */ /* 0x000fca00000000ff */
[----:B------:R0:W-:Y:S01]  /*7810*/  STG.E desc[UR36][R2.64], R5 ;  /* 0x0000000502007986 */ /* 0x0001e2000c101924 */
[----:B------:R-:W-:Y:S05]  /*7820*/  BRA `(.L_x_15582) ;  /* 0x00000008008c7947 */ /* 0x000fea0003800000 */
.L_x_15587:
[----:B------:R-:W-:-:S06]  /*7830*/  FMUL.FTZ R4, R4, 1 ;  /* 0x3f80000004047820 */ /* 0x000fcc0000410000 */
[----:B------:R-:W0:Y:S02]  /*7840*/  F2F.F64.F32 R4, R4 ;  /* 0x0000000400047310 */ /* 0x000e240000201800 */
[----:B0-----:R0:W-:Y:S01]  /*7850*/  STG.E.64 desc[UR36][R2.64], R4 ;  /* 0x0000000402007986 */ /* 0x0011e2000c101b24 */
[----:B------:R-:W-:Y:S05]  /*7860*/  BRA `(.L_x_15582) ;  /* 0x00000008007c7947 */ /* 0x000fea0003800000 */
.L_x_15577:
        /* <DEDUP_REMOVED lines=13> */
.L_x_15592:
[----:B------:R-:W-:Y:S01]  /*7940*/  LOP3.LUT R6, R4, 0x7fffffff, RZ, 0xc0, !PT ;  /* 0x7fffffff04067812 */ /* 0x000fe200078ec0ff */
[----:B------:R-:W-:Y:S01]  /*7950*/  BSSY.RECONVERGENT B0, `(.L_x_15593) ;  /* 0x0000012000007945 */ /* 0x000fe20003800200 */
[----:B--2---:R-:W-:Y:S02]  /*7960*/  HFMA2 R0, -RZ, RZ, 0, 7.62939453125e-06 ;  /* 0x00000080ff007431 */ /* 0x004fe400000001ff */
        /* <DEDUP_REMOVED lines=13> */
.L_x_15595:
[----:B------:R-:W-:-:S04]  /*7a40*/  SHF.R.U32.HI R4, RZ, 0x18, R4 ;  /* 0x00000018ff047819 */ /* 0x000fc80000011604 */
[----:B------:R-:W-:-:S04]  /*7a50*/  LOP3.LUT R4, R5, 0x80, R4, 0xf8, !PT ;  /* 0x0000008005047812 */ /* 0x000fc800078ef804 */
[----:B------:R-:W-:-:S07]  /*7a60*/  PRMT R0, R4, 0x7610, R0 ;  /* 0x0000761004007816 */ /* 0x000fce0000000000 */
.L_x_15594:
[----:B------:R-:W-:Y:S05]  /*7a70*/  BSYNC.RECONVERGENT B0 ;  /* 0x0000000000007941 */ /* 0x000fea0003800200 */
.L_x_15593:
[----:B------:R0:W-:Y:S01]  /*7a80*/  STG.E.U8 desc[UR36][R2.64], R0 ;  /* 0x0000000002007986 */ /* 0x0001e2000c101124 */
[----:B------:R-:W-:Y:S05]  /*7a90*/  BRA `(.L_x_15582) ;  /* 0x0000000400f07947 */ /* 0x000fea0003800000 */
.L_x_15591:
[----:B------:R-:W-:Y:S01]  /*7aa0*/  LOP3.LUT R6, R4, 0x7fffffff, RZ, 0xc0, !PT ;  /* 0x7fffffff04067812 */ /* 0x000fe200078ec0ff */
[----:B------:R-:W-:Y:S01]  /*7ab0*/  BSSY.RECONVERGENT B0, `(.L_x_15596) ;  /* 0x0000012000007945 */ /* 0x000fe20003800200 */
[----:B--2---:R-:W-:Y:S02]  /*7ac0*/  IMAD.MOV.U32 R0, RZ, RZ, 0x80 ;  /* 0x00000080ff007424 */ /* 0x004fe400078e00ff */
        /* <DEDUP_REMOVED lines=13> */
.L_x_15598:
[----:B------:R-:W-:-:S04]  /*7ba0*/  SHF.R.U32.HI R4, RZ, 0x18, R4 ;  /* 0x00000018ff047819 */ /* 0x000fc80000011604 */
[----:B------:R-:W-:-:S04]  /*7bb0*/  LOP3.LUT R5, R5, 0x80, R4, 0xf8, !PT ;  /* 0x0000008005057812 */ /* 0x000fc800078ef804 */
[----:B------:R-:W-:-:S07]  /*7bc0*/  PRMT R0, R5, 0x7610, R0 ;  /* 0x0000761005007816 */ /* 0x000fce0000000000 */
.L_x_15597:
[----:B------:R-:W-:Y:S05]  /*7bd0*/  BSYNC.RECONVERGENT B0 ;  /* 0x0000000000007941 */ /* 0x000fea0003800200 */
.L_x_15596:
[----:B------:R0:W-:Y:S01]  /*7be0*/  STG.E.U8 desc[UR36][R2.64], R0 ;  /* 0x0000000002007986 */ /* 0x0001e2000c101124 */
[----:B------:R-:W-:Y:S05]  /*7bf0*/  BRA `(.L_x_15582) ;  /* 0x0000000400987947 */ /* 0x000fea0003800000 */
.L_x_15590:
        /* <DEDUP_REMOVED lines=9> */
[--C-:B--2---:R-:W-:Y:S02]  /*7c90*/  @P1 SHF.R.U32.HI R0, RZ, 0x16, R4.reuse ;  /* 0x00000016ff001819 */ /* 0x104fe40000011604 */
        /* <DEDUP_REMOVED lines=11> */
.L_x_15600:
[----:B------:R-:W0:Y:S02]  /*7d50*/  F2I.U64.TRUNC R4, R4 ;  /* 0x0000000400047311 */ /* 0x000e24000020d800 */
[----:B0-----:R0:W-:Y:S01]  /*7d60*/  STG.E.64 desc[UR36][R2.64], R4 ;  /* 0x0000000402007986 */ /* 0x0011e2000c101b24 */
[----:B------:R-:W-:Y:S05]  /*7d70*/  BRA `(.L_x_15582) ;  /* 0x0000000400387947 */ /* 0x000fea0003800000 */
.L_x_15599:
[----:B------:R-:W0:Y:S02]  /*7d80*/  F2I.FTZ.U32.TRUNC.NTZ R5, R4 ;  /* 0x0000000400057305 */ /* 0x000e24000021f000 */
[----:B0-----:R0:W-:Y:S01]  /*7d90*/  STG.E desc[UR36][R2.64], R5 ;  /* 0x0000000502007986 */ /* 0x0011e2000c101924 */
[----:B------:R-:W-:Y:S05]  /*7da0*/  BRA `(.L_x_15582) ;  /* 0x00000004002c7947 */ /* 0x000fea0003800000 */
.L_x_15589:
        /* <DEDUP_REMOVED lines=10> */
.L_x_15602:
[----:B------:R-:W-:Y:S01]  /*7e50*/  FMUL.FTZ R4, R4, 1 ;  /* 0x3f80000004047820 */ /* 0x000fe20000410000 */
[----:B------:R-:W-:-:S05]  /*7e60*/  CS2R R6, SRZ ;  /* 0x0000000000067805 */ /* 0x000fca000001ff00 */
[----:B------:R-:W0:Y:S02]  /*7e70*/  F2F.F64.F32 R4, R4 ;  /* 0x0000000400047310 */ /* 0x000e240000201800 */
[----:B0-----:R0:W-:Y:S01]  /*7e80*/  STG.E.128 desc[UR36][R2.64], R4 ;  /* 0x0000000402007986 */ /* 0x0011e2000c101d24 */
[----:B------:R-:W-:Y:S05]  /*7e90*/  BRA `(.L_x_15582) ;  /* 0x0000000000f07947 */ /* 0x000fea0003800000 */
.L_x_15601:
[----:B------:R-:W-:-:S09]  /*7ea0*/  UISETP.NE.AND UP0, UPT, UR4, 0xf, UPT ;  /* 0x0000000f0400788c */ /* 0x000fd2000bf05270 */
[----:B------:R-:W-:Y:S05]  /*7eb0*/  BRA.U !UP0, `(.L_x_15603) ;  /* 0x0000000108e07547 */ /* 0x000fea000b800000 */
[----:B------:R-:W-:-:S09]  /*7ec0*/  UISETP.NE.AND UP0, UPT, UR4, 0x17, UPT ;  /* 0x000000170400788c */ /* 0x000fd2000bf05270 */
[----:B------:R-:W-:Y:S05]  /*7ed0*/  BRA.U !UP0, `(.L_x_15604) ;  /* 0x00000001088c7547 */ /* 0x000fea000b800000 */
[----:B------:R-:W-:-:S09]  /*7ee0*/  UISETP.NE.AND UP0, UPT, UR4, 0x18, UPT ;  /* 0x000000180400788c */ /* 0x000fd2000bf05270 */
[----:B------:R-:W-:Y:S05]  /*7ef0*/  BRA.U !UP0, `(.L_x_15605) ;  /* 0x0000000108447547 */ /* 0x000fea000b800000 */
.L_x_15581:
[----:B--2---:R-:W-:Y:S01]  /*7f00*/  MOV R0, 0x0 ;  /* 0x0000000000007802 */ /* 0x004fe20000000f00 */
        /* <DEDUP_REMOVED lines=15> */
.L_x_15606:
[----:B------:R-:W-:Y:S05]  /*8000*/  BRA `(.L_x_15582) ;  /* 0x0000000000947947 */ /* 0x000fea0003800000 */
.L_x_15605:
[----:B------:R-:W-:Y:S01]  /*8010*/  LOP3.LUT R6, R4, 0x7fffffff, RZ, 0xc0, !PT ;  /* 0x7fffffff04067812 */ /* 0x000fe200078ec0ff */
[----:B------:R-:W-:Y:S01]  /*8020*/  BSSY.RECONVERGENT B0, `(.L_x_15607) ;  /* 0x000000b000007945 */ /* 0x000fe20003800200 */
[----:B------:R-:W-:Y:S02]  /*8030*/  SHF.R.U32.HI R7, RZ, 0x18, R4 ;  /* 0x00000018ff077819 */ /* 0x000fe40000011604 */
[----:B------:R-:W-:Y:S02]  /*8040*/  ISETP.GT.U32.AND P0, PT, R6, 0x43efffff, PT ;  /* 0x43efffff0600780c */ /* 0x000fe40003f04070 */
[----:B--2---:R-:W-:-:S11]  /*8050*/  MOV R0, 0x7f ;  /* 0x0000007f00007802 */ /* 0x004fd60000000f00 */
[----:B------:R-:W-:Y:S05]  /*8060*/  @P0 BRA `(.L_x_15608) ;  /* 0x0000000000180947 */ /* 0x000fea0003800000 */
[----:B------:R-:W-:-:S13]  /*8070*/  ISETP.GE.U32.AND P0, PT, R6, 0x3c800000, PT ;  /* 0x3c8000000600780c */ /* 0x000fda0003f06070 */
[----:B------:R-:W-:-:S04]  /*8080*/  @P0 SHF.R.U32.HI R0, RZ, 0x14, R4 ;  /* 0x00000014ff000819 */ /* 0x000fc80000011604 */
[----:B------:R-:W-:-:S04]  /*8090*/  @P0 LOP3.LUT R5, R0, 0x1, RZ, 0xc0, !PT ;  /* 0x0000000100050812 */ /* 0x000fc800078ec0ff */
[----:B------:R-:W-:-:S04]  /*80a0*/  @P0 IADD3 R0, PT, PT, R4, 0x407ffff, R5 ;  /* 0x0407ffff04000810 */ /* 0x000fc80007ffe005 */
[----:B------:R-:W-:Y:S01]  /*80b0*/  @P0 SHF.R.U32.HI R0, RZ, 0x14, R0 ;  /* 0x00000014ff000819 */ /* 0x000fe20000011600 */
[----:B------:R-:W-:-:S07]  /*80c0*/  @!P0 FADD.FTZ R0, R6, 16384 ;  /* 0x4680000006008421 */ /* 0x000fce0000010000 */
.L_x_15608:
[----:B------:R-:W-:Y:S05]  /*80d0*/  BSYNC.RECONVERGENT B0 ;  /* 0x0000000000007941 */ /* 0x000fea0003800200 */
.L_x_15607:
[----:B------:R-:W-:-:S05]  /*80e0*/  LOP3.LUT R5, R0, 0x80, R7, 0xf8, !PT ;  /* 0x0000008000057812 */ /* 0x000fca00078ef807 */
[----:B------:R0:W-:Y:S01]  /*80f0*/  STG.E.U8 desc[UR36][R2.64], R5 ;  /* 0x0000000502007986 */ /* 0x0001e2000c101124 */
[----:B------:R-:W-:Y:S05]  /*8100*/  BRA `(.L_x_15582) ;  /* 0x0000000000547947 */ /* 0x000fea0003800000 */
.L_x_15604:
[----:B------:R-:W-:Y:S01]  /*8110*/  LOP3.LUT R6, R4, 0x7fffffff, RZ, 0xc0, !PT ;  /* 0x7fffffff04067812 */ /* 0x000fe200078ec0ff */
[----:B------:R-:W-:Y:S03]  /*8120*/  BSSY.RECONVERGENT B0, `(.L_x_15609) ;  /* 0x000000d000007945 */ /* 0x000fe60003800200 */
[----:B------:R-:W-:-:S13]  /*8130*/  ISETP.GT.U32.AND P0, PT, R6, 0x477fffff, PT ;  /* 0x477fffff0600780c */ /* 0x000fda0003f04070 */
[----:B------:R-:W-:Y:S05]  /*8140*/  @P0 BRA `(.L_x_15610) ;  /* 0x00000000001c0947 */ /* 0x000fea0003800000 */
[----:B------:R-:W-:-:S13]  /*8150*/  ISETP.GE.U32.AND P0, PT, R6, 0x38800000, PT ;  /* 0x388000000600780c */ /* 0x000fda0003f06070 */
[----:B--2---:R-:W-:-:S04]  /*8160*/  @P0 SHF.R.U32.HI R0, RZ, 0x15, R4 ;  /* 0x00000015ff000819 */ /* 0x004fc80000011604 */
[----:B------:R-:W-:-:S04]  /*8170*/  @P0 LOP3.LUT R5, R0, 0x1, RZ, 0xc0, !PT ;  /* 0x0000000100050812 */ /* 0x000fc800078ec0ff */
[----:B------:R-:W-:-:S04]  /*8180*/  @P0 IADD3 R0, PT, PT, R4, 0x80fffff, R5 ;  /* 0x080fffff04000810 */ /* 0x000fc80007ffe005 */
[----:B------:R-:W-:Y:S01]  /*8190*/  @P0 SHF.R.U32.HI R0, RZ, 0x15, R0 ;  /* 0x00000015ff000819 */ /* 0x000fe20000011600 */
[----:B------:R-:W-:Y:S01]  /*81a0*/  @!P0 FADD.FTZ R0, R6, 128 ;  /* 0x4300000006008421 */ /* 0x000fe20000010000 */
[----:B------:R-:W-:Y:S06]  /*81b0*/  BRA `(.L_x_15611) ;  /* 0x00000000000c7947 */ /* 0x000fec0003800000 */
.L_x_15610:
[----:B--2---:R-:W-:Y:S01]  /*81c0*/  IMAD.MOV.U32 R0, RZ, RZ, 0x7f ;  /* 0x0000007fff007424 */ /* 0x004fe200078e00ff */
[----:B------:R-:W-:-:S04]  /*81d0*/  ISETP.GT.U32.AND P0, PT, R6, 0x7f800000, PT ;  /* 0x7f8000000600780c */ /* 0x000fc80003f04070 */
[----:B------:R-:W-:-:S09]  /*81e0*/  SEL R0, R0, 0x7c, P0 ;  /* 0x0000007c00007807 */ /* 0x000fd20000000000 */
.L_x_15611:
[----:B------:R-:W-:Y:S05]  /*81f0*/  BSYNC.RECONVERGENT B0 ;  /* 0x0000000000007941 */ /* 0x000fea0003800200 */
.L_x_15609:
[----:B------:R-:W-:-:S04]  /*8200*/  SHF.R.U32.HI R5, RZ, 0x18, R4 ;  /* 0x00000018ff057819 */ /* 0x000fc80000011604 */
[----:B------:R-:W-:-:S05]  /*8210*/  LOP3.LUT R5, R0, 0x80, R5, 0xf8, !PT ;  /* 0x0000008000057812 */ /* 0x000fca00078ef805 */
[----:B------:R0:W-:Y:S01]  /*8220*/  STG.E.U8 desc[UR36][R2.64], R5 ;  /* 0x0000000502007986 */ /* 0x0001e2000c101124 */
[----:B------:R-:W-:Y:S05]  /*8230*/  BRA `(.L_x_15582) ;  /* 0x0000000000087947 */ /* 0x000fea0003800000 */
.L_x_15603:
[----:B------:R-:W-:-:S05]  /*8240*/  F2FP.BF16.F32.PACK_AB R4, RZ, R4 ;  /* 0x00000004ff04723e */ /* 0x000fca00000010ff */
[----:B------:R0:W-:Y:S02]  /*8250*/  STG.E.U16 desc[UR36][R2.64], R4 ;  /* 0x0000000402007986 */ /* 0x0001e4000c101524 */
.L_x_15582:
[----:B------:R-:W-:-:S07]  /*8260*/  VIADD R17, R17, 0x80 ;  /* 0x0000008011117836 */ /* 0x000fce0000000000 */
.L_x_15517:
[----:B------:R-:W-:Y:S05]  /*8270*/  BSYNC.RECONVERGENT B7 ;  /* 0x0000000000077941 */ /* 0x000fea0003800200 */
.L_x_15516:
        /* <DEDUP_REMOVED lines=358> */
.L_x_15614:
        /* <DEDUP_REMOVED lines=18> */
.L_x_15619:
[----:B------:R-:W2:Y:S02]  /*9a00*/  LDG.E.U8 R2, desc[UR36][R2.64] ;  /* 0x0000002402027981 */ /* 0x000ea4000c1e1100 */
[----:B--2---:R-:W-:Y:S01]  /*9a10*/  I2FP.F32.U32 R19, R2 ;  /* 0x0000000200137245 */ /* 0x004fe20000201000 */
[----:B------:R-:W-:Y:S06]  /*9a20*/  BRA `(.L_x_15621) ;  /* 0x0000000c00247947 */ /* 0x000fec0003800000 */
.L_x_15618:
        /* <DEDUP_REMOVED lines=9> */
.L_x_15623:
[----:B------:R-:W2:Y:S02]  /*9ac0*/  LDG.E R2, desc[UR36][R2.64] ;  /* 0x0000002402027981 */ /* 0x000ea4000c1e1900 */
[----:B--2---:R-:W-:Y:S01]  /*9ad0*/  I2FP.F32.S32 R19, R2 ;  /* 0x0000000200137245 */ /* 0x004fe20000201400 */
[----:B------:R-:W-:Y:S06]  /*9ae0*/  BRA `(.L_x_15621) ;  /* 0x0000000800f47947 */ /* 0x000fec0003800000 */
.L_x_15622:
[----:B------:R-:W2:Y:S02]  /*9af0*/  LDG.E.U16 R2, desc[UR36][R2.64] ;  /* 0x0000002402027981 */ /* 0x000ea4000c1e1500 */
[----:B--2---:R2:W3:Y:S01]  /*9b00*/  I2F.S16 R19, R2 ;  /* 0x0000000200137306 */ /* 0x0044e20000101400 */
[----:B------:R-:W-:Y:S05]  /*9b10*/  BRA `(.L_x_15621) ;  /* 0x0000000800e87947 */ /* 0x000fea0003800000 */
.L_x_15617:
        /* <DEDUP_REMOVED lines=8> */
.L_x_15625:
[----:B------:R-:W2:Y:S02]  /*9ba0*/  LDG.E.U16 R2, desc[UR36][R2.64] ;  /* 0x0000002402027981 */ /* 0x000ea4000c1e1500 */
[----:B--2---:R-:W-:Y:S01]  /*9bb0*/  HADD2.F32 R19, -RZ, R2.H0_H0 ;  /* 0x20000002ff137230 */ /* 0x004fe20000004100 */
[----:B------:R-:W-:Y:S06]  /*9bc0*/  BRA `(.L_x_15621) ;  /* 0x0000000800bc7947 */ /* 0x000fec0003800000 */
.L_x_15624:
        /* <DEDUP_REMOVED lines=8> */
.L_x_15627:
[----:B------:R-:W2:Y:S02]  /*9c50*/  LDG.E.U16 R2, desc[UR36][R2.64] ;  /* 0x0000002402027981 */ /* 0x000ea4000c1e1500 */
[----:B--2---:R-:W-:Y:S01]  /*9c60*/  HADD2.F32 R19, -RZ, R2.H0_H0 ;  /* 0x20000002ff137230 */ /* 0x004fe20000004100 */
[----:B------:R-:W-:Y:S06]  /*9c70*/  BRA `(.L_x_15621) ;  /* 0x0000000800907947 */ /* 0x000fec0003800000 */
.L_x_15626:
[----:B------:R-:W2:Y:S01]  /*9c80*/  LDG.E.64 R2, desc[UR36][R2.64] ;  /* 0x0000002402027981 */ /* 0x000ea2000c1e1b00 */
[----:B------:R-:W-:Y:S01]  /*9c90*/  UMOV UR4, 0xf0000000 ;  /* 0xf000000000047882 */ /* 0x000fe20000000000 */
[----:B------:R-:W-:Y:S01]  /*9ca0*/  UMOV UR5, 0x380fffff ;  /* 0x380fffff00057882 */ /* 0x000fe20000000000 */
[----:B--2---:R-:W0:Y:S01]  /*9cb0*/  F2F.F32.F64 R19, R2 ;  /* 0x0000000200137310 */ /* 0x004e220000301000 */
[----:B------:R-:W-:-:S14]  /*9cc0*/  DSETP.GEU.AND P0, PT, |R2|, UR4, PT ;  /* 0x0000000402007e2a */ /* 0x000fdc000bf0e200 */
[----:B0-----:R-:W-:Y:S01]  /*9cd0*/  @!P0 FMUL R19, R19, 1.175494350822287508e-38 ;  /* 0x0080000013138820 */ /* 0x001fe20000400000 */
[----:B------:R-:W-:Y:S06]  /*9ce0*/  BRA `(.L_x_15621) ;  /* 0x0000000800747947 */ /* 0x000fec0003800000 */
.L_x_15616:
        /* <DEDUP_REMOVED lines=12> */
.L_x_15630:
[----:B------:R-:W2:Y:S01]  /*9db0*/  LDG.E.64 R2, desc[UR36][R2.64] ;  /* 0x0000002402027981 */ /* 0x000ea2000c1e1b00 */
[----:B------:R-:W-:Y:S01]  /*9dc0*/  UMOV UR4, 0xf0000000 ;  /* 0xf000000000047882 */ /* 0x000fe20000000000 */
[----:B------:R-:W-:Y:S01]  /*9dd0*/  UMOV UR5, 0x380fffff ;  /* 0x380fffff00057882 */ /* 0x000fe20000000000 */
[----:B--2---:R-:W0:Y:S01]  /*9de0*/  F2F.F32.F64 R19, R2 ;  /* 0x0000000200137310 */ /* 0x004e220000301000 */
[----:B------:R-:W-:-:S14]  /*9df0*/  DSETP.GEU.AND P0, PT, |R2|, UR4, PT ;  /* 0x0000000402007e2a */ /* 0x000fdc000bf0e200 */
[----:B0-----:R-:W-:Y:S01]  /*9e00*/  @!P0 FMUL R19, R19, 1.175494350822287508e-38 ;  /* 0x0080000013138820 */ /* 0x001fe20000400000 */
[----:B------:R-:W-:Y:S06]  /*9e10*/  BRA `(.L_x_15621) ;  /* 0x0000000800287947 */ /* 0x000fec0003800000 */
.L_x_15629:
        /* <DEDUP_REMOVED lines=25> */
.L_x_15632:
        /* <DEDUP_REMOVED lines=12> */
.L_x_15631:
[----:B------:R-:W2:Y:S02]  /*a070*/  LDG.E.U16 R2, desc[UR36][R2.64] ;  /* 0x0000002402027981 */ /* 0x000ea4000c1e1500 */
[----:B--2---:R-:W-:Y:S01]  /*a080*/  SHF.L.U32 R19, R2, 0x10, RZ ;  /* 0x0000001002137819 */ /* 0x004fe200000006ff */
[----:B------:R-:W-:Y:S06]  /*a090*/  BRA `(.L_x_15621) ;  /* 0x0000000400887947 */ /* 0x000fec0003800000 */
.L_x_15628:
        /* <DEDUP_REMOVED lines=11> */
.L_x_15635:
        /* <DEDUP_REMOVED lines=20> */
.L_x_15637:
[----:B------:R-:W-:Y:S05]  /*a290*/  BSYNC.RECONVERGENT B0 ;  /* 0x0000000000007941 */ /* 0x000fea0003800200 */
.L_x_15636:
[----:B------:R-:W-:Y:S01]  /*a2a0*/  IMAD.SHL.U32 R0, R0, 0x100000, RZ ;  /* 0x0010000000007824 */ /* 0x000fe200078e00ff */
[----:B------:R-:W-:-:S04]  /*a2b0*/  LEA R2, R2, 0x3b800000, 0x17 ;  /* 0x3b80000002027811 */ /* 0x000fc800078eb8ff */
[----:B------:R-:W-:Y:S01]  /*a2c0*/  LOP3.LUT R19, R2, R0, R19, 0xfe, !PT ;  /* 0x0000000002137212 */ /* 0x000fe200078efe13 */
[----:B------:R-:W-:Y:S06]  /*a2d0*/  BRA `(.L_x_15621) ;  /* 0x0000000000f87947 */ /* 0x000fec0003800000 */
.L_x_15634:
        /* <DEDUP_REMOVED lines=20> */
.L_x_15639:
[----:B------:R-:W-:Y:S05]  /*a420*/  BSYNC.RECONVERGENT B0 ;  /* 0x0000000000007941 */ /* 0x000fea0003800200 */
.L_x_15638:
[----:B------:R-:W-:Y:S01]  /*a430*/  IMAD.SHL.U32 R0, R0, 0x200000, RZ ;  /* 0x0020000000007824 */ /* 0x000fe200078e00ff */
[----:B------:R-:W-:-:S04]  /*a440*/  LEA R2, R2, 0x37800000, 0x17 ;  /* 0x3780000002027811 */ /* 0x000fc800078eb8ff */
[----:B------:R-:W-:Y:S01]  /*a450*/  LOP3.LUT R19, R2, R0, R19, 0xfe, !PT ;  /* 0x0000000002137212 */ /* 0x000fe200078efe13 */
[----:B------:R-:W-:Y:S06]  /*a460*/  BRA `(.L_x_15621) ;  /* 0x0000000000947947 */ /* 0x000fec0003800000 */
.L_x_15633:
        /* <DEDUP_REMOVED lines=14> */
.L_x_15620:
        /* <DEDUP_REMOVED lines=16> */
.L_x_15642:
[----:B------:R-:W-:Y:S01]  /*a650*/  IMAD.MOV.U32 R19, RZ, RZ, RZ ;  /* 0x000000ffff137224 */ /* 0x000fe200078e00ff */
[----:B------:R-:W-:Y:S06]  /*a660*/  BRA `(.L_x_15621) ;  /* 0x0000000000147947 */ /* 0x000fec0003800000 */
.L_x_15641:
[----:B------:R-:W2:Y:S02]  /*a670*/  LDG.E.64 R2, desc[UR36][R2.64] ;  /* 0x0000002402027981 */ /* 0x000ea4000c1e1b00 */
[----:B--2---:R0:W1:Y:S01]  /*a680*/  I2F.U64 R19, R2 ;  /* 0x0000000200137312 */ /* 0x0040620000301000 */
[----:B------:R-:W-:Y:S05]  /*a690*/  BRA `(.L_x_15621) ;  /* 0x0000000000087947 */ /* 0x000fea0003800000 */
.L_x_15640:
[----:B------:R-:W2:Y:S02]  /*a6a0*/  LDG.E R2, desc[UR36][R2.64] ;  /* 0x0000002402027981 */ /* 0x000ea4000c1e1900 */
[----:B--2---:R-:W-:-:S07]  /*a6b0*/  I2FP.F32.U32 R19, R2 ;  /* 0x0000000200137245 */ /* 0x004fce0000201000 */
.L_x_15621:
[----:B------:R-:W-:Y:S05]  /*a6c0*/  BSYNC.RECONVERGENT B6 ;  /* 0x0000000000067941 */ /* 0x000fea0003800200 */
.L_x_15615:
        /* <DEDUP_REMOVED lines=18> */
.L_x_15647:
[----:B------:R-:W2:Y:S02]  /*a7f0*/  LDG.E.U8 R0, desc[UR36][R2.64] ;  /* 0x0000002402007981 */ /* 0x000ea4000c1e1100 */
[----:B--2---:R-:W-:Y:S01]  /*a800*/  I2FP.F32.U32 R0, R0 ;  /* 0x0000000000007245 */ /* 0x004fe20000201000 */
[----:B------:R-:W-:Y:S06]  /*a810*/  BRA `(.L_x_15649) ;  /* 0x0000000c00247947 */ /* 0x000fec0003800000 */
.L_x_15646:
        /* <DEDUP_REMOVED lines=9> */
.L_x_15651:
[----:B------:R-:W2:Y:S02]  /*a8b0*/  LDG.E R0, desc[UR36][R2.64] ;  /* 0x0000002402007981 */ /* 0x000ea4000c1e1900 */
[----:B--2---:R-:W-:Y:S01]  /*a8c0*/  I2FP.F32.S32 R0, R0 ;  /* 0x0000000000007245 */ /* 0x004fe20000201400 */
[----:B------:R-:W-:Y:S06]  /*a8d0*/  BRA `(.L_x_15649) ;  /* 0x0000000800f47947 */ /* 0x000fec0003800000 */
.L_x_15650:
[----:B------:R-:W2:Y:S02]  /*a8e0*/  LDG.E.U16 R0, desc[UR36][R2.64] ;  /* 0x0000002402007981 */ /* 0x000ea4000c1e1500 */
[----:B--2---:R-:W0:Y:S01]  /*a8f0*/  I2F.S16 R0, R0 ;  /* 0x0000000000007306 */ /* 0x004e220000101400 */
[----:B------:R-:W-:Y:S05]  /*a900*/  BRA `(.L_x_15649) ;  /* 0x0000000800e87947 */ /* 0x000fea0003800000 */
.L_x_15645:
        /* <DEDUP_REMOVED lines=8> */
.L_x_15653:
[----:B------:R-:W2:Y:S02]  /*a990*/  LDG.E.U16 R0, desc[UR36][R2.64] ;  /* 0x0000002402007981 */ /* 0x000ea4000c1e1500 */
[----:B--2---:R-:W-:Y:S01]  /*a9a0*/  HADD2.F32 R0, -RZ, R0.H0_H0 ;  /* 0x20000000ff007230 */ /* 0x004fe20000004100 */
[----:B------:R-:W-:Y:S06]  /*a9b0*/  BRA `(.L_x_15649) ;  /* 0x0000000800bc7947 */ /* 0x000fec0003800000 */
.L_x_15652:
        /* <DEDUP_REMOVED lines=8> */
.L_x_15655:
[----:B------:R-:W2:Y:S02]  /*aa40*/  LDG.E.U16 R0, desc[UR36][R2.64] ;  /* 0x0000002402007981 */ /* 0x000ea4000c1e1500 */
[----:B--2---:R-:W-:Y:S01]  /*aa50*/  HADD2.F32 R0, -RZ, R0.H0_H0 ;  /* 0x20000000ff007230 */ /* 0x004fe20000004100 */
[----:B------:R-:W-:Y:S06]  /*aa60*/  BRA `(.L_x_15649) ;  /* 0x0000000800907947 */ /* 0x000fec0003800000 */
.L_x_15654:
[----:B------:R-:W2:Y:S01]  /*aa70*/  LDG.E.64 R2, desc[UR36][R2.64] ;  /* 0x0000002402027981 */ /* 0x000ea2000c1e1b00 */
[----:B------:R-:W-:Y:S01]  /*aa80*/  UMOV UR4, 0xf0000000 ;  /* 0xf000000000047882 */ /* 0x000fe20000000000 */
[----:B------:R-:W-:Y:S01]  /*aa90*/  UMOV UR5, 0x380fffff ;  /* 0x380fffff00057882 */ /* 0x000fe20000000000 */
[----:B--2---:R-:W0:Y:S01]  /*aaa0*/  F2F.F32.F64 R0, R2 ;  /* 0x0000000200007310 */ /* 0x004e220000301000 */
[----:B------:R-:W-:-:S14]  /*aab0*/  DSETP.GEU.AND P0, PT, |R2|, UR4, PT ;  /* 0x0000000402007e2a */ /* 0x000fdc000bf0e200 */
[----:B0-----:R-:W-:Y:S01]  /*aac0*/  @!P0 FMUL R0, R0, 1.175494350822287508e-38 ;  /* 0x0080000000008820 */ /* 0x001fe20000400000 */
[----:B------:R-:W-:Y:S06]  /*aad0*/  BRA `(.L_x_15649) ;  /* 0x0000000800747947 */ /* 0x000fec0003800000 */
.L_x_15644:
        /* <DEDUP_REMOVED lines=12> */
.L_x_15658:
[----:B------:R-:W2:Y:S01]  /*aba0*/  LDG.E.64 R2, desc[UR36][R2.64] ;  /* 0x0000002402027981 */ /* 0x000ea2000c1e1b00 */
[----:B------:R-:W-:Y:S01]  /*abb0*/  UMOV UR4, 0xf0000000 ;  /* 0xf000000000047882 */ /* 0x000fe20000000000 */
[----:B------:R-:W-:Y:S01]  /*abc0*/  UMOV UR5, 0x380fffff ;  /* 0x380fffff00057882 */ /* 0x000fe20000000000 */
[----:B--2---:R-:W0:Y:S01]  /*abd0*/  F2F.F32.F64 R0, R2 ;  /* 0x0000000200007310 */ /* 0x004e220000301000 */
[----:B------:R-:W-:-:S14]  /*abe0*/  DSETP.GEU.AND P0, PT, |R2|, UR4, PT ;  /* 0x0000000402007e2a */ /* 0x000fdc000bf0e200 */
[----:B0-----:R-:W-:Y:S01]  /*abf0*/  @!P0 FMUL R0, R0, 1.175494350822287508e-38 ;  /* 0x0080000000008820 */ /* 0x001fe20000400000 */
[----:B------:R-:W-:Y:S06]  /*ac00*/  BRA `(.L_x_15649) ;  /* 0x0000000800287947 */ /* 0x000fec0003800000 */
.L_x_15657:
        /* <DEDUP_REMOVED lines=25> */
.L_x_15660:
        /* <DEDUP_REMOVED lines=12> */
.L_x_15659:
[----:B------:R-:W2:Y:S02]  /*ae60*/  LDG.E.U16 R0, desc[UR36][R2.64] ;  /* 0x0000002402007981 */ /* 0x000ea4000c1e1500 */
[----:B--2---:R-:W-:Y:S01]  /*ae70*/  IMAD.U32 R0, R0, 0x10000, RZ ;  /* 0x0001000000007824 */ /* 0x004fe200078e00ff */
[----:B------:R-:W-:Y:S06]  /*ae80*/  BRA `(.L_x_15649) ;  /* 0x0000000400887947 */ /* 0x000fec0003800000 */
.L_x_15656:
        /* <DEDUP_REMOVED lines=11> */
.L_x_15663:
        /* <DEDUP_REMOVED lines=20> */
.L_x_15665:
[----:B------:R-:W-:Y:S05]  /*b080*/  BSYNC.RECONVERGENT B0 ;  /* 0x0000000000007941 */ /* 0x000fea0003800200 */
.L_x_15664:
[----:B------:R-:W-:Y:S02]  /*b090*/  SHF.L.U32 R0, R0, 0x14, RZ ;  /* 0x0000001400007819 */ /* 0x000fe400000006ff */
[----:B------:R-:W-:-:S04]  /*b0a0*/  LEA R2, R2, 0x3b800000, 0x17 ;  /* 0x3b80000002027811 */ /* 0x000fc800078eb8ff */
[----:B------:R-:W-:Y:S01]  /*b0b0*/  LOP3.LUT R0, R2, R0, R7, 0xfe, !PT ;  /* 0x0000000002007212 */ /* 0x000fe200078efe07 */
[----:B------:R-:W-:Y:S06]  /*b0c0*/  BRA `(.L_x_15649) ;  /* 0x0000000000f87947 */ /* 0x000fec0003800000 */
.L_x_15662:
        /* <DEDUP_REMOVED lines=20> */
.L_x_15667:
[----:B------:R-:W-:Y:S05]  /*b210*/  BSYNC.RECONVERGENT B0 ;  /* 0x0000000000007941 */ /* 0x000fea0003800200 */
.L_x_15666:
[----:B------:R-:W-:Y:S01]  /*b220*/  IMAD.SHL.U32 R0, R0, 0x200000, RZ ;  /* 0x0020000000007824 */ /* 0x000fe200078e00ff */
[----:B------:R-:W-:-:S04]  /*b230*/  LEA R2, R2, 0x37800000, 0x17 ;  /* 0x3780000002027811 */ /* 0x000fc800078eb8ff */
[----:B------:R-:W-:Y:S01]  /*b240*/  LOP3.LUT R0, R2, R0, R7, 0xfe, !PT ;  /* 0x0000000002007212 */ /* 0x000fe200078efe07 */
[----:B------:R-:W-:Y:S06]  /*b250*/  BRA `(.L_x_15649) ;  /* 0x0000000000947947 */ /* 0x000fec0003800000 */
.L_x_15661:
        /* <DEDUP_REMOVED lines=14> */
.L_x_15648:
        /* <DEDUP_REMOVED lines=16> */
.L_x_15670:
[----:B------:R-:W-:Y:S01]  /*b440*/  MOV R0, RZ ;  /* 0x000000ff00007202 */ /* 0x000fe20000000f00 */
[----:B------:R-:W-:Y:S06]  /*b450*/  BRA `(.L_x_15649) ;  /* 0x0000000000147947 */ /* 0x000fec0003800000 */
.L_x_15669:
[----:B------:R-:W2:Y:S02]  /*b460*/  LDG.E.64 R2, desc[UR36][R2.64] ;  /* 0x0000002402027981 */ /* 0x000ea4000c1e1b00 */
[----:B--2---:R0:W2:Y:S01]  /*b470*/  I2F.U64 R0, R2 ;  /* 0x0000000200007312 */ /* 0x0040a20000301000 */
[----:B------:R-:W-:Y:S05]  /*b480*/  BRA `(.L_x_15649) ;  /* 0x0000000000087947 */ /* 0x000fea0003800000 */
.L_x_15668:
[----:B------:R-:W2:Y:S02]  /*b490*/  LDG.E R0, desc[UR36][R2.64] ;  /* 0x0000002402007981 */ /* 0x000ea4000c1e1900 */
[----:B--2---:R-:W-:-:S07]  /*b4a0*/  I2FP.F32.U32 R0, R0 ;  /* 0x0000000000007245 */ /* 0x004fce0000201000 */
.L_x_15649:
[----:B------:R-:W-:Y:S05]  /*b4b0*/  BSYNC.RECONVERGENT B6 ;  /* 0x0000000000067941 */ /* 0x000fea0003800200 */
.L_x_15643:
[----:B-1-3-5:R-:W-:Y:S01]  /*b4c0*/  FSETP.NAN.FTZ.AND P0, PT, R19, R19, PT ;  /* 0x000000131300720b */ /* 0x02afe20003f18000 */
[----:B------:R-:W-:Y:S01]  /*b4d0*/  BSSY.RECONVERGENT B0, `(.L_x_15671) ;  /* 0x0000006000007945 */ /* 0x000fe20003800200 */
[----:B------:R-:W-:-:S11]  /*b4e0*/  IMAD.MOV.U32 R4, RZ, RZ, R19 ;  /* 0x000000ffff047224 */ /* 0x000fd600078e0013 */
[----:B------:R-:W-:Y:S05]  /*b4f0*/  @P0 BRA `(.L_x_15672) ;  /* 0x00000000000c0947 */ /* 0x000fea0003800000 */
[----:B0-2---:R-:W-:Y:S01]  /*b500*/  FSETP.NAN.FTZ.AND P0, PT, R0, R0, PT ;  /* 0x000000000000720b */ /* 0x005fe20003f18000 */
[----:B------:R-:W-:-:S12]  /*b510*/  IMAD.MOV.U32 R4, RZ, RZ, R0 ;  /* 0x000000ffff047224 */ /* 0x000fd800078e0000 */
[----:B------:R-:W-:-:S07]  /*b520*/  @!P0 FMNMX.FTZ R4, R0, R19, PT ;  /* 0x0000001300048209 */ /* 0x000fce0003810000 */
.L_x_15672:
[----:B------:R-:W-:Y:S05]  /*b530*/  BSYNC.RECONVERGENT B0 ;  /* 0x0000000000007941 */ /* 0x000fea0003800200 */
.L_x_15671:
[----:B------:R-:W0:Y:S01]  /*b540*/  LDCU.64 UR6, c[0x0][0x5e8] ;  /* 0x0000bd00ff0677ac */ /* 0x000e220008000a00 */
        /* <DEDUP_REMOVED lines=16> */
.L_x_15676:
[----:B------:R-:W0:Y:S02]  /*b650*/  F2I.S64.TRUNC R4, R4 ;  /* 0x0000000400047311 */ /* 0x000e24000020d900 */
[----:B0-----:R-:W-:-:S05]  /*b660*/  IMAD.MOV.U32 R7, RZ, RZ, R4 ;  /* 0x000000ffff077224 */ /* 0x001fca00078e0004 */
[----:B------:R0:W-:Y:S01]  /*b670*/  STG.E.U8 desc[UR36][R2.64], R7 ;  /* 0x0000000702007986 */ /* 0x0001e2000c101124 */
[----:B------:R-:W-:Y:S05]  /*b680*/  BRA `(.L_x_15678) ;  /* 0x0000000c00287947 */ /* 0x000fea0003800000 */
.L_x_15675:
        /* <DEDUP_REMOVED lines=9> */
.L_x_15680:
[----:B------:R-:W0:Y:S02]  /*b720*/  F2I.FTZ.TRUNC.NTZ R5, R4 ;  /* 0x0000000400057305 */ /* 0x000e24000021f100 */
[----:B0-----:R0:W-:Y:S01]  /*b730*/  STG.E desc[UR36][R2.64], R5 ;  /* 0x0000000502007986 */ /* 0x0011e2000c101924 */
[----:B------:R-:W-:Y:S05]  /*b740*/  BRA `(.L_x_15678) ;  /* 0x0000000800f87947 */ /* 0x000fea0003800000 */
.L_x_15679:
[----:B------:R-:W0:Y:S02]  /*b750*/  F2I.FTZ.TRUNC.NTZ R5, R4 ;  /* 0x0000000400057305 */ /* 0x000e24000021f100 */
[----:B0-----:R0:W-:Y:S01]  /*b760*/  STG.E.U16 desc[UR36][R2.64], R5 ;  /* 0x0000000502007986 */ /* 0x0011e2000c101524 */
[----:B------:R-:W-:Y:S05]  /*b770*/  BRA `(.L_x_15678) ;  /* 0x0000000800ec7947 */ /* 0x000fea0003800000 */
.L_x_15674:
        /* <DEDUP_REMOVED lines=8> */
.L_x_15682:
[----:B------:R-:W-:-:S05]  /*b800*/  F2FP.F16.F32.PACK_AB R4, RZ, R4 ;  /* 0x00000004ff04723e */ /* 0x000fca00000000ff */
[----:B------:R4:W-:Y:S01]  /*b810*/  STG.E.U16 desc[UR36][R2.64], R4 ;  /* 0x0000000402007986 */ /* 0x0009e2000c101524 */
[----:B------:R-:W-:Y:S05]  /*b820*/  BRA `(.L_x_15678) ;  /* 0x0000000800c07947 */ /* 0x000fea0003800000 */
.L_x_15681:
        /* <DEDUP_REMOVED lines=9> */
.L_x_15684:
[----:B------:R-:W-:-:S04]  /*b8c0*/  F2FP.F16.F32.PACK_AB R5, RZ, R4 ;  /* 0x00000004ff05723e */ /* 0x000fc800000000ff */
[----:B------:R-:W-:-:S05]  /*b8d0*/  PRMT R5, R5, 0x5410, RZ ;  /* 0x0000541005057816 */ /* 0x000fca00000000ff */
[----:B------:R2:W-:Y:S01]  /*b8e0*/  STG.E desc[UR36][R2.64], R5 ;  /* 0x0000000502007986 */ /* 0x0005e2000c101924 */
[----:B------:R-:W-:Y:S05]  /*b8f0*/  BRA `(.L_x_15678) ;  /* 0x00000008008c7947 */ /* 0x000fea0003800000 */
.L_x_15683:
[----:B------:R-:W-:-:S06]  /*b900*/  FMUL.FTZ R4, R4, 1 ;  /* 0x3f80000004047820 */ /* 0x000fcc0000410000 */
[----:B------:R-:W0:Y:S02]  /*b910*/  F2F.F64.F32 R4, R4 ;  /* 0x0000000400047310 */ /* 0x000e240000201800 */
[----:B0-----:R0:W-:Y:S01]  /*b920*/  STG.E.64 desc[UR36][R2.64], R4 ;  /* 0x0000000402007986 */ /* 0x0011e2000c101b24 */
[----:B------:R-:W-:Y:S05]  /*b930*/  BRA `(.L_x_15678) ;  /* 0x00000008007c7947 */ /* 0x000fea0003800000 */
.L_x_15673:
        /* <DEDUP_REMOVED lines=13> */
.L_x_15688:
        /* <DEDUP_REMOVED lines=16> */
.L_x_15691:
[----:B------:R-:W-:-:S04]  /*bb10*/  SHF.R.U32.HI R4, RZ, 0x18, R4 ;  /* 0x00000018ff047819 */ /* 0x000fc80000011604 */
[----:B------:R-:W-:-:S04]  /*bb20*/  LOP3.LUT R4, R5, 0x80, R4, 0xf8, !PT ;  /* 0x0000008005047812 */ /* 0x000fc800078ef804 */
[----:B------:R-:W-:-:S07]  /*bb30*/  PRMT R0, R4, 0x7610, R0 ;  /* 0x0000761004007816 */ /* 0x000fce0000000000 */
.L_x_15690:
[----:B------:R-:W-:Y:S05]  /*bb40*/  BSYNC.RECONVERGENT B0 ;  /* 0x0000000000007941 */ /* 0x000fea0003800200 */
.L_x_15689:
[----:B------:R0:W-:Y:S01]  /*bb50*/  STG.E.U8 desc[UR36][R2.64], R0 ;  /* 0x0000000002007986 */ /* 0x0001e2000c101124 */
[----:B------:R-:W-:Y:S05]  /*bb60*/  BRA `(.L_x_15678) ;  /* 0x0000000400f07947 */ /* 0x000fea0003800000 */
.L_x_15687:
        /* <DEDUP_REMOVED lines=16> */
.L_x_15694:
[----:B------:R-:W-:-:S04]  /*bc70*/  SHF.R.U32.HI R4, RZ, 0x18, R4 ;  /* 0x00000018ff047819 */ /* 0x000fc80000011604 */
[----:B------:R-:W-:-:S04]  /*bc80*/  LOP3.LUT R5, R5, 0x80, R4, 0xf8, !PT ;  /* 0x0000008005057812 */ /* 0x000fc800078ef804 */
[----:B------:R-:W-:-:S07]  /*bc90*/  PRMT R0, R5, 0x7610, R0 ;  /* 0x0000761005007816 */ /* 0x000fce0000000000 */
.L_x_15693:
[----:B------:R-:W-:Y:S05]  /*bca0*/  BSYNC.RECONVERGENT B0 ;  /* 0x0000000000007941 */ /* 0x000fea0003800200 */
.L_x_15692:
[----:B------:R0:W-:Y:S01]  /*bcb0*/  STG.E.U8 desc[UR36][R2.64], R0 ;  /* 0x0000000002007986 */ /* 0x0001e2000c101124 */
[----:B------:R-:W-:Y:S05]  /*bcc0*/  BRA `(.L_x_15678) ;  /* 0x0000000400987947 */ /* 0x000fea0003800000 */
.L_x_15686:
        /* <DEDUP_REMOVED lines=21> */
.L_x_15696:
[----:B------:R-:W0:Y:S02]  /*be20*/  F2I.U64.TRUNC R4, R4 ;  /* 0x0000000400047311 */ /* 0x000e24000020d800 */
[----:B0-----:R0:W-:Y:S01]  /*be30*/  STG.E.64 desc[UR36][R2.64], R4 ;  /* 0x0000000402007986 */ /* 0x0011e2000c101b24 */
[----:B------:R-:W-:Y:S05]  /*be40*/  BRA `(.L_x_15678) ;  /* 0x0000000400387947 */ /* 0x000fea0003800000 */
.L_x_15695:
[----:B------:R-:W0:Y:S02]  /*be50*/  F2I.FTZ.U32.TRUNC.NTZ R5, R4 ;  /* 0x0000000400057305 */ /* 0x000e24000021f000 */
[----:B0-----:R0:W-:Y:S01]  /*be60*/  STG.E desc[UR36][R2.64], R5 ;  /* 0x0000000502007986 */ /* 0x0011e2000c101924 */
[----:B------:R-:W-:Y:S05]  /*be70*/  BRA `(.L_x_15678) ;  /* 0x00000004002c7947 */ /* 0x000fea0003800000 */
.L_x_15685:
        /* <DEDUP_REMOVED lines=10> */
.L_x_15698:
[----:B------:R-:W-:Y:S01]  /*bf20*/  FMUL.FTZ R4, R4, 1 ;  /* 0x3f80000004047820 */ /* 0x000fe20000410000 */
[----:B------:R-:W-:-:S05]  /*bf30*/  CS2R R6, SRZ ;  /* 0x0000000000067805 */ /* 0x000fca000001ff00 */
[----:B------:R-:W0:Y:S02]  /*bf40*/  F2F.F64.F32 R4, R4 ;  /* 0x0000000400047310 */ /* 0x000e240000201800 */
[----:B0-----:R0:W-:Y:S01]  /*bf50*/  STG.E.128 desc[UR36][R2.64], R4 ;  /* 0x0000000402007986 */ /* 0x0011e2000c101d24 */
[----:B------:R-:W-:Y:S05]  /*bf60*/  BRA `(.L_x_15678) ;  /* 0x0000000000f07947 */ /* 0x000fea0003800000 */
.L_x_15697:
[----:B------:R-:W-:-:S09]  /*bf70*/  UISETP.NE.AND UP0, UPT, UR4, 0xf, UPT ;  /* 0x0000000f0400788c */ /* 0x000fd2000bf05270 */
[----:B------:R-:W-:Y:S05]  /*bf80*/  BRA.U !UP0, `(.L_x_15699) ;  /* 0x0000000108e07547 */ /* 0x000fea000b800000 */
[----:B------:R-:W-:-:S09]  /*bf90*/  UISETP.NE.AND UP0, UPT, UR4, 0x17, UPT ;  /* 0x000000170400788c */ /* 0x000fd2000bf05270 */
[----:B------:R-:W-:Y:S05]  /*bfa0*/  BRA.U !UP0, `(.L_x_15700) ;  /* 0x00000001088c7547 */ /* 0x000fea000b800000 */
[----:B------:R-:W-:-:S09]  /*bfb0*/  UISETP.NE.AND UP0, UPT, UR4, 0x18, UPT ;  /* 0x000000180400788c */ /* 0x000fd2000bf05270 */
[----:B------:R-:W-:Y:S05]  /*bfc0*/  BRA.U !UP0, `(.L_x_15701) ;  /* 0x0000000108447547 */ /* 0x000fea000b800000 */
.L_x_15677:
        /* <DEDUP_REMOVED lines=16> */
.L_x_15702:
[----:B------:R-:W-:Y:S05]  /*c0d0*/  BRA `(.L_x_15678) ;  /* 0x0000000000947947 */ /* 0x000fea0003800000 */
.L_x_15701:
        /* <DEDUP_REMOVED lines=12> */
.L_x_15704:
[----:B------:R-:W-:Y:S05]  /*c1a0*/  BSYNC.RECONVERGENT B0 ;  /* 0x0000000000007941 */ /* 0x000fea0003800200 */
.L_x_15703:
[----:B------:R-:W-:-:S05]  /*c1b0*/  LOP3.LUT R5, R0, 0x80, R7, 0xf8, !PT ;  /* 0x0000008000057812 */ /* 0x000fca00078ef807 */
[----:B------:R0:W-:Y:S01]  /*c1c0*/  STG.E.U8 desc[UR36][R2.64], R5 ;  /* 0x0000000502007986 */ /* 0x0001e2000c101124 */
[----:B------:R-:W-:Y:S05]  /*c1d0*/  BRA `(.L_x_15678) ;  /* 0x0000000000547947 */ /* 0x000fea0003800000 */
.L_x_15700:
        /* <DEDUP_REMOVED lines=11> */
.L_x_15706:
[----:B------:R-:W-:Y:S01]  /*c290*/  IMAD.MOV.U32 R0, RZ, RZ, 0x7f ;  /* 0x0000007fff007424 */ /* 0x000fe200078e00ff */
[----:B------:R-:W-:-:S04]  /*c2a0*/  ISETP.GT.U32.AND P0, PT, R6, 0x7f800000, PT ;  /* 0x7f8000000600780c */ /* 0x000fc80003f04070 */
[----:B------:R-:W-:-:S09]  /*c2b0*/  SEL R0, R0, 0x7c, P0 ;  /* 0x0000007c00007807 */ /* 0x000fd20000000000 */
.L_x_15707:
[----:B------:R-:W-:Y:S05]  /*c2c0*/  BSYNC.RECONVERGENT B0 ;  /* 0x0000000000007941 */ /* 0x000fea0003800200 */
.L_x_15705:
[----:B------:R-:W-:-:S04]  /*c2d0*/  SHF.R.U32.HI R5, RZ, 0x18, R4 ;  /* 0x00000018ff057819 */ /* 0x000fc80000011604 */
[----:B------:R-:W-:-:S05]  /*c2e0*/  LOP3.LUT R5, R0, 0x80, R5, 0xf8, !PT ;  /* 0x0000008000057812 */ /* 0x000fca00078ef805 */
[----:B------:R0:W-:Y:S01]  /*c2f0*/  STG.E.U8 desc[UR36][R2.64], R5 ;  /* 0x0000000502007986 */ /* 0x0001e2000c101124 */
[----:B------:R-:W-:Y:S05]  /*c300*/  BRA `(.L_x_15678) ;  /* 0x0000000000087947 */ /* 0x000fea0003800000 */
.L_x_15699:
[----:B------:R-:W-:-:S05]  /*c310*/  F2FP.BF16.F32.PACK_AB R4, RZ, R4 ;  /* 0x00000004ff04723e */ /* 0x000fca00000010ff */
[----:B------:R0:W-:Y:S02]  /*c320*/  STG.E.U16 desc[UR36][R2.64], R4 ;  /* 0x0000000402007986 */ /* 0x0001e4000c101524 */
.L_x_15678:
[----:B------:R-:W-:-:S07]  /*c330*/  VIADD R17, R17, 0x80 ;  /* 0x0000008011117836 */ /* 0x000fce0000000000 */
.L_x_15613:
[----:B------:R-:W-:Y:S05]  /*c340*/  BSYNC.RECONVERGENT B7 ;  /* 0x0000000000077941 */ /* 0x000fea0003800200 */
.L_x_15612:
[----:B------:R-:W5:Y:S02]  /*c350*/  LDCU UR4, c[0x0][0x380] ;  /* 0x00007000ff0477ac */ /* 0x000f640008000800 */
[----:B-----5:R-:W-:-:S13]  /*c360*/  ISETP.GE.AND P0, PT, R17, UR4, PT ;  /* 0x0000000411007c0c */ /* 0x020fda000bf06270 */
[----:B------:R-:W-:Y:S05]  /*c370*/  @P0 EXIT ;  /* 0x000000000000094d */ /* 0x000fea0003800000 */
        /* <DEDUP_REMOVED lines=354> */
.L_x_15708:
[----:B------:R-:W0:Y:S01]  /*d9a0*/  LDCU.64 UR6, c[0x0][0x5e8] ;  /* 0x0000bd00ff0677ac */ /* 0x000e220008000a00 */
[----:B------:R-:W-:Y:S01]  /*d9b0*/  BSSY.RECONVERGENT B6, `(.L_x_15709) ;  /* 0x00000e0000067945 */ /* 0x000fe20003800200 */
[----:B------:R-:W3:Y:S01]  /*d9c0*/  LDCU.64 UR8, c[0x0][0x5f0] ;  /* 0x0000be00ff0877ac */ /* 0x000ee20008000a00 */
[----:B------:R-:W-:-:S04]  /*d9d0*/  UPRMT UR4, UR39, 0x9910, URZ ;  /* 0x0000991027047896 */ /* 0x000fc800080000ff */
[----:B------:R-:W-:Y:S01]  /*d9e0*/  UISETP.GT.AND UP0, UPT, UR4, 0x9, UPT ;  /* 0x000000090400788c */ /* 0x000fe2000bf04270 */
[----:B0-----:R-:W-:Y:S02]  /*d9f0*/  IADD3 R16, P0, PT, R16, UR6, RZ ;  /* 0x0000000610107c10 */ /* 0x001fe4000ff1e0ff */
[----:B---34-:R-:W-:-:S03]  /*da00*/  IADD3 R2, P1, PT, R0, UR8, RZ ;  /* 0x0000000800027c10 */ /* 0x018fc6000ff3e0ff */
        /* <DEDUP_REMOVED lines=14> */
.L_x_15713:
[----:B------:R-:W2:Y:S02]  /*daf0*/  LDG.E.U8 R2, desc[UR36][R2.64] ;  /* 0x0000002402027981 */ /* 0x000ea4000c1e1100 */
[----:B--2---:R-:W-:Y:S01]  /*db00*/  I2FP.F32.U32 R19, R2 ;  /* 0x0000000200137245 */ /* 0x004fe20000201000 */
[----:B------:R-:W-:Y:S06]  /*db10*/  BRA `(.L_x_15715) ;  /* 0x0000000c00247947 */ /* 0x000fec0003800000 */
.L_x_15712:
        /* <DEDUP_REMOVED lines=9> */
.L_x_15717:
[----:B------:R-:W2:Y:S02]  /*dbb0*/  LDG.E R2, desc[UR36][R2.64] ;  /* 0x0000002402027981 */ /* 0x000ea4000c1e1900 */
[----:B--2---:R-:W-:Y:S01]  /*dbc0*/  I2FP.F32.S32 R19, R2 ;  /* 0x0000000200137245 */ /* 0x004fe20000201400 */
[----:B------:R-:W-:Y:S06]  /*dbd0*/  BRA `(.L_x_15715) ;  /* 0x0000000800f47947 */ /* 0x000fec0003800000 */
.L_x_15716:
[----:B------:R-:W2:Y:S02]  /*dbe0*/  LDG.E.U16 R2, desc[UR36][R2.64] ;  /* 0x0000002402027981 */ /* 0x000ea4000c1e1500 */
[----:B--2---:R0:W1:Y:S01]  /*dbf0*/  I2F.S16 R19, R2 ;  /* 0x0000000200137306 */ /* 0x0040620000101400 */
[----:B------:R-:W-:Y:S05]  /*dc00*/  BRA `(.L_x_15715) ;  /* 0x0000000800e87947 */ /* 0x000fea0003800000 */
.L_x_15711:
        /* <DEDUP_REMOVED lines=8> */
.L_x_15719:
[----:B------:R-:W2:Y:S02]  /*dc90*/  LDG.E.U16 R2, desc[UR36][R2.64] ;  /* 0x0000002402027981 */ /* 0x000ea4000c1e1500 */
[----:B--2---:R-:W-:Y:S01]  /*dca0*/  HADD2.F32 R19, -RZ, R2.H0_H0 ;  /* 0x20000002ff137230 */ /* 0x004fe20000004100 */
[----:B------:R-:W-:Y:S06]  /*dcb0*/  BRA `(.L_x_15715) ;  /* 0x0000000800bc7947 */ /* 0x000fec0003800000 */
.L_x_15718:
        /* <DEDUP_REMOVED lines=8> */
.L_x_15721:
[----:B------:R-:W2:Y:S02]  /*dd40*/  LDG.E.U16 R2, desc[UR36][R2.64] ;  /* 0x0000002402027981 */ /* 0x000ea4000c1e1500 */
[----:B--2---:R-:W-:Y:S01]  /*dd50*/  HADD2.F32 R19, -RZ, R2.H0_H0 ;  /* 0x20000002ff137230 */ /* 0x004fe20000004100 */
[----:B------:R-:W-:Y:S06]  /*dd60*/  BRA `(.L_x_15715) ;  /* 0x0000000800907947 */ /* 0x000fec0003800000 */
.L_x_15720:
[----:B------:R-:W2:Y:S01]  /*dd70*/  LDG.E.64 R2, desc[UR36][R2.64] ;  /* 0x0000002402027981 */ /* 0x000ea2000c1e1b00 */
[----:B------:R-:W-:Y:S01]  /*dd80*/  UMOV UR4, 0xf0000000 ;  /* 0xf000000000047882 */ /* 0x000fe20000000000 */
[----:B------:R-:W-:Y:S01]  /*dd90*/  UMOV UR5, 0x380fffff ;  /* 0x380fffff00057882 */ /* 0x000fe20000000000 */
[----:B--2---:R-:W0:Y:S01]  /*dda0*/  F2F.F32.F64 R19, R2 ;  /* 0x0000000200137310 */ /* 0x004e220000301000 */
[----:B------:R-:W-:-:S14]  /*ddb0*/  DSETP.GEU.AND P0, PT, |R2|, UR4, PT ;  /* 0x0000000402007e2a */ /* 0x000fdc000bf0e200 */
[----:B0-----:R-:W-:Y:S01]  /*ddc0*/  @!P0 FMUL R19, R19, 1.175494350822287508e-38 ;  /* 0x0080000013138820 */ /* 0x001fe20000400000 */
[----:B------:R-:W-:Y:S06]  /*ddd0*/  BRA `(.L_x_15715) ;  /* 0x0000000800747947 */ /* 0x000fec0003800000 */
.L_x_15710:
        /* <DEDUP_REMOVED lines=12> */
.L_x_15724:
[----:B------:R-:W2:Y:S01]  /*dea0*/  LDG.E.64 R2, desc[UR36][R2.64] ;  /* 0x0000002402027981 */ /* 0x000ea2000c1e1b00 */
[----:B------:R-:W-:Y:S01]  /*deb0*/  UMOV UR4, 0xf0000000 ;  /* 0xf000000000047882 */ /* 0x000fe20000000000 */
[----:B------:R-:W-:Y:S01]  /*dec0*/  UMOV UR5, 0x380fffff ;  /* 0x380fffff00057882 */ /* 0x000fe20000000000 */
[----:B--2---:R-:W0:Y:S01]  /*ded0*/  F2F.F32.F64 R19, R2 ;  /* 0x0000000200137310 */ /* 0x004e220000301000 */
[----:B------:R-:W-:-:S14]  /*dee0*/  DSETP.GEU.AND P0, PT, |R2|, UR4, PT ;  /* 0x0000000402007e2a */ /* 0x000fdc000bf0e200 */
[----:B0-----:R-:W-:Y:S01]  /*def0*/  @!P0 FMUL R19, R19, 1.175494350822287508e-38 ;  /* 0x0080000013138820 */ /* 0x001fe20000400000 */
[----:B------:R-:W-:Y:S06]  /*df00*/  BRA `(.L_x_15715) ;  /* 0x0000000800287947 */ /* 0x000fec0003800000 */
.L_x_15723:
        /* <DEDUP_REMOVED lines=25> */
.L_x_15726:
        /* <DEDUP_REMOVED lines=12> */
.L_x_15725:
[----:B------:R-:W2:Y:S02]  /*e160*/  LDG.E.U16 R2, desc[UR36][R2.64] ;  /* 0x0000002402027981 */ /* 0x000ea4000c1e1500 */
[----:B--2---:R-:W-:Y:S01]  /*e170*/  IMAD.U32 R19, R2, 0x10000, RZ ;  /* 0x0001000002137824 */ /* 0x004fe200078e00ff */
[----:B------:R-:W-:Y:S06]  /*e180*/  BRA `(.L_x_15715) ;  /* 0x0000000400887947 */ /* 0x000fec0003800000 */
.L_x_15722:
        /* <DEDUP_REMOVED lines=11> */
.L_x_15729:
        /* <DEDUP_REMOVED lines=20> */
.L_x_15731:
[----:B------:R-:W-:Y:S05]  /*e380*/  BSYNC.RECONVERGENT B0 ;  /* 0x0000000000007941 */ /* 0x000fea0003800200 */
.L_x_15730:
[----:B------:R-:W-:Y:S02]  /*e390*/  SHF.L.U32 R0, R0, 0x14, RZ ;  /* 0x0000001400007819 */ /* 0x000fe400000006ff */
[----:B------:R-:W-:-:S04]  /*e3a0*/  LEA R2, R2, 0x3b800000, 0x17 ;  /* 0x3b80000002027811 */ /* 0x000fc800078eb8ff */
[----:B------:R-:W-:Y:S01]  /*e3b0*/  LOP3.LUT R19, R2, R0, R19, 0xfe, !PT ;  /* 0x0000000002137212 */ /* 0x000fe200078efe13 */
[----:B------:R-:W-:Y:S06]  /*e3c0*/  BRA `(.L_x_15715) ;  /* 0x0000000000f87947 */ /* 0x000fec0003800000 */
.L_x_15728:
        /* <DEDUP_REMOVED lines=20> */
.L_x_15733:
[----:B------:R-:W-:Y:S05]  /*e510*/  BSYNC.RECONVERGENT B0 ;  /* 0x0000000000007941 */ /* 0x000fea0003800200 */
.L_x_15732:
[----:B------:R-:W-:Y:S01]  /*e520*/  IMAD.SHL.U32 R0, R0, 0x200000, RZ ;  /* 0x0020000000007824 */ /* 0x000fe200078e00ff */
[----:B------:R-:W-:-:S04]  /*e530*/  LEA R2, R2, 0x37800000, 0x17 ;  /* 0x3780000002027811 */ /* 0x000fc800078eb8ff */
[----:B------:R-:W-:Y:S01]  /*e540*/  LOP3.LUT R19, R2, R0, R19, 0xfe, !PT ;  /* 0x0000000002137212 */ /* 0x000fe200078efe13 */
[----:B------:R-:W-:Y:S06]  /*e550*/  BRA `(.L_x_15715) ;  /* 0x0000000000947947 */ /* 0x000fec0003800000 */
.L_x_15727:
        /* <DEDUP_REMOVED lines=14> */
.L_x_15714:
        /* <DEDUP_REMOVED lines=16> */
.L_x_15736:
[----:B------:R-:W-:Y:S01]  /*e740*/  MOV R19, RZ ;  /* 0x000000ff00137202 */ /* 0x000fe20000000f00 */
[----:B------:R-:W-:Y:S06]  /*e750*/  BRA `(.L_x_15715) ;  /* 0x0000000000147947 */ /* 0x000fec0003800000 */
.L_x_15735:
[----:B------:R-:W2:Y:S02]  /*e760*/  LDG.E.64 R2, desc[UR36][R2.64] ;  /* 0x0000002402027981 */ /* 0x000ea4000c1e1b00 */
[----:B--2---:R0:W1:Y:S01]  /*e770*/  I2F.U64 R19, R2 ;  /* 0x0000000200137312 */ /* 0x0040620000301000 */
[----:B------:R-:W-:Y:S05]  /*e780*/  BRA `(.L_x_15715) ;  /* 0x0000000000087947 */ /* 0x000fea0003800000 */
.L_x_15734:
[----:B------:R-:W2:Y:S02]  /*e790*/  LDG.E R2, desc[UR36][R2.64] ;  /* 0x0000002402027981 */ /* 0x000ea4000c1e1900 */
[----:B--2---:R-:W-:-:S07]  /*e7a0*/  I2FP.F32.U32 R19, R2 ;  /* 0x0000000200137245 */ /* 0x004fce0000201000 */
.L_x_15715:
[----:B------:R-:W-:Y:S05]  /*e7b0*/  BSYNC.RECONVERGENT B6 ;  /* 0x0000000000067941 */ /* 0x000fea0003800200 */
.L_x_15709:
        /* <DEDUP_REMOVED lines=18> */
.L_x_15741:
[----:B------:R-:W2:Y:S02]  /*e8e0*/  LDG.E.U8 R0, desc[UR36][R2.64] ;  /* 0x0000002402007981 */ /* 0x000ea4000c1e1100 */
[----:B--2---:R-:W-:Y:S01]  /*e8f0*/  I2FP.F32.U32 R0, R0 ;  /* 0x0000000000007245 */ /* 0x004fe20000201000 */
[----:B------:R-:W-:Y:S06]  /*e900*/  BRA `(.L_x_15743) ;  /* 0x0000000c00247947 */ /* 0x000fec0003800000 */
.L_x_15740:
        /* <DEDUP_REMOVED lines=9> */
.L_x_15745:
[----:B------:R-:W2:Y:S02]  /*e9a0*/  LDG.E R0, desc[UR36][R2.64] ;  /* 0x0000002402007981 */ /* 0x000ea4000c1e1900 */
[----:B--2---:R-:W-:Y:S01]  /*e9b0*/  I2FP.F32.S32 R0, R0 ;  /* 0x0000000000007245 */ /* 0x004fe20000201400 */
[----:B------:R-:W-:Y:S06]  /*e9c0*/  BRA `(.L_x_15743) ;  /* 0x0000000800f47947 */ /* 0x000fec0003800000 */
.L_x_15744:
[----:B------:R-:W2:Y:S02]  /*e9d0*/  LDG.E.U16 R0, desc[UR36][R2.64] ;  /* 0x0000002402007981 */ /* 0x000ea4000c1e1500 */
[----:B--2---:R-:W0:Y:S01]  /*e9e0*/  I2F.S16 R0, R0 ;  /* 0x0000000000007306 */ /* 0x004e220000101400 */
[----:B------:R-:W-:Y:S05]  /*e9f0*/  BRA `(.L_x_15743) ;  /* 0x0000000800e87947 */ /* 0x000fea0003800000 */
.L_x_15739:
        /* <DEDUP_REMOVED lines=8> */
.L_x_15747:
[----:B------:R-:W2:Y:S02]  /*ea80*/  LDG.E.U16 R0, desc[UR36][R2.64] ;  /* 0x0000002402007981 */ /* 0x000ea4000c1e1500 */
[----:B--2---:R-:W-:Y:S01]  /*ea90*/  HADD2.F32 R0, -RZ, R0.H0_H0 ;  /* 0x20000000ff007230 */ /* 0x004fe20000004100 */
[----:B------:R-:W-:Y:S06]  /*eaa0*/  BRA `(.L_x_15743) ;  /* 0x0000000800bc7947 */ /* 0x000fec0003800000 */
.L_x_15746:
        /* <DEDUP_REMOVED lines=8> */
.L_x_15749:
[----:B------:R-:W2:Y:S02]  /*eb30*/  LDG.E.U16 R0, desc[UR36][R2.64] ;  /* 0x0000002402007981 */ /* 0x000ea4000c1e1500 */
[----:B--2---:R-:W-:Y:S01]  /*eb40*/  HADD2.F32 R0, -RZ, R0.H0_H0 ;  /* 0x20000000ff007230 */ /* 0x004fe20000004100 */
[----:B------:R-:W-:Y:S06]  /*eb50*/  BRA `(.L_x_15743) ;  /* 0x0000000800907947 */ /* 0x000fec0003800000 */
.L_x_15748:
[----:B------:R-:W2:Y:S01]  /*eb60*/  LDG.E.64 R2, desc[UR36][R2.64] ;  /* 0x0000002402027981 */ /* 0x000ea2000c1e1b00 */
[----:B------:R-:W-:Y:S01]  /*eb70*/  UMOV UR4, 0xf0000000 ;  /* 0xf000000000047882 */ /* 0x000fe20000000000 */
[----:B------:R-:W-:Y:S01]  /*eb80*/  UMOV UR5, 0x380fffff ;  /* 0x380fffff00057882 */ /* 0x000fe20000000000 */
[----:B--2---:R-:W0:Y:S01]  /*eb90*/  F2F.F32.F64 R0, R2 ;  /* 0x0000000200007310 */ /* 0x004e220000301000 */
[----:B------:R-:W-:-:S14]  /*eba0*/  DSETP.GEU.AND P0, PT, |R2|, UR4, PT ;  /* 0x0000000402007e2a */ /* 0x000fdc000bf0e200 */
[----:B0-----:R-:W-:Y:S01]  /*ebb0*/  @!P0 FMUL R0, R0, 1.175494350822287508e-38 ;  /* 0x0080000000008820 */ /* 0x001fe20000400000 */
[----:B------:R-:W-:Y:S06]  /*ebc0*/  BRA `(.L_x_15743) ;  /* 0x0000000800747947 */ /* 0x000fec0003800000 */
.L_x_15738:
        /* <DEDUP_REMOVED lines=12> */
.L_x_15752:
[----:B------:R-:W2:Y:S01]  /*ec90*/  LDG.E.64 R2, desc[UR36][R2.64] ;  /* 0x0000002402027981 */ /* 0x000ea2000c1e1b00 */
[----:B------:R-:W-:Y:S01]  /*eca0*/  UMOV UR4, 0xf0000000 ;  /* 0xf000000000047882 */ /* 0x000fe20000000000 */
[----:B------:R-:W-:Y:S01]  /*ecb0*/  UMOV UR5, 0x380fffff ;  /* 0x380fffff00057882 */ /* 0x000fe20000000000 */
[----:B--2---:R-:W0:Y:S01]  /*ecc0*/  F2F.F32.F64 R0, R2 ;  /* 0x0000000200007310 */ /* 0x004e220000301000 */
[----:B------:R-:W-:-:S14]  /*ecd0*/  DSETP.GEU.AND P0, PT, |R2|, UR4, PT ;  /* 0x0000000402007e2a */ /* 0x000fdc000bf0e200 */
[----:B0-----:R-:W-:Y:S01]  /*ece0*/  @!P0 FMUL R0, R0, 1.175494350822287508e-38 ;  /* 0x0080000000008820 */ /* 0x001fe20000400000 */
[----:B------:R-:W-:Y:S06]  /*ecf0*/  BRA `(.L_x_15743) ;  /* 0x0000000800287947 */ /* 0x000fec0003800000 */
.L_x_15751:
        /* <DEDUP_REMOVED lines=25> */
.L_x_15754:
        /* <DEDUP_REMOVED lines=12> */
.L_x_15753:
[----:B------:R-:W2:Y:S02]  /*ef50*/  LDG.E.U16 R0, desc[UR36][R2.64] ;  /* 0x0000002402007981 */ /* 0x000ea4000c1e1500 */
[----:B--2---:R-:W-:Y:S01]  /*ef60*/  IMAD.U32 R0, R0, 0x10000, RZ ;  /* 0x0001000000007824 */ /* 0x004fe200078e00ff */
[----:B------:R-:W-:Y:S06]  /*ef70*/  BRA `(.L_x_15743) ;  /* 0x0000000400887947 */ /* 0x000fec0003800000 */
.L_x_15750:
        /* <DEDUP_REMOVED lines=11> */
.L_x_15757:
        /* <DEDUP_REMOVED lines=20> */
.L_x_15759:
[----:B------:R-:W-:Y:S05]  /*f170*/  BSYNC.RECONVERGENT B0 ;  /* 0x0000000000007941 */ /* 0x000fea0003800200 */
.L_x_15758:
[----:B------:R-:W-:Y:S01]  /*f180*/  IMAD.SHL.U32 R0, R0, 0x100000, RZ ;  /* 0x0010000000007824 */ /* 0x000fe200078e00ff */
[----:B------:R-:W-:-:S04]  /*f190*/  LEA R2, R2, 0x3b800000, 0x17 ;  /* 0x3b80000002027811 */ /* 0x000fc800078eb8ff */
[----:B------:R-:W-:Y:S01]  /*f1a0*/  LOP3.LUT R0, R2, R0, R7, 0xfe, !PT ;  /* 0x0000000002007212 */ /* 0x000fe200078efe07 */
[----:B------:R-:W-:Y:S06]  /*f1b0*/  BRA `(.L_x_15743) ;  /* 0x0000000000f87947 */ /* 0x000fec0003800000 */
.L_x_15756:
        /* <DEDUP_REMOVED lines=20> */
.L_x_15761:
[----:B------:R-:W-:Y:S05]  /*f300*/  BSYNC.RECONVERGENT B0 ;  /* 0x0000000000007941 */ /* 0x000fea0003800200 */
.L_x_15760:
[----:B------:R-:W-:Y:S02]  /*f310*/  SHF.L.U32 R0, R0, 0x15, RZ ;  /* 0x0000001500007819 */ /* 0x000fe400000006ff */
[----:B------:R-:W-:-:S04]  /*f320*/  LEA R2, R2, 0x37800000, 0x17 ;  /* 0x3780000002027811 */ /* 0x000fc800078eb8ff */
[----:B------:R-:W-:Y:S01]  /*f330*/  LOP3.LUT R0, R2, R0, R7, 0xfe, !PT ;  /* 0x0000000002007212 */ /* 0x000fe200078efe07 */
[----:B------:R-:W-:Y:S06]  /*f340*/  BRA `(.L_x_15743) ;  /* 0x0000000000947947 */ /* 0x000fec0003800000 */
.L_x_15755:
        /* <DEDUP_REMOVED lines=14> */
.L_x_15742:
        /* <DEDUP_REMOVED lines=16> */
.L_x_15764:
[----:B------:R-:W-:Y:S01]  /*f530*/  IMAD.MOV.U32 R0, RZ, RZ, RZ ;  /* 0x000000ffff007224 */ /* 0x000fe200078e00ff */
[----:B------:R-:W-:Y:S06]  /*f540*/  BRA `(.L_x_15743) ;  /* 0x0000000000147947 */ /* 0x000fec0003800000 */
.L_x_15763:
[----:B------:R-:W2:Y:S02]  /*f550*/  LDG.E.64 R2, desc[UR36][R2.64] ;  /* 0x0000002402027981 */ /* 0x000ea4000c1e1b00 */
[----:B--2---:R0:W2:Y:S01]  /*f560*/  I2F.U64 R0, R2 ;  /* 0x0000000200007312 */ /* 0x0040a20000301000 */
[----:B------:R-:W-:Y:S05]  /*f570*/  BRA `(.L_x_15743) ;  /* 0x0000000000087947 */ /* 0x000fea0003800000 */
.L_x_15762:
[----:B------:R-:W2:Y:S02]  /*f580*/  LDG.E R0, desc[UR36][R2.64] ;  /* 0x0000002402007981 */ /* 0x000ea4000c1e1900 */
[----:B--2---:R-:W-:-:S07]  /*f590*/  I2FP.F32.U32 R0, R0 ;  /* 0x0000000000007245 */ /* 0x004fce0000201000 */
.L_x_15743:
[----:B------:R-:W-:Y:S05]  /*f5a0*/  BSYNC.RECONVERGENT B6 ;  /* 0x0000000000067941 */ /* 0x000fea0003800200 */
.L_x_15737:
[----:B-1-3-5:R-:W-:Y:S01]  /*f5b0*/  FSETP.NAN.FTZ.AND P0, PT, R19, R19, PT ;  /* 0x000000131300720b */ /* 0x02afe20003f18000 */
[----:B------:R-:W-:Y:S01]  /*f5c0*/  BSSY.RECONVERGENT B0, `(.L_x_15765) ;  /* 0x0000006000007945 */ /* 0x000fe20003800200 */
[----:B0---4-:R-:W-:-:S11]  /*f5d0*/  IMAD.MOV.U32 R2, RZ, RZ, R19 ;  /* 0x000000ffff027224 */ /* 0x011fd600078e0013 */
[----:B------:R-:W-:Y:S05]  /*f5e0*/  @P0 BRA `(.L_x_15766) ;  /* 0x00000000000c0947 */ /* 0x000fea0003800000 */
[-C--:B--2---:R-:W-:Y:S02]  /*f5f0*/  FSETP.NAN.FTZ.AND P0, PT, R0, R0.reuse, PT ;  /* 0x000000000000720b */ /* 0x084fe40003f18000 */
[----:B------:R-:W-:-:S11]  /*f600*/  MOV R2, R0 ;  /* 0x0000000000027202 */ /* 0x000fd60000000f00 */
[----:B------:R-:W-:-:S07]  /*f610*/  @!P0 FMNMX.FTZ R2, R0, R19, PT ;  /* 0x0000001300028209 */ /* 0x000fce0003810000 */
.L_x_15766:
[----:B------:R-:W-:Y:S05]  /*f620*/  BSYNC.RECONVERGENT B0 ;  /* 0x0000000000007941 */ /* 0x000fea0003800200 */
.L_x_15765:
        /* <DEDUP_REMOVED lines=14> */
.L_x_15770:
[----:B------:R-:W0:Y:S02]  /*f710*/  F2I.S64.TRUNC R2, R2 ;  /* 0x0000000200027311 */ /* 0x000e24000020d900 */
[----:B0-----:R-:W-:-:S05]  /*f720*/  IMAD.MOV.U32 R5, RZ, RZ, R2 ;  /* 0x000000ffff057224 */ /* 0x001fca00078e0002 */
[----:B------:R-:W-:Y:S01]  /*f730*/  STG.E.U8 desc[UR36][R16.64], R5 ;  /* 0x0000000510007986 */ /* 0x000fe2000c101124 */
[----:B------:R-:W-:Y:S05]  /*f740*/  EXIT ;  /* 0x000000000000794d */ /* 0x000fea0003800000 */
.L_x_15769:
        /* <DEDUP_REMOVED lines=9> */
.L_x_15773:
[----:B------:R-:W0:Y:S02]  /*f7e0*/  F2I.FTZ.TRUNC.NTZ R3, R2 ;  /* 0x0000000200037305 */ /* 0x000e24000021f100 */
[----:B0-----:R-:W-:Y:S01]  /*f7f0*/  STG.E desc[UR36][R16.64], R3 ;  /* 0x0000000310007986 */ /* 0x001fe2000c101924 */
[----:B------:R-:W-:Y:S05]  /*f800*/  EXIT ;  /* 0x000000000000794d */ /* 0x000fea0003800000 */
.L_x_15772:
[----:B------:R-:W0:Y:S02]  /*f810*/  F2I.FTZ.TRUNC.NTZ R3, R2 ;  /* 0x0000000200037305 */ /* 0x000e24000021f100 */
[----:B0-----:R-:W-:Y:S01]  /*f820*/  STG.E.U16 desc[UR36][R16.64], R3 ;  /* 0x0000000310007986 */ /* 0x001fe2000c101524 */
[----:B------:R-:W-:Y:S05]  /*f830*/  EXIT ;  /* 0x000000000000794d */ /* 0x000fea0003800000 */
.L_x_15768:
        /* <DEDUP_REMOVED lines=8> */
.L_x_15775:
[----:B------:R-:W-:-:S05]  /*f8c0*/  F2FP.F16.F32.PACK_AB R2, RZ, R2 ;  /* 0x00000002ff02723e */ /* 0x000fca00000000ff */
[----:B------:R-:W-:Y:S01]  /*f8d0*/  STG.E.U16 desc[UR36][R16.64], R2 ;  /* 0x0000000210007986 */ /* 0x000fe2000c101524 */
[----:B------:R-:W-:Y:S05]  /*f8e0*/  EXIT ;  /* 0x000000000000794d */ /* 0x000fea0003800000 */
.L_x_15774:
        /* <DEDUP_REMOVED lines=9> */
.L_x_15777:
[----:B------:R-:W-:-:S04]  /*f980*/  F2FP.F16.F32.PACK_AB R3, RZ, R2 ;  /* 0x00000002ff03723e */ /* 0x000fc800000000ff */
[----:B------:R-:W-:-:S05]  /*f990*/  PRMT R3, R3, 0x5410, RZ ;  /* 0x0000541003037816 */ /* 0x000fca00000000ff */
[----:B------:R-:W-:Y:S01]  /*f9a0*/  STG.E desc[UR36][R16.64], R3 ;  /* 0x0000000310007986 */ /* 0x000fe2000c101924 */
[----:B------:R-:W-:Y:S05]  /*f9b0*/  EXIT ;  /* 0x000000000000794d */ /* 0x000fea0003800000 */
.L_x_15776:
[----:B------:R-:W-:-:S06]  /*f9c0*/  FMUL.FTZ R2, R2, 1 ;  /* 0x3f80000002027820 */ /* 0x000fcc0000410000 */
[----:B------:R-:W0:Y:S02]  /*f9d0*/  F2F.F64.F32 R2, R2 ;  /* 0x0000000200027310 */ /* 0x000e240000201800 */
[----:B0-----:R-:W-:Y:S01]  /*f9e0*/  STG.E.64 desc[UR36][R16.64], R2 ;  /* 0x0000000210007986 */ /* 0x001fe2000c101b24 */
[----:B------:R-:W-:Y:S05]  /*f9f0*/  EXIT ;  /* 0x000000000000794d */ /* 0x000fea0003800000 */
.L_x_15767:
        /* <DEDUP_REMOVED lines=13> */
.L_x_15781:
[----:B------:R-:W-:Y:S01]  /*fad0*/  LOP3.LUT R4, R2, 0x7fffffff, RZ, 0xc0, !PT ;  /* 0x7fffffff02047812 */ /* 0x000fe200078ec0ff */
[----:B------:R-:W-:Y:S01]  /*fae0*/  BSSY.RECONVERGENT B0, `(.L_x_15782) ;  /* 0x0000012000007945 */ /* 0x000fe20003800200 */
[----:B------:R-:W-:Y:S02]  /*faf0*/  HFMA2 R8, -RZ, RZ, 0, 7.62939453125e-06 ;  /* 0x00000080ff087431 */ /* 0x000fe400000001ff */
[----:B------:R-:W-:-:S13]  /*fb00*/  ISETP.GT.U32.AND P0, PT, R4, 0x437fffff, PT ;  /* 0x437fffff0400780c */ /* 0x000fda0003f04070 */
[----:B------:R-:W-:Y:S05]  /*fb10*/  @P0 BRA `(.L_x_15783) ;  /* 0x0000000000380947 */ /* 0x000fea0003800000 */
[----:B------:R-:W-:-:S13]  /*fb20*/  ISETP.GE.U32.AND P0, PT, R4, 0x3c000000, PT ;  /* 0x3c0000000400780c */ /* 0x000fda0003f06070 */
[----:B--2---:R-:W-:-:S04]  /*fb30*/  @P0 SHF.R.U32.HI R0, RZ, 0x14, R2 ;  /* 0x00000014ff000819 */ /* 0x004fc80000011602 */
        /* <DEDUP_REMOVED lines=9> */
.L_x_15784:
[----:B------:R-:W-:-:S04]  /*fbd0*/  SHF.R.U32.HI R2, RZ, 0x18, R2 ;  /* 0x00000018ff027819 */ /* 0x000fc80000011602 */
[----:B------:R-:W-:-:S04]  /*fbe0*/  LOP3.LUT R2, R3, 0x80, R2, 0xf8, !PT ;  /* 0x0000008003027812 */ /* 0x000fc800078ef802 */
[----:B------:R-:W-:-:S07]  /*fbf0*/  PRMT R8, R2, 0x7610, R8 ;  /* 0x0000761002087816 */ /* 0x000fce0000000008 */
.L_x_15783:
[----:B------:R-:W-:Y:S05]  /*fc00*/  BSYNC.RECONVERGENT B0 ;  /* 0x0000000000007941 */ /* 0x000fea0003800200 */
.L_x_15782:
[----:B------:R-:W-:Y:S01]  /*fc10*/  STG.E.U8 desc[UR36][R16.64], R8 ;  /* 0x0000000810007986 */ /* 0x000fe2000c101124 */
[----:B------:R-:W-:Y:S05]  /*fc20*/  EXIT ;  /* 0x000000000000794d */ /* 0x000fea0003800000 */
.L_x_15780:
[----:B------:R-:W-:Y:S01]  /*fc30*/  LOP3.LUT R4, R2, 0x7fffffff, RZ, 0xc0, !PT ;  /* 0x7fffffff02047812 */ /* 0x000fe200078ec0ff */
[----:B------:R-:W-:Y:S01]  /*fc40*/  BSSY.RECONVERGENT B0, `(.L_x_15785) ;  /* 0x0000012000007945 */ /* 0x000fe20003800200 */
[----:B------:R-:W-:Y:S02]  /*fc50*/  IMAD.MOV.U32 R8, RZ, RZ, 0x80 ;  /* 0x00000080ff087424 */ /* 0x000fe400078e00ff */
        /* <DEDUP_REMOVED lines=13> */
.L_x_15787:
[----:B------:R-:W-:-:S04]  /*fd30*/  SHF.R.U32.HI R2, RZ, 0x18, R2 ;  /* 0x00000018ff027819 */ /* 0x000fc80000011602 */
[----:B------:R-:W-:-:S04]  /*fd40*/  LOP3.LUT R3, R3, 0x80, R2, 0xf8, !PT ;  /* 0x0000008003037812 */ /* 0x000fc800078ef802 */
[----:B------:R-:W-:-:S07]  /*fd50*/  PRMT R8, R3, 0x7610, R8 ;  /* 0x0000761003087816 */ /* 0x000fce0000000008 */
.L_x_15786:
[----:B------:R-:W-:Y:S05]  /*fd60*/  BSYNC.RECONVERGENT B0 ;  /* 0x0000000000007941 */ /* 0x000fea0003800200 */
.L_x_15785:
[----:B------:R-:W-:Y:S01]  /*fd70*/  STG.E.U8 desc[UR36][R16.64], R8 ;  /* 0x0000000810007986 */ /* 0x000fe2000c101124 */
[----:B------:R-:W-:Y:S05]  /*fd80*/  EXIT ;  /* 0x000000000000794d */ /* 0x000fea0003800000 */
.L_x_15779:
        /* <DEDUP_REMOVED lines=21> */
.L_x_15789:
[----:B------:R-:W0:Y:S02]  /*fee0*/  F2I.U64.TRUNC R2, R2 ;  /* 0x0000000200027311 */ /* 0x000e24000020d800 */
[----:B0-----:R-:W-:Y:S01]  /*fef0*/  STG.E.64 desc[UR36][R16.64], R2 ;  /* 0x0000000210007986 */ /* 0x001fe2000c101b24 */
[----:B------:R-:W-:Y:S05]  /*ff00*/  EXIT ;  /* 0x000000000000794d */ /* 0x000fea0003800000 */
.L_x_15788:
[----:B------:R-:W0:Y:S02]  /*ff10*/  F2I.FTZ.U32.TRUNC.NTZ R3, R2 ;  /* 0x0000000200037305 */ /* 0x000e24000021f000 */
[----:B0-----:R-:W-:Y:S01]  /*ff20*/  STG.E desc[UR36][R16.64], R3 ;  /* 0x0000000310007986 */ /* 0x001fe2000c101924 */
[----:B------:R-:W-:Y:S05]  /*ff30*/  EXIT ;  /* 0x000000000000794d */ /* 0x000fea0003800000 */
.L_x_15778:
        /* <DEDUP_REMOVED lines=10> */
.L_x_15791:
[----:B------:R-:W-:Y:S01]  /*ffe0*/  FMUL.FTZ R4, R2, 1 ;  /* 0x3f80000002047820 */ /* 0x000fe20000410000 */
[----:B------:R-:W-:-:S05]  /*fff0*/  CS2R R6, SRZ ;  /* 0x0000000000067805 */ /* 0x000fca000001ff00 */
[----:B------:R-:W0:Y:S02]  /*10000*/  F2F.F64.F32 R4, R4 ;  /* 0x0000000400047310 */ /* 0x000e240000201800 */
[----:B0-----:R-:W-:Y:S01]  /*10010*/  STG.E.128 desc[UR36][R16.64], R4 ;  /* 0x0000000410007986 */ /* 0x001fe2000c101d24 */
[----:B------:R-:W-:Y:S05]  /*10020*/  EXIT ;  /* 0x000000000000794d */ /* 0x000fea0003800000 */
.L_x_15790:
[----:B------:R-:W-:-:S09]  /*10030*/  UISETP.NE.AND UP0, UPT, UR4, 0xf, UPT ;  /* 0x0000000f0400788c */ /* 0x000fd2000bf05270 */
[----:B------:R-:W-:Y:S05]  /*10040*/  BRA.U !UP0, `(.L_x_15792) ;  /* 0x0000000108e07547 */ /* 0x000fea000b800000 */
[----:B------:R-:W-:-:S09]  /*10050*/  UISETP.NE.AND UP0, UPT, UR4, 0x17, UPT ;  /* 0x000000170400788c */ /* 0x000fd2000bf05270 */
[----:B------:R-:W-:Y:S05]  /*10060*/  BRA.U !UP0, `(.L_x_15793) ;  /* 0x00000001088c7547 */ /* 0x000fea000b800000 */
[----:B------:R-:W-:-:S09]  /*10070*/  UISETP.NE.AND UP0, UPT, UR4, 0x18, UPT ;  /* 0x000000180400788c */ /* 0x000fd2000bf05270 */
[----:B------:R-:W-:Y:S05]  /*10080*/  BRA.U !UP0, `(.L_x_15794) ;  /* 0x0000000108447547 */ /* 0x000fea000b800000 */
.L_x_15771:
        /* <DEDUP_REMOVED lines=16> */
.L_x_15795:
[----:B------:R-:W-:Y:S05]  /*10190*/  EXIT ;  /* 0x000000000000794d */ /* 0x000fea0003800000 */
.L_x_15794:
        /* <DEDUP_REMOVED lines=12> */
.L_x_15797:
[----:B------:R-:W-:Y:S05]  /*10260*/  BSYNC.RECONVERGENT B0 ;  /* 0x0000000000007941 */ /* 0x000fea0003800200 */
.L_x_15796:
[----:B------:R-:W-:-:S05]  /*10270*/  LOP3.LUT R3, R0, 0x80, R5, 0xf8, !PT ;  /* 0x0000008000037812 */ /* 0x000fca00078ef805 */
[----:B------:R-:W-:Y:S01]  /*10280*/  STG.E.U8 desc[UR36][R16.64], R3 ;  /* 0x0000000310007986 */ /* 0x000fe2000c101124 */
[----:B------:R-:W-:Y:S05]  /*10290*/  EXIT ;  /* 0x000000000000794d */ /* 0x000fea0003800000 */
.L_x_15793:
        /* <DEDUP_REMOVED lines=11> */
.L_x_15799:
[----:B--2---:R-:W-:Y:S01]  /*10350*/  IMAD.MOV.U32 R0, RZ, RZ, 0x7f ;  /* 0x0000007fff007424 */ /* 0x004fe200078e00ff */
[----:B------:R-:W-:-:S04]  /*10360*/  ISETP.GT.U32.AND P0, PT, R4, 0x7f800000, PT ;  /* 0x7f8000000400780c */ /* 0x000fc80003f04070 */
[----:B------:R-:W-:-:S09]  /*10370*/  SEL R0, R0, 0x7c, P0 ;  /* 0x0000007c00007807 */ /* 0x000fd20000000000 */
.L_x_15800:
[----:B------:R-:W-:Y:S05]  /*10380*/  BSYNC.RECONVERGENT B0 ;  /* 0x0000000000007941 */ /* 0x000fea0003800200 */
.L_x_15798:
[----:B------:R-:W-:-:S04]  /*10390*/  SHF.R.U32.HI R3, RZ, 0x18, R2 ;  /* 0x00000018ff037819 */ /* 0x000fc80000011602 */
[----:B------:R-:W-:-:S05]  /*103a0*/  LOP3.LUT R3, R0, 0x80, R3, 0xf8, !PT ;  /* 0x0000008000037812 */ /* 0x000fca00078ef803 */
[----:B------:R-:W-:Y:S01]  /*103b0*/  STG.E.U8 desc[UR36][R16.64], R3 ;  /* 0x0000000310007986 */ /* 0x000fe2000c101124 */
[----:B------:R-:W-:Y:S05]  /*103c0*/  EXIT ;  /* 0x000000000000794d */ /* 0x000fea0003800000 */
.L_x_15792:
[----:B------:R-:W-:-:S05]  /*103d0*/  F2FP.BF16.F32.PACK_AB R2, RZ, R2 ;  /* 0x00000002ff02723e */ /* 0x000fca00000010ff */
[----:B------:R-:W-:Y:S01]  /*103e0*/  STG.E.U16 desc[UR36][R16.64], R2 ;  /* 0x0000000210007986 */ /* 0x000fe2000c101524 */
[----:B------:R-:W-:Y:S05]  /*103f0*/  EXIT ;  /* 0x000000000000794d */ /* 0x000fea0003800000 */
.L_x_15801:
        /* <DEDUP_REMOVED lines=16> */
.L_x_41817:


//--------------------- .text._ZN2at6native27unrolled_elementwise_kernelINS0_13BinaryFunctorIfffZZZNS0_19minimum_kernel_cudaERNS_18TensorIteratorBaseEENKUlvE0_clEvENKUlvE0_clEvEUlffE_EESt5arrayIPcLm3EELi4E23TrivialOffsetCalculatorILi2EjESC_ILi1EjENS0_6memory12LoadWithCastILi2EEENSF_13StoreWithCastILi1EEEEEviT_T0_T2_T3_T4_T5_ --------------------------
	.section	.text._ZN2at6native27unrolled_elementwise_kernelINS0_13BinaryFunctorIfffZZZNS0_19minimum_kernel_cudaERNS_18TensorIteratorBaseEENKUlvE0_clEvENKUlvE0_clEvEUlffE_EESt5arrayIPcLm3EELi4E23TrivialOffsetCalculatorILi2EjESC_ILi1EjENS0_6memory12LoadWithCastILi2EEENSF_13StoreWithCastILi1EEEEEviT_T0_T2_T3_T4_T5_,"ax",@progbits
	.align	128
        .global         _ZN2at6native27unrolled_elementwise_kernelINS0_13BinaryFunctorIfffZZZNS0_19minimum_kernel_cudaERNS_18TensorIteratorBaseEENKUlvE0_clEvENKUlvE0_clEvEUlffE_EESt5arrayIPcLm3EELi4E23TrivialOffsetCalculatorILi2EjESC_ILi1EjENS0_6memory12LoadWithCastILi2EEENSF_13StoreWithCastILi1EEEEEviT_T0_T2_T3_T4_T5_
        .type           _ZN2at6native27unrolled_elementwise_kernelINS0_13BinaryFunctorIfffZZZNS0_19minimum_kernel_cudaERNS_18TensorIteratorBaseEENKUlvE0_clEvENKUlvE0_clEvEUlffE_EESt5arrayIPcLm3EELi4E23TrivialOffsetCalculatorILi2EjESC_ILi1EjENS0_6memory12LoadWithCastILi2EEENSF_13StoreWithCastILi1EEEEEviT_T0_T2_T3_T4_T5_,@function
        .size           _ZN2at6native27unrolled_elementwise_kernelINS0_13BinaryFunctorIfffZZZNS0_19minimum_kernel_cudaERNS_18TensorIteratorBaseEENKUlvE0_clEvENKUlvE0_clEvEUlffE_EESt5arrayIPcLm3EELi4E23TrivialOffsetCalculatorILi2EjESC_ILi1EjENS0_6memory12LoadWithCastILi2EEENSF_13StoreWithCastILi1EEEEEviT_T0_T2_T3_T4_T5_,(.L_x_41818 - _ZN2at6native27unrolled_elementwise_kernelINS0_13BinaryFunctorIfffZZZNS0_19minimum_kernel_cudaERNS_18TensorIteratorBaseEENKUlvE0_clEvENKUlvE0_clEvEUlffE_EESt5arrayIPcLm3EELi4E23TrivialOffsetCalculatorILi2EjESC_ILi1EjENS0_6memory12LoadWithCastILi2EEENSF_13StoreWithCastILi1EEEEEviT_T0_T2_T3_T4_T5_)
        .other          _ZN2at6native27unrolled_elementwise_kernelINS0_13BinaryFunctorIfffZZZNS0_19minimum_kernel_cudaERNS_18TensorIteratorBaseEENKUlvE0_clEvENKUlvE0_clEvEUlffE_EESt5arrayIPcLm3EELi4E23TrivialOffsetCalculatorILi2EjESC_ILi1EjENS0_6memory12LoadWithCastILi2EEENSF_13StoreWithCastILi1EEEEEviT_T0_T2_T3_T4_T5_,@"STO_CUDA_ENTRY STV_DEFAULT"
_ZN2at6native27unrolled_elementwise_kernelINS0_13BinaryFunctorIfffZZZNS0_19minimum_kernel_cudaERNS_18TensorIteratorBaseEENKUlvE0_clEvENKUlvE0_clEvEUlffE_EESt5arrayIPcLm3EELi4E23TrivialOffsetCalculatorILi2EjESC_ILi1EjENS0_6memory12LoadWithCastILi2EEENSF_13StoreWithCastILi1EEEEEviT_T0_T2_T3_T4_T5_:
.text._ZN2at6native27unrolled_elementwise_kernelINS0_13BinaryFunctorIfffZZZNS0_19minimum_kernel_cudaERNS_18TensorIteratorBaseEENKUlvE0_clEvENKUlvE0_clEvEUlffE_EESt5arrayIPcLm3EELi4E23TrivialOffsetCalculatorILi2EjESC_ILi1EjENS0_6memory12LoadWithCastILi2EEENSF_13StoreWithCastILi1EEEEEviT_T0_T2_T3_T4_T5_:
        /* <DEDUP_REMOVED lines=35> */
.L_x_15808:
[----:B------:R-:W2:Y:S02]  /*0230*/  LDG.E.U8 R4, desc[UR36][R4.64] ;  /* 0x0000002404047981 */ /* 0x000ea4000c1e1100 */
[----:B--2---:R-:W-:Y:S01]  /*0240*/  I2FP.F32.U32 R29, R4 ;  /* 0x00000004001d7245 */ /* 0x004fe20000201000 */
[----:B------:R-:W-:Y:S06]  /*0250*/  BRA `(.L_x_15810) ;  /* 0x0000000c00247947 */ /* 0x000fec0003800000 */
.L_x_15807:
        /* <DEDUP_REMOVED lines=9> */
.L_x_15812:
[----:B------:R-:W2:Y:S02]  /*02f0*/  LDG.E R4, desc[UR36][R4.64] ;  /* 0x0000002404047981 */ /* 0x000ea4000c1e1900 */
[----:B--2---:R-:W-:Y:S01]  /*0300*/  I2FP.F32.S32 R29, R4 ;  /* 0x00000004001d7245 */ /* 0x004fe20000201400 */
[----:B------:R-:W-:Y:S06]  /*0310*/  BRA `(.L_x_15810) ;  /* 0x0000000800f47947 */ /* 0x000fec0003800000 */
.L_x_15811:
[----:B------:R-:W2:Y:S02]  /*0320*/  LDG.E.U16 R4, desc[UR36][R4.64] ;  /* 0x0000002404047981 */ /* 0x000ea4000c1e1500 */
[----:B--2---:R2:W3:Y:S01]  /*0330*/  I2F.S16 R29, R4 ;  /* 0x00000004001d7306 */ /* 0x0044e20000101400 */
[----:B------:R-:W-:Y:S05]  /*0340*/  BRA `(.L_x_15810) ;  /* 0x0000000800e87947 */ /* 0x000fea0003800000 */
.L_x_15806:
        /* <DEDUP_REMOVED lines=8> */
.L_x_15814:
[----:B------:R-:W2:Y:S02]  /*03d0*/  LDG.E.U16 R4, desc[UR36][R4.64] ;  /* 0x0000002404047981 */ /* 0x000ea4000c1e1500 */
[----:B--2---:R-:W-:Y:S01]  /*03e0*/  HADD2.F32 R29, -RZ, R4.H0_H0 ;  /* 0x20000004ff1d7230 */ /* 0x004fe20000004100 */
[----:B------:R-:W-:Y:S06]  /*03f0*/  BRA `(.L_x_15810) ;  /* 0x0000000800bc7947 */ /* 0x000fec0003800000 */
.L_x_15813:
        /* <DEDUP_REMOVED lines=8> */
.L_x_15816:
[----:B------:R-:W2:Y:S02]  /*0480*/  LDG.E.U16 R4, desc[UR36][R4.64] ;  /* 0x0000002404047981 */ /* 0x000ea4000c1e1500 */
[----:B--2---:R-:W-:Y:S01]  /*0490*/  HADD2.F32 R29, -RZ, R4.H0_H0 ;  /* 0x20000004ff1d7230 */ /* 0x004fe20000004100 */
[----:B------:R-:W-:Y:S06]  /*04a0*/  BRA `(.L_x_15810) ;  /* 0x0000000800907947 */ /* 0x000fec0003800000 */
.L_x_15815:
[----:B------:R-:W2:Y:S01]  /*04b0*/  LDG.E.64 R4, desc[UR36][R4.64] ;  /* 0x0000002404047981 */ /* 0x000ea2000c1e1b00 */
[----:B------:R-:W-:Y:S01]  /*04c0*/  UMOV UR4, 0xf0000000 ;  /* 0xf000000000047882 */ /* 0x000fe20000000000 */
[----:B------:R-:W-:Y:S01]  /*04d0*/  UMOV UR5, 0x380fffff ;  /* 0x380fffff00057882 */ /* 0x000fe20000000000 */
[----:B--2---:R-:W0:Y:S01]  /*04e0*/  F2F.F32.F64 R29, R4 ;  /* 0x00000004001d7310 */ /* 0x004e220000301000 */
[----:B------:R-:W-:-:S14]  /*04f0*/  DSETP.GEU.AND P0, PT, |R4|, UR4, PT ;  /* 0x0000000404007e2a */ /* 0x000fdc000bf0e200 */
[----:B0-----:R-:W-:Y:S01]  /*0500*/  @!P0 FMUL R29, R29, 1.175494350822287508e-38 ;  /* 0x008000001d1d8820 */ /* 0x001fe20000400000 */
[----:B------:R-:W-:Y:S06]  /*0510*/  BRA `(.L_x_15810) ;  /* 0x0000000800747947 */ /* 0x000fec0003800000 */
.L_x_15805:
        /* <DEDUP_REMOVED lines=12> */
.L_x_15819:
[----:B------:R-:W2:Y:S01]  /*05e0*/  LDG.E.64 R4, desc[UR36][R4.64] ;  /* 0x0000002404047981 */ /* 0x000ea2000c1e1b00 */
[----:B------:R-:W-:Y:S01]  /*05f0*/  UMOV UR4, 0xf0000000 ;  /* 0xf000000000047882 */ /* 0x000fe20000000000 */
[----:B------:R-:W-:Y:S01]  /*0600*/  UMOV UR5, 0x380fffff ;  /* 0x380fffff00057882 */ /* 0x000fe20000000000 */
[----:B--2---:R-:W0:Y:S01]  /*0610*/  F2F.F32.F64 R29, R4 ;  /* 0x00000004001d7310 */ /* 0x004e220000301000 */
[----:B------:R-:W-:-:S14]  /*0620*/  DSETP.GEU.AND P0, PT, |R4|, UR4, PT ;  /* 0x0000000404007e2a */ /* 0x000fdc000bf0e200 */
[----:B0-----:R-:W-:Y:S01]  /*0630*/  @!P0 FMUL R29, R29, 1.175494350822287508e-38 ;  /* 0x008000001d1d8820 */ /* 0x001fe20000400000 */
[----:B------:R-:W-:Y:S06]  /*0640*/  BRA `(.L_x_15810) ;  /* 0x0000000800287947 */ /* 0x000fec0003800000 */
.L_x_15818:
        /* <DEDUP_REMOVED lines=25> */
.L_x_15821:
        /* <DEDUP_REMOVED lines=12> */
.L_x_15820:
[----:B------:R-:W2:Y:S02]  /*08a0*/  LDG.E.U16 R4, desc[UR36][R4.64] ;  /* 0x0000002404047981 */ /* 0x000ea4000c1e1500 */
[----:B--2---:R-:W-:Y:S01]  /*08b0*/  IMAD.U32 R29, R4, 0x10000, RZ ;  /* 0x00010000041d7824 */ /* 0x004fe200078e00ff */
[----:B------:R-:W-:Y:S06]  /*08c0*/  BRA `(.L_x_15810) ;  /* 0x0000000400887947 */ /* 0x000fec0003800000 */
.L_x_15817:
        /* <DEDUP_REMOVED lines=11> */
.L_x_15824:
        /* <DEDUP_REMOVED lines=20> */
.L_x_15826:
[----:B------:R-:W-:Y:S05]  /*0ac0*/  BSYNC.RECONVERGENT B0 ;  /* 0x0000000000007941 */ /* 0x000fea0003800200 */
.L_x_15825:
[----:B------:R-:W-:Y:S01]  /*0ad0*/  IMAD.SHL.U32 R0, R0, 0x100000, RZ ;  /* 0x0010000000007824 */ /* 0x000fe200078e00ff */
[----:B------:R-:W-:-:S04]  /*0ae0*/  LEA R3, R3, 0x3b800000, 0x17 ;  /* 0x3b80000003037811 */ /* 0x000fc800078eb8ff */
[----:B------:R-:W-:Y:S01]  /*0af0*/  LOP3.LUT R29, R3, R0, R29, 0xfe, !PT ;  /* 0x00000000031d7212 */ /* 0x000fe200078efe1d */
[----:B------:R-:W-:Y:S06]  /*0b00*/  BRA `(.L_x_15810) ;  /* 0x0000000000f87947 */ /* 0x000fec0003800000 */
.L_x_15823:
        /* <DEDUP_REMOVED lines=20> */
.L_x_15828:
[----:B------:R-:W-:Y:S05]  /*0c50*/  BSYNC.RECONVERGENT B0 ;  /* 0x0000000000007941 */ /* 0x000fea0003800200 */
.L_x_15827:
[----:B------:R-:W-:Y:S01]  /*0c60*/  IMAD.SHL.U32 R0, R0, 0x200000, RZ ;  /* 0x0020000000007824 */ /* 0x000fe200078e00ff */
[----:B------:R-:W-:-:S04]  /*0c70*/  LEA R3, R3, 0x37800000, 0x17 ;  /* 0x3780000003037811 */ /* 0x000fc800078eb8ff */
[----:B------:R-:W-:Y:S01]  /*0c80*/  LOP3.LUT R29, R3, R0, R29, 0xfe, !PT ;  /* 0x00000000031d7212 */ /* 0x000fe200078efe1d */
[----:B------:R-:W-:Y:S06]  /*0c90*/  BRA `(.L_x_15810) ;  /* 0x0000000000947947 */ /* 0x000fec0003800000 */
.L_x_15822:
[----:B------:R-:W-:-:S09]  /*0ca0*/  UISETP.NE.AND UP0, UPT, UR4, 0x1c, UPT ;  /* 0x0000001c0400788c */ /* 0x000fd2000bf05270 */
[----:B------:R-:W-:Y:S05]  /*0cb0*/  BRA.U !UP0, `(.L_x_15829) ;  /* 0x0000000108847547 */ /* 0x000fea000b800000 */
[----:B------:R-:W-:-:S09]  /*0cc0*/  UISETP.NE.AND UP0, UPT, UR4, 0x1d, UPT ;  /* 0x0000001d0400788c */ /* 0x000fd2000bf05270 */
[----:B------:R-:W-:Y:S05]  /*0cd0*/  BRA.U !UP0, `(.L_x_15830) ;  /* 0x0000000108707547 */ /* 0x000fea000b800000 */
[----:B------:R-:W-:-:S09]  /*0ce0*/  UISETP.NE.AND UP0, UPT, UR4, 0x2c, UPT ;  /* 0x0000002c0400788c */ /* 0x000fd2000bf05270 */
[----:B------:R-:W-:Y:S05]  /*0cf0*/  BRA.U !UP0, `(.L_x_15831) ;  /* 0x0000000108487547 */ /* 0x000fea000b800000 */
.L_x_15809:
        /* <DEDUP_REMOVED lines=16> */
.L_x_15832:
[----:B------:R-:W-:Y:S01]  /*0e00*/  IMAD.MOV.U32 R29, RZ, RZ, RZ ;  /* 0x000000ffff1d7224 */ /* 0x000fe200078e00ff */
[----:B------:R-:W-:Y:S06]  /*0e10*/  BRA `(.L_x_15810) ;  /* 0x0000000000347947 */ /* 0x000fec0003800000 */
.L_x_15831:
        /* <DEDUP_REMOVED lines=8> */
.L_x_15830:
[----:B------:R-:W2:Y:S02]  /*0ea0*/  LDG.E.64 R4, desc[UR36][R4.64] ;  /* 0x0000002404047981 */ /* 0x000ea4000c1e1b00 */
[----:B--2---:R0:W1:Y:S01]  /*0eb0*/  I2F.U64 R29, R4 ;  /* 0x00000004001d7312 */ /* 0x0040620000301000 */
[----:B------:R-:W-:Y:S05]  /*0ec0*/  BRA `(.L_x_15810) ;  /* 0x0000000000087947 */ /* 0x000fea0003800000 */
.L_x_15829:
[----:B------:R-:W2:Y:S02]  /*0ed0*/  LDG.E R4, desc[UR36][R4.64] ;  /* 0x0000002404047981 */ /* 0x000ea4000c1e1900 */
[----:B--2---:R-:W-:-:S07]  /*0ee0*/  I2FP.F32.U32 R29, R4 ;  /* 0x00000004001d7245 */ /* 0x004fce0000201000 */
.L_x_15810:
[----:B------:R-:W-:Y:S05]  /*0ef0*/  BSYNC.RECONVERGENT B6 ;  /* 0x0000000000067941 */ /* 0x000fea0003800200 */
.L_x_15804:
        /* <DEDUP_REMOVED lines=20> */
.L_x_15837:
[----:B------:R-:W2:Y:S02]  /*1040*/  LDG.E.U8 R4, desc[UR36][R4.64] ;  /* 0x0000002404047981 */ /* 0x000ea4000c1e1100 */
[----:B--2---:R-:W-:Y:S01]  /*1050*/  I2FP.F32.U32 R22, R4 ;  /* 0x0000000400167245 */ /* 0x004fe20000201000 */
[----:B------:R-:W-:Y:S06]  /*1060*/  BRA `(.L_x_15839) ;  /* 0x0000000c00287947 */ /* 0x000fec0003800000 */
.L_x_15836:
        /* <DEDUP_REMOVED lines=9> */
.L_x_15841:
[----:B------:R-:W2:Y:S02]  /*1100*/  LDG.E R4, desc[UR36][R4.64] ;  /* 0x0000002404047981 */ /* 0x000ea4000c1e1900 */
[----:B--2---:R-:W-:Y:S01]  /*1110*/  I2FP.F32.S32 R22, R4 ;  /* 0x0000000400167245 */ /* 0x004fe20000201400 */
[----:B------:R-:W-:Y:S06]  /*1120*/  BRA `(.L_x_15839) ;  /* 0x0000000800f87947 */ /* 0x000fec0003800000 */
.L_x_15840:
[----:B------:R-:W2:Y:S02]  /*1130*/  LDG.E.U16 R4, desc[UR36][R4.64] ;  /* 0x0000002404047981 */ /* 0x000ea4000c1e1500 */
[----:B--2---:R0:W2:Y:S01]  /*1140*/  I2F.S16 R22, R4 ;  /* 0x0000000400167306 */ /* 0x0040a20000101400 */
[----:B------:R-:W-:Y:S05]  /*1150*/  BRA `(.L_x_15839) ;  /* 0x0000000800ec7947 */ /* 0x000fea0003800000 */
.L_x_15835:
        /* <DEDUP_REMOVED lines=8> */
.L_x_15843:
[----:B------:R-:W2:Y:S02]  /*11e0*/  LDG.E.U16 R4, desc[UR36][R4.64] ;  /* 0x0000002404047981 */ /* 0x000ea4000c1e1500 */
[----:B--2---:R-:W-:Y:S01]  /*11f0*/  HADD2.F32 R22, -RZ, R4.H0_H0 ;  /* 0x20000004ff167230 */ /* 0x004fe20000004100 */
[----:B------:R-:W-:Y:S06]  /*1200*/  BRA `(.L_x_15839) ;  /* 0x0000000800c07947 */ /* 0x000fec0003800000 */
.L_x_15842:
        /* <DEDUP_REMOVED lines=8> */
.L_x_15845:
[----:B------:R-:W2:Y:S02]  /*1290*/  LDG.E.U16 R4, desc[UR36][R4.64] ;  /* 0x0000002404047981 */ /* 0x000ea4000c1e1500 */
[----:B--2---:R-:W-:Y:S01]  /*12a0*/  HADD2.F32 R22, -RZ, R4.H0_H0 ;  /* 0x20000004ff167230 */ /* 0x004fe20000004100 */
[----:B------:R-:W-:Y:S06]  /*12b0*/  BRA `(.L_x_15839) ;  /* 0x0000000800947947 */ /* 0x000fec0003800000 */
.L_x_15844:
[----:B------:R-:W2:Y:S01]  /*12c0*/  LDG.E.64 R4, desc[UR36][R4.64] ;  /* 0x0000002404047981 */ /* 0x000ea2000c1e1b00 */
[----:B------:R-:W-:Y:S01]  /*12d0*/  UMOV UR4, 0xf0000000 ;  /* 0xf000000000047882 */ /* 0x000fe20000000000 */
[----:B------:R-:W-:Y:S01]  /*12e0*/  UMOV UR5, 0x380fffff ;  /* 0x380fffff00057882 */ /* 0x000fe20000000000 */
[----:B--2---:R-:W0:Y:S01]  /*12f0*/  F2F.F32.F64 R22, R4 ;  /* 0x0000000400167310 */ /* 0x004e220000301000 */
[----:B------:R-:W-:-:S14]  /*1300*/  DSETP.GEU.AND P0, PT, |R4|, UR4, PT ;  /* 0x0000000404007e2a */ /* 0x000fdc000bf0e200 */
[----:B0-----:R-:W-:Y:S01]  /*1310*/  @!P0 FMUL R22, R22, 1.175494350822287508e-38 ;  /* 0x0080000016168820 */ /* 0x001fe20000400000 */
[----:B------:R-:W-:Y:S06]  /*1320*/  BRA `(.L_x_15839) ;  /* 0x0000000800787947 */ /* 0x000fec0003800000 */
.L_x_15834:
        /* <DEDUP_REMOVED lines=12> */
.L_x_15848:
[----:B------:R-:W2:Y:S01]  /*13f0*/  LDG.E.64 R4, desc[UR36][R4.64] ;  /* 0x0000002404047981 */ /* 0x000ea2000c1e1b00 */
[----:B------:R-:W-:Y:S01]  /*1400*/  UMOV UR4, 0xf0000000 ;  /* 0xf000000000047882 */ /* 0x000fe20000000000 */
[----:B------:R-:W-:Y:S01]  /*1410*/  UMOV UR5, 0x380fffff ;  /* 0x380fffff00057882 */ /* 0x000fe20000000000 */
[----:B--2---:R-:W0:Y:S01]  /*1420*/  F2F.F32.F64 R22, R4 ;  /* 0x0000000400167310 */ /* 0x004e220000301000 */
[----:B------:R-:W-:-:S14]  /*1430*/  DSETP.GEU.AND P0, PT, |R4|, UR4, PT ;  /* 0x0000000404007e2a */ /* 0x000fdc000bf0e200 */
[----:B0-----:R-:W-:Y:S01]  /*1440*/  @!P0 FMUL R22, R22, 1.175494350822287508e-38 ;  /* 0x0080000016168820 */ /* 0x001fe20000400000 */
[----:B------:R-:W-:Y:S06]  /*1450*/  BRA `(.L_x_15839) ;  /* 0x00000008002c7947 */ /* 0x000fec0003800000 */
.L_x_15847:
        /* <DEDUP_REMOVED lines=25> */
.L_x_15850:
        /* <DEDUP_REMOVED lines=13> */
.L_x_15849:
[----:B------:R-:W2:Y:S02]  /*16c0*/  LDG.E.U16 R4, desc[UR36][R4.64] ;  /* 0x0000002404047981 */ /* 0x000ea4000c1e1500 */
[----:B--2---:R-:W-:Y:S01]  /*16d0*/  IMAD.U32 R22, R4, 0x10000, RZ ;  /* 0x0001000004167824 */ /* 0x004fe200078e00ff */
[----:B------:R-:W-:Y:S06]  /*16e0*/  BRA `(.L_x_15839) ;  /* 0x0000000400887947 */ /* 0x000fec0003800000 */
.L_x_15846:
        /* <DEDUP_REMOVED lines=11> */
.L_x_15853:
        /* <DEDUP_REMOVED lines=20> */
.L_x_15855:
[----:B------:R-:W-:Y:S05]  /*18e0*/  BSYNC.RECONVERGENT B0 ;  /* 0x0000000000007941 */ /* 0x000fea0003800200 */
.L_x_15854:
[----:B------:R-:W-:Y:S01]  /*18f0*/  IMAD.SHL.U32 R0, R0, 0x100000, RZ ;  /* 0x0010000000007824 */ /* 0x000fe200078e00ff */
[----:B------:R-:W-:-:S04]  /*1900*/  LEA R3, R3, 0x3b800000, 0x17 ;  /* 0x3b80000003037811 */ /* 0x000fc800078eb8ff */
[----:B------:R-:W-:Y:S01]  /*1910*/  LOP3.LUT R22, R3, R0, R7, 0xfe, !PT ;  /* 0x0000000003167212 */ /* 0x000fe200078efe07 */
[----:B------:R-:W-:Y:S06]  /*1920*/  BRA `(.L_x_15839) ;  /* 0x0000000000f87947 */ /* 0x000fec0003800000 */
.L_x_15852:
        /* <DEDUP_REMOVED lines=20> */
.L_x_15857:
[----:B------:R-:W-:Y:S05]  /*1a70*/  BSYNC.RECONVERGENT B0 ;  /* 0x0000000000007941 */ /* 0x000fea0003800200 */
.L_x_15856:
[----:B------:R-:W-:Y:S01]  /*1a80*/  IMAD.SHL.U32 R0, R0, 0x200000, RZ ;  /* 0x0020000000007824 */ /* 0x000fe200078e00ff */
[----:B------:R-:W-:-:S04]  /*1a90*/  LEA R3, R3, 0x37800000, 0x17 ;  /* 0x3780000003037811 */ /* 0x000fc800078eb8ff */
[----:B------:R-:W-:Y:S01]  /*1aa0*/  LOP3.LUT R22, R3, R0, R7, 0xfe, !PT ;  /* 0x0000000003167212 */ /* 0x000fe200078efe07 */
[----:B------:R-:W-:Y:S06]  /*1ab0*/  BRA `(.L_x_15839) ;  /* 0x0000000000947947 */ /* 0x000fec0003800000 */
.L_x_15851:
[----:B------:R-:W-:-:S09]  /*1ac0*/  UISETP.NE.AND UP0, UPT, UR4, 0x1c, UPT ;  /* 0x0000001c0400788c */ /* 0x000fd2000bf05270 */
[----:B------:R-:W-:Y:S05]  /*1ad0*/  BRA.U !UP0, `(.L_x_15858) ;  /* 0x0000000108847547 */ /* 0x000fea000b800000 */
[----:B------:R-:W-:-:S09]  /*1ae0*/  UISETP.NE.AND UP0, UPT, UR4, 0x1d, UPT ;  /* 0x0000001d0400788c */ /* 0x000fd2000bf05270 */
[----:B------:R-:W-:Y:S05]  /*1af0*/  BRA.U !UP0, `(.L_x_15859) ;  /* 0x0000000108707547 */ /* 0x000fea000b800000 */
[----:B------:R-:W-:-:S09]  /*1b00*/  UISETP.NE.AND UP0, UPT, UR4, 0x2c, UPT ;  /* 0x0000002c0400788c */ /* 0x000fd2000bf05270 */
[----:B------:R-:W-:Y:S05]  /*1b10*/  BRA.U !UP0, `(.L_x_15860) ;  /* 0x0000000108487547 */ /* 0x000fea000b800000 */
.L_x_15838:
        /* <DEDUP_REMOVED lines=16> */
.L_x_15861:
[----:B------:R-:W-:Y:S01]  /*1c20*/  IMAD.MOV.U32 R22, RZ, RZ, RZ ;  /* 0x000000ffff167224 */ /* 0x000fe200078e00ff */
[----:B------:R-:W-:Y:S06]  /*1c30*/  BRA `(.L_x_15839) ;  /* 0x0000000000347947 */ /* 0x000fec0003800000 */
.L_x_15860:
        /* <DEDUP_REMOVED lines=8> */
.L_x_15859:
[----:B------:R-:W2:Y:S02]  /*1cc0*/  LDG.E.64 R22, desc[UR36][R4.64] ;  /* 0x0000002404167981 */ /* 0x000ea4000c1e1b00 */
[----:B--2---:R0:W2:Y:S01]  /*1cd0*/  I2F.U64 R22, R22 ;  /* 0x0000001600167312 */ /* 0x0040a20000301000 */
[----:B------:R-:W-:Y:S05]  /*1ce0*/  BRA `(.L_x_15839) ;  /* 0x0000000000087947 */ /* 0x000fea0003800000 */
.L_x_15858:
[----:B------:R-:W2:Y:S02]  /*1cf0*/  LDG.E R4, desc[UR36][R4.64] ;  /* 0x0000002404047981 */ /* 0x000ea4000c1e1900 */
[----:B--2---:R-:W-:-:S07]  /*1d00*/  I2FP.F32.U32 R22, R4 ;  /* 0x0000000400167245 */ /* 0x004fce0000201000 */
.L_x_15839:
[----:B------:R-:W-:Y:S05]  /*1d10*/  BSYNC.RECONVERGENT B6 ;  /* 0x0000000000067941 */ /* 0x000fea0003800200 */
.L_x_15833:
[----:B------:R-:W-:-:S07]  /*1d20*/  VIADD R16, R19, 0x80 ;  /* 0x0000008013107836 */ /* 0x000fce0000000000 */
.L_x_15803:
[----:B------:R-:W-:Y:S05]  /*1d30*/  BSYNC.RECONVERGENT B7 ;  /* 0x0000000000077941 */ /* 0x000fea0003800200 */
.L_x_15802:
[----:B------:R-:W-:Y:S01]  /*1d40*/  ISETP.GE.AND P0, PT, R16, R17, PT ;  /* 0x000000111000720c */ /* 0x000fe20003f06270 */
[----:B------:R-:W-:Y:S01]  /*1d50*/  BSSY.RECONVERGENT B7, `(.L_x_15862) ;  /* 0x00001c9000077945 */ /* 0x000fe20003800200 */
[----:B------:R-:W-:Y:S02]  /*1d60*/  IMAD.MOV.U32 R27, RZ, RZ, RZ ;  /* 0x000000ffff1b7224 */ /* 0x000fe400078e00ff */
[----:B------:R-:W-:-:S09]  /*1d70*/  IMAD.MOV.U32 R24, RZ, RZ, RZ ;  /* 0x000000ffff187224 */ /* 0x000fd200078e00ff */
[----:B------:R-:W-:Y:S05]  /*1d80*/  @P0 BRA `(.L_x_15863) ;  /* 0x0000001c00140947 */ /* 0x000fea0003800000 */
[----:B0---4-:R-:W0:Y:S01]  /*1d90*/  LDC.64 R4, c[0x0][0x390] ;  /* 0x0000e400ff047b82 */ /* 0x011e220000000a00 */
        /* <DEDUP_REMOVED lines=20> */
.L_x_15868:
[----:B------:R-:W4:Y:S02]  /*1ee0*/  LDG.E.U8 R4, desc[UR36][R4.64] ;  /* 0x0000002404047981 */ /* 0x000f24000c1e1100 */
[----:B----4-:R-:W-:Y:S01]  /*1ef0*/  I2FP.F32.U32 R27, R4 ;  /* 0x00000004001b7245 */ /* 0x010fe20000201000 */
[----:B------:R-:W-:Y:S06]  /*1f00*/  BRA `(.L_x_15870) ;  /* 0x0000000c00247947 */ /* 0x000fec0003800000 */
.L_x_15867:
        /* <DEDUP_REMOVED lines=9> */
.L_x_15872:
[----:B------:R-:W4:Y:S02]  /*1fa0*/  LDG.E R4, desc[UR36][R4.64] ;  /* 0x0000002404047981 */ /* 0x000f24000c1e1900 */
[----:B----4-:R-:W-:Y:S01]  /*1fb0*/  I2FP.F32.S32 R27, R4 ;  /* 0x00000004001b7245 */ /* 0x010fe20000201400 */
[----:B------:R-:W-:Y:S06]  /*1fc0*/  BRA `(.L_x_15870) ;  /* 0x0000000800f47947 */ /* 0x000fec0003800000 */
.L_x_15871:
[----:B------:R-:W4:Y:S02]  /*1fd0*/  LDG.E.U16 R4, desc[UR36][R4.64] ;  /* 0x0000002404047981 */ /* 0x000f24000c1e1500 */
[----:B----4-:R0:W4:Y:S01]  /*1fe0*/  I2F.S16 R27, R4 ;  /* 0x00000004001b7306 */ /* 0x0101220000101400 */
[----:B------:R-:W-:Y:S05]  /*1ff0*/  BRA `(.L_x_15870) ;  /* 0x0000000800e87947 */ /* 0x000fea0003800000 */
.L_x_15866:
        /* <DEDUP_REMOVED lines=8> */
.L_x_15874:
[----:B------:R-:W4:Y:S02]  /*2080*/  LDG.E.U16 R4, desc[UR36][R4.64] ;  /* 0x0000002404047981 */ /* 0x000f24000c1e1500 */
[----:B----4-:R-:W-:Y:S01]  /*2090*/  HADD2.F32 R27, -RZ, R4.H0_H0 ;  /* 0x20000004ff1b7230 */ /* 0x010fe20000004100 */
[----:B------:R-:W-:Y:S06]  /*20a0*/  BRA `(.L_x_15870) ;  /* 0x0000000800bc7947 */ /* 0x000fec0003800000 */
.L_x_15873:
        /* <DEDUP_REMOVED lines=8> */
.L_x_15876:
[----:B------:R-:W4:Y:S02]  /*2130*/  LDG.E.U16 R4, desc[UR36][R4.64] ;  /* 0x0000002404047981 */ /* 0x000f24000c1e1500 */
[----:B----4-:R-:W-:Y:S01]  /*2140*/  HADD2.F32 R27, -RZ, R4.H0_H0 ;  /* 0x20000004ff1b7230 */ /* 0x010fe20000004100 */
[----:B------:R-:W-:Y:S06]  /*2150*/  BRA `(.L_x_15870) ;  /* 0x0000000800907947 */ /* 0x000fec0003800000 */
.L_x_15875:
[----:B------:R-:W4:Y:S01]  /*2160*/  LDG.E.64 R4, desc[UR36][R4.64] ;  /* 0x0000002404047981 */ /* 0x000f22000c1e1b00 */
[----:B------:R-:W-:Y:S01]  /*2170*/  UMOV UR4, 0xf0000000 ;  /* 0xf000000000047882 */ /* 0x000fe20000000000 */
[----:B------:R-:W-:Y:S01]  /*2180*/  UMOV UR5, 0x380fffff ;  /* 0x380fffff00057882 */ /* 0x000fe20000000000 */
[----:B----4-:R-:W0:Y:S01]  /*2190*/  F2F.F32.F64 R27, R4 ;  /* 0x00000004001b7310 */ /* 0x010e220000301000 */
[----:B------:R-:W-:-:S14]  /*21a0*/  DSETP.GEU.AND P0, PT, |R4|, UR4, PT ;  /* 0x0000000404007e2a */ /* 0x000fdc000bf0e200 */
[----:B0-----:R-:W-:Y:S01]  /*21b0*/  @!P0 FMUL R27, R27, 1.175494350822287508e-38 ;  /* 0x008000001b1b8820 */ /* 0x001fe20000400000 */
[----:B------:R-:W-:Y:S06]  /*21c0*/  BRA `(.L_x_15870) ;  /* 0x0000000800747947 */ /* 0x000fec0003800000 */
.L_x_15865:
        /* <DEDUP_REMOVED lines=12> */
.L_x_15879:
[----:B------:R-:W4:Y:S01]  /*2290*/  LDG.E.64 R4, desc[UR36][R4.64] ;  /* 0x0000002404047981 */ /* 0x000f22000c1e1b00 */
[----:B------:R-:W-:Y:S01]  /*22a0*/  UMOV UR4, 0xf0000000 ;  /* 0xf000000000047882 */ /* 0x000fe20000000000 */
[----:B------:R-:W-:Y:S01]  /*22b0*/  UMOV UR5, 0x380fffff ;  /* 0x380fffff00057882 */ /* 0x000fe20000000000 */
[----:B----4-:R-:W0:Y:S01]  /*22c0*/  F2F.F32.F64 R27, R4 ;  /* 0x00000004001b7310 */ /* 0x010e220000301000 */
[----:B------:R-:W-:-:S14]  /*22d0*/  DSETP.GEU.AND P0, PT, |R4|, UR4, PT ;  /* 0x0000000404007e2a */ /* 0x000fdc000bf0e200 */
[----:B0-----:R-:W-:Y:S01]  /*22e0*/  @!P0 FMUL R27, R27, 1.175494350822287508e-38 ;  /* 0x008000001b1b8820 */ /* 0x001fe20000400000 */
[----:B------:R-:W-:Y:S06]  /*22f0*/  BRA `(.L_x_15870) ;  /* 0x0000000800287947 */ /* 0x000fec0003800000 */
.L_x_15878:
        /* <DEDUP_REMOVED lines=25> */
.L_x_15881:
        /* <DEDUP_REMOVED lines=12> */
.L_x_15880:
[----:B------:R-:W4:Y:S02]  /*2550*/  LDG.E.U16 R4, desc[UR36][R4.64] ;  /* 0x0000002404047981 */ /* 0x000f24000c1e1500 */
[----:B----4-:R-:W-:Y:S01]  /*2560*/  IMAD.U32 R27, R4, 0x10000, RZ ;  /* 0x00010000041b7824 */ /* 0x010fe200078e00ff */
[----:B------:R-:W-:Y:S06]  /*2570*/  BRA `(.L_x_15870) ;  /* 0x0000000400887947 */ /* 0x000fec0003800000 */
.L_x_15877:
        /* <DEDUP_REMOVED lines=11> */
.L_x_15884:
        /* <DEDUP_REMOVED lines=20> */
.L_x_15886:
[----:B------:R-:W-:Y:S05]  /*2770*/  BSYNC.RECONVERGENT B0 ;  /* 0x0000000000007941 */ /* 0x000fea0003800200 */
.L_x_15885:
[----:B------:R-:W-:Y:S01]  /*2780*/  IMAD.SHL.U32 R0, R0, 0x100000, RZ ;  /* 0x0010000000007824 */ /* 0x000fe200078e00ff */
[----:B------:R-:W-:-:S04]  /*2790*/  LEA R3, R3, 0x3b800000, 0x17 ;  /* 0x3b80000003037811 */ /* 0x000fc800078eb8ff */
[----:B------:R-:W-:Y:S01]  /*27a0*/  LOP3.LUT R27, R3, R0, R27, 0xfe, !PT ;  /* 0x00000000031b7212 */ /* 0x000fe200078efe1b */
[----:B------:R-:W-:Y:S06]  /*27b0*/  BRA `(.L_x_15870) ;  /* 0x0000000000f87947 */ /* 0x000fec0003800000 */
.L_x_15883:
        /* <DEDUP_REMOVED lines=20> */
.L_x_15888:
[----:B------:R-:W-:Y:S05]  /*2900*/  BSYNC.RECONVERGENT B0 ;  /* 0x0000000000007941 */ /* 0x000fea0003800200 */
.L_x_15887:
[----:B------:R-:W-:Y:S01]  /*2910*/  IMAD.SHL.U32 R0, R0, 0x200000, RZ ;  /* 0x0020000000007824 */ /* 0x000fe200078e00ff */
[----:B------:R-:W-:-:S04]  /*2920*/  LEA R3, R3, 0x37800000, 0x17 ;  /* 0x3780000003037811 */ /* 0x000fc800078eb8ff */
[----:B------:R-:W-:Y:S01]  /*2930*/  LOP3.LUT R27, R3, R0, R27, 0xfe, !PT ;  /* 0x00000000031b7212 */ /* 0x000fe200078efe1b */
[----:B------:R-:W-:Y:S06]  /*2940*/  BRA `(.L_x_15870) ;  /* 0x0000000000947947 */ /* 0x000fec0003800000 */
.L_x_15882:
        /* <DEDUP_REMOVED lines=14> */
.L_x_15869:
        /* <DEDUP_REMOVED lines=16> */
.L_x_15891:
[----:B------:R-:W-:Y:S01]  /*2b30*/  IMAD.MOV.U32 R27, RZ, RZ, RZ ;  /* 0x000000ffff1b7224 */ /* 0x000fe200078e00ff */
[----:B------:R-:W-:Y:S06]  /*2b40*/  BRA `(.L_x_15870) ;  /* 0x0000000000147947 */ /* 0x000fec0003800000 */
.L_x_15890:
[----:B------:R-:W4:Y:S02]  /*2b50*/  LDG.E.64 R4, desc[UR36][R4.64] ;  /* 0x0000002404047981 */ /* 0x000f24000c1e1b00 */
[----:B----4-:R0:W4:Y:S01]  /*2b60*/  I2F.U64 R27, R4 ;  /* 0x00000004001b7312 */ /* 0x0101220000301000 */
[----:B------:R-:W-:Y:S05]  /*2b70*/  BRA `(.L_x_15870) ;  /* 0x0000000000087947 */ /* 0x000fea0003800000 */
.L_x_15889:
[----:B------:R-:W4:Y:S02]  /*2b80*/  LDG.E R4, desc[UR36][R4.64] ;  /* 0x0000002404047981 */ /* 0x000f24000c1e1900 */
[----:B----4-:R-:W-:-:S07]  /*2b90*/  I2FP.F32.U32 R27, R4 ;  /* 0x00000004001b7245 */ /* 0x010fce0000201000 */
.L_x_15870:
[----:B------:R-:W-:Y:S05]  /*2ba0*/  BSYNC.RECONVERGENT B6 ;  /* 0x0000000000067941 */ /* 0x000fea0003800200 */
.L_x_15864:
        /* <DEDUP_REMOVED lines=20> */
.L_x_15896:
[----:B------:R-:W2:Y:S02]  /*2cf0*/  LDG.E.U8 R4, desc[UR36][R4.64] ;  /* 0x0000002404047981 */ /* 0x000ea4000c1e1100 */
[----:B--2---:R-:W-:Y:S01]  /*2d00*/  I2FP.F32.U32 R24, R4 ;  /* 0x0000000400187245 */ /* 0x004fe20000201000 */
[----:B------:R-:W-:Y:S06]  /*2d10*/  BRA `(.L_x_15898) ;  /* 0x0000000c00287947 */ /* 0x000fec0003800000 */
.L_x_15895:
        /* <DEDUP_REMOVED lines=9> */
.L_x_15900:
[----:B------:R-:W2:Y:S02]  /*2db0*/  LDG.E R4, desc[UR36][R4.64] ;  /* 0x0000002404047981 */ /* 0x000ea4000c1e1900 */
[----:B--2---:R-:W-:Y:S01]  /*2dc0*/  I2FP.F32.S32 R24, R4 ;  /* 0x0000000400187245 */ /* 0x004fe20000201400 */
[----:B------:R-:W-:Y:S06]  /*2dd0*/  BRA `(.L_x_15898) ;  /* 0x0000000800f87947 */ /* 0x000fec0003800000 */
.L_x_15899:
[----:B------:R-:W2:Y:S02]  /*2de0*/  LDG.E.U16 R4, desc[UR36][R4.64] ;  /* 0x0000002404047981 */ /* 0x000ea4000c1e1500 */
[----:B--2---:R2:W0:Y:S01]  /*2df0*/  I2F.S16 R24, R4 ;  /* 0x0000000400187306 */ /* 0x0044220000101400 */
[----:B------:R-:W-:Y:S05]  /*2e00*/  BRA `(.L_x_15898) ;  /* 0x0000000800ec7947 */ /* 0x000fea0003800000 */
.L_x_15894:
        /* <DEDUP_REMOVED lines=8> */
.L_x_15902:
[----:B------:R-:W2:Y:S02]  /*2e90*/  LDG.E.U16 R4, desc[UR36][R4.64] ;  /* 0x0000002404047981 */ /* 0x000ea4000c1e1500 */
[----:B--2---:R-:W-:Y:S01]  /*2ea0*/  HADD2.F32 R24, -RZ, R4.H0_H0 ;  /* 0x20000004ff187230 */ /* 0x004fe20000004100 */
[----:B------:R-:W-:Y:S06]  /*2eb0*/  BRA `(.L_x_15898) ;  /* 0x0000000800c07947 */ /* 0x000fec0003800000 */
.L_x_15901:
        /* <DEDUP_REMOVED lines=8> */
.L_x_15904:
[----:B------:R-:W2:Y:S02]  /*2f40*/  LDG.E.U16 R4, desc[UR36][R4.64] ;  /* 0x0000002404047981 */ /* 0x000ea4000c1e1500 */
[----:B--2---:R-:W-:Y:S01]  /*2f50*/  HADD2.F32 R24, -RZ, R4.H0_H0 ;  /* 0x20000004ff187230 */ /* 0x004fe20000004100 */
[----:B------:R-:W-:Y:S06]  /*2f60*/  BRA `(.L_x_15898) ;  /* 0x0000000800947947 */ /* 0x000fec0003800000 */
.L_x_15903:
[----:B------:R-:W2:Y:S01]  /*2f70*/  LDG.E.64 R4, desc[UR36][R4.64] ;  /* 0x0000002404047981 */ /* 0x000ea2000c1e1b00 */
[----:B------:R-:W-:Y:S01]  /*2f80*/  UMOV UR4, 0xf0000000 ;  /* 0xf000000000047882 */ /* 0x000fe20000000000 */
[----:B------:R-:W-:Y:S01]  /*2f90*/  UMOV UR5, 0x380fffff ;  /* 0x380fffff00057882 */ /* 0x000fe20000000000 */
[----:B--2---:R-:W0:Y:S01]  /*2fa0*/  F2F.F32.F64 R24, R4 ;  /* 0x0000000400187310 */ /* 0x004e220000301000 */
[----:B------:R-:W-:-:S14]  /*2fb0*/  DSETP.GEU.AND P0, PT, |R4|, UR4, PT ;  /* 0x0000000404007e2a */ /* 0x000fdc000bf0e200 */
[----:B0-----:R-:W-:Y:S01]  /*2fc0*/  @!P0 FMUL R24, R24, 1.175494350822287508e-38 ;  /* 0x0080000018188820 */ /* 0x001fe20000400000 */
[----:B------:R-:W-:Y:S06]  /*2fd0*/  BRA `(.L_x_15898) ;  /* 0x0000000800787947 */ /* 0x000fec0003800000 */
.L_x_15893:
        /* <DEDUP_REMOVED lines=12> */
.L_x_15907:
[----:B------:R-:W2:Y:S01]  /*30a0*/  LDG.E.64 R4, desc[UR36][R4.64] ;  /* 0x0000002404047981 */ /* 0x000ea2000c1e1b00 */
[----:B------:R-:W-:Y:S01]  /*30b0*/  UMOV UR4, 0xf0000000 ;  /* 0xf000000000047882 */ /* 0x000fe20000000000 */
[----:B------:R-:W-:Y:S01]  /*30c0*/  UMOV UR5, 0x380fffff ;  /* 0x380fffff00057882 */ /* 0x000fe20000000000 */
[----:B--2---:R-:W0:Y:S01]  /*30d0*/  F2F.F32.F64 R24, R4 ;  /* 0x0000000400187310 */ /* 0x004e220000301000 */
[----:B------:R-:W-:-:S14]  /*30e0*/  DSETP.GEU.AND P0, PT, |R4|, UR4, PT ;  /* 0x0000000404007e2a */ /* 0x000fdc000bf0e200 */
[----:B0-----:R-:W-:Y:S01]  /*30f0*/  @!P0 FMUL R24, R24, 1.175494350822287508e-38 ;  /* 0x0080000018188820 */ /* 0x001fe20000400000 */
[----:B------:R-:W-:Y:S06]  /*3100*/  BRA `(.L_x_15898) ;  /* 0x00000008002c7947 */ /* 0x000fec0003800000 */
.L_x_15906:
        /* <DEDUP_REMOVED lines=25> */
.L_x_15909:
        /* <DEDUP_REMOVED lines=13> */
.L_x_15908:
[----:B------:R-:W2:Y:S02]  /*3370*/  LDG.E.U16 R4, desc[UR36][R4.64] ;  /* 0x0000002404047981 */ /* 0x000ea4000c1e1500 */
[----:B--2---:R-:W-:Y:S01]  /*3380*/  IMAD.U32 R24, R4, 0x10000, RZ ;  /* 0x0001000004187824 */ /* 0x004fe200078e00ff */
[----:B------:R-:W-:Y:S06]  /*3390*/  BRA `(.L_x_15898) ;  /* 0x0000000400887947 */ /* 0x000fec0003800000 */
.L_x_15905:
        /* <DEDUP_REMOVED lines=11> */
.L_x_15912:
        /* <DEDUP_REMOVED lines=20> */
.L_x_15914:
[----:B------:R-:W-:Y:S05]  /*3590*/  BSYNC.RECONVERGENT B0 ;  /* 0x0000000000007941 */ /* 0x000fea0003800200 */
.L_x_15913:
[----:B------:R-:W-:Y:S01]  /*35a0*/  IMAD.SHL.U32 R0, R0, 0x100000, RZ ;  /* 0x0010000000007824 */ /* 0x000fe200078e00ff */
[----:B------:R-:W-:-:S04]  /*35b0*/  LEA R3, R3, 0x3b800000, 0x17 ;  /* 0x3b80000003037811 */ /* 0x000fc800078eb8ff */
[----:B------:R-:W-:Y:S01]  /*35c0*/  LOP3.LUT R24, R3, R0, R7, 0xfe, !PT ;  /* 0x0000000003187212 */ /* 0x000fe200078efe07 */
[----:B------:R-:W-:Y:S06]  /*35d0*/  BRA `(.L_x_15898) ;  /* 0x0000000000f87947 */ /* 0x000fec0003800000 */
.L_x_15911:
        /* <DEDUP_REMOVED lines=20> */
.L_x_15916:
[----:B------:R-:W-:Y:S05]  /*3720*/  BSYNC.RECONVERGENT B0 ;  /* 0x0000000000007941 */ /* 0x000fea0003800200 */
.L_x_15915:
[----:B------:R-:W-:Y:S01]  /*3730*/  IMAD.SHL.U32 R0, R0, 0x200000, RZ ;  /* 0x0020000000007824 */ /* 0x000fe200078e00ff */
[----:B------:R-:W-:-:S04]  /*3740*/  LEA R3, R3, 0x37800000, 0x17 ;  /* 0x3780000003037811 */ /* 0x000fc800078eb8ff */
[----:B------:R-:W-:Y:S01]  /*3750*/  LOP3.LUT R24, R3, R0, R7, 0xfe, !PT ;  /* 0x0000000003187212 */ /* 0x000fe200078efe07 */
[----:B------:R-:W-:Y:S06]  /*3760*/  BRA `(.L_x_15898) ;  /* 0x0000000000947947 */ /* 0x000fec0003800000 */
.L_x_15910:
        /* <DEDUP_REMOVED lines=14> */
.L_x_15897:
        /* <DEDUP_REMOVED lines=16> */
.L_x_15919:
[----:B------:R-:W-:Y:S01]  /*3950*/  IMAD.MOV.U32 R24, RZ, RZ, RZ ;  /* 0x000000ffff187224 */ /* 0x000fe200078e00ff */
[----:B------:R-:W-:Y:S06]  /*3960*/  BRA `(.L_x_15898) ;  /* 0x0000000000147947 */ /* 0x000fec0003800000 */
.L_x_15918:
[----:B------:R-:W2:Y:S02]  /*3970*/  LDG.E.64 R24, desc[UR36][R4.64] ;  /* 0x0000002404187981 */ /* 0x000ea4000c1e1b00 */
[----:B--2---:R0:W1:Y:S01]  /*3980*/  I2F.U64 R24, R24 ;  /* 0x0000001800187312 */ /* 0x0040620000301000 */
[----:B------:R-:W-:Y:S05]  /*3990*/  BRA `(.L_x_15898) ;  /* 0x0000000000087947 */ /* 0x000fea0003800000 */
.L_x_15917:
[----:B------:R-:W2:Y:S02]  /*39a0*/  LDG.E R4, desc[UR36][R4.64] ;  /* 0x0000002404047981 */ /* 0x000ea4000c1e1900 */
[----:B--2---:R-:W-:-:S07]  /*39b0*/  I2FP.F32.U32 R24, R4 ;  /* 0x0000000400187245 */ /* 0x004fce0000201000 */
.L_x_15898:
[----:B------:R-:W-:Y:S05]  /*39c0*/  BSYNC.RECONVERGENT B6 ;  /* 0x0000000000067941 */ /* 0x000fea0003800200 */
.L_x_15892:
[----:B------:R-:W-:-:S07]  /*39d0*/  VIADD R16, R16, 0x80 ;  /* 0x0000008010107836 */ /* 0x000fce0000000000 */
.L_x_15863:
[----:B------:R-:W-:Y:S05]  /*39e0*/  BSYNC.RECONVERGENT B7 ;  /* 0x0000000000077941 */ /* 0x000fea0003800200 */
.L_x_15862:
[----:B------:R-:W-:Y:S01]  /*39f0*/  ISETP.GE.AND P0, PT, R16, R17, PT ;  /* 0x000000111000720c */ /* 0x000fe20003f06270 */
[----:B------:R-:W-:Y:S01]  /*3a00*/  BSSY.RECONVERGENT B7, `(.L_x_15920) ;  /* 0x00001c9000077945 */ /* 0x000fe20003800200 */
[----:B------:R-:W-:Y:S02]  /*3a10*/  IMAD.MOV.U32 R18, RZ, RZ, RZ ;  /* 0x000000ffff127224 */ /* 0x000fe400078e00ff */
[----:B0-----:R-:W-:-:S09]  /*3a20*/  IMAD.MOV.U32 R25, RZ, RZ, RZ ;  /* 0x000000ffff197224 */ /* 0x001fd200078e00ff */
        /* <DEDUP_REMOVED lines=22> */
.L_x_15926:
[----:B------:R-:W2:Y:S02]  /*3b90*/  LDG.E.U8 R4, desc[UR36][R4.64] ;  /* 0x0000002404047981 */ /* 0x000ea4000c1e1100 */
[----:B--2---:R-:W-:Y:S01]  /*3ba0*/  I2FP.F32.U32 R18, R4 ;  /* 0x0000000400127245 */ /* 0x004fe20000201000 */
[----:B------:R-:W-:Y:S06]  /*3bb0*/  BRA `(.L_x_15928) ;  /* 0x0000000c00287947 */ /* 0x000fec0003800000 */
.L_x_15925:
        /* <DEDUP_REMOVED lines=9> */
.L_x_15930:
[----:B------:R-:W2:Y:S02]  /*3c50*/  LDG.E R4, desc[UR36][R4.64] ;  /* 0x0000002404047981 */ /* 0x000ea4000c1e1900 */
[----:B--2---:R-:W-:Y:S01]  /*3c60*/  I2FP.F32.S32 R18, R4 ;  /* 0x0000000400127245 */ /* 0x004fe20000201400 */
[----:B------:R-:W-:Y:S06]  /*3c70*/  BRA `(.L_x_15928) ;  /* 0x0000000800f87947 */ /* 0x000fec0003800000 */
.L_x_15929:
[----:B------:R-:W2:Y:S02]  /*3c80*/  LDG.E.U16 R4, desc[UR36][R4.64] ;  /* 0x0000002404047981 */ /* 0x000ea4000c1e1500 */
[----:B--2---:R0:W2:Y:S01]  /*3c90*/  I2F.S16 R18, R4 ;  /* 0x0000000400127306 */ /* 0x0040a20000101400 */
[----:B------:R-:W-:Y:S05]  /*3ca0*/  BRA `(.L_x_15928) ;  /* 0x0000000800ec7947 */ /* 0x000fea0003800000 */
.L_x_15924:
        /* <DEDUP_REMOVED lines=8> */
.L_x_15932:
[----:B------:R-:W2:Y:S02]  /*3d30*/  LDG.E.U16 R4, desc[UR36][R4.64] ;  /* 0x0000002404047981 */ /* 0x000ea4000c1e1500 */
[----:B--2---:R-:W-:Y:S01]  /*3d40*/  HADD2.F32 R18, -RZ, R4.H0_H0 ;  /* 0x20000004ff127230 */ /* 0x004fe20000004100 */
[----:B------:R-:W-:Y:S06]  /*3d50*/  BRA `(.L_x_15928) ;  /* 0x0000000800c07947 */ /* 0x000fec0003800000 */
.L_x_15931:
        /* <DEDUP_REMOVED lines=8> */
.L_x_15934:
[----:B------:R-:W2:Y:S02]  /*3de0*/  LDG.E.U16 R4, desc[UR36][R4.64] ;  /* 0x0000002404047981 */ /* 0x000ea4000c1e1500 */
[----:B--2---:R-:W-:Y:S01]  /*3df0*/  HADD2.F32 R18, -RZ, R4.H0_H0 ;  /* 0x20000004ff127230 */ /* 0x004fe20000004100 */
[----:B------:R-:W-:Y:S06]  /*3e00*/  BRA `(.L_x_15928) ;  /* 0x0000000800947947 */ /* 0x000fec0003800000 */
.L_x_15933:
[----:B------:R-:W2:Y:S01]  /*3e10*/  LDG.E.64 R4, desc[UR36][R4.64] ;  /* 0x0000002404047981 */ /* 0x000ea2000c1e1b00 */
[----:B------:R-:W-:Y:S01]  /*3e20*/  UMOV UR4, 0xf0000000 ;  /* 0xf000000000047882 */ /* 0x000fe20000000000 */
[----:B------:R-:W-:Y:S01]  /*3e30*/  UMOV UR5, 0x380fffff ;  /* 0x380fffff00057882 */ /* 0x000fe20000000000 */
[----:B--2---:R-:W0:Y:S01]  /*3e40*/  F2F.F32.F64 R18, R4 ;  /* 0x0000000400127310 */ /* 0x004e220000301000 */
[----:B------:R-:W-:-:S14]  /*3e50*/  DSETP.GEU.AND P0, PT, |R4|, UR4, PT ;  /* 0x0000000404007e2a */ /* 0x000fdc000bf0e200 */
[----:B0-----:R-:W-:Y:S01]  /*3e60*/  @!P0 FMUL R18, R18, 1.175494350822287508e-38 ;  /* 0x0080000012128820 */ /* 0x001fe20000400000 */
[----:B------:R-:W-:Y:S06]  /*3e70*/  BRA `(.L_x_15928) ;  /* 0x0000000800787947 */ /* 0x000fec0003800000 */
.L_x_15923:
        /* <DEDUP_REMOVED lines=12> */
.L_x_15937:
[----:B------:R-:W2:Y:S01]  /*3f40*/  LDG.E.64 R4, desc[UR36][R4.64] ;  /* 0x0000002404047981 */ /* 0x000ea2000c1e1b00 */
[----:B------:R-:W-:Y:S01]  /*3f50*/  UMOV UR4, 0xf0000000 ;  /* 0xf000000000047882 */ /* 0x000fe20000000000 */
[----:B------:R-:W-:Y:S01]  /*3f60*/  UMOV UR5, 0x380fffff ;  /* 0x380fffff00057882 */ /* 0x000fe20000000000 */
[----:B--2---:R-:W0:Y:S01]  /*3f70*/  F2F.F32.F64 R18, R4 ;  /* 0x0000000400127310 */ /* 0x004e220000301000 */
[----:B------:R-:W-:-:S14]  /*3f80*/  DSETP.GEU.AND P0, PT, |R4|, UR4, PT ;  /* 0x0000000404007e2a */ /* 0x000fdc000bf0e200 */
[----:B0-----:R-:W-:Y:S01]  /*3f90*/  @!P0 FMUL R18, R18, 1.175494350822287508e-38 ;  /* 0x0080000012128820 */ /* 0x001fe20000400000 */
[----:B------:R-:W-:Y:S06]  /*3fa0*/  BRA `(.L_x_15928) ;  /* 0x00000008002c7947 */ /* 0x000fec0003800000 */
.L_x_15936:
        /* <DEDUP_REMOVED lines=25> */
.L_x_15939:
        /* <DEDUP_REMOVED lines=13> */
.L_x_15938:
[----:B------:R-:W2:Y:S02]  /*4210*/  LDG.E.U16 R4, desc[UR36][R4.64] ;  /* 0x0000002404047981 */ /* 0x000ea4000c1e1500 */
[----:B--2---:R-:W-:Y:S01]  /*4220*/  IMAD.U32 R18, R4, 0x10000, RZ ;  /* 0x0001000004127824 */ /* 0x004fe200078e00ff */
[----:B------:R-:W-:Y:S06]  /*4230*/  BRA `(.L_x_15928) ;  /* 0x0000000400887947 */ /* 0x000fec0003800000 */
.L_x_15935:
        /* <DEDUP_REMOVED lines=11> */
.L_x_15942:
        /* <DEDUP_REMOVED lines=20> */
.L_x_15944:
[----:B------:R-:W-:Y:S05]  /*4430*/  BSYNC.RECONVERGENT B0 ;  /* 0x0000000000007941 */ /* 0x000fea0003800200 */
.L_x_15943:
[----:B------:R-:W-:Y:S01]  /*4440*/  IMAD.SHL.U32 R0, R0, 0x100000, RZ ;  /* 0x0010000000007824 */ /* 0x000fe200078e00ff */
[----:B------:R-:W-:-:S04]  /*4450*/  LEA R3, R3, 0x3b800000, 0x17 ;  /* 0x3b80000003037811 */ /* 0x000fc800078eb8ff */
[----:B------:R-:W-:Y:S01]  /*4460*/  LOP3.LUT R18, R3, R0, R7, 0xfe, !PT ;  /* 0x0000000003127212 */ /* 0x000fe200078efe07 */
[----:B------:R-:W-:Y:S06]  /*4470*/  BRA `(.L_x_15928) ;  /* 0x0000000000f87947 */ /* 0x000fec0003800000 */
.L_x_15941:
        /* <DEDUP_REMOVED lines=20> */
.L_x_15946:
[----:B------:R-:W-:Y:S05]  /*45c0*/  BSYNC.RECONVERGENT B0 ;  /* 0x0000000000007941 */ /* 0x000fea0003800200 */
.L_x_15945:
[----:B------:R-:W-:Y:S01]  /*45d0*/  IMAD.SHL.U32 R0, R0, 0x200000, RZ ;  /* 0x0020000000007824 */ /* 0x000fe200078e00ff */
[----:B------:R-:W-:-:S04]  /*45e0*/  LEA R3, R3, 0x37800000, 0x17 ;  /* 0x3780000003037811 */ /* 0x000fc800078eb8ff */
[----:B------:R-:W-:Y:S01]  /*45f0*/  LOP3.LUT R18, R3, R0, R7, 0xfe, !PT ;  /* 0x0000000003127212 */ /* 0x000fe200078efe07 */
[----:B------:R-:W-:Y:S06]  /*4600*/  BRA `(.L_x_15928) ;  /* 0x0000000000947947 */ /* 0x000fec0003800000 */
.L_x_15940:
        /* <DEDUP_REMOVED lines=14> */
.L_x_15927:
        /* <DEDUP_REMOVED lines=16> */
.L_x_15949:
[----:B------:R-:W-:Y:S01]  /*47f0*/  IMAD.MOV.U32 R18, RZ, RZ, RZ ;  /* 0x000000ffff127224 */ /* 0x000fe200078e00ff */
[----:B------:R-:W-:Y:S06]  /*4800*/  BRA `(.L_x_15928) ;  /* 0x0000000000147947 */ /* 0x000fec0003800000 */
.L_x_15948:
[----:B------:R-:W2:Y:S02]  /*4810*/  LDG.E.64 R4, desc[UR36][R4.64] ;  /* 0x0000002404047981 */ /* 0x000ea4000c1e1b00 */
[----:B--2---:R0:W2:Y:S01]  /*4820*/  I2F.U64 R18, R4 ;  /* 0x0000000400127312 */ /* 0x0040a20000301000 */
[----:B------:R-:W-:Y:S05]  /*4830*/  BRA `(.L_x_15928) ;  /* 0x0000000000087947 */ /* 0x000fea0003800000 */
.L_x_15947:
[----:B------:R-:W2:Y:S02]  /*4840*/  LDG.E R4, desc[UR36][R4.64] ;  /* 0x0000002404047981 */ /* 0x000ea4000c1e1900 */
[----:B--2---:R-:W-:-:S07]  /*4850*/  I2FP.F32.U32 R18, R4 ;  /* 0x0000000400127245 */ /* 0x004fce0000201000 */
.L_x_15928:
[----:B------:R-:W-:Y:S05]  /*4860*/  BSYNC.RECONVERGENT B6 ;  /* 0x0000000000067941 */ /* 0x000fea0003800200 */
.L_x_15922:
[----:B0---4-:R-:W0:Y:S01]  /*4870*/  LDC.64 R4, c[0x0][0x398] ;  /* 0x0000e600ff047b82 */ /* 0x011e220000000a00 */
[----:B------:R-:W4:Y:S01]  /*4880*/  LDCU UR5, c[0x0][0x3ac] ;  /* 0x00007580ff0577ac */ /* 0x000f220008000800 */
        /* <DEDUP_REMOVED lines=18> */
.L_x_15954:
[----:B------:R-:W4:Y:S02]  /*49b0*/  LDG.E.U8 R4, desc[UR36][R4.64] ;  /* 0x0000002404047981 */ /* 0x000f24000c1e1100 */
[----:B----4-:R-:W-:Y:S01]  /*49c0*/  I2FP.F32.U32 R25, R4 ;  /* 0x0000000400197245 */ /* 0x010fe20000201000 */
[----:B------:R-:W-:Y:S06]  /*49d0*/  BRA `(.L_x_15956) ;  /* 0x0000000c00247947 */ /* 0x000fec0003800000 */
.L_x_15953:
        /* <DEDUP_REMOVED lines=9> */
.L_x_15958:
[----:B------:R-:W4:Y:S02]  /*4a70*/  LDG.E R4, desc[UR36][R4.64] ;  /* 0x0000002404047981 */ /* 0x000f24000c1e1900 */
[----:B----4-:R-:W-:Y:S01]  /*4a80*/  I2FP.F32.S32 R25, R4 ;  /* 0x0000000400197245 */ /* 0x010fe20000201400 */
[----:B------:R-:W-:Y:S06]  /*4a90*/  BRA `(.L_x_15956) ;  /* 0x0000000800f47947 */ /* 0x000fec0003800000 */
.L_x_15957:
[----:B------:R-:W4:Y:S02]  /*4aa0*/  LDG.E.U16 R4, desc[UR36][R4.64] ;  /* 0x0000002404047981 */ /* 0x000f24000c1e1500 */
[----:B----4-:R0:W4:Y:S01]  /*4ab0*/  I2F.S16 R25, R4 ;  /* 0x0000000400197306 */ /* 0x0101220000101400 */
[----:B------:R-:W-:Y:S05]  /*4ac0*/  BRA `(.L_x_15956) ;  /* 0x0000000800e87947 */ /* 0x000fea0003800000 */
.L_x_15952:
        /* <DEDUP_REMOVED lines=8> */
.L_x_15960:
[----:B------:R-:W4:Y:S02]  /*4b50*/  LDG.E.U16 R4, desc[UR36][R4.64] ;  /* 0x0000002404047981 */ /* 0x000f24000c1e1500 */
[----:B----4-:R-:W-:Y:S01]  /*4b60*/  HADD2.F32 R25, -RZ, R4.H0_H0 ;  /* 0x20000004ff197230 */ /* 0x010fe20000004100 */
[----:B------:R-:W-:Y:S06]  /*4b70*/  BRA `(.L_x_15956) ;  /* 0x0000000800bc7947 */ /* 0x000fec0003800000 */
.L_x_15959:
        /* <DEDUP_REMOVED lines=8> */
.L_x_15962:
[----:B------:R-:W4:Y:S02]  /*4c00*/  LDG.E.U16 R4, desc[UR36][R4.64] ;  /* 0x0000002404047981 */ /* 0x000f24000c1e1500 */
[----:B----4-:R-:W-:Y:S01]  /*4c10*/  HADD2.F32 R25, -RZ, R4.H0_H0 ;  /* 0x20000004ff197230 */ /* 0x010fe20000004100 */
[----:B------:R-:W-:Y:S06]  /*4c20*/  BRA `(.L_x_15956) ;  /* 0x0000000800907947 */ /* 0x000fec0003800000 */
.L_x_15961:
[----:B------:R-:W4:Y:S01]  /*4c30*/  LDG.E.64 R4, desc[UR36][R4.64] ;  /* 0x0000002404047981 */ /* 0x000f22000c1e1b00 */
[----:B------:R-:W-:Y:S01]  /*4c40*/  UMOV UR4, 0xf0000000 ;  /* 0xf000000000047882 */ /* 0x000fe20000000000 */
[----:B------:R-:W-:Y:S01]  /*4c50*/  UMOV UR5, 0x380fffff ;  /* 0x380fffff00057882 */ /* 0x000fe20000000000 */
[----:B----4-:R-:W0:Y:S01]  /*4c60*/  F2F.F32.F64 R25, R4 ;  /* 0x0000000400197310 */ /* 0x010e220000301000 */
[----:B------:R-:W-:-:S14]  /*4c70*/  DSETP.GEU.AND P0, PT, |R4|, UR4, PT ;  /* 0x0000000404007e2a */ /* 0x000fdc000bf0e200 */
[----:B0-----:R-:W-:Y:S01]  /*4c80*/  @!P0 FMUL R25, R25, 1.175494350822287508e-38 ;  /* 0x0080000019198820 */ /* 0x001fe20000400000 */
[----:B------:R-:W-:Y:S06]  /*4c90*/  BRA `(.L_x_15956) ;  /* 0x0000000800747947 */ /* 0x000fec0003800000 */
.L_x_15951:
        /* <DEDUP_REMOVED lines=12> */
.L_x_15965:
[----:B------:R-:W4:Y:S01]  /*4d60*/  LDG.E.64 R4, desc[UR36][R4.64] ;  /* 0x0000002404047981 */ /* 0x000f22000c1e1b00 */
[----:B------:R-:W-:Y:S01]  /*4d70*/  UMOV UR4, 0xf0000000 ;  /* 0xf000000000047882 */ /* 0x000fe20000000000 */
[----:B------:R-:W-:Y:S01]  /*4d80*/  UMOV UR5, 0x380fffff ;  /* 0x380fffff00057882 */ /* 0x000fe20000000000 */
[----:B----4-:R-:W0:Y:S01]  /*4d90*/  F2F.F32.F64 R25, R4 ;  /* 0x0000000400197310 */ /* 0x010e220000301000 */
[----:B------:R-:W-:-:S14]  /*4da0*/  DSETP.GEU.AND P0, PT, |R4|, UR4, PT ;  /* 0x0000000404007e2a */ /* 0x000fdc000bf0e200 */
[----:B0-----:R-:W-:Y:S01]  /*4db0*/  @!P0 FMUL R25, R25, 1.175494350822287508e-38 ;  /* 0x0080000019198820 */ /* 0x001fe20000400000 */
[----:B------:R-:W-:Y:S06]  /*4dc0*/  BRA `(.L_x_15956) ;  /* 0x0000000800287947 */ /* 0x000fec0003800000 */
.L_x_15964:
        /* <DEDUP_REMOVED lines=25> */
.L_x_15967:
        /* <DEDUP_REMOVED lines=12> */
.L_x_15966:
[----:B------:R-:W4:Y:S02]  /*5020*/  LDG.E.U16 R4, desc[UR36][R4.64] ;  /* 0x0000002404047981 */ /* 0x000f24000c1e1500 */
[----:B----4-:R-:W-:Y:S01]  /*5030*/  IMAD.U32 R25, R4, 0x10000, RZ ;  /* 0x0001000004197824 */ /* 0x010fe200078e00ff */
[----:B------:R-:W-:Y:S06]  /*5040*/  BRA `(.L_x_15956) ;  /* 0x0000000400887947 */ /* 0x000fec0003800000 */
.L_x_15963:
        /* <DEDUP_REMOVED lines=11> */
.L_x_15970:
        /* <DEDUP_REMOVED lines=20> */
.L_x_15972:
[----:B------:R-:W-:Y:S05]  /*5240*/  BSYNC.RECONVERGENT B0 ;  /* 0x0000000000007941 */ /* 0x000fea0003800200 */
.L_x_15971:
[----:B------:R-:W-:Y:S01]  /*5250*/  IMAD.SHL.U32 R0, R0, 0x100000, RZ ;  /* 0x0010000000007824 */ /* 0x000fe200078e00ff */
[----:B------:R-:W-:-:S04]  /*5260*/  LEA R3, R3, 0x3b800000, 0x17 ;  /* 0x3b80000003037811 */ /* 0x000fc800078eb8ff */
[----:B------:R-:W-:Y:S01]  /*5270*/  LOP3.LUT R25, R3, R0, R25, 0xfe, !PT ;  /* 0x0000000003197212 */ /* 0x000fe200078efe19 */
[----:B------:R-:W-:Y:S06]  /*5280*/  BRA `(.L_x_15956) ;  /* 0x0000000000f87947 */ /* 0x000fec0003800000 */
.L_x_15969:
        /* <DEDUP_REMOVED lines=20> */
.L_x_15974:
[----:B------:R-:W-:Y:S05]  /*53d0*/  BSYNC.RECONVERGENT B0 ;  /* 0x0000000000007941 */ /* 0x000fea0003800200 */
.L_x_15973:
[----:B------:R-:W-:Y:S01]  /*53e0*/  IMAD.SHL.U32 R0, R0, 0x200000, RZ ;  /* 0x0020000000007824 */ /* 0x000fe200078e00ff */
[----:B------:R-:W-:-:S04]  /*53f0*/  LEA R3, R3, 0x37800000, 0x17 ;  /* 0x3780000003037811 */ /* 0x000fc800078eb8ff */
[----:B------:R-:W-:Y:S01]  /*5400*/  LOP3.LUT R25, R3, R0, R25, 0xfe, !PT ;  /* 0x0000000003197212 */ /* 0x000fe200078efe19 */
[----:B------:R-:W-:Y:S06]  /*5410*/  BRA `(.L_x_15956) ;  /* 0x0000000000947947 */ /* 0x000fec0003800000 */
.L_x_15968:
        /* <DEDUP_REMOVED lines=14> */
.L_x_15955:
        /* <DEDUP_REMOVED lines=16> */
.L_x_15977:
[----:B------:R-:W-:Y:S01]  /*5600*/  IMAD.MOV.U32 R25, RZ, RZ, RZ ;  /* 0x000000ffff197224 */ /* 0x000fe200078e00ff */
[----:B------:R-:W-:Y:S06]  /*5610*/  BRA `(.L_x_15956) ;  /* 0x0000000000147947 */ /* 0x000fec0003800000 */
.L_x_15976:
[----:B------:R-:W4:Y:S02]  /*5620*/  LDG.E.64 R4, desc[UR36][R4.64] ;  /* 0x0000002404047981 */ /* 0x000f24000c1e1b00 */
[----:B----4-:R0:W4:Y:S01]  /*5630*/  I2F.U64 R25, R4 ;  /* 0x0000000400197312 */ /* 0x0101220000301000 */
[----:B------:R-:W-:Y:S05]  /*5640*/  BRA `(.L_x_15956) ;  /* 0x0000000000087947 */ /* 0x000fea0003800000 */
.L_x_15975:
[----:B------:R-:W4:Y:S02]  /*5650*/  LDG.E R4, desc[UR36][R4.64] ;  /* 0x0000002404047981 */ /* 0x000f24000c1e1900 */
[----:B----4-:R-:W-:-:S07]  /*5660*/  I2FP.F32.U32 R25, R4 ;  /* 0x0000000400197245 */ /* 0x010fce0000201000 */
.L_x_15956:
[----:B------:R-:W-:Y:S05]  /*5670*/  BSYNC.RECONVERGENT B6 ;  /* 0x0000000000067941 */ /* 0x000fea0003800200 */
.L_x_15950:
[----:B------:R-:W-:-:S07]  /*5680*/  VIADD R16, R16, 0x80 ;  /* 0x0000008010107836 */ /* 0x000fce0000000000 */
.L_x_15921:
[----:B------:R-:W-:Y:S05]  /*5690*/  BSYNC.RECONVERGENT B7 ;  /* 0x0000000000077941 */ /* 0x000fea0003800200 */
.L_x_15920:
        /* <DEDUP_REMOVED lines=26> */
.L_x_15984:
[----:B------:R-:W2:Y:S02]  /*5840*/  LDG.E.U8 R4, desc[UR36][R4.64] ;  /* 0x0000002404047981 */ /* 0x000ea4000c1e1100 */
[----:B--2---:R-:W-:Y:S01]  /*5850*/  I2FP.F32.U32 R28, R4 ;  /* 0x00000004001c7245 */ /* 0x004fe20000201000 */
[----:B------:R-:W-:Y:S06]  /*5860*/  BRA `(.L_x_15986) ;  /* 0x0000000c00287947 */ /* 0x000fec0003800000 */
.L_x_15983:
        /* <DEDUP_REMOVED lines=9> */
.L_x_15988:
[----:B------:R-:W2:Y:S02]  /*5900*/  LDG.E R4, desc[UR36][R4.64] ;  /* 0x0000002404047981 */ /* 0x000ea4000c1e1900 */
[----:B--2---:R-:W-:Y:S01]  /*5910*/  I2FP.F32.S32 R28, R4 ;  /* 0x00000004001c7245 */ /* 0x004fe20000201400 */
[----:B------:R-:W-:Y:S06]  /*5920*/  BRA `(.L_x_15986) ;  /* 0x0000000800f87947 */ /* 0x000fec0003800000 */
.L_x_15987:
[----:B------:R-:W2:Y:S02]  /*5930*/  LDG.E.U16 R4, desc[UR36][R4.64] ;  /* 0x0000002404047981 */ /* 0x000ea4000c1e1500 */
[----:B--2---:R0:W2:Y:S01]  /*5940*/  I2F.S16 R28, R4 ;  /* 0x00000004001c7306 */ /* 0x0040a20000101400 */
[----:B------:R-:W-:Y:S05]  /*5950*/  BRA `(.L_x_15986) ;  /* 0x0000000800ec7947 */ /* 0x000fea0003800000 */
.L_x_15982:
        /* <DEDUP_REMOVED lines=8> */
.L_x_15990:
[----:B------:R-:W2:Y:S02]  /*59e0*/  LDG.E.U16 R4, desc[UR36][R4.64] ;  /* 0x0000002404047981 */ /* 0x000ea4000c1e1500 */
[----:B--2---:R-:W-:Y:S01]  /*59f0*/  HADD2.F32 R28, -RZ, R4.H0_H0 ;  /* 0x20000004ff1c7230 */ /* 0x004fe20000004100 */
[----:B------:R-:W-:Y:S06]  /*5a00*/  BRA `(.L_x_15986) ;  /* 0x0000000800c07947 */ /* 0x000fec0003800000 */
.L_x_15989:
        /* <DEDUP_REMOVED lines=8> */
.L_x_15992:
[----:B------:R-:W2:Y:S02]  /*5a90*/  LDG.E.U16 R4, desc[UR36][R4.64] ;  /* 0x0000002404047981 */ /* 0x000ea4000c1e1500 */
[----:B--2---:R-:W-:Y:S01]  /*5aa0*/  HADD2.F32 R28, -RZ, R4.H0_H0 ;  /* 0x20000004ff1c7230 */ /* 0x004fe20000004100 */
[----:B------:R-:W-:Y:S06]  /*5ab0*/  BRA `(.L_x_15986) ;  /* 0x0000000800947947 */ /* 0x000fec0003800000 */
.L_x_15991:
[----:B------:R-:W2:Y:S01]  /*5ac0*/  LDG.E.64 R4, desc[UR36][R4.64] ;  /* 0x0000002404047981 */ /* 0x000ea2000c1e1b00 */
[----:B------:R-:W-:Y:S01]  /*5ad0*/  UMOV UR4, 0xf0000000 ;  /* 0xf000000000047882 */ /* 0x000fe20000000000 */
[----:B------:R-:W-:Y:S01]  /*5ae0*/  UMOV UR5, 0x380fffff ;  /* 0x380fffff00057882 */ /* 0x000fe20000000000 */
[----:B--2---:R-:W0:Y:S01]  /*5af0*/  F2F.F32.F64 R28, R4 ;  /* 0x00000004001c7310 */ /* 0x004e220000301000 */
[----:B------:R-:W-:-:S14]  /*5b00*/  DSETP.GEU.AND P0, PT, |R4|, UR4, PT ;  /* 0x0000000404007e2a */ /* 0x000fdc000bf0e200 */
[----:B0-----:R-:W-:Y:S01]  /*5b10*/  @!P0 FMUL R28, R28, 1.175494350822287508e-38 ;  /* 0x008000001c1c8820 */ /* 0x001fe20000400000 */
[----:B------:R-:W-:Y:S06]  /*5b20*/  BRA `(.L_x_15986) ;  /* 0x0000000800787947 */ /* 0x000fec0003800000 */
.L_x_15981:
        /* <DEDUP_REMOVED lines=12> */
.L_x_15995:
[----:B------:R-:W2:Y:S01]  /*5bf0*/  LDG.E.64 R4, desc[UR36][R4.64] ;  /* 0x0000002404047981 */ /* 0x000ea2000c1e1b00 */
[----:B------:R-:W-:Y:S01]  /*5c00*/  UMOV UR4, 0xf0000000 ;  /* 0xf000000000047882 */ /* 0x000fe20000000000 */
[----:B------:R-:W-:Y:S01]  /*5c10*/  UMOV UR5, 0x380fffff ;  /* 0x380fffff00057882 */ /* 0x000fe20000000000 */
[----:B--2---:R-:W0:Y:S01]  /*5c20*/  F2F.F32.F64 R28, R4 ;  /* 0x00000004001c7310 */ /* 0x004e220000301000 */
[----:B------:R-:W-:-:S14]  /*5c30*/  DSETP.GEU.AND P0, PT, |R4|, UR4, PT ;  /* 0x0000000404007e2a */ /* 0x000fdc000bf0e200 */
[----:B0-----:R-:W-:Y:S01]  /*5c40*/  @!P0 FMUL R28, R28, 1.175494350822287508e-38 ;  /* 0x008000001c1c8820 */ /* 0x001fe20000400000 */
[----:B------:R-:W-:Y:S06]  /*5c50*/  BRA `(.L_x_15986) ;  /* 0x00000008002c7947 */ /* 0x000fec0003800000 */
.L_x_15994:
        /* <DEDUP_REMOVED lines=25> */
.L_x_15997:
        /* <DEDUP_REMOVED lines=13> */
.L_x_15996:
[----:B------:R-:W2:Y:S02]  /*5ec0*/  LDG.E.U16 R4, desc[UR36][R4.64] ;  /* 0x0000002404047981 */ /* 0x000ea4000c1e1500 */
[----:B--2---:R-:W-:Y:S01]  /*5ed0*/  IMAD.U32 R28, R4, 0x10000, RZ ;  /* 0x00010000041c7824 */ /* 0x004fe200078e00ff */
[----:B------:R-:W-:Y:S06]  /*5ee0*/  BRA `(.L_x_15986) ;  /* 0x0000000400887947 */ /* 0x000fec0003800000 */
.L_x_15993:
        /* <DEDUP_REMOVED lines=11> */
.L_x_16000:
        /* <DEDUP_REMOVED lines=20> */
.L_x_16002:
[----:B------:R-:W-:Y:S05]  /*60e0*/  BSYNC.RECONVERGENT B0 ;  /* 0x0000000000007941 */ /* 0x000fea0003800200 */
.L_x_16001:
[----:B------:R-:W-:Y:S01]  /*60f0*/  IMAD.SHL.U32 R0, R0, 0x100000, RZ ;  /* 0x0010000000007824 */ /* 0x000fe200078e00ff */
[----:B------:R-:W-:-:S04]  /*6100*/  LEA R3, R3, 0x3b800000, 0x17 ;  /* 0x3b80000003037811 */ /* 0x000fc800078eb8ff */
[----:B------:R-:W-:Y:S01]  /*6110*/  LOP3.LUT R28, R3, R0, R7, 0xfe, !PT ;  /* 0x00000000031c7212 */ /* 0x000fe200078efe07 */
[----:B------:R-:W-:Y:S06]  /*6120*/  BRA `(.L_x_15986) ;  /* 0x0000000000f87947 */ /* 0x000fec0003800000 */
.L_x_15999:
        /* <DEDUP_REMOVED lines=20> */
.L_x_16004:
[----:B------:R-:W-:Y:S05]  /*6270*/  BSYNC.RECONVERGENT B0 ;  /* 0x0000000000007941 */ /* 0x000fea0003800200 */
.L_x_16003:
[----:B------:R-:W-:Y:S01]  /*6280*/  IMAD.SHL.U32 R0, R0, 0x200000, RZ ;  /* 0x0020000000007824 */ /* 0x000fe200078e00ff */
[----:B------:R-:W-:-:S04]  /*6290*/  LEA R3, R3, 0x37800000, 0x17 ;  /* 0x3780000003037811 */ /* 0x000fc800078eb8ff */
[----:B------:R-:W-:Y:S01]  /*62a0*/  LOP3.LUT R28, R3, R0, R7, 0xfe, !PT ;  /* 0x00000000031c7212 */ /* 0x000fe200078efe07 */
[----:B------:R-:W-:Y:S06]  /*62b0*/  BRA `(.L_x_15986) ;  /* 0x0000000000947947 */ /* 0x000fec0003800000 */
.L_x_15998:
        /* <DEDUP_REMOVED lines=14> */
.L_x_15985:
        /* <DEDUP_REMOVED lines=16> */
.L_x_16007:
[----:B------:R-:W-:Y:S01]  /*64a0*/  IMAD.MOV.U32 R28, RZ, RZ, RZ ;  /* 0x000000ffff1c7224 */ /* 0x000fe200078e00ff */
[----:B------:R-:W-:Y:S06]  /*64b0*/  BRA `(.L_x_15986) ;  /* 0x0000000000147947 */ /* 0x000fec0003800000 */
.L_x_16006:
[----:B------:R-:W2:Y:S02]  /*64c0*/  LDG.E.64 R4, desc[UR36][R4.64] ;  /* 0x0000002404047981 */ /* 0x000ea4000c1e1b00 */
[----:B--2---:R0:W2:Y:S01]  /*64d0*/  I2F.U64 R28, R4 ;  /* 0x00000004001c7312 */ /* 0x0040a20000301000 */
[----:B------:R-:W-:Y:S05]  /*64e0*/  BRA `(.L_x_15986) ;  /* 0x0000000000087947 */ /* 0x000fea0003800000 */
.L_x_16005:
[----:B------:R-:W2:Y:S02]  /*64f0*/  LDG.E R4, desc[UR36][R4.64] ;  /* 0x0000002404047981 */ /* 0x000ea4000c1e1900 */
[----:B--2---:R-:W-:-:S07]  /*6500*/  I2FP.F32.U32 R28, R4 ;  /* 0x00000004001c7245 */ /* 0x004fce0000201000 */
.L_x_15986:
[----:B------:R-:W-:Y:S05]  /*6510*/  BSYNC.RECONVERGENT B6 ;  /* 0x0000000000067941 */ /* 0x000fea0003800200 */
.L_x_15980:
        /* <DEDUP_REMOVED lines=20> */
.L_x_16011:
[----:B------:R-:W4:Y:S02]  /*6660*/  LDG.E.U8 R4, desc[UR36][R4.64] ;  /* 0x0000002404047981 */ /* 0x000f24000c1e1100 */
[----:B----4-:R-:W-:Y:S01]  /*6670*/  I2FP.F32.U32 R23, R4 ;  /* 0x0000000400177245 */ /* 0x010fe20000201000 */
[----:B------:R-:W-:Y:S06]  /*6680*/  BRA `(.L_x_15979) ;  /* 0x0000000c00187947 */ /* 0x000fec0003800000 */
.L_x_16010:
        /* <DEDUP_REMOVED lines=9> */
.L_x_16014:
[----:B------:R-:W4:Y:S02]  /*6720*/  LDG.E R4, desc[UR36][R4.64] ;  /* 0x0000002404047981 */ /* 0x000f24000c1e1900 */
[----:B----4-:R-:W-:Y:S01]  /*6730*/  I2FP.F32.S32 R23, R4 ;  /* 0x0000000400177245 */ /* 0x010fe20000201400 */
[----:B------:R-:W-:Y:S06]  /*6740*/  BRA `(.L_x_15979) ;  /* 0x0000000800e87947 */ /* 0x000fec0003800000 */
.L_x_16013:
[----:B------:R-:W4:Y:S02]  /*6750*/  LDG.E.U16 R4, desc[UR36][R4.64] ;  /* 0x0000002404047981 */ /* 0x000f24000c1e1500 */
[----:B----4-:R0:W1:Y:S01]  /*6760*/  I2F.S16 R23, R4 ;  /* 0x0000000400177306 */ /* 0x0100620000101400 */
[----:B------:R-:W-:Y:S05]  /*6770*/  BRA `(.L_x_15979) ;  /* 0x0000000800dc7947 */ /* 0x000fea0003800000 */
.L_x_16009:
        /* <DEDUP_REMOVED lines=8> */
.L_x_16016:
[----:B------:R-:W4:Y:S02]  /*6800*/  LDG.E.U16 R4, desc[UR36][R4.64] ;  /* 0x0000002404047981 */ /* 0x000f24000c1e1500 */
[----:B----4-:R-:W-:Y:S01]  /*6810*/  HADD2.F32 R23, -RZ, R4.H0_H0 ;  /* 0x20000004ff177230 */ /* 0x010fe20000004100 */
[----:B------:R-:W-:Y:S06]  /*6820*/  BRA `(.L_x_15979) ;  /* 0x0000000800b07947 */ /* 0x000fec0003800000 */
.L_x_16015:
        /* <DEDUP_REMOVED lines=8> */
.L_x_16018:
[----:B------:R-:W4:Y:S02]  /*68b0*/  LDG.E.U16 R4, desc[UR36][R4.64] ;  /* 0x0000002404047981 */ /* 0x000f24000c1e1500 */
[----:B----4-:R-:W-:Y:S01]  /*68c0*/  HADD2.F32 R23, -RZ, R4.H0_H0 ;  /* 0x20000004ff177230 */ /* 0x010fe20000004100 */
[----:B------:R-:W-:Y:S06]  /*68d0*/  BRA `(.L_x_15979) ;  /* 0x0000000800847947 */ /* 0x000fec0003800000 */
.L_x_16017:
[----:B------:R-:W4:Y:S01]  /*68e0*/  LDG.E.64 R4, desc[UR36][R4.64] ;  /* 0x0000002404047981 */ /* 0x000f22000c1e1b00 */
[----:B------:R-:W-:Y:S01]  /*68f0*/  UMOV UR4, 0xf0000000 ;  /* 0xf000000000047882 */ /* 0x000fe20000000000 */
[----:B------:R-:W-:Y:S01]  /*6900*/  UMOV UR5, 0x380fffff ;  /* 0x380fffff00057882 */ /* 0x000fe20000000000 */
[----:B----4-:R-:W0:Y:S01]  /*6910*/  F2F.F32.F64 R23, R4 ;  /* 0x0000000400177310 */ /* 0x010e220000301000 */
[----:B------:R-:W-:-:S14]  /*6920*/  DSETP.GEU.AND P0, PT, |R4|, UR4, PT ;  /* 0x0000000404007e2a */ /* 0x000fdc000bf0e200 */
[----:B0-----:R-:W-:Y:S01]  /*6930*/  @!P0 FMUL R23, R23, 1.175494350822287508e-38 ;  /* 0x0080000017178820 */ /* 0x001fe20000400000 */
[----:B------:R-:W-:Y:S06]  /*6940*/  BRA `(.L_x_15979) ;  /* 0x0000000800687947 */ /* 0x000fec0003800000 */
.L_x_16008:
        /* <DEDUP_REMOVED lines=12> */
.L_x_16021:
[----:B------:R-:W4:Y:S01]  /*6a10*/  LDG.E.64 R4, desc[UR36][R4.64] ;  /* 0x0000002404047981 */ /* 0x000f22000c1e1b00 */
[----:B------:R-:W-:Y:S01]  /*6a20*/  UMOV UR4, 0xf0000000 ;  /* 0xf000000000047882 */ /* 0x000fe20000000000 */
[----:B------:R-:W-:Y:S01]  /*6a30*/  UMOV UR5, 0x380fffff ;  /* 0x380fffff00057882 */ /* 0x000fe20000000000 */
[----:B----4-:R-:W0:Y:S01]  /*6a40*/  F2F.F32.F64 R23, R4 ;  /* 0x0000000400177310 */ /* 0x010e220000301000 */
[----:B------:R-:W-:-:S14]  /*6a50*/  DSETP.GEU.AND P0, PT, |R4|, UR4, PT ;  /* 0x0000000404007e2a */ /* 0x000fdc000bf0e200 */
[----:B0-----:R-:W-:Y:S01]  /*6a60*/  @!P0 FMUL R23, R23, 1.175494350822287508e-38 ;  /* 0x0080000017178820 */ /* 0x001fe20000400000 */
[----:B------:R-:W-:Y:S06]  /*6a70*/  BRA `(.L_x_15979) ;  /* 0x00000008001c7947 */ /* 0x000fec0003800000 */
.L_x_16020:
        /* <DEDUP_REMOVED lines=25> */
.L_x_16023:
        /* <DEDUP_REMOVED lines=12> */
.L_x_16022:
[----:B------:R-:W4:Y:S02]  /*6cd0*/  LDG.E.U16 R4, desc[UR36][R4.64] ;  /* 0x0000002404047981 */ /* 0x000f24000c1e1500 */
[----:B----4-:R-:W-:Y:S01]  /*6ce0*/  IMAD.U32 R23, R4, 0x10000, RZ ;  /* 0x0001000004177824 */ /* 0x010fe200078e00ff */
[----:B------:R-:W-:Y:S06]  /*6cf0*/  BRA `(.L_x_15979) ;  /* 0x00000004007c7947 */ /* 0x000fec0003800000 */
.L_x_16019:
        /* <DEDUP_REMOVED lines=11> */
.L_x_16026:
        /* <DEDUP_REMOVED lines=19> */
.L_x_16028:
[----:B------:R-:W-:Y:S05]  /*6ee0*/  BSYNC.RECONVERGENT B0 ;  /* 0x0000000000007941 */ /* 0x000fea0003800200 */
.L_x_16027:
[----:B------:R-:W-:Y:S01]  /*6ef0*/  IMAD.SHL.U32 R0, R0, 0x100000, RZ ;  /* 0x0010000000007824 */ /* 0x000fe200078e00ff */
[----:B------:R-:W-:-:S04]  /*6f00*/  LEA R3, R3, 0x3b800000, 0x17 ;  /* 0x3b80000003037811 */ /* 0x000fc800078eb8ff */
[----:B------:R-:W-:Y:S01]  /*6f10*/  LOP3.LUT R23, R3, R0, R23, 0xfe, !PT ;  /* 0x0000000003177212 */ /* 0x000fe200078efe17 */
[----:B------:R-:W-:Y:S06]  /*6f20*/  BRA `(.L_x_15979) ;  /* 0x0000000000f07947 */ /* 0x000fec0003800000 */
.L_x_16025:
        /* <DEDUP_REMOVED lines=19> */
.L_x_16030:
[----:B------:R-:W-:Y:S05]  /*7060*/  BSYNC.RECONVERGENT B0 ;  /* 0x0000000000007941 */ /* 0x000fea0003800200 */
.L_x_16029:
[----:B------:R-:W-:Y:S01]  /*7070*/  IMAD.SHL.U32 R0, R0, 0x200000, RZ ;  /* 0x0020000000007824 */ /* 0x000fe200078e00ff */
[----:B------:R-:W-:-:S04]  /*7080*/  LEA R3, R3, 0x37800000, 0x17 ;  /* 0x3780000003037811 */ /* 0x000fc800078eb8ff */
[----:B------:R-:W-:Y:S01]  /*7090*/  LOP3.LUT R23, R3, R0, R23, 0xfe, !PT ;  /* 0x0000000003177212 */ /* 0x000fe200078efe17 */
[----:B------:R-:W-:Y:S06]  /*70a0*/  BRA `(.L_x_15979) ;  /* 0x0000000000907947 */ /* 0x000fec0003800000 */
.L_x_16024:
        /* <DEDUP_REMOVED lines=14> */
.L_x_16012:
        /* <DEDUP_REMOVED lines=16> */
.L_x_16033:
[----:B------:R-:W-:Y:S05]  /*7290*/  BRA `(.L_x_15979) ;  /* 0x0000000000147947 */ /* 0x000fea0003800000 */
.L_x_16032:
[----:B------:R-:W4:Y:S02]  /*72a0*/  LDG.E.64 R4, desc[UR36][R4.64] ;  /* 0x0000002404047981 */ /* 0x000f24000c1e1b00 */
[----:B----4-:R0:W1:Y:S01]  /*72b0*/  I2F.U64 R23, R4 ;  /* 0x0000000400177312 */ /* 0x0100620000301000 */
[----:B------:R-:W-:Y:S05]  /*72c0*/  BRA `(.L_x_15979) ;  /* 0x0000000000087947 */ /* 0x000fea0003800000 */
.L_x_16031:
[----:B------:R-:W4:Y:S02]  /*72d0*/  LDG.E R4, desc[UR36][R4.64] ;  /* 0x0000002404047981 */ /* 0x000f24000c1e1900 */
[----:B----4-:R-:W-:-:S07]  /*72e0*/  I2FP.F32.U32 R23, R4 ;  /* 0x0000000400177245 */ /* 0x010fce0000201000 */
.L_x_15979:
[----:B------:R-:W-:Y:S05]  /*72f0*/  BSYNC.RECONVERGENT B7 ;  /* 0x0000000000077941 */ /* 0x000fea0003800200 */
.L_x_15978:
[----:B------:R-:W1:Y:S01]  /*7300*/  LDC.U8 R16, c[0x0][0x3b0] ;  /* 0x0000ec00ff107b82 */ /* 0x000e620000000000 */
[CC--:B------:R-:W-:Y:S01]  /*7310*/  ISETP.GE.AND P2, PT, R19.reuse, R17.reuse, PT ;  /* 0x000000111300720c */ /* 0x0c0fe20003f46270 */
[C---:B------:R-:W-:Y:S01]  /*7320*/  VIADD R0, R19.reuse, 0x100 ;  /* 0x0000010013007836 */ /* 0x040fe20000000000 */
[----:B------:R-:W-:Y:S01]  /*7330*/  BSSY.RECONVERGENT B0, `(.L_x_16034) ;  /* 0x000000d000007945 */ /* 0x000fe20003800200 */
[C---:B0-2-4-:R-:W-:Y:S02]  /*7340*/  VIADD R4, R19.reuse, 0x180 ;  /* 0x0000018013047836 */ /* 0x055fe40000000000 */
[----:B------:R-:W-:Y:S01]  /*7350*/  VIADD R26, R19, 0x80 ;  /* 0x00000080131a7836 */ /* 0x000fe20000000000 */
[-C--:B------:R-:W-:Y:S02]  /*7360*/  ISETP.GE.AND P0, PT, R0, R17.reuse, PT ;  /* 0x000000110000720c */ /* 0x080fe40003f06270 */
[-C--:B------:R-:W-:Y:S02]  /*7370*/  ISETP.GE.AND P1, PT, R4, R17.reuse, PT ;  /* 0x000000110400720c */ /* 0x080fe40003f26270 */
[----:B------:R-:W-:-:S03]  /*7380*/  ISETP.GE.AND P3, PT, R26, R17, PT ;  /* 0x000000111a00720c */ /* 0x000fc60003f66270 */
[----:B------:R-:W-:Y:S10]  /*7390*/  @P2 BRA `(.L_x_16035) ;  /* 0x0000000000182947 */ /* 0x000ff40003800000 */
[----:B-1-3-5:R-:W-:Y:S01]  /*73a0*/  FSETP.NAN.FTZ.AND P4, PT, R29, R29, PT ;  /* 0x0000001d1d00720b */ /* 0x02afe20003f98000 */
[----:B------:R-:W-:-:S12]  /*73b0*/  IMAD.MOV.U32 R4, RZ, RZ, R29 ;  /* 0x000000ffff047224 */ /* 0x000fd800078e001d */
[----:B------:R-:W-:Y:S05]  /*73c0*/  @P4 BRA `(.L_x_16035) ;  /* 0x00000000000c4947 */ /* 0x000fea0003800000 */
[----:B------:R-:W-:Y:S01]  /*73d0*/  FSETP.NAN.FTZ.AND P4, PT, R22, R22, PT ;  /* 0x000000161600720b */ /* 0x000fe20003f98000 */
[----:B------:R-:W-:-:S12]  /*73e0*/  IMAD.MOV.U32 R4, RZ, RZ, R22 ;  /* 0x000000ffff047224 */ /* 0x000fd800078e0016 */
[----:B------:R-:W-:-:S07]  /*73f0*/  @!P4 FMNMX.FTZ R4, R22, R29, PT ;  /* 0x0000001d1604c209 */ /* 0x000fce0003810000 */
.L_x_16035:
[----:B------:R-:W-:Y:S05]  /*7400*/  BSYNC.RECONVERGENT B0 ;  /* 0x0000000000007941 */ /* 0x000fea0003800200 */
.L_x_16034:
[----:B------:R-:W-:Y:S04]  /*7410*/  BSSY.RECONVERGENT B0, `(.L_x_16036) ;  /* 0x0000008000007945 */ /* 0x000fe80003800200 */
[----:B------:R-:W-:Y:S05]  /*7420*/  @P3 BRA `(.L_x_16037) ;  /* 0x0000000000183947 */ /* 0x000fea0003800000 */
[----:B-----5:R-:W-:Y:S01]  /*7430*/  FSETP.NAN.FTZ.AND P3, PT, R27, R27, PT ;  /* 0x0000001b1b00720b */ /* 0x020fe20003f78000 */
[----:B------:R-:W-:-:S12]  /*7440*/  IMAD.MOV.U32 R22, RZ, RZ, R27 ;  /* 0x000000ffff167224 */ /* 0x000fd800078e001b */
[----:B------:R-:W-:Y:S05]  /*7450*/  @P3 BRA `(.L_x_16037) ;  /* 0x00000000000c3947 */ /* 0x000fea0003800000 */
[----:B-1----:R-:W-:Y:S01]  /*7460*/  FSETP.NAN.FTZ.AND P3, PT, R24, R24, PT ;  /* 0x000000181800720b */ /* 0x002fe20003f78000 */
[----:B------:R-:W-:-:S12]  /*7470*/  IMAD.MOV.U32 R22, RZ, RZ, R24 ;  /* 0x000000ffff167224 */ /* 0x000fd800078e0018 */
[----:B------:R-:W-:-:S07]  /*7480*/  @!P3 FMNMX.FTZ R22, R24, R27, PT ;  /* 0x0000001b1816b209 */ /* 0x000fce0003810000 */
.L_x_16037:
[----:B------:R-:W-:Y:S05]  /*7490*/  BSYNC.RECONVERGENT B0 ;  /* 0x0000000000007941 */ /* 0x000fea0003800200 */
.L_x_16036:
[----:B------:R-:W-:Y:S04]  /*74a0*/  BSSY.RECONVERGENT B0, `(.L_x_16038) ;  /* 0x0000008000007945 */ /* 0x000fe80003800200 */
[----:B------:R-:W-:Y:S05]  /*74b0*/  @P0 BRA `(.L_x_16039) ;  /* 0x0000000000180947 */ /* 0x000fea0003800000 */
[----:B-----5:R-:W-:Y:S01]  /*74c0*/  FSETP.NAN.FTZ.AND P0, PT, R18, R18, PT ;  /* 0x000000121200720b */ /* 0x020fe20003f18000 */
[----:B-1----:R-:W-:-:S12]  /*74d0*/  IMAD.MOV.U32 R24, RZ, RZ, R18 ;  /* 0x000000ffff187224 */ /* 0x002fd800078e0012 */
[----:B------:R-:W-:Y:S05]  /*74e0*/  @P0 BRA `(.L_x_16039) ;  /* 0x00000000000c0947 */ /* 0x000fea0003800000 */
[----:B------:R-:W-:Y:S01]  /*74f0*/  FSETP.NAN.FTZ.AND P0, PT, R25, R25, PT ;  /* 0x000000191900720b */ /* 0x000fe20003f18000 */
[----:B------:R-:W-:-:S12]  /*7500*/  IMAD.MOV.U32 R24, RZ, RZ, R25 ;  /* 0x000000ffff187224 */ /* 0x000fd800078e0019 */
[----:B------:R-:W-:-:S07]  /*7510*/  @!P0 FMNMX.FTZ R24, R25, R18, PT ;  /* 0x0000001219188209 */ /* 0x000fce0003810000 */
.L_x_16039:
[----:B------:R-:W-:Y:S05]  /*7520*/  BSYNC.RECONVERGENT B0 ;  /* 0x0000000000007941 */ /* 0x000fea0003800200 */
.L_x_16038:
        /* <DEDUP_REMOVED lines=8> */
.L_x_16041:
[----:B------:R-:W-:Y:S05]  /*75b0*/  BSYNC.RECONVERGENT B0 ;  /* 0x0000000000007941 */ /* 0x000fea0003800200 */
.L_x_16040:
[----:B------:R-:W-:Y:S04]  /*75c0*/  BSSY.RECONVERGENT B6, `(.L_x_16042) ;  /* 0x00000fc000067945 */ /* 0x000fe80003800200 */
[----:B------:R-:W-:Y:S05]  /*75d0*/  @P2 BRA `(.L_x_16043) ;  /* 0x0000000c00e82947 */ /* 0x000fea0003800000 */
[----:B------:R-:W0:Y:S01]  /*75e0*/  LDCU UR4, c[0x0][0x3b4] ;  /* 0x00007680ff0477ac */ /* 0x000e220008000800 */
[----:B------:R-:W2:Y:S01]  /*75f0*/  LDC.64 R8, c[0x0][0x388] ;  /* 0x0000e200ff087b82 */ /* 0x000ea20000000a00 */
[----:B------:R-:W-:Y:S01]  /*7600*/  IMAD R0, R2, 0x200, R19 ;  /* 0x0000020002007824 */ /* 0x000fe200078e0213 */
[----:B-1----:R-:W-:-:S03]  /*7610*/  PRMT R5, R16, 0x9910, RZ ;  /* 0x0000991010057816 */ /* 0x002fc600000000ff */
[----:B0-----:R-:W-:Y:S02]  /*7620*/  IMAD R3, R0, UR4, RZ ;  /* 0x0000000400037c24 */ /* 0x001fe4000f8e02ff */
        /* <DEDUP_REMOVED lines=13> */
[----:B------:R-:W0:Y:S01]  /*7700*/  F2I.FTZ.TRUNC.NTZ R3, R4 ;  /* 0x0000000400037305 */ /* 0x000e22000021f100 */
[----:B------:R-:W-:Y:S01]  /*7710*/  IMAD.MOV.U32 R19, RZ, RZ, R26 ;  /* 0x000000ffff137224 */ /* 0x000fe200078e001a */
[----:B0-----:R0:W-:Y:S01]  /*7720*/  STG.E.U8 desc[UR36][R8.64], R3 ;  /* 0x0000000308007986 */ /* 0x0011e2000c101124 */
[----:B------:R-:W-:Y:S05]  /*7730*/  BRA `(.L_x_16043) ;  /* 0x0000000c00907947 */ /* 0x000fea0003800000 */
.L_x_16047:
[----:B------:R-:W0:Y:S01]  /*7740*/  F2I.S64.TRUNC R4, R4 ;  /* 0x0000000400047311 */ /* 0x000e22000020d900 */
[----:B------:R-:W-:Y:S02]  /*7750*/  IMAD.MOV.U32 R19, RZ, RZ, R26 ;  /* 0x000000ffff137224 */ /* 0x000fe400078e001a */
[----:B0-----:R-:W-:-:S05]  /*7760*/  IMAD.MOV.U32 R3, RZ, RZ, R4 ;  /* 0x000000ffff037224 */ /* 0x001fca00078e0004 */
[----:B------:R0:W-:Y:S01]  /*7770*/  STG.E.U8 desc[UR36][R8.64], R3 ;  /* 0x0000000308007986 */ /* 0x0001e2000c101124 */
[----:B------:R-:W-:Y:S05]  /*7780*/  BRA `(.L_x_16043) ;  /* 0x0000000c007c7947 */ /* 0x000fea0003800000 */
.L_x_16046:
[----:B------:R-:W-:-:S13]  /*7790*/  ISETP.NE.AND P0, PT, R0, 0x2, PT ;  /* 0x000000020000780c */ /* 0x000fda0003f05270 */
[----:B------:R-:W-:Y:S05]  /*77a0*/  @!P0 BRA `(.L_x_16049) ;  /* 0x0000000000308947 */ /* 0x000fea0003800000 */
[----:B------:R-:W-:-:S13]  /*77b0*/  ISETP.NE.AND P0, PT, R0, 0x3, PT ;  /* 0x000000030000780c */ /* 0x000fda0003f05270 */
[----:B------:R-:W-:Y:S05]  /*77c0*/  @!P0 BRA `(.L_x_16050) ;  /* 0x0000000000188947 */ /* 0x000fea0003800000 */
[----:B------:R-:W-:-:S13]  /*77d0*/  ISETP.NE.AND P0, PT, R0, 0x4, PT ;  /* 0x000000040000780c */ /* 0x000fda0003f05270 */
[----:B------:R-:W-:Y:S05]  /*77e0*/  @P0 BRA `(.L_x_16048) ;  /* 0x0000000800c00947 */ /* 0x000fea0003800000 */
[----:B------:R-:W0:Y:S01]  /*77f0*/  F2I.S64.TRUNC R4, R4 ;  /* 0x0000000400047311 */ /* 0x000e22000020d900 */
[----:B------:R-:W-:Y:S01]  /*7800*/  IMAD.MOV.U32 R19, RZ, RZ, R26 ;  /* 0x000000ffff137224 */ /* 0x000fe200078e001a */
[----:B0-----:R0:W-:Y:S01]  /*7810*/  STG.E.64 desc[UR36][R8.64], R4 ;  /* 0x0000000408007986 */ /* 0x0011e2000c101b24 */
[----:B------:R-:W-:Y:S05]  /*7820*/  BRA `(.L_x_16043) ;  /* 0x0000000c00547947 */ /* 0x000fea0003800000 */
.L_x_16050:
[----:B------:R-:W0:Y:S01]  /*7830*/  F2I.FTZ.TRUNC.NTZ R3, R4 ;  /* 0x0000000400037305 */ /* 0x000e22000021f100 */
[----:B------:R-:W-:Y:S01]  /*7840*/  IMAD.MOV.U32 R19, RZ, RZ, R26 ;  /* 0x000000ffff137224 */ /* 0x000fe200078e001a */
[----:B0-----:R0:W-:Y:S01]  /*7850*/  STG.E desc[UR36][R8.64], R3 ;  /* 0x0000000308007986 */ /* 0x0011e2000c101924 */
[----:B------:R-:W-:Y:S05]  /*7860*/  BRA `(.L_x_16043) ;  /* 0x0000000c00447947 */ /* 0x000fea0003800000 */
.L_x_16049:
[----:B------:R-:W0:Y:S01]  /*7870*/  F2I.FTZ.TRUNC.NTZ R3, R4 ;  /* 0x0000000400037305 */ /* 0x000e22000021f100 */
[----:B------:R-:W-:Y:S01]  /*7880*/  IMAD.MOV.U32 R19, RZ, RZ, R26 ;  /* 0x000000ffff137224 */ /* 0x000fe200078e001a */
[----:B0-----:R0:W-:Y:S01]  /*7890*/  STG.E.U16 desc[UR36][R8.64], R3 ;  /* 0x0000000308007986 */ /* 0x0011e2000c101524 */
[----:B------:R-:W-:Y:S05]  /*78a0*/  BRA `(.L_x_16043) ;  /* 0x0000000c00347947 */ /* 0x000fea0003800000 */
.L_x_16045:
[----:B------:R-:W-:-:S13]  /*78b0*/  ISETP.GT.AND P0, PT, R0, 0x6, PT ;  /* 0x000000060000780c */ /* 0x000fda0003f04270 */
[----:B------:R-:W-:Y:S05]  /*78c0*/  @P0 BRA `(.L_x_16051) ;  /* 0x00000000002c0947 */ /* 0x000fea0003800000 */
[----:B------:R-:W-:-:S13]  /*78d0*/  ISETP.NE.AND P0, PT, R0, 0x5, PT ;  /* 0x000000050000780c */ /* 0x000fda0003f05270 */
[----:B------:R-:W-:Y:S05]  /*78e0*/  @!P0 BRA `(.L_x_16052) ;  /* 0x0000000000148947 */ /* 0x000fea0003800000 */
[----:B------:R-:W-:-:S13]  /*78f0*/  ISETP.NE.AND P0, PT, R0, 0x6, PT ;  /* 0x000000060000780c */ /* 0x000fda0003f05270 */
[----:B------:R-:W-:Y:S05]  /*7900*/  @P0 BRA `(.L_x_16048) ;  /* 0x0000000800780947 */ /* 0x000fea0003800000 */
[----:B------:R0:W-:Y:S01]  /*7910*/  STG.E desc[UR36][R8.64], R4 ;  /* 0x0000000408007986 */ /* 0x0001e2000c101924 */
[----:B------:R-:W-:Y:S01]  /*7920*/  IMAD.MOV.U32 R19, RZ, RZ, R26 ;  /* 0x000000ffff137224 */ /* 0x000fe200078e001a */
[----:B------:R-:W-:Y:S06]  /*7930*/  BRA `(.L_x_16043) ;  /* 0x0000000c00107947 */ /* 0x000fec0003800000 */
.L_x_16052:
[----:B------:R-:W-:Y:S01]  /*7940*/  F2FP.F16.F32.PACK_AB R4, RZ, R4 ;  /* 0x00000004ff04723e */ /* 0x000fe200000000ff */
[----:B------:R-:W-:-:S04]  /*7950*/  IMAD.MOV.U32 R19, RZ, RZ, R26 ;  /* 0x000000ffff137224 */ /* 0x000fc800078e001a */
[----:B------:R0:W-:Y:S01]  /*7960*/  STG.E.U16 desc[UR36][R8.64], R4 ;  /* 0x0000000408007986 */ /* 0x0001e2000c101524 */
[----:B------:R-:W-:Y:S05]  /*7970*/  BRA `(.L_x_16043) ;  /* 0x0000000c00007947 */ /* 0x000fea0003800000 */
.L_x_16051:
[----:B------:R-:W-:-:S13]  /*7980*/  ISETP.NE.AND P0, PT, R0, 0x7, PT ;  /* 0x000000070000780c */ /* 0x000fda0003f05270 */
[----:B------:R-:W-:Y:S05]  /*7990*/  @!P0 BRA `(.L_x_16053) ;  /* 0x0000000000348947 */ /* 0x000fea0003800000 */
[----:B------:R-:W-:-:S13]  /*79a0*/  ISETP.NE.AND P0, PT, R0, 0x8, PT ;  /* 0x000000080000780c */ /* 0x000fda0003f05270 */
[----:B------:R-:W-:Y:S05]  /*79b0*/  @!P0 BRA `(.L_x_16054) ;  /* 0x0000000000188947 */ /* 0x000fea0003800000 */
[----:B------:R-:W-:-:S13]  /*79c0*/  ISETP.NE.AND P0, PT, R0, 0x9, PT ;  /* 0x000000090000780c */ /* 0x000fda0003f05270 */
[----:B------:R-:W-:Y:S05]  /*79d0*/  @P0 BRA `(.L_x_16048) ;  /* 0x0000000800440947 */ /* 0x000fea0003800000 */
[----:B------:R-:W-:Y:S02]  /*79e0*/  IMAD.MOV.U32 R5, RZ, RZ, RZ ;  /* 0x000000ffff057224 */ /* 0x000fe400078e00ff */
[----:B------:R-:W-:-:S03]  /*79f0*/  IMAD.MOV.U32 R19, RZ, RZ, R26 ;  /* 0x000000ffff137224 */ /* 0x000fc600078e001a */
[----:B------:R2:W-:Y:S01]  /*7a00*/  STG.E.64 desc[UR36][R8.64], R4 ;  /* 0x0000000408007986 */ /* 0x0005e2000c101b24 */
[----:B------:R-:W-:Y:S05]  /*7a10*/  BRA `(.L_x_16043) ;  /* 0x0000000800d87947 */ /* 0x000fea0003800000 */
.L_x_16054:
[----:B------:R-:W-:Y:S01]  /*7a20*/  F2FP.F16.F32.PACK_AB R3, RZ, R4 ;  /* 0x00000004ff03723e */ /* 0x000fe200000000ff */
[----:B------:R-:W-:-:S03]  /*7a30*/  IMAD.MOV.U32 R19, RZ, RZ, R26 ;  /* 0x000000ffff137224 */ /* 0x000fc600078e001a */
[----:B------:R-:W-:-:S05]  /*7a40*/  PRMT R3, R3, 0x5410, RZ ;  /* 0x0000541003037816 */ /* 0x000fca00000000ff */
[----:B------:R4:W-:Y:S01]  /*7a50*/  STG.E desc[UR36][R8.64], R3 ;  /* 0x0000000308007986 */ /* 0x0009e2000c101924 */
[----:B------:R-:W-:Y:S05]  /*7a60*/  BRA `(.L_x_16043) ;  /* 0x0000000800c47947 */ /* 0x000fea0003800000 */
.L_x_16053:
[----:B------:R-:W-:Y:S01]  /*7a70*/  FMUL.FTZ R4, R4, 1 ;  /* 0x3f80000004047820 */ /* 0x000fe20000410000 */
[----:B------:R-:W-:-:S05]  /*7a80*/  IMAD.MOV.U32 R19, RZ, RZ, R26 ;  /* 0x000000ffff137224 */ /* 0x000fca00078e001a */
[----:B------:R-:W0:Y:S02]  /*7a90*/  F2F.F64.F32 R4, R4 ;  /* 0x0000000400047310 */ /* 0x000e240000201800 */
[----:B0-----:R0:W-:Y:S01]  /*7aa0*/  STG.E.64 desc[UR36][R8.64], R4 ;  /* 0x0000000408007986 */ /* 0x0011e2000c101b24 */
[----:B------:R-:W-:Y:S05]  /*7ab0*/  BRA `(.L_x_16043) ;  /* 0x0000000800b07947 */ /* 0x000fea0003800000 */
.L_x_16044:
        /* <DEDUP_REMOVED lines=8> */
[----:B------:R-:W-:Y:S01]  /*7b40*/  FSETP.NEU.FTZ.AND P0, PT, R4, RZ, PT ;  /* 0x000000ff0400720b */ /* 0x000fe20003f1d000 */
[----:B------:R-:W-:-:S03]  /*7b50*/  IMAD.MOV.U32 R19, RZ, RZ, R26 ;  /* 0x000000ffff137224 */ /* 0x000fc600078e001a */
[----:B------:R-:W-:-:S05]  /*7b60*/  SEL R3, RZ, 0x1, !P0 ;  /* 0x00000001ff037807 */ /* 0x000fca0004000000 */
[----:B------:R0:W-:Y:S01]  /*7b70*/  STG.E.U8 desc[UR36][R8.64], R3 ;  /* 0x0000000308007986 */ /* 0x0001e2000c101124 */
[----:B------:R-:W-:Y:S05]  /*7b80*/  BRA `(.L_x_16043) ;  /* 0x00000008007c7947 */ /* 0x000fea0003800000 */
.L_x_16057:
[----:B------:R-:W-:Y:S01]  /*7b90*/  FMUL.FTZ R4, R4, 1 ;  /* 0x3f80000004047820 */ /* 0x000fe20000410000 */
[----:B------:R-:W-:Y:S01]  /*7ba0*/  CS2R R6, SRZ ;  /* 0x0000000000067805 */ /* 0x000fe2000001ff00 */
[----:B------:R-:W-:-:S04]  /*7bb0*/  IMAD.MOV.U32 R19, RZ, RZ, R26 ;  /* 0x000000ffff137224 */ /* 0x000fc800078e001a */
[----:B------:R-:W0:Y:S02]  /*7bc0*/  F2F.F64.F32 R4, R4 ;  /* 0x0000000400047310 */ /* 0x000e240000201800 */
[----:B0-----:R0:W-:Y:S01]  /*7bd0*/  STG.E.128 desc[UR36][R8.64], R4 ;  /* 0x0000000408007986 */ /* 0x0011e2000c101d24 */
[----:B------:R-:W-:Y:S05]  /*7be0*/  BRA `(.L_x_16043) ;  /* 0x0000000800647947 */ /* 0x000fea0003800000 */
.L_x_16056:
        /* <DEDUP_REMOVED lines=18> */
.L_x_16061:
[----:B------:R-:W-:Y:S05]  /*7d10*/  BSYNC.RECONVERGENT B0 ;  /* 0x0000000000007941 */ /* 0x000fea0003800200 */
.L_x_16060:
[----:B------:R-:W-:Y:S01]  /*7d20*/  LOP3.LUT R5, R0, 0x80, R5, 0xf8, !PT ;  /* 0x0000008000057812 */ /* 0x000fe200078ef805 */
[----:B------:R-:W-:-:S04]  /*7d30*/  IMAD.MOV.U32 R19, RZ, RZ, R26 ;  /* 0x000000ffff137224 */ /* 0x000fc800078e001a */
[----:B------:R0:W-:Y:S01]  /*7d40*/  STG.E.U8 desc[UR36][R8.64], R5 ;  /* 0x0000000508007986 */ /* 0x0001e2000c101124 */
[----:B------:R-:W-:Y:S05]  /*7d50*/  BRA `(.L_x_16043) ;  /* 0x0000000800087947 */ /* 0x000fea0003800000 */
.L_x_16059:
        /* <DEDUP_REMOVED lines=14> */
.L_x_16063:
[----:B------:R-:W-:Y:S05]  /*7e40*/  BSYNC.RECONVERGENT B0 ;  /* 0x0000000000007941 */ /* 0x000fea0003800200 */
.L_x_16062:
[----:B------:R-:W-:Y:S01]  /*7e50*/  LOP3.LUT R3, R0, 0x80, R7, 0xf8, !PT ;  /* 0x0000008000037812 */ /* 0x000fe200078ef807 */
[----:B------:R-:W-:-:S04]  /*7e60*/  IMAD.MOV.U32 R19, RZ, RZ, R26 ;  /* 0x000000ffff137224 */ /* 0x000fc800078e001a */
[----:B------:R0:W-:Y:S01]  /*7e70*/  STG.E.U8 desc[UR36][R8.64], R3 ;  /* 0x0000000308007986 */ /* 0x0001e2000c101124 */
[----:B------:R-:W-:Y:S05]  /*7e80*/  BRA `(.L_x_16043) ;  /* 0x0000000400bc7947 */ /* 0x000fea0003800000 */
.L_x_16058:
[----:B------:R-:W-:Y:S01]  /*7e90*/  F2FP.BF16.F32.PACK_AB R4, RZ, R4 ;  /* 0x00000004ff04723e */ /* 0x000fe200000010ff */
[----:B------:R-:W-:-:S04]  /*7ea0*/  IMAD.MOV.U32 R19, RZ, RZ, R26 ;  /* 0x000000ffff137224 */ /* 0x000fc800078e001a */
[----:B------:R0:W-:Y:S01]  /*7eb0*/  STG.E.U16 desc[UR36][R8.64], R4 ;  /* 0x0000000408007986 */ /* 0x0001e2000c101524 */
[----:B------:R-:W-:Y:S05]  /*7ec0*/  BRA `(.L_x_16043) ;  /* 0x0000000400ac7947 */ /* 0x000fea0003800000 */
.L_x_16055:
        /* <DEDUP_REMOVED lines=8> */
[----:B------:R-:W0:Y:S01]  /*7f50*/  F2I.FTZ.U32.TRUNC.NTZ R3, R4 ;  /* 0x0000000400037305 */ /* 0x000e22000021f000 */
[----:B------:R-:W-:Y:S01]  /*7f60*/  IMAD.MOV.U32 R19, RZ, RZ, R26 ;  /* 0x000000ffff137224 */ /* 0x000fe200078e001a */
[----:B0-----:R0:W-:Y:S01]  /*7f70*/  STG.E.U16 desc[UR36][R8.64], R3 ;  /* 0x0000000308007986 */ /* 0x0011e2000c101524 */
[----:B------:R-:W-:Y:S05]  /*7f80*/  BRA `(.L_x_16043) ;  /* 0x00000004007c7947 */ /* 0x000fea0003800000 */
.L_x_16066:
        /* <DEDUP_REMOVED lines=12> */
.L_x_16069:
[----:B------:R-:W-:-:S04]  /*8050*/  SHF.R.U32.HI R0, RZ, 0x14, R4 ;  /* 0x00000014ff007819 */ /* 0x000fc80000011604 */
[----:B------:R-:W-:-:S04]  /*8060*/  LOP3.LUT R3, R0, 0x1, RZ, 0xc0, !PT ;  /* 0x0000000100037812 */ /* 0x000fc800078ec0ff */
[----:B------:R-:W-:-:S04]  /*8070*/  IADD3 R0, PT, PT, R4, 0x487ffff, R3 ;  /* 0x0487ffff04007810 */ /* 0x000fc80007ffe003 */
[----:B------:R-:W-:-:S04]  /*8080*/  SHF.R.U32.HI R0, RZ, 0x14, R0 ;  /* 0x00000014ff007819 */ /* 0x000fc80000011600 */
[----:B------:R-:W-:-:S07]  /*8090*/  LOP3.LUT R3, R0, 0xff, RZ, 0xc0, !PT ;  /* 0x000000ff00037812 */ /* 0x000fce00078ec0ff */
.L_x_16070:
[----:B------:R-:W-:-:S04]  /*80a0*/  SHF.R.U32.HI R4, RZ, 0x18, R4 ;  /* 0x00000018ff047819 */ /* 0x000fc80000011604 */
[----:B------:R-:W-:-:S04]  /*80b0*/  LOP3.LUT R3, R3, 0x80, R4, 0xf8, !PT ;  /* 0x0000008003037812 */ /* 0x000fc800078ef804 */
[----:B------:R-:W-:-:S07]  /*80c0*/  PRMT R0, R3, 0x7610, R0 ;  /* 0x0000761003007816 */ /* 0x000fce0000000000 */
.L_x_16068:
[----:B------:R-:W-:Y:S05]  /*80d0*/  BSYNC.RECONVERGENT B0 ;  /* 0x0000000000007941 */ /* 0x000fea0003800200 */
.L_x_16067:
[----:B------:R0:W-:Y:S01]  /*80e0*/  STG.E.U8 desc[UR36][R8.64], R0 ;  /* 0x0000000008007986 */ /* 0x0001e2000c101124 */
[----:B------:R-:W-:Y:S01]  /*80f0*/  IMAD.MOV.U32 R19, RZ, RZ, R26 ;  /* 0x000000ffff137224 */ /* 0x000fe200078e001a */
[----:B------:R-:W-:Y:S06]  /*8100*/  BRA `(.L_x_16043) ;  /* 0x00000004001c7947 */ /* 0x000fec0003800000 */
.L_x_16065:
        /* <DEDUP_REMOVED lines=12> */
.L_x_16073:
[----:B------:R-:W-:-:S04]  /*81d0*/  SHF.R.U32.HI R0, RZ, 0x15, R4 ;  /* 0x00000015ff007819 */ /* 0x000fc80000011604 */
[----:B------:R-:W-:-:S04]  /*81e0*/  LOP3.LUT R3, R0, 0x1, RZ, 0xc0, !PT ;  /* 0x0000000100037812 */ /* 0x000fc800078ec0ff */
[----:B------:R-:W-:-:S04]  /*81f0*/  IADD3 R0, PT, PT, R4, 0x88fffff, R3 ;  /* 0x088fffff04007810 */ /* 0x000fc80007ffe003 */
[----:B------:R-:W-:-:S04]  /*8200*/  SHF.R.U32.HI R0, RZ, 0x15, R0 ;  /* 0x00000015ff007819 */ /* 0x000fc80000011600 */
[----:B------:R-:W-:-:S07]  /*8210*/  LOP3.LUT R3, R0, 0xff, RZ, 0xc0, !PT ;  /* 0x000000ff00037812 */ /* 0x000fce00078ec0ff */
.L_x_16074:
[----:B------:R-:W-:-:S04]  /*8220*/  SHF.R.U32.HI R4, RZ, 0x18, R4 ;  /* 0x00000018ff047819 */ /* 0x000fc80000011604 */
[----:B------:R-:W-:-:S04]  /*8230*/  LOP3.LUT R3, R3, 0x80, R4, 0xf8, !PT ;  /* 0x0000008003037812 */ /* 0x000fc800078ef804 */
[----:B------:R-:W-:-:S07]  /*8240*/  PRMT R0, R3, 0x7610, R0 ;  /* 0x0000761003007816 */ /* 0x000fce0000000000 */
.L_x_16072:
[----:B------:R-:W-:Y:S05]  /*8250*/  BSYNC.RECONVERGENT B0 ;  /* 0x0000000000007941 */ /* 0x000fea0003800200 */
.L_x_16071:
[----:B------:R0:W-:Y:S01]  /*8260*/  STG.E.U8 desc[UR36][R8.64], R0 ;  /* 0x0000000008007986 */ /* 0x0001e2000c101124 */
[----:B------:R-:W-:Y:S01]  /*8270*/  IMAD.MOV.U32 R19, RZ, RZ, R26 ;  /* 0x000000ffff137224 */ /* 0x000fe200078e001a */
[----:B------:R-:W-:Y:S06]  /*8280*/  BRA `(.L_x_16043) ;  /* 0x0000000000bc7947 */ /* 0x000fec0003800000 */
.L_x_16064:
[----:B------:R-:W-:-:S13]  /*8290*/  ISETP.NE.AND P0, PT, R0, 0x1c, PT ;  /* 0x0000001c0000780c */ /* 0x000fda0003f05270 */
[----:B------:R-:W-:Y:S05]  /*82a0*/  @!P0 BRA `(.L_x_16075) ;  /* 0x0000000000a88947 */ /* 0x000fea0003800000 */
[----:B------:R-:W-:-:S13]  /*82b0*/  ISETP.NE.AND P0, PT, R0, 0x1d, PT ;  /* 0x0000001d0000780c */ /* 0x000fda0003f05270 */
[----:B------:R-:W-:Y:S05]  /*82c0*/  @!P0 BRA `(.L_x_16076) ;  /* 0x0000000000908947 */ /* 0x000fea0003800000 */
[----:B------:R-:W-:-:S13]  /*82d0*/  ISETP.NE.AND P0, PT, R0, 0x2c, PT ;  /* 0x0000002c0000780c */ /* 0x000fda0003f05270 */
[----:B------:R-:W-:Y:S05]  /*82e0*/  @!P0 BRA `(.L_x_16077) ;  /* 0x0000000000488947 */ /* 0x000fea0003800000 */
.L_x_16048:
[----:B------:R-:W-:Y:S01]  /*82f0*/  MOV R14, 0x0 ;  /* 0x00000000000e7802 */ /* 0x000fe20000000f00 */
[----:B------:R-:W0:Y:S01]  /*8300*/  LDCU.64 UR6, c[0x4][0x188] ;  /* 0x01003100ff0677ac */ /* 0x000e220008000a00 */
[----:B------:R-:W-:Y:S02]  /*8310*/  IMAD.MOV.U32 R8, RZ, RZ, 0x65 ;  /* 0x00000065ff087424 */ /* 0x000fe400078e00ff */
[----:B------:R-:W-:Y:S01]  /*8320*/  IMAD.MOV.U32 R12, RZ, RZ, 0x1 ;  /* 0x00000001ff0c7424 */ /* 0x000fe200078e00ff */
[----:B------:R-:W1:Y:S01]  /*8330*/  LDCU.64 UR8, c[0x4][0x190] ;  /* 0x01003200ff0877ac */ /* 0x000e620008000a00 */
[----:B------:R-:W2:Y:S01]  /*8340*/  LDC.64 R14, c[0x4][R14] ;  /* 0x010000000e0e7b82 */ /* 0x000ea20000000a00 */
[----:B------:R-:W-:Y:S01]  /*8350*/  IMAD.MOV.U32 R13, RZ, RZ, RZ ;  /* 0x000000ffff0d7224 */ /* 0x000fe200078e00ff */
[----:B------:R-:W4:Y:S01]  /*8360*/  LDCU.64 UR4, c[0x4][0x80] ;  /* 0x01001000ff0477ac */ /* 0x000f220008000a00 */
[----:B0-----:R-:W-:Y:S02]  /*8370*/  IMAD.U32 R4, RZ, RZ, UR6 ;  /* 0x00000006ff047e24 */ /* 0x001fe4000f8e00ff */
[----:B------:R-:W-:-:S02]  /*8380*/  IMAD.U32 R5, RZ, RZ, UR7 ;  /* 0x00000007ff057e24 */ /* 0x000fc4000f8e00ff */
[----:B-1----:R-:W-:Y:S02]  /*8390*/  IMAD.U32 R6, RZ, RZ, UR8 ;  /* 0x00000008ff067e24 */ /* 0x002fe4000f8e00ff */
[----:B------:R-:W-:Y:S02]  /*83a0*/  IMAD.U32 R7, RZ, RZ, UR9 ;  /* 0x00000009ff077e24 */ /* 0x000fe4000f8e00ff */
[----:B----4-:R-:W-:Y:S02]  /*83b0*/  IMAD.U32 R10, RZ, RZ, UR4 ;  /* 0x00000004ff0a7e24 */ /* 0x010fe4000f8e00ff */
[----:B------:R-:W-:-:S07]  /*83c0*/  IMAD.U32 R11, RZ, RZ, UR5 ;  /* 0x00000005ff0b7e24 */ /* 0x000fce000f8e00ff */
[----:B------:R-:W-:-:S07]  /*83d0*/  LEPC R20, `(.L_x_16078) ;  /* 0x000000001014794e */ /* 0x000fce0000000000 */
[----:B--23-5:R-:W-:Y:S05]  /*83e0*/  CALL.ABS.NOINC R14 ;  /* 0x000000000e007343 */ /* 0x02cfea0003c00000 */
.L_x_16078:
[----:B------:R-:W-:Y:S01]  /*83f0*/  IMAD.MOV.U32 R19, RZ, RZ, R26 ;  /* 0x000000ffff137224 */ /* 0x000fe200078e001a */
[----:B------:R-:W-:Y:S06]  /*8400*/  BRA `(.L_x_16043) ;  /* 0x00000000005c7947 */ /* 0x000fec0003800000 */
.L_x_16077:
[----:B------:R-:W-:Y:S01]  /*8410*/  SHF.R.U32.HI R5, RZ, 0x17, R4 ;  /* 0x00000017ff057819 */ /* 0x000fe20000011604 */
[----:B------:R-:W-:-:S03]  /*8420*/  IMAD.MOV.U32 R19, RZ, RZ, R26 ;  /* 0x000000ffff137224 */ /* 0x000fc600078e001a */
        /* <DEDUP_REMOVED lines=14> */
.L_x_16076:
[----:B------:R-:W0:Y:S01]  /*8510*/  F2I.U64.TRUNC R4, R4 ;  /* 0x0000000400047311 */ /* 0x000e22000020d800 */
[----:B------:R-:W-:Y:S01]  /*8520*/  IMAD.MOV.U32 R19, RZ, RZ, R26 ;  /* 0x000000ffff137224 */ /* 0x000fe200078e001a */
[----:B0-----:R0:W-:Y:S01]  /*8530*/  STG.E.64 desc[UR36][R8.64], R4 ;  /* 0x0000000408007986 */ /* 0x0011e2000c101b24 */
[----:B------:R-:W-:Y:S05]  /*8540*/  BRA `(.L_x_16043) ;  /* 0x00000000000c7947 */ /* 0x000fea0003800000 */
.L_x_16075:
[----:B------:R-:W0:Y:S01]  /*8550*/  F2I.FTZ.U32.TRUNC.NTZ R3, R4 ;  /* 0x0000000400037305 */ /* 0x000e22000021f000 */
[----:B------:R-:W-:Y:S01]  /*8560*/  IMAD.MOV.U32 R19, RZ, RZ, R26 ;  /* 0x000000ffff137224 */ /* 0x000fe200078e001a */
[----:B0-----:R0:W-:Y:S06]  /*8570*/  STG.E desc[UR36][R8.64], R3 ;  /* 0x0000000308007986 */ /* 0x0011ec000c101924 */
.L_x_16043:
[----:B------:R-:W-:Y:S05]  /*8580*/  BSYNC.RECONVERGENT B6 ;  /* 0x0000000000067941 */ /* 0x000fea0003800200 */
.L_x_16042:
[----:B------:R-:W-:Y:S01]  /*8590*/  ISETP.GE.AND P0, PT, R19, R17, PT ;  /* 0x000000111300720c */ /* 0x000fe20003f06270 */
[----:B------:R-:W-:-:S12]  /*85a0*/  BSSY.RECONVERGENT B6, `(.L_x_16079) ;  /* 0x00001cc000067945 */ /* 0x000fd80003800200 */
[----:B------:R-:W-:Y:S05]  /*85b0*/  @P0 BRA `(.L_x_16080) ;  /* 0x0000001c00280947 */ /* 0x000fea0003800000 */
[----:B------:R-:W3:Y:S01]  /*85c0*/  LDCU UR4, c[0x0][0x3b4] ;  /* 0x00007680ff0477ac */ /* 0x000ee20008000800 */
[----:B0-2-4-:R-:W0:Y:S01]  /*85d0*/  LDC.64 R8, c[0x0][0x388] ;  /* 0x0000e200ff087b82 */ /* 0x015e220000000a00 */
[----:B------:R-:W-:Y:S01]  /*85e0*/  IMAD R0, R2, 0x200, R19 ;  /* 0x0000020002007824 */ /* 0x000fe200078e0213 */
[----:B-1----:R-:W-:-:S03]  /*85f0*/  PRMT R4, R16, 0x9910, RZ ;  /* 0x0000991010047816 */ /* 0x002fc600000000ff */
[----:B---3--:R-:W-:Y:S02]  /*8600*/  IMAD R3, R0, UR4, RZ ;  /* 0x0000000400037c24 */ /* 0x008fe4000f8e02ff */
        /* <DEDUP_REMOVED lines=13> */
[----:B-----5:R-:W0:Y:S02]  /*86e0*/  F2I.FTZ.TRUNC.NTZ R3, R22 ;  /* 0x0000001600037305 */ /* 0x020e24000021f100 */
[----:B0-----:R3:W-:Y:S01]  /*86f0*/  STG.E.U8 desc[UR36][R8.64], R3 ;  /* 0x0000000308007986 */ /* 0x0017e2000c101124 */
[----:B------:R-:W-:Y:S05]  /*8700*/  BRA `(.L_x_16086) ;  /* 0x0000000c00387947 */ /* 0x000fea0003800000 */
.L_x_16084:
[----:B-----5:R-:W0:Y:S02]  /*8710*/  F2I.S64.TRUNC R22, R22 ;  /* 0x0000001600167311 */ /* 0x020e24000020d900 */
[----:B0-----:R-:W-:-:S05]  /*8720*/  IMAD.MOV.U32 R3, RZ, RZ, R22 ;  /* 0x000000ffff037224 */ /* 0x001fca00078e0016 */
[----:B------:R4:W-:Y:S01]  /*8730*/  STG.E.U8 desc[UR36][R8.64], R3 ;  /* 0x0000000308007986 */ /* 0x0009e2000c101124 */
[----:B------:R-:W-:Y:S05]  /*8740*/  BRA `(.L_x_16086) ;  /* 0x0000000c00287947 */ /* 0x000fea0003800000 */
.L_x_16083:
        /* <DEDUP_REMOVED lines=9> */
.L_x_16088:
[----:B-----5:R-:W0:Y:S02]  /*87e0*/  F2I.FTZ.TRUNC.NTZ R3, R22 ;  /* 0x0000001600037305 */ /* 0x020e24000021f100 */
[----:B0-----:R2:W-:Y:S01]  /*87f0*/  STG.E desc[UR36][R8.64], R3 ;  /* 0x0000000308007986 */ /* 0x0015e2000c101924 */
[----:B------:R-:W-:Y:S05]  /*8800*/  BRA `(.L_x_16086) ;  /* 0x0000000800f87947 */ /* 0x000fea0003800000 */
.L_x_16087:
[----:B-----5:R-:W0:Y:S02]  /*8810*/  F2I.FTZ.TRUNC.NTZ R3, R22 ;  /* 0x0000001600037305 */ /* 0x020e24000021f100 */
[----:B0-----:R0:W-:Y:S01]  /*8820*/  STG.E.U16 desc[UR36][R8.64], R3 ;  /* 0x0000000308007986 */ /* 0x0011e2000c101524 */
[----:B------:R-:W-:Y:S05]  /*8830*/  BRA `(.L_x_16086) ;  /* 0x0000000800ec7947 */ /* 0x000fea0003800000 */
.L_x_16082:
[----:B------:R-:W-:-:S13]  /*8840*/  ISETP.GT.AND P0, PT, R0, 0x6, PT ;  /* 0x000000060000780c */ /* 0x000fda0003f04270 */
[----:B------:R-:W-:Y:S05]  /*8850*/  @P0 BRA `(.L_x_16089) ;  /* 0x0000000000240947 */ /* 0x000fea0003800000 */
[----:B------:R-:W-:-:S13]  /*8860*/  ISETP.NE.AND P0, PT, R0, 0x5, PT ;  /* 0x000000050000780c */ /* 0x000fda0003f05270 */
[----:B------:R-:W-:Y:S05]  /*8870*/  @!P0 BRA `(.L_x_16090) ;  /* 0x0000000000108947 */ /* 0x000fea0003800000 */
[----:B------:R-:W-:-:S13]  /*8880*/  ISETP.NE.AND P0, PT, R0, 0x6, PT ;  /* 0x000000060000780c */ /* 0x000fda0003f05270 */
[----:B------:R-:W-:Y:S05]  /*8890*/  @P0 BRA `(.L_x_16085) ;  /* 0x0000000400fc0947 */ /* 0x000fea0003800000 */
[----:B-----5:R0:W-:Y:S01]  /*88a0*/  STG.E desc[UR36][R8.64], R22 ;  /* 0x0000001608007986 */ /* 0x0201e2000c101924 */
[----:B------:R-:W-:Y:S05]  /*88b0*/  BRA `(.L_x_16086) ;  /* 0x0000000800cc7947 */ /* 0x000fea0003800000 */
.L_x_16090:
[----:B-----5:R-:W-:-:S05]  /*88c0*/  F2FP.F16.F32.PACK_AB R22, RZ, R22 ;  /* 0x00000016ff16723e */ /* 0x020fca00000000ff */
[----:B------:R0:W-:Y:S01]  /*88d0*/  STG.E.U16 desc[UR36][R8.64], R22 ;  /* 0x0000001608007986 */ /* 0x0001e2000c101524 */
[----:B------:R-:W-:Y:S05]  /*88e0*/  BRA `(.L_x_16086) ;  /* 0x0000000800c07947 */ /* 0x000fea0003800000 */
.L_x_16089:
        /* <DEDUP_REMOVED lines=9> */
.L_x_16092:
[----:B-----5:R-:W-:-:S04]  /*8980*/  F2FP.F16.F32.PACK_AB R3, RZ, R22 ;  /* 0x00000016ff03723e */ /* 0x020fc800000000ff */
[----:B------:R-:W-:-:S05]  /*8990*/  PRMT R3, R3, 0x5410, RZ ;  /* 0x0000541003037816 */ /* 0x000fca00000000ff */
[----:B------:R0:W-:Y:S01]  /*89a0*/  STG.E desc[UR36][R8.64], R3 ;  /* 0x0000000308007986 */ /* 0x0001e2000c101924 */
[----:B------:R-:W-:Y:S05]  /*89b0*/  BRA `(.L_x_16086) ;  /* 0x00000008008c7947 */ /* 0x000fea0003800000 */
.L_x_16091:
[----:B-----5:R-:W-:-:S06]  /*89c0*/  FMUL.FTZ R4, R22, 1 ;  /* 0x3f80000016047820 */ /* 0x020fcc0000410000 */
[----:B------:R-:W0:Y:S02]  /*89d0*/  F2F.F64.F32 R4, R4 ;  /* 0x0000000400047310 */ /* 0x000e240000201800 */
[----:B0-----:R0:W-:Y:S01]  /*89e0*/  STG.E.64 desc[UR36][R8.64], R4 ;  /* 0x0000000408007986 */ /* 0x0011e2000c101b24 */
[----:B------:R-:W-:Y:S05]  /*89f0*/  BRA `(.L_x_16086) ;  /* 0x00000008007c7947 */ /* 0x000fea0003800000 */
.L_x_16081:
        /* <DEDUP_REMOVED lines=10> */
[----:B-----5:R-:W0:Y:S02]  /*8aa0*/  F2I.FTZ.U32.TRUNC.NTZ R3, R22 ;  /* 0x0000001600037305 */ /* 0x020e24000021f000 */
[----:B0-----:R0:W-:Y:S01]  /*8ab0*/  STG.E.U16 desc[UR36][R8.64], R3 ;  /* 0x0000000308007986 */ /* 0x0011e2000c101524 */
[----:B------:R-:W-:Y:S05]  /*8ac0*/  BRA `(.L_x_16086) ;  /* 0x0000000800487947 */ /* 0x000fea0003800000 */
.L_x_16096:
[----:B-----5:R-:W-:Y:S01]  /*8ad0*/  LOP3.LUT R5, R22, 0x7fffffff, RZ, 0xc0, !PT ;  /* 0x7fffffff16057812 */ /* 0x020fe200078ec0ff */
        /* <DEDUP_REMOVED lines=15> */
.L_x_16099:
[----:B------:R-:W-:-:S04]  /*8bd0*/  SHF.R.U32.HI R22, RZ, 0x18, R22 ;  /* 0x00000018ff167819 */ /* 0x000fc80000011616 */
[----:B------:R-:W-:-:S04]  /*8be0*/  LOP3.LUT R3, R3, 0x80, R22, 0xf8, !PT ;  /* 0x0000008003037812 */ /* 0x000fc800078ef816 */
[----:B------:R-:W-:-:S07]  /*8bf0*/  PRMT R4, R3, 0x7610, R4 ;  /* 0x0000761003047816 */ /* 0x000fce0000000004 */
.L_x_16098:
[----:B------:R-:W-:Y:S05]  /*8c00*/  BSYNC.RECONVERGENT B0 ;  /* 0x0000000000007941 */ /* 0x000fea0003800200 */
.L_x_16097:
[----:B------:R0:W-:Y:S01]  /*8c10*/  STG.E.U8 desc[UR36][R8.64], R4 ;  /* 0x0000000408007986 */ /* 0x0001e2000c101124 */
[----:B------:R-:W-:Y:S05]  /*8c20*/  BRA `(.L_x_16086) ;  /* 0x0000000400f07947 */ /* 0x000fea0003800000 */
.L_x_16095:
        /* <DEDUP_REMOVED lines=16> */
.L_x_16102:
[----:B------:R-:W-:-:S04]  /*8d30*/  SHF.R.U32.HI R22, RZ, 0x18, R22 ;  /* 0x00000018ff167819 */ /* 0x000fc80000011616 */
[----:B------:R-:W-:-:S04]  /*8d40*/  LOP3.LUT R3, R3, 0x80, R22, 0xf8, !PT ;  /* 0x0000008003037812 */ /* 0x000fc800078ef816 */
[----:B------:R-:W-:-:S07]  /*8d50*/  PRMT R4, R3, 0x7610, R4 ;  /* 0x0000761003047816 */ /* 0x000fce0000000004 */
.L_x_16101:
[----:B------:R-:W-:Y:S05]  /*8d60*/  BSYNC.RECONVERGENT B0 ;  /* 0x0000000000007941 */ /* 0x000fea0003800200 */
.L_x_16100:
[----:B------:R0:W-:Y:S01]  /*8d70*/  STG.E.U8 desc[UR36][R8.64], R4 ;  /* 0x0000000408007986 */ /* 0x0001e2000c101124 */
[----:B------:R-:W-:Y:S05]  /*8d80*/  BRA `(.L_x_16086) ;  /* 0x0000000400987947 */ /* 0x000fea0003800000 */
.L_x_16094:
[----:B------:R-:W-:-:S13]  /*8d90*/  ISETP.NE.AND P0, PT, R0, 0x1c, PT ;  /* 0x0000001c0000780c */ /* 0x000fda0003f05270 */
[----:B------:R-:W-:Y:S05]  /*8da0*/  @!P0 BRA `(.L_x_16103) ;  /* 0x0000000000588947 */ /* 0x000fea0003800000 */
[----:B------:R-:W-:-:S13]  /*8db0*/  ISETP.NE.AND P0, PT, R0, 0x1d, PT ;  /* 0x0000001d0000780c */ /* 0x000fda0003f05270 */
[----:B------:R-:W-:Y:S05]  /*8dc0*/  @!P0 BRA `(.L_x_16104) ;  /* 0x0000000000448947 */ /* 0x000fea0003800000 */
[----:B------:R-:W-:-:S13]  /*8dd0*/  ISETP.NE.AND P0, PT, R0, 0x2c, PT ;  /* 0x0000002c0000780c */ /* 0x000fda0003f05270 */
[----:B------:R-:W-:Y:S05]  /*8de0*/  @P0 BRA `(.L_x_16085) ;  /* 0x0000000000a80947 */ /* 0x000fea0003800000 */
[----:B-----5:R-:W-:-:S04]  /*8df0*/  SHF.R.U32.HI R4, RZ, 0x17, R22 ;  /* 0x00000017ff047819 */ /* 0x020fc80000011616 */
        /* <DEDUP_REMOVED lines=14> */
.L_x_16104:
[----:B-----5:R-:W0:Y:S02]  /*8ee0*/  F2I.U64.TRUNC R22, R22 ;  /* 0x0000001600167311 */ /* 0x020e24000020d800 */
[----:B0-----:R0:W-:Y:S01]  /*8ef0*/  STG.E.64 desc[UR36][R8.64], R22 ;  /* 0x0000001608007986 */ /* 0x0011e2000c101b24 */
[----:B------:R-:W-:Y:S05]  /*8f00*/  BRA `(.L_x_16086) ;  /* 0x0000000400387947 */ /* 0x000fea0003800000 */
.L_x_16103:
[----:B-----5:R-:W0:Y:S02]  /*8f10*/  F2I.FTZ.U32.TRUNC.NTZ R3, R22 ;  /* 0x0000001600037305 */ /* 0x020e24000021f000 */
[----:B0-----:R0:W-:Y:S01]  /*8f20*/  STG.E desc[UR36][R8.64], R3 ;  /* 0x0000000308007986 */ /* 0x0011e2000c101924 */
[----:B------:R-:W-:Y:S05]  /*8f30*/  BRA `(.L_x_16086) ;  /* 0x00000004002c7947 */ /* 0x000fea0003800000 */
.L_x_16093:
[----:B------:R-:W-:-:S13]  /*8f40*/  ISETP.GT.AND P0, PT, R0, 0xe, PT ;  /* 0x0000000e0000780c */ /* 0x000fda0003f04270 */
[----:B------:R-:W-:Y:S05]  /*8f50*/  @P0 BRA `(.L_x_16105) ;  /* 0x0000000000340947 */ /* 0x000fea0003800000 */
[----:B------:R-:W-:-:S13]  /*8f60*/  ISETP.NE.AND P0, PT, R0, 0xa, PT ;  /* 0x0000000a0000780c */ /* 0x000fda0003f05270 */
[----:B------:R-:W-:Y:S05]  /*8f70*/  @!P0 BRA `(.L_x_16106) ;  /* 0x0000000000188947 */ /* 0x000fea0003800000 */
[----:B------:R-:W-:-:S13]  /*8f80*/  ISETP.NE.AND P0, PT, R0, 0xb, PT ;  /* 0x0000000b0000780c */ /* 0x000fda0003f05270 */
[----:B------:R-:W-:Y:S05]  /*8f90*/  @P0 BRA `(.L_x_16085) ;  /* 0x00000000003c0947 */ /* 0x000fea0003800000 */
[----:B-----5:R-:W-:-:S04]  /*8fa0*/  FSETP.NEU.FTZ.AND P0, PT, R22, RZ, PT ;  /* 0x000000ff1600720b */ /* 0x020fc80003f1d000 */
[----:B------:R-:W-:-:S05]  /*8fb0*/  SEL R3, RZ, 0x1, !P0 ;  /* 0x00000001ff037807 */ /* 0x000fca0004000000 */
[----:B------:R0:W-:Y:S01]  /*8fc0*/  STG.E.U8 desc[UR36][R8.64], R3 ;  /* 0x0000000308007986 */ /* 0x0001e2000c101124 */
[----:B------:R-:W-:Y:S05]  /*8fd0*/  BRA `(.L_x_16086) ;  /* 0x0000000400047947 */ /* 0x000fea0003800000 */
.L_x_16106:
[----:B-----5:R-:W-:Y:S01]  /*8fe0*/  FMUL.FTZ R4, R22, 1 ;  /* 0x3f80000016047820 */ /* 0x020fe20000410000 */
[----:B------:R-:W-:-:S05]  /*8ff0*/  CS2R R6, SRZ ;  /* 0x0000000000067805 */ /* 0x000fca000001ff00 */
[----:B------:R-:W0:Y:S02]  /*9000*/  F2F.F64.F32 R4, R4 ;  /* 0x0000000400047310 */ /* 0x000e240000201800 */
[----:B0-----:R0:W-:Y:S01]  /*9010*/  STG.E.128 desc[UR36][R8.64], R4 ;  /* 0x0000000408007986 */ /* 0x0011e2000c101d24 */
[----:B------:R-:W-:Y:S05]  /*9020*/  BRA `(.L_x_16086) ;  /* 0x0000000000f07947 */ /* 0x000fea0003800000 */
.L_x_16105:
[----:B------:R-:W-:-:S13]  /*9030*/  ISETP.NE.AND P0, PT, R0, 0xf, PT ;  /* 0x0000000f0000780c */ /* 0x000fda0003f05270 */
[----:B------:R-:W-:Y:S05]  /*9040*/  @!P0 BRA `(.L_x_16107) ;  /* 0x0000000000e08947 */ /* 0x000fea0003800000 */
[----:B------:R-:W-:-:S13]  /*9050*/  ISETP.NE.AND P0, PT, R0, 0x17, PT ;  /* 0x000000170000780c */ /* 0x000fda0003f05270 */
[----:B------:R-:W-:Y:S05]  /*9060*/  @!P0 BRA `(.L_x_16108) ;  /* 0x00000000008c8947 */ /* 0x000fea0003800000 */
[----:B------:R-:W-:-:S13]  /*9070*/  ISETP.NE.AND P0, PT, R0, 0x18, PT ;  /* 0x000000180000780c */ /* 0x000fda0003f05270 */
[----:B------:R-:W-:Y:S05]  /*9080*/  @!P0 BRA `(.L_x_16109) ;  /* 0x0000000000448947 */ /* 0x000fea0003800000 */
.L_x_16085:
        /* <DEDUP_REMOVED lines=16> */
.L_x_16110:
[----:B------:R-:W-:Y:S05]  /*9190*/  BRA `(.L_x_16086) ;  /* 0x0000000000947947 */ /* 0x000fea0003800000 */
.L_x_16109:
[----:B-----5:R-:W-:Y:S01]  /*91a0*/  LOP3.LUT R4, R22, 0x7fffffff, RZ, 0xc0, !PT ;  /* 0x7fffffff16047812 */ /* 0x020fe200078ec0ff */
        /* <DEDUP_REMOVED lines=11> */
.L_x_16112:
[----:B------:R-:W-:Y:S05]  /*9260*/  BSYNC.RECONVERGENT B0 ;  /* 0x0000000000007941 */ /* 0x000fea0003800200 */
.L_x_16111:
[----:B------:R-:W-:-:S05]  /*9270*/  LOP3.LUT R3, R0, 0x80, R5, 0xf8, !PT ;  /* 0x0000008000037812 */ /* 0x000fca00078ef805 */
[----:B------:R0:W-:Y:S01]  /*9280*/  STG.E.U8 desc[UR36][R8.64], R3 ;  /* 0x0000000308007986 */ /* 0x0001e2000c101124 */
[----:B------:R-:W-:Y:S05]  /*9290*/  BRA `(.L_x_16086) ;  /* 0x0000000000547947 */ /* 0x000fea0003800000 */
.L_x_16108:
[----:B-----5:R-:W-:Y:S01]  /*92a0*/  LOP3.LUT R4, R22, 0x7fffffff, RZ, 0xc0, !PT ;  /* 0x7fffffff16047812 */ /* 0x020fe200078ec0ff */
        /* <DEDUP_REMOVED lines=10> */
.L_x_16114:
[----:B------:R-:W-:Y:S01]  /*9350*/  IMAD.MOV.U32 R0, RZ, RZ, 0x7f ;  /* 0x0000007fff007424 */ /* 0x000fe200078e00ff */
[----:B------:R-:W-:-:S04]  /*9360*/  ISETP.GT.U32.AND P0, PT, R4, 0x7f800000, PT ;  /* 0x7f8000000400780c */ /* 0x000fc80003f04070 */
[----:B------:R-:W-:-:S09]  /*9370*/  SEL R0, R0, 0x7c, P0 ;  /* 0x0000007c00007807 */ /* 0x000fd20000000000 */
.L_x_16115:
[----:B------:R-:W-:Y:S05]  /*9380*/  BSYNC.RECONVERGENT B0 ;  /* 0x0000000000007941 */ /* 0x000fea0003800200 */
.L_x_16113:
[----:B------:R-:W-:-:S04]  /*9390*/  SHF.R.U32.HI R3, RZ, 0x18, R22 ;  /* 0x00000018ff037819 */ /* 0x000fc80000011616 */
[----:B------:R-:W-:-:S05]  /*93a0*/  LOP3.LUT R3, R0, 0x80, R3, 0xf8, !PT ;  /* 0x0000008000037812 */ /* 0x000fca00078ef803 */
[----:B------:R0:W-:Y:S01]  /*93b0*/  STG.E.U8 desc[UR36][R8.64], R3 ;  /* 0x0000000308007986 */ /* 0x0001e2000c101124 */
[----:B------:R-:W-:Y:S05]  /*93c0*/  BRA `(.L_x_16086) ;  /* 0x0000000000087947 */ /* 0x000fea0003800000 */
.L_x_16107:
[----:B-----5:R-:W-:-:S05]  /*93d0*/  F2FP.BF16.F32.PACK_AB R22, RZ, R22 ;  /* 0x00000016ff16723e */ /* 0x020fca00000010ff */
[----:B------:R0:W-:Y:S02]  /*93e0*/  STG.E.U16 desc[UR36][R8.64], R22 ;  /* 0x0000001608007986 */ /* 0x0001e4000c101524 */
.L_x_16086:
        /* <DEDUP_REMOVED lines=24> */
.L_x_16119:
[----:B------:R-:W0:Y:S02]  /*9570*/  F2I.S64.TRUNC R24, R24 ;  /* 0x0000001800187311 */ /* 0x000e24000020d900 */
[----:B0-----:R-:W-:-:S05]  /*9580*/  IMAD.MOV.U32 R3, RZ, RZ, R24 ;  /* 0x000000ffff037224 */ /* 0x001fca00078e0018 */
[----:B------:R0:W-:Y:S01]  /*9590*/  STG.E.U8 desc[UR36][R8.64], R3 ;  /* 0x0000000308007986 */ /* 0x0001e2000c101124 */
[----:B------:R-:W-:Y:S05]  /*95a0*/  BRA `(.L_x_16121) ;  /* 0x0000000c00287947 */ /* 0x000fea0003800000 */
.L_x_16118:
        /* <DEDUP_REMOVED lines=9> */
.L_x_16123:
[----:B------:R-:W0:Y:S02]  /*9640*/  F2I.FTZ.TRUNC.NTZ R3, R24 ;  /* 0x0000001800037305 */ /* 0x000e24000021f100 */
[----:B0-----:R0:W-:Y:S01]  /*9650*/  STG.E desc[UR36][R8.64], R3 ;  /* 0x0000000308007986 */ /* 0x0011e2000c101924 */
[----:B------:R-:W-:Y:S05]  /*9660*/  BRA `(.L_x_16121) ;  /* 0x0000000800f87947 */ /* 0x000fea0003800000 */
.L_x_16122:
[----:B------:R-:W0:Y:S02]  /*9670*/  F2I.FTZ.TRUNC.NTZ R3, R24 ;  /* 0x0000001800037305 */ /* 0x000e24000021f100 */
[----:B0-----:R0:W-:Y:S01]  /*9680*/  STG.E.U16 desc[UR36][R8.64], R3 ;  /* 0x0000000308007986 */ /* 0x0011e2000c101524 */
[----:B------:R-:W-:Y:S05]  /*9690*/  BRA `(.L_x_16121) ;  /* 0x0000000800ec7947 */ /* 0x000fea0003800000 */
.L_x_16117:
        /* <DEDUP_REMOVED lines=8> */
.L_x_16125:
[----:B------:R-:W-:-:S05]  /*9720*/  F2FP.F16.F32.PACK_AB R24, RZ, R24 ;  /* 0x00000018ff18723e */ /* 0x000fca00000000ff */
[----:B------:R0:W-:Y:S01]  /*9730*/  STG.E.U16 desc[UR36][R8.64], R24 ;  /* 0x0000001808007986 */ /* 0x0001e2000c101524 */
[----:B------:R-:W-:Y:S05]  /*9740*/  BRA `(.L_x_16121) ;  /* 0x0000000800c07947 */ /* 0x000fea0003800000 */
.L_x_16124:
        /* <DEDUP_REMOVED lines=9> */
.L_x_16127:
[----:B------:R-:W-:-:S04]  /*97e0*/  F2FP.F16.F32.PACK_AB R3, RZ, R24 ;  /* 0x00000018ff03723e */ /* 0x000fc800000000ff */
[----:B------:R-:W-:-:S05]  /*97f0*/  PRMT R3, R3, 0x5410, RZ ;  /* 0x0000541003037816 */ /* 0x000fca00000000ff */
[----:B------:R0:W-:Y:S01]  /*9800*/  STG.E desc[UR36][R8.64], R3 ;  /* 0x0000000308007986 */ /* 0x0001e2000c101924 */
[----:B------:R-:W-:Y:S05]  /*9810*/  BRA `(.L_x_16121) ;  /* 0x00000008008c7947 */ /* 0x000fea0003800000 */
.L_x_16126:
[----:B------:R-:W-:-:S06]  /*9820*/  FMUL.FTZ R4, R24, 1 ;  /* 0x3f80000018047820 */ /* 0x000fcc0000410000 */
[----:B------:R-:W0:Y:S02]  /*9830*/  F2F.F64.F32 R4, R4 ;  /* 0x0000000400047310 */ /* 0x000e240000201800 */
[----:B0-----:R0:W-:Y:S01]  /*9840*/  STG.E.64 desc[UR36][R8.64], R4 ;  /* 0x0000000408007986 */ /* 0x0011e2000c101b24 */
[----:B------:R-:W-:Y:S05]  /*9850*/  BRA `(.L_x_16121) ;  /* 0x00000008007c7947 */ /* 0x000fea0003800000 */
.L_x_16116:
        /* <DEDUP_REMOVED lines=13> */
.L_x_16131:
        /* <DEDUP_REMOVED lines=16> */
.L_x_16134:
[----:B------:R-:W-:-:S04]  /*9a30*/  SHF.R.U32.HI R24, RZ, 0x18, R24 ;  /* 0x00000018ff187819 */ /* 0x000fc80000011618 */
[----:B------:R-:W-:-:S04]  /*9a40*/  LOP3.LUT R3, R3, 0x80, R24, 0xf8, !PT ;  /* 0x0000008003037812 */ /* 0x000fc800078ef818 */
[----:B------:R-:W-:-:S07]  /*9a50*/  PRMT R4, R3, 0x7610, R4 ;  /* 0x0000761003047816 */ /* 0x000fce0000000004 */
.L_x_16133:
[----:B------:R-:W-:Y:S05]  /*9a60*/  BSYNC.RECONVERGENT B0 ;  /* 0x0000000000007941 */ /* 0x000fea0003800200 */
.L_x_16132:
[----:B------:R0:W-:Y:S01]  /*9a70*/  STG.E.U8 desc[UR36][R8.64], R4 ;  /* 0x0000000408007986 */ /* 0x0001e2000c101124 */
[----:B------:R-:W-:Y:S05]  /*9a80*/  BRA `(.L_x_16121) ;  /* 0x0000000400f07947 */ /* 0x000fea0003800000 */
.L_x_16130:
        /* <DEDUP_REMOVED lines=16> */
.L_x_16137:
[----:B------:R-:W-:-:S04]  /*9b90*/  SHF.R.U32.HI R24, RZ, 0x18, R24 ;  /* 0x00000018ff187819 */ /* 0x000fc80000011618 */
[----:B------:R-:W-:-:S04]  /*9ba0*/  LOP3.LUT R3, R3, 0x80, R24, 0xf8, !PT ;  /* 0x0000008003037812 */ /* 0x000fc800078ef818 */
[----:B------:R-:W-:-:S07]  /*9bb0*/  PRMT R4, R3, 0x7610, R4 ;  /* 0x0000761003047816 */ /* 0x000fce0000000004 */
.L_x_16136:
[----:B------:R-:W-:Y:S05]  /*9bc0*/  BSYNC.RECONVERGENT B0 ;  /* 0x0000000000007941 */ /* 0x000fea0003800200 */
.L_x_16135:
[----:B------:R0:W-:Y:S01]  /*9bd0*/  STG.E.U8 desc[UR36][R8.64], R4 ;  /* 0x0000000408007986 */ /* 0x0001e2000c101124 */
[----:B------:R-:W-:Y:S05]  /*9be0*/  BRA `(.L_x_16121) ;  /* 0x0000000400987947 */ /* 0x000fea0003800000 */
.L_x_16129:
        /* <DEDUP_REMOVED lines=21> */
.L_x_16139:
[----:B------:R-:W0:Y:S02]  /*9d40*/  F2I.U64.TRUNC R24, R24 ;  /* 0x0000001800187311 */ /* 0x000e24000020d800 */
[----:B0-----:R0:W-:Y:S01]  /*9d50*/  STG.E.64 desc[UR36][R8.64], R24 ;  /* 0x0000001808007986 */ /* 0x0011e2000c101b24 */
[----:B------:R-:W-:Y:S05]  /*9d60*/  BRA `(.L_x_16121) ;  /* 0x0000000400387947 */ /* 0x000fea0003800000 */
.L_x_16138:
[----:B------:R-:W0:Y:S02]  /*9d70*/  F2I.FTZ.U32.TRUNC.NTZ R3, R24 ;  /* 0x0000001800037305 */ /* 0x000e24000021f000 */
[----:B0-----:R0:W-:Y:S01]  /*9d80*/  STG.E desc[UR36][R8.64], R3 ;  /* 0x0000000308007986 */ /* 0x0011e2000c101924 */
[----:B------:R-:W-:Y:S05]  /*9d90*/  BRA `(.L_x_16121) ;  /* 0x00000004002c7947 */ /* 0x000fea0003800000 */
.L_x_16128:
        /* <DEDUP_REMOVED lines=10> */
.L_x_16141:
[----:B------:R-:W-:Y:S01]  /*9e40*/  FMUL.FTZ R4, R24, 1 ;  /* 0x3f80000018047820 */ /* 0x000fe20000410000 */
[----:B------:R-:W-:-:S05]  /*9e50*/  CS2R R6, SRZ ;  /* 0x0000000000067805 */ /* 0x000fca000001ff00 */
[----:B------:R-:W0:Y:S02]  /*9e60*/  F2F.F64.F32 R4, R4 ;  /* 0x0000000400047310 */ /* 0x000e240000201800 */
[----:B0-----:R4:W-:Y:S01]  /*9e70*/  STG.E.128 desc[UR36][R8.64], R4 ;  /* 0x0000000408007986 */ /* 0x0019e2000c101d24 */
[----:B------:R-:W-:Y:S05]  /*9e80*/  BRA `(.L_x_16121) ;  /* 0x0000000000f07947 */ /* 0x000fea0003800000 */
.L_x_16140:
[----:B------:R-:W-:-:S13]  /*9e90*/  ISETP.NE.AND P0, PT, R0, 0xf, PT ;  /* 0x0000000f0000780c */ /* 0x000fda0003f05270 */
[----:B------:R-:W-:Y:S05]  /*9ea0*/  @!P0 BRA `(.L_x_16142) ;  /* 0x0000000000e08947 */ /* 0x000fea0003800000 */
[----:B------:R-:W-:-:S13]  /*9eb0*/  ISETP.NE.AND P0, PT, R0, 0x17, PT ;  /* 0x000000170000780c */ /* 0x000fda0003f05270 */
[----:B------:R-:W-:Y:S05]  /*9ec0*/  @!P0 BRA `(.L_x_16143) ;  /* 0x00000000008c8947 */ /* 0x000fea0003800000 */
[----:B------:R-:W-:-:S13]  /*9ed0*/  ISETP.NE.AND P0, PT, R0, 0x18, PT ;  /* 0x000000180000780c */ /* 0x000fda0003f05270 */
[----:B------:R-:W-:Y:S05]  /*9ee0*/  @!P0 BRA `(.L_x_16144) ;  /* 0x0000000000448947 */ /* 0x000fea0003800000 */
.L_x_16120:
        /* <DEDUP_REMOVED lines=16> */
.L_x_16145:
[----:B------:R-:W-:Y:S05]  /*9ff0*/  BRA `(.L_x_16121) ;  /* 0x0000000000947947 */ /* 0x000fea0003800000 */
.L_x_16144:
        /* <DEDUP_REMOVED lines=12> */
.L_x_16147:
[----:B------:R-:W-:Y:S05]  /*a0c0*/  BSYNC.RECONVERGENT B0 ;  /* 0x0000000000007941 */ /* 0x000fea0003800200 */
.L_x_16146:
[----:B------:R-:W-:-:S05]  /*a0d0*/  LOP3.LUT R3, R0, 0x80, R5, 0xf8, !PT ;  /* 0x0000008000037812 */ /* 0x000fca00078ef805 */
[----:B------:R2:W-:Y:S01]  /*a0e0*/  STG.E.U8 desc[UR36][R8.64], R3 ;  /* 0x0000000308007986 */ /* 0x0005e2000c101124 */
[----:B------:R-:W-:Y:S05]  /*a0f0*/  BRA `(.L_x_16121) ;  /* 0x0000000000547947 */ /* 0x000fea0003800000 */
.L_x_16143:
        /* <DEDUP_REMOVED lines=11> */
.L_x_16149:
[----:B------:R-:W-:Y:S01]  /*a1b0*/  IMAD.MOV.U32 R0, RZ, RZ, 0x7f ;  /* 0x0000007fff007424 */ /* 0x000fe200078e00ff */
[----:B------:R-:W-:-:S04]  /*a1c0*/  ISETP.GT.U32.AND P0, PT, R4, 0x7f800000, PT ;  /* 0x7f8000000400780c */ /* 0x000fc80003f04070 */
[----:B------:R-:W-:-:S09]  /*a1d0*/  SEL R0, R0, 0x7c, P0 ;  /* 0x0000007c00007807 */ /* 0x000fd20000000000 */
.L_x_16150:
[----:B------:R-:W-:Y:S05]  /*a1e0*/  BSYNC.RECONVERGENT B0 ;  /* 0x0000000000007941 */ /* 0x000fea0003800200 */
.L_x_16148:
[----:B------:R-:W-:-:S04]  /*a1f0*/  SHF.R.U32.HI R3, RZ, 0x18, R24 ;  /* 0x00000018ff037819 */ /* 0x000fc80000011618 */
[----:B------:R-:W-:-:S05]  /*a200*/  LOP3.LUT R3, R0, 0x80, R3, 0xf8, !PT ;  /* 0x0000008000037812 */ /* 0x000fca00078ef803 */
[----:B------:R1:W-:Y:S01]  /*a210*/  STG.E.U8 desc[UR36][R8.64], R3 ;  /* 0x0000000308007986 */ /* 0x0003e2000c101124 */
[----:B------:R-:W-:Y:S05]  /*a220*/  BRA `(.L_x_16121) ;  /* 0x0000000000087947 */ /* 0x000fea0003800000 */
.L_x_16142:
[----:B------:R-:W-:-:S05]  /*a230*/  F2FP.BF16.F32.PACK_AB R24, RZ, R24 ;  /* 0x00000018ff18723e */ /* 0x000fca00000010ff */
[----:B------:R0:W-:Y:S02]  /*a240*/  STG.E.U16 desc[UR36][R8.64], R24 ;  /* 0x0000001808007986 */ /* 0x0001e4000c101524 */
.L_x_16121:
[----:B------:R-:W-:-:S07]  /*a250*/  VIADD R19, R19, 0x80 ;  /* 0x0000008013137836 */ /* 0x000fce0000000000 */
.L_x_16080:
[----:B------:R-:W-:Y:S05]  /*a260*/  BSYNC.RECONVERGENT B6 ;  /* 0x0000000000067941 */ /* 0x000fea0003800200 */
.L_x_16079:
[----:B------:R-:W-:-:S13]  /*a270*/  ISETP.GE.AND P0, PT, R19, R17, PT ;  /* 0x000000111300720c */ /* 0x000fda0003f06270 */
[----:B------:R-:W-:Y:S05]  /*a280*/  @P0 EXIT ;  /* 0x000000000000094d */ /* 0x000fea0003800000 */
[----:B0-2-4-:R-:W0:Y:S01]  /*a290*/  LDC.64 R4, c[0x0][0x388] ;  /* 0x0000e200ff047b82 */ /* 0x015e220000000a00 */
[----:B------:R-:W3:Y:S01]  /*a2a0*/  LDCU UR4, c[0x0][0x3b4] ;  /* 0x00007680ff0477ac */ /* 0x000ee20008000800 */
[----:B-1----:R-:W-:Y:S01]  /*a2b0*/  PRMT R0, R16, 0x9910, RZ ;  /* 0x0000991010007816 */ /* 0x002fe200000000ff */
        /* <DEDUP_REMOVED lines=15> */
[----:B0-----:R-:W-:Y:S01]  /*a3b0*/  STG.E.U8 desc[UR36][R2.64], R5 ;  /* 0x0000000502007986 */ /* 0x001fe2000c101124 */
[----:B------:R-:W-:Y:S05]  /*a3c0*/  EXIT ;  /* 0x000000000000794d */ /* 0x000fea0003800000 */
.L_x_16154:
[----:B-----5:R-:W0:Y:S02]  /*a3d0*/  F2I.S64.TRUNC R18, R18 ;  /* 0x0000001200127311 */ /* 0x020e24000020d900 */
[----:B0-----:R-:W-:-:S05]  /*a3e0*/  IMAD.MOV.U32 R5, RZ, RZ, R18 ;  /* 0x000000ffff057224 */ /* 0x001fca00078e0012 */
[----:B------:R-:W-:Y:S01]  /*a3f0*/  STG.E.U8 desc[UR36][R2.64], R5 ;  /* 0x0000000502007986 */ /* 0x000fe2000c101124 */
[----:B------:R-:W-:Y:S05]  /*a400*/  EXIT ;  /* 0x000000000000794d */ /* 0x000fea0003800000 */
.L_x_16153:
        /* <DEDUP_REMOVED lines=9> */
.L_x_16157:
[----:B-----5:R-:W0:Y:S02]  /*a4a0*/  F2I.FTZ.TRUNC.NTZ R5, R18 ;  /* 0x0000001200057305 */ /* 0x020e24000021f100 */
[----:B0-----:R-:W-:Y:S01]  /*a4b0*/  STG.E desc[UR36][R2.64], R5 ;  /* 0x0000000502007986 */ /* 0x001fe2000c101924 */
[----:B------:R-:W-:Y:S05]  /*a4c0*/  EXIT ;  /* 0x000000000000794d */ /* 0x000fea0003800000 */
.L_x_16156:
[----:B-----5:R-:W0:Y:S02]  /*a4d0*/  F2I.FTZ.TRUNC.NTZ R5, R18 ;  /* 0x0000001200057305 */ /* 0x020e24000021f100 */
[----:B0-----:R-:W-:Y:S01]  /*a4e0*/  STG.E.U16 desc[UR36][R2.64], R5 ;  /* 0x0000000502007986 */ /* 0x001fe2000c101524 */
[----:B------:R-:W-:Y:S05]  /*a4f0*/  EXIT ;  /* 0x000000000000794d */ /* 0x000fea0003800000 */
.L_x_16152:
[----:B------:R-:W-:-:S13]  /*a500*/  ISETP.GT.AND P0, PT, R0, 0x6, PT ;  /* 0x000000060000780c */ /* 0x000fda0003f04270 */
[----:B------:R-:W-:Y:S05]  /*a510*/  @P0 BRA `(.L_x_16158) ;  /* 0x0000000000240947 */ /* 0x000fea0003800000 */
[----:B------:R-:W-:-:S13]  /*a520*/  ISETP.NE.AND P0, PT, R0, 0x5, PT ;  /* 0x000000050000780c */ /* 0x000fda0003f05270 */
[----:B------:R-:W-:Y:S05]  /*a530*/  @!P0 BRA `(.L_x_16159) ;  /* 0x0000000000108947 */ /* 0x000fea0003800000 */
[----:B------:R-:W-:-:S13]  /*a540*/  ISETP.NE.AND P0, PT, R0, 0x6, PT ;  /* 0x000000060000780c */ /* 0x000fda0003f05270 */
[----:B------:R-:W-:Y:S05]  /*a550*/  @P0 BRA `(.L_x_16155) ;  /* 0x0000000400fc0947 */ /* 0x000fea0003800000 */
[----:B-----5:R-:W-:Y:S01]  /*a560*/  STG.E desc[UR36][R2.64], R18 ;  /* 0x0000001202007986 */ /* 0x020fe2000c101924 */
[----:B------:R-:W-:Y:S05]  /*a570*/  EXIT ;  /* 0x000000000000794d */ /* 0x000fea0003800000 */
.L_x_16159:
[----:B-----5:R-:W-:-:S05]  /*a580*/  F2FP.F16.F32.PACK_AB R18, RZ, R18 ;  /* 0x00000012ff12723e */ /* 0x020fca00000000ff */
[----:B------:R-:W-:Y:S01]  /*a590*/  STG.E.U16 desc[UR36][R2.64], R18 ;  /* 0x0000001202007986 */ /* 0x000fe2000c101524 */
[----:B------:R-:W-:Y:S05]  /*a5a0*/  EXIT ;  /* 0x000000000000794d */ /* 0x000fea0003800000 */
.L_x_16158:
[----:B------:R-:W-:-:S13]  /*a5b0*/  ISETP.NE.AND P0, PT, R0, 0x7, PT ;  /* 0x000000070000780c */ /* 0x000fda0003f05270 */
[----:B------:R-:W-:Y:S05]  /*a5c0*/  @!P0 BRA `(.L_x_16160) ;  /* 0x00000000002c8947 */ /* 0x000fea0003800000 */
[----:B------:R-:W-:-:S13]  /*a5d0*/  ISETP.NE.AND P0, PT, R0, 0x8, PT ;  /* 0x000000080000780c */ /* 0x000fda0003f05270 */
[----:B------:R-:W-:Y:S05]  /*a5e0*/  @!P0 BRA `(.L_x_16161) ;  /* 0x0000000000148947 */ /* 0x000fea0003800000 */
[----:B------:R-:W-:-:S13]  /*a5f0*/  ISETP.NE.AND P0, PT, R0, 0x9, PT ;  /* 0x000000090000780c */ /* 0x000fda0003f05270 */
[----:B------:R-:W-:Y:S05]  /*a600*/  @P0 BRA `(.L_x_16155) ;  /* 0x0000000400d00947 */ /* 0x000fea0003800000 */
[----:B------:R-:W-:-:S05]  /*a610*/  IMAD.MOV.U32 R19, RZ, RZ, RZ ;  /* 0x000000ffff137224 */ /* 0x000fca00078e00ff */
[----:B-----5:R-:W-:Y:S01]  /*a620*/  STG.E.64 desc[UR36][R2.64], R18 ;  /* 0x0000001202007986 */ /* 0x020fe2000c101b24 */
[----:B------:R-:W-:Y:S05]  /*a630*/  EXIT ;  /* 0x000000000000794d */ /* 0x000fea0003800000 */
.L_x_16161:
[----:B-----5:R-:W-:-:S04]  /*a640*/  F2FP.F16.F32.PACK_AB R5, RZ, R18 ;  /* 0x00000012ff05723e */ /* 0x020fc800000000ff */
[----:B------:R-:W-:-:S05]  /*a650*/  PRMT R5, R5, 0x5410, RZ ;  /* 0x0000541005057816 */ /* 0x000fca00000000ff */
[----:B------:R-:W-:Y:S01]  /*a660*/  STG.E desc[UR36][R2.64], R5 ;  /* 0x0000000502007986 */ /* 0x000fe2000c101924 */
[----:B------:R-:W-:Y:S05]  /*a670*/  EXIT ;  /* 0x000000000000794d */ /* 0x000fea0003800000 */
.L_x_16160:
[----:B-----5:R-:W-:-:S06]  /*a680*/  FMUL.FTZ R4, R18, 1 ;  /* 0x3f80000012047820 */ /* 0x020fcc0000410000 */
[----:B------:R-:W0:Y:S02]  /*a690*/  F2F.F64.F32 R4, R4 ;  /* 0x0000000400047310 */ /* 0x000e240000201800 */
[----:B0-----:R-:W-:Y:S01]  /*a6a0*/  STG.E.64 desc[UR36][R2.64], R4 ;  /* 0x0000000402007986 */ /* 0x001fe2000c101b24 */
[----:B------:R-:W-:Y:S05]  /*a6b0*/  EXIT ;  /* 0x000000000000794d */ /* 0x000fea0003800000 */
.L_x_16151:
        /* <DEDUP_REMOVED lines=11> */
[----:B0-----:R-:W-:Y:S01]  /*a770*/  STG.E.U16 desc[UR36][R2.64], R5 ;  /* 0x0000000502007986 */ /* 0x001fe2000c101524 */
[----:B------:R-:W-:Y:S05]  /*a780*/  EXIT ;  /* 0x000000000000794d */ /* 0x000fea0003800000 */
.L_x_16165:
        /* <DEDUP_REMOVED lines=16> */
.L_x_16168:
[----:B------:R-:W-:-:S04]  /*a890*/  SHF.R.U32.HI R18, RZ, 0x18, R18 ;  /* 0x00000018ff127819 */ /* 0x000fc80000011612 */
[----:B------:R-:W-:-:S04]  /*a8a0*/  LOP3.LUT R5, R5, 0x80, R18, 0xf8, !PT ;  /* 0x0000008005057812 */ /* 0x000fc800078ef812 */
[----:B------:R-:W-:-:S07]  /*a8b0*/  PRMT R0, R5, 0x7610, R0 ;  /* 0x0000761005007816 */ /* 0x000fce0000000000 */
.L_x_16167:
[----:B------:R-:W-:Y:S05]  /*a8c0*/  BSYNC.RECONVERGENT B0 ;  /* 0x0000000000007941 */ /* 0x000fea0003800200 */
.L_x_16166:
[----:B------:R-:W-:Y:S01]  /*a8d0*/  STG.E.U8 desc[UR36][R2.64], R0 ;  /* 0x0000000002007986 */ /* 0x000fe2000c101124 */
[----:B------:R-:W-:Y:S05]  /*a8e0*/  EXIT ;  /* 0x000000000000794d */ /* 0x000fea0003800000 */
.L_x_16164:
        /* <DEDUP_REMOVED lines=16> */
.L_x_16171:
[----:B------:R-:W-:-:S04]  /*a9f0*/  SHF.R.U32.HI R18, RZ, 0x18, R18 ;  /* 0x00000018ff127819 */ /* 0x000fc80000011612 */
[----:B------:R-:W-:-:S04]  /*aa00*/  LOP3.LUT R5, R5, 0x80, R18, 0xf8, !PT ;  /* 0x0000008005057812 */ /* 0x000fc800078ef812 */
[----:B------:R-:W-:-:S07]  /*aa10*/  PRMT R0, R5, 0x7610, R0 ;  /* 0x0000761005007816 */ /* 0x000fce0000000000 */
.L_x_16170:
[----:B------:R-:W-:Y:S05]  /*aa20*/  BSYNC.RECONVERGENT B0 ;  /* 0x0000000000007941 */ /* 0x000fea0003800200 */
.L_x_16169:
[----:B------:R-:W-:Y:S01]  /*aa30*/  STG.E.U8 desc[UR36][R2.64], R0 ;  /* 0x0000000002007986 */ /* 0x000fe2000c101124 */
[----:B------:R-:W-:Y:S05]  /*aa40*/  EXIT ;  /* 0x000000000000794d */ /* 0x000fea0003800000 */
.L_x_16163:
        /* <DEDUP_REMOVED lines=21> */
.L_x_16173:
[----:B-----5:R-:W0:Y:S02]  /*aba0*/  F2I.U64.TRUNC R18, R18 ;  /* 0x0000001200127311 */ /* 0x020e24000020d800 */
[----:B0-----:R-:W-:Y:S01]  /*abb0*/  STG.E.64 desc[UR36][R2.64], R18 ;  /* 0x0000001202007986 */ /* 0x001fe2000c101b24 */
[----:B------:R-:W-:Y:S05]  /*abc0*/  EXIT ;  /* 0x000000000000794d */ /* 0x000fea0003800000 */
.L_x_16172:
[----:B-----5:R-:W0:Y:S02]  /*abd0*/  F2I.FTZ.U32.TRUNC.NTZ R5, R18 ;  /* 0x0000001200057305 */ /* 0x020e24000021f000 */
[----:B0-----:R-:W-:Y:S01]  /*abe0*/  STG.E desc[UR36][R2.64], R5 ;  /* 0x0000000502007986 */ /* 0x001fe2000c101924 */
[----:B------:R-:W-:Y:S05]  /*abf0*/  EXIT ;  /* 0x000000000000794d */ /* 0x000fea0003800000 */
.L_x_16162:
        /* <DEDUP_REMOVED lines=8> */
[----:B------:R-:W-:Y:S01]  /*ac80*/  STG.E.U8 desc[UR36][R2.64], R5 ;  /* 0x0000000502007986 */ /* 0x000fe2000c101124 */
[----:B------:R-:W-:Y:S05]  /*ac90*/  EXIT ;  /* 0x000000000000794d */ /* 0x000fea0003800000 */
.L_x_16175:
[----:B-----5:R-:W-:Y:S01]  /*aca0*/  FMUL.FTZ R4, R18, 1 ;  /* 0x3f80000012047820 */ /* 0x020fe20000410000 */
[----:B------:R-:W-:-:S05]  /*acb0*/  CS2R R6, SRZ ;  /* 0x0000000000067805 */ /* 0x000fca000001ff00 */
[----:B------:R-:W0:Y:S02]  /*acc0*/  F2F.F64.F32 R4, R4 ;  /* 0x0000000400047310 */ /* 0x000e240000201800 */
[----:B0-----:R-:W-:Y:S01]  /*acd0*/  STG.E.128 desc[UR36][R2.64], R4 ;  /* 0x0000000402007986 */ /* 0x001fe2000c101d24 */
[----:B------:R-:W-:Y:S05]  /*ace0*/  EXIT ;  /* 0x000000000000794d */ /* 0x000fea0003800000 */
.L_x_16174:
[----:B------:R-:W-:-:S13]  /*acf0*/  ISETP.NE.AND P0, PT, R0, 0xf, PT ;  /* 0x0000000f0000780c */ /* 0x000fda0003f05270 */
[----:B------:R-:W-:Y:S05]  /*ad00*/  @!P0 BRA `(.L_x_16176) ;  /* 0x0000000000e08947 */ /* 0x000fea0003800000 */
[----:B------:R-:W-:-:S13]  /*ad10*/  ISETP.NE.AND P0, PT, R0, 0x17, PT ;  /* 0x000000170000780c */ /* 0x000fda0003f05270 */
[----:B------:R-:W-:Y:S05]  /*ad20*/  @!P0 BRA `(.L_x_16177) ;  /* 0x00000000008c8947 */ /* 0x000fea0003800000 */
[----:B------:R-:W-:-:S13]  /*ad30*/  ISETP.NE.AND P0, PT, R0, 0x18, PT ;  /* 0x000000180000780c */ /* 0x000fda0003f05270 */
[----:B------:R-:W-:Y:S05]  /*ad40*/  @!P0 BRA `(.L_x_16178) ;  /* 0x0000000000448947 */ /* 0x000fea0003800000 */
.L_x_16155:
        /* <DEDUP_REMOVED lines=16> */
.L_x_16179:
[----:B------:R-:W-:Y:S05]  /*ae50*/  EXIT ;  /* 0x000000000000794d */ /* 0x000fea0003800000 */
.L_x_16178:
        /* <DEDUP_REMOVED lines=12> */
.L_x_16181:
[----:B------:R-:W-:Y:S05]  /*af20*/  BSYNC.RECONVERGENT B0 ;  /* 0x0000000000007941 */ /* 0x000fea0003800200 */
.L_x_16180:
[----:B------:R-:W-:-:S05]  /*af30*/  LOP3.LUT R5, R0, 0x80, R7, 0xf8, !PT ;  /* 0x0000008000057812 */ /* 0x000fca00078ef807 */
[----:B------:R-:W-:Y:S01]  /*af40*/  STG.E.U8 desc[UR36][R2.64], R5 ;  /* 0x0000000502007986 */ /* 0x000fe2000c101124 */
[----:B------:R-:W-:Y:S05]  /*af50*/  EXIT ;  /* 0x000000000000794d */ /* 0x000fea0003800000 */
.L_x_16177:
        /* <DEDUP_REMOVED lines=11> */
.L_x_16183:
[----:B------:R-:W-:Y:S01]  /*b010*/  IMAD.MOV.U32 R0, RZ, RZ, 0x7f ;  /* 0x0000007fff007424 */ /* 0x000fe200078e00ff */
[----:B------:R-:W-:-:S04]  /*b020*/  ISETP.GT.U32.AND P0, PT, R4, 0x7f800000, PT ;  /* 0x7f8000000400780c */ /* 0x000fc80003f04070 */
[----:B------:R-:W-:-:S09]  /*b030*/  SEL R0, R0, 0x7c, P0 ;  /* 0x0000007c00007807 */ /* 0x000fd20000000000 */
.L_x_16184:
[----:B------:R-:W-:Y:S05]  /*b040*/  BSYNC.RECONVERGENT B0 ;  /* 0x0000000000007941 */ /* 0x000fea0003800200 */
.L_x_16182:
[----:B------:R-:W-:-:S04]  /*b050*/  SHF.R.U32.HI R5, RZ, 0x18, R18 ;  /* 0x00000018ff057819 */ /* 0x000fc80000011612 */
[----:B------:R-:W-:-:S05]  /*b060*/  LOP3.LUT R5, R0, 0x80, R5, 0xf8, !PT ;  /* 0x0000008000057812 */ /* 0x000fca00078ef805 */
[----:B------:R-:W-:Y:S01]  /*b070*/  STG.E.U8 desc[UR36][R2.64], R5 ;  /* 0x0000000502007986 */ /* 0x000fe2000c101124 */
[----:B------:R-:W-:Y:S05]  /*b080*/  EXIT ;  /* 0x000000000000794d */ /* 0x000fea0003800000 */
.L_x_16176:
[----:B-----5:R-:W-:-:S05]  /*b090*/  F2FP.BF16.F32.PACK_AB R18, RZ, R18 ;  /* 0x00000012ff12723e */ /* 0x020fca00000010ff */
[----:B------:R-:W-:Y:S01]  /*b0a0*/  STG.E.U16 desc[UR36][R2.64], R18 ;  /* 0x0000001202007986 */ /* 0x000fe2000c101524 */
[----:B------:R-:W-:Y:S05]  /*b0b0*/  EXIT ;  /* 0x000000000000794d */ /* 0x000fea0003800000 */
.L_x_16185:
        /* <DEDUP_REMOVED lines=12> */
.L_x_41818:


//--------------------- .text._ZN2at6native18elementwise_kernelILi128ELi2EZNS0_22gpu_kernel_impl_nocastINS0_13BinaryFunctorIfffZZZNS0_19minimum_kernel_cudaERNS_18TensorIteratorBaseEENKUlvE0_clEvENKUlvE0_clEvEUlffE_EEEEvS5_RKT_EUliE_EEviT1_ --------------------------
	.section	.text._ZN2at6native18elementwise_kernelILi128ELi2EZNS0_22gpu_kernel_impl_nocastINS0_13BinaryFunctorIfffZZZNS0_19minimum_kernel_cudaERNS_18TensorIteratorBaseEENKUlvE0_clEvENKUlvE0_clEvEUlffE_EEEEvS5_RKT_EUliE_EEviT1_,"ax",@progbits
	.align	128
        .global         _ZN2at6native18elementwise_kernelILi128ELi2EZNS0_22gpu_kernel_impl_nocastINS0_13BinaryFunctorIfffZZZNS0_19minimum_kernel_cudaERNS_18TensorIteratorBaseEENKUlvE0_clEvENKUlvE0_clEvEUlffE_EEEEvS5_RKT_EUliE_EEviT1_
        .type           _ZN2at6native18elementwise_kernelILi128ELi2EZNS0_22gpu_kernel_impl_nocastINS0_13BinaryFunctorIfffZZZNS0_19minimum_kernel_cudaERNS_18TensorIteratorBaseEENKUlvE0_clEvENKUlvE0_clEvEUlffE_EEEEvS5_RKT_EUliE_EEviT1_,@function
        .size           _ZN2at6native18elementwise_kernelILi128ELi2EZNS0_22gpu_kernel_impl_nocastINS0_13BinaryFunctorIfffZZZNS0_19minimum_kernel_cudaERNS_18TensorIteratorBaseEENKUlvE0_clEvENKUlvE0_clEvEUlffE_EEEEvS5_RKT_EUliE_EEviT1_,(.L_x_41819 - _ZN2at6native18elementwise_kernelILi128ELi2EZNS0_22gpu_kernel_impl_nocastINS0_13BinaryFunctorIfffZZZNS0_19minimum_kernel_cudaERNS_18TensorIteratorBaseEENKUlvE0_clEvENKUlvE0_clEvEUlffE_EEEEvS5_RKT_EUliE_EEviT1_)
        .other          _ZN2at6native18elementwise_kernelILi128ELi2EZNS0_22gpu_kernel_impl_nocastINS0_13BinaryFunctorIfffZZZNS0_19minimum_kernel_cudaERNS_18TensorIteratorBaseEENKUlvE0_clEvENKUlvE0_clEvEUlffE_EEEEvS5_RKT_EUliE_EEviT1_,@"STO_CUDA_ENTRY STV_DEFAULT"
_ZN2at6native18elementwise_kernelILi128ELi2EZNS0_22gpu_kernel_impl_nocastINS0_13BinaryFunctorIfffZZZNS0_19minimum_kernel_cudaERNS_18TensorIteratorBaseEENKUlvE0_clEvENKUlvE0_clEvEUlffE_EEEEvS5_RKT_EUliE_EEviT1_:
.text._ZN2at6native18elementwise_kernelILi128ELi2EZNS0_22gpu_kernel_impl_nocastINS0_13BinaryFunctorIfffZZZNS0_19minimum_kernel_cudaERNS_18TensorIteratorBaseEENKUlvE0_clEvENKUlvE0_clEvEUlffE_EEEEvS5_RKT_EUliE_EEviT1_:
        /* <DEDUP_REMOVED lines=13> */
[----:B------:R-:W0:Y:S02]  /*00d0*/  LDC.64 R4, c[0x0][0x5f0] ;  /* 0x00017c00ff047b82 */ /* 0x000e240000000a00 */
[----:B0-----:R-:W2:Y:S06]  /*00e0*/  LDG.E R0, desc[UR6][R4.64] ;  /* 0x0000000604007981 */ /* 0x001eac000c1e1900 */
[----:B------:R-:W0:Y:S01]  /*00f0*/  LDC.64 R6, c[0x0][0x5e8] ;  /* 0x00017a00ff067b82 */ /* 0x000e220000000a00 */
[-C--:B--2---:R-:W-:Y:S02]  /*0100*/  FSETP.NAN.FTZ.AND P0, PT, R0, R0.reuse, PT ;  /* 0x000000000000720b */ /* 0x084fe40003f18000 */
[----:B------:R-:W-:-:S11]  /*0110*/  MOV R5, R0 ;  /* 0x0000000000057202 */ /* 0x000fd60000000f00 */
[----:B0-----:R-:W-:Y:S05]  /*0120*/  @P0 BRA `(.L_x_16189) ;  /* 0x0000000000100947 */ /* 0x001fea0003800000 */
[----:B------:R-:W0:Y:S02]  /*0130*/  LDC.64 R4, c[0x0][0x5f8] ;  /* 0x00017e00ff047b82 */ /* 0x000e240000000a00 */
[----:B0-----:R-:W2:Y:S02]  /*0140*/  LDG.E R5, desc[UR6][R4.64] ;  /* 0x0000000604057981 */ /* 0x001ea4000c1e1900 */
[----:B--2---:R-:W-:-:S13]  /*0150*/  FSETP.NAN.FTZ.AND P0, PT, R5, R5, PT ;  /* 0x000000050500720b */ /* 0x004fda0003f18000 */
[----:B------:R-:W-:-:S07]  /*0160*/  @!P0 FMNMX.FTZ R5, R0, R5, PT ;  /* 0x0000000500058209 */ /* 0x000fce0003810000 */
.L_x_16189:
[----:B------:R0:W-:Y:S01]  /*0170*/  STG.E desc[UR6][R6.64], R5 ;  /* 0x0000000506007986 */ /* 0x0001e2000c101906 */
[----:B------:R-:W-:-:S07]  /*0180*/  IADD3 R3, PT, PT, R3, 0x80, RZ ;  /* 0x0000008003037810 */ /* 0x000fce0007ffe0ff */
.L_x_16188:
[----:B------:R-:W-:Y:S05]  /*0190*/  BSYNC.RECONVERGENT B0 ;  /* 0x0000000000007941 */ /* 0x000fea0003800200 */
.L_x_16187:
[----:B------:R-:W-:-:S13]  /*01a0*/  ISETP.GE.AND P0, PT, R3, UR4, PT ;  /* 0x0000000403007c0c */ /* 0x000fda000bf06270 */
[----:B------:R-:W-:Y:S05]  /*01b0*/  @P0 EXIT ;  /* 0x000000000000094d */ /* 0x000fea0003800000 */
[----:B------:R-:W1:Y:S02]  /*01c0*/  LDC.64 R2, c[0x0][0x5f0] ;  /* 0x00017c00ff027b82 */ /* 0x000e640000000a00 */
[----:B-1----:R-:W2:Y:S06]  /*01d0*/  LDG.E R0, desc[UR6][R2.64] ;  /* 0x0000000602007981 */ /* 0x002eac000c1e1900 */
[----:B0-----:R-:W0:Y:S01]  /*01e0*/  LDC.64 R4, c[0x0][0x5e8] ;  /* 0x00017a00ff047b82 */ /* 0x001e220000000a00 */
[-C--:B--2---:R-:W-:Y:S02]  /*01f0*/  FSETP.NAN.FTZ.AND P0, PT, R0, R0.reuse, PT ;  /* 0x000000000000720b */ /* 0x084fe40003f18000 */
[----:B------:R-:W-:-:S11]  /*0200*/  MOV R3, R0 ;  /* 0x0000000000037202 */ /* 0x000fd60000000f00 */
[----:B0-----:R-:W-:Y:S05]  /*0210*/  @P0 BRA `(.L_x_16190) ;  /* 0x0000000000100947 */ /* 0x001fea0003800000 */
[----:B------:R-:W0:Y:S02]  /*0220*/  LDC.64 R2, c[0x0][0x5f8] ;  /* 0x00017e00ff027b82 */ /* 0x000e240000000a00 */
[----:B0-----:R-:W2:Y:S02]  /*0230*/  LDG.E R3, desc[UR6][R2.64] ;  /* 0x0000000602037981 */ /* 0x001ea4000c1e1900 */
[----:B--2---:R-:W-:-:S13]  /*0240*/  FSETP.NAN.FTZ.AND P0, PT, R3, R3, PT ;  /* 0x000000030300720b */ /* 0x004fda0003f18000 */
[----:B------:R-:W-:-:S07]  /*0250*/  @!P0 FMNMX.FTZ R3, R0, R3, PT ;  /* 0x0000000300038209 */ /* 0x000fce0003810000 */
.L_x_16190:
[----:B------:R-:W-:Y:S01]  /*0260*/  STG.E desc[UR6][R4.64], R3 ;  /* 0x0000000304007986 */ /* 0x000fe2000c101906 */
[----:B------:R-:W-:Y:S05]  /*0270*/  EXIT ;  /* 0x000000000000794d */ /* 0x000fea0003800000 */
.L_x_16186:
        /* <DEDUP_REMOVED lines=355> */
.L_x_16193:
[----:B------:R-:W0:Y:S02]  /*18b0*/  LDCU.128 UR8, c[0x0][0x5f0] ;  /* 0x0000be00ff0877ac */ /* 0x000e240008000c00 */
[----:B0-----:R-:W-:-:S04]  /*18c0*/  IADD3 R6, P0, PT, R6, UR8, RZ ;  /* 0x0000000806067c10 */ /* 0x001fc8000ff1e0ff */
[----:B------:R-:W-:-:S05]  /*18d0*/  IADD3.X R7, PT, PT, RZ, UR9, RZ, P0, !PT ;  /* 0x00000009ff077c10 */ /* 0x000fca00087fe4ff */
[----:B------:R-:W2:Y:S01]  /*18e0*/  LDG.E R6, desc[UR6][R6.64] ;  /* 0x0000000606067981 */ /* 0x000ea2000c1e1900 */
[----:B------:R-:W-:Y:S01]  /*18f0*/  IADD3 R8, P1, PT, R4, UR10, RZ ;  /* 0x0000000a04087c10 */ /* 0x000fe2000ff3e0ff */
[----:B------:R-:W-:Y:S03]  /*1900*/  BSSY.RECONVERGENT B1, `(.L_x_16194) ;  /* 0x0000008000017945 */ /* 0x000fe60003800200 */
[----:B------:R-:W-:Y:S02]  /*1910*/  IADD3.X R9, PT, PT, RZ, UR11, RZ, P1, !PT ;  /* 0x0000000bff097c10 */ /* 0x000fe40008ffe4ff */
[-C--:B--2---:R-:W-:Y:S02]  /*1920*/  FSETP.NAN.FTZ.AND P0, PT, R6, R6.reuse, PT ;  /* 0x000000060600720b */ /* 0x084fe40003f18000 */
[----:B------:R-:W-:-:S11]  /*1930*/  MOV R11, R6 ;  /* 0x00000006000b7202 */ /* 0x000fd60000000f00 */
[----:B------:R-:W-:Y:S05]  /*1940*/  @P0 BRA `(.L_x_16195) ;  /* 0x00000000000c0947 */ /* 0x000fea0003800000 */
[----:B------:R-:W2:Y:S02]  /*1950*/  LDG.E R11, desc[UR6][R8.64] ;  /* 0x00000006080b7981 */ /* 0x000ea4000c1e1900 */
[----:B--2---:R-:W-:-:S13]  /*1960*/  FSETP.NAN.FTZ.AND P0, PT, R11, R11, PT ;  /* 0x0000000b0b00720b */ /* 0x004fda0003f18000 */
[----:B------:R-:W-:-:S07]  /*1970*/  @!P0 FMNMX.FTZ R11, R6, R11, PT ;  /* 0x0000000b060b8209 */ /* 0x000fce0003810000 */
.L_x_16195:
[----:B------:R-:W-:Y:S05]  /*1980*/  BSYNC.RECONVERGENT B1 ;  /* 0x0000000000017941 */ /* 0x000fea0003800200 */
.L_x_16194:
[----:B------:R-:W0:Y:S01]  /*1990*/  LDCU.64 UR8, c[0x0][0x5e8] ;  /* 0x0000bd00ff0877ac */ /* 0x000e220008000a00 */
[----:B------:R-:W-:Y:S02]  /*19a0*/  IADD3 R3, PT, PT, R3, 0x80, RZ ;  /* 0x0000008003037810 */ /* 0x000fe40007ffe0ff */
[----:B0-----:R-:W-:-:S04]  /*19b0*/  IADD3 R4, P0, PT, R5, UR8, RZ ;  /* 0x0000000805047c10 */ /* 0x001fc8000ff1e0ff */
[----:B------:R-:W-:-:S05]  /*19c0*/  IADD3.X R5, PT, PT, RZ, UR9, RZ, P0, !PT ;  /* 0x00000009ff057c10 */ /* 0x000fca00087fe4ff */
[----:B------:R0:W-:Y:S04]  /*19d0*/  STG.E desc[UR6][R4.64], R11 ;  /* 0x0000000b04007986 */ /* 0x0001e8000c101906 */
.L_x_16192:
[----:B------:R-:W-:Y:S05]  /*19e0*/  BSYNC.RECONVERGENT B0 ;  /* 0x0000000000007941 */ /* 0x000fea0003800200 */
.L_x_16191:
        /* <DEDUP_REMOVED lines=350> */
.L_x_16196:
[----:B------:R-:W0:Y:S01]  /*2fd0*/  LDCU.128 UR8, c[0x0][0x5f0] ;  /* 0x0000be00ff0877ac */ /* 0x000e220008000c00 */
[----:B------:R-:W1:Y:S01]  /*2fe0*/  LDCU.64 UR4, c[0x0][0x5e8] ;  /* 0x0000bd00ff0477ac */ /* 0x000e620008000a00 */
[----:B0-----:R-:W-:-:S04]  /*2ff0*/  IADD3 R4, P0, PT, R4, UR8, RZ ;  /* 0x0000000804047c10 */ /* 0x001fc8000ff1e0ff */
[----:B------:R-:W-:-:S05]  /*3000*/  IADD3.X R5, PT, PT, RZ, UR9, RZ, P0, !PT ;  /* 0x00000009ff057c10 */ /* 0x000fca00087fe4ff */
[----:B------:R-:W2:Y:S01]  /*3010*/  LDG.E R4, desc[UR6][R4.64] ;  /* 0x0000000604047981 */ /* 0x000ea2000c1e1900 */
[----:B------:R-:W-:Y:S01]  /*3020*/  IADD3 R2, P2, PT, R2, UR10, RZ ;  /* 0x0000000a02027c10 */ /* 0x000fe2000ff5e0ff */
[----:B------:R-:W-:Y:S01]  /*3030*/  BSSY.RECONVERGENT B0, `(.L_x_16197) ;  /* 0x000000a000007945 */ /* 0x000fe20003800200 */
[----:B-1----:R-:W-:Y:S02]  /*3040*/  IADD3 R6, P1, PT, R3, UR4, RZ ;  /* 0x0000000403067c10 */ /* 0x002fe4000ff3e0ff */
[----:B------:R-:W-:Y:S02]  /*3050*/  IADD3.X R3, PT, PT, RZ, UR11, RZ, P2, !PT ;  /* 0x0000000bff037c10 */ /* 0x000fe400097fe4ff */
[----:B------:R-:W-:Y:S02]  /*3060*/  IADD3.X R7, PT, PT, RZ, UR5, RZ, P1, !PT ;  /* 0x00000005ff077c10 */ /* 0x000fe40008ffe4ff */
[-C--:B--2---:R-:W-:Y:S02]  /*3070*/  FSETP.NAN.FTZ.AND P0, PT, R4, R4.reuse, PT ;  /* 0x000000040400720b */ /* 0x084fe40003f18000 */
[----:B------:R-:W-:-:S11]  /*3080*/  MOV R9, R4 ;  /* 0x0000000400097202 */ /* 0x000fd60000000f00 */
[----:B------:R-:W-:Y:S05]  /*3090*/  @P0 BRA `(.L_x_16198) ;  /* 0x00000000000c0947 */ /* 0x000fea0003800000 */
[----:B------:R-:W2:Y:S02]  /*30a0*/  LDG.E R9, desc[UR6][R2.64] ;  /* 0x0000000602097981 */ /* 0x000ea4000c1e1900 */
[----:B--2---:R-:W-:-:S13]  /*30b0*/  FSETP.NAN.FTZ.AND P0, PT, R9, R9, PT ;  /* 0x000000090900720b */ /* 0x004fda0003f18000 */
[----:B------:R-:W-:-:S07]  /*30c0*/  @!P0 FMNMX.FTZ R9, R4, R9, PT ;  /* 0x0000000904098209 */ /* 0x000fce0003810000 */
.L_x_16198:
[----:B------:R-:W-:Y:S05]  /*30d0*/  BSYNC.RECONVERGENT B0 ;  /* 0x0000000000007941 */ /* 0x000fea0003800200 */
.L_x_16197:
[----:B------:R-:W-:Y:S01]  /*30e0*/  STG.E desc[UR6][R6.64], R9 ;  /* 0x0000000906007986 */ /* 0x000fe2000c101906 */
[----:B------:R-:W-:Y:S05]  /*30f0*/  EXIT ;  /* 0x000000000000794d */ /* 0x000fea0003800000 */
.L_x_16199:
        /* <DEDUP_REMOVED lines=16> */
.L_x_41819:


//--------------------- .text._ZN2at6native27unrolled_elementwise_kernelINS0_13BinaryFunctorIfffZZZNS0_19minimum_kernel_cudaERNS_18TensorIteratorBaseEENKUlvE0_clEvENKUlvE0_clEvEUlffE_EESt5arrayIPcLm3EELi4E23TrivialOffsetCalculatorILi2EjESC_ILi1EjENS0_6memory15LoadWithoutCastENSF_16StoreWithoutCastEEEviT_T0_T2_T3_T4_T5_ --------------------------
	.section	.text._ZN2at6native27unrolled_elementwise_kernelINS0_13BinaryFunctorIfffZZZNS0_19minimum_kernel_cudaERNS_18TensorIteratorBaseEENKUlvE0_clEvENKUlvE0_clEvEUlffE_EESt5arrayIPcLm3EELi4E23TrivialOffsetCalculatorILi2EjESC_ILi1EjENS0_6memory15LoadWithoutCastENSF_16StoreWithoutCastEEEviT_T0_T2_T3_T4_T5_,"ax",@progbits
	.align	128
        .global         _ZN2at6native27unrolled_elementwise_kernelINS0_13BinaryFunctorIfffZZZNS0_19minimum_kernel_cudaERNS_18TensorIteratorBaseEENKUlvE0_clEvENKUlvE0_clEvEUlffE_EESt5arrayIPcLm3EELi4E23TrivialOffsetCalculatorILi2EjESC_ILi1EjENS0_6memory15LoadWithoutCastENSF_16StoreWithoutCastEEEviT_T0_T2_T3_T4_T5_
        .type           _ZN2at6native27unrolled_elementwise_kernelINS0_13BinaryFunctorIfffZZZNS0_19minimum_kernel_cudaERNS_18TensorIteratorBaseEENKUlvE0_clEvENKUlvE0_clEvEUlffE_EESt5arrayIPcLm3EELi4E23TrivialOffsetCalculatorILi2EjESC_ILi1EjENS0_6memory15LoadWithoutCastENSF_16StoreWithoutCastEEEviT_T0_T2_T3_T4_T5_,@function
        .size           _ZN2at6native27unrolled_elementwise_kernelINS0_13BinaryFunctorIfffZZZNS0_19minimum_kernel_cudaERNS_18TensorIteratorBaseEENKUlvE0_clEvENKUlvE0_clEvEUlffE_EESt5arrayIPcLm3EELi4E23TrivialOffsetCalculatorILi2EjESC_ILi1EjENS0_6memory15LoadWithoutCastENSF_16StoreWithoutCastEEEviT_T0_T2_T3_T4_T5_,(.L_x_41820 - _ZN2at6native27unrolled_elementwise_kernelINS0_13BinaryFunctorIfffZZZNS0_19minimum_kernel_cudaERNS_18TensorIteratorBaseEENKUlvE0_clEvENKUlvE0_clEvEUlffE_EESt5arrayIPcLm3EELi4E23TrivialOffsetCalculatorILi2EjESC_ILi1EjENS0_6memory15LoadWithoutCastENSF_16StoreWithoutCastEEEviT_T0_T2_T3_T4_T5_)
        .other          _ZN2at6native27unrolled_elementwise_kernelINS0_13BinaryFunctorIfffZZZNS0_19minimum_kernel_cudaERNS_18TensorIteratorBaseEENKUlvE0_clEvENKUlvE0_clEvEUlffE_EESt5arrayIPcLm3EELi4E23TrivialOffsetCalculatorILi2EjESC_ILi1EjENS0_6memory15LoadWithoutCastENSF_16StoreWithoutCastEEEviT_T0_T2_T3_T4_T5_,@"STO_CUDA_ENTRY STV_DEFAULT"
_ZN2at6native27unrolled_elementwise_kernelINS0_13BinaryFunctorIfffZZZNS0_19minimum_kernel_cudaERNS_18TensorIteratorBaseEENKUlvE0_clEvENKUlvE0_clEvEUlffE_EESt5arrayIPcLm3EELi4E23TrivialOffsetCalculatorILi2EjESC_ILi1EjENS0_6memory15LoadWithoutCastENSF_16StoreWithoutCastEEEviT_T0_T2_T3_T4_T5_:
.text._ZN2at6native27unrolled_elementwise_kernelINS0_13BinaryFunctorIfffZZZNS0_19minimum_kernel_cudaERNS_18TensorIteratorBaseEENKUlvE0_clEvENKUlvE0_clEvEUlffE_EESt5arrayIPcLm3EELi4E23TrivialOffsetCalculatorILi2EjESC_ILi1EjENS0_6memory15LoadWithoutCastENSF_16StoreWithoutCastEEEviT_T0_T2_T3_T4_T5_:
        /* <DEDUP_REMOVED lines=8> */
[----:B------:R-:W4:Y:S01]  /*0080*/  LDC.64 R22, c[0x0][0x398] ;  /* 0x0000e600ff167b82 */ /* 0x000f220000000a00 */
[----:B0-----:R-:W-:-:S07]  /*0090*/  IMAD R9, R8, -0x200, R9 ;  /* 0xfffffe0008097824 */ /* 0x001fce00078e0209 */
[----:B------:R-:W0:Y:S01]  /*00a0*/  LDC.64 R12, c[0x0][0x390] ;  /* 0x0000e400ff0c7b82 */ /* 0x000e220000000a00 */
[----:B--2---:R-:W-:Y:S01]  /*00b0*/  IMAD.MOV.U32 R11, RZ, RZ, R10 ;  /* 0x000000ffff0b7224 */ /* 0x004fe200078e000a */
[----:B------:R-:W-:-:S06]  /*00c0*/  ISETP.GE.AND P0, PT, R10, R9, PT ;  /* 0x000000090a00720c */ /* 0x000fcc0003f06270 */
[----:B------:R-:W2:Y:S08]  /*00d0*/  LDC.64 R14, c[0x0][0x398] ;  /* 0x0000e600ff0e7b82 */ /* 0x000eb00000000a00 */
[----:B------:R-:W2:Y:S01]  /*00e0*/  LDC.64 R4, c[0x0][0x390] ;  /* 0x0000e400ff047b82 */ /* 0x000ea20000000a00 */
[----:B------:R-:W-:-:S05]  /*00f0*/  @!P0 VIADD R10, R11, 0x80 ;  /* 0x000000800b0a8836 */ /* 0x000fca0000000000 */
[----:B------:R-:W-:Y:S02]  /*0100*/  ISETP.GE.AND P1, PT, R10, R9, PT ;  /* 0x000000090a00720c */ /* 0x000fe40003f26270 */
[----:B------:R-:W2:Y:S11]  /*0110*/  LDC.64 R6, c[0x0][0x398] ;  /* 0x0000e600ff067b82 */ /* 0x000eb60000000a00 */
[----:B------:R-:W-:Y:S01]  /*0120*/  @!P1 IMAD R17, R8, 0x200, R10 ;  /* 0x0000020008119824 */ /* 0x000fe200078e020a */
[----:B------:R-:W-:-:S03]  /*0130*/  @!P1 IADD3 R10, PT, PT, R10, 0x80, RZ ;  /* 0x000000800a0a9810 */ /* 0x000fc60007ffe0ff */
[----:B---3--:R-:W-:Y:S01]  /*0140*/  @!P1 IMAD.WIDE.U32 R20, R17, 0x4, R20 ;  /* 0x0000000411149825 */ /* 0x008fe200078e0014 */
[----:B------:R-:W-:-:S04]  /*0150*/  ISETP.GE.AND P3, PT, R10, R9, PT ;  /* 0x000000090a00720c */ /* 0x000fc80003f66270 */
[----:B-1----:R1:W5:Y:S01]  /*0160*/  @!P1 LDG.E R0, desc[UR4][R20.64] ;  /* 0x0000000414009981 */ /* 0x002362000c1e1900 */
[----:B------:R-:W-:-:S08]  /*0170*/  @!P0 IMAD R27, R8, 0x200, R11 ;  /* 0x00000200081b8824 */ /* 0x000fd000078e020b */
[----:B------:R-:W-:Y:S01]  /*0180*/  @!P3 IMAD R19, R8, 0x200, R10 ;  /* 0x000002000813b824 */ /* 0x000fe200078e020a */
[----:B-1----:R-:W1:Y:S01]  /*0190*/  LDC.64 R20, c[0x0][0x390] ;  /* 0x0000e400ff147b82 */ /* 0x002e620000000a00 */
[----:B------:R-:W-:-:S05]  /*01a0*/  @!P3 VIADD R10, R10, 0x80 ;  /* 0x000000800a0ab836 */ /* 0x000fca0000000000 */
[----:B------:R-:W-:Y:S01]  /*01b0*/  ISETP.GE.AND P2, PT, R10, R9, PT ;  /* 0x000000090a00720c */ /* 0x000fe20003f46270 */
[----:B----4-:R-:W-:Y:S01]  /*01c0*/  @!P1 IMAD.WIDE.U32 R2, R17, 0x4, R2 ;  /* 0x0000000411029825 */ /* 0x010fe200078e0002 */
[----:B------:R-:W-:-:S03]  /*01d0*/  CS2R R16, SRZ ;  /* 0x0000000000107805 */ /* 0x000fc6000001ff00 */
[----:B------:R-:W-:-:S08]  /*01e0*/  @!P0 IMAD.WIDE.U32 R22, R27, 0x4, R22 ;  /* 0x000000041b168825 */ /* 0x000fd000078e0016 */
[----:B------:R-:W-:Y:S02]  /*01f0*/  @!P2 IMAD R25, R8, 0x200, R10 ;  /* 0x000002000819a824 */ /* 0x000fe400078e020a */
[----:B-1----:R-:W-:-:S04]  /*0200*/  @!P0 IMAD.WIDE.U32 R20, R27, 0x4, R20 ;  /* 0x000000041b148825 */ /* 0x002fc800078e0014 */
[----:B------:R-:W-:Y:S01]  /*0210*/  IMAD.MOV.U32 R27, RZ, RZ, RZ ;  /* 0x000000ffff1b7224 */ /* 0x000fe200078e00ff */
[----:B------:R-:W5:Y:S05]  /*0220*/  @!P0 LDG.E R16, desc[UR4][R20.64] ;  /* 0x0000000414108981 */ /* 0x000f6a000c1e1900 */
[----:B------:R-:W5:Y:S01]  /*0230*/  @!P0 LDG.E R27, desc[UR4][R22.64] ;  /* 0x00000004161b8981 */ /* 0x000f62000c1e1900 */
[----:B------:R-:W-:Y:S01]  /*0240*/  ISETP.GE.AND P0, PT, R11, R9, PT ;  /* 0x000000090b00720c */ /* 0x000fe20003f06270 */
[----:B0-----:R-:W-:-:S04]  /*0250*/  @!P2 IMAD.WIDE.U32 R12, R25, 0x4, R12 ;  /* 0x00000004190ca825 */ /* 0x001fc800078e000c */
[----:B--2---:R-:W-:Y:S01]  /*0260*/  @!P2 IMAD.WIDE.U32 R24, R25, 0x4, R14 ;  /* 0x000000041918a825 */ /* 0x004fe200078e000e */
[----:B------:R-:W-:-:S06]  /*0270*/  CS2R R14, SRZ ;  /* 0x00000000000e7805 */ /* 0x000fcc000001ff00 */
[----:B------:R0:W5:Y:S01]  /*0280*/  @!P1 LDG.E R15, desc[UR4][R2.64] ;  /* 0x00000004020f9981 */ /* 0x000162000c1e1900 */
[----:B------:R-:W-:Y:S02]  /*0290*/  IMAD.MOV.U32 R10, RZ, RZ, RZ ;  /* 0x000000ffff0a7224 */ /* 0x000fe400078e00ff */
[C---:B------:R-:W-:Y:S01]  /*02a0*/  @!P3 IMAD.WIDE.U32 R4, R19.reuse, 0x4, R4 ;  /* 0x000000041304b825 */ /* 0x040fe200078e0004 */
[----:B------:R1:W5:Y:S03]  /*02b0*/  @!P2 LDG.E R14, desc[UR4][R12.64] ;  /* 0x000000040c0ea981 */ /* 0x000366000c1e1900 */
[----:B------:R-:W-:Y:S01]  /*02c0*/  @!P3 IMAD.WIDE.U32 R6, R19, 0x4, R6 ;  /* 0x000000041306b825 */ /* 0x000fe200078e0006 */
[----:B0-----:R-:W0:Y:S01]  /*02d0*/  @!P0 LDC.64 R2, c[0x0][0x388] ;  /* 0x0000e200ff028b82 */ /* 0x001e220000000a00 */
[----:B------:R-:W-:Y:S01]  /*02e0*/  MOV R19, RZ ;  /* 0x000000ff00137202 */ /* 0x000fe20000000f00 */
[----:B------:R2:W5:Y:S01]  /*02f0*/  @!P3 LDG.E R10, desc[UR4][R4.64] ;  /* 0x00000004040ab981 */ /* 0x000562000c1e1900 */
[----:B-1----:R-:W-:-:S03]  /*0300*/  IADD3 R12, PT, PT, R11, 0x80, RZ ;  /* 0x000000800b0c7810 */ /* 0x002fc60007ffe0ff */
[----:B------:R1:W5:Y:S01]  /*0310*/  @!P3 LDG.E R17, desc[UR4][R6.64] ;  /* 0x000000040611b981 */ /* 0x000362000c1e1900 */
[----:B------:R-:W-:Y:S03]  /*0320*/  BSSY.RECONVERGENT B0, `(.L_x_16200) ;  /* 0x0000012000007945 */ /* 0x000fe60003800200 */
[----:B------:R3:W5:Y:S01]  /*0330*/  @!P2 LDG.E R19, desc[UR4][R24.64] ;  /* 0x000000041813a981 */ /* 0x000762000c1e1900 */
[C---:B--2---:R-:W-:Y:S01]  /*0340*/  VIADD R4, R11.reuse, 0x100 ;  /* 0x000001000b047836 */ /* 0x044fe20000000000 */
[----:B------:R-:W-:Y:S01]  /*0350*/  @!P0 LEA R5, R8, R11, 0x9 ;  /* 0x0000000b08058211 */ /* 0x000fe200078e48ff */
[----:B-1----:R-:W-:Y:S02]  /*0360*/  VIADD R6, R11, 0x180 ;  /* 0x000001800b067836 */ /* 0x002fe40000000000 */
[----:B------:R-:W-:Y:S01]  /*0370*/  @!P0 IMAD.MOV.U32 R11, RZ, RZ, R12 ;  /* 0x000000ffff0b8224 */ /* 0x000fe200078e000c */
[----:B------:R-:W-:-:S02]  /*0380*/  ISETP.GE.AND P1, PT, R12, R9, PT ;  /* 0x000000090c00720c */ /* 0x000fc40003f26270 */
[-C--:B------:R-:W-:Y:S02]  /*0390*/  ISETP.GE.AND P2, PT, R4, R9.reuse, PT ;  /* 0x000000090400720c */ /* 0x080fe40003f46270 */
[-C--:B------:R-:W-:Y:S01]  /*03a0*/  ISETP.GE.AND P3, PT, R6, R9.reuse, PT ;  /* 0x000000090600720c */ /* 0x080fe20003f66270 */
[----:B0-----:R-:W-:Y:S01]  /*03b0*/  @!P0 IMAD.WIDE.U32 R2, R5, 0x4, R2 ;  /* 0x0000000405028825 */ /* 0x001fe200078e0002 */
[----:B------:R-:W-:Y:S01]  /*03c0*/  ISETP.GE.AND P4, PT, R11, R9, PT ;  /* 0x000000090b00720c */ /* 0x000fe20003f86270 */
[----:B---3--:R-:W-:-:S12]  /*03d0*/  @P0 BRA `(.L_x_16201) ;  /* 0x0000000000180947 */ /* 0x008fd80003800000 */
[----:B-----5:R-:W-:Y:S01]  /*03e0*/  FSETP.NAN.FTZ.AND P5, PT, R16, R16, PT ;  /* 0x000000101000720b */ /* 0x020fe20003fb8000 */
[----:B------:R-:W-:-:S12]  /*03f0*/  IMAD.MOV.U32 R5, RZ, RZ, R16 ;  /* 0x000000ffff057224 */ /* 0x000fd800078e0010 */
[----:B------:R-:W-:Y:S05]  /*0400*/  @P5 BRA `(.L_x_16201) ;  /* 0x00000000000c5947 */ /* 0x000fea0003800000 */
[-C--:B------:R-:W-:Y:S02]  /*0410*/  FSETP.NAN.FTZ.AND P5, PT, R27, R27.reuse, PT ;  /* 0x0000001b1b00720b */ /* 0x080fe40003fb8000 */
[----:B------:R-:W-:-:S11]  /*0420*/  MOV R5, R27 ;  /* 0x0000001b00057202 */ /* 0x000fd60000000f00 */
[----:B------:R-:W-:-:S07]  /*0430*/  @!P5 FMNMX.FTZ R5, R27, R16, PT ;  /* 0x000000101b05d209 */ /* 0x000fce0003810000 */
.L_x_16201:
[----:B------:R-:W-:Y:S05]  /*0440*/  BSYNC.RECONVERGENT B0 ;  /* 0x0000000000007941 */ /* 0x000fea0003800200 */
.L_x_16200:
[----:B------:R-:W-:Y:S04]  /*0450*/  BSSY.RECONVERGENT B0, `(.L_x_16202) ;  /* 0x0000008000007945 */ /* 0x000fe80003800200 */
[----:B------:R-:W-:Y:S05]  /*0460*/  @P1 BRA `(.L_x_16203) ;  /* 0x0000000000181947 */ /* 0x000fea0003800000 */
[----:B-----5:R-:W-:Y:S01]  /*0470*/  FSETP.NAN.FTZ.AND P1, PT, R0, R0, PT ;  /* 0x000000000000720b */ /* 0x020fe20003f38000 */
[----:B------:R-:W-:-:S12]  /*0480*/  IMAD.MOV.U32 R7, RZ, RZ, R0 ;  /* 0x000000ffff077224 */ /* 0x000fd800078e0000 */
[----:B------:R-:W-:Y:S05]  /*0490*/  @P1 BRA `(.L_x_16203) ;  /* 0x00000000000c1947 */ /* 0x000fea0003800000 */
[----:B------:R-:W-:Y:S01]  /*04a0*/  FSETP.NAN.FTZ.AND P1, PT, R15, R15, PT ;  /* 0x0000000f0f00720b */ /* 0x000fe20003f38000 */
[----:B------:R-:W-:-:S12]  /*04b0*/  IMAD.MOV.U32 R7, RZ, RZ, R15 ;  /* 0x000000ffff077224 */ /* 0x000fd800078e000f */
[----:B------:R-:W-:-:S07]  /*04c0*/  @!P1 FMNMX.FTZ R7, R15, R0, PT ;  /* 0x000000000f079209 */ /* 0x000fce0003810000 */
.L_x_16203:
[----:B------:R-:W-:Y:S05]  /*04d0*/  BSYNC.RECONVERGENT B0 ;  /* 0x0000000000007941 */ /* 0x000fea0003800200 */
.L_x_16202:
[----:B------:R-:W-:Y:S04]  /*04e0*/  BSSY.RECONVERGENT B0, `(.L_x_16204) ;  /* 0x0000008000007945 */ /* 0x000fe80003800200 */
[----:B------:R-:W-:Y:S05]  /*04f0*/  @P2 BRA `(.L_x_16205) ;  /* 0x0000000000182947 */ /* 0x000fea0003800000 */
[-C--:B-----5:R-:W-:Y:S02]  /*0500*/  FSETP.NAN.FTZ.AND P1, PT, R10, R10.reuse, PT ;  /* 0x0000000a0a00720b */ /* 0x0a0fe40003f38000 */
[----:B------:R-:W-:-:S11]  /*0510*/  MOV R13, R10 ;  /* 0x0000000a000d7202 */ /* 0x000fd60000000f00 */
[----:B------:R-:W-:Y:S05]  /*0520*/  @P1 BRA `(.L_x_16205) ;  /* 0x00000000000c1947 */ /* 0x000fea0003800000 */
[----:B------:R-:W-:Y:S01]  /*0530*/  FSETP.NAN.FTZ.AND P1, PT, R17, R17, PT ;  /* 0x000000111100720b */ /* 0x000fe20003f38000 */
[----:B------:R-:W-:-:S12]  /*0540*/  IMAD.MOV.U32 R13, RZ, RZ, R17 ;  /* 0x000000ffff0d7224 */ /* 0x000fd800078e0011 */
[----:B------:R-:W-:-:S07]  /*0550*/  @!P1 FMNMX.FTZ R13, R17, R10, PT ;  /* 0x0000000a110d9209 */ /* 0x000fce0003810000 */
.L_x_16205:
[----:B------:R-:W-:Y:S05]  /*0560*/  BSYNC.RECONVERGENT B0 ;  /* 0x0000000000007941 */ /* 0x000fea0003800200 */
.L_x_16204:
[----:B------:R-:W-:Y:S04]  /*0570*/  BSSY.RECONVERGENT B0, `(.L_x_16206) ;  /* 0x0000008000007945 */ /* 0x000fe80003800200 */
[----:B------:R-:W-:Y:S05]  /*0580*/  @P3 BRA `(.L_x_16207) ;  /* 0x0000000000183947 */ /* 0x000fea0003800000 */
[----:B-----5:R-:W-:Y:S01]  /*0590*/  FSETP.NAN.FTZ.AND P1, PT, R14, R14, PT ;  /* 0x0000000e0e00720b */ /* 0x020fe20003f38000 */
[----:B------:R-:W-:-:S12]  /*05a0*/  IMAD.MOV.U32 R15, RZ, RZ, R14 ;  /* 0x000000ffff0f7224 */ /* 0x000fd800078e000e */
[----:B------:R-:W-:Y:S05]  /*05b0*/  @P1 BRA `(.L_x_16207) ;  /* 0x00000000000c1947 */ /* 0x000fea0003800000 */
[-C--:B------:R-:W-:Y:S02]  /*05c0*/  FSETP.NAN.FTZ.AND P1, PT, R19, R19.reuse, PT ;  /* 0x000000131300720b */ /* 0x080fe40003f38000 */
[----:B------:R-:W-:-:S11]  /*05d0*/  MOV R15, R19 ;  /* 0x00000013000f7202 */ /* 0x000fd60000000f00 */
[----:B------:R-:W-:-:S07]  /*05e0*/  @!P1 FMNMX.FTZ R15, R19, R14, PT ;  /* 0x0000000e130f9209 */ /* 0x000fce0003810000 */
.L_x_16207:
[----:B------:R-:W-:Y:S05]  /*05f0*/  BSYNC.RECONVERGENT B0 ;  /* 0x0000000000007941 */ /* 0x000fea0003800200 */
.L_x_16206:
[----:B------:R0:W-:Y:S01]  /*0600*/  @!P0 STG.E desc[UR4][R2.64], R5 ;  /* 0x0000000502008986 */ /* 0x0001e2000c101904 */
[----:B------:R-:W-:Y:S04]  /*0610*/  BSSY.RECONVERGENT B0, `(.L_x_16208) ;  /* 0x000000c000007945 */ /* 0x000fe80003800200 */
[----:B------:R-:W-:Y:S05]  /*0620*/  @P4 BRA `(.L_x_16209) ;  /* 0x0000000000284947 */ /* 0x000fea0003800000 */
[----:B0-----:R-:W0:Y:S01]  /*0630*/  LDC.64 R2, c[0x0][0x388] ;  /* 0x0000e200ff027b82 */ /* 0x001e220000000a00 */
[----:B------:R-:W-:Y:S02]  /*0640*/  IMAD R5, R8, 0x200, R11 ;  /* 0x0000020008057824 */ /* 0x000fe400078e020b */
[----:B------:R-:W-:-:S05]  /*0650*/  VIADD R11, R11, 0x80 ;  /* 0x000000800b0b7836 */ /* 0x000fca0000000000 */
[----:B------:R-:W-:-:S13]  /*0660*/  ISETP.GE.AND P0, PT, R11, R9, PT ;  /* 0x000000090b00720c */ /* 0x000fda0003f06270 */
[----:B-----5:R-:W-:Y:S01]  /*0670*/  @!P0 LEA R17, R8, R11, 0x9 ;  /* 0x0000000b08118211 */ /* 0x020fe200078e48ff */
[----:B------:R-:W-:Y:S02]  /*0680*/  @!P0 VIADD R11, R11, 0x80 ;  /* 0x000000800b0b8836 */ /* 0x000fe40000000000 */
[----:B0-----:R-:W-:-:S04]  /*0690*/  IMAD.WIDE.U32 R4, R5, 0x4, R2 ;  /* 0x0000000405047825 */ /* 0x001fc800078e0002 */
[----:B------:R-:W-:Y:S01]  /*06a0*/  @!P0 IMAD.WIDE.U32 R2, R17, 0x4, R2 ;  /* 0x0000000411028825 */ /* 0x000fe200078e0002 */
[----:B------:R1:W-:Y:S04]  /*06b0*/  STG.E desc[UR4][R4.64], R7 ;  /* 0x0000000704007986 */ /* 0x0003e8000c101904 */
[----:B------:R1:W-:Y:S02]  /*06c0*/  @!P0 STG.E desc[UR4][R2.64], R13 ;  /* 0x0000000d02008986 */ /* 0x0003e4000c101904 */
.L_x_16209:
[----:B------:R-:W-:Y:S05]  /*06d0*/  BSYNC.RECONVERGENT B0 ;  /* 0x0000000000007941 */ /* 0x000fea0003800200 */
.L_x_16208:
[----:B------:R-:W-:-:S13]  /*06e0*/  ISETP.GE.AND P0, PT, R11, R9, PT ;  /* 0x000000090b00720c */ /* 0x000fda0003f06270 */
[----:B------:R-:W-:Y:S05]  /*06f0*/  @P0 EXIT ;  /* 0x000000000000094d */ /* 0x000fea0003800000 */
[----:B01----:R-:W0:Y:S01]  /*0700*/  LDC.64 R2, c[0x0][0x388] ;  /* 0x0000e200ff027b82 */ /* 0x003e220000000a00 */
[----:B------:R-:W-:-:S05]  /*0710*/  LEA R11, R8, R11, 0x9 ;  /* 0x0000000b080b7211 */ /* 0x000fca00078e48ff */
[----:B0-----:R-:W-:-:S05]  /*0720*/  IMAD.WIDE.U32 R2, R11, 0x4, R2 ;  /* 0x000000040b027825 */ /* 0x001fca00078e0002 */
[----:B-----5:R-:W-:Y:S01]  /*0730*/  STG.E desc[UR4][R2.64], R15 ;  /* 0x0000000f02007986 */ /* 0x020fe2000c101904 */
[----:B------:R-:W-:Y:S05]  /*0740*/  EXIT ;  /* 0x000000000000794d */ /* 0x000fea0003800000 */
.L_x_16210:
        /* <DEDUP_REMOVED lines=11> */
.L_x_41820:


//--------------------- .text._ZN2at6native29vectorized_elementwise_kernelILi2ENS0_13BinaryFunctorIfffZZZNS0_19minimum_kernel_cudaERNS_18TensorIteratorBaseEENKUlvE0_clEvENKUlvE0_clEvEUlffE_EESt5arrayIPcLm3EEEEviT0_T1_ --------------------------
	.section	.text._ZN2at6native29vectorized_elementwise_kernelILi2ENS0_13BinaryFunctorIfffZZZNS0_19minimum_kernel_cudaERNS_18TensorIteratorBaseEENKUlvE0_clEvENKUlvE0_clEvEUlffE_EESt5arrayIPcLm3EEEEviT0_T1_,"ax",@progbits
	.align	128
        .global         _ZN2at6native29vectorized_elementwise_kernelILi2ENS0_13BinaryFunctorIfffZZZNS0_19minimum_kernel_cudaERNS_18TensorIteratorBaseEENKUlvE0_clEvENKUlvE0_clEvEUlffE_EESt5arrayIPcLm3EEEEviT0_T1_
        .type           _ZN2at6native29vectorized_elementwise_kernelILi2ENS0_13BinaryFunctorIfffZZZNS0_19minimum_kernel_cudaERNS_18TensorIteratorBaseEENKUlvE0_clEvENKUlvE0_clEvEUlffE_EESt5arrayIPcLm3EEEEviT0_T1_,@function
        .size           _ZN2at6native29vectorized_elementwise_kernelILi2ENS0_13BinaryFunctorIfffZZZNS0_19minimum_kernel_cudaERNS_18TensorIteratorBaseEENKUlvE0_clEvENKUlvE0_clEvEUlffE_EESt5arrayIPcLm3EEEEviT0_T1_,(.L_x_41821 - _ZN2at6native29vectorized_elementwise_kernelILi2ENS0_13BinaryFunctorIfffZZZNS0_19minimum_kernel_cudaERNS_18TensorIteratorBaseEENKUlvE0_clEvENKUlvE0_clEvEUlffE_EESt5arrayIPcLm3EEEEviT0_T1_)
        .other          _ZN2at6native29vectorized_elementwise_kernelILi2ENS0_13BinaryFunctorIfffZZZNS0_19minimum_kernel_cudaERNS_18TensorIteratorBaseEENKUlvE0_clEvENKUlvE0_clEvEUlffE_EESt5arrayIPcLm3EEEEviT0_T1_,@"STO_CUDA_ENTRY STV_DEFAULT"
_ZN2at6native29vectorized_elementwise_kernelILi2ENS0_13BinaryFunctorIfffZZZNS0_19minimum_kernel_cudaERNS_18TensorIteratorBaseEENKUlvE0_clEvENKUlvE0_clEvEUlffE_EESt5arrayIPcLm3EEEEviT0_T1_:
.text._ZN2at6native29vectorized_elementwise_kernelILi2ENS0_13BinaryFunctorIfffZZZNS0_19minimum_kernel_cudaERNS_18TensorIteratorBaseEENKUlvE0_clEvENKUlvE0_clEvEUlffE_EESt5arrayIPcLm3EEEEviT0_T1_:
        /* <DEDUP_REMOVED lines=10> */
[----:B------:R-:W-:-:S07]  /*00a0*/  HFMA2 R4, -RZ, RZ, 0, 0 ;  /* 0x00000000ff047431 */ /* 0x000fce00000001ff */
[----:B------:R-:W2:Y:S08]  /*00b0*/  LDC.64 R24, c[0x0][0x398] ;  /* 0x0000e600ff187b82 */ /* 0x000eb00000000a00 */
[----:B------:R-:W3:Y:S08]  /*00c0*/  LDC.64 R14, c[0x0][0x390] ;  /* 0x0000e400ff0e7b82 */ /* 0x000ef00000000a00 */
[----:B------:R-:W4:Y:S01]  /*00d0*/  LDC.64 R12, c[0x0][0x398] ;  /* 0x0000e600ff0c7b82 */ /* 0x000f220000000a00 */
[----:B0-----:R-:W-:Y:S01]  /*00e0*/  ISETP.GE.U32.AND P0, PT, R23, R2, PT ;  /* 0x000000021700720c */ /* 0x001fe20003f06070 */
[----:B------:R-:W-:-:S06]  /*00f0*/  IMAD.MOV.U32 R3, RZ, RZ, R23 ;  /* 0x000000ffff037224 */ /* 0x000fcc00078e0017 */
[----:B------:R-:W0:Y:S08]  /*0100*/  LDC.64 R10, c[0x0][0x390] ;  /* 0x0000e400ff0a7b82 */ /* 0x000e300000000a00 */
[----:B------:R-:W0:Y:S01]  /*0110*/  LDC.64 R20, c[0x0][0x390] ;  /* 0x0000e400ff147b82 */ /* 0x000e220000000a00 */
[----:B------:R-:W-:Y:S02]  /*0120*/  @!P0 VIADD R23, R3, 0x80 ;  /* 0x0000008003178836 */ /* 0x000fe40000000000 */
[----:B------:R-:W-:-:S03]  /*0130*/  @!P0 IMAD.IADD R5, R0, 0x1, R3 ;  /* 0x0000000100058824 */ /* 0x000fc600078e0203 */
[----:B------:R-:W-:Y:S01]  /*0140*/  ISETP.GE.U32.AND P1, PT, R23, R2, PT ;  /* 0x000000021700720c */ /* 0x000fe20003f26070 */
[C---:B-1----:R-:W-:Y:S01]  /*0150*/  @!P0 IMAD.WIDE.U32 R16, R5.reuse, 0x4, R16 ;  /* 0x0000000405108825 */ /* 0x042fe200078e0010 */
[----:B------:R-:W1:Y:S03]  /*0160*/  LDC.64 R18, c[0x0][0x398] ;  /* 0x0000e600ff127b82 */ /* 0x000e660000000a00 */
[----:B--2---:R-:W-:Y:S01]  /*0170*/  @!P0 IMAD.WIDE.U32 R24, R5, 0x4, R24 ;  /* 0x0000000405188825 */ /* 0x004fe200078e0018 */
[----:B------:R4:W5:Y:S03]  /*0180*/  @!P0 LDG.E R4, desc[UR4][R16.64] ;  /* 0x0000000410048981 */ /* 0x000966000c1e1900 */
[----:B------:R-:W-:Y:S01]  /*0190*/  IMAD.MOV.U32 R5, RZ, RZ, RZ ;  /* 0x000000ffff057224 */ /* 0x000fe200078e00ff */
[----:B------:R-:W2:Y:S03]  /*01a0*/  LDC.64 R8, c[0x0][0x398] ;  /* 0x0000e600ff087b82 */ /* 0x000ea60000000a00 */
[----:B------:R-:W-:-:S02]  /*01b0*/  @!P1 IMAD.IADD R7, R0, 0x1, R23 ;  /* 0x0000000100079824 */ /* 0x000fc400078e0217 */
[----:B------:R-:W-:Y:S01]  /*01c0*/  @!P1 VIADD R23, R23, 0x80 ;  /* 0x0000008017179836 */ /* 0x000fe20000000000 */
[----:B------:R-:W5:Y:S04]  /*01d0*/  @!P0 LDG.E R5, desc[UR4][R24.64] ;  /* 0x0000000418058981 */ /* 0x000f68000c1e1900 */
[----:B------:R-:W-:-:S13]  /*01e0*/  ISETP.GE.U32.AND P2, PT, R23, R2, PT ;  /* 0x000000021700720c */ /* 0x000fda0003f46070 */
[----:B------:R-:W-:Y:S01]  /*01f0*/  @!P2 IMAD.IADD R27, R0, 0x1, R23 ;  /* 0x00000001001ba824 */ /* 0x000fe200078e0217 */
[----:B------:R-:W-:-:S04]  /*0200*/  @!P2 IADD3 R23, PT, PT, R23, 0x80, RZ ;  /* 0x000000801717a810 */ /* 0x000fc80007ffe0ff */
[----:B------:R-:W-:Y:S01]  /*0210*/  ISETP.GE.U32.AND P0, PT, R23, R2, PT ;  /* 0x000000021700720c */ /* 0x000fe20003f06070 */
[----:B---3--:R-:W-:-:S04]  /*0220*/  @!P1 IMAD.WIDE.U32 R14, R7, 0x4, R14 ;  /* 0x00000004070e9825 */ /* 0x008fc800078e000e */
[----:B----4-:R-:W-:Y:S01]  /*0230*/  @!P1 IMAD.WIDE.U32 R16, R7, 0x4, R12 ;  /* 0x0000000407109825 */ /* 0x010fe200078e000c */
[----:B------:R-:W-:-:S03]  /*0240*/  CS2R R6, SRZ ;  /* 0x0000000000067805 */ /* 0x000fc6000001ff00 */
[----:B0-----:R-:W-:-:S03]  /*0250*/  @!P2 IMAD.WIDE.U32 R12, R27, 0x4, R10 ;  /* 0x000000041b0ca825 */ /* 0x001fc600078e000a */
[----:B------:R0:W5:Y:S01]  /*0260*/  @!P1 LDG.E R6, desc[UR4][R14.64] ;  /* 0x000000040e069981 */ /* 0x000162000c1e1900 */
[----:B------:R-:W-:Y:S02]  /*0270*/  @!P0 IMAD.IADD R11, R0, 0x1, R23 ;  /* 0x00000001000b8824 */ /* 0x000fe400078e0217 */
[----:B------:R-:W-:Y:S01]  /*0280*/  @!P0 VIADD R23, R23, 0x80 ;  /* 0x0000008017178836 */ /* 0x000fe20000000000 */
[----:B------:R3:W5:Y:S01]  /*0290*/  @!P1 LDG.E R7, desc[UR4][R16.64] ;  /* 0x0000000410079981 */ /* 0x000762000c1e1900 */
[----:B------:R-:W-:-:S03]  /*02a0*/  @!P0 IMAD.WIDE.U32 R20, R11, 0x4, R20 ;  /* 0x000000040b148825 */ /* 0x000fc600078e0014 */
[----:B------:R-:W-:Y:S01]  /*02b0*/  ISETP.GE.U32.AND P1, PT, R23, R2, PT ;  /* 0x000000021700720c */ /* 0x000fe20003f26070 */
[----:B-1----:R-:W-:Y:S01]  /*02c0*/  @!P0 IMAD.WIDE.U32 R18, R11, 0x4, R18 ;  /* 0x000000040b128825 */ /* 0x002fe200078e0012 */
[----:B------:R-:W-:Y:S01]  /*02d0*/  CS2R R10, SRZ ;  /* 0x00000000000a7805 */ /* 0x000fe2000001ff00 */
[----:B0-----:R-:W0:Y:S02]  /*02e0*/  LDC.64 R14, c[0x0][0x390] ;  /* 0x0000e400ff0e7b82 */ /* 0x001e240000000a00 */
[----:B--2---:R-:W-:Y:S01]  /*02f0*/  @!P2 IMAD.WIDE.U32 R24, R27, 0x4, R8 ;  /* 0x000000041b18a825 */ /* 0x004fe200078e0008 */
[----:B------:R-:W-:Y:S02]  /*0300*/  CS2R R8, SRZ ;  /* 0x0000000000087805 */ /* 0x000fe4000001ff00 */
[----:B------:R1:W5:Y:S03]  /*0310*/  @!P0 LDG.E R11, desc[UR4][R18.64] ;  /* 0x00000004120b8981 */ /* 0x000366000c1e1900 */
[----:B---3--:R-:W2:Y:S01]  /*0320*/  LDC.64 R16, c[0x0][0x390] ;  /* 0x0000e400ff107b82 */ /* 0x008ea20000000a00 */
[----:B------:R3:W5:Y:S04]  /*0330*/  @!P2 LDG.E R8, desc[UR4][R12.64] ;  /* 0x000000040c08a981 */ /* 0x000768000c1e1900 */
[----:B------:R-:W5:Y:S03]  /*0340*/  @!P0 LDG.E R10, desc[UR4][R20.64] ;  /* 0x00000004140a8981 */ /* 0x000f66000c1e1900 */
[----:B-1----:R-:W1:Y:S01]  /*0350*/  LDC.64 R18, c[0x0][0x398] ;  /* 0x0000e600ff127b82 */ /* 0x002e620000000a00 */
[----:B------:R4:W5:Y:S01]  /*0360*/  @!P2 LDG.E R9, desc[UR4][R24.64] ;  /* 0x000000041809a981 */ /* 0x000962000c1e1900 */
[----:B---3--:R-:W-:Y:S01]  /*0370*/  @!P1 IMAD.IADD R13, R0, 0x1, R23 ;  /* 0x00000001000d9824 */ /* 0x008fe200078e0217 */
[----:B------:R-:W-:-:S04]  /*0380*/  @!P1 IADD3 R23, PT, PT, R23, 0x80, RZ ;  /* 0x0000008017179810 */ /* 0x000fc80007ffe0ff */
[----:B------:R-:W-:Y:S01]  /*0390*/  ISETP.GE.U32.AND P0, PT, R23, R2, PT ;  /* 0x000000021700720c */ /* 0x000fe20003f06070 */
[----:B----4-:R-:W3:Y:S01]  /*03a0*/  LDC.64 R24, c[0x0][0x398] ;  /* 0x0000e600ff187b82 */ /* 0x010ee20000000a00 */
[----:B------:R-:W-:Y:S02]  /*03b0*/  IMAD.MOV.U32 R12, RZ, RZ, RZ ;  /* 0x000000ffff0c7224 */ /* 0x000fe400078e00ff */
[----:B0-----:R-:W-:-:S04]  /*03c0*/  @!P1 IMAD.WIDE.U32 R14, R13, 0x4, R14 ;  /* 0x000000040d0e9825 */ /* 0x001fc800078e000e */
[----:B------:R-:W-:Y:S01]  /*03d0*/  IMAD.MOV.U32 R20, RZ, RZ, RZ ;  /* 0x000000ffff147224 */ /* 0x000fe200078e00ff */
[----:B------:R0:W5:Y:S04]  /*03e0*/  @!P1 LDG.E R12, desc[UR4][R14.64] ;  /* 0x000000040e0c9981 */ /* 0x000168000c1e1900 */
[----:B------:R-:W-:-:S04]  /*03f0*/  @!P0 IMAD.IADD R21, R0, 0x1, R23 ;  /* 0x0000000100158824 */ /* 0x000fc800078e0217 */
[----:B--2---:R-:W-:-:S04]  /*0400*/  @!P0 IMAD.WIDE.U32 R16, R21, 0x4, R16 ;  /* 0x0000000415108825 */ /* 0x004fc800078e0010 */
[----:B-1----:R-:W-:Y:S01]  /*0410*/  @!P0 IMAD.WIDE.U32 R18, R21, 0x4, R18 ;  /* 0x0000000415128825 */ /* 0x002fe200078e0012 */
[----:B0-----:R-:W0:Y:S01]  /*0420*/  LDC.64 R14, c[0x0][0x390] ;  /* 0x0000e400ff0e7b82 */ /* 0x001e220000000a00 */
[----:B------:R-:W-:Y:S01]  /*0430*/  @!P0 IADD3 R23, PT, PT, R23, 0x80, RZ ;  /* 0x0000008017178810 */ /* 0x000fe20007ffe0ff */
[----:B------:R1:W5:Y:S01]  /*0440*/  @!P0 LDG.E R20, desc[UR4][R16.64] ;  /* 0x0000000410148981 */ /* 0x000362000c1e1900 */
[----:B------:R-:W-:-:S06]  /*0450*/  IMAD.MOV.U32 R21, RZ, RZ, RZ ;  /* 0x000000ffff157224 */ /* 0x000fcc00078e00ff */
[----:B------:R2:W5:Y:S01]  /*0460*/  @!P0 LDG.E R21, desc[UR4][R18.64] ;  /* 0x0000000412158981 */ /* 0x000562000c1e1900 */
[----:B------:R-:W-:Y:S01]  /*0470*/  ISETP.GE.U32.AND P0, PT, R23, R2, PT ;  /* 0x000000021700720c */ /* 0x000fe20003f06070 */
[----:B-1----:R-:W1:Y:S01]  /*0480*/  LDC.64 R16, c[0x0][0x398] ;  /* 0x0000e600ff107b82 */ /* 0x002e620000000a00 */
[----:B---3--:R-:W-:-:S04]  /*0490*/  @!P1 IMAD.WIDE.U32 R24, R13, 0x4, R24 ;  /* 0x000000040d189825 */ /* 0x008fc800078e0018 */
[----:B------:R-:W-:Y:S02]  /*04a0*/  IMAD.MOV.U32 R13, RZ, RZ, RZ ;  /* 0x000000ffff0d7224 */ /* 0x000fe400078e00ff */
[----:B------:R-:W-:Y:S01]  /*04b0*/  IMAD.MOV.U32 R22, RZ, RZ, RZ ;  /* 0x000000ffff167224 */ /* 0x000fe200078e00ff */
[----:B--2---:R-:W2:Y:S03]  /*04c0*/  LDC.64 R18, c[0x0][0x390] ;  /* 0x0000e400ff127b82 */ /* 0x004ea60000000a00 */
[----:B------:R3:W5:Y:S02]  /*04d0*/  @!P1 LDG.E R13, desc[UR4][R24.64] ;  /* 0x00000004180d9981 */ /* 0x000764000c1e1900 */
[----:B---3--:R-:W-:-:S04]  /*04e0*/  @!P0 IMAD.IADD R25, R0, 0x1, R23 ;  /* 0x0000000100198824 */ /* 0x008fc800078e0217 */
[----:B0-----:R-:W-:-:S04]  /*04f0*/  @!P0 IMAD.WIDE.U32 R14, R25, 0x4, R14 ;  /* 0x00000004190e8825 */ /* 0x001fc800078e000e */
[----:B-1----:R-:W-:Y:S01]  /*0500*/  @!P0 IMAD.WIDE.U32 R16, R25, 0x4, R16 ;  /* 0x0000000419108825 */ /* 0x002fe200078e0010 */
[----:B------:R0:W5:Y:S01]  /*0510*/  @!P0 LDG.E R22, desc[UR4][R14.64] ;  /* 0x000000040e168981 */ /* 0x000162000c1e1900 */
[----:B------:R-:W-:Y:S02]  /*0520*/  CS2R R24, SRZ ;  /* 0x0000000000187805 */ /* 0x000fe4000001ff00 */
[----:B------:R-:W-:-:S04]  /*0530*/  @!P0 VIADD R23, R23, 0x80 ;  /* 0x0000008017178836 */ /* 0x000fc80000000000 */
[----:B------:R1:W5:Y:S01]  /*0540*/  @!P0 LDG.E R25, desc[UR4][R16.64] ;  /* 0x0000000410198981 */ /* 0x000362000c1e1900 */
[----:B0-----:R-:W0:Y:S01]  /*0550*/  LDC.64 R14, c[0x0][0x398] ;  /* 0x0000e600ff0e7b82 */ /* 0x001e220000000a00 */
[----:B------:R-:W-:-:S13]  /*0560*/  ISETP.GE.U32.AND P0, PT, R23, R2, PT ;  /* 0x000000021700720c */ /* 0x000fda0003f06070 */
[----:B------:R-:W-:Y:S01]  /*0570*/  @!P0 IMAD.IADD R27, R0, 0x1, R23 ;  /* 0x00000001001b8824 */ /* 0x000fe200078e0217 */
[----:B------:R-:W-:-:S03]  /*0580*/  MOV R23, RZ ;  /* 0x000000ff00177202 */ /* 0x000fc60000000f00 */
[----:B--2---:R-:W-:-:S05]  /*0590*/  @!P0 IMAD.WIDE.U32 R18, R27, 0x4, R18 ;  /* 0x000000041b128825 */ /* 0x004fca00078e0012 */
[----:B------:R1:W5:Y:S01]  /*05a0*/  @!P0 LDG.E R23, desc[UR4][R18.64] ;  /* 0x0000000412178981 */ /* 0x000362000c1e1900 */
[----:B0-----:R-:W-:-:S05]  /*05b0*/  @!P0 IMAD.WIDE.U32 R14, R27, 0x4, R14 ;  /* 0x000000041b0e8825 */ /* 0x001fca00078e000e */
[----:B------:R1:W5:Y:S01]  /*05c0*/  @!P0 LDG.E R24, desc[UR4][R14.64] ;  /* 0x000000040e188981 */ /* 0x000362000c1e1900 */
[----:B------:R-:W-:Y:S01]  /*05d0*/  ISETP.GE.U32.AND P0, PT, R3, R2, PT ;  /* 0x000000020300720c */ /* 0x000fe20003f06070 */
[----:B------:R-:W-:-:S12]  /*05e0*/  BSSY.RECONVERGENT B0, `(.L_x_16212) ;  /* 0x0000008000007945 */ /* 0x000fd80003800200 */
[----:B-1----:R-:W-:Y:S05]  /*05f0*/  @P0 BRA `(.L_x_16213) ;  /* 0x0000000000180947 */ /* 0x002fea0003800000 */
[----:B-----5:R-:W-:Y:S01]  /*0600*/  FSETP.NAN.FTZ.AND P1, PT, R4, R4, PT ;  /* 0x000000040400720b */ /* 0x020fe20003f38000 */
[----:B------:R-:W-:-:S12]  /*0610*/  IMAD.MOV.U32 R15, RZ, RZ, R4 ;  /* 0x000000ffff0f7224 */ /* 0x000fd800078e0004 */
[----:B------:R-:W-:Y:S05]  /*0620*/  @P1 BRA `(.L_x_16213) ;  /* 0x00000000000c1947 */ /* 0x000fea0003800000 */
[----:B------:R-:W-:Y:S01]  /*0630*/  FSETP.NAN.FTZ.AND P1, PT, R5, R5, PT ;  /* 0x000000050500720b */ /* 0x000fe20003f38000 */
[----:B------:R-:W-:-:S12]  /*0640*/  IMAD.MOV.U32 R15, RZ, RZ, R5 ;  /* 0x000000ffff0f7224 */ /* 0x000fd800078e0005 */
[----:B------:R-:W-:-:S07]  /*0650*/  @!P1 FMNMX.FTZ R15, R5, R4, PT ;  /* 0x00000004050f9209 */ /* 0x000fce0003810000 */
.L_x_16213:
[----:B------:R-:W-:Y:S05]  /*0660*/  BSYNC.RECONVERGENT B0 ;  /* 0x0000000000007941 */ /* 0x000fea0003800200 */
.L_x_16212:
[C---:B------:R-:W-:Y:S01]  /*0670*/  VIADD R17, R3.reuse, 0x80 ;  /* 0x0000008003117836 */ /* 0x040fe20000000000 */
[----:B------:R-:W-:Y:S01]  /*0680*/  BSSY.RECONVERGENT B0, `(.L_x_16214) ;  /* 0x000000b000007945 */ /* 0x000fe20003800200 */
[----:B-----5:R-:W-:-:S03]  /*0690*/  VIADD R5, R3, 0x100 ;  /* 0x0000010003057836 */ /* 0x020fc60000000000 */
[-C--:B------:R-:W-:Y:S02]  /*06a0*/  ISETP.GE.U32.AND P1, PT, R17, R2.reuse, PT ;  /* 0x000000021100720c */ /* 0x080fe40003f26070 */
[----:B------:R-:W-:-:S11]  /*06b0*/  ISETP.GE.U32.AND P2, PT, R5, R2, PT ;  /* 0x000000020500720c */ /* 0x000fd60003f46070 */
[----:B------:R-:W-:Y:S05]  /*06c0*/  @P1 BRA `(.L_x_16215) ;  /* 0x0000000000181947 */ /* 0x000fea0003800000 */
[-C--:B------:R-:W-:Y:S02]  /*06d0*/  FSETP.NAN.FTZ.AND P1, PT, R6, R6.reuse, PT ;  /* 0x000000060600720b */ /* 0x080fe40003f38000 */
[----:B------:R-:W-:-:S11]  /*06e0*/  MOV R14, R6 ;  /* 0x00000006000e7202 */ /* 0x000fd60000000f00 */
[----:B------:R-:W-:Y:S05]  /*06f0*/  @P1 BRA `(.L_x_16215) ;  /* 0x00000000000c1947 */ /* 0x000fea0003800000 */
[----:B------:R-:W-:Y:S01]  /*0700*/  FSETP.NAN.FTZ.AND P1, PT, R7, R7, PT ;  /* 0x000000070700720b */ /* 0x000fe20003f38000 */
[----:B------:R-:W-:-:S12]  /*0710*/  IMAD.MOV.U32 R14, RZ, RZ, R7 ;  /* 0x000000ffff0e7224 */ /* 0x000fd800078e0007 */
[----:B------:R-:W-:-:S07]  /*0720*/  @!P1 FMNMX.FTZ R14, R7, R6, PT ;  /* 0x00000006070e9209 */ /* 0x000fce0003810000 */
.L_x_16215:
[----:B------:R-:W-:Y:S05]  /*0730*/  BSYNC.RECONVERGENT B0 ;  /* 0x0000000000007941 */ /* 0x000fea0003800200 */
.L_x_16214:
[----:B------:R-:W-:Y:S04]  /*0740*/  BSSY.RECONVERGENT B0, `(.L_x_16216) ;  /* 0x0000008000007945 */ /* 0x000fe80003800200 */
[----:B------:R-:W-:Y:S05]  /*0750*/  @P2 BRA `(.L_x_16217) ;  /* 0x0000000000182947 */ /* 0x000fea0003800000 */
[----:B------:R-:W-:Y:S01]  /*0760*/  FSETP.NAN.FTZ.AND P1, PT, R8, R8, PT ;  /* 0x000000080800720b */ /* 0x000fe20003f38000 */
[----:B------:R-:W-:-:S12]  /*0770*/  IMAD.MOV.U32 R6, RZ, RZ, R8 ;  /* 0x000000ffff067224 */ /* 0x000fd800078e0008 */
[----:B------:R-:W-:Y:S05]  /*0780*/  @P1 BRA `(.L_x_16217) ;  /* 0x00000000000c1947 */ /* 0x000fea0003800000 */
[----:B------:R-:W-:Y:S01]  /*0790*/  FSETP.NAN.FTZ.AND P1, PT, R9, R9, PT ;  /* 0x000000090900720b */ /* 0x000fe20003f38000 */
[----:B------:R-:W-:-:S12]  /*07a0*/  IMAD.MOV.U32 R6, RZ, RZ, R9 ;  /* 0x000000ffff067224 */ /* 0x000fd800078e0009 */
[----:B------:R-:W-:-:S07]  /*07b0*/  @!P1 FMNMX.FTZ R6, R9, R8, PT ;  /* 0x0000000809069209 */ /* 0x000fce0003810000 */
.L_x_16217:
[----:B------:R-:W-:Y:S05]  /*07c0*/  BSYNC.RECONVERGENT B0 ;  /* 0x0000000000007941 */ /* 0x000fea0003800200 */
.L_x_16216:
[----:B------:R-:W0:Y:S01]  /*07d0*/  @!P0 LDC.64 R4, c[0x0][0x388] ;  /* 0x0000e200ff048b82 */ /* 0x000e220000000a00 */
[C---:B------:R-:W-:Y:S01]  /*07e0*/  VIADD R7, R3.reuse, 0x180 ;  /* 0x0000018003077836 */ /* 0x040fe20000000000 */
[----:B------:R-:W-:Y:S01]  /*07f0*/  BSSY.RECONVERGENT B0, `(.L_x_16218) ;  /* 0x0000013000007945 */ /* 0x000fe20003800200 */
[----:B------:R-:W-:-:S03]  /*0800*/  VIADD R9, R3, 0x280 ;  /* 0x0000028003097836 */ /* 0x000fc60000000000 */
[-C--:B------:R-:W-:Y:S02]  /*0810*/  ISETP.GE.U32.AND P5, PT, R7, R2.reuse, PT ;  /* 0x000000020700720c */ /* 0x080fe40003fa6070 */
[----:B------:R-:W-:Y:S02]  /*0820*/  IADD3 R7, PT, PT, R3, 0x200, RZ ;  /* 0x0000020003077810 */ /* 0x000fe40007ffe0ff */
[-C--:B------:R-:W-:Y:S01]  /*0830*/  ISETP.GE.U32.AND P1, PT, R9, R2.reuse, PT ;  /* 0x000000020900720c */ /* 0x080fe20003f26070 */
[----:B------:R-:W-:Y:S01]  /*0840*/  VIADD R9, R3, 0x380 ;  /* 0x0000038003097836 */ /* 0x000fe20000000000 */
[----:B------:R-:W-:Y:S01]  /*0850*/  ISETP.GE.U32.AND P4, PT, R7, R2, PT ;  /* 0x000000020700720c */ /* 0x000fe20003f86070 */
[----:B------:R-:W-:-:S03]  /*0860*/  VIADD R7, R3, 0x300 ;  /* 0x0000030003077836 */ /* 0x000fc60000000000 */
[-C--:B------:R-:W-:Y:S02]  /*0870*/  ISETP.GE.U32.AND P3, PT, R9, R2.reuse, PT ;  /* 0x000000020900720c */ /* 0x080fe40003f66070 */
[----:B------:R-:W-:Y:S01]  /*0880*/  ISETP.GE.U32.AND P2, PT, R7, R2, PT ;  /* 0x000000020700720c */ /* 0x000fe20003f46070 */
[----:B------:R-:W-:-:S04]  /*0890*/  @!P0 IMAD.IADD R7, R0, 0x1, R3 ;  /* 0x0000000100078824 */ /* 0x000fc800078e0203 */
[----:B0-----:R-:W-:Y:S01]  /*08a0*/  @!P0 IMAD.WIDE.U32 R4, R7, 0x4, R4 ;  /* 0x0000000407048825 */ /* 0x001fe200078e0004 */
[----:B------:R-:W-:Y:S07]  /*08b0*/  @P5 BRA `(.L_x_16219) ;  /* 0x0000000000185947 */ /* 0x000fee0003800000 */
[-C--:B------:R-:W-:Y:S02]  /*08c0*/  FSETP.NAN.FTZ.AND P5, PT, R10, R10.reuse, PT ;  /* 0x0000000a0a00720b */ /* 0x080fe40003fb8000 */
[----:B------:R-:W-:-:S11]  /*08d0*/  MOV R7, R10 ;  /* 0x0000000a00077202 */ /* 0x000fd60000000f00 */
[----:B------:R-:W-:Y:S05]  /*08e0*/  @P5 BRA `(.L_x_16219) ;  /* 0x00000000000c5947 */ /* 0x000fea0003800000 */
[----:B------:R-:W-:Y:S01]  /*08f0*/  FSETP.NAN.FTZ.AND P5, PT, R11, R11, PT ;  /* 0x0000000b0b00720b */ /* 0x000fe20003fb8000 */
[----:B------:R-:W-:-:S12]  /*0900*/  IMAD.MOV.U32 R7, RZ, RZ, R11 ;  /* 0x000000ffff077224 */ /* 0x000fd800078e000b */
[----:B------:R-:W-:-:S07]  /*0910*/  @!P5 FMNMX.FTZ R7, R11, R10, PT ;  /* 0x0000000a0b07d209 */ /* 0x000fce0003810000 */
.L_x_16219:
[----:B------:R-:W-:Y:S05]  /*0920*/  BSYNC.RECONVERGENT B0 ;  /* 0x0000000000007941 */ /* 0x000fea0003800200 */
.L_x_16218:
        /* <DEDUP_REMOVED lines=8> */
.L_x_16221:
[----:B------:R-:W-:Y:S05]  /*09b0*/  BSYNC.RECONVERGENT B0 ;  /* 0x0000000000007941 */ /* 0x000fea0003800200 */
.L_x_16220:
[----:B------:R-:W-:Y:S04]  /*09c0*/  BSSY.RECONVERGENT B0, `(.L_x_16222) ;  /* 0x0000008000007945 */ /* 0x000fe80003800200 */
[----:B------:R-:W-:Y:S05]  /*09d0*/  @P1 BRA `(.L_x_16223) ;  /* 0x0000000000181947 */ /* 0x000fea0003800000 */
[----:B------:R-:W-:Y:S01]  /*09e0*/  FSETP.NAN.FTZ.AND P1, PT, R20, R20, PT ;  /* 0x000000141400720b */ /* 0x000fe20003f38000 */
[----:B------:R-:W-:-:S12]  /*09f0*/  IMAD.MOV.U32 R9, RZ, RZ, R20 ;  /* 0x000000ffff097224 */ /* 0x000fd800078e0014 */
[----:B------:R-:W-:Y:S05]  /*0a00*/  @P1 BRA `(.L_x_16223) ;  /* 0x00000000000c1947 */ /* 0x000fea0003800000 */
[-C--:B------:R-:W-:Y:S02]  /*0a10*/  FSETP.NAN.FTZ.AND P1, PT, R21, R21.reuse, PT ;  /* 0x000000151500720b */ /* 0x080fe40003f38000 */
[----:B------:R-:W-:-:S11]  /*0a20*/  MOV R9, R21 ;  /* 0x0000001500097202 */ /* 0x000fd60000000f00 */
[----:B------:R-:W-:-:S07]  /*0a30*/  @!P1 FMNMX.FTZ R9, R21, R20, PT ;  /* 0x0000001415099209 */ /* 0x000fce0003810000 */
.L_x_16223:
[----:B------:R-:W-:Y:S05]  /*0a40*/  BSYNC.RECONVERGENT B0 ;  /* 0x0000000000007941 */ /* 0x000fea0003800200 */
.L_x_16222:
        /* <DEDUP_REMOVED lines=8> */
.L_x_16225:
[----:B------:R-:W-:Y:S05]  /*0ad0*/  BSYNC.RECONVERGENT B0 ;  /* 0x0000000000007941 */ /* 0x000fea0003800200 */
.L_x_16224:
        /* <DEDUP_REMOVED lines=8> */
.L_x_16227:
[----:B------:R-:W-:Y:S05]  /*0b60*/  BSYNC.RECONVERGENT B0 ;  /* 0x0000000000007941 */ /* 0x000fea0003800200 */
.L_x_16226:
[----:B------:R-:W-:Y:S01]  /*0b70*/  @!P0 IMAD.MOV.U32 R3, RZ, RZ, R17 ;  /* 0x000000ffff038224 */ /* 0x000fe200078e0011 */
[----:B------:R0:W-:Y:S01]  /*0b80*/  @!P0 STG.E desc[UR4][R4.64], R15 ;  /* 0x0000000f04008986 */ /* 0x0001e2000c101904 */
        /* <DEDUP_REMOVED lines=16> */
.L_x_16230:
[----:B------:R-:W-:-:S13]  /*0c90*/  ISETP.GE.U32.AND P0, PT, R3, R2, PT ;  /* 0x000000020300720c */ /* 0x000fda0003f06070 */
[----:B------:R-:W-:Y:S05]  /*0ca0*/  @P0 BRA `(.L_x_16232) ;  /* 0x0000000000300947 */ /* 0x000fea0003800000 */
[----:B0-----:R-:W0:Y:S01]  /*0cb0*/  LDC.64 R4, c[0x0][0x388] ;  /* 0x0000e200ff047b82 */ /* 0x001e220000000a00 */
[----:B------:R-:W-:Y:S02]  /*0cc0*/  IMAD.IADD R13, R0, 0x1, R3 ;  /* 0x00000001000d7824 */ /* 0x000fe400078e0203 */
[----:B------:R-:W-:Y:S02]  /*0cd0*/  VIADD R3, R3, 0x80 ;  /* 0x0000008003037836 */ /* 0x000fe40000000000 */
[----:B0-----:R-:W-:-:S05]  /*0ce0*/  IMAD.WIDE.U32 R4, R13, 0x4, R4 ;  /* 0x000000040d047825 */ /* 0x001fca00078e0004 */
[----:B------:R1:W-:Y:S02]  /*0cf0*/  STG.E desc[UR4][R4.64], R7 ;  /* 0x0000000704007986 */ /* 0x0003e4000c101904 */
.L_x_16231:
[----:B------:R-:W-:-:S13]  /*0d00*/  ISETP.GE.U32.AND P0, PT, R3, R2, PT ;  /* 0x000000020300720c */ /* 0x000fda0003f06070 */
[----:B------:R-:W-:Y:S05]  /*0d10*/  @P0 BRA `(.L_x_16233) ;  /* 0x0000000000340947 */ /* 0x000fea0003800000 */
[----:B01----:R-:W0:Y:S01]  /*0d20*/  LDC.64 R4, c[0x0][0x388] ;  /* 0x0000e200ff047b82 */ /* 0x003e220000000a00 */
[----:B------:R-:W-:Y:S01]  /*0d30*/  IADD3 R7, PT, PT, R0, R3, RZ ;  /* 0x0000000300077210 */ /* 0x000fe20007ffe0ff */
[----:B------:R-:W-:-:S04]  /*0d40*/  VIADD R3, R3, 0x80 ;  /* 0x0000008003037836 */ /* 0x000fc80000000000 */
[----:B0-----:R-:W-:-:S05]  /*0d50*/  IMAD.WIDE.U32 R4, R7, 0x4, R4 ;  /* 0x0000000407047825 */ /* 0x001fca00078e0004 */
[----:B------:R1:W-:Y:S02]  /*0d60*/  STG.E desc[UR4][R4.64], R8 ;  /* 0x0000000804007986 */ /* 0x0003e4000c101904 */
.L_x_16232:
[----:B------:R-:W-:-:S13]  /*0d70*/  ISETP.GE.U32.AND P0, PT, R3, R2, PT ;  /* 0x000000020300720c */ /* 0x000fda0003f06070 */
[----:B------:R-:W-:Y:S05]  /*0d80*/  @P0 BREAK.RELIABLE B1 ;  /* 0x0000000000010942 */ /* 0x000fea0003800100 */
[----:B------:R-:W-:Y:S05]  /*0d90*/  @P0 BRA `(.L_x_16234) ;  /* 0x0000000000300947 */ /* 0x000fea0003800000 */
[----:B01----:R-:W0:Y:S01]  /*0da0*/  LDC.64 R4, c[0x0][0x388] ;  /* 0x0000e200ff047b82 */ /* 0x003e220000000a00 */
[----:B------:R-:W-:Y:S02]  /*0db0*/  IMAD.IADD R7, R0, 0x1, R3 ;  /* 0x0000000100077824 */ /* 0x000fe400078e0203 */
[----:B------:R-:W-:Y:S02]  /*0dc0*/  VIADD R3, R3, 0x80 ;  /* 0x0000008003037836 */ /* 0x000fe40000000000 */
[----:B0-----:R-:W-:-:S05]  /*0dd0*/  IMAD.WIDE.U32 R4, R7, 0x4, R4 ;  /* 0x0000000407047825 */ /* 0x001fca00078e0004 */
[----:B------:R2:W-:Y:S02]  /*0de0*/  STG.E desc[UR4][R4.64], R9 ;  /* 0x0000000904007986 */ /* 0x0005e4000c101904 */
.L_x_16233:
[----:B------:R-:W-:Y:S05]  /*0df0*/  BSYNC.RELIABLE B1 ;  /* 0x0000000000017941 */ /* 0x000fea0003800100 */
.L_x_16229:
[----:B------:R-:W-:-:S13]  /*0e00*/  ISETP.GE.U32.AND P0, PT, R3, R2, PT ;  /* 0x000000020300720c */ /* 0x000fda0003f06070 */
[----:B012---:R-:W0:Y:S01]  /*0e10*/  @!P0 LDC.64 R4, c[0x0][0x388] ;  /* 0x0000e200ff048b82 */ /* 0x007e220000000a00 */
[----:B------:R-:W-:Y:S01]  /*0e20*/  @!P0 IADD3 R7, PT, PT, R0, R3, RZ ;  /* 0x0000000300078210 */ /* 0x000fe20007ffe0ff */
[----:B------:R-:W-:-:S04]  /*0e30*/  @!P0 VIADD R3, R3, 0x80 ;  /* 0x0000008003038836 */ /* 0x000fc80000000000 */
[----:B0-----:R-:W-:-:S05]  /*0e40*/  @!P0 IMAD.WIDE.U32 R4, R7, 0x4, R4 ;  /* 0x0000000407048825 */ /* 0x001fca00078e0004 */
[----:B------:R2:W-:Y:S02]  /*0e50*/  @!P0 STG.E desc[UR4][R4.64], R11 ;  /* 0x0000000b04008986 */ /* 0x0005e4000c101904 */
.L_x_16234:
[----:B------:R-:W-:Y:S05]  /*0e60*/  BSYNC.RECONVERGENT B0 ;  /* 0x0000000000007941 */ /* 0x000fea0003800200 */
.L_x_16228:
[----:B------:R-:W-:Y:S05]  /*0e70*/  WARPSYNC.ALL ;  /* 0x0000000000007948 */ /* 0x000fea0003800000 */
[----:B------:R-:W-:-:S13]  /*0e80*/  ISETP.GE.U32.AND P0, PT, R3, R2, PT ;  /* 0x000000020300720c */ /* 0x000fda0003f06070 */
[----:B------:R-:W-:Y:S05]  /*0e90*/  @P0 EXIT ;  /* 0x000000000000094d */ /* 0x000fea0003800000 */
[----:B012---:R-:W0:Y:S01]  /*0ea0*/  LDC.64 R4, c[0x0][0x388] ;  /* 0x0000e200ff047b82 */ /* 0x007e220000000a00 */
[----:B------:R-:W-:-:S04]  /*0eb0*/  IMAD.IADD R3, R0, 0x1, R3 ;  /* 0x0000000100037824 */ /* 0x000fc800078e0203 */
[----:B0-----:R-:W-:-:S05]  /*0ec0*/  IMAD.WIDE.U32 R2, R3, 0x4, R4 ;  /* 0x0000000403027825 */ /* 0x001fca00078e0004 */
[----:B------:R-:W-:Y:S01]  /*0ed0*/  STG.E desc[UR4][R2.64], R10 ;  /* 0x0000000a02007986 */ /* 0x000fe2000c101904 */
[----:B------:R-:W-:Y:S05]  /*0ee0*/  EXIT ;  /* 0x000000000000794d */ /* 0x000fea0003800000 */
.L_x_16211:
        /* <DEDUP_REMOVED lines=8> */
[----:B------:R0:W5:Y:S01]  /*0f70*/  LDG.E.64 R12, desc[UR4][R18.64+0x400] ;  /* 0x00040004120c7981 */ /* 0x000162000c1e1b00 */
[----:B------:R-:W-:-:S03]  /*0f80*/  IMAD.WIDE.U32 R20, R2, 0x8, R4 ;  /* 0x0000000802147825 */ /* 0x000fc600078e0004 */
[----:B------:R0:W5:Y:S04]  /*0f90*/  LDG.E.64 R8, desc[UR4][R18.64+0x800] ;  /* 0x0008000412087981 */ /* 0x000168000c1e1b00 */
[----:B------:R0:W5:Y:S04]  /*0fa0*/  LDG.E.64 R6, desc[UR4][R18.64+0xc00] ;  /* 0x000c000412067981 */ /* 0x000168000c1e1b00 */
[----:B------:R0:W5:Y:S04]  /*0fb0*/  LDG.E.64 R26, desc[UR4][R20.64+0x400] ;  /* 0x00040004141a7981 */ /* 0x000168000c1e1b00 */
[----:B------:R0:W5:Y:S04]  /*0fc0*/  LDG.E.64 R14, desc[UR4][R20.64+0x800] ;  /* 0x00080004140e7981 */ /* 0x000168000c1e1b00 */
[----:B------:R0:W5:Y:S04]  /*0fd0*/  LDG.E.64 R4, desc[UR4][R20.64+0xc00] ;  /* 0x000c000414047981 */ /* 0x000168000c1e1b00 */
[----:B------:R0:W5:Y:S01]  /*0fe0*/  LDG.E.64 R24, desc[UR4][R20.64] ;  /* 0x0000000414187981 */ /* 0x000162000c1e1b00 */
[----:B------:R-:W-:Y:S01]  /*0ff0*/  BSSY.RECONVERGENT B0, `(.L_x_16235) ;  /* 0x0000007000007945 */ /* 0x000fe20003800200 */
[----:B----4-:R-:W-:Y:S01]  /*1000*/  FSETP.NAN.FTZ.AND P0, PT, R10, R10, PT ;  /* 0x0000000a0a00720b */ /* 0x010fe20003f18000 */
[----:B------:R-:W-:-:S12]  /*1010*/  IMAD.MOV.U32 R16, RZ, RZ, R10 ;  /* 0x000000ffff107224 */ /* 0x000fd800078e000a */
[----:B0--3--:R-:W-:Y:S05]  /*1020*/  @P0 BRA `(.L_x_16236) ;  /* 0x00000000000c0947 */ /* 0x009fea0003800000 */
[-C--:B-----5:R-:W-:Y:S02]  /*1030*/  FSETP.NAN.FTZ.AND P0, PT, R24, R24.reuse, PT ;  /* 0x000000181800720b */ /* 0x0a0fe40003f18000 */
[----:B------:R-:W-:-:S11]  /*1040*/  MOV R16, R24 ;  /* 0x0000001800107202 */ /* 0x000fd60000000f00 */
[----:B------:R-:W-:-:S07]  /*1050*/  @!P0 FMNMX.FTZ R16, R10, R24, PT ;  /* 0x000000180a108209 */ /* 0x000fce0003810000 */
.L_x_16236:
[----:B------:R-:W-:Y:S05]  /*1060*/  BSYNC.RECONVERGENT B0 ;  /* 0x0000000000007941 */ /* 0x000fea0003800200 */
.L_x_16235:
[----:B------:R-:W-:Y:S01]  /*1070*/  FSETP.NAN.FTZ.AND P6, PT, R11, R11, PT ;  /* 0x0000000b0b00720b */ /* 0x000fe20003fd8000 */
[----:B------:R-:W-:Y:S01]  /*1080*/  BSSY.RECONVERGENT B0, `(.L_x_16237) ;  /* 0x000000c000007945 */ /* 0x000fe20003800200 */
[----:B-----5:R-:W-:Y:S01]  /*1090*/  FSETP.NAN.FTZ.AND P0, PT, R12, R12, PT ;  /* 0x0000000c0c00720b */ /* 0x020fe20003f18000 */
[----:B------:R-:W-:Y:S01]  /*10a0*/  IMAD.MOV.U32 R17, RZ, RZ, R11 ;  /* 0x000000ffff117224 */ /* 0x000fe200078e000b */
[----:B------:R-:W-:Y:S02]  /*10b0*/  FSETP.NAN.FTZ.AND P1, PT, R13, R13, PT ;  /* 0x0000000d0d00720b */ /* 0x000fe40003f38000 */
[----:B------:R-:W-:Y:S02]  /*10c0*/  FSETP.NAN.FTZ.AND P2, PT, R8, R8, PT ;  /* 0x000000080800720b */ /* 0x000fe40003f58000 */
[----:B------:R-:W-:Y:S02]  /*10d0*/  FSETP.NAN.FTZ.AND P3, PT, R9, R9, PT ;  /* 0x000000090900720b */ /* 0x000fe40003f78000 */
[----:B------:R-:W-:-:S02]  /*10e0*/  FSETP.NAN.FTZ.AND P4, PT, R6, R6, PT ;  /* 0x000000060600720b */ /* 0x000fc40003f98000 */
[----:B------:R-:W-:Y:S01]  /*10f0*/  FSETP.NAN.FTZ.AND P5, PT, R7, R7, PT ;  /* 0x000000070700720b */ /* 0x000fe20003fb8000 */
[----:B------:R-:W-:-:S12]  /*1100*/  @P6 BRA `(.L_x_16238) ;  /* 0x00000000000c6947 */ /* 0x000fd80003800000 */
[----:B------:R-:W-:Y:S01]  /*1110*/  FSETP.NAN.FTZ.AND P6, PT, R25, R25, PT ;  /* 0x000000191900720b */ /* 0x000fe20003fd8000 */
[----:B------:R-:W-:-:S12]  /*1120*/  IMAD.MOV.U32 R17, RZ, RZ, R25 ;  /* 0x000000ffff117224 */ /* 0x000fd800078e0019 */
[----:B------:R-:W-:-:S07]  /*1130*/  @!P6 FMNMX.FTZ R17, R11, R25, PT ;  /* 0x000000190b11e209 */ /* 0x000fce0003810000 */
.L_x_16238:
[----:B------:R-:W-:Y:S05]  /*1140*/  BSYNC.RECONVERGENT B0 ;  /* 0x0000000000007941 */ /* 0x000fea0003800200 */
.L_x_16237:
[----:B------:R-:W-:Y:S01]  /*1150*/  BSSY.RECONVERGENT B0, `(.L_x_16239) ;  /* 0x0000006000007945 */ /* 0x000fe20003800200 */
[----:B------:R-:W-:-:S03]  /*1160*/  IMAD.MOV.U32 R10, RZ, RZ, R12 ;  /* 0x000000ffff0a7224 */ /* 0x000fc600078e000c */
[----:B------:R-:W-:Y:S05]  /*1170*/  @P0 BRA `(.L_x_16240) ;  /* 0x00000000000c0947 */ /* 0x000fea0003800000 */
[-C--:B------:R-:W-:Y:S02]  /*1180*/  FSETP.NAN.FTZ.AND P0, PT, R26, R26.reuse, PT ;  /* 0x0000001a1a00720b */ /* 0x080fe40003f18000 */
[----:B------:R-:W-:-:S11]  /*1190*/  MOV R10, R26 ;  /* 0x0000001a000a7202 */ /* 0x000fd60000000f00 */
[----:B------:R-:W-:-:S07]  /*11a0*/  @!P0 FMNMX.FTZ R10, R12, R26, PT ;  /* 0x0000001a0c0a8209 */ /* 0x000fce0003810000 */
.L_x_16240:
[----:B------:R-:W-:Y:S05]  /*11b0*/  BSYNC.RECONVERGENT B0 ;  /* 0x0000000000007941 */ /* 0x000fea0003800200 */
.L_x_16239:
[----:B------:R-:W-:Y:S01]  /*11c0*/  BSSY.RECONVERGENT B0, `(.L_x_16241) ;  /* 0x0000006000007945 */ /* 0x000fe20003800200 */
[----:B------:R-:W-:-:S03]  /*11d0*/  IMAD.MOV.U32 R11, RZ, RZ, R13 ;  /* 0x000000ffff0b7224 */ /* 0x000fc600078e000d */
[----:B------:R-:W-:Y:S05]  /*11e0*/  @P1 BRA `(.L_x_16242) ;  /* 0x00000000000c1947 */ /* 0x000fea0003800000 */
[----:B------:R-:W-:Y:S01]  /*11f0*/  FSETP.NAN.FTZ.AND P0, PT, R27, R27, PT ;  /* 0x0000001b1b00720b */ /* 0x000fe20003f18000 */
[----:B------:R-:W-:-:S12]  /*1200*/  IMAD.MOV.U32 R11, RZ, RZ, R27 ;  /* 0x000000ffff0b7224 */ /* 0x000fd800078e001b */
[----:B------:R-:W-:-:S07]  /*1210*/  @!P0 FMNMX.FTZ R11, R13, R27, PT ;  /* 0x0000001b0d0b8209 */ /* 0x000fce0003810000 */
.L_x_16242:
[----:B------:R-:W-:Y:S05]  /*1220*/  BSYNC.RECONVERGENT B0 ;  /* 0x0000000000007941 */ /* 0x000fea0003800200 */
.L_x_16241:
[----:B------:R-:W-:Y:S01]  /*1230*/  BSSY.RECONVERGENT B0, `(.L_x_16243) ;  /* 0x0000006000007945 */ /* 0x000fe20003800200 */
[----:B------:R-:W-:-:S03]  /*1240*/  IMAD.MOV.U32 R18, RZ, RZ, R8 ;  /* 0x000000ffff127224 */ /* 0x000fc600078e0008 */
[----:B------:R-:W-:Y:S05]  /*1250*/  @P2 BRA `(.L_x_16244) ;  /* 0x00000000000c2947 */ /* 0x000fea0003800000 */
[-C--:B------:R-:W-:Y:S02]  /*1260*/  FSETP.NAN.FTZ.AND P0, PT, R14, R14.reuse, PT ;  /* 0x0000000e0e00720b */ /* 0x080fe40003f18000 */
[----:B------:R-:W-:-:S11]  /*1270*/  MOV R18, R14 ;  /* 0x0000000e00127202 */ /* 0x000fd60000000f00 */
[----:B------:R-:W-:-:S07]  /*1280*/  @!P0 FMNMX.FTZ R18, R8, R14, PT ;  /* 0x0000000e08128209 */ /* 0x000fce0003810000 */
.L_x_16244:
[----:B------:R-:W-:Y:S05]  /*1290*/  BSYNC.RECONVERGENT B0 ;  /* 0x0000000000007941 */ /* 0x000fea0003800200 */
.L_x_16243:
[----:B------:R-:W-:Y:S01]  /*12a0*/  BSSY.RECONVERGENT B0, `(.L_x_16245) ;  /* 0x0000007000007945 */ /* 0x000fe20003800200 */
[----:B------:R-:W-:-:S04]  /*12b0*/  IMAD.WIDE.U32 R12, R0, 0x4, R22 ;  /* 0x00000004000c7825 */ /* 0x000fc800078e0016 */
[----:B------:R-:W-:Y:S01]  /*12c0*/  IMAD.MOV.U32 R19, RZ, RZ, R9 ;  /* 0x000000ffff137224 */ /* 0x000fe200078e0009 */
[----:B------:R-:W-:Y:S06]  /*12d0*/  @P3 BRA `(.L_x_16246) ;  /* 0x00000000000c3947 */ /* 0x000fec0003800000 */
[----:B------:R-:W-:Y:S01]  /*12e0*/  FSETP.NAN.FTZ.AND P0, PT, R15, R15, PT ;  /* 0x0000000f0f00720b */ /* 0x000fe20003f18000 */
[----:B------:R-:W-:-:S12]  /*12f0*/  IMAD.MOV.U32 R19, RZ, RZ, R15 ;  /* 0x000000ffff137224 */ /* 0x000fd800078e000f */
[----:B------:R-:W-:-:S07]  /*1300*/  @!P0 FMNMX.FTZ R19, R9, R15, PT ;  /* 0x0000000f09138209 */ /* 0x000fce0003810000 */
.L_x_16246:
[----:B------:R-:W-:Y:S05]  /*1310*/  BSYNC.RECONVERGENT B0 ;  /* 0x0000000000007941 */ /* 0x000fea0003800200 */
.L_x_16245:
[----:B------:R-:W-:Y:S01]  /*1320*/  BSSY.RECONVERGENT B0, `(.L_x_16247) ;  /* 0x0000007000007945 */ /* 0x000fe20003800200 */
[----:B------:R-:W-:-:S04]  /*1330*/  IMAD.WIDE.U32 R12, R2, 0x8, R12 ;  /* 0x00000008020c7825 */ /* 0x000fc800078e000c */
[----:B------:R-:W-:Y:S01]  /*1340*/  IMAD.MOV.U32 R2, RZ, RZ, R6 ;  /* 0x000000ffff027224 */ /* 0x000fe200078e0006 */
[----:B------:R-:W-:Y:S06]  /*1350*/  @P4 BRA `(.L_x_16248) ;  /* 0x00000000000c4947 */ /* 0x000fec0003800000 */
[-C--:B------:R-:W-:Y:S02]  /*1360*/  FSETP.NAN.FTZ.AND P0, PT, R4, R4.reuse, PT ;  /* 0x000000040400720b */ /* 0x080fe40003f18000 */
[----:B------:R-:W-:-:S11]  /*1370*/  MOV R2, R4 ;  /* 0x0000000400027202 */ /* 0x000fd60000000f00 */
[----:B------:R-:W-:-:S07]  /*1380*/  @!P0 FMNMX.FTZ R2, R6, R4, PT ;  /* 0x0000000406028209 */ /* 0x000fce0003810000 */
.L_x_16248:
[----:B------:R-:W-:Y:S05]  /*1390*/  BSYNC.RECONVERGENT B0 ;  /* 0x0000000000007941 */ /* 0x000fea0003800200 */
.L_x_16247:
[----:B------:R-:W-:Y:S01]  /*13a0*/  BSSY.RECONVERGENT B0, `(.L_x_16249) ;  /* 0x0000006000007945 */ /* 0x000fe20003800200 */
[----:B------:R-:W-:-:S03]  /*13b0*/  IMAD.MOV.U32 R3, RZ, RZ, R7 ;  /* 0x000000ffff037224 */ /* 0x000fc600078e0007 */
[----:B------:R-:W-:Y:S05]  /*13c0*/  @P5 BRA `(.L_x_16250) ;  /* 0x00000000000c5947 */ /* 0x000fea0003800000 */
[----:B------:R-:W-:Y:S01]  /*13d0*/  FSETP.NAN.FTZ.AND P0, PT, R5, R5, PT ;  /* 0x000000050500720b */ /* 0x000fe20003f18000 */
[----:B------:R-:W-:-:S12]  /*13e0*/  IMAD.MOV.U32 R3, RZ, RZ, R5 ;  /* 0x000000ffff037224 */ /* 0x000fd800078e0005 */
[----:B------:R-:W-:-:S07]  /*13f0*/  @!P0 FMNMX.FTZ R3, R7, R5, PT ;  /* 0x0000000507038209 */ /* 0x000fce0003810000 */
.L_x_16250:
[----:B------:R-:W-:Y:S05]  /*1400*/  BSYNC.RECONVERGENT B0 ;  /* 0x0000000000007941 */ /* 0x000fea0003800200 */
.L_x_16249:
[----:B------:R-:W-:Y:S04]  /*1410*/  STG.E.64 desc[UR4][R12.64], R16 ;  /* 0x000000100c007986 */ /* 0x000fe8000c101b04 */
[----:B------:R-:W-:Y:S04]  /*1420*/  STG.E.64 desc[UR4][R12.64+0x400], R10 ;  /* 0x0004000a0c007986 */ /* 0x000fe8000c101b04 */
[----:B------:R-:W-:Y:S04]  /*1430*/  STG.E.64 desc[UR4][R12.64+0x800], R18 ;  /* 0x000800120c007986 */ /* 0x000fe8000c101b04 */
[----:B------:R-:W-:Y:S01]  /*1440*/  STG.E.64 desc[UR4][R12.64+0xc00], R2 ;  /* 0x000c00020c007986 */ /* 0x000fe2000c101b04 */
[----:B------:R-:W-:Y:S05]  /*1450*/  EXIT ;  /* 0x000000000000794d */ /* 0x000fea0003800000 */
.L_x_16251:
        /* <DEDUP_REMOVED lines=10> */
.L_x_41821:


//--------------------- .text._ZN2at6native29vectorized_elementwise_kernelILi4ENS0_13BinaryFunctorIfffZZZNS0_19minimum_kernel_cudaERNS_18TensorIteratorBaseEENKUlvE0_clEvENKUlvE0_clEvEUlffE_EESt5arrayIPcLm3EEEEviT0_T1_ --------------------------
	.section	.text._ZN2at6native29vectorized_elementwise_kernelILi4ENS0_13BinaryFunctorIfffZZZNS0_19minimum_kernel_cudaERNS_18TensorIteratorBaseEENKUlvE0_clEvENKUlvE0_clEvEUlffE_EESt5arrayIPcLm3EEEEviT0_T1_,"ax",@progbits
	.align	128
        .global         _ZN2at6native29vectorized_elementwise_kernelILi4ENS0_13BinaryFunctorIfffZZZNS0_19minimum_kernel_cudaERNS_18TensorIteratorBaseEENKUlvE0_clEvENKUlvE0_clEvEUlffE_EESt5arrayIPcLm3EEEEviT0_T1_
        .type           _ZN2at6native29vectorized_elementwise_kernelILi4ENS0_13BinaryFunctorIfffZZZNS0_19minimum_kernel_cudaERNS_18TensorIteratorBaseEENKUlvE0_clEvENKUlvE0_clEvEUlffE_EESt5arrayIPcLm3EEEEviT0_T1_,@function
        .size           _ZN2at6native29vectorized_elementwise_kernelILi4ENS0_13BinaryFunctorIfffZZZNS0_19minimum_kernel_cudaERNS_18TensorIteratorBaseEENKUlvE0_clEvENKUlvE0_clEvEUlffE_EESt5arrayIPcLm3EEEEviT0_T1_,(.L_x_41822 - _ZN2at6native29vectorized_elementwise_kernelILi4ENS0_13BinaryFunctorIfffZZZNS0_19minimum_kernel_cudaERNS_18TensorIteratorBaseEENKUlvE0_clEvENKUlvE0_clEvEUlffE_EESt5arrayIPcLm3EEEEviT0_T1_)
        .other          _ZN2at6native29vectorized_elementwise_kernelILi4ENS0_13BinaryFunctorIfffZZZNS0_19minimum_kernel_cudaERNS_18TensorIteratorBaseEENKUlvE0_clEvENKUlvE0_clEvEUlffE_EESt5arrayIPcLm3EEEEviT0_T1_,@"STO_CUDA_ENTRY STV_DEFAULT"
_ZN2at6native29vectorized_elementwise_kernelILi4ENS0_13BinaryFunctorIfffZZZNS0_19minimum_kernel_cudaERNS_18TensorIteratorBaseEENKUlvE0_clEvENKUlvE0_clEvEUlffE_EESt5arrayIPcLm3EEEEviT0_T1_:
.text._ZN2at6native29vectorized_elementwise_kernelILi4ENS0_13BinaryFunctorIfffZZZNS0_19minimum_kernel_cudaERNS_18TensorIteratorBaseEENKUlvE0_clEvENKUlvE0_clEvEUlffE_EESt5arrayIPcLm3EEEEviT0_T1_:
        /* <DEDUP_REMOVED lines=102> */
.L_x_16254:
[----:B------:R-:W-:Y:S05]  /*0660*/  BSYNC.RECONVERGENT B0 ;  /* 0x0000000000007941 */ /* 0x000fea0003800200 */
.L_x_16253:
        /* <DEDUP_REMOVED lines=12> */
.L_x_16256:
[----:B------:R-:W-:Y:S05]  /*0730*/  BSYNC.RECONVERGENT B0 ;  /* 0x0000000000007941 */ /* 0x000fea0003800200 */
.L_x_16255:
        /* <DEDUP_REMOVED lines=8> */
.L_x_16258:
[----:B------:R-:W-:Y:S05]  /*07c0*/  BSYNC.RECONVERGENT B0 ;  /* 0x0000000000007941 */ /* 0x000fea0003800200 */
.L_x_16257:
        /* <DEDUP_REMOVED lines=21> */
.L_x_16260:
[----:B------:R-:W-:Y:S05]  /*0920*/  BSYNC.RECONVERGENT B0 ;  /* 0x0000000000007941 */ /* 0x000fea0003800200 */
.L_x_16259:
        /* <DEDUP_REMOVED lines=8> */
.L_x_16262:
[----:B------:R-:W-:Y:S05]  /*09b0*/  BSYNC.RECONVERGENT B0 ;  /* 0x0000000000007941 */ /* 0x000fea0003800200 */
.L_x_16261:
        /* <DEDUP_REMOVED lines=8> */
.L_x_16264:
[----:B------:R-:W-:Y:S05]  /*0a40*/  BSYNC.RECONVERGENT B0 ;  /* 0x0000000000007941 */ /* 0x000fea0003800200 */
.L_x_16263:
        /* <DEDUP_REMOVED lines=8> */
.L_x_16266:
[----:B------:R-:W-:Y:S05]  /*0ad0*/  BSYNC.RECONVERGENT B0 ;  /* 0x0000000000007941 */ /* 0x000fea0003800200 */
.L_x_16265:
        /* <DEDUP_REMOVED lines=8> */
.L_x_16268:
[----:B------:R-:W-:Y:S05]  /*0b60*/  BSYNC.RECONVERGENT B0 ;  /* 0x0000000000007941 */ /* 0x000fea0003800200 */
.L_x_16267:
        /* <DEDUP_REMOVED lines=18> */
.L_x_16271:
[----:B------:R-:W-:-:S13]  /*0c90*/  ISETP.GE.U32.AND P0, PT, R3, R2, PT ;  /* 0x000000020300720c */ /* 0x000fda0003f06070 */
[----:B------:R-:W-:Y:S05]  /*0ca0*/  @P0 BRA `(.L_x_16273) ;  /* 0x0000000000300947 */ /* 0x000fea0003800000 */
[----:B0-----:R-:W0:Y:S01]  /*0cb0*/  LDC.64 R4, c[0x0][0x388] ;  /* 0x0000e200ff047b82 */ /* 0x001e220000000a00 */
[----:B------:R-:W-:Y:S02]  /*0cc0*/  IMAD.IADD R13, R0, 0x1, R3 ;  /* 0x00000001000d7824 */ /* 0x000fe400078e0203 */
[----:B------:R-:W-:Y:S02]  /*0cd0*/  VIADD R3, R3, 0x80 ;  /* 0x0000008003037836 */ /* 0x000fe40000000000 */
[----:B0-----:R-:W-:-:S05]  /*0ce0*/  IMAD.WIDE.U32 R4, R13, 0x4, R4 ;  /* 0x000000040d047825 */ /* 0x001fca00078e0004 */
[----:B------:R1:W-:Y:S02]  /*0cf0*/  STG.E desc[UR4][R4.64], R7 ;  /* 0x0000000704007986 */ /* 0x0003e4000c101904 */
.L_x_16272:
[----:B------:R-:W-:-:S13]  /*0d00*/  ISETP.GE.U32.AND P0, PT, R3, R2, PT ;  /* 0x000000020300720c */ /* 0x000fda0003f06070 */
[----:B------:R-:W-:Y:S05]  /*0d10*/  @P0 BRA `(.L_x_16274) ;  /* 0x0000000000340947 */ /* 0x000fea0003800000 */
[----:B01----:R-:W0:Y:S01]  /*0d20*/  LDC.64 R4, c[0x0][0x388] ;  /* 0x0000e200ff047b82 */ /* 0x003e220000000a00 */
[----:B------:R-:W-:Y:S01]  /*0d30*/  IADD3 R7, PT, PT, R0, R3, RZ ;  /* 0x0000000300077210 */ /* 0x000fe20007ffe0ff */
[----:B------:R-:W-:-:S04]  /*0d40*/  VIADD R3, R3, 0x80 ;  /* 0x0000008003037836 */ /* 0x000fc80000000000 */
[----:B0-----:R-:W-:-:S05]  /*0d50*/  IMAD.WIDE.U32 R4, R7, 0x4, R4 ;  /* 0x0000000407047825 */ /* 0x001fca00078e0004 */
[----:B------:R1:W-:Y:S02]  /*0d60*/  STG.E desc[UR4][R4.64], R8 ;  /* 0x0000000804007986 */ /* 0x0003e4000c101904 */
.L_x_16273:
        /* <DEDUP_REMOVED lines=8> */
.L_x_16274:
[----:B------:R-:W-:Y:S05]  /*0df0*/  BSYNC.RELIABLE B1 ;  /* 0x0000000000017941 */ /* 0x000fea0003800100 */
.L_x_16270:
[----:B------:R-:W-:-:S13]  /*0e00*/  ISETP.GE.U32.AND P0, PT, R3, R2, PT ;  /* 0x000000020300720c */ /* 0x000fda0003f06070 */
[----:B012---:R-:W0:Y:S01]  /*0e10*/  @!P0 LDC.64 R4, c[0x0][0x388] ;  /* 0x0000e200ff048b82 */ /* 0x007e220000000a00 */
[----:B------:R-:W-:Y:S01]  /*0e20*/  @!P0 IADD3 R7, PT, PT, R0, R3, RZ ;  /* 0x0000000300078210 */ /* 0x000fe20007ffe0ff */
[----:B------:R-:W-:-:S04]  /*0e30*/  @!P0 VIADD R3, R3, 0x80 ;  /* 0x0000008003038836 */ /* 0x000fc80000000000 */
[----:B0-----:R-:W-:-:S05]  /*0e40*/  @!P0 IMAD.WIDE.U32 R4, R7, 0x4, R4 ;  /* 0x0000000407048825 */ /* 0x001fca00078e0004 */
[----:B------:R2:W-:Y:S02]  /*0e50*/  @!P0 STG.E desc[UR4][R4.64], R11 ;  /* 0x0000000b04008986 */ /* 0x0005e4000c101904 */
.L_x_16275:
[----:B------:R-:W-:Y:S05]  /*0e60*/  BSYNC.RECONVERGENT B0 ;  /* 0x0000000000007941 */ /* 0x000fea0003800200 */
.L_x_16269:
        /* <DEDUP_REMOVED lines=8> */
.L_x_16252:
[----:B------:R-:W0:Y:S01]  /*0ef0*/  S2R R2, SR_TID.X ;  /* 0x0000000000027919 */ /* 0x000e220000002100 */
[----:B------:R-:W1:Y:S08]  /*0f00*/  LDC.64 R4, c[0x0][0x390] ;  /* 0x0000e400ff047b82 */ /* 0x000e700000000a00 */
[----:B------:R-:W2:Y:S08]  /*0f10*/  LDC.64 R8, c[0x0][0x398] ;  /* 0x0000e600ff087b82 */ /* 0x000eb00000000a00 */
[----:B------:R-:W3:Y:S01]  /*0f20*/  LDC.64 R26, c[0x0][0x388] ;  /* 0x0000e200ff1a7b82 */ /* 0x000ee20000000a00 */
[----:B-1----:R-:W-:-:S04]  /*0f30*/  IMAD.WIDE.U32 R4, R0, 0x4, R4 ;  /* 0x0000000400047825 */ /* 0x002fc800078e0004 */
[----:B0-----:R-:W-:-:S05]  /*0f40*/  IMAD.WIDE.U32 R22, R2, 0x10, R4 ;  /* 0x0000001002167825 */ /* 0x001fca00078e0004 */
[----:B------:R-:W4:Y:S01]  /*0f50*/  LDG.E.128 R4, desc[UR4][R22.64] ;  /* 0x0000000416047981 */ /* 0x000f22000c1e1d00 */
[----:B--2---:R-:W-:-:S04]  /*0f60*/  IMAD.WIDE.U32 R8, R0, 0x4, R8 ;  /* 0x0000000400087825 */ /* 0x004fc800078e0008 */
[----:B------:R-:W-:Y:S02]  /*0f70*/  IMAD.WIDE.U32 R24, R2, 0x10, R8 ;  /* 0x0000001002187825 */ /* 0x000fe400078e0008 */
[----:B------:R0:W5:Y:S04]  /*0f80*/  LDG.E.128 R8, desc[UR4][R22.64+0x800] ;  /* 0x0008000416087981 */ /* 0x000168000c1e1d00 */
[----:B------:R0:W5:Y:S04]  /*0f90*/  LDG.E.128 R12, desc[UR4][R24.64+0x800] ;  /* 0x00080004180c7981 */ /* 0x000168000c1e1d00 */
[----:B------:R0:W5:Y:S01]  /*0fa0*/  LDG.E.128 R16, desc[UR4][R24.64] ;  /* 0x0000000418107981 */ /* 0x000162000c1e1d00 */
[----:B------:R-:W-:Y:S01]  /*0fb0*/  BSSY.RECONVERGENT B0, `(.L_x_16276) ;  /* 0x0000007000007945 */ /* 0x000fe20003800200 */
[----:B----4-:R-:W-:Y:S01]  /*0fc0*/  FSETP.NAN.FTZ.AND P0, PT, R4, R4, PT ;  /* 0x000000040400720b */ /* 0x010fe20003f18000 */
[----:B------:R-:W-:-:S12]  /*0fd0*/  IMAD.MOV.U32 R20, RZ, RZ, R4 ;  /* 0x000000ffff147224 */ /* 0x000fd800078e0004 */
[----:B0--3--:R-:W-:Y:S05]  /*0fe0*/  @P0 BRA `(.L_x_16277) ;  /* 0x00000000000c0947 */ /* 0x009fea0003800000 */
[-C--:B-----5:R-:W-:Y:S02]  /*0ff0*/  FSETP.NAN.FTZ.AND P0, PT, R16, R16.reuse, PT ;  /* 0x000000101000720b */ /* 0x0a0fe40003f18000 */
[----:B------:R-:W-:-:S11]  /*1000*/  MOV R20, R16 ;  /* 0x0000001000147202 */ /* 0x000fd60000000f00 */
[----:B------:R-:W-:-:S07]  /*1010*/  @!P0 FMNMX.FTZ R20, R4, R16, PT ;  /* 0x0000001004148209 */ /* 0x000fce0003810000 */
.L_x_16277:
[----:B------:R-:W-:Y:S05]  /*1020*/  BSYNC.RECONVERGENT B0 ;  /* 0x0000000000007941 */ /* 0x000fea0003800200 */
.L_x_16276:
[----:B------:R-:W-:Y:S01]  /*1030*/  FSETP.NAN.FTZ.AND P6, PT, R5, R5, PT ;  /* 0x000000050500720b */ /* 0x000fe20003fd8000 */
[----:B------:R-:W-:Y:S01]  /*1040*/  BSSY.RECONVERGENT B0, `(.L_x_16278) ;  /* 0x000000c000007945 */ /* 0x000fe20003800200 */
[----:B------:R-:W-:Y:S01]  /*1050*/  FSETP.NAN.FTZ.AND P0, PT, R6, R6, PT ;  /* 0x000000060600720b */ /* 0x000fe20003f18000 */
[----:B------:R-:W-:Y:S01]  /*1060*/  IMAD.MOV.U32 R21, RZ, RZ, R5 ;  /* 0x000000ffff157224 */ /* 0x000fe200078e0005 */
[----:B------:R-:W-:Y:S02]  /*1070*/  FSETP.NAN.FTZ.AND P1, PT, R7, R7, PT ;  /* 0x000000070700720b */ /* 0x000fe40003f38000 */
[----:B-----5:R-:W-:Y:S02]  /*1080*/  FSETP.NAN.FTZ.AND P2, PT, R8, R8, PT ;  /* 0x000000080800720b */ /* 0x020fe40003f58000 */
[----:B------:R-:W-:Y:S02]  /*1090*/  FSETP.NAN.FTZ.AND P3, PT, R9, R9, PT ;  /* 0x000000090900720b */ /* 0x000fe40003f78000 */
[----:B------:R-:W-:-:S02]  /*10a0*/  FSETP.NAN.FTZ.AND P4, PT, R10, R10, PT ;  /* 0x0000000a0a00720b */ /* 0x000fc40003f98000 */
[----:B------:R-:W-:Y:S01]  /*10b0*/  FSETP.NAN.FTZ.AND P5, PT, R11, R11, PT ;  /* 0x0000000b0b00720b */ /* 0x000fe20003fb8000 */
[----:B------:R-:W-:-:S12]  /*10c0*/  @P6 BRA `(.L_x_16279) ;  /* 0x00000000000c6947 */ /* 0x000fd80003800000 */
[----:B------:R-:W-:Y:S01]  /*10d0*/  FSETP.NAN.FTZ.AND P6, PT, R17, R17, PT ;  /* 0x000000111100720b */ /* 0x000fe20003fd8000 */
[----:B------:R-:W-:-:S12]  /*10e0*/  IMAD.MOV.U32 R21, RZ, RZ, R17 ;  /* 0x000000ffff157224 */ /* 0x000fd800078e0011 */
[----:B------:R-:W-:-:S07]  /*10f0*/  @!P6 FMNMX.FTZ R21, R5, R17, PT ;  /* 0x000000110515e209 */ /* 0x000fce0003810000 */
.L_x_16279:
[----:B------:R-:W-:Y:S05]  /*1100*/  BSYNC.RECONVERGENT B0 ;  /* 0x0000000000007941 */ /* 0x000fea0003800200 */
.L_x_16278:
[----:B------:R-:W-:Y:S01]  /*1110*/  BSSY.RECONVERGENT B0, `(.L_x_16280) ;  /* 0x0000006000007945 */ /* 0x000fe20003800200 */
[----:B------:R-:W-:-:S03]  /*1120*/  IMAD.MOV.U32 R22, RZ, RZ, R6 ;  /* 0x000000ffff167224 */ /* 0x000fc600078e0006 */
[----:B------:R-:W-:Y:S05]  /*1130*/  @P0 BRA `(.L_x_16281) ;  /* 0x00000000000c0947 */ /* 0x000fea0003800000 */
[-C--:B------:R-:W-:Y:S02]  /*1140*/  FSETP.NAN.FTZ.AND P0, PT, R18, R18.reuse, PT ;  /* 0x000000121200720b */ /* 0x080fe40003f18000 */
[----:B------:R-:W-:-:S11]  /*1150*/  MOV R22, R18 ;  /* 0x0000001200167202 */ /* 0x000fd60000000f00 */
[----:B------:R-:W-:-:S07]  /*1160*/  @!P0 FMNMX.FTZ R22, R6, R18, PT ;  /* 0x0000001206168209 */ /* 0x000fce0003810000 */
.L_x_16281:
[----:B------:R-:W-:Y:S05]  /*1170*/  BSYNC.RECONVERGENT B0 ;  /* 0x0000000000007941 */ /* 0x000fea0003800200 */
.L_x_16280:
[----:B------:R-:W-:Y:S01]  /*1180*/  BSSY.RECONVERGENT B0, `(.L_x_16282) ;  /* 0x0000006000007945 */ /* 0x000fe20003800200 */
[----:B------:R-:W-:-:S03]  /*1190*/  IMAD.MOV.U32 R23, RZ, RZ, R7 ;  /* 0x000000ffff177224 */ /* 0x000fc600078e0007 */
[----:B------:R-:W-:Y:S05]  /*11a0*/  @P1 BRA `(.L_x_16283) ;  /* 0x00000000000c1947 */ /* 0x000fea0003800000 */
[----:B------:R-:W-:Y:S01]  /*11b0*/  FSETP.NAN.FTZ.AND P0, PT, R19, R19, PT ;  /* 0x000000131300720b */ /* 0x000fe20003f18000 */
[----:B------:R-:W-:-:S12]  /*11c0*/  IMAD.MOV.U32 R23, RZ, RZ, R19 ;  /* 0x000000ffff177224 */ /* 0x000fd800078e0013 */
[----:B------:R-:W-:-:S07]  /*11d0*/  @!P0 FMNMX.FTZ R23, R7, R19, PT ;  /* 0x0000001307178209 */ /* 0x000fce0003810000 */
.L_x_16283:
[----:B------:R-:W-:Y:S05]  /*11e0*/  BSYNC.RECONVERGENT B0 ;  /* 0x0000000000007941 */ /* 0x000fea0003800200 */
.L_x_16282:
[----:B------:R-:W-:Y:S01]  /*11f0*/  BSSY.RECONVERGENT B0, `(.L_x_16284) ;  /* 0x0000006000007945 */ /* 0x000fe20003800200 */
[----:B------:R-:W-:-:S03]  /*1200*/  IMAD.MOV.U32 R4, RZ, RZ, R8 ;  /* 0x000000ffff047224 */ /* 0x000fc600078e0008 */
[----:B------:R-:W-:Y:S05]  /*1210*/  @P2 BRA `(.L_x_16285) ;  /* 0x00000000000c2947 */ /* 0x000fea0003800000 */
[-C--:B------:R-:W-:Y:S02]  /*1220*/  FSETP.NAN.FTZ.AND P0, PT, R12, R12.reuse, PT ;  /* 0x0000000c0c00720b */ /* 0x080fe40003f18000 */
[----:B------:R-:W-:-:S11]  /*1230*/  MOV R4, R12 ;  /* 0x0000000c00047202 */ /* 0x000fd60000000f00 */
[----:B------:R-:W-:-:S07]  /*1240*/  @!P0 FMNMX.FTZ R4, R8, R12, PT ;  /* 0x0000000c08048209 */ /* 0x000fce0003810000 */
.L_x_16285:
[----:B------:R-:W-:Y:S05]  /*1250*/  BSYNC.RECONVERGENT B0 ;  /* 0x0000000000007941 */ /* 0x000fea0003800200 */
.L_x_16284:
[----:B------:R-:W-:Y:S01]  /*1260*/  BSSY.RECONVERGENT B0, `(.L_x_16286) ;  /* 0x0000007000007945 */ /* 0x000fe20003800200 */
[----:B------:R-:W-:-:S04]  /*1270*/  IMAD.WIDE.U32 R6, R0, 0x4, R26 ;  /* 0x0000000400067825 */ /* 0x000fc800078e001a */
[----:B------:R-:W-:Y:S01]  /*1280*/  IMAD.MOV.U32 R5, RZ, RZ, R9 ;  /* 0x000000ffff057224 */ /* 0x000fe200078e0009 */
[----:B------:R-:W-:Y:S06]  /*1290*/  @P3 BRA `(.L_x_16287) ;  /* 0x00000000000c3947 */ /* 0x000fec0003800000 */
[----:B------:R-:W-:Y:S01]  /*12a0*/  FSETP.NAN.FTZ.AND P0, PT, R13, R13, PT ;  /* 0x0000000d0d00720b */ /* 0x000fe20003f18000 */
[----:B------:R-:W-:-:S12]  /*12b0*/  IMAD.MOV.U32 R5, RZ, RZ, R13 ;  /* 0x000000ffff057224 */ /* 0x000fd800078e000d */
[----:B------:R-:W-:-:S07]  /*12c0*/  @!P0 FMNMX.FTZ R5, R9, R13, PT ;  /* 0x0000000d09058209 */ /* 0x000fce0003810000 */
.L_x_16287:
[----:B------:R-:W-:Y:S05]  /*12d0*/  BSYNC.RECONVERGENT B0 ;  /* 0x0000000000007941 */ /* 0x000fea0003800200 */
.L_x_16286:
[----:B------:R-:W-:Y:S01]  /*12e0*/  BSSY.RECONVERGENT B0, `(.L_x_16288) ;  /* 0x0000007000007945 */ /* 0x000fe20003800200 */
[----:B------:R-:W-:-:S04]  /*12f0*/  IMAD.WIDE.U32 R2, R2, 0x10, R6 ;  /* 0x0000001002027825 */ /* 0x000fc800078e0006 */
[----:B------:R-:W-:Y:S01]  /*1300*/  IMAD.MOV.U32 R6, RZ, RZ, R10 ;  /* 0x000000ffff067224 */ /* 0x000fe200078e000a */
[----:B------:R-:W-:Y:S06]  /*1310*/  @P4 BRA `(.L_x_16289) ;  /* 0x00000000000c4947 */ /* 0x000fec0003800000 */
[-C--:B------:R-:W-:Y:S02]  /*1320*/  FSETP.NAN.FTZ.AND P0, PT, R14, R14.reuse, PT ;  /* 0x0000000e0e00720b */ /* 0x080fe40003f18000 */
[----:B------:R-:W-:-:S11]  /*1330*/  MOV R6, R14 ;  /* 0x0000000e00067202 */ /* 0x000fd60000000f00 */
[----:B------:R-:W-:-:S07]  /*1340*/  @!P0 FMNMX.FTZ R6, R10, R14, PT ;  /* 0x0000000e0a068209 */ /* 0x000fce0003810000 */
.L_x_16289:
[----:B------:R-:W-:Y:S05]  /*1350*/  BSYNC.RECONVERGENT B0 ;  /* 0x0000000000007941 */ /* 0x000fea0003800200 */
.L_x_16288:
[----:B------:R-:W-:Y:S01]  /*1360*/  BSSY.RECONVERGENT B0, `(.L_x_16290) ;  /* 0x0000006000007945 */ /* 0x000fe20003800200 */
[----:B------:R-:W-:-:S03]  /*1370*/  IMAD.MOV.U32 R7, RZ, RZ, R11 ;  /* 0x000000ffff077224 */ /* 0x000fc600078e000b */
[----:B------:R-:W-:Y:S05]  /*1380*/  @P5 BRA `(.L_x_16291) ;  /* 0x00000000000c5947 */ /* 0x000fea0003800000 */
[----:B------:R-:W-:Y:S01]  /*1390*/  FSETP.NAN.FTZ.AND P0, PT, R15, R15, PT ;  /* 0x0000000f0f00720b */ /* 0x000fe20003f18000 */
[----:B------:R-:W-:-:S12]  /*13a0*/  IMAD.MOV.U32 R7, RZ, RZ, R15 ;  /* 0x000000ffff077224 */ /* 0x000fd800078e000f */
[----:B------:R-:W-:-:S07]  /*13b0*/  @!P0 FMNMX.FTZ R7, R11, R15, PT ;  /* 0x0000000f0b078209 */ /* 0x000fce0003810000 */
.L_x_16291:
[----:B------:R-:W-:Y:S05]  /*13c0*/  BSYNC.RECONVERGENT B0 ;  /* 0x0000000000007941 */ /* 0x000fea0003800200 */
.L_x_16290:
[----:B------:R-:W-:Y:S04]  /*13d0*/  STG.E.128 desc[UR4][R2.64], R20 ;  /* 0x0000001402007986 */ /* 0x000fe8000c101d04 */
[----:B------:R-:W-:Y:S01]  /*13e0*/  STG.E.128 desc[UR4][R2.64+0x800], R4 ;  /* 0x0008000402007986 */ /* 0x000fe2000c101d04 */
[----:B------:R-:W-:Y:S05]  /*13f0*/  EXIT ;  /* 0x000000000000794d */ /* 0x000fea0003800000 */
.L_x_16292:
        /* <DEDUP_REMOVED lines=16> */
.L_x_41822:


//--------------------- .text._ZN2at6native29vectorized_elementwise_kernelILi8ENS0_13BinaryFunctorIfffZZZNS0_19minimum_kernel_cudaERNS_18TensorIteratorBaseEENKUlvE0_clEvENKUlvE0_clEvEUlffE_EESt5arrayIPcLm3EEEEviT0_T1_ --------------------------
	.section	.text._ZN2at6native29vectorized_elementwise_kernelILi8ENS0_13BinaryFunctorIfffZZZNS0_19minimum_kernel_cudaERNS_18TensorIteratorBaseEENKUlvE0_clEvENKUlvE0_clEvEUlffE_EESt5arrayIPcLm3EEEEviT0_T1_,"ax",@progbits
	.align	128
        .global         _ZN2at6native29vectorized_elementwise_kernelILi8ENS0_13BinaryFunctorIfffZZZNS0_19minimum_kernel_cudaERNS_18TensorIteratorBaseEENKUlvE0_clEvENKUlvE0_clEvEUlffE_EESt5arrayIPcLm3EEEEviT0_T1_
        .type           _ZN2at6native29vectorized_elementwise_kernelILi8ENS0_13BinaryFunctorIfffZZZNS0_19minimum_kernel_cudaERNS_18TensorIteratorBaseEENKUlvE0_clEvENKUlvE0_clEvEUlffE_EESt5arrayIPcLm3EEEEviT0_T1_,@function
        .size           _ZN2at6native29vectorized_elementwise_kernelILi8ENS0_13BinaryFunctorIfffZZZNS0_19minimum_kernel_cudaERNS_18TensorIteratorBaseEENKUlvE0_clEvENKUlvE0_clEvEUlffE_EESt5arrayIPcLm3EEEEviT0_T1_,(.L_x_41823 - _ZN2at6native29vectorized_elementwise_kernelILi8ENS0_13BinaryFunctorIfffZZZNS0_19minimum_kernel_cudaERNS_18TensorIteratorBaseEENKUlvE0_clEvENKUlvE0_clEvEUlffE_EESt5arrayIPcLm3EEEEviT0_T1_)
        .other          _ZN2at6native29vectorized_elementwise_kernelILi8ENS0_13BinaryFunctorIfffZZZNS0_19minimum_kernel_cudaERNS_18TensorIteratorBaseEENKUlvE0_clEvENKUlvE0_clEvEUlffE_EESt5arrayIPcLm3EEEEviT0_T1_,@"STO_CUDA_ENTRY STV_DEFAULT"
_ZN2at6native29vectorized_elementwise_kernelILi8ENS0_13BinaryFunctorIfffZZZNS0_19minimum_kernel_cudaERNS_18TensorIteratorBaseEENKUlvE0_clEvENKUlvE0_clEvEUlffE_EESt5arrayIPcLm3EEEEviT0_T1_:
.text._ZN2at6native29vectorized_elementwise_kernelILi8ENS0_13BinaryFunctorIfffZZZNS0_19minimum_kernel_cudaERNS_18TensorIteratorBaseEENKUlvE0_clEvENKUlvE0_clEvEUlffE_EESt5arrayIPcLm3EEEEviT0_T1_:
        /* <DEDUP_REMOVED lines=102> */
.L_x_16295:
[----:B------:R-:W-:Y:S05]  /*0660*/  BSYNC.RECONVERGENT B0 ;  /* 0x0000000000007941 */ /* 0x000fea0003800200 */
.L_x_16294:
        /* <DEDUP_REMOVED lines=12> */
.L_x_16297:
[----:B------:R-:W-:Y:S05]  /*0730*/  BSYNC.RECONVERGENT B0 ;  /* 0x0000000000007941 */ /* 0x000fea0003800200 */
.L_x_16296:
        /* <DEDUP_REMOVED lines=8> */
.L_x_16299:
[----:B------:R-:W-:Y:S05]  /*07c0*/  BSYNC.RECONVERGENT B0 ;  /* 0x0000000000007941 */ /* 0x000fea0003800200 */
.L_x_16298:
        /* <DEDUP_REMOVED lines=21> */
.L_x_16301:
[----:B------:R-:W-:Y:S05]  /*0920*/  BSYNC.RECONVERGENT B0 ;  /* 0x0000000000007941 */ /* 0x000fea0003800200 */
.L_x_16300:
        /* <DEDUP_REMOVED lines=8> */
.L_x_16303:
[----:B------:R-:W-:Y:S05]  /*09b0*/  BSYNC.RECONVERGENT B0 ;  /* 0x0000000000007941 */ /* 0x000fea0003800200 */
.L_x_16302:
        /* <DEDUP_REMOVED lines=8> */
.L_x_16305:
[----:B------:R-:W-:Y:S05]  /*0a40*/  BSYNC.RECONVERGENT B0 ;  /* 0x0000000000007941 */ /* 0x000fea0003800200 */
.L_x_16304:
        /* <DEDUP_REMOVED lines=8> */
.L_x_16307:
[----:B------:R-:W-:Y:S05]  /*0ad0*/  BSYNC.RECONVERGENT B0 ;  /* 0x0000000000007941 */ /* 0x000fea0003800200 */
.L_x_16306:
        /* <DEDUP_REMOVED lines=8> */
.L_x_16309:
[----:B------:R-:W-:Y:S05]  /*0b60*/  BSYNC.RECONVERGENT B0 ;  /* 0x0000000000007941 */ /* 0x000fea0003800200 */
.L_x_16308:
        /* <DEDUP_REMOVED lines=18> */
.L_x_16312:
[----:B------:R-:W-:-:S13]  /*0c90*/  ISETP.GE.U32.AND P0, PT, R3, R2, PT ;  /* 0x000000020300720c */ /* 0x000fda0003f06070 */
[----:B------:R-:W-:Y:S05]  /*0ca0*/  @P0 BRA `(.L_x_16314) ;  /* 0x0000000000300947 */ /* 0x000fea0003800000 */
[----:B0-----:R-:W0:Y:S01]  /*0cb0*/  LDC.64 R4, c[0x0][0x388] ;  /* 0x0000e200ff047b82 */ /* 0x001e220000000a00 */
[----:B------:R-:W-:Y:S02]  /*0cc0*/  IMAD.IADD R13, R0, 0x1, R3 ;  /* 0x00000001000d7824 */ /* 0x000fe400078e0203 */
[----:B------:R-:W-:Y:S02]  /*0cd0*/  VIADD R3, R3, 0x80 ;  /* 0x0000008003037836 */ /* 0x000fe40000000000 */
[----:B0-----:R-:W-:-:S05]  /*0ce0*/  IMAD.WIDE.U32 R4, R13, 0x4, R4 ;  /* 0x000000040d047825 */ /* 0x001fca00078e0004 */
[----:B------:R1:W-:Y:S02]  /*0cf0*/  STG.E desc[UR4][R4.64], R7 ;  /* 0x0000000704007986 */ /* 0x0003e4000c101904 */
.L_x_16313:
[----:B------:R-:W-:-:S13]  /*0d00*/  ISETP.GE.U32.AND P0, PT, R3, R2, PT ;  /* 0x000000020300720c */ /* 0x000fda0003f06070 */
[----:B------:R-:W-:Y:S05]  /*0d10*/  @P0 BRA `(.L_x_16315) ;  /* 0x0000000000340947 */ /* 0x000fea0003800000 */
[----:B01----:R-:W0:Y:S01]  /*0d20*/  LDC.64 R4, c[0x0][0x388] ;  /* 0x0000e200ff047b82 */ /* 0x003e220000000a00 */
[----:B------:R-:W-:Y:S01]  /*0d30*/  IADD3 R7, PT, PT, R0, R3, RZ ;  /* 0x0000000300077210 */ /* 0x000fe20007ffe0ff */
[----:B------:R-:W-:-:S04]  /*0d40*/  VIADD R3, R3, 0x80 ;  /* 0x0000008003037836 */ /* 0x000fc80000000000 */
[----:B0-----:R-:W-:-:S05]  /*0d50*/  IMAD.WIDE.U32 R4, R7, 0x4, R4 ;  /* 0x0000000407047825 */ /* 0x001fca00078e0004 */
[----:B------:R1:W-:Y:S02]  /*0d60*/  STG.E desc[UR4][R4.64], R8 ;  /* 0x0000000804007986 */ /* 0x0003e4000c101904 */
.L_x_16314:
        /* <DEDUP_REMOVED lines=8> */
.L_x_16315:
[----:B------:R-:W-:Y:S05]  /*0df0*/  BSYNC.RELIABLE B1 ;  /* 0x0000000000017941 */ /* 0x000fea0003800100 */
.L_x_16311:
[----:B------:R-:W-:-:S13]  /*0e00*/  ISETP.GE.U32.AND P0, PT, R3, R2, PT ;  /* 0x000000020300720c */ /* 0x000fda0003f06070 */
[----:B012---:R-:W0:Y:S01]  /*0e10*/  @!P0 LDC.64 R4, c[0x0][0x388] ;  /* 0x0000e200ff048b82 */ /* 0x007e220000000a00 */
[----:B------:R-:W-:Y:S01]  /*0e20*/  @!P0 IADD3 R7, PT, PT, R0, R3, RZ ;  /* 0x0000000300078210 */ /* 0x000fe20007ffe0ff */
[----:B------:R-:W-:-:S04]  /*0e30*/  @!P0 VIADD R3, R3, 0x80 ;  /* 0x0000008003038836 */ /* 0x000fc80000000000 */
[----:B0-----:R-:W-:-:S05]  /*0e40*/  @!P0 IMAD.WIDE.U32 R4, R7, 0x4, R4 ;  /* 0x0000000407048825 */ /* 0x001fca00078e0004 */
[----:B------:R2:W-:Y:S02]  /*0e50*/  @!P0 STG.E desc[UR4][R4.64], R11 ;  /* 0x0000000b04008986 */ /* 0x0005e4000c101904 */
.L_x_16316:
[----:B------:R-:W-:Y:S05]  /*0e60*/  BSYNC.RECONVERGENT B0 ;  /* 0x0000000000007941 */ /* 0x000fea0003800200 */
.L_x_16310:
        /* <DEDUP_REMOVED lines=8> */
.L_x_16293:
[----:B------:R-:W0:Y:S01]  /*0ef0*/  S2R R2, SR_TID.X ;  /* 0x0000000000027919 */ /* 0x000e220000002100 */
[----:B------:R-:W1:Y:S08]  /*0f00*/  LDC.64 R4, c[0x0][0x390] ;  /* 0x0000e400ff047b82 */ /* 0x000e700000000a00 */
[----:B------:R-:W2:Y:S08]  /*0f10*/  LDC.64 R12, c[0x0][0x398] ;  /* 0x0000e600ff0c7b82 */ /* 0x000eb00000000a00 */
[----:B------:R-:W3:Y:S01]  /*0f20*/  LDC.64 R24, c[0x0][0x388] ;  /* 0x0000e200ff187b82 */ /* 0x000ee20000000a00 */
[----:B-1----:R-:W-:-:S04]  /*0f30*/  IMAD.WIDE.U32 R4, R0, 0x4, R4 ;  /* 0x0000000400047825 */ /* 0x002fc800078e0004 */
[----:B0-----:R-:W-:-:S06]  /*0f40*/  IMAD.WIDE.U32 R4, R2, 0x20, R4 ;  /* 0x0000002002047825 */ /* 0x001fcc00078e0004 */
[----:B------:R-:W4:Y:S01]  /*0f50*/  LDG.E.ENL2.256 R8, R4, desc[UR4][R4.64] ;  /* 0xfe0000040404797e */ /* 0x000f220008121908 */
[----:B--2---:R-:W-:-:S04]  /*0f60*/  IMAD.WIDE.U32 R12, R0, 0x4, R12 ;  /* 0x00000004000c7825 */ /* 0x004fc800078e000c */
[----:B------:R-:W-:-:S06]  /*0f70*/  IMAD.WIDE.U32 R12, R2, 0x20, R12 ;  /* 0x00000020020c7825 */ /* 0x000fcc00078e000c */
[----:B------:R-:W5:Y:S01]  /*0f80*/  LDG.E.ENL2.256 R16, R12, desc[UR4][R12.64] ;  /* 0xfe0000040c0c797e */ /* 0x000f620008121910 */
[----:B------:R-:W-:Y:S01]  /*0f90*/  BSSY.RECONVERGENT B0, `(.L_x_16317) ;  /* 0x0000008000007945 */ /* 0x000fe20003800200 */
[----:B----4-:R-:W-:Y:S01]  /*0fa0*/  FSETP.NAN.FTZ.AND P1, PT, R4, R4, PT ;  /* 0x000000040400720b */ /* 0x010fe20003f38000 */
[----:B------:R-:W-:Y:S01]  /*0fb0*/  IMAD.MOV.U32 R20, RZ, RZ, R4 ;  /* 0x000000ffff147224 */ /* 0x000fe200078e0004 */
[----:B------:R-:W-:-:S11]  /*0fc0*/  FSETP.NAN.FTZ.AND P0, PT, R5, R5, PT ;  /* 0x000000050500720b */ /* 0x000fd60003f18000 */
[----:B---3--:R-:W-:Y:S05]  /*0fd0*/  @P1 BRA `(.L_x_16318) ;  /* 0x00000000000c1947 */ /* 0x008fea0003800000 */
[-C--:B-----5:R-:W-:Y:S02]  /*0fe0*/  FSETP.NAN.FTZ.AND P1, PT, R12, R12.reuse, PT ;  /* 0x0000000c0c00720b */ /* 0x0a0fe40003f38000 */
[----:B------:R-:W-:-:S11]  /*0ff0*/  MOV R20, R12 ;  /* 0x0000000c00147202 */ /* 0x000fd60000000f00 */
[----:B------:R-:W-:-:S07]  /*1000*/  @!P1 FMNMX.FTZ R20, R4, R12, PT ;  /* 0x0000000c04149209 */ /* 0x000fce0003810000 */
.L_x_16318:
[----:B------:R-:W-:Y:S05]  /*1010*/  BSYNC.RECONVERGENT B0 ;  /* 0x0000000000007941 */ /* 0x000fea0003800200 */
.L_x_16317:
[----:B------:R-:W-:Y:S01]  /*1020*/  BSSY.RECONVERGENT B0, `(.L_x_16319) ;  /* 0x000000c000007945 */ /* 0x000fe20003800200 */
[----:B------:R-:W-:Y:S01]  /*1030*/  FSETP.NAN.FTZ.AND P1, PT, R6, R6, PT ;  /* 0x000000060600720b */ /* 0x000fe20003f38000 */
[----:B------:R-:W-:Y:S01]  /*1040*/  IMAD.MOV.U32 R21, RZ, RZ, R5 ;  /* 0x000000ffff157224 */ /* 0x000fe200078e0005 */
[----:B------:R-:W-:Y:S02]  /*1050*/  FSETP.NAN.FTZ.AND P2, PT, R7, R7, PT ;  /* 0x000000070700720b */ /* 0x000fe40003f58000 */
[----:B------:R-:W-:Y:S02]  /*1060*/  FSETP.NAN.FTZ.AND P3, PT, R8, R8, PT ;  /* 0x000000080800720b */ /* 0x000fe40003f78000 */
[----:B------:R-:W-:Y:S02]  /*1070*/  FSETP.NAN.FTZ.AND P4, PT, R9, R9, PT ;  /* 0x000000090900720b */ /* 0x000fe40003f98000 */
[----:B------:R-:W-:Y:S02]  /*1080*/  FSETP.NAN.FTZ.AND P5, PT, R10, R10, PT ;  /* 0x0000000a0a00720b */ /* 0x000fe40003fb8000 */
[----:B------:R-:W-:Y:S01]  /*1090*/  FSETP.NAN.FTZ.AND P6, PT, R11, R11, PT ;  /* 0x0000000b0b00720b */ /* 0x000fe20003fd8000 */
[----:B------:R-:W-:-:S12]  /*10a0*/  @P0 BRA `(.L_x_16320) ;  /* 0x00000000000c0947 */ /* 0x000fd80003800000 */
[----:B-----5:R-:W-:Y:S01]  /*10b0*/  FSETP.NAN.FTZ.AND P0, PT, R13, R13, PT ;  /* 0x0000000d0d00720b */ /* 0x020fe20003f18000 */
[----:B------:R-:W-:-:S12]  /*10c0*/  IMAD.MOV.U32 R21, RZ, RZ, R13 ;  /* 0x000000ffff157224 */ /* 0x000fd800078e000d */
[----:B------:R-:W-:-:S07]  /*10d0*/  @!P0 FMNMX.FTZ R21, R5, R13, PT ;  /* 0x0000000d05158209 */ /* 0x000fce0003810000 */
.L_x_16320:
[----:B------:R-:W-:Y:S05]  /*10e0*/  BSYNC.RECONVERGENT B0 ;  /* 0x0000000000007941 */ /* 0x000fea0003800200 */
.L_x_16319:
[----:B------:R-:W-:Y:S01]  /*10f0*/  BSSY.RECONVERGENT B0, `(.L_x_16321) ;  /* 0x0000006000007945 */ /* 0x000fe20003800200 */
[----:B------:R-:W-:-:S03]  /*1100*/  IMAD.MOV.U32 R22, RZ, RZ, R6 ;  /* 0x000000ffff167224 */ /* 0x000fc600078e0006 */
[----:B------:R-:W-:Y:S05]  /*1110*/  @P1 BRA `(.L_x_16322) ;  /* 0x00000000000c1947 */ /* 0x000fea0003800000 */
[-C--:B-----5:R-:W-:Y:S02]  /*1120*/  FSETP.NAN.FTZ.AND P0, PT, R14, R14.reuse, PT ;  /* 0x0000000e0e00720b */ /* 0x0a0fe40003f18000 */
[----:B------:R-:W-:-:S11]  /*1130*/  MOV R22, R14 ;  /* 0x0000000e00167202 */ /* 0x000fd60000000f00 */
[----:B------:R-:W-:-:S07]  /*1140*/  @!P0 FMNMX.FTZ R22, R6, R14, PT ;  /* 0x0000000e06168209 */ /* 0x000fce0003810000 */
.L_x_16322:
[----:B------:R-:W-:Y:S05]  /*1150*/  BSYNC.RECONVERGENT B0 ;  /* 0x0000000000007941 */ /* 0x000fea0003800200 */
.L_x_16321:
[----:B------:R-:W-:Y:S01]  /*1160*/  BSSY.RECONVERGENT B0, `(.L_x_16323) ;  /* 0x0000006000007945 */ /* 0x000fe20003800200 */
[----:B------:R-:W-:-:S03]  /*1170*/  IMAD.MOV.U32 R23, RZ, RZ, R7 ;  /* 0x000000ffff177224 */ /* 0x000fc600078e0007 */
[----:B------:R-:W-:Y:S05]  /*1180*/  @P2 BRA `(.L_x_16324) ;  /* 0x00000000000c2947 */ /* 0x000fea0003800000 */
[----:B-----5:R-:W-:Y:S01]  /*1190*/  FSETP.NAN.FTZ.AND P0, PT, R15, R15, PT ;  /* 0x0000000f0f00720b */ /* 0x020fe20003f18000 */
[----:B------:R-:W-:-:S12]  /*11a0*/  IMAD.MOV.U32 R23, RZ, RZ, R15 ;  /* 0x000000ffff177224 */ /* 0x000fd800078e000f */
[----:B------:R-:W-:-:S07]  /*11b0*/  @!P0 FMNMX.FTZ R23, R7, R15, PT ;  /* 0x0000000f07178209 */ /* 0x000fce0003810000 */
.L_x_16324:
[----:B------:R-:W-:Y:S05]  /*11c0*/  BSYNC.RECONVERGENT B0 ;  /* 0x0000000000007941 */ /* 0x000fea0003800200 */
.L_x_16323:
[----:B------:R-:W-:Y:S01]  /*11d0*/  BSSY.RECONVERGENT B0, `(.L_x_16325) ;  /* 0x0000006000007945 */ /* 0x000fe20003800200 */
[----:B------:R-:W-:-:S03]  /*11e0*/  IMAD.MOV.U32 R4, RZ, RZ, R8 ;  /* 0x000000ffff047224 */ /* 0x000fc600078e0008 */
[----:B------:R-:W-:Y:S05]  /*11f0*/  @P3 BRA `(.L_x_16326) ;  /* 0x00000000000c3947 */ /* 0x000fea0003800000 */
[-C--:B-----5:R-:W-:Y:S02]  /*1200*/  FSETP.NAN.FTZ.AND P0, PT, R16, R16.reuse, PT ;  /* 0x000000101000720b */ /* 0x0a0fe40003f18000 */
[----:B------:R-:W-:-:S11]  /*1210*/  MOV R4, R16 ;  /* 0x0000001000047202 */ /* 0x000fd60000000f00 */
[----:B------:R-:W-:-:S07]  /*1220*/  @!P0 FMNMX.FTZ R4, R8, R16, PT ;  /* 0x0000001008048209 */ /* 0x000fce0003810000 */
.L_x_16326:
[----:B------:R-:W-:Y:S05]  /*1230*/  BSYNC.RECONVERGENT B0 ;  /* 0x0000000000007941 */ /* 0x000fea0003800200 */
.L_x_16325:
[----:B------:R-:W-:Y:S01]  /*1240*/  BSSY.RECONVERGENT B0, `(.L_x_16327) ;  /* 0x0000007000007945 */ /* 0x000fe20003800200 */
[----:B------:R-:W-:-:S04]  /*1250*/  IMAD.WIDE.U32 R6, R0, 0x4, R24 ;  /* 0x0000000400067825 */ /* 0x000fc800078e0018 */
[----:B------:R-:W-:Y:S01]  /*1260*/  IMAD.MOV.U32 R5, RZ, RZ, R9 ;  /* 0x000000ffff057224 */ /* 0x000fe200078e0009 */
[----:B------:R-:W-:Y:S06]  /*1270*/  @P4 BRA `(.L_x_16328) ;  /* 0x00000000000c4947 */ /* 0x000fec0003800000 */
[----:B-----5:R-:W-:Y:S01]  /*1280*/  FSETP.NAN.FTZ.AND P0, PT, R17, R17, PT ;  /* 0x000000111100720b */ /* 0x020fe20003f18000 */
[----:B------:R-:W-:-:S12]  /*1290*/  IMAD.MOV.U32 R5, RZ, RZ, R17 ;  /* 0x000000ffff057224 */ /* 0x000fd800078e0011 */
[----:B------:R-:W-:-:S07]  /*12a0*/  @!P0 FMNMX.FTZ R5, R9, R17, PT ;  /* 0x0000001109058209 */ /* 0x000fce0003810000 */
.L_x_16328:
[----:B------:R-:W-:Y:S05]  /*12b0*/  BSYNC.RECONVERGENT B0 ;  /* 0x0000000000007941 */ /* 0x000fea0003800200 */
.L_x_16327:
[----:B------:R-:W-:Y:S01]  /*12c0*/  BSSY.RECONVERGENT B0, `(.L_x_16329) ;  /* 0x0000007000007945 */ /* 0x000fe20003800200 */
[----:B------:R-:W-:-:S04]  /*12d0*/  IMAD.WIDE.U32 R2, R2, 0x20, R6 ;  /* 0x0000002002027825 */ /* 0x000fc800078e0006 */
[----:B------:R-:W-:Y:S01]  /*12e0*/  IMAD.MOV.U32 R6, RZ, RZ, R10 ;  /* 0x000000ffff067224 */ /* 0x000fe200078e000a */
[----:B------:R-:W-:Y:S06]  /*12f0*/  @P5 BRA `(.L_x_16330) ;  /* 0x00000000000c5947 */ /* 0x000fec0003800000 */
[-C--:B-----5:R-:W-:Y:S02]  /*1300*/  FSETP.NAN.FTZ.AND P0, PT, R18, R18.reuse, PT ;  /* 0x000000121200720b */ /* 0x0a0fe40003f18000 */
[----:B------:R-:W-:-:S11]  /*1310*/  MOV R6, R18 ;  /* 0x0000001200067202 */ /* 0x000fd60000000f00 */
[----:B------:R-:W-:-:S07]  /*1320*/  @!P0 FMNMX.FTZ R6, R10, R18, PT ;  /* 0x000000120a068209 */ /* 0x000fce0003810000 */
.L_x_16330:
[----:B------:R-:W-:Y:S05]  /*1330*/  BSYNC.RECONVERGENT B0 ;  /* 0x0000000000007941 */ /* 0x000fea0003800200 */
.L_x_16329:
[----:B------:R-:W-:Y:S01]  /*1340*/  BSSY.RECONVERGENT B0, `(.L_x_16331) ;  /* 0x0000006000007945 */ /* 0x000fe20003800200 */
[----:B------:R-:W-:-:S03]  /*1350*/  IMAD.MOV.U32 R7, RZ, RZ, R11 ;  /* 0x000000ffff077224 */ /* 0x000fc600078e000b */
[----:B------:R-:W-:Y:S05]  /*1360*/  @P6 BRA `(.L_x_16332) ;  /* 0x00000000000c6947 */ /* 0x000fea0003800000 */
[----:B-----5:R-:W-:Y:S01]  /*1370*/  FSETP.NAN.FTZ.AND P0, PT, R19, R19, PT ;  /* 0x000000131300720b */ /* 0x020fe20003f18000 */
[----:B------:R-:W-:-:S12]  /*1380*/  IMAD.MOV.U32 R7, RZ, RZ, R19 ;  /* 0x000000ffff077224 */ /* 0x000fd800078e0013 */
[----:B------:R-:W-:-:S07]  /*1390*/  @!P0 FMNMX.FTZ R7, R11, R19, PT ;  /* 0x000000130b078209 */ /* 0x000fce0003810000 */
.L_x_16332:
[----:B------:R-:W-:Y:S05]  /*13a0*/  BSYNC.RECONVERGENT B0 ;  /* 0x0000000000007941 */ /* 0x000fea0003800200 */
.L_x_16331:
[----:B------:R-:W-:Y:S01]  /*13b0*/  STG.E.ENL2.256 desc[UR4][R2.64], R20, R4 ;  /* 0xf80000140204797f */ /* 0x000fe2000f121804 */
[----:B------:R-:W-:Y:S05]  /*13c0*/  EXIT ;  /* 0x000000000000794d */ /* 0x000fea0003800000 */
.L_x_16333:
        /* <DEDUP_REMOVED lines=11> */
.L_x_41823:


//--------------------- .text._ZN2at6native18elementwise_kernelILi128ELi4EZNS0_15gpu_kernel_implINS0_13AUnaryFunctorIdddZZZNS0_19minimum_kernel_cudaERNS_18TensorIteratorBaseEENKUlvE0_clEvENKUlvE_clEvEUlddE_EEEEvS5_RKT_EUliE_EEviT1_ --------------------------
	.section	.text._ZN2at6native18elementwise_kernelILi128ELi4EZNS0_15gpu_kernel_implINS0_13AUnaryFunctorIdddZZZNS0_19minimum_kernel_cudaERNS_18TensorIteratorBaseEENKUlvE0_clEvENKUlvE_clEvEUlddE_EEEEvS5_RKT_EUliE_EEviT1_,"ax",@progbits
	.align	128
        .global         _ZN2at6native18elementwise_kernelILi128ELi4EZNS0_15gpu_kernel_implINS0_13AUnaryFunctorIdddZZZNS0_19minimum_kernel_cudaERNS_18TensorIteratorBaseEENKUlvE0_clEvENKUlvE_clEvEUlddE_EEEEvS5_RKT_EUliE_EEviT1_
        .type           _ZN2at6native18elementwise_kernelILi128ELi4EZNS0_15gpu_kernel_implINS0_13AUnaryFunctorIdddZZZNS0_19minimum_kernel_cudaERNS_18TensorIteratorBaseEENKUlvE0_clEvENKUlvE_clEvEUlddE_EEEEvS5_RKT_EUliE_EEviT1_,@function
        .size           _ZN2at6native18elementwise_kernelILi128ELi4EZNS0_15gpu_kernel_implINS0_13AUnaryFunctorIdddZZZNS0_19minimum_kernel_cudaERNS_18TensorIteratorBaseEENKUlvE0_clEvENKUlvE_clEvEUlddE_EEEEvS5_RKT_EUliE_EEviT1_,(.L_x_41824 - _ZN2at6native18elementwise_kernelILi128ELi4EZNS0_15gpu_kernel_implINS0_13AUnaryFunctorIdddZZZNS0_19minimum_kernel_cudaERNS_18TensorIteratorBaseEENKUlvE0_clEvENKUlvE_clEvEUlddE_EEEEvS5_RKT_EUliE_EEviT1_)
        .other          _ZN2at6native18elementwise_kernelILi128ELi4EZNS0_15gpu_kernel_implINS0_13AUnaryFunctorIdddZZZNS0_19minimum_kernel_cudaERNS_18TensorIteratorBaseEENKUlvE0_clEvENKUlvE_clEvEUlddE_EEEEvS5_RKT_EUliE_EEviT1_,@"STO_CUDA_ENTRY STV_DEFAULT"
_ZN2at6native18elementwise_kernelILi128ELi4EZNS0_15gpu_kernel_implINS0_13AUnaryFunctorIdddZZZNS0_19minimum_kernel_cudaERNS_18TensorIteratorBaseEENKUlvE0_clEvENKUlvE_clEvEUlddE_EEEEvS5_RKT_EUliE_EEviT1_:
.text._ZN2at6native18elementwise_kernelILi128ELi4EZNS0_15gpu_kernel_implINS0_13AUnaryFunctorIdddZZZNS0_19minimum_kernel_cudaERNS_18TensorIteratorBaseEENKUlvE0_clEvENKUlvE_clEvEUlddE_EEEEvS5_RKT_EUliE_EEviT1_:
        /* <DEDUP_REMOVED lines=319> */
.L_x_16336:
        /* <DEDUP_REMOVED lines=18> */
.L_x_16341:
[----:B------:R-:W2:Y:S02]  /*1510*/  LDG.E.U8 R2, desc[UR36][R2.64] ;  /* 0x0000002402027981 */ /* 0x000ea4000c1e1100 */
[----:B--2---:R0:W1:Y:S01]  /*1520*/  I2F.F64.U16 R6, R2 ;  /* 0x0000000200067312 */ /* 0x0040620000101800 */
[----:B------:R-:W-:Y:S05]  /*1530*/  BRA `(.L_x_16343) ;  /* 0x0000000c00607947 */ /* 0x000fea0003800000 */
.L_x_16340:
        /* <DEDUP_REMOVED lines=9> */
.L_x_16345:
[----:B------:R-:W2:Y:S02]  /*15d0*/  LDG.E R2, desc[UR36][R2.64] ;  /* 0x0000002402027981 */ /* 0x000ea4000c1e1900 */
[----:B--2---:R0:W1:Y:S01]  /*15e0*/  I2F.F64 R6, R2 ;  /* 0x0000000200067312 */ /* 0x0040620000201c00 */
[----:B------:R-:W-:Y:S05]  /*15f0*/  BRA `(.L_x_16343) ;  /* 0x0000000c00307947 */ /* 0x000fea0003800000 */
.L_x_16344:
[----:B------:R-:W2:Y:S02]  /*1600*/  LDG.E.U16 R2, desc[UR36][R2.64] ;  /* 0x0000002402027981 */ /* 0x000ea4000c1e1500 */
[----:B--2---:R0:W1:Y:S01]  /*1610*/  I2F.F64.S16 R6, R2 ;  /* 0x0000000200067312 */ /* 0x0040620000101c00 */
[----:B------:R-:W-:Y:S05]  /*1620*/  BRA `(.L_x_16343) ;  /* 0x0000000c00247947 */ /* 0x000fea0003800000 */
.L_x_16339:
        /* <DEDUP_REMOVED lines=10> */
.L_x_16347:
[----:B------:R-:W2:Y:S02]  /*16d0*/  LDG.E.U16 R0, desc[UR36][R2.64] ;  /* 0x0000002402007981 */ /* 0x000ea4000c1e1500 */
[----:B--2---:R-:W-:-:S05]  /*16e0*/  HADD2.F32 R0, -RZ, R0.H0_H0 ;  /* 0x20000000ff007230 */ /* 0x004fca0000004100 */
[----:B------:R-:W-:-:S04]  /*16f0*/  FMUL.FTZ R0, R0, 1 ;  /* 0x3f80000000007820 */ /* 0x000fc80000410000 */
[----:B------:R0:W1:Y:S01]  /*1700*/  F2F.F64.F32 R6, R0 ;  /* 0x0000000000067310 */ /* 0x0000620000201800 */
[----:B------:R-:W-:Y:S05]  /*1710*/  BRA `(.L_x_16343) ;  /* 0x0000000800e87947 */ /* 0x000fea0003800000 */
.L_x_16346:
        /* <DEDUP_REMOVED lines=10> */
.L_x_16349:
[----:B------:R-:W2:Y:S02]  /*17c0*/  LDG.E.U16 R2, desc[UR36][R2.64] ;  /* 0x0000002402027981 */ /* 0x000ea4000c1e1500 */
[----:B--2---:R-:W-:-:S05]  /*17d0*/  HADD2.F32 R0, -RZ, R2.H0_H0 ;  /* 0x20000002ff007230 */ /* 0x004fca0000004100 */
[----:B------:R-:W-:-:S04]  /*17e0*/  FMUL.FTZ R0, R0, 1 ;  /* 0x3f80000000007820 */ /* 0x000fc80000410000 */
[----:B------:R0:W1:Y:S01]  /*17f0*/  F2F.F64.F32 R6, R0 ;  /* 0x0000000000067310 */ /* 0x0000620000201800 */
[----:B------:R-:W-:Y:S05]  /*1800*/  BRA `(.L_x_16343) ;  /* 0x0000000800ac7947 */ /* 0x000fea0003800000 */
.L_x_16348:
[----:B------:R0:W5:Y:S01]  /*1810*/  LDG.E.64 R6, desc[UR36][R2.64] ;  /* 0x0000002402067981 */ /* 0x000162000c1e1b00 */
[----:B------:R-:W-:Y:S05]  /*1820*/  BRA `(.L_x_16343) ;  /* 0x0000000800a47947 */ /* 0x000fea0003800000 */
.L_x_16338:
        /* <DEDUP_REMOVED lines=13> */
.L_x_16352:
[----:B------:R0:W5:Y:S01]  /*1900*/  LDG.E.64 R6, desc[UR36][R2.64] ;  /* 0x0000002402067981 */ /* 0x000162000c1e1b00 */
[----:B------:R-:W-:Y:S05]  /*1910*/  BRA `(.L_x_16343) ;  /* 0x0000000800687947 */ /* 0x000fea0003800000 */
.L_x_16351:
        /* <DEDUP_REMOVED lines=27> */
.L_x_16354:
        /* <DEDUP_REMOVED lines=14> */
.L_x_16353:
[----:B------:R-:W2:Y:S02]  /*1bb0*/  LDG.E.U16 R0, desc[UR36][R2.64] ;  /* 0x0000002402007981 */ /* 0x000ea4000c1e1500 */
[----:B--2---:R-:W-:-:S04]  /*1bc0*/  IMAD.U32 R0, R0, 0x10000, RZ ;  /* 0x0001000000007824 */ /* 0x004fc800078e00ff */
[----:B------:R-:W-:-:S04]  /*1bd0*/  FMUL.FTZ R0, R0, 1 ;  /* 0x3f80000000007820 */ /* 0x000fc80000410000 */
[----:B------:R0:W1:Y:S01]  /*1be0*/  F2F.F64.F32 R6, R0 ;  /* 0x0000000000067310 */ /* 0x0000620000201800 */
[----:B------:R-:W-:Y:S05]  /*1bf0*/  BRA `(.L_x_16343) ;  /* 0x0000000400b07947 */ /* 0x000fea0003800000 */
.L_x_16350:
        /* <DEDUP_REMOVED lines=11> */
.L_x_16357:
        /* <DEDUP_REMOVED lines=21> */
.L_x_16359:
[----:B------:R-:W-:Y:S05]  /*1e00*/  BSYNC.RECONVERGENT B0 ;  /* 0x0000000000007941 */ /* 0x000fea0003800200 */
.L_x_16358:
[----:B------:R-:W-:Y:S02]  /*1e10*/  SHF.L.U32 R0, R0, 0x14, RZ ;  /* 0x0000001400007819 */ /* 0x000fe400000006ff */
[----:B------:R-:W-:-:S04]  /*1e20*/  LEA R2, R2, 0x3b800000, 0x17 ;  /* 0x3b80000002027811 */ /* 0x000fc800078eb8ff */
[----:B------:R-:W-:-:S05]  /*1e30*/  LOP3.LUT R0, R2, R0, R7, 0xfe, !PT ;  /* 0x0000000002007212 */ /* 0x000fca00078efe07 */
[----:B------:R-:W-:-:S04]  /*1e40*/  FMUL.FTZ R0, R0, 1 ;  /* 0x3f80000000007820 */ /* 0x000fc80000410000 */
[----:B------:R0:W1:Y:S01]  /*1e50*/  F2F.F64.F32 R6, R0 ;  /* 0x0000000000067310 */ /* 0x0000620000201800 */
[----:B------:R-:W-:Y:S05]  /*1e60*/  BRA `(.L_x_16343) ;  /* 0x0000000400147947 */ /* 0x000fea0003800000 */
.L_x_16356:
        /* <DEDUP_REMOVED lines=21> */
.L_x_16361:
[----:B------:R-:W-:Y:S05]  /*1fc0*/  BSYNC.RECONVERGENT B0 ;  /* 0x0000000000007941 */ /* 0x000fea0003800200 */
.L_x_16360:
[----:B------:R-:W-:Y:S01]  /*1fd0*/  IMAD.SHL.U32 R0, R0, 0x200000, RZ ;  /* 0x0020000000007824 */ /* 0x000fe200078e00ff */
[----:B------:R-:W-:-:S04]  /*1fe0*/  LEA R2, R2, 0x37800000, 0x17 ;  /* 0x3780000002027811 */ /* 0x000fc800078eb8ff */
[----:B------:R-:W-:-:S05]  /*1ff0*/  LOP3.LUT R0, R2, R0, R7, 0xfe, !PT ;  /* 0x0000000002007212 */ /* 0x000fca00078efe07 */
[----:B------:R-:W-:-:S04]  /*2000*/  FMUL.FTZ R0, R0, 1 ;  /* 0x3f80000000007820 */ /* 0x000fc80000410000 */
[----:B------:R0:W1:Y:S01]  /*2010*/  F2F.F64.F32 R6, R0 ;  /* 0x0000000000067310 */ /* 0x0000620000201800 */
[----:B------:R-:W-:Y:S05]  /*2020*/  BRA `(.L_x_16343) ;  /* 0x0000000000a47947 */ /* 0x000fea0003800000 */
.L_x_16355:
[----:B------:R-:W-:-:S09]  /*2030*/  UISETP.NE.AND UP0, UPT, UR4, 0x1c, UPT ;  /* 0x0000001c0400788c */ /* 0x000fd2000bf05270 */
[----:B------:R-:W-:Y:S05]  /*2040*/  BRA.U !UP0, `(.L_x_16362) ;  /* 0x0000000108947547 */ /* 0x000fea000b800000 */
[----:B------:R-:W-:-:S09]  /*2050*/  UISETP.NE.AND UP0, UPT, UR4, 0x1d, UPT ;  /* 0x0000001d0400788c */ /* 0x000fd2000bf05270 */
[----:B------:R-:W-:Y:S05]  /*2060*/  BRA.U !UP0, `(.L_x_16363) ;  /* 0x0000000108807547 */ /* 0x000fea000b800000 */
[----:B------:R-:W-:-:S09]  /*2070*/  UISETP.NE.AND UP0, UPT, UR4, 0x2c, UPT ;  /* 0x0000002c0400788c */ /* 0x000fd2000bf05270 */
[----:B------:R-:W-:Y:S05]  /*2080*/  BRA.U !UP0, `(.L_x_16364) ;  /* 0x0000000108487547 */ /* 0x000fea000b800000 */
.L_x_16342:
        /* <DEDUP_REMOVED lines=16> */
.L_x_16365:
[----:B------:R-:W-:Y:S01]  /*2190*/  CS2R R6, SRZ ;  /* 0x0000000000067805 */ /* 0x000fe2000001ff00 */
[----:B------:R-:W-:Y:S06]  /*21a0*/  BRA `(.L_x_16343) ;  /* 0x0000000000447947 */ /* 0x000fec0003800000 */
.L_x_16364:
        /* <DEDUP_REMOVED lines=12> */
.L_x_16363:
[----:B------:R-:W2:Y:S02]  /*2270*/  LDG.E.64 R6, desc[UR36][R2.64] ;  /* 0x0000002402067981 */ /* 0x000ea4000c1e1b00 */
[----:B--2---:R-:W4:Y:S01]  /*2280*/  I2F.F64.U64 R6, R6 ;  /* 0x0000000600067312 */ /* 0x004f220000301800 */
[----:B------:R-:W-:Y:S05]  /*2290*/  BRA `(.L_x_16343) ;  /* 0x0000000000087947 */ /* 0x000fea0003800000 */
.L_x_16362:
[----:B------:R-:W2:Y:S02]  /*22a0*/  LDG.E R2, desc[UR36][R2.64] ;  /* 0x0000002402027981 */ /* 0x000ea4000c1e1900 */
[----:B--2---:R0:W1:Y:S02]  /*22b0*/  I2F.F64.U32 R6, R2 ;  /* 0x0000000200067312 */ /* 0x0040640000201800 */
.L_x_16343:
[----:B------:R-:W-:Y:S05]  /*22c0*/  BSYNC.RECONVERGENT B6 ;  /* 0x0000000000067941 */ /* 0x000fea0003800200 */
.L_x_16337:
[----:B------:R-:W2:Y:S01]  /*22d0*/  LDC.64 R8, c[0x0][0x598] ;  /* 0x00016600ff087b82 */ /* 0x000ea20000000a00 */
[----:B------:R-:W0:Y:S01]  /*22e0*/  LDCU.64 UR6, c[0x0][0x580] ;  /* 0x0000b000ff0677ac */ /* 0x000e220008000a00 */
[----:B------:R-:W3:Y:S01]  /*22f0*/  LDCU.64 UR8, c[0x0][0x598] ;  /* 0x0000b300ff0877ac */ /* 0x000ee20008000a00 */
[----:B------:R-:W-:-:S04]  /*2300*/  UPRMT UR4, UR41, 0x9910, URZ ;  /* 0x0000991029047896 */ /* 0x000fc800080000ff */
[----:B------:R-:W-:Y:S01]  /*2310*/  UISETP.GT.AND UP0, UPT, UR4, 0x9, UPT ;  /* 0x000000090400788c */ /* 0x000fe2000bf04270 */
[----:B0-----:R-:W-:Y:S02]  /*2320*/  IADD3 R2, P1, PT, R16, UR6, RZ ;  /* 0x0000000610027c10 */ /* 0x001fe4000ff3e0ff */
[----:B---3--:R-:W-:Y:S01]  /*2330*/  MOV R4, UR8 ;  /* 0x0000000800047c02 */ /* 0x008fe20008000f00 */
[----:B--2---:R-:W-:Y:S02]  /*2340*/  DSETP.NAN.AND P0, PT, R8, R8, PT ;  /* 0x000000080800722a */ /* 0x004fe40003f08000 */
[----:B------:R-:W-:Y:S02]  /*2350*/  IMAD.X R3, RZ, RZ, UR7, P1 ;  /* 0x00000007ff037e24 */ /* 0x000fe400088e06ff */
[----:B------:R-:W-:-:S10]  /*2360*/  IMAD.U32 R5, RZ, RZ, UR9 ;  /* 0x00000009ff057e24 */ /* 0x000fd4000f8e00ff */
[----:B------:R-:W-:Y:S05]  /*2370*/  @P0 BRA `(.L_x_16366) ;  /* 0x0000000000340947 */ /* 0x000fea0003800000 */
[----:B-1--45:R-:W-:Y:S01]  /*2380*/  DSETP.NAN.AND P0, PT, R6, R6, PT ;  /* 0x000000060600722a */ /* 0x032fe20003f08000 */
[----:B------:R-:W-:-:S13]  /*2390*/  IMAD.MOV.U32 R4, RZ, RZ, R6 ;  /* 0x000000ffff047224 */ /* 0x000fda00078e0006 */
[----:B------:R-:W-:Y:S01]  /*23a0*/  @!P0 DSETP.MIN.AND P1, P2, R6, R8, PT ;  /* 0x000000080600822a */ /* 0x000fe20003a20000 */
[----:B------:R-:W-:Y:S01]  /*23b0*/  @!P0 MOV R0, R7 ;  /* 0x0000000700008202 */ /* 0x000fe20000000f00 */
[----:B------:R-:W-:-:S04]  /*23c0*/  @!P0 IMAD.MOV.U32 R5, RZ, RZ, R8 ;  /* 0x000000ffff058224 */ /* 0x000fc800078e0008 */
[----:B------:R-:W-:Y:S01]  /*23d0*/  @!P0 FSEL R8, R0, R9, P1 ;  /* 0x0000000900088208 */ /* 0x000fe20000800000 */
[----:B------:R-:W-:Y:S01]  /*23e0*/  @!P0 IMAD.MOV.U32 R0, RZ, RZ, R6 ;  /* 0x000000ffff008224 */ /* 0x000fe200078e0006 */
[----:B------:R-:W-:-:S04]  /*23f0*/  @!P0 LOP3.LUT R9, R9, 0x80000, RZ, 0xfc, !PT ;  /* 0x0008000009098812 */ /* 0x000fc800078efcff */
[----:B------:R-:W-:Y:S02]  /*2400*/  @!P0 SEL R0, R0, R5, P1 ;  /* 0x0000000500008207 */ /* 0x000fe40000800000 */
[----:B------:R-:W-:Y:S02]  /*2410*/  @!P0 SEL R9, R9, R8, P2 ;  /* 0x0000000809098207 */ /* 0x000fe40001000000 */
[----:B------:R-:W-:Y:S01]  /*2420*/  MOV R5, R7 ;  /* 0x0000000700057202 */ /* 0x000fe20000000f00 */
[----:B------:R-:W-:Y:S02]  /*2430*/  @!P0 IMAD.MOV.U32 R4, RZ, RZ, R0 ;  /* 0x000000ffff048224 */ /* 0x000fe400078e0000 */
[----:B------:R-:W-:-:S07]  /*2440*/  @!P0 IMAD.MOV.U32 R5, RZ, RZ, R9 ;  /* 0x000000ffff058224 */ /* 0x000fce00078e0009 */
.L_x_16366:
        /* <DEDUP_REMOVED lines=12> */
.L_x_16370:
[----:B------:R-:W1:Y:S02]  /*2510*/  F2I.S64.F64.TRUNC R4, R4 ;  /* 0x0000000400047311 */ /* 0x000e64000030d900 */
[----:B-1--45:R-:W-:-:S05]  /*2520*/  MOV R7, R4 ;  /* 0x0000000400077202 */ /* 0x032fca0000000f00 */
[----:B------:R0:W-:Y:S01]  /*2530*/  STG.E.U8 desc[UR36][R2.64], R7 ;  /* 0x0000000702007986 */ /* 0x0001e2000c101124 */
[----:B------:R-:W-:Y:S05]  /*2540*/  BRA `(.L_x_16372) ;  /* 0x0000000c00e47947 */ /* 0x000fea0003800000 */
.L_x_16369:
        /* <DEDUP_REMOVED lines=9> */
.L_x_16374:
[----:B------:R-:W0:Y:S02]  /*25e0*/  F2I.F64.TRUNC R5, R4 ;  /* 0x0000000400057311 */ /* 0x000e24000030d100 */
[----:B0-----:R0:W-:Y:S01]  /*25f0*/  STG.E desc[UR36][R2.64], R5 ;  /* 0x0000000502007986 */ /* 0x0011e2000c101924 */
[----:B------:R-:W-:Y:S05]  /*2600*/  BRA `(.L_x_16372) ;  /* 0x0000000c00b47947 */ /* 0x000fea0003800000 */
.L_x_16373:
[----:B------:R-:W0:Y:S02]  /*2610*/  F2I.F64.TRUNC R5, R4 ;  /* 0x0000000400057311 */ /* 0x000e24000030d100 */
[----:B0-----:R0:W-:Y:S01]  /*2620*/  STG.E.U16 desc[UR36][R2.64], R5 ;  /* 0x0000000502007986 */ /* 0x0011e2000c101524 */
[----:B------:R-:W-:Y:S05]  /*2630*/  BRA `(.L_x_16372) ;  /* 0x0000000c00a87947 */ /* 0x000fea0003800000 */
.L_x_16368:
        /* <DEDUP_REMOVED lines=8> */
[----:B-1--45:R-:W0:Y:S01]  /*26c0*/  F2F.F32.F64 R7, R4 ;  /* 0x0000000400077310 */ /* 0x032e220000301000 */
[----:B------:R-:W-:-:S14]  /*26d0*/  DSETP.GEU.AND P0, PT, |R4|, UR4, PT ;  /* 0x0000000404007e2a */ /* 0x000fdc000bf0e200 */
[----:B0-----:R-:W-:-:S05]  /*26e0*/  @!P0 FMUL R7, R7, 1.175494350822287508e-38 ;  /* 0x0080000007078820 */ /* 0x001fca0000400000 */
[----:B------:R0:W-:Y:S01]  /*26f0*/  STG.E desc[UR36][R2.64], R7 ;  /* 0x0000000702007986 */ /* 0x0001e2000c101924 */
[----:B------:R-:W-:Y:S05]  /*2700*/  BRA `(.L_x_16372) ;  /* 0x0000000c00747947 */ /* 0x000fea0003800000 */
.L_x_16376:
        /* <DEDUP_REMOVED lines=8> */
.L_x_16375:
        /* <DEDUP_REMOVED lines=8> */
[----:B-1--45:R-:W0:Y:S01]  /*2810*/  F2F.F32.F64 R6, R4 ;  /* 0x0000000400067310 */ /* 0x032e220000301000 */
[----:B------:R-:W-:Y:S01]  /*2820*/  DSETP.GEU.AND P0, PT, |R4|, UR4, PT ;  /* 0x0000000404007e2a */ /* 0x000fe2000bf0e200 */
[----:B------:R-:W-:-:S13]  /*2830*/  IMAD.MOV.U32 R7, RZ, RZ, RZ ;  /* 0x000000ffff077224 */ /* 0x000fda00078e00ff */
[----:B0-----:R-:W-:-:S05]  /*2840*/  @!P0 FMUL R6, R6, 1.175494350822287508e-38 ;  /* 0x0080000006068820 */ /* 0x001fca0000400000 */
[----:B------:R0:W-:Y:S01]  /*2850*/  STG.E.64 desc[UR36][R2.64], R6 ;  /* 0x0000000602007986 */ /* 0x0001e2000c101b24 */
[----:B------:R-:W-:Y:S05]  /*2860*/  BRA `(.L_x_16372) ;  /* 0x0000000c001c7947 */ /* 0x000fea0003800000 */
.L_x_16378:
        /* <DEDUP_REMOVED lines=9> */
.L_x_16377:
[----:B------:R0:W-:Y:S01]  /*2900*/  STG.E.64 desc[UR36][R2.64], R4 ;  /* 0x0000000402007986 */ /* 0x0001e2000c101b24 */
[----:B------:R-:W-:Y:S05]  /*2910*/  BRA `(.L_x_16372) ;  /* 0x0000000800f07947 */ /* 0x000fea0003800000 */
.L_x_16367:
        /* <DEDUP_REMOVED lines=12> */
.L_x_16381:
[----:B-1--45:R-:W-:-:S05]  /*29e0*/  CS2R R6, SRZ ;  /* 0x0000000000067805 */ /* 0x032fca000001ff00 */
[----:B------:R0:W-:Y:S01]  /*29f0*/  STG.E.128 desc[UR36][R2.64], R4 ;  /* 0x0000000402007986 */ /* 0x0001e2000c101d24 */
[----:B------:R-:W-:Y:S05]  /*2a00*/  BRA `(.L_x_16372) ;  /* 0x0000000800b47947 */ /* 0x000fea0003800000 */
.L_x_16380:
        /* <DEDUP_REMOVED lines=13> */
[----:B-1--45:R-:W-:Y:S02]  /*2ae0*/  LOP3.LUT R6, R9, 0x7fffffff, RZ, 0xc0, !PT ;  /* 0x7fffffff09067812 */ /* 0x032fe400078ec0ff */
        /* <DEDUP_REMOVED lines=9> */
.L_x_16385:
[----:B------:R-:W-:Y:S05]  /*2b80*/  BSYNC.RECONVERGENT B0 ;  /* 0x0000000000007941 */ /* 0x000fea0003800200 */
.L_x_16384:
[----:B------:R-:W-:-:S05]  /*2b90*/  LOP3.LUT R7, R0, 0x80, R7, 0xf8, !PT ;  /* 0x0000008000077812 */ /* 0x000fca00078ef807 */
[----:B------:R0:W-:Y:S01]  /*2ba0*/  STG.E.U8 desc[UR36][R2.64], R7 ;  /* 0x0000000702007986 */ /* 0x0001e2000c101124 */
[----:B------:R-:W-:Y:S05]  /*2bb0*/  BRA `(.L_x_16372) ;  /* 0x0000000800487947 */ /* 0x000fea0003800000 */
.L_x_16383:
[----:B------:R-:W-:Y:S01]  /*2bc0*/  UMOV UR4, 0xf0000000 ;  /* 0xf000000000047882 */ /* 0x000fe20000000000 */
[----:B------:R-:W-:Y:S01]  /*2bd0*/  UMOV UR5, 0x380fffff ;  /* 0x380fffff00057882 */ /* 0x000fe20000000000 */
[----:B------:R-:W0:Y:S01]  /*2be0*/  F2F.F32.F64 R9, R4 ;  /* 0x0000000400097310 */ /* 0x000e220000301000 */
[----:B------:R-:W-:Y:S01]  /*2bf0*/  DSETP.GEU.AND P0, PT, |R4|, UR4, PT ;  /* 0x0000000404007e2a */ /* 0x000fe2000bf0e200 */
[----:B------:R-:W-:-:S13]  /*2c00*/  BSSY.RECONVERGENT B0, `(.L_x_16386) ;  /* 0x000000f000007945 */ /* 0x000fda0003800200 */
[----:B0-----:R-:W-:-:S05]  /*2c10*/  @!P0 FMUL R9, R9, 1.175494350822287508e-38 ;  /* 0x0080000009098820 */ /* 0x001fca0000400000 */
[----:B-1--45:R-:W-:Y:S02]  /*2c20*/  LOP3.LUT R6, R9, 0x7fffffff, RZ, 0xc0, !PT ;  /* 0x7fffffff09067812 */ /* 0x032fe400078ec0ff */
        /* <DEDUP_REMOVED lines=12> */
.L_x_16387:
[----:B------:R-:W-:Y:S05]  /*2cf0*/  BSYNC.RECONVERGENT B0 ;  /* 0x0000000000007941 */ /* 0x000fea0003800200 */
.L_x_16386:
[----:B------:R-:W-:-:S05]  /*2d00*/  LOP3.LUT R7, R0, 0x80, R7, 0xf8, !PT ;  /* 0x0000008000077812 */ /* 0x000fca00078ef807 */
[----:B------:R0:W-:Y:S01]  /*2d10*/  STG.E.U8 desc[UR36][R2.64], R7 ;  /* 0x0000000702007986 */ /* 0x0001e2000c101124 */
[----:B------:R-:W-:Y:S05]  /*2d20*/  BRA `(.L_x_16372) ;  /* 0x0000000400ec7947 */ /* 0x000fea0003800000 */
.L_x_16382:
        /* <DEDUP_REMOVED lines=8> */
.L_x_16379:
        /* <DEDUP_REMOVED lines=11> */
.L_x_16390:
[----:B------:R-:W-:Y:S01]  /*2e60*/  UMOV UR4, 0xf0000000 ;  /* 0xf000000000047882 */ /* 0x000fe20000000000 */
[----:B------:R-:W-:Y:S01]  /*2e70*/  UMOV UR5, 0x380fffff ;  /* 0x380fffff00057882 */ /* 0x000fe20000000000 */
[----:B-1--45:R-:W0:Y:S01]  /*2e80*/  F2F.F32.F64 R7, R4 ;  /* 0x0000000400077310 */ /* 0x032e220000301000 */
        /* <DEDUP_REMOVED lines=14> */
.L_x_16393:
[----:B------:R-:W-:-:S04]  /*2f70*/  SHF.R.U32.HI R0, RZ, 0x14, R7 ;  /* 0x00000014ff007819 */ /* 0x000fc80000011607 */
[----:B------:R-:W-:-:S04]  /*2f80*/  LOP3.LUT R0, R0, 0x1, RZ, 0xc0, !PT ;  /* 0x0000000100007812 */ /* 0x000fc800078ec0ff */
[----:B------:R-:W-:-:S04]  /*2f90*/  IADD3 R0, PT, PT, R7, 0x487ffff, R0 ;  /* 0x0487ffff07007810 */ /* 0x000fc80007ffe000 */
[----:B------:R-:W-:-:S04]  /*2fa0*/  SHF.R.U32.HI R0, RZ, 0x14, R0 ;  /* 0x00000014ff007819 */ /* 0x000fc80000011600 */
[----:B------:R-:W-:-:S07]  /*2fb0*/  LOP3.LUT R4, R0, 0xff, RZ, 0xc0, !PT ;  /* 0x000000ff00047812 */ /* 0x000fce00078ec0ff */
.L_x_16394:
[----:B------:R-:W-:-:S04]  /*2fc0*/  SHF.R.U32.HI R5, RZ, 0x18, R7 ;  /* 0x00000018ff057819 */ /* 0x000fc80000011607 */
[----:B------:R-:W-:-:S04]  /*2fd0*/  LOP3.LUT R4, R4, 0x80, R5, 0xf8, !PT ;  /* 0x0000008004047812 */ /* 0x000fc800078ef805 */
[----:B------:R-:W-:-:S07]  /*2fe0*/  PRMT R0, R4, 0x7610, R0 ;  /* 0x0000761004007816 */ /* 0x000fce0000000000 */
.L_x_16392:
[----:B------:R-:W-:Y:S05]  /*2ff0*/  BSYNC.RECONVERGENT B0 ;  /* 0x0000000000007941 */ /* 0x000fea0003800200 */
.L_x_16391:
[----:B------:R2:W-:Y:S01]  /*3000*/  STG.E.U8 desc[UR36][R2.64], R0 ;  /* 0x0000000002007986 */ /* 0x0005e2000c101124 */
[----:B------:R-:W-:Y:S05]  /*3010*/  BRA `(.L_x_16372) ;  /* 0x0000000400307947 */ /* 0x000fea0003800000 */
.L_x_16389:
        /* <DEDUP_REMOVED lines=17> */
.L_x_16397:
[----:B------:R-:W-:-:S04]  /*3130*/  SHF.R.U32.HI R0, RZ, 0x15, R7 ;  /* 0x00000015ff007819 */ /* 0x000fc80000011607 */
[----:B------:R-:W-:-:S04]  /*3140*/  LOP3.LUT R0, R0, 0x1, RZ, 0xc0, !PT ;  /* 0x0000000100007812 */ /* 0x000fc800078ec0ff */
[----:B------:R-:W-:-:S04]  /*3150*/  IADD3 R0, PT, PT, R7, 0x88fffff, R0 ;  /* 0x088fffff07007810 */ /* 0x000fc80007ffe000 */
[----:B------:R-:W-:-:S04]  /*3160*/  SHF.R.U32.HI R0, RZ, 0x15, R0 ;  /* 0x00000015ff007819 */ /* 0x000fc80000011600 */
[----:B------:R-:W-:-:S07]  /*3170*/  LOP3.LUT R4, R0, 0xff, RZ, 0xc0, !PT ;  /* 0x000000ff00047812 */ /* 0x000fce00078ec0ff */
.L_x_16398:
[----:B------:R-:W-:-:S04]  /*3180*/  SHF.R.U32.HI R5, RZ, 0x18, R7 ;  /* 0x00000018ff057819 */ /* 0x000fc80000011607 */
[----:B------:R-:W-:-:S04]  /*3190*/  LOP3.LUT R4, R4, 0x80, R5, 0xf8, !PT ;  /* 0x0000008004047812 */ /* 0x000fc800078ef805 */
[----:B------:R-:W-:-:S07]  /*31a0*/  PRMT R0, R4, 0x7610, R0 ;  /* 0x0000761004007816 */ /* 0x000fce0000000000 */
.L_x_16396:
[----:B------:R-:W-:Y:S05]  /*31b0*/  BSYNC.RECONVERGENT B0 ;  /* 0x0000000000007941 */ /* 0x000fea0003800200 */
.L_x_16395:
[----:B------:R3:W-:Y:S01]  /*31c0*/  STG.E.U8 desc[UR36][R2.64], R0 ;  /* 0x0000000002007986 */ /* 0x0007e2000c101124 */
[----:B------:R-:W-:Y:S05]  /*31d0*/  BRA `(.L_x_16372) ;  /* 0x0000000000c07947 */ /* 0x000fea0003800000 */
.L_x_16388:
[----:B------:R-:W-:-:S09]  /*31e0*/  UISETP.NE.AND UP0, UPT, UR4, 0x1c, UPT ;  /* 0x0000001c0400788c */ /* 0x000fd2000bf05270 */
[----:B------:R-:W-:Y:S05]  /*31f0*/  BRA.U !UP0, `(.L_x_16399) ;  /* 0x0000000108b07547 */ /* 0x000fea000b800000 */
[----:B------:R-:W-:-:S09]  /*3200*/  UISETP.NE.AND UP0, UPT, UR4, 0x1d, UPT ;  /* 0x0000001d0400788c */ /* 0x000fd2000bf05270 */
[----:B------:R-:W-:Y:S05]  /*3210*/  BRA.U !UP0, `(.L_x_16400) ;  /* 0x00000001089c7547 */ /* 0x000fea000b800000 */
[----:B------:R-:W-:-:S09]  /*3220*/  UISETP.NE.AND UP0, UPT, UR4, 0x2c, UPT ;  /* 0x0000002c0400788c */ /* 0x000fd2000bf05270 */
[----:B------:R-:W-:Y:S05]  /*3230*/  BRA.U !UP0, `(.L_x_16401) ;  /* 0x0000000108447547 */ /* 0x000fea000b800000 */
.L_x_16371:
[----:B------:R-:W-:Y:S01]  /*3240*/  MOV R0, 0x0 ;  /* 0x0000000000007802 */ /* 0x000fe20000000f00 */
[----:B------:R-:W0:Y:S01]  /*3250*/  LDCU.64 UR6, c[0x4][0x188] ;  /* 0x01003100ff0677ac */ /* 0x000e220008000a00 */
[----:B------:R-:W-:Y:S02]  /*3260*/  HFMA2 R8, -RZ, RZ, 0, 6.020069122314453125e-06 ;  /* 0x00000065ff087431 */ /* 0x000fe400000001ff */
[----:B------:R-:W-:Y:S01]  /*3270*/  IMAD.MOV.U32 R12, RZ, RZ, 0x1 ;  /* 0x00000001ff0c7424 */ /* 0x000fe200078e00ff */
[----:B------:R2:W3:Y:S01]  /*3280*/  LDC.64 R2, c[0x4][R0] ;  /* 0x0100000000027b82 */ /* 0x0004e20000000a00 */
[----:B------:R-:W1:Y:S01]  /*3290*/  LDCU.64 UR8, c[0x4][0x190] ;  /* 0x01003200ff0877ac */ /* 0x000e620008000a00 */
[----:B------:R-:W-:Y:S01]  /*32a0*/  IMAD.MOV.U32 R13, RZ, RZ, RZ ;  /* 0x000000ffff0d7224 */ /* 0x000fe200078e00ff */
[----:B------:R-:W2:Y:S01]  /*32b0*/  LDCU.64 UR4, c[0x4][0x70] ;  /* 0x01000e00ff0477ac */ /* 0x000ea20008000a00 */
[----:B0-----:R-:W-:Y:S01]  /*32c0*/  MOV R4, UR6 ;  /* 0x0000000600047c02 */ /* 0x001fe20008000f00 */
[----:B------:R-:W-:-:S02]  /*32d0*/  IMAD.U32 R5, RZ, RZ, UR7 ;  /* 0x00000007ff057e24 */ /* 0x000fc4000f8e00ff */
[----:B-1--45:R-:W-:Y:S01]  /*32e0*/  IMAD.U32 R6, RZ, RZ, UR8 ;  /* 0x00000008ff067e24 */ /* 0x032fe2000f8e00ff */
[----:B------:R-:W-:Y:S01]  /*32f0*/  MOV R7, UR9 ;  /* 0x0000000900077c02 */ /* 0x000fe20008000f00 */
[----:B--2---:R-:W-:Y:S02]  /*3300*/  IMAD.U32 R10, RZ, RZ, UR4 ;  /* 0x00000004ff0a7e24 */ /* 0x004fe4000f8e00ff */
[----:B------:R-:W-:-:S07]  /*3310*/  IMAD.U32 R11, RZ, RZ, UR5 ;  /* 0x00000005ff0b7e24 */ /* 0x000fce000f8e00ff */
[----:B------:R-:W-:-:S07]  /*3320*/  LEPC R20, `(.L_x_16402) ;  /* 0x000000001014794e */ /* 0x000fce0000000000 */
[----:B---3--:R-:W-:Y:S05]  /*3330*/  CALL.ABS.NOINC R2 ;  /* 0x0000000002007343 */ /* 0x008fea0003c00000 */
.L_x_16402:
[----:B------:R-:W-:Y:S05]  /*3340*/  BRA `(.L_x_16372) ;  /* 0x0000000000647947 */ /* 0x000fea0003800000 */
.L_x_16401:
[----:B------:R-:W-:Y:S01]  /*3350*/  UMOV UR4, 0xf0000000 ;  /* 0xf000000000047882 */ /* 0x000fe20000000000 */
[----:B------:R-:W-:Y:S01]  /*3360*/  UMOV UR5, 0x380fffff ;  /* 0x380fffff00057882 */ /* 0x000fe20000000000 */
[----:B------:R0:W2:Y:S01]  /*3370*/  F2F.F32.F64 R8, R4 ;  /* 0x0000000400087310 */ /* 0x0000a20000301000 */
[----:B------:R-:W-:Y:S01]  /*3380*/  DSETP.GEU.AND P0, PT, |R4|, UR4, PT ;  /* 0x0000000404007e2a */ /* 0x000fe2000bf0e200 */
[----:B0-----:R-:W-:-:S13]  /*3390*/  HFMA2 R5, -RZ, RZ, 0, 1.5199184417724609375e-05 ;  /* 0x000000ffff057431 */ /* 0x001fda00000001ff */
[----:B--2---:R-:W-:-:S05]  /*33a0*/  @!P0 FMUL R8, R8, 1.175494350822287508e-38 ;  /* 0x0080000008088820 */ /* 0x004fca0000400000 */
[----:B-1--45:R-:W-:-:S04]  /*33b0*/  SHF.R.U32.HI R6, RZ, 0x17, R8 ;  /* 0x00000017ff067819 */ /* 0x032fc80000011608 */
        /* <DEDUP_REMOVED lines=13> */
.L_x_16400:
[----:B------:R-:W0:Y:S02]  /*3490*/  F2I.U64.F64.TRUNC R4, R4 ;  /* 0x0000000400047311 */ /* 0x000e24000030d800 */
[----:B0-----:R0:W-:Y:S01]  /*34a0*/  STG.E.64 desc[UR36][R2.64], R4 ;  /* 0x0000000402007986 */ /* 0x0011e2000c101b24 */
[----:B------:R-:W-:Y:S05]  /*34b0*/  BRA `(.L_x_16372) ;  /* 0x0000000000087947 */ /* 0x000fea0003800000 */
.L_x_16399:
[----:B------:R-:W0:Y:S02]  /*34c0*/  F2I.U32.F64.TRUNC R5, R4 ;  /* 0x0000000400057311 */ /* 0x000e24000030d000 */
[----:B0-----:R0:W-:Y:S02]  /*34d0*/  STG.E desc[UR36][R2.64], R5 ;  /* 0x0000000502007986 */ /* 0x0011e4000c101924 */
.L_x_16372:
[----:B------:R-:W-:-:S07]  /*34e0*/  VIADD R17, R17, 0x80 ;  /* 0x0000008011117836 */ /* 0x000fce0000000000 */
.L_x_16335:
[----:B------:R-:W-:Y:S05]  /*34f0*/  BSYNC.RECONVERGENT B7 ;  /* 0x0000000000077941 */ /* 0x000fea0003800200 */
.L_x_16334:
[----:B------:R-:W0:Y:S01]  /*3500*/  LDCU UR4, c[0x0][0x380] ;  /* 0x00007000ff0477ac */ /* 0x000e220008000800 */
[----:B------:R-:W-:Y:S01]  /*3510*/  BSSY.RECONVERGENT B7, `(.L_x_16403) ;  /* 0x0000341000077945 */ /* 0x000fe20003800200 */
[----:B0-----:R-:W-:-:S13]  /*3520*/  ISETP.GE.AND P0, PT, R17, UR4, PT ;  /* 0x0000000411007c0c */ /* 0x001fda000bf06270 */
[----:B------:R-:W-:Y:S05]  /*3530*/  @P0 BRA `(.L_x_16404) ;  /* 0x0000003000f80947 */ /* 0x000fea0003800000 */
[----:B------:R-:W0:Y:S01]  /*3540*/  LDCU UR4, c[0x0][0x388] ;  /* 0x00007100ff0477ac */ /* 0x000e220008000800 */
[----:B------:R-:W-:Y:S02]  /*3550*/  HFMA2 R16, -RZ, RZ, 0, 0 ;  /* 0x00000000ff107431 */ /* 0x000fe400000001ff */
[----:B--23--:R-:W-:Y:S01]  /*3560*/  IMAD.MOV.U32 R0, RZ, RZ, RZ ;  /* 0x000000ffff007224 */ /* 0x00cfe200078e00ff */
[----:B0-----:R-:W-:-:S09]  /*3570*/  UISETP.NE.AND UP0, UPT, UR4, URZ, UPT ;  /* 0x000000ff0400728c */ /* 0x001fd2000bf05270 */
[----:B------:R-:W-:Y:S05]  /*3580*/  BRA.U !UP0, `(.L_x_16405) ;  /* 0x0000001108a87547 */ /* 0x000fea000b800000 */
[----:B------:R-:W0:Y:S01]  /*3590*/  LDCU.64 UR4, c[0x0][0x390] ;  /* 0x00007200ff0477ac */ /* 0x000e220008000a00 */
[----:B------:R-:W-:Y:S01]  /*35a0*/  IMAD.MOV.U32 R16, RZ, RZ, RZ ;  /* 0x000000ffff107224 */ /* 0x000fe200078e00ff */
[----:B------:R-:W2:Y:S01]  /*35b0*/  LDCU UR6, c[0x0][0x38c] ;  /* 0x00007180ff0677ac */ /* 0x000ea20008000800 */
[----:B------:R-:W3:Y:S01]  /*35c0*/  LDCU.64 UR8, c[0x0][0x4b8] ;  /* 0x00009700ff0877ac */ /* 0x000ee20008000a00 */
[----:B------:R-:W-:Y:S01]  /*35d0*/  UISETP.NE.AND UP0, UPT, UR40, URZ, UPT ;  /* 0x000000ff2800728c */ /* 0x000fe2000bf05270 */
[----:B0-----:R-:W-:-:S05]  /*35e0*/  IMAD.HI.U32 R2, R17, UR4, R16 ;  /* 0x0000000411027c27 */ /* 0x001fca000f8e0010 */
[----:B------:R-:W-:-:S05]  /*35f0*/  SHF.R.U32.HI R3, RZ, UR5, R2 ;  /* 0x00000005ff037c19 */ /* 0x000fca0008011602 */
[----:B------:R-:W-:-:S04]  /*3600*/  IMAD.MOV R0, RZ, RZ, -R3 ;  /* 0x000000ffff007224 */ /* 0x000fc800078e0a03 */
[----:B--2---:R-:W-:-:S04]  /*3610*/  IMAD R0, R0, UR6, R17 ;  /* 0x0000000600007c24 */ /* 0x004fc8000f8e0211 */
[C---:B---3--:R-:W-:Y:S02]  /*3620*/  IMAD R16, R0.reuse, UR8, RZ ;  /* 0x0000000800107c24 */ /* 0x048fe4000f8e02ff */
[----:B------:R-:W-:Y:S01]  /*3630*/  IMAD R0, R0, UR9, RZ ;  /* 0x0000000900007c24 */ /* 0x000fe2000f8e02ff */
[----:B------:R-:W-:Y:S06]  /*3640*/  BRA.U !UP0, `(.L_x_16405) ;  /* 0x0000001108787547 */ /* 0x000fec000b800000 */
[----:B------:R-:W0:Y:S01]  /*3650*/  LDCU.64 UR6, c[0x0][0x398] ;  /* 0x00007300ff0677ac */ /* 0x000e220008000a00 */
[----:B------:R-:W-:Y:S01]  /*3660*/  MOV R2, RZ ;  /* 0x000000ff00027202 */ /* 0x000fe20000000f00 */
[----:B------:R-:W2:Y:S01]  /*3670*/  LDCU UR4, c[0x0][0x3a0] ;  /* 0x00007400ff0477ac */ /* 0x000ea20008000800 */
[----:B------:R-:W3:Y:S01]  /*3680*/  LDCU.64 UR8, c[0x0][0x4c0] ;  /* 0x00009800ff0877ac */ /* 0x000ee20008000a00 */
[----:B------:R-:W-:Y:S02]  /*3690*/  UISETP.NE.AND UP0, UPT, UR38, 0x2, UPT ;  /* 0x000000022600788c */ /* 0x000fe4000bf05270 */
[----:B0-----:R-:W-:-:S05]  /*36a0*/  IMAD.HI.U32 R4, R3, UR7, R2 ;  /* 0x0000000703047c27 */ /* 0x001fca000f8e0002 */
[----:B--2---:R-:W-:-:S05]  /*36b0*/  SHF.R.U32.HI R5, RZ, UR4, R4 ;  /* 0x00000004ff057c19 */ /* 0x004fca0008011604 */
[----:B------:R-:W-:-:S04]  /*36c0*/  IMAD.MOV R2, RZ, RZ, -R5 ;  /* 0x000000ffff027224 */ /* 0x000fc800078e0a05 */
[----:B------:R-:W-:-:S04]  /*36d0*/  IMAD R3, R2, UR6, R3 ;  /* 0x0000000602037c24 */ /* 0x000fc8000f8e0203 */
[C---:B---3--:R-:W-:Y:S02]  /*36e0*/  IMAD R16, R3.reuse, UR8, R16 ;  /* 0x0000000803107c24 */ /* 0x048fe4000f8e0210 */
[----:B------:R-:W-:Y:S01]  /*36f0*/  IMAD R0, R3, UR9, R0 ;  /* 0x0000000903007c24 */ /* 0x000fe2000f8e0200 */
[----:B------:R-:W-:Y:S06]  /*3700*/  BRA.U !UP0, `(.L_x_16405) ;  /* 0x0000001108487547 */ /* 0x000fec000b800000 */
[----:B------:R-:W0:Y:S01]  /*3710*/  LDCU.64 UR4, c[0x0][0x3a8] ;  /* 0x00007500ff0477ac */ /* 0x000e220008000a00 */
[----:B------:R-:W-:Y:S01]  /*3720*/  IMAD.MOV.U32 R4, RZ, RZ, RZ ;  /* 0x000000ffff047224 */ /* 0x000fe200078e00ff */
[----:B------:R-:W2:Y:S01]  /*3730*/  LDCU UR6, c[0x0][0x3a4] ;  /* 0x00007480ff0677ac */ /* 0x000ea20008000800 */
[----:B------:R-:W3:Y:S01]  /*3740*/  LDCU.64 UR8, c[0x0][0x4c8] ;  /* 0x00009900ff0877ac */ /* 0x000ee20008000a00 */
[----:B------:R-:W-:Y:S01]  /*3750*/  UISETP.NE.AND UP0, UPT, UR38, 0x3, UPT ;  /* 0x000000032600788c */ /* 0x000fe2000bf05270 */
[----:B0-----:R-:W-:-:S05]  /*3760*/  IMAD.HI.U32 R2, R5, UR4, R4 ;  /* 0x0000000405027c27 */ /* 0x001fca000f8e0004 */
[----:B------:R-:W-:-:S04]  /*3770*/  SHF.R.U32.HI R3, RZ, UR5, R2 ;  /* 0x00000005ff037c19 */ /* 0x000fc80008011602 */
[----:B------:R-:W-:-:S05]  /*3780*/  IADD3 R4, PT, PT, -R3, RZ, RZ ;  /* 0x000000ff03047210 */ /* 0x000fca0007ffe1ff */
[----:B--2---:R-:W-:-:S04]  /*3790*/  IMAD R5, R4, UR6, R5 ;  /* 0x0000000604057c24 */ /* 0x004fc8000f8e0205 */
        /* <DEDUP_REMOVED lines=16> */
[----:B------:R-:W-:Y:S01]  /*38a0*/  HFMA2 R4, -RZ, RZ, 0, 0 ;  /* 0x00000000ff047431 */ /* 0x000fe200000001ff */
[----:B------:R-:W2:Y:S01]  /*38b0*/  LDCU UR6, c[0x0][0x3bc] ;  /* 0x00007780ff0677ac */ /* 0x000ea20008000800 */
[----:B------:R-:W3:Y:S01]  /*38c0*/  LDCU.64 UR8, c[0x0][0x4d8] ;  /* 0x00009b00ff0877ac */ /* 0x000ee20008000a00 */
[----:B------:R-:W-:Y:S02]  /*38d0*/  UISETP.NE.AND UP0, UPT, UR38, 0x5, UPT ;  /* 0x000000052600788c */ /* 0x000fe4000bf05270 */
[----:B0-----:R-:W-:-:S05]  /*38e0*/  IMAD.HI.U32 R2, R5, UR4, R4 ;  /* 0x0000000405027c27 */ /* 0x001fca000f8e0004 */
[----:B------:R-:W-:-:S05]  /*38f0*/  SHF.R.U32.HI R3, RZ, UR5, R2 ;  /* 0x00000005ff037c19 */ /* 0x000fca0008011602 */
[----:B------:R-:W-:-:S04]  /*3900*/  IMAD.MOV R4, RZ, RZ, -R3 ;  /* 0x000000ffff047224 */ /* 0x000fc800078e0a03 */
        /* <DEDUP_REMOVED lines=10> */
[----:B--2---:R-:W-:-:S04]  /*39b0*/  SHF.R.U32.HI R5, RZ, UR4, R4 ;  /* 0x00000004ff057c19 */ /* 0x004fc80008011604 */
[----:B------:R-:W-:-:S05]  /*39c0*/  IADD3 R2, PT, PT, -R5, RZ, RZ ;  /* 0x000000ff05027210 */ /* 0x000fca0007ffe1ff */
        /* <DEDUP_REMOVED lines=221> */
[----:B------:R-:W-:Y:S01]  /*47a0*/  MOV R4, RZ ;  /* 0x000000ff00047202 */ /* 0x000fe20000000f00 */
[----:B------:R-:W2:Y:S01]  /*47b0*/  LDCU UR6, c[0x0][0x4ac] ;  /* 0x00009580ff0677ac */ /* 0x000ea20008000800 */
[----:B------:R-:W3:Y:S03]  /*47c0*/  LDCU.64 UR8, c[0x0][0x578] ;  /* 0x0000af00ff0877ac */ /* 0x000ee60008000a00 */
[----:B0-----:R-:W-:-:S05]  /*47d0*/  IMAD.HI.U32 R2, R5, UR4, R4 ;  /* 0x0000000405027c27 */ /* 0x001fca000f8e0004 */
[----:B------:R-:W-:-:S05]  /*47e0*/  SHF.R.U32.HI R2, RZ, UR5, R2 ;  /* 0x00000005ff027c19 */ /* 0x000fca0008011602 */
[----:B------:R-:W-:-:S04]  /*47f0*/  IMAD.MOV R3, RZ, RZ, -R2 ;  /* 0x000000ffff037224 */ /* 0x000fc800078e0a02 */
[----:B--2---:R-:W-:-:S04]  /*4800*/  IMAD R5, R3, UR6, R5 ;  /* 0x0000000603057c24 */ /* 0x004fc8000f8e0205 */
[C---:B---3--:R-:W-:Y:S02]  /*4810*/  IMAD R16, R5.reuse, UR8, R16 ;  /* 0x0000000805107c24 */ /* 0x048fe4000f8e0210 */
[----:B------:R-:W-:-:S07]  /*4820*/  IMAD R0, R5, UR9, R0 ;  /* 0x0000000905007c24 */ /* 0x000fce000f8e0200 */
.L_x_16405:
        /* <DEDUP_REMOVED lines=15> */
[----:B------:R-:W1:Y:S02]  /*4920*/  LDG.E.S8 R2, desc[UR36][R2.64] ;  /* 0x0000002402027981 */ /* 0x000e64000c1e1300 */
[----:B-1--45:R0:W1:Y:S01]  /*4930*/  I2F.F64.S16 R6, R2 ;  /* 0x0000000200067312 */ /* 0x0320620000101c00 */
[----:B------:R-:W-:Y:S05]  /*4940*/  BRA `(.L_x_16412) ;  /* 0x0000000c006c7947 */ /* 0x000fea0003800000 */
.L_x_16410:
[----:B------:R-:W1:Y:S02]  /*4950*/  LDG.E.U8 R2, desc[UR36][R2.64] ;  /* 0x0000002402027981 */ /* 0x000e64000c1e1100 */
[----:B-1--45:R0:W1:Y:S01]  /*4960*/  I2F.F64.U16 R6, R2 ;  /* 0x0000000200067312 */ /* 0x0320620000101800 */
[----:B------:R-:W-:Y:S05]  /*4970*/  BRA `(.L_x_16412) ;  /* 0x0000000c00607947 */ /* 0x000fea0003800000 */
.L_x_16409:
[----:B------:R-:W-:-:S09]  /*4980*/  UISETP.NE.AND UP0, UPT, UR4, 0x2, UPT ;  /* 0x000000020400788c */ /* 0x000fd2000bf05270 */
[----:B------:R-:W-:Y:S05]  /*4990*/  BRA.U !UP0, `(.L_x_16413) ;  /* 0x0000000108287547 */ /* 0x000fea000b800000 */
[----:B------:R-:W-:-:S09]  /*49a0*/  UISETP.NE.AND UP0, UPT, UR4, 0x3, UPT ;  /* 0x000000030400788c */ /* 0x000fd2000bf05270 */
[----:B------:R-:W-:Y:S05]  /*49b0*/  BRA.U !UP0, `(.L_x_16414) ;  /* 0x0000000108147547 */ /* 0x000fea000b800000 */
[----:B------:R-:W-:-:S09]  /*49c0*/  UISETP.NE.AND UP0, UPT, UR4, 0x4, UPT ;  /* 0x000000040400788c */ /* 0x000fd2000bf05270 */
[----:B------:R-:W-:Y:S05]  /*49d0*/  BRA.U UP0, `(.L_x_16411) ;  /* 0x0000000900ec7547 */ /* 0x000fea000b800000 */
[----:B-1--45:R-:W2:Y:S02]  /*49e0*/  LDG.E.64 R6, desc[UR36][R2.64] ;  /* 0x0000002402067981 */ /* 0x032ea4000c1e1b00 */
[----:B--2---:R-:W0:Y:S01]  /*49f0*/  I2F.F64.S64 R6, R6 ;  /* 0x0000000600067312 */ /* 0x004e220000301c00 */
[----:B------:R-:W-:Y:S05]  /*4a00*/  BRA `(.L_x_16412) ;  /* 0x0000000c003c7947 */ /* 0x000fea0003800000 */
.L_x_16414:
[----:B------:R-:W1:Y:S02]  /*4a10*/  LDG.E R2, desc[UR36][R2.64] ;  /* 0x0000002402027981 */ /* 0x000e64000c1e1900 */
[----:B-1--45:R0:W1:Y:S01]  /*4a20*/  I2F.F64 R6, R2 ;  /* 0x0000000200067312 */ /* 0x0320620000201c00 */
[----:B------:R-:W-:Y:S05]  /*4a30*/  BRA `(.L_x_16412) ;  /* 0x0000000c00307947 */ /* 0x000fea0003800000 */
.L_x_16413:
[----:B------:R-:W1:Y:S02]  /*4a40*/  LDG.E.U16 R2, desc[UR36][R2.64] ;  /* 0x0000002402027981 */ /* 0x000e64000c1e1500 */
[----:B-1--45:R0:W1:Y:S01]  /*4a50*/  I2F.F64.S16 R6, R2 ;  /* 0x0000000200067312 */ /* 0x0320620000101c00 */
[----:B------:R-:W-:Y:S05]  /*4a60*/  BRA `(.L_x_16412) ;  /* 0x0000000c00247947 */ /* 0x000fea0003800000 */
.L_x_16408:
[----:B------:R-:W-:-:S09]  /*4a70*/  UISETP.GT.AND UP0, UPT, UR4, 0x6, UPT ;  /* 0x000000060400788c */ /* 0x000fd2000bf04270 */
[----:B------:R-:W-:Y:S05]  /*4a80*/  BRA.U UP0, `(.L_x_16415) ;  /* 0x0000000100347547 */ /* 0x000fea000b800000 */
[----:B------:R-:W-:-:S09]  /*4a90*/  UISETP.NE.AND UP0, UPT, UR4, 0x5, UPT ;  /* 0x000000050400788c */ /* 0x000fd2000bf05270 */
[----:B------:R-:W-:Y:S05]  /*4aa0*/  BRA.U !UP0, `(.L_x_16416) ;  /* 0x0000000108187547 */ /* 0x000fea000b800000 */
[----:B------:R-:W-:-:S09]  /*4ab0*/  UISETP.NE.AND UP0, UPT, UR4, 0x6, UPT ;  /* 0x000000060400788c */ /* 0x000fd2000bf05270 */
[----:B------:R-:W-:Y:S05]  /*4ac0*/  BRA.U UP0, `(.L_x_16411) ;  /* 0x0000000900b07547 */ /* 0x000fea000b800000 */
[----:B-1--45:R-:W2:Y:S02]  /*4ad0*/  LDG.E R6, desc[UR36][R2.64] ;  /* 0x0000002402067981 */ /* 0x032ea4000c1e1900 */
[----:B--2---:R-:W-:-:S06]  /*4ae0*/  FMUL.FTZ R6, R6, 1 ;  /* 0x3f80000006067820 */ /* 0x004fcc0000410000 */
[----:B------:R-:W0:Y:S01]  /*4af0*/  F2F.F64.F32 R6, R6 ;  /* 0x0000000600067310 */ /* 0x000e220000201800 */
[----:B------:R-:W-:Y:S05]  /*4b00*/  BRA `(.L_x_16412) ;  /* 0x0000000800fc7947 */ /* 0x000fea0003800000 */
.L_x_16416:
[----:B------:R-:W2:Y:S02]  /*4b10*/  LDG.E.U16 R0, desc[UR36][R2.64] ;  /* 0x0000002402007981 */ /* 0x000ea4000c1e1500 */
[----:B--2---:R-:W-:-:S05]  /*4b20*/  HADD2.F32 R0, -RZ, R0.H0_H0 ;  /* 0x20000000ff007230 */ /* 0x004fca0000004100 */
[----:B------:R-:W-:-:S04]  /*4b30*/  FMUL.FTZ R0, R0, 1 ;  /* 0x3f80000000007820 */ /* 0x000fc80000410000 */
[----:B-1--45:R0:W1:Y:S01]  /*4b40*/  F2F.F64.F32 R6, R0 ;  /* 0x0000000000067310 */ /* 0x0320620000201800 */
[----:B------:R-:W-:Y:S05]  /*4b50*/  BRA `(.L_x_16412) ;  /* 0x0000000800e87947 */ /* 0x000fea0003800000 */
.L_x_16415:
[----:B------:R-:W-:-:S09]  /*4b60*/  UISETP.NE.AND UP0, UPT, UR4, 0x7, UPT ;  /* 0x000000070400788c */ /* 0x000fd2000bf05270 */
[----:B------:R-:W-:Y:S05]  /*4b70*/  BRA.U !UP0, `(.L_x_16417) ;  /* 0x0000000108347547 */ /* 0x000fea000b800000 */
[----:B------:R-:W-:-:S09]  /*4b80*/  UISETP.NE.AND UP0, UPT, UR4, 0x8, UPT ;  /* 0x000000080400788c */ /* 0x000fd2000bf05270 */
[----:B------:R-:W-:Y:S05]  /*4b90*/  BRA.U !UP0, `(.L_x_16418) ;  /* 0x0000000108187547 */ /* 0x000fea000b800000 */
[----:B------:R-:W-:-:S09]  /*4ba0*/  UISETP.NE.AND UP0, UPT, UR4, 0x9, UPT ;  /* 0x000000090400788c */ /* 0x000fd2000bf05270 */
[----:B------:R-:W-:Y:S05]  /*4bb0*/  BRA.U UP0, `(.L_x_16411) ;  /* 0x0000000900747547 */ /* 0x000fea000b800000 */
[----:B------:R-:W1:Y:S02]  /*4bc0*/  LDG.E R2, desc[UR36][R2.64] ;  /* 0x0000002402027981 */ /* 0x000e64000c1e1900 */
[----:B-1--45:R-:W-:-:S06]  /*4bd0*/  FMUL.FTZ R6, R2, 1 ;  /* 0x3f80000002067820 */ /* 0x032fcc0000410000 */
[----:B------:R-:W0:Y:S01]  /*4be0*/  F2F.F64.F32 R6, R6 ;  /* 0x0000000600067310 */ /* 0x000e220000201800 */
[----:B------:R-:W-:Y:S05]  /*4bf0*/  BRA `(.L_x_16412) ;  /* 0x0000000800c07947 */ /* 0x000fea0003800000 */
.L_x_16418:
[----:B------:R-:W2:Y:S02]  /*4c00*/  LDG.E.U16 R2, desc[UR36][R2.64] ;  /* 0x0000002402027981 */ /* 0x000ea4000c1e1500 */
[----:B--2---:R-:W-:-:S05]  /*4c10*/  HADD2.F32 R0, -RZ, R2.H0_H0 ;  /* 0x20000002ff007230 */ /* 0x004fca0000004100 */
[----:B------:R-:W-:-:S04]  /*4c20*/  FMUL.FTZ R0, R0, 1 ;  /* 0x3f80000000007820 */ /* 0x000fc80000410000 */
[----:B-1--45:R0:W1:Y:S01]  /*4c30*/  F2F.F64.F32 R6, R0 ;  /* 0x0000000000067310 */ /* 0x0320620000201800 */
[----:B------:R-:W-:Y:S05]  /*4c40*/  BRA `(.L_x_16412) ;  /* 0x0000000800ac7947 */ /* 0x000fea0003800000 */
.L_x_16417:
[----:B-1--45:R0:W5:Y:S01]  /*4c50*/  LDG.E.64 R6, desc[UR36][R2.64] ;  /* 0x0000002402067981 */ /* 0x032162000c1e1b00 */
[----:B------:R-:W-:Y:S05]  /*4c60*/  BRA `(.L_x_16412) ;  /* 0x0000000800a47947 */ /* 0x000fea0003800000 */
.L_x_16407:
        /* <DEDUP_REMOVED lines=9> */
[----:B-1--45:R-:W-:Y:S01]  /*4d00*/  IMAD.MOV.U32 R6, RZ, RZ, RZ ;  /* 0x000000ffff067224 */ /* 0x032fe200078e00ff */
[----:B--2---:R-:W-:-:S04]  /*4d10*/  ISETP.NE.AND P0, PT, R2, RZ, PT ;  /* 0x000000ff0200720c */ /* 0x004fc80003f05270 */
[----:B------:R-:W-:Y:S01]  /*4d20*/  FSEL R7, RZ, 1.875, !P0 ;  /* 0x3ff00000ff077808 */ /* 0x000fe20004000000 */
[----:B------:R-:W-:Y:S08]  /*4d30*/  BRA `(.L_x_16412) ;  /* 0x0000000800707947 */ /* 0x000ff00003800000 */
.L_x_16421:
[----:B-1--45:R0:W5:Y:S01]  /*4d40*/  LDG.E.64 R6, desc[UR36][R2.64] ;  /* 0x0000002402067981 */ /* 0x032162000c1e1b00 */
[----:B------:R-:W-:Y:S05]  /*4d50*/  BRA `(.L_x_16412) ;  /* 0x0000000800687947 */ /* 0x000fea0003800000 */
.L_x_16420:
[----:B------:R-:W-:-:S09]  /*4d60*/  UISETP.NE.AND UP0, UPT, UR4, 0xf, UPT ;  /* 0x0000000f0400788c */ /* 0x000fd2000bf05270 */
[----:B------:R-:W-:Y:S05]  /*4d70*/  BRA.U !UP0, `(.L_x_16422) ;  /* 0x00000001089c7547 */ /* 0x000fea000b800000 */
[----:B------:R-:W-:-:S09]  /*4d80*/  UISETP.NE.AND UP0, UPT, UR4, 0x17, UPT ;  /* 0x000000170400788c */ /* 0x000fd2000bf05270 */
[----:B------:R-:W-:Y:S05]  /*4d90*/  BRA.U !UP0, `(.L_x_16423) ;  /* 0x00000001085c7547 */ /* 0x000fea000b800000 */
[----:B------:R-:W-:-:S09]  /*4da0*/  UISETP.NE.AND UP0, UPT, UR4, 0x18, UPT ;  /* 0x000000180400788c */ /* 0x000fd2000bf05270 */
[----:B------:R-:W-:Y:S05]  /*4db0*/  BRA.U UP0, `(.L_x_16411) ;  /* 0x0000000500f47547 */ /* 0x000fea000b800000 */
[----:B------:R-:W2:Y:S01]  /*4dc0*/  LDG.E.U8 R0, desc[UR36][R2.64] ;  /* 0x0000002402007981 */ /* 0x000ea2000c1e1100 */
[----:B-1--45:R-:W-:Y:S01]  /*4dd0*/  IMAD.MOV.U32 R6, RZ, RZ, 0x1f ;  /* 0x0000001fff067424 */ /* 0x032fe200078e00ff */
        /* <DEDUP_REMOVED lines=19> */
.L_x_16423:
        /* <DEDUP_REMOVED lines=12> */
[----:B-1--45:R0:W1:Y:S01]  /*4fd0*/  F2F.F64.F32 R6, R0 ;  /* 0x0000000000067310 */ /* 0x0320620000201800 */
[----:B------:R-:W-:Y:S05]  /*4fe0*/  BRA `(.L_x_16412) ;  /* 0x0000000400c47947 */ /* 0x000fea0003800000 */
.L_x_16422:
[----:B------:R-:W2:Y:S02]  /*4ff0*/  LDG.E.U16 R0, desc[UR36][R2.64] ;  /* 0x0000002402007981 */ /* 0x000ea4000c1e1500 */
[----:B--2---:R-:W-:-:S04]  /*5000*/  IMAD.U32 R0, R0, 0x10000, RZ ;  /* 0x0001000000007824 */ /* 0x004fc800078e00ff */
[----:B------:R-:W-:-:S04]  /*5010*/  FMUL.FTZ R0, R0, 1 ;  /* 0x3f80000000007820 */ /* 0x000fc80000410000 */
[----:B-1--45:R0:W1:Y:S01]  /*5020*/  F2F.F64.F32 R6, R0 ;  /* 0x0000000000067310 */ /* 0x0320620000201800 */
[----:B------:R-:W-:Y:S05]  /*5030*/  BRA `(.L_x_16412) ;  /* 0x0000000400b07947 */ /* 0x000fea0003800000 */
.L_x_16419:
        /* <DEDUP_REMOVED lines=8> */
[----:B------:R-:W1:Y:S02]  /*50c0*/  LDG.E.U16 R2, desc[UR36][R2.64] ;  /* 0x0000002402027981 */ /* 0x000e64000c1e1500 */
[----:B-1--45:R0:W1:Y:S01]  /*50d0*/  I2F.F64.U16 R6, R2 ;  /* 0x0000000200067312 */ /* 0x0320620000101800 */
[----:B------:R-:W-:Y:S05]  /*50e0*/  BRA `(.L_x_16412) ;  /* 0x0000000400847947 */ /* 0x000fea0003800000 */
.L_x_16426:
[----:B------:R-:W2:Y:S01]  /*50f0*/  LDG.E.U8 R3, desc[UR36][R2.64] ;  /* 0x0000002402037981 */ /* 0x000ea2000c1e1100 */
[----:B-1--45:R-:W-:Y:S02]  /*5100*/  CS2R R6, SRZ ;  /* 0x0000000000067805 */ /* 0x032fe4000001ff00 */
        /* <DEDUP_REMOVED lines=19> */
.L_x_16428:
[----:B------:R-:W-:Y:S05]  /*5240*/  BSYNC.RECONVERGENT B0 ;  /* 0x0000000000007941 */ /* 0x000fea0003800200 */
.L_x_16427:
[----:B------:R-:W-:Y:S02]  /*5250*/  SHF.L.U32 R0, R0, 0x14, RZ ;  /* 0x0000001400007819 */ /* 0x000fe400000006ff */
[----:B------:R-:W-:-:S04]  /*5260*/  LEA R2, R2, 0x3b800000, 0x17 ;  /* 0x3b80000002027811 */ /* 0x000fc800078eb8ff */
[----:B------:R-:W-:-:S05]  /*5270*/  LOP3.LUT R0, R2, R0, R7, 0xfe, !PT ;  /* 0x0000000002007212 */ /* 0x000fca00078efe07 */
[----:B------:R-:W-:-:S04]  /*5280*/  FMUL.FTZ R0, R0, 1 ;  /* 0x3f80000000007820 */ /* 0x000fc80000410000 */
[----:B------:R0:W1:Y:S01]  /*5290*/  F2F.F64.F32 R6, R0 ;  /* 0x0000000000067310 */ /* 0x0000620000201800 */
[----:B------:R-:W-:Y:S05]  /*52a0*/  BRA `(.L_x_16412) ;  /* 0x0000000400147947 */ /* 0x000fea0003800000 */
.L_x_16425:
[----:B------:R-:W2:Y:S01]  /*52b0*/  LDG.E.U8 R3, desc[UR36][R2.64] ;  /* 0x0000002402037981 */ /* 0x000ea2000c1e1100 */
[----:B-1--45:R-:W-:Y:S02]  /*52c0*/  CS2R R6, SRZ ;  /* 0x0000000000067805 */ /* 0x032fe4000001ff00 */
        /* <DEDUP_REMOVED lines=19> */
.L_x_16430:
[----:B------:R-:W-:Y:S05]  /*5400*/  BSYNC.RECONVERGENT B0 ;  /* 0x0000000000007941 */ /* 0x000fea0003800200 */
.L_x_16429:
[----:B------:R-:W-:Y:S01]  /*5410*/  IMAD.SHL.U32 R0, R0, 0x200000, RZ ;  /* 0x0020000000007824 */ /* 0x000fe200078e00ff */
[----:B------:R-:W-:-:S04]  /*5420*/  LEA R2, R2, 0x37800000, 0x17 ;  /* 0x3780000002027811 */ /* 0x000fc800078eb8ff */
[----:B------:R-:W-:-:S05]  /*5430*/  LOP3.LUT R0, R2, R0, R7, 0xfe, !PT ;  /* 0x0000000002007212 */ /* 0x000fca00078efe07 */
[----:B------:R-:W-:-:S04]  /*5440*/  FMUL.FTZ R0, R0, 1 ;  /* 0x3f80000000007820 */ /* 0x000fc80000410000 */
[----:B------:R0:W1:Y:S01]  /*5450*/  F2F.F64.F32 R6, R0 ;  /* 0x0000000000067310 */ /* 0x0000620000201800 */
[----:B------:R-:W-:Y:S05]  /*5460*/  BRA `(.L_x_16412) ;  /* 0x0000000000a47947 */ /* 0x000fea0003800000 */
.L_x_16424:
[----:B------:R-:W-:-:S09]  /*5470*/  UISETP.NE.AND UP0, UPT, UR4, 0x1c, UPT ;  /* 0x0000001c0400788c */ /* 0x000fd2000bf05270 */
[----:B------:R-:W-:Y:S05]  /*5480*/  BRA.U !UP0, `(.L_x_16431) ;  /* 0x0000000108947547 */ /* 0x000fea000b800000 */
[----:B------:R-:W-:-:S09]  /*5490*/  UISETP.NE.AND UP0, UPT, UR4, 0x1d, UPT ;  /* 0x0000001d0400788c */ /* 0x000fd2000bf05270 */
[----:B------:R-:W-:Y:S05]  /*54a0*/  BRA.U !UP0, `(.L_x_16432) ;  /* 0x0000000108807547 */ /* 0x000fea000b800000 */
[----:B------:R-:W-:-:S09]  /*54b0*/  UISETP.NE.AND UP0, UPT, UR4, 0x2c, UPT ;  /* 0x0000002c0400788c */ /* 0x000fd2000bf05270 */
[----:B------:R-:W-:Y:S05]  /*54c0*/  BRA.U UP0, `(.L_x_16411) ;  /* 0x0000000100307547 */ /* 0x000fea000b800000 */
[----:B------:R-:W2:Y:S01]  /*54d0*/  LDG.E.U8 R0, desc[UR36][R2.64] ;  /* 0x0000002402007981 */ /* 0x000ea2000c1e1100 */
[----:B-1--45:R-:W-:Y:S02]  /*54e0*/  HFMA2 R6, -RZ, RZ, 0, 0 ;  /* 0x00000000ff067431 */ /* 0x032fe400000001ff */
        /* <DEDUP_REMOVED lines=10> */
.L_x_16411:
        /* <DEDUP_REMOVED lines=10> */
[----:B-1--45:R-:W-:Y:S01]  /*5630*/  IMAD.U32 R6, RZ, RZ, UR6 ;  /* 0x00000006ff067e24 */ /* 0x032fe2000f8e00ff */
[----:B------:R-:W-:Y:S01]  /*5640*/  MOV R7, UR7 ;  /* 0x0000000700077c02 */ /* 0x000fe20008000f00 */
[----:B---3--:R-:W-:Y:S01]  /*5650*/  IMAD.U32 R10, RZ, RZ, UR8 ;  /* 0x00000008ff0a7e24 */ /* 0x008fe2000f8e00ff */
[----:B------:R-:W-:-:S07]  /*5660*/  MOV R11, UR9 ;  /* 0x00000009000b7c02 */ /* 0x000fce0008000f00 */
[----:B------:R-:W-:-:S07]  /*5670*/  LEPC R20, `(.L_x_16433) ;  /* 0x000000001014794e */ /* 0x000fce0000000000 */
[----:B--2---:R-:W-:Y:S05]  /*5680*/  CALL.ABS.NOINC R2 ;  /* 0x0000000002007343 */ /* 0x004fea0003c00000 */
.L_x_16433:
[----:B------:R-:W-:Y:S01]  /*5690*/  CS2R R6, SRZ ;  /* 0x0000000000067805 */ /* 0x000fe2000001ff00 */
[----:B------:R-:W-:Y:S06]  /*56a0*/  BRA `(.L_x_16412) ;  /* 0x0000000000147947 */ /* 0x000fec0003800000 */
.L_x_16432:
[----:B-1--45:R-:W2:Y:S02]  /*56b0*/  LDG.E.64 R6, desc[UR36][R2.64] ;  /* 0x0000002402067981 */ /* 0x032ea4000c1e1b00 */
[----:B--2---:R-:W2:Y:S01]  /*56c0*/  I2F.F64.U64 R6, R6 ;  /* 0x0000000600067312 */ /* 0x004ea20000301800 */
[----:B------:R-:W-:Y:S05]  /*56d0*/  BRA `(.L_x_16412) ;  /* 0x0000000000087947 */ /* 0x000fea0003800000 */
.L_x_16431:
[----:B------:R-:W1:Y:S02]  /*56e0*/  LDG.E R2, desc[UR36][R2.64] ;  /* 0x0000002402027981 */ /* 0x000e64000c1e1900 */
[----:B-1--45:R3:W4:Y:S02]  /*56f0*/  I2F.F64.U32 R6, R2 ;  /* 0x0000000200067312 */ /* 0x0327240000201800 */
.L_x_16412:
[----:B------:R-:W-:Y:S05]  /*5700*/  BSYNC.RECONVERGENT B6 ;  /* 0x0000000000067941 */ /* 0x000fea0003800200 */
.L_x_16406:
[----:B------:R-:W1:Y:S01]  /*5710*/  LDC.64 R8, c[0x0][0x598] ;  /* 0x00016600ff087b82 */ /* 0x000e620000000a00 */
[----:B------:R-:W0:Y:S01]  /*5720*/  LDCU.64 UR8, c[0x0][0x580] ;  /* 0x0000b000ff0877ac */ /* 0x000e220008000a00 */
[----:B------:R-:W2:Y:S01]  /*5730*/  LDCU.64 UR6, c[0x0][0x598] ;  /* 0x0000b300ff0677ac */ /* 0x000ea20008000a00 */
[----:B------:R-:W-:-:S04]  /*5740*/  UPRMT UR4, UR41, 0x9910, URZ ;  /* 0x0000991029047896 */ /* 0x000fc800080000ff */
[----:B------:R-:W-:Y:S01]  /*5750*/  UISETP.GT.AND UP0, UPT, UR4, 0x9, UPT ;  /* 0x000000090400788c */ /* 0x000fe2000bf04270 */
[----:B0--3--:R-:W-:-:S04]  /*5760*/  IADD3 R2, P0, PT, R16, UR8, RZ ;  /* 0x0000000810027c10 */ /* 0x009fc8000ff1e0ff */
[----:B------:R-:W-:Y:S01]  /*5770*/  IADD3.X R3, PT, PT, RZ, UR9, RZ, P0, !PT ;  /* 0x00000009ff037c10 */ /* 0x000fe200087fe4ff */
[----:B-1----:R-:W-:Y:S01]  /*5780*/  DSETP.NAN.AND P1, PT, R8, R8, PT ;  /* 0x000000080800722a */ /* 0x002fe20003f28000 */
[----:B--2---:R-:W-:Y:S01]  /*5790*/  IMAD.U32 R4, RZ, RZ, UR6 ;  /* 0x00000006ff047e24 */ /* 0x004fe2000f8e00ff */
[----:B------:R-:W-:-:S12]  /*57a0*/  MOV R5, UR7 ;  /* 0x0000000700057c02 */ /* 0x000fd80008000f00 */
[----:B------:R-:W-:Y:S05]  /*57b0*/  @P1 BRA `(.L_x_16434) ;  /* 0x0000000000341947 */ /* 0x000fea0003800000 */
[----:B----45:R-:W-:Y:S01]  /*57c0*/  DSETP.NAN.AND P0, PT, R6, R6, PT ;  /* 0x000000060600722a */ /* 0x030fe20003f08000 */
[----:B------:R-:W-:-:S13]  /*57d0*/  MOV R4, R6 ;  /* 0x0000000600047202 */ /* 0x000fda0000000f00 */
[----:B------:R-:W-:Y:S01]  /*57e0*/  @!P0 DSETP.MIN.AND P1, P2, R6, R8, PT ;  /* 0x000000080600822a */ /* 0x000fe20003a20000 */
[----:B------:R-:W-:Y:S01]  /*57f0*/  @!P0 MOV R0, R7 ;  /* 0x0000000700008202 */ /* 0x000fe20000000f00 */
[----:B------:R-:W-:-:S04]  /*5800*/  @!P0 IMAD.MOV.U32 R5, RZ, RZ, R8 ;  /* 0x000000ffff058224 */ /* 0x000fc800078e0008 */
[----:B------:R-:W-:Y:S01]  /*5810*/  @!P0 FSEL R8, R0, R9, P1 ;  /* 0x0000000900088208 */ /* 0x000fe20000800000 */
[----:B------:R-:W-:Y:S01]  /*5820*/  @!P0 IMAD.MOV.U32 R0, RZ, RZ, R6 ;  /* 0x000000ffff008224 */ /* 0x000fe200078e0006 */
[----:B------:R-:W-:-:S04]  /*5830*/  @!P0 LOP3.LUT R9, R9, 0x80000, RZ, 0xfc, !PT ;  /* 0x0008000009098812 */ /* 0x000fc800078efcff */
[----:B------:R-:W-:Y:S02]  /*5840*/  @!P0 SEL R9, R9, R8, P2 ;  /* 0x0000000809098207 */ /* 0x000fe40001000000 */
[----:B------:R-:W-:Y:S01]  /*5850*/  @!P0 SEL R0, R0, R5, P1 ;  /* 0x0000000500008207 */ /* 0x000fe20000800000 */
[----:B------:R-:W-:Y:S02]  /*5860*/  IMAD.MOV.U32 R5, RZ, RZ, R7 ;  /* 0x000000ffff057224 */ /* 0x000fe400078e0007 */
[----:B------:R-:W-:Y:S01]  /*5870*/  @!P0 IMAD.MOV.U32 R5, RZ, RZ, R9 ;  /* 0x000000ffff058224 */ /* 0x000fe200078e0009 */
[----:B------:R-:W-:-:S07]  /*5880*/  @!P0 MOV R4, R0 ;  /* 0x0000000000048202 */ /* 0x000fce0000000f00 */
.L_x_16434:
        /* <DEDUP_REMOVED lines=12> */
.L_x_16438:
[----:B------:R-:W4:Y:S02]  /*5950*/  F2I.S64.F64.TRUNC R4, R4 ;  /* 0x0000000400047311 */ /* 0x000f24000030d900 */
[----:B----45:R-:W-:-:S05]  /*5960*/  MOV R7, R4 ;  /* 0x0000000400077202 */ /* 0x030fca0000000f00 */
[----:B------:R0:W-:Y:S01]  /*5970*/  STG.E.U8 desc[UR36][R2.64], R7 ;  /* 0x0000000702007986 */ /* 0x0001e2000c101124 */
[----:B------:R-:W-:Y:S05]  /*5980*/  BRA `(.L_x_16440) ;  /* 0x0000000c00e07947 */ /* 0x000fea0003800000 */
.L_x_16437:
        /* <DEDUP_REMOVED lines=9> */
.L_x_16442:
[----:B------:R-:W0:Y:S02]  /*5a20*/  F2I.F64.TRUNC R5, R4 ;  /* 0x0000000400057311 */ /* 0x000e24000030d100 */
[----:B0-----:R0:W-:Y:S01]  /*5a30*/  STG.E desc[UR36][R2.64], R5 ;  /* 0x0000000502007986 */ /* 0x0011e2000c101924 */
[----:B------:R-:W-:Y:S05]  /*5a40*/  BRA `(.L_x_16440) ;  /* 0x0000000c00b07947 */ /* 0x000fea0003800000 */
.L_x_16441:
[----:B------:R-:W0:Y:S02]  /*5a50*/  F2I.F64.TRUNC R5, R4 ;  /* 0x0000000400057311 */ /* 0x000e24000030d100 */
[----:B0-----:R0:W-:Y:S01]  /*5a60*/  STG.E.U16 desc[UR36][R2.64], R5 ;  /* 0x0000000502007986 */ /* 0x0011e2000c101524 */
[----:B------:R-:W-:Y:S05]  /*5a70*/  BRA `(.L_x_16440) ;  /* 0x0000000c00a47947 */ /* 0x000fea0003800000 */
.L_x_16436:
        /* <DEDUP_REMOVED lines=8> */
[----:B----45:R-:W0:Y:S01]  /*5b00*/  F2F.F32.F64 R7, R4 ;  /* 0x0000000400077310 */ /* 0x030e220000301000 */
[----:B------:R-:W-:-:S14]  /*5b10*/  DSETP.GEU.AND P0, PT, |R4|, UR4, PT ;  /* 0x0000000404007e2a */ /* 0x000fdc000bf0e200 */
[----:B0-----:R-:W-:-:S05]  /*5b20*/  @!P0 FMUL R7, R7, 1.175494350822287508e-38 ;  /* 0x0080000007078820 */ /* 0x001fca0000400000 */
[----:B------:R0:W-:Y:S01]  /*5b30*/  STG.E desc[UR36][R2.64], R7 ;  /* 0x0000000702007986 */ /* 0x0001e2000c101924 */
[----:B------:R-:W-:Y:S05]  /*5b40*/  BRA `(.L_x_16440) ;  /* 0x0000000c00707947 */ /* 0x000fea0003800000 */
.L_x_16444:
        /* <DEDUP_REMOVED lines=8> */
.L_x_16443:
        /* <DEDUP_REMOVED lines=8> */
[----:B----45:R-:W0:Y:S01]  /*5c50*/  F2F.F32.F64 R6, R4 ;  /* 0x0000000400067310 */ /* 0x030e220000301000 */
[----:B------:R-:W-:Y:S01]  /*5c60*/  DSETP.GEU.AND P0, PT, |R4|, UR4, PT ;  /* 0x0000000404007e2a */ /* 0x000fe2000bf0e200 */
[----:B------:R-:W-:-:S13]  /*5c70*/  IMAD.MOV.U32 R7, RZ, RZ, RZ ;  /* 0x000000ffff077224 */ /* 0x000fda00078e00ff */
[----:B0-----:R-:W-:-:S05]  /*5c80*/  @!P0 FMUL R6, R6, 1.175494350822287508e-38 ;  /* 0x0080000006068820 */ /* 0x001fca0000400000 */
[----:B------:R0:W-:Y:S01]  /*5c90*/  STG.E.64 desc[UR36][R2.64], R6 ;  /* 0x0000000602007986 */ /* 0x0001e2000c101b24 */
[----:B------:R-:W-:Y:S05]  /*5ca0*/  BRA `(.L_x_16440) ;  /* 0x0000000c00187947 */ /* 0x000fea0003800000 */
.L_x_16446:
        /* <DEDUP_REMOVED lines=9> */
.L_x_16445:
[----:B------:R0:W-:Y:S01]  /*5d40*/  STG.E.64 desc[UR36][R2.64], R4 ;  /* 0x0000000402007986 */ /* 0x0001e2000c101b24 */
[----:B------:R-:W-:Y:S05]  /*5d50*/  BRA `(.L_x_16440) ;  /* 0x0000000800ec7947 */ /* 0x000fea0003800000 */
.L_x_16435:
        /* <DEDUP_REMOVED lines=13> */
.L_x_16450:
[----:B------:R-:W-:Y:S01]  /*5e30*/  UMOV UR4, 0xf0000000 ;  /* 0xf000000000047882 */ /* 0x000fe20000000000 */
[----:B------:R-:W-:Y:S01]  /*5e40*/  UMOV UR5, 0x380fffff ;  /* 0x380fffff00057882 */ /* 0x000fe20000000000 */
[----:B----45:R-:W0:Y:S01]  /*5e50*/  F2F.F32.F64 R7, R4 ;  /* 0x0000000400077310 */ /* 0x030e220000301000 */
        /* <DEDUP_REMOVED lines=19> */
.L_x_16453:
[----:B------:R-:W-:-:S04]  /*5f90*/  SHF.R.U32.HI R5, RZ, 0x18, R7 ;  /* 0x00000018ff057819 */ /* 0x000fc80000011607 */
[----:B------:R-:W-:-:S07]  /*5fa0*/  LOP3.LUT R0, R0, 0x80, R5, 0xf8, !PT ;  /* 0x0000008000007812 */ /* 0x000fce00078ef805 */
.L_x_16452:
[----:B------:R-:W-:Y:S05]  /*5fb0*/  BSYNC.RECONVERGENT B0 ;  /* 0x0000000000007941 */ /* 0x000fea0003800200 */
.L_x_16451:
[----:B------:R0:W-:Y:S01]  /*5fc0*/  STG.E.U8 desc[UR36][R2.64], R0 ;  /* 0x0000000002007986 */ /* 0x0001e2000c101124 */
[----:B------:R-:W-:Y:S05]  /*5fd0*/  BRA `(.L_x_16440) ;  /* 0x00000008004c7947 */ /* 0x000fea0003800000 */
.L_x_16449:
        /* <DEDUP_REMOVED lines=22> */
.L_x_16456:
[----:B------:R-:W-:-:S04]  /*6140*/  SHF.R.U32.HI R5, RZ, 0x18, R7 ;  /* 0x00000018ff057819 */ /* 0x000fc80000011607 */
[----:B------:R-:W-:-:S07]  /*6150*/  LOP3.LUT R0, R0, 0x80, R5, 0xf8, !PT ;  /* 0x0000008000007812 */ /* 0x000fce00078ef805 */
.L_x_16455:
[----:B------:R-:W-:Y:S05]  /*6160*/  BSYNC.RECONVERGENT B0 ;  /* 0x0000000000007941 */ /* 0x000fea0003800200 */
.L_x_16454:
[----:B------:R0:W-:Y:S01]  /*6170*/  STG.E.U8 desc[UR36][R2.64], R0 ;  /* 0x0000000002007986 */ /* 0x0001e2000c101124 */
[----:B------:R-:W-:Y:S05]  /*6180*/  BRA `(.L_x_16440) ;  /* 0x0000000400e07947 */ /* 0x000fea0003800000 */
.L_x_16448:
        /* <DEDUP_REMOVED lines=10> */
[----:B0-----:R-:W-:-:S13]  /*6230*/  HFMA2 R5, -RZ, RZ, 0, 1.5199184417724609375e-05 ;  /* 0x000000ffff057431 */ /* 0x001fda00000001ff */
[----:B-1----:R-:W-:-:S05]  /*6240*/  @!P0 FMUL R8, R8, 1.175494350822287508e-38 ;  /* 0x0080000008088820 */ /* 0x002fca0000400000 */
[----:B----45:R-:W-:-:S04]  /*6250*/  SHF.R.U32.HI R6, RZ, 0x17, R8 ;  /* 0x00000017ff067819 */ /* 0x030fc80000011608 */
        /* <DEDUP_REMOVED lines=13> */
.L_x_16458:
[----:B------:R-:W0:Y:S02]  /*6330*/  F2I.U64.F64.TRUNC R4, R4 ;  /* 0x0000000400047311 */ /* 0x000e24000030d800 */
[----:B0-----:R0:W-:Y:S01]  /*6340*/  STG.E.64 desc[UR36][R2.64], R4 ;  /* 0x0000000402007986 */ /* 0x0011e2000c101b24 */
[----:B------:R-:W-:Y:S05]  /*6350*/  BRA `(.L_x_16440) ;  /* 0x00000004006c7947 */ /* 0x000fea0003800000 */
.L_x_16457:
[----:B------:R-:W0:Y:S02]  /*6360*/  F2I.U32.F64.TRUNC R5, R4 ;  /* 0x0000000400057311 */ /* 0x000e24000030d000 */
[----:B0-----:R0:W-:Y:S01]  /*6370*/  STG.E desc[UR36][R2.64], R5 ;  /* 0x0000000502007986 */ /* 0x0011e2000c101924 */
[----:B------:R-:W-:Y:S05]  /*6380*/  BRA `(.L_x_16440) ;  /* 0x0000000400607947 */ /* 0x000fea0003800000 */
.L_x_16447:
        /* <DEDUP_REMOVED lines=10> */
.L_x_16460:
[----:B----45:R-:W-:-:S05]  /*6430*/  CS2R R6, SRZ ;  /* 0x0000000000067805 */ /* 0x030fca000001ff00 */
[----:B------:R0:W-:Y:S01]  /*6440*/  STG.E.128 desc[UR36][R2.64], R4 ;  /* 0x0000000402007986 */ /* 0x0001e2000c101d24 */
[----:B------:R-:W-:Y:S05]  /*6450*/  BRA `(.L_x_16440) ;  /* 0x00000004002c7947 */ /* 0x000fea0003800000 */
.L_x_16459:
[----:B------:R-:W-:-:S09]  /*6460*/  UISETP.NE.AND UP0, UPT, UR4, 0xf, UPT ;  /* 0x0000000f0400788c */ /* 0x000fd2000bf05270 */
[----:B------:R-:W-:Y:S05]  /*6470*/  BRA.U !UP0, `(.L_x_16461) ;  /* 0x0000000508087547 */ /* 0x000fea000b800000 */
[----:B------:R-:W-:-:S09]  /*6480*/  UISETP.NE.AND UP0, UPT, UR4, 0x17, UPT ;  /* 0x000000170400788c */ /* 0x000fd2000bf05270 */
[----:B------:R-:W-:Y:S05]  /*6490*/  BRA.U !UP0, `(.L_x_16462) ;  /* 0x0000000108a07547 */ /* 0x000fea000b800000 */
[----:B------:R-:W-:-:S09]  /*64a0*/  UISETP.NE.AND UP0, UPT, UR4, 0x18, UPT ;  /* 0x000000180400788c */ /* 0x000fd2000bf05270 */
[----:B------:R-:W-:Y:S05]  /*64b0*/  BRA.U !UP0, `(.L_x_16463) ;  /* 0x0000000108447547 */ /* 0x000fea000b800000 */
.L_x_16439:
[----:B------:R-:W-:Y:S01]  /*64c0*/  MOV R0, 0x0 ;  /* 0x0000000000007802 */ /* 0x000fe20000000f00 */
[----:B------:R-:W0:Y:S01]  /*64d0*/  LDCU.64 UR4, c[0x4][0x188] ;  /* 0x01003100ff0477ac */ /* 0x000e220008000a00 */
[----:B------:R-:W-:Y:S02]  /*64e0*/  HFMA2 R8, -RZ, RZ, 0, 6.020069122314453125e-06 ;  /* 0x00000065ff087431 */ /* 0x000fe400000001ff */
[----:B------:R-:W-:Y:S01]  /*64f0*/  IMAD.MOV.U32 R12, RZ, RZ, 0x1 ;  /* 0x00000001ff0c7424 */ /* 0x000fe200078e00ff */
[----:B------:R1:W2:Y:S01]  /*6500*/  LDC.64 R2, c[0x4][R0] ;  /* 0x0100000000027b82 */ /* 0x0002a20000000a00 */
[----:B------:R-:W4:Y:S01]  /*6510*/  LDCU.64 UR6, c[0x4][0x190] ;  /* 0x01003200ff0677ac */ /* 0x000f220008000a00 */
[----:B------:R-:W-:Y:S01]  /*6520*/  MOV R13, RZ ;  /* 0x000000ff000d7202 */ /* 0x000fe20000000f00 */
[----:B------:R-:W3:Y:S01]  /*6530*/  LDCU.64 UR8, c[0x4][0x70] ;  /* 0x01000e00ff0877ac */ /* 0x000ee20008000a00 */
[----:B0-----:R-:W-:Y:S01]  /*6540*/  MOV R4, UR4 ;  /* 0x0000000400047c02 */ /* 0x001fe20008000f00 */
[----:B------:R-:W-:Y:S01]  /*6550*/  IMAD.U32 R5, RZ, RZ, UR5 ;  /* 0x00000005ff057e24 */ /* 0x000fe2000f8e00ff */
[----:B----45:R-:W-:Y:S01]  /*6560*/  MOV R6, UR6 ;  /* 0x0000000600067c02 */ /* 0x030fe20008000f00 */
[----:B------:R-:W-:Y:S01]  /*6570*/  IMAD.U32 R7, RZ, RZ, UR7 ;  /* 0x00000007ff077e24 */ /* 0x000fe2000f8e00ff */
[----:B---3--:R-:W-:Y:S01]  /*6580*/  MOV R10, UR8 ;  /* 0x00000008000a7c02 */ /* 0x008fe20008000f00 */
[----:B-1----:R-:W-:-:S07]  /*6590*/  IMAD.U32 R11, RZ, RZ, UR9 ;  /* 0x00000009ff0b7e24 */ /* 0x002fce000f8e00ff */
[----:B------:R-:W-:-:S07]  /*65a0*/  LEPC R20, `(.L_x_16464) ;  /* 0x000000001014794e */ /* 0x000fce0000000000 */
[----:B--2---:R-:W-:Y:S05]  /*65b0*/  CALL.ABS.NOINC R2 ;  /* 0x0000000002007343 */ /* 0x004fea0003c00000 */
.L_x_16464:
[----:B------:R-:W-:Y:S05]  /*65c0*/  BRA `(.L_x_16440) ;  /* 0x0000000000d07947 */ /* 0x000fea0003800000 */
.L_x_16463:
[----:B------:R-:W-:Y:S01]  /*65d0*/  UMOV UR4, 0xf0000000 ;  /* 0xf000000000047882 */ /* 0x000fe20000000000 */
[----:B------:R-:W-:Y:S01]  /*65e0*/  UMOV UR5, 0x380fffff ;  /* 0x380fffff00057882 */ /* 0x000fe20000000000 */
[----:B------:R-:W0:Y:S01]  /*65f0*/  F2F.F32.F64 R9, R4 ;  /* 0x0000000400097310 */ /* 0x000e220000301000 */
[----:B------:R-:W-:Y:S01]  /*6600*/  DSETP.GEU.AND P0, PT, |R4|, UR4, PT ;  /* 0x0000000404007e2a */ /* 0x000fe2000bf0e200 */
[----:B------:R-:W-:Y:S01]  /*6610*/  BSSY.RECONVERGENT B0, `(.L_x_16465) ;  /* 0x000000d000007945 */ /* 0x000fe20003800200 */
[----:B------:R-:W-:-:S12]  /*6620*/  IMAD.MOV.U32 R0, RZ, RZ, 0x7f ;  /* 0x0000007fff007424 */ /* 0x000fd800078e00ff */
[----:B0-----:R-:W-:-:S05]  /*6630*/  @!P0 FMUL R9, R9, 1.175494350822287508e-38 ;  /* 0x0080000009098820 */ /* 0x001fca0000400000 */
[----:B----45:R-:W-:Y:S02]  /*6640*/  LOP3.LUT R6, R9, 0x7fffffff, RZ, 0xc0, !PT ;  /* 0x7fffffff09067812 */ /* 0x030fe400078ec0ff */
        /* <DEDUP_REMOVED lines=9> */
.L_x_16466:
[----:B------:R-:W-:Y:S05]  /*66e0*/  BSYNC.RECONVERGENT B0 ;  /* 0x0000000000007941 */ /* 0x000fea0003800200 */
.L_x_16465:
[----:B------:R-:W-:-:S05]  /*66f0*/  LOP3.LUT R7, R0, 0x80, R7, 0xf8, !PT ;  /* 0x0000008000077812 */ /* 0x000fca00078ef807 */
[----:B------:R3:W-:Y:S01]  /*6700*/  STG.E.U8 desc[UR36][R2.64], R7 ;  /* 0x0000000702007986 */ /* 0x0007e2000c101124 */
[----:B------:R-:W-:Y:S05]  /*6710*/  BRA `(.L_x_16440) ;  /* 0x00000000007c7947 */ /* 0x000fea0003800000 */
.L_x_16462:
[----:B------:R-:W-:Y:S01]  /*6720*/  UMOV UR4, 0xf0000000 ;  /* 0xf000000000047882 */ /* 0x000fe20000000000 */
[----:B------:R-:W-:Y:S01]  /*6730*/  UMOV UR5, 0x380fffff ;  /* 0x380fffff00057882 */ /* 0x000fe20000000000 */
[----:B----45:R-:W0:Y:S01]  /*6740*/  F2F.F32.F64 R7, R4 ;  /* 0x0000000400077310 */ /* 0x030e220000301000 */
        /* <DEDUP_REMOVED lines=13> */
.L_x_16468:
[----:B------:R-:W-:Y:S02]  /*6820*/  ISETP.GT.U32.AND P0, PT, R6, 0x7f800000, PT ;  /* 0x7f8000000600780c */ /* 0x000fe40003f04070 */
[----:B------:R-:W-:-:S04]  /*6830*/  MOV R0, 0x7f ;  /* 0x0000007f00007802 */ /* 0x000fc80000000f00 */
[----:B------:R-:W-:-:S07]  /*6840*/  SEL R0, R0, 0x7c, P0 ;  /* 0x0000007c00007807 */ /* 0x000fce0000000000 */
.L_x_16469:
[----:B------:R-:W-:Y:S05]  /*6850*/  BSYNC.RECONVERGENT B0 ;  /* 0x0000000000007941 */ /* 0x000fea0003800200 */
.L_x_16467:
[----:B------:R-:W-:-:S04]  /*6860*/  SHF.R.U32.HI R5, RZ, 0x18, R7 ;  /* 0x00000018ff057819 */ /* 0x000fc80000011607 */
[----:B------:R-:W-:-:S05]  /*6870*/  LOP3.LUT R5, R0, 0x80, R5, 0xf8, !PT ;  /* 0x0000008000057812 */ /* 0x000fca00078ef805 */
[----:B------:R2:W-:Y:S01]  /*6880*/  STG.E.U8 desc[UR36][R2.64], R5 ;  /* 0x0000000502007986 */ /* 0x0005e2000c101124 */
[----:B------:R-:W-:Y:S05]  /*6890*/  BRA `(.L_x_16440) ;  /* 0x00000000001c7947 */ /* 0x000fea0003800000 */
.L_x_16461:
[----:B------:R-:W-:Y:S01]  /*68a0*/  UMOV UR4, 0xf0000000 ;  /* 0xf000000000047882 */ /* 0x000fe20000000000 */
[----:B------:R-:W-:Y:S01]  /*68b0*/  UMOV UR5, 0x380fffff ;  /* 0x380fffff00057882 */ /* 0x000fe20000000000 */
[----:B------:R-:W0:Y:S01]  /*68c0*/  F2F.F32.F64 R0, R4 ;  /* 0x0000000400007310 */ /* 0x000e220000301000 */
[----:B------:R-:W-:-:S14]  /*68d0*/  DSETP.GEU.AND P0, PT, |R4|, UR4, PT ;  /* 0x0000000404007e2a */ /* 0x000fdc000bf0e200 */
[----:B0-----:R-:W-:-:S05]  /*68e0*/  @!P0 FMUL R0, R0, 1.175494350822287508e-38 ;  /* 0x0080000000008820 */ /* 0x001fca0000400000 */
[----:B------:R-:W-:-:S05]  /*68f0*/  F2FP.BF16.F32.PACK_AB R0, RZ, R0 ;  /* 0x00000000ff00723e */ /* 0x000fca00000010ff */
[----:B------:R0:W-:Y:S02]  /*6900*/  STG.E.U16 desc[UR36][R2.64], R0 ;  /* 0x0000000002007986 */ /* 0x0001e4000c101524 */
.L_x_16440:
[----:B------:R-:W-:-:S07]  /*6910*/  VIADD R17, R17, 0x80 ;  /* 0x0000008011117836 */ /* 0x000fce0000000000 */
.L_x_16404:
[----:B------:R-:W-:Y:S05]  /*6920*/  BSYNC.RECONVERGENT B7 ;  /* 0x0000000000077941 */ /* 0x000fea0003800200 */
.L_x_16403:
[----:B------:R-:W0:Y:S01]  /*6930*/  LDCU UR4, c[0x0][0x380] ;  /* 0x00007000ff0477ac */ /* 0x000e220008000800 */
[----:B------:R-:W-:Y:S01]  /*6940*/  BSSY.RECONVERGENT B7, `(.L_x_16470) ;  /* 0x0000341000077945 */ /* 0x000fe20003800200 */
[----:B0-----:R-:W-:-:S13]  /*6950*/  ISETP.GE.AND P0, PT, R17, UR4, PT ;  /* 0x0000000411007c0c */ /* 0x001fda000bf06270 */
[----:B------:R-:W-:Y:S05]  /*6960*/  @P0 BRA `(.L_x_16471) ;  /* 0x0000003000f80947 */ /* 0x000fea0003800000 */
[----:B------:R-:W0:Y:S01]  /*6970*/  LDCU UR4, c[0x0][0x388] ;  /* 0x00007100ff0477ac */ /* 0x000e220008000800 */
[----:B--23--:R-:W-:Y:S01]  /*6980*/  MOV R0, RZ ;  /* 0x000000ff00007202 */ /* 0x00cfe20000000f00 */
[----:B------:R-:W-:Y:S01]  /*6990*/  IMAD.MOV.U32 R16, RZ, RZ, RZ ;  /* 0x000000ffff107224 */ /* 0x000fe200078e00ff */
[----:B0-----:R-:W-:-:S09]  /*69a0*/  UISETP.NE.AND UP0, UPT, UR4, URZ, UPT ;  /* 0x000000ff0400728c */ /* 0x001fd2000bf05270 */
[----:B------:R-:W-:Y:S05]  /*69b0*/  BRA.U !UP0, `(.L_x_16472) ;  /* 0x0000001108a87547 */ /* 0x000fea000b800000 */
[----:B------:R-:W1:Y:S01]  /*69c0*/  LDCU.64 UR4, c[0x0][0x390] ;  /* 0x00007200ff0477ac */ /* 0x000e620008000a00 */
[----:B------:R-:W-:Y:S01]  /*69d0*/  HFMA2 R16, -RZ, RZ, 0, 0 ;  /* 0x00000000ff107431 */ /* 0x000fe200000001ff */
[----:B------:R-:W0:Y:S01]  /*69e0*/  LDCU UR6, c[0x0][0x38c] ;  /* 0x00007180ff0677ac */ /* 0x000e220008000800 */
[----:B------:R-:W2:Y:S01]  /*69f0*/  LDCU.64 UR8, c[0x0][0x4b8] ;  /* 0x00009700ff0877ac */ /* 0x000ea20008000a00 */
[----:B------:R-:W-:Y:S02]  /*6a00*/  UISETP.NE.AND UP0, UPT, UR40, URZ, UPT ;  /* 0x000000ff2800728c */ /* 0x000fe4000bf05270 */
[----:B-1----:R-:W-:-:S05]  /*6a10*/  IMAD.HI.U32 R2, R17, UR4, R16 ;  /* 0x0000000411027c27 */ /* 0x002fca000f8e0010 */
        /* <DEDUP_REMOVED lines=292> */
.L_x_16472:
[----:B------:R-:W1:Y:S01]  /*7c60*/  LDCU.64 UR6, c[0x0][0x588] ;  /* 0x0000b100ff0677ac */ /* 0x000e620008000a00 */
[----:B------:R-:W-:Y:S01]  /*7c70*/  BSSY.RECONVERGENT B6, `(.L_x_16473) ;  /* 0x00000ec000067945 */ /* 0x000fe20003800200 */
[----:B------:R-:W-:-:S04]  /*7c80*/  UPRMT UR4, UR42, 0x9910, URZ ;  /* 0x000099102a047896 */ /* 0x000fc800080000ff */
[----:B------:R-:W-:Y:S01]  /*7c90*/  UISETP.GT.AND UP0, UPT, UR4, 0x9, UPT ;  /* 0x000000090400788c */ /* 0x000fe2000bf04270 */
[----:B-1----:R-:W-:-:S04]  /*7ca0*/  IADD3 R2, P0, PT, R0, UR6, RZ ;  /* 0x0000000600027c10 */ /* 0x002fc8000ff1e0ff */
        /* <DEDUP_REMOVED lines=11> */
[----:B----45:R0:W1:Y:S01]  /*7d60*/  I2F.F64.S16 R6, R2 ;  /* 0x0000000200067312 */ /* 0x0300620000101c00 */
[----:B------:R-:W-:Y:S05]  /*7d70*/  BRA `(.L_x_16479) ;  /* 0x0000000c006c7947 */ /* 0x000fea0003800000 */
.L_x_16477:
[----:B------:R-:W4:Y:S02]  /*7d80*/  LDG.E.U8 R2, desc[UR36][R2.64] ;  /* 0x0000002402027981 */ /* 0x000f24000c1e1100 */
[----:B----45:R0:W1:Y:S01]  /*7d90*/  I2F.F64.U16 R6, R2 ;  /* 0x0000000200067312 */ /* 0x0300620000101800 */
[----:B------:R-:W-:Y:S05]  /*7da0*/  BRA `(.L_x_16479) ;  /* 0x0000000c00607947 */ /* 0x000fea0003800000 */
.L_x_16476:
[----:B------:R-:W-:-:S09]  /*7db0*/  UISETP.NE.AND UP0, UPT, UR4, 0x2, UPT ;  /* 0x000000020400788c */ /* 0x000fd2000bf05270 */
[----:B------:R-:W-:Y:S05]  /*7dc0*/  BRA.U !UP0, `(.L_x_16480) ;  /* 0x0000000108287547 */ /* 0x000fea000b800000 */
[----:B------:R-:W-:-:S09]  /*7dd0*/  UISETP.NE.AND UP0, UPT, UR4, 0x3, UPT ;  /* 0x000000030400788c */ /* 0x000fd2000bf05270 */
[----:B------:R-:W-:Y:S05]  /*7de0*/  BRA.U !UP0, `(.L_x_16481) ;  /* 0x0000000108147547 */ /* 0x000fea000b800000 */
[----:B------:R-:W-:-:S09]  /*7df0*/  UISETP.NE.AND UP0, UPT, UR4, 0x4, UPT ;  /* 0x000000040400788c */ /* 0x000fd2000bf05270 */
[----:B------:R-:W-:Y:S05]  /*7e00*/  BRA.U UP0, `(.L_x_16478) ;  /* 0x0000000900ec7547 */ /* 0x000fea000b800000 */
[----:B----45:R-:W2:Y:S02]  /*7e10*/  LDG.E.64 R6, desc[UR36][R2.64] ;  /* 0x0000002402067981 */ /* 0x030ea4000c1e1b00 */
[----:B--2---:R-:W0:Y:S01]  /*7e20*/  I2F.F64.S64 R6, R6 ;  /* 0x0000000600067312 */ /* 0x004e220000301c00 */
[----:B------:R-:W-:Y:S05]  /*7e30*/  BRA `(.L_x_16479) ;  /* 0x0000000c003c7947 */ /* 0x000fea0003800000 */
.L_x_16481:
[----:B------:R-:W4:Y:S02]  /*7e40*/  LDG.E R2, desc[UR36][R2.64] ;  /* 0x0000002402027981 */ /* 0x000f24000c1e1900 */
[----:B----45:R0:W1:Y:S01]  /*7e50*/  I2F.F64 R6, R2 ;  /* 0x0000000200067312 */ /* 0x0300620000201c00 */
[----:B------:R-:W-:Y:S05]  /*7e60*/  BRA `(.L_x_16479) ;  /* 0x0000000c00307947 */ /* 0x000fea0003800000 */
.L_x_16480:
[----:B------:R-:W4:Y:S02]  /*7e70*/  LDG.E.U16 R2, desc[UR36][R2.64] ;  /* 0x0000002402027981 */ /* 0x000f24000c1e1500 */
[----:B----45:R0:W1:Y:S01]  /*7e80*/  I2F.F64.S16 R6, R2 ;  /* 0x0000000200067312 */ /* 0x0300620000101c00 */
[----:B------:R-:W-:Y:S05]  /*7e90*/  BRA `(.L_x_16479) ;  /* 0x0000000c00247947 */ /* 0x000fea0003800000 */
.L_x_16475:
[----:B------:R-:W-:-:S09]  /*7ea0*/  UISETP.GT.AND UP0, UPT, UR4, 0x6, UPT ;  /* 0x000000060400788c */ /* 0x000fd2000bf04270 */
[----:B------:R-:W-:Y:S05]  /*7eb0*/  BRA.U UP0, `(.L_x_16482) ;  /* 0x0000000100347547 */ /* 0x000fea000b800000 */
[----:B------:R-:W-:-:S09]  /*7ec0*/  UISETP.NE.AND UP0, UPT, UR4, 0x5, UPT ;  /* 0x000000050400788c */ /* 0x000fd2000bf05270 */
[----:B------:R-:W-:Y:S05]  /*7ed0*/  BRA.U !UP0, `(.L_x_16483) ;  /* 0x0000000108187547 */ /* 0x000fea000b800000 */
[----:B------:R-:W-:-:S09]  /*7ee0*/  UISETP.NE.AND UP0, UPT, UR4, 0x6, UPT ;  /* 0x000000060400788c */ /* 0x000fd2000bf05270 */
[----:B------:R-:W-:Y:S05]  /*7ef0*/  BRA.U UP0, `(.L_x_16478) ;  /* 0x0000000900b07547 */ /* 0x000fea000b800000 */
[----:B----45:R-:W2:Y:S02]  /*7f00*/  LDG.E R6, desc[UR36][R2.64] ;  /* 0x0000002402067981 */ /* 0x030ea4000c1e1900 */
[----:B--2---:R-:W-:-:S06]  /*7f10*/  FMUL.FTZ R6, R6, 1 ;  /* 0x3f80000006067820 */ /* 0x004fcc0000410000 */
[----:B------:R-:W0:Y:S01]  /*7f20*/  F2F.F64.F32 R6, R6 ;  /* 0x0000000600067310 */ /* 0x000e220000201800 */
[----:B------:R-:W-:Y:S05]  /*7f30*/  BRA `(.L_x_16479) ;  /* 0x0000000800fc7947 */ /* 0x000fea0003800000 */
.L_x_16483:
[----:B------:R-:W2:Y:S02]  /*7f40*/  LDG.E.U16 R0, desc[UR36][R2.64] ;  /* 0x0000002402007981 */ /* 0x000ea4000c1e1500 */
[----:B--2---:R-:W-:-:S05]  /*7f50*/  HADD2.F32 R0, -RZ, R0.H0_H0 ;  /* 0x20000000ff007230 */ /* 0x004fca0000004100 */
[----:B------:R-:W-:-:S04]  /*7f60*/  FMUL.FTZ R0, R0, 1 ;  /* 0x3f80000000007820 */ /* 0x000fc80000410000 */
[----:B----45:R0:W1:Y:S01]  /*7f70*/  F2F.F64.F32 R6, R0 ;  /* 0x0000000000067310 */ /* 0x0300620000201800 */
[----:B------:R-:W-:Y:S05]  /*7f80*/  BRA `(.L_x_16479) ;  /* 0x0000000800e87947 */ /* 0x000fea0003800000 */
.L_x_16482:
[----:B------:R-:W-:-:S09]  /*7f90*/  UISETP.NE.AND UP0, UPT, UR4, 0x7, UPT ;  /* 0x000000070400788c */ /* 0x000fd2000bf05270 */
[----:B------:R-:W-:Y:S05]  /*7fa0*/  BRA.U !UP0, `(.L_x_16484) ;  /* 0x0000000108347547 */ /* 0x000fea000b800000 */
[----:B------:R-:W-:-:S09]  /*7fb0*/  UISETP.NE.AND UP0, UPT, UR4, 0x8, UPT ;  /* 0x000000080400788c */ /* 0x000fd2000bf05270 */
[----:B------:R-:W-:Y:S05]  /*7fc0*/  BRA.U !UP0, `(.L_x_16485) ;  /* 0x0000000108187547 */ /* 0x000fea000b800000 */
[----:B------:R-:W-:-:S09]  /*7fd0*/  UISETP.NE.AND UP0, UPT, UR4, 0x9, UPT ;  /* 0x000000090400788c */ /* 0x000fd2000bf05270 */
[----:B------:R-:W-:Y:S05]  /*7fe0*/  BRA.U UP0, `(.L_x_16478) ;  /* 0x0000000900747547 */ /* 0x000fea000b800000 */
[----:B------:R-:W4:Y:S02]  /*7ff0*/  LDG.E R2, desc[UR36][R2.64] ;  /* 0x0000002402027981 */ /* 0x000f24000c1e1900 */
[----:B----45:R-:W-:-:S06]  /*8000*/  FMUL.FTZ R6, R2, 1 ;  /* 0x3f80000002067820 */ /* 0x030fcc0000410000 */
[----:B------:R-:W0:Y:S01]  /*8010*/  F2F.F64.F32 R6, R6 ;  /* 0x0000000600067310 */ /* 0x000e220000201800 */
[----:B------:R-:W-:Y:S05]  /*8020*/  BRA `(.L_x_16479) ;  /* 0x0000000800c07947 */ /* 0x000fea0003800000 */
.L_x_16485:
[----:B------:R-:W2:Y:S02]  /*8030*/  LDG.E.U16 R2, desc[UR36][R2.64] ;  /* 0x0000002402027981 */ /* 0x000ea4000c1e1500 */
[----:B--2---:R-:W-:-:S05]  /*8040*/  HADD2.F32 R0, -RZ, R2.H0_H0 ;  /* 0x20000002ff007230 */ /* 0x004fca0000004100 */
[----:B------:R-:W-:-:S04]  /*8050*/  FMUL.FTZ R0, R0, 1 ;  /* 0x3f80000000007820 */ /* 0x000fc80000410000 */
[----:B----45:R0:W1:Y:S01]  /*8060*/  F2F.F64.F32 R6, R0 ;  /* 0x0000000000067310 */ /* 0x0300620000201800 */
[----:B------:R-:W-:Y:S05]  /*8070*/  BRA `(.L_x_16479) ;  /* 0x0000000800ac7947 */ /* 0x000fea0003800000 */
.L_x_16484:
[----:B----45:R0:W5:Y:S01]  /*8080*/  LDG.E.64 R6, desc[UR36][R2.64] ;  /* 0x0000002402067981 */ /* 0x030162000c1e1b00 */
[----:B------:R-:W-:Y:S05]  /*8090*/  BRA `(.L_x_16479) ;  /* 0x0000000800a47947 */ /* 0x000fea0003800000 */
.L_x_16474:
        /* <DEDUP_REMOVED lines=9> */
[----:B----45:R-:W-:Y:S01]  /*8130*/  IMAD.MOV.U32 R6, RZ, RZ, RZ ;  /* 0x000000ffff067224 */ /* 0x030fe200078e00ff */
[----:B--2---:R-:W-:-:S04]  /*8140*/  ISETP.NE.AND P0, PT, R2, RZ, PT ;  /* 0x000000ff0200720c */ /* 0x004fc80003f05270 */
[----:B------:R-:W-:Y:S01]  /*8150*/  FSEL R7, RZ, 1.875, !P0 ;  /* 0x3ff00000ff077808 */ /* 0x000fe20004000000 */
[----:B------:R-:W-:Y:S08]  /*8160*/  BRA `(.L_x_16479) ;  /* 0x0000000800707947 */ /* 0x000ff00003800000 */
.L_x_16488:
[----:B----45:R0:W5:Y:S01]  /*8170*/  LDG.E.64 R6, desc[UR36][R2.64] ;  /* 0x0000002402067981 */ /* 0x030162000c1e1b00 */
[----:B------:R-:W-:Y:S05]  /*8180*/  BRA `(.L_x_16479) ;  /* 0x0000000800687947 */ /* 0x000fea0003800000 */
.L_x_16487:
[----:B------:R-:W-:-:S09]  /*8190*/  UISETP.NE.AND UP0, UPT, UR4, 0xf, UPT ;  /* 0x0000000f0400788c */ /* 0x000fd2000bf05270 */
[----:B------:R-:W-:Y:S05]  /*81a0*/  BRA.U !UP0, `(.L_x_16489) ;  /* 0x00000001089c7547 */ /* 0x000fea000b800000 */
[----:B------:R-:W-:-:S09]  /*81b0*/  UISETP.NE.AND UP0, UPT, UR4, 0x17, UPT ;  /* 0x000000170400788c */ /* 0x000fd2000bf05270 */
[----:B------:R-:W-:Y:S05]  /*81c0*/  BRA.U !UP0, `(.L_x_16490) ;  /* 0x00000001085c7547 */ /* 0x000fea000b800000 */
[----:B------:R-:W-:-:S09]  /*81d0*/  UISETP.NE.AND UP0, UPT, UR4, 0x18, UPT ;  /* 0x000000180400788c */ /* 0x000fd2000bf05270 */
[----:B------:R-:W-:Y:S05]  /*81e0*/  BRA.U UP0, `(.L_x_16478) ;  /* 0x0000000500f47547 */ /* 0x000fea000b800000 */
[----:B------:R-:W2:Y:S01]  /*81f0*/  LDG.E.U8 R0, desc[UR36][R2.64] ;  /* 0x0000002402007981 */ /* 0x000ea2000c1e1100 */
[----:B----45:R-:W-:Y:S01]  /*8200*/  IMAD.MOV.U32 R6, RZ, RZ, 0x1f ;  /* 0x0000001fff067424 */ /* 0x030fe200078e00ff */
        /* <DEDUP_REMOVED lines=17> */
[----:B------:R2:W3:Y:S01]  /*8320*/  F2F.F64.F32 R6, R5 ;  /* 0x0000000500067310 */ /* 0x0004e20000201800 */
[----:B------:R-:W-:Y:S05]  /*8330*/  BRA `(.L_x_16479) ;  /* 0x0000000400fc7947 */ /* 0x000fea0003800000 */
.L_x_16490:
        /* <DEDUP_REMOVED lines=12> */
[----:B----45:R4:W0:Y:S01]  /*8400*/  F2F.F64.F32 R6, R0 ;  /* 0x0000000000067310 */ /* 0x0308220000201800 */
[----:B------:R-:W-:Y:S05]  /*8410*/  BRA `(.L_x_16479) ;  /* 0x0000000400c47947 */ /* 0x000fea0003800000 */
.L_x_16489:
[----:B------:R-:W2:Y:S02]  /*8420*/  LDG.E.U16 R0, desc[UR36][R2.64] ;  /* 0x0000002402007981 */ /* 0x000ea4000c1e1500 */
[----:B--2---:R-:W-:-:S04]  /*8430*/  IMAD.U32 R0, R0, 0x10000, RZ ;  /* 0x0001000000007824 */ /* 0x004fc800078e00ff */
[----:B------:R-:W-:-:S04]  /*8440*/  FMUL.FTZ R0, R0, 1 ;  /* 0x3f80000000007820 */ /* 0x000fc80000410000 */
[----:B----45:R0:W1:Y:S01]  /*8450*/  F2F.F64.F32 R6, R0 ;  /* 0x0000000000067310 */ /* 0x0300620000201800 */
[----:B------:R-:W-:Y:S05]  /*8460*/  BRA `(.L_x_16479) ;  /* 0x0000000400b07947 */ /* 0x000fea0003800000 */
.L_x_16486:
        /* <DEDUP_REMOVED lines=9> */
[----:B----45:R0:W1:Y:S01]  /*8500*/  I2F.F64.U16 R6, R2 ;  /* 0x0000000200067312 */ /* 0x0300620000101800 */
[----:B------:R-:W-:Y:S05]  /*8510*/  BRA `(.L_x_16479) ;  /* 0x0000000400847947 */ /* 0x000fea0003800000 */
.L_x_16493:
[----:B------:R-:W2:Y:S01]  /*8520*/  LDG.E.U8 R3, desc[UR36][R2.64] ;  /* 0x0000002402037981 */ /* 0x000ea2000c1e1100 */
[----:B----45:R-:W-:Y:S02]  /*8530*/  CS2R R6, SRZ ;  /* 0x0000000000067805 */ /* 0x030fe4000001ff00 */
        /* <DEDUP_REMOVED lines=19> */
.L_x_16495:
[----:B------:R-:W-:Y:S05]  /*8670*/  BSYNC.RECONVERGENT B0 ;  /* 0x0000000000007941 */ /* 0x000fea0003800200 */
.L_x_16494:
[----:B------:R-:W-:Y:S02]  /*8680*/  SHF.L.U32 R0, R0, 0x14, RZ ;  /* 0x0000001400007819 */ /* 0x000fe400000006ff */
[----:B------:R-:W-:-:S04]  /*8690*/  LEA R2, R2, 0x3b800000, 0x17 ;  /* 0x3b80000002027811 */ /* 0x000fc800078eb8ff */
[----:B------:R-:W-:-:S05]  /*86a0*/  LOP3.LUT R0, R2, R0, R7, 0xfe, !PT ;  /* 0x0000000002007212 */ /* 0x000fca00078efe07 */
[----:B------:R-:W-:-:S04]  /*86b0*/  FMUL.FTZ R0, R0, 1 ;  /* 0x3f80000000007820 */ /* 0x000fc80000410000 */
[----:B------:R0:W1:Y:S01]  /*86c0*/  F2F.F64.F32 R6, R0 ;  /* 0x0000000000067310 */ /* 0x0000620000201800 */
[----:B------:R-:W-:Y:S05]  /*86d0*/  BRA `(.L_x_16479) ;  /* 0x0000000400147947 */ /* 0x000fea0003800000 */
.L_x_16492:
[----:B------:R-:W2:Y:S01]  /*86e0*/  LDG.E.U8 R3, desc[UR36][R2.64] ;  /* 0x0000002402037981 */ /* 0x000ea2000c1e1100 */
[----:B----45:R-:W-:Y:S02]  /*86f0*/  CS2R R6, SRZ ;  /* 0x0000000000067805 */ /* 0x030fe4000001ff00 */
        /* <DEDUP_REMOVED lines=19> */
.L_x_16497:
[----:B------:R-:W-:Y:S05]  /*8830*/  BSYNC.RECONVERGENT B0 ;  /* 0x0000000000007941 */ /* 0x000fea0003800200 */
.L_x_16496:
[----:B------:R-:W-:Y:S01]  /*8840*/  IMAD.SHL.U32 R0, R0, 0x200000, RZ ;  /* 0x0020000000007824 */ /* 0x000fe200078e00ff */
[----:B------:R-:W-:-:S04]  /*8850*/  LEA R2, R2, 0x37800000, 0x17 ;  /* 0x3780000002027811 */ /* 0x000fc800078eb8ff */
[----:B------:R-:W-:-:S05]  /*8860*/  LOP3.LUT R0, R2, R0, R7, 0xfe, !PT ;  /* 0x0000000002007212 */ /* 0x000fca00078efe07 */
[----:B------:R-:W-:-:S04]  /*8870*/  FMUL.FTZ R0, R0, 1 ;  /* 0x3f80000000007820 */ /* 0x000fc80000410000 */
[----:B------:R0:W1:Y:S01]  /*8880*/  F2F.F64.F32 R6, R0 ;  /* 0x0000000000067310 */ /* 0x0000620000201800 */
[----:B------:R-:W-:Y:S05]  /*8890*/  BRA `(.L_x_16479) ;  /* 0x0000000000a47947 */ /* 0x000fea0003800000 */
.L_x_16491:
[----:B------:R-:W-:-:S09]  /*88a0*/  UISETP.NE.AND UP0, UPT, UR4, 0x1c, UPT ;  /* 0x0000001c0400788c */ /* 0x000fd2000bf05270 */
[----:B------:R-:W-:Y:S05]  /*88b0*/  BRA.U !UP0, `(.L_x_16498) ;  /* 0x0000000108947547 */ /* 0x000fea000b800000 */
[----:B------:R-:W-:-:S09]  /*88c0*/  UISETP.NE.AND UP0, UPT, UR4, 0x1d, UPT ;  /* 0x0000001d0400788c */ /* 0x000fd2000bf05270 */
[----:B------:R-:W-:Y:S05]  /*88d0*/  BRA.U !UP0, `(.L_x_16499) ;  /* 0x0000000108807547 */ /* 0x000fea000b800000 */
[----:B------:R-:W-:-:S09]  /*88e0*/  UISETP.NE.AND UP0, UPT, UR4, 0x2c, UPT ;  /* 0x0000002c0400788c */ /* 0x000fd2000bf05270 */
[----:B------:R-:W-:Y:S05]  /*88f0*/  BRA.U UP0, `(.L_x_16478) ;  /* 0x0000000100307547 */ /* 0x000fea000b800000 */
[----:B------:R-:W2:Y:S01]  /*8900*/  LDG.E.U8 R0, desc[UR36][R2.64] ;  /* 0x0000002402007981 */ /* 0x000ea2000c1e1100 */
[----:B----45:R-:W-:Y:S02]  /*8910*/  HFMA2 R6, -RZ, RZ, 0, 0 ;  /* 0x00000000ff067431 */ /* 0x030fe400000001ff */
        /* <DEDUP_REMOVED lines=10> */
.L_x_16478:
[----:B------:R-:W-:Y:S01]  /*89c0*/  MOV R2, 0x0 ;  /* 0x0000000000027802 */ /* 0x000fe20000000f00 */
[----:B------:R-:W0:Y:S01]  /*89d0*/  LDCU.64 UR4, c[0x4][0x188] ;  /* 0x01003100ff0477ac */ /* 0x000e220008000a00 */
[----:B------:R-:W-:Y:S02]  /*89e0*/  HFMA2 R12, -RZ, RZ, 0, 5.9604644775390625e-08 ;  /* 0x00000001ff0c7431 */ /* 0x000fe400000001ff */
[----:B------:R-:W-:Y:S01]  /*89f0*/  IMAD.MOV.U32 R8, RZ, RZ, 0x4e ;  /* 0x0000004eff087424 */ /* 0x000fe200078e00ff */
[----:B------:R-:W4:Y:S01]  /*8a00*/  LDCU.64 UR6, c[0x4][0x190] ;  /* 0x01003200ff0677ac */ /* 0x000f220008000a00 */
[----:B------:R-:W1:Y:S01]  /*8a10*/  LDC.64 R2, c[0x4][R2] ;  /* 0x0100000002027b82 */ /* 0x000e620000000a00 */
[----:B------:R-:W-:Y:S01]  /*8a20*/  IMAD.MOV.U32 R13, RZ, RZ, RZ ;  /* 0x000000ffff0d7224 */ /* 0x000fe200078e00ff */
[----:B------:R-:W2:Y:S01]  /*8a30*/  LDCU.64 UR8, c[0x4][0x68] ;  /* 0x01000d00ff0877ac */ /* 0x000ea20008000a00 */
[----:B0-----:R-:W-:Y:S01]  /*8a40*/  IMAD.U32 R4, RZ, RZ, UR4 ;  /* 0x00000004ff047e24 */ /* 0x001fe2000f8e00ff */
[----:B------:R-:W-:Y:S01]  /*8a50*/  MOV R5, UR5 ;  /* 0x0000000500057c02 */ /* 0x000fe20008000f00 */
[----:B----45:R-:W-:Y:S01]  /*8a60*/  IMAD.U32 R6, RZ, RZ, UR6 ;  /* 0x00000006ff067e24 */ /* 0x030fe2000f8e00ff */
[----:B------:R-:W-:Y:S01]  /*8a70*/  MOV R7, UR7 ;  /* 0x0000000700077c02 */ /* 0x000fe20008000f00 */
[----:B--2---:R-:W-:Y:S01]  /*8a80*/  IMAD.U32 R10, RZ, RZ, UR8 ;  /* 0x00000008ff0a7e24 */ /* 0x004fe2000f8e00ff */
[----:B------:R-:W-:-:S07]  /*8a90*/  MOV R11, UR9 ;  /* 0x00000009000b7c02 */ /* 0x000fce0008000f00 */
[----:B------:R-:W-:-:S07]  /*8aa0*/  LEPC R20, `(.L_x_16500) ;  /* 0x000000001014794e */ /* 0x000fce0000000000 */
[----:B-1----:R-:W-:Y:S05]  /*8ab0*/  CALL.ABS.NOINC R2 ;  /* 0x0000000002007343 */ /* 0x002fea0003c00000 */
.L_x_16500:
[----:B------:R-:W-:Y:S01]  /*8ac0*/  CS2R R6, SRZ ;  /* 0x0000000000067805 */ /* 0x000fe2000001ff00 */
[----:B------:R-:W-:Y:S06]  /*8ad0*/  BRA `(.L_x_16479) ;  /* 0x0000000000147947 */ /* 0x000fec0003800000 */
.L_x_16499:
[----:B----45:R-:W2:Y:S02]  /*8ae0*/  LDG.E.64 R6, desc[UR36][R2.64] ;  /* 0x0000002402067981 */ /* 0x030ea4000c1e1b00 */
[----:B--2---:R-:W0:Y:S01]  /*8af0*/  I2F.F64.U64 R6, R6 ;  /* 0x0000000600067312 */ /* 0x004e220000301800 */
[----:B------:R-:W-:Y:S05]  /*8b00*/  BRA `(.L_x_16479) ;  /* 0x0000000000087947 */ /* 0x000fea0003800000 */
.L_x_16498:
[----:B------:R-:W4:Y:S02]  /*8b10*/  LDG.E R2, desc[UR36][R2.64] ;  /* 0x0000002402027981 */ /* 0x000f24000c1e1900 */
[----:B----45:R0:W1:Y:S02]  /*8b20*/  I2F.F64.U32 R6, R2 ;  /* 0x0000000200067312 */ /* 0x0300640000201800 */
.L_x_16479:
[----:B------:R-:W-:Y:S05]  /*8b30*/  BSYNC.RECONVERGENT B6 ;  /* 0x0000000000067941 */ /* 0x000fea0003800200 */
.L_x_16473:
[----:B------:R-:W2:Y:S01]  /*8b40*/  LDC.64 R8, c[0x0][0x598] ;  /* 0x00016600ff087b82 */ /* 0x000ea20000000a00 */
[----:B------:R-:W0:Y:S01]  /*8b50*/  LDCU.64 UR8, c[0x0][0x580] ;  /* 0x0000b000ff0877ac */ /* 0x000e220008000a00 */
[----:B------:R-:W4:Y:S01]  /*8b60*/  LDCU.64 UR6, c[0x0][0x598] ;  /* 0x0000b300ff0677ac */ /* 0x000f220008000a00 */
[----:B------:R-:W-:-:S04]  /*8b70*/  UPRMT UR4, UR41, 0x9910, URZ ;  /* 0x0000991029047896 */ /* 0x000fc800080000ff */
[----:B------:R-:W-:Y:S01]  /*8b80*/  UISETP.GT.AND UP0, UPT, UR4, 0x9, UPT ;  /* 0x000000090400788c */ /* 0x000fe2000bf04270 */
[----:B0-----:R-:W-:-:S04]  /*8b90*/  IADD3 R2, P0, PT, R16, UR8, RZ ;  /* 0x0000000810027c10 */ /* 0x001fc8000ff1e0ff */
[----:B------:R-:W-:Y:S01]  /*8ba0*/  IADD3.X R3, PT, PT, RZ, UR9, RZ, P0, !PT ;  /* 0x00000009ff037c10 */ /* 0x000fe200087fe4ff */
[----:B--2---:R-:W-:Y:S01]  /*8bb0*/  DSETP.NAN.AND P1, PT, R8, R8, PT ;  /* 0x000000080800722a */ /* 0x004fe20003f28000 */
[----:B----4-:R-:W-:Y:S01]  /*8bc0*/  IMAD.U32 R4, RZ, RZ, UR6 ;  /* 0x00000006ff047e24 */ /* 0x010fe2000f8e00ff */
[----:B------:R-:W-:-:S12]  /*8bd0*/  MOV R5, UR7 ;  /* 0x0000000700057c02 */ /* 0x000fd80008000f00 */
[----:B------:R-:W-:Y:S05]  /*8be0*/  @P1 BRA `(.L_x_16501) ;  /* 0x0000000000341947 */ /* 0x000fea0003800000 */
[----:B-1-3-5:R-:W-:Y:S01]  /*8bf0*/  DSETP.NAN.AND P0, PT, R6, R6, PT ;  /* 0x000000060600722a */ /* 0x02afe20003f08000 */
        /* <DEDUP_REMOVED lines=12> */
.L_x_16501:
        /* <DEDUP_REMOVED lines=12> */
.L_x_16505:
[----:B------:R-:W1:Y:S02]  /*8d80*/  F2I.S64.F64.TRUNC R4, R4 ;  /* 0x0000000400047311 */ /* 0x000e64000030d900 */
[----:B-1-3-5:R-:W-:-:S05]  /*8d90*/  MOV R7, R4 ;  /* 0x0000000400077202 */ /* 0x02afca0000000f00 */
[----:B------:R0:W-:Y:S01]  /*8da0*/  STG.E.U8 desc[UR36][R2.64], R7 ;  /* 0x0000000702007986 */ /* 0x0001e2000c101124 */
[----:B------:R-:W-:Y:S05]  /*8db0*/  BRA `(.L_x_16507) ;  /* 0x0000000c00e07947 */ /* 0x000fea0003800000 */
.L_x_16504:
        /* <DEDUP_REMOVED lines=9> */
.L_x_16509:
[----:B------:R-:W0:Y:S02]  /*8e50*/  F2I.F64.TRUNC R5, R4 ;  /* 0x0000000400057311 */ /* 0x000e24000030d100 */
[----:B0-----:R0:W-:Y:S01]  /*8e60*/  STG.E desc[UR36][R2.64], R5 ;  /* 0x0000000502007986 */ /* 0x0011e2000c101924 */
[----:B------:R-:W-:Y:S05]  /*8e70*/  BRA `(.L_x_16507) ;  /* 0x0000000c00b07947 */ /* 0x000fea0003800000 */
.L_x_16508:
[----:B------:R-:W0:Y:S02]  /*8e80*/  F2I.F64.TRUNC R5, R4 ;  /* 0x0000000400057311 */ /* 0x000e24000030d100 */
[----:B0-----:R0:W-:Y:S01]  /*8e90*/  STG.E.U16 desc[UR36][R2.64], R5 ;  /* 0x0000000502007986 */ /* 0x0011e2000c101524 */
[----:B------:R-:W-:Y:S05]  /*8ea0*/  BRA `(.L_x_16507) ;  /* 0x0000000c00a47947 */ /* 0x000fea0003800000 */
.L_x_16503:
        /* <DEDUP_REMOVED lines=8> */
[----:B-1-3-5:R-:W0:Y:S01]  /*8f30*/  F2F.F32.F64 R7, R4 ;  /* 0x0000000400077310 */ /* 0x02ae220000301000 */
[----:B------:R-:W-:-:S14]  /*8f40*/  DSETP.GEU.AND P0, PT, |R4|, UR4, PT ;  /* 0x0000000404007e2a */ /* 0x000fdc000bf0e200 */
[----:B0-----:R-:W-:-:S05]  /*8f50*/  @!P0 FMUL R7, R7, 1.175494350822287508e-38 ;  /* 0x0080000007078820 */ /* 0x001fca0000400000 */
[----:B------:R0:W-:Y:S01]  /*8f60*/  STG.E desc[UR36][R2.64], R7 ;  /* 0x0000000702007986 */ /* 0x0001e2000c101924 */
[----:B------:R-:W-:Y:S05]  /*8f70*/  BRA `(.L_x_16507) ;  /* 0x0000000c00707947 */ /* 0x000fea0003800000 */
.L_x_16511:
        /* <DEDUP_REMOVED lines=8> */
.L_x_16510:
        /* <DEDUP_REMOVED lines=8> */
[----:B-1-3-5:R-:W0:Y:S01]  /*9080*/  F2F.F32.F64 R6, R4 ;  /* 0x0000000400067310 */ /* 0x02ae220000301000 */
[----:B------:R-:W-:Y:S01]  /*9090*/  DSETP.GEU.AND P0, PT, |R4|, UR4, PT ;  /* 0x0000000404007e2a */ /* 0x000fe2000bf0e200 */
[----:B------:R-:W-:-:S13]  /*90a0*/  IMAD.MOV.U32 R7, RZ, RZ, RZ ;  /* 0x000000ffff077224 */ /* 0x000fda00078e00ff */
[----:B0-----:R-:W-:-:S05]  /*90b0*/  @!P0 FMUL R6, R6, 1.175494350822287508e-38 ;  /* 0x0080000006068820 */ /* 0x001fca0000400000 */
[----:B------:R0:W-:Y:S01]  /*90c0*/  STG.E.64 desc[UR36][R2.64], R6 ;  /* 0x0000000602007986 */ /* 0x0001e2000c101b24 */
[----:B------:R-:W-:Y:S05]  /*90d0*/  BRA `(.L_x_16507) ;  /* 0x0000000c00187947 */ /* 0x000fea0003800000 */
.L_x_16513:
        /* <DEDUP_REMOVED lines=9> */
.L_x_16512:
[----:B------:R0:W-:Y:S01]  /*9170*/  STG.E.64 desc[UR36][R2.64], R4 ;  /* 0x0000000402007986 */ /* 0x0001e2000c101b24 */
[----:B------:R-:W-:Y:S05]  /*9180*/  BRA `(.L_x_16507) ;  /* 0x0000000800ec7947 */ /* 0x000fea0003800000 */
.L_x_16502:
        /* <DEDUP_REMOVED lines=13> */
.L_x_16517:
[----:B------:R-:W-:Y:S01]  /*9260*/  UMOV UR4, 0xf0000000 ;  /* 0xf000000000047882 */ /* 0x000fe20000000000 */
[----:B------:R-:W-:Y:S01]  /*9270*/  UMOV UR5, 0x380fffff ;  /* 0x380fffff00057882 */ /* 0x000fe20000000000 */
[----:B-1-3-5:R-:W0:Y:S01]  /*9280*/  F2F.F32.F64 R7, R4 ;  /* 0x0000000400077310 */ /* 0x02ae220000301000 */
        /* <DEDUP_REMOVED lines=19> */
.L_x_16520:
[----:B------:R-:W-:-:S04]  /*93c0*/  SHF.R.U32.HI R5, RZ, 0x18, R7 ;  /* 0x00000018ff057819 */ /* 0x000fc80000011607 */
[----:B------:R-:W-:-:S07]  /*93d0*/  LOP3.LUT R0, R0, 0x80, R5, 0xf8, !PT ;  /* 0x0000008000007812 */ /* 0x000fce00078ef805 */
.L_x_16519:
[----:B------:R-:W-:Y:S05]  /*93e0*/  BSYNC.RECONVERGENT B0 ;  /* 0x0000000000007941 */ /* 0x000fea0003800200 */
.L_x_16518:
[----:B------:R0:W-:Y:S01]  /*93f0*/  STG.E.U8 desc[UR36][R2.64], R0 ;  /* 0x0000000002007986 */ /* 0x0001e2000c101124 */
[----:B------:R-:W-:Y:S05]  /*9400*/  BRA `(.L_x_16507) ;  /* 0x00000008004c7947 */ /* 0x000fea0003800000 */
.L_x_16516:
        /* <DEDUP_REMOVED lines=22> */
.L_x_16523:
[----:B------:R-:W-:-:S04]  /*9570*/  SHF.R.U32.HI R5, RZ, 0x18, R7 ;  /* 0x00000018ff057819 */ /* 0x000fc80000011607 */
[----:B------:R-:W-:-:S07]  /*9580*/  LOP3.LUT R0, R0, 0x80, R5, 0xf8, !PT ;  /* 0x0000008000007812 */ /* 0x000fce00078ef805 */
.L_x_16522:
[----:B------:R-:W-:Y:S05]  /*9590*/  BSYNC.RECONVERGENT B0 ;  /* 0x0000000000007941 */ /* 0x000fea0003800200 */
.L_x_16521:
[----:B------:R0:W-:Y:S01]  /*95a0*/  STG.E.U8 desc[UR36][R2.64], R0 ;  /* 0x0000000002007986 */ /* 0x0001e2000c101124 */
[----:B------:R-:W-:Y:S05]  /*95b0*/  BRA `(.L_x_16507) ;  /* 0x0000000400e07947 */ /* 0x000fea0003800000 */
.L_x_16515:
        /* <DEDUP_REMOVED lines=8> */
[----:B------:R0:W2:Y:S01]  /*9640*/  F2F.F32.F64 R8, R4 ;  /* 0x0000000400087310 */ /* 0x0000a20000301000 */
[----:B------:R-:W-:Y:S01]  /*9650*/  DSETP.GEU.AND P0, PT, |R4|, UR4, PT ;  /* 0x0000000404007e2a */ /* 0x000fe2000bf0e200 */
[----:B0-----:R-:W-:-:S13]  /*9660*/  HFMA2 R5, -RZ, RZ, 0, 1.5199184417724609375e-05 ;  /* 0x000000ffff057431 */ /* 0x001fda00000001ff */
[----:B--2---:R-:W-:-:S05]  /*9670*/  @!P0 FMUL R8, R8, 1.175494350822287508e-38 ;  /* 0x0080000008088820 */ /* 0x004fca0000400000 */
[----:B-1-3-5:R-:W-:-:S04]  /*9680*/  SHF.R.U32.HI R6, RZ, 0x17, R8 ;  /* 0x00000017ff067819 */ /* 0x02afc80000011608 */
        /* <DEDUP_REMOVED lines=13> */
.L_x_16525:
[----:B------:R-:W0:Y:S02]  /*9760*/  F2I.U64.F64.TRUNC R4, R4 ;  /* 0x0000000400047311 */ /* 0x000e24000030d800 */
[----:B0-----:R0:W-:Y:S01]  /*9770*/  STG.E.64 desc[UR36][R2.64], R4 ;  /* 0x0000000402007986 */ /* 0x0011e2000c101b24 */
[----:B------:R-:W-:Y:S05]  /*9780*/  BRA `(.L_x_16507) ;  /* 0x00000004006c7947 */ /* 0x000fea0003800000 */
.L_x_16524:
[----:B------:R-:W0:Y:S02]  /*9790*/  F2I.U32.F64.TRUNC R5, R4 ;  /* 0x0000000400057311 */ /* 0x000e24000030d000 */
[----:B0-----:R0:W-:Y:S01]  /*97a0*/  STG.E desc[UR36][R2.64], R5 ;  /* 0x0000000502007986 */ /* 0x0011e2000c101924 */
[----:B------:R-:W-:Y:S05]  /*97b0*/  BRA `(.L_x_16507) ;  /* 0x0000000400607947 */ /* 0x000fea0003800000 */
.L_x_16514:
        /* <DEDUP_REMOVED lines=10> */
.L_x_16527:
[----:B-1-3-5:R-:W-:-:S05]  /*9860*/  CS2R R6, SRZ ;  /* 0x0000000000067805 */ /* 0x02afca000001ff00 */
[----:B------:R0:W-:Y:S01]  /*9870*/  STG.E.128 desc[UR36][R2.64], R4 ;  /* 0x0000000402007986 */ /* 0x0001e2000c101d24 */
[----:B------:R-:W-:Y:S05]  /*9880*/  BRA `(.L_x_16507) ;  /* 0x00000004002c7947 */ /* 0x000fea0003800000 */
.L_x_16526:
[----:B------:R-:W-:-:S09]  /*9890*/  UISETP.NE.AND UP0, UPT, UR4, 0xf, UPT ;  /* 0x0000000f0400788c */ /* 0x000fd2000bf05270 */
[----:B------:R-:W-:Y:S05]  /*98a0*/  BRA.U !UP0, `(.L_x_16528) ;  /* 0x0000000508087547 */ /* 0x000fea000b800000 */
[----:B------:R-:W-:-:S09]  /*98b0*/  UISETP.NE.AND UP0, UPT, UR4, 0x17, UPT ;  /* 0x000000170400788c */ /* 0x000fd2000bf05270 */
[----:B------:R-:W-:Y:S05]  /*98c0*/  BRA.U !UP0, `(.L_x_16529) ;  /* 0x0000000108a07547 */ /* 0x000fea000b800000 */
[----:B------:R-:W-:-:S09]  /*98d0*/  UISETP.NE.AND UP0, UPT, UR4, 0x18, UPT ;  /* 0x000000180400788c */ /* 0x000fd2000bf05270 */
[----:B------:R-:W-:Y:S05]  /*98e0*/  BRA.U !UP0, `(.L_x_16530) ;  /* 0x0000000108447547 */ /* 0x000fea000b800000 */
.L_x_16506:
[----:B------:R-:W-:Y:S01]  /*98f0*/  MOV R0, 0x0 ;  /* 0x0000000000007802 */ /* 0x000fe20000000f00 */
[----:B------:R-:W0:Y:S01]  /*9900*/  LDCU.64 UR4, c[0x4][0x188] ;  /* 0x01003100ff0477ac */ /* 0x000e220008000a00 */
[----:B------:R-:W-:Y:S02]  /*9910*/  HFMA2 R8, -RZ, RZ, 0, 6.020069122314453125e-06 ;  /* 0x00000065ff087431 */ /* 0x000fe400000001ff */
[----:B------:R-:W-:Y:S01]  /*9920*/  IMAD.MOV.U32 R12, RZ, RZ, 0x1 ;  /* 0x00000001ff0c7424 */ /* 0x000fe200078e00ff */
[----:B------:R2:W4:Y:S01]  /*9930*/  LDC.64 R2, c[0x4][R0] ;  /* 0x0100000000027b82 */ /* 0x0005220000000a00 */
[----:B------:R-:W1:Y:S01]  /*9940*/  LDCU.64 UR6, c[0x4][0x190] ;  /* 0x01003200ff0677ac */ /* 0x000e620008000a00 */
[----:B------:R-:W-:Y:S01]  /*9950*/  MOV R13, RZ ;  /* 0x000000ff000d7202 */ /* 0x000fe20000000f00 */
[----:B------:R-:W2:Y:S01]  /*9960*/  LDCU.64 UR8, c[0x4][0x70] ;  /* 0x01000e00ff0877ac */ /* 0x000ea20008000a00 */
[----:B0-----:R-:W-:Y:S01]  /*9970*/  MOV R4, UR4 ;  /* 0x0000000400047c02 */ /* 0x001fe20008000f00 */
[----:B------:R-:W-:Y:S01]  /*9980*/  IMAD.U32 R5, RZ, RZ, UR5 ;  /* 0x00000005ff057e24 */ /* 0x000fe2000f8e00ff */
[----:B-1-3-5:R-:W-:Y:S01]  /*9990*/  MOV R6, UR6 ;  /* 0x0000000600067c02 */ /* 0x02afe20008000f00 */
[----:B------:R-:W-:Y:S01]  /*99a0*/  IMAD.U32 R7, RZ, RZ, UR7 ;  /* 0x00000007ff077e24 */ /* 0x000fe2000f8e00ff */
[----:B--2---:R-:W-:Y:S01]  /*99b0*/  MOV R10, UR8 ;  /* 0x00000008000a7c02 */ /* 0x004fe20008000f00 */
[----:B------:R-:W-:-:S07]  /*99c0*/  IMAD.U32 R11, RZ, RZ, UR9 ;  /* 0x00000009ff0b7e24 */ /* 0x000fce000f8e00ff */
[----:B------:R-:W-:-:S07]  /*99d0*/  LEPC R20, `(.L_x_16531) ;  /* 0x000000001014794e */ /* 0x000fce0000000000 */
[----:B----4-:R-:W-:Y:S05]  /*99e0*/  CALL.ABS.NOINC R2 ;  /* 0x0000000002007343 */ /* 0x010fea0003c00000 */
.L_x_16531:
[----:B------:R-:W-:Y:S05]  /*99f0*/  BRA `(.L_x_16507) ;  /* 0x0000000000d07947 */ /* 0x000fea0003800000 */
.L_x_16530:
[----:B------:R-:W-:Y:S01]  /*9a00*/  UMOV UR4, 0xf0000000 ;  /* 0xf000000000047882 */ /* 0x000fe20000000000 */
[----:B------:R-:W-:Y:S01]  /*9a10*/  UMOV UR5, 0x380fffff ;  /* 0x380fffff00057882 */ /* 0x000fe20000000000 */
[----:B------:R-:W0:Y:S01]  /*9a20*/  F2F.F32.F64 R9, R4 ;  /* 0x0000000400097310 */ /* 0x000e220000301000 */
[----:B------:R-:W-:Y:S01]  /*9a30*/  DSETP.GEU.AND P0, PT, |R4|, UR4, PT ;  /* 0x0000000404007e2a */ /* 0x000fe2000bf0e200 */
[----:B------:R-:W-:Y:S01]  /*9a40*/  BSSY.RECONVERGENT B0, `(.L_x_16532) ;  /* 0x000000d000007945 */ /* 0x000fe20003800200 */
[----:B------:R-:W-:-:S12]  /*9a50*/  IMAD.MOV.U32 R0, RZ, RZ, 0x7f ;  /* 0x0000007fff007424 */ /* 0x000fd800078e00ff */
[----:B0-----:R-:W-:-:S05]  /*9a60*/  @!P0 FMUL R9, R9, 1.175494350822287508e-38 ;  /* 0x0080000009098820 */ /* 0x001fca0000400000 */
[----:B-1-3-5:R-:W-:Y:S02]  /*9a70*/  LOP3.LUT R6, R9, 0x7fffffff, RZ, 0xc0, !PT ;  /* 0x7fffffff09067812 */ /* 0x02afe400078ec0ff */
        /* <DEDUP_REMOVED lines=9> */
.L_x_16533:
[----:B------:R-:W-:Y:S05]  /*9b10*/  BSYNC.RECONVERGENT B0 ;  /* 0x0000000000007941 */ /* 0x000fea0003800200 */
.L_x_16532:
[----:B------:R-:W-:-:S05]  /*9b20*/  LOP3.LUT R7, R0, 0x80, R7, 0xf8, !PT ;  /* 0x0000008000077812 */ /* 0x000fca00078ef807 */
[----:B------:R0:W-:Y:S01]  /*9b30*/  STG.E.U8 desc[UR36][R2.64], R7 ;  /* 0x0000000702007986 */ /* 0x0001e2000c101124 */
[----:B------:R-:W-:Y:S05]  /*9b40*/  BRA `(.L_x_16507) ;  /* 0x00000000007c7947 */ /* 0x000fea0003800000 */
.L_x_16529:
[----:B------:R-:W-:Y:S01]  /*9b50*/  UMOV UR4, 0xf0000000 ;  /* 0xf000000000047882 */ /* 0x000fe20000000000 */
[----:B------:R-:W-:Y:S01]  /*9b60*/  UMOV UR5, 0x380fffff ;  /* 0x380fffff00057882 */ /* 0x000fe20000000000 */
[----:B-1-3-5:R-:W0:Y:S01]  /*9b70*/  F2F.F32.F64 R7, R4 ;  /* 0x0000000400077310 */ /* 0x02ae220000301000 */
        /* <DEDUP_REMOVED lines=13> */
.L_x_16535:
[----:B------:R-:W-:Y:S02]  /*9c50*/  ISETP.GT.U32.AND P0, PT, R6, 0x7f800000, PT ;  /* 0x7f8000000600780c */ /* 0x000fe40003f04070 */
[----:B------:R-:W-:-:S04]  /*9c60*/  MOV R0, 0x7f ;  /* 0x0000007f00007802 */ /* 0x000fc80000000f00 */
[----:B------:R-:W-:-:S07]  /*9c70*/  SEL R0, R0, 0x7c, P0 ;  /* 0x0000007c00007807 */ /* 0x000fce0000000000 */
.L_x_16536:
[----:B------:R-:W-:Y:S05]  /*9c80*/  BSYNC.RECONVERGENT B0 ;  /* 0x0000000000007941 */ /* 0x000fea0003800200 */
.L_x_16534:
[----:B------:R-:W-:-:S04]  /*9c90*/  SHF.R.U32.HI R5, RZ, 0x18, R7 ;  /* 0x00000018ff057819 */ /* 0x000fc80000011607 */
[----:B------:R-:W-:-:S05]  /*9ca0*/  LOP3.LUT R5, R0, 0x80, R5, 0xf8, !PT ;  /* 0x0000008000057812 */ /* 0x000fca00078ef805 */
[----:B------:R4:W-:Y:S01]  /*9cb0*/  STG.E.U8 desc[UR36][R2.64], R5 ;  /* 0x0000000502007986 */ /* 0x0009e2000c101124 */
[----:B------:R-:W-:Y:S05]  /*9cc0*/  BRA `(.L_x_16507) ;  /* 0x00000000001c7947 */ /* 0x000fea0003800000 */
.L_x_16528:
[----:B------:R-:W-:Y:S01]  /*9cd0*/  UMOV UR4, 0xf0000000 ;  /* 0xf000000000047882 */ /* 0x000fe20000000000 */
[----:B------:R-:W-:Y:S01]  /*9ce0*/  UMOV UR5, 0x380fffff ;  /* 0x380fffff00057882 */ /* 0x000fe20000000000 */
[----:B------:R-:W0:Y:S01]  /*9cf0*/  F2F.F32.F64 R0, R4 ;  /* 0x0000000400007310 */ /* 0x000e220000301000 */
[----:B------:R-:W-:-:S14]  /*9d00*/  DSETP.GEU.AND P0, PT, |R4|, UR4, PT ;  /* 0x0000000404007e2a */ /* 0x000fdc000bf0e200 */
[----:B0-----:R-:W-:-:S05]  /*9d10*/  @!P0 FMUL R0, R0, 1.175494350822287508e-38 ;  /* 0x0080000000008820 */ /* 0x001fca0000400000 */
[----:B------:R-:W-:-:S05]  /*9d20*/  F2FP.BF16.F32.PACK_AB R0, RZ, R0 ;  /* 0x00000000ff00723e */ /* 0x000fca00000010ff */
[----:B------:R0:W-:Y:S02]  /*9d30*/  STG.E.U16 desc[UR36][R2.64], R0 ;  /* 0x0000000002007986 */ /* 0x0001e4000c101524 */
.L_x_16507:
[----:B------:R-:W-:-:S07]  /*9d40*/  VIADD R17, R17, 0x80 ;  /* 0x0000008011117836 */ /* 0x000fce0000000000 */
.L_x_16471:
[----:B------:R-:W-:Y:S05]  /*9d50*/  BSYNC.RECONVERGENT B7 ;  /* 0x0000000000077941 */ /* 0x000fea0003800200 */
.L_x_16470:
[----:B------:R-:W0:Y:S02]  /*9d60*/  LDCU UR4, c[0x0][0x380] ;  /* 0x00007000ff0477ac */ /* 0x000e240008000800 */
[----:B0-----:R-:W-:-:S13]  /*9d70*/  ISETP.GE.AND P0, PT, R17, UR4, PT ;  /* 0x0000000411007c0c */ /* 0x001fda000bf06270 */
[----:B------:R-:W-:Y:S05]  /*9d80*/  @P0 EXIT ;  /* 0x000000000000094d */ /* 0x000fea0003800000 */
        /* <DEDUP_REMOVED lines=303> */
.L_x_16537:
[----:B------:R-:W0:Y:S01]  /*b080*/  LDCU.128 UR8, c[0x0][0x580] ;  /* 0x0000b000ff0877ac */ /* 0x000e220008000c00 */
[----:B------:R-:W-:Y:S01]  /*b090*/  BSSY.RECONVERGENT B6, `(.L_x_16538) ;  /* 0x00000ee000067945 */ /* 0x000fe20003800200 */
[----:B------:R-:W-:-:S04]  /*b0a0*/  UPRMT UR4, UR42, 0x9910, URZ ;  /* 0x000099102a047896 */ /* 0x000fc800080000ff */
[----:B------:R-:W-:Y:S01]  /*b0b0*/  UISETP.GT.AND UP0, UPT, UR4, 0x9, UPT ;  /* 0x000000090400788c */ /* 0x000fe2000bf04270 */
[----:B0-----:R-:W-:Y:S02]  /*b0c0*/  IADD3 R4, P1, PT, R0, UR10, RZ ;  /* 0x0000000a00047c10 */ /* 0x001fe4000ff3e0ff */
[----:B------:R-:W-:-:S03]  /*b0d0*/  IADD3 R16, P0, PT, R16, UR8, RZ ;  /* 0x0000000810107c10 */ /* 0x000fc6000ff1e0ff */
[----:B-1--4-:R-:W-:Y:S01]  /*b0e0*/  IMAD.X R5, RZ, RZ, UR11, P1 ;  /* 0x0000000bff057e24 */ /* 0x012fe200088e06ff */
        /* <DEDUP_REMOVED lines=11> */
[----:B--2---:R-:W0:Y:S01]  /*b1a0*/  I2F.F64.S16 R2, R2 ;  /* 0x0000000200027312 */ /* 0x004e220000101c00 */
[----:B------:R-:W-:Y:S05]  /*b1b0*/  BRA `(.L_x_16544) ;  /* 0x0000000c006c7947 */ /* 0x000fea0003800000 */
.L_x_16542:
[----:B------:R-:W2:Y:S02]  /*b1c0*/  LDG.E.U8 R2, desc[UR36][R4.64] ;  /* 0x0000002404027981 */ /* 0x000ea4000c1e1100 */
[----:B--2---:R-:W0:Y:S01]  /*b1d0*/  I2F.F64.U16 R2, R2 ;  /* 0x0000000200027312 */ /* 0x004e220000101800 */
[----:B------:R-:W-:Y:S05]  /*b1e0*/  BRA `(.L_x_16544) ;  /* 0x0000000c00607947 */ /* 0x000fea0003800000 */
.L_x_16541:
        /* <DEDUP_REMOVED lines=9> */
.L_x_16546:
[----:B------:R-:W2:Y:S02]  /*b280*/  LDG.E R2, desc[UR36][R4.64] ;  /* 0x0000002404027981 */ /* 0x000ea4000c1e1900 */
[----:B--2---:R-:W0:Y:S01]  /*b290*/  I2F.F64 R2, R2 ;  /* 0x0000000200027312 */ /* 0x004e220000201c00 */
[----:B------:R-:W-:Y:S05]  /*b2a0*/  BRA `(.L_x_16544) ;  /* 0x0000000c00307947 */ /* 0x000fea0003800000 */
.L_x_16545:
[----:B------:R-:W2:Y:S02]  /*b2b0*/  LDG.E.U16 R2, desc[UR36][R4.64] ;  /* 0x0000002404027981 */ /* 0x000ea4000c1e1500 */
[----:B--2---:R-:W0:Y:S01]  /*b2c0*/  I2F.F64.S16 R2, R2 ;  /* 0x0000000200027312 */ /* 0x004e220000101c00 */
[----:B------:R-:W-:Y:S05]  /*b2d0*/  BRA `(.L_x_16544) ;  /* 0x0000000c00247947 */ /* 0x000fea0003800000 */
.L_x_16540:
        /* <DEDUP_REMOVED lines=8> */
[----:B------:R-:W2:Y:S01]  /*b360*/  F2F.F64.F32 R2, R2 ;  /* 0x0000000200027310 */ /* 0x000ea20000201800 */
[----:B------:R-:W-:Y:S05]  /*b370*/  BRA `(.L_x_16544) ;  /* 0x0000000800fc7947 */ /* 0x000fea0003800000 */
.L_x_16548:
[----:B------:R-:W2:Y:S02]  /*b380*/  LDG.E.U16 R0, desc[UR36][R4.64] ;  /* 0x0000002404007981 */ /* 0x000ea4000c1e1500 */
[----:B--2---:R-:W-:-:S05]  /*b390*/  HADD2.F32 R0, -RZ, R0.H0_H0 ;  /* 0x20000000ff007230 */ /* 0x004fca0000004100 */
[----:B------:R-:W-:-:S04]  /*b3a0*/  FMUL.FTZ R0, R0, 1 ;  /* 0x3f80000000007820 */ /* 0x000fc80000410000 */
[----:B------:R0:W1:Y:S01]  /*b3b0*/  F2F.F64.F32 R2, R0 ;  /* 0x0000000000027310 */ /* 0x0000620000201800 */
[----:B------:R-:W-:Y:S05]  /*b3c0*/  BRA `(.L_x_16544) ;  /* 0x0000000800e87947 */ /* 0x000fea0003800000 */
.L_x_16547:
        /* <DEDUP_REMOVED lines=8> */
[----:B------:R-:W3:Y:S01]  /*b450*/  F2F.F64.F32 R2, R2 ;  /* 0x0000000200027310 */ /* 0x000ee20000201800 */
[----:B------:R-:W-:Y:S05]  /*b460*/  BRA `(.L_x_16544) ;  /* 0x0000000800c07947 */ /* 0x000fea0003800000 */
.L_x_16550:
[----:B------:R-:W2:Y:S02]  /*b470*/  LDG.E.U16 R4, desc[UR36][R4.64] ;  /* 0x0000002404047981 */ /* 0x000ea4000c1e1500 */
[----:B--2---:R-:W-:-:S05]  /*b480*/  HADD2.F32 R0, -RZ, R4.H0_H0 ;  /* 0x20000004ff007230 */ /* 0x004fca0000004100 */
[----:B------:R-:W-:-:S04]  /*b490*/  FMUL.FTZ R0, R0, 1 ;  /* 0x3f80000000007820 */ /* 0x000fc80000410000 */
[----:B------:R4:W0:Y:S01]  /*b4a0*/  F2F.F64.F32 R2, R0 ;  /* 0x0000000000027310 */ /* 0x0008220000201800 */
[----:B------:R-:W-:Y:S05]  /*b4b0*/  BRA `(.L_x_16544) ;  /* 0x0000000800ac7947 */ /* 0x000fea0003800000 */
.L_x_16549:
[----:B------:R0:W5:Y:S01]  /*b4c0*/  LDG.E.64 R2, desc[UR36][R4.64] ;  /* 0x0000002404027981 */ /* 0x000162000c1e1b00 */
[----:B------:R-:W-:Y:S05]  /*b4d0*/  BRA `(.L_x_16544) ;  /* 0x0000000800a47947 */ /* 0x000fea0003800000 */
.L_x_16539:
        /* <DEDUP_REMOVED lines=13> */
.L_x_16553:
[----:B------:R0:W5:Y:S01]  /*b5b0*/  LDG.E.64 R2, desc[UR36][R4.64] ;  /* 0x0000002404027981 */ /* 0x000162000c1e1b00 */
[----:B------:R-:W-:Y:S05]  /*b5c0*/  BRA `(.L_x_16544) ;  /* 0x0000000800687947 */ /* 0x000fea0003800000 */
.L_x_16552:
[----:B------:R-:W-:-:S09]  /*b5d0*/  UISETP.NE.AND UP0, UPT, UR4, 0xf, UPT ;  /* 0x0000000f0400788c */ /* 0x000fd2000bf05270 */
[----:B------:R-:W-:Y:S05]  /*b5e0*/  BRA.U !UP0, `(.L_x_16554) ;  /* 0x00000001089c7547 */ /* 0x000fea000b800000 */
[----:B------:R-:W-:-:S09]  /*b5f0*/  UISETP.NE.AND UP0, UPT, UR4, 0x17, UPT ;  /* 0x000000170400788c */ /* 0x000fd2000bf05270 */
[----:B------:R-:W-:Y:S05]  /*b600*/  BRA.U !UP0, `(.L_x_16555) ;  /* 0x00000001085c7547 */ /* 0x000fea000b800000 */
[----:B------:R-:W-:-:S09]  /*b610*/  UISETP.NE.AND UP0, UPT, UR4, 0x18, UPT ;  /* 0x000000180400788c */ /* 0x000fd2000bf05270 */
[----:B------:R-:W-:Y:S05]  /*b620*/  BRA.U UP0, `(.L_x_16543) ;  /* 0x0000000500f47547 */ /* 0x000fea000b800000 */
[----:B------:R-:W2:Y:S01]  /*b630*/  LDG.E.U8 R0, desc[UR36][R4.64] ;  /* 0x0000002404007981 */ /* 0x000ea2000c1e1100 */
[----:B-----5:R-:W-:Y:S02]  /*b640*/  HFMA2 R6, -RZ, RZ, 0, 1.847743988037109375e-06 ;  /* 0x0000001fff067431 */ /* 0x020fe400000001ff */
        /* <DEDUP_REMOVED lines=19> */
.L_x_16555:
        /* <DEDUP_REMOVED lines=14> */
.L_x_16554:
[----:B------:R-:W2:Y:S02]  /*b860*/  LDG.E.U16 R0, desc[UR36][R4.64] ;  /* 0x0000002404007981 */ /* 0x000ea4000c1e1500 */
[----:B--2---:R-:W-:-:S05]  /*b870*/  SHF.L.U32 R0, R0, 0x10, RZ ;  /* 0x0000001000007819 */ /* 0x004fca00000006ff */
[----:B------:R-:W-:-:S04]  /*b880*/  FMUL.FTZ R0, R0, 1 ;  /* 0x3f80000000007820 */ /* 0x000fc80000410000 */
[----:B------:R0:W1:Y:S01]  /*b890*/  F2F.F64.F32 R2, R0 ;  /* 0x0000000000027310 */ /* 0x0000620000201800 */
[----:B------:R-:W-:Y:S05]  /*b8a0*/  BRA `(.L_x_16544) ;  /* 0x0000000400b07947 */ /* 0x000fea0003800000 */
.L_x_16551:
        /* <DEDUP_REMOVED lines=11> */
.L_x_16558:
        /* <DEDUP_REMOVED lines=12> */
[----:B-----5:R-:W-:Y:S01]  /*ba20*/  IMAD.U32 R7, R0, -0x80000000, RZ ;  /* 0x8000000000077824 */ /* 0x020fe200078e00ff */
        /* <DEDUP_REMOVED lines=8> */
.L_x_16560:
[----:B------:R-:W-:Y:S05]  /*bab0*/  BSYNC.RECONVERGENT B0 ;  /* 0x0000000000007941 */ /* 0x000fea0003800200 */
.L_x_16559:
[----:B------:R-:W-:Y:S01]  /*bac0*/  IMAD.SHL.U32 R0, R0, 0x100000, RZ ;  /* 0x0010000000007824 */ /* 0x000fe200078e00ff */
[----:B------:R-:W-:-:S04]  /*bad0*/  LEA R2, R2, 0x3b800000, 0x17 ;  /* 0x3b80000002027811 */ /* 0x000fc800078eb8ff */
[----:B------:R-:W-:-:S05]  /*bae0*/  LOP3.LUT R0, R2, R0, R7, 0xfe, !PT ;  /* 0x0000000002007212 */ /* 0x000fca00078efe07 */
[----:B------:R-:W-:-:S04]  /*baf0*/  FMUL.FTZ R0, R0, 1 ;  /* 0x3f80000000007820 */ /* 0x000fc80000410000 */
[----:B------:R0:W1:Y:S01]  /*bb00*/  F2F.F64.F32 R2, R0 ;  /* 0x0000000000027310 */ /* 0x0000620000201800 */
[----:B------:R-:W-:Y:S05]  /*bb10*/  BRA `(.L_x_16544) ;  /* 0x0000000400147947 */ /* 0x000fea0003800000 */
.L_x_16557:
        /* <DEDUP_REMOVED lines=12> */
[----:B-----5:R-:W-:Y:S02]  /*bbe0*/  SHF.L.U32 R7, R0, 0x1f, RZ ;  /* 0x0000001f00077819 */ /* 0x020fe400000006ff */
        /* <DEDUP_REMOVED lines=8> */
.L_x_16562:
[----:B------:R-:W-:Y:S05]  /*bc70*/  BSYNC.RECONVERGENT B0 ;  /* 0x0000000000007941 */ /* 0x000fea0003800200 */
.L_x_16561:
[----:B------:R-:W-:Y:S02]  /*bc80*/  SHF.L.U32 R0, R0, 0x15, RZ ;  /* 0x0000001500007819 */ /* 0x000fe400000006ff */
[----:B------:R-:W-:-:S04]  /*bc90*/  LEA R2, R2, 0x37800000, 0x17 ;  /* 0x3780000002027811 */ /* 0x000fc800078eb8ff */
[----:B------:R-:W-:-:S05]  /*bca0*/  LOP3.LUT R0, R2, R0, R7, 0xfe, !PT ;  /* 0x0000000002007212 */ /* 0x000fca00078efe07 */
[----:B------:R-:W-:-:S04]  /*bcb0*/  FMUL.FTZ R0, R0, 1 ;  /* 0x3f80000000007820 */ /* 0x000fc80000410000 */
[----:B------:R0:W1:Y:S01]  /*bcc0*/  F2F.F64.F32 R2, R0 ;  /* 0x0000000000027310 */ /* 0x0000620000201800 */
[----:B------:R-:W-:Y:S05]  /*bcd0*/  BRA `(.L_x_16544) ;  /* 0x0000000000a47947 */ /* 0x000fea0003800000 */
.L_x_16556:
        /* <DEDUP_REMOVED lines=18> */
.L_x_16543:
        /* <DEDUP_REMOVED lines=10> */
[----:B---3-5:R-:W-:Y:S01]  /*bea0*/  MOV R6, UR6 ;  /* 0x0000000600067c02 */ /* 0x028fe20008000f00 */
[----:B------:R-:W-:Y:S01]  /*beb0*/  IMAD.U32 R7, RZ, RZ, UR7 ;  /* 0x00000007ff077e24 */ /* 0x000fe2000f8e00ff */
[----:B----4-:R-:W-:Y:S01]  /*bec0*/  MOV R10, UR8 ;  /* 0x00000008000a7c02 */ /* 0x010fe20008000f00 */
[----:B-1----:R-:W-:-:S07]  /*bed0*/  IMAD.U32 R11, RZ, RZ, UR9 ;  /* 0x00000009ff0b7e24 */ /* 0x002fce000f8e00ff */
[----:B------:R-:W-:-:S07]  /*bee0*/  LEPC R20, `(.L_x_16565) ;  /* 0x000000001014794e */ /* 0x000fce0000000000 */
[----:B--2---:R-:W-:Y:S05]  /*bef0*/  CALL.ABS.NOINC R2 ;  /* 0x0000000002007343 */ /* 0x004fea0003c00000 */
.L_x_16565:
[----:B------:R-:W-:Y:S01]  /*bf00*/  CS2R R2, SRZ ;  /* 0x0000000000027805 */ /* 0x000fe2000001ff00 */
[----:B------:R-:W-:Y:S06]  /*bf10*/  BRA `(.L_x_16544) ;  /* 0x0000000000147947 */ /* 0x000fec0003800000 */
.L_x_16564:
[----:B------:R-:W2:Y:S02]  /*bf20*/  LDG.E.64 R2, desc[UR36][R4.64] ;  /* 0x0000002404027981 */ /* 0x000ea4000c1e1b00 */
[----:B--2---:R-:W0:Y:S01]  /*bf30*/  I2F.F64.U64 R2, R2 ;  /* 0x0000000200027312 */ /* 0x004e220000301800 */
[----:B------:R-:W-:Y:S05]  /*bf40*/  BRA `(.L_x_16544) ;  /* 0x0000000000087947 */ /* 0x000fea0003800000 */
.L_x_16563:
[----:B------:R-:W2:Y:S02]  /*bf50*/  LDG.E R2, desc[UR36][R4.64] ;  /* 0x0000002404027981 */ /* 0x000ea4000c1e1900 */
[----:B--2---:R-:W0:Y:S02]  /*bf60*/  I2F.F64.U32 R2, R2 ;  /* 0x0000000200027312 */ /* 0x004e240000201800 */
.L_x_16544:
[----:B------:R-:W-:Y:S05]  /*bf70*/  BSYNC.RECONVERGENT B6 ;  /* 0x0000000000067941 */ /* 0x000fea0003800200 */
.L_x_16538:
[----:B-----5:R-:W4:Y:S01]  /*bf80*/  LDC.64 R6, c[0x0][0x598] ;  /* 0x00016600ff067b82 */ /* 0x020f220000000a00 */
[----:B------:R-:W0:Y:S01]  /*bf90*/  LDCU.64 UR6, c[0x0][0x598] ;  /* 0x0000b300ff0677ac */ /* 0x000e220008000a00 */
[----:B------:R-:W-:-:S04]  /*bfa0*/  UPRMT UR4, UR41, 0x9910, URZ ;  /* 0x0000991029047896 */ /* 0x000fc800080000ff */
[----:B------:R-:W-:Y:S01]  /*bfb0*/  UISETP.GT.AND UP0, UPT, UR4, 0x9, UPT ;  /* 0x000000090400788c */ /* 0x000fe2000bf04270 */
[----:B0-----:R-:W-:Y:S01]  /*bfc0*/  IMAD.U32 R4, RZ, RZ, UR6 ;  /* 0x00000006ff047e24 */ /* 0x001fe2000f8e00ff */
[----:B------:R-:W-:Y:S01]  /*bfd0*/  MOV R5, UR7 ;  /* 0x0000000700057c02 */ /* 0x000fe20008000f00 */
[----:B----4-:R-:W-:-:S14]  /*bfe0*/  DSETP.NAN.AND P0, PT, R6, R6, PT ;  /* 0x000000060600722a */ /* 0x010fdc0003f08000 */
[----:B------:R-:W-:Y:S05]  /*bff0*/  @P0 BRA `(.L_x_16566) ;  /* 0x0000000000340947 */ /* 0x000fea0003800000 */
[----:B-123--:R-:W-:Y:S01]  /*c000*/  DSETP.NAN.AND P0, PT, R2, R2, PT ;  /* 0x000000020200722a */ /* 0x00efe20003f08000 */
        /* <DEDUP_REMOVED lines=12> */
.L_x_16566:
        /* <DEDUP_REMOVED lines=12> */
.L_x_16570:
[----:B------:R-:W1:Y:S02]  /*c190*/  F2I.S64.F64.TRUNC R4, R4 ;  /* 0x0000000400047311 */ /* 0x000e64000030d900 */
[----:B-123--:R-:W-:-:S05]  /*c1a0*/  MOV R3, R4 ;  /* 0x0000000400037202 */ /* 0x00efca0000000f00 */
[----:B------:R-:W-:Y:S01]  /*c1b0*/  STG.E.U8 desc[UR36][R16.64], R3 ;  /* 0x0000000310007986 */ /* 0x000fe2000c101124 */
[----:B------:R-:W-:Y:S05]  /*c1c0*/  EXIT ;  /* 0x000000000000794d */ /* 0x000fea0003800000 */
.L_x_16569:
        /* <DEDUP_REMOVED lines=9> */
.L_x_16573:
[----:B------:R-:W0:Y:S02]  /*c260*/  F2I.F64.TRUNC R5, R4 ;  /* 0x0000000400057311 */ /* 0x000e24000030d100 */
[----:B0-----:R-:W-:Y:S01]  /*c270*/  STG.E desc[UR36][R16.64], R5 ;  /* 0x0000000510007986 */ /* 0x001fe2000c101924 */
[----:B------:R-:W-:Y:S05]  /*c280*/  EXIT ;  /* 0x000000000000794d */ /* 0x000fea0003800000 */
.L_x_16572:
[----:B------:R-:W0:Y:S02]  /*c290*/  F2I.F64.TRUNC R5, R4 ;  /* 0x0000000400057311 */ /* 0x000e24000030d100 */
[----:B0-----:R-:W-:Y:S01]  /*c2a0*/  STG.E.U16 desc[UR36][R16.64], R5 ;  /* 0x0000000510007986 */ /* 0x001fe2000c101524 */
[----:B------:R-:W-:Y:S05]  /*c2b0*/  EXIT ;  /* 0x000000000000794d */ /* 0x000fea0003800000 */
.L_x_16568:
        /* <DEDUP_REMOVED lines=8> */
[----:B-123--:R-:W0:Y:S01]  /*c340*/  F2F.F32.F64 R3, R4 ;  /* 0x0000000400037310 */ /* 0x00ee220000301000 */
[----:B------:R-:W-:-:S14]  /*c350*/  DSETP.GEU.AND P0, PT, |R4|, UR4, PT ;  /* 0x0000000404007e2a */ /* 0x000fdc000bf0e200 */
[----:B0-----:R-:W-:-:S05]  /*c360*/  @!P0 FMUL R3, R3, 1.175494350822287508e-38 ;  /* 0x0080000003038820 */ /* 0x001fca0000400000 */
[----:B------:R-:W-:Y:S01]  /*c370*/  STG.E desc[UR36][R16.64], R3 ;  /* 0x0000000310007986 */ /* 0x000fe2000c101924 */
[----:B------:R-:W-:Y:S05]  /*c380*/  EXIT ;  /* 0x000000000000794d */ /* 0x000fea0003800000 */
.L_x_16575:
        /* <DEDUP_REMOVED lines=8> */
.L_x_16574:
        /* <DEDUP_REMOVED lines=8> */
[----:B-123--:R-:W0:Y:S01]  /*c490*/  F2F.F32.F64 R2, R4 ;  /* 0x0000000400027310 */ /* 0x00ee220000301000 */
[----:B------:R-:W-:Y:S01]  /*c4a0*/  DSETP.GEU.AND P0, PT, |R4|, UR4, PT ;  /* 0x0000000404007e2a */ /* 0x000fe2000bf0e200 */
[----:B------:R-:W-:-:S13]  /*c4b0*/  IMAD.MOV.U32 R3, RZ, RZ, RZ ;  /* 0x000000ffff037224 */ /* 0x000fda00078e00ff */
[----:B0-----:R-:W-:-:S05]  /*c4c0*/  @!P0 FMUL R2, R2, 1.175494350822287508e-38 ;  /* 0x0080000002028820 */ /* 0x001fca0000400000 */
[----:B------:R-:W-:Y:S01]  /*c4d0*/  STG.E.64 desc[UR36][R16.64], R2 ;  /* 0x0000000210007986 */ /* 0x000fe2000c101b24 */
[----:B------:R-:W-:Y:S05]  /*c4e0*/  EXIT ;  /* 0x000000000000794d */ /* 0x000fea0003800000 */
.L_x_16577:
[----:B------:R-:W-:Y:S01]  /*c4f0*/  UMOV UR4, 0xf0000000 ;  /* 0xf000000000047882 */ /* 0x000fe20000000000 */
[----:B------:R-:W-:Y:S01]  /*c500*/  UMOV UR5, 0x380fffff ;  /* 0x380fffff00057882 */ /* 0x000fe20000000000 */
[----:B------:R-:W0:Y:S01]  /*c510*/  F2F.F32.F64 R0, R4 ;  /* 0x0000000400007310 */ /* 0x000e220000301000 */
[----:B------:R-:W-:-:S14]  /*c520*/  DSETP.GEU.AND P0, PT, |R4|, UR4, PT ;  /* 0x0000000404007e2a */ /* 0x000fdc000bf0e200 */
[----:B0-----:R-:W-:-:S05]  /*c530*/  @!P0 FMUL R0, R0, 1.175494350822287508e-38 ;  /* 0x0080000000008820 */ /* 0x001fca0000400000 */
[----:B-123--:R-:W-:-:S04]  /*c540*/  F2FP.F16.F32.PACK_AB R3, RZ, R0 ;  /* 0x00000000ff03723e */ /* 0x00efc800000000ff */
[----:B------:R-:W-:-:S05]  /*c550*/  PRMT R3, R3, 0x5410, RZ ;  /* 0x0000541003037816 */ /* 0x000fca00000000ff */
[----:B------:R-:W-:Y:S01]  /*c560*/  STG.E desc[UR36][R16.64], R3 ;  /* 0x0000000310007986 */ /* 0x000fe2000c101924 */
[----:B------:R-:W-:Y:S05]  /*c570*/  EXIT ;  /* 0x000000000000794d */ /* 0x000fea0003800000 */
.L_x_16576:
[----:B------:R-:W-:Y:S01]  /*c580*/  STG.E.64 desc[UR36][R16.64], R4 ;  /* 0x0000000410007986 */ /* 0x000fe2000c101b24 */
[----:B------:R-:W-:Y:S05]  /*c590*/  EXIT ;  /* 0x000000000000794d */ /* 0x000fea0003800000 */
.L_x_16567:
        /* <DEDUP_REMOVED lines=13> */
.L_x_16581:
[----:B------:R-:W-:Y:S01]  /*c670*/  UMOV UR4, 0xf0000000 ;  /* 0xf000000000047882 */ /* 0x000fe20000000000 */
[----:B------:R-:W-:Y:S01]  /*c680*/  UMOV UR5, 0x380fffff ;  /* 0x380fffff00057882 */ /* 0x000fe20000000000 */
[----:B-123--:R-:W0:Y:S01]  /*c690*/  F2F.F32.F64 R3, R4 ;  /* 0x0000000400037310 */ /* 0x00ee220000301000 */
        /* <DEDUP_REMOVED lines=18> */
.L_x_16584:
[----:B------:R-:W-:-:S04]  /*c7c0*/  SHF.R.U32.HI R3, RZ, 0x18, R3 ;  /* 0x00000018ff037819 */ /* 0x000fc80000011603 */
[----:B------:R-:W-:-:S04]  /*c7d0*/  LOP3.LUT R0, R0, 0x80, R3, 0xf8, !PT ;  /* 0x0000008000007812 */ /* 0x000fc800078ef803 */
[----:B------:R-:W-:-:S07]  /*c7e0*/  PRMT R8, R0, 0x7610, R8 ;  /* 0x0000761000087816 */ /* 0x000fce0000000008 */
.L_x_16583:
[----:B------:R-:W-:Y:S05]  /*c7f0*/  BSYNC.RECONVERGENT B0 ;  /* 0x0000000000007941 */ /* 0x000fea0003800200 */
.L_x_16582:
[----:B------:R-:W-:Y:S01]  /*c800*/  STG.E.U8 desc[UR36][R16.64], R8 ;  /* 0x0000000810007986 */ /* 0x000fe2000c101124 */
[----:B------:R-:W-:Y:S05]  /*c810*/  EXIT ;  /* 0x000000000000794d */ /* 0x000fea0003800000 */
.L_x_16580:
[----:B------:R-:W-:Y:S01]  /*c820*/  UMOV UR4, 0xf0000000 ;  /* 0xf000000000047882 */ /* 0x000fe20000000000 */
[----:B------:R-:W-:Y:S01]  /*c830*/  UMOV UR5, 0x380fffff ;  /* 0x380fffff00057882 */ /* 0x000fe20000000000 */
[----:B-123--:R-:W0:Y:S01]  /*c840*/  F2F.F32.F64 R3, R4 ;  /* 0x0000000400037310 */ /* 0x00ee220000301000 */
        /* <DEDUP_REMOVED lines=18> */
.L_x_16587:
[----:B------:R-:W-:-:S04]  /*c970*/  SHF.R.U32.HI R3, RZ, 0x18, R3 ;  /* 0x00000018ff037819 */ /* 0x000fc80000011603 */
[----:B------:R-:W-:-:S04]  /*c980*/  LOP3.LUT R0, R0, 0x80, R3, 0xf8, !PT ;  /* 0x0000008000007812 */ /* 0x000fc800078ef803 */
[----:B------:R-:W-:-:S07]  /*c990*/  PRMT R8, R0, 0x7610, R8 ;  /* 0x0000761000087816 */ /* 0x000fce0000000008 */
.L_x_16586:
[----:B------:R-:W-:Y:S05]  /*c9a0*/  BSYNC.RECONVERGENT B0 ;  /* 0x0000000000007941 */ /* 0x000fea0003800200 */
.L_x_16585:
[----:B------:R-:W-:Y:S01]  /*c9b0*/  STG.E.U8 desc[UR36][R16.64], R8 ;  /* 0x0000000810007986 */ /* 0x000fe2000c101124 */
[----:B------:R-:W-:Y:S05]  /*c9c0*/  EXIT ;  /* 0x000000000000794d */ /* 0x000fea0003800000 */
.L_x_16579:
        /* <DEDUP_REMOVED lines=11> */
[----:B-123--:R-:W-:-:S04]  /*ca80*/  SHF.R.U32.HI R2, RZ, 0x17, R6 ;  /* 0x00000017ff027819 */ /* 0x00efc80000011606 */
        /* <DEDUP_REMOVED lines=14> */
.L_x_16589:
[----:B------:R-:W0:Y:S02]  /*cb70*/  F2I.U64.F64.TRUNC R4, R4 ;  /* 0x0000000400047311 */ /* 0x000e24000030d800 */
[----:B0-----:R-:W-:Y:S01]  /*cb80*/  STG.E.64 desc[UR36][R16.64], R4 ;  /* 0x0000000410007986 */ /* 0x001fe2000c101b24 */
[----:B------:R-:W-:Y:S05]  /*cb90*/  EXIT ;  /* 0x000000000000794d */ /* 0x000fea0003800000 */
.L_x_16588:
[----:B------:R-:W0:Y:S02]  /*cba0*/  F2I.U32.F64.TRUNC R5, R4 ;  /* 0x0000000400057311 */ /* 0x000e24000030d000 */
[----:B0-----:R-:W-:Y:S01]  /*cbb0*/  STG.E desc[UR36][R16.64], R5 ;  /* 0x0000000510007986 */ /* 0x001fe2000c101924 */
[----:B------:R-:W-:Y:S05]  /*cbc0*/  EXIT ;  /* 0x000000000000794d */ /* 0x000fea0003800000 */
.L_x_16578:
[----:B------:R-:W-:-:S09]  /*cbd0*/  UISETP.GT.AND UP0, UPT, UR4, 0xe, UPT ;  /* 0x0000000e0400788c */ /* 0x000fd2000bf04270 */
[----:B------:R-:W-:Y:S05]  /*cbe0*/  BRA.U UP0, `(.L_x_16590) ;  /* 0x00000001002c7547 */ /* 0x000fea000b800000 */
[----:B------:R-:W-:-:S09]  /*cbf0*/  UISETP.NE.AND UP0, UPT, UR4, 0xa, UPT ;  /* 0x0000000a0400788c */ /* 0x000fd2000bf05270 */
[----:B------:R-:W-:Y:S05]  /*cc00*/  BRA.U !UP0, `(.L_x_16591) ;  /* 0x0000000108187547 */ /* 0x000fea000b800000 */
[----:B------:R-:W-:-:S09]  /*cc10*/  UISETP.NE.AND UP0, UPT, UR4, 0xb, UPT ;  /* 0x0000000b0400788c */ /* 0x000fd2000bf05270 */
[----:B------:R-:W-:Y:S05]  /*cc20*/  BRA.U UP0, `(.L_x_16571) ;  /* 0x0000000100347547 */ /* 0x000fea000b800000 */
[----:B------:R-:W-:-:S06]  /*cc30*/  DSETP.NEU.AND P0, PT, R4, RZ, PT ;  /* 0x000000ff0400722a */ /* 0x000fcc0003f0d000 */
[----:B-123--:R-:W-:-:S05]  /*cc40*/  SEL R3, RZ, 0x1, !P0 ;  /* 0x00000001ff037807 */ /* 0x00efca0004000000 */
[----:B------:R-:W-:Y:S01]  /*cc50*/  STG.E.U8 desc[UR36][R16.64], R3 ;  /* 0x0000000310007986 */ /* 0x000fe2000c101124 */
[----:B------:R-:W-:Y:S05]  /*cc60*/  EXIT ;  /* 0x000000000000794d */ /* 0x000fea0003800000 */
.L_x_16591:
[----:B------:R-:W-:-:S05]  /*cc70*/  CS2R R6, SRZ ;  /* 0x0000000000067805 */ /* 0x000fca000001ff00 */
[----:B------:R-:W-:Y:S01]  /*cc80*/  STG.E.128 desc[UR36][R16.64], R4 ;  /* 0x0000000410007986 */ /* 0x000fe2000c101d24 */
[----:B------:R-:W-:Y:S05]  /*cc90*/  EXIT ;  /* 0x000000000000794d */ /* 0x000fea0003800000 */
.L_x_16590:
[----:B------:R-:W-:-:S09]  /*cca0*/  UISETP.NE.AND UP0, UPT, UR4, 0xf, UPT ;  /* 0x0000000f0400788c */ /* 0x000fd2000bf05270 */
[----:B------:R-:W-:Y:S05]  /*ccb0*/  BRA.U !UP0, `(.L_x_16592) ;  /* 0x0000000508087547 */ /* 0x000fea000b800000 */
[----:B------:R-:W-:-:S09]  /*ccc0*/  UISETP.NE.AND UP0, UPT, UR4, 0x17, UPT ;  /* 0x000000170400788c */ /* 0x000fd2000bf05270 */
[----:B------:R-:W-:Y:S05]  /*ccd0*/  BRA.U !UP0, `(.L_x_16593) ;  /* 0x0000000108a07547 */ /* 0x000fea000b800000 */
[----:B------:R-:W-:-:S09]  /*cce0*/  UISETP.NE.AND UP0, UPT, UR4, 0x18, UPT ;  /* 0x000000180400788c */ /* 0x000fd2000bf05270 */
[----:B------:R-:W-:Y:S05]  /*ccf0*/  BRA.U !UP0, `(.L_x_16594) ;  /* 0x0000000108447547 */ /* 0x000fea000b800000 */
.L_x_16571:
[----:B------:R-:W-:Y:S01]  /*cd00*/  MOV R0, 0x0 ;  /* 0x0000000000007802 */ /* 0x000fe20000000f00 */
[----:B------:R-:W0:Y:S01]  /*cd10*/  LDCU.64 UR4, c[0x4][0x188] ;  /* 0x01003100ff0477ac */ /* 0x000e220008000a00 */
[----:B------:R-:W-:Y:S02]  /*cd20*/  HFMA2 R8, -RZ, RZ, 0, 6.020069122314453125e-06 ;  /* 0x00000065ff087431 */ /* 0x000fe400000001ff */
[----:B------:R-:W-:Y:S01]  /*cd30*/  IMAD.MOV.U32 R12, RZ, RZ, 0x1 ;  /* 0x00000001ff0c7424 */ /* 0x000fe200078e00ff */
[----:B-123--:R1:W2:Y:S01]  /*cd40*/  LDC.64 R2, c[0x4][R0] ;  /* 0x0100000000027b82 */ /* 0x00e2a20000000a00 */
        /* <DEDUP_REMOVED lines=11> */
.L_x_16595:
[----:B------:R-:W-:Y:S05]  /*ce00*/  EXIT ;  /* 0x000000000000794d */ /* 0x000fea0003800000 */
.L_x_16594:
[----:B------:R-:W-:Y:S01]  /*ce10*/  UMOV UR4, 0xf0000000 ;  /* 0xf000000000047882 */ /* 0x000fe20000000000 */
[----:B------:R-:W-:Y:S01]  /*ce20*/  UMOV UR5, 0x380fffff ;  /* 0x380fffff00057882 */ /* 0x000fe20000000000 */
[----:B------:R-:W0:Y:S01]  /*ce30*/  F2F.F32.F64 R7, R4 ;  /* 0x0000000400077310 */ /* 0x000e220000301000 */
[----:B------:R-:W-:Y:S01]  /*ce40*/  DSETP.GEU.AND P0, PT, |R4|, UR4, PT ;  /* 0x0000000404007e2a */ /* 0x000fe2000bf0e200 */
[----:B------:R-:W-:Y:S01]  /*ce50*/  BSSY.RECONVERGENT B0, `(.L_x_16596) ;  /* 0x000000d000007945 */ /* 0x000fe20003800200 */
[----:B------:R-:W-:-:S12]  /*ce60*/  IMAD.MOV.U32 R0, RZ, RZ, 0x7f ;  /* 0x0000007fff007424 */ /* 0x000fd800078e00ff */
[----:B0-----:R-:W-:-:S05]  /*ce70*/  @!P0 FMUL R7, R7, 1.175494350822287508e-38 ;  /* 0x0080000007078820 */ /* 0x001fca0000400000 */
[----:B-123--:R-:W-:Y:S02]  /*ce80*/  LOP3.LUT R2, R7, 0x7fffffff, RZ, 0xc0, !PT ;  /* 0x7fffffff07027812 */ /* 0x00efe400078ec0ff */
        /* <DEDUP_REMOVED lines=9> */
.L_x_16597:
[----:B------:R-:W-:Y:S05]  /*cf20*/  BSYNC.RECONVERGENT B0 ;  /* 0x0000000000007941 */ /* 0x000fea0003800200 */
.L_x_16596:
[----:B------:R-:W-:-:S05]  /*cf30*/  LOP3.LUT R3, R0, 0x80, R3, 0xf8, !PT ;  /* 0x0000008000037812 */ /* 0x000fca00078ef803 */
[----:B------:R-:W-:Y:S01]  /*cf40*/  STG.E.U8 desc[UR36][R16.64], R3 ;  /* 0x0000000310007986 */ /* 0x000fe2000c101124 */
[----:B------:R-:W-:Y:S05]  /*cf50*/  EXIT ;  /* 0x000000000000794d */ /* 0x000fea0003800000 */
.L_x_16593:
[----:B------:R-:W-:Y:S01]  /*cf60*/  UMOV UR4, 0xf0000000 ;  /* 0xf000000000047882 */ /* 0x000fe20000000000 */
[----:B------:R-:W-:Y:S01]  /*cf70*/  UMOV UR5, 0x380fffff ;  /* 0x380fffff00057882 */ /* 0x000fe20000000000 */
[----:B-123--:R-:W0:Y:S01]  /*cf80*/  F2F.F32.F64 R3, R4 ;  /* 0x0000000400037310 */ /* 0x00ee220000301000 */
        /* <DEDUP_REMOVED lines=13> */
.L_x_16599:
[----:B------:R-:W-:Y:S02]  /*d060*/  ISETP.GT.U32.AND P0, PT, R2, 0x7f800000, PT ;  /* 0x7f8000000200780c */ /* 0x000fe40003f04070 */
[----:B------:R-:W-:-:S04]  /*d070*/  MOV R0, 0x7f ;  /* 0x0000007f00007802 */ /* 0x000fc80000000f00 */
[----:B------:R-:W-:-:S07]  /*d080*/  SEL R0, R0, 0x7c, P0 ;  /* 0x0000007c00007807 */ /* 0x000fce0000000000 */
.L_x_16600:
[----:B------:R-:W-:Y:S05]  /*d090*/  BSYNC.RECONVERGENT B0 ;  /* 0x0000000000007941 */ /* 0x000fea0003800200 */
.L_x_16598:
[----:B------:R-:W-:-:S04]  /*d0a0*/  SHF.R.U32.HI R3, RZ, 0x18, R3 ;  /* 0x00000018ff037819 */ /* 0x000fc80000011603 */
[----:B------:R-:W-:-:S05]  /*d0b0*/  LOP3.LUT R3, R0, 0x80, R3, 0xf8, !PT ;  /* 0x0000008000037812 */ /* 0x000fca00078ef803 */
[----:B------:R-:W-:Y:S01]  /*d0c0*/  STG.E.U8 desc[UR36][R16.64], R3 ;  /* 0x0000000310007986 */ /* 0x000fe2000c101124 */
[----:B------:R-:W-:Y:S05]  /*d0d0*/  EXIT ;  /* 0x000000000000794d */ /* 0x000fea0003800000 */
.L_x_16592:
        /* <DEDUP_REMOVED lines=8> */
.L_x_16601:
        /* <DEDUP_REMOVED lines=10> */
.L_x_41824:


//--------------------- .text._ZN2at6native27unrolled_elementwise_kernelINS0_13AUnaryFunctorIdddZZZNS0_19minimum_kernel_cudaERNS_18TensorIteratorBaseEENKUlvE0_clEvENKUlvE_clEvEUlddE_EESt5arrayIPcLm2EELi4E23TrivialOffsetCalculatorILi1EjESD_NS0_6memory12LoadWithCastILi1EEENSE_13StoreWithCastILi1EEEEEviT_T0_T2_T3_T4_T5_ --------------------------
	.section	.text._ZN2at6native27unrolled_elementwise_kernelINS0_13AUnaryFunctorIdddZZZNS0_19minimum_kernel_cudaERNS_18TensorIteratorBaseEENKUlvE0_clEvENKUlvE_clEvEUlddE_EESt5arrayIPcLm2EELi4E23TrivialOffsetCalculatorILi1EjESD_NS0_6memory12LoadWithCastILi1EEENSE_13StoreWithCastILi1EEEEEviT_T0_T2_T3_T4_T5_,"ax",@progbits
	.align	128
        .global         _ZN2at6native27unrolled_elementwise_kernelINS0_13AUnaryFunctorIdddZZZNS0_19minimum_kernel_cudaERNS_18TensorIteratorBaseEENKUlvE0_clEvENKUlvE_clEvEUlddE_EESt5arrayIPcLm2EELi4E23TrivialOffsetCalculatorILi1EjESD_NS0_6memory12LoadWithCastILi1EEENSE_13StoreWithCastILi1EEEEEviT_T0_T2_T3_T4_T5_
        .type           _ZN2at6native27unrolled_elementwise_kernelINS0_13AUnaryFunctorIdddZZZNS0_19minimum_kernel_cudaERNS_18TensorIteratorBaseEENKUlvE0_clEvENKUlvE_clEvEUlddE_EESt5arrayIPcLm2EELi4E23TrivialOffsetCalculatorILi1EjESD_NS0_6memory12LoadWithCastILi1EEENSE_13StoreWithCastILi1EEEEEviT_T0_T2_T3_T4_T5_,@function
        .size           _ZN2at6native27unrolled_elementwise_kernelINS0_13AUnaryFunctorIdddZZZNS0_19minimum_kernel_cudaERNS_18TensorIteratorBaseEENKUlvE0_clEvENKUlvE_clEvEUlddE_EESt5arrayIPcLm2EELi4E23TrivialOffsetCalculatorILi1EjESD_NS0_6memory12LoadWithCastILi1EEENSE_13StoreWithCastILi1EEEEEviT_T0_T2_T3_T4_T5_,(.L_x_41825 - _ZN2at6native27unrolled_elementwise_kernelINS0_13AUnaryFunctorIdddZZZNS0_19minimum_kernel_cudaERNS_18TensorIteratorBaseEENKUlvE0_clEvENKUlvE_clEvEUlddE_EESt5arrayIPcLm2EELi4E23TrivialOffsetCalculatorILi1EjESD_NS0_6memory12LoadWithCastILi1EEENSE_13StoreWithCastILi1EEEEEviT_T0_T2_T3_T4_T5_)
        .other          _ZN2at6native27unrolled_elementwise_kernelINS0_13AUnaryFunctorIdddZZZNS0_19minimum_kernel_cudaERNS_18TensorIteratorBaseEENKUlvE0_clEvENKUlvE_clEvEUlddE_EESt5arrayIPcLm2EELi4E23TrivialOffsetCalculatorILi1EjESD_NS0_6memory12LoadWithCastILi1EEENSE_13StoreWithCastILi1EEEEEviT_T0_T2_T3_T4_T5_,@"STO_CUDA_ENTRY STV_DEFAULT"
_ZN2at6native27unrolled_elementwise_kernelINS0_13AUnaryFunctorIdddZZZNS0_19minimum_kernel_cudaERNS_18TensorIteratorBaseEENKUlvE0_clEvENKUlvE_clEvEUlddE_EESt5arrayIPcLm2EELi4E23TrivialOffsetCalculatorILi1EjESD_NS0_6memory12LoadWithCastILi1EEENSE_13StoreWithCastILi1EEEEEviT_T0_T2_T3_T4_T5_:
.text._ZN2at6native27unrolled_elementwise_kernelINS0_13AUnaryFunctorIdddZZZNS0_19minimum_kernel_cudaERNS_18TensorIteratorBaseEENKUlvE0_clEvENKUlvE_clEvEUlddE_EESt5arrayIPcLm2EELi4E23TrivialOffsetCalculatorILi1EjESD_NS0_6memory12LoadWithCastILi1EEENSE_13StoreWithCastILi1EEEEEviT_T0_T2_T3_T4_T5_:
[----:B------:R-:W0:Y:S01]  /*0000*/  LDC R1, c[0x0][0x37c] ;  /* 0x0000df00ff017b82 */ /* 0x000e220000000800 */
[----:B------:R-:W1:Y:S07]  /*0010*/  S2R R22, SR_CTAID.X ;  /* 0x0000000000167919 */ /* 0x000e6e0000002500 */
[----:B------:R-:W1:Y:S01]  /*0020*/  LDC R3, c[0x0][0x380] ;  /* 0x0000e000ff037b82 */ /* 0x000e620000000800 */
[----:B------:R-:W2:Y:S01]  /*0030*/  LDCU.64 UR4, c[0x0][0x390] ;  /* 0x00007200ff0477ac */ /* 0x000ea20008000a00 */
[----:B------:R-:W-:Y:S01]  /*0040*/  BSSY.RECONVERGENT B7, `(.L_x_16602) ;  /* 0x00000fd000077945 */ /* 0x000fe20003800200 */
[----:B------:R-:W3:Y:S01]  /*0050*/  S2R R17, SR_TID.X ;  /* 0x0000000000117919 */ /* 0x000ee20000002100 */
[----:B------:R-:W-:Y:S01]  /*0060*/  CS2R R34, SRZ ;  /* 0x0000000000227805 */ /* 0x000fe2000001ff00 */
[----:B------:R-:W4:Y:S01]  /*0070*/  LDCU.64 UR36, c[0x0][0x358] ;  /* 0x00006b00ff2477ac */ /* 0x000f220008000a00 */
[----:B------:R-:W0:Y:S01]  /*0080*/  LDCU.U8 UR38, c[0x0][0x3ac] ;  /* 0x00007580ff2677ac */ /* 0x000e220008000000 */
[----:B--2---:R-:W-:-:S02]  /*0090*/  IMAD.U32 R28, RZ, RZ, UR4 ;  /* 0x00000004ff1c7e24 */ /* 0x004fc4000f8e00ff */
[----:B------:R-:W-:Y:S02]  /*00a0*/  IMAD.U32 R29, RZ, RZ, UR5 ;  /* 0x00000005ff1d7e24 */ /* 0x000fe4000f8e00ff */
        /* <DEDUP_REMOVED lines=25> */
.L_x_16608:
[----:B------:R-:W2:Y:S02]  /*0240*/  LDG.E.U8 R2, desc[UR36][R2.64] ;  /* 0x0000002402027981 */ /* 0x000ea4000c1e1100 */
[----:B--2---:R0:W1:Y:S01]  /*0250*/  I2F.F64.U16 R34, R2 ;  /* 0x0000000200227312 */ /* 0x0040620000101800 */
[----:B------:R-:W-:Y:S05]  /*0260*/  BRA `(.L_x_16610) ;  /* 0x0000000c00607947 */ /* 0x000fea0003800000 */
.L_x_16607:
        /* <DEDUP_REMOVED lines=9> */
.L_x_16612:
[----:B------:R-:W2:Y:S02]  /*0300*/  LDG.E R2, desc[UR36][R2.64] ;  /* 0x0000002402027981 */ /* 0x000ea4000c1e1900 */
[----:B--2---:R1:W2:Y:S01]  /*0310*/  I2F.F64 R34, R2 ;  /* 0x0000000200227312 */ /* 0x0042a20000201c00 */
[----:B------:R-:W-:Y:S05]  /*0320*/  BRA `(.L_x_16610) ;  /* 0x0000000c00307947 */ /* 0x000fea0003800000 */
.L_x_16611:
[----:B------:R-:W2:Y:S02]  /*0330*/  LDG.E.U16 R2, desc[UR36][R2.64] ;  /* 0x0000002402027981 */ /* 0x000ea4000c1e1500 */
[----:B--2---:R3:W4:Y:S01]  /*0340*/  I2F.F64.S16 R34, R2 ;  /* 0x0000000200227312 */ /* 0x0047220000101c00 */
[----:B------:R-:W-:Y:S05]  /*0350*/  BRA `(.L_x_16610) ;  /* 0x0000000c00247947 */ /* 0x000fea0003800000 */
.L_x_16606:
        /* <DEDUP_REMOVED lines=10> */
.L_x_16614:
[----:B------:R-:W2:Y:S02]  /*0400*/  LDG.E.U16 R0, desc[UR36][R2.64] ;  /* 0x0000002402007981 */ /* 0x000ea4000c1e1500 */
[----:B--2---:R-:W-:-:S05]  /*0410*/  HADD2.F32 R0, -RZ, R0.H0_H0 ;  /* 0x20000000ff007230 */ /* 0x004fca0000004100 */
[----:B------:R-:W-:-:S04]  /*0420*/  FMUL.FTZ R0, R0, 1 ;  /* 0x3f80000000007820 */ /* 0x000fc80000410000 */
[----:B------:R0:W1:Y:S01]  /*0430*/  F2F.F64.F32 R34, R0 ;  /* 0x0000000000227310 */ /* 0x0000620000201800 */
[----:B------:R-:W-:Y:S05]  /*0440*/  BRA `(.L_x_16610) ;  /* 0x0000000800e87947 */ /* 0x000fea0003800000 */
.L_x_16613:
        /* <DEDUP_REMOVED lines=10> */
.L_x_16616:
[----:B------:R-:W2:Y:S02]  /*04f0*/  LDG.E.U16 R2, desc[UR36][R2.64] ;  /* 0x0000002402027981 */ /* 0x000ea4000c1e1500 */
[----:B--2---:R-:W-:-:S05]  /*0500*/  HADD2.F32 R0, -RZ, R2.H0_H0 ;  /* 0x20000002ff007230 */ /* 0x004fca0000004100 */
[----:B------:R-:W-:-:S04]  /*0510*/  FMUL.FTZ R0, R0, 1 ;  /* 0x3f80000000007820 */ /* 0x000fc80000410000 */
[----:B------:R0:W1:Y:S01]  /*0520*/  F2F.F64.F32 R34, R0 ;  /* 0x0000000000227310 */ /* 0x0000620000201800 */
[----:B------:R-:W-:Y:S05]  /*0530*/  BRA `(.L_x_16610) ;  /* 0x0000000800ac7947 */ /* 0x000fea0003800000 */
.L_x_16615:
[----:B------:R0:W5:Y:S01]  /*0540*/  LDG.E.64 R34, desc[UR36][R2.64] ;  /* 0x0000002402227981 */ /* 0x000162000c1e1b00 */
[----:B------:R-:W-:Y:S05]  /*0550*/  BRA `(.L_x_16610) ;  /* 0x0000000800a47947 */ /* 0x000fea0003800000 */
.L_x_16605:
        /* <DEDUP_REMOVED lines=13> */
.L_x_16619:
[----:B------:R0:W5:Y:S01]  /*0630*/  LDG.E.64 R34, desc[UR36][R2.64] ;  /* 0x0000002402227981 */ /* 0x000162000c1e1b00 */
[----:B------:R-:W-:Y:S05]  /*0640*/  BRA `(.L_x_16610) ;  /* 0x0000000800687947 */ /* 0x000fea0003800000 */
.L_x_16618:
        /* <DEDUP_REMOVED lines=27> */
.L_x_16621:
        /* <DEDUP_REMOVED lines=14> */
.L_x_16620:
[----:B------:R-:W2:Y:S02]  /*08e0*/  LDG.E.U16 R0, desc[UR36][R2.64] ;  /* 0x0000002402007981 */ /* 0x000ea4000c1e1500 */
[----:B--2---:R-:W-:-:S04]  /*08f0*/  IMAD.U32 R0, R0, 0x10000, RZ ;  /* 0x0001000000007824 */ /* 0x004fc800078e00ff */
[----:B------:R-:W-:-:S04]  /*0900*/  FMUL.FTZ R0, R0, 1 ;  /* 0x3f80000000007820 */ /* 0x000fc80000410000 */
[----:B------:R0:W1:Y:S01]  /*0910*/  F2F.F64.F32 R34, R0 ;  /* 0x0000000000227310 */ /* 0x0000620000201800 */
[----:B------:R-:W-:Y:S05]  /*0920*/  BRA `(.L_x_16610) ;  /* 0x0000000400b07947 */ /* 0x000fea0003800000 */
.L_x_16617:
        /* <DEDUP_REMOVED lines=11> */
.L_x_16624:
        /* <DEDUP_REMOVED lines=21> */
.L_x_16626:
[----:B------:R-:W-:Y:S05]  /*0b30*/  BSYNC.RECONVERGENT B0 ;  /* 0x0000000000007941 */ /* 0x000fea0003800200 */
.L_x_16625:
[----:B------:R-:W-:Y:S01]  /*0b40*/  IMAD.SHL.U32 R0, R0, 0x100000, RZ ;  /* 0x0010000000007824 */ /* 0x000fe200078e00ff */
[----:B------:R-:W-:-:S04]  /*0b50*/  LEA R2, R2, 0x3b800000, 0x17 ;  /* 0x3b80000002027811 */ /* 0x000fc800078eb8ff */
[----:B------:R-:W-:-:S05]  /*0b60*/  LOP3.LUT R0, R2, R0, R7, 0xfe, !PT ;  /* 0x0000000002007212 */ /* 0x000fca00078efe07 */
[----:B------:R-:W-:-:S04]  /*0b70*/  FMUL.FTZ R0, R0, 1 ;  /* 0x3f80000000007820 */ /* 0x000fc80000410000 */
[----:B------:R0:W1:Y:S01]  /*0b80*/  F2F.F64.F32 R34, R0 ;  /* 0x0000000000227310 */ /* 0x0000620000201800 */
[----:B------:R-:W-:Y:S05]  /*0b90*/  BRA `(.L_x_16610) ;  /* 0x0000000400147947 */ /* 0x000fea0003800000 */
.L_x_16623:
        /* <DEDUP_REMOVED lines=21> */
.L_x_16628:
[----:B------:R-:W-:Y:S05]  /*0cf0*/  BSYNC.RECONVERGENT B0 ;  /* 0x0000000000007941 */ /* 0x000fea0003800200 */
.L_x_16627:
[----:B------:R-:W-:Y:S01]  /*0d00*/  IMAD.SHL.U32 R0, R0, 0x200000, RZ ;  /* 0x0020000000007824 */ /* 0x000fe200078e00ff */
[----:B------:R-:W-:-:S04]  /*0d10*/  LEA R2, R2, 0x37800000, 0x17 ;  /* 0x3780000002027811 */ /* 0x000fc800078eb8ff */
[----:B------:R-:W-:-:S05]  /*0d20*/  LOP3.LUT R0, R2, R0, R7, 0xfe, !PT ;  /* 0x0000000002007212 */ /* 0x000fca00078efe07 */
[----:B------:R-:W-:-:S04]  /*0d30*/  FMUL.FTZ R0, R0, 1 ;  /* 0x3f80000000007820 */ /* 0x000fc80000410000 */
[----:B------:R0:W1:Y:S01]  /*0d40*/  F2F.F64.F32 R34, R0 ;  /* 0x0000000000227310 */ /* 0x0000620000201800 */
[----:B------:R-:W-:Y:S05]  /*0d50*/  BRA `(.L_x_16610) ;  /* 0x0000000000a47947 */ /* 0x000fea0003800000 */
.L_x_16622:
[----:B------:R-:W-:-:S09]  /*0d60*/  UISETP.NE.AND UP0, UPT, UR4, 0x1c, UPT ;  /* 0x0000001c0400788c */ /* 0x000fd2000bf05270 */
[----:B------:R-:W-:Y:S05]  /*0d70*/  BRA.U !UP0, `(.L_x_16629) ;  /* 0x0000000108947547 */ /* 0x000fea000b800000 */
[----:B------:R-:W-:-:S09]  /*0d80*/  UISETP.NE.AND UP0, UPT, UR4, 0x1d, UPT ;  /* 0x0000001d0400788c */ /* 0x000fd2000bf05270 */
[----:B------:R-:W-:Y:S05]  /*0d90*/  BRA.U !UP0, `(.L_x_16630) ;  /* 0x0000000108807547 */ /* 0x000fea000b800000 */
[----:B------:R-:W-:-:S09]  /*0da0*/  UISETP.NE.AND UP0, UPT, UR4, 0x2c, UPT ;  /* 0x0000002c0400788c */ /* 0x000fd2000bf05270 */
[----:B------:R-:W-:Y:S05]  /*0db0*/  BRA.U !UP0, `(.L_x_16631) ;  /* 0x0000000108487547 */ /* 0x000fea000b800000 */
.L_x_16609:
        /* <DEDUP_REMOVED lines=16> */
.L_x_16632:
[----:B------:R-:W-:Y:S01]  /*0ec0*/  CS2R R34, SRZ ;  /* 0x0000000000227805 */ /* 0x000fe2000001ff00 */
[----:B------:R-:W-:Y:S06]  /*0ed0*/  BRA `(.L_x_16610) ;  /* 0x0000000000447947 */ /* 0x000fec0003800000 */
.L_x_16631:
        /* <DEDUP_REMOVED lines=12> */
.L_x_16630:
[----:B------:R-:W2:Y:S02]  /*0fa0*/  LDG.E.64 R34, desc[UR36][R2.64] ;  /* 0x0000002402227981 */ /* 0x000ea4000c1e1b00 */
[----:B--2---:R-:W0:Y:S01]  /*0fb0*/  I2F.F64.U64 R34, R34 ;  /* 0x0000002200227312 */ /* 0x004e220000301800 */
[----:B------:R-:W-:Y:S05]  /*0fc0*/  BRA `(.L_x_16610) ;  /* 0x0000000000087947 */ /* 0x000fea0003800000 */
.L_x_16629:
[----:B------:R-:W2:Y:S02]  /*0fd0*/  LDG.E R2, desc[UR36][R2.64] ;  /* 0x0000002402027981 */ /* 0x000ea4000c1e1900 */
[----:B--2---:R0:W1:Y:S02]  /*0fe0*/  I2F.F64.U32 R34, R2 ;  /* 0x0000000200227312 */ /* 0x0040640000201800 */
.L_x_16610:
[----:B------:R-:W-:Y:S05]  /*0ff0*/  BSYNC.RECONVERGENT B6 ;  /* 0x0000000000067941 */ /* 0x000fea0003800200 */
.L_x_16604:
[----:B------:R-:W-:-:S07]  /*1000*/  VIADD R17, R23, 0x80 ;  /* 0x0000008017117836 */ /* 0x000fce0000000000 */
.L_x_16603:
[----:B------:R-:W-:Y:S05]  /*1010*/  BSYNC.RECONVERGENT B7 ;  /* 0x0000000000077941 */ /* 0x000fea0003800200 */
.L_x_16602:
[----:B------:R-:W-:Y:S01]  /*1020*/  ISETP.GE.AND P0, PT, R17, R30, PT ;  /* 0x0000001e1100720c */ /* 0x000fe20003f06270 */
[----:B------:R-:W-:Y:S01]  /*1030*/  BSSY.RECONVERGENT B7, `(.L_x_16633) ;  /* 0x00000f5000077945 */ /* 0x000fe20003800200 */
[----:B------:R-:W-:-:S11]  /*1040*/  CS2R R32, SRZ ;  /* 0x0000000000207805 */ /* 0x000fd6000001ff00 */
[----:B------:R-:W-:Y:S05]  /*1050*/  @P0 BRA `(.L_x_16634) ;  /* 0x0000000c00c80947 */ /* 0x000fea0003800000 */
[----:B01-3--:R-:W0:Y:S01]  /*1060*/  LDC.64 R2, c[0x0][0x3a0] ;  /* 0x0000e800ff027b82 */ /* 0x00be220000000a00 */
        /* <DEDUP_REMOVED lines=20> */
.L_x_16639:
[----:B------:R-:W3:Y:S02]  /*11b0*/  LDG.E.U8 R2, desc[UR36][R2.64] ;  /* 0x0000002402027981 */ /* 0x000ee4000c1e1100 */
[----:B---3--:R0:W1:Y:S01]  /*11c0*/  I2F.F64.U16 R32, R2 ;  /* 0x0000000200207312 */ /* 0x0080620000101800 */
[----:B------:R-:W-:Y:S05]  /*11d0*/  BRA `(.L_x_16641) ;  /* 0x0000000c00607947 */ /* 0x000fea0003800000 */
.L_x_16638:
        /* <DEDUP_REMOVED lines=9> */
.L_x_16643:
[----:B------:R-:W3:Y:S02]  /*1270*/  LDG.E R2, desc[UR36][R2.64] ;  /* 0x0000002402027981 */ /* 0x000ee4000c1e1900 */
[----:B---3--:R0:W1:Y:S01]  /*1280*/  I2F.F64 R32, R2 ;  /* 0x0000000200207312 */ /* 0x0080620000201c00 */
[----:B------:R-:W-:Y:S05]  /*1290*/  BRA `(.L_x_16641) ;  /* 0x0000000c00307947 */ /* 0x000fea0003800000 */
.L_x_16642:
[----:B------:R-:W3:Y:S02]  /*12a0*/  LDG.E.U16 R2, desc[UR36][R2.64] ;  /* 0x0000002402027981 */ /* 0x000ee4000c1e1500 */
[----:B---3--:R0:W1:Y:S01]  /*12b0*/  I2F.F64.S16 R32, R2 ;  /* 0x0000000200207312 */ /* 0x0080620000101c00 */
[----:B------:R-:W-:Y:S05]  /*12c0*/  BRA `(.L_x_16641) ;  /* 0x0000000c00247947 */ /* 0x000fea0003800000 */
.L_x_16637:
        /* <DEDUP_REMOVED lines=10> */
.L_x_16645:
[----:B------:R-:W3:Y:S02]  /*1370*/  LDG.E.U16 R0, desc[UR36][R2.64] ;  /* 0x0000002402007981 */ /* 0x000ee4000c1e1500 */
[----:B---3--:R-:W-:-:S05]  /*1380*/  HADD2.F32 R0, -RZ, R0.H0_H0 ;  /* 0x20000000ff007230 */ /* 0x008fca0000004100 */
[----:B------:R-:W-:-:S04]  /*1390*/  FMUL.FTZ R0, R0, 1 ;  /* 0x3f80000000007820 */ /* 0x000fc80000410000 */
[----:B------:R0:W1:Y:S01]  /*13a0*/  F2F.F64.F32 R32, R0 ;  /* 0x0000000000207310 */ /* 0x0000620000201800 */
[----:B------:R-:W-:Y:S05]  /*13b0*/  BRA `(.L_x_16641) ;  /* 0x0000000800e87947 */ /* 0x000fea0003800000 */
.L_x_16644:
        /* <DEDUP_REMOVED lines=10> */
.L_x_16647:
[----:B------:R-:W3:Y:S02]  /*1460*/  LDG.E.U16 R2, desc[UR36][R2.64] ;  /* 0x0000002402027981 */ /* 0x000ee4000c1e1500 */
[----:B---3--:R-:W-:-:S05]  /*1470*/  HADD2.F32 R0, -RZ, R2.H0_H0 ;  /* 0x20000002ff007230 */ /* 0x008fca0000004100 */
[----:B------:R-:W-:-:S04]  /*1480*/  FMUL.FTZ R0, R0, 1 ;  /* 0x3f80000000007820 */ /* 0x000fc80000410000 */
[----:B------:R0:W1:Y:S01]  /*1490*/  F2F.F64.F32 R32, R0 ;  /* 0x0000000000207310 */ /* 0x0000620000201800 */
[----:B------:R-:W-:Y:S05]  /*14a0*/  BRA `(.L_x_16641) ;  /* 0x0000000800ac7947 */ /* 0x000fea0003800000 */
.L_x_16646:
[----:B------:R0:W5:Y:S01]  /*14b0*/  LDG.E.64 R32, desc[UR36][R2.64] ;  /* 0x0000002402207981 */ /* 0x000162000c1e1b00 */
[----:B------:R-:W-:Y:S05]  /*14c0*/  BRA `(.L_x_16641) ;  /* 0x0000000800a47947 */ /* 0x000fea0003800000 */
.L_x_16636:
        /* <DEDUP_REMOVED lines=13> */
.L_x_16650:
[----:B------:R0:W5:Y:S01]  /*15a0*/  LDG.E.64 R32, desc[UR36][R2.64] ;  /* 0x0000002402207981 */ /* 0x000162000c1e1b00 */
[----:B------:R-:W-:Y:S05]  /*15b0*/  BRA `(.L_x_16641) ;  /* 0x0000000800687947 */ /* 0x000fea0003800000 */
.L_x_16649:
        /* <DEDUP_REMOVED lines=27> */
.L_x_16652:
[----:B------:R-:W3:Y:S02]  /*1770*/  LDG.E.U8 R2, desc[UR36][R2.64] ;  /* 0x0000002402027981 */ /* 0x000ee4000c1e1100 */
        /* <DEDUP_REMOVED lines=13> */
.L_x_16651:
[----:B------:R-:W3:Y:S02]  /*1850*/  LDG.E.U16 R0, desc[UR36][R2.64] ;  /* 0x0000002402007981 */ /* 0x000ee4000c1e1500 */
[----:B---3--:R-:W-:-:S04]  /*1860*/  IMAD.U32 R0, R0, 0x10000, RZ ;  /* 0x0001000000007824 */ /* 0x008fc800078e00ff */
[----:B------:R-:W-:-:S04]  /*1870*/  FMUL.FTZ R0, R0, 1 ;  /* 0x3f80000000007820 */ /* 0x000fc80000410000 */
[----:B------:R0:W1:Y:S01]  /*1880*/  F2F.F64.F32 R32, R0 ;  /* 0x0000000000207310 */ /* 0x0000620000201800 */
[----:B------:R-:W-:Y:S05]  /*1890*/  BRA `(.L_x_16641) ;  /* 0x0000000400b07947 */ /* 0x000fea0003800000 */
.L_x_16648:
        /* <DEDUP_REMOVED lines=11> */
.L_x_16655:
        /* <DEDUP_REMOVED lines=21> */
.L_x_16657:
[----:B------:R-:W-:Y:S05]  /*1aa0*/  BSYNC.RECONVERGENT B0 ;  /* 0x0000000000007941 */ /* 0x000fea0003800200 */
.L_x_16656:
[----:B------:R-:W-:Y:S01]  /*1ab0*/  IMAD.SHL.U32 R0, R0, 0x100000, RZ ;  /* 0x0010000000007824 */ /* 0x000fe200078e00ff */
[----:B------:R-:W-:-:S04]  /*1ac0*/  LEA R2, R2, 0x3b800000, 0x17 ;  /* 0x3b80000002027811 */ /* 0x000fc800078eb8ff */
[----:B------:R-:W-:-:S05]  /*1ad0*/  LOP3.LUT R0, R2, R0, R7, 0xfe, !PT ;  /* 0x0000000002007212 */ /* 0x000fca00078efe07 */
[----:B------:R-:W-:-:S04]  /*1ae0*/  FMUL.FTZ R0, R0, 1 ;  /* 0x3f80000000007820 */ /* 0x000fc80000410000 */
[----:B------:R0:W1:Y:S01]  /*1af0*/  F2F.F64.F32 R32, R0 ;  /* 0x0000000000207310 */ /* 0x0000620000201800 */
[----:B------:R-:W-:Y:S05]  /*1b00*/  BRA `(.L_x_16641) ;  /* 0x0000000400147947 */ /* 0x000fea0003800000 */
.L_x_16654:
        /* <DEDUP_REMOVED lines=21> */
.L_x_16659:
[----:B------:R-:W-:Y:S05]  /*1c60*/  BSYNC.RECONVERGENT B0 ;  /* 0x0000000000007941 */ /* 0x000fea0003800200 */
.L_x_16658:
[----:B------:R-:W-:Y:S01]  /*1c70*/  IMAD.SHL.U32 R0, R0, 0x200000, RZ ;  /* 0x0020000000007824 */ /* 0x000fe200078e00ff */
[----:B------:R-:W-:-:S04]  /*1c80*/  LEA R2, R2, 0x37800000, 0x17 ;  /* 0x3780000002027811 */ /* 0x000fc800078eb8ff */
[----:B------:R-:W-:-:S05]  /*1c90*/  LOP3.LUT R0, R2, R0, R7, 0xfe, !PT ;  /* 0x0000000002007212 */ /* 0x000fca00078efe07 */
[----:B------:R-:W-:-:S04]  /*1ca0*/  FMUL.FTZ R0, R0, 1 ;  /* 0x3f80000000007820 */ /* 0x000fc80000410000 */
[----:B------:R0:W1:Y:S01]  /*1cb0*/  F2F.F64.F32 R32, R0 ;  /* 0x0000000000207310 */ /* 0x0000620000201800 */
[----:B------:R-:W-:Y:S05]  /*1cc0*/  BRA `(.L_x_16641) ;  /* 0x0000000000a47947 */ /* 0x000fea0003800000 */
.L_x_16653:
        /* <DEDUP_REMOVED lines=18> */
.L_x_16640:
        /* <DEDUP_REMOVED lines=16> */
.L_x_16662:
[----:B------:R-:W-:Y:S01]  /*1ef0*/  CS2R R32, SRZ ;  /* 0x0000000000207805 */ /* 0x000fe2000001ff00 */
[----:B------:R-:W-:Y:S06]  /*1f00*/  BRA `(.L_x_16641) ;  /* 0x0000000000147947 */ /* 0x000fec0003800000 */
.L_x_16661:
[----:B------:R-:W3:Y:S02]  /*1f10*/  LDG.E.64 R32, desc[UR36][R2.64] ;  /* 0x0000002402207981 */ /* 0x000ee4000c1e1b00 */
[----:B---3--:R-:W0:Y:S01]  /*1f20*/  I2F.F64.U64 R32, R32 ;  /* 0x0000002000207312 */ /* 0x008e220000301800 */
[----:B------:R-:W-:Y:S05]  /*1f30*/  BRA `(.L_x_16641) ;  /* 0x0000000000087947 */ /* 0x000fea0003800000 */
.L_x_16660:
[----:B------:R-:W3:Y:S02]  /*1f40*/  LDG.E R2, desc[UR36][R2.64] ;  /* 0x0000002402027981 */ /* 0x000ee4000c1e1900 */
[----:B---3--:R0:W1:Y:S02]  /*1f50*/  I2F.F64.U32 R32, R2 ;  /* 0x0000000200207312 */ /* 0x0080640000201800 */
.L_x_16641:
[----:B------:R-:W-:Y:S05]  /*1f60*/  BSYNC.RECONVERGENT B6 ;  /* 0x0000000000067941 */ /* 0x000fea0003800200 */
.L_x_16635:
[----:B------:R-:W-:-:S07]  /*1f70*/  VIADD R17, R17, 0x80 ;  /* 0x0000008011117836 */ /* 0x000fce0000000000 */
.L_x_16634:
[----:B------:R-:W-:Y:S05]  /*1f80*/  BSYNC.RECONVERGENT B7 ;  /* 0x0000000000077941 */ /* 0x000fea0003800200 */
.L_x_16633:
        /* <DEDUP_REMOVED lines=25> */
.L_x_16669:
[----:B------:R-:W3:Y:S02]  /*2120*/  LDG.E.U8 R2, desc[UR36][R2.64] ;  /* 0x0000002402027981 */ /* 0x000ee4000c1e1100 */
[----:B---3--:R0:W1:Y:S01]  /*2130*/  I2F.F64.U16 R26, R2 ;  /* 0x00000002001a7312 */ /* 0x0080620000101800 */
[----:B------:R-:W-:Y:S05]  /*2140*/  BRA `(.L_x_16671) ;  /* 0x0000000c00607947 */ /* 0x000fea0003800000 */
.L_x_16668:
        /* <DEDUP_REMOVED lines=9> */
.L_x_16673:
[----:B------:R-:W3:Y:S02]  /*21e0*/  LDG.E R2, desc[UR36][R2.64] ;  /* 0x0000002402027981 */ /* 0x000ee4000c1e1900 */
[----:B---3--:R1:W3:Y:S01]  /*21f0*/  I2F.F64 R26, R2 ;  /* 0x00000002001a7312 */ /* 0x0082e20000201c00 */
[----:B------:R-:W-:Y:S05]  /*2200*/  BRA `(.L_x_16671) ;  /* 0x0000000c00307947 */ /* 0x000fea0003800000 */
.L_x_16672:
[----:B------:R-:W3:Y:S02]  /*2210*/  LDG.E.U16 R2, desc[UR36][R2.64] ;  /* 0x0000002402027981 */ /* 0x000ee4000c1e1500 */
[----:B---3--:R0:W1:Y:S01]  /*2220*/  I2F.F64.S16 R26, R2 ;  /* 0x00000002001a7312 */ /* 0x0080620000101c00 */
[----:B------:R-:W-:Y:S05]  /*2230*/  BRA `(.L_x_16671) ;  /* 0x0000000c00247947 */ /* 0x000fea0003800000 */
.L_x_16667:
        /* <DEDUP_REMOVED lines=10> */
.L_x_16675:
[----:B------:R-:W3:Y:S02]  /*22e0*/  LDG.E.U16 R0, desc[UR36][R2.64] ;  /* 0x0000002402007981 */ /* 0x000ee4000c1e1500 */
[----:B---3--:R-:W-:-:S05]  /*22f0*/  HADD2.F32 R0, -RZ, R0.H0_H0 ;  /* 0x20000000ff007230 */ /* 0x008fca0000004100 */
[----:B------:R-:W-:-:S04]  /*2300*/  FMUL.FTZ R0, R0, 1 ;  /* 0x3f80000000007820 */ /* 0x000fc80000410000 */
[----:B------:R0:W1:Y:S01]  /*2310*/  F2F.F64.F32 R26, R0 ;  /* 0x00000000001a7310 */ /* 0x0000620000201800 */
[----:B------:R-:W-:Y:S05]  /*2320*/  BRA `(.L_x_16671) ;  /* 0x0000000800e87947 */ /* 0x000fea0003800000 */
.L_x_16674:
        /* <DEDUP_REMOVED lines=10> */
.L_x_16677:
[----:B------:R-:W3:Y:S02]  /*23d0*/  LDG.E.U16 R2, desc[UR36][R2.64] ;  /* 0x0000002402027981 */ /* 0x000ee4000c1e1500 */
[----:B---3--:R-:W-:-:S05]  /*23e0*/  HADD2.F32 R0, -RZ, R2.H0_H0 ;  /* 0x20000002ff007230 */ /* 0x008fca0000004100 */
[----:B------:R-:W-:-:S04]  /*23f0*/  FMUL.FTZ R0, R0, 1 ;  /* 0x3f80000000007820 */ /* 0x000fc80000410000 */
[----:B------:R0:W1:Y:S01]  /*2400*/  F2F.F64.F32 R26, R0 ;  /* 0x00000000001a7310 */ /* 0x0000620000201800 */
[----:B------:R-:W-:Y:S05]  /*2410*/  BRA `(.L_x_16671) ;  /* 0x0000000800ac7947 */ /* 0x000fea0003800000 */
.L_x_16676:
[----:B------:R0:W5:Y:S01]  /*2420*/  LDG.E.64 R26, desc[UR36][R2.64] ;  /* 0x00000024021a7981 */ /* 0x000162000c1e1b00 */
[----:B------:R-:W-:Y:S05]  /*2430*/  BRA `(.L_x_16671) ;  /* 0x0000000800a47947 */ /* 0x000fea0003800000 */
.L_x_16666:
        /* <DEDUP_REMOVED lines=13> */
.L_x_16680:
[----:B------:R0:W5:Y:S01]  /*2510*/  LDG.E.64 R26, desc[UR36][R2.64] ;  /* 0x00000024021a7981 */ /* 0x000162000c1e1b00 */
[----:B------:R-:W-:Y:S05]  /*2520*/  BRA `(.L_x_16671) ;  /* 0x0000000800687947 */ /* 0x000fea0003800000 */
.L_x_16679:
        /* <DEDUP_REMOVED lines=27> */
.L_x_16682:
        /* <DEDUP_REMOVED lines=14> */
.L_x_16681:
[----:B------:R-:W3:Y:S02]  /*27c0*/  LDG.E.U16 R0, desc[UR36][R2.64] ;  /* 0x0000002402007981 */ /* 0x000ee4000c1e1500 */
[----:B---3--:R-:W-:-:S04]  /*27d0*/  IMAD.U32 R0, R0, 0x10000, RZ ;  /* 0x0001000000007824 */ /* 0x008fc800078e00ff */
[----:B------:R-:W-:-:S04]  /*27e0*/  FMUL.FTZ R0, R0, 1 ;  /* 0x3f80000000007820 */ /* 0x000fc80000410000 */
[----:B------:R0:W1:Y:S01]  /*27f0*/  F2F.F64.F32 R26, R0 ;  /* 0x00000000001a7310 */ /* 0x0000620000201800 */
[----:B------:R-:W-:Y:S05]  /*2800*/  BRA `(.L_x_16671) ;  /* 0x0000000400b07947 */ /* 0x000fea0003800000 */
.L_x_16678:
        /* <DEDUP_REMOVED lines=11> */
.L_x_16685:
        /* <DEDUP_REMOVED lines=21> */
.L_x_16687:
[----:B------:R-:W-:Y:S05]  /*2a10*/  BSYNC.RECONVERGENT B0 ;  /* 0x0000000000007941 */ /* 0x000fea0003800200 */
.L_x_16686:
[----:B------:R-:W-:Y:S01]  /*2a20*/  IMAD.SHL.U32 R0, R0, 0x100000, RZ ;  /* 0x0010000000007824 */ /* 0x000fe200078e00ff */
[----:B------:R-:W-:-:S04]  /*2a30*/  LEA R2, R2, 0x3b800000, 0x17 ;  /* 0x3b80000002027811 */ /* 0x000fc800078eb8ff */
[----:B------:R-:W-:-:S05]  /*2a40*/  LOP3.LUT R0, R2, R0, R7, 0xfe, !PT ;  /* 0x0000000002007212 */ /* 0x000fca00078efe07 */
[----:B------:R-:W-:-:S04]  /*2a50*/  FMUL.FTZ R0, R0, 1 ;  /* 0x3f80000000007820 */ /* 0x000fc80000410000 */
[----:B------:R0:W1:Y:S01]  /*2a60*/  F2F.F64.F32 R26, R0 ;  /* 0x00000000001a7310 */ /* 0x0000620000201800 */
[----:B------:R-:W-:Y:S05]  /*2a70*/  BRA `(.L_x_16671) ;  /* 0x0000000400147947 */ /* 0x000fea0003800000 */
.L_x_16684:
        /* <DEDUP_REMOVED lines=21> */
.L_x_16689:
[----:B------:R-:W-:Y:S05]  /*2bd0*/  BSYNC.RECONVERGENT B0 ;  /* 0x0000000000007941 */ /* 0x000fea0003800200 */
.L_x_16688:
[----:B------:R-:W-:Y:S01]  /*2be0*/  IMAD.SHL.U32 R0, R0, 0x200000, RZ ;  /* 0x0020000000007824 */ /* 0x000fe200078e00ff */
[----:B------:R-:W-:-:S04]  /*2bf0*/  LEA R2, R2, 0x37800000, 0x17 ;  /* 0x3780000002027811 */ /* 0x000fc800078eb8ff */
[----:B------:R-:W-:-:S05]  /*2c00*/  LOP3.LUT R0, R2, R0, R7, 0xfe, !PT ;  /* 0x0000000002007212 */ /* 0x000fca00078efe07 */
[----:B------:R-:W-:-:S04]  /*2c10*/  FMUL.FTZ R0, R0, 1 ;  /* 0x3f80000000007820 */ /* 0x000fc80000410000 */
[----:B------:R0:W1:Y:S01]  /*2c20*/  F2F.F64.F32 R26, R0 ;  /* 0x00000000001a7310 */ /* 0x0000620000201800 */
[----:B------:R-:W-:Y:S05]  /*2c30*/  BRA `(.L_x_16671) ;  /* 0x0000000000a47947 */ /* 0x000fea0003800000 */
.L_x_16683:
        /* <DEDUP_REMOVED lines=18> */
.L_x_16670:
        /* <DEDUP_REMOVED lines=16> */
.L_x_16692:
[----:B------:R-:W-:Y:S01]  /*2e60*/  CS2R R26, SRZ ;  /* 0x00000000001a7805 */ /* 0x000fe2000001ff00 */
[----:B------:R-:W-:Y:S06]  /*2e70*/  BRA `(.L_x_16671) ;  /* 0x0000000000147947 */ /* 0x000fec0003800000 */
.L_x_16691:
[----:B------:R-:W3:Y:S02]  /*2e80*/  LDG.E.64 R26, desc[UR36][R2.64] ;  /* 0x00000024021a7981 */ /* 0x000ee4000c1e1b00 */
[----:B---3--:R-:W0:Y:S01]  /*2e90*/  I2F.F64.U64 R26, R26 ;  /* 0x0000001a001a7312 */ /* 0x008e220000301800 */
[----:B------:R-:W-:Y:S05]  /*2ea0*/  BRA `(.L_x_16671) ;  /* 0x0000000000087947 */ /* 0x000fea0003800000 */
.L_x_16690:
[----:B------:R-:W3:Y:S02]  /*2eb0*/  LDG.E R2, desc[UR36][R2.64] ;  /* 0x0000002402027981 */ /* 0x000ee4000c1e1900 */
[----:B---3--:R0:W1:Y:S02]  /*2ec0*/  I2F.F64.U32 R26, R2 ;  /* 0x00000002001a7312 */ /* 0x0080640000201800 */
.L_x_16671:
[----:B------:R-:W-:Y:S05]  /*2ed0*/  BSYNC.RECONVERGENT B6 ;  /* 0x0000000000067941 */ /* 0x000fea0003800200 */
.L_x_16665:
[----:B------:R-:W-:-:S07]  /*2ee0*/  VIADD R17, R17, 0x80 ;  /* 0x0000008011117836 */ /* 0x000fce0000000000 */
.L_x_16664:
[----:B------:R-:W-:Y:S05]  /*2ef0*/  BSYNC.RECONVERGENT B7 ;  /* 0x0000000000077941 */ /* 0x000fea0003800200 */
.L_x_16663:
[----:B------:R-:W-:Y:S01]  /*2f00*/  ISETP.GE.AND P0, PT, R17, R30, PT ;  /* 0x0000001e1100720c */ /* 0x000fe20003f06270 */
[----:B------:R-:W-:Y:S01]  /*2f10*/  BSSY.RECONVERGENT B6, `(.L_x_16693) ;  /* 0x00000ef000067945 */ /* 0x000fe20003800200 */
[----:B------:R-:W-:-:S11]  /*2f20*/  CS2R R18, SRZ ;  /* 0x0000000000127805 */ /* 0x000fd6000001ff00 */
[----:B------:R-:W-:Y:S05]  /*2f30*/  @P0 BRA `(.L_x_16694) ;  /* 0x0000000c00b00947 */ /* 0x000fea0003800000 */
[----:B01-3--:R-:W0:Y:S01]  /*2f40*/  LDC.64 R2, c[0x0][0x3a0] ;  /* 0x0000e800ff027b82 */ /* 0x00be220000000a00 */
        /* <DEDUP_REMOVED lines=19> */
.L_x_16698:
[----:B------:R-:W3:Y:S02]  /*3080*/  LDG.E.U8 R2, desc[UR36][R2.64] ;  /* 0x0000002402027981 */ /* 0x000ee4000c1e1100 */
[----:B---3--:R0:W1:Y:S01]  /*3090*/  I2F.F64.U16 R18, R2 ;  /* 0x0000000200127312 */ /* 0x0080620000101800 */
[----:B------:R-:W-:Y:S05]  /*30a0*/  BRA `(.L_x_16694) ;  /* 0x0000000c00547947 */ /* 0x000fea0003800000 */
.L_x_16697:
        /* <DEDUP_REMOVED lines=9> */
.L_x_16701:
[----:B------:R-:W3:Y:S02]  /*3140*/  LDG.E R2, desc[UR36][R2.64] ;  /* 0x0000002402027981 */ /* 0x000ee4000c1e1900 */
[----:B---3--:R0:W1:Y:S01]  /*3150*/  I2F.F64 R18, R2 ;  /* 0x0000000200127312 */ /* 0x0080620000201c00 */
[----:B------:R-:W-:Y:S05]  /*3160*/  BRA `(.L_x_16694) ;  /* 0x0000000c00247947 */ /* 0x000fea0003800000 */
.L_x_16700:
[----:B------:R-:W3:Y:S02]  /*3170*/  LDG.E.U16 R2, desc[UR36][R2.64] ;  /* 0x0000002402027981 */ /* 0x000ee4000c1e1500 */
[----:B---3--:R0:W1:Y:S01]  /*3180*/  I2F.F64.S16 R18, R2 ;  /* 0x0000000200127312 */ /* 0x0080620000101c00 */
[----:B------:R-:W-:Y:S05]  /*3190*/  BRA `(.L_x_16694) ;  /* 0x0000000c00187947 */ /* 0x000fea0003800000 */
.L_x_16696:
        /* <DEDUP_REMOVED lines=10> */
.L_x_16703:
[----:B------:R-:W3:Y:S02]  /*3240*/  LDG.E.U16 R0, desc[UR36][R2.64] ;  /* 0x0000002402007981 */ /* 0x000ee4000c1e1500 */
[----:B---3--:R-:W-:-:S05]  /*3250*/  HADD2.F32 R0, -RZ, R0.H0_H0 ;  /* 0x20000000ff007230 */ /* 0x008fca0000004100 */
[----:B------:R-:W-:-:S04]  /*3260*/  FMUL.FTZ R0, R0, 1 ;  /* 0x3f80000000007820 */ /* 0x000fc80000410000 */
[----:B------:R0:W1:Y:S01]  /*3270*/  F2F.F64.F32 R18, R0 ;  /* 0x0000000000127310 */ /* 0x0000620000201800 */
[----:B------:R-:W-:Y:S05]  /*3280*/  BRA `(.L_x_16694) ;  /* 0x0000000800dc7947 */ /* 0x000fea0003800000 */
.L_x_16702:
        /* <DEDUP_REMOVED lines=10> */
.L_x_16705:
[----:B------:R-:W3:Y:S02]  /*3330*/  LDG.E.U16 R2, desc[UR36][R2.64] ;  /* 0x0000002402027981 */ /* 0x000ee4000c1e1500 */
[----:B---3--:R-:W-:-:S05]  /*3340*/  HADD2.F32 R0, -RZ, R2.H0_H0 ;  /* 0x20000002ff007230 */ /* 0x008fca0000004100 */
[----:B------:R-:W-:-:S04]  /*3350*/  FMUL.FTZ R0, R0, 1 ;  /* 0x3f80000000007820 */ /* 0x000fc80000410000 */
[----:B------:R0:W1:Y:S01]  /*3360*/  F2F.F64.F32 R18, R0 ;  /* 0x0000000000127310 */ /* 0x0000620000201800 */
[----:B------:R-:W-:Y:S05]  /*3370*/  BRA `(.L_x_16694) ;  /* 0x0000000800a07947 */ /* 0x000fea0003800000 */
.L_x_16704:
[----:B------:R0:W5:Y:S01]  /*3380*/  LDG.E.64 R18, desc[UR36][R2.64] ;  /* 0x0000002402127981 */ /* 0x000162000c1e1b00 */
[----:B------:R-:W-:Y:S05]  /*3390*/  BRA `(.L_x_16694) ;  /* 0x0000000800987947 */ /* 0x000fea0003800000 */
.L_x_16695:
        /* <DEDUP_REMOVED lines=13> */
.L_x_16708:
[----:B------:R0:W5:Y:S01]  /*3470*/  LDG.E.64 R18, desc[UR36][R2.64] ;  /* 0x0000002402127981 */ /* 0x000162000c1e1b00 */
[----:B------:R-:W-:Y:S05]  /*3480*/  BRA `(.L_x_16694) ;  /* 0x00000008005c7947 */ /* 0x000fea0003800000 */
.L_x_16707:
        /* <DEDUP_REMOVED lines=27> */
.L_x_16710:
        /* <DEDUP_REMOVED lines=14> */
.L_x_16709:
[----:B------:R-:W3:Y:S02]  /*3720*/  LDG.E.U16 R0, desc[UR36][R2.64] ;  /* 0x0000002402007981 */ /* 0x000ee4000c1e1500 */
[----:B---3--:R-:W-:-:S04]  /*3730*/  IMAD.U32 R0, R0, 0x10000, RZ ;  /* 0x0001000000007824 */ /* 0x008fc800078e00ff */
[----:B------:R-:W-:-:S04]  /*3740*/  FMUL.FTZ R0, R0, 1 ;  /* 0x3f80000000007820 */ /* 0x000fc80000410000 */
[----:B------:R0:W1:Y:S01]  /*3750*/  F2F.F64.F32 R18, R0 ;  /* 0x0000000000127310 */ /* 0x0000620000201800 */
[----:B------:R-:W-:Y:S05]  /*3760*/  BRA `(.L_x_16694) ;  /* 0x0000000400a47947 */ /* 0x000fea0003800000 */
.L_x_16706:
        /* <DEDUP_REMOVED lines=11> */
.L_x_16713:
        /* <DEDUP_REMOVED lines=20> */
.L_x_16715:
[----:B------:R-:W-:Y:S05]  /*3960*/  BSYNC.RECONVERGENT B0 ;  /* 0x0000000000007941 */ /* 0x000fea0003800200 */
.L_x_16714:
[----:B------:R-:W-:Y:S01]  /*3970*/  IMAD.SHL.U32 R0, R0, 0x100000, RZ ;  /* 0x0010000000007824 */ /* 0x000fe200078e00ff */
[----:B------:R-:W-:-:S04]  /*3980*/  LEA R2, R2, 0x3b800000, 0x17 ;  /* 0x3b80000002027811 */ /* 0x000fc800078eb8ff */
[----:B------:R-:W-:-:S05]  /*3990*/  LOP3.LUT R0, R2, R0, R7, 0xfe, !PT ;  /* 0x0000000002007212 */ /* 0x000fca00078efe07 */
[----:B------:R-:W-:-:S04]  /*39a0*/  FMUL.FTZ R0, R0, 1 ;  /* 0x3f80000000007820 */ /* 0x000fc80000410000 */
[----:B------:R0:W1:Y:S01]  /*39b0*/  F2F.F64.F32 R18, R0 ;  /* 0x0000000000127310 */ /* 0x0000620000201800 */
[----:B------:R-:W-:Y:S05]  /*39c0*/  BRA `(.L_x_16694) ;  /* 0x00000004000c7947 */ /* 0x000fea0003800000 */
.L_x_16712:
        /* <DEDUP_REMOVED lines=20> */
.L_x_16717:
[----:B------:R-:W-:Y:S05]  /*3b10*/  BSYNC.RECONVERGENT B0 ;  /* 0x0000000000007941 */ /* 0x000fea0003800200 */
.L_x_16716:
[----:B------:R-:W-:Y:S01]  /*3b20*/  IMAD.SHL.U32 R0, R0, 0x200000, RZ ;  /* 0x0020000000007824 */ /* 0x000fe200078e00ff */
[----:B------:R-:W-:-:S04]  /*3b30*/  LEA R2, R2, 0x37800000, 0x17 ;  /* 0x3780000002027811 */ /* 0x000fc800078eb8ff */
[----:B------:R-:W-:-:S05]  /*3b40*/  LOP3.LUT R0, R2, R0, R7, 0xfe, !PT ;  /* 0x0000000002007212 */ /* 0x000fca00078efe07 */
[----:B------:R-:W-:-:S04]  /*3b50*/  FMUL.FTZ R0, R0, 1 ;  /* 0x3f80000000007820 */ /* 0x000fc80000410000 */
[----:B------:R0:W1:Y:S01]  /*3b60*/  F2F.F64.F32 R18, R0 ;  /* 0x0000000000127310 */ /* 0x0000620000201800 */
[----:B------:R-:W-:Y:S05]  /*3b70*/  BRA `(.L_x_16694) ;  /* 0x0000000000a07947 */ /* 0x000fea0003800000 */
.L_x_16711:
        /* <DEDUP_REMOVED lines=18> */
.L_x_16699:
        /* <DEDUP_REMOVED lines=16> */
.L_x_16720:
[----:B------:R-:W-:Y:S05]  /*3da0*/  BRA `(.L_x_16694) ;  /* 0x0000000000147947 */ /* 0x000fea0003800000 */
.L_x_16719:
[----:B------:R-:W3:Y:S02]  /*3db0*/  LDG.E.64 R18, desc[UR36][R2.64] ;  /* 0x0000002402127981 */ /* 0x000ee4000c1e1b00 */
[----:B---3--:R-:W0:Y:S01]  /*3dc0*/  I2F.F64.U64 R18, R18 ;  /* 0x0000001200127312 */ /* 0x008e220000301800 */
[----:B------:R-:W-:Y:S05]  /*3dd0*/  BRA `(.L_x_16694) ;  /* 0x0000000000087947 */ /* 0x000fea0003800000 */
.L_x_16718:
[----:B------:R-:W3:Y:S02]  /*3de0*/  LDG.E R2, desc[UR36][R2.64] ;  /* 0x0000002402027981 */ /* 0x000ee4000c1e1900 */
[----:B---3--:R0:W1:Y:S02]  /*3df0*/  I2F.F64.U32 R18, R2 ;  /* 0x0000000200127312 */ /* 0x0080640000201800 */
.L_x_16694:
[----:B------:R-:W-:Y:S05]  /*3e00*/  BSYNC.RECONVERGENT B6 ;  /* 0x0000000000067941 */ /* 0x000fea0003800200 */
.L_x_16693:
[----:B------:R-:W2:Y:S01]  /*3e10*/  LDC.64 R6, c[0x0][0x390] ;  /* 0x0000e400ff067b82 */ /* 0x000ea20000000a00 */
[----:B------:R-:W4:Y:S01]  /*3e20*/  LDCU.64 UR4, c[0x0][0x390] ;  /* 0x00007200ff0477ac */ /* 0x000f220008000a00 */
[----:B------:R-:W-:-:S06]  /*3e30*/  ISETP.GE.AND P0, PT, R23, R30, PT ;  /* 0x0000001e1700720c */ /* 0x000fcc0003f06270 */
[----:B01-3--:R-:W0:Y:S01]  /*3e40*/  LDC.U8 R2, c[0x0][0x3b4] ;  /* 0x0000ed00ff027b82 */ /* 0x00be220000000000 */
[----:B----4-:R-:W-:Y:S02]  /*3e50*/  IMAD.U32 R24, RZ, RZ, UR4 ;  /* 0x00000004ff187e24 */ /* 0x010fe4000f8e00ff */
[----:B------:R-:W-:Y:S02]  /*3e60*/  IMAD.U32 R25, RZ, RZ, UR5 ;  /* 0x00000005ff197e24 */ /* 0x000fe4000f8e00ff */
[----:B------:R-:W-:Y:S01]  /*3e70*/  IMAD.U32 R16, RZ, RZ, UR4 ;  /* 0x00000004ff107e24 */ /* 0x000fe2000f8e00ff */
[----:B--2---:R-:W-:Y:S01]  /*3e80*/  DSETP.NAN.AND P1, PT, R6, R6, PT ;  /* 0x000000060600722a */ /* 0x004fe20003f28000 */
[----:B------:R-:W-:Y:S02]  /*3e90*/  IMAD.U32 R17, RZ, RZ, UR5 ;  /* 0x00000005ff117e24 */ /* 0x000fe4000f8e00ff */
[----:B------:R-:W-:Y:S02]  /*3ea0*/  IMAD.U32 R4, RZ, RZ, UR4 ;  /* 0x00000004ff047e24 */ /* 0x000fe4000f8e00ff */
[----:B------:R-:W-:-:S09]  /*3eb0*/  IMAD.U32 R5, RZ, RZ, UR5 ;  /* 0x00000005ff057e24 */ /* 0x000fd2000f8e00ff */
[----:B0-----:R-:W-:Y:S05]  /*3ec0*/  @P1 BRA `(.L_x_16721) ;  /* 0x0000000000c01947 */ /* 0x001fea0003800000 */
[--C-:B-----5:R-:W-:Y:S01]  /*3ed0*/  DSETP.MIN.AND P3, P5, R32, R6.reuse, PT ;  /* 0x000000062000722a */ /* 0x120fe20003d60000 */
[----:B------:R-:W-:Y:S01]  /*3ee0*/  VIADD R3, R23, 0x180 ;  /* 0x0000018017037836 */ /* 0x000fe20000000000 */
[----:B------:R-:W-:Y:S01]  /*3ef0*/  DSETP.MIN.AND P2, P4, R26, R6, PT ;  /* 0x000000061a00722a */ /* 0x000fe20003c40000 */
[----:B------:R-:W-:Y:S02]  /*3f00*/  IMAD.MOV.U32 R0, RZ, RZ, R32 ;  /* 0x000000ffff007224 */ /* 0x000fe400078e0020 */
[--C-:B------:R-:W-:Y:S01]  /*3f10*/  IMAD.MOV.U32 R5, RZ, RZ, R6.reuse ;  /* 0x000000ffff057224 */ /* 0x100fe200078e0006 */
[----:B------:R-:W-:Y:S01]  /*3f20*/  ISETP.GE.AND P1, PT, R3, R30, PT ;  /* 0x0000001e0300720c */ /* 0x000fe20003f26270 */
[----:B------:R-:W-:Y:S02]  /*3f30*/  IMAD.MOV.U32 R3, RZ, RZ, R7 ;  /* 0x000000ffff037224 */ /* 0x000fe400078e0007 */
[----:B------:R-:W-:Y:S01]  /*3f40*/  IMAD.MOV.U32 R9, RZ, RZ, R6 ;  /* 0x000000ffff097224 */ /* 0x000fe200078e0006 */
[----:B------:R-:W-:Y:S01]  /*3f50*/  SEL R4, R0, R5, P3 ;  /* 0x0000000500047207 */ /* 0x000fe20001800000 */
[----:B------:R-:W-:-:S02]  /*3f60*/  IMAD.MOV.U32 R0, RZ, RZ, R33 ;  /* 0x000000ffff007224 */ /* 0x000fc400078e0021 */
[----:B------:R-:W-:-:S03]  /*3f70*/  IMAD.MOV.U32 R10, RZ, RZ, R6 ;  /* 0x000000ffff0a7224 */ /* 0x000fc600078e0006 */
[----:B------:R-:W-:Y:S01]  /*3f80*/  FSEL R5, R0, R3, P3 ;  /* 0x0000000300057208 */ /* 0x000fe20001800000 */
[----:B------:R-:W-:Y:S01]  /*3f90*/  IMAD.MOV.U32 R0, RZ, RZ, R26 ;  /* 0x000000ffff007224 */ /* 0x000fe200078e001a */
[----:B------:R-:W-:Y:S01]  /*3fa0*/  @P5 LOP3.LUT R5, R3, 0x80000, RZ, 0xfc, !PT ;  /* 0x0008000003055812 */ /* 0x000fe200078efcff */
[----:B------:R-:W-:-:S03]  /*3fb0*/  DSETP.MIN.AND P5, P6, R34, R6, PT ;  /* 0x000000062200722a */ /* 0x000fc60003ea0000 */
[----:B------:R-:W-:Y:S01]  /*3fc0*/  SEL R8, R0, R9, P2 ;  /* 0x0000000900087207 */ /* 0x000fe20001000000 */
[----:B------:R-:W-:-:S05]  /*3fd0*/  IMAD.MOV.U32 R0, RZ, RZ, R27 ;  /* 0x000000ffff007224 */ /* 0x000fca00078e001b */
[----:B------:R-:W-:Y:S01]  /*3fe0*/  FSEL R9, R0, R3, P2 ;  /* 0x0000000300097208 */ /* 0x000fe20001000000 */
[----:B------:R-:W-:Y:S01]  /*3ff0*/  @!P1 DSETP.MIN.AND P3, P2, R18, R6, PT ;  /* 0x000000061200922a */ /* 0x000fe20003a60000 */
[----:B------:R-:W-:Y:S01]  /*4000*/  @P4 LOP3.LUT R9, R3, 0x80000, RZ, 0xfc, !PT ;  /* 0x0008000003094812 */ /* 0x000fe200078efcff */
[----:B------:R-:W-:Y:S01]  /*4010*/  IMAD.MOV.U32 R3, RZ, RZ, R34 ;  /* 0x000000ffff037224 */ /* 0x000fe200078e0022 */
[----:B------:R-:W-:Y:S01]  /*4020*/  DSETP.NAN.AND P4, PT, R32, R32, PT ;  /* 0x000000202000722a */ /* 0x000fe20003f88000 */
[----:B------:R-:W-:Y:S02]  /*4030*/  IMAD.MOV.U32 R0, RZ, RZ, R7 ;  /* 0x000000ffff007224 */ /* 0x000fe400078e0007 */
[----:B------:R-:W-:Y:S01]  /*4040*/  IMAD.MOV.U32 R7, RZ, RZ, R35 ;  /* 0x000000ffff077224 */ /* 0x000fe200078e0023 */
[----:B------:R-:W-:Y:S01]  /*4050*/  SEL R6, R3, R10, P5 ;  /* 0x0000000a03067207 */ /* 0x000fe20002800000 */
[----:B------:R-:W-:Y:S01]  /*4060*/  @!P1 IMAD.MOV.U32 R3, RZ, RZ, R18 ;  /* 0x000000ffff039224 */ /* 0x000fe200078e0012 */
[----:B------:R-:W-:-:S02]  /*4070*/  @!P1 LOP3.LUT R12, R0, 0x80000, RZ, 0xfc, !PT ;  /* 0x00080000000c9812 */ /* 0x000fc400078efcff */
[----:B------:R-:W-:Y:S01]  /*4080*/  FSEL R7, R7, R0, P5 ;  /* 0x0000000007077208 */ /* 0x000fe20002800000 */
[----:B------:R-:W-:Y:S01]  /*4090*/  DSETP.NAN.AND P5, PT, R34, R34, PT ;  /* 0x000000222200722a */ /* 0x000fe20003fa8000 */
[----:B------:R-:W-:Y:S01]  /*40a0*/  @!P1 SEL R10, R3, R10, P3 ;  /* 0x0000000a030a9207 */ /* 0x000fe20001800000 */
[----:B------:R-:W-:Y:S01]  /*40b0*/  @!P1 IMAD.MOV.U32 R3, RZ, RZ, R19 ;  /* 0x000000ffff039224 */ /* 0x000fe200078e0013 */
[----:B------:R-:W-:Y:S02]  /*40c0*/  @P6 LOP3.LUT R7, R0, 0x80000, RZ, 0xfc, !PT ;  /* 0x0008000000076812 */ /* 0x000fe400078efcff */
[----:B------:R-:W-:Y:S02]  /*40d0*/  FSEL R16, R32, R4, P4 ;  /* 0x0000000420107208 */ /* 0x000fe40002000000 */
[----:B------:R-:W-:Y:S01]  /*40e0*/  @!P1 FSEL R3, R3, R0, P3 ;  /* 0x0000000003039208 */ /* 0x000fe20001800000 */
[----:B------:R-:W-:Y:S01]  /*40f0*/  @!P1 DSETP.NAN.AND P3, PT, R18, R18, PT ;  /* 0x000000121200922a */ /* 0x000fe20003f68000 */
[----:B------:R-:W-:-:S02]  /*4100*/  FSEL R0, R34, R6, P5 ;  /* 0x0000000622007208 */ /* 0x000fc40002800000 */
[----:B------:R-:W-:Y:S01]  /*4110*/  @!P1 SEL R11, R12, R3, P2 ;  /* 0x000000030c0b9207 */ /* 0x000fe20001000000 */
[----:B------:R-:W-:Y:S01]  /*4120*/  DSETP.NAN.AND P2, PT, R26, R26, PT ;  /* 0x0000001a1a00722a */ /* 0x000fe20003f48000 */
[----:B------:R-:W-:Y:S01]  /*4130*/  FSEL R7, R35, R7, P5 ;  /* 0x0000000723077208 */ /* 0x000fe20002800000 */
[----:B------:R-:W-:Y:S01]  /*4140*/  IMAD.MOV.U32 R4, RZ, RZ, R0 ;  /* 0x000000ffff047224 */ /* 0x000fe200078e0000 */
[----:B------:R-:W-:Y:S02]  /*4150*/  @!P1 FSEL R3, R18, R10, P3 ;  /* 0x0000000a12039208 */ /* 0x000fe40001800000 */
[----:B------:R-:W-:Y:S02]  /*4160*/  @!P1 FSEL R10, R19, R11, P3 ;  /* 0x0000000b130a9208 */ /* 0x000fe40001800000 */
[----:B------:R-:W-:Y:S01]  /*4170*/  FSEL R17, R33, R5, P4 ;  /* 0x0000000521117208 */ /* 0x000fe20002000000 */
[----:B------:R-:W-:Y:S01]  /*4180*/  @!P1 IMAD.MOV.U32 R28, RZ, RZ, R3 ;  /* 0x000000ffff1c9224 */ /* 0x000fe200078e0003 */
[----:B------:R-:W-:Y:S01]  /*4190*/  FSEL R24, R26, R8, P2 ;  /* 0x000000081a187208 */ /* 0x000fe20001000000 */
[----:B------:R-:W-:Y:S01]  /*41a0*/  @!P1 IMAD.MOV.U32 R29, RZ, RZ, R10 ;  /* 0x000000ffff1d9224 */ /* 0x000fe200078e000a */
[----:B------:R-:W-:Y:S01]  /*41b0*/  FSEL R25, R27, R9, P2 ;  /* 0x000000091b197208 */ /* 0x000fe20001000000 */
[----:B------:R-:W-:-:S07]  /*41c0*/  IMAD.MOV.U32 R5, RZ, RZ, R7 ;  /* 0x000000ffff057224 */ /* 0x000fce00078e0007 */
.L_x_16721:
        /* <DEDUP_REMOVED lines=24> */
.L_x_16728:
[----:B------:R-:W0:Y:S02]  /*4350*/  F2I.S64.F64.TRUNC R4, R4 ;  /* 0x0000000400047311 */ /* 0x000e24000030d900 */
[----:B0-----:R-:W-:-:S05]  /*4360*/  IMAD.MOV.U32 R3, RZ, RZ, R4 ;  /* 0x000000ffff037224 */ /* 0x001fca00078e0004 */
[----:B------:R0:W-:Y:S01]  /*4370*/  STG.E.U8 desc[UR36][R8.64], R3 ;  /* 0x0000000308007986 */ /* 0x0001e2000c101124 */
[----:B------:R-:W-:Y:S05]  /*4380*/  BRA `(.L_x_16730) ;  /* 0x0000000c00dc7947 */ /* 0x000fea0003800000 */
.L_x_16727:
        /* <DEDUP_REMOVED lines=9> */
.L_x_16732:
[----:B------:R-:W0:Y:S02]  /*4420*/  F2I.F64.TRUNC R5, R4 ;  /* 0x0000000400057311 */ /* 0x000e24000030d100 */
[----:B0-----:R0:W-:Y:S01]  /*4430*/  STG.E desc[UR36][R8.64], R5 ;  /* 0x0000000508007986 */ /* 0x0011e2000c101924 */
[----:B------:R-:W-:Y:S05]  /*4440*/  BRA `(.L_x_16730) ;  /* 0x0000000c00ac7947 */ /* 0x000fea0003800000 */
.L_x_16731:
[----:B------:R-:W0:Y:S02]  /*4450*/  F2I.F64.TRUNC R5, R4 ;  /* 0x0000000400057311 */ /* 0x000e24000030d100 */
[----:B0-----:R0:W-:Y:S01]  /*4460*/  STG.E.U16 desc[UR36][R8.64], R5 ;  /* 0x0000000508007986 */ /* 0x0011e2000c101524 */
[----:B------:R-:W-:Y:S05]  /*4470*/  BRA `(.L_x_16730) ;  /* 0x0000000c00a07947 */ /* 0x000fea0003800000 */
.L_x_16726:
        /* <DEDUP_REMOVED lines=13> */
.L_x_16734:
        /* <DEDUP_REMOVED lines=8> */
.L_x_16733:
        /* <DEDUP_REMOVED lines=14> */
.L_x_16736:
        /* <DEDUP_REMOVED lines=9> */
.L_x_16735:
[----:B------:R0:W-:Y:S01]  /*4740*/  STG.E.64 desc[UR36][R8.64], R4 ;  /* 0x0000000408007986 */ /* 0x0001e2000c101b24 */
[----:B------:R-:W-:Y:S05]  /*4750*/  BRA `(.L_x_16730) ;  /* 0x0000000800e87947 */ /* 0x000fea0003800000 */
.L_x_16725:
        /* <DEDUP_REMOVED lines=12> */
.L_x_16739:
[----:B------:R-:W-:-:S05]  /*4820*/  CS2R R6, SRZ ;  /* 0x0000000000067805 */ /* 0x000fca000001ff00 */
[----:B------:R4:W-:Y:S01]  /*4830*/  STG.E.128 desc[UR36][R8.64], R4 ;  /* 0x0000000408007986 */ /* 0x0009e2000c101d24 */
[----:B------:R-:W-:Y:S05]  /*4840*/  BRA `(.L_x_16730) ;  /* 0x0000000800ac7947 */ /* 0x000fea0003800000 */
.L_x_16738:
        /* <DEDUP_REMOVED lines=23> */
.L_x_16743:
[----:B------:R-:W-:Y:S05]  /*49c0*/  BSYNC.RECONVERGENT B0 ;  /* 0x0000000000007941 */ /* 0x000fea0003800200 */
.L_x_16742:
[----:B------:R-:W-:-:S05]  /*49d0*/  LOP3.LUT R7, R0, 0x80, R7, 0xf8, !PT ;  /* 0x0000008000077812 */ /* 0x000fca00078ef807 */
[----:B------:R1:W-:Y:S01]  /*49e0*/  STG.E.U8 desc[UR36][R8.64], R7 ;  /* 0x0000000708007986 */ /* 0x0003e2000c101124 */
[----:B------:R-:W-:Y:S05]  /*49f0*/  BRA `(.L_x_16730) ;  /* 0x0000000800407947 */ /* 0x000fea0003800000 */
.L_x_16741:
        /* <DEDUP_REMOVED lines=19> */
.L_x_16745:
[----:B------:R-:W-:Y:S05]  /*4b30*/  BSYNC.RECONVERGENT B0 ;  /* 0x0000000000007941 */ /* 0x000fea0003800200 */
.L_x_16744:
[----:B------:R-:W-:-:S05]  /*4b40*/  LOP3.LUT R7, R0, 0x80, R7, 0xf8, !PT ;  /* 0x0000008000077812 */ /* 0x000fca00078ef807 */
[----:B------:R2:W-:Y:S01]  /*4b50*/  STG.E.U8 desc[UR36][R8.64], R7 ;  /* 0x0000000708007986 */ /* 0x0005e2000c101124 */
[----:B------:R-:W-:Y:S05]  /*4b60*/  BRA `(.L_x_16730) ;  /* 0x0000000400e47947 */ /* 0x000fea0003800000 */
.L_x_16740:
        /* <DEDUP_REMOVED lines=8> */
.L_x_16737:
        /* <DEDUP_REMOVED lines=11> */
.L_x_16748:
        /* <DEDUP_REMOVED lines=17> */
.L_x_16751:
[----:B------:R-:W-:-:S04]  /*4db0*/  SHF.R.U32.HI R0, RZ, 0x14, R7 ;  /* 0x00000014ff007819 */ /* 0x000fc80000011607 */
[----:B------:R-:W-:-:S04]  /*4dc0*/  LOP3.LUT R0, R0, 0x1, RZ, 0xc0, !PT ;  /* 0x0000000100007812 */ /* 0x000fc800078ec0ff */
[----:B------:R-:W-:-:S04]  /*4dd0*/  IADD3 R0, PT, PT, R7, 0x487ffff, R0 ;  /* 0x0487ffff07007810 */ /* 0x000fc80007ffe000 */
[----:B------:R-:W-:-:S04]  /*4de0*/  SHF.R.U32.HI R0, RZ, 0x14, R0 ;  /* 0x00000014ff007819 */ /* 0x000fc80000011600 */
[----:B------:R-:W-:-:S07]  /*4df0*/  LOP3.LUT R3, R0, 0xff, RZ, 0xc0, !PT ;  /* 0x000000ff00037812 */ /* 0x000fce00078ec0ff */
.L_x_16752:
[----:B------:R-:W-:-:S04]  /*4e00*/  SHF.R.U32.HI R0, RZ, 0x18, R7 ;  /* 0x00000018ff007819 */ /* 0x000fc80000011607 */
[----:B------:R-:W-:-:S07]  /*4e10*/  LOP3.LUT R0, R3, 0x80, R0, 0xf8, !PT ;  /* 0x0000008003007812 */ /* 0x000fce00078ef800 */
.L_x_16750:
[----:B------:R-:W-:Y:S05]  /*4e20*/  BSYNC.RECONVERGENT B0 ;  /* 0x0000000000007941 */ /* 0x000fea0003800200 */
.L_x_16749:
[----:B------:R0:W-:Y:S01]  /*4e30*/  STG.E.U8 desc[UR36][R8.64], R0 ;  /* 0x0000000008007986 */ /* 0x0001e2000c101124 */
[----:B------:R-:W-:Y:S05]  /*4e40*/  BRA `(.L_x_16730) ;  /* 0x00000004002c7947 */ /* 0x000fea0003800000 */
.L_x_16747:
        /* <DEDUP_REMOVED lines=17> */
.L_x_16755:
[----:B------:R-:W-:-:S04]  /*4f60*/  SHF.R.U32.HI R0, RZ, 0x15, R7 ;  /* 0x00000015ff007819 */ /* 0x000fc80000011607 */
[----:B------:R-:W-:-:S04]  /*4f70*/  LOP3.LUT R0, R0, 0x1, RZ, 0xc0, !PT ;  /* 0x0000000100007812 */ /* 0x000fc800078ec0ff */
[----:B------:R-:W-:-:S04]  /*4f80*/  IADD3 R0, PT, PT, R7, 0x88fffff, R0 ;  /* 0x088fffff07007810 */ /* 0x000fc80007ffe000 */
[----:B------:R-:W-:-:S04]  /*4f90*/  SHF.R.U32.HI R0, RZ, 0x15, R0 ;  /* 0x00000015ff007819 */ /* 0x000fc80000011600 */
[----:B------:R-:W-:-:S07]  /*4fa0*/  LOP3.LUT R3, R0, 0xff, RZ, 0xc0, !PT ;  /* 0x000000ff00037812 */ /* 0x000fce00078ec0ff */
.L_x_16756:
[----:B------:R-:W-:-:S04]  /*4fb0*/  SHF.R.U32.HI R0, RZ, 0x18, R7 ;  /* 0x00000018ff007819 */ /* 0x000fc80000011607 */
[----:B------:R-:W-:-:S07]  /*4fc0*/  LOP3.LUT R0, R3, 0x80, R0, 0xf8, !PT ;  /* 0x0000008003007812 */ /* 0x000fce00078ef800 */
.L_x_16754:
[----:B------:R-:W-:Y:S05]  /*4fd0*/  BSYNC.RECONVERGENT B0 ;  /* 0x0000000000007941 */ /* 0x000fea0003800200 */
.L_x_16753:
[----:B------:R0:W-:Y:S01]  /*4fe0*/  STG.E.U8 desc[UR36][R8.64], R0 ;  /* 0x0000000008007986 */ /* 0x0001e2000c101124 */
[----:B------:R-:W-:Y:S05]  /*4ff0*/  BRA `(.L_x_16730) ;  /* 0x0000000000c07947 */ /* 0x000fea0003800000 */
.L_x_16746:
[----:B------:R-:W-:-:S13]  /*5000*/  ISETP.NE.AND P0, PT, R0, 0x1c, PT ;  /* 0x0000001c0000780c */ /* 0x000fda0003f05270 */
[----:B------:R-:W-:Y:S05]  /*5010*/  @!P0 BRA `(.L_x_16757) ;  /* 0x0000000000b08947 */ /* 0x000fea0003800000 */
[----:B------:R-:W-:-:S13]  /*5020*/  ISETP.NE.AND P0, PT, R0, 0x1d, PT ;  /* 0x0000001d0000780c */ /* 0x000fda0003f05270 */
[----:B------:R-:W-:Y:S05]  /*5030*/  @!P0 BRA `(.L_x_16758) ;  /* 0x00000000009c8947 */ /* 0x000fea0003800000 */
[----:B------:R-:W-:-:S13]  /*5040*/  ISETP.NE.AND P0, PT, R0, 0x2c, PT ;  /* 0x0000002c0000780c */ /* 0x000fda0003f05270 */
[----:B------:R-:W-:Y:S05]  /*5050*/  @!P0 BRA `(.L_x_16759) ;  /* 0x0000000000448947 */ /* 0x000fea0003800000 */
.L_x_16729:
        /* <DEDUP_REMOVED lines=16> */
.L_x_16760:
[----:B------:R-:W-:Y:S05]  /*5160*/  BRA `(.L_x_16730) ;  /* 0x0000000000647947 */ /* 0x000fea0003800000 */
.L_x_16759:
        /* <DEDUP_REMOVED lines=20> */
.L_x_16758:
[----:B------:R-:W0:Y:S02]  /*52b0*/  F2I.U64.F64.TRUNC R4, R4 ;  /* 0x0000000400047311 */ /* 0x000e24000030d800 */
[----:B0-----:R0:W-:Y:S01]  /*52c0*/  STG.E.64 desc[UR36][R8.64], R4 ;  /* 0x0000000408007986 */ /* 0x0011e2000c101b24 */
[----:B------:R-:W-:Y:S05]  /*52d0*/  BRA `(.L_x_16730) ;  /* 0x0000000000087947 */ /* 0x000fea0003800000 */
.L_x_16757:
[----:B------:R-:W0:Y:S02]  /*52e0*/  F2I.U32.F64.TRUNC R5, R4 ;  /* 0x0000000400057311 */ /* 0x000e24000030d000 */
[----:B0-----:R0:W-:Y:S02]  /*52f0*/  STG.E desc[UR36][R8.64], R5 ;  /* 0x0000000508007986 */ /* 0x0011e4000c101924 */
.L_x_16730:
[----:B------:R-:W-:-:S05]  /*5300*/  VIADD R23, R23, 0x80 ;  /* 0x0000008017177836 */ /* 0x000fca0000000000 */
[----:B------:R-:W-:-:S13]  /*5310*/  ISETP.GE.AND P0, PT, R23, R30, PT ;  /* 0x0000001e1700720c */ /* 0x000fda0003f06270 */
[----:B------:R-:W-:Y:S05]  /*5320*/  @P0 BREAK.RELIABLE B6 ;  /* 0x0000000000060942 */ /* 0x000fea0003800100 */
[----:B------:R-:W-:Y:S05]  /*5330*/  @P0 BRA `(.L_x_16761) ;  /* 0x0000002000a00947 */ /* 0x000fea0003800000 */
[----:B------:R-:W3:Y:S01]  /*5340*/  LDCU UR4, c[0x0][0x3b8] ;  /* 0x00007700ff0477ac */ /* 0x000ee20008000800 */
[----:B0---4-:R-:W0:Y:S01]  /*5350*/  LDC.64 R4, c[0x0][0x398] ;  /* 0x0000e600ff047b82 */ /* 0x011e220000000a00 */
[----:B------:R-:W-:Y:S01]  /*5360*/  IMAD R0, R22, 0x200, R23 ;  /* 0x0000020016007824 */ /* 0x000fe200078e0217 */
[----:B------:R-:W-:-:S03]  /*5370*/  PRMT R6, R2, 0x9910, RZ ;  /* 0x0000991002067816 */ /* 0x000fc600000000ff */
        /* <DEDUP_REMOVED lines=17> */
.L_x_16765:
[----:B------:R-:W0:Y:S02]  /*5490*/  F2I.S64.F64.TRUNC R16, R16 ;  /* 0x0000001000107311 */ /* 0x000e24000030d900 */
[----:B0-----:R-:W-:-:S05]  /*54a0*/  IMAD.MOV.U32 R3, RZ, RZ, R16 ;  /* 0x000000ffff037224 */ /* 0x001fca00078e0010 */
[----:B------:R0:W-:Y:S01]  /*54b0*/  STG.E.U8 desc[UR36][R4.64], R3 ;  /* 0x0000000304007986 */ /* 0x0001e2000c101124 */
[----:B------:R-:W-:Y:S05]  /*54c0*/  BRA `(.L_x_16767) ;  /* 0x0000000c00e07947 */ /* 0x000fea0003800000 */
.L_x_16764:
        /* <DEDUP_REMOVED lines=9> */
.L_x_16769:
[----:B------:R-:W0:Y:S02]  /*5560*/  F2I.F64.TRUNC R17, R16 ;  /* 0x0000001000117311 */ /* 0x000e24000030d100 */
[----:B0-----:R4:W-:Y:S01]  /*5570*/  STG.E desc[UR36][R4.64], R17 ;  /* 0x0000001104007986 */ /* 0x0019e2000c101924 */
[----:B------:R-:W-:Y:S05]  /*5580*/  BRA `(.L_x_16767) ;  /* 0x0000000c00b07947 */ /* 0x000fea0003800000 */
.L_x_16768:
[----:B------:R-:W0:Y:S02]  /*5590*/  F2I.F64.TRUNC R17, R16 ;  /* 0x0000001000117311 */ /* 0x000e24000030d100 */
[----:B0-----:R0:W-:Y:S01]  /*55a0*/  STG.E.U16 desc[UR36][R4.64], R17 ;  /* 0x0000001104007986 */ /* 0x0011e2000c101524 */
[----:B------:R-:W-:Y:S05]  /*55b0*/  BRA `(.L_x_16767) ;  /* 0x0000000c00a47947 */ /* 0x000fea0003800000 */
.L_x_16763:
        /* <DEDUP_REMOVED lines=13> */
.L_x_16771:
        /* <DEDUP_REMOVED lines=8> */
.L_x_16770:
        /* <DEDUP_REMOVED lines=10> */
[----:B-12---:R-:W-:-:S13]  /*57b0*/  IMAD.MOV.U32 R7, RZ, RZ, RZ ;  /* 0x000000ffff077224 */ /* 0x006fda00078e00ff */
[----:B0-----:R-:W-:-:S05]  /*57c0*/  @!P0 FMUL R6, R6, 1.175494350822287508e-38 ;  /* 0x0080000006068820 */ /* 0x001fca0000400000 */
[----:B------:R0:W-:Y:S01]  /*57d0*/  STG.E.64 desc[UR36][R4.64], R6 ;  /* 0x0000000604007986 */ /* 0x0001e2000c101b24 */
[----:B------:R-:W-:Y:S05]  /*57e0*/  BRA `(.L_x_16767) ;  /* 0x0000000c00187947 */ /* 0x000fea0003800000 */
.L_x_16773:
        /* <DEDUP_REMOVED lines=9> */
.L_x_16772:
[----:B------:R0:W-:Y:S01]  /*5880*/  STG.E.64 desc[UR36][R4.64], R16 ;  /* 0x0000001004007986 */ /* 0x0001e2000c101b24 */
[----:B------:R-:W-:Y:S05]  /*5890*/  BRA `(.L_x_16767) ;  /* 0x0000000800ec7947 */ /* 0x000fea0003800000 */
.L_x_16762:
        /* <DEDUP_REMOVED lines=13> */
.L_x_16777:
[----:B------:R-:W-:Y:S01]  /*5970*/  UMOV UR4, 0xf0000000 ;  /* 0xf000000000047882 */ /* 0x000fe20000000000 */
[----:B------:R-:W-:Y:S01]  /*5980*/  UMOV UR5, 0x380fffff ;  /* 0x380fffff00057882 */ /* 0x000fe20000000000 */
[----:B-12---:R-:W0:Y:S01]  /*5990*/  F2F.F32.F64 R7, R16 ;  /* 0x0000001000077310 */ /* 0x006e220000301000 */
        /* <DEDUP_REMOVED lines=19> */
.L_x_16780:
[----:B------:R-:W-:-:S04]  /*5ad0*/  SHF.R.U32.HI R3, RZ, 0x18, R7 ;  /* 0x00000018ff037819 */ /* 0x000fc80000011607 */
[----:B------:R-:W-:-:S07]  /*5ae0*/  LOP3.LUT R0, R0, 0x80, R3, 0xf8, !PT ;  /* 0x0000008000007812 */ /* 0x000fce00078ef803 */
.L_x_16779:
[----:B------:R-:W-:Y:S05]  /*5af0*/  BSYNC.RECONVERGENT B0 ;  /* 0x0000000000007941 */ /* 0x000fea0003800200 */
.L_x_16778:
[----:B------:R0:W-:Y:S01]  /*5b00*/  STG.E.U8 desc[UR36][R4.64], R0 ;  /* 0x0000000004007986 */ /* 0x0001e2000c101124 */
[----:B------:R-:W-:Y:S05]  /*5b10*/  BRA `(.L_x_16767) ;  /* 0x00000008004c7947 */ /* 0x000fea0003800000 */
.L_x_16776:
        /* <DEDUP_REMOVED lines=22> */
.L_x_16783:
[----:B------:R-:W-:-:S04]  /*5c80*/  SHF.R.U32.HI R3, RZ, 0x18, R7 ;  /* 0x00000018ff037819 */ /* 0x000fc80000011607 */
[----:B------:R-:W-:-:S07]  /*5c90*/  LOP3.LUT R0, R0, 0x80, R3, 0xf8, !PT ;  /* 0x0000008000007812 */ /* 0x000fce00078ef803 */
.L_x_16782:
[----:B------:R-:W-:Y:S05]  /*5ca0*/  BSYNC.RECONVERGENT B0 ;  /* 0x0000000000007941 */ /* 0x000fea0003800200 */
.L_x_16781:
[----:B------:R0:W-:Y:S01]  /*5cb0*/  STG.E.U8 desc[UR36][R4.64], R0 ;  /* 0x0000000004007986 */ /* 0x0001e2000c101124 */
[----:B------:R-:W-:Y:S05]  /*5cc0*/  BRA `(.L_x_16767) ;  /* 0x0000000400e07947 */ /* 0x000fea0003800000 */
.L_x_16775:
        /* <DEDUP_REMOVED lines=8> */
[----:B-12---:R-:W0:Y:S01]  /*5d50*/  F2F.F32.F64 R8, R16 ;  /* 0x0000001000087310 */ /* 0x006e220000301000 */
        /* <DEDUP_REMOVED lines=17> */
.L_x_16785:
[----:B------:R-:W0:Y:S02]  /*5e70*/  F2I.U64.F64.TRUNC R16, R16 ;  /* 0x0000001000107311 */ /* 0x000e24000030d800 */
[----:B0-----:R0:W-:Y:S01]  /*5e80*/  STG.E.64 desc[UR36][R4.64], R16 ;  /* 0x0000001004007986 */ /* 0x0011e2000c101b24 */
[----:B------:R-:W-:Y:S05]  /*5e90*/  BRA `(.L_x_16767) ;  /* 0x00000004006c7947 */ /* 0x000fea0003800000 */
.L_x_16784:
[----:B------:R-:W0:Y:S02]  /*5ea0*/  F2I.U32.F64.TRUNC R17, R16 ;  /* 0x0000001000117311 */ /* 0x000e24000030d000 */
[----:B0-----:R0:W-:Y:S01]  /*5eb0*/  STG.E desc[UR36][R4.64], R17 ;  /* 0x0000001104007986 */ /* 0x0011e2000c101924 */
[----:B------:R-:W-:Y:S05]  /*5ec0*/  BRA `(.L_x_16767) ;  /* 0x0000000400607947 */ /* 0x000fea0003800000 */
.L_x_16774:
        /* <DEDUP_REMOVED lines=10> */
.L_x_16787:
[----:B-----5:R-:W-:-:S05]  /*5f70*/  CS2R R18, SRZ ;  /* 0x0000000000127805 */ /* 0x020fca000001ff00 */
[----:B------:R0:W-:Y:S01]  /*5f80*/  STG.E.128 desc[UR36][R4.64], R16 ;  /* 0x0000001004007986 */ /* 0x0001e2000c101d24 */
[----:B------:R-:W-:Y:S05]  /*5f90*/  BRA `(.L_x_16767) ;  /* 0x00000004002c7947 */ /* 0x000fea0003800000 */
.L_x_16786:
[----:B------:R-:W-:-:S13]  /*5fa0*/  ISETP.NE.AND P0, PT, R0, 0xf, PT ;  /* 0x0000000f0000780c */ /* 0x000fda0003f05270 */
[----:B------:R-:W-:Y:S05]  /*5fb0*/  @!P0 BRA `(.L_x_16788) ;  /* 0x0000000400088947 */ /* 0x000fea0003800000 */
[----:B------:R-:W-:-:S13]  /*5fc0*/  ISETP.NE.AND P0, PT, R0, 0x17, PT ;  /* 0x000000170000780c */ /* 0x000fda0003f05270 */
[----:B------:R-:W-:Y:S05]  /*5fd0*/  @!P0 BRA `(.L_x_16789) ;  /* 0x0000000000a08947 */ /* 0x000fea0003800000 */
[----:B------:R-:W-:-:S13]  /*5fe0*/  ISETP.NE.AND P0, PT, R0, 0x18, PT ;  /* 0x000000180000780c */ /* 0x000fda0003f05270 */
[----:B------:R-:W-:Y:S05]  /*5ff0*/  @!P0 BRA `(.L_x_16790) ;  /* 0x0000000000448947 */ /* 0x000fea0003800000 */
.L_x_16766:
[----:B------:R-:W-:Y:S01]  /*6000*/  MOV R14, 0x0 ;  /* 0x00000000000e7802 */ /* 0x000fe20000000f00 */
[----:B------:R-:W0:Y:S01]  /*6010*/  LDCU.64 UR4, c[0x4][0x188] ;  /* 0x01003100ff0477ac */ /* 0x000e220008000a00 */
[----:B-12---:R-:W-:Y:S02]  /*6020*/  IMAD.MOV.U32 R8, RZ, RZ, 0x65 ;  /* 0x00000065ff087424 */ /* 0x006fe400078e00ff */
        /* <DEDUP_REMOVED lines=13> */
.L_x_16791:
[----:B------:R-:W-:Y:S05]  /*6100*/  BRA `(.L_x_16767) ;  /* 0x0000000000d07947 */ /* 0x000fea0003800000 */
.L_x_16790:
[----:B------:R-:W-:Y:S01]  /*6110*/  UMOV UR4, 0xf0000000 ;  /* 0xf000000000047882 */ /* 0x000fe20000000000 */
[----:B------:R-:W-:Y:S01]  /*6120*/  UMOV UR5, 0x380fffff ;  /* 0x380fffff00057882 */ /* 0x000fe20000000000 */
[----:B-12---:R-:W0:Y:S01]  /*6130*/  F2F.F32.F64 R7, R16 ;  /* 0x0000001000077310 */ /* 0x006e220000301000 */
        /* <DEDUP_REMOVED lines=14> */
.L_x_16793:
[----:B------:R-:W-:Y:S05]  /*6220*/  BSYNC.RECONVERGENT B0 ;  /* 0x0000000000007941 */ /* 0x000fea0003800200 */
.L_x_16792:
[----:B------:R-:W-:-:S05]  /*6230*/  LOP3.LUT R3, R0, 0x80, R3, 0xf8, !PT ;  /* 0x0000008000037812 */ /* 0x000fca00078ef803 */
[----:B------:R0:W-:Y:S01]  /*6240*/  STG.E.U8 desc[UR36][R4.64], R3 ;  /* 0x0000000304007986 */ /* 0x0001e2000c101124 */
[----:B------:R-:W-:Y:S05]  /*6250*/  BRA `(.L_x_16767) ;  /* 0x00000000007c7947 */ /* 0x000fea0003800000 */
.L_x_16789:
[----:B------:R-:W-:Y:S01]  /*6260*/  UMOV UR4, 0xf0000000 ;  /* 0xf000000000047882 */ /* 0x000fe20000000000 */
[----:B------:R-:W-:Y:S01]  /*6270*/  UMOV UR5, 0x380fffff ;  /* 0x380fffff00057882 */ /* 0x000fe20000000000 */
[----:B-12---:R-:W0:Y:S01]  /*6280*/  F2F.F32.F64 R7, R16 ;  /* 0x0000001000077310 */ /* 0x006e220000301000 */
        /* <DEDUP_REMOVED lines=13> */
.L_x_16795:
[----:B------:R-:W-:Y:S01]  /*6360*/  IMAD.MOV.U32 R0, RZ, RZ, 0x7f ;  /* 0x0000007fff007424 */ /* 0x000fe200078e00ff */
[----:B------:R-:W-:-:S04]  /*6370*/  ISETP.GT.U32.AND P0, PT, R3, 0x7f800000, PT ;  /* 0x7f8000000300780c */ /* 0x000fc80003f04070 */
[----:B------:R-:W-:-:S09]  /*6380*/  SEL R0, R0, 0x7c, P0 ;  /* 0x0000007c00007807 */ /* 0x000fd20000000000 */
.L_x_16796:
[----:B------:R-:W-:Y:S05]  /*6390*/  BSYNC.RECONVERGENT B0 ;  /* 0x0000000000007941 */ /* 0x000fea0003800200 */
.L_x_16794:
[----:B------:R-:W-:-:S04]  /*63a0*/  SHF.R.U32.HI R3, RZ, 0x18, R7 ;  /* 0x00000018ff037819 */ /* 0x000fc80000011607 */
[----:B------:R-:W-:-:S05]  /*63b0*/  LOP3.LUT R3, R0, 0x80, R3, 0xf8, !PT ;  /* 0x0000008000037812 */ /* 0x000fca00078ef803 */
[----:B------:R0:W-:Y:S01]  /*63c0*/  STG.E.U8 desc[UR36][R4.64], R3 ;  /* 0x0000000304007986 */ /* 0x0001e2000c101124 */
[----:B------:R-:W-:Y:S05]  /*63d0*/  BRA `(.L_x_16767) ;  /* 0x00000000001c7947 */ /* 0x000fea0003800000 */
.L_x_16788:
[----:B------:R-:W-:Y:S01]  /*63e0*/  UMOV UR4, 0xf0000000 ;  /* 0xf000000000047882 */ /* 0x000fe20000000000 */
[----:B------:R-:W-:Y:S01]  /*63f0*/  UMOV UR5, 0x380fffff ;  /* 0x380fffff00057882 */ /* 0x000fe20000000000 */
[----:B------:R-:W0:Y:S01]  /*6400*/  F2F.F32.F64 R0, R16 ;  /* 0x0000001000007310 */ /* 0x000e220000301000 */
[----:B------:R-:W-:-:S14]  /*6410*/  DSETP.GEU.AND P0, PT, |R16|, UR4, PT ;  /* 0x0000000410007e2a */ /* 0x000fdc000bf0e200 */
[----:B0-----:R-:W-:-:S05]  /*6420*/  @!P0 FMUL R0, R0, 1.175494350822287508e-38 ;  /* 0x0080000000008820 */ /* 0x001fca0000400000 */
[----:B------:R-:W-:-:S05]  /*6430*/  F2FP.BF16.F32.PACK_AB R0, RZ, R0 ;  /* 0x00000000ff00723e */ /* 0x000fca00000010ff */
[----:B------:R0:W-:Y:S02]  /*6440*/  STG.E.U16 desc[UR36][R4.64], R0 ;  /* 0x0000000004007986 */ /* 0x0001e4000c101524 */
.L_x_16767:
[----:B------:R-:W-:-:S07]  /*6450*/  VIADD R23, R23, 0x80 ;  /* 0x0000008017177836 */ /* 0x000fce0000000000 */
.L_x_16724:
[----:B------:R-:W-:-:S13]  /*6460*/  ISETP.GE.AND P0, PT, R23, R30, PT ;  /* 0x0000001e1700720c */ /* 0x000fda0003f06270 */
[----:B------:R-:W-:Y:S05]  /*6470*/  @P0 BREAK.RELIABLE B6 ;  /* 0x0000000000060942 */ /* 0x000fea0003800100 */
[----:B------:R-:W-:Y:S05]  /*6480*/  @P0 BRA `(.L_x_16761) ;  /* 0x00000010004c0947 */ /* 0x000fea0003800000 */
[----:B------:R-:W-:Y:S05]  /*6490*/  BSYNC.RELIABLE B6 ;  /* 0x0000000000067941 */ /* 0x000fea0003800100 */
.L_x_16723:
[----:B------:R-:W1:Y:S01]  /*64a0*/  LDCU UR4, c[0x0][0x3b8] ;  /* 0x00007700ff0477ac */ /* 0x000e620008000800 */
[----:B0--34-:R-:W0:Y:S01]  /*64b0*/  LDC.64 R4, c[0x0][0x398] ;  /* 0x0000e600ff047b82 */ /* 0x019e220000000a00 */
[----:B------:R-:W-:Y:S01]  /*64c0*/  IMAD R0, R22, 0x200, R23 ;  /* 0x0000020016007824 */ /* 0x000fe200078e0217 */
[----:B------:R-:W-:-:S03]  /*64d0*/  PRMT R6, R2, 0x9910, RZ ;  /* 0x0000991002067816 */ /* 0x000fc600000000ff */
[----:B-1----:R-:W-:Y:S02]  /*64e0*/  IMAD R3, R0, UR4, RZ ;  /* 0x0000000400037c24 */ /* 0x002fe4000f8e02ff */
        /* <DEDUP_REMOVED lines=16> */
.L_x_16800:
[----:B------:R-:W0:Y:S02]  /*65f0*/  F2I.S64.F64.TRUNC R24, R24 ;  /* 0x0000001800187311 */ /* 0x000e24000030d900 */
[----:B0-----:R-:W-:-:S05]  /*6600*/  IMAD.MOV.U32 R3, RZ, RZ, R24 ;  /* 0x000000ffff037224 */ /* 0x001fca00078e0018 */
[----:B------:R0:W-:Y:S01]  /*6610*/  STG.E.U8 desc[UR36][R4.64], R3 ;  /* 0x0000000304007986 */ /* 0x0001e2000c101124 */
[----:B------:R-:W-:Y:S05]  /*6620*/  BRA `(.L_x_16802) ;  /* 0x0000000c00e07947 */ /* 0x000fea0003800000 */
.L_x_16799:
        /* <DEDUP_REMOVED lines=9> */
.L_x_16804:
[----:B------:R-:W0:Y:S02]  /*66c0*/  F2I.F64.TRUNC R25, R24 ;  /* 0x0000001800197311 */ /* 0x000e24000030d100 */
[----:B0-----:R4:W-:Y:S01]  /*66d0*/  STG.E desc[UR36][R4.64], R25 ;  /* 0x0000001904007986 */ /* 0x0019e2000c101924 */
[----:B------:R-:W-:Y:S05]  /*66e0*/  BRA `(.L_x_16802) ;  /* 0x0000000c00b07947 */ /* 0x000fea0003800000 */
.L_x_16803:
[----:B------:R-:W0:Y:S02]  /*66f0*/  F2I.F64.TRUNC R25, R24 ;  /* 0x0000001800197311 */ /* 0x000e24000030d100 */
[----:B0-----:R3:W-:Y:S01]  /*6700*/  STG.E.U16 desc[UR36][R4.64], R25 ;  /* 0x0000001904007986 */ /* 0x0017e2000c101524 */
[----:B------:R-:W-:Y:S05]  /*6710*/  BRA `(.L_x_16802) ;  /* 0x0000000c00a47947 */ /* 0x000fea0003800000 */
.L_x_16798:
        /* <DEDUP_REMOVED lines=13> */
.L_x_16806:
        /* <DEDUP_REMOVED lines=8> */
.L_x_16805:
        /* <DEDUP_REMOVED lines=10> */
[----:B--2---:R-:W-:-:S13]  /*6910*/  IMAD.MOV.U32 R7, RZ, RZ, RZ ;  /* 0x000000ffff077224 */ /* 0x004fda00078e00ff */
[----:B0-----:R-:W-:-:S05]  /*6920*/  @!P0 FMUL R6, R6, 1.175494350822287508e-38 ;  /* 0x0080000006068820 */ /* 0x001fca0000400000 */
[----:B------:R0:W-:Y:S01]  /*6930*/  STG.E.64 desc[UR36][R4.64], R6 ;  /* 0x0000000604007986 */ /* 0x0001e2000c101b24 */
[----:B------:R-:W-:Y:S05]  /*6940*/  BRA `(.L_x_16802) ;  /* 0x0000000c00187947 */ /* 0x000fea0003800000 */
.L_x_16808:
        /* <DEDUP_REMOVED lines=9> */
.L_x_16807:
[----:B------:R0:W-:Y:S01]  /*69e0*/  STG.E.64 desc[UR36][R4.64], R24 ;  /* 0x0000001804007986 */ /* 0x0001e2000c101b24 */
[----:B------:R-:W-:Y:S05]  /*69f0*/  BRA `(.L_x_16802) ;  /* 0x0000000800ec7947 */ /* 0x000fea0003800000 */
.L_x_16797:
        /* <DEDUP_REMOVED lines=13> */
.L_x_16812:
[----:B------:R-:W-:Y:S01]  /*6ad0*/  UMOV UR4, 0xf0000000 ;  /* 0xf000000000047882 */ /* 0x000fe20000000000 */
[----:B------:R-:W-:Y:S01]  /*6ae0*/  UMOV UR5, 0x380fffff ;  /* 0x380fffff00057882 */ /* 0x000fe20000000000 */
[----:B--2---:R-:W0:Y:S01]  /*6af0*/  F2F.F32.F64 R7, R24 ;  /* 0x0000001800077310 */ /* 0x004e220000301000 */
        /* <DEDUP_REMOVED lines=19> */
.L_x_16815:
[----:B------:R-:W-:-:S04]  /*6c30*/  SHF.R.U32.HI R3, RZ, 0x18, R7 ;  /* 0x00000018ff037819 */ /* 0x000fc80000011607 */
[----:B------:R-:W-:-:S07]  /*6c40*/  LOP3.LUT R0, R0, 0x80, R3, 0xf8, !PT ;  /* 0x0000008000007812 */ /* 0x000fce00078ef803 */
.L_x_16814:
[----:B------:R-:W-:Y:S05]  /*6c50*/  BSYNC.RECONVERGENT B0 ;  /* 0x0000000000007941 */ /* 0x000fea0003800200 */
.L_x_16813:
[----:B------:R0:W-:Y:S01]  /*6c60*/  STG.E.U8 desc[UR36][R4.64], R0 ;  /* 0x0000000004007986 */ /* 0x0001e2000c101124 */
[----:B------:R-:W-:Y:S05]  /*6c70*/  BRA `(.L_x_16802) ;  /* 0x00000008004c7947 */ /* 0x000fea0003800000 */
.L_x_16811:
        /* <DEDUP_REMOVED lines=22> */
.L_x_16818:
[----:B------:R-:W-:-:S04]  /*6de0*/  SHF.R.U32.HI R3, RZ, 0x18, R7 ;  /* 0x00000018ff037819 */ /* 0x000fc80000011607 */
[----:B------:R-:W-:-:S07]  /*6df0*/  LOP3.LUT R0, R0, 0x80, R3, 0xf8, !PT ;  /* 0x0000008000007812 */ /* 0x000fce00078ef803 */
.L_x_16817:
[----:B------:R-:W-:Y:S05]  /*6e00*/  BSYNC.RECONVERGENT B0 ;  /* 0x0000000000007941 */ /* 0x000fea0003800200 */
.L_x_16816:
[----:B------:R0:W-:Y:S01]  /*6e10*/  STG.E.U8 desc[UR36][R4.64], R0 ;  /* 0x0000000004007986 */ /* 0x0001e2000c101124 */
[----:B------:R-:W-:Y:S05]  /*6e20*/  BRA `(.L_x_16802) ;  /* 0x0000000400e07947 */ /* 0x000fea0003800000 */
.L_x_16810:
        /* <DEDUP_REMOVED lines=8> */
[----:B--2---:R-:W0:Y:S01]  /*6eb0*/  F2F.F32.F64 R8, R24 ;  /* 0x0000001800087310 */ /* 0x004e220000301000 */
        /* <DEDUP_REMOVED lines=17> */
.L_x_16820:
[----:B------:R-:W0:Y:S02]  /*6fd0*/  F2I.U64.F64.TRUNC R24, R24 ;  /* 0x0000001800187311 */ /* 0x000e24000030d800 */
[----:B0-----:R0:W-:Y:S01]  /*6fe0*/  STG.E.64 desc[UR36][R4.64], R24 ;  /* 0x0000001804007986 */ /* 0x0011e2000c101b24 */
[----:B------:R-:W-:Y:S05]  /*6ff0*/  BRA `(.L_x_16802) ;  /* 0x00000004006c7947 */ /* 0x000fea0003800000 */
.L_x_16819:
[----:B------:R-:W0:Y:S02]  /*7000*/  F2I.U32.F64.TRUNC R25, R24 ;  /* 0x0000001800197311 */ /* 0x000e24000030d000 */
[----:B0-----:R0:W-:Y:S01]  /*7010*/  STG.E desc[UR36][R4.64], R25 ;  /* 0x0000001904007986 */ /* 0x0011e2000c101924 */
[----:B------:R-:W-:Y:S05]  /*7020*/  BRA `(.L_x_16802) ;  /* 0x0000000400607947 */ /* 0x000fea0003800000 */
.L_x_16809:
        /* <DEDUP_REMOVED lines=10> */
.L_x_16822:
[----:B-----5:R-:W-:-:S05]  /*70d0*/  CS2R R26, SRZ ;  /* 0x00000000001a7805 */ /* 0x020fca000001ff00 */
[----:B------:R0:W-:Y:S01]  /*70e0*/  STG.E.128 desc[UR36][R4.64], R24 ;  /* 0x0000001804007986 */ /* 0x0001e2000c101d24 */
[----:B------:R-:W-:Y:S05]  /*70f0*/  BRA `(.L_x_16802) ;  /* 0x00000004002c7947 */ /* 0x000fea0003800000 */
.L_x_16821:
[----:B------:R-:W-:-:S13]  /*7100*/  ISETP.NE.AND P0, PT, R0, 0xf, PT ;  /* 0x0000000f0000780c */ /* 0x000fda0003f05270 */
[----:B------:R-:W-:Y:S05]  /*7110*/  @!P0 BRA `(.L_x_16823) ;  /* 0x0000000400088947 */ /* 0x000fea0003800000 */
[----:B------:R-:W-:-:S13]  /*7120*/  ISETP.NE.AND P0, PT, R0, 0x17, PT ;  /* 0x000000170000780c */ /* 0x000fda0003f05270 */
[----:B------:R-:W-:Y:S05]  /*7130*/  @!P0 BRA `(.L_x_16824) ;  /* 0x0000000000a08947 */ /* 0x000fea0003800000 */
[----:B------:R-:W-:-:S13]  /*7140*/  ISETP.NE.AND P0, PT, R0, 0x18, PT ;  /* 0x000000180000780c */ /* 0x000fda0003f05270 */
[----:B------:R-:W-:Y:S05]  /*7150*/  @!P0 BRA `(.L_x_16825) ;  /* 0x0000000000448947 */ /* 0x000fea0003800000 */
.L_x_16801:
[----:B------:R-:W-:Y:S01]  /*7160*/  MOV R14, 0x0 ;  /* 0x00000000000e7802 */ /* 0x000fe20000000f00 */
[----:B------:R-:W0:Y:S01]  /*7170*/  LDCU.64 UR4, c[0x4][0x188] ;  /* 0x01003100ff0477ac */ /* 0x000e220008000a00 */
[----:B--2---:R-:W-:Y:S02]  /*7180*/  IMAD.MOV.U32 R8, RZ, RZ, 0x65 ;  /* 0x00000065ff087424 */ /* 0x004fe400078e00ff */
        /* <DEDUP_REMOVED lines=13> */
.L_x_16826:
[----:B------:R-:W-:Y:S05]  /*7260*/  BRA `(.L_x_16802) ;  /* 0x0000000000d07947 */ /* 0x000fea0003800000 */
.L_x_16825:
[----:B------:R-:W-:Y:S01]  /*7270*/  UMOV UR4, 0xf0000000 ;  /* 0xf000000000047882 */ /* 0x000fe20000000000 */
[----:B------:R-:W-:Y:S01]  /*7280*/  UMOV UR5, 0x380fffff ;  /* 0x380fffff00057882 */ /* 0x000fe20000000000 */
[----:B--2---:R-:W0:Y:S01]  /*7290*/  F2F.F32.F64 R7, R24 ;  /* 0x0000001800077310 */ /* 0x004e220000301000 */
        /* <DEDUP_REMOVED lines=14> */
.L_x_16828:
[----:B------:R-:W-:Y:S05]  /*7380*/  BSYNC.RECONVERGENT B0 ;  /* 0x0000000000007941 */ /* 0x000fea0003800200 */
.L_x_16827:
[----:B------:R-:W-:-:S05]  /*7390*/  LOP3.LUT R3, R0, 0x80, R3, 0xf8, !PT ;  /* 0x0000008000037812 */ /* 0x000fca00078ef803 */
[----:B------:R0:W-:Y:S01]  /*73a0*/  STG.E.U8 desc[UR36][R4.64], R3 ;  /* 0x0000000304007986 */ /* 0x0001e2000c101124 */
[----:B------:R-:W-:Y:S05]  /*73b0*/  BRA `(.L_x_16802) ;  /* 0x00000000007c7947 */ /* 0x000fea0003800000 */
.L_x_16824:
[----:B------:R-:W-:Y:S01]  /*73c0*/  UMOV UR4, 0xf0000000 ;  /* 0xf000000000047882 */ /* 0x000fe20000000000 */
[----:B------:R-:W-:Y:S01]  /*73d0*/  UMOV UR5, 0x380fffff ;  /* 0x380fffff00057882 */ /* 0x000fe20000000000 */
[----:B--2---:R-:W0:Y:S01]  /*73e0*/  F2F.F32.F64 R7, R24 ;  /* 0x0000001800077310 */ /* 0x004e220000301000 */
        /* <DEDUP_REMOVED lines=13> */
.L_x_16830:
[----:B------:R-:W-:Y:S01]  /*74c0*/  IMAD.MOV.U32 R0, RZ, RZ, 0x7f ;  /* 0x0000007fff007424 */ /* 0x000fe200078e00ff */
[----:B------:R-:W-:-:S04]  /*74d0*/  ISETP.GT.U32.AND P0, PT, R3, 0x7f800000, PT ;  /* 0x7f8000000300780c */ /* 0x000fc80003f04070 */
[----:B------:R-:W-:-:S09]  /*74e0*/  SEL R0, R0, 0x7c, P0 ;  /* 0x0000007c00007807 */ /* 0x000fd20000000000 */
.L_x_16831:
[----:B------:R-:W-:Y:S05]  /*74f0*/  BSYNC.RECONVERGENT B0 ;  /* 0x0000000000007941 */ /* 0x000fea0003800200 */
.L_x_16829:
[----:B------:R-:W-:-:S04]  /*7500*/  SHF.R.U32.HI R3, RZ, 0x18, R7 ;  /* 0x00000018ff037819 */ /* 0x000fc80000011607 */
[----:B------:R-:W-:-:S05]  /*7510*/  LOP3.LUT R3, R0, 0x80, R3, 0xf8, !PT ;  /* 0x0000008000037812 */ /* 0x000fca00078ef803 */
[----:B------:R0:W-:Y:S01]  /*7520*/  STG.E.U8 desc[UR36][R4.64], R3 ;  /* 0x0000000304007986 */ /* 0x0001e2000c101124 */
[----:B------:R-:W-:Y:S05]  /*7530*/  BRA `(.L_x_16802) ;  /* 0x00000000001c7947 */ /* 0x000fea0003800000 */
.L_x_16823:
[----:B------:R-:W-:Y:S01]  /*7540*/  UMOV UR4, 0xf0000000 ;  /* 0xf000000000047882 */ /* 0x000fe20000000000 */
[----:B------:R-:W-:Y:S01]  /*7550*/  UMOV UR5, 0x380fffff ;  /* 0x380fffff00057882 */ /* 0x000fe20000000000 */
[----:B------:R-:W0:Y:S01]  /*7560*/  F2F.F32.F64 R0, R24 ;  /* 0x0000001800007310 */ /* 0x000e220000301000 */
[----:B------:R-:W-:-:S14]  /*7570*/  DSETP.GEU.AND P0, PT, |R24|, UR4, PT ;  /* 0x0000000418007e2a */ /* 0x000fdc000bf0e200 */
[----:B0-----:R-:W-:-:S05]  /*7580*/  @!P0 FMUL R0, R0, 1.175494350822287508e-38 ;  /* 0x0080000000008820 */ /* 0x001fca0000400000 */
[----:B------:R-:W-:-:S05]  /*7590*/  F2FP.BF16.F32.PACK_AB R0, RZ, R0 ;  /* 0x00000000ff00723e */ /* 0x000fca00000010ff */
[----:B------:R0:W-:Y:S02]  /*75a0*/  STG.E.U16 desc[UR36][R4.64], R0 ;  /* 0x0000000004007986 */ /* 0x0001e4000c101524 */
.L_x_16802:
[----:B------:R-:W-:-:S07]  /*75b0*/  VIADD R23, R23, 0x80 ;  /* 0x0000008017177836 */ /* 0x000fce0000000000 */
.L_x_16761:
[----:B------:R-:W-:Y:S05]  /*75c0*/  BSYNC.RECONVERGENT B7 ;  /* 0x0000000000077941 */ /* 0x000fea0003800200 */
.L_x_16722:
[----:B------:R-:W-:-:S13]  /*75d0*/  ISETP.GE.AND P0, PT, R23, R30, PT ;  /* 0x0000001e1700720c */ /* 0x000fda0003f06270 */
[----:B------:R-:W-:Y:S05]  /*75e0*/  @P0 EXIT ;  /* 0x000000000000094d */ /* 0x000fea0003800000 */
[----:B01-34-:R-:W0:Y:S01]  /*75f0*/  LDC.64 R4, c[0x0][0x398] ;  /* 0x0000e600ff047b82 */ /* 0x01be220000000a00 */
        /* <DEDUP_REMOVED lines=19> */
.L_x_16835:
[----:B------:R-:W0:Y:S02]  /*7730*/  F2I.S64.F64.TRUNC R28, R28 ;  /* 0x0000001c001c7311 */ /* 0x000e24000030d900 */
[----:B0-----:R-:W-:-:S05]  /*7740*/  IMAD.MOV.U32 R3, RZ, RZ, R28 ;  /* 0x000000ffff037224 */ /* 0x001fca00078e001c */
[----:B------:R-:W-:Y:S01]  /*7750*/  STG.E.U8 desc[UR36][R4.64], R3 ;  /* 0x0000000304007986 */ /* 0x000fe2000c101124 */
[----:B------:R-:W-:Y:S05]  /*7760*/  EXIT ;  /* 0x000000000000794d */ /* 0x000fea0003800000 */
.L_x_16834:
        /* <DEDUP_REMOVED lines=9> */
.L_x_16838:
[----:B------:R-:W0:Y:S02]  /*7800*/  F2I.F64.TRUNC R29, R28 ;  /* 0x0000001c001d7311 */ /* 0x000e24000030d100 */
[----:B0-----:R-:W-:Y:S01]  /*7810*/  STG.E desc[UR36][R4.64], R29 ;  /* 0x0000001d04007986 */ /* 0x001fe2000c101924 */
[----:B------:R-:W-:Y:S05]  /*7820*/  EXIT ;  /* 0x000000000000794d */ /* 0x000fea0003800000 */
.L_x_16837:
[----:B------:R-:W0:Y:S02]  /*7830*/  F2I.F64.TRUNC R29, R28 ;  /* 0x0000001c001d7311 */ /* 0x000e24000030d100 */
[----:B0-----:R-:W-:Y:S01]  /*7840*/  STG.E.U16 desc[UR36][R4.64], R29 ;  /* 0x0000001d04007986 */ /* 0x001fe2000c101524 */
[----:B------:R-:W-:Y:S05]  /*7850*/  EXIT ;  /* 0x000000000000794d */ /* 0x000fea0003800000 */
.L_x_16833:
        /* <DEDUP_REMOVED lines=13> */
.L_x_16840:
        /* <DEDUP_REMOVED lines=8> */
.L_x_16839:
        /* <DEDUP_REMOVED lines=14> */
.L_x_16842:
        /* <DEDUP_REMOVED lines=9> */
.L_x_16841:
[----:B------:R-:W-:Y:S01]  /*7b20*/  STG.E.64 desc[UR36][R4.64], R28 ;  /* 0x0000001c04007986 */ /* 0x000fe2000c101b24 */
[----:B------:R-:W-:Y:S05]  /*7b30*/  EXIT ;  /* 0x000000000000794d */ /* 0x000fea0003800000 */
.L_x_16832:
        /* <DEDUP_REMOVED lines=13> */
.L_x_16846:
        /* <DEDUP_REMOVED lines=21> */
.L_x_16849:
[----:B------:R-:W-:-:S04]  /*7d60*/  SHF.R.U32.HI R3, RZ, 0x18, R7 ;  /* 0x00000018ff037819 */ /* 0x000fc80000011607 */
[----:B------:R-:W-:-:S04]  /*7d70*/  LOP3.LUT R0, R0, 0x80, R3, 0xf8, !PT ;  /* 0x0000008000007812 */ /* 0x000fc800078ef803 */
[----:B------:R-:W-:-:S07]  /*7d80*/  PRMT R2, R0, 0x7610, R2 ;  /* 0x0000761000027816 */ /* 0x000fce0000000002 */
.L_x_16848:
[----:B------:R-:W-:Y:S05]  /*7d90*/  BSYNC.RECONVERGENT B0 ;  /* 0x0000000000007941 */ /* 0x000fea0003800200 */
.L_x_16847:
[----:B------:R-:W-:Y:S01]  /*7da0*/  STG.E.U8 desc[UR36][R4.64], R2 ;  /* 0x0000000204007986 */ /* 0x000fe2000c101124 */
[----:B------:R-:W-:Y:S05]  /*7db0*/  EXIT ;  /* 0x000000000000794d */ /* 0x000fea0003800000 */
.L_x_16845:
        /* <DEDUP_REMOVED lines=21> */
.L_x_16852:
[----:B------:R-:W-:-:S04]  /*7f10*/  SHF.R.U32.HI R3, RZ, 0x18, R7 ;  /* 0x00000018ff037819 */ /* 0x000fc80000011607 */
[----:B------:R-:W-:-:S04]  /*7f20*/  LOP3.LUT R0, R0, 0x80, R3, 0xf8, !PT ;  /* 0x0000008000007812 */ /* 0x000fc800078ef803 */
[----:B------:R-:W-:-:S07]  /*7f30*/  PRMT R2, R0, 0x7610, R2 ;  /* 0x0000761000027816 */ /* 0x000fce0000000002 */
.L_x_16851:
[----:B------:R-:W-:Y:S05]  /*7f40*/  BSYNC.RECONVERGENT B0 ;  /* 0x0000000000007941 */ /* 0x000fea0003800200 */
.L_x_16850:
[----:B------:R-:W-:Y:S01]  /*7f50*/  STG.E.U8 desc[UR36][R4.64], R2 ;  /* 0x0000000204007986 */ /* 0x000fe2000c101124 */
[----:B------:R-:W-:Y:S05]  /*7f60*/  EXIT ;  /* 0x000000000000794d */ /* 0x000fea0003800000 */
.L_x_16844:
        /* <DEDUP_REMOVED lines=26> */
.L_x_16854:
[----:B------:R-:W0:Y:S02]  /*8110*/  F2I.U64.F64.TRUNC R28, R28 ;  /* 0x0000001c001c7311 */ /* 0x000e24000030d800 */
[----:B0-----:R-:W-:Y:S01]  /*8120*/  STG.E.64 desc[UR36][R4.64], R28 ;  /* 0x0000001c04007986 */ /* 0x001fe2000c101b24 */
[----:B------:R-:W-:Y:S05]  /*8130*/  EXIT ;  /* 0x000000000000794d */ /* 0x000fea0003800000 */
.L_x_16853:
[----:B------:R-:W0:Y:S02]  /*8140*/  F2I.U32.F64.TRUNC R29, R28 ;  /* 0x0000001c001d7311 */ /* 0x000e24000030d000 */
[----:B0-----:R-:W-:Y:S01]  /*8150*/  STG.E desc[UR36][R4.64], R29 ;  /* 0x0000001d04007986 */ /* 0x001fe2000c101924 */
[----:B------:R-:W-:Y:S05]  /*8160*/  EXIT ;  /* 0x000000000000794d */ /* 0x000fea0003800000 */
.L_x_16843:
        /* <DEDUP_REMOVED lines=10> */
.L_x_16856:
[----:B------:R-:W-:-:S05]  /*8210*/  CS2R R30, SRZ ;  /* 0x00000000001e7805 */ /* 0x000fca000001ff00 */
[----:B------:R-:W-:Y:S01]  /*8220*/  STG.E.128 desc[UR36][R4.64], R28 ;  /* 0x0000001c04007986 */ /* 0x000fe2000c101d24 */
[----:B------:R-:W-:Y:S05]  /*8230*/  EXIT ;  /* 0x000000000000794d */ /* 0x000fea0003800000 */
.L_x_16855:
[----:B------:R-:W-:-:S13]  /*8240*/  ISETP.NE.AND P0, PT, R0, 0xf, PT ;  /* 0x0000000f0000780c */ /* 0x000fda0003f05270 */
[----:B------:R-:W-:Y:S05]  /*8250*/  @!P0 BRA `(.L_x_16857) ;  /* 0x0000000400088947 */ /* 0x000fea0003800000 */
[----:B------:R-:W-:-:S13]  /*8260*/  ISETP.NE.AND P0, PT, R0, 0x17, PT ;  /* 0x000000170000780c */ /* 0x000fda0003f05270 */
[----:B------:R-:W-:Y:S05]  /*8270*/  @!P0 BRA `(.L_x_16858) ;  /* 0x0000000000a08947 */ /* 0x000fea0003800000 */
[----:B------:R-:W-:-:S13]  /*8280*/  ISETP.NE.AND P0, PT, R0, 0x18, PT ;  /* 0x000000180000780c */ /* 0x000fda0003f05270 */
[----:B------:R-:W-:Y:S05]  /*8290*/  @!P0 BRA `(.L_x_16859) ;  /* 0x0000000000448947 */ /* 0x000fea0003800000 */
.L_x_16836:
[----:B------:R-:W-:Y:S01]  /*82a0*/  MOV R0, 0x0 ;  /* 0x0000000000007802 */ /* 0x000fe20000000f00 */
[----:B------:R-:W0:Y:S01]  /*82b0*/  LDCU.64 UR4, c[0x4][0x188] ;  /* 0x01003100ff0477ac */ /* 0x000e220008000a00 */
[----:B--2---:R-:W-:Y:S02]  /*82c0*/  IMAD.MOV.U32 R8, RZ, RZ, 0x65 ;  /* 0x00000065ff087424 */ /* 0x004fe400078e00ff */
        /* <DEDUP_REMOVED lines=13> */
.L_x_16860:
[----:B------:R-:W-:Y:S05]  /*83a0*/  EXIT ;  /* 0x000000000000794d */ /* 0x000fea0003800000 */
.L_x_16859:
        /* <DEDUP_REMOVED lines=17> */
.L_x_16862:
[----:B------:R-:W-:Y:S05]  /*84c0*/  BSYNC.RECONVERGENT B0 ;  /* 0x0000000000007941 */ /* 0x000fea0003800200 */
.L_x_16861:
[----:B------:R-:W-:-:S05]  /*84d0*/  LOP3.LUT R3, R0, 0x80, R3, 0xf8, !PT ;  /* 0x0000008000037812 */ /* 0x000fca00078ef803 */
[----:B------:R-:W-:Y:S01]  /*84e0*/  STG.E.U8 desc[UR36][R4.64], R3 ;  /* 0x0000000304007986 */ /* 0x000fe2000c101124 */
[----:B------:R-:W-:Y:S05]  /*84f0*/  EXIT ;  /* 0x000000000000794d */ /* 0x000fea0003800000 */
.L_x_16858:
        /* <DEDUP_REMOVED lines=16> */
.L_x_16864:
[----:B------:R-:W-:Y:S01]  /*8600*/  IMAD.MOV.U32 R0, RZ, RZ, 0x7f ;  /* 0x0000007fff007424 */ /* 0x000fe200078e00ff */
[----:B------:R-:W-:-:S04]  /*8610*/  ISETP.GT.U32.AND P0, PT, R2, 0x7f800000, PT ;  /* 0x7f8000000200780c */ /* 0x000fc80003f04070 */
[----:B------:R-:W-:-:S09]  /*8620*/  SEL R0, R0, 0x7c, P0 ;  /* 0x0000007c00007807 */ /* 0x000fd20000000000 */
.L_x_16865:
[----:B------:R-:W-:Y:S05]  /*8630*/  BSYNC.RECONVERGENT B0 ;  /* 0x0000000000007941 */ /* 0x000fea0003800200 */
.L_x_16863:
[----:B------:R-:W-:-:S04]  /*8640*/  SHF.R.U32.HI R3, RZ, 0x18, R3 ;  /* 0x00000018ff037819 */ /* 0x000fc80000011603 */
[----:B------:R-:W-:-:S05]  /*8650*/  LOP3.LUT R3, R0, 0x80, R3, 0xf8, !PT ;  /* 0x0000008000037812 */ /* 0x000fca00078ef803 */
[----:B------:R-:W-:Y:S01]  /*8660*/  STG.E.U8 desc[UR36][R4.64], R3 ;  /* 0x0000000304007986 */ /* 0x000fe2000c101124 */
[----:B------:R-:W-:Y:S05]  /*8670*/  EXIT ;  /* 0x000000000000794d */ /* 0x000fea0003800000 */
.L_x_16857:
        /* <DEDUP_REMOVED lines=8> */
.L_x_16866:
        /* <DEDUP_REMOVED lines=16> */
.L_x_41825:


//--------------------- .text._ZN2at6native18elementwise_kernelILi128ELi2EZNS0_22gpu_kernel_impl_nocastINS0_13AUnaryFunctorIdddZZZNS0_19minimum_kernel_cudaERNS_18TensorIteratorBaseEENKUlvE0_clEvENKUlvE_clEvEUlddE_EEEEvS5_RKT_EUliE_EEviT1_ --------------------------
	.section	.text._ZN2at6native18elementwise_kernelILi128ELi2EZNS0_22gpu_kernel_impl_nocastINS0_13AUnaryFunctorIdddZZZNS0_19minimum_kernel_cudaERNS_18TensorIteratorBaseEENKUlvE0_clEvENKUlvE_clEvEUlddE_EEEEvS5_RKT_EUliE_EEviT1_,"ax",@progbits
	.align	128
        .global         _ZN2at6native18elementwise_kernelILi128ELi2EZNS0_22gpu_kernel_impl_nocastINS0_13AUnaryFunctorIdddZZZNS0_19minimum_kernel_cudaERNS_18TensorIteratorBaseEENKUlvE0_clEvENKUlvE_clEvEUlddE_EEEEvS5_RKT_EUliE_EEviT1_
        .type           _ZN2at6native18elementwise_kernelILi128ELi2EZNS0_22gpu_kernel_impl_nocastINS0_13AUnaryFunctorIdddZZZNS0_19minimum_kernel_cudaERNS_18TensorIteratorBaseEENKUlvE0_clEvENKUlvE_clEvEUlddE_EEEEvS5_RKT_EUliE_EEviT1_,@function
        .size           _ZN2at6native18elementwise_kernelILi128ELi2EZNS0_22gpu_kernel_impl_nocastINS0_13AUnaryFunctorIdddZZZNS0_19minimum_kernel_cudaERNS_18TensorIteratorBaseEENKUlvE0_clEvENKUlvE_clEvEUlddE_EEEEvS5_RKT_EUliE_EEviT1_,(.L_x_41826 - _ZN2at6native18elementwise_kernelILi128ELi2EZNS0_22gpu_kernel_impl_nocastINS0_13AUnaryFunctorIdddZZZNS0_19minimum_kernel_cudaERNS_18TensorIteratorBaseEENKUlvE0_clEvENKUlvE_clEvEUlddE_EEEEvS5_RKT_EUliE_EEviT1_)
        .other          _ZN2at6native18elementwise_kernelILi128ELi2EZNS0_22gpu_kernel_impl_nocastINS0_13AUnaryFunctorIdddZZZNS0_19minimum_kernel_cudaERNS_18TensorIteratorBaseEENKUlvE0_clEvENKUlvE_clEvEUlddE_EEEEvS5_RKT_EUliE_EEviT1_,@"STO_CUDA_ENTRY STV_DEFAULT"
_ZN2at6native18elementwise_kernelILi128ELi2EZNS0_22gpu_kernel_impl_nocastINS0_13AUnaryFunctorIdddZZZNS0_19minimum_kernel_cudaERNS_18TensorIteratorBaseEENKUlvE0_clEvENKUlvE_clEvEUlddE_EEEEvS5_RKT_EUliE_EEviT1_:
.text._ZN2at6native18elementwise_kernelILi128ELi2EZNS0_22gpu_kernel_impl_nocastINS0_13AUnaryFunctorIdddZZZNS0_19minimum_kernel_cudaERNS_18TensorIteratorBaseEENKUlvE0_clEvENKUlvE_clEvEUlddE_EEEEvS5_RKT_EUliE_EEviT1_:
        /* <DEDUP_REMOVED lines=9> */
[----:B------:R-:W0:Y:S02]  /*0090*/  LDC.64 R2, c[0x0][0x598] ;  /* 0x00016600ff027b82 */ /* 0x000e240000000a00 */
[----:B0-----:R-:W-:-:S14]  /*00a0*/  DSETP.NAN.AND P0, PT, R2, R2, PT ;  /* 0x000000020200722a */ /* 0x001fdc0003f08000 */
[----:B------:R-:W-:Y:S05]  /*00b0*/  @!P0 BRA `(.L_x_16868) ;  /* 0x0000000000188947 */ /* 0x000fea0003800000 */
[----:B------:R-:W0:Y:S02]  /*00c0*/  LDCU UR4, c[0x0][0x380] ;  /* 0x00007000ff0477ac */ /* 0x000e240008000800 */
[----:B0-----:R-:W-:-:S13]  /*00d0*/  ISETP.GE.AND P0, PT, R5, UR4, PT ;  /* 0x0000000405007c0c */ /* 0x001fda000bf06270 */
[----:B------:R-:W-:Y:S05]  /*00e0*/  @P0 EXIT ;  /* 0x000000000000094d */ /* 0x000fea0003800000 */
[----:B------:R-:W0:Y:S02]  /*00f0*/  LDC.64 R4, c[0x0][0x580] ;  /* 0x00016000ff047b82 */ /* 0x000e240000000a00 */
[----:B0-----:R-:W-:Y:S01]  /*0100*/  STG.E.64 desc[UR6][R4.64], R2 ;  /* 0x0000000204007986 */ /* 0x001fe2000c101b06 */
[----:B------:R-:W-:Y:S05]  /*0110*/  EXIT ;  /* 0x000000000000794d */ /* 0x000fea0003800000 */
.L_x_16868:
[----:B------:R-:W0:Y:S01]  /*0120*/  LDCU UR4, c[0x0][0x380] ;  /* 0x00007000ff0477ac */ /* 0x000e220008000800 */
[----:B------:R-:W-:Y:S01]  /*0130*/  BSSY.RECONVERGENT B0, `(.L_x_16869) ;  /* 0x0000014000007945 */ /* 0x000fe20003800200 */
[----:B0-----:R-:W-:-:S13]  /*0140*/  ISETP.GE.AND P0, PT, R5, UR4, PT ;  /* 0x0000000405007c0c */ /* 0x001fda000bf06270 */
[----:B------:R-:W-:Y:S05]  /*0150*/  @P0 BRA `(.L_x_16870) ;  /* 0x0000000000440947 */ /* 0x000fea0003800000 */
[----:B------:R-:W0:Y:S02]  /*0160*/  LDC.64 R6, c[0x0][0x588] ;  /* 0x00016200ff067b82 */ /* 0x000e240000000a00 */
[----:B0-----:R-:W2:Y:S06]  /*0170*/  LDG.E.64 R6, desc[UR6][R6.64] ;  /* 0x0000000606067981 */ /* 0x001eac000c1e1b00 */
[----:B------:R-:W0:Y:S01]  /*0180*/  LDC.64 R10, c[0x0][0x580] ;  /* 0x00016000ff0a7b82 */ /* 0x000e220000000a00 */
[----:B------:R-:W-:Y:S02]  /*0190*/  MOV R13, R3 ;  /* 0x00000003000d7202 */ /* 0x000fe40000000f00 */
[----:B------:R-:W-:-:S02]  /*01a0*/  MOV R9, R2 ;  /* 0x0000000200097202 */ /* 0x000fc40000000f00 */
[----:B------:R-:W-:Y:S01]  /*01b0*/  IADD3 R5, PT, PT, R5, 0x80, RZ ;  /* 0x0000008005057810 */ /* 0x000fe20007ffe0ff */
[----:B--2---:R-:W-:Y:S01]  /*01c0*/  DSETP.MIN.AND P0, P1, R6, R2, PT ;  /* 0x000000020600722a */ /* 0x004fe20003900000 */
[----:B------:R-:W-:-:S05]  /*01d0*/  MOV R0, R7 ;  /* 0x0000000700007202 */ /* 0x000fca0000000f00 */
[----:B------:R-:W-:Y:S01]  /*01e0*/  FSEL R15, R0, R13, P0 ;  /* 0x0000000d000f7208 */ /* 0x000fe20000000000 */
[----:B------:R-:W-:-:S05]  /*01f0*/  IMAD.MOV.U32 R0, RZ, RZ, R6 ;  /* 0x000000ffff007224 */ /* 0x000fca00078e0006 */
[----:B------:R-:W-:Y:S01]  /*0200*/  SEL R8, R0, R9, P0 ;  /* 0x0000000900087207 */ /* 0x000fe20000000000 */
[----:B------:R-:W-:Y:S01]  /*0210*/  DSETP.NAN.AND P0, PT, R6, R6, PT ;  /* 0x000000060600722a */ /* 0x000fe20003f08000 */
[----:B------:R-:W-:-:S04]  /*0220*/  @P1 LOP3.LUT R15, R13, 0x80000, RZ, 0xfc, !PT ;  /* 0x000800000d0f1812 */ /* 0x000fc800078efcff */
[----:B------:R-:W-:Y:S02]  /*0230*/  MOV R9, R15 ;  /* 0x0000000f00097202 */ /* 0x000fe40000000f00 */
[----:B------:R-:W-:Y:S02]  /*0240*/  FSEL R6, R6, R8, P0 ;  /* 0x0000000806067208 */ /* 0x000fe40000000000 */
[----:B------:R-:W-:-:S05]  /*0250*/  FSEL R7, R7, R9, P0 ;  /* 0x0000000907077208 */ /* 0x000fca0000000000 */
[----:B0-----:R0:W-:Y:S02]  /*0260*/  STG.E.64 desc[UR6][R10.64], R6 ;  /* 0x000000060a007986 */ /* 0x0011e4000c101b06 */
.L_x_16870:
[----:B------:R-:W-:Y:S05]  /*0270*/  BSYNC.RECONVERGENT B0 ;  /* 0x0000000000007941 */ /* 0x000fea0003800200 */
.L_x_16869:
[----:B------:R-:W-:-:S13]  /*0280*/  ISETP.GE.AND P0, PT, R5, UR4, PT ;  /* 0x0000000405007c0c */ /* 0x000fda000bf06270 */
[----:B------:R-:W-:Y:S05]  /*0290*/  @P0 EXIT ;  /* 0x000000000000094d */ /* 0x000fea0003800000 */
[----:B------:R-:W1:Y:S02]  /*02a0*/  LDC.64 R4, c[0x0][0x588] ;  /* 0x00016200ff047b82 */ /* 0x000e640000000a00 */
[----:B-1----:R-:W2:Y:S06]  /*02b0*/  LDG.E.64 R4, desc[UR6][R4.64] ;  /* 0x0000000604047981 */ /* 0x002eac000c1e1b00 */
[----:B0-----:R-:W0:Y:S01]  /*02c0*/  LDC.64 R6, c[0x0][0x580] ;  /* 0x00016000ff067b82 */ /* 0x001e220000000a00 */
[----:B------:R-:W-:Y:S01]  /*02d0*/  IMAD.MOV.U32 R9, RZ, RZ, R3 ;  /* 0x000000ffff097224 */ /* 0x000fe200078e0003 */
[----:B--2---:R-:W-:Y:S01]  /*02e0*/  DSETP.MIN.AND P0, P1, R4, R2, PT ;  /* 0x000000020400722a */ /* 0x004fe20003900000 */
[----:B------:R-:W-:-:S05]  /*02f0*/  MOV R0, R5 ;  /* 0x0000000500007202 */ /* 0x000fca0000000f00 */
[----:B------:R-:W-:Y:S02]  /*0300*/  FSEL R11, R0, R9, P0 ;  /* 0x00000009000b7208 */ /* 0x000fe40000000000 */
[----:B------:R-:W-:-:S04]  /*0310*/  MOV R0, R4 ;  /* 0x0000000400007202 */ /* 0x000fc80000000f00 */
[----:B------:R-:W-:Y:S01]  /*0320*/  SEL R2, R0, R2, P0 ;  /* 0x0000000200027207 */ /* 0x000fe20000000000 */
[----:B------:R-:W-:Y:S01]  /*0330*/  DSETP.NAN.AND P0, PT, R4, R4, PT ;  /* 0x000000040400722a */ /* 0x000fe20003f08000 */
[----:B------:R-:W-:-:S04]  /*0340*/  @P1 LOP3.LUT R11, R9, 0x80000, RZ, 0xfc, !PT ;  /* 0x00080000090b1812 */ /* 0x000fc800078efcff */
[----:B------:R-:W-:Y:S02]  /*0350*/  MOV R3, R11 ;  /* 0x0000000b00037202 */ /* 0x000fe40000000f00 */
[----:B------:R-:W-:Y:S02]  /*0360*/  FSEL R2, R4, R2, P0 ;  /* 0x0000000204027208 */ /* 0x000fe40000000000 */
[----:B------:R-:W-:-:S05]  /*0370*/  FSEL R3, R5, R3, P0 ;  /* 0x0000000305037208 */ /* 0x000fca0000000000 */
[----:B0-----:R-:W-:Y:S01]  /*0380*/  STG.E.64 desc[UR6][R6.64], R2 ;  /* 0x0000000206007986 */ /* 0x001fe2000c101b06 */
[----:B------:R-:W-:Y:S05]  /*0390*/  EXIT ;  /* 0x000000000000794d */ /* 0x000fea0003800000 */
.L_x_16867:
[----:B------:R-:W0:Y:S01]  /*03a0*/  LDC.64 R2, c[0x0][0x598] ;  /* 0x00016600ff027b82 */ /* 0x000e220000000a00 */
[----:B------:R-:W-:Y:S01]  /*03b0*/  VIADD R0, R0, 0xffffffff ;  /* 0xffffffff00007836 */ /* 0x000fe20000000000 */
[----:B0-----:R-:W-:-:S14]  /*03c0*/  DSETP.NAN.AND P0, PT, R2, R2, PT ;  /* 0x000000020200722a */ /* 0x001fdc0003f08000 */
        /* <DEDUP_REMOVED lines=12> */
[----:B------:R-:W2:Y:S01]  /*0490*/  LDCU UR10, c[0x0][0x4b8] ;  /* 0x00009700ff0a77ac */ /* 0x000ea20008000800 */
[----:B0-----:R-:W-:-:S05]  /*04a0*/  IMAD.HI.U32 R8, R5, UR8, R6 ;  /* 0x0000000805087c27 */ /* 0x001fca000f8e0006 */
[----:B------:R-:W-:-:S05]  /*04b0*/  SHF.R.U32.HI R9, RZ, UR9, R8 ;  /* 0x00000009ff097c19 */ /* 0x000fca0008011608 */
[----:B------:R-:W-:-:S04]  /*04c0*/  IMAD.MOV R6, RZ, RZ, -R9 ;  /* 0x000000ffff067224 */ /* 0x000fc800078e0a09 */
        /* <DEDUP_REMOVED lines=261> */
[----:B------:R-:W-:-:S05]  /*1520*/  SHF.R.U32.HI R7, RZ, UR9, R7 ;  /* 0x00000009ff077c19 */ /* 0x000fca0008011607 */
[----:B------:R-:W-:-:S04]  /*1530*/  IMAD.MOV R7, RZ, RZ, -R7 ;  /* 0x000000ffff077224 */ /* 0x000fc800078e0a07 */
[----:B-1----:R-:W-:-:S04]  /*1540*/  IMAD R11, R7, UR5, R11 ;  /* 0x00000005070b7c24 */ /* 0x002fc8000f8e020b */
[----:B--2---:R-:W-:-:S07]  /*1550*/  IMAD R6, R11, UR10, R6 ;  /* 0x0000000a0b067c24 */ /* 0x004fce000f8e0206 */
.L_x_16874:
[----:B------:R-:W0:Y:S01]  /*1560*/  LDCU.64 UR8, c[0x0][0x580] ;  /* 0x0000b000ff0877ac */ /* 0x000e220008000a00 */
[----:B------:R-:W-:Y:S02]  /*1570*/  IADD3 R5, PT, PT, R5, 0x80, RZ ;  /* 0x0000008005057810 */ /* 0x000fe40007ffe0ff */
[----:B0-----:R-:W-:-:S04]  /*1580*/  IADD3 R6, P0, PT, R6, UR8, RZ ;  /* 0x0000000806067c10 */ /* 0x001fc8000ff1e0ff */
[----:B------:R-:W-:-:S05]  /*1590*/  IADD3.X R7, PT, PT, RZ, UR9, RZ, P0, !PT ;  /* 0x00000009ff077c10 */ /* 0x000fca00087fe4ff */
[----:B------:R0:W-:Y:S04]  /*15a0*/  STG.E.64 desc[UR6][R6.64], R2 ;  /* 0x0000000206007986 */ /* 0x0001e8000c101b06 */
.L_x_16873:
[----:B------:R-:W-:Y:S05]  /*15b0*/  BSYNC.RECONVERGENT B0 ;  /* 0x0000000000007941 */ /* 0x000fea0003800200 */
.L_x_16872:
[----:B------:R-:W-:-:S13]  /*15c0*/  ISETP.GE.AND P0, PT, R5, UR4, PT ;  /* 0x0000000405007c0c */ /* 0x000fda000bf06270 */
[----:B------:R-:W-:Y:S05]  /*15d0*/  @P0 EXIT ;  /* 0x000000000000094d */ /* 0x000fea0003800000 */
[----:B------:R-:W1:Y:S01]  /*15e0*/  LDCU.64 UR4, c[0x0][0x390] ;  /* 0x00007200ff0477ac */ /* 0x000e620008000a00 */
[----:B0-----:R-:W-:Y:S02]  /*15f0*/  HFMA2 R6, -RZ, RZ, 0, 0 ;  /* 0x00000000ff067431 */ /* 0x001fe400000001ff */
[----:B------:R-:W-:Y:S01]  /*1600*/  IMAD.MOV.U32 R7, RZ, RZ, R5 ;  /* 0x000000ffff077224 */ /* 0x000fe200078e0005 */
        /* <DEDUP_REMOVED lines=264> */
[----:B------:R-:W1:Y:S01]  /*2690*/  LDCU UR8, c[0x0][0x4ac] ;  /* 0x00009580ff0877ac */ /* 0x000e620008000800 */
[----:B------:R-:W2:Y:S02]  /*26a0*/  LDCU UR9, c[0x0][0x578] ;  /* 0x0000af00ff0977ac */ /* 0x000ea40008000800 */
[----:B0-----:R-:W-:-:S05]  /*26b0*/  IMAD.HI.U32 R4, R5, UR4, R4 ;  /* 0x0000000405047c27 */ /* 0x001fca000f8e0004 */
[----:B------:R-:W-:-:S04]  /*26c0*/  SHF.R.U32.HI R4, RZ, UR5, R4 ;  /* 0x00000005ff047c19 */ /* 0x000fc80008011604 */
[----:B------:R-:W-:-:S05]  /*26d0*/  IADD3 R4, PT, PT, -R4, RZ, RZ ;  /* 0x000000ff04047210 */ /* 0x000fca0007ffe1ff */
[----:B-1----:R-:W-:-:S04]  /*26e0*/  IMAD R5, R4, UR8, R5 ;  /* 0x0000000804057c24 */ /* 0x002fc8000f8e0205 */
[----:B--2---:R-:W-:-:S07]  /*26f0*/  IMAD R0, R5, UR9, R0 ;  /* 0x0000000905007c24 */ /* 0x004fce000f8e0200 */
.L_x_16875:
[----:B------:R-:W0:Y:S02]  /*2700*/  LDCU.64 UR4, c[0x0][0x580] ;  /* 0x0000b000ff0477ac */ /* 0x000e240008000a00 */
[----:B0-----:R-:W-:-:S04]  /*2710*/  IADD3 R4, P0, PT, R0, UR4, RZ ;  /* 0x0000000400047c10 */ /* 0x001fc8000ff1e0ff */
[----:B------:R-:W-:-:S05]  /*2720*/  IADD3.X R5, PT, PT, RZ, UR5, RZ, P0, !PT ;  /* 0x00000005ff057c10 */ /* 0x000fca00087fe4ff */
[----:B------:R-:W-:Y:S01]  /*2730*/  STG.E.64 desc[UR6][R4.64], R2 ;  /* 0x0000000204007986 */ /* 0x000fe2000c101b06 */
[----:B------:R-:W-:Y:S05]  /*2740*/  EXIT ;  /* 0x000000000000794d */ /* 0x000fea0003800000 */
.L_x_16871:
        /* <DEDUP_REMOVED lines=304> */
.L_x_16878:
[----:B------:R-:W0:Y:S02]  /*3a50*/  LDCU.128 UR8, c[0x0][0x580] ;  /* 0x0000b000ff0877ac */ /* 0x000e240008000c00 */
[----:B0-----:R-:W-:-:S04]  /*3a60*/  IADD3 R8, P0, PT, R6, UR10, RZ ;  /* 0x0000000a06087c10 */ /* 0x001fc8000ff1e0ff */
[----:B------:R-:W-:-:S06]  /*3a70*/  IADD3.X R9, PT, PT, RZ, UR11, RZ, P0, !PT ;  /* 0x0000000bff097c10 */ /* 0x000fcc00087fe4ff */
[----:B------:R-:W2:Y:S01]  /*3a80*/  LDG.E.64 R8, desc[UR6][R8.64] ;  /* 0x0000000608087981 */ /* 0x000ea2000c1e1b00 */
[----:B------:R-:W-:Y:S01]  /*3a90*/  IMAD.MOV.U32 R13, RZ, RZ, R3 ;  /* 0x000000ffff0d7224 */ /* 0x000fe200078e0003 */
[----:B------:R-:W-:Y:S02]  /*3aa0*/  MOV R11, R2 ;  /* 0x00000002000b7202 */ /* 0x000fe40000000f00 */
[----:B------:R-:W-:Y:S02]  /*3ab0*/  IADD3 R10, P0, PT, R7, UR8, RZ ;  /* 0x00000008070a7c10 */ /* 0x000fe4000ff1e0ff */
[----:B------:R-:W-:Y:S01]  /*3ac0*/  IADD3 R5, PT, PT, R5, 0x80, RZ ;  /* 0x0000008005057810 */ /* 0x000fe20007ffe0ff */
[----:B--2---:R-:W-:Y:S01]  /*3ad0*/  DSETP.MIN.AND P1, P2, R8, R2, PT ;  /* 0x000000020800722a */ /* 0x004fe20003a20000 */
[----:B------:R-:W-:-:S05]  /*3ae0*/  MOV R6, R9 ;  /* 0x0000000900067202 */ /* 0x000fca0000000f00 */
[----:B------:R-:W-:Y:S02]  /*3af0*/  FSEL R15, R6, R13, P1 ;  /* 0x0000000d060f7208 */ /* 0x000fe40000800000 */
[----:B------:R-:W-:-:S04]  /*3b00*/  MOV R6, R8 ;  /* 0x0000000800067202 */ /* 0x000fc80000000f00 */
[----:B------:R-:W-:Y:S01]  /*3b10*/  SEL R6, R6, R11, P1 ;  /* 0x0000000b06067207 */ /* 0x000fe20000800000 */
[----:B------:R-:W-:Y:S01]  /*3b20*/  DSETP.NAN.AND P1, PT, R8, R8, PT ;  /* 0x000000080800722a */ /* 0x000fe20003f28000 */
[----:B------:R-:W-:Y:S01]  /*3b30*/  @P2 LOP3.LUT R15, R13, 0x80000, RZ, 0xfc, !PT ;  /* 0x000800000d0f2812 */ /* 0x000fe200078efcff */
[----:B------:R-:W-:-:S03]  /*3b40*/  IMAD.X R11, RZ, RZ, UR9, P0 ;  /* 0x00000009ff0b7e24 */ /* 0x000fc600080e06ff */
[----:B------:R-:W-:Y:S02]  /*3b50*/  MOV R7, R15 ;  /* 0x0000000f00077202 */ /* 0x000fe40000000f00 */
[----:B------:R-:W-:Y:S02]  /*3b60*/  FSEL R6, R8, R6, P1 ;  /* 0x0000000608067208 */ /* 0x000fe40000800000 */
[----:B------:R-:W-:-:S05]  /*3b70*/  FSEL R7, R9, R7, P1 ;  /* 0x0000000709077208 */ /* 0x000fca0000800000 */
[----:B------:R0:W-:Y:S02]  /*3b80*/  STG.E.64 desc[UR6][R10.64], R6 ;  /* 0x000000060a007986 */ /* 0x0001e4000c101b06 */
.L_x_16877:
[----:B------:R-:W-:Y:S05]  /*3b90*/  BSYNC.RECONVERGENT B0 ;  /* 0x0000000000007941 */ /* 0x000fea0003800200 */
.L_x_16876:
[----:B------:R-:W-:-:S13]  /*3ba0*/  ISETP.GE.AND P0, PT, R5, UR4, PT ;  /* 0x0000000405007c0c */ /* 0x000fda000bf06270 */
[----:B------:R-:W-:Y:S05]  /*3bb0*/  @P0 EXIT ;  /* 0x000000000000094d */ /* 0x000fea0003800000 */
[----:B------:R-:W1:Y:S01]  /*3bc0*/  LDCU.64 UR4, c[0x0][0x390] ;  /* 0x00007200ff0477ac */ /* 0x000e620008000a00 */
[----:B0-----:R-:W-:Y:S01]  /*3bd0*/  MOV R6, RZ ;  /* 0x000000ff00067202 */ /* 0x001fe20000000f00 */
[----:B------:R-:W-:Y:S01]  /*3be0*/  IMAD.MOV.U32 R7, RZ, RZ, R5 ;  /* 0x000000ffff077224 */ /* 0x000fe200078e0005 */
        /* <DEDUP_REMOVED lines=285> */
[----:B------:R-:W-:-:S04]  /*4dc0*/  IMAD.MOV R6, RZ, RZ, -R11 ;  /* 0x000000ffff067224 */ /* 0x000fc800078e0a0b */
        /* <DEDUP_REMOVED lines=9> */
.L_x_16879:
[----:B------:R-:W0:Y:S02]  /*4e60*/  LDCU.128 UR8, c[0x0][0x580] ;  /* 0x0000b000ff0877ac */ /* 0x000e240008000c00 */
[----:B0-----:R-:W-:-:S04]  /*4e70*/  IADD3 R6, P0, PT, R0, UR10, RZ ;  /* 0x0000000a00067c10 */ /* 0x001fc8000ff1e0ff */
[----:B------:R-:W-:-:S06]  /*4e80*/  IADD3.X R7, PT, PT, RZ, UR11, RZ, P0, !PT ;  /* 0x0000000bff077c10 */ /* 0x000fcc00087fe4ff */
[----:B------:R-:W2:Y:S01]  /*4e90*/  LDG.E.64 R6, desc[UR6][R6.64] ;  /* 0x0000000606067981 */ /* 0x000ea2000c1e1b00 */
[----:B------:R-:W-:Y:S02]  /*4ea0*/  MOV R9, R2 ;  /* 0x0000000200097202 */ /* 0x000fe40000000f00 */
[----:B------:R-:W-:-:S04]  /*4eb0*/  IADD3 R4, P0, PT, R5, UR8, RZ ;  /* 0x0000000805047c10 */ /* 0x000fc8000ff1e0ff */
[----:B------:R-:W-:Y:S01]  /*4ec0*/  IADD3.X R5, PT, PT, RZ, UR9, RZ, P0, !PT ;  /* 0x00000009ff057c10 */ /* 0x000fe200087fe4ff */
[----:B--2---:R-:W-:Y:S01]  /*4ed0*/  DSETP.MIN.AND P1, P2, R6, R2, PT ;  /* 0x000000020600722a */ /* 0x004fe20003a20000 */
[----:B------:R-:W-:-:S05]  /*4ee0*/  IMAD.MOV.U32 R0, RZ, RZ, R7 ;  /* 0x000000ffff007224 */ /* 0x000fca00078e0007 */
        /* <DEDUP_REMOVED lines=8> */
[----:B------:R-:W-:Y:S01]  /*4f70*/  STG.E.64 desc[UR6][R4.64], R2 ;  /* 0x0000000204007986 */ /* 0x000fe2000c101b06 */
[----:B------:R-:W-:Y:S05]  /*4f80*/  EXIT ;  /* 0x000000000000794d */ /* 0x000fea0003800000 */
.L_x_16880:
        /* <DEDUP_REMOVED lines=15> */
.L_x_41826:


//--------------------- .text._ZN2at6native27unrolled_elementwise_kernelINS0_13AUnaryFunctorIdddZZZNS0_19minimum_kernel_cudaERNS_18TensorIteratorBaseEENKUlvE0_clEvENKUlvE_clEvEUlddE_EESt5arrayIPcLm2EELi4E23TrivialOffsetCalculatorILi1EjESD_NS0_6memory15LoadWithoutCastENSE_16StoreWithoutCastEEEviT_T0_T2_T3_T4_T5_ --------------------------
	.section	.text._ZN2at6native27unrolled_elementwise_kernelINS0_13AUnaryFunctorIdddZZZNS0_19minimum_kernel_cudaERNS_18TensorIteratorBaseEENKUlvE0_clEvENKUlvE_clEvEUlddE_EESt5arrayIPcLm2EELi4E23TrivialOffsetCalculatorILi1EjESD_NS0_6memory15LoadWithoutCastENSE_16StoreWithoutCastEEEviT_T0_T2_T3_T4_T5_,"ax",@progbits
	.align	128
        .global         _ZN2at6native27unrolled_elementwise_kernelINS0_13AUnaryFunctorIdddZZZNS0_19minimum_kernel_cudaERNS_18TensorIteratorBaseEENKUlvE0_clEvENKUlvE_clEvEUlddE_EESt5arrayIPcLm2EELi4E23TrivialOffsetCalculatorILi1EjESD_NS0_6memory15LoadWithoutCastENSE_16StoreWithoutCastEEEviT_T0_T2_T3_T4_T5_
        .type           _ZN2at6native27unrolled_elementwise_kernelINS0_13AUnaryFunctorIdddZZZNS0_19minimum_kernel_cudaERNS_18TensorIteratorBaseEENKUlvE0_clEvENKUlvE_clEvEUlddE_EESt5arrayIPcLm2EELi4E23TrivialOffsetCalculatorILi1EjESD_NS0_6memory15LoadWithoutCastENSE_16StoreWithoutCastEEEviT_T0_T2_T3_T4_T5_,@function
        .size           _ZN2at6native27unrolled_elementwise_kernelINS0_13AUnaryFunctorIdddZZZNS0_19minimum_kernel_cudaERNS_18TensorIteratorBaseEENKUlvE0_clEvENKUlvE_clEvEUlddE_EESt5arrayIPcLm2EELi4E23TrivialOffsetCalculatorILi1EjESD_NS0_6memory15LoadWithoutCastENSE_16StoreWithoutCastEEEviT_T0_T2_T3_T4_T5_,(.L_x_41827 - _ZN2at6native27unrolled_elementwise_kernelINS0_13AUnaryFunctorIdddZZZNS0_19minimum_kernel_cudaERNS_18TensorIteratorBaseEENKUlvE0_clEvENKUlvE_clEvEUlddE_EESt5arrayIPcLm2EELi4E23TrivialOffsetCalculatorILi1EjESD_NS0_6memory15LoadWithoutCastENSE_16StoreWithoutCastEEEviT_T0_T2_T3_T4_T5_)
        .other          _ZN2at6native27unrolled_elementwise_kernelINS0_13AUnaryFunctorIdddZZZNS0_19minimum_kernel_cudaERNS_18TensorIteratorBaseEENKUlvE0_clEvENKUlvE_clEvEUlddE_EESt5arrayIPcLm2EELi4E23TrivialOffsetCalculatorILi1EjESD_NS0_6memory15LoadWithoutCastENSE_16StoreWithoutCastEEEviT_T0_T2_T3_T4_T5_,@"STO_CUDA_ENTRY STV_DEFAULT"
_ZN2at6native27unrolled_elementwise_kernelINS0_13AUnaryFunctorIdddZZZNS0_19minimum_kernel_cudaERNS_18TensorIteratorBaseEENKUlvE0_clEvENKUlvE_clEvEUlddE_EESt5arrayIPcLm2EELi4E23TrivialOffsetCalculatorILi1EjESD_NS0_6memory15LoadWithoutCastENSE_16StoreWithoutCastEEEviT_T0_T2_T3_T4_T5_:
.text._ZN2at6native27unrolled_elementwise_kernelINS0_13AUnaryFunctorIdddZZZNS0_19minimum_kernel_cudaERNS_18TensorIteratorBaseEENKUlvE0_clEvENKUlvE_clEvEUlddE_EESt5arrayIPcLm2EELi4E23TrivialOffsetCalculatorILi1EjESD_NS0_6memory15LoadWithoutCastENSE_16StoreWithoutCastEEEviT_T0_T2_T3_T4_T5_:
[----:B------:R-:W-:Y:S01]  /*0000*/  LDC R1, c[0x0][0x37c] ;  /* 0x0000df00ff017b82 */ /* 0x000fe20000000800 */
[----:B------:R-:W0:Y:S07]  /*0010*/  S2R R23, SR_CTAID.X ;  /* 0x0000000000177919 */ /* 0x000e2e0000002500 */
[----:B------:R-:W0:Y:S01]  /*0020*/  LDC R0, c[0x0][0x380] ;  /* 0x0000e000ff007b82 */ /* 0x000e220000000800 */
[----:B------:R-:W1:Y:S01]  /*0030*/  LDCU.64 UR4, c[0x0][0x358] ;  /* 0x00006b00ff0477ac */ /* 0x000e620008000a00 */
[----:B------:R-:W-:Y:S01]  /*0040*/  CS2R R14, SRZ ;  /* 0x00000000000e7805 */ /* 0x000fe2000001ff00 */
[----:B------:R-:W2:Y:S05]  /*0050*/  S2R R8, SR_TID.X ;  /* 0x0000000000087919 */ /* 0x000eaa0000002100 */
[----:B------:R-:W3:Y:S01]  /*0060*/  LDC.64 R18, c[0x0][0x390] ;  /* 0x0000e400ff127b82 */ /* 0x000ee20000000a00 */
        /* <DEDUP_REMOVED lines=8> */
[----:B------:R-:W2:Y:S01]  /*00f0*/  @!P1 LDC.64 R24, c[0x0][0x3a0] ;  /* 0x0000e800ff189b82 */ /* 0x000ea20000000a00 */
[----:B------:R-:W-:-:S05]  /*0100*/  @!P1 VIADD R8, R8, 0x80 ;  /* 0x0000008008089836 */ /* 0x000fca0000000000 */
[----:B------:R-:W-:Y:S01]  /*0110*/  ISETP.GE.AND P3, PT, R8, R21, PT ;  /* 0x000000150800720c */ /* 0x000fe20003f66270 */
[----:B0-----:R-:W-:-:S12]  /*0120*/  @!P0 IMAD.WIDE.U32 R4, R9, 0x8, R4 ;  /* 0x0000000809048825 */ /* 0x001fd800078e0004 */
[----:B------:R-:W-:Y:S01]  /*0130*/  @!P3 LEA R29, R23, R8, 0x9 ;  /* 0x00000008171db211 */ /* 0x000fe200078e48ff */
[----:B------:R-:W-:Y:S01]  /*0140*/  @!P3 VIADD R8, R8, 0x80 ;  /* 0x000000800808b836 */ /* 0x000fe20000000000 */
[----:B------:R-:W0:Y:S01]  /*0150*/  @!P3 LDC.64 R6, c[0x0][0x3a0] ;  /* 0x0000e800ff06bb82 */ /* 0x000e220000000a00 */
[----:B------:R-:W4:Y:S01]  /*0160*/  LDCU.64 UR6, c[0x0][0x390] ;  /* 0x00007200ff0677ac */ /* 0x000f220008000a00 */
[----:B--2---:R-:W-:Y:S02]  /*0170*/  @!P1 IMAD.WIDE.U32 R24, R11, 0x8, R24 ;  /* 0x000000080b189825 */ /* 0x004fe400078e0018 */
[----:B------:R-:W-:Y:S02]  /*0180*/  ISETP.GE.AND P2, PT, R8, R21, PT ;  /* 0x000000150800720c */ /* 0x000fe40003f46270 */
[----:B------:R-:W-:-:S06]  /*0190*/  CS2R R10, SRZ ;  /* 0x00000000000a7805 */ /* 0x000fcc000001ff00 */
[----:B-1----:R1:W5:Y:S05]  /*01a0*/  @!P0 LDG.E.64 R10, desc[UR4][R4.64] ;  /* 0x00000004040a8981 */ /* 0x00236a000c1e1b00 */
[----:B------:R-:W2:Y:S01]  /*01b0*/  @!P2 LDC.64 R2, c[0x0][0x3a0] ;  /* 0x0000e800ff02ab82 */ /* 0x000ea20000000a00 */
[----:B------:R-:W-:Y:S01]  /*01c0*/  @!P2 IMAD R27, R23, 0x200, R8 ;  /* 0x00000200171ba824 */ /* 0x000fe200078e0208 */
[----:B------:R-:W-:Y:S01]  /*01d0*/  CS2R R8, SRZ ;  /* 0x0000000000087805 */ /* 0x000fe2000001ff00 */
[----:B0-----:R-:W-:Y:S01]  /*01e0*/  @!P3 IMAD.WIDE.U32 R28, R29, 0x8, R6 ;  /* 0x000000081d1cb825 */ /* 0x001fe200078e0006 */
[----:B------:R-:W-:-:S04]  /*01f0*/  CS2R R6, SRZ ;  /* 0x0000000000067805 */ /* 0x000fc8000001ff00 */
[----:B------:R0:W5:Y:S04]  /*0200*/  @!P1 LDG.E.64 R8, desc[UR4][R24.64] ;  /* 0x0000000418089981 */ /* 0x000168000c1e1b00 */
[----:B------:R0:W5:Y:S01]  /*0210*/  @!P3 LDG.E.64 R6, desc[UR4][R28.64] ;  /* 0x000000041c06b981 */ /* 0x000162000c1e1b00 */
[----:B--2---:R-:W-:-:S05]  /*0220*/  @!P2 IMAD.WIDE.U32 R26, R27, 0x8, R2 ;  /* 0x000000081b1aa825 */ /* 0x004fca00078e0002 */
[----:B------:R0:W5:Y:S01]  /*0230*/  @!P2 LDG.E.64 R14, desc[UR4][R26.64] ;  /* 0x000000041a0ea981 */ /* 0x000162000c1e1b00 */
[----:B---3--:R-:W-:Y:S01]  /*0240*/  DSETP.NAN.AND P1, PT, R18, R18, PT ;  /* 0x000000121200722a */ /* 0x008fe20003f28000 */
[----:B----4-:R-:W-:Y:S01]  /*0250*/  IMAD.U32 R2, RZ, RZ, UR6 ;  /* 0x00000006ff027e24 */ /* 0x010fe2000f8e00ff */
[----:B------:R-:W-:Y:S01]  /*0260*/  MOV R3, UR7 ;  /* 0x0000000700037c02 */ /* 0x000fe20008000f00 */
[----:B------:R-:W-:Y:S01]  /*0270*/  IMAD.U32 R12, RZ, RZ, UR6 ;  /* 0x00000006ff0c7e24 */ /* 0x000fe2000f8e00ff */
[----:B-1----:R-:W-:Y:S01]  /*0280*/  MOV R4, UR6 ;  /* 0x0000000600047c02 */ /* 0x002fe20008000f00 */
[----:B------:R-:W-:Y:S02]  /*0290*/  IMAD.U32 R13, RZ, RZ, UR7 ;  /* 0x00000007ff0d7e24 */ /* 0x000fe4000f8e00ff */
[----:B------:R-:W-:Y:S02]  /*02a0*/  IMAD.U32 R16, RZ, RZ, UR6 ;  /* 0x00000006ff107e24 */ /* 0x000fe4000f8e00ff */
[----:B------:R-:W-:-:S02]  /*02b0*/  IMAD.U32 R17, RZ, RZ, UR7 ;  /* 0x00000007ff117e24 */ /* 0x000fc4000f8e00ff */
[----:B------:R-:W-:Y:S01]  /*02c0*/  IMAD.U32 R5, RZ, RZ, UR7 ;  /* 0x00000007ff057e24 */ /* 0x000fe2000f8e00ff */
[----:B------:R-:W-:Y:S02]  /*02d0*/  ISETP.GE.AND P0, PT, R0, R21, PT ;  /* 0x000000150000720c */ /* 0x000fe40003f06270 */
[----:B0-----:R-:W-:Y:S11]  /*02e0*/  @P1 BRA `(.L_x_16881) ;  /* 0x0000000000b41947 */ /* 0x001ff60003800000 */
[--C-:B-----5:R-:W-:Y:S01]  /*02f0*/  DSETP.MIN.AND P3, P5, R8, R18.reuse, PT ;  /* 0x000000120800722a */ /* 0x120fe20003d60000 */
[----:B------:R-:W-:Y:S01]  /*0300*/  IMAD.MOV.U32 R5, RZ, RZ, R8 ;  /* 0x000000ffff057224 */ /* 0x000fe200078e0008 */
[----:B------:R-:W-:Y:S01]  /*0310*/  DSETP.MIN.AND P1, P4, R6, R18, PT ;  /* 0x000000120600722a */ /* 0x000fe20003c20000 */
[--C-:B------:R-:W-:Y:S02]  /*0320*/  IMAD.MOV.U32 R12, RZ, RZ, R18.reuse ;  /* 0x000000ffff0c7224 */ /* 0x100fe400078e0012 */
[----:B------:R-:W-:Y:S02]  /*0330*/  VIADD R4, R0, 0x180 ;  /* 0x0000018000047836 */ /* 0x000fe40000000000 */
[--C-:B------:R-:W-:Y:S01]  /*0340*/  IMAD.MOV.U32 R13, RZ, RZ, R18.reuse ;  /* 0x000000ffff0d7224 */ /* 0x100fe200078e0012 */
[----:B------:R-:W-:Y:S01]  /*0350*/  SEL R16, R5, R12, P3 ;  /* 0x0000000c05107207 */ /* 0x000fe20001800000 */
[--C-:B------:R-:W-:Y:S01]  /*0360*/  IMAD.MOV.U32 R5, RZ, RZ, R19.reuse ;  /* 0x000000ffff057224 */ /* 0x100fe200078e0013 */
[----:B------:R-:W-:Y:S01]  /*0370*/  ISETP.GE.AND P2, PT, R4, R21, PT ;  /* 0x000000150400720c */ /* 0x000fe20003f46270 */
[----:B------:R-:W-:Y:S01]  /*0380*/  IMAD.MOV.U32 R25, RZ, RZ, R19 ;  /* 0x000000ffff197224 */ /* 0x000fe200078e0013 */
[----:B------:R-:W-:Y:S01]  /*0390*/  MOV R4, R9 ;  /* 0x0000000900047202 */ /* 0x000fe20000000f00 */
[----:B------:R-:W-:-:S03]  /*03a0*/  IMAD.MOV.U32 R20, RZ, RZ, R18 ;  /* 0x000000ffff147224 */ /* 0x000fc600078e0012 */
[----:B------:R-:W-:Y:S01]  /*03b0*/  FSEL R17, R4, R5, P3 ;  /* 0x0000000504117208 */ /* 0x000fe20001800000 */
[----:B------:R-:W-:Y:S01]  /*03c0*/  IMAD.MOV.U32 R4, RZ, RZ, R6 ;  /* 0x000000ffff047224 */ /* 0x000fe200078e0006 */
[----:B------:R-:W-:Y:S01]  /*03d0*/  @P5 LOP3.LUT R17, R5, 0x80000, RZ, 0xfc, !PT ;  /* 0x0008000005115812 */ /* 0x000fe200078efcff */
[----:B------:R-:W-:-:S03]  /*03e0*/  DSETP.MIN.AND P5, P6, R10, R18, PT ;  /* 0x000000120a00722a */ /* 0x000fc60003ea0000 */
[----:B------:R-:W-:Y:S02]  /*03f0*/  SEL R12, R4, R13, P1 ;  /* 0x0000000d040c7207 */ /* 0x000fe40000800000 */
[----:B------:R-:W-:-:S04]  /*0400*/  MOV R4, R7 ;  /* 0x0000000700047202 */ /* 0x000fc80000000f00 */
[----:B------:R-:W-:Y:S01]  /*0410*/  FSEL R13, R4, R25, P1 ;  /* 0x00000019040d7208 */ /* 0x000fe20000800000 */
[----:B------:R-:W-:Y:S01]  /*0420*/  IMAD.MOV.U32 R4, RZ, RZ, R11 ;  /* 0x000000ffff047224 */ /* 0x000fe200078e000b */
[----:B------:R-:W-:Y:S01]  /*0430*/  @P4 LOP3.LUT R13, R25, 0x80000, RZ, 0xfc, !PT ;  /* 0x00080000190d4812 */ /* 0x000fe200078efcff */
[----:B------:R-:W-:Y:S01]  /*0440*/  @!P2 DSETP.MIN.AND P3, P1, R14, R18, PT ;  /* 0x000000120e00a22a */ /* 0x000fe20003960000 */
[----:B------:R-:W-:Y:S01]  /*0450*/  MOV R25, R10 ;  /* 0x0000000a00197202 */ /* 0x000fe20000000f00 */
[----:B------:R-:W-:Y:S01]  /*0460*/  DSETP.NAN.AND P4, PT, R8, R8, PT ;  /* 0x000000080800722a */ /* 0x000fe20003f88000 */
[----:B------:R-:W-:Y:S02]  /*0470*/  FSEL R19, R4, R5, P5 ;  /* 0x0000000504137208 */ /* 0x000fe40002800000 */
[----:B------:R-:W-:Y:S01]  /*0480*/  SEL R4, R25, R20, P5 ;  /* 0x0000001419047207 */ /* 0x000fe20002800000 */
[----:B------:R-:W-:Y:S01]  /*0490*/  @!P2 IMAD.MOV.U32 R25, RZ, RZ, R14 ;  /* 0x000000ffff19a224 */ /* 0x000fe200078e000e */
[----:B------:R-:W-:Y:S01]  /*04a0*/  @P6 LOP3.LUT R19, R5, 0x80000, RZ, 0xfc, !PT ;  /* 0x0008000005136812 */ /* 0x000fe200078efcff */
[----:B------:R-:W-:Y:S01]  /*04b0*/  DSETP.NAN.AND P5, PT, R10, R10, PT ;  /* 0x0000000a0a00722a */ /* 0x000fe20003fa8000 */
[----:B------:R-:W-:-:S02]  /*04c0*/  FSEL R16, R8, R16, P4 ;  /* 0x0000001008107208 */ /* 0x000fc40002000000 */
[----:B------:R-:W-:Y:S01]  /*04d0*/  @!P2 SEL R18, R25, R20, P3 ;  /* 0x000000141912a207 */ /* 0x000fe20001800000 */
[----:B------:R-:W-:Y:S01]  /*04e0*/  @!P2 IMAD.MOV.U32 R20, RZ, RZ, R15 ;  /* 0x000000ffff14a224 */ /* 0x000fe200078e000f */
[----:B------:R-:W-:Y:S02]  /*04f0*/  @!P2 LOP3.LUT R25, R5, 0x80000, RZ, 0xfc, !PT ;  /* 0x000800000519a812 */ /* 0x000fe400078efcff */
[----:B------:R-:W-:Y:S02]  /*0500*/  FSEL R4, R10, R4, P5 ;  /* 0x000000040a047208 */ /* 0x000fe40002800000 */
[----:B------:R-:W-:Y:S01]  /*0510*/  @!P2 FSEL R20, R20, R5, P3 ;  /* 0x000000051414a208 */ /* 0x000fe20001800000 */
[----:B------:R-:W-:Y:S01]  /*0520*/  IMAD.MOV.U32 R5, RZ, RZ, R19 ;  /* 0x000000ffff057224 */ /* 0x000fe200078e0013 */
[----:B------:R-:W-:Y:S01]  /*0530*/  @!P2 DSETP.NAN.AND P3, PT, R14, R14, PT ;  /* 0x0000000e0e00a22a */ /* 0x000fe20003f68000 */
[----:B------:R-:W-:Y:S02]  /*0540*/  FSEL R17, R9, R17, P4 ;  /* 0x0000001109117208 */ /* 0x000fe40002000000 */
[----:B------:R-:W-:Y:S01]  /*0550*/  @!P2 SEL R19, R25, R20, P1 ;  /* 0x000000141913a207 */ /* 0x000fe20000800000 */
[----:B------:R-:W-:Y:S01]  /*0560*/  DSETP.NAN.AND P1, PT, R6, R6, PT ;  /* 0x000000060600722a */ /* 0x000fe20003f28000 */
[----:B------:R-:W-:-:S02]  /*0570*/  FSEL R5, R11, R5, P5 ;  /* 0x000000050b057208 */ /* 0x000fc40002800000 */
[----:B------:R-:W-:Y:S02]  /*0580*/  @!P2 FSEL R2, R14, R18, P3 ;  /* 0x000000120e02a208 */ /* 0x000fe40001800000 */
[----:B------:R-:W-:Y:S02]  /*0590*/  @!P2 FSEL R3, R15, R19, P3 ;  /* 0x000000130f03a208 */ /* 0x000fe40001800000 */
[----:B------:R-:W-:Y:S02]  /*05a0*/  FSEL R12, R6, R12, P1 ;  /* 0x0000000c060c7208 */ /* 0x000fe40000800000 */
[----:B------:R-:W-:-:S07]  /*05b0*/  FSEL R13, R7, R13, P1 ;  /* 0x0000000d070d7208 */ /* 0x000fce0000800000 */
.L_x_16881:
[----:B------:R-:W-:Y:S04]  /*05c0*/  BSSY.RECONVERGENT B0, `(.L_x_16882) ;  /* 0x0000017000007945 */ /* 0x000fe80003800200 */
[----:B------:R-:W-:Y:S04]  /*05d0*/  BSSY.RELIABLE B1, `(.L_x_16883) ;  /* 0x000000f000017945 */ /* 0x000fe80003800100 */
[----:B------:R-:W-:Y:S05]  /*05e0*/  @P0 BRA `(.L_x_16884) ;  /* 0x0000000000340947 */ /* 0x000fea0003800000 */
[----:B-----5:R-:W0:Y:S01]  /*05f0*/  LDC.64 R6, c[0x0][0x398] ;  /* 0x0000e600ff067b82 */ /* 0x020e220000000a00 */
[----:B------:R-:W-:Y:S01]  /*0600*/  LEA R9, R23, R0, 0x9 ;  /* 0x0000000017097211 */ /* 0x000fe200078e48ff */
[----:B------:R-:W-:-:S05]  /*0610*/  VIADD R0, R0, 0x80 ;  /* 0x0000008000007836 */ /* 0x000fca0000000000 */
[----:B------:R-:W-:-:S13]  /*0620*/  ISETP.GE.AND P0, PT, R0, R21, PT ;  /* 0x000000150000720c */ /* 0x000fda0003f06270 */
[----:B------:R-:W-:Y:S05]  /*0630*/  @P0 BREAK.RELIABLE B1 ;  /* 0x0000000000010942 */ /* 0x000fea0003800100 */
[----:B0-----:R-:W-:-:S05]  /*0640*/  IMAD.WIDE.U32 R6, R9, 0x8, R6 ;  /* 0x0000000809067825 */ /* 0x001fca00078e0006 */
[----:B------:R0:W-:Y:S01]  /*0650*/  STG.E.64 desc[UR4][R6.64], R4 ;  /* 0x0000000406007986 */ /* 0x0001e2000c101b04 */
[----:B------:R-:W-:Y:S05]  /*0660*/  @P0 BRA `(.L_x_16885) ;  /* 0x0000000000300947 */ /* 0x000fea0003800000 */
[----:B0-----:R-:W0:Y:S01]  /*0670*/  LDC.64 R4, c[0x0][0x398] ;  /* 0x0000e600ff047b82 */ /* 0x001e220000000a00 */
[----:B------:R-:W-:Y:S02]  /*0680*/  IMAD R7, R23, 0x200, R0 ;  /* 0x0000020017077824 */ /* 0x000fe400078e0200 */
[----:B------:R-:W-:Y:S02]  /*0690*/  VIADD R0, R0, 0x80 ;  /* 0x0000008000007836 */ /* 0x000fe40000000000 */
[----:B0-----:R-:W-:-:S05]  /*06a0*/  IMAD.WIDE.U32 R4, R7, 0x8, R4 ;  /* 0x0000000807047825 */ /* 0x001fca00078e0004 */
[----:B------:R0:W-:Y:S02]  /*06b0*/  STG.E.64 desc[UR4][R4.64], R16 ;  /* 0x0000001004007986 */ /* 0x0001e4000c101b04 */
.L_x_16884:
[----:B------:R-:W-:Y:S05]  /*06c0*/  BSYNC.RELIABLE B1 ;  /* 0x0000000000017941 */ /* 0x000fea0003800100 */
.L_x_16883:
[----:B------:R-:W-:-:S13]  /*06d0*/  ISETP.GE.AND P0, PT, R0, R21, PT ;  /* 0x000000150000720c */ /* 0x000fda0003f06270 */
[----:B0-----:R-:W0:Y:S01]  /*06e0*/  @!P0 LDC.64 R4, c[0x0][0x398] ;  /* 0x0000e600ff048b82 */ /* 0x001e220000000a00 */
[----:B-----5:R-:W-:Y:S01]  /*06f0*/  @!P0 LEA R7, R23, R0, 0x9 ;  /* 0x0000000017078211 */ /* 0x020fe200078e48ff */
[----:B------:R-:W-:-:S04]  /*0700*/  @!P0 VIADD R0, R0, 0x80 ;  /* 0x0000008000008836 */ /* 0x000fc80000000000 */
[----:B0-----:R-:W-:-:S05]  /*0710*/  @!P0 IMAD.WIDE.U32 R4, R7, 0x8, R4 ;  /* 0x0000000807048825 */ /* 0x001fca00078e0004 */
[----:B------:R1:W-:Y:S02]  /*0720*/  @!P0 STG.E.64 desc[UR4][R4.64], R12 ;  /* 0x0000000c04008986 */ /* 0x0003e4000c101b04 */
.L_x_16885:
[----:B------:R-:W-:Y:S05]  /*0730*/  BSYNC.RECONVERGENT B0 ;  /* 0x0000000000007941 */ /* 0x000fea0003800200 */
.L_x_16882:
[----:B------:R-:W-:Y:S05]  /*0740*/  WARPSYNC.ALL ;  /* 0x0000000000007948 */ /* 0x000fea0003800000 */
[----:B------:R-:W-:-:S13]  /*0750*/  ISETP.GE.AND P0, PT, R0, R21, PT ;  /* 0x000000150000720c */ /* 0x000fda0003f06270 */
[----:B------:R-:W-:Y:S05]  /*0760*/  @P0 EXIT ;  /* 0x000000000000094d */ /* 0x000fea0003800000 */
[----:B01----:R-:W0:Y:S01]  /*0770*/  LDC.64 R4, c[0x0][0x398] ;  /* 0x0000e600ff047b82 */ /* 0x003e220000000a00 */
[----:B------:R-:W-:-:S04]  /*0780*/  IMAD R23, R23, 0x200, R0 ;  /* 0x0000020017177824 */ /* 0x000fc800078e0200 */
[----:B0-----:R-:W-:-:S05]  /*0790*/  IMAD.WIDE.U32 R4, R23, 0x8, R4 ;  /* 0x0000000817047825 */ /* 0x001fca00078e0004 */
[----:B------:R-:W-:Y:S01]  /*07a0*/  STG.E.64 desc[UR4][R4.64], R2 ;  /* 0x0000000204007986 */ /* 0x000fe2000c101b04 */
[----:B------:R-:W-:Y:S05]  /*07b0*/  EXIT ;  /* 0x000000000000794d */ /* 0x000fea0003800000 */
.L_x_16886:
        /* <DEDUP_REMOVED lines=12> */
.L_x_41827:


//--------------------- .text._ZN2at6native29vectorized_elementwise_kernelILi2ENS0_13AUnaryFunctorIdddZZZNS0_19minimum_kernel_cudaERNS_18TensorIteratorBaseEENKUlvE0_clEvENKUlvE_clEvEUlddE_EESt5arrayIPcLm2EEEEviT0_T1_ --------------------------
	.section	.text._ZN2at6native29vectorized_elementwise_kernelILi2ENS0_13AUnaryFunctorIdddZZZNS0_19minimum_kernel_cudaERNS_18TensorIteratorBaseEENKUlvE0_clEvENKUlvE_clEvEUlddE_EESt5arrayIPcLm2EEEEviT0_T1_,"ax",@progbits
	.align	128
        .global         _ZN2at6native29vectorized_elementwise_kernelILi2ENS0_13AUnaryFunctorIdddZZZNS0_19minimum_kernel_cudaERNS_18TensorIteratorBaseEENKUlvE0_clEvENKUlvE_clEvEUlddE_EESt5arrayIPcLm2EEEEviT0_T1_
        .type           _ZN2at6native29vectorized_elementwise_kernelILi2ENS0_13AUnaryFunctorIdddZZZNS0_19minimum_kernel_cudaERNS_18TensorIteratorBaseEENKUlvE0_clEvENKUlvE_clEvEUlddE_EESt5arrayIPcLm2EEEEviT0_T1_,@function
        .size           _ZN2at6native29vectorized_elementwise_kernelILi2ENS0_13AUnaryFunctorIdddZZZNS0_19minimum_kernel_cudaERNS_18TensorIteratorBaseEENKUlvE0_clEvENKUlvE_clEvEUlddE_EESt5arrayIPcLm2EEEEviT0_T1_,(.L_x_41828 - _ZN2at6native29vectorized_elementwise_kernelILi2ENS0_13AUnaryFunctorIdddZZZNS0_19minimum_kernel_cudaERNS_18TensorIteratorBaseEENKUlvE0_clEvENKUlvE_clEvEUlddE_EESt5arrayIPcLm2EEEEviT0_T1_)
        .other          _ZN2at6native29vectorized_elementwise_kernelILi2ENS0_13AUnaryFunctorIdddZZZNS0_19minimum_kernel_cudaERNS_18TensorIteratorBaseEENKUlvE0_clEvENKUlvE_clEvEUlddE_EESt5arrayIPcLm2EEEEviT0_T1_,@"STO_CUDA_ENTRY STV_DEFAULT"
_ZN2at6native29vectorized_elementwise_kernelILi2ENS0_13AUnaryFunctorIdddZZZNS0_19minimum_kernel_cudaERNS_18TensorIteratorBaseEENKUlvE0_clEvENKUlvE_clEvEUlddE_EESt5arrayIPcLm2EEEEviT0_T1_:
.text._ZN2at6native29vectorized_elementwise_kernelILi2ENS0_13AUnaryFunctorIdddZZZNS0_19minimum_kernel_cudaERNS_18TensorIteratorBaseEENKUlvE0_clEvENKUlvE_clEvEUlddE_EESt5arrayIPcLm2EEEEviT0_T1_:
[----:B------:R-:W-:Y:S01]  /*0000*/  LDC R1, c[0x0][0x37c] ;  /* 0x0000df00ff017b82 */ /* 0x000fe20000000800 */
[----:B------:R-:W0:Y:S01]  /*0010*/  S2R R0, SR_CTAID.X ;  /* 0x0000000000007919 */ /* 0x000e220000002500 */
[----:B------:R-:W1:Y:S01]  /*0020*/  LDCU UR6, c[0x0][0x380] ;  /* 0x00007000ff0677ac */ /* 0x000e620008000800 */
[----:B------:R-:W2:Y:S01]  /*0030*/  LDCU.64 UR8, c[0x0][0x390] ;  /* 0x00007200ff0877ac */ /* 0x000ea20008000a00 */
[----:B------:R-:W3:Y:S01]  /*0040*/  LDCU.64 UR4, c[0x0][0x358] ;  /* 0x00006b00ff0477ac */ /* 0x000ee20008000a00 */
[----:B--2---:R-:W-:Y:S02]  /*0050*/  IMAD.U32 R6, RZ, RZ, UR8 ;  /* 0x00000008ff067e24 */ /* 0x004fe4000f8e00ff */
[----:B------:R-:W-:Y:S02]  /*0060*/  IMAD.U32 R7, RZ, RZ, UR9 ;  /* 0x00000009ff077e24 */ /* 0x000fe4000f8e00ff */
[----:B0-----:R-:W-:-:S05]  /*0070*/  IMAD.SHL.U32 R0, R0, 0x400, RZ ;  /* 0x0000040000007824 */ /* 0x001fca00078e00ff */
[----:B-1----:R-:W-:-:S04]  /*0080*/  IADD3 R2, PT, PT, -R0, UR6, RZ ;  /* 0x0000000600027c10 */ /* 0x002fc8000fffe1ff */
[----:B------:R-:W-:-:S13]  /*0090*/  ISETP.GT.U32.AND P0, PT, R2, 0x3ff, PT ;  /* 0x000003ff0200780c */ /* 0x000fda0003f04070 */
[----:B---3--:R-:W-:Y:S05]  /*00a0*/  @P0 BRA `(.L_x_16887) ;  /* 0x0000000c00880947 */ /* 0x008fea0003800000 */
[----:B------:R-:W0:Y:S01]  /*00b0*/  S2R R31, SR_TID.X ;  /* 0x00000000001f7919 */ /* 0x000e220000002100 */
[----:B------:R-:W-:Y:S02]  /*00c0*/  CS2R R34, SRZ ;  /* 0x0000000000227805 */ /* 0x000fe4000001ff00 */
        /* <DEDUP_REMOVED lines=8> */
[----:B------:R-:W1:Y:S04]  /*0150*/  @!P5 LDC.64 R12, c[0x0][0x3a0] ;  /* 0x0000e800ff0cdb82 */ /* 0x000e680000000a00 */
[----:B------:R-:W-:Y:S01]  /*0160*/  ISETP.GE.U32.AND P4, PT, R31, R2, PT ;  /* 0x000000021f00720c */ /* 0x000fe20003f86070 */
[----:B0-----:R-:W-:-:S05]  /*0170*/  @!P6 IMAD.WIDE.U32 R20, R5, 0x8, R20 ;  /* 0x000000080514e825 */ /* 0x001fca00078e0014 */
[----:B------:R0:W5:Y:S07]  /*0180*/  @!P6 LDG.E.64 R34, desc[UR4][R20.64] ;  /* 0x000000041422e981 */ /* 0x00016e000c1e1b00 */
[----:B------:R-:W-:Y:S01]  /*0190*/  @!P4 IMAD.IADD R37, R0, 0x1, R31 ;  /* 0x000000010025c824 */ /* 0x000fe200078e021f */
[----:B------:R-:W2:Y:S01]  /*01a0*/  @!P4 LDC.64 R26, c[0x0][0x3a0] ;  /* 0x0000e800ff1acb82 */ /* 0x000ea20000000a00 */
[----:B------:R-:W-:-:S05]  /*01b0*/  @!P4 VIADD R31, R31, 0x80 ;  /* 0x000000801f1fc836 */ /* 0x000fca0000000000 */
[----:B------:R-:W-:-:S13]  /*01c0*/  ISETP.GE.U32.AND P3, PT, R31, R2, PT ;  /* 0x000000021f00720c */ /* 0x000fda0003f66070 */
[----:B------:R-:W-:Y:S01]  /*01d0*/  @!P3 IMAD.IADD R33, R0, 0x1, R31 ;  /* 0x000000010021b824 */ /* 0x000fe200078e021f */
[----:B0-----:R-:W-:Y:S01]  /*01e0*/  CS2R R20, SRZ ;  /* 0x0000000000147805 */ /* 0x001fe2000001ff00 */
[----:B------:R-:W-:Y:S01]  /*01f0*/  @!P3 VIADD R31, R31, 0x80 ;  /* 0x000000801f1fb836 */ /* 0x000fe20000000000 */
[----:B------:R-:W0:Y:S04]  /*0200*/  @!P3 LDC.64 R22, c[0x0][0x3a0] ;  /* 0x0000e800ff16bb82 */ /* 0x000e280000000a00 */
[----:B------:R-:W-:-:S13]  /*0210*/  ISETP.GE.U32.AND P2, PT, R31, R2, PT ;  /* 0x000000021f00720c */ /* 0x000fda0003f46070 */
[----:B------:R-:W-:Y:S01]  /*0220*/  @!P2 IADD3 R19, PT, PT, R0, R31, RZ ;  /* 0x0000001f0013a210 */ /* 0x000fe20007ffe0ff */
[----:B------:R-:W-:Y:S01]  /*0230*/  @!P2 VIADD R31, R31, 0x80 ;  /* 0x000000801f1fa836 */ /* 0x000fe20000000000 */
[----:B------:R-:W3:Y:S04]  /*0240*/  @!P2 LDC.64 R24, c[0x0][0x3a0] ;  /* 0x0000e800ff18ab82 */ /* 0x000ee80000000a00 */
[----:B------:R-:W-:-:S13]  /*0250*/  ISETP.GE.U32.AND P1, PT, R31, R2, PT ;  /* 0x000000021f00720c */ /* 0x000fda0003f26070 */
[----:B------:R-:W-:Y:S01]  /*0260*/  @!P1 IMAD.IADD R17, R0, 0x1, R31 ;  /* 0x0000000100119824 */ /* 0x000fe200078e021f */
[----:B------:R-:W4:Y:S01]  /*0270*/  @!P1 LDC.64 R10, c[0x0][0x3a0] ;  /* 0x0000e800ff0a9b82 */ /* 0x000f220000000a00 */
[----:B------:R-:W-:-:S05]  /*0280*/  @!P1 VIADD R31, R31, 0x80 ;  /* 0x000000801f1f9836 */ /* 0x000fca0000000000 */
[----:B------:R-:W-:-:S13]  /*0290*/  ISETP.GE.U32.AND P0, PT, R31, R2, PT ;  /* 0x000000021f00720c */ /* 0x000fda0003f06070 */
[C---:B------:R-:W-:Y:S01]  /*02a0*/  @!P0 IMAD.IADD R15, R0.reuse, 0x1, R31 ;  /* 0x00000001000f8824 */ /* 0x040fe200078e021f */
[----:B------:R-:W-:Y:S01]  /*02b0*/  @!P0 IADD3 R31, PT, PT, R31, 0x80, RZ ;  /* 0x000000801f1f8810 */ /* 0x000fe20007ffe0ff */
[----:B--2---:R-:W-:Y:S01]  /*02c0*/  @!P4 IMAD.WIDE.U32 R26, R37, 0x8, R26 ;  /* 0x00000008251ac825 */ /* 0x004fe200078e001a */
[----:B------:R-:W2:Y:S02]  /*02d0*/  @!P0 LDC.64 R4, c[0x0][0x3a0] ;  /* 0x0000e800ff048b82 */ /* 0x000ea40000000a00 */
[----:B------:R-:W-:Y:S02]  /*02e0*/  ISETP.GE.U32.AND P6, PT, R31, R2, PT ;  /* 0x000000021f00720c */ /* 0x000fe40003fc6070 */
[----:B------:R4:W5:Y:S11]  /*02f0*/  @!P4 LDG.E.64 R20, desc[UR4][R26.64] ;  /* 0x000000041a14c981 */ /* 0x000976000c1e1b00 */
[----:B------:R-:W0:Y:S01]  /*0300*/  @!P6 LDC.64 R8, c[0x0][0x3a0] ;  /* 0x0000e800ff08eb82 */ /* 0x000e220000000a00 */
[----:B------:R-:W-:-:S02]  /*0310*/  @!P6 IMAD.IADD R31, R0, 0x1, R31 ;  /* 0x00000001001fe824 */ /* 0x000fc400078e021f */
[----:B----4-:R-:W-:Y:S01]  /*0320*/  @!P1 IMAD.WIDE.U32 R26, R17, 0x8, R10 ;  /* 0x00000008111a9825 */ /* 0x010fe200078e000a */
[----:B------:R-:W-:-:S03]  /*0330*/  CS2R R10, SRZ ;  /* 0x00000000000a7805 */ /* 0x000fc6000001ff00 */
[----:B-1----:R-:W-:Y:S01]  /*0340*/  @!P5 IMAD.WIDE.U32 R12, R29, 0x8, R12 ;  /* 0x000000081d0cd825 */ /* 0x002fe200078e000c */
[----:B------:R-:W-:-:S03]  /*0350*/  CS2R R28, SRZ ;  /* 0x00000000001c7805 */ /* 0x000fc6000001ff00 */
[----:B--2---:R-:W-:-:S03]  /*0360*/  @!P0 IMAD.WIDE.U32 R4, R15, 0x8, R4 ;  /* 0x000000080f048825 */ /* 0x004fc600078e0004 */
[----:B------:R-:W5:Y:S01]  /*0370*/  @!P5 LDG.E.64 R28, desc[UR4][R12.64] ;  /* 0x000000040c1cd981 */ /* 0x000f62000c1e1b00 */
[----:B0-----:R-:W-:-:S05]  /*0380*/  @!P6 IMAD.WIDE.U32 R8, R31, 0x8, R8 ;  /* 0x000000081f08e825 */ /* 0x001fca00078e0008 */
[----:B------:R0:W5:Y:S02]  /*0390*/  @!P6 LDG.E.64 R10, desc[UR4][R8.64] ;  /* 0x00000004080ae981 */ /* 0x000164000c1e1b00 */
[----:B0-----:R-:W0:Y:S01]  /*03a0*/  LDC.64 R8, c[0x0][0x390] ;  /* 0x0000e400ff087b82 */ /* 0x001e220000000a00 */
[----:B------:R-:W-:-:S06]  /*03b0*/  CS2R R12, SRZ ;  /* 0x00000000000c7805 */ /* 0x000fcc000001ff00 */
[----:B------:R1:W5:Y:S01]  /*03c0*/  @!P0 LDG.E.64 R12, desc[UR4][R4.64] ;  /* 0x00000004040c8981 */ /* 0x000362000c1e1b00 */
[----:B---3--:R-:W-:Y:S01]  /*03d0*/  @!P2 IMAD.WIDE.U32 R24, R19, 0x8, R24 ;  /* 0x000000081318a825 */ /* 0x008fe200078e0018 */
[----:B------:R-:W-:Y:S02]  /*03e0*/  CS2R R18, SRZ ;  /* 0x0000000000127805 */ /* 0x000fe4000001ff00 */
[----:B------:R-:W-:Y:S02]  /*03f0*/  CS2R R16, SRZ ;  /* 0x0000000000107805 */ /* 0x000fe4000001ff00 */
[----:B------:R-:W-:Y:S01]  /*0400*/  CS2R R14, SRZ ;  /* 0x00000000000e7805 */ /* 0x000fe2000001ff00 */
[----:B------:R-:W-:-:S03]  /*0410*/  @!P3 IMAD.WIDE.U32 R22, R33, 0x8, R22 ;  /* 0x000000082116b825 */ /* 0x000fc600078e0016 */
[----:B------:R2:W5:Y:S01]  /*0420*/  @!P2 LDG.E.64 R16, desc[UR4][R24.64] ;  /* 0x000000041810a981 */ /* 0x000562000c1e1b00 */
[----:B0-----:R-:W-:-:S03]  /*0430*/  DSETP.NAN.AND P0, PT, R8, R8, PT ;  /* 0x000000080800722a */ /* 0x001fc60003f08000 */
[----:B------:R0:W5:Y:S01]  /*0440*/  @!P3 LDG.E.64 R18, desc[UR4][R22.64] ;  /* 0x000000041612b981 */ /* 0x000162000c1e1b00 */
[----:B------:R-:W-:Y:S01]  /*0450*/  IMAD.U32 R36, RZ, RZ, UR8 ;  /* 0x00000008ff247e24 */ /* 0x000fe2000f8e00ff */
[----:B-1----:R-:W-:Y:S01]  /*0460*/  MOV R4, UR8 ;  /* 0x0000000800047c02 */ /* 0x002fe20008000f00 */
[----:B------:R-:W-:Y:S01]  /*0470*/  IMAD.U32 R37, RZ, RZ, UR9 ;  /* 0x00000009ff257e24 */ /* 0x000fe2000f8e00ff */
[----:B------:R1:W5:Y:S01]  /*0480*/  @!P1 LDG.E.64 R14, desc[UR4][R26.64] ;  /* 0x000000041a0e9981 */ /* 0x000362000c1e1b00 */
[----:B------:R-:W-:Y:S01]  /*0490*/  IMAD.U32 R32, RZ, RZ, UR8 ;  /* 0x00000008ff207e24 */ /* 0x000fe2000f8e00ff */
[----:B--2---:R-:W-:Y:S01]  /*04a0*/  MOV R24, UR8 ;  /* 0x0000000800187c02 */ /* 0x004fe20008000f00 */
[----:B------:R-:W-:Y:S02]  /*04b0*/  IMAD.U32 R33, RZ, RZ, UR9 ;  /* 0x00000009ff217e24 */ /* 0x000fe4000f8e00ff */
[----:B------:R-:W-:Y:S02]  /*04c0*/  IMAD.U32 R5, RZ, RZ, UR9 ;  /* 0x00000009ff057e24 */ /* 0x000fe4000f8e00ff */
[----:B------:R-:W-:-:S02]  /*04d0*/  IMAD.U32 R30, RZ, RZ, UR8 ;  /* 0x00000008ff1e7e24 */ /* 0x000fc4000f8e00ff */
[----:B------:R-:W-:Y:S02]  /*04e0*/  IMAD.U32 R31, RZ, RZ, UR9 ;  /* 0x00000009ff1f7e24 */ /* 0x000fe4000f8e00ff */
[----:B0-----:R-:W-:Y:S02]  /*04f0*/  IMAD.U32 R22, RZ, RZ, UR8 ;  /* 0x00000008ff167e24 */ /* 0x001fe4000f8e00ff */
[----:B------:R-:W-:Y:S02]  /*0500*/  IMAD.U32 R23, RZ, RZ, UR9 ;  /* 0x00000009ff177e24 */ /* 0x000fe4000f8e00ff */
[----:B------:R-:W-:Y:S02]  /*0510*/  IMAD.U32 R25, RZ, RZ, UR9 ;  /* 0x00000009ff197e24 */ /* 0x000fe4000f8e00ff */
[----:B-1----:R-:W-:Y:S02]  /*0520*/  IMAD.U32 R26, RZ, RZ, UR8 ;  /* 0x00000008ff1a7e24 */ /* 0x002fe4000f8e00ff */
[----:B------:R-:W-:Y:S01]  /*0530*/  IMAD.U32 R27, RZ, RZ, UR9 ;  /* 0x00000009ff1b7e24 */ /* 0x000fe2000f8e00ff */
[----:B------:R-:W-:Y:S06]  /*0540*/  @P0 BRA `(.L_x_16888) ;  /* 0x00000004006c0947 */ /* 0x000fec0003800000 */
[--C-:B-----5:R-:W-:Y:S01]  /*0550*/  DSETP.MIN.AND P5, P6, R28, R8.reuse, PT ;  /* 0x000000081c00722a */ /* 0x120fe20003ea0000 */
[----:B------:R-:W-:Y:S01]  /*0560*/  IMAD.MOV.U32 R4, RZ, RZ, R28 ;  /* 0x000000ffff047224 */ /* 0x000fe200078e001c */
[C---:B------:R-:W-:Y:S01]  /*0570*/  DSETP.MIN.AND P3, P4, R34.reuse, R8, PT ;  /* 0x000000082200722a */ /* 0x040fe20003c60000 */
[----:B------:R-:W-:Y:S01]  /*0580*/  IMAD.MOV.U32 R5, RZ, RZ, R8 ;  /* 0x000000ffff057224 */ /* 0x000fe200078e0008 */
[----:B------:R-:W-:Y:S01]  /*0590*/  MOV R22, R35 ;  /* 0x0000002300167202 */ /* 0x000fe20000000f00 */
[----:B------:R-:W-:Y:S01]  /*05a0*/  IMAD.MOV.U32 R23, RZ, RZ, R34 ;  /* 0x000000ffff177224 */ /* 0x000fe200078e0022 */
[----:B------:R-:W-:Y:S01]  /*05b0*/  DSETP.NAN.AND P2, PT, R34, R34, PT ;  /* 0x000000222200722a */ /* 0x000fe20003f48000 */
[--C-:B------:R-:W-:Y:S01]  /*05c0*/  IMAD.MOV.U32 R32, RZ, RZ, R8.reuse ;  /* 0x000000ffff207224 */ /* 0x100fe200078e0008 */
[----:B------:R-:W-:Y:S01]  /*05d0*/  SEL R24, R4, R5, P5 ;  /* 0x0000000504187207 */ /* 0x000fe20002800000 */
[----:B------:R-:W-:Y:S01]  /*05e0*/  IMAD.MOV.U32 R5, RZ, RZ, R9 ;  /* 0x000000ffff057224 */ /* 0x000fe200078e0009 */
[----:B------:R-:W-:Y:S01]  /*05f0*/  DSETP.MIN.AND P0, P1, R20, R8, PT ;  /* 0x000000081400722a */ /* 0x000fe20003900000 */
[----:B------:R-:W-:Y:S01]  /*0600*/  IMAD.MOV.U32 R25, RZ, RZ, R29 ;  /* 0x000000ffff197224 */ /* 0x000fe200078e001d */
[----:B------:R-:W-:Y:S01]  /*0610*/  SEL R26, R23, R32, P3 ;  /* 0x00000020171a7207 */ /* 0x000fe20001800000 */
[--C-:B------:R-:W-:Y:S01]  /*0620*/  IMAD.MOV.U32 R4, RZ, RZ, R9.reuse ;  /* 0x000000ffff047224 */ /* 0x100fe200078e0009 */
[----:B------:R-:W-:Y:S01]  /*0630*/  FSEL R27, R22, R5, P3 ;  /* 0x00000005161b7208 */ /* 0x000fe20001800000 */
[----:B------:R-:W-:Y:S01]  /*0640*/  IMAD.MOV.U32 R23, RZ, RZ, R8 ;  /* 0x000000ffff177224 */ /* 0x000fe200078e0008 */
[----:B------:R-:W-:Y:S01]  /*0650*/  @P4 LOP3.LUT R27, R5, 0x80000, RZ, 0xfc, !PT ;  /* 0x00080000051b4812 */ /* 0x000fe200078efcff */
[----:B------:R-:W-:Y:S01]  /*0660*/  IMAD.MOV.U32 R31, RZ, RZ, R9 ;  /* 0x000000ffff1f7224 */ /* 0x000fe200078e0009 */
[----:B------:R-:W-:Y:S01]  /*0670*/  FSEL R25, R25, R4, P5 ;  /* 0x0000000419197208 */ /* 0x000fe20002800000 */
[----:B------:R-:W-:Y:S01]  /*0680*/  DSETP.NAN.AND P5, PT, R28, R28, PT ;  /* 0x0000001c1c00722a */ /* 0x000fe20003fa8000 */
[----:B------:R-:W-:Y:S01]  /*0690*/  @P6 LOP3.LUT R25, R4, 0x80000, RZ, 0xfc, !PT ;  /* 0x0008000004196812 */ /* 0x000fe200078efcff */
[----:B------:R-:W-:Y:S01]  /*06a0*/  IMAD.MOV.U32 R4, RZ, RZ, R21 ;  /* 0x000000ffff047224 */ /* 0x000fe200078e0015 */
[----:B------:R-:W-:Y:S01]  /*06b0*/  MOV R22, R20 ;  /* 0x0000001400167202 */ /* 0x000fe20000000f00 */
[----:B------:R-:W-:Y:S01]  /*06c0*/  DSETP.NAN.AND P4, PT, R20, R20, PT ;  /* 0x000000141400722a */ /* 0x000fe20003f88000 */
[----:B------:R-:W-:-:S02]  /*06d0*/  FSEL R26, R34, R26, P2 ;  /* 0x0000001a221a7208 */ /* 0x000fc40001000000 */
[----:B------:R-:W-:Y:S01]  /*06e0*/  FSEL R27, R35, R27, P2 ;  /* 0x0000001b231b7208 */ /* 0x000fe20001000000 */
[--C-:B------:R-:W-:Y:S01]  /*06f0*/  DSETP.MIN.AND P2, P3, R18, R8.reuse, PT ;  /* 0x000000081200722a */ /* 0x100fe20003b40000 */
[----:B------:R-:W-:Y:S02]  /*0700*/  SEL R22, R22, R23, P0 ;  /* 0x0000001716167207 */ /* 0x000fe40000000000 */
[----:B------:R-:W-:Y:S01]  /*0710*/  FSEL R23, R4, R31, P0 ;  /* 0x0000001f04177208 */ /* 0x000fe20000000000 */
[----:B------:R-:W-:Y:S01]  /*0720*/  IMAD.MOV.U32 R4, RZ, RZ, R18 ;  /* 0x000000ffff047224 */ /* 0x000fe200078e0012 */
[----:B------:R-:W-:Y:S02]  /*0730*/  MOV R33, R8 ;  /* 0x0000000800217202 */ /* 0x000fe40000000f00 */
[----:B------:R-:W-:Y:S01]  /*0740*/  @P1 LOP3.LUT R23, R31, 0x80000, RZ, 0xfc, !PT ;  /* 0x000800001f171812 */ /* 0x000fe200078efcff */
[----:B------:R-:W-:Y:S01]  /*0750*/  DSETP.MIN.AND P0, P1, R16, R8, PT ;  /* 0x000000081000722a */ /* 0x000fe20003900000 */
[----:B------:R-:W-:Y:S01]  /*0760*/  SEL R30, R4, R33, P2 ;  /* 0x00000021041e7207 */ /* 0x000fe20001000000 */
[----:B------:R-:W-:Y:S01]  /*0770*/  IMAD.MOV.U32 R4, RZ, RZ, R19 ;  /* 0x000000ffff047224 */ /* 0x000fe200078e0013 */
[----:B------:R-:W-:Y:S01]  /*0780*/  FSEL R25, R29, R25, P5 ;  /* 0x000000191d197208 */ /* 0x000fe20002800000 */
[----:B------:R-:W-:Y:S01]  /*0790*/  IMAD.MOV.U32 R29, RZ, RZ, R9 ;  /* 0x000000ffff1d7224 */ /* 0x000fe200078e0009 */
[----:B------:R-:W-:Y:S01]  /*07a0*/  FSEL R24, R28, R24, P5 ;  /* 0x000000181c187208 */ /* 0x000fe20002800000 */
[----:B------:R-:W-:Y:S01]  /*07b0*/  DSETP.NAN.AND P5, PT, R18, R18, PT ;  /* 0x000000121200722a */ /* 0x000fe20003fa8000 */
[----:B------:R-:W-:Y:S01]  /*07c0*/  FSEL R23, R21, R23, P4 ;  /* 0x0000001715177208 */ /* 0x000fe20002000000 */
[----:B------:R-:W-:Y:S01]  /*07d0*/  VIADD R21, R3, 0x380 ;  /* 0x0000038003157836 */ /* 0x000fe20000000000 */
[----:B------:R-:W-:Y:S01]  /*07e0*/  FSEL R31, R4, R29, P2 ;  /* 0x0000001d041f7208 */ /* 0x000fe20001000000 */
[----:B------:R-:W-:Y:S01]  /*07f0*/  IMAD.MOV.U32 R4, RZ, RZ, R16 ;  /* 0x000000ffff047224 */ /* 0x000fe200078e0010 */
[----:B------:R-:W-:Y:S01]  /*0800*/  @P3 LOP3.LUT R31, R29, 0x80000, RZ, 0xfc, !PT ;  /* 0x000800001d1f3812 */ /* 0x000fe200078efcff */
[----:B------:R-:W-:Y:S01]  /*0810*/  DSETP.MIN.AND P2, P3, R14, R8, PT ;  /* 0x000000080e00722a */ /* 0x000fe20003b40000 */
[----:B------:R-:W-:Y:S01]  /*0820*/  FSEL R22, R20, R22, P4 ;  /* 0x0000001614167208 */ /* 0x000fe20002000000 */
[----:B------:R-:W-:Y:S01]  /*0830*/  IMAD.MOV.U32 R29, RZ, RZ, R8 ;  /* 0x000000ffff1d7224 */ /* 0x000fe200078e0008 */
[----:B------:R-:W-:-:S02]  /*0840*/  ISETP.GE.U32.AND P4, PT, R21, R2, PT ;  /* 0x000000021500720c */ /* 0x000fc40003f86070 */
[----:B------:R-:W-:Y:S01]  /*0850*/  FSEL R30, R18, R30, P5 ;  /* 0x0000001e121e7208 */ /* 0x000fe20002800000 */
[----:B------:R-:W-:Y:S01]  /*0860*/  IMAD.MOV.U32 R18, RZ, RZ, R17 ;  /* 0x000000ffff127224 */ /* 0x000fe200078e0011 */
[----:B------:R-:W-:Y:S01]  /*0870*/  FSEL R31, R19, R31, P5 ;  /* 0x0000001f131f7208 */ /* 0x000fe20002800000 */
[----:B------:R-:W-:Y:S01]  /*0880*/  IMAD.MOV.U32 R19, RZ, RZ, R9 ;  /* 0x000000ffff137224 */ /* 0x000fe200078e0009 */
[--C-:B------:R-:W-:Y:S01]  /*0890*/  DSETP.MIN.AND P6, P5, R12, R8.reuse, PT ;  /* 0x000000080c00722a */ /* 0x100fe20003dc0000 */
[----:B------:R-:W-:Y:S02]  /*08a0*/  MOV R20, R14 ;  /* 0x0000000e00147202 */ /* 0x000fe40000000f00 */
[----:B------:R-:W-:Y:S02]  /*08b0*/  SEL R4, R4, R33, P0 ;  /* 0x0000002104047207 */ /* 0x000fe40000000000 */
[----:B------:R-:W-:Y:S01]  /*08c0*/  FSEL R21, R18, R19, P0 ;  /* 0x0000001312157208 */ /* 0x000fe20000000000 */
[----:B------:R-:W-:Y:S01]  /*08d0*/  IMAD.MOV.U32 R18, RZ, RZ, R12 ;  /* 0x000000ffff127224 */ /* 0x000fe200078e000c */
[----:B------:R-:W-:Y:S01]  /*08e0*/  @P1 LOP3.LUT R21, R19, 0x80000, RZ, 0xfc, !PT ;  /* 0x0008000013151812 */ /* 0x000fe200078efcff */
[----:B------:R-:W-:Y:S01]  /*08f0*/  @!P4 DSETP.MIN.AND P1, P0, R10, R8, PT ;  /* 0x000000080a00c22a */ /* 0x000fe20003820000 */
[-C--:B------:R-:W-:Y:S01]  /*0900*/  SEL R20, R20, R29.reuse, P2 ;  /* 0x0000001d14147207 */ /* 0x080fe20001000000 */
[----:B------:R-:W-:Y:S01]  /*0910*/  IMAD.MOV.U32 R8, RZ, RZ, R13 ;  /* 0x000000ffff087224 */ /* 0x000fe200078e000d */
[----:B------:R-:W-:Y:S01]  /*0920*/  SEL R18, R18, R29, P6 ;  /* 0x0000001d12127207 */ /* 0x000fe20003000000 */
[----:B------:R-:W-:Y:S01]  /*0930*/  IMAD.MOV.U32 R29, RZ, RZ, R9 ;  /* 0x000000ffff1d7224 */ /* 0x000fe200078e0009 */
[----:B------:R-:W-:Y:S01]  /*0940*/  MOV R28, R9 ;  /* 0x00000009001c7202 */ /* 0x000fe20000000f00 */
[----:B------:R-:W-:-:S03]  /*0950*/  IMAD.MOV.U32 R9, RZ, RZ, R15 ;  /* 0x000000ffff097224 */ /* 0x000fc600078e000f */
[----:B------:R-:W-:Y:S01]  /*0960*/  FSEL R19, R8, R29, P6 ;  /* 0x0000001d08137208 */ /* 0x000fe20003000000 */
[----:B------:R-:W-:Y:S01]  /*0970*/  @!P4 IMAD.MOV.U32 R8, RZ, RZ, R11 ;  /* 0x000000ffff08c224 */ /* 0x000fe200078e000b */
[----:B------:R-:W-:Y:S02]  /*0980*/  @P5 LOP3.LUT R19, R29, 0x80000, RZ, 0xfc, !PT ;  /* 0x000800001d135812 */ /* 0x000fe400078efcff */
[----:B------:R-:W-:Y:S02]  /*0990*/  @!P4 LOP3.LUT R29, R5, 0x80000, RZ, 0xfc, !PT ;  /* 0x00080000051dc812 */ /* 0x000fe400078efcff */
[----:B------:R-:W-:Y:S02]  /*09a0*/  @!P4 FSEL R8, R8, R5, P1 ;  /* 0x000000050808c208 */ /* 0x000fe40000800000 */
[----:B------:R-:W-:Y:S01]  /*09b0*/  FSEL R9, R9, R28, P2 ;  /* 0x0000001c09097208 */ /* 0x000fe20001000000 */
[----:B------:R-:W-:Y:S01]  /*09c0*/  DSETP.NAN.AND P2, PT, R16, R16, PT ;  /* 0x000000101000722a */ /* 0x000fe20003f48000 */
[----:B------:R-:W-:-:S02]  /*09d0*/  @!P4 MOV R5, R10 ;  /* 0x0000000a0005c202 */ /* 0x000fc40000000f00 */
[----:B------:R-:W-:Y:S01]  /*09e0*/  @P3 LOP3.LUT R9, R28, 0x80000, RZ, 0xfc, !PT ;  /* 0x000800001c093812 */ /* 0x000fe200078efcff */
[----:B------:R-:W-:Y:S01]  /*09f0*/  @!P4 DSETP.NAN.AND P3, PT, R10, R10, PT ;  /* 0x0000000a0a00c22a */ /* 0x000fe20003f68000 */
[----:B------:R-:W-:Y:S01]  /*0a00*/  @!P4 SEL R32, R5, R32, P1 ;  /* 0x000000200520c207 */ /* 0x000fe20000800000 */
[----:B------:R-:W-:Y:S01]  /*0a10*/  DSETP.NAN.AND P1, PT, R14, R14, PT ;  /* 0x0000000e0e00722a */ /* 0x000fe20003f28000 */
[----:B------:R-:W-:Y:S01]  /*0a20*/  @!P4 SEL R33, R29, R8, P0 ;  /* 0x000000081d21c207 */ /* 0x000fe20000000000 */
[----:B------:R-:W-:Y:S01]  /*0a30*/  IMAD.MOV.U32 R5, RZ, RZ, R21 ;  /* 0x000000ffff057224 */ /* 0x000fe200078e0015 */
[----:B------:R-:W-:Y:S01]  /*0a40*/  DSETP.NAN.AND P0, PT, R12, R12, PT ;  /* 0x0000000c0c00722a */ /* 0x000fe20003f08000 */
[----:B------:R-:W-:Y:S01]  /*0a50*/  @!P4 FSEL R8, R10, R32, P3 ;  /* 0x000000200a08c208 */ /* 0x000fe20001800000 */
[----:B------:R-:W-:Y:S01]  /*0a60*/  IMAD.MOV.U32 R21, RZ, RZ, R9 ;  /* 0x000000ffff157224 */ /* 0x000fe200078e0009 */
[----:B------:R-:W-:Y:S02]  /*0a70*/  @!P4 FSEL R11, R11, R33, P3 ;  /* 0x000000210b0bc208 */ /* 0x000fe40001800000 */
[----:B------:R-:W-:Y:S01]  /*0a80*/  FSEL R4, R16, R4, P2 ;  /* 0x0000000410047208 */ /* 0x000fe20001000000 */
[----:B------:R-:W-:Y:S01]  /*0a90*/  @!P4 IMAD.MOV.U32 R6, RZ, RZ, R8 ;  /* 0x000000ffff06c224 */ /* 0x000fe200078e0008 */
[----:B------:R-:W-:Y:S01]  /*0aa0*/  FSEL R5, R17, R5, P2 ;  /* 0x0000000511057208 */ /* 0x000fe20001000000 */
[----:B------:R-:W-:Y:S01]  /*0ab0*/  @!P4 IMAD.MOV.U32 R7, RZ, RZ, R11 ;  /* 0x000000ffff07c224 */ /* 0x000fe200078e000b */
[----:B------:R-:W-:-:S02]  /*0ac0*/  FSEL R32, R14, R20, P1 ;  /* 0x000000140e207208 */ /* 0x000fc40000800000 */
[----:B------:R-:W-:Y:S02]  /*0ad0*/  FSEL R33, R15, R21, P1 ;  /* 0x000000150f217208 */ /* 0x000fe40000800000 */
[----:B------:R-:W-:Y:S02]  /*0ae0*/  FSEL R36, R12, R18, P0 ;  /* 0x000000120c247208 */ /* 0x000fe40000000000 */
[----:B------:R-:W-:-:S07]  /*0af0*/  FSEL R37, R13, R19, P0 ;  /* 0x000000130d257208 */ /* 0x000fce0000000000 */
.L_x_16888:
[----:B------:R-:W-:Y:S01]  /*0b00*/  ISETP.GE.U32.AND P0, PT, R3, R2, PT ;  /* 0x000000020300720c */ /* 0x000fe20003f06070 */
[----:B------:R-:W-:Y:S04]  /*0b10*/  BSSY.RECONVERGENT B0, `(.L_x_16889) ;  /* 0x0000033000007945 */ /* 0x000fe80003800200 */
[----:B------:R-:W-:Y:S08]  /*0b20*/  BSSY.RELIABLE B1, `(.L_x_16890) ;  /* 0x000002b000017945 */ /* 0x000ff00003800100 */
[----:B------:R-:W-:Y:S05]  /*0b30*/  @P0 BRA `(.L_x_16891) ;  /* 0x0000000000300947 */ /* 0x000fea0003800000 */
[----:B------:R-:W0:Y:S01]  /*0b40*/  LDC.64 R8, c[0x0][0x398] ;  /* 0x0000e600ff087b82 */ /* 0x000e220000000a00 */
[----:B-----5:R-:W-:Y:S01]  /*0b50*/  IADD3 R11, PT, PT, R0, R3, RZ ;  /* 0x00000003000b7210 */ /* 0x020fe20007ffe0ff */
[----:B------:R-:W-:-:S05]  /*0b60*/  VIADD R3, R3, 0x80 ;  /* 0x0000008003037836 */ /* 0x000fca0000000000 */
[----:B------:R-:W-:Y:S01]  /*0b70*/  ISETP.GE.U32.AND P0, PT, R3, R2, PT ;  /* 0x000000020300720c */ /* 0x000fe20003f06070 */
[----:B0-----:R-:W-:-:S05]  /*0b80*/  IMAD.WIDE.U32 R8, R11, 0x8, R8 ;  /* 0x000000080b087825 */ /* 0x001fca00078e0008 */
[----:B------:R0:W-:Y:S07]  /*0b90*/  STG.E.64 desc[UR4][R8.64], R26 ;  /* 0x0000001a08007986 */ /* 0x0001ee000c101b04 */
[----:B------:R-:W-:Y:S05]  /*0ba0*/  @P0 BRA `(.L_x_16892) ;  /* 0x0000000000300947 */ /* 0x000fea0003800000 */
[----:B0-----:R-:W0:Y:S01]  /*0bb0*/  LDC.64 R8, c[0x0][0x398] ;  /* 0x0000e600ff087b82 */ /* 0x001e220000000a00 */
[----:B------:R-:W-:Y:S02]  /*0bc0*/  IMAD.IADD R11, R0, 0x1, R3 ;  /* 0x00000001000b7824 */ /* 0x000fe400078e0203 */
[----:B------:R-:W-:Y:S02]  /*0bd0*/  VIADD R3, R3, 0x80 ;  /* 0x0000008003037836 */ /* 0x000fe40000000000 */
[----:B0-----:R-:W-:-:S05]  /*0be0*/  IMAD.WIDE.U32 R8, R11, 0x8, R8 ;  /* 0x000000080b087825 */ /* 0x001fca00078e0008 */
[----:B------:R0:W-:Y:S02]  /*0bf0*/  STG.E.64 desc[UR4][R8.64], R24 ;  /* 0x0000001808007986 */ /* 0x0001e4000c101b04 */
.L_x_16891:
[----:B------:R-:W-:-:S13]  /*0c00*/  ISETP.GE.U32.AND P0, PT, R3, R2, PT ;  /* 0x000000020300720c */ /* 0x000fda0003f06070 */
[----:B------:R-:W-:Y:S05]  /*0c10*/  @P0 BRA `(.L_x_16893) ;  /* 0x0000000000300947 */ /* 0x000fea0003800000 */
[----:B0-----:R-:W0:Y:S01]  /*0c20*/  LDC.64 R8, c[0x0][0x398] ;  /* 0x0000e600ff087b82 */ /* 0x001e220000000a00 */
[----:B-----5:R-:W-:Y:S01]  /*0c30*/  IMAD.IADD R11, R0, 0x1, R3 ;  /* 0x00000001000b7824 */ /* 0x020fe200078e0203 */
[----:B------:R-:W-:-:S03]  /*0c40*/  IADD3 R3, PT, PT, R3, 0x80, RZ ;  /* 0x0000008003037810 */ /* 0x000fc60007ffe0ff */
[----:B0-----:R-:W-:-:S05]  /*0c50*/  IMAD.WIDE.U32 R8, R11, 0x8, R8 ;  /* 0x000000080b087825 */ /* 0x001fca00078e0008 */
[----:B------:R1:W-:Y:S02]  /*0c60*/  STG.E.64 desc[UR4][R8.64], R22 ;  /* 0x0000001608007986 */ /* 0x0003e4000c101b04 */
.L_x_16892:
[----:B------:R-:W-:-:S13]  /*0c70*/  ISETP.GE.U32.AND P0, PT, R3, R2, PT ;  /* 0x000000020300720c */ /* 0x000fda0003f06070 */
[----:B------:R-:W-:Y:S05]  /*0c80*/  @P0 BRA `(.L_x_16894) ;  /* 0x0000000000300947 */ /* 0x000fea0003800000 */
[----:B01----:R-:W0:Y:S01]  /*0c90*/  LDC.64 R8, c[0x0][0x398] ;  /* 0x0000e600ff087b82 */ /* 0x003e220000000a00 */
[----:B------:R-:W-:Y:S02]  /*0ca0*/  IMAD.IADD R11, R0, 0x1, R3 ;  /* 0x00000001000b7824 */ /* 0x000fe400078e0203 */
[----:B------:R-:W-:Y:S02]  /*0cb0*/  VIADD R3, R3, 0x80 ;  /* 0x0000008003037836 */ /* 0x000fe40000000000 */
[----:B0-----:R-:W-:-:S05]  /*0cc0*/  IMAD.WIDE.U32 R8, R11, 0x8, R8 ;  /* 0x000000080b087825 */ /* 0x001fca00078e0008 */
[----:B------:R1:W-:Y:S02]  /*0cd0*/  STG.E.64 desc[UR4][R8.64], R30 ;  /* 0x0000001e08007986 */ /* 0x0003e4000c101b04 */
.L_x_16893:
[----:B------:R-:W-:-:S13]  /*0ce0*/  ISETP.GE.U32.AND P0, PT, R3, R2, PT ;  /* 0x000000020300720c */ /* 0x000fda0003f06070 */
[----:B------:R-:W-:Y:S05]  /*0cf0*/  @P0 BRA `(.L_x_16895) ;  /* 0x0000000000340947 */ /* 0x000fea0003800000 */
[----:B01----:R-:W0:Y:S01]  /*0d00*/  LDC.64 R8, c[0x0][0x398] ;  /* 0x0000e600ff087b82 */ /* 0x003e220000000a00 */
[----:B-----5:R-:W-:Y:S02]  /*0d10*/  IMAD.IADD R11, R0, 0x1, R3 ;  /* 0x00000001000b7824 */ /* 0x020fe400078e0203 */
[----:B------:R-:W-:Y:S02]  /*0d20*/  VIADD R3, R3, 0x80 ;  /* 0x0000008003037836 */ /* 0x000fe40000000000 */
[----:B0-----:R-:W-:-:S05]  /*0d30*/  IMAD.WIDE.U32 R8, R11, 0x8, R8 ;  /* 0x000000080b087825 */ /* 0x001fca00078e0008 */
[----:B------:R2:W-:Y:S02]  /*0d40*/  STG.E.64 desc[UR4][R8.64], R4 ;  /* 0x0000000408007986 */ /* 0x0005e4000c101b04 */
.L_x_16894:
[----:B------:R-:W-:-:S13]  /*0d50*/  ISETP.GE.U32.AND P0, PT, R3, R2, PT ;  /* 0x000000020300720c */ /* 0x000fda0003f06070 */
[----:B------:R-:W-:Y:S05]  /*0d60*/  @P0 BREAK.RELIABLE B1 ;  /* 0x0000000000010942 */ /* 0x000fea0003800100 */
[----:B------:R-:W-:Y:S05]  /*0d70*/  @P0 BRA `(.L_x_16896) ;  /* 0x0000000000300947 */ /* 0x000fea0003800000 */
[----:B--2---:R-:W2:Y:S01]  /*0d80*/  LDC.64 R4, c[0x0][0x398] ;  /* 0x0000e600ff047b82 */ /* 0x004ea20000000a00 */
[----:B01----:R-:W-:Y:S01]  /*0d90*/  IADD3 R9, PT, PT, R0, R3, RZ ;  /* 0x0000000300097210 */ /* 0x003fe20007ffe0ff */
[----:B------:R-:W-:-:S04]  /*0da0*/  VIADD R3, R3, 0x80 ;  /* 0x0000008003037836 */ /* 0x000fc80000000000 */
[----:B--2---:R-:W-:-:S05]  /*0db0*/  IMAD.WIDE.U32 R4, R9, 0x8, R4 ;  /* 0x0000000809047825 */ /* 0x004fca00078e0004 */
[----:B------:R2:W-:Y:S02]  /*0dc0*/  STG.E.64 desc[UR4][R4.64], R32 ;  /* 0x0000002004007986 */ /* 0x0005e4000c101b04 */
.L_x_16895:
[----:B------:R-:W-:Y:S05]  /*0dd0*/  BSYNC.RELIABLE B1 ;  /* 0x0000000000017941 */ /* 0x000fea0003800100 */
.L_x_16890:
[----:B------:R-:W-:-:S13]  /*0de0*/  ISETP.GE.U32.AND P0, PT, R3, R2, PT ;  /* 0x000000020300720c */ /* 0x000fda0003f06070 */
[----:B--2---:R-:W2:Y:S01]  /*0df0*/  @!P0 LDC.64 R4, c[0x0][0x398] ;  /* 0x0000e600ff048b82 */ /* 0x004ea20000000a00 */
[----:B01----:R-:W-:Y:S02]  /*0e00*/  @!P0 IMAD.IADD R9, R0, 0x1, R3 ;  /* 0x0000000100098824 */ /* 0x003fe400078e0203 */
[----:B------:R-:W-:Y:S02]  /*0e10*/  @!P0 VIADD R3, R3, 0x80 ;  /* 0x0000008003038836 */ /* 0x000fe40000000000 */
[----:B--2---:R-:W-:-:S05]  /*0e20*/  @!P0 IMAD.WIDE.U32 R4, R9, 0x8, R4 ;  /* 0x0000000809048825 */ /* 0x004fca00078e0004 */
[----:B------:R3:W-:Y:S02]  /*0e30*/  @!P0 STG.E.64 desc[UR4][R4.64], R36 ;  /* 0x0000002404008986 */ /* 0x0007e4000c101b04 */
.L_x_16896:
[----:B------:R-:W-:Y:S05]  /*0e40*/  BSYNC.RECONVERGENT B0 ;  /* 0x0000000000007941 */ /* 0x000fea0003800200 */
.L_x_16889:
[----:B------:R-:W-:Y:S05]  /*0e50*/  WARPSYNC.ALL ;  /* 0x0000000000007948 */ /* 0x000fea0003800000 */
[----:B------:R-:W-:-:S13]  /*0e60*/  ISETP.GE.U32.AND P0, PT, R3, R2, PT ;  /* 0x000000020300720c */ /* 0x000fda0003f06070 */
[----:B------:R-:W-:Y:S05]  /*0e70*/  @P0 EXIT ;  /* 0x000000000000094d */ /* 0x000fea0003800000 */
[----:B--23--:R-:W2:Y:S01]  /*0e80*/  LDC.64 R4, c[0x0][0x398] ;  /* 0x0000e600ff047b82 */ /* 0x00cea20000000a00 */
[----:B------:R-:W-:-:S04]  /*0e90*/  IMAD.IADD R3, R0, 0x1, R3 ;  /* 0x0000000100037824 */ /* 0x000fc800078e0203 */
[----:B--2---:R-:W-:-:S05]  /*0ea0*/  IMAD.WIDE.U32 R2, R3, 0x8, R4 ;  /* 0x0000000803027825 */ /* 0x004fca00078e0004 */
[----:B------:R-:W-:Y:S01]  /*0eb0*/  STG.E.64 desc[UR4][R2.64], R6 ;  /* 0x0000000602007986 */ /* 0x000fe2000c101b04 */
[----:B------:R-:W-:Y:S05]  /*0ec0*/  EXIT ;  /* 0x000000000000794d */ /* 0x000fea0003800000 */
.L_x_16887:
[----:B------:R-:W0:Y:S01]  /*0ed0*/  LDC.64 R2, c[0x0][0x390] ;  /* 0x0000e400ff027b82 */ /* 0x000e220000000a00 */
[----:B------:R-:W1:Y:S01]  /*0ee0*/  S2R R25, SR_TID.X ;  /* 0x0000000000197919 */ /* 0x000e620000002100 */
[----:B------:R-:W-:Y:S01]  /*0ef0*/  MOV R4, UR8 ;  /* 0x0000000800047c02 */ /* 0x000fe20008000f00 */
[----:B------:R-:W-:Y:S01]  /*0f00*/  IMAD.U32 R5, RZ, RZ, UR9 ;  /* 0x00000009ff057e24 */ /* 0x000fe2000f8e00ff */
[----:B------:R-:W-:Y:S01]  /*0f10*/  MOV R21, UR9 ;  /* 0x0000000900157c02 */ /* 0x000fe20008000f00 */
[----:B------:R-:W-:Y:S01]  /*0f20*/  IMAD.U32 R22, RZ, RZ, UR8 ;  /* 0x00000008ff167e24 */ /* 0x000fe2000f8e00ff */
[----:B------:R-:W-:Y:S01]  /*0f30*/  MOV R14, UR8 ;  /* 0x00000008000e7c02 */ /* 0x000fe20008000f00 */
[----:B------:R-:W-:Y:S01]  /*0f40*/  IMAD.U32 R23, RZ, RZ, UR9 ;  /* 0x00000009ff177e24 */ /* 0x000fe2000f8e00ff */
[----:B------:R-:W2:Y:S01]  /*0f50*/  LDC.64 R8, c[0x0][0x398] ;  /* 0x0000e600ff087b82 */ /* 0x000ea20000000a00 */
[----:B------:R-:W-:Y:S02]  /*0f60*/  IMAD.U32 R20, RZ, RZ, UR8 ;  /* 0x00000008ff147e24 */ /* 0x000fe4000f8e00ff */
[----:B------:R-:W-:-:S02]  /*0f70*/  IMAD.U32 R18, RZ, RZ, UR8 ;  /* 0x00000008ff127e24 */ /* 0x000fc4000f8e00ff */
[----:B------:R-:W-:Y:S02]  /*0f80*/  IMAD.U32 R19, RZ, RZ, UR9 ;  /* 0x00000009ff137e24 */ /* 0x000fe4000f8e00ff */
[----:B------:R-:W-:Y:S02]  /*0f90*/  IMAD.U32 R16, RZ, RZ, UR8 ;  /* 0x00000008ff107e24 */ /* 0x000fe4000f8e00ff */
[----:B------:R-:W-:Y:S02]  /*0fa0*/  IMAD.U32 R17, RZ, RZ, UR9 ;  /* 0x00000009ff117e24 */ /* 0x000fe4000f8e00ff */
[----:B------:R-:W-:Y:S02]  /*0fb0*/  IMAD.U32 R15, RZ, RZ, UR9 ;  /* 0x00000009ff0f7e24 */ /* 0x000fe4000f8e00ff */
[----:B------:R-:W-:Y:S02]  /*0fc0*/  IMAD.U32 R12, RZ, RZ, UR8 ;  /* 0x00000008ff0c7e24 */ /* 0x000fe4000f8e00ff */
[----:B------:R-:W-:Y:S01]  /*0fd0*/  IMAD.U32 R13, RZ, RZ, UR9 ;  /* 0x00000009ff0d7e24 */ /* 0x000fe2000f8e00ff */
[----:B0-----:R-:W-:Y:S01]  /*0fe0*/  DSETP.NAN.AND P0, PT, R2, R2, PT ;  /* 0x000000020200722a */ /* 0x001fe20003f08000 */
[----:B--2---:R-:W-:-:S04]  /*0ff0*/  IMAD.WIDE.U32 R8, R0, 0x8, R8 ;  /* 0x0000000800087825 */ /* 0x004fc800078e0008 */
[----:B-1----:R-:W-:-:S09]  /*1000*/  IMAD.WIDE.U32 R8, R25, 0x10, R8 ;  /* 0x0000001019087825 */ /* 0x002fd200078e0008 */
[----:B------:R-:W-:Y:S05]  /*1010*/  @P0 BRA `(.L_x_16897) ;  /* 0x00000004009c0947 */ /* 0x000fea0003800000 */
[----:B------:R-:W0:Y:S02]  /*1020*/  LDC.64 R4, c[0x0][0x3a0] ;  /* 0x0000e800ff047b82 */ /* 0x000e240000000a00 */
[----:B0-----:R-:W-:-:S04]  /*1030*/  IMAD.WIDE.U32 R4, R0, 0x8, R4 ;  /* 0x0000000800047825 */ /* 0x001fc800078e0004 */
[----:B------:R-:W-:-:S05]  /*1040*/  IMAD.WIDE.U32 R24, R25, 0x10, R4 ;  /* 0x0000001019187825 */ /* 0x000fca00078e0004 */
[----:B------:R-:W2:Y:S04]  /*1050*/  LDG.E.128 R20, desc[UR4][R24.64] ;  /* 0x0000000418147981 */ /* 0x000ea8000c1e1d00 */
[----:B------:R-:W3:Y:S04]  /*1060*/  LDG.E.128 R16, desc[UR4][R24.64+0x800] ;  /* 0x0008000418107981 */ /* 0x000ee8000c1e1d00 */
[----:B------:R-:W4:Y:S04]  /*1070*/  LDG.E.128 R12, desc[UR4][R24.64+0x1000] ;  /* 0x00100004180c7981 */ /* 0x000f28000c1e1d00 */
[----:B------:R0:W5:Y:S01]  /*1080*/  LDG.E.128 R4, desc[UR4][R24.64+0x1800] ;  /* 0x0018000418047981 */ /* 0x000162000c1e1d00 */
[----:B------:R-:W-:Y:S01]  /*1090*/  IMAD.MOV.U32 R27, RZ, RZ, R3 ;  /* 0x000000ffff1b7224 */ /* 0x000fe200078e0003 */
[----:B------:R-:W-:Y:S01]  /*10a0*/  MOV R26, R3 ;  /* 0x00000003001a7202 */ /* 0x000fe20000000f00 */
[--C-:B------:R-:W-:Y:S01]  /*10b0*/  IMAD.MOV.U32 R11, RZ, RZ, R2.reuse ;  /* 0x000000ffff0b7224 */ /* 0x100fe200078e0002 */
[----:B------:R-:W-:Y:S01]  /*10c0*/  MOV R33, R2 ;  /* 0x0000000200217202 */ /* 0x000fe20000000f00 */
[----:B------:R-:W-:Y:S01]  /*10d0*/  IMAD.MOV.U32 R31, RZ, RZ, R2 ;  /* 0x000000ffff1f7224 */ /* 0x000fe200078e0002 */
[--C-:B--2---:R-:W-:Y:S01]  /*10e0*/  DSETP.MIN.AND P0, P1, R20, R2.reuse, PT ;  /* 0x000000021400722a */ /* 0x104fe20003900000 */
[----:B------:R-:W-:Y:S01]  /*10f0*/  MOV R0, R21 ;  /* 0x0000001500007202 */ /* 0x000fe20000000f00 */
[----:B------:R-:W-:-:S04]  /*1100*/  DSETP.MIN.AND P2, P3, R22, R2, PT ;  /* 0x000000021600722a */ /* 0x000fc80003b40000 */
[----:B------:R-:W-:Y:S01]  /*1110*/  FSEL R29, R0, R27, P0 ;  /* 0x0000001b001d7208 */ /* 0x000fe20000000000 */
[----:B------:R-:W-:-:S05]  /*1120*/  IMAD.MOV.U32 R0, RZ, RZ, R20 ;  /* 0x000000ffff007224 */ /* 0x000fca00078e0014 */
[----:B------:R-:W-:Y:S01]  /*1130*/  SEL R10, R0, R11, P0 ;  /* 0x0000000b000a7207 */ /* 0x000fe20000000000 */
[----:B------:R-:W-:Y:S01]  /*1140*/  IMAD.MOV.U32 R0, RZ, RZ, R23 ;  /* 0x000000ffff007224 */ /* 0x000fe200078e0017 */
[C---:B------:R-:W-:Y:S01]  /*1150*/  @P1 LOP3.LUT R29, R27.reuse, 0x80000, RZ, 0xfc, !PT ;  /* 0x000800001b1d1812 */ /* 0x040fe200078efcff */
[----:B------:R-:W-:Y:S02]  /*1160*/  DSETP.NAN.AND P0, PT, R20, R20, PT ;  /* 0x000000141400722a */ /* 0x000fe40003f08000 */
[----:B------:R-:W-:Y:S01]  /*1170*/  DSETP.NAN.AND P1, PT, R22, R22, PT ;  /* 0x000000161600722a */ /* 0x000fe20003f28000 */
[----:B0-----:R-:W-:Y:S01]  /*1180*/  FSEL R25, R0, R27, P2 ;  /* 0x0000001b00197208 */ /* 0x001fe20001000000 */
[----:B------:R-:W-:Y:S01]  /*1190*/  IMAD.MOV.U32 R0, RZ, RZ, R22 ;  /* 0x000000ffff007224 */ /* 0x000fe200078e0016 */
[----:B------:R-:W-:Y:S02]  /*11a0*/  @P3 LOP3.LUT R25, R27, 0x80000, RZ, 0xfc, !PT ;  /* 0x000800001b193812 */ /* 0x000fe400078efcff */
[----:B------:R-:W-:Y:S01]  /*11b0*/  FSEL R20, R20, R10, P0 ;  /* 0x0000000a14147208 */ /* 0x000fe20000000000 */
[----:B---3--:R-:W-:Y:S01]  /*11c0*/  IMAD.MOV.U32 R10, RZ, RZ, R17 ;  /* 0x000000ffff0a7224 */ /* 0x008fe200078e0011 */
[----:B------:R-:W-:Y:S01]  /*11d0*/  SEL R24, R0, R11, P2 ;  /* 0x0000000b00187207 */ /* 0x000fe20001000000 */
[----:B------:R-:W-:Y:S01]  /*11e0*/  DSETP.MIN.AND P2, P3, R16, R2, PT ;  /* 0x000000021000722a */ /* 0x000fe20003b40000 */
[----:B------:R-:W-:Y:S01]  /*11f0*/  FSEL R23, R23, R25, P1 ;  /* 0x0000001917177208 */ /* 0x000fe20000800000 */
[----:B------:R-:W-:Y:S01]  /*1200*/  IMAD.MOV.U32 R25, RZ, RZ, R3 ;  /* 0x000000ffff197224 */ /* 0x000fe200078e0003 */
[----:B------:R-:W-:-:S02]  /*1210*/  MOV R11, R29 ;  /* 0x0000001d000b7202 */ /* 0x000fc40000000f00 */
[----:B------:R-:W-:Y:S01]  /*1220*/  FSEL R0, R22, R24, P1 ;  /* 0x0000001816007208 */ /* 0x000fe20000800000 */
[----:B------:R-:W-:Y:S01]  /*1230*/  DSETP.MIN.AND P1, P4, R18, R2, PT ;  /* 0x000000021200722a */ /* 0x000fe20003c20000 */
[----:B------:R-:W-:Y:S01]  /*1240*/  FSEL R21, R21, R11, P0 ;  /* 0x0000000b15157208 */ /* 0x000fe20000000000 */
[----:B------:R-:W-:Y:S01]  /*1250*/  IMAD.MOV.U32 R11, RZ, RZ, R2 ;  /* 0x000000ffff0b7224 */ /* 0x000fe200078e0002 */
[----:B------:R-:W-:Y:S01]  /*1260*/  FSEL R27, R10, R25, P2 ;  /* 0x000000190a1b7208 */ /* 0x000fe20001000000 */
[----:B------:R-:W-:Y:S01]  /*1270*/  IMAD.MOV.U32 R10, RZ, RZ, R16 ;  /* 0x000000ffff0a7224 */ /* 0x000fe200078e0010 */
[----:B------:R-:W-:Y:S01]  /*1280*/  DSETP.NAN.AND P0, PT, R16, R16, PT ;  /* 0x000000101000722a */ /* 0x000fe20003f08000 */
[----:B------:R-:W-:Y:S02]  /*1290*/  IMAD.MOV.U32 R22, RZ, RZ, R2 ;  /* 0x000000ffff167224 */ /* 0x000fe400078e0002 */
[----:B------:R-:W-:Y:S02]  /*12a0*/  @P3 LOP3.LUT R27, R25, 0x80000, RZ, 0xfc, !PT ;  /* 0x00080000191b3812 */ /* 0x000fe400078efcff */
[----:B------:R-:W-:Y:S01]  /*12b0*/  SEL R10, R10, R11, P2 ;  /* 0x0000000b0a0a7207 */ /* 0x000fe20001000000 */
[----:B------:R-:W-:-:S03]  /*12c0*/  IMAD.MOV.U32 R11, RZ, RZ, R19 ;  /* 0x000000ffff0b7224 */ /* 0x000fc600078e0013 */
[----:B------:R-:W-:Y:S01]  /*12d0*/  FSEL R16, R16, R10, P0 ;  /* 0x0000000a10107208 */ /* 0x000fe20000000000 */
[----:B----4-:R-:W-:Y:S01]  /*12e0*/  IMAD.MOV.U32 R10, RZ, RZ, R12 ;  /* 0x000000ffff0a7224 */ /* 0x010fe200078e000c */
[----:B------:R-:W-:Y:S01]  /*12f0*/  FSEL R25, R11, R26, P1 ;  /* 0x0000001a0b197208 */ /* 0x000fe20000800000 */
[----:B------:R-:W-:Y:S01]  /*1300*/  IMAD.MOV.U32 R11, RZ, RZ, R18 ;  /* 0x000000ffff0b7224 */ /* 0x000fe200078e0012 */
[----:B------:R-:W-:-:S04]  /*1310*/  @P4 LOP3.LUT R25, R26, 0x80000, RZ, 0xfc, !PT ;  /* 0x000800001a194812 */ /* 0x000fc800078efcff */
[----:B------:R-:W-:Y:S01]  /*1320*/  SEL R24, R11, R22, P1 ;  /* 0x000000160b187207 */ /* 0x000fe20000800000 */
[----:B------:R-:W-:Y:S01]  /*1330*/  IMAD.MOV.U32 R11, RZ, RZ, R27 ;  /* 0x000000ffff0b7224 */ /* 0x000fe200078e001b */
[----:B------:R-:W-:Y:S01]  /*1340*/  DSETP.NAN.AND P1, PT, R18, R18, PT ;  /* 0x000000121200722a */ /* 0x000fe20003f28000 */
[----:B------:R-:W-:Y:S02]  /*1350*/  IMAD.MOV.U32 R22, RZ, RZ, R3 ;  /* 0x000000ffff167224 */ /* 0x000fe400078e0003 */
[----:B------:R-:W-:Y:S01]  /*1360*/  IMAD.MOV.U32 R27, RZ, RZ, R2 ;  /* 0x000000ffff1b7224 */ /* 0x000fe200078e0002 */
[----:B------:R-:W-:Y:S01]  /*1370*/  FSEL R17, R17, R11, P0 ;  /* 0x0000000b11117208 */ /* 0x000fe20000000000 */
[----:B------:R-:W-:Y:S01]  /*1380*/  DSETP.MIN.AND P0, P2, R12, R2, PT ;  /* 0x000000020c00722a */ /* 0x000fe20003a00000 */
[----:B------:R-:W-:Y:S02]  /*1390*/  MOV R11, R2 ;  /* 0x00000002000b7202 */ /* 0x000fe40000000f00 */
[----:B------:R-:W-:-:S02]  /*13a0*/  FSEL R18, R18, R24, P1 ;  /* 0x0000001812127208 */ /* 0x000fc40000800000 */
[----:B------:R-:W-:Y:S01]  /*13b0*/  FSEL R19, R19, R25, P1 ;  /* 0x0000001913137208 */ /* 0x000fe20000800000 */
[----:B------:R-:W-:Y:S01]  /*13c0*/  DSETP.MIN.AND P1, P3, R14, R2, PT ;  /* 0x000000020e00722a */ /* 0x000fe20003b20000 */
[----:B------:R-:W-:Y:S01]  /*13d0*/  SEL R24, R10, R11, P0 ;  /* 0x0000000b0a187207 */ /* 0x000fe20000000000 */
[----:B------:R-:W-:Y:S01]  /*13e0*/  IMAD.MOV.U32 R25, RZ, RZ, R3 ;  /* 0x000000ffff197224 */ /* 0x000fe200078e0003 */
[----:B------:R-:W-:Y:S01]  /*13f0*/  MOV R10, R13 ;  /* 0x0000000d000a7202 */ /* 0x000fe20000000f00 */
[----:B------:R-:W-:-:S03]  /*1400*/  IMAD.MOV.U32 R11, RZ, RZ, R15 ;  /* 0x000000ffff0b7224 */ /* 0x000fc600078e000f */
[----:B------:R-:W-:Y:S01]  /*1410*/  FSEL R29, R10, R25, P0 ;  /* 0x000000190a1d7208 */ /* 0x000fe20000000000 */
[----:B------:R-:W-:Y:S01]  /*1420*/  IMAD.MOV.U32 R10, RZ, RZ, R14 ;  /* 0x000000ffff0a7224 */ /* 0x000fe200078e000e */
[----:B------:R-:W-:Y:S01]  /*1430*/  FSEL R11, R11, R22, P1 ;  /* 0x000000160b0b7208 */ /* 0x000fe20000800000 */
[----:B------:R-:W-:Y:S01]  /*1440*/  DSETP.NAN.AND P0, PT, R12, R12, PT ;  /* 0x0000000c0c00722a */ /* 0x000fe20003f08000 */
[----:B------:R-:W-:Y:S02]  /*1450*/  @P2 LOP3.LUT R29, R25, 0x80000, RZ, 0xfc, !PT ;  /* 0x00080000191d2812 */ /* 0x000fe400078efcff */
[----:B------:R-:W-:Y:S01]  /*1460*/  SEL R10, R10, R27, P1 ;  /* 0x0000001b0a0a7207 */ /* 0x000fe20000800000 */
[--C-:B-----5:R-:W-:Y:S01]  /*1470*/  DSETP.MIN.AND P1, P2, R4, R2.reuse, PT ;  /* 0x000000020400722a */ /* 0x120fe20003a20000 */
[----:B------:R-:W-:Y:S01]  /*1480*/  @P3 LOP3.LUT R11, R22, 0x80000, RZ, 0xfc, !PT ;  /* 0x00080000160b3812 */ /* 0x000fe200078efcff */
[----:B------:R-:W-:Y:S01]  /*1490*/  DSETP.MIN.AND P3, P4, R6, R2, PT ;  /* 0x000000020600722a */ /* 0x000fe20003c60000 */
[----:B------:R-:W-:Y:S01]  /*14a0*/  IMAD.MOV.U32 R25, RZ, RZ, R29 ;  /* 0x000000ffff197224 */ /* 0x000fe200078e001d */
[----:B------:R-:W-:Y:S01]  /*14b0*/  FSEL R22, R12, R24, P0 ;  /* 0x000000180c167208 */ /* 0x000fe20000000000 */
[----:B------:R-:W-:Y:S01]  /*14c0*/  IMAD.MOV.U32 R27, RZ, RZ, R3 ;  /* 0x000000ffff1b7224 */ /* 0x000fe200078e0003 */
[----:B------:R-:W-:Y:S01]  /*14d0*/  MOV R3, R7 ;  /* 0x0000000700037202 */ /* 0x000fe20000000f00 */
[----:B------:R-:W-:Y:S01]  /*14e0*/  IMAD.MOV.U32 R2, RZ, RZ, R4 ;  /* 0x000000ffff027224 */ /* 0x000fe200078e0004 */
[----:B------:R-:W-:Y:S01]  /*14f0*/  FSEL R25, R13, R25, P0 ;  /* 0x000000190d197208 */ /* 0x000fe20000000000 */
[----:B------:R-:W-:Y:S01]  /*1500*/  IMAD.MOV.U32 R24, RZ, RZ, R5 ;  /* 0x000000ffff187224 */ /* 0x000fe200078e0005 */
[----:B------:R-:W-:Y:S01]  /*1510*/  DSETP.NAN.AND P0, PT, R14, R14, PT ;  /* 0x0000000e0e00722a */ /* 0x000fe20003f08000 */
[----:B------:R-:W-:-:S02]  /*1520*/  FSEL R3, R3, R26, P3 ;  /* 0x0000001a03037208 */ /* 0x000fc40001800000 */
[----:B------:R-:W-:Y:S01]  /*1530*/  SEL R12, R2, R31, P1 ;  /* 0x0000001f020c7207 */ /* 0x000fe20000800000 */
[----:B------:R-:W-:Y:S01]  /*1540*/  IMAD.MOV.U32 R2, RZ, RZ, R6 ;  /* 0x000000ffff027224 */ /* 0x000fe200078e0006 */
[----:B------:R-:W-:Y:S01]  /*1550*/  FSEL R13, R24, R27, P1 ;  /* 0x0000001b180d7208 */ /* 0x000fe20000800000 */
[----:B------:R-:W-:Y:S01]  /*1560*/  DSETP.NAN.AND P1, PT, R4, R4, PT ;  /* 0x000000040400722a */ /* 0x000fe20003f28000 */
[----:B------:R-:W-:Y:S01]  /*1570*/  @P2 LOP3.LUT R13, R27, 0x80000, RZ, 0xfc, !PT ;  /* 0x000800001b0d2812 */ /* 0x000fe200078efcff */
[----:B------:R-:W-:Y:S01]  /*1580*/  DSETP.NAN.AND P2, PT, R6, R6, PT ;  /* 0x000000060600722a */ /* 0x000fe20003f48000 */
[----:B------:R-:W-:Y:S01]  /*1590*/  FSEL R10, R14, R10, P0 ;  /* 0x0000000a0e0a7208 */ /* 0x000fe20000000000 */
[----:B------:R-:W-:Y:S01]  /*15a0*/  IMAD.MOV.U32 R14, RZ, RZ, R0 ;  /* 0x000000ffff0e7224 */ /* 0x000fe200078e0000 */
[----:B------:R-:W-:Y:S01]  /*15b0*/  FSEL R11, R15, R11, P0 ;  /* 0x0000000b0f0b7208 */ /* 0x000fe20000000000 */
[----:B------:R-:W-:Y:S01]  /*15c0*/  IMAD.MOV.U32 R15, RZ, RZ, R23 ;  /* 0x000000ffff0f7224 */ /* 0x000fe200078e0017 */
[----:B------:R-:W-:-:S02]  /*15d0*/  SEL R2, R2, R33, P3 ;  /* 0x0000002102027207 */ /* 0x000fc40001800000 */
[----:B------:R-:W-:Y:S01]  /*15e0*/  @P4 LOP3.LUT R3, R26, 0x80000, RZ, 0xfc, !PT ;  /* 0x000800001a034812 */ /* 0x000fe200078efcff */
[----:B------:R-:W-:Y:S01]  /*15f0*/  IMAD.MOV.U32 R23, RZ, RZ, R11 ;  /* 0x000000ffff177224 */ /* 0x000fe200078e000b */
[----:B------:R-:W-:Y:S01]  /*1600*/  FSEL R4, R4, R12, P1 ;  /* 0x0000000c04047208 */ /* 0x000fe20000800000 */
[----:B------:R-:W-:Y:S01]  /*1610*/  IMAD.MOV.U32 R12, RZ, RZ, R20 ;  /* 0x000000ffff0c7224 */ /* 0x000fe200078e0014 */
[----:B------:R-:W-:Y:S01]  /*1620*/  FSEL R5, R5, R13, P1 ;  /* 0x0000000d05057208 */ /* 0x000fe20000800000 */
[----:B------:R-:W-:Y:S01]  /*1630*/  IMAD.MOV.U32 R13, RZ, RZ, R21 ;  /* 0x000000ffff0d7224 */ /* 0x000fe200078e0015 */
[----:B------:R-:W-:Y:S01]  /*1640*/  MOV R20, R22 ;  /* 0x0000001600147202 */ /* 0x000fe20000000f00 */
[----:B------:R-:W-:Y:S01]  /*1650*/  IMAD.MOV.U32 R21, RZ, RZ, R25 ;  /* 0x000000ffff157224 */ /* 0x000fe200078e0019 */
[----:B------:R-:W-:Y:S01]  /*1660*/  FSEL R6, R6, R2, P2 ;  /* 0x0000000206067208 */ /* 0x000fe20001000000 */
[----:B------:R-:W-:Y:S01]  /*1670*/  IMAD.MOV.U32 R22, RZ, RZ, R10 ;  /* 0x000000ffff167224 */ /* 0x000fe200078e000a */
[----:B------:R-:W-:-:S07]  /*1680*/  FSEL R7, R7, R3, P2 ;  /* 0x0000000307077208 */ /* 0x000fce0001000000 */
.L_x_16897:
[----:B------:R-:W-:Y:S04]  /*1690*/  STG.E.128 desc[UR4][R8.64], R12 ;  /* 0x0000000c08007986 */ /* 0x000fe8000c101d04 */
[----:B------:R-:W-:Y:S04]  /*16a0*/  STG.E.128 desc[UR4][R8.64+0x800], R16 ;  /* 0x0008001008007986 */ /* 0x000fe8000c101d04 */
[----:B------:R-:W-:Y:S04]  /*16b0*/  STG.E.128 desc[UR4][R8.64+0x1000], R20 ;  /* 0x0010001408007986 */ /* 0x000fe8000c101d04 */
[----:B------:R-:W-:Y:S01]  /*16c0*/  STG.E.128 desc[UR4][R8.64+0x1800], R4 ;  /* 0x0018000408007986 */ /* 0x000fe2000c101d04 */
[----:B------:R-:W-:Y:S05]  /*16d0*/  EXIT ;  /* 0x000000000000794d */ /* 0x000fea0003800000 */
.L_x_16898:
        /* <DEDUP_REMOVED lines=10> */
.L_x_41828:


//--------------------- .text._ZN2at6native29vectorized_elementwise_kernelILi4ENS0_13AUnaryFunctorIdddZZZNS0_19minimum_kernel_cudaERNS_18TensorIteratorBaseEENKUlvE0_clEvENKUlvE_clEvEUlddE_EESt5arrayIPcLm2EEEEviT0_T1_ --------------------------
	.section	.text._ZN2at6native29vectorized_elementwise_kernelILi4ENS0_13AUnaryFunctorIdddZZZNS0_19minimum_kernel_cudaERNS_18TensorIteratorBaseEENKUlvE0_clEvENKUlvE_clEvEUlddE_EESt5arrayIPcLm2EEEEviT0_T1_,"ax",@progbits
	.align	128
        .global         _ZN2at6native29vectorized_elementwise_kernelILi4ENS0_13AUnaryFunctorIdddZZZNS0_19minimum_kernel_cudaERNS_18TensorIteratorBaseEENKUlvE0_clEvENKUlvE_clEvEUlddE_EESt5arrayIPcLm2EEEEviT0_T1_
        .type           _ZN2at6native29vectorized_elementwise_kernelILi4ENS0_13AUnaryFunctorIdddZZZNS0_19minimum_kernel_cudaERNS_18TensorIteratorBaseEENKUlvE0_clEvENKUlvE_clEvEUlddE_EESt5arrayIPcLm2EEEEviT0_T1_,@function
        .size           _ZN2at6native29vectorized_elementwise_kernelILi4ENS0_13AUnaryFunctorIdddZZZNS0_19minimum_kernel_cudaERNS_18TensorIteratorBaseEENKUlvE0_clEvENKUlvE_clEvEUlddE_EESt5arrayIPcLm2EEEEviT0_T1_,(.L_x_41829 - _ZN2at6native29vectorized_elementwise_kernelILi4ENS0_13AUnaryFunctorIdddZZZNS0_19minimum_kernel_cudaERNS_18TensorIteratorBaseEENKUlvE0_clEvENKUlvE_clEvEUlddE_EESt5arrayIPcLm2EEEEviT0_T1_)
        .other          _ZN2at6native29vectorized_elementwise_kernelILi4ENS0_13AUnaryFunctorIdddZZZNS0_19minimum_kernel_cudaERNS_18TensorIteratorBaseEENKUlvE0_clEvENKUlvE_clEvEUlddE_EESt5arrayIPcLm2EEEEviT0_T1_,@"STO_CUDA_ENTRY STV_DEFAULT"
_ZN2at6native29vectorized_elementwise_kernelILi4ENS0_13AUnaryFunctorIdddZZZNS0_19minimum_kernel_cudaERNS_18TensorIteratorBaseEENKUlvE0_clEvENKUlvE_clEvEUlddE_EESt5arrayIPcLm2EEEEviT0_T1_:
.text._ZN2at6native29vectorized_elementwise_kernelILi4ENS0_13AUnaryFunctorIdddZZZNS0_19minimum_kernel_cudaERNS_18TensorIteratorBaseEENKUlvE0_clEvENKUlvE_clEvEUlddE_EESt5arrayIPcLm2EEEEviT0_T1_:
        /* <DEDUP_REMOVED lines=87> */
[--C-:B------:R-:W-:Y:S01]  /*0570*/  DSETP.MIN.AND P5, P6, R28, R8.reuse, PT ;  /* 0x000000081c00722a */ /* 0x100fe20003ea0000 */
[----:B------:R-:W-:Y:S01]  /*0580*/  IMAD.MOV.U32 R5, RZ, RZ, R8 ;  /* 0x000000ffff057224 */ /* 0x000fe200078e0008 */
[----:B------:R-:W-:Y:S01]  /*0590*/  MOV R22, R35 ;  /* 0x0000002300167202 */ /* 0x000fe20000000f00 */
[----:B------:R-:W-:Y:S01]  /*05a0*/  IMAD.MOV.U32 R23, RZ, RZ, R34 ;  /* 0x000000ffff177224 */ /* 0x000fe200078e0022 */
[----:B------:R-:W-:Y:S01]  /*05b0*/  DSETP.MIN.AND P0, P1, R20, R8, PT ;  /* 0x000000081400722a */ /* 0x000fe20003900000 */
[--C-:B------:R-:W-:Y:S01]  /*05c0*/  IMAD.MOV.U32 R32, RZ, RZ, R8.reuse ;  /* 0x000000ffff207224 */ /* 0x100fe200078e0008 */
[----:B------:R-:W-:Y:S01]  /*05d0*/  SEL R24, R4, R5, P5 ;  /* 0x0000000504187207 */ /* 0x000fe20002800000 */
[----:B------:R-:W-:Y:S01]  /*05e0*/  IMAD.MOV.U32 R5, RZ, RZ, R9 ;  /* 0x000000ffff057224 */ /* 0x000fe200078e0009 */
[----:B------:R-:W-:Y:S01]  /*05f0*/  DSETP.NAN.AND P2, PT, R34, R34, PT ;  /* 0x000000222200722a */ /* 0x000fe20003f48000 */
[----:B------:R-:W-:Y:S01]  /*0600*/  IMAD.MOV.U32 R25, RZ, RZ, R29 ;  /* 0x000000ffff197224 */ /* 0x000fe200078e001d */
[----:B------:R-:W-:Y:S01]  /*0610*/  SEL R26, R23, R32, P3 ;  /* 0x00000020171a7207 */ /* 0x000fe20001800000 */
[--C-:B------:R-:W-:Y:S01]  /*0620*/  IMAD.MOV.U32 R4, RZ, RZ, R9.reuse ;  /* 0x000000ffff047224 */ /* 0x100fe200078e0009 */
[----:B------:R-:W-:Y:S01]  /*0630*/  FSEL R27, R22, R5, P3 ;  /* 0x00000005161b7208 */ /* 0x000fe20001800000 */
[--C-:B------:R-:W-:Y:S01]  /*0640*/  IMAD.MOV.U32 R23, RZ, RZ, R8.reuse ;  /* 0x000000ffff177224 */ /* 0x100fe200078e0008 */
[----:B------:R-:W-:Y:S01]  /*0650*/  @P4 LOP3.LUT R27, R5, 0x80000, RZ, 0xfc, !PT ;  /* 0x00080000051b4812 */ /* 0x000fe200078efcff */
[----:B------:R-:W-:Y:S01]  /*0660*/  IMAD.MOV.U32 R31, RZ, RZ, R9 ;  /* 0x000000ffff1f7224 */ /* 0x000fe200078e0009 */
[----:B------:R-:W-:Y:S01]  /*0670*/  FSEL R25, R25, R4, P5 ;  /* 0x0000000419197208 */ /* 0x000fe20002800000 */
[----:B------:R-:W-:Y:S01]  /*0680*/  DSETP.NAN.AND P5, PT, R28, R28, PT ;  /* 0x0000001c1c00722a */ /* 0x000fe20003fa8000 */
[----:B------:R-:W-:Y:S01]  /*0690*/  @P6 LOP3.LUT R25, R4, 0x80000, RZ, 0xfc, !PT ;  /* 0x0008000004196812 */ /* 0x000fe200078efcff */
[----:B------:R-:W-:Y:S01]  /*06a0*/  IMAD.MOV.U32 R4, RZ, RZ, R21 ;  /* 0x000000ffff047224 */ /* 0x000fe200078e0015 */
[----:B------:R-:W-:Y:S01]  /*06b0*/  MOV R22, R20 ;  /* 0x0000001400167202 */ /* 0x000fe20000000f00 */
[----:B------:R-:W-:Y:S01]  /*06c0*/  IMAD.MOV.U32 R33, RZ, RZ, R8 ;  /* 0x000000ffff217224 */ /* 0x000fe200078e0008 */
[----:B------:R-:W-:Y:S01]  /*06d0*/  FSEL R26, R34, R26, P2 ;  /* 0x0000001a221a7208 */ /* 0x000fe20001000000 */
[----:B------:R-:W-:Y:S01]  /*06e0*/  DSETP.NAN.AND P4, PT, R20, R20, PT ;  /* 0x000000141400722a */ /* 0x000fe20003f88000 */
[----:B------:R-:W-:Y:S01]  /*06f0*/  FSEL R27, R35, R27, P2 ;  /* 0x0000001b231b7208 */ /* 0x000fe20001000000 */
[----:B------:R-:W-:Y:S01]  /*0700*/  DSETP.MIN.AND P2, P3, R18, R8, PT ;  /* 0x000000081200722a */ /* 0x000fe20003b40000 */
[----:B------:R-:W-:-:S02]  /*0710*/  SEL R22, R22, R23, P0 ;  /* 0x0000001716167207 */ /* 0x000fc40000000000 */
[----:B------:R-:W-:Y:S01]  /*0720*/  FSEL R23, R4, R31, P0 ;  /* 0x0000001f04177208 */ /* 0x000fe20000000000 */
[----:B------:R-:W-:Y:S01]  /*0730*/  IMAD.MOV.U32 R4, RZ, RZ, R18 ;  /* 0x000000ffff047224 */ /* 0x000fe200078e0012 */
[----:B------:R-:W-:Y:S01]  /*0740*/  @P1 LOP3.LUT R23, R31, 0x80000, RZ, 0xfc, !PT ;  /* 0x000800001f171812 */ /* 0x000fe200078efcff */
[----:B------:R-:W-:Y:S01]  /*0750*/  DSETP.MIN.AND P0, P1, R16, R8, PT ;  /* 0x000000081000722a */ /* 0x000fe20003900000 */
[----:B------:R-:W-:Y:S01]  /*0760*/  FSEL R25, R29, R25, P5 ;  /* 0x000000191d197208 */ /* 0x000fe20002800000 */
[--C-:B------:R-:W-:Y:S01]  /*0770*/  IMAD.MOV.U32 R29, RZ, RZ, R9.reuse ;  /* 0x000000ffff1d7224 */ /* 0x100fe200078e0009 */
[----:B------:R-:W-:Y:S02]  /*0780*/  SEL R30, R4, R33, P2 ;  /* 0x00000021041e7207 */ /* 0x000fe40001000000 */
[----:B------:R-:W-:Y:S02]  /*0790*/  MOV R4, R19 ;  /* 0x0000001300047202 */ /* 0x000fe40000000f00 */
[----:B------:R-:W-:Y:S01]  /*07a0*/  FSEL R23, R21, R23, P4 ;  /* 0x0000001715177208 */ /* 0x000fe20002000000 */
[----:B------:R-:W-:Y:S01]  /*07b0*/  VIADD R21, R3, 0x380 ;  /* 0x0000038003157836 */ /* 0x000fe20000000000 */
[----:B------:R-:W-:Y:S01]  /*07c0*/  FSEL R24, R28, R24, P5 ;  /* 0x000000181c187208 */ /* 0x000fe20002800000 */
[----:B------:R-:W-:Y:S01]  /*07d0*/  DSETP.NAN.AND P5, PT, R18, R18, PT ;  /* 0x000000121200722a */ /* 0x000fe20003fa8000 */
[----:B------:R-:W-:Y:S01]  /*07e0*/  FSEL R31, R4, R29, P2 ;  /* 0x0000001d041f7208 */ /* 0x000fe20001000000 */
[----:B------:R-:W-:Y:S01]  /*07f0*/  IMAD.MOV.U32 R4, RZ, RZ, R16 ;  /* 0x000000ffff047224 */ /* 0x000fe200078e0010 */
[----:B------:R-:W-:Y:S01]  /*0800*/  @P3 LOP3.LUT R31, R29, 0x80000, RZ, 0xfc, !PT ;  /* 0x000800001d1f3812 */ /* 0x000fe200078efcff */
[--C-:B------:R-:W-:Y:S01]  /*0810*/  DSETP.MIN.AND P2, P3, R14, R8.reuse, PT ;  /* 0x000000080e00722a */ /* 0x100fe20003b40000 */
[----:B------:R-:W-:Y:S01]  /*0820*/  FSEL R22, R20, R22, P4 ;  /* 0x0000001614167208 */ /* 0x000fe20002000000 */
[----:B------:R-:W-:Y:S01]  /*0830*/  IMAD.MOV.U32 R20, RZ, RZ, R14 ;  /* 0x000000ffff147224 */ /* 0x000fe200078e000e */
[----:B------:R-:W-:Y:S01]  /*0840*/  ISETP.GE.U32.AND P4, PT, R21, R2, PT ;  /* 0x000000021500720c */ /* 0x000fe20003f86070 */
[----:B------:R-:W-:Y:S01]  /*0850*/  IMAD.MOV.U32 R28, RZ, RZ, R9 ;  /* 0x000000ffff1c7224 */ /* 0x000fe200078e0009 */
[----:B------:R-:W-:Y:S01]  /*0860*/  FSEL R30, R18, R30, P5 ;  /* 0x0000001e121e7208 */ /* 0x000fe20002800000 */
[----:B------:R-:W-:Y:S01]  /*0870*/  IMAD.MOV.U32 R18, RZ, RZ, R17 ;  /* 0x000000ffff127224 */ /* 0x000fe200078e0011 */
[----:B------:R-:W-:Y:S01]  /*0880*/  FSEL R31, R19, R31, P5 ;  /* 0x0000001f131f7208 */ /* 0x000fe20002800000 */
[----:B------:R-:W-:Y:S01]  /*0890*/  IMAD.MOV.U32 R19, RZ, RZ, R9 ;  /* 0x000000ffff137224 */ /* 0x000fe200078e0009 */
[----:B------:R-:W-:Y:S01]  /*08a0*/  DSETP.MIN.AND P6, P5, R12, R8, PT ;  /* 0x000000080c00722a */ /* 0x000fe20003dc0000 */
[----:B------:R-:W-:-:S02]  /*08b0*/  MOV R29, R8 ;  /* 0x00000008001d7202 */ /* 0x000fc40000000f00 */
[----:B------:R-:W-:Y:S02]  /*08c0*/  SEL R4, R4, R33, P0 ;  /* 0x0000002104047207 */ /* 0x000fe40000000000 */
[----:B------:R-:W-:Y:S01]  /*08d0*/  FSEL R21, R18, R19, P0 ;  /* 0x0000001312157208 */ /* 0x000fe20000000000 */
[----:B------:R-:W-:Y:S01]  /*08e0*/  IMAD.MOV.U32 R18, RZ, RZ, R12 ;  /* 0x000000ffff127224 */ /* 0x000fe200078e000c */
[----:B------:R-:W-:Y:S01]  /*08f0*/  @P1 LOP3.LUT R21, R19, 0x80000, RZ, 0xfc, !PT ;  /* 0x0008000013151812 */ /* 0x000fe200078efcff */
[----:B------:R-:W-:Y:S01]  /*0900*/  @!P4 DSETP.MIN.AND P1, P0, R10, R8, PT ;  /* 0x000000080a00c22a */ /* 0x000fe20003820000 */
[-C--:B------:R-:W-:Y:S01]  /*0910*/  SEL R20, R20, R29.reuse, P2 ;  /* 0x0000001d14147207 */ /* 0x080fe20001000000 */
[----:B------:R-:W-:Y:S01]  /*0920*/  IMAD.MOV.U32 R8, RZ, RZ, R13 ;  /* 0x000000ffff087224 */ /* 0x000fe200078e000d */
[----:B------:R-:W-:Y:S02]  /*0930*/  SEL R18, R18, R29, P6 ;  /* 0x0000001d12127207 */ /* 0x000fe40003000000 */
[----:B------:R-:W-:Y:S01]  /*0940*/  MOV R29, R9 ;  /* 0x00000009001d7202 */ /* 0x000fe20000000f00 */
[----:B------:R-:W-:-:S03]  /*0950*/  IMAD.MOV.U32 R9, RZ, RZ, R15 ;  /* 0x000000ffff097224 */ /* 0x000fc600078e000f */
[----:B------:R-:W-:Y:S01]  /*0960*/  FSEL R19, R8, R29, P6 ;  /* 0x0000001d08137208 */ /* 0x000fe20003000000 */
[----:B------:R-:W-:Y:S01]  /*0970*/  @!P4 IMAD.MOV.U32 R8, RZ, RZ, R11 ;  /* 0x000000ffff08c224 */ /* 0x000fe200078e000b */
[----:B------:R-:W-:Y:S02]  /*0980*/  @P5 LOP3.LUT R19, R29, 0x80000, RZ, 0xfc, !PT ;  /* 0x000800001d135812 */ /* 0x000fe400078efcff */
[----:B------:R-:W-:Y:S02]  /*0990*/  @!P4 LOP3.LUT R29, R5, 0x80000, RZ, 0xfc, !PT ;  /* 0x00080000051dc812 */ /* 0x000fe400078efcff */
[----:B------:R-:W-:Y:S01]  /*09a0*/  @!P4 FSEL R8, R8, R5, P1 ;  /* 0x000000050808c208 */ /* 0x000fe20000800000 */
[----:B------:R-:W-:Y:S01]  /*09b0*/  @!P4 IMAD.MOV.U32 R5, RZ, RZ, R10 ;  /* 0x000000ffff05c224 */ /* 0x000fe200078e000a */
[----:B------:R-:W-:Y:S01]  /*09c0*/  FSEL R9, R9, R28, P2 ;  /* 0x0000001c09097208 */ /* 0x000fe20001000000 */
[----:B------:R-:W-:Y:S01]  /*09d0*/  DSETP.NAN.AND P2, PT, R16, R16, PT ;  /* 0x000000101000722a */ /* 0x000fe20003f48000 */
[----:B------:R-:W-:Y:S01]  /*09e0*/  @P3 LOP3.LUT R9, R28, 0x80000, RZ, 0xfc, !PT ;  /* 0x000800001c093812 */ /* 0x000fe200078efcff */
[----:B------:R-:W-:Y:S01]  /*09f0*/  @!P4 DSETP.NAN.AND P3, PT, R10, R10, PT ;  /* 0x0000000a0a00c22a */ /* 0x000fe20003f68000 */
[----:B------:R-:W-:Y:S01]  /*0a00*/  @!P4 SEL R32, R5, R32, P1 ;  /* 0x000000200520c207 */ /* 0x000fe20000800000 */
[----:B------:R-:W-:Y:S01]  /*0a10*/  DSETP.NAN.AND P1, PT, R14, R14, PT ;  /* 0x0000000e0e00722a */ /* 0x000fe20003f28000 */
[----:B------:R-:W-:Y:S01]  /*0a20*/  @!P4 SEL R33, R29, R8, P0 ;  /* 0x000000081d21c207 */ /* 0x000fe20000000000 */
[----:B------:R-:W-:Y:S01]  /*0a30*/  DSETP.NAN.AND P0, PT, R12, R12, PT ;  /* 0x0000000c0c00722a */ /* 0x000fe20003f08000 */
[----:B------:R-:W-:Y:S01]  /*0a40*/  MOV R5, R21 ;  /* 0x0000001500057202 */ /* 0x000fe20000000f00 */
[----:B------:R-:W-:Y:S01]  /*0a50*/  IMAD.MOV.U32 R21, RZ, RZ, R9 ;  /* 0x000000ffff157224 */ /* 0x000fe200078e0009 */
[----:B------:R-:W-:-:S02]  /*0a60*/  @!P4 FSEL R8, R10, R32, P3 ;  /* 0x000000200a08c208 */ /* 0x000fc40001800000 */
[----:B------:R-:W-:Y:S02]  /*0a70*/  @!P4 FSEL R11, R11, R33, P3 ;  /* 0x000000210b0bc208 */ /* 0x000fe40001800000 */
[----:B------:R-:W-:Y:S01]  /*0a80*/  FSEL R4, R16, R4, P2 ;  /* 0x0000000410047208 */ /* 0x000fe20001000000 */
[----:B------:R-:W-:Y:S01]  /*0a90*/  @!P4 IMAD.MOV.U32 R6, RZ, RZ, R8 ;  /* 0x000000ffff06c224 */ /* 0x000fe200078e0008 */
[----:B------:R-:W-:Y:S01]  /*0aa0*/  FSEL R5, R17, R5, P2 ;  /* 0x0000000511057208 */ /* 0x000fe20001000000 */
[----:B------:R-:W-:Y:S01]  /*0ab0*/  @!P4 IMAD.MOV.U32 R7, RZ, RZ, R11 ;  /* 0x000000ffff07c224 */ /* 0x000fe200078e000b */
[----:B------:R-:W-:Y:S02]  /*0ac0*/  FSEL R32, R14, R20, P1 ;  /* 0x000000140e207208 */ /* 0x000fe40000800000 */
[----:B------:R-:W-:Y:S02]  /*0ad0*/  FSEL R33, R15, R21, P1 ;  /* 0x000000150f217208 */ /* 0x000fe40000800000 */
[----:B------:R-:W-:-:S02]  /*0ae0*/  FSEL R36, R12, R18, P0 ;  /* 0x000000120c247208 */ /* 0x000fc40000000000 */
[----:B------:R-:W-:-:S07]  /*0af0*/  FSEL R37, R13, R19, P0 ;  /* 0x000000130d257208 */ /* 0x000fce0000000000 */
.L_x_16900:
[----:B------:R-:W-:Y:S01]  /*0b00*/  ISETP.GE.U32.AND P0, PT, R3, R2, PT ;  /* 0x000000020300720c */ /* 0x000fe20003f06070 */
[----:B------:R-:W-:Y:S04]  /*0b10*/  BSSY.RECONVERGENT B0, `(.L_x_16901) ;  /* 0x0000033000007945 */ /* 0x000fe80003800200 */
[----:B------:R-:W-:Y:S08]  /*0b20*/  BSSY.RELIABLE B1, `(.L_x_16902) ;  /* 0x000002b000017945 */ /* 0x000ff00003800100 */
[----:B------:R-:W-:Y:S05]  /*0b30*/  @P0 BRA `(.L_x_16903) ;  /* 0x0000000000300947 */ /* 0x000fea0003800000 */
[----:B------:R-:W0:Y:S01]  /*0b40*/  LDC.64 R8, c[0x0][0x398] ;  /* 0x0000e600ff087b82 */ /* 0x000e220000000a00 */
[----:B-----5:R-:W-:Y:S01]  /*0b50*/  IMAD.IADD R11, R0, 0x1, R3 ;  /* 0x00000001000b7824 */ /* 0x020fe200078e0203 */
[----:B------:R-:W-:-:S04]  /*0b60*/  IADD3 R3, PT, PT, R3, 0x80, RZ ;  /* 0x0000008003037810 */ /* 0x000fc80007ffe0ff */
        /* <DEDUP_REMOVED lines=9> */
.L_x_16903:
[----:B------:R-:W-:-:S13]  /*0c00*/  ISETP.GE.U32.AND P0, PT, R3, R2, PT ;  /* 0x000000020300720c */ /* 0x000fda0003f06070 */
[----:B------:R-:W-:Y:S05]  /*0c10*/  @P0 BRA `(.L_x_16905) ;  /* 0x0000000000300947 */ /* 0x000fea0003800000 */
[----:B0-----:R-:W0:Y:S01]  /*0c20*/  LDC.64 R8, c[0x0][0x398] ;  /* 0x0000e600ff087b82 */ /* 0x001e220000000a00 */
[----:B-----5:R-:W-:Y:S02]  /*0c30*/  IMAD.IADD R11, R0, 0x1, R3 ;  /* 0x00000001000b7824 */ /* 0x020fe400078e0203 */
[----:B------:R-:W-:Y:S02]  /*0c40*/  VIADD R3, R3, 0x80 ;  /* 0x0000008003037836 */ /* 0x000fe40000000000 */
[----:B0-----:R-:W-:-:S05]  /*0c50*/  IMAD.WIDE.U32 R8, R11, 0x8, R8 ;  /* 0x000000080b087825 */ /* 0x001fca00078e0008 */
[----:B------:R1:W-:Y:S02]  /*0c60*/  STG.E.64 desc[UR4][R8.64], R22 ;  /* 0x0000001608007986 */ /* 0x0003e4000c101b04 */
.L_x_16904:
[----:B------:R-:W-:-:S13]  /*0c70*/  ISETP.GE.U32.AND P0, PT, R3, R2, PT ;  /* 0x000000020300720c */ /* 0x000fda0003f06070 */
[----:B------:R-:W-:Y:S05]  /*0c80*/  @P0 BRA `(.L_x_16906) ;  /* 0x0000000000300947 */ /* 0x000fea0003800000 */
[----:B01----:R-:W0:Y:S01]  /*0c90*/  LDC.64 R8, c[0x0][0x398] ;  /* 0x0000e600ff087b82 */ /* 0x003e220000000a00 */
[----:B------:R-:W-:Y:S01]  /*0ca0*/  IADD3 R11, PT, PT, R0, R3, RZ ;  /* 0x00000003000b7210 */ /* 0x000fe20007ffe0ff */
[----:B------:R-:W-:-:S04]  /*0cb0*/  VIADD R3, R3, 0x80 ;  /* 0x0000008003037836 */ /* 0x000fc80000000000 */
[----:B0-----:R-:W-:-:S05]  /*0cc0*/  IMAD.WIDE.U32 R8, R11, 0x8, R8 ;  /* 0x000000080b087825 */ /* 0x001fca00078e0008 */
[----:B------:R1:W-:Y:S02]  /*0cd0*/  STG.E.64 desc[UR4][R8.64], R30 ;  /* 0x0000001e08007986 */ /* 0x0003e4000c101b04 */
.L_x_16905:
[----:B------:R-:W-:-:S13]  /*0ce0*/  ISETP.GE.U32.AND P0, PT, R3, R2, PT ;  /* 0x000000020300720c */ /* 0x000fda0003f06070 */
[----:B------:R-:W-:Y:S05]  /*0cf0*/  @P0 BRA `(.L_x_16907) ;  /* 0x0000000000340947 */ /* 0x000fea0003800000 */
[----:B01----:R-:W0:Y:S01]  /*0d00*/  LDC.64 R8, c[0x0][0x398] ;  /* 0x0000e600ff087b82 */ /* 0x003e220000000a00 */
[----:B-----5:R-:W-:Y:S02]  /*0d10*/  IMAD.IADD R11, R0, 0x1, R3 ;  /* 0x00000001000b7824 */ /* 0x020fe400078e0203 */
[----:B------:R-:W-:Y:S02]  /*0d20*/  VIADD R3, R3, 0x80 ;  /* 0x0000008003037836 */ /* 0x000fe40000000000 */
[----:B0-----:R-:W-:-:S05]  /*0d30*/  IMAD.WIDE.U32 R8, R11, 0x8, R8 ;  /* 0x000000080b087825 */ /* 0x001fca00078e0008 */
[----:B------:R2:W-:Y:S02]  /*0d40*/  STG.E.64 desc[UR4][R8.64], R4 ;  /* 0x0000000408007986 */ /* 0x0005e4000c101b04 */
.L_x_16906:
[----:B------:R-:W-:-:S13]  /*0d50*/  ISETP.GE.U32.AND P0, PT, R3, R2, PT ;  /* 0x000000020300720c */ /* 0x000fda0003f06070 */
[----:B------:R-:W-:Y:S05]  /*0d60*/  @P0 BREAK.RELIABLE B1 ;  /* 0x0000000000010942 */ /* 0x000fea0003800100 */
[----:B------:R-:W-:Y:S05]  /*0d70*/  @P0 BRA `(.L_x_16908) ;  /* 0x0000000000300947 */ /* 0x000fea0003800000 */
[----:B--2---:R-:W2:Y:S01]  /*0d80*/  LDC.64 R4, c[0x0][0x398] ;  /* 0x0000e600ff047b82 */ /* 0x004ea20000000a00 */
[----:B01----:R-:W-:Y:S01]  /*0d90*/  IMAD.IADD R9, R0, 0x1, R3 ;  /* 0x0000000100097824 */ /* 0x003fe200078e0203 */
[----:B------:R-:W-:-:S03]  /*0da0*/  IADD3 R3, PT, PT, R3, 0x80, RZ ;  /* 0x0000008003037810 */ /* 0x000fc60007ffe0ff */
[----:B--2---:R-:W-:-:S05]  /*0db0*/  IMAD.WIDE.U32 R4, R9, 0x8, R4 ;  /* 0x0000000809047825 */ /* 0x004fca00078e0004 */
[----:B------:R2:W-:Y:S02]  /*0dc0*/  STG.E.64 desc[UR4][R4.64], R32 ;  /* 0x0000002004007986 */ /* 0x0005e4000c101b04 */
.L_x_16907:
[----:B------:R-:W-:Y:S05]  /*0dd0*/  BSYNC.RELIABLE B1 ;  /* 0x0000000000017941 */ /* 0x000fea0003800100 */
.L_x_16902:
[----:B------:R-:W-:-:S13]  /*0de0*/  ISETP.GE.U32.AND P0, PT, R3, R2, PT ;  /* 0x000000020300720c */ /* 0x000fda0003f06070 */
[----:B--2---:R-:W2:Y:S01]  /*0df0*/  @!P0 LDC.64 R4, c[0x0][0x398] ;  /* 0x0000e600ff048b82 */ /* 0x004ea20000000a00 */
[----:B01----:R-:W-:Y:S02]  /*0e00*/  @!P0 IMAD.IADD R9, R0, 0x1, R3 ;  /* 0x0000000100098824 */ /* 0x003fe400078e0203 */
[----:B------:R-:W-:Y:S02]  /*0e10*/  @!P0 VIADD R3, R3, 0x80 ;  /* 0x0000008003038836 */ /* 0x000fe40000000000 */
[----:B--2---:R-:W-:-:S05]  /*0e20*/  @!P0 IMAD.WIDE.U32 R4, R9, 0x8, R4 ;  /* 0x0000000809048825 */ /* 0x004fca00078e0004 */
[----:B------:R3:W-:Y:S02]  /*0e30*/  @!P0 STG.E.64 desc[UR4][R4.64], R36 ;  /* 0x0000002404008986 */ /* 0x0007e4000c101b04 */
.L_x_16908:
[----:B------:R-:W-:Y:S05]  /*0e40*/  BSYNC.RECONVERGENT B0 ;  /* 0x0000000000007941 */ /* 0x000fea0003800200 */
.L_x_16901:
        /* <DEDUP_REMOVED lines=8> */
.L_x_16899:
[----:B------:R-:W0:Y:S01]  /*0ed0*/  LDC.64 R2, c[0x0][0x390] ;  /* 0x0000e400ff027b82 */ /* 0x000e220000000a00 */
[----:B------:R-:W1:Y:S01]  /*0ee0*/  S2R R23, SR_TID.X ;  /* 0x0000000000177919 */ /* 0x000e620000002100 */
[----:B------:R-:W-:Y:S01]  /*0ef0*/  IMAD.U32 R4, RZ, RZ, UR8 ;  /* 0x00000008ff047e24 */ /* 0x000fe2000f8e00ff */
[----:B------:R-:W-:Y:S01]  /*0f00*/  MOV R5, UR9 ;  /* 0x0000000900057c02 */ /* 0x000fe20008000f00 */
[----:B------:R-:W-:Y:S01]  /*0f10*/  IMAD.U32 R18, RZ, RZ, UR8 ;  /* 0x00000008ff127e24 */ /* 0x000fe2000f8e00ff */
[----:B------:R-:W-:Y:S01]  /*0f20*/  MOV R14, UR8 ;  /* 0x00000008000e7c02 */ /* 0x000fe20008000f00 */
[----:B------:R-:W-:Y:S01]  /*0f30*/  IMAD.U32 R19, RZ, RZ, UR9 ;  /* 0x00000009ff137e24 */ /* 0x000fe2000f8e00ff */
[----:B------:R-:W-:Y:S01]  /*0f40*/  MOV R11, UR9 ;  /* 0x00000009000b7c02 */ /* 0x000fe20008000f00 */
        /* <DEDUP_REMOVED lines=16> */
[----:B------:R-:W2:Y:S04]  /*1050*/  LDG.E.ENL2.256 R12, R16, desc[UR4][R22.64] ;  /* 0xfe0000041610797e */ /* 0x000ea8000812190c */
[----:B------:R0:W3:Y:S01]  /*1060*/  LDG.E.ENL2.256 R4, R8, desc[UR4][R22.64+0x1000] ;  /* 0xfe0080041608797e */ /* 0x0000e20008121904 */
[----:B------:R-:W-:Y:S02]  /*1070*/  IMAD.MOV.U32 R25, RZ, RZ, R2 ;  /* 0x000000ffff197224 */ /* 0x000fe400078e0002 */
[--C-:B------:R-:W-:Y:S02]  /*1080*/  IMAD.MOV.U32 R27, RZ, RZ, R3.reuse ;  /* 0x000000ffff1b7224 */ /* 0x100fe400078e0003 */
[--C-:B------:R-:W-:Y:S02]  /*1090*/  IMAD.MOV.U32 R31, RZ, RZ, R3.reuse ;  /* 0x000000ffff1f7224 */ /* 0x100fe400078e0003 */
[----:B------:R-:W-:-:S02]  /*10a0*/  IMAD.MOV.U32 R30, RZ, RZ, R3 ;  /* 0x000000ffff1e7224 */ /* 0x000fc400078e0003 */
[----:B0-----:R-:W-:Y:S01]  /*10b0*/  IMAD.MOV.U32 R23, RZ, RZ, R2 ;  /* 0x000000ffff177224 */ /* 0x001fe200078e0002 */
[--C-:B--2---:R-:W-:Y:S01]  /*10c0*/  DSETP.MIN.AND P1, P3, R16, R2.reuse, PT ;  /* 0x000000021000722a */ /* 0x104fe20003b20000 */
[----:B------:R-:W-:Y:S01]  /*10d0*/  MOV R0, R16 ;  /* 0x0000001000007202 */ /* 0x000fe20000000f00 */
[----:B------:R-:W-:Y:S01]  /*10e0*/  DSETP.MIN.AND P2, P0, R18, R2, PT ;  /* 0x000000021200722a */ /* 0x000fe20003840000 */
[----:B------:R-:W-:Y:S01]  /*10f0*/  MOV R32, R13 ;  /* 0x0000000d00207202 */ /* 0x000fe20000000f00 */
[----:B------:R-:W-:Y:S02]  /*1100*/  IMAD.MOV.U32 R33, RZ, RZ, R15 ;  /* 0x000000ffff217224 */ /* 0x000fe400078e000f */
[----:B------:R-:W-:Y:S01]  /*1110*/  SEL R28, R0, R25, P1 ;  /* 0x00000019001c7207 */ /* 0x000fe20000800000 */
[----:B------:R-:W-:-:S05]  /*1120*/  IMAD.MOV.U32 R0, RZ, RZ, R17 ;  /* 0x000000ffff007224 */ /* 0x000fca00078e0011 */
[----:B------:R-:W-:Y:S01]  /*1130*/  FSEL R29, R0, R27, P1 ;  /* 0x0000001b001d7208 */ /* 0x000fe20000800000 */
[----:B------:R-:W-:Y:S01]  /*1140*/  IMAD.MOV.U32 R0, RZ, RZ, R18 ;  /* 0x000000ffff007224 */ /* 0x000fe200078e0012 */
[--C-:B------:R-:W-:Y:S01]  /*1150*/  DSETP.MIN.AND P4, P1, R12, R2.reuse, PT ;  /* 0x000000020c00722a */ /* 0x100fe20003980000 */
[----:B------:R-:W-:Y:S01]  /*1160*/  @P3 LOP3.LUT R29, R27, 0x80000, RZ, 0xfc, !PT ;  /* 0x000800001b1d3812 */ /* 0x000fe200078efcff */
[----:B------:R-:W-:Y:S02]  /*1170*/  DSETP.MIN.AND P3, P5, R14, R2, PT ;  /* 0x000000020e00722a */ /* 0x000fe40003d60000 */
[----:B------:R-:W-:Y:S01]  /*1180*/  SEL R26, R0, R25, P2 ;  /* 0x00000019001a7207 */ /* 0x000fe20001000000 */
[----:B------:R-:W-:Y:S01]  /*1190*/  IMAD.MOV.U32 R0, RZ, RZ, R12 ;  /* 0x000000ffff007224 */ /* 0x000fe200078e000c */
[----:B------:R-:W-:-:S04]  /*11a0*/  FSEL R25, R32, R31, P4 ;  /* 0x0000001f20197208 */ /* 0x000fc80002000000 */
[-C--:B------:R-:W-:Y:S02]  /*11b0*/  SEL R24, R0, R23.reuse, P4 ;  /* 0x0000001700187207 */ /* 0x080fe40002000000 */
[----:B------:R-:W-:Y:S02]  /*11c0*/  MOV R0, R14 ;  /* 0x0000000e00007202 */ /* 0x000fe40000000f00 */
[----:B------:R-:W-:Y:S01]  /*11d0*/  @P1 LOP3.LUT R25, R31, 0x80000, RZ, 0xfc, !PT ;  /* 0x000800001f191812 */ /* 0x000fe200078efcff */
[----:B------:R-:W-:Y:S01]  /*11e0*/  DSETP.NAN.AND P1, PT, R12, R12, PT ;  /* 0x0000000c0c00722a */ /* 0x000fe20003f28000 */
[----:B------:R-:W-:Y:S01]  /*11f0*/  SEL R22, R0, R23, P3 ;  /* 0x0000001700167207 */ /* 0x000fe20001800000 */
[----:B------:R-:W-:Y:S02]  /*1200*/  IMAD.MOV.U32 R0, RZ, RZ, R3 ;  /* 0x000000ffff007224 */ /* 0x000fe400078e0003 */
[----:B------:R-:W-:Y:S02]  /*1210*/  IMAD.MOV.U32 R23, RZ, RZ, R19 ;  /* 0x000000ffff177224 */ /* 0x000fe400078e0013 */
[----:B------:R-:W-:Y:S01]  /*1220*/  FSEL R12, R12, R24, P1 ;  /* 0x000000180c0c7208 */ /* 0x000fe20000800000 */
[----:B---3--:R-:W-:Y:S01]  /*1230*/  IMAD.MOV.U32 R24, RZ, RZ, R9 ;  /* 0x000000ffff187224 */ /* 0x008fe200078e0009 */
[----:B------:R-:W-:Y:S01]  /*1240*/  FSEL R13, R13, R25, P1 ;  /* 0x000000190d0d7208 */ /* 0x000fe20000800000 */
[----:B------:R-:W-:Y:S01]  /*1250*/  DSETP.MIN.AND P6, P1, R8, R2, PT ;  /* 0x000000020800722a */ /* 0x000fe200039c0000 */
[----:B------:R-:W-:Y:S01]  /*1260*/  FSEL R27, R23, R0, P2 ;  /* 0x00000000171b7208 */ /* 0x000fe20001000000 */
[----:B------:R-:W-:Y:S01]  /*1270*/  DSETP.NAN.AND P2, PT, R16, R16, PT ;  /* 0x000000101000722a */ /* 0x000fe20003f48000 */
[----:B------:R-:W-:Y:S01]  /*1280*/  @P0 LOP3.LUT R27, R0, 0x80000, RZ, 0xfc, !PT ;  /* 0x00080000001b0812 */ /* 0x000fe200078efcff */
[----:B------:R-:W-:Y:S01]  /*1290*/  DSETP.NAN.AND P0, PT, R18, R18, PT ;  /* 0x000000121200722a */ /* 0x000fe20003f08000 */
[----:B------:R-:W-:Y:S01]  /*12a0*/  FSEL R23, R33, R30, P3 ;  /* 0x0000001e21177208 */ /* 0x000fe20001800000 */
[----:B------:R-:W-:Y:S01]  /*12b0*/  IMAD.MOV.U32 R25, RZ, RZ, R3 ;  /* 0x000000ffff197224 */ /* 0x000fe200078e0003 */
[----:B------:R-:W-:Y:S01]  /*12c0*/  @P5 LOP3.LUT R23, R30, 0x80000, RZ, 0xfc, !PT ;  /* 0x000800001e175812 */ /* 0x000fe200078efcff */
[----:B------:R-:W-:Y:S01]  /*12d0*/  DSETP.MIN.AND P5, P4, R10, R2, PT ;  /* 0x000000020a00722a */ /* 0x000fe20003ca0000 */
[----:B------:R-:W-:Y:S01]  /*12e0*/  FSEL R16, R16, R28, P2 ;  /* 0x0000001c10107208 */ /* 0x000fe20001000000 */
[----:B------:R-:W-:Y:S01]  /*12f0*/  IMAD.MOV.U32 R31, RZ, RZ, R2 ;  /* 0x000000ffff1f7224 */ /* 0x000fe200078e0002 */
[----:B------:R-:W-:Y:S01]  /*1300*/  FSEL R0, R18, R26, P0 ;  /* 0x0000001a12007208 */ /* 0x000fe20000000000 */
[----:B------:R-:W-:Y:S01]  /*1310*/  IMAD.MOV.U32 R18, RZ, RZ, R8 ;  /* 0x000000ffff127224 */ /* 0x000fe200078e0008 */
[----:B------:R-:W-:Y:S01]  /*1320*/  FSEL R19, R19, R27, P0 ;  /* 0x0000001b13137208 */ /* 0x000fe20000000000 */
[----:B------:R-:W-:Y:S01]  /*1330*/  DSETP.NAN.AND P0, PT, R14, R14, PT ;  /* 0x0000000e0e00722a */ /* 0x000fe20003f08000 */
[----:B------:R-:W-:Y:S01]  /*1340*/  FSEL R17, R17, R29, P2 ;  /* 0x0000001d11117208 */ /* 0x000fe20001000000 */
[--C-:B------:R-:W-:Y:S01]  /*1350*/  IMAD.MOV.U32 R33, RZ, RZ, R2.reuse ;  /* 0x000000ffff217224 */ /* 0x100fe200078e0002 */
[----:B------:R-:W-:Y:S01]  /*1360*/  FSEL R27, R24, R25, P6 ;  /* 0x00000019181b7208 */ /* 0x000fe20003000000 */
[--C-:B------:R-:W-:Y:S01]  /*1370*/  IMAD.MOV.U32 R29, RZ, RZ, R2.reuse ;  /* 0x000000ffff1d7224 */ /* 0x100fe200078e0002 */
[----:B------:R-:W-:Y:S01]  /*1380*/  DSETP.MIN.AND P3, P2, R4, R2, PT ;  /* 0x000000020400722a */ /* 0x000fe20003a60000 */
[----:B------:R-:W-:Y:S01]  /*1390*/  FSEL R15, R15, R23, P0 ;  /* 0x000000170f0f7208 */ /* 0x000fe20000000000 */
[----:B------:R-:W-:Y:S01]  /*13a0*/  IMAD.MOV.U32 R23, RZ, RZ, R2 ;  /* 0x000000ffff177224 */ /* 0x000fe200078e0002 */
[----:B------:R-:W-:-:S02]  /*13b0*/  FSEL R14, R14, R22, P0 ;  /* 0x000000160e0e7208 */ /* 0x000fc40000000000 */
[----:B------:R-:W-:Y:S02]  /*13c0*/  MOV R28, R3 ;  /* 0x00000003001c7202 */ /* 0x000fe40000000f00 */
[----:B------:R-:W-:Y:S01]  /*13d0*/  SEL R22, R18, R23, P6 ;  /* 0x0000001712167207 */ /* 0x000fe20003000000 */
[----:B------:R-:W-:Y:S01]  /*13e0*/  DSETP.MIN.AND P6, P0, R6, R2, PT ;  /* 0x000000020600722a */ /* 0x000fe200038c0000 */
[----:B------:R-:W-:Y:S01]  /*13f0*/  IMAD.MOV.U32 R18, RZ, RZ, R3 ;  /* 0x000000ffff127224 */ /* 0x000fe200078e0003 */
[----:B------:R-:W-:Y:S01]  /*1400*/  MOV R23, R3 ;  /* 0x0000000300177202 */ /* 0x000fe20000000f00 */
[----:B------:R-:W-:Y:S01]  /*1410*/  IMAD.MOV.U32 R2, RZ, RZ, R10 ;  /* 0x000000ffff027224 */ /* 0x000fe200078e000a */
[----:B------:R-:W-:Y:S01]  /*1420*/  @P1 LOP3.LUT R27, R25, 0x80000, RZ, 0xfc, !PT ;  /* 0x00080000191b1812 */ /* 0x000fe200078efcff */
[----:B------:R-:W-:Y:S01]  /*1430*/  IMAD.MOV.U32 R3, RZ, RZ, R11 ;  /* 0x000000ffff037224 */ /* 0x000fe200078e000b */
[----:B------:R-:W-:Y:S01]  /*1440*/  DSETP.NAN.AND P1, PT, R8, R8, PT ;  /* 0x000000080800722a */ /* 0x000fe20003f28000 */
[----:B------:R-:W-:Y:S01]  /*1450*/  IMAD.MOV.U32 R25, RZ, RZ, R5 ;  /* 0x000000ffff197224 */ /* 0x000fe200078e0005 */
[----:B------:R-:W-:Y:S01]  /*1460*/  SEL R26, R2, R31, P5 ;  /* 0x0000001f021a7207 */ /* 0x000fe20002800000 */
[----:B------:R-:W-:Y:S01]  /*1470*/  IMAD.MOV.U32 R2, RZ, RZ, R4 ;  /* 0x000000ffff027224 */ /* 0x000fe200078e0004 */
[----:B------:R-:W-:-:S02]  /*1480*/  FSEL R3, R3, R28, P5 ;  /* 0x0000001c03037208 */ /* 0x000fc40002800000 */
[----:B------:R-:W-:Y:S01]  /*1490*/  @P4 LOP3.LUT R3, R28, 0x80000, RZ, 0xfc, !PT ;  /* 0x000800001c034812 */ /* 0x000fe200078efcff */
[----:B------:R-:W-:Y:S01]  /*14a0*/  IMAD.MOV.U32 R28, RZ, RZ, R7 ;  /* 0x000000ffff1c7224 */ /* 0x000fe200078e0007 */
[----:B------:R-:W-:Y:S02]  /*14b0*/  SEL R24, R2, R33, P3 ;  /* 0x0000002102187207 */ /* 0x000fe40001800000 */
[----:B------:R-:W-:Y:S02]  /*14c0*/  MOV R2, R6 ;  /* 0x0000000600027202 */ /* 0x000fe40000000f00 */
[----:B------:R-:W-:Y:S02]  /*14d0*/  FSEL R25, R25, R18, P3 ;  /* 0x0000001219197208 */ /* 0x000fe40001800000 */
[----:B------:R-:W-:Y:S02]  /*14e0*/  SEL R2, R2, R29, P6 ;  /* 0x0000001d02027207 */ /* 0x000fe40003000000 */
[----:B------:R-:W-:-:S02]  /*14f0*/  FSEL R29, R28, R23, P6 ;  /* 0x000000171c1d7208 */ /* 0x000fc40003000000 */
[----:B------:R-:W-:Y:S01]  /*1500*/  @P0 LOP3.LUT R29, R23, 0x80000, RZ, 0xfc, !PT ;  /* 0x00080000171d0812 */ /* 0x000fe200078efcff */
[----:B------:R-:W-:Y:S01]  /*1510*/  IMAD.MOV.U32 R23, RZ, RZ, R27 ;  /* 0x000000ffff177224 */ /* 0x000fe200078e001b */
[----:B------:R-:W-:Y:S01]  /*1520*/  @P2 LOP3.LUT R25, R18, 0x80000, RZ, 0xfc, !PT ;  /* 0x0008000012192812 */ /* 0x000fe200078efcff */
[----:B------:R-:W-:Y:S01]  /*1530*/  DSETP.NAN.AND P2, PT, R10, R10, PT ;  /* 0x0000000a0a00722a */ /* 0x000fe20003f48000 */
[----:B------:R-:W-:Y:S01]  /*1540*/  IMAD.MOV.U32 R27, RZ, RZ, R3 ;  /* 0x000000ffff1b7224 */ /* 0x000fe200078e0003 */
[----:B------:R-:W-:Y:S01]  /*1550*/  FSEL R18, R8, R22, P1 ;  /* 0x0000001608127208 */ /* 0x000fe20000800000 */
[----:B------:R-:W-:Y:S01]  /*1560*/  DSETP.NAN.AND P0, PT, R4, R4, PT ;  /* 0x000000040400722a */ /* 0x000fe20003f08000 */
[----:B------:R-:W-:Y:S01]  /*1570*/  FSEL R23, R9, R23, P1 ;  /* 0x0000001709177208 */ /* 0x000fe20000800000 */
[----:B------:R-:W-:Y:S01]  /*1580*/  DSETP.NAN.AND P1, PT, R6, R6, PT ;  /* 0x000000060600722a */ /* 0x000fe20003f28000 */
[----:B------:R-:W-:Y:S01]  /*1590*/  FSEL R22, R10, R26, P2 ;  /* 0x0000001a0a167208 */ /* 0x000fe20001000000 */
[----:B------:R-:W-:Y:S01]  /*15a0*/  IMAD.MOV.U32 R8, RZ, RZ, R16 ;  /* 0x000000ffff087224 */ /* 0x000fe200078e0010 */
[----:B------:R-:W-:Y:S01]  /*15b0*/  FSEL R27, R11, R27, P2 ;  /* 0x0000001b0b1b7208 */ /* 0x000fe20001000000 */
[----:B------:R-:W-:Y:S01]  /*15c0*/  IMAD.MOV.U32 R9, RZ, RZ, R17 ;  /* 0x000000ffff097224 */ /* 0x000fe200078e0011 */
[----:B------:R-:W-:Y:S01]  /*15d0*/  MOV R3, R29 ;  /* 0x0000001d00037202 */ /* 0x000fe20000000f00 */
[----:B------:R-:W-:Y:S01]  /*15e0*/  IMAD.MOV.U32 R11, RZ, RZ, R19 ;  /* 0x000000ffff0b7224 */ /* 0x000fe200078e0013 */
[----:B------:R-:W-:Y:S01]  /*15f0*/  MOV R16, R18 ;  /* 0x0000001200107202 */ /* 0x000fe20000000f00 */
[----:B------:R-:W-:Y:S01]  /*1600*/  IMAD.MOV.U32 R10, RZ, RZ, R0 ;  /* 0x000000ffff0a7224 */ /* 0x000fe200078e0000 */
[----:B------:R-:W-:Y:S01]  /*1610*/  FSEL R4, R4, R24, P0 ;  /* 0x0000001804047208 */ /* 0x000fe20000000000 */
[----:B------:R-:W-:Y:S01]  /*1620*/  IMAD.MOV.U32 R17, RZ, RZ, R23 ;  /* 0x000000ffff117224 */ /* 0x000fe200078e0017 */
[----:B------:R-:W-:Y:S01]  /*1630*/  FSEL R5, R5, R25, P0 ;  /* 0x0000001905057208 */ /* 0x000fe20000000000 */
[----:B------:R-:W-:Y:S01]  /*1640*/  IMAD.MOV.U32 R18, RZ, RZ, R22 ;  /* 0x000000ffff127224 */ /* 0x000fe200078e0016 */
[----:B------:R-:W-:Y:S01]  /*1650*/  FSEL R6, R6, R2, P1 ;  /* 0x0000000206067208 */ /* 0x000fe20000800000 */
[----:B------:R-:W-:Y:S01]  /*1660*/  IMAD.MOV.U32 R19, RZ, RZ, R27 ;  /* 0x000000ffff137224 */ /* 0x000fe200078e001b */
[----:B------:R-:W-:-:S07]  /*1670*/  FSEL R7, R7, R3, P1 ;  /* 0x0000000307077208 */ /* 0x000fce0000800000 */
.L_x_16909:
[----:B------:R-:W-:Y:S04]  /*1680*/  STG.E.ENL2.256 desc[UR4][R20.64], R8, R12 ;  /* 0xf8000008140c797f */ /* 0x000fe8000f121804 */
[----:B------:R-:W-:Y:S01]  /*1690*/  STG.E.ENL2.256 desc[UR4][R20.64+0x1000], R16, R4 ;  /* 0xf80080101404797f */ /* 0x000fe2000f121804 */
[----:B------:R-:W-:Y:S05]  /*16a0*/  EXIT ;  /* 0x000000000000794d */ /* 0x000fea0003800000 */
.L_x_16910:
        /* <DEDUP_REMOVED lines=13> */
.L_x_41829:


//--------------------- .text._ZN2at6native29vectorized_elementwise_kernelILi8ENS0_13AUnaryFunctorIdddZZZNS0_19minimum_kernel_cudaERNS_18TensorIteratorBaseEENKUlvE0_clEvENKUlvE_clEvEUlddE_EESt5arrayIPcLm2EEEEviT0_T1_ --------------------------
	.section	.text._ZN2at6native29vectorized_elementwise_kernelILi8ENS0_13AUnaryFunctorIdddZZZNS0_19minimum_kernel_cudaERNS_18TensorIteratorBaseEENKUlvE0_clEvENKUlvE_clEvEUlddE_EESt5arrayIPcLm2EEEEviT0_T1_,"ax",@progbits
	.align	128
        .global         _ZN2at6native29vectorized_elementwise_kernelILi8ENS0_13AUnaryFunctorIdddZZZNS0_19minimum_kernel_cudaERNS_18TensorIteratorBaseEENKUlvE0_clEvENKUlvE_clEvEUlddE_EESt5arrayIPcLm2EEEEviT0_T1_
        .type           _ZN2at6native29vectorized_elementwise_kernelILi8ENS0_13AUnaryFunctorIdddZZZNS0_19minimum_kernel_cudaERNS_18TensorIteratorBaseEENKUlvE0_clEvENKUlvE_clEvEUlddE_EESt5arrayIPcLm2EEEEviT0_T1_,@function
        .size           _ZN2at6native29vectorized_elementwise_kernelILi8ENS0_13AUnaryFunctorIdddZZZNS0_19minimum_kernel_cudaERNS_18TensorIteratorBaseEENKUlvE0_clEvENKUlvE_clEvEUlddE_EESt5arrayIPcLm2EEEEviT0_T1_,(.L_x_41830 - _ZN2at6native29vectorized_elementwise_kernelILi8ENS0_13AUnaryFunctorIdddZZZNS0_19minimum_kernel_cudaERNS_18TensorIteratorBaseEENKUlvE0_clEvENKUlvE_clEvEUlddE_EESt5arrayIPcLm2EEEEviT0_T1_)
        .other          _ZN2at6native29vectorized_elementwise_kernelILi8ENS0_13AUnaryFunctorIdddZZZNS0_19minimum_kernel_cudaERNS_18TensorIteratorBaseEENKUlvE0_clEvENKUlvE_clEvEUlddE_EESt5arrayIPcLm2EEEEviT0_T1_,@"STO_CUDA_ENTRY STV_DEFAULT"
_ZN2at6native29vectorized_elementwise_kernelILi8ENS0_13AUnaryFunctorIdddZZZNS0_19minimum_kernel_cudaERNS_18TensorIteratorBaseEENKUlvE0_clEvENKUlvE_clEvEUlddE_EESt5arrayIPcLm2EEEEviT0_T1_:
.text._ZN2at6native29vectorized_elementwise_kernelILi8ENS0_13AUnaryFunctorIdddZZZNS0_19minimum_kernel_cudaERNS_18TensorIteratorBaseEENKUlvE0_clEvENKUlvE_clEvEUlddE_EESt5arrayIPcLm2EEEEviT0_T1_:
        /* <DEDUP_REMOVED lines=176> */
.L_x_16912:
        /* <DEDUP_REMOVED lines=16> */
.L_x_16915:
[----:B------:R-:W-:-:S13]  /*0c00*/  ISETP.GE.U32.AND P0, PT, R3, R2, PT ;  /* 0x000000020300720c */ /* 0x000fda0003f06070 */
[----:B------:R-:W-:Y:S05]  /*0c10*/  @P0 BRA `(.L_x_16917) ;  /* 0x0000000000300947 */ /* 0x000fea0003800000 */
[----:B0-----:R-:W0:Y:S01]  /*0c20*/  LDC.64 R8, c[0x0][0x398] ;  /* 0x0000e600ff087b82 */ /* 0x001e220000000a00 */
[----:B-----5:R-:W-:Y:S02]  /*0c30*/  IMAD.IADD R11, R0, 0x1, R3 ;  /* 0x00000001000b7824 */ /* 0x020fe400078e0203 */
[----:B------:R-:W-:Y:S02]  /*0c40*/  VIADD R3, R3, 0x80 ;  /* 0x0000008003037836 */ /* 0x000fe40000000000 */
[----:B0-----:R-:W-:-:S05]  /*0c50*/  IMAD.WIDE.U32 R8, R11, 0x8, R8 ;  /* 0x000000080b087825 */ /* 0x001fca00078e0008 */
[----:B------:R1:W-:Y:S02]  /*0c60*/  STG.E.64 desc[UR4][R8.64], R22 ;  /* 0x0000001608007986 */ /* 0x0003e4000c101b04 */
.L_x_16916:
[----:B------:R-:W-:-:S13]  /*0c70*/  ISETP.GE.U32.AND P0, PT, R3, R2, PT ;  /* 0x000000020300720c */ /* 0x000fda0003f06070 */
[----:B------:R-:W-:Y:S05]  /*0c80*/  @P0 BRA `(.L_x_16918) ;  /* 0x0000000000300947 */ /* 0x000fea0003800000 */
[----:B01----:R-:W0:Y:S01]  /*0c90*/  LDC.64 R8, c[0x0][0x398] ;  /* 0x0000e600ff087b82 */ /* 0x003e220000000a00 */
[----:B------:R-:W-:Y:S01]  /*0ca0*/  IADD3 R11, PT, PT, R0, R3, RZ ;  /* 0x00000003000b7210 */ /* 0x000fe20007ffe0ff */
[----:B------:R-:W-:-:S04]  /*0cb0*/  VIADD R3, R3, 0x80 ;  /* 0x0000008003037836 */ /* 0x000fc80000000000 */
[----:B0-----:R-:W-:-:S05]  /*0cc0*/  IMAD.WIDE.U32 R8, R11, 0x8, R8 ;  /* 0x000000080b087825 */ /* 0x001fca00078e0008 */
[----:B------:R1:W-:Y:S02]  /*0cd0*/  STG.E.64 desc[UR4][R8.64], R30 ;  /* 0x0000001e08007986 */ /* 0x0003e4000c101b04 */
.L_x_16917:
[----:B------:R-:W-:-:S13]  /*0ce0*/  ISETP.GE.U32.AND P0, PT, R3, R2, PT ;  /* 0x000000020300720c */ /* 0x000fda0003f06070 */
[----:B------:R-:W-:Y:S05]  /*0cf0*/  @P0 BRA `(.L_x_16919) ;  /* 0x0000000000340947 */ /* 0x000fea0003800000 */
[----:B01----:R-:W0:Y:S01]  /*0d00*/  LDC.64 R8, c[0x0][0x398] ;  /* 0x0000e600ff087b82 */ /* 0x003e220000000a00 */
[----:B-----5:R-:W-:Y:S02]  /*0d10*/  IMAD.IADD R11, R0, 0x1, R3 ;  /* 0x00000001000b7824 */ /* 0x020fe400078e0203 */
[----:B------:R-:W-:Y:S02]  /*0d20*/  VIADD R3, R3, 0x80 ;  /* 0x0000008003037836 */ /* 0x000fe40000000000 */
[----:B0-----:R-:W-:-:S05]  /*0d30*/  IMAD.WIDE.U32 R8, R11, 0x8, R8 ;  /* 0x000000080b087825 */ /* 0x001fca00078e0008 */
[----:B------:R2:W-:Y:S02]  /*0d40*/  STG.E.64 desc[UR4][R8.64], R4 ;  /* 0x0000000408007986 */ /* 0x0005e4000c101b04 */
.L_x_16918:
        /* <DEDUP_REMOVED lines=8> */
.L_x_16919:
[----:B------:R-:W-:Y:S05]  /*0dd0*/  BSYNC.RELIABLE B1 ;  /* 0x0000000000017941 */ /* 0x000fea0003800100 */
.L_x_16914:
[----:B------:R-:W-:-:S13]  /*0de0*/  ISETP.GE.U32.AND P0, PT, R3, R2, PT ;  /* 0x000000020300720c */ /* 0x000fda0003f06070 */
[----:B--2---:R-:W2:Y:S01]  /*0df0*/  @!P0 LDC.64 R4, c[0x0][0x398] ;  /* 0x0000e600ff048b82 */ /* 0x004ea20000000a00 */
[----:B01----:R-:W-:Y:S02]  /*0e00*/  @!P0 IMAD.IADD R9, R0, 0x1, R3 ;  /* 0x0000000100098824 */ /* 0x003fe400078e0203 */
[----:B------:R-:W-:Y:S02]  /*0e10*/  @!P0 VIADD R3, R3, 0x80 ;  /* 0x0000008003038836 */ /* 0x000fe40000000000 */
[----:B--2---:R-:W-:-:S05]  /*0e20*/  @!P0 IMAD.WIDE.U32 R4, R9, 0x8, R4 ;  /* 0x0000000809048825 */ /* 0x004fca00078e0004 */
[----:B------:R3:W-:Y:S02]  /*0e30*/  @!P0 STG.E.64 desc[UR4][R4.64], R36 ;  /* 0x0000002404008986 */ /* 0x0007e4000c101b04 */
.L_x_16920:
[----:B------:R-:W-:Y:S05]  /*0e40*/  BSYNC.RECONVERGENT B0 ;  /* 0x0000000000007941 */ /* 0x000fea0003800200 */
.L_x_16913:
        /* <DEDUP_REMOVED lines=8> */
.L_x_16911:
        /* <DEDUP_REMOVED lines=123> */
.L_x_16921:
[----:B------:R-:W-:Y:S04]  /*1680*/  STG.E.ENL2.256 desc[UR4][R20.64], R8, R12 ;  /* 0xf8000008140c797f */ /* 0x000fe8000f121804 */
[----:B------:R-:W-:Y:S01]  /*1690*/  STG.E.ENL2.256 desc[UR4][R20.64+0x20], R16, R4 ;  /* 0xf80001101404797f */ /* 0x000fe2000f121804 */
[----:B------:R-:W-:Y:S05]  /*16a0*/  EXIT ;  /* 0x000000000000794d */ /* 0x000fea0003800000 */
.L_x_16922:
        /* <DEDUP_REMOVED lines=13> */
.L_x_41830:


//--------------------- .text._ZN2at6native18elementwise_kernelILi128ELi4EZNS0_15gpu_kernel_implINS0_13BinaryFunctorIdddZZZNS0_19minimum_kernel_cudaERNS_18TensorIteratorBaseEENKUlvE0_clEvENKUlvE_clEvEUlddE_EEEEvS5_RKT_EUliE_EEviT1_ --------------------------
	.section	.text._ZN2at6native18elementwise_kernelILi128ELi4EZNS0_15gpu_kernel_implINS0_13BinaryFunctorIdddZZZNS0_19minimum_kernel_cudaERNS_18TensorIteratorBaseEENKUlvE0_clEvENKUlvE_clEvEUlddE_EEEEvS5_RKT_EUliE_EEviT1_,"ax",@progbits
	.align	128
        .global         _ZN2at6native18elementwise_kernelILi128ELi4EZNS0_15gpu_kernel_implINS0_13BinaryFunctorIdddZZZNS0_19minimum_kernel_cudaERNS_18TensorIteratorBaseEENKUlvE0_clEvENKUlvE_clEvEUlddE_EEEEvS5_RKT_EUliE_EEviT1_
        .type           _ZN2at6native18elementwise_kernelILi128ELi4EZNS0_15gpu_kernel_implINS0_13BinaryFunctorIdddZZZNS0_19minimum_kernel_cudaERNS_18TensorIteratorBaseEENKUlvE0_clEvENKUlvE_clEvEUlddE_EEEEvS5_RKT_EUliE_EEviT1_,@function
        .size           _ZN2at6native18elementwise_kernelILi128ELi4EZNS0_15gpu_kernel_implINS0_13BinaryFunctorIdddZZZNS0_19minimum_kernel_cudaERNS_18TensorIteratorBaseEENKUlvE0_clEvENKUlvE_clEvEUlddE_EEEEvS5_RKT_EUliE_EEviT1_,(.L_x_41831 - _ZN2at6native18elementwise_kernelILi128ELi4EZNS0_15gpu_kernel_implINS0_13BinaryFunctorIdddZZZNS0_19minimum_kernel_cudaERNS_18TensorIteratorBaseEENKUlvE0_clEvENKUlvE_clEvEUlddE_EEEEvS5_RKT_EUliE_EEviT1_)
        .other          _ZN2at6native18elementwise_kernelILi128ELi4EZNS0_15gpu_kernel_implINS0_13BinaryFunctorIdddZZZNS0_19minimum_kernel_cudaERNS_18TensorIteratorBaseEENKUlvE0_clEvENKUlvE_clEvEUlddE_EEEEvS5_RKT_EUliE_EEviT1_,@"STO_CUDA_ENTRY STV_DEFAULT"
_ZN2at6native18elementwise_kernelILi128ELi4EZNS0_15gpu_kernel_implINS0_13BinaryFunctorIdddZZZNS0_19minimum_kernel_cudaERNS_18TensorIteratorBaseEENKUlvE0_clEvENKUlvE_clEvEUlddE_EEEEvS5_RKT_EUliE_EEviT1_:
.text._ZN2at6native18elementwise_kernelILi128ELi4EZNS0_15gpu_kernel_implINS0_13BinaryFunctorIdddZZZNS0_19minimum_kernel_cudaERNS_18TensorIteratorBaseEENKUlvE0_clEvENKUlvE_clEvEUlddE_EEEEvS5_RKT_EUliE_EEviT1_:
        /* <DEDUP_REMOVED lines=371> */
.L_x_16925:
        /* <DEDUP_REMOVED lines=18> */
.L_x_16930:
[----:B------:R-:W2:Y:S02]  /*1850*/  LDG.E.U8 R2, desc[UR36][R2.64] ;  /* 0x0000002402027981 */ /* 0x000ea4000c1e1100 */
[----:B--2---:R0:W1:Y:S01]  /*1860*/  I2F.F64.U16 R16, R2 ;  /* 0x0000000200107312 */ /* 0x0040620000101800 */
[----:B------:R-:W-:Y:S05]  /*1870*/  BRA `(.L_x_16932) ;  /* 0x0000000c00607947 */ /* 0x000fea0003800000 */
.L_x_16929:
        /* <DEDUP_REMOVED lines=9> */
.L_x_16934:
[----:B------:R-:W2:Y:S02]  /*1910*/  LDG.E R2, desc[UR36][R2.64] ;  /* 0x0000002402027981 */ /* 0x000ea4000c1e1900 */
[----:B--2---:R0:W1:Y:S01]  /*1920*/  I2F.F64 R16, R2 ;  /* 0x0000000200107312 */ /* 0x0040620000201c00 */
[----:B------:R-:W-:Y:S05]  /*1930*/  BRA `(.L_x_16932) ;  /* 0x0000000c00307947 */ /* 0x000fea0003800000 */
.L_x_16933:
[----:B------:R-:W2:Y:S02]  /*1940*/  LDG.E.U16 R2, desc[UR36][R2.64] ;  /* 0x0000002402027981 */ /* 0x000ea4000c1e1500 */
[----:B--2---:R0:W1:Y:S01]  /*1950*/  I2F.F64.S16 R16, R2 ;  /* 0x0000000200107312 */ /* 0x0040620000101c00 */
[----:B------:R-:W-:Y:S05]  /*1960*/  BRA `(.L_x_16932) ;  /* 0x0000000c00247947 */ /* 0x000fea0003800000 */
.L_x_16928:
        /* <DEDUP_REMOVED lines=10> */
.L_x_16936:
[----:B------:R-:W2:Y:S02]  /*1a10*/  LDG.E.U16 R0, desc[UR36][R2.64] ;  /* 0x0000002402007981 */ /* 0x000ea4000c1e1500 */
[----:B--2---:R-:W-:-:S05]  /*1a20*/  HADD2.F32 R0, -RZ, R0.H0_H0 ;  /* 0x20000000ff007230 */ /* 0x004fca0000004100 */
[----:B------:R-:W-:-:S04]  /*1a30*/  FMUL.FTZ R0, R0, 1 ;  /* 0x3f80000000007820 */ /* 0x000fc80000410000 */
[----:B------:R0:W1:Y:S01]  /*1a40*/  F2F.F64.F32 R16, R0 ;  /* 0x0000000000107310 */ /* 0x0000620000201800 */
[----:B------:R-:W-:Y:S05]  /*1a50*/  BRA `(.L_x_16932) ;  /* 0x0000000800e87947 */ /* 0x000fea0003800000 */
.L_x_16935:
        /* <DEDUP_REMOVED lines=10> */
.L_x_16938:
[----:B------:R-:W2:Y:S02]  /*1b00*/  LDG.E.U16 R2, desc[UR36][R2.64] ;  /* 0x0000002402027981 */ /* 0x000ea4000c1e1500 */
[----:B--2---:R-:W-:-:S05]  /*1b10*/  HADD2.F32 R0, -RZ, R2.H0_H0 ;  /* 0x20000002ff007230 */ /* 0x004fca0000004100 */
[----:B------:R-:W-:-:S04]  /*1b20*/  FMUL.FTZ R0, R0, 1 ;  /* 0x3f80000000007820 */ /* 0x000fc80000410000 */
[----:B------:R0:W1:Y:S01]  /*1b30*/  F2F.F64.F32 R16, R0 ;  /* 0x0000000000107310 */ /* 0x0000620000201800 */
[----:B------:R-:W-:Y:S05]  /*1b40*/  BRA `(.L_x_16932) ;  /* 0x0000000800ac7947 */ /* 0x000fea0003800000 */
.L_x_16937:
[----:B------:R0:W5:Y:S01]  /*1b50*/  LDG.E.64 R16, desc[UR36][R2.64] ;  /* 0x0000002402107981 */ /* 0x000162000c1e1b00 */
[----:B------:R-:W-:Y:S05]  /*1b60*/  BRA `(.L_x_16932) ;  /* 0x0000000800a47947 */ /* 0x000fea0003800000 */
.L_x_16927:
        /* <DEDUP_REMOVED lines=13> */
.L_x_16941:
[----:B------:R0:W5:Y:S01]  /*1c40*/  LDG.E.64 R16, desc[UR36][R2.64] ;  /* 0x0000002402107981 */ /* 0x000162000c1e1b00 */
[----:B------:R-:W-:Y:S05]  /*1c50*/  BRA `(.L_x_16932) ;  /* 0x0000000800687947 */ /* 0x000fea0003800000 */
.L_x_16940:
        /* <DEDUP_REMOVED lines=27> */
.L_x_16943:
        /* <DEDUP_REMOVED lines=14> */
.L_x_16942:
[----:B------:R-:W2:Y:S02]  /*1ef0*/  LDG.E.U16 R0, desc[UR36][R2.64] ;  /* 0x0000002402007981 */ /* 0x000ea4000c1e1500 */
[----:B--2---:R-:W-:-:S04]  /*1f00*/  IMAD.U32 R0, R0, 0x10000, RZ ;  /* 0x0001000000007824 */ /* 0x004fc800078e00ff */
[----:B------:R-:W-:-:S04]  /*1f10*/  FMUL.FTZ R0, R0, 1 ;  /* 0x3f80000000007820 */ /* 0x000fc80000410000 */
[----:B------:R0:W1:Y:S01]  /*1f20*/  F2F.F64.F32 R16, R0 ;  /* 0x0000000000107310 */ /* 0x0000620000201800 */
[----:B------:R-:W-:Y:S05]  /*1f30*/  BRA `(.L_x_16932) ;  /* 0x0000000400b07947 */ /* 0x000fea0003800000 */
.L_x_16939:
        /* <DEDUP_REMOVED lines=11> */
.L_x_16946:
        /* <DEDUP_REMOVED lines=21> */
.L_x_16948:
[----:B------:R-:W-:Y:S05]  /*2140*/  BSYNC.RECONVERGENT B0 ;  /* 0x0000000000007941 */ /* 0x000fea0003800200 */
.L_x_16947:
[----:B------:R-:W-:Y:S01]  /*2150*/  IMAD.SHL.U32 R0, R0, 0x100000, RZ ;  /* 0x0010000000007824 */ /* 0x000fe200078e00ff */
[----:B------:R-:W-:-:S04]  /*2160*/  LEA R2, R2, 0x3b800000, 0x17 ;  /* 0x3b80000002027811 */ /* 0x000fc800078eb8ff */
[----:B------:R-:W-:-:S05]  /*2170*/  LOP3.LUT R0, R2, R0, R7, 0xfe, !PT ;  /* 0x0000000002007212 */ /* 0x000fca00078efe07 */
[----:B------:R-:W-:-:S04]  /*2180*/  FMUL.FTZ R0, R0, 1 ;  /* 0x3f80000000007820 */ /* 0x000fc80000410000 */
[----:B------:R0:W1:Y:S01]  /*2190*/  F2F.F64.F32 R16, R0 ;  /* 0x0000000000107310 */ /* 0x0000620000201800 */
[----:B------:R-:W-:Y:S05]  /*21a0*/  BRA `(.L_x_16932) ;  /* 0x0000000400147947 */ /* 0x000fea0003800000 */
.L_x_16945:
        /* <DEDUP_REMOVED lines=21> */
.L_x_16950:
[----:B------:R-:W-:Y:S05]  /*2300*/  BSYNC.RECONVERGENT B0 ;  /* 0x0000000000007941 */ /* 0x000fea0003800200 */
.L_x_16949:
[----:B------:R-:W-:Y:S02]  /*2310*/  SHF.L.U32 R0, R0, 0x15, RZ ;  /* 0x0000001500007819 */ /* 0x000fe400000006ff */
[----:B------:R-:W-:-:S04]  /*2320*/  LEA R2, R2, 0x37800000, 0x17 ;  /* 0x3780000002027811 */ /* 0x000fc800078eb8ff */
[----:B------:R-:W-:-:S05]  /*2330*/  LOP3.LUT R0, R2, R0, R7, 0xfe, !PT ;  /* 0x0000000002007212 */ /* 0x000fca00078efe07 */
[----:B------:R-:W-:-:S04]  /*2340*/  FMUL.FTZ R0, R0, 1 ;  /* 0x3f80000000007820 */ /* 0x000fc80000410000 */
[----:B------:R0:W1:Y:S01]  /*2350*/  F2F.F64.F32 R16, R0 ;  /* 0x0000000000107310 */ /* 0x0000620000201800 */
[----:B------:R-:W-:Y:S05]  /*2360*/  BRA `(.L_x_16932) ;  /* 0x0000000000a47947 */ /* 0x000fea0003800000 */
.L_x_16944:
[----:B------:R-:W-:-:S09]  /*2370*/  UISETP.NE.AND UP0, UPT, UR4, 0x1c, UPT ;  /* 0x0000001c0400788c */ /* 0x000fd2000bf05270 */
[----:B------:R-:W-:Y:S05]  /*2380*/  BRA.U !UP0, `(.L_x_16951) ;  /* 0x0000000108947547 */ /* 0x000fea000b800000 */
[----:B------:R-:W-:-:S09]  /*2390*/  UISETP.NE.AND UP0, UPT, UR4, 0x1d, UPT ;  /* 0x0000001d0400788c */ /* 0x000fd2000bf05270 */
[----:B------:R-:W-:Y:S05]  /*23a0*/  BRA.U !UP0, `(.L_x_16952) ;  /* 0x0000000108807547 */ /* 0x000fea000b800000 */
[----:B------:R-:W-:-:S09]  /*23b0*/  UISETP.NE.AND UP0, UPT, UR4, 0x2c, UPT ;  /* 0x0000002c0400788c */ /* 0x000fd2000bf05270 */
[----:B------:R-:W-:Y:S05]  /*23c0*/  BRA.U !UP0, `(.L_x_16953) ;  /* 0x0000000108487547 */ /* 0x000fea000b800000 */
.L_x_16931:
        /* <DEDUP_REMOVED lines=16> */
.L_x_16954:
[----:B------:R-:W-:Y:S01]  /*24d0*/  CS2R R16, SRZ ;  /* 0x0000000000107805 */ /* 0x000fe2000001ff00 */
[----:B------:R-:W-:Y:S06]  /*24e0*/  BRA `(.L_x_16932) ;  /* 0x0000000000447947 */ /* 0x000fec0003800000 */
.L_x_16953:
        /* <DEDUP_REMOVED lines=12> */
.L_x_16952:
[----:B------:R-:W2:Y:S02]  /*25b0*/  LDG.E.64 R16, desc[UR36][R2.64] ;  /* 0x0000002402107981 */ /* 0x000ea4000c1e1b00 */
[----:B--2---:R-:W4:Y:S01]  /*25c0*/  I2F.F64.U64 R16, R16 ;  /* 0x0000001000107312 */ /* 0x004f220000301800 */
[----:B------:R-:W-:Y:S05]  /*25d0*/  BRA `(.L_x_16932) ;  /* 0x0000000000087947 */ /* 0x000fea0003800000 */
.L_x_16951:
[----:B------:R-:W2:Y:S02]  /*25e0*/  LDG.E R2, desc[UR36][R2.64] ;  /* 0x0000002402027981 */ /* 0x000ea4000c1e1900 */
[----:B--2---:R0:W1:Y:S02]  /*25f0*/  I2F.F64.U32 R16, R2 ;  /* 0x0000000200107312 */ /* 0x0040640000201800 */
.L_x_16932:
[----:B------:R-:W-:Y:S05]  /*2600*/  BSYNC.RECONVERGENT B6 ;  /* 0x0000000000067941 */ /* 0x000fea0003800200 */
.L_x_16926:
        /* <DEDUP_REMOVED lines=18> */
.L_x_16959:
[----:B0-----:R-:W2:Y:S02]  /*2730*/  LDG.E.U8 R2, desc[UR36][R22.64] ;  /* 0x0000002416027981 */ /* 0x001ea4000c1e1100 */
[----:B--2---:R-:W0:Y:S01]  /*2740*/  I2F.F64.U16 R2, R2 ;  /* 0x0000000200027312 */ /* 0x004e220000101800 */
[----:B------:R-:W-:Y:S05]  /*2750*/  BRA `(.L_x_16961) ;  /* 0x0000000c00607947 */ /* 0x000fea0003800000 */
.L_x_16958:
        /* <DEDUP_REMOVED lines=9> */
.L_x_16963:
[----:B0-----:R-:W2:Y:S02]  /*27f0*/  LDG.E R2, desc[UR36][R22.64] ;  /* 0x0000002416027981 */ /* 0x001ea4000c1e1900 */
[----:B--2---:R-:W0:Y:S01]  /*2800*/  I2F.F64 R2, R2 ;  /* 0x0000000200027312 */ /* 0x004e220000201c00 */
[----:B------:R-:W-:Y:S05]  /*2810*/  BRA `(.L_x_16961) ;  /* 0x0000000c00307947 */ /* 0x000fea0003800000 */
.L_x_16962:
[----:B0-----:R-:W2:Y:S02]  /*2820*/  LDG.E.U16 R2, desc[UR36][R22.64] ;  /* 0x0000002416027981 */ /* 0x001ea4000c1e1500 */
[----:B--2---:R-:W0:Y:S01]  /*2830*/  I2F.F64.S16 R2, R2 ;  /* 0x0000000200027312 */ /* 0x004e220000101c00 */
[----:B------:R-:W-:Y:S05]  /*2840*/  BRA `(.L_x_16961) ;  /* 0x0000000c00247947 */ /* 0x000fea0003800000 */
.L_x_16957:
        /* <DEDUP_REMOVED lines=10> */
.L_x_16965:
[----:B0-----:R-:W2:Y:S02]  /*28f0*/  LDG.E.U16 R0, desc[UR36][R22.64] ;  /* 0x0000002416007981 */ /* 0x001ea4000c1e1500 */
[----:B--2---:R-:W-:-:S05]  /*2900*/  HADD2.F32 R0, -RZ, R0.H0_H0 ;  /* 0x20000000ff007230 */ /* 0x004fca0000004100 */
[----:B------:R-:W-:-:S04]  /*2910*/  FMUL.FTZ R0, R0, 1 ;  /* 0x3f80000000007820 */ /* 0x000fc80000410000 */
[----:B------:R0:W2:Y:S01]  /*2920*/  F2F.F64.F32 R2, R0 ;  /* 0x0000000000027310 */ /* 0x0000a20000201800 */
[----:B------:R-:W-:Y:S05]  /*2930*/  BRA `(.L_x_16961) ;  /* 0x0000000800e87947 */ /* 0x000fea0003800000 */
.L_x_16964:
        /* <DEDUP_REMOVED lines=10> */
.L_x_16967:
[----:B------:R-:W0:Y:S02]  /*29e0*/  LDG.E.U16 R22, desc[UR36][R22.64] ;  /* 0x0000002416167981 */ /* 0x000e24000c1e1500 */
[----:B0-----:R-:W-:-:S05]  /*29f0*/  HADD2.F32 R0, -RZ, R22.H0_H0 ;  /* 0x20000016ff007230 */ /* 0x001fca0000004100 */
[----:B------:R-:W-:-:S04]  /*2a00*/  FMUL.FTZ R0, R0, 1 ;  /* 0x3f80000000007820 */ /* 0x000fc80000410000 */
[----:B------:R0:W2:Y:S01]  /*2a10*/  F2F.F64.F32 R2, R0 ;  /* 0x0000000000027310 */ /* 0x0000a20000201800 */
[----:B------:R-:W-:Y:S05]  /*2a20*/  BRA `(.L_x_16961) ;  /* 0x0000000800ac7947 */ /* 0x000fea0003800000 */
.L_x_16966:
[----:B0-----:R0:W5:Y:S01]  /*2a30*/  LDG.E.64 R2, desc[UR36][R22.64] ;  /* 0x0000002416027981 */ /* 0x001162000c1e1b00 */
[----:B------:R-:W-:Y:S05]  /*2a40*/  BRA `(.L_x_16961) ;  /* 0x0000000800a47947 */ /* 0x000fea0003800000 */
.L_x_16956:
        /* <DEDUP_REMOVED lines=13> */
.L_x_16970:
[----:B0-----:R0:W5:Y:S01]  /*2b20*/  LDG.E.64 R2, desc[UR36][R22.64] ;  /* 0x0000002416027981 */ /* 0x001162000c1e1b00 */
[----:B------:R-:W-:Y:S05]  /*2b30*/  BRA `(.L_x_16961) ;  /* 0x0000000800687947 */ /* 0x000fea0003800000 */
.L_x_16969:
        /* <DEDUP_REMOVED lines=27> */
.L_x_16972:
        /* <DEDUP_REMOVED lines=14> */
.L_x_16971:
[----:B0-----:R-:W2:Y:S02]  /*2dd0*/  LDG.E.U16 R0, desc[UR36][R22.64] ;  /* 0x0000002416007981 */ /* 0x001ea4000c1e1500 */
[----:B--2---:R-:W-:-:S04]  /*2de0*/  IMAD.U32 R0, R0, 0x10000, RZ ;  /* 0x0001000000007824 */ /* 0x004fc800078e00ff */
[----:B------:R-:W-:-:S04]  /*2df0*/  FMUL.FTZ R0, R0, 1 ;  /* 0x3f80000000007820 */ /* 0x000fc80000410000 */
[----:B------:R0:W2:Y:S01]  /*2e00*/  F2F.F64.F32 R2, R0 ;  /* 0x0000000000027310 */ /* 0x0000a20000201800 */
[----:B------:R-:W-:Y:S05]  /*2e10*/  BRA `(.L_x_16961) ;  /* 0x0000000400b07947 */ /* 0x000fea0003800000 */
.L_x_16968:
        /* <DEDUP_REMOVED lines=11> */
.L_x_16975:
        /* <DEDUP_REMOVED lines=21> */
.L_x_16977:
[----:B------:R-:W-:Y:S05]  /*3020*/  BSYNC.RECONVERGENT B0 ;  /* 0x0000000000007941 */ /* 0x000fea0003800200 */
.L_x_16976:
[----:B------:R-:W-:Y:S01]  /*3030*/  IMAD.SHL.U32 R0, R0, 0x100000, RZ ;  /* 0x0010000000007824 */ /* 0x000fe200078e00ff */
[----:B------:R-:W-:-:S04]  /*3040*/  LEA R2, R2, 0x3b800000, 0x17 ;  /* 0x3b80000002027811 */ /* 0x000fc800078eb8ff */
[----:B------:R-:W-:-:S05]  /*3050*/  LOP3.LUT R0, R2, R0, R7, 0xfe, !PT ;  /* 0x0000000002007212 */ /* 0x000fca00078efe07 */
[----:B------:R-:W-:-:S04]  /*3060*/  FMUL.FTZ R0, R0, 1 ;  /* 0x3f80000000007820 */ /* 0x000fc80000410000 */
[----:B------:R0:W2:Y:S01]  /*3070*/  F2F.F64.F32 R2, R0 ;  /* 0x0000000000027310 */ /* 0x0000a20000201800 */
[----:B------:R-:W-:Y:S05]  /*3080*/  BRA `(.L_x_16961) ;  /* 0x0000000400147947 */ /* 0x000fea0003800000 */
.L_x_16974:
        /* <DEDUP_REMOVED lines=21> */
.L_x_16979:
[----:B------:R-:W-:Y:S05]  /*31e0*/  BSYNC.RECONVERGENT B0 ;  /* 0x0000000000007941 */ /* 0x000fea0003800200 */
.L_x_16978:
[----:B------:R-:W-:Y:S02]  /*31f0*/  SHF.L.U32 R0, R0, 0x15, RZ ;  /* 0x0000001500007819 */ /* 0x000fe400000006ff */
[----:B------:R-:W-:-:S04]  /*3200*/  LEA R2, R2, 0x37800000, 0x17 ;  /* 0x3780000002027811 */ /* 0x000fc800078eb8ff */
[----:B------:R-:W-:-:S05]  /*3210*/  LOP3.LUT R0, R2, R0, R7, 0xfe, !PT ;  /* 0x0000000002007212 */ /* 0x000fca00078efe07 */
[----:B------:R-:W-:-:S04]  /*3220*/  FMUL.FTZ R0, R0, 1 ;  /* 0x3f80000000007820 */ /* 0x000fc80000410000 */
[----:B------:R0:W2:Y:S01]  /*3230*/  F2F.F64.F32 R2, R0 ;  /* 0x0000000000027310 */ /* 0x0000a20000201800 */
[----:B------:R-:W-:Y:S05]  /*3240*/  BRA `(.L_x_16961) ;  /* 0x0000000000a47947 */ /* 0x000fea0003800000 */
.L_x_16973:
[----:B------:R-:W-:-:S09]  /*3250*/  UISETP.NE.AND UP0, UPT, UR4, 0x1c, UPT ;  /* 0x0000001c0400788c */ /* 0x000fd2000bf05270 */
[----:B------:R-:W-:Y:S05]  /*3260*/  BRA.U !UP0, `(.L_x_16980) ;  /* 0x0000000108947547 */ /* 0x000fea000b800000 */
[----:B------:R-:W-:-:S09]  /*3270*/  UISETP.NE.AND UP0, UPT, UR4, 0x1d, UPT ;  /* 0x0000001d0400788c */ /* 0x000fd2000bf05270 */
[----:B------:R-:W-:Y:S05]  /*3280*/  BRA.U !UP0, `(.L_x_16981) ;  /* 0x0000000108807547 */ /* 0x000fea000b800000 */
[----:B------:R-:W-:-:S09]  /*3290*/  UISETP.NE.AND UP0, UPT, UR4, 0x2c, UPT ;  /* 0x0000002c0400788c */ /* 0x000fd2000bf05270 */
[----:B------:R-:W-:Y:S05]  /*32a0*/  BRA.U !UP0, `(.L_x_16982) ;  /* 0x0000000108487547 */ /* 0x000fea000b800000 */
.L_x_16960:
        /* <DEDUP_REMOVED lines=16> */
.L_x_16983:
[----:B------:R-:W-:Y:S01]  /*33b0*/  CS2R R2, SRZ ;  /* 0x0000000000027805 */ /* 0x000fe2000001ff00 */
[----:B------:R-:W-:Y:S06]  /*33c0*/  BRA `(.L_x_16961) ;  /* 0x0000000000447947 */ /* 0x000fec0003800000 */
.L_x_16982:
        /* <DEDUP_REMOVED lines=12> */
.L_x_16981:
[----:B0-----:R-:W2:Y:S02]  /*3490*/  LDG.E.64 R2, desc[UR36][R22.64] ;  /* 0x0000002416027981 */ /* 0x001ea4000c1e1b00 */
[----:B--2---:R-:W0:Y:S01]  /*34a0*/  I2F.F64.U64 R2, R2 ;  /* 0x0000000200027312 */ /* 0x004e220000301800 */
[----:B------:R-:W-:Y:S05]  /*34b0*/  BRA `(.L_x_16961) ;  /* 0x0000000000087947 */ /* 0x000fea0003800000 */
.L_x_16980:
[----:B0-----:R-:W2:Y:S02]  /*34c0*/  LDG.E R2, desc[UR36][R22.64] ;  /* 0x0000002416027981 */ /* 0x001ea4000c1e1900 */
[----:B--2---:R-:W0:Y:S02]  /*34d0*/  I2F.F64.U32 R2, R2 ;  /* 0x0000000200027312 */ /* 0x004e240000201800 */
.L_x_16961:
[----:B------:R-:W-:Y:S05]  /*34e0*/  BSYNC.RECONVERGENT B6 ;  /* 0x0000000000067941 */ /* 0x000fea0003800200 */
.L_x_16955:
[----:B-1-345:R-:W-:Y:S01]  /*34f0*/  DSETP.NAN.AND P0, PT, R16, R16, PT ;  /* 0x000000101000722a */ /* 0x03afe20003f08000 */
[----:B------:R-:W-:Y:S01]  /*3500*/  BSSY.RECONVERGENT B0, `(.L_x_16984) ;  /* 0x0000011000007945 */ /* 0x000fe20003800200 */
[----:B------:R-:W-:Y:S01]  /*3510*/  MOV R4, R16 ;  /* 0x0000001000047202 */ /* 0x000fe20000000f00 */
[----:B------:R-:W-:-:S11]  /*3520*/  IMAD.MOV.U32 R5, RZ, RZ, R17 ;  /* 0x000000ffff057224 */ /* 0x000fd600078e0011 */
[----:B------:R-:W-:Y:S05]  /*3530*/  @P0 BRA `(.L_x_16985) ;  /* 0x0000000000340947 */ /* 0x000fea0003800000 */
[----:B0-2---:R-:W-:Y:S01]  /*3540*/  DSETP.NAN.AND P0, PT, R2, R2, PT ;  /* 0x000000020200722a */ /* 0x005fe20003f08000 */
        /* <DEDUP_REMOVED lines=12> */
.L_x_16985:
[----:B------:R-:W-:Y:S05]  /*3610*/  BSYNC.RECONVERGENT B0 ;  /* 0x0000000000007941 */ /* 0x000fea0003800200 */
.L_x_16984:
[----:B------:R-:W0:Y:S01]  /*3620*/  LDCU.64 UR6, c[0x0][0x5e8] ;  /* 0x0000bd00ff0677ac */ /* 0x000e220008000a00 */
[----:B------:R-:W-:-:S04]  /*3630*/  UPRMT UR4, UR43, 0x9910, URZ ;  /* 0x000099102b047896 */ /* 0x000fc800080000ff */
[----:B------:R-:W-:Y:S01]  /*3640*/  UISETP.GT.AND UP0, UPT, UR4, 0x9, UPT ;  /* 0x000000090400788c */ /* 0x000fe2000bf04270 */
[----:B0-2---:R-:W-:-:S04]  /*3650*/  IADD3 R2, P0, PT, R18, UR6, RZ ;  /* 0x0000000612027c10 */ /* 0x005fc8000ff1e0ff */
        /* <DEDUP_REMOVED lines=13> */
.L_x_16989:
[----:B------:R-:W0:Y:S02]  /*3730*/  F2I.S64.F64.TRUNC R4, R4 ;  /* 0x0000000400047311 */ /* 0x000e24000030d900 */
[----:B0-----:R-:W-:-:S05]  /*3740*/  IMAD.MOV.U32 R7, RZ, RZ, R4 ;  /* 0x000000ffff077224 */ /* 0x001fca00078e0004 */
[----:B------:R0:W-:Y:S01]  /*3750*/  STG.E.U8 desc[UR36][R2.64], R7 ;  /* 0x0000000702007986 */ /* 0x0001e2000c101124 */
[----:B------:R-:W-:Y:S05]  /*3760*/  BRA `(.L_x_16991) ;  /* 0x0000000c00e47947 */ /* 0x000fea0003800000 */
.L_x_16988:
        /* <DEDUP_REMOVED lines=9> */
.L_x_16993:
[----:B------:R-:W0:Y:S02]  /*3800*/  F2I.F64.TRUNC R5, R4 ;  /* 0x0000000400057311 */ /* 0x000e24000030d100 */
[----:B0-----:R0:W-:Y:S01]  /*3810*/  STG.E desc[UR36][R2.64], R5 ;  /* 0x0000000502007986 */ /* 0x0011e2000c101924 */
[----:B------:R-:W-:Y:S05]  /*3820*/  BRA `(.L_x_16991) ;  /* 0x0000000c00b47947 */ /* 0x000fea0003800000 */
.L_x_16992:
[----:B------:R-:W0:Y:S02]  /*3830*/  F2I.F64.TRUNC R5, R4 ;  /* 0x0000000400057311 */ /* 0x000e24000030d100 */
[----:B0-----:R0:W-:Y:S01]  /*3840*/  STG.E.U16 desc[UR36][R2.64], R5 ;  /* 0x0000000502007986 */ /* 0x0011e2000c101524 */
[----:B------:R-:W-:Y:S05]  /*3850*/  BRA `(.L_x_16991) ;  /* 0x0000000c00a87947 */ /* 0x000fea0003800000 */
.L_x_16987:
        /* <DEDUP_REMOVED lines=13> */
.L_x_16995:
        /* <DEDUP_REMOVED lines=8> */
.L_x_16994:
        /* <DEDUP_REMOVED lines=14> */
.L_x_16997:
        /* <DEDUP_REMOVED lines=9> */
.L_x_16996:
[----:B------:R0:W-:Y:S01]  /*3b20*/  STG.E.64 desc[UR36][R2.64], R4 ;  /* 0x0000000402007986 */ /* 0x0001e2000c101b24 */
[----:B------:R-:W-:Y:S05]  /*3b30*/  BRA `(.L_x_16991) ;  /* 0x0000000800f07947 */ /* 0x000fea0003800000 */
.L_x_16986:
        /* <DEDUP_REMOVED lines=12> */
.L_x_17000:
[----:B------:R-:W-:-:S05]  /*3c00*/  CS2R R6, SRZ ;  /* 0x0000000000067805 */ /* 0x000fca000001ff00 */
[----:B------:R0:W-:Y:S01]  /*3c10*/  STG.E.128 desc[UR36][R2.64], R4 ;  /* 0x0000000402007986 */ /* 0x0001e2000c101d24 */
[----:B------:R-:W-:Y:S05]  /*3c20*/  BRA `(.L_x_16991) ;  /* 0x0000000800b47947 */ /* 0x000fea0003800000 */
.L_x_16999:
        /* <DEDUP_REMOVED lines=23> */
.L_x_17004:
[----:B------:R-:W-:Y:S05]  /*3da0*/  BSYNC.RECONVERGENT B0 ;  /* 0x0000000000007941 */ /* 0x000fea0003800200 */
.L_x_17003:
[----:B------:R-:W-:-:S05]  /*3db0*/  LOP3.LUT R7, R0, 0x80, R7, 0xf8, !PT ;  /* 0x0000008000077812 */ /* 0x000fca00078ef807 */
[----:B------:R0:W-:Y:S01]  /*3dc0*/  STG.E.U8 desc[UR36][R2.64], R7 ;  /* 0x0000000702007986 */ /* 0x0001e2000c101124 */
[----:B------:R-:W-:Y:S05]  /*3dd0*/  BRA `(.L_x_16991) ;  /* 0x0000000800487947 */ /* 0x000fea0003800000 */
.L_x_17002:
        /* <DEDUP_REMOVED lines=19> */
.L_x_17006:
[----:B------:R-:W-:Y:S05]  /*3f10*/  BSYNC.RECONVERGENT B0 ;  /* 0x0000000000007941 */ /* 0x000fea0003800200 */
.L_x_17005:
[----:B------:R-:W-:-:S05]  /*3f20*/  LOP3.LUT R7, R0, 0x80, R7, 0xf8, !PT ;  /* 0x0000008000077812 */ /* 0x000fca00078ef807 */
[----:B------:R0:W-:Y:S01]  /*3f30*/  STG.E.U8 desc[UR36][R2.64], R7 ;  /* 0x0000000702007986 */ /* 0x0001e2000c101124 */
[----:B------:R-:W-:Y:S05]  /*3f40*/  BRA `(.L_x_16991) ;  /* 0x0000000400ec7947 */ /* 0x000fea0003800000 */
.L_x_17001:
        /* <DEDUP_REMOVED lines=8> */
.L_x_16998:
        /* <DEDUP_REMOVED lines=11> */
.L_x_17009:
        /* <DEDUP_REMOVED lines=17> */
.L_x_17012:
[----:B------:R-:W-:-:S04]  /*4190*/  SHF.R.U32.HI R0, RZ, 0x14, R7 ;  /* 0x00000014ff007819 */ /* 0x000fc80000011607 */
[----:B------:R-:W-:-:S04]  /*41a0*/  LOP3.LUT R0, R0, 0x1, RZ, 0xc0, !PT ;  /* 0x0000000100007812 */ /* 0x000fc800078ec0ff */
[----:B------:R-:W-:-:S04]  /*41b0*/  IADD3 R0, PT, PT, R7, 0x487ffff, R0 ;  /* 0x0487ffff07007810 */ /* 0x000fc80007ffe000 */
[----:B------:R-:W-:-:S04]  /*41c0*/  SHF.R.U32.HI R0, RZ, 0x14, R0 ;  /* 0x00000014ff007819 */ /* 0x000fc80000011600 */
[----:B------:R-:W-:-:S07]  /*41d0*/  LOP3.LUT R4, R0, 0xff, RZ, 0xc0, !PT ;  /* 0x000000ff00047812 */ /* 0x000fce00078ec0ff */
.L_x_17013:
[----:B------:R-:W-:-:S04]  /*41e0*/  SHF.R.U32.HI R5, RZ, 0x18, R7 ;  /* 0x00000018ff057819 */ /* 0x000fc80000011607 */
[----:B------:R-:W-:-:S04]  /*41f0*/  LOP3.LUT R4, R4, 0x80, R5, 0xf8, !PT ;  /* 0x0000008004047812 */ /* 0x000fc800078ef805 */
[----:B------:R-:W-:-:S07]  /*4200*/  PRMT R0, R4, 0x7610, R0 ;  /* 0x0000761004007816 */ /* 0x000fce0000000000 */
.L_x_17011:
[----:B------:R-:W-:Y:S05]  /*4210*/  BSYNC.RECONVERGENT B0 ;  /* 0x0000000000007941 */ /* 0x000fea0003800200 */
.L_x_17010:
[----:B------:R1:W-:Y:S01]  /*4220*/  STG.E.U8 desc[UR36][R2.64], R0 ;  /* 0x0000000002007986 */ /* 0x0003e2000c101124 */
[----:B------:R-:W-:Y:S05]  /*4230*/  BRA `(.L_x_16991) ;  /* 0x0000000400307947 */ /* 0x000fea0003800000 */
.L_x_17008:
        /* <DEDUP_REMOVED lines=17> */
.L_x_17016:
[----:B------:R-:W-:-:S04]  /*4350*/  SHF.R.U32.HI R0, RZ, 0x15, R7 ;  /* 0x00000015ff007819 */ /* 0x000fc80000011607 */
[----:B------:R-:W-:-:S04]  /*4360*/  LOP3.LUT R0, R0, 0x1, RZ, 0xc0, !PT ;  /* 0x0000000100007812 */ /* 0x000fc800078ec0ff */
[----:B------:R-:W-:-:S04]  /*4370*/  IADD3 R0, PT, PT, R7, 0x88fffff, R0 ;  /* 0x088fffff07007810 */ /* 0x000fc80007ffe000 */
[----:B------:R-:W-:-:S04]  /*4380*/  SHF.R.U32.HI R0, RZ, 0x15, R0 ;  /* 0x00000015ff007819 */ /* 0x000fc80000011600 */
[----:B------:R-:W-:-:S07]  /*4390*/  LOP3.LUT R4, R0, 0xff, RZ, 0xc0, !PT ;  /* 0x000000ff00047812 */ /* 0x000fce00078ec0ff */
.L_x_17017:
[----:B------:R-:W-:-:S04]  /*43a0*/  SHF.R.U32.HI R5, RZ, 0x18, R7 ;  /* 0x00000018ff057819 */ /* 0x000fc80000011607 */
[----:B------:R-:W-:-:S04]  /*43b0*/  LOP3.LUT R4, R4, 0x80, R5, 0xf8, !PT ;  /* 0x0000008004047812 */ /* 0x000fc800078ef805 */
[----:B------:R-:W-:-:S07]  /*43c0*/  PRMT R0, R4, 0x7610, R0 ;  /* 0x0000761004007816 */ /* 0x000fce0000000000 */
.L_x_17015:
[----:B------:R-:W-:Y:S05]  /*43d0*/  BSYNC.RECONVERGENT B0 ;  /* 0x0000000000007941 */ /* 0x000fea0003800200 */
.L_x_17014:
[----:B------:R0:W-:Y:S01]  /*43e0*/  STG.E.U8 desc[UR36][R2.64], R0 ;  /* 0x0000000002007986 */ /* 0x0001e2000c101124 */
[----:B------:R-:W-:Y:S05]  /*43f0*/  BRA `(.L_x_16991) ;  /* 0x0000000000c07947 */ /* 0x000fea0003800000 */
.L_x_17007:
[----:B------:R-:W-:-:S09]  /*4400*/  UISETP.NE.AND UP0, UPT, UR4, 0x1c, UPT ;  /* 0x0000001c0400788c */ /* 0x000fd2000bf05270 */
[----:B------:R-:W-:Y:S05]  /*4410*/  BRA.U !UP0, `(.L_x_17018) ;  /* 0x0000000108b07547 */ /* 0x000fea000b800000 */
[----:B------:R-:W-:-:S09]  /*4420*/  UISETP.NE.AND UP0, UPT, UR4, 0x1d, UPT ;  /* 0x0000001d0400788c */ /* 0x000fd2000bf05270 */
[----:B------:R-:W-:Y:S05]  /*4430*/  BRA.U !UP0, `(.L_x_17019) ;  /* 0x00000001089c7547 */ /* 0x000fea000b800000 */
[----:B------:R-:W-:-:S09]  /*4440*/  UISETP.NE.AND UP0, UPT, UR4, 0x2c, UPT ;  /* 0x0000002c0400788c */ /* 0x000fd2000bf05270 */
[----:B------:R-:W-:Y:S05]  /*4450*/  BRA.U !UP0, `(.L_x_17020) ;  /* 0x0000000108447547 */ /* 0x000fea000b800000 */
.L_x_16990:
        /* <DEDUP_REMOVED lines=16> */
.L_x_17021:
[----:B------:R-:W-:Y:S05]  /*4560*/  BRA `(.L_x_16991) ;  /* 0x0000000000647947 */ /* 0x000fea0003800000 */
.L_x_17020:
        /* <DEDUP_REMOVED lines=20> */
.L_x_17019:
[----:B------:R-:W0:Y:S02]  /*46b0*/  F2I.U64.F64.TRUNC R4, R4 ;  /* 0x0000000400047311 */ /* 0x000e24000030d800 */
[----:B0-----:R0:W-:Y:S01]  /*46c0*/  STG.E.64 desc[UR36][R2.64], R4 ;  /* 0x0000000402007986 */ /* 0x0011e2000c101b24 */
[----:B------:R-:W-:Y:S05]  /*46d0*/  BRA `(.L_x_16991) ;  /* 0x0000000000087947 */ /* 0x000fea0003800000 */
.L_x_17018:
[----:B------:R-:W0:Y:S02]  /*46e0*/  F2I.U32.F64.TRUNC R5, R4 ;  /* 0x0000000400057311 */ /* 0x000e24000030d000 */
[----:B0-----:R3:W-:Y:S02]  /*46f0*/  STG.E desc[UR36][R2.64], R5 ;  /* 0x0000000502007986 */ /* 0x0017e4000c101924 */
.L_x_16991:
[----:B------:R-:W-:-:S07]  /*4700*/  VIADD R19, R19, 0x80 ;  /* 0x0000008013137836 */ /* 0x000fce0000000000 */
.L_x_16924:
[----:B------:R-:W-:Y:S05]  /*4710*/  BSYNC.RECONVERGENT B7 ;  /* 0x0000000000077941 */ /* 0x000fea0003800200 */
.L_x_16923:
[----:B------:R-:W5:Y:S01]  /*4720*/  LDCU UR4, c[0x0][0x380] ;  /* 0x00007000ff0477ac */ /* 0x000f620008000800 */
[----:B------:R-:W-:Y:S01]  /*4730*/  BSSY.RECONVERGENT B7, `(.L_x_17022) ;  /* 0x0000462000077945 */ /* 0x000fe20003800200 */
[----:B-----5:R-:W-:-:S13]  /*4740*/  ISETP.GE.AND P0, PT, R19, UR4, PT ;  /* 0x0000000413007c0c */ /* 0x020fda000bf06270 */
[----:B------:R-:W-:Y:S05]  /*4750*/  @P0 BRA `(.L_x_17023) ;  /* 0x00000044007c0947 */ /* 0x000fea0003800000 */
[----:B------:R-:W5:Y:S01]  /*4760*/  LDCU UR4, c[0x0][0x388] ;  /* 0x00007100ff0477ac */ /* 0x000f620008000800 */
[----:B------:R-:W-:Y:S02]  /*4770*/  HFMA2 R22, -RZ, RZ, 0, 0 ;  /* 0x00000000ff167431 */ /* 0x000fe400000001ff */
[----:B01----:R-:W-:Y:S02]  /*4780*/  IMAD.MOV.U32 R0, RZ, RZ, RZ ;  /* 0x000000ffff007224 */ /* 0x003fe400078e00ff */
[----:B------:R-:W-:Y:S01]  /*4790*/  IMAD.MOV.U32 R18, RZ, RZ, RZ ;  /* 0x000000ffff127224 */ /* 0x000fe200078e00ff */
[----:B-----5:R-:W-:-:S09]  /*47a0*/  UISETP.NE.AND UP0, UPT, UR4, URZ, UPT ;  /* 0x000000ff0400728c */ /* 0x020fd2000bf05270 */
[----:B------:R-:W-:Y:S05]  /*47b0*/  BRA.U !UP0, `(.L_x_17024) ;  /* 0x0000001508707547 */ /* 0x000fea000b800000 */
[----:B------:R-:W2:Y:S01]  /*47c0*/  LDCU.64 UR4, c[0x0][0x390] ;  /* 0x00007200ff0477ac */ /* 0x000ea20008000a00 */
[----:B------:R-:W-:Y:S01]  /*47d0*/  MOV R18, RZ ;  /* 0x000000ff00127202 */ /* 0x000fe20000000f00 */
[----:B------:R-:W0:Y:S01]  /*47e0*/  LDCU UR6, c[0x0][0x38c] ;  /* 0x00007180ff0677ac */ /* 0x000e220008000800 */
[----:B------:R-:W1:Y:S01]  /*47f0*/  LDCU.64 UR8, c[0x0][0x4b8] ;  /* 0x00009700ff0877ac */ /* 0x000e620008000a00 */
[----:B------:R-:W-:Y:S02]  /*4800*/  UISETP.NE.AND UP0, UPT, UR41, URZ, UPT ;  /* 0x000000ff2900728c */ /* 0x000fe4000bf05270 */
[----:B--234-:R-:W-:Y:S01]  /*4810*/  IMAD.HI.U32 R2, R19, UR4, R18 ;  /* 0x0000000413027c27 */ /* 0x01cfe2000f8e0012 */
        /* <DEDUP_REMOVED lines=342> */
.L_x_17024:
[----:B------:R-:W2:Y:S01]  /*5d80*/  LDCU.64 UR6, c[0x0][0x5f0] ;  /* 0x0000be00ff0677ac */ /* 0x000ea20008000a00 */
[----:B------:R-:W-:Y:S01]  /*5d90*/  BSSY.RECONVERGENT B6, `(.L_x_17025) ;  /* 0x00000ec000067945 */ /* 0x000fe20003800200 */
[----:B------:R-:W-:-:S04]  /*5da0*/  UPRMT UR4, UR39, 0x9910, URZ ;  /* 0x0000991027047896 */ /* 0x000fc800080000ff */
[----:B------:R-:W-:Y:S01]  /*5db0*/  UISETP.GT.AND UP0, UPT, UR4, 0x9, UPT ;  /* 0x000000090400788c */ /* 0x000fe2000bf04270 */
[----:B--234-:R-:W-:-:S05]  /*5dc0*/  IADD3 R2, P0, PT, R0, UR6, RZ ;  /* 0x0000000600027c10 */ /* 0x01cfca000ff1e0ff */
        /* <DEDUP_REMOVED lines=11> */
[----:B--2---:R2:W3:Y:S01]  /*5e80*/  I2F.F64.S16 R16, R2 ;  /* 0x0000000200107312 */ /* 0x0044e20000101c00 */
[----:B------:R-:W-:Y:S05]  /*5e90*/  BRA `(.L_x_17031) ;  /* 0x0000000c006c7947 */ /* 0x000fea0003800000 */
.L_x_17029:
[----:B------:R-:W2:Y:S02]  /*5ea0*/  LDG.E.U8 R2, desc[UR36][R2.64] ;  /* 0x0000002402027981 */ /* 0x000ea4000c1e1100 */
[----:B--2---:R0:W1:Y:S01]  /*5eb0*/  I2F.F64.U16 R16, R2 ;  /* 0x0000000200107312 */ /* 0x0040620000101800 */
[----:B------:R-:W-:Y:S05]  /*5ec0*/  BRA `(.L_x_17031) ;  /* 0x0000000c00607947 */ /* 0x000fea0003800000 */
.L_x_17028:
        /* <DEDUP_REMOVED lines=9> */
.L_x_17033:
[----:B------:R-:W2:Y:S02]  /*5f60*/  LDG.E R2, desc[UR36][R2.64] ;  /* 0x0000002402027981 */ /* 0x000ea4000c1e1900 */
[----:B--2---:R0:W1:Y:S01]  /*5f70*/  I2F.F64 R16, R2 ;  /* 0x0000000200107312 */ /* 0x0040620000201c00 */
[----:B------:R-:W-:Y:S05]  /*5f80*/  BRA `(.L_x_17031) ;  /* 0x0000000c00307947 */ /* 0x000fea0003800000 */
.L_x_17032:
[----:B------:R-:W2:Y:S02]  /*5f90*/  LDG.E.U16 R2, desc[UR36][R2.64] ;  /* 0x0000002402027981 */ /* 0x000ea4000c1e1500 */
[----:B--2---:R4:W0:Y:S01]  /*5fa0*/  I2F.F64.S16 R16, R2 ;  /* 0x0000000200107312 */ /* 0x0048220000101c00 */
[----:B------:R-:W-:Y:S05]  /*5fb0*/  BRA `(.L_x_17031) ;  /* 0x0000000c00247947 */ /* 0x000fea0003800000 */
.L_x_17027:
        /* <DEDUP_REMOVED lines=10> */
.L_x_17035:
[----:B------:R-:W2:Y:S02]  /*6060*/  LDG.E.U16 R0, desc[UR36][R2.64] ;  /* 0x0000002402007981 */ /* 0x000ea4000c1e1500 */
[----:B--2---:R-:W-:-:S05]  /*6070*/  HADD2.F32 R0, -RZ, R0.H0_H0 ;  /* 0x20000000ff007230 */ /* 0x004fca0000004100 */
[----:B------:R-:W-:-:S04]  /*6080*/  FMUL.FTZ R0, R0, 1 ;  /* 0x3f80000000007820 */ /* 0x000fc80000410000 */
[----:B------:R0:W1:Y:S01]  /*6090*/  F2F.F64.F32 R16, R0 ;  /* 0x0000000000107310 */ /* 0x0000620000201800 */
[----:B------:R-:W-:Y:S05]  /*60a0*/  BRA `(.L_x_17031) ;  /* 0x0000000800e87947 */ /* 0x000fea0003800000 */
.L_x_17034:
        /* <DEDUP_REMOVED lines=10> */
.L_x_17037:
[----:B------:R-:W2:Y:S02]  /*6150*/  LDG.E.U16 R2, desc[UR36][R2.64] ;  /* 0x0000002402027981 */ /* 0x000ea4000c1e1500 */
[----:B--2---:R-:W-:-:S05]  /*6160*/  HADD2.F32 R0, -RZ, R2.H0_H0 ;  /* 0x20000002ff007230 */ /* 0x004fca0000004100 */
[----:B------:R-:W-:-:S04]  /*6170*/  FMUL.FTZ R0, R0, 1 ;  /* 0x3f80000000007820 */ /* 0x000fc80000410000 */
[----:B------:R0:W1:Y:S01]  /*6180*/  F2F.F64.F32 R16, R0 ;  /* 0x0000000000107310 */ /* 0x0000620000201800 */
[----:B------:R-:W-:Y:S05]  /*6190*/  BRA `(.L_x_17031) ;  /* 0x0000000800ac7947 */ /* 0x000fea0003800000 */
.L_x_17036:
[----:B------:R0:W5:Y:S01]  /*61a0*/  LDG.E.64 R16, desc[UR36][R2.64] ;  /* 0x0000002402107981 */ /* 0x000162000c1e1b00 */
[----:B------:R-:W-:Y:S05]  /*61b0*/  BRA `(.L_x_17031) ;  /* 0x0000000800a47947 */ /* 0x000fea0003800000 */
.L_x_17026:
        /* <DEDUP_REMOVED lines=13> */
.L_x_17040:
[----:B------:R0:W5:Y:S01]  /*6290*/  LDG.E.64 R16, desc[UR36][R2.64] ;  /* 0x0000002402107981 */ /* 0x000162000c1e1b00 */
[----:B------:R-:W-:Y:S05]  /*62a0*/  BRA `(.L_x_17031) ;  /* 0x0000000800687947 */ /* 0x000fea0003800000 */
.L_x_17039:
        /* <DEDUP_REMOVED lines=27> */
.L_x_17042:
        /* <DEDUP_REMOVED lines=14> */
.L_x_17041:
[----:B------:R-:W2:Y:S02]  /*6540*/  LDG.E.U16 R0, desc[UR36][R2.64] ;  /* 0x0000002402007981 */ /* 0x000ea4000c1e1500 */
[----:B--2---:R-:W-:-:S04]  /*6550*/  IMAD.U32 R0, R0, 0x10000, RZ ;  /* 0x0001000000007824 */ /* 0x004fc800078e00ff */
[----:B------:R-:W-:-:S04]  /*6560*/  FMUL.FTZ R0, R0, 1 ;  /* 0x3f80000000007820 */ /* 0x000fc80000410000 */
[----:B------:R0:W1:Y:S01]  /*6570*/  F2F.F64.F32 R16, R0 ;  /* 0x0000000000107310 */ /* 0x0000620000201800 */
[----:B------:R-:W-:Y:S05]  /*6580*/  BRA `(.L_x_17031) ;  /* 0x0000000400b07947 */ /* 0x000fea0003800000 */
.L_x_17038:
        /* <DEDUP_REMOVED lines=11> */
.L_x_17045:
        /* <DEDUP_REMOVED lines=21> */
.L_x_17047:
[----:B------:R-:W-:Y:S05]  /*6790*/  BSYNC.RECONVERGENT B0 ;  /* 0x0000000000007941 */ /* 0x000fea0003800200 */
.L_x_17046:
[----:B------:R-:W-:Y:S02]  /*67a0*/  SHF.L.U32 R0, R0, 0x14, RZ ;  /* 0x0000001400007819 */ /* 0x000fe400000006ff */
[----:B------:R-:W-:-:S04]  /*67b0*/  LEA R2, R2, 0x3b800000, 0x17 ;  /* 0x3b80000002027811 */ /* 0x000fc800078eb8ff */
[----:B------:R-:W-:-:S05]  /*67c0*/  LOP3.LUT R0, R2, R0, R7, 0xfe, !PT ;  /* 0x0000000002007212 */ /* 0x000fca00078efe07 */
[----:B------:R-:W-:-:S04]  /*67d0*/  FMUL.FTZ R0, R0, 1 ;  /* 0x3f80000000007820 */ /* 0x000fc80000410000 */
[----:B------:R0:W1:Y:S01]  /*67e0*/  F2F.F64.F32 R16, R0 ;  /* 0x0000000000107310 */ /* 0x0000620000201800 */
[----:B------:R-:W-:Y:S05]  /*67f0*/  BRA `(.L_x_17031) ;  /* 0x0000000400147947 */ /* 0x000fea0003800000 */
.L_x_17044:
        /* <DEDUP_REMOVED lines=21> */
.L_x_17049:
[----:B------:R-:W-:Y:S05]  /*6950*/  BSYNC.RECONVERGENT B0 ;  /* 0x0000000000007941 */ /* 0x000fea0003800200 */
.L_x_17048:
[----:B------:R-:W-:Y:S01]  /*6960*/  IMAD.SHL.U32 R0, R0, 0x200000, RZ ;  /* 0x0020000000007824 */ /* 0x000fe200078e00ff */
[----:B------:R-:W-:-:S04]  /*6970*/  LEA R2, R2, 0x37800000, 0x17 ;  /* 0x3780000002027811 */ /* 0x000fc800078eb8ff */
[----:B------:R-:W-:-:S05]  /*6980*/  LOP3.LUT R0, R2, R0, R7, 0xfe, !PT ;  /* 0x0000000002007212 */ /* 0x000fca00078efe07 */
[----:B------:R-:W-:-:S04]  /*6990*/  FMUL.FTZ R0, R0, 1 ;  /* 0x3f80000000007820 */ /* 0x000fc80000410000 */
[----:B------:R0:W1:Y:S01]  /*69a0*/  F2F.F64.F32 R16, R0 ;  /* 0x0000000000107310 */ /* 0x0000620000201800 */
[----:B------:R-:W-:Y:S05]  /*69b0*/  BRA `(.L_x_17031) ;  /* 0x0000000000a47947 */ /* 0x000fea0003800000 */
.L_x_17043:
        /* <DEDUP_REMOVED lines=18> */
.L_x_17030:
        /* <DEDUP_REMOVED lines=16> */
.L_x_17052:
[----:B------:R-:W-:Y:S01]  /*6be0*/  CS2R R16, SRZ ;  /* 0x0000000000107805 */ /* 0x000fe2000001ff00 */
[----:B------:R-:W-:Y:S06]  /*6bf0*/  BRA `(.L_x_17031) ;  /* 0x0000000000147947 */ /* 0x000fec0003800000 */
.L_x_17051:
[----:B------:R-:W2:Y:S02]  /*6c00*/  LDG.E.64 R16, desc[UR36][R2.64] ;  /* 0x0000002402107981 */ /* 0x000ea4000c1e1b00 */
[----:B--2---:R-:W0:Y:S01]  /*6c10*/  I2F.F64.U64 R16, R16 ;  /* 0x0000001000107312 */ /* 0x004e220000301800 */
[----:B------:R-:W-:Y:S05]  /*6c20*/  BRA `(.L_x_17031) ;  /* 0x0000000000087947 */ /* 0x000fea0003800000 */
.L_x_17050:
[----:B------:R-:W2:Y:S02]  /*6c30*/  LDG.E R2, desc[UR36][R2.64] ;  /* 0x0000002402027981 */ /* 0x000ea4000c1e1900 */
[----:B--2---:R0:W1:Y:S02]  /*6c40*/  I2F.F64.U32 R16, R2 ;  /* 0x0000000200107312 */ /* 0x0040640000201800 */
.L_x_17031:
[----:B------:R-:W-:Y:S05]  /*6c50*/  BSYNC.RECONVERGENT B6 ;  /* 0x0000000000067941 */ /* 0x000fea0003800200 */
.L_x_17025:
[----:B------:R-:W2:Y:S01]  /*6c60*/  LDCU.64 UR6, c[0x0][0x5f8] ;  /* 0x0000bf00ff0677ac */ /* 0x000ea20008000a00 */
[----:B------:R-:W-:Y:S01]  /*6c70*/  BSSY.RECONVERGENT B6, `(.L_x_17053) ;  /* 0x00000ec000067945 */ /* 0x000fe20003800200 */
[----:B------:R-:W-:-:S04]  /*6c80*/  UPRMT UR4, UR42, 0x9910, URZ ;  /* 0x000099102a047896 */ /* 0x000fc800080000ff */
[----:B------:R-:W-:Y:S01]  /*6c90*/  UISETP.GT.AND UP0, UPT, UR4, 0x9, UPT ;  /* 0x000000090400788c */ /* 0x000fe2000bf04270 */
[----:B--2---:R-:W-:-:S05]  /*6ca0*/  IADD3 R22, P0, PT, R22, UR6, RZ ;  /* 0x0000000616167c10 */ /* 0x004fca000ff1e0ff */
        /* <DEDUP_REMOVED lines=10> */
[----:B0---4-:R-:W2:Y:S02]  /*6d50*/  LDG.E.S8 R2, desc[UR36][R22.64] ;  /* 0x0000002416027981 */ /* 0x011ea4000c1e1300 */
[----:B--2---:R-:W0:Y:S01]  /*6d60*/  I2F.F64.S16 R2, R2 ;  /* 0x0000000200027312 */ /* 0x004e220000101c00 */
[----:B------:R-:W-:Y:S05]  /*6d70*/  BRA `(.L_x_17059) ;  /* 0x0000000c006c7947 */ /* 0x000fea0003800000 */
.L_x_17057:
[----:B0---4-:R-:W2:Y:S02]  /*6d80*/  LDG.E.U8 R2, desc[UR36][R22.64] ;  /* 0x0000002416027981 */ /* 0x011ea4000c1e1100 */
[----:B--2---:R-:W0:Y:S01]  /*6d90*/  I2F.F64.U16 R2, R2 ;  /* 0x0000000200027312 */ /* 0x004e220000101800 */
[----:B------:R-:W-:Y:S05]  /*6da0*/  BRA `(.L_x_17059) ;  /* 0x0000000c00607947 */ /* 0x000fea0003800000 */
.L_x_17056:
[----:B------:R-:W-:-:S09]  /*6db0*/  UISETP.NE.AND UP0, UPT, UR4, 0x2, UPT ;  /* 0x000000020400788c */ /* 0x000fd2000bf05270 */
[----:B------:R-:W-:Y:S05]  /*6dc0*/  BRA.U !UP0, `(.L_x_17060) ;  /* 0x0000000108287547 */ /* 0x000fea000b800000 */
[----:B------:R-:W-:-:S09]  /*6dd0*/  UISETP.NE.AND UP0, UPT, UR4, 0x3, UPT ;  /* 0x000000030400788c */ /* 0x000fd2000bf05270 */
[----:B------:R-:W-:Y:S05]  /*6de0*/  BRA.U !UP0, `(.L_x_17061) ;  /* 0x0000000108147547 */ /* 0x000fea000b800000 */
[----:B------:R-:W-:-:S09]  /*6df0*/  UISETP.NE.AND UP0, UPT, UR4, 0x4, UPT ;  /* 0x000000040400788c */ /* 0x000fd2000bf05270 */
[----:B------:R-:W-:Y:S05]  /*6e00*/  BRA.U UP0, `(.L_x_17058) ;  /* 0x0000000900ec7547 */ /* 0x000fea000b800000 */
[----:B0---4-:R-:W2:Y:S02]  /*6e10*/  LDG.E.64 R2, desc[UR36][R22.64] ;  /* 0x0000002416027981 */ /* 0x011ea4000c1e1b00 */
[----:B--2---:R-:W0:Y:S01]  /*6e20*/  I2F.F64.S64 R2, R2 ;  /* 0x0000000200027312 */ /* 0x004e220000301c00 */
[----:B------:R-:W-:Y:S05]  /*6e30*/  BRA `(.L_x_17059) ;  /* 0x0000000c003c7947 */ /* 0x000fea0003800000 */
.L_x_17061:
[----:B0---4-:R-:W2:Y:S02]  /*6e40*/  LDG.E R2, desc[UR36][R22.64] ;  /* 0x0000002416027981 */ /* 0x011ea4000c1e1900 */
[----:B--2---:R-:W0:Y:S01]  /*6e50*/  I2F.F64 R2, R2 ;  /* 0x0000000200027312 */ /* 0x004e220000201c00 */
[----:B------:R-:W-:Y:S05]  /*6e60*/  BRA `(.L_x_17059) ;  /* 0x0000000c00307947 */ /* 0x000fea0003800000 */
.L_x_17060:
[----:B0---4-:R-:W2:Y:S02]  /*6e70*/  LDG.E.U16 R2, desc[UR36][R22.64] ;  /* 0x0000002416027981 */ /* 0x011ea4000c1e1500 */
[----:B--2---:R-:W0:Y:S01]  /*6e80*/  I2F.F64.S16 R2, R2 ;  /* 0x0000000200027312 */ /* 0x004e220000101c00 */
[----:B------:R-:W-:Y:S05]  /*6e90*/  BRA `(.L_x_17059) ;  /* 0x0000000c00247947 */ /* 0x000fea0003800000 */
.L_x_17055:
[----:B------:R-:W-:-:S09]  /*6ea0*/  UISETP.GT.AND UP0, UPT, UR4, 0x6, UPT ;  /* 0x000000060400788c */ /* 0x000fd2000bf04270 */
[----:B------:R-:W-:Y:S05]  /*6eb0*/  BRA.U UP0, `(.L_x_17062) ;  /* 0x0000000100347547 */ /* 0x000fea000b800000 */
[----:B------:R-:W-:-:S09]  /*6ec0*/  UISETP.NE.AND UP0, UPT, UR4, 0x5, UPT ;  /* 0x000000050400788c */ /* 0x000fd2000bf05270 */
[----:B------:R-:W-:Y:S05]  /*6ed0*/  BRA.U !UP0, `(.L_x_17063) ;  /* 0x0000000108187547 */ /* 0x000fea000b800000 */
[----:B------:R-:W-:-:S09]  /*6ee0*/  UISETP.NE.AND UP0, UPT, UR4, 0x6, UPT ;  /* 0x000000060400788c */ /* 0x000fd2000bf05270 */
[----:B------:R-:W-:Y:S05]  /*6ef0*/  BRA.U UP0, `(.L_x_17058) ;  /* 0x0000000900b07547 */ /* 0x000fea000b800000 */
[----:B0---4-:R-:W2:Y:S02]  /*6f00*/  LDG.E R2, desc[UR36][R22.64] ;  /* 0x0000002416027981 */ /* 0x011ea4000c1e1900 */
[----:B--2---:R-:W-:-:S06]  /*6f10*/  FMUL.FTZ R2, R2, 1 ;  /* 0x3f80000002027820 */ /* 0x004fcc0000410000 */
[----:B------:R-:W0:Y:S01]  /*6f20*/  F2F.F64.F32 R2, R2 ;  /* 0x0000000200027310 */ /* 0x000e220000201800 */
[----:B------:R-:W-:Y:S05]  /*6f30*/  BRA `(.L_x_17059) ;  /* 0x0000000800fc7947 */ /* 0x000fea0003800000 */
.L_x_17063:
[----:B0-----:R-:W2:Y:S02]  /*6f40*/  LDG.E.U16 R0, desc[UR36][R22.64] ;  /* 0x0000002416007981 */ /* 0x001ea4000c1e1500 */
[----:B--2---:R-:W-:-:S05]  /*6f50*/  HADD2.F32 R0, -RZ, R0.H0_H0 ;  /* 0x20000000ff007230 */ /* 0x004fca0000004100 */
[----:B------:R-:W-:-:S04]  /*6f60*/  FMUL.FTZ R0, R0, 1 ;  /* 0x3f80000000007820 */ /* 0x000fc80000410000 */
[----:B----4-:R0:W2:Y:S01]  /*6f70*/  F2F.F64.F32 R2, R0 ;  /* 0x0000000000027310 */ /* 0x0100a20000201800 */
[----:B------:R-:W-:Y:S05]  /*6f80*/  BRA `(.L_x_17059) ;  /* 0x0000000800e87947 */ /* 0x000fea0003800000 */
.L_x_17062:
[----:B------:R-:W-:-:S09]  /*6f90*/  UISETP.NE.AND UP0, UPT, UR4, 0x7, UPT ;  /* 0x000000070400788c */ /* 0x000fd2000bf05270 */
[----:B------:R-:W-:Y:S05]  /*6fa0*/  BRA.U !UP0, `(.L_x_17064) ;  /* 0x0000000108347547 */ /* 0x000fea000b800000 */
[----:B------:R-:W-:-:S09]  /*6fb0*/  UISETP.NE.AND UP0, UPT, UR4, 0x8, UPT ;  /* 0x000000080400788c */ /* 0x000fd2000bf05270 */
[----:B------:R-:W-:Y:S05]  /*6fc0*/  BRA.U !UP0, `(.L_x_17065) ;  /* 0x0000000108187547 */ /* 0x000fea000b800000 */
[----:B------:R-:W-:-:S09]  /*6fd0*/  UISETP.NE.AND UP0, UPT, UR4, 0x9, UPT ;  /* 0x000000090400788c */ /* 0x000fd2000bf05270 */
[----:B------:R-:W-:Y:S05]  /*6fe0*/  BRA.U UP0, `(.L_x_17058) ;  /* 0x0000000900747547 */ /* 0x000fea000b800000 */
[----:B------:R-:W0:Y:S02]  /*6ff0*/  LDG.E R22, desc[UR36][R22.64] ;  /* 0x0000002416167981 */ /* 0x000e24000c1e1900 */
[----:B0---4-:R-:W-:-:S06]  /*7000*/  FMUL.FTZ R2, R22, 1 ;  /* 0x3f80000016027820 */ /* 0x011fcc0000410000 */
[----:B------:R-:W0:Y:S01]  /*7010*/  F2F.F64.F32 R2, R2 ;  /* 0x0000000200027310 */ /* 0x000e220000201800 */
[----:B------:R-:W-:Y:S05]  /*7020*/  BRA `(.L_x_17059) ;  /* 0x0000000800c07947 */ /* 0x000fea0003800000 */
.L_x_17065:
[----:B------:R-:W0:Y:S02]  /*7030*/  LDG.E.U16 R22, desc[UR36][R22.64] ;  /* 0x0000002416167981 */ /* 0x000e24000c1e1500 */
[----:B0-----:R-:W-:-:S05]  /*7040*/  HADD2.F32 R0, -RZ, R22.H0_H0 ;  /* 0x20000016ff007230 */ /* 0x001fca0000004100 */
[----:B------:R-:W-:-:S04]  /*7050*/  FMUL.FTZ R0, R0, 1 ;  /* 0x3f80000000007820 */ /* 0x000fc80000410000 */
[----:B----4-:R0:W2:Y:S01]  /*7060*/  F2F.F64.F32 R2, R0 ;  /* 0x0000000000027310 */ /* 0x0100a20000201800 */
[----:B------:R-:W-:Y:S05]  /*7070*/  BRA `(.L_x_17059) ;  /* 0x0000000800ac7947 */ /* 0x000fea0003800000 */
.L_x_17064:
[----:B0---4-:R0:W5:Y:S01]  /*7080*/  LDG.E.64 R2, desc[UR36][R22.64] ;  /* 0x0000002416027981 */ /* 0x011162000c1e1b00 */
[----:B------:R-:W-:Y:S05]  /*7090*/  BRA `(.L_x_17059) ;  /* 0x0000000800a47947 */ /* 0x000fea0003800000 */
.L_x_17054:
        /* <DEDUP_REMOVED lines=9> */
[----:B0---4-:R-:W-:Y:S02]  /*7130*/  MOV R2, RZ ;  /* 0x000000ff00027202 */ /* 0x011fe40000000f00 */
[----:B--2---:R-:W-:-:S04]  /*7140*/  ISETP.NE.AND P0, PT, R22, RZ, PT ;  /* 0x000000ff1600720c */ /* 0x004fc80003f05270 */
[----:B------:R-:W-:Y:S01]  /*7150*/  FSEL R3, RZ, 1.875, !P0 ;  /* 0x3ff00000ff037808 */ /* 0x000fe20004000000 */
[----:B------:R-:W-:Y:S08]  /*7160*/  BRA `(.L_x_17059) ;  /* 0x0000000800707947 */ /* 0x000ff00003800000 */
.L_x_17068:
[----:B0---4-:R0:W5:Y:S01]  /*7170*/  LDG.E.64 R2, desc[UR36][R22.64] ;  /* 0x0000002416027981 */ /* 0x011162000c1e1b00 */
[----:B------:R-:W-:Y:S05]  /*7180*/  BRA `(.L_x_17059) ;  /* 0x0000000800687947 */ /* 0x000fea0003800000 */
.L_x_17067:
[----:B------:R-:W-:-:S09]  /*7190*/  UISETP.NE.AND UP0, UPT, UR4, 0xf, UPT ;  /* 0x0000000f0400788c */ /* 0x000fd2000bf05270 */
[----:B------:R-:W-:Y:S05]  /*71a0*/  BRA.U !UP0, `(.L_x_17069) ;  /* 0x00000001089c7547 */ /* 0x000fea000b800000 */
[----:B------:R-:W-:-:S09]  /*71b0*/  UISETP.NE.AND UP0, UPT, UR4, 0x17, UPT ;  /* 0x000000170400788c */ /* 0x000fd2000bf05270 */
[----:B------:R-:W-:Y:S05]  /*71c0*/  BRA.U !UP0, `(.L_x_17070) ;  /* 0x00000001085c7547 */ /* 0x000fea000b800000 */
[----:B------:R-:W-:-:S09]  /*71d0*/  UISETP.NE.AND UP0, UPT, UR4, 0x18, UPT ;  /* 0x000000180400788c */ /* 0x000fd2000bf05270 */
[----:B------:R-:W-:Y:S05]  /*71e0*/  BRA.U UP0, `(.L_x_17058) ;  /* 0x0000000500f47547 */ /* 0x000fea000b800000 */
[----:B0-----:R-:W2:Y:S01]  /*71f0*/  LDG.E.U8 R0, desc[UR36][R22.64] ;  /* 0x0000002416007981 */ /* 0x001ea2000c1e1100 */
[----:B------:R-:W-:Y:S02]  /*7200*/  IMAD.MOV.U32 R4, RZ, RZ, 0x1f ;  /* 0x0000001fff047424 */ /* 0x000fe400078e00ff */
[----:B--2---:R-:W-:-:S05]  /*7210*/  IMAD.SHL.U32 R0, R0, 0x1000000, RZ ;  /* 0x0100000000007824 */ /* 0x004fca00078e00ff */
[C---:B----4-:R-:W-:Y:S02]  /*7220*/  LOP3.LUT R2, R0.reuse, 0x7f000000, RZ, 0xc0, !PT ;  /* 0x7f00000000027812 */ /* 0x050fe400078ec0ff */
        /* <DEDUP_REMOVED lines=17> */
.L_x_17070:
[----:B0-----:R-:W2:Y:S02]  /*7340*/  LDG.E.U8 R3, desc[UR36][R22.64] ;  /* 0x0000002416037981 */ /* 0x001ea4000c1e1100 */
[C---:B--2---:R-:W-:Y:S01]  /*7350*/  IMAD.SHL.U32 R0, R3.reuse, 0x2000000, RZ ;  /* 0x0200000003007824 */ /* 0x044fe200078e00ff */
[----:B------:R-:W-:-:S04]  /*7360*/  SHF.L.U32 R3, R3, 0x8, RZ ;  /* 0x0000000803037819 */ /* 0x000fc800000006ff */
[----:B------:R-:W-:-:S13]  /*7370*/  ISETP.GE.U32.AND P0, PT, R0, 0x8000000, PT ;  /* 0x080000000000780c */ /* 0x000fda0003f06070 */
[C---:B----4-:R-:W-:Y:S02]  /*7380*/  @!P0 LOP3.LUT R2, R3.reuse, 0x7f00, RZ, 0xc0, !PT ;  /* 0x00007f0003028812 */ /* 0x050fe400078ec0ff */
        /* <DEDUP_REMOVED lines=9> */
.L_x_17069:
[----:B0-----:R-:W2:Y:S02]  /*7420*/  LDG.E.U16 R0, desc[UR36][R22.64] ;  /* 0x0000002416007981 */ /* 0x001ea4000c1e1500 */
[----:B--2---:R-:W-:-:S04]  /*7430*/  IMAD.U32 R0, R0, 0x10000, RZ ;  /* 0x0001000000007824 */ /* 0x004fc800078e00ff */
[----:B------:R-:W-:-:S04]  /*7440*/  FMUL.FTZ R0, R0, 1 ;  /* 0x3f80000000007820 */ /* 0x000fc80000410000 */
[----:B----4-:R2:W4:Y:S01]  /*7450*/  F2F.F64.F32 R2, R0 ;  /* 0x0000000000027310 */ /* 0x0105220000201800 */
[----:B------:R-:W-:Y:S05]  /*7460*/  BRA `(.L_x_17059) ;  /* 0x0000000400b07947 */ /* 0x000fea0003800000 */
.L_x_17066:
        /* <DEDUP_REMOVED lines=8> */
[----:B0---4-:R-:W2:Y:S02]  /*74f0*/  LDG.E.U16 R2, desc[UR36][R22.64] ;  /* 0x0000002416027981 */ /* 0x011ea4000c1e1500 */
[----:B--2---:R-:W0:Y:S01]  /*7500*/  I2F.F64.U16 R2, R2 ;  /* 0x0000000200027312 */ /* 0x004e220000101800 */
[----:B------:R-:W-:Y:S05]  /*7510*/  BRA `(.L_x_17059) ;  /* 0x0000000400847947 */ /* 0x000fea0003800000 */
.L_x_17073:
[----:B------:R-:W2:Y:S01]  /*7520*/  LDG.E.U8 R22, desc[UR36][R22.64] ;  /* 0x0000002416167981 */ /* 0x000ea2000c1e1100 */
[----:B0---4-:R-:W-:Y:S02]  /*7530*/  CS2R R2, SRZ ;  /* 0x0000000000027805 */ /* 0x011fe4000001ff00 */
        /* <DEDUP_REMOVED lines=19> */
.L_x_17075:
[----:B------:R-:W-:Y:S05]  /*7670*/  BSYNC.RECONVERGENT B0 ;  /* 0x0000000000007941 */ /* 0x000fea0003800200 */
.L_x_17074:
[----:B------:R-:W-:Y:S02]  /*7680*/  SHF.L.U32 R0, R0, 0x14, RZ ;  /* 0x0000001400007819 */ /* 0x000fe400000006ff */
[----:B------:R-:W-:-:S04]  /*7690*/  LEA R2, R2, 0x3b800000, 0x17 ;  /* 0x3b80000002027811 */ /* 0x000fc800078eb8ff */
[----:B------:R-:W-:-:S05]  /*76a0*/  LOP3.LUT R0, R2, R0, R7, 0xfe, !PT ;  /* 0x0000000002007212 */ /* 0x000fca00078efe07 */
[----:B------:R-:W-:-:S04]  /*76b0*/  FMUL.FTZ R0, R0, 1 ;  /* 0x3f80000000007820 */ /* 0x000fc80000410000 */
[----:B------:R0:W2:Y:S01]  /*76c0*/  F2F.F64.F32 R2, R0 ;  /* 0x0000000000027310 */ /* 0x0000a20000201800 */
[----:B------:R-:W-:Y:S05]  /*76d0*/  BRA `(.L_x_17059) ;  /* 0x0000000400147947 */ /* 0x000fea0003800000 */
.L_x_17072:
[----:B------:R-:W2:Y:S01]  /*76e0*/  LDG.E.U8 R22, desc[UR36][R22.64] ;  /* 0x0000002416167981 */ /* 0x000ea2000c1e1100 */
[----:B0---4-:R-:W-:Y:S02]  /*76f0*/  CS2R R2, SRZ ;  /* 0x0000000000027805 */ /* 0x011fe4000001ff00 */
        /* <DEDUP_REMOVED lines=19> */
.L_x_17077:
[----:B------:R-:W-:Y:S05]  /*7830*/  BSYNC.RECONVERGENT B0 ;  /* 0x0000000000007941 */ /* 0x000fea0003800200 */
.L_x_17076:
[----:B------:R-:W-:Y:S01]  /*7840*/  IMAD.SHL.U32 R0, R0, 0x200000, RZ ;  /* 0x0020000000007824 */ /* 0x000fe200078e00ff */
[----:B------:R-:W-:-:S04]  /*7850*/  LEA R2, R2, 0x37800000, 0x17 ;  /* 0x3780000002027811 */ /* 0x000fc800078eb8ff */
[----:B------:R-:W-:-:S05]  /*7860*/  LOP3.LUT R0, R2, R0, R7, 0xfe, !PT ;  /* 0x0000000002007212 */ /* 0x000fca00078efe07 */
[----:B------:R-:W-:-:S04]  /*7870*/  FMUL.FTZ R0, R0, 1 ;  /* 0x3f80000000007820 */ /* 0x000fc80000410000 */
[----:B------:R0:W2:Y:S01]  /*7880*/  F2F.F64.F32 R2, R0 ;  /* 0x0000000000027310 */ /* 0x0000a20000201800 */
[----:B------:R-:W-:Y:S05]  /*7890*/  BRA `(.L_x_17059) ;  /* 0x0000000000a47947 */ /* 0x000fea0003800000 */
.L_x_17071:
[----:B------:R-:W-:-:S09]  /*78a0*/  UISETP.NE.AND UP0, UPT, UR4, 0x1c, UPT ;  /* 0x0000001c0400788c */ /* 0x000fd2000bf05270 */
[----:B------:R-:W-:Y:S05]  /*78b0*/  BRA.U !UP0, `(.L_x_17078) ;  /* 0x0000000108947547 */ /* 0x000fea000b800000 */
[----:B------:R-:W-:-:S09]  /*78c0*/  UISETP.NE.AND UP0, UPT, UR4, 0x1d, UPT ;  /* 0x0000001d0400788c */ /* 0x000fd2000bf05270 */
[----:B------:R-:W-:Y:S05]  /*78d0*/  BRA.U !UP0, `(.L_x_17079) ;  /* 0x0000000108807547 */ /* 0x000fea000b800000 */
[----:B------:R-:W-:-:S09]  /*78e0*/  UISETP.NE.AND UP0, UPT, UR4, 0x2c, UPT ;  /* 0x0000002c0400788c */ /* 0x000fd2000bf05270 */
[----:B------:R-:W-:Y:S05]  /*78f0*/  BRA.U UP0, `(.L_x_17058) ;  /* 0x0000000100307547 */ /* 0x000fea000b800000 */
[----:B0-----:R-:W2:Y:S01]  /*7900*/  LDG.E.U8 R0, desc[UR36][R22.64] ;  /* 0x0000002416007981 */ /* 0x001ea2000c1e1100 */
[----:B----4-:R-:W-:Y:S02]  /*7910*/  HFMA2 R2, -RZ, RZ, 0, 0 ;  /* 0x00000000ff027431 */ /* 0x010fe400000001ff */
        /* <DEDUP_REMOVED lines=8> */
[----:B------:R0:W2:Y:S01]  /*79a0*/  @P0 F2F.F64.F32 R2, R0 ;  /* 0x0000000000020310 */ /* 0x0000a20000201800 */
[----:B------:R-:W-:Y:S05]  /*79b0*/  BRA `(.L_x_17059) ;  /* 0x00000000005c7947 */ /* 0x000fea0003800000 */
.L_x_17058:
[----:B0---4-:R-:W-:Y:S01]  /*79c0*/  MOV R2, 0x0 ;  /* 0x0000000000027802 */ /* 0x011fe20000000f00 */
[----:B------:R-:W0:Y:S01]  /*79d0*/  LDCU.64 UR4, c[0x4][0x188] ;  /* 0x01003100ff0477ac */ /* 0x000e220008000a00 */
[----:B------:R-:W-:Y:S02]  /*79e0*/  HFMA2 R12, -RZ, RZ, 0, 5.9604644775390625e-08 ;  /* 0x00000001ff0c7431 */ /* 0x000fe400000001ff */
[----:B------:R-:W-:Y:S01]  /*79f0*/  IMAD.MOV.U32 R8, RZ, RZ, 0x4e ;  /* 0x0000004eff087424 */ /* 0x000fe200078e00ff */
[----:B------:R-:W2:Y:S01]  /*7a00*/  LDCU.64 UR6, c[0x4][0x190] ;  /* 0x01003200ff0677ac */ /* 0x000ea20008000a00 */
[----:B------:R-:W4:Y:S01]  /*7a10*/  LDC.64 R2, c[0x4][R2] ;  /* 0x0100000002027b82 */ /* 0x000f220000000a00 */
[----:B------:R-:W-:Y:S01]  /*7a20*/  IMAD.MOV.U32 R13, RZ, RZ, RZ ;  /* 0x000000ffff0d7224 */ /* 0x000fe200078e00ff */
[----:B------:R-:W1:Y:S01]  /*7a30*/  LDCU.64 UR8, c[0x4][0x68] ;  /* 0x01000d00ff0877ac */ /* 0x000e620008000a00 */
[----:B0-----:R-:W-:Y:S01]  /*7a40*/  IMAD.U32 R4, RZ, RZ, UR4 ;  /* 0x00000004ff047e24 */ /* 0x001fe2000f8e00ff */
[----:B------:R-:W-:Y:S01]  /*7a50*/  MOV R5, UR5 ;  /* 0x0000000500057c02 */ /* 0x000fe20008000f00 */
[----:B--2---:R-:W-:-:S02]  /*7a60*/  IMAD.U32 R6, RZ, RZ, UR6 ;  /* 0x00000006ff067e24 */ /* 0x004fc4000f8e00ff */
[----:B------:R-:W-:Y:S01]  /*7a70*/  IMAD.U32 R7, RZ, RZ, UR7 ;  /* 0x00000007ff077e24 */ /* 0x000fe2000f8e00ff */
[----:B-1----:R-:W-:Y:S01]  /*7a80*/  MOV R10, UR8 ;  /* 0x00000008000a7c02 */ /* 0x002fe20008000f00 */
[----:B------:R-:W-:-:S07]  /*7a90*/  IMAD.U32 R11, RZ, RZ, UR9 ;  /* 0x00000009ff0b7e24 */ /* 0x000fce000f8e00ff */
[----:B------:R-:W-:-:S07]  /*7aa0*/  LEPC R20, `(.L_x_17080) ;  /* 0x000000001014794e */ /* 0x000fce0000000000 */
[----:B---345:R-:W-:Y:S05]  /*7ab0*/  CALL.ABS.NOINC R2 ;  /* 0x0000000002007343 */ /* 0x038fea0003c00000 */
.L_x_17080:
[----:B------:R-:W-:Y:S01]  /*7ac0*/  CS2R R2, SRZ ;  /* 0x0000000000027805 */ /* 0x000fe2000001ff00 */
[----:B------:R-:W-:Y:S06]  /*7ad0*/  BRA `(.L_x_17059) ;  /* 0x0000000000147947 */ /* 0x000fec0003800000 */
.L_x_17079:
[----:B0---4-:R-:W2:Y:S02]  /*7ae0*/  LDG.E.64 R2, desc[UR36][R22.64] ;  /* 0x0000002416027981 */ /* 0x011ea4000c1e1b00 */
[----:B--2---:R-:W0:Y:S01]  /*7af0*/  I2F.F64.U64 R2, R2 ;  /* 0x0000000200027312 */ /* 0x004e220000301800 */
[----:B------:R-:W-:Y:S05]  /*7b00*/  BRA `(.L_x_17059) ;  /* 0x0000000000087947 */ /* 0x000fea0003800000 */
.L_x_17078:
[----:B0---4-:R-:W2:Y:S02]  /*7b10*/  LDG.E R2, desc[UR36][R22.64] ;  /* 0x0000002416027981 */ /* 0x011ea4000c1e1900 */
[----:B--2---:R-:W0:Y:S02]  /*7b20*/  I2F.F64.U32 R2, R2 ;  /* 0x0000000200027312 */ /* 0x004e240000201800 */
.L_x_17059:
[----:B------:R-:W-:Y:S05]  /*7b30*/  BSYNC.RECONVERGENT B6 ;  /* 0x0000000000067941 */ /* 0x000fea0003800200 */
.L_x_17053:
[----:B-1-3-5:R-:W-:Y:S01]  /*7b40*/  DSETP.NAN.AND P0, PT, R16, R16, PT ;  /* 0x000000101000722a */ /* 0x02afe20003f08000 */
[----:B------:R-:W-:Y:S01]  /*7b50*/  BSSY.RECONVERGENT B0, `(.L_x_17081) ;  /* 0x0000011000007945 */ /* 0x000fe20003800200 */
[----:B------:R-:W-:Y:S01]  /*7b60*/  IMAD.MOV.U32 R4, RZ, RZ, R16 ;  /* 0x000000ffff047224 */ /* 0x000fe200078e0010 */
[----:B------:R-:W-:-:S11]  /*7b70*/  MOV R5, R17 ;  /* 0x0000001100057202 */ /* 0x000fd60000000f00 */
[----:B------:R-:W-:Y:S05]  /*7b80*/  @P0 BRA `(.L_x_17082) ;  /* 0x0000000000340947 */ /* 0x000fea0003800000 */
[----:B0-2-4-:R-:W-:Y:S01]  /*7b90*/  DSETP.NAN.AND P0, PT, R2, R2, PT ;  /* 0x000000020200722a */ /* 0x015fe20003f08000 */
[----:B------:R-:W-:-:S13]  /*7ba0*/  IMAD.MOV.U32 R4, RZ, RZ, R2 ;  /* 0x000000ffff047224 */ /* 0x000fda00078e0002 */
[----:B------:R-:W-:Y:S01]  /*7bb0*/  @!P0 DSETP.MIN.AND P1, P2, R2, R16, PT ;  /* 0x000000100200822a */ /* 0x000fe20003a20000 */
[----:B------:R-:W-:Y:S02]  /*7bc0*/  @!P0 IMAD.MOV.U32 R0, RZ, RZ, R3 ;  /* 0x000000ffff008224 */ /* 0x000fe400078e0003 */
[----:B------:R-:W-:-:S03]  /*7bd0*/  @!P0 IMAD.MOV.U32 R5, RZ, RZ, R16 ;  /* 0x000000ffff058224 */ /* 0x000fc600078e0010 */
[----:B------:R-:W-:Y:S02]  /*7be0*/  @!P0 FSEL R6, R0, R17, P1 ;  /* 0x0000001100068208 */ /* 0x000fe40000800000 */
[----:B------:R-:W-:Y:S02]  /*7bf0*/  @!P0 MOV R0, R2 ;  /* 0x0000000200008202 */ /* 0x000fe40000000f00 */
[----:B------:R-:W-:Y:S02]  /*7c00*/  @!P0 LOP3.LUT R17, R17, 0x80000, RZ, 0xfc, !PT ;  /* 0x0008000011118812 */ /* 0x000fe400078efcff */
[----:B------:R-:W-:Y:S02]  /*7c10*/  @!P0 SEL R0, R0, R5, P1 ;  /* 0x0000000500008207 */ /* 0x000fe40000800000 */
[----:B------:R-:W-:Y:S02]  /*7c20*/  @!P0 SEL R17, R17, R6, P2 ;  /* 0x0000000611118207 */ /* 0x000fe40001000000 */
[----:B------:R-:W-:Y:S01]  /*7c30*/  MOV R5, R3 ;  /* 0x0000000300057202 */ /* 0x000fe20000000f00 */
[----:B------:R-:W-:Y:S01]  /*7c40*/  @!P0 IMAD.MOV.U32 R4, RZ, RZ, R0 ;  /* 0x000000ffff048224 */ /* 0x000fe200078e0000 */
[----:B------:R-:W-:-:S07]  /*7c50*/  @!P0 MOV R5, R17 ;  /* 0x0000001100058202 */ /* 0x000fce0000000f00 */
.L_x_17082:
[----:B------:R-:W-:Y:S05]  /*7c60*/  BSYNC.RECONVERGENT B0 ;  /* 0x0000000000007941 */ /* 0x000fea0003800200 */
.L_x_17081:
[----:B------:R-:W0:Y:S01]  /*7c70*/  LDCU.64 UR6, c[0x0][0x5e8] ;  /* 0x0000bd00ff0677ac */ /* 0x000e220008000a00 */
        /* <DEDUP_REMOVED lines=16> */
.L_x_17086:
[----:B------:R-:W0:Y:S02]  /*7d80*/  F2I.S64.F64.TRUNC R4, R4 ;  /* 0x0000000400047311 */ /* 0x000e24000030d900 */
[----:B0-----:R-:W-:-:S05]  /*7d90*/  MOV R7, R4 ;  /* 0x0000000400077202 */ /* 0x001fca0000000f00 */
[----:B------:R3:W-:Y:S01]  /*7da0*/  STG.E.U8 desc[UR36][R2.64], R7 ;  /* 0x0000000702007986 */ /* 0x0007e2000c101124 */
[----:B------:R-:W-:Y:S05]  /*7db0*/  BRA `(.L_x_17088) ;  /* 0x0000000c00e07947 */ /* 0x000fea0003800000 */
.L_x_17085:
        /* <DEDUP_REMOVED lines=9> */
.L_x_17090:
[----:B------:R-:W0:Y:S02]  /*7e50*/  F2I.F64.TRUNC R5, R4 ;  /* 0x0000000400057311 */ /* 0x000e24000030d100 */
[----:B0-----:R2:W-:Y:S01]  /*7e60*/  STG.E desc[UR36][R2.64], R5 ;  /* 0x0000000502007986 */ /* 0x0015e2000c101924 */
[----:B------:R-:W-:Y:S05]  /*7e70*/  BRA `(.L_x_17088) ;  /* 0x0000000c00b07947 */ /* 0x000fea0003800000 */
.L_x_17089:
[----:B------:R-:W0:Y:S02]  /*7e80*/  F2I.F64.TRUNC R5, R4 ;  /* 0x0000000400057311 */ /* 0x000e24000030d100 */
[----:B0-----:R0:W-:Y:S01]  /*7e90*/  STG.E.U16 desc[UR36][R2.64], R5 ;  /* 0x0000000502007986 */ /* 0x0011e2000c101524 */
[----:B------:R-:W-:Y:S05]  /*7ea0*/  BRA `(.L_x_17088) ;  /* 0x0000000c00a47947 */ /* 0x000fea0003800000 */
.L_x_17084:
        /* <DEDUP_REMOVED lines=13> */
.L_x_17092:
        /* <DEDUP_REMOVED lines=8> */
.L_x_17091:
        /* <DEDUP_REMOVED lines=14> */
.L_x_17094:
        /* <DEDUP_REMOVED lines=9> */
.L_x_17093:
[----:B------:R0:W-:Y:S01]  /*8170*/  STG.E.64 desc[UR36][R2.64], R4 ;  /* 0x0000000402007986 */ /* 0x0001e2000c101b24 */
[----:B------:R-:W-:Y:S05]  /*8180*/  BRA `(.L_x_17088) ;  /* 0x0000000800ec7947 */ /* 0x000fea0003800000 */
.L_x_17083:
        /* <DEDUP_REMOVED lines=13> */
.L_x_17098:
        /* <DEDUP_REMOVED lines=22> */
.L_x_17101:
[----:B------:R-:W-:-:S04]  /*83c0*/  SHF.R.U32.HI R5, RZ, 0x18, R7 ;  /* 0x00000018ff057819 */ /* 0x000fc80000011607 */
[----:B------:R-:W-:-:S07]  /*83d0*/  LOP3.LUT R0, R0, 0x80, R5, 0xf8, !PT ;  /* 0x0000008000007812 */ /* 0x000fce00078ef805 */
.L_x_17100:
[----:B------:R-:W-:Y:S05]  /*83e0*/  BSYNC.RECONVERGENT B0 ;  /* 0x0000000000007941 */ /* 0x000fea0003800200 */
.L_x_17099:
[----:B------:R0:W-:Y:S01]  /*83f0*/  STG.E.U8 desc[UR36][R2.64], R0 ;  /* 0x0000000002007986 */ /* 0x0001e2000c101124 */
[----:B------:R-:W-:Y:S05]  /*8400*/  BRA `(.L_x_17088) ;  /* 0x00000008004c7947 */ /* 0x000fea0003800000 */
.L_x_17097:
        /* <DEDUP_REMOVED lines=22> */
.L_x_17104:
[----:B------:R-:W-:-:S04]  /*8570*/  SHF.R.U32.HI R5, RZ, 0x18, R7 ;  /* 0x00000018ff057819 */ /* 0x000fc80000011607 */
[----:B------:R-:W-:-:S07]  /*8580*/  LOP3.LUT R0, R0, 0x80, R5, 0xf8, !PT ;  /* 0x0000008000007812 */ /* 0x000fce00078ef805 */
.L_x_17103:
[----:B------:R-:W-:Y:S05]  /*8590*/  BSYNC.RECONVERGENT B0 ;  /* 0x0000000000007941 */ /* 0x000fea0003800200 */
.L_x_17102:
[----:B------:R0:W-:Y:S01]  /*85a0*/  STG.E.U8 desc[UR36][R2.64], R0 ;  /* 0x0000000002007986 */ /* 0x0001e2000c101124 */
[----:B------:R-:W-:Y:S05]  /*85b0*/  BRA `(.L_x_17088) ;  /* 0x0000000400e07947 */ /* 0x000fea0003800000 */
.L_x_17096:
        /* <DEDUP_REMOVED lines=26> */
.L_x_17106:
[----:B------:R-:W0:Y:S02]  /*8760*/  F2I.U64.F64.TRUNC R4, R4 ;  /* 0x0000000400047311 */ /* 0x000e24000030d800 */
[----:B0-----:R0:W-:Y:S01]  /*8770*/  STG.E.64 desc[UR36][R2.64], R4 ;  /* 0x0000000402007986 */ /* 0x0011e2000c101b24 */
[----:B------:R-:W-:Y:S05]  /*8780*/  BRA `(.L_x_17088) ;  /* 0x00000004006c7947 */ /* 0x000fea0003800000 */
.L_x_17105:
[----:B------:R-:W0:Y:S02]  /*8790*/  F2I.U32.F64.TRUNC R5, R4 ;  /* 0x0000000400057311 */ /* 0x000e24000030d000 */
[----:B0-----:R0:W-:Y:S01]  /*87a0*/  STG.E desc[UR36][R2.64], R5 ;  /* 0x0000000502007986 */ /* 0x0011e2000c101924 */
[----:B------:R-:W-:Y:S05]  /*87b0*/  BRA `(.L_x_17088) ;  /* 0x0000000400607947 */ /* 0x000fea0003800000 */
.L_x_17095:
        /* <DEDUP_REMOVED lines=10> */
.L_x_17108:
[----:B------:R-:W-:-:S05]  /*8860*/  CS2R R6, SRZ ;  /* 0x0000000000067805 */ /* 0x000fca000001ff00 */
[----:B------:R0:W-:Y:S01]  /*8870*/  STG.E.128 desc[UR36][R2.64], R4 ;  /* 0x0000000402007986 */ /* 0x0001e2000c101d24 */
[----:B------:R-:W-:Y:S05]  /*8880*/  BRA `(.L_x_17088) ;  /* 0x00000004002c7947 */ /* 0x000fea0003800000 */
.L_x_17107:
[----:B------:R-:W-:-:S09]  /*8890*/  UISETP.NE.AND UP0, UPT, UR4, 0xf, UPT ;  /* 0x0000000f0400788c */ /* 0x000fd2000bf05270 */
[----:B------:R-:W-:Y:S05]  /*88a0*/  BRA.U !UP0, `(.L_x_17109) ;  /* 0x0000000508087547 */ /* 0x000fea000b800000 */
[----:B------:R-:W-:-:S09]  /*88b0*/  UISETP.NE.AND UP0, UPT, UR4, 0x17, UPT ;  /* 0x000000170400788c */ /* 0x000fd2000bf05270 */
[----:B------:R-:W-:Y:S05]  /*88c0*/  BRA.U !UP0, `(.L_x_17110) ;  /* 0x0000000108a07547 */ /* 0x000fea000b800000 */
[----:B------:R-:W-:-:S09]  /*88d0*/  UISETP.NE.AND UP0, UPT, UR4, 0x18, UPT ;  /* 0x000000180400788c */ /* 0x000fd2000bf05270 */
[----:B------:R-:W-:Y:S05]  /*88e0*/  BRA.U !UP0, `(.L_x_17111) ;  /* 0x0000000108447547 */ /* 0x000fea000b800000 */
.L_x_17087:
        /* <DEDUP_REMOVED lines=16> */
.L_x_17112:
[----:B------:R-:W-:Y:S05]  /*89f0*/  BRA `(.L_x_17088) ;  /* 0x0000000000d07947 */ /* 0x000fea0003800000 */
.L_x_17111:
        /* <DEDUP_REMOVED lines=17> */
.L_x_17114:
[----:B------:R-:W-:Y:S05]  /*8b10*/  BSYNC.RECONVERGENT B0 ;  /* 0x0000000000007941 */ /* 0x000fea0003800200 */
.L_x_17113:
[----:B------:R-:W-:-:S05]  /*8b20*/  LOP3.LUT R7, R0, 0x80, R7, 0xf8, !PT ;  /* 0x0000008000077812 */ /* 0x000fca00078ef807 */
[----:B------:R0:W-:Y:S01]  /*8b30*/  STG.E.U8 desc[UR36][R2.64], R7 ;  /* 0x0000000702007986 */ /* 0x0001e2000c101124 */
[----:B------:R-:W-:Y:S05]  /*8b40*/  BRA `(.L_x_17088) ;  /* 0x00000000007c7947 */ /* 0x000fea0003800000 */
.L_x_17110:
        /* <DEDUP_REMOVED lines=16> */
.L_x_17116:
[----:B------:R-:W-:Y:S02]  /*8c50*/  ISETP.GT.U32.AND P0, PT, R6, 0x7f800000, PT ;  /* 0x7f8000000600780c */ /* 0x000fe40003f04070 */
[----:B------:R-:W-:-:S04]  /*8c60*/  MOV R0, 0x7f ;  /* 0x0000007f00007802 */ /* 0x000fc80000000f00 */
[----:B------:R-:W-:-:S07]  /*8c70*/  SEL R0, R0, 0x7c, P0 ;  /* 0x0000007c00007807 */ /* 0x000fce0000000000 */
.L_x_17117:
[----:B------:R-:W-:Y:S05]  /*8c80*/  BSYNC.RECONVERGENT B0 ;  /* 0x0000000000007941 */ /* 0x000fea0003800200 */
.L_x_17115:
[----:B------:R-:W-:-:S04]  /*8c90*/  SHF.R.U32.HI R5, RZ, 0x18, R7 ;  /* 0x00000018ff057819 */ /* 0x000fc80000011607 */
[----:B------:R-:W-:-:S05]  /*8ca0*/  LOP3.LUT R5, R0, 0x80, R5, 0xf8, !PT ;  /* 0x0000008000057812 */ /* 0x000fca00078ef805 */
[----:B------:R0:W-:Y:S01]  /*8cb0*/  STG.E.U8 desc[UR36][R2.64], R5 ;  /* 0x0000000502007986 */ /* 0x0001e2000c101124 */
[----:B------:R-:W-:Y:S05]  /*8cc0*/  BRA `(.L_x_17088) ;  /* 0x00000000001c7947 */ /* 0x000fea0003800000 */
.L_x_17109:
[----:B------:R-:W-:Y:S01]  /*8cd0*/  UMOV UR4, 0xf0000000 ;  /* 0xf000000000047882 */ /* 0x000fe20000000000 */
[----:B------:R-:W-:Y:S01]  /*8ce0*/  UMOV UR5, 0x380fffff ;  /* 0x380fffff00057882 */ /* 0x000fe20000000000 */
[----:B------:R-:W0:Y:S01]  /*8cf0*/  F2F.F32.F64 R0, R4 ;  /* 0x0000000400007310 */ /* 0x000e220000301000 */
[----:B------:R-:W-:-:S14]  /*8d00*/  DSETP.GEU.AND P0, PT, |R4|, UR4, PT ;  /* 0x0000000404007e2a */ /* 0x000fdc000bf0e200 */
[----:B0-----:R-:W-:-:S05]  /*8d10*/  @!P0 FMUL R0, R0, 1.175494350822287508e-38 ;  /* 0x0080000000008820 */ /* 0x001fca0000400000 */
[----:B------:R-:W-:-:S05]  /*8d20*/  F2FP.BF16.F32.PACK_AB R0, RZ, R0 ;  /* 0x00000000ff00723e */ /* 0x000fca00000010ff */
[----:B------:R0:W-:Y:S02]  /*8d30*/  STG.E.U16 desc[UR36][R2.64], R0 ;  /* 0x0000000002007986 */ /* 0x0001e4000c101524 */
.L_x_17088:
[----:B------:R-:W-:-:S07]  /*8d40*/  VIADD R19, R19, 0x80 ;  /* 0x0000008013137836 */ /* 0x000fce0000000000 */
.L_x_17023:
[----:B------:R-:W-:Y:S05]  /*8d50*/  BSYNC.RECONVERGENT B7 ;  /* 0x0000000000077941 */ /* 0x000fea0003800200 */
.L_x_17022:
[----:B------:R-:W5:Y:S01]  /*8d60*/  LDCU UR4, c[0x0][0x380] ;  /* 0x00007000ff0477ac */ /* 0x000f620008000800 */
[----:B------:R-:W-:Y:S01]  /*8d70*/  BSSY.RECONVERGENT B7, `(.L_x_17118) ;  /* 0x0000462000077945 */ /* 0x000fe20003800200 */
[----:B-----5:R-:W-:-:S13]  /*8d80*/  ISETP.GE.AND P0, PT, R19, UR4, PT ;  /* 0x0000000413007c0c */ /* 0x020fda000bf06270 */
[----:B------:R-:W-:Y:S05]  /*8d90*/  @P0 BRA `(.L_x_17119) ;  /* 0x00000044007c0947 */ /* 0x000fea0003800000 */
[----:B------:R-:W5:Y:S01]  /*8da0*/  LDCU UR4, c[0x0][0x388] ;  /* 0x00007100ff0477ac */ /* 0x000f620008000800 */
[----:B------:R-:W-:Y:S01]  /*8db0*/  HFMA2 R18, -RZ, RZ, 0, 0 ;  /* 0x00000000ff127431 */ /* 0x000fe200000001ff */
[----:B------:R-:W-:Y:S01]  /*8dc0*/  MOV R22, RZ ;  /* 0x000000ff00167202 */ /* 0x000fe20000000f00 */
[----:B01----:R-:W-:Y:S01]  /*8dd0*/  IMAD.MOV.U32 R0, RZ, RZ, RZ ;  /* 0x000000ffff007224 */ /* 0x003fe200078e00ff */
[----:B-----5:R-:W-:-:S09]  /*8de0*/  UISETP.NE.AND UP0, UPT, UR4, URZ, UPT ;  /* 0x000000ff0400728c */ /* 0x020fd2000bf05270 */
[----:B------:R-:W-:Y:S05]  /*8df0*/  BRA.U !UP0, `(.L_x_17120) ;  /* 0x0000001508707547 */ /* 0x000fea000b800000 */
[----:B------:R-:W2:Y:S01]  /*8e00*/  LDCU.64 UR4, c[0x0][0x390] ;  /* 0x00007200ff0477ac */ /* 0x000ea20008000a00 */
[----:B------:R-:W-:Y:S01]  /*8e10*/  IMAD.MOV.U32 R18, RZ, RZ, RZ ;  /* 0x000000ffff127224 */ /* 0x000fe200078e00ff */
[----:B------:R-:W0:Y:S01]  /*8e20*/  LDCU UR6, c[0x0][0x38c] ;  /* 0x00007180ff0677ac */ /* 0x000e220008000800 */
[----:B------:R-:W1:Y:S01]  /*8e30*/  LDCU.64 UR8, c[0x0][0x4b8] ;  /* 0x00009700ff0877ac */ /* 0x000e620008000a00 */
[----:B------:R-:W-:Y:S01]  /*8e40*/  UISETP.NE.AND UP0, UPT, UR41, URZ, UPT ;  /* 0x000000ff2900728c */ /* 0x000fe2000bf05270 */
[----:B--234-:R-:W-:Y:S01]  /*8e50*/  IMAD.HI.U32 R2, R19, UR4, R18 ;  /* 0x0000000413027c27 */ /* 0x01cfe2000f8e0012 */
[----:B------:R-:W2:Y:S04]  /*8e60*/  LDCU UR4, c[0x0][0x4c0] ;  /* 0x00009800ff0477ac */ /* 0x000ea80008000800 */
[----:B------:R-:W-:-:S04]  /*8e70*/  SHF.R.U32.HI R3, RZ, UR5, R2 ;  /* 0x00000005ff037c19 */ /* 0x000fc80008011602 */
[----:B------:R-:W-:-:S05]  /*8e80*/  IADD3 R22, PT, PT, -R3, RZ, RZ ;  /* 0x000000ff03167210 */ /* 0x000fca0007ffe1ff */
        /* <DEDUP_REMOVED lines=339> */
.L_x_17120:
        /* <DEDUP_REMOVED lines=18> */
.L_x_17125:
[----:B------:R-:W2:Y:S02]  /*a4e0*/  LDG.E.U8 R2, desc[UR36][R2.64] ;  /* 0x0000002402027981 */ /* 0x000ea4000c1e1100 */
[----:B--2---:R0:W1:Y:S01]  /*a4f0*/  I2F.F64.U16 R16, R2 ;  /* 0x0000000200107312 */ /* 0x0040620000101800 */
[----:B------:R-:W-:Y:S05]  /*a500*/  BRA `(.L_x_17127) ;  /* 0x0000000c00607947 */ /* 0x000fea0003800000 */
.L_x_17124:
        /* <DEDUP_REMOVED lines=9> */
.L_x_17129:
[----:B------:R-:W2:Y:S02]  /*a5a0*/  LDG.E R2, desc[UR36][R2.64] ;  /* 0x0000002402027981 */ /* 0x000ea4000c1e1900 */
[----:B--2---:R0:W1:Y:S01]  /*a5b0*/  I2F.F64 R16, R2 ;  /* 0x0000000200107312 */ /* 0x0040620000201c00 */
[----:B------:R-:W-:Y:S05]  /*a5c0*/  BRA `(.L_x_17127) ;  /* 0x0000000c00307947 */ /* 0x000fea0003800000 */
.L_x_17128:
[----:B------:R-:W2:Y:S02]  /*a5d0*/  LDG.E.U16 R2, desc[UR36][R2.64] ;  /* 0x0000002402027981 */ /* 0x000ea4000c1e1500 */
[----:B--2---:R0:W1:Y:S01]  /*a5e0*/  I2F.F64.S16 R16, R2 ;  /* 0x0000000200107312 */ /* 0x0040620000101c00 */
[----:B------:R-:W-:Y:S05]  /*a5f0*/  BRA `(.L_x_17127) ;  /* 0x0000000c00247947 */ /* 0x000fea0003800000 */
.L_x_17123:
        /* <DEDUP_REMOVED lines=10> */
.L_x_17131:
[----:B------:R-:W2:Y:S02]  /*a6a0*/  LDG.E.U16 R0, desc[UR36][R2.64] ;  /* 0x0000002402007981 */ /* 0x000ea4000c1e1500 */
[----:B--2---:R-:W-:-:S05]  /*a6b0*/  HADD2.F32 R0, -RZ, R0.H0_H0 ;  /* 0x20000000ff007230 */ /* 0x004fca0000004100 */
[----:B------:R-:W-:-:S04]  /*a6c0*/  FMUL.FTZ R0, R0, 1 ;  /* 0x3f80000000007820 */ /* 0x000fc80000410000 */
[----:B------:R0:W1:Y:S01]  /*a6d0*/  F2F.F64.F32 R16, R0 ;  /* 0x0000000000107310 */ /* 0x0000620000201800 */
[----:B------:R-:W-:Y:S05]  /*a6e0*/  BRA `(.L_x_17127) ;  /* 0x0000000800e87947 */ /* 0x000fea0003800000 */
.L_x_17130:
        /* <DEDUP_REMOVED lines=10> */
.L_x_17133:
[----:B------:R-:W2:Y:S02]  /*a790*/  LDG.E.U16 R2, desc[UR36][R2.64] ;  /* 0x0000002402027981 */ /* 0x000ea4000c1e1500 */
[----:B--2---:R-:W-:-:S05]  /*a7a0*/  HADD2.F32 R0, -RZ, R2.H0_H0 ;  /* 0x20000002ff007230 */ /* 0x004fca0000004100 */
[----:B------:R-:W-:-:S04]  /*a7b0*/  FMUL.FTZ R0, R0, 1 ;  /* 0x3f80000000007820 */ /* 0x000fc80000410000 */
[----:B------:R0:W1:Y:S01]  /*a7c0*/  F2F.F64.F32 R16, R0 ;  /* 0x0000000000107310 */ /* 0x0000620000201800 */
[----:B------:R-:W-:Y:S05]  /*a7d0*/  BRA `(.L_x_17127) ;  /* 0x0000000800ac7947 */ /* 0x000fea0003800000 */
.L_x_17132:
[----:B------:R0:W5:Y:S01]  /*a7e0*/  LDG.E.64 R16, desc[UR36][R2.64] ;  /* 0x0000002402107981 */ /* 0x000162000c1e1b00 */
[----:B------:R-:W-:Y:S05]  /*a7f0*/  BRA `(.L_x_17127) ;  /* 0x0000000800a47947 */ /* 0x000fea0003800000 */
.L_x_17122:
        /* <DEDUP_REMOVED lines=13> */
.L_x_17136:
[----:B------:R0:W5:Y:S01]  /*a8d0*/  LDG.E.64 R16, desc[UR36][R2.64] ;  /* 0x0000002402107981 */ /* 0x000162000c1e1b00 */
[----:B------:R-:W-:Y:S05]  /*a8e0*/  BRA `(.L_x_17127) ;  /* 0x0000000800687947 */ /* 0x000fea0003800000 */
.L_x_17135:
        /* <DEDUP_REMOVED lines=27> */
.L_x_17138:
        /* <DEDUP_REMOVED lines=14> */
.L_x_17137:
[----:B------:R-:W2:Y:S02]  /*ab80*/  LDG.E.U16 R0, desc[UR36][R2.64] ;  /* 0x0000002402007981 */ /* 0x000ea4000c1e1500 */
[----:B--2---:R-:W-:-:S05]  /*ab90*/  SHF.L.U32 R0, R0, 0x10, RZ ;  /* 0x0000001000007819 */ /* 0x004fca00000006ff */
[----:B------:R-:W-:-:S04]  /*aba0*/  FMUL.FTZ R0, R0, 1 ;  /* 0x3f80000000007820 */ /* 0x000fc80000410000 */
[----:B------:R0:W1:Y:S01]  /*abb0*/  F2F.F64.F32 R16, R0 ;  /* 0x0000000000107310 */ /* 0x0000620000201800 */
[----:B------:R-:W-:Y:S05]  /*abc0*/  BRA `(.L_x_17127) ;  /* 0x0000000400b07947 */ /* 0x000fea0003800000 */
.L_x_17134:
        /* <DEDUP_REMOVED lines=11> */
.L_x_17141:
        /* <DEDUP_REMOVED lines=21> */
.L_x_17143:
[----:B------:R-:W-:Y:S05]  /*add0*/  BSYNC.RECONVERGENT B0 ;  /* 0x0000000000007941 */ /* 0x000fea0003800200 */
.L_x_17142:
[----:B------:R-:W-:Y:S01]  /*ade0*/  IMAD.SHL.U32 R0, R0, 0x100000, RZ ;  /* 0x0010000000007824 */ /* 0x000fe200078e00ff */
[----:B------:R-:W-:-:S04]  /*adf0*/  LEA R2, R2, 0x3b800000, 0x17 ;  /* 0x3b80000002027811 */ /* 0x000fc800078eb8ff */
[----:B------:R-:W-:-:S05]  /*ae00*/  LOP3.LUT R0, R2, R0, R7, 0xfe, !PT ;  /* 0x0000000002007212 */ /* 0x000fca00078efe07 */
[----:B------:R-:W-:-:S04]  /*ae10*/  FMUL.FTZ R0, R0, 1 ;  /* 0x3f80000000007820 */ /* 0x000fc80000410000 */
[----:B------:R0:W1:Y:S01]  /*ae20*/  F2F.F64.F32 R16, R0 ;  /* 0x0000000000107310 */ /* 0x0000620000201800 */
[----:B------:R-:W-:Y:S05]  /*ae30*/  BRA `(.L_x_17127) ;  /* 0x0000000400147947 */ /* 0x000fea0003800000 */
.L_x_17140:
        /* <DEDUP_REMOVED lines=21> */
.L_x_17145:
[----:B------:R-:W-:Y:S05]  /*af90*/  BSYNC.RECONVERGENT B0 ;  /* 0x0000000000007941 */ /* 0x000fea0003800200 */
.L_x_17144:
[----:B------:R-:W-:Y:S02]  /*afa0*/  SHF.L.U32 R0, R0, 0x15, RZ ;  /* 0x0000001500007819 */ /* 0x000fe400000006ff */
[----:B------:R-:W-:-:S04]  /*afb0*/  LEA R2, R2, 0x37800000, 0x17 ;  /* 0x3780000002027811 */ /* 0x000fc800078eb8ff */
[----:B------:R-:W-:-:S05]  /*afc0*/  LOP3.LUT R0, R2, R0, R7, 0xfe, !PT ;  /* 0x0000000002007212 */ /* 0x000fca00078efe07 */
[----:B------:R-:W-:-:S04]  /*afd0*/  FMUL.FTZ R0, R0, 1 ;  /* 0x3f80000000007820 */ /* 0x000fc80000410000 */
[----:B------:R0:W1:Y:S01]  /*afe0*/  F2F.F64.F32 R16, R0 ;  /* 0x0000000000107310 */ /* 0x0000620000201800 */
[----:B------:R-:W-:Y:S05]  /*aff0*/  BRA `(.L_x_17127) ;  /* 0x0000000000a47947 */ /* 0x000fea0003800000 */
.L_x_17139:
        /* <DEDUP_REMOVED lines=18> */
.L_x_17126:
        /* <DEDUP_REMOVED lines=16> */
.L_x_17148:
[----:B------:R-:W-:Y:S01]  /*b220*/  CS2R R16, SRZ ;  /* 0x0000000000107805 */ /* 0x000fe2000001ff00 */
[----:B------:R-:W-:Y:S06]  /*b230*/  BRA `(.L_x_17127) ;  /* 0x0000000000147947 */ /* 0x000fec0003800000 */
.L_x_17147:
[----:B------:R-:W2:Y:S02]  /*b240*/  LDG.E.64 R16, desc[UR36][R2.64] ;  /* 0x0000002402107981 */ /* 0x000ea4000c1e1b00 */
[----:B--2---:R-:W4:Y:S01]  /*b250*/  I2F.F64.U64 R16, R16 ;  /* 0x0000001000107312 */ /* 0x004f220000301800 */
[----:B------:R-:W-:Y:S05]  /*b260*/  BRA `(.L_x_17127) ;  /* 0x0000000000087947 */ /* 0x000fea0003800000 */
.L_x_17146:
[----:B------:R-:W2:Y:S02]  /*b270*/  LDG.E R2, desc[UR36][R2.64] ;  /* 0x0000002402027981 */ /* 0x000ea4000c1e1900 */
[----:B--2---:R0:W1:Y:S02]  /*b280*/  I2F.F64.U32 R16, R2 ;  /* 0x0000000200107312 */ /* 0x0040640000201800 */
.L_x_17127:
[----:B------:R-:W-:Y:S05]  /*b290*/  BSYNC.RECONVERGENT B6 ;  /* 0x0000000000067941 */ /* 0x000fea0003800200 */
.L_x_17121:
        /* <DEDUP_REMOVED lines=18> */
.L_x_17153:
[----:B0-----:R-:W2:Y:S02]  /*b3c0*/  LDG.E.U8 R2, desc[UR36][R22.64] ;  /* 0x0000002416027981 */ /* 0x001ea4000c1e1100 */
[----:B--2---:R-:W0:Y:S01]  /*b3d0*/  I2F.F64.U16 R2, R2 ;  /* 0x0000000200027312 */ /* 0x004e220000101800 */
[----:B------:R-:W-:Y:S05]  /*b3e0*/  BRA `(.L_x_17155) ;  /* 0x0000000c00607947 */ /* 0x000fea0003800000 */
.L_x_17152:
        /* <DEDUP_REMOVED lines=9> */
.L_x_17157:
[----:B0-----:R-:W2:Y:S02]  /*b480*/  LDG.E R2, desc[UR36][R22.64] ;  /* 0x0000002416027981 */ /* 0x001ea4000c1e1900 */
[----:B--2---:R-:W0:Y:S01]  /*b490*/  I2F.F64 R2, R2 ;  /* 0x0000000200027312 */ /* 0x004e220000201c00 */
[----:B------:R-:W-:Y:S05]  /*b4a0*/  BRA `(.L_x_17155) ;  /* 0x0000000c00307947 */ /* 0x000fea0003800000 */
.L_x_17156:
[----:B0-----:R-:W2:Y:S02]  /*b4b0*/  LDG.E.U16 R2, desc[UR36][R22.64] ;  /* 0x0000002416027981 */ /* 0x001ea4000c1e1500 */
[----:B--2---:R-:W0:Y:S01]  /*b4c0*/  I2F.F64.S16 R2, R2 ;  /* 0x0000000200027312 */ /* 0x004e220000101c00 */
[----:B------:R-:W-:Y:S05]  /*b4d0*/  BRA `(.L_x_17155) ;  /* 0x0000000c00247947 */ /* 0x000fea0003800000 */
.L_x_17151:
        /* <DEDUP_REMOVED lines=10> */
.L_x_17159:
[----:B0-----:R-:W2:Y:S02]  /*b580*/  LDG.E.U16 R0, desc[UR36][R22.64] ;  /* 0x0000002416007981 */ /* 0x001ea4000c1e1500 */
[----:B--2---:R-:W-:-:S05]  /*b590*/  HADD2.F32 R0, -RZ, R0.H0_H0 ;  /* 0x20000000ff007230 */ /* 0x004fca0000004100 */
[----:B------:R-:W-:-:S04]  /*b5a0*/  FMUL.FTZ R0, R0, 1 ;  /* 0x3f80000000007820 */ /* 0x000fc80000410000 */
[----:B------:R2:W0:Y:S01]  /*b5b0*/  F2F.F64.F32 R2, R0 ;  /* 0x0000000000027310 */ /* 0x0004220000201800 */
[----:B------:R-:W-:Y:S05]  /*b5c0*/  BRA `(.L_x_17155) ;  /* 0x0000000800e87947 */ /* 0x000fea0003800000 */
.L_x_17158:
        /* <DEDUP_REMOVED lines=10> */
.L_x_17161:
[----:B------:R-:W0:Y:S02]  /*b670*/  LDG.E.U16 R22, desc[UR36][R22.64] ;  /* 0x0000002416167981 */ /* 0x000e24000c1e1500 */
[----:B0-----:R-:W-:-:S05]  /*b680*/  HADD2.F32 R0, -RZ, R22.H0_H0 ;  /* 0x20000016ff007230 */ /* 0x001fca0000004100 */
[----:B------:R-:W-:-:S04]  /*b690*/  FMUL.FTZ R0, R0, 1 ;  /* 0x3f80000000007820 */ /* 0x000fc80000410000 */
[----:B------:R0:W2:Y:S01]  /*b6a0*/  F2F.F64.F32 R2, R0 ;  /* 0x0000000000027310 */ /* 0x0000a20000201800 */
[----:B------:R-:W-:Y:S05]  /*b6b0*/  BRA `(.L_x_17155) ;  /* 0x0000000800ac7947 */ /* 0x000fea0003800000 */
.L_x_17160:
[----:B0-----:R0:W5:Y:S01]  /*b6c0*/  LDG.E.64 R2, desc[UR36][R22.64] ;  /* 0x0000002416027981 */ /* 0x001162000c1e1b00 */
[----:B------:R-:W-:Y:S05]  /*b6d0*/  BRA `(.L_x_17155) ;  /* 0x0000000800a47947 */ /* 0x000fea0003800000 */
.L_x_17150:
        /* <DEDUP_REMOVED lines=9> */
[----:B0-----:R-:W-:Y:S01]  /*b770*/  HFMA2 R2, -RZ, RZ, 0, 0 ;  /* 0x00000000ff027431 */ /* 0x001fe200000001ff */
[----:B--2---:R-:W-:-:S04]  /*b780*/  ISETP.NE.AND P0, PT, R22, RZ, PT ;  /* 0x000000ff1600720c */ /* 0x004fc80003f05270 */
[----:B------:R-:W-:Y:S01]  /*b790*/  FSEL R3, RZ, 1.875, !P0 ;  /* 0x3ff00000ff037808 */ /* 0x000fe20004000000 */
[----:B------:R-:W-:Y:S08]  /*b7a0*/  BRA `(.L_x_17155) ;  /* 0x0000000800707947 */ /* 0x000ff00003800000 */
.L_x_17164:
[----:B0-----:R0:W5:Y:S01]  /*b7b0*/  LDG.E.64 R2, desc[UR36][R22.64] ;  /* 0x0000002416027981 */ /* 0x001162000c1e1b00 */
[----:B------:R-:W-:Y:S05]  /*b7c0*/  BRA `(.L_x_17155) ;  /* 0x0000000800687947 */ /* 0x000fea0003800000 */
.L_x_17163:
        /* <DEDUP_REMOVED lines=27> */
.L_x_17166:
[----:B0-----:R-:W2:Y:S02]  /*b980*/  LDG.E.U8 R3, desc[UR36][R22.64] ;  /* 0x0000002416037981 */ /* 0x001ea4000c1e1100 */
        /* <DEDUP_REMOVED lines=13> */
.L_x_17165:
[----:B0-----:R-:W2:Y:S02]  /*ba60*/  LDG.E.U16 R0, desc[UR36][R22.64] ;  /* 0x0000002416007981 */ /* 0x001ea4000c1e1500 */
[----:B--2---:R-:W-:-:S05]  /*ba70*/  SHF.L.U32 R0, R0, 0x10, RZ ;  /* 0x0000001000007819 */ /* 0x004fca00000006ff */
[----:B------:R-:W-:-:S04]  /*ba80*/  FMUL.FTZ R0, R0, 1 ;  /* 0x3f80000000007820 */ /* 0x000fc80000410000 */
[----:B------:R0:W2:Y:S01]  /*ba90*/  F2F.F64.F32 R2, R0 ;  /* 0x0000000000027310 */ /* 0x0000a20000201800 */
[----:B------:R-:W-:Y:S05]  /*baa0*/  BRA `(.L_x_17155) ;  /* 0x0000000400b07947 */ /* 0x000fea0003800000 */
.L_x_17162:
        /* <DEDUP_REMOVED lines=11> */
.L_x_17169:
        /* <DEDUP_REMOVED lines=21> */
.L_x_17171:
[----:B------:R-:W-:Y:S05]  /*bcb0*/  BSYNC.RECONVERGENT B0 ;  /* 0x0000000000007941 */ /* 0x000fea0003800200 */
.L_x_17170:
[----:B------:R-:W-:Y:S01]  /*bcc0*/  IMAD.SHL.U32 R0, R0, 0x100000, RZ ;  /* 0x0010000000007824 */ /* 0x000fe200078e00ff */
[----:B------:R-:W-:-:S04]  /*bcd0*/  LEA R2, R2, 0x3b800000, 0x17 ;  /* 0x3b80000002027811 */ /* 0x000fc800078eb8ff */
[----:B------:R-:W-:-:S05]  /*bce0*/  LOP3.LUT R0, R2, R0, R7, 0xfe, !PT ;  /* 0x0000000002007212 */ /* 0x000fca00078efe07 */
[----:B------:R-:W-:-:S04]  /*bcf0*/  FMUL.FTZ R0, R0, 1 ;  /* 0x3f80000000007820 */ /* 0x000fc80000410000 */
[----:B------:R0:W2:Y:S01]  /*bd00*/  F2F.F64.F32 R2, R0 ;  /* 0x0000000000027310 */ /* 0x0000a20000201800 */
[----:B------:R-:W-:Y:S05]  /*bd10*/  BRA `(.L_x_17155) ;  /* 0x0000000400147947 */ /* 0x000fea0003800000 */
.L_x_17168:
        /* <DEDUP_REMOVED lines=21> */
.L_x_17173:
[----:B------:R-:W-:Y:S05]  /*be70*/  BSYNC.RECONVERGENT B0 ;  /* 0x0000000000007941 */ /* 0x000fea0003800200 */
.L_x_17172:
[----:B------:R-:W-:Y:S02]  /*be80*/  SHF.L.U32 R0, R0, 0x15, RZ ;  /* 0x0000001500007819 */ /* 0x000fe400000006ff */
[----:B------:R-:W-:-:S04]  /*be90*/  LEA R2, R2, 0x37800000, 0x17 ;  /* 0x3780000002027811 */ /* 0x000fc800078eb8ff */
[----:B------:R-:W-:-:S05]  /*bea0*/  LOP3.LUT R0, R2, R0, R7, 0xfe, !PT ;  /* 0x0000000002007212 */ /* 0x000fca00078efe07 */
[----:B------:R-:W-:-:S04]  /*beb0*/  FMUL.FTZ R0, R0, 1 ;  /* 0x3f80000000007820 */ /* 0x000fc80000410000 */
[----:B------:R0:W2:Y:S01]  /*bec0*/  F2F.F64.F32 R2, R0 ;  /* 0x0000000000027310 */ /* 0x0000a20000201800 */
[----:B------:R-:W-:Y:S05]  /*bed0*/  BRA `(.L_x_17155) ;  /* 0x0000000000a47947 */ /* 0x000fea0003800000 */
.L_x_17167:
[----:B------:R-:W-:-:S09]  /*bee0*/  UISETP.NE.AND UP0, UPT, UR4, 0x1c, UPT ;  /* 0x0000001c0400788c */ /* 0x000fd2000bf05270 */
[----:B------:R-:W-:Y:S05]  /*bef0*/  BRA.U !UP0, `(.L_x_17174) ;  /* 0x0000000108947547 */ /* 0x000fea000b800000 */
[----:B------:R-:W-:-:S09]  /*bf00*/  UISETP.NE.AND UP0, UPT, UR4, 0x1d, UPT ;  /* 0x0000001d0400788c */ /* 0x000fd2000bf05270 */
[----:B------:R-:W-:Y:S05]  /*bf10*/  BRA.U !UP0, `(.L_x_17175) ;  /* 0x0000000108807547 */ /* 0x000fea000b800000 */
[----:B------:R-:W-:-:S09]  /*bf20*/  UISETP.NE.AND UP0, UPT, UR4, 0x2c, UPT ;  /* 0x0000002c0400788c */ /* 0x000fd2000bf05270 */
[----:B------:R-:W-:Y:S05]  /*bf30*/  BRA.U UP0, `(.L_x_17154) ;  /* 0x0000000100307547 */ /* 0x000fea000b800000 */
[----:B0-----:R-:W2:Y:S01]  /*bf40*/  LDG.E.U8 R0, desc[UR36][R22.64] ;  /* 0x0000002416007981 */ /* 0x001ea2000c1e1100 */
        /* <DEDUP_REMOVED lines=11> */
.L_x_17154:
[----:B0-----:R-:W-:Y:S01]  /*c000*/  MOV R2, 0x0 ;  /* 0x0000000000027802 */ /* 0x001fe20000000f00 */
[----:B------:R-:W0:Y:S01]  /*c010*/  LDCU.64 UR4, c[0x4][0x188] ;  /* 0x01003100ff0477ac */ /* 0x000e220008000a00 */
[----:B------:R-:W-:Y:S02]  /*c020*/  HFMA2 R8, -RZ, RZ, 0, 4.64916229248046875e-06 ;  /* 0x0000004eff087431 */ /* 0x000fe400000001ff */
[----:B------:R-:W-:Y:S01]  /*c030*/  IMAD.MOV.U32 R12, RZ, RZ, 0x1 ;  /* 0x00000001ff0c7424 */ /* 0x000fe200078e00ff */
[----:B------:R-:W-:Y:S01]  /*c040*/  MOV R13, RZ ;  /* 0x000000ff000d7202 */ /* 0x000fe20000000f00 */
[----:B------:R-:W2:Y:S01]  /*c050*/  LDCU.64 UR6, c[0x4][0x190] ;  /* 0x01003200ff0677ac */ /* 0x000ea20008000a00 */
[----:B------:R-:W1:Y:S01]  /*c060*/  LDC.64 R2, c[0x4][R2] ;  /* 0x0100000002027b82 */ /* 0x000e620000000a00 */
[----:B------:R-:W3:Y:S01]  /*c070*/  LDCU.64 UR8, c[0x4][0x68] ;  /* 0x01000d00ff0877ac */ /* 0x000ee20008000a00 */
[----:B0-----:R-:W-:Y:S01]  /*c080*/  MOV R4, UR4 ;  /* 0x0000000400047c02 */ /* 0x001fe20008000f00 */
[----:B------:R-:W-:Y:S01]  /*c090*/  IMAD.U32 R5, RZ, RZ, UR5 ;  /* 0x00000005ff057e24 */ /* 0x000fe2000f8e00ff */
[----:B--2---:R-:W-:Y:S01]  /*c0a0*/  MOV R6, UR6 ;  /* 0x0000000600067c02 */ /* 0x004fe20008000f00 */
[----:B------:R-:W-:Y:S01]  /*c0b0*/  IMAD.U32 R7, RZ, RZ, UR7 ;  /* 0x00000007ff077e24 */ /* 0x000fe2000f8e00ff */
[----:B---3--:R-:W-:Y:S01]  /*c0c0*/  MOV R10, UR8 ;  /* 0x00000008000a7c02 */ /* 0x008fe20008000f00 */
[----:B------:R-:W-:-:S07]  /*c0d0*/  IMAD.U32 R11, RZ, RZ, UR9 ;  /* 0x00000009ff0b7e24 */ /* 0x000fce000f8e00ff */
[----:B------:R-:W-:-:S07]  /*c0e0*/  LEPC R20, `(.L_x_17176) ;  /* 0x000000001014794e */ /* 0x000fce0000000000 */
[----:B-1--45:R-:W-:Y:S05]  /*c0f0*/  CALL.ABS.NOINC R2 ;  /* 0x0000000002007343 */ /* 0x032fea0003c00000 */
.L_x_17176:
[----:B------:R-:W-:Y:S01]  /*c100*/  CS2R R2, SRZ ;  /* 0x0000000000027805 */ /* 0x000fe2000001ff00 */
[----:B------:R-:W-:Y:S06]  /*c110*/  BRA `(.L_x_17155) ;  /* 0x0000000000147947 */ /* 0x000fec0003800000 */
.L_x_17175:
[----:B0-----:R-:W2:Y:S02]  /*c120*/  LDG.E.64 R2, desc[UR36][R22.64] ;  /* 0x0000002416027981 */ /* 0x001ea4000c1e1b00 */
[----:B--2---:R-:W0:Y:S01]  /*c130*/  I2F.F64.U64 R2, R2 ;  /* 0x0000000200027312 */ /* 0x004e220000301800 */
[----:B------:R-:W-:Y:S05]  /*c140*/  BRA `(.L_x_17155) ;  /* 0x0000000000087947 */ /* 0x000fea0003800000 */
.L_x_17174:
[----:B0-----:R-:W2:Y:S02]  /*c150*/  LDG.E R2, desc[UR36][R22.64] ;  /* 0x0000002416027981 */ /* 0x001ea4000c1e1900 */
[----:B--2---:R-:W0:Y:S02]  /*c160*/  I2F.F64.U32 R2, R2 ;  /* 0x0000000200027312 */ /* 0x004e240000201800 */
.L_x_17155:
[----:B------:R-:W-:Y:S05]  /*c170*/  BSYNC.RECONVERGENT B6 ;  /* 0x0000000000067941 */ /* 0x000fea0003800200 */
.L_x_17149:
[----:B-1-345:R-:W-:Y:S01]  /*c180*/  DSETP.NAN.AND P0, PT, R16, R16, PT ;  /* 0x000000101000722a */ /* 0x03afe20003f08000 */
[----:B------:R-:W-:Y:S01]  /*c190*/  BSSY.RECONVERGENT B0, `(.L_x_17177) ;  /* 0x0000011000007945 */ /* 0x000fe20003800200 */
[----:B------:R-:W-:Y:S01]  /*c1a0*/  IMAD.MOV.U32 R4, RZ, RZ, R16 ;  /* 0x000000ffff047224 */ /* 0x000fe200078e0010 */
[----:B------:R-:W-:-:S11]  /*c1b0*/  MOV R5, R17 ;  /* 0x0000001100057202 */ /* 0x000fd60000000f00 */
[----:B------:R-:W-:Y:S05]  /*c1c0*/  @P0 BRA `(.L_x_17178) ;  /* 0x0000000000340947 */ /* 0x000fea0003800000 */
[----:B0-2---:R-:W-:Y:S01]  /*c1d0*/  DSETP.NAN.AND P0, PT, R2, R2, PT ;  /* 0x000000020200722a */ /* 0x005fe20003f08000 */
        /* <DEDUP_REMOVED lines=12> */
.L_x_17178:
[----:B------:R-:W-:Y:S05]  /*c2a0*/  BSYNC.RECONVERGENT B0 ;  /* 0x0000000000007941 */ /* 0x000fea0003800200 */
.L_x_17177:
        /* <DEDUP_REMOVED lines=17> */
.L_x_17182:
[----:B------:R-:W0:Y:S02]  /*c3c0*/  F2I.S64.F64.TRUNC R4, R4 ;  /* 0x0000000400047311 */ /* 0x000e24000030d900 */
[----:B0-----:R-:W-:-:S05]  /*c3d0*/  IMAD.MOV.U32 R7, RZ, RZ, R4 ;  /* 0x000000ffff077224 */ /* 0x001fca00078e0004 */
[----:B------:R0:W-:Y:S01]  /*c3e0*/  STG.E.U8 desc[UR36][R2.64], R7 ;  /* 0x0000000702007986 */ /* 0x0001e2000c101124 */
[----:B------:R-:W-:Y:S05]  /*c3f0*/  BRA `(.L_x_17184) ;  /* 0x0000000c00e07947 */ /* 0x000fea0003800000 */
.L_x_17181:
        /* <DEDUP_REMOVED lines=9> */
.L_x_17186:
[----:B------:R-:W0:Y:S02]  /*c490*/  F2I.F64.TRUNC R5, R4 ;  /* 0x0000000400057311 */ /* 0x000e24000030d100 */
[----:B0-----:R0:W-:Y:S01]  /*c4a0*/  STG.E desc[UR36][R2.64], R5 ;  /* 0x0000000502007986 */ /* 0x0011e2000c101924 */
[----:B------:R-:W-:Y:S05]  /*c4b0*/  BRA `(.L_x_17184) ;  /* 0x0000000c00b07947 */ /* 0x000fea0003800000 */
.L_x_17185:
[----:B------:R-:W0:Y:S02]  /*c4c0*/  F2I.F64.TRUNC R5, R4 ;  /* 0x0000000400057311 */ /* 0x000e24000030d100 */
[----:B0-----:R0:W-:Y:S01]  /*c4d0*/  STG.E.U16 desc[UR36][R2.64], R5 ;  /* 0x0000000502007986 */ /* 0x0011e2000c101524 */
[----:B------:R-:W-:Y:S05]  /*c4e0*/  BRA `(.L_x_17184) ;  /* 0x0000000c00a47947 */ /* 0x000fea0003800000 */
.L_x_17180:
        /* <DEDUP_REMOVED lines=13> */
.L_x_17188:
        /* <DEDUP_REMOVED lines=8> */
.L_x_17187:
        /* <DEDUP_REMOVED lines=14> */
.L_x_17190:
        /* <DEDUP_REMOVED lines=9> */
.L_x_17189:
[----:B------:R0:W-:Y:S01]  /*c7b0*/  STG.E.64 desc[UR36][R2.64], R4 ;  /* 0x0000000402007986 */ /* 0x0001e2000c101b24 */
[----:B------:R-:W-:Y:S05]  /*c7c0*/  BRA `(.L_x_17184) ;  /* 0x0000000800ec7947 */ /* 0x000fea0003800000 */
.L_x_17179:
        /* <DEDUP_REMOVED lines=13> */
.L_x_17194:
        /* <DEDUP_REMOVED lines=22> */
.L_x_17197:
[----:B------:R-:W-:-:S04]  /*ca00*/  SHF.R.U32.HI R5, RZ, 0x18, R7 ;  /* 0x00000018ff057819 */ /* 0x000fc80000011607 */
[----:B------:R-:W-:-:S07]  /*ca10*/  LOP3.LUT R0, R0, 0x80, R5, 0xf8, !PT ;  /* 0x0000008000007812 */ /* 0x000fce00078ef805 */
.L_x_17196:
[----:B------:R-:W-:Y:S05]  /*ca20*/  BSYNC.RECONVERGENT B0 ;  /* 0x0000000000007941 */ /* 0x000fea0003800200 */
.L_x_17195:
[----:B------:R0:W-:Y:S01]  /*ca30*/  STG.E.U8 desc[UR36][R2.64], R0 ;  /* 0x0000000002007986 */ /* 0x0001e2000c101124 */
[----:B------:R-:W-:Y:S05]  /*ca40*/  BRA `(.L_x_17184) ;  /* 0x00000008004c7947 */ /* 0x000fea0003800000 */
.L_x_17193:
        /* <DEDUP_REMOVED lines=22> */
.L_x_17200:
[----:B------:R-:W-:-:S04]  /*cbb0*/  SHF.R.U32.HI R5, RZ, 0x18, R7 ;  /* 0x00000018ff057819 */ /* 0x000fc80000011607 */
[----:B------:R-:W-:-:S07]  /*cbc0*/  LOP3.LUT R0, R0, 0x80, R5, 0xf8, !PT ;  /* 0x0000008000007812 */ /* 0x000fce00078ef805 */
.L_x_17199:
[----:B------:R-:W-:Y:S05]  /*cbd0*/  BSYNC.RECONVERGENT B0 ;  /* 0x0000000000007941 */ /* 0x000fea0003800200 */
.L_x_17198:
[----:B------:R0:W-:Y:S01]  /*cbe0*/  STG.E.U8 desc[UR36][R2.64], R0 ;  /* 0x0000000002007986 */ /* 0x0001e2000c101124 */
[----:B------:R-:W-:Y:S05]  /*cbf0*/  BRA `(.L_x_17184) ;  /* 0x0000000400e07947 */ /* 0x000fea0003800000 */
.L_x_17192:
        /* <DEDUP_REMOVED lines=26> */
.L_x_17202:
[----:B------:R-:W0:Y:S02]  /*cda0*/  F2I.U64.F64.TRUNC R4, R4 ;  /* 0x0000000400047311 */ /* 0x000e24000030d800 */
[----:B0-----:R0:W-:Y:S01]  /*cdb0*/  STG.E.64 desc[UR36][R2.64], R4 ;  /* 0x0000000402007986 */ /* 0x0011e2000c101b24 */
[----:B------:R-:W-:Y:S05]  /*cdc0*/  BRA `(.L_x_17184) ;  /* 0x00000004006c7947 */ /* 0x000fea0003800000 */
.L_x_17201:
[----:B------:R-:W0:Y:S02]  /*cdd0*/  F2I.U32.F64.TRUNC R5, R4 ;  /* 0x0000000400057311 */ /* 0x000e24000030d000 */
[----:B0-----:R0:W-:Y:S01]  /*cde0*/  STG.E desc[UR36][R2.64], R5 ;  /* 0x0000000502007986 */ /* 0x0011e2000c101924 */
[----:B------:R-:W-:Y:S05]  /*cdf0*/  BRA `(.L_x_17184) ;  /* 0x0000000400607947 */ /* 0x000fea0003800000 */
.L_x_17191:
        /* <DEDUP_REMOVED lines=10> */
.L_x_17204:
[----:B------:R-:W-:-:S05]  /*cea0*/  CS2R R6, SRZ ;  /* 0x0000000000067805 */ /* 0x000fca000001ff00 */
[----:B------:R1:W-:Y:S01]  /*ceb0*/  STG.E.128 desc[UR36][R2.64], R4 ;  /* 0x0000000402007986 */ /* 0x0003e2000c101d24 */
[----:B------:R-:W-:Y:S05]  /*cec0*/  BRA `(.L_x_17184) ;  /* 0x00000004002c7947 */ /* 0x000fea0003800000 */
.L_x_17203:
[----:B------:R-:W-:-:S09]  /*ced0*/  UISETP.NE.AND UP0, UPT, UR4, 0xf, UPT ;  /* 0x0000000f0400788c */ /* 0x000fd2000bf05270 */
[----:B------:R-:W-:Y:S05]  /*cee0*/  BRA.U !UP0, `(.L_x_17205) ;  /* 0x0000000508087547 */ /* 0x000fea000b800000 */
[----:B------:R-:W-:-:S09]  /*cef0*/  UISETP.NE.AND UP0, UPT, UR4, 0x17, UPT ;  /* 0x000000170400788c */ /* 0x000fd2000bf05270 */
[----:B------:R-:W-:Y:S05]  /*cf00*/  BRA.U !UP0, `(.L_x_17206) ;  /* 0x0000000108a07547 */ /* 0x000fea000b800000 */
[----:B------:R-:W-:-:S09]  /*cf10*/  UISETP.NE.AND UP0, UPT, UR4, 0x18, UPT ;  /* 0x000000180400788c */ /* 0x000fd2000bf05270 */
[----:B------:R-:W-:Y:S05]  /*cf20*/  BRA.U !UP0, `(.L_x_17207) ;  /* 0x0000000108447547 */ /* 0x000fea000b800000 */
.L_x_17183:
        /* <DEDUP_REMOVED lines=16> */
.L_x_17208:
[----:B------:R-:W-:Y:S05]  /*d030*/  BRA `(.L_x_17184) ;  /* 0x0000000000d07947 */ /* 0x000fea0003800000 */
.L_x_17207:
        /* <DEDUP_REMOVED lines=17> */
.L_x_17210:
[----:B------:R-:W-:Y:S05]  /*d150*/  BSYNC.RECONVERGENT B0 ;  /* 0x0000000000007941 */ /* 0x000fea0003800200 */
.L_x_17209:
[----:B------:R-:W-:-:S05]  /*d160*/  LOP3.LUT R7, R0, 0x80, R7, 0xf8, !PT ;  /* 0x0000008000077812 */ /* 0x000fca00078ef807 */
[----:B------:R3:W-:Y:S01]  /*d170*/  STG.E.U8 desc[UR36][R2.64], R7 ;  /* 0x0000000702007986 */ /* 0x0007e2000c101124 */
[----:B------:R-:W-:Y:S05]  /*d180*/  BRA `(.L_x_17184) ;  /* 0x00000000007c7947 */ /* 0x000fea0003800000 */
.L_x_17206:
        /* <DEDUP_REMOVED lines=16> */
.L_x_17212:
[----:B------:R-:W-:Y:S01]  /*d290*/  IMAD.MOV.U32 R0, RZ, RZ, 0x7f ;  /* 0x0000007fff007424 */ /* 0x000fe200078e00ff */
[----:B------:R-:W-:-:S04]  /*d2a0*/  ISETP.GT.U32.AND P0, PT, R6, 0x7f800000, PT ;  /* 0x7f8000000600780c */ /* 0x000fc80003f04070 */
[----:B------:R-:W-:-:S09]  /*d2b0*/  SEL R0, R0, 0x7c, P0 ;  /* 0x0000007c00007807 */ /* 0x000fd20000000000 */
.L_x_17213:
[----:B------:R-:W-:Y:S05]  /*d2c0*/  BSYNC.RECONVERGENT B0 ;  /* 0x0000000000007941 */ /* 0x000fea0003800200 */
.L_x_17211:
[----:B------:R-:W-:-:S04]  /*d2d0*/  SHF.R.U32.HI R5, RZ, 0x18, R7 ;  /* 0x00000018ff057819 */ /* 0x000fc80000011607 */
[----:B------:R-:W-:-:S05]  /*d2e0*/  LOP3.LUT R5, R0, 0x80, R5, 0xf8, !PT ;  /* 0x0000008000057812 */ /* 0x000fca00078ef805 */
[----:B------:R2:W-:Y:S01]  /*d2f0*/  STG.E.U8 desc[UR36][R2.64], R5 ;  /* 0x0000000502007986 */ /* 0x0005e2000c101124 */
[----:B------:R-:W-:Y:S05]  /*d300*/  BRA `(.L_x_17184) ;  /* 0x00000000001c7947 */ /* 0x000fea0003800000 */
.L_x_17205:
[----:B------:R-:W-:Y:S01]  /*d310*/  UMOV UR4, 0xf0000000 ;  /* 0xf000000000047882 */ /* 0x000fe20000000000 */
[----:B------:R-:W-:Y:S01]  /*d320*/  UMOV UR5, 0x380fffff ;  /* 0x380fffff00057882 */ /* 0x000fe20000000000 */
[----:B------:R-:W0:Y:S01]  /*d330*/  F2F.F32.F64 R0, R4 ;  /* 0x0000000400007310 */ /* 0x000e220000301000 */
[----:B------:R-:W-:-:S14]  /*d340*/  DSETP.GEU.AND P0, PT, |R4|, UR4, PT ;  /* 0x0000000404007e2a */ /* 0x000fdc000bf0e200 */
[----:B0-----:R-:W-:-:S05]  /*d350*/  @!P0 FMUL R0, R0, 1.175494350822287508e-38 ;  /* 0x0080000000008820 */ /* 0x001fca0000400000 */
[----:B------:R-:W-:-:S05]  /*d360*/  F2FP.BF16.F32.PACK_AB R0, RZ, R0 ;  /* 0x00000000ff00723e */ /* 0x000fca00000010ff */
[----:B------:R4:W-:Y:S02]  /*d370*/  STG.E.U16 desc[UR36][R2.64], R0 ;  /* 0x0000000002007986 */ /* 0x0009e4000c101524 */
.L_x_17184:
[----:B------:R-:W-:-:S07]  /*d380*/  IADD3 R19, PT, PT, R19, 0x80, RZ ;  /* 0x0000008013137810 */ /* 0x000fce0007ffe0ff */
.L_x_17119:
[----:B------:R-:W-:Y:S05]  /*d390*/  BSYNC.RECONVERGENT B7 ;  /* 0x0000000000077941 */ /* 0x000fea0003800200 */
.L_x_17118:
[----:B------:R-:W5:Y:S02]  /*d3a0*/  LDCU UR4, c[0x0][0x380] ;  /* 0x00007000ff0477ac */ /* 0x000f640008000800 */
[----:B-----5:R-:W-:-:S13]  /*d3b0*/  ISETP.GE.AND P0, PT, R19, UR4, PT ;  /* 0x0000000413007c0c */ /* 0x020fda000bf06270 */
[----:B------:R-:W-:Y:S05]  /*d3c0*/  @P0 EXIT ;  /* 0x000000000000094d */ /* 0x000fea0003800000 */
[----:B------:R-:W5:Y:S01]  /*d3d0*/  LDCU UR4, c[0x0][0x388] ;  /* 0x00007100ff0477ac */ /* 0x000f620008000800 */
[----:B------:R-:W-:Y:S01]  /*d3e0*/  IMAD.MOV.U32 R22, RZ, RZ, RZ ;  /* 0x000000ffff167224 */ /* 0x000fe200078e00ff */
[----:B01--4-:R-:W-:Y:S01]  /*d3f0*/  MOV R0, RZ ;  /* 0x000000ff00007202 */ /* 0x013fe20000000f00 */
[----:B------:R-:W-:Y:S01]  /*d400*/  IMAD.MOV.U32 R16, RZ, RZ, RZ ;  /* 0x000000ffff107224 */ /* 0x000fe200078e00ff */
[----:B-----5:R-:W-:-:S09]  /*d410*/  UISETP.NE.AND UP0, UPT, UR4, URZ, UPT ;  /* 0x000000ff0400728c */ /* 0x020fd2000bf05270 */
[----:B------:R-:W-:Y:S05]  /*d420*/  BRA.U !UP0, `(.L_x_17214) ;  /* 0x0000001508707547 */ /* 0x000fea000b800000 */
[----:B------:R-:W2:Y:S01]  /*d430*/  LDCU.64 UR4, c[0x0][0x390] ;  /* 0x00007200ff0477ac */ /* 0x000ea20008000a00 */
[----:B------:R-:W-:Y:S01]  /*d440*/  HFMA2 R18, -RZ, RZ, 0, 0 ;  /* 0x00000000ff127431 */ /* 0x000fe200000001ff */
[----:B------:R-:W0:Y:S01]  /*d450*/  LDCU UR6, c[0x0][0x38c] ;  /* 0x00007180ff0677ac */ /* 0x000e220008000800 */
[----:B------:R-:W1:Y:S01]  /*d460*/  LDCU.64 UR8, c[0x0][0x4b8] ;  /* 0x00009700ff0877ac */ /* 0x000e620008000a00 */
[----:B------:R-:W-:Y:S02]  /*d470*/  UISETP.NE.AND UP0, UPT, UR41, URZ, UPT ;  /* 0x000000ff2900728c */ /* 0x000fe4000bf05270 */
[----:B--23--:R-:W-:Y:S01]  /*d480*/  IMAD.HI.U32 R2, R19, UR4, R18 ;  /* 0x0000000413027c27 */ /* 0x00cfe2000f8e0012 */
        /* <DEDUP_REMOVED lines=342> */
.L_x_17214:
[----:B------:R-:W2:Y:S01]  /*e9f0*/  LDCU.64 UR8, c[0x0][0x5f0] ;  /* 0x0000be00ff0877ac */ /* 0x000ea20008000a00 */
[----:B------:R-:W-:Y:S01]  /*ea00*/  BSSY.RECONVERGENT B6, `(.L_x_17215) ;  /* 0x00000ef000067945 */ /* 0x000fe20003800200 */
[----:B------:R-:W0:Y:S01]  /*ea10*/  LDCU.64 UR6, c[0x0][0x5e8] ;  /* 0x0000bd00ff0677ac */ /* 0x000e220008000a00 */
[----:B------:R-:W-:-:S04]  /*ea20*/  UPRMT UR4, UR39, 0x9910, URZ ;  /* 0x0000991027047896 */ /* 0x000fc800080000ff */
[----:B------:R-:W-:Y:S01]  /*ea30*/  UISETP.GT.AND UP0, UPT, UR4, 0x9, UPT ;  /* 0x000000090400788c */ /* 0x000fe2000bf04270 */
[----:B--23--:R-:W-:Y:S02]  /*ea40*/  IADD3 R2, P1, PT, R0, UR8, RZ ;  /* 0x0000000800027c10 */ /* 0x00cfe4000ff3e0ff */
        /* <DEDUP_REMOVED lines=15> */
.L_x_17219:
[----:B------:R-:W2:Y:S02]  /*eb40*/  LDG.E.U8 R2, desc[UR36][R2.64] ;  /* 0x0000002402027981 */ /* 0x000ea4000c1e1100 */
[----:B--2---:R0:W1:Y:S01]  /*eb50*/  I2F.F64.U16 R18, R2 ;  /* 0x0000000200127312 */ /* 0x0040620000101800 */
[----:B------:R-:W-:Y:S05]  /*eb60*/  BRA `(.L_x_17221) ;  /* 0x0000000c00607947 */ /* 0x000fea0003800000 */
.L_x_17218:
        /* <DEDUP_REMOVED lines=9> */
.L_x_17223:
[----:B------:R-:W2:Y:S02]  /*ec00*/  LDG.E R2, desc[UR36][R2.64] ;  /* 0x0000002402027981 */ /* 0x000ea4000c1e1900 */
[----:B--2---:R0:W1:Y:S01]  /*ec10*/  I2F.F64 R18, R2 ;  /* 0x0000000200127312 */ /* 0x0040620000201c00 */
[----:B------:R-:W-:Y:S05]  /*ec20*/  BRA `(.L_x_17221) ;  /* 0x0000000c00307947 */ /* 0x000fea0003800000 */
.L_x_17222:
[----:B------:R-:W2:Y:S02]  /*ec30*/  LDG.E.U16 R2, desc[UR36][R2.64] ;  /* 0x0000002402027981 */ /* 0x000ea4000c1e1500 */
[----:B--2---:R0:W1:Y:S01]  /*ec40*/  I2F.F64.S16 R18, R2 ;  /* 0x0000000200127312 */ /* 0x0040620000101c00 */
[----:B------:R-:W-:Y:S05]  /*ec50*/  BRA `(.L_x_17221) ;  /* 0x0000000c00247947 */ /* 0x000fea0003800000 */
.L_x_17217:
        /* <DEDUP_REMOVED lines=10> */
.L_x_17225:
[----:B------:R-:W2:Y:S02]  /*ed00*/  LDG.E.U16 R0, desc[UR36][R2.64] ;  /* 0x0000002402007981 */ /* 0x000ea4000c1e1500 */
[----:B--2---:R-:W-:-:S05]  /*ed10*/  HADD2.F32 R0, -RZ, R0.H0_H0 ;  /* 0x20000000ff007230 */ /* 0x004fca0000004100 */
[----:B------:R-:W-:-:S04]  /*ed20*/  FMUL.FTZ R0, R0, 1 ;  /* 0x3f80000000007820 */ /* 0x000fc80000410000 */
[----:B------:R0:W1:Y:S01]  /*ed30*/  F2F.F64.F32 R18, R0 ;  /* 0x0000000000127310 */ /* 0x0000620000201800 */
[----:B------:R-:W-:Y:S05]  /*ed40*/  BRA `(.L_x_17221) ;  /* 0x0000000800e87947 */ /* 0x000fea0003800000 */
.L_x_17224:
        /* <DEDUP_REMOVED lines=10> */
.L_x_17227:
[----:B------:R-:W2:Y:S02]  /*edf0*/  LDG.E.U16 R2, desc[UR36][R2.64] ;  /* 0x0000002402027981 */ /* 0x000ea4000c1e1500 */
[----:B--2---:R-:W-:-:S05]  /*ee00*/  HADD2.F32 R0, -RZ, R2.H0_H0 ;  /* 0x20000002ff007230 */ /* 0x004fca0000004100 */
[----:B------:R-:W-:-:S04]  /*ee10*/  FMUL.FTZ R0, R0, 1 ;  /* 0x3f80000000007820 */ /* 0x000fc80000410000 */
[----:B------:R0:W1:Y:S01]  /*ee20*/  F2F.F64.F32 R18, R0 ;  /* 0x0000000000127310 */ /* 0x0000620000201800 */
[----:B------:R-:W-:Y:S05]  /*ee30*/  BRA `(.L_x_17221) ;  /* 0x0000000800ac7947 */ /* 0x000fea0003800000 */
.L_x_17226:
[----:B------:R0:W5:Y:S01]  /*ee40*/  LDG.E.64 R18, desc[UR36][R2.64] ;  /* 0x0000002402127981 */ /* 0x000162000c1e1b00 */
[----:B------:R-:W-:Y:S05]  /*ee50*/  BRA `(.L_x_17221) ;  /* 0x0000000800a47947 */ /* 0x000fea0003800000 */
.L_x_17216:
        /* <DEDUP_REMOVED lines=13> */
.L_x_17230:
[----:B------:R0:W5:Y:S01]  /*ef30*/  LDG.E.64 R18, desc[UR36][R2.64] ;  /* 0x0000002402127981 */ /* 0x000162000c1e1b00 */
[----:B------:R-:W-:Y:S05]  /*ef40*/  BRA `(.L_x_17221) ;  /* 0x0000000800687947 */ /* 0x000fea0003800000 */
.L_x_17229:
        /* <DEDUP_REMOVED lines=27> */
.L_x_17232:
        /* <DEDUP_REMOVED lines=14> */
.L_x_17231:
[----:B------:R-:W2:Y:S02]  /*f1e0*/  LDG.E.U16 R0, desc[UR36][R2.64] ;  /* 0x0000002402007981 */ /* 0x000ea4000c1e1500 */
[----:B--2---:R-:W-:-:S05]  /*f1f0*/  SHF.L.U32 R0, R0, 0x10, RZ ;  /* 0x0000001000007819 */ /* 0x004fca00000006ff */
[----:B------:R-:W-:-:S04]  /*f200*/  FMUL.FTZ R0, R0, 1 ;  /* 0x3f80000000007820 */ /* 0x000fc80000410000 */
[----:B------:R0:W1:Y:S01]  /*f210*/  F2F.F64.F32 R18, R0 ;  /* 0x0000000000127310 */ /* 0x0000620000201800 */
[----:B------:R-:W-:Y:S05]  /*f220*/  BRA `(.L_x_17221) ;  /* 0x0000000400b07947 */ /* 0x000fea0003800000 */
.L_x_17228:
        /* <DEDUP_REMOVED lines=11> */
.L_x_17235:
        /* <DEDUP_REMOVED lines=21> */
.L_x_17237:
[----:B------:R-:W-:Y:S05]  /*f430*/  BSYNC.RECONVERGENT B0 ;  /* 0x0000000000007941 */ /* 0x000fea0003800200 */
.L_x_17236:
[----:B------:R-:W-:Y:S01]  /*f440*/  IMAD.SHL.U32 R0, R0, 0x100000, RZ ;  /* 0x0010000000007824 */ /* 0x000fe200078e00ff */
[----:B------:R-:W-:-:S04]  /*f450*/  LEA R2, R2, 0x3b800000, 0x17 ;  /* 0x3b80000002027811 */ /* 0x000fc800078eb8ff */
[----:B------:R-:W-:-:S05]  /*f460*/  LOP3.LUT R0, R2, R0, R7, 0xfe, !PT ;  /* 0x0000000002007212 */ /* 0x000fca00078efe07 */
[----:B------:R-:W-:-:S04]  /*f470*/  FMUL.FTZ R0, R0, 1 ;  /* 0x3f80000000007820 */ /* 0x000fc80000410000 */
[----:B------:R0:W1:Y:S01]  /*f480*/  F2F.F64.F32 R18, R0 ;  /* 0x0000000000127310 */ /* 0x0000620000201800 */
[----:B------:R-:W-:Y:S05]  /*f490*/  BRA `(.L_x_17221) ;  /* 0x0000000400147947 */ /* 0x000fea0003800000 */
.L_x_17234:
        /* <DEDUP_REMOVED lines=21> */
.L_x_17239:
[----:B------:R-:W-:Y:S05]  /*f5f0*/  BSYNC.RECONVERGENT B0 ;  /* 0x0000000000007941 */ /* 0x000fea0003800200 */
.L_x_17238:
[----:B------:R-:W-:Y:S02]  /*f600*/  SHF.L.U32 R0, R0, 0x15, RZ ;  /* 0x0000001500007819 */ /* 0x000fe400000006ff */
[----:B------:R-:W-:-:S04]  /*f610*/  LEA R2, R2, 0x37800000, 0x17 ;  /* 0x3780000002027811 */ /* 0x000fc800078eb8ff */
[----:B------:R-:W-:-:S05]  /*f620*/  LOP3.LUT R0, R2, R0, R7, 0xfe, !PT ;  /* 0x0000000002007212 */ /* 0x000fca00078efe07 */
[----:B------:R-:W-:-:S04]  /*f630*/  FMUL.FTZ R0, R0, 1 ;  /* 0x3f80000000007820 */ /* 0x000fc80000410000 */
[----:B------:R0:W1:Y:S01]  /*f640*/  F2F.F64.F32 R18, R0 ;  /* 0x0000000000127310 */ /* 0x0000620000201800 */
[----:B------:R-:W-:Y:S05]  /*f650*/  BRA `(.L_x_17221) ;  /* 0x0000000000a47947 */ /* 0x000fea0003800000 */
.L_x_17233:
        /* <DEDUP_REMOVED lines=18> */
.L_x_17220:
        /* <DEDUP_REMOVED lines=16> */
.L_x_17242:
[----:B------:R-:W-:Y:S01]  /*f880*/  CS2R R18, SRZ ;  /* 0x0000000000127805 */ /* 0x000fe2000001ff00 */
[----:B------:R-:W-:Y:S06]  /*f890*/  BRA `(.L_x_17221) ;  /* 0x0000000000147947 */ /* 0x000fec0003800000 */
.L_x_17241:
[----:B------:R-:W2:Y:S02]  /*f8a0*/  LDG.E.64 R18, desc[UR36][R2.64] ;  /* 0x0000002402127981 */ /* 0x000ea4000c1e1b00 */
[----:B--2---:R-:W4:Y:S01]  /*f8b0*/  I2F.F64.U64 R18, R18 ;  /* 0x0000001200127312 */ /* 0x004f220000301800 */
[----:B------:R-:W-:Y:S05]  /*f8c0*/  BRA `(.L_x_17221) ;  /* 0x0000000000087947 */ /* 0x000fea0003800000 */
.L_x_17240:
[----:B------:R-:W2:Y:S02]  /*f8d0*/  LDG.E R2, desc[UR36][R2.64] ;  /* 0x0000002402027981 */ /* 0x000ea4000c1e1900 */
[----:B--2---:R0:W1:Y:S02]  /*f8e0*/  I2F.F64.U32 R18, R2 ;  /* 0x0000000200127312 */ /* 0x0040640000201800 */
.L_x_17221:
[----:B------:R-:W-:Y:S05]  /*f8f0*/  BSYNC.RECONVERGENT B6 ;  /* 0x0000000000067941 */ /* 0x000fea0003800200 */
.L_x_17215:
        /* <DEDUP_REMOVED lines=18> */
.L_x_17247:
[----:B0-----:R-:W2:Y:S02]  /*fa20*/  LDG.E.U8 R2, desc[UR36][R22.64] ;  /* 0x0000002416027981 */ /* 0x001ea4000c1e1100 */
[----:B--2---:R-:W0:Y:S01]  /*fa30*/  I2F.F64.U16 R2, R2 ;  /* 0x0000000200027312 */ /* 0x004e220000101800 */
[----:B------:R-:W-:Y:S05]  /*fa40*/  BRA `(.L_x_17249) ;  /* 0x0000000c00607947 */ /* 0x000fea0003800000 */
.L_x_17246:
        /* <DEDUP_REMOVED lines=9> */
.L_x_17251:
[----:B0-----:R-:W2:Y:S02]  /*fae0*/  LDG.E R2, desc[UR36][R22.64] ;  /* 0x0000002416027981 */ /* 0x001ea4000c1e1900 */
[----:B--2---:R-:W0:Y:S01]  /*faf0*/  I2F.F64 R2, R2 ;  /* 0x0000000200027312 */ /* 0x004e220000201c00 */
[----:B------:R-:W-:Y:S05]  /*fb00*/  BRA `(.L_x_17249) ;  /* 0x0000000c00307947 */ /* 0x000fea0003800000 */
.L_x_17250:
[----:B0-----:R-:W2:Y:S02]  /*fb10*/  LDG.E.U16 R2, desc[UR36][R22.64] ;  /* 0x0000002416027981 */ /* 0x001ea4000c1e1500 */
[----:B--2---:R-:W0:Y:S01]  /*fb20*/  I2F.F64.S16 R2, R2 ;  /* 0x0000000200027312 */ /* 0x004e220000101c00 */
[----:B------:R-:W-:Y:S05]  /*fb30*/  BRA `(.L_x_17249) ;  /* 0x0000000c00247947 */ /* 0x000fea0003800000 */
.L_x_17245:
        /* <DEDUP_REMOVED lines=10> */
.L_x_17253:
[----:B0-----:R-:W2:Y:S02]  /*fbe0*/  LDG.E.U16 R0, desc[UR36][R22.64] ;  /* 0x0000002416007981 */ /* 0x001ea4000c1e1500 */
[----:B--2---:R-:W-:-:S05]  /*fbf0*/  HADD2.F32 R0, -RZ, R0.H0_H0 ;  /* 0x20000000ff007230 */ /* 0x004fca0000004100 */
[----:B------:R-:W-:-:S04]  /*fc00*/  FMUL.FTZ R0, R0, 1 ;  /* 0x3f80000000007820 */ /* 0x000fc80000410000 */
[----:B------:R0:W2:Y:S01]  /*fc10*/  F2F.F64.F32 R2, R0 ;  /* 0x0000000000027310 */ /* 0x0000a20000201800 */
[----:B------:R-:W-:Y:S05]  /*fc20*/  BRA `(.L_x_17249) ;  /* 0x0000000800e87947 */ /* 0x000fea0003800000 */
.L_x_17252:
        /* <DEDUP_REMOVED lines=10> */
.L_x_17255:
[----:B------:R-:W0:Y:S02]  /*fcd0*/  LDG.E.U16 R22, desc[UR36][R22.64] ;  /* 0x0000002416167981 */ /* 0x000e24000c1e1500 */
[----:B0-----:R-:W-:-:S05]  /*fce0*/  HADD2.F32 R0, -RZ, R22.H0_H0 ;  /* 0x20000016ff007230 */ /* 0x001fca0000004100 */
[----:B------:R-:W-:-:S04]  /*fcf0*/  FMUL.FTZ R0, R0, 1 ;  /* 0x3f80000000007820 */ /* 0x000fc80000410000 */
[----:B------:R0:W2:Y:S01]  /*fd00*/  F2F.F64.F32 R2, R0 ;  /* 0x0000000000027310 */ /* 0x0000a20000201800 */
[----:B------:R-:W-:Y:S05]  /*fd10*/  BRA `(.L_x_17249) ;  /* 0x0000000800ac7947 */ /* 0x000fea0003800000 */
.L_x_17254:
[----:B0-----:R0:W5:Y:S01]  /*fd20*/  LDG.E.64 R2, desc[UR36][R22.64] ;  /* 0x0000002416027981 */ /* 0x001162000c1e1b00 */
[----:B------:R-:W-:Y:S05]  /*fd30*/  BRA `(.L_x_17249) ;  /* 0x0000000800a47947 */ /* 0x000fea0003800000 */
.L_x_17244:
        /* <DEDUP_REMOVED lines=13> */
.L_x_17258:
[----:B0-----:R0:W5:Y:S01]  /*fe10*/  LDG.E.64 R2, desc[UR36][R22.64] ;  /* 0x0000002416027981 */ /* 0x001162000c1e1b00 */
[----:B------:R-:W-:Y:S05]  /*fe20*/  BRA `(.L_x_17249) ;  /* 0x0000000800687947 */ /* 0x000fea0003800000 */
.L_x_17257:
        /* <DEDUP_REMOVED lines=27> */
.L_x_17260:
        /* <DEDUP_REMOVED lines=14> */
.L_x_17259:
[----:B0-----:R-:W2:Y:S02]  /*100c0*/  LDG.E.U16 R0, desc[UR36][R22.64] ;  /* 0x0000002416007981 */ /* 0x001ea4000c1e1500 */
[----:B--2---:R-:W-:-:S05]  /*100d0*/  SHF.L.U32 R0, R0, 0x10, RZ ;  /* 0x0000001000007819 */ /* 0x004fca00000006ff */
[----:B------:R-:W-:-:S04]  /*100e0*/  FMUL.FTZ R0, R0, 1 ;  /* 0x3f80000000007820 */ /* 0x000fc80000410000 */
[----:B------:R0:W2:Y:S01]  /*100f0*/  F2F.F64.F32 R2, R0 ;  /* 0x0000000000027310 */ /* 0x0000a20000201800 */
[----:B------:R-:W-:Y:S05]  /*10100*/  BRA `(.L_x_17249) ;  /* 0x0000000400b07947 */ /* 0x000fea0003800000 */
.L_x_17256:
        /* <DEDUP_REMOVED lines=11> */
.L_x_17263:
        /* <DEDUP_REMOVED lines=21> */
.L_x_17265:
[----:B------:R-:W-:Y:S05]  /*10310*/  BSYNC.RECONVERGENT B0 ;  /* 0x0000000000007941 */ /* 0x000fea0003800200 */
.L_x_17264:
[----:B------:R-:W-:Y:S01]  /*10320*/  IMAD.SHL.U32 R0, R0, 0x100000, RZ ;  /* 0x0010000000007824 */ /* 0x000fe200078e00ff */
[----:B------:R-:W-:-:S04]  /*10330*/  LEA R2, R2, 0x3b800000, 0x17 ;  /* 0x3b80000002027811 */ /* 0x000fc800078eb8ff */
[----:B------:R-:W-:-:S05]  /*10340*/  LOP3.LUT R0, R2, R0, R7, 0xfe, !PT ;  /* 0x0000000002007212 */ /* 0x000fca00078efe07 */
[----:B------:R-:W-:-:S04]  /*10350*/  FMUL.FTZ R0, R0, 1 ;  /* 0x3f80000000007820 */ /* 0x000fc80000410000 */
[----:B------:R0:W2:Y:S01]  /*10360*/  F2F.F64.F32 R2, R0 ;  /* 0x0000000000027310 */ /* 0x0000a20000201800 */
[----:B------:R-:W-:Y:S05]  /*10370*/  BRA `(.L_x_17249) ;  /* 0x0000000400147947 */ /* 0x000fea0003800000 */
.L_x_17262:
        /* <DEDUP_REMOVED lines=21> */
.L_x_17267:
[----:B------:R-:W-:Y:S05]  /*104d0*/  BSYNC.RECONVERGENT B0 ;  /* 0x0000000000007941 */ /* 0x000fea0003800200 */
.L_x_17266:
[----:B------:R-:W-:Y:S02]  /*104e0*/  SHF.L.U32 R0, R0, 0x15, RZ ;  /* 0x0000001500007819 */ /* 0x000fe400000006ff */
[----:B------:R-:W-:-:S04]  /*104f0*/  LEA R2, R2, 0x37800000, 0x17 ;  /* 0x3780000002027811 */ /* 0x000fc800078eb8ff */
[----:B------:R-:W-:-:S05]  /*10500*/  LOP3.LUT R0, R2, R0, R7, 0xfe, !PT ;  /* 0x0000000002007212 */ /* 0x000fca00078efe07 */
[----:B------:R-:W-:-:S04]  /*10510*/  FMUL.FTZ R0, R0, 1 ;  /* 0x3f80000000007820 */ /* 0x000fc80000410000 */
[----:B------:R0:W2:Y:S01]  /*10520*/  F2F.F64.F32 R2, R0 ;  /* 0x0000000000027310 */ /* 0x0000a20000201800 */
[----:B------:R-:W-:Y:S05]  /*10530*/  BRA `(.L_x_17249) ;  /* 0x0000000000a47947 */ /* 0x000fea0003800000 */
.L_x_17261:
        /* <DEDUP_REMOVED lines=16> */
[----:B------:R2:W0:Y:S01]  /*10640*/  @P0 F2F.F64.F32 R2, R0 ;  /* 0x0000000000020310 */ /* 0x0004220000201800 */
[----:B------:R-:W-:Y:S05]  /*10650*/  BRA `(.L_x_17249) ;  /* 0x00000000005c7947 */ /* 0x000fea0003800000 */
.L_x_17248:
        /* <DEDUP_REMOVED lines=16> */
.L_x_17270:
[----:B------:R-:W-:Y:S01]  /*10760*/  CS2R R2, SRZ ;  /* 0x0000000000027805 */ /* 0x000fe2000001ff00 */
[----:B------:R-:W-:Y:S06]  /*10770*/  BRA `(.L_x_17249) ;  /* 0x0000000000147947 */ /* 0x000fec0003800000 */
.L_x_17269:
[----:B0-----:R-:W2:Y:S02]  /*10780*/  LDG.E.64 R2, desc[UR36][R22.64] ;  /* 0x0000002416027981 */ /* 0x001ea4000c1e1b00 */
[----:B--2---:R-:W0:Y:S01]  /*10790*/  I2F.F64.U64 R2, R2 ;  /* 0x0000000200027312 */ /* 0x004e220000301800 */
[----:B------:R-:W-:Y:S05]  /*107a0*/  BRA `(.L_x_17249) ;  /* 0x0000000000087947 */ /* 0x000fea0003800000 */
.L_x_17268:
[----:B0-----:R-:W2:Y:S02]  /*107b0*/  LDG.E R2, desc[UR36][R22.64] ;  /* 0x0000002416027981 */ /* 0x001ea4000c1e1900 */
[----:B--2---:R-:W0:Y:S02]  /*107c0*/  I2F.F64.U32 R2, R2 ;  /* 0x0000000200027312 */ /* 0x004e240000201800 */
.L_x_17249:
[----:B------:R-:W-:Y:S05]  /*107d0*/  BSYNC.RECONVERGENT B6 ;  /* 0x0000000000067941 */ /* 0x000fea0003800200 */
.L_x_17243:
        /* <DEDUP_REMOVED lines=18> */
.L_x_17272:
[----:B------:R-:W-:Y:S05]  /*10900*/  BSYNC.RECONVERGENT B0 ;  /* 0x0000000000007941 */ /* 0x000fea0003800200 */
.L_x_17271:
        /* <DEDUP_REMOVED lines=11> */
[----:B------:R-:W1:Y:S02]  /*109c0*/  F2I.F64.TRUNC R5, R4 ;  /* 0x0000000400057311 */ /* 0x000e64000030d100 */
[----:B-1----:R-:W-:Y:S01]  /*109d0*/  STG.E.U8 desc[UR36][R16.64], R5 ;  /* 0x0000000510007986 */ /* 0x002fe2000c101124 */
[----:B------:R-:W-:Y:S05]  /*109e0*/  EXIT ;  /* 0x000000000000794d */ /* 0x000fea0003800000 */
.L_x_17276:
[----:B------:R-:W0:Y:S02]  /*109f0*/  F2I.S64.F64.TRUNC R4, R4 ;  /* 0x0000000400047311 */ /* 0x000e24000030d900 */
[----:B0-2---:R-:W-:-:S05]  /*10a00*/  MOV R3, R4 ;  /* 0x0000000400037202 */ /* 0x005fca0000000f00 */
[----:B------:R-:W-:Y:S01]  /*10a10*/  STG.E.U8 desc[UR36][R16.64], R3 ;  /* 0x0000000310007986 */ /* 0x000fe2000c101124 */
[----:B------:R-:W-:Y:S05]  /*10a20*/  EXIT ;  /* 0x000000000000794d */ /* 0x000fea0003800000 */
.L_x_17275:
[----:B------:R-:W-:-:S09]  /*10a30*/  UISETP.NE.AND UP0, UPT, UR4, 0x2, UPT ;  /* 0x000000020400788c */ /* 0x000fd2000bf05270 */
[----:B------:R-:W-:Y:S05]  /*10a40*/  BRA.U !UP0, `(.L_x_17278) ;  /* 0x0000000108287547 */ /* 0x000fea000b800000 */
[----:B------:R-:W-:-:S09]  /*10a50*/  UISETP.NE.AND UP0, UPT, UR4, 0x3, UPT ;  /* 0x000000030400788c */ /* 0x000fd2000bf05270 */
[----:B------:R-:W-:Y:S05]  /*10a60*/  BRA.U !UP0, `(.L_x_17279) ;  /* 0x0000000108147547 */ /* 0x000fea000b800000 */
[----:B------:R-:W-:-:S09]  /*10a70*/  UISETP.NE.AND UP0, UPT, UR4, 0x4, UPT ;  /* 0x000000040400788c */ /* 0x000fd2000bf05270 */
[----:B------:R-:W-:Y:S05]  /*10a80*/  BRA.U UP0, `(.L_x_17277) ;  /* 0x0000000900b47547 */ /* 0x000fea000b800000 */
[----:B------:R-:W1:Y:S02]  /*10a90*/  F2I.S64.F64.TRUNC R4, R4 ;  /* 0x0000000400047311 */ /* 0x000e64000030d900 */
[----:B-1----:R-:W-:Y:S01]  /*10aa0*/  STG.E.64 desc[UR36][R16.64], R4 ;  /* 0x0000000410007986 */ /* 0x002fe2000c101b24 */
[----:B------:R-:W-:Y:S05]  /*10ab0*/  EXIT ;  /* 0x000000000000794d */ /* 0x000fea0003800000 */
.L_x_17279:
[----:B------:R-:W1:Y:S02]  /*10ac0*/  F2I.F64.TRUNC R5, R4 ;  /* 0x0000000400057311 */ /* 0x000e64000030d100 */
[----:B-1----:R-:W-:Y:S01]  /*10ad0*/  STG.E desc[UR36][R16.64], R5 ;  /* 0x0000000510007986 */ /* 0x002fe2000c101924 */
[----:B------:R-:W-:Y:S05]  /*10ae0*/  EXIT ;  /* 0x000000000000794d */ /* 0x000fea0003800000 */
.L_x_17278:
[----:B------:R-:W1:Y:S02]  /*10af0*/  F2I.F64.TRUNC R5, R4 ;  /* 0x0000000400057311 */ /* 0x000e64000030d100 */
[----:B-1----:R-:W-:Y:S01]  /*10b00*/  STG.E.U16 desc[UR36][R16.64], R5 ;  /* 0x0000000510007986 */ /* 0x002fe2000c101524 */
[----:B------:R-:W-:Y:S05]  /*10b10*/  EXIT ;  /* 0x000000000000794d */ /* 0x000fea0003800000 */
.L_x_17274:
        /* <DEDUP_REMOVED lines=8> */
[----:B0-2---:R-:W0:Y:S01]  /*10ba0*/  F2F.F32.F64 R3, R4 ;  /* 0x0000000400037310 */ /* 0x005e220000301000 */
[----:B------:R-:W-:-:S14]  /*10bb0*/  DSETP.GEU.AND P0, PT, |R4|, UR4, PT ;  /* 0x0000000404007e2a */ /* 0x000fdc000bf0e200 */
[----:B0-----:R-:W-:-:S05]  /*10bc0*/  @!P0 FMUL R3, R3, 1.175494350822287508e-38 ;  /* 0x0080000003038820 */ /* 0x001fca0000400000 */
[----:B------:R-:W-:Y:S01]  /*10bd0*/  STG.E desc[UR36][R16.64], R3 ;  /* 0x0000000310007986 */ /* 0x000fe2000c101924 */
[----:B------:R-:W-:Y:S05]  /*10be0*/  EXIT ;  /* 0x000000000000794d */ /* 0x000fea0003800000 */
.L_x_17281:
[----:B------:R-:W-:Y:S01]  /*10bf0*/  UMOV UR4, 0xf0000000 ;  /* 0xf000000000047882 */ /* 0x000fe20000000000 */
[----:B------:R-:W-:Y:S01]  /*10c00*/  UMOV UR5, 0x380fffff ;  /* 0x380fffff00057882 */ /* 0x000fe20000000000 */
[----:B0-2---:R-:W0:Y:S01]  /*10c10*/  F2F.F32.F64 R0, R4 ;  /* 0x0000000400007310 */ /* 0x005e220000301000 */
[----:B------:R-:W-:-:S14]  /*10c20*/  DSETP.GEU.AND P0, PT, |R4|, UR4, PT ;  /* 0x0000000404007e2a */ /* 0x000fdc000bf0e200 */
[----:B0-----:R-:W-:-:S05]  /*10c30*/  @!P0 FMUL R0, R0, 1.175494350822287508e-38 ;  /* 0x0080000000008820 */ /* 0x001fca0000400000 */
[----:B------:R-:W-:-:S05]  /*10c40*/  F2FP.F16.F32.PACK_AB R0, RZ, R0 ;  /* 0x00000000ff00723e */ /* 0x000fca00000000ff */
[----:B------:R-:W-:Y:S01]  /*10c50*/  STG.E.U16 desc[UR36][R16.64], R0 ;  /* 0x0000000010007986 */ /* 0x000fe2000c101524 */
[----:B------:R-:W-:Y:S05]  /*10c60*/  EXIT ;  /* 0x000000000000794d */ /* 0x000fea0003800000 */
.L_x_17280:
        /* <DEDUP_REMOVED lines=8> */
[----:B0-2---:R-:W0:Y:S01]  /*10cf0*/  F2F.F32.F64 R2, R4 ;  /* 0x0000000400027310 */ /* 0x005e220000301000 */
[----:B------:R-:W-:Y:S01]  /*10d00*/  DSETP.GEU.AND P0, PT, |R4|, UR4, PT ;  /* 0x0000000404007e2a */ /* 0x000fe2000bf0e200 */
[----:B------:R-:W-:-:S13]  /*10d10*/  IMAD.MOV.U32 R3, RZ, RZ, RZ ;  /* 0x000000ffff037224 */ /* 0x000fda00078e00ff */
[----:B0-----:R-:W-:-:S05]  /*10d20*/  @!P0 FMUL R2, R2, 1.175494350822287508e-38 ;  /* 0x0080000002028820 */ /* 0x001fca0000400000 */
[----:B------:R-:W-:Y:S01]  /*10d30*/  STG.E.64 desc[UR36][R16.64], R2 ;  /* 0x0000000210007986 */ /* 0x000fe2000c101b24 */
[----:B------:R-:W-:Y:S05]  /*10d40*/  EXIT ;  /* 0x000000000000794d */ /* 0x000fea0003800000 */
.L_x_17283:
[----:B------:R-:W-:Y:S01]  /*10d50*/  UMOV UR4, 0xf0000000 ;  /* 0xf000000000047882 */ /* 0x000fe20000000000 */
[----:B------:R-:W-:Y:S01]  /*10d60*/  UMOV UR5, 0x380fffff ;  /* 0x380fffff00057882 */ /* 0x000fe20000000000 */
[----:B0-2---:R-:W0:Y:S01]  /*10d70*/  F2F.F32.F64 R0, R4 ;  /* 0x0000000400007310 */ /* 0x005e220000301000 */
[----:B------:R-:W-:-:S14]  /*10d80*/  DSETP.GEU.AND P0, PT, |R4|, UR4, PT ;  /* 0x0000000404007e2a */ /* 0x000fdc000bf0e200 */
[----:B0-----:R-:W-:-:S05]  /*10d90*/  @!P0 FMUL R0, R0, 1.175494350822287508e-38 ;  /* 0x0080000000008820 */ /* 0x001fca0000400000 */
[----:B------:R-:W-:-:S04]  /*10da0*/  F2FP.F16.F32.PACK_AB R3, RZ, R0 ;  /* 0x00000000ff03723e */ /* 0x000fc800000000ff */
[----:B------:R-:W-:-:S05]  /*10db0*/  PRMT R3, R3, 0x5410, RZ ;  /* 0x0000541003037816 */ /* 0x000fca00000000ff */
[----:B------:R-:W-:Y:S01]  /*10dc0*/  STG.E desc[UR36][R16.64], R3 ;  /* 0x0000000310007986 */ /* 0x000fe2000c101924 */
[----:B------:R-:W-:Y:S05]  /*10dd0*/  EXIT ;  /* 0x000000000000794d */ /* 0x000fea0003800000 */
.L_x_17282:
[----:B------:R-:W-:Y:S01]  /*10de0*/  STG.E.64 desc[UR36][R16.64], R4 ;  /* 0x0000000410007986 */ /* 0x000fe2000c101b24 */
[----:B------:R-:W-:Y:S05]  /*10df0*/  EXIT ;  /* 0x000000000000794d */ /* 0x000fea0003800000 */
.L_x_17273:
        /* <DEDUP_REMOVED lines=10> */
[----:B------:R-:W1:Y:S02]  /*10ea0*/  F2I.U32.F64.TRUNC R5, R4 ;  /* 0x0000000400057311 */ /* 0x000e64000030d000 */
[----:B-1----:R-:W-:Y:S01]  /*10eb0*/  STG.E.U16 desc[UR36][R16.64], R5 ;  /* 0x0000000510007986 */ /* 0x002fe2000c101524 */
[----:B------:R-:W-:Y:S05]  /*10ec0*/  EXIT ;  /* 0x000000000000794d */ /* 0x000fea0003800000 */
.L_x_17287:
[----:B------:R-:W-:Y:S01]  /*10ed0*/  UMOV UR4, 0xf0000000 ;  /* 0xf000000000047882 */ /* 0x000fe20000000000 */
[----:B------:R-:W-:Y:S01]  /*10ee0*/  UMOV UR5, 0x380fffff ;  /* 0x380fffff00057882 */ /* 0x000fe20000000000 */
[----:B0-2---:R-:W0:Y:S01]  /*10ef0*/  F2F.F32.F64 R3, R4 ;  /* 0x0000000400037310 */ /* 0x005e220000301000 */
        /* <DEDUP_REMOVED lines=18> */
.L_x_17290:
[----:B------:R-:W-:-:S04]  /*11020*/  SHF.R.U32.HI R3, RZ, 0x18, R3 ;  /* 0x00000018ff037819 */ /* 0x000fc80000011603 */
[----:B------:R-:W-:-:S04]  /*11030*/  LOP3.LUT R0, R0, 0x80, R3, 0xf8, !PT ;  /* 0x0000008000007812 */ /* 0x000fc800078ef803 */
[----:B------:R-:W-:-:S07]  /*11040*/  PRMT R8, R0, 0x7610, R8 ;  /* 0x0000761000087816 */ /* 0x000fce0000000008 */
.L_x_17289:
[----:B------:R-:W-:Y:S05]  /*11050*/  BSYNC.RECONVERGENT B0 ;  /* 0x0000000000007941 */ /* 0x000fea0003800200 */
.L_x_17288:
[----:B------:R-:W-:Y:S01]  /*11060*/  STG.E.U8 desc[UR36][R16.64], R8 ;  /* 0x0000000810007986 */ /* 0x000fe2000c101124 */
[----:B------:R-:W-:Y:S05]  /*11070*/  EXIT ;  /* 0x000000000000794d */ /* 0x000fea0003800000 */
.L_x_17286:
[----:B------:R-:W-:Y:S01]  /*11080*/  UMOV UR4, 0xf0000000 ;  /* 0xf000000000047882 */ /* 0x000fe20000000000 */
[----:B------:R-:W-:Y:S01]  /*11090*/  UMOV UR5, 0x380fffff ;  /* 0x380fffff00057882 */ /* 0x000fe20000000000 */
[----:B0-2---:R-:W0:Y:S01]  /*110a0*/  F2F.F32.F64 R3, R4 ;  /* 0x0000000400037310 */ /* 0x005e220000301000 */
        /* <DEDUP_REMOVED lines=18> */
.L_x_17293:
[----:B------:R-:W-:-:S04]  /*111d0*/  SHF.R.U32.HI R3, RZ, 0x18, R3 ;  /* 0x00000018ff037819 */ /* 0x000fc80000011603 */
[----:B------:R-:W-:-:S04]  /*111e0*/  LOP3.LUT R0, R0, 0x80, R3, 0xf8, !PT ;  /* 0x0000008000007812 */ /* 0x000fc800078ef803 */
[----:B------:R-:W-:-:S07]  /*111f0*/  PRMT R8, R0, 0x7610, R8 ;  /* 0x0000761000087816 */ /* 0x000fce0000000008 */
.L_x_17292:
[----:B------:R-:W-:Y:S05]  /*11200*/  BSYNC.RECONVERGENT B0 ;  /* 0x0000000000007941 */ /* 0x000fea0003800200 */
.L_x_17291:
[----:B------:R-:W-:Y:S01]  /*11210*/  STG.E.U8 desc[UR36][R16.64], R8 ;  /* 0x0000000810007986 */ /* 0x000fe2000c101124 */
[----:B------:R-:W-:Y:S05]  /*11220*/  EXIT ;  /* 0x000000000000794d */ /* 0x000fea0003800000 */
.L_x_17285:
        /* <DEDUP_REMOVED lines=8> */
[----:B------:R-:W1:Y:S01]  /*112b0*/  F2F.F32.F64 R6, R4 ;  /* 0x0000000400067310 */ /* 0x000e620000301000 */
[----:B------:R-:W-:-:S14]  /*112c0*/  DSETP.GEU.AND P0, PT, |R4|, UR4, PT ;  /* 0x0000000404007e2a */ /* 0x000fdc000bf0e200 */
[----:B-1----:R-:W-:-:S05]  /*112d0*/  @!P0 FMUL R6, R6, 1.175494350822287508e-38 ;  /* 0x0080000006068820 */ /* 0x002fca0000400000 */
[----:B0-2---:R-:W-:-:S04]  /*112e0*/  SHF.R.U32.HI R2, RZ, 0x17, R6 ;  /* 0x00000017ff027819 */ /* 0x005fc80000011606 */
        /* <DEDUP_REMOVED lines=14> */
.L_x_17295:
[----:B------:R-:W1:Y:S02]  /*113d0*/  F2I.U64.F64.TRUNC R4, R4 ;  /* 0x0000000400047311 */ /* 0x000e64000030d800 */
[----:B-1----:R-:W-:Y:S01]  /*113e0*/  STG.E.64 desc[UR36][R16.64], R4 ;  /* 0x0000000410007986 */ /* 0x002fe2000c101b24 */
[----:B------:R-:W-:Y:S05]  /*113f0*/  EXIT ;  /* 0x000000000000794d */ /* 0x000fea0003800000 */
.L_x_17294:
[----:B------:R-:W1:Y:S02]  /*11400*/  F2I.U32.F64.TRUNC R5, R4 ;  /* 0x0000000400057311 */ /* 0x000e64000030d000 */
[----:B-1----:R-:W-:Y:S01]  /*11410*/  STG.E desc[UR36][R16.64], R5 ;  /* 0x0000000510007986 */ /* 0x002fe2000c101924 */
[----:B------:R-:W-:Y:S05]  /*11420*/  EXIT ;  /* 0x000000000000794d */ /* 0x000fea0003800000 */
.L_x_17284:
[----:B------:R-:W-:-:S09]  /*11430*/  UISETP.GT.AND UP0, UPT, UR4, 0xe, UPT ;  /* 0x0000000e0400788c */ /* 0x000fd2000bf04270 */
[----:B------:R-:W-:Y:S05]  /*11440*/  BRA.U UP0, `(.L_x_17296) ;  /* 0x00000001002c7547 */ /* 0x000fea000b800000 */
[----:B------:R-:W-:-:S09]  /*11450*/  UISETP.NE.AND UP0, UPT, UR4, 0xa, UPT ;  /* 0x0000000a0400788c */ /* 0x000fd2000bf05270 */
[----:B------:R-:W-:Y:S05]  /*11460*/  BRA.U !UP0, `(.L_x_17297) ;  /* 0x0000000108187547 */ /* 0x000fea000b800000 */
[----:B------:R-:W-:-:S09]  /*11470*/  UISETP.NE.AND UP0, UPT, UR4, 0xb, UPT ;  /* 0x0000000b0400788c */ /* 0x000fd2000bf05270 */
[----:B------:R-:W-:Y:S05]  /*11480*/  BRA.U UP0, `(.L_x_17277) ;  /* 0x0000000100347547 */ /* 0x000fea000b800000 */
[----:B------:R-:W-:-:S06]  /*11490*/  DSETP.NEU.AND P0, PT, R4, RZ, PT ;  /* 0x000000ff0400722a */ /* 0x000fcc0003f0d000 */
[----:B0-2---:R-:W-:-:S05]  /*114a0*/  SEL R3, RZ, 0x1, !P0 ;  /* 0x00000001ff037807 */ /* 0x005fca0004000000 */
[----:B------:R-:W-:Y:S01]  /*114b0*/  STG.E.U8 desc[UR36][R16.64], R3 ;  /* 0x0000000310007986 */ /* 0x000fe2000c101124 */
[----:B------:R-:W-:Y:S05]  /*114c0*/  EXIT ;  /* 0x000000000000794d */ /* 0x000fea0003800000 */
.L_x_17297:
[----:B------:R-:W-:-:S05]  /*114d0*/  CS2R R6, SRZ ;  /* 0x0000000000067805 */ /* 0x000fca000001ff00 */
[----:B------:R-:W-:Y:S01]  /*114e0*/  STG.E.128 desc[UR36][R16.64], R4 ;  /* 0x0000000410007986 */ /* 0x000fe2000c101d24 */
[----:B------:R-:W-:Y:S05]  /*114f0*/  EXIT ;  /* 0x000000000000794d */ /* 0x000fea0003800000 */
.L_x_17296:
[----:B------:R-:W-:-:S09]  /*11500*/  UISETP.NE.AND UP0, UPT, UR4, 0xf, UPT ;  /* 0x0000000f0400788c */ /* 0x000fd2000bf05270 */
[----:B------:R-:W-:Y:S05]  /*11510*/  BRA.U !UP0, `(.L_x_17298) ;  /* 0x0000000508087547 */ /* 0x000fea000b800000 */
[----:B------:R-:W-:-:S09]  /*11520*/  UISETP.NE.AND UP0, UPT, UR4, 0x17, UPT ;  /* 0x000000170400788c */ /* 0x000fd2000bf05270 */
[----:B------:R-:W-:Y:S05]  /*11530*/  BRA.U !UP0, `(.L_x_17299) ;  /* 0x0000000108a07547 */ /* 0x000fea000b800000 */
[----:B------:R-:W-:-:S09]  /*11540*/  UISETP.NE.AND UP0, UPT, UR4, 0x18, UPT ;  /* 0x000000180400788c */ /* 0x000fd2000bf05270 */
[----:B------:R-:W-:Y:S05]  /*11550*/  BRA.U !UP0, `(.L_x_17300) ;  /* 0x0000000108447547 */ /* 0x000fea000b800000 */
.L_x_17277:
[----:B0-2---:R-:W-:Y:S01]  /*11560*/  MOV R0, 0x0 ;  /* 0x0000000000007802 */ /* 0x005fe20000000f00 */
        /* <DEDUP_REMOVED lines=15> */
.L_x_17301:
[----:B------:R-:W-:Y:S05]  /*11660*/  EXIT ;  /* 0x000000000000794d */ /* 0x000fea0003800000 */
.L_x_17300:
[----:B------:R-:W-:Y:S01]  /*11670*/  UMOV UR4, 0xf0000000 ;  /* 0xf000000000047882 */ /* 0x000fe20000000000 */
[----:B------:R-:W-:Y:S01]  /*11680*/  UMOV UR5, 0x380fffff ;  /* 0x380fffff00057882 */ /* 0x000fe20000000000 */
[----:B------:R-:W1:Y:S01]  /*11690*/  F2F.F32.F64 R7, R4 ;  /* 0x0000000400077310 */ /* 0x000e620000301000 */
[----:B------:R-:W-:Y:S01]  /*116a0*/  DSETP.GEU.AND P0, PT, |R4|, UR4, PT ;  /* 0x0000000404007e2a */ /* 0x000fe2000bf0e200 */
[----:B------:R-:W-:Y:S01]  /*116b0*/  BSSY.RECONVERGENT B0, `(.L_x_17302) ;  /* 0x000000d000007945 */ /* 0x000fe20003800200 */
[----:B0-2---:R-:W-:-:S12]  /*116c0*/  IMAD.MOV.U32 R0, RZ, RZ, 0x7f ;  /* 0x0000007fff007424 */ /* 0x005fd800078e00ff */
[----:B-1----:R-:W-:-:S05]  /*116d0*/  @!P0 FMUL R7, R7, 1.175494350822287508e-38 ;  /* 0x0080000007078820 */ /* 0x002fca0000400000 */
        /* <DEDUP_REMOVED lines=10> */
.L_x_17303:
[----:B------:R-:W-:Y:S05]  /*11780*/  BSYNC.RECONVERGENT B0 ;  /* 0x0000000000007941 */ /* 0x000fea0003800200 */
.L_x_17302:
[----:B------:R-:W-:-:S05]  /*11790*/  LOP3.LUT R3, R0, 0x80, R3, 0xf8, !PT ;  /* 0x0000008000037812 */ /* 0x000fca00078ef803 */
[----:B------:R-:W-:Y:S01]  /*117a0*/  STG.E.U8 desc[UR36][R16.64], R3 ;  /* 0x0000000310007986 */ /* 0x000fe2000c101124 */
[----:B------:R-:W-:Y:S05]  /*117b0*/  EXIT ;  /* 0x000000000000794d */ /* 0x000fea0003800000 */
.L_x_17299:
[----:B------:R-:W-:Y:S01]  /*117c0*/  UMOV UR4, 0xf0000000 ;  /* 0xf000000000047882 */ /* 0x000fe20000000000 */
[----:B------:R-:W-:Y:S01]  /*117d0*/  UMOV UR5, 0x380fffff ;  /* 0x380fffff00057882 */ /* 0x000fe20000000000 */
[----:B0-2---:R-:W0:Y:S01]  /*117e0*/  F2F.F32.F64 R3, R4 ;  /* 0x0000000400037310 */ /* 0x005e220000301000 */
        /* <DEDUP_REMOVED lines=13> */
.L_x_17305:
[----:B------:R-:W-:Y:S02]  /*118c0*/  ISETP.GT.U32.AND P0, PT, R2, 0x7f800000, PT ;  /* 0x7f8000000200780c */ /* 0x000fe40003f04070 */
[----:B------:R-:W-:-:S04]  /*118d0*/  MOV R0, 0x7f ;  /* 0x0000007f00007802 */ /* 0x000fc80000000f00 */
[----:B------:R-:W-:-:S07]  /*118e0*/  SEL R0, R0, 0x7c, P0 ;  /* 0x0000007c00007807 */ /* 0x000fce0000000000 */
.L_x_17306:
[----:B------:R-:W-:Y:S05]  /*118f0*/  BSYNC.RECONVERGENT B0 ;  /* 0x0000000000007941 */ /* 0x000fea0003800200 */
.L_x_17304:
[----:B------:R-:W-:-:S04]  /*11900*/  SHF.R.U32.HI R3, RZ, 0x18, R3 ;  /* 0x00000018ff037819 */ /* 0x000fc80000011603 */
[----:B------:R-:W-:-:S05]  /*11910*/  LOP3.LUT R3, R0, 0x80, R3, 0xf8, !PT ;  /* 0x0000008000037812 */ /* 0x000fca00078ef803 */
[----:B------:R-:W-:Y:S01]  /*11920*/  STG.E.U8 desc[UR36][R16.64], R3 ;  /* 0x0000000310007986 */ /* 0x000fe2000c101124 */
[----:B------:R-:W-:Y:S05]  /*11930*/  EXIT ;  /* 0x000000000000794d */ /* 0x000fea0003800000 */
.L_x_17298:
[----:B------:R-:W-:Y:S01]  /*11940*/  UMOV UR4, 0xf0000000 ;  /* 0xf000000000047882 */ /* 0x000fe20000000000 */
[----:B------:R-:W-:Y:S01]  /*11950*/  UMOV UR5, 0x380fffff ;  /* 0x380fffff00057882 */ /* 0x000fe20000000000 */
[----:B0-2---:R-:W0:Y:S01]  /*11960*/  F2F.F32.F64 R0, R4 ;  /* 0x0000000400007310 */ /* 0x005e220000301000 */
[----:B------:R-:W-:-:S14]  /*11970*/  DSETP.GEU.AND P0, PT, |R4|, UR4, PT ;  /* 0x0000000404007e2a */ /* 0x000fdc000bf0e200 */
[----:B0-----:R-:W-:-:S05]  /*11980*/  @!P0 FMUL R0, R0, 1.175494350822287508e-38 ;  /* 0x0080000000008820 */ /* 0x001fca0000400000 */
[----:B------:R-:W-:-:S05]  /*11990*/  F2FP.BF16.F32.PACK_AB R0, RZ, R0 ;  /* 0x00000000ff00723e */ /* 0x000fca00000010ff */
[----:B------:R-:W-:Y:S01]  /*119a0*/  STG.E.U16 desc[UR36][R16.64], R0 ;  /* 0x0000000010007986 */ /* 0x000fe2000c101524 */
[----:B------:R-:W-:Y:S05]  /*119b0*/  EXIT ;  /* 0x000000000000794d */ /* 0x000fea0003800000 */
.L_x_17307:
        /* <DEDUP_REMOVED lines=12> */
.L_x_41831:


//--------------------- .text._ZN2at6native27unrolled_elementwise_kernelINS0_13BinaryFunctorIdddZZZNS0_19minimum_kernel_cudaERNS_18TensorIteratorBaseEENKUlvE0_clEvENKUlvE_clEvEUlddE_EESt5arrayIPcLm3EELi4E23TrivialOffsetCalculatorILi2EjESC_ILi1EjENS0_6memory12LoadWithCastILi2EEENSF_13StoreWithCastILi1EEEEEviT_T0_T2_T3_T4_T5_ --------------------------
	.section	.text._ZN2at6native27unrolled_elementwise_kernelINS0_13BinaryFunctorIdddZZZNS0_19minimum_kernel_cudaERNS_18TensorIteratorBaseEENKUlvE0_clEvENKUlvE_clEvEUlddE_EESt5arrayIPcLm3EELi4E23TrivialOffsetCalculatorILi2EjESC_ILi1EjENS0_6memory12LoadWithCastILi2EEENSF_13StoreWithCastILi1EEEEEviT_T0_T2_T3_T4_T5_,"ax",@progbits
	.align	128
        .global         _ZN2at6native27unrolled_elementwise_kernelINS0_13BinaryFunctorIdddZZZNS0_19minimum_kernel_cudaERNS_18TensorIteratorBaseEENKUlvE0_clEvENKUlvE_clEvEUlddE_EESt5arrayIPcLm3EELi4E23TrivialOffsetCalculatorILi2EjESC_ILi1EjENS0_6memory12LoadWithCastILi2EEENSF_13StoreWithCastILi1EEEEEviT_T0_T2_T3_T4_T5_
        .type           _ZN2at6native27unrolled_elementwise_kernelINS0_13BinaryFunctorIdddZZZNS0_19minimum_kernel_cudaERNS_18TensorIteratorBaseEENKUlvE0_clEvENKUlvE_clEvEUlddE_EESt5arrayIPcLm3EELi4E23TrivialOffsetCalculatorILi2EjESC_ILi1EjENS0_6memory12LoadWithCastILi2EEENSF_13StoreWithCastILi1EEEEEviT_T0_T2_T3_T4_T5_,@function
        .size           _ZN2at6native27unrolled_elementwise_kernelINS0_13BinaryFunctorIdddZZZNS0_19minimum_kernel_cudaERNS_18TensorIteratorBaseEENKUlvE0_clEvENKUlvE_clEvEUlddE_EESt5arrayIPcLm3EELi4E23TrivialOffsetCalculatorILi2EjESC_ILi1EjENS0_6memory12LoadWithCastILi2EEENSF_13StoreWithCastILi1EEEEEviT_T0_T2_T3_T4_T5_,(.L_x_41832 - _ZN2at6native27unrolled_elementwise_kernelINS0_13BinaryFunctorIdddZZZNS0_19minimum_kernel_cudaERNS_18TensorIteratorBaseEENKUlvE0_clEvENKUlvE_clEvEUlddE_EESt5arrayIPcLm3EELi4E23TrivialOffsetCalculatorILi2EjESC_ILi1EjENS0_6memory12LoadWithCastILi2EEENSF_13StoreWithCastILi1EEEEEviT_T0_T2_T3_T4_T5_)
        .other          _ZN2at6native27unrolled_elementwise_kernelINS0_13BinaryFunctorIdddZZZNS0_19minimum_kernel_cudaERNS_18TensorIteratorBaseEENKUlvE0_clEvENKUlvE_clEvEUlddE_EESt5arrayIPcLm3EELi4E23TrivialOffsetCalculatorILi2EjESC_ILi1EjENS0_6memory12LoadWithCastILi2EEENSF_13StoreWithCastILi1EEEEEviT_T0_T2_T3_T4_T5_,@"STO_CUDA_ENTRY STV_DEFAULT"
_ZN2at6native27unrolled_elementwise_kernelINS0_13BinaryFunctorIdddZZZNS0_19minimum_kernel_cudaERNS_18TensorIteratorBaseEENKUlvE0_clEvENKUlvE_clEvEUlddE_EESt5arrayIPcLm3EELi4E23TrivialOffsetCalculatorILi2EjESC_ILi1EjENS0_6memory12LoadWithCastILi2EEENSF_13StoreWithCastILi1EEEEEviT_T0_T2_T3_T4_T5_:
.text._ZN2at6native27unrolled_elementwise_kernelINS0_13BinaryFunctorIdddZZZNS0_19minimum_kernel_cudaERNS_18TensorIteratorBaseEENKUlvE0_clEvENKUlvE_clEvEUlddE_EESt5arrayIPcLm3EELi4E23TrivialOffsetCalculatorILi2EjESC_ILi1EjENS0_6memory12LoadWithCastILi2EEENSF_13StoreWithCastILi1EEEEEviT_T0_T2_T3_T4_T5_:
        /* <DEDUP_REMOVED lines=35> */
.L_x_17314:
[----:B------:R-:W2:Y:S02]  /*0230*/  LDG.E.U8 R2, desc[UR36][R2.64] ;  /* 0x0000002402027981 */ /* 0x000ea4000c1e1100 */
[----:B--2---:R0:W1:Y:S01]  /*0240*/  I2F.F64.U16 R22, R2 ;  /* 0x0000000200167312 */ /* 0x0040620000101800 */
[----:B------:R-:W-:Y:S05]  /*0250*/  BRA `(.L_x_17316) ;  /* 0x0000000c00607947 */ /* 0x000fea0003800000 */
.L_x_17313:
        /* <DEDUP_REMOVED lines=9> */
.L_x_17318:
[----:B------:R-:W2:Y:S02]  /*02f0*/  LDG.E R2, desc[UR36][R2.64] ;  /* 0x0000002402027981 */ /* 0x000ea4000c1e1900 */
[----:B--2---:R1:W2:Y:S01]  /*0300*/  I2F.F64 R22, R2 ;  /* 0x0000000200167312 */ /* 0x0042a20000201c00 */
[----:B------:R-:W-:Y:S05]  /*0310*/  BRA `(.L_x_17316) ;  /* 0x0000000c00307947 */ /* 0x000fea0003800000 */
.L_x_17317:
[----:B------:R-:W2:Y:S02]  /*0320*/  LDG.E.U16 R2, desc[UR36][R2.64] ;  /* 0x0000002402027981 */ /* 0x000ea4000c1e1500 */
[----:B--2---:R3:W4:Y:S01]  /*0330*/  I2F.F64.S16 R22, R2 ;  /* 0x0000000200167312 */ /* 0x0047220000101c00 */
[----:B------:R-:W-:Y:S05]  /*0340*/  BRA `(.L_x_17316) ;  /* 0x0000000c00247947 */ /* 0x000fea0003800000 */
.L_x_17312:
        /* <DEDUP_REMOVED lines=10> */
.L_x_17320:
[----:B------:R-:W2:Y:S02]  /*03f0*/  LDG.E.U16 R0, desc[UR36][R2.64] ;  /* 0x0000002402007981 */ /* 0x000ea4000c1e1500 */
[----:B--2---:R-:W-:-:S05]  /*0400*/  HADD2.F32 R0, -RZ, R0.H0_H0 ;  /* 0x20000000ff007230 */ /* 0x004fca0000004100 */
[----:B------:R-:W-:-:S04]  /*0410*/  FMUL.FTZ R0, R0, 1 ;  /* 0x3f80000000007820 */ /* 0x000fc80000410000 */
[----:B------:R0:W1:Y:S01]  /*0420*/  F2F.F64.F32 R22, R0 ;  /* 0x0000000000167310 */ /* 0x0000620000201800 */
[----:B------:R-:W-:Y:S05]  /*0430*/  BRA `(.L_x_17316) ;  /* 0x0000000800e87947 */ /* 0x000fea0003800000 */
.L_x_17319:
        /* <DEDUP_REMOVED lines=10> */
.L_x_17322:
[----:B------:R-:W2:Y:S02]  /*04e0*/  LDG.E.U16 R2, desc[UR36][R2.64] ;  /* 0x0000002402027981 */ /* 0x000ea4000c1e1500 */
[----:B--2---:R-:W-:-:S05]  /*04f0*/  HADD2.F32 R0, -RZ, R2.H0_H0 ;  /* 0x20000002ff007230 */ /* 0x004fca0000004100 */
[----:B------:R-:W-:-:S04]  /*0500*/  FMUL.FTZ R0, R0, 1 ;  /* 0x3f80000000007820 */ /* 0x000fc80000410000 */
[----:B------:R0:W1:Y:S01]  /*0510*/  F2F.F64.F32 R22, R0 ;  /* 0x0000000000167310 */ /* 0x0000620000201800 */
[----:B------:R-:W-:Y:S05]  /*0520*/  BRA `(.L_x_17316) ;  /* 0x0000000800ac7947 */ /* 0x000fea0003800000 */
.L_x_17321:
[----:B------:R0:W5:Y:S01]  /*0530*/  LDG.E.64 R22, desc[UR36][R2.64] ;  /* 0x0000002402167981 */ /* 0x000162000c1e1b00 */
[----:B------:R-:W-:Y:S05]  /*0540*/  BRA `(.L_x_17316) ;  /* 0x0000000800a47947 */ /* 0x000fea0003800000 */
.L_x_17311:
        /* <DEDUP_REMOVED lines=13> */
.L_x_17325:
[----:B------:R0:W5:Y:S01]  /*0620*/  LDG.E.64 R22, desc[UR36][R2.64] ;  /* 0x0000002402167981 */ /* 0x000162000c1e1b00 */
[----:B------:R-:W-:Y:S05]  /*0630*/  BRA `(.L_x_17316) ;  /* 0x0000000800687947 */ /* 0x000fea0003800000 */
.L_x_17324:
        /* <DEDUP_REMOVED lines=27> */
.L_x_17327:
        /* <DEDUP_REMOVED lines=14> */
.L_x_17326:
[----:B------:R-:W2:Y:S02]  /*08d0*/  LDG.E.U16 R0, desc[UR36][R2.64] ;  /* 0x0000002402007981 */ /* 0x000ea4000c1e1500 */
[----:B--2---:R-:W-:-:S04]  /*08e0*/  IMAD.U32 R0, R0, 0x10000, RZ ;  /* 0x0001000000007824 */ /* 0x004fc800078e00ff */
[----:B------:R-:W-:-:S04]  /*08f0*/  FMUL.FTZ R0, R0, 1 ;  /* 0x3f80000000007820 */ /* 0x000fc80000410000 */
[----:B------:R0:W1:Y:S01]  /*0900*/  F2F.F64.F32 R22, R0 ;  /* 0x0000000000167310 */ /* 0x0000620000201800 */
[----:B------:R-:W-:Y:S05]  /*0910*/  BRA `(.L_x_17316) ;  /* 0x0000000400b07947 */ /* 0x000fea0003800000 */
.L_x_17323:
        /* <DEDUP_REMOVED lines=11> */
.L_x_17330:
        /* <DEDUP_REMOVED lines=21> */
.L_x_17332:
[----:B------:R-:W-:Y:S05]  /*0b20*/  BSYNC.RECONVERGENT B0 ;  /* 0x0000000000007941 */ /* 0x000fea0003800200 */
.L_x_17331:
[----:B------:R-:W-:Y:S01]  /*0b30*/  IMAD.SHL.U32 R0, R0, 0x100000, RZ ;  /* 0x0010000000007824 */ /* 0x000fe200078e00ff */
[----:B------:R-:W-:-:S04]  /*0b40*/  LEA R2, R2, 0x3b800000, 0x17 ;  /* 0x3b80000002027811 */ /* 0x000fc800078eb8ff */
[----:B------:R-:W-:-:S05]  /*0b50*/  LOP3.LUT R0, R2, R0, R7, 0xfe, !PT ;  /* 0x0000000002007212 */ /* 0x000fca00078efe07 */
[----:B------:R-:W-:-:S04]  /*0b60*/  FMUL.FTZ R0, R0, 1 ;  /* 0x3f80000000007820 */ /* 0x000fc80000410000 */
[----:B------:R0:W1:Y:S01]  /*0b70*/  F2F.F64.F32 R22, R0 ;  /* 0x0000000000167310 */ /* 0x0000620000201800 */
[----:B------:R-:W-:Y:S05]  /*0b80*/  BRA `(.L_x_17316) ;  /* 0x0000000400147947 */ /* 0x000fea0003800000 */
.L_x_17329:
        /* <DEDUP_REMOVED lines=21> */
.L_x_17334:
[----:B------:R-:W-:Y:S05]  /*0ce0*/  BSYNC.RECONVERGENT B0 ;  /* 0x0000000000007941 */ /* 0x000fea0003800200 */
.L_x_17333:
[----:B------:R-:W-:Y:S01]  /*0cf0*/  IMAD.SHL.U32 R0, R0, 0x200000, RZ ;  /* 0x0020000000007824 */ /* 0x000fe200078e00ff */
[----:B------:R-:W-:-:S04]  /*0d00*/  LEA R2, R2, 0x37800000, 0x17 ;  /* 0x3780000002027811 */ /* 0x000fc800078eb8ff */
[----:B------:R-:W-:-:S05]  /*0d10*/  LOP3.LUT R0, R2, R0, R7, 0xfe, !PT ;  /* 0x0000000002007212 */ /* 0x000fca00078efe07 */
[----:B------:R-:W-:-:S04]  /*0d20*/  FMUL.FTZ R0, R0, 1 ;  /* 0x3f80000000007820 */ /* 0x000fc80000410000 */
[----:B------:R0:W1:Y:S01]  /*0d30*/  F2F.F64.F32 R22, R0 ;  /* 0x0000000000167310 */ /* 0x0000620000201800 */
[----:B------:R-:W-:Y:S05]  /*0d40*/  BRA `(.L_x_17316) ;  /* 0x0000000000a47947 */ /* 0x000fea0003800000 */
.L_x_17328:
[----:B------:R-:W-:-:S09]  /*0d50*/  UISETP.NE.AND UP0, UPT, UR4, 0x1c, UPT ;  /* 0x0000001c0400788c */ /* 0x000fd2000bf05270 */
[----:B------:R-:W-:Y:S05]  /*0d60*/  BRA.U !UP0, `(.L_x_17335) ;  /* 0x0000000108947547 */ /* 0x000fea000b800000 */
[----:B------:R-:W-:-:S09]  /*0d70*/  UISETP.NE.AND UP0, UPT, UR4, 0x1d, UPT ;  /* 0x0000001d0400788c */ /* 0x000fd2000bf05270 */
[----:B------:R-:W-:Y:S05]  /*0d80*/  BRA.U !UP0, `(.L_x_17336) ;  /* 0x0000000108807547 */ /* 0x000fea000b800000 */
[----:B------:R-:W-:-:S09]  /*0d90*/  UISETP.NE.AND UP0, UPT, UR4, 0x2c, UPT ;  /* 0x0000002c0400788c */ /* 0x000fd2000bf05270 */
[----:B------:R-:W-:Y:S05]  /*0da0*/  BRA.U !UP0, `(.L_x_17337) ;  /* 0x0000000108487547 */ /* 0x000fea000b800000 */
.L_x_17315:
        /* <DEDUP_REMOVED lines=16> */
.L_x_17338:
[----:B------:R-:W-:Y:S01]  /*0eb0*/  CS2R R22, SRZ ;  /* 0x0000000000167805 */ /* 0x000fe2000001ff00 */
[----:B------:R-:W-:Y:S06]  /*0ec0*/  BRA `(.L_x_17316) ;  /* 0x0000000000447947 */ /* 0x000fec0003800000 */
.L_x_17337:
        /* <DEDUP_REMOVED lines=12> */
.L_x_17336:
[----:B------:R-:W2:Y:S02]  /*0f90*/  LDG.E.64 R22, desc[UR36][R2.64] ;  /* 0x0000002402167981 */ /* 0x000ea4000c1e1b00 */
[----:B--2---:R-:W0:Y:S01]  /*0fa0*/  I2F.F64.U64 R22, R22 ;  /* 0x0000001600167312 */ /* 0x004e220000301800 */
[----:B------:R-:W-:Y:S05]  /*0fb0*/  BRA `(.L_x_17316) ;  /* 0x0000000000087947 */ /* 0x000fea0003800000 */
.L_x_17335:
[----:B------:R-:W2:Y:S02]  /*0fc0*/  LDG.E R2, desc[UR36][R2.64] ;  /* 0x0000002402027981 */ /* 0x000ea4000c1e1900 */
[----:B--2---:R0:W1:Y:S02]  /*0fd0*/  I2F.F64.U32 R22, R2 ;  /* 0x0000000200167312 */ /* 0x0040640000201800 */
.L_x_17316:
[----:B------:R-:W-:Y:S05]  /*0fe0*/  BSYNC.RECONVERGENT B6 ;  /* 0x0000000000067941 */ /* 0x000fea0003800200 */
.L_x_17310:
        /* <DEDUP_REMOVED lines=20> */
.L_x_17343:
[----:B------:R-:W3:Y:S02]  /*1130*/  LDG.E.U8 R2, desc[UR36][R2.64] ;  /* 0x0000002402027981 */ /* 0x000ee4000c1e1100 */
[----:B---3--:R0:W1:Y:S01]  /*1140*/  I2F.F64.U16 R18, R2 ;  /* 0x0000000200127312 */ /* 0x0080620000101800 */
[----:B------:R-:W-:Y:S05]  /*1150*/  BRA `(.L_x_17345) ;  /* 0x0000000c00607947 */ /* 0x000fea0003800000 */
.L_x_17342:
        /* <DEDUP_REMOVED lines=9> */
.L_x_17347:
[----:B------:R-:W3:Y:S02]  /*11f0*/  LDG.E R2, desc[UR36][R2.64] ;  /* 0x0000002402027981 */ /* 0x000ee4000c1e1900 */
[----:B---3--:R0:W1:Y:S01]  /*1200*/  I2F.F64 R18, R2 ;  /* 0x0000000200127312 */ /* 0x0080620000201c00 */
[----:B------:R-:W-:Y:S05]  /*1210*/  BRA `(.L_x_17345) ;  /* 0x0000000c00307947 */ /* 0x000fea0003800000 */
.L_x_17346:
[----:B------:R-:W3:Y:S02]  /*1220*/  LDG.E.U16 R2, desc[UR36][R2.64] ;  /* 0x0000002402027981 */ /* 0x000ee4000c1e1500 */
[----:B---3--:R0:W1:Y:S01]  /*1230*/  I2F.F64.S16 R18, R2 ;  /* 0x0000000200127312 */ /* 0x0080620000101c00 */
[----:B------:R-:W-:Y:S05]  /*1240*/  BRA `(.L_x_17345) ;  /* 0x0000000c00247947 */ /* 0x000fea0003800000 */
.L_x_17341:
        /* <DEDUP_REMOVED lines=10> */
.L_x_17349:
[----:B------:R-:W3:Y:S02]  /*12f0*/  LDG.E.U16 R0, desc[UR36][R2.64] ;  /* 0x0000002402007981 */ /* 0x000ee4000c1e1500 */
[----:B---3--:R-:W-:-:S05]  /*1300*/  HADD2.F32 R0, -RZ, R0.H0_H0 ;  /* 0x20000000ff007230 */ /* 0x008fca0000004100 */
[----:B------:R-:W-:-:S04]  /*1310*/  FMUL.FTZ R0, R0, 1 ;  /* 0x3f80000000007820 */ /* 0x000fc80000410000 */
[----:B------:R0:W1:Y:S01]  /*1320*/  F2F.F64.F32 R18, R0 ;  /* 0x0000000000127310 */ /* 0x0000620000201800 */
[----:B------:R-:W-:Y:S05]  /*1330*/  BRA `(.L_x_17345) ;  /* 0x0000000800e87947 */ /* 0x000fea0003800000 */
.L_x_17348:
        /* <DEDUP_REMOVED lines=10> */
.L_x_17351:
[----:B------:R-:W3:Y:S02]  /*13e0*/  LDG.E.U16 R2, desc[UR36][R2.64] ;  /* 0x0000002402027981 */ /* 0x000ee4000c1e1500 */
[----:B---3--:R-:W-:-:S05]  /*13f0*/  HADD2.F32 R0, -RZ, R2.H0_H0 ;  /* 0x20000002ff007230 */ /* 0x008fca0000004100 */
[----:B------:R-:W-:-:S04]  /*1400*/  FMUL.FTZ R0, R0, 1 ;  /* 0x3f80000000007820 */ /* 0x000fc80000410000 */
[----:B------:R0:W1:Y:S01]  /*1410*/  F2F.F64.F32 R18, R0 ;  /* 0x0000000000127310 */ /* 0x0000620000201800 */
[----:B------:R-:W-:Y:S05]  /*1420*/  BRA `(.L_x_17345) ;  /* 0x0000000800ac7947 */ /* 0x000fea0003800000 */
.L_x_17350:
[----:B------:R0:W5:Y:S01]  /*1430*/  LDG.E.64 R18, desc[UR36][R2.64] ;  /* 0x0000002402127981 */ /* 0x000162000c1e1b00 */
[----:B------:R-:W-:Y:S05]  /*1440*/  BRA `(.L_x_17345) ;  /* 0x0000000800a47947 */ /* 0x000fea0003800000 */
.L_x_17340:
        /* <DEDUP_REMOVED lines=13> */
.L_x_17354:
[----:B------:R0:W5:Y:S01]  /*1520*/  LDG.E.64 R18, desc[UR36][R2.64] ;  /* 0x0000002402127981 */ /* 0x000162000c1e1b00 */
[----:B------:R-:W-:Y:S05]  /*1530*/  BRA `(.L_x_17345) ;  /* 0x0000000800687947 */ /* 0x000fea0003800000 */
.L_x_17353:
        /* <DEDUP_REMOVED lines=27> */
.L_x_17356:
[----:B------:R-:W3:Y:S02]  /*16f0*/  LDG.E.U8 R2, desc[UR36][R2.64] ;  /* 0x0000002402027981 */ /* 0x000ee4000c1e1100 */
[C---:B---3--:R-:W-:Y:S02]  /*1700*/  IMAD.SHL.U32 R4, R2.reuse, 0x2000000, RZ ;  /* 0x0200000002047824 */ /* 0x048fe400078e00ff */
        /* <DEDUP_REMOVED lines=10> */
[----:B------:R3:W0:Y:S01]  /*17b0*/  F2F.F64.F32 R18, R0 ;  /* 0x0000000000127310 */ /* 0x0006220000201800 */
[----:B------:R-:W-:Y:S05]  /*17c0*/  BRA `(.L_x_17345) ;  /* 0x0000000400c47947 */ /* 0x000fea0003800000 */
.L_x_17355:
[----:B------:R-:W3:Y:S02]  /*17d0*/  LDG.E.U16 R0, desc[UR36][R2.64] ;  /* 0x0000002402007981 */ /* 0x000ee4000c1e1500 */
[----:B---3--:R-:W-:-:S04]  /*17e0*/  IMAD.U32 R0, R0, 0x10000, RZ ;  /* 0x0001000000007824 */ /* 0x008fc800078e00ff */
[----:B------:R-:W-:-:S04]  /*17f0*/  FMUL.FTZ R0, R0, 1 ;  /* 0x3f80000000007820 */ /* 0x000fc80000410000 */
[----:B------:R0:W1:Y:S01]  /*1800*/  F2F.F64.F32 R18, R0 ;  /* 0x0000000000127310 */ /* 0x0000620000201800 */
[----:B------:R-:W-:Y:S05]  /*1810*/  BRA `(.L_x_17345) ;  /* 0x0000000400b07947 */ /* 0x000fea0003800000 */
.L_x_17352:
        /* <DEDUP_REMOVED lines=11> */
.L_x_17359:
        /* <DEDUP_REMOVED lines=21> */
.L_x_17361:
[----:B------:R-:W-:Y:S05]  /*1a20*/  BSYNC.RECONVERGENT B0 ;  /* 0x0000000000007941 */ /* 0x000fea0003800200 */
.L_x_17360:
[----:B------:R-:W-:Y:S01]  /*1a30*/  IMAD.SHL.U32 R0, R0, 0x100000, RZ ;  /* 0x0010000000007824 */ /* 0x000fe200078e00ff */
[----:B------:R-:W-:-:S04]  /*1a40*/  LEA R2, R2, 0x3b800000, 0x17 ;  /* 0x3b80000002027811 */ /* 0x000fc800078eb8ff */
[----:B------:R-:W-:-:S05]  /*1a50*/  LOP3.LUT R0, R2, R0, R7, 0xfe, !PT ;  /* 0x0000000002007212 */ /* 0x000fca00078efe07 */
[----:B------:R-:W-:-:S04]  /*1a60*/  FMUL.FTZ R0, R0, 1 ;  /* 0x3f80000000007820 */ /* 0x000fc80000410000 */
[----:B------:R0:W1:Y:S01]  /*1a70*/  F2F.F64.F32 R18, R0 ;  /* 0x0000000000127310 */ /* 0x0000620000201800 */
[----:B------:R-:W-:Y:S05]  /*1a80*/  BRA `(.L_x_17345) ;  /* 0x0000000400147947 */ /* 0x000fea0003800000 */
.L_x_17358:
        /* <DEDUP_REMOVED lines=21> */
.L_x_17363:
[----:B------:R-:W-:Y:S05]  /*1be0*/  BSYNC.RECONVERGENT B0 ;  /* 0x0000000000007941 */ /* 0x000fea0003800200 */
.L_x_17362:
[----:B------:R-:W-:Y:S01]  /*1bf0*/  IMAD.SHL.U32 R0, R0, 0x200000, RZ ;  /* 0x0020000000007824 */ /* 0x000fe200078e00ff */
[----:B------:R-:W-:-:S04]  /*1c00*/  LEA R2, R2, 0x37800000, 0x17 ;  /* 0x3780000002027811 */ /* 0x000fc800078eb8ff */
[----:B------:R-:W-:-:S05]  /*1c10*/  LOP3.LUT R0, R2, R0, R7, 0xfe, !PT ;  /* 0x0000000002007212 */ /* 0x000fca00078efe07 */
[----:B------:R-:W-:-:S04]  /*1c20*/  FMUL.FTZ R0, R0, 1 ;  /* 0x3f80000000007820 */ /* 0x000fc80000410000 */
[----:B------:R0:W1:Y:S01]  /*1c30*/  F2F.F64.F32 R18, R0 ;  /* 0x0000000000127310 */ /* 0x0000620000201800 */
[----:B------:R-:W-:Y:S05]  /*1c40*/  BRA `(.L_x_17345) ;  /* 0x0000000000a47947 */ /* 0x000fea0003800000 */
.L_x_17357:
[----:B------:R-:W-:-:S09]  /*1c50*/  UISETP.NE.AND UP0, UPT, UR4, 0x1c, UPT ;  /* 0x0000001c0400788c */ /* 0x000fd2000bf05270 */
[----:B------:R-:W-:Y:S05]  /*1c60*/  BRA.U !UP0, `(.L_x_17364) ;  /* 0x0000000108947547 */ /* 0x000fea000b800000 */
[----:B------:R-:W-:-:S09]  /*1c70*/  UISETP.NE.AND UP0, UPT, UR4, 0x1d, UPT ;  /* 0x0000001d0400788c */ /* 0x000fd2000bf05270 */
[----:B------:R-:W-:Y:S05]  /*1c80*/  BRA.U !UP0, `(.L_x_17365) ;  /* 0x0000000108807547 */ /* 0x000fea000b800000 */
[----:B------:R-:W-:-:S09]  /*1c90*/  UISETP.NE.AND UP0, UPT, UR4, 0x2c, UPT ;  /* 0x0000002c0400788c */ /* 0x000fd2000bf05270 */
[----:B------:R-:W-:Y:S05]  /*1ca0*/  BRA.U !UP0, `(.L_x_17366) ;  /* 0x0000000108487547 */ /* 0x000fea000b800000 */
.L_x_17344:
        /* <DEDUP_REMOVED lines=16> */
.L_x_17367:
[----:B------:R-:W-:Y:S01]  /*1db0*/  CS2R R18, SRZ ;  /* 0x0000000000127805 */ /* 0x000fe2000001ff00 */
[----:B------:R-:W-:Y:S06]  /*1dc0*/  BRA `(.L_x_17345) ;  /* 0x0000000000447947 */ /* 0x000fec0003800000 */
.L_x_17366:
        /* <DEDUP_REMOVED lines=12> */
.L_x_17365:
[----:B------:R-:W3:Y:S02]  /*1e90*/  LDG.E.64 R18, desc[UR36][R2.64] ;  /* 0x0000002402127981 */ /* 0x000ee4000c1e1b00 */
[----:B---3--:R-:W0:Y:S01]  /*1ea0*/  I2F.F64.U64 R18, R18 ;  /* 0x0000001200127312 */ /* 0x008e220000301800 */
[----:B------:R-:W-:Y:S05]  /*1eb0*/  BRA `(.L_x_17345) ;  /* 0x0000000000087947 */ /* 0x000fea0003800000 */
.L_x_17364:
[----:B------:R-:W3:Y:S02]  /*1ec0*/  LDG.E R2, desc[UR36][R2.64] ;  /* 0x0000002402027981 */ /* 0x000ee4000c1e1900 */
[----:B---3--:R0:W1:Y:S02]  /*1ed0*/  I2F.F64.U32 R18, R2 ;  /* 0x0000000200127312 */ /* 0x0080640000201800 */
.L_x_17345:
[----:B------:R-:W-:Y:S05]  /*1ee0*/  BSYNC.RECONVERGENT B6 ;  /* 0x0000000000067941 */ /* 0x000fea0003800200 */
.L_x_17339:
[----:B------:R-:W-:-:S07]  /*1ef0*/  VIADD R28, R36, 0x80 ;  /* 0x00000080241c7836 */ /* 0x000fce0000000000 */
.L_x_17309:
[----:B------:R-:W-:Y:S05]  /*1f00*/  BSYNC.RECONVERGENT B7 ;  /* 0x0000000000077941 */ /* 0x000fea0003800200 */
.L_x_17308:
        /* <DEDUP_REMOVED lines=26> */
.L_x_17374:
[----:B------:R-:W2:Y:S02]  /*20b0*/  LDG.E.U8 R2, desc[UR36][R2.64] ;  /* 0x0000002402027981 */ /* 0x000ea4000c1e1100 */
[----:B--2---:R0:W1:Y:S01]  /*20c0*/  I2F.F64.U16 R16, R2 ;  /* 0x0000000200107312 */ /* 0x0040620000101800 */
[----:B------:R-:W-:Y:S05]  /*20d0*/  BRA `(.L_x_17376) ;  /* 0x0000000c00607947 */ /* 0x000fea0003800000 */
.L_x_17373:
        /* <DEDUP_REMOVED lines=9> */
.L_x_17378:
[----:B------:R-:W2:Y:S02]  /*2170*/  LDG.E R2, desc[UR36][R2.64] ;  /* 0x0000002402027981 */ /* 0x000ea4000c1e1900 */
[----:B--2---:R0:W1:Y:S01]  /*2180*/  I2F.F64 R16, R2 ;  /* 0x0000000200107312 */ /* 0x0040620000201c00 */
[----:B------:R-:W-:Y:S05]  /*2190*/  BRA `(.L_x_17376) ;  /* 0x0000000c00307947 */ /* 0x000fea0003800000 */
.L_x_17377:
[----:B------:R-:W2:Y:S02]  /*21a0*/  LDG.E.U16 R2, desc[UR36][R2.64] ;  /* 0x0000002402027981 */ /* 0x000ea4000c1e1500 */
[----:B--2---:R0:W1:Y:S01]  /*21b0*/  I2F.F64.S16 R16, R2 ;  /* 0x0000000200107312 */ /* 0x0040620000101c00 */
[----:B------:R-:W-:Y:S05]  /*21c0*/  BRA `(.L_x_17376) ;  /* 0x0000000c00247947 */ /* 0x000fea0003800000 */
.L_x_17372:
        /* <DEDUP_REMOVED lines=10> */
.L_x_17380:
[----:B---3--:R-:W3:Y:S02]  /*2270*/  LDG.E.U16 R0, desc[UR36][R2.64] ;  /* 0x0000002402007981 */ /* 0x008ee4000c1e1500 */
[----:B---3--:R-:W-:-:S05]  /*2280*/  HADD2.F32 R0, -RZ, R0.H0_H0 ;  /* 0x20000000ff007230 */ /* 0x008fca0000004100 */
[----:B------:R-:W-:-:S04]  /*2290*/  FMUL.FTZ R0, R0, 1 ;  /* 0x3f80000000007820 */ /* 0x000fc80000410000 */
[----:B------:R0:W1:Y:S01]  /*22a0*/  F2F.F64.F32 R16, R0 ;  /* 0x0000000000107310 */ /* 0x0000620000201800 */
[----:B------:R-:W-:Y:S05]  /*22b0*/  BRA `(.L_x_17376) ;  /* 0x0000000800e87947 */ /* 0x000fea0003800000 */
.L_x_17379:
        /* <DEDUP_REMOVED lines=10> */
.L_x_17382:
[----:B------:R-:W3:Y:S02]  /*2360*/  LDG.E.U16 R2, desc[UR36][R2.64] ;  /* 0x0000002402027981 */ /* 0x000ee4000c1e1500 */
[----:B---3--:R-:W-:-:S05]  /*2370*/  HADD2.F32 R0, -RZ, R2.H0_H0 ;  /* 0x20000002ff007230 */ /* 0x008fca0000004100 */
[----:B------:R-:W-:-:S04]  /*2380*/  FMUL.FTZ R0, R0, 1 ;  /* 0x3f80000000007820 */ /* 0x000fc80000410000 */
[----:B------:R0:W1:Y:S01]  /*2390*/  F2F.F64.F32 R16, R0 ;  /* 0x0000000000107310 */ /* 0x0000620000201800 */
[----:B------:R-:W-:Y:S05]  /*23a0*/  BRA `(.L_x_17376) ;  /* 0x0000000800ac7947 */ /* 0x000fea0003800000 */
.L_x_17381:
[----:B------:R0:W5:Y:S01]  /*23b0*/  LDG.E.64 R16, desc[UR36][R2.64] ;  /* 0x0000002402107981 */ /* 0x000162000c1e1b00 */
[----:B------:R-:W-:Y:S05]  /*23c0*/  BRA `(.L_x_17376) ;  /* 0x0000000800a47947 */ /* 0x000fea0003800000 */
.L_x_17371:
        /* <DEDUP_REMOVED lines=13> */
.L_x_17385:
[----:B------:R0:W5:Y:S01]  /*24a0*/  LDG.E.64 R16, desc[UR36][R2.64] ;  /* 0x0000002402107981 */ /* 0x000162000c1e1b00 */
[----:B------:R-:W-:Y:S05]  /*24b0*/  BRA `(.L_x_17376) ;  /* 0x0000000800687947 */ /* 0x000fea0003800000 */
.L_x_17384:
        /* <DEDUP_REMOVED lines=27> */
.L_x_17387:
        /* <DEDUP_REMOVED lines=14> */
.L_x_17386:
[----:B---3--:R-:W3:Y:S02]  /*2750*/  LDG.E.U16 R0, desc[UR36][R2.64] ;  /* 0x0000002402007981 */ /* 0x008ee4000c1e1500 */
[----:B---3--:R-:W-:-:S04]  /*2760*/  IMAD.U32 R0, R0, 0x10000, RZ ;  /* 0x0001000000007824 */ /* 0x008fc800078e00ff */
[----:B------:R-:W-:-:S04]  /*2770*/  FMUL.FTZ R0, R0, 1 ;  /* 0x3f80000000007820 */ /* 0x000fc80000410000 */
[----:B------:R0:W1:Y:S01]  /*2780*/  F2F.F64.F32 R16, R0 ;  /* 0x0000000000107310 */ /* 0x0000620000201800 */
[----:B------:R-:W-:Y:S05]  /*2790*/  BRA `(.L_x_17376) ;  /* 0x0000000400b07947 */ /* 0x000fea0003800000 */
.L_x_17383:
        /* <DEDUP_REMOVED lines=11> */
.L_x_17390:
        /* <DEDUP_REMOVED lines=21> */
.L_x_17392:
[----:B------:R-:W-:Y:S05]  /*29a0*/  BSYNC.RECONVERGENT B0 ;  /* 0x0000000000007941 */ /* 0x000fea0003800200 */
.L_x_17391:
[----:B------:R-:W-:Y:S01]  /*29b0*/  IMAD.SHL.U32 R0, R0, 0x100000, RZ ;  /* 0x0010000000007824 */ /* 0x000fe200078e00ff */
[----:B------:R-:W-:-:S04]  /*29c0*/  LEA R2, R2, 0x3b800000, 0x17 ;  /* 0x3b80000002027811 */ /* 0x000fc800078eb8ff */
[----:B------:R-:W-:-:S05]  /*29d0*/  LOP3.LUT R0, R2, R0, R7, 0xfe, !PT ;  /* 0x0000000002007212 */ /* 0x000fca00078efe07 */
[----:B------:R-:W-:-:S04]  /*29e0*/  FMUL.FTZ R0, R0, 1 ;  /* 0x3f80000000007820 */ /* 0x000fc80000410000 */
[----:B------:R0:W1:Y:S01]  /*29f0*/  F2F.F64.F32 R16, R0 ;  /* 0x0000000000107310 */ /* 0x0000620000201800 */
[----:B------:R-:W-:Y:S05]  /*2a00*/  BRA `(.L_x_17376) ;  /* 0x0000000400147947 */ /* 0x000fea0003800000 */
.L_x_17389:
        /* <DEDUP_REMOVED lines=21> */
.L_x_17394:
[----:B------:R-:W-:Y:S05]  /*2b60*/  BSYNC.RECONVERGENT B0 ;  /* 0x0000000000007941 */ /* 0x000fea0003800200 */
.L_x_17393:
[----:B------:R-:W-:Y:S01]  /*2b70*/  IMAD.SHL.U32 R0, R0, 0x200000, RZ ;  /* 0x0020000000007824 */ /* 0x000fe200078e00ff */
[----:B------:R-:W-:-:S04]  /*2b80*/  LEA R2, R2, 0x37800000, 0x17 ;  /* 0x3780000002027811 */ /* 0x000fc800078eb8ff */
[----:B------:R-:W-:-:S05]  /*2b90*/  LOP3.LUT R0, R2, R0, R7, 0xfe, !PT ;  /* 0x0000000002007212 */ /* 0x000fca00078efe07 */
[----:B------:R-:W-:-:S04]  /*2ba0*/  FMUL.FTZ R0, R0, 1 ;  /* 0x3f80000000007820 */ /* 0x000fc80000410000 */
[----:B------:R0:W1:Y:S01]  /*2bb0*/  F2F.F64.F32 R16, R0 ;  /* 0x0000000000107310 */ /* 0x0000620000201800 */
[----:B------:R-:W-:Y:S05]  /*2bc0*/  BRA `(.L_x_17376) ;  /* 0x0000000000a47947 */ /* 0x000fea0003800000 */
.L_x_17388:
        /* <DEDUP_REMOVED lines=18> */
.L_x_17375:
        /* <DEDUP_REMOVED lines=16> */
.L_x_17397:
[----:B------:R-:W-:Y:S01]  /*2df0*/  CS2R R16, SRZ ;  /* 0x0000000000107805 */ /* 0x000fe2000001ff00 */
[----:B------:R-:W-:Y:S06]  /*2e00*/  BRA `(.L_x_17376) ;  /* 0x0000000000147947 */ /* 0x000fec0003800000 */
.L_x_17396:
[----:B------:R-:W2:Y:S02]  /*2e10*/  LDG.E.64 R16, desc[UR36][R2.64] ;  /* 0x0000002402107981 */ /* 0x000ea4000c1e1b00 */
[----:B--2---:R-:W0:Y:S01]  /*2e20*/  I2F.F64.U64 R16, R16 ;  /* 0x0000001000107312 */ /* 0x004e220000301800 */
[----:B------:R-:W-:Y:S05]  /*2e30*/  BRA `(.L_x_17376) ;  /* 0x0000000000087947 */ /* 0x000fea0003800000 */
.L_x_17395:
[----:B------:R-:W2:Y:S02]  /*2e40*/  LDG.E R2, desc[UR36][R2.64] ;  /* 0x0000002402027981 */ /* 0x000ea4000c1e1900 */
[----:B--2---:R0:W1:Y:S02]  /*2e50*/  I2F.F64.U32 R16, R2 ;  /* 0x0000000200107312 */ /* 0x0040640000201800 */
.L_x_17376:
[----:B------:R-:W-:Y:S05]  /*2e60*/  BSYNC.RECONVERGENT B6 ;  /* 0x0000000000067941 */ /* 0x000fea0003800200 */
.L_x_17370:
        /* <DEDUP_REMOVED lines=20> */
.L_x_17402:
[----:B------:R-:W2:Y:S02]  /*2fb0*/  LDG.E.U8 R2, desc[UR36][R2.64] ;  /* 0x0000002402027981 */ /* 0x000ea4000c1e1100 */
[----:B--2---:R0:W2:Y:S01]  /*2fc0*/  I2F.F64.U16 R26, R2 ;  /* 0x00000002001a7312 */ /* 0x0040a20000101800 */
[----:B------:R-:W-:Y:S05]  /*2fd0*/  BRA `(.L_x_17404) ;  /* 0x0000000c00607947 */ /* 0x000fea0003800000 */
.L_x_17401:
        /* <DEDUP_REMOVED lines=9> */
.L_x_17406:
[----:B------:R-:W2:Y:S02]  /*3070*/  LDG.E R2, desc[UR36][R2.64] ;  /* 0x0000002402027981 */ /* 0x000ea4000c1e1900 */
[----:B--2---:R0:W2:Y:S01]  /*3080*/  I2F.F64 R26, R2 ;  /* 0x00000002001a7312 */ /* 0x0040a20000201c00 */
[----:B------:R-:W-:Y:S05]  /*3090*/  BRA `(.L_x_17404) ;  /* 0x0000000c00307947 */ /* 0x000fea0003800000 */
.L_x_17405:
[----:B------:R-:W2:Y:S02]  /*30a0*/  LDG.E.U16 R2, desc[UR36][R2.64] ;  /* 0x0000002402027981 */ /* 0x000ea4000c1e1500 */
[----:B--2---:R0:W2:Y:S01]  /*30b0*/  I2F.F64.S16 R26, R2 ;  /* 0x00000002001a7312 */ /* 0x0040a20000101c00 */
[----:B------:R-:W-:Y:S05]  /*30c0*/  BRA `(.L_x_17404) ;  /* 0x0000000c00247947 */ /* 0x000fea0003800000 */
.L_x_17400:
        /* <DEDUP_REMOVED lines=10> */
.L_x_17408:
[----:B-1-3--:R-:W2:Y:S02]  /*3170*/  LDG.E.U16 R0, desc[UR36][R2.64] ;  /* 0x0000002402007981 */ /* 0x00aea4000c1e1500 */
[----:B--2---:R-:W-:-:S05]  /*3180*/  HADD2.F32 R0, -RZ, R0.H0_H0 ;  /* 0x20000000ff007230 */ /* 0x004fca0000004100 */
[----:B------:R-:W-:-:S04]  /*3190*/  FMUL.FTZ R0, R0, 1 ;  /* 0x3f80000000007820 */ /* 0x000fc80000410000 */
[----:B------:R0:W1:Y:S01]  /*31a0*/  F2F.F64.F32 R26, R0 ;  /* 0x00000000001a7310 */ /* 0x0000620000201800 */
[----:B------:R-:W-:Y:S05]  /*31b0*/  BRA `(.L_x_17404) ;  /* 0x0000000800e87947 */ /* 0x000fea0003800000 */
.L_x_17407:
        /* <DEDUP_REMOVED lines=10> */
.L_x_17410:
[----:B------:R-:W1:Y:S02]  /*3260*/  LDG.E.U16 R2, desc[UR36][R2.64] ;  /* 0x0000002402027981 */ /* 0x000e64000c1e1500 */
[----:B-1-3--:R-:W-:-:S05]  /*3270*/  HADD2.F32 R0, -RZ, R2.H0_H0 ;  /* 0x20000002ff007230 */ /* 0x00afca0000004100 */
[----:B------:R-:W-:-:S04]  /*3280*/  FMUL.FTZ R0, R0, 1 ;  /* 0x3f80000000007820 */ /* 0x000fc80000410000 */
[----:B------:R0:W1:Y:S01]  /*3290*/  F2F.F64.F32 R26, R0 ;  /* 0x00000000001a7310 */ /* 0x0000620000201800 */
[----:B------:R-:W-:Y:S05]  /*32a0*/  BRA `(.L_x_17404) ;  /* 0x0000000800ac7947 */ /* 0x000fea0003800000 */
.L_x_17409:
[----:B------:R0:W5:Y:S01]  /*32b0*/  LDG.E.64 R26, desc[UR36][R2.64] ;  /* 0x00000024021a7981 */ /* 0x000162000c1e1b00 */
[----:B------:R-:W-:Y:S05]  /*32c0*/  BRA `(.L_x_17404) ;  /* 0x0000000800a47947 */ /* 0x000fea0003800000 */
.L_x_17399:
        /* <DEDUP_REMOVED lines=13> */
.L_x_17413:
[----:B------:R0:W5:Y:S01]  /*33a0*/  LDG.E.64 R26, desc[UR36][R2.64] ;  /* 0x00000024021a7981 */ /* 0x000162000c1e1b00 */
[----:B------:R-:W-:Y:S05]  /*33b0*/  BRA `(.L_x_17404) ;  /* 0x0000000800687947 */ /* 0x000fea0003800000 */
.L_x_17412:
        /* <DEDUP_REMOVED lines=27> */
.L_x_17415:
[----:B------:R-:W1:Y:S02]  /*3570*/  LDG.E.U8 R2, desc[UR36][R2.64] ;  /* 0x0000002402027981 */ /* 0x000e64000c1e1100 */
[C---:B-1-3--:R-:W-:Y:S02]  /*3580*/  IMAD.SHL.U32 R0, R2.reuse, 0x2000000, RZ ;  /* 0x0200000002007824 */ /* 0x04afe400078e00ff */
        /* <DEDUP_REMOVED lines=12> */
.L_x_17414:
[----:B-1-3--:R-:W2:Y:S02]  /*3650*/  LDG.E.U16 R0, desc[UR36][R2.64] ;  /* 0x0000002402007981 */ /* 0x00aea4000c1e1500 */
[----:B--2---:R-:W-:-:S04]  /*3660*/  IMAD.U32 R0, R0, 0x10000, RZ ;  /* 0x0001000000007824 */ /* 0x004fc800078e00ff */
[----:B------:R-:W-:-:S04]  /*3670*/  FMUL.FTZ R0, R0, 1 ;  /* 0x3f80000000007820 */ /* 0x000fc80000410000 */
[----:B------:R0:W1:Y:S01]  /*3680*/  F2F.F64.F32 R26, R0 ;  /* 0x00000000001a7310 */ /* 0x0000620000201800 */
[----:B------:R-:W-:Y:S05]  /*3690*/  BRA `(.L_x_17404) ;  /* 0x0000000400b07947 */ /* 0x000fea0003800000 */
.L_x_17411:
        /* <DEDUP_REMOVED lines=11> */
.L_x_17418:
        /* <DEDUP_REMOVED lines=21> */
.L_x_17420:
[----:B------:R-:W-:Y:S05]  /*38a0*/  BSYNC.RECONVERGENT B0 ;  /* 0x0000000000007941 */ /* 0x000fea0003800200 */
.L_x_17419:
[----:B------:R-:W-:Y:S01]  /*38b0*/  IMAD.SHL.U32 R0, R0, 0x100000, RZ ;  /* 0x0010000000007824 */ /* 0x000fe200078e00ff */
[----:B------:R-:W-:-:S04]  /*38c0*/  LEA R2, R2, 0x3b800000, 0x17 ;  /* 0x3b80000002027811 */ /* 0x000fc800078eb8ff */
[----:B------:R-:W-:-:S05]  /*38d0*/  LOP3.LUT R0, R2, R0, R7, 0xfe, !PT ;  /* 0x0000000002007212 */ /* 0x000fca00078efe07 */
[----:B------:R-:W-:-:S04]  /*38e0*/  FMUL.FTZ R0, R0, 1 ;  /* 0x3f80000000007820 */ /* 0x000fc80000410000 */
[----:B------:R0:W1:Y:S01]  /*38f0*/  F2F.F64.F32 R26, R0 ;  /* 0x00000000001a7310 */ /* 0x0000620000201800 */
[----:B------:R-:W-:Y:S05]  /*3900*/  BRA `(.L_x_17404) ;  /* 0x0000000400147947 */ /* 0x000fea0003800000 */
.L_x_17417:
        /* <DEDUP_REMOVED lines=21> */
.L_x_17422:
[----:B------:R-:W-:Y:S05]  /*3a60*/  BSYNC.RECONVERGENT B0 ;  /* 0x0000000000007941 */ /* 0x000fea0003800200 */
.L_x_17421:
[----:B------:R-:W-:Y:S01]  /*3a70*/  IMAD.SHL.U32 R0, R0, 0x200000, RZ ;  /* 0x0020000000007824 */ /* 0x000fe200078e00ff */
[----:B------:R-:W-:-:S04]  /*3a80*/  LEA R2, R2, 0x37800000, 0x17 ;  /* 0x3780000002027811 */ /* 0x000fc800078eb8ff */
[----:B------:R-:W-:-:S05]  /*3a90*/  LOP3.LUT R0, R2, R0, R7, 0xfe, !PT ;  /* 0x0000000002007212 */ /* 0x000fca00078efe07 */
[----:B------:R-:W-:-:S04]  /*3aa0*/  FMUL.FTZ R0, R0, 1 ;  /* 0x3f80000000007820 */ /* 0x000fc80000410000 */
[----:B------:R0:W1:Y:S01]  /*3ab0*/  F2F.F64.F32 R26, R0 ;  /* 0x00000000001a7310 */ /* 0x0000620000201800 */
[----:B------:R-:W-:Y:S05]  /*3ac0*/  BRA `(.L_x_17404) ;  /* 0x0000000000a47947 */ /* 0x000fea0003800000 */
.L_x_17416:
        /* <DEDUP_REMOVED lines=18> */
.L_x_17403:
        /* <DEDUP_REMOVED lines=16> */
.L_x_17425:
[----:B------:R-:W-:Y:S01]  /*3cf0*/  CS2R R26, SRZ ;  /* 0x00000000001a7805 */ /* 0x000fe2000001ff00 */
[----:B------:R-:W-:Y:S06]  /*3d00*/  BRA `(.L_x_17404) ;  /* 0x0000000000147947 */ /* 0x000fec0003800000 */
.L_x_17424:
[----:B------:R-:W2:Y:S02]  /*3d10*/  LDG.E.64 R26, desc[UR36][R2.64] ;  /* 0x00000024021a7981 */ /* 0x000ea4000c1e1b00 */
[----:B--2---:R-:W0:Y:S01]  /*3d20*/  I2F.F64.U64 R26, R26 ;  /* 0x0000001a001a7312 */ /* 0x004e220000301800 */
[----:B------:R-:W-:Y:S05]  /*3d30*/  BRA `(.L_x_17404) ;  /* 0x0000000000087947 */ /* 0x000fea0003800000 */
.L_x_17423:
[----:B------:R-:W2:Y:S02]  /*3d40*/  LDG.E R2, desc[UR36][R2.64] ;  /* 0x0000002402027981 */ /* 0x000ea4000c1e1900 */
[----:B--2---:R0:W2:Y:S02]  /*3d50*/  I2F.F64.U32 R26, R2 ;  /* 0x00000002001a7312 */ /* 0x0040a40000201800 */
.L_x_17404:
[----:B------:R-:W-:Y:S05]  /*3d60*/  BSYNC.RECONVERGENT B6 ;  /* 0x0000000000067941 */ /* 0x000fea0003800200 */
.L_x_17398:
[----:B------:R-:W-:-:S07]  /*3d70*/  VIADD R28, R28, 0x80 ;  /* 0x000000801c1c7836 */ /* 0x000fce0000000000 */
.L_x_17369:
[----:B------:R-:W-:Y:S05]  /*3d80*/  BSYNC.RECONVERGENT B7 ;  /* 0x0000000000077941 */ /* 0x000fea0003800200 */
.L_x_17368:
        /* <DEDUP_REMOVED lines=26> */
.L_x_17432:
[----:B------:R-:W2:Y:S02]  /*3f30*/  LDG.E.U8 R2, desc[UR36][R2.64] ;  /* 0x0000002402027981 */ /* 0x000ea4000c1e1100 */
[----:B--2---:R0:W1:Y:S01]  /*3f40*/  I2F.F64.U16 R24, R2 ;  /* 0x0000000200187312 */ /* 0x0040620000101800 */
[----:B------:R-:W-:Y:S05]  /*3f50*/  BRA `(.L_x_17434) ;  /* 0x0000000c00607947 */ /* 0x000fea0003800000 */
.L_x_17431:
        /* <DEDUP_REMOVED lines=9> */
.L_x_17436:
[----:B------:R-:W2:Y:S02]  /*3ff0*/  LDG.E R2, desc[UR36][R2.64] ;  /* 0x0000002402027981 */ /* 0x000ea4000c1e1900 */
[----:B--2---:R0:W1:Y:S01]  /*4000*/  I2F.F64 R24, R2 ;  /* 0x0000000200187312 */ /* 0x0040620000201c00 */
[----:B------:R-:W-:Y:S05]  /*4010*/  BRA `(.L_x_17434) ;  /* 0x0000000c00307947 */ /* 0x000fea0003800000 */
.L_x_17435:
[----:B------:R-:W2:Y:S02]  /*4020*/  LDG.E.U16 R2, desc[UR36][R2.64] ;  /* 0x0000002402027981 */ /* 0x000ea4000c1e1500 */
[----:B--2---:R0:W1:Y:S01]  /*4030*/  I2F.F64.S16 R24, R2 ;  /* 0x0000000200187312 */ /* 0x0040620000101c00 */
[----:B------:R-:W-:Y:S05]  /*4040*/  BRA `(.L_x_17434) ;  /* 0x0000000c00247947 */ /* 0x000fea0003800000 */
.L_x_17430:
        /* <DEDUP_REMOVED lines=10> */
.L_x_17438:
[----:B---3--:R-:W3:Y:S02]  /*40f0*/  LDG.E.U16 R0, desc[UR36][R2.64] ;  /* 0x0000002402007981 */ /* 0x008ee4000c1e1500 */
[----:B---3--:R-:W-:-:S05]  /*4100*/  HADD2.F32 R0, -RZ, R0.H0_H0 ;  /* 0x20000000ff007230 */ /* 0x008fca0000004100 */
[----:B------:R-:W-:-:S04]  /*4110*/  FMUL.FTZ R0, R0, 1 ;  /* 0x3f80000000007820 */ /* 0x000fc80000410000 */
[----:B------:R0:W1:Y:S01]  /*4120*/  F2F.F64.F32 R24, R0 ;  /* 0x0000000000187310 */ /* 0x0000620000201800 */
[----:B------:R-:W-:Y:S05]  /*4130*/  BRA `(.L_x_17434) ;  /* 0x0000000800e87947 */ /* 0x000fea0003800000 */
.L_x_17437:
        /* <DEDUP_REMOVED lines=10> */
.L_x_17440:
[----:B------:R-:W3:Y:S02]  /*41e0*/  LDG.E.U16 R2, desc[UR36][R2.64] ;  /* 0x0000002402027981 */ /* 0x000ee4000c1e1500 */
[----:B---3--:R-:W-:-:S05]  /*41f0*/  HADD2.F32 R0, -RZ, R2.H0_H0 ;  /* 0x20000002ff007230 */ /* 0x008fca0000004100 */
[----:B------:R-:W-:-:S04]  /*4200*/  FMUL.FTZ R0, R0, 1 ;  /* 0x3f80000000007820 */ /* 0x000fc80000410000 */
[----:B------:R0:W1:Y:S01]  /*4210*/  F2F.F64.F32 R24, R0 ;  /* 0x0000000000187310 */ /* 0x0000620000201800 */
[----:B------:R-:W-:Y:S05]  /*4220*/  BRA `(.L_x_17434) ;  /* 0x0000000800ac7947 */ /* 0x000fea0003800000 */
.L_x_17439:
[----:B------:R0:W5:Y:S01]  /*4230*/  LDG.E.64 R24, desc[UR36][R2.64] ;  /* 0x0000002402187981 */ /* 0x000162000c1e1b00 */
[----:B------:R-:W-:Y:S05]  /*4240*/  BRA `(.L_x_17434) ;  /* 0x0000000800a47947 */ /* 0x000fea0003800000 */
.L_x_17429:
        /* <DEDUP_REMOVED lines=13> */
.L_x_17443:
[----:B------:R0:W5:Y:S01]  /*4320*/  LDG.E.64 R24, desc[UR36][R2.64] ;  /* 0x0000002402187981 */ /* 0x000162000c1e1b00 */
[----:B------:R-:W-:Y:S05]  /*4330*/  BRA `(.L_x_17434) ;  /* 0x0000000800687947 */ /* 0x000fea0003800000 */
.L_x_17442:
        /* <DEDUP_REMOVED lines=27> */
.L_x_17445:
        /* <DEDUP_REMOVED lines=14> */
.L_x_17444:
[----:B---3--:R-:W3:Y:S02]  /*45d0*/  LDG.E.U16 R0, desc[UR36][R2.64] ;  /* 0x0000002402007981 */ /* 0x008ee4000c1e1500 */
[----:B---3--:R-:W-:-:S04]  /*45e0*/  IMAD.U32 R0, R0, 0x10000, RZ ;  /* 0x0001000000007824 */ /* 0x008fc800078e00ff */
[----:B------:R-:W-:-:S04]  /*45f0*/  FMUL.FTZ R0, R0, 1 ;  /* 0x3f80000000007820 */ /* 0x000fc80000410000 */
[----:B------:R0:W1:Y:S01]  /*4600*/  F2F.F64.F32 R24, R0 ;  /* 0x0000000000187310 */ /* 0x0000620000201800 */
[----:B------:R-:W-:Y:S05]  /*4610*/  BRA `(.L_x_17434) ;  /* 0x0000000400b07947 */ /* 0x000fea0003800000 */
.L_x_17441:
        /* <DEDUP_REMOVED lines=11> */
.L_x_17448:
        /* <DEDUP_REMOVED lines=21> */
.L_x_17450:
[----:B------:R-:W-:Y:S05]  /*4820*/  BSYNC.RECONVERGENT B0 ;  /* 0x0000000000007941 */ /* 0x000fea0003800200 */
.L_x_17449:
[----:B------:R-:W-:Y:S01]  /*4830*/  IMAD.SHL.U32 R0, R0, 0x100000, RZ ;  /* 0x0010000000007824 */ /* 0x000fe200078e00ff */
[----:B------:R-:W-:-:S04]  /*4840*/  LEA R2, R2, 0x3b800000, 0x17 ;  /* 0x3b80000002027811 */ /* 0x000fc800078eb8ff */
[----:B------:R-:W-:-:S05]  /*4850*/  LOP3.LUT R0, R2, R0, R7, 0xfe, !PT ;  /* 0x0000000002007212 */ /* 0x000fca00078efe07 */
[----:B------:R-:W-:-:S04]  /*4860*/  FMUL.FTZ R0, R0, 1 ;  /* 0x3f80000000007820 */ /* 0x000fc80000410000 */
[----:B------:R0:W1:Y:S01]  /*4870*/  F2F.F64.F32 R24, R0 ;  /* 0x0000000000187310 */ /* 0x0000620000201800 */
[----:B------:R-:W-:Y:S05]  /*4880*/  BRA `(.L_x_17434) ;  /* 0x0000000400147947 */ /* 0x000fea0003800000 */
.L_x_17447:
        /* <DEDUP_REMOVED lines=21> */
.L_x_17452:
[----:B------:R-:W-:Y:S05]  /*49e0*/  BSYNC.RECONVERGENT B0 ;  /* 0x0000000000007941 */ /* 0x000fea0003800200 */
.L_x_17451:
[----:B------:R-:W-:Y:S01]  /*49f0*/  IMAD.SHL.U32 R0, R0, 0x200000, RZ ;  /* 0x0020000000007824 */ /* 0x000fe200078e00ff */
[----:B------:R-:W-:-:S04]  /*4a00*/  LEA R2, R2, 0x37800000, 0x17 ;  /* 0x3780000002027811 */ /* 0x000fc800078eb8ff */
[----:B------:R-:W-:-:S05]  /*4a10*/  LOP3.LUT R0, R2, R0, R7, 0xfe, !PT ;  /* 0x0000000002007212 */ /* 0x000fca00078efe07 */
[----:B------:R-:W-:-:S04]  /*4a20*/  FMUL.FTZ R0, R0, 1 ;  /* 0x3f80000000007820 */ /* 0x000fc80000410000 */
[----:B------:R0:W1:Y:S01]  /*4a30*/  F2F.F64.F32 R24, R0 ;  /* 0x0000000000187310 */ /* 0x0000620000201800 */
[----:B------:R-:W-:Y:S05]  /*4a40*/  BRA `(.L_x_17434) ;  /* 0x0000000000a47947 */ /* 0x000fea0003800000 */
.L_x_17446:
        /* <DEDUP_REMOVED lines=18> */
.L_x_17433:
        /* <DEDUP_REMOVED lines=16> */
.L_x_17455:
[----:B------:R-:W-:Y:S01]  /*4c70*/  CS2R R24, SRZ ;  /* 0x0000000000187805 */ /* 0x000fe2000001ff00 */
[----:B------:R-:W-:Y:S06]  /*4c80*/  BRA `(.L_x_17434) ;  /* 0x0000000000147947 */ /* 0x000fec0003800000 */
.L_x_17454:
[----:B------:R-:W2:Y:S02]  /*4c90*/  LDG.E.64 R24, desc[UR36][R2.64] ;  /* 0x0000002402187981 */ /* 0x000ea4000c1e1b00 */
[----:B--2---:R-:W0:Y:S01]  /*4ca0*/  I2F.F64.U64 R24, R24 ;  /* 0x0000001800187312 */ /* 0x004e220000301800 */
[----:B------:R-:W-:Y:S05]  /*4cb0*/  BRA `(.L_x_17434) ;  /* 0x0000000000087947 */ /* 0x000fea0003800000 */
.L_x_17453:
[----:B------:R-:W2:Y:S02]  /*4cc0*/  LDG.E R2, desc[UR36][R2.64] ;  /* 0x0000002402027981 */ /* 0x000ea4000c1e1900 */
[----:B--2---:R0:W1:Y:S02]  /*4cd0*/  I2F.F64.U32 R24, R2 ;  /* 0x0000000200187312 */ /* 0x0040640000201800 */
.L_x_17434:
[----:B------:R-:W-:Y:S05]  /*4ce0*/  BSYNC.RECONVERGENT B6 ;  /* 0x0000000000067941 */ /* 0x000fea0003800200 */
.L_x_17428:
        /* <DEDUP_REMOVED lines=20> */
.L_x_17460:
[----:B------:R-:W3:Y:S02]  /*4e30*/  LDG.E.U8 R2, desc[UR36][R2.64] ;  /* 0x0000002402027981 */ /* 0x000ee4000c1e1100 */
[----:B---3--:R0:W3:Y:S01]  /*4e40*/  I2F.F64.U16 R32, R2 ;  /* 0x0000000200207312 */ /* 0x0080e20000101800 */
[----:B------:R-:W-:Y:S05]  /*4e50*/  BRA `(.L_x_17462) ;  /* 0x0000000c00607947 */ /* 0x000fea0003800000 */
.L_x_17459:
        /* <DEDUP_REMOVED lines=9> */
.L_x_17464:
[----:B------:R-:W3:Y:S02]  /*4ef0*/  LDG.E R2, desc[UR36][R2.64] ;  /* 0x0000002402027981 */ /* 0x000ee4000c1e1900 */
[----:B---3--:R0:W3:Y:S01]  /*4f00*/  I2F.F64 R32, R2 ;  /* 0x0000000200207312 */ /* 0x0080e20000201c00 */
[----:B------:R-:W-:Y:S05]  /*4f10*/  BRA `(.L_x_17462) ;  /* 0x0000000c00307947 */ /* 0x000fea0003800000 */
.L_x_17463:
[----:B------:R-:W3:Y:S02]  /*4f20*/  LDG.E.U16 R2, desc[UR36][R2.64] ;  /* 0x0000002402027981 */ /* 0x000ee4000c1e1500 */
[----:B---3--:R0:W3:Y:S01]  /*4f30*/  I2F.F64.S16 R32, R2 ;  /* 0x0000000200207312 */ /* 0x0080e20000101c00 */
[----:B------:R-:W-:Y:S05]  /*4f40*/  BRA `(.L_x_17462) ;  /* 0x0000000c00247947 */ /* 0x000fea0003800000 */
.L_x_17458:
        /* <DEDUP_REMOVED lines=10> */
.L_x_17466:
[----:B------:R-:W3:Y:S02]  /*4ff0*/  LDG.E.U16 R0, desc[UR36][R2.64] ;  /* 0x0000002402007981 */ /* 0x000ee4000c1e1500 */
[----:B---3--:R-:W-:-:S05]  /*5000*/  HADD2.F32 R0, -RZ, R0.H0_H0 ;  /* 0x20000000ff007230 */ /* 0x008fca0000004100 */
[----:B------:R-:W-:-:S04]  /*5010*/  FMUL.FTZ R0, R0, 1 ;  /* 0x3f80000000007820 */ /* 0x000fc80000410000 */
[----:B------:R0:W3:Y:S01]  /*5020*/  F2F.F64.F32 R32, R0 ;  /* 0x0000000000207310 */ /* 0x0000e20000201800 */
[----:B------:R-:W-:Y:S05]  /*5030*/  BRA `(.L_x_17462) ;  /* 0x0000000800e87947 */ /* 0x000fea0003800000 */
.L_x_17465:
        /* <DEDUP_REMOVED lines=10> */
.L_x_17468:
[----:B------:R-:W3:Y:S02]  /*50e0*/  LDG.E.U16 R2, desc[UR36][R2.64] ;  /* 0x0000002402027981 */ /* 0x000ee4000c1e1500 */
[----:B---3--:R-:W-:-:S05]  /*50f0*/  HADD2.F32 R0, -RZ, R2.H0_H0 ;  /* 0x20000002ff007230 */ /* 0x008fca0000004100 */
[----:B------:R-:W-:-:S04]  /*5100*/  FMUL.FTZ R0, R0, 1 ;  /* 0x3f80000000007820 */ /* 0x000fc80000410000 */
[----:B------:R0:W3:Y:S01]  /*5110*/  F2F.F64.F32 R32, R0 ;  /* 0x0000000000207310 */ /* 0x0000e20000201800 */
[----:B------:R-:W-:Y:S05]  /*5120*/  BRA `(.L_x_17462) ;  /* 0x0000000800ac7947 */ /* 0x000fea0003800000 */
.L_x_17467:
[----:B------:R0:W5:Y:S01]  /*5130*/  LDG.E.64 R32, desc[UR36][R2.64] ;  /* 0x0000002402207981 */ /* 0x000162000c1e1b00 */
[----:B------:R-:W-:Y:S05]  /*5140*/  BRA `(.L_x_17462) ;  /* 0x0000000800a47947 */ /* 0x000fea0003800000 */
.L_x_17457:
        /* <DEDUP_REMOVED lines=13> */
.L_x_17471:
[----:B------:R0:W5:Y:S01]  /*5220*/  LDG.E.64 R32, desc[UR36][R2.64] ;  /* 0x0000002402207981 */ /* 0x000162000c1e1b00 */
[----:B------:R-:W-:Y:S05]  /*5230*/  BRA `(.L_x_17462) ;  /* 0x0000000800687947 */ /* 0x000fea0003800000 */
.L_x_17470:
        /* <DEDUP_REMOVED lines=27> */
.L_x_17473:
        /* <DEDUP_REMOVED lines=14> */
.L_x_17472:
[----:B------:R-:W3:Y:S02]  /*54d0*/  LDG.E.U16 R0, desc[UR36][R2.64] ;  /* 0x0000002402007981 */ /* 0x000ee4000c1e1500 */
[----:B---3--:R-:W-:-:S04]  /*54e0*/  IMAD.U32 R0, R0, 0x10000, RZ ;  /* 0x0001000000007824 */ /* 0x008fc800078e00ff */
[----:B------:R-:W-:-:S04]  /*54f0*/  FMUL.FTZ R0, R0, 1 ;  /* 0x3f80000000007820 */ /* 0x000fc80000410000 */
[----:B------:R0:W3:Y:S01]  /*5500*/  F2F.F64.F32 R32, R0 ;  /* 0x0000000000207310 */ /* 0x0000e20000201800 */
[----:B------:R-:W-:Y:S05]  /*5510*/  BRA `(.L_x_17462) ;  /* 0x0000000400b07947 */ /* 0x000fea0003800000 */
.L_x_17469:
        /* <DEDUP_REMOVED lines=11> */
.L_x_17476:
        /* <DEDUP_REMOVED lines=21> */
.L_x_17478:
[----:B------:R-:W-:Y:S05]  /*5720*/  BSYNC.RECONVERGENT B0 ;  /* 0x0000000000007941 */ /* 0x000fea0003800200 */
.L_x_17477:
[----:B------:R-:W-:Y:S01]  /*5730*/  IMAD.SHL.U32 R0, R0, 0x100000, RZ ;  /* 0x0010000000007824 */ /* 0x000fe200078e00ff */
[----:B------:R-:W-:-:S04]  /*5740*/  LEA R2, R2, 0x3b800000, 0x17 ;  /* 0x3b80000002027811 */ /* 0x000fc800078eb8ff */
[----:B------:R-:W-:-:S05]  /*5750*/  LOP3.LUT R0, R2, R0, R7, 0xfe, !PT ;  /* 0x0000000002007212 */ /* 0x000fca00078efe07 */
[----:B------:R-:W-:-:S04]  /*5760*/  FMUL.FTZ R0, R0, 1 ;  /* 0x3f80000000007820 */ /* 0x000fc80000410000 */
[----:B------:R0:W3:Y:S01]  /*5770*/  F2F.F64.F32 R32, R0 ;  /* 0x0000000000207310 */ /* 0x0000e20000201800 */
[----:B------:R-:W-:Y:S05]  /*5780*/  BRA `(.L_x_17462) ;  /* 0x0000000400147947 */ /* 0x000fea0003800000 */
.L_x_17475:
        /* <DEDUP_REMOVED lines=21> */
.L_x_17480:
[----:B------:R-:W-:Y:S05]  /*58e0*/  BSYNC.RECONVERGENT B0 ;  /* 0x0000000000007941 */ /* 0x000fea0003800200 */
.L_x_17479:
[----:B------:R-:W-:Y:S01]  /*58f0*/  IMAD.SHL.U32 R0, R0, 0x200000, RZ ;  /* 0x0020000000007824 */ /* 0x000fe200078e00ff */
[----:B------:R-:W-:-:S04]  /*5900*/  LEA R2, R2, 0x37800000, 0x17 ;  /* 0x3780000002027811 */ /* 0x000fc800078eb8ff */
[----:B------:R-:W-:-:S05]  /*5910*/  LOP3.LUT R0, R2, R0, R7, 0xfe, !PT ;  /* 0x0000000002007212 */ /* 0x000fca00078efe07 */
[----:B------:R-:W-:-:S04]  /*5920*/  FMUL.FTZ R0, R0, 1 ;  /* 0x3f80000000007820 */ /* 0x000fc80000410000 */
[----:B------:R0:W3:Y:S01]  /*5930*/  F2F.F64.F32 R32, R0 ;  /* 0x0000000000207310 */ /* 0x0000e20000201800 */
[----:B------:R-:W-:Y:S05]  /*5940*/  BRA `(.L_x_17462) ;  /* 0x0000000000a47947 */ /* 0x000fea0003800000 */
.L_x_17474:
        /* <DEDUP_REMOVED lines=18> */
.L_x_17461:
        /* <DEDUP_REMOVED lines=16> */
.L_x_17483:
[----:B------:R-:W-:Y:S01]  /*5b70*/  CS2R R32, SRZ ;  /* 0x0000000000207805 */ /* 0x000fe2000001ff00 */
[----:B------:R-:W-:Y:S06]  /*5b80*/  BRA `(.L_x_17462) ;  /* 0x0000000000147947 */ /* 0x000fec0003800000 */
.L_x_17482:
[----:B------:R-:W3:Y:S02]  /*5b90*/  LDG.E.64 R32, desc[UR36][R2.64] ;  /* 0x0000002402207981 */ /* 0x000ee4000c1e1b00 */
[----:B---3--:R-:W0:Y:S01]  /*5ba0*/  I2F.F64.U64 R32, R32 ;  /* 0x0000002000207312 */ /* 0x008e220000301800 */
[----:B------:R-:W-:Y:S05]  /*5bb0*/  BRA `(.L_x_17462) ;  /* 0x0000000000087947 */ /* 0x000fea0003800000 */
.L_x_17481:
[----:B------:R-:W3:Y:S02]  /*5bc0*/  LDG.E R2, desc[UR36][R2.64] ;  /* 0x0000002402027981 */ /* 0x000ee4000c1e1900 */
[----:B---3--:R0:W3:Y:S02]  /*5bd0*/  I2F.F64.U32 R32, R2 ;  /* 0x0000000200207312 */ /* 0x0080e40000201800 */
.L_x_17462:
[----:B------:R-:W-:Y:S05]  /*5be0*/  BSYNC.RECONVERGENT B6 ;  /* 0x0000000000067941 */ /* 0x000fea0003800200 */
.L_x_17456:
[----:B------:R-:W-:-:S07]  /*5bf0*/  VIADD R28, R28, 0x80 ;  /* 0x000000801c1c7836 */ /* 0x000fce0000000000 */
.L_x_17427:
[----:B------:R-:W-:Y:S05]  /*5c00*/  BSYNC.RECONVERGENT B7 ;  /* 0x0000000000077941 */ /* 0x000fea0003800200 */
.L_x_17426:
[----:B------:R-:W-:Y:S01]  /*5c10*/  ISETP.GE.AND P0, PT, R28, R37, PT ;  /* 0x000000251c00720c */ /* 0x000fe20003f06270 */
[----:B------:R-:W-:Y:S01]  /*5c20*/  BSSY.RECONVERGENT B7, `(.L_x_17484) ;  /* 0x00001e1000077945 */ /* 0x000fe20003800200 */
[----:B------:R-:W-:Y:S02]  /*5c30*/  CS2R R34, SRZ ;  /* 0x0000000000227805 */ /* 0x000fe4000001ff00 */
[----:B------:R-:W-:-:S09]  /*5c40*/  CS2R R30, SRZ ;  /* 0x00000000001e7805 */ /* 0x000fd2000001ff00 */
[----:B------:R-:W-:Y:S05]  /*5c50*/  @P0 BRA `(.L_x_17485) ;  /* 0x0000001c00740947 */ /* 0x000fea0003800000 */
[----:B01-3--:R-:W0:Y:S01]  /*5c60*/  S2R R0, SR_CTAID.X ;  /* 0x0000000000007919 */ /* 0x00be220000002500 */
[----:B------:R-:W1:Y:S01]  /*5c70*/  LDC.64 R2, c[0x0][0x390] ;  /* 0x0000e400ff027b82 */ /* 0x000e620000000a00 */
[----:B------:R-:W3:Y:S01]  /*5c80*/  LDCU UR5, c[0x0][0x3a8] ;  /* 0x00007500ff0577ac */ /* 0x000ee20008000800 */
[----:B------:R-:W-:Y:S01]  /*5c90*/  BSSY.RECONVERGENT B6, `(.L_x_17486) ;  /* 0x00000ee000067945 */ /* 0x000fe20003800200 */
[----:B------:R-:W-:-:S04]  /*5ca0*/  UPRMT UR4, UR38, 0x9910, URZ ;  /* 0x0000991026047896 */ /* 0x000fc800080000ff */
[----:B------:R-:W-:Y:S01]  /*5cb0*/  UISETP.GT.AND UP0, UPT, UR4, 0x9, UPT ;  /* 0x000000090400788c */ /* 0x000fe2000bf04270 */
[----:B0-----:R-:W-:-:S04]  /*5cc0*/  IMAD R28, R0, 0x200, R28 ;  /* 0x00000200001c7824 */ /* 0x001fc800078e021c */
[----:B---3--:R-:W-:-:S05]  /*5cd0*/  IMAD R5, R28, UR5, RZ ;  /* 0x000000051c057c24 */ /* 0x008fca000f8e02ff */
[----:B-1----:R-:W-:-:S05]  /*5ce0*/  IADD3 R2, P0, PT, R5, R2, RZ ;  /* 0x0000000205027210 */ /* 0x002fca0007f1e0ff */
        /* <DEDUP_REMOVED lines=13> */
.L_x_17490:
[----:B------:R-:W3:Y:S02]  /*5dc0*/  LDG.E.U8 R2, desc[UR36][R2.64] ;  /* 0x0000002402027981 */ /* 0x000ee4000c1e1100 */
[----:B---3--:R0:W1:Y:S01]  /*5dd0*/  I2F.F64.U16 R30, R2 ;  /* 0x00000002001e7312 */ /* 0x0080620000101800 */
[----:B------:R-:W-:Y:S05]  /*5de0*/  BRA `(.L_x_17492) ;  /* 0x0000000c00607947 */ /* 0x000fea0003800000 */
.L_x_17489:
[----:B------:R-:W-:-:S09]  /*5df0*/  UISETP.NE.AND UP0, UPT, UR4, 0x2, UPT ;  /* 0x000000020400788c */ /* 0x000fd2000bf05270 */
[----:B------:R-:W-:Y:S05]  /*5e00*/  BRA.U !UP0, `(.L_x_17493) ;  /* 0x0000000108287547 */ /* 0x000fea000b800000 */
[----:B------:R-:W-:-:S09]  /*5e10*/  UISETP.NE.AND UP0, UPT, UR4, 0x3, UPT ;  /* 0x000000030400788c */ /* 0x000fd2000bf05270 */
[----:B------:R-:W-:Y:S05]  /*5e20*/  BRA.U !UP0, `(.L_x_17494) ;  /* 0x0000000108147547 */ /* 0x000fea000b800000 */
[----:B------:R-:W-:-:S09]  /*5e30*/  UISETP.NE.AND UP0, UPT, UR4, 0x4, UPT ;  /* 0x000000040400788c */ /* 0x000fd2000bf05270 */
[----:B------:R-:W-:Y:S05]  /*5e40*/  BRA.U UP0, `(.L_x_17491) ;  /* 0x0000000900ec7547 */ /* 0x000fea000b800000 */
[----:B------:R-:W3:Y:S02]  /*5e50*/  LDG.E.64 R30, desc[UR36][R2.64] ;  /* 0x00000024021e7981 */ /* 0x000ee4000c1e1b00 */
[----:B---3--:R-:W3:Y:S01]  /*5e60*/  I2F.F64.S64 R30, R30 ;  /* 0x0000001e001e7312 */ /* 0x008ee20000301c00 */
[----:B------:R-:W-:Y:S05]  /*5e70*/  BRA `(.L_x_17492) ;  /* 0x0000000c003c7947 */ /* 0x000fea0003800000 */
.L_x_17494:
[----:B------:R-:W3:Y:S02]  /*5e80*/  LDG.E R2, desc[UR36][R2.64] ;  /* 0x0000002402027981 */ /* 0x000ee4000c1e1900 */
[----:B---3--:R0:W1:Y:S01]  /*5e90*/  I2F.F64 R30, R2 ;  /* 0x00000002001e7312 */ /* 0x0080620000201c00 */
[----:B------:R-:W-:Y:S05]  /*5ea0*/  BRA `(.L_x_17492) ;  /* 0x0000000c00307947 */ /* 0x000fea0003800000 */
.L_x_17493:
[----:B------:R-:W3:Y:S02]  /*5eb0*/  LDG.E.U16 R2, desc[UR36][R2.64] ;  /* 0x0000002402027981 */ /* 0x000ee4000c1e1500 */
[----:B---3--:R0:W1:Y:S01]  /*5ec0*/  I2F.F64.S16 R30, R2 ;  /* 0x00000002001e7312 */ /* 0x0080620000101c00 */
[----:B------:R-:W-:Y:S05]  /*5ed0*/  BRA `(.L_x_17492) ;  /* 0x0000000c00247947 */ /* 0x000fea0003800000 */
.L_x_17488:
        /* <DEDUP_REMOVED lines=10> */
.L_x_17496:
[----:B------:R-:W3:Y:S02]  /*5f80*/  LDG.E.U16 R0, desc[UR36][R2.64] ;  /* 0x0000002402007981 */ /* 0x000ee4000c1e1500 */
[----:B---3--:R-:W-:-:S05]  /*5f90*/  HADD2.F32 R0, -RZ, R0.H0_H0 ;  /* 0x20000000ff007230 */ /* 0x008fca0000004100 */
[----:B------:R-:W-:-:S04]  /*5fa0*/  FMUL.FTZ R0, R0, 1 ;  /* 0x3f80000000007820 */ /* 0x000fc80000410000 */
[----:B------:R0:W1:Y:S01]  /*5fb0*/  F2F.F64.F32 R30, R0 ;  /* 0x00000000001e7310 */ /* 0x0000620000201800 */
[----:B------:R-:W-:Y:S05]  /*5fc0*/  BRA `(.L_x_17492) ;  /* 0x0000000800e87947 */ /* 0x000fea0003800000 */
.L_x_17495:
        /* <DEDUP_REMOVED lines=10> */
.L_x_17498:
[----:B------:R-:W3:Y:S02]  /*6070*/  LDG.E.U16 R2, desc[UR36][R2.64] ;  /* 0x0000002402027981 */ /* 0x000ee4000c1e1500 */
[----:B---3--:R-:W-:-:S05]  /*6080*/  HADD2.F32 R0, -RZ, R2.H0_H0 ;  /* 0x20000002ff007230 */ /* 0x008fca0000004100 */
[----:B------:R-:W-:-:S04]  /*6090*/  FMUL.FTZ R0, R0, 1 ;  /* 0x3f80000000007820 */ /* 0x000fc80000410000 */
[----:B------:R0:W1:Y:S01]  /*60a0*/  F2F.F64.F32 R30, R0 ;  /* 0x00000000001e7310 */ /* 0x0000620000201800 */
[----:B------:R-:W-:Y:S05]  /*60b0*/  BRA `(.L_x_17492) ;  /* 0x0000000800ac7947 */ /* 0x000fea0003800000 */
.L_x_17497:
[----:B------:R0:W5:Y:S01]  /*60c0*/  LDG.E.64 R30, desc[UR36][R2.64] ;  /* 0x00000024021e7981 */ /* 0x000162000c1e1b00 */
[----:B------:R-:W-:Y:S05]  /*60d0*/  BRA `(.L_x_17492) ;  /* 0x0000000800a47947 */ /* 0x000fea0003800000 */
.L_x_17487:
        /* <DEDUP_REMOVED lines=13> */
.L_x_17501:
[----:B------:R0:W5:Y:S01]  /*61b0*/  LDG.E.64 R30, desc[UR36][R2.64] ;  /* 0x00000024021e7981 */ /* 0x000162000c1e1b00 */
[----:B------:R-:W-:Y:S05]  /*61c0*/  BRA `(.L_x_17492) ;  /* 0x0000000800687947 */ /* 0x000fea0003800000 */
.L_x_17500:
        /* <DEDUP_REMOVED lines=27> */
.L_x_17503:
        /* <DEDUP_REMOVED lines=14> */
.L_x_17502:
[----:B------:R-:W3:Y:S02]  /*6460*/  LDG.E.U16 R0, desc[UR36][R2.64] ;  /* 0x0000002402007981 */ /* 0x000ee4000c1e1500 */
[----:B---3--:R-:W-:-:S04]  /*6470*/  IMAD.U32 R0, R0, 0x10000, RZ ;  /* 0x0001000000007824 */ /* 0x008fc800078e00ff */
[----:B------:R-:W-:-:S04]  /*6480*/  FMUL.FTZ R0, R0, 1 ;  /* 0x3f80000000007820 */ /* 0x000fc80000410000 */
[----:B------:R0:W1:Y:S01]  /*6490*/  F2F.F64.F32 R30, R0 ;  /* 0x00000000001e7310 */ /* 0x0000620000201800 */
[----:B------:R-:W-:Y:S05]  /*64a0*/  BRA `(.L_x_17492) ;  /* 0x0000000400b07947 */ /* 0x000fea0003800000 */
.L_x_17499:
        /* <DEDUP_REMOVED lines=11> */
.L_x_17506:
        /* <DEDUP_REMOVED lines=21> */
.L_x_17508:
[----:B------:R-:W-:Y:S05]  /*66b0*/  BSYNC.RECONVERGENT B0 ;  /* 0x0000000000007941 */ /* 0x000fea0003800200 */
.L_x_17507:
[----:B------:R-:W-:Y:S01]  /*66c0*/  IMAD.SHL.U32 R0, R0, 0x100000, RZ ;  /* 0x0010000000007824 */ /* 0x000fe200078e00ff */
[----:B------:R-:W-:-:S04]  /*66d0*/  LEA R2, R2, 0x3b800000, 0x17 ;  /* 0x3b80000002027811 */ /* 0x000fc800078eb8ff */
[----:B------:R-:W-:-:S05]  /*66e0*/  LOP3.LUT R0, R2, R0, R7, 0xfe, !PT ;  /* 0x0000000002007212 */ /* 0x000fca00078efe07 */
[----:B------:R-:W-:-:S04]  /*66f0*/  FMUL.FTZ R0, R0, 1 ;  /* 0x3f80000000007820 */ /* 0x000fc80000410000 */
[----:B------:R0:W1:Y:S01]  /*6700*/  F2F.F64.F32 R30, R0 ;  /* 0x00000000001e7310 */ /* 0x0000620000201800 */
[----:B------:R-:W-:Y:S05]  /*6710*/  BRA `(.L_x_17492) ;  /* 0x0000000400147947 */ /* 0x000fea0003800000 */
.L_x_17505:
        /* <DEDUP_REMOVED lines=21> */
.L_x_17510:
[----:B------:R-:W-:Y:S05]  /*6870*/  BSYNC.RECONVERGENT B0 ;  /* 0x0000000000007941 */ /* 0x000fea0003800200 */
.L_x_17509:
[----:B------:R-:W-:Y:S01]  /*6880*/  IMAD.SHL.U32 R0, R0, 0x200000, RZ ;  /* 0x0020000000007824 */ /* 0x000fe200078e00ff */
[----:B------:R-:W-:-:S04]  /*6890*/  LEA R2, R2, 0x37800000, 0x17 ;  /* 0x3780000002027811 */ /* 0x000fc800078eb8ff */
[----:B------:R-:W-:-:S05]  /*68a0*/  LOP3.LUT R0, R2, R0, R7, 0xfe, !PT ;  /* 0x0000000002007212 */ /* 0x000fca00078efe07 */
[----:B------:R-:W-:-:S04]  /*68b0*/  FMUL.FTZ R0, R0, 1 ;  /* 0x3f80000000007820 */ /* 0x000fc80000410000 */
[----:B------:R0:W1:Y:S01]  /*68c0*/  F2F.F64.F32 R30, R0 ;  /* 0x00000000001e7310 */ /* 0x0000620000201800 */
[----:B------:R-:W-:Y:S05]  /*68d0*/  BRA `(.L_x_17492) ;  /* 0x0000000000a47947 */ /* 0x000fea0003800000 */
.L_x_17504:
        /* <DEDUP_REMOVED lines=18> */
.L_x_17491:
        /* <DEDUP_REMOVED lines=16> */
.L_x_17513:
[----:B------:R-:W-:Y:S01]  /*6b00*/  CS2R R30, SRZ ;  /* 0x00000000001e7805 */ /* 0x000fe2000001ff00 */
[----:B------:R-:W-:Y:S06]  /*6b10*/  BRA `(.L_x_17492) ;  /* 0x0000000000147947 */ /* 0x000fec0003800000 */
.L_x_17512:
[----:B------:R-:W3:Y:S02]  /*6b20*/  LDG.E.64 R30, desc[UR36][R2.64] ;  /* 0x00000024021e7981 */ /* 0x000ee4000c1e1b00 */
[----:B---3--:R-:W0:Y:S01]  /*6b30*/  I2F.F64.U64 R30, R30 ;  /* 0x0000001e001e7312 */ /* 0x008e220000301800 */
[----:B------:R-:W-:Y:S05]  /*6b40*/  BRA `(.L_x_17492) ;  /* 0x0000000000087947 */ /* 0x000fea0003800000 */
.L_x_17511:
[----:B------:R-:W3:Y:S02]  /*6b50*/  LDG.E R2, desc[UR36][R2.64] ;  /* 0x0000002402027981 */ /* 0x000ee4000c1e1900 */
[----:B---3--:R0:W1:Y:S02]  /*6b60*/  I2F.F64.U32 R30, R2 ;  /* 0x00000002001e7312 */ /* 0x0080640000201800 */
.L_x_17492:
[----:B------:R-:W-:Y:S05]  /*6b70*/  BSYNC.RECONVERGENT B6 ;  /* 0x0000000000067941 */ /* 0x000fea0003800200 */
.L_x_17486:
[----:B0-----:R-:W0:Y:S01]  /*6b80*/  LDC.64 R2, c[0x0][0x398] ;  /* 0x0000e600ff027b82 */ /* 0x001e220000000a00 */
[----:B------:R-:W2:Y:S01]  /*6b90*/  LDCU UR5, c[0x0][0x3ac] ;  /* 0x00007580ff0577ac */ /* 0x000ea20008000800 */
        /* <DEDUP_REMOVED lines=17> */
.L_x_17517:
[----:B------:R-:W2:Y:S02]  /*6cb0*/  LDG.E.U8 R2, desc[UR36][R2.64] ;  /* 0x0000002402027981 */ /* 0x000ea4000c1e1100 */
[----:B--2---:R0:W2:Y:S01]  /*6cc0*/  I2F.F64.U16 R34, R2 ;  /* 0x0000000200227312 */ /* 0x0040a20000101800 */
[----:B------:R-:W-:Y:S05]  /*6cd0*/  BRA `(.L_x_17485) ;  /* 0x0000000c00547947 */ /* 0x000fea0003800000 */
.L_x_17516:
        /* <DEDUP_REMOVED lines=9> */
.L_x_17520:
[----:B------:R-:W2:Y:S02]  /*6d70*/  LDG.E R2, desc[UR36][R2.64] ;  /* 0x0000002402027981 */ /* 0x000ea4000c1e1900 */
[----:B--2---:R0:W2:Y:S01]  /*6d80*/  I2F.F64 R34, R2 ;  /* 0x0000000200227312 */ /* 0x0040a20000201c00 */
[----:B------:R-:W-:Y:S05]  /*6d90*/  BRA `(.L_x_17485) ;  /* 0x0000000c00247947 */ /* 0x000fea0003800000 */
.L_x_17519:
[----:B------:R-:W2:Y:S02]  /*6da0*/  LDG.E.U16 R2, desc[UR36][R2.64] ;  /* 0x0000002402027981 */ /* 0x000ea4000c1e1500 */
[----:B--2---:R0:W2:Y:S01]  /*6db0*/  I2F.F64.S16 R34, R2 ;  /* 0x0000000200227312 */ /* 0x0040a20000101c00 */
[----:B------:R-:W-:Y:S05]  /*6dc0*/  BRA `(.L_x_17485) ;  /* 0x0000000c00187947 */ /* 0x000fea0003800000 */
.L_x_17515:
        /* <DEDUP_REMOVED lines=10> */
.L_x_17522:
[----:B------:R-:W2:Y:S02]  /*6e70*/  LDG.E.U16 R0, desc[UR36][R2.64] ;  /* 0x0000002402007981 */ /* 0x000ea4000c1e1500 */
[----:B--2---:R-:W-:-:S05]  /*6e80*/  HADD2.F32 R0, -RZ, R0.H0_H0 ;  /* 0x20000000ff007230 */ /* 0x004fca0000004100 */
[----:B------:R-:W-:-:S04]  /*6e90*/  FMUL.FTZ R0, R0, 1 ;  /* 0x3f80000000007820 */ /* 0x000fc80000410000 */
[----:B------:R0:W2:Y:S01]  /*6ea0*/  F2F.F64.F32 R34, R0 ;  /* 0x0000000000227310 */ /* 0x0000a20000201800 */
[----:B------:R-:W-:Y:S05]  /*6eb0*/  BRA `(.L_x_17485) ;  /* 0x0000000800dc7947 */ /* 0x000fea0003800000 */
.L_x_17521:
        /* <DEDUP_REMOVED lines=10> */
.L_x_17524:
[----:B------:R-:W2:Y:S02]  /*6f60*/  LDG.E.U16 R2, desc[UR36][R2.64] ;  /* 0x0000002402027981 */ /* 0x000ea4000c1e1500 */
[----:B--2---:R-:W-:-:S05]  /*6f70*/  HADD2.F32 R0, -RZ, R2.H0_H0 ;  /* 0x20000002ff007230 */ /* 0x004fca0000004100 */
[----:B------:R-:W-:-:S04]  /*6f80*/  FMUL.FTZ R0, R0, 1 ;  /* 0x3f80000000007820 */ /* 0x000fc80000410000 */
[----:B------:R0:W2:Y:S01]  /*6f90*/  F2F.F64.F32 R34, R0 ;  /* 0x0000000000227310 */ /* 0x0000a20000201800 */
[----:B------:R-:W-:Y:S05]  /*6fa0*/  BRA `(.L_x_17485) ;  /* 0x0000000800a07947 */ /* 0x000fea0003800000 */
.L_x_17523:
[----:B------:R0:W5:Y:S01]  /*6fb0*/  LDG.E.64 R34, desc[UR36][R2.64] ;  /* 0x0000002402227981 */ /* 0x000162000c1e1b00 */
[----:B------:R-:W-:Y:S05]  /*6fc0*/  BRA `(.L_x_17485) ;  /* 0x0000000800987947 */ /* 0x000fea0003800000 */
.L_x_17514:
        /* <DEDUP_REMOVED lines=13> */
.L_x_17527:
[----:B------:R0:W5:Y:S01]  /*70a0*/  LDG.E.64 R34, desc[UR36][R2.64] ;  /* 0x0000002402227981 */ /* 0x000162000c1e1b00 */
[----:B------:R-:W-:Y:S05]  /*70b0*/  BRA `(.L_x_17485) ;  /* 0x00000008005c7947 */ /* 0x000fea0003800000 */
.L_x_17526:
        /* <DEDUP_REMOVED lines=25> */
[----:B------:R0:W2:Y:S01]  /*7250*/  F2F.F64.F32 R34, R5 ;  /* 0x0000000500227310 */ /* 0x0000a20000201800 */
[----:B------:R-:W-:Y:S05]  /*7260*/  BRA `(.L_x_17485) ;  /* 0x0000000400f07947 */ /* 0x000fea0003800000 */
.L_x_17529:
        /* <DEDUP_REMOVED lines=14> */
.L_x_17528:
[----:B------:R-:W2:Y:S02]  /*7350*/  LDG.E.U16 R0, desc[UR36][R2.64] ;  /* 0x0000002402007981 */ /* 0x000ea4000c1e1500 */
[----:B--2---:R-:W-:-:S04]  /*7360*/  IMAD.U32 R0, R0, 0x10000, RZ ;  /* 0x0001000000007824 */ /* 0x004fc800078e00ff */
[----:B------:R-:W-:-:S04]  /*7370*/  FMUL.FTZ R0, R0, 1 ;  /* 0x3f80000000007820 */ /* 0x000fc80000410000 */
[----:B------:R0:W2:Y:S01]  /*7380*/  F2F.F64.F32 R34, R0 ;  /* 0x0000000000227310 */ /* 0x0000a20000201800 */
[----:B------:R-:W-:Y:S05]  /*7390*/  BRA `(.L_x_17485) ;  /* 0x0000000400a47947 */ /* 0x000fea0003800000 */
.L_x_17525:
        /* <DEDUP_REMOVED lines=11> */
.L_x_17532:
        /* <DEDUP_REMOVED lines=20> */
.L_x_17534:
[----:B------:R-:W-:Y:S05]  /*7590*/  BSYNC.RECONVERGENT B0 ;  /* 0x0000000000007941 */ /* 0x000fea0003800200 */
.L_x_17533:
[----:B------:R-:W-:Y:S01]  /*75a0*/  IMAD.SHL.U32 R0, R0, 0x100000, RZ ;  /* 0x0010000000007824 */ /* 0x000fe200078e00ff */
[----:B------:R-:W-:-:S04]  /*75b0*/  LEA R2, R2, 0x3b800000, 0x17 ;  /* 0x3b80000002027811 */ /* 0x000fc800078eb8ff */
[----:B------:R-:W-:-:S05]  /*75c0*/  LOP3.LUT R0, R2, R0, R7, 0xfe, !PT ;  /* 0x0000000002007212 */ /* 0x000fca00078efe07 */
[----:B------:R-:W-:-:S04]  /*75d0*/  FMUL.FTZ R0, R0, 1 ;  /* 0x3f80000000007820 */ /* 0x000fc80000410000 */
[----:B------:R0:W2:Y:S01]  /*75e0*/  F2F.F64.F32 R34, R0 ;  /* 0x0000000000227310 */ /* 0x0000a20000201800 */
[----:B------:R-:W-:Y:S05]  /*75f0*/  BRA `(.L_x_17485) ;  /* 0x00000004000c7947 */ /* 0x000fea0003800000 */
.L_x_17531:
        /* <DEDUP_REMOVED lines=20> */
.L_x_17536:
[----:B------:R-:W-:Y:S05]  /*7740*/  BSYNC.RECONVERGENT B0 ;  /* 0x0000000000007941 */ /* 0x000fea0003800200 */
.L_x_17535:
[----:B------:R-:W-:Y:S01]  /*7750*/  IMAD.SHL.U32 R0, R0, 0x200000, RZ ;  /* 0x0020000000007824 */ /* 0x000fe200078e00ff */
[----:B------:R-:W-:-:S04]  /*7760*/  LEA R2, R2, 0x37800000, 0x17 ;  /* 0x3780000002027811 */ /* 0x000fc800078eb8ff */
[----:B------:R-:W-:-:S05]  /*7770*/  LOP3.LUT R0, R2, R0, R7, 0xfe, !PT ;  /* 0x0000000002007212 */ /* 0x000fca00078efe07 */
[----:B------:R-:W-:-:S04]  /*7780*/  FMUL.FTZ R0, R0, 1 ;  /* 0x3f80000000007820 */ /* 0x000fc80000410000 */
[----:B------:R0:W2:Y:S01]  /*7790*/  F2F.F64.F32 R34, R0 ;  /* 0x0000000000227310 */ /* 0x0000a20000201800 */
[----:B------:R-:W-:Y:S05]  /*77a0*/  BRA `(.L_x_17485) ;  /* 0x0000000000a07947 */ /* 0x000fea0003800000 */
.L_x_17530:
        /* <DEDUP_REMOVED lines=16> */
[----:B------:R0:W2:Y:S01]  /*78b0*/  @P0 F2F.F64.F32 R34, R0 ;  /* 0x0000000000220310 */ /* 0x0000a20000201800 */
[----:B------:R-:W-:Y:S05]  /*78c0*/  BRA `(.L_x_17485) ;  /* 0x0000000000587947 */ /* 0x000fea0003800000 */
.L_x_17518:
        /* <DEDUP_REMOVED lines=16> */
.L_x_17539:
[----:B------:R-:W-:Y:S05]  /*79d0*/  BRA `(.L_x_17485) ;  /* 0x0000000000147947 */ /* 0x000fea0003800000 */
.L_x_17538:
[----:B------:R-:W2:Y:S02]  /*79e0*/  LDG.E.64 R34, desc[UR36][R2.64] ;  /* 0x0000002402227981 */ /* 0x000ea4000c1e1b00 */
[----:B--2---:R-:W0:Y:S01]  /*79f0*/  I2F.F64.U64 R34, R34 ;  /* 0x0000002200227312 */ /* 0x004e220000301800 */
[----:B------:R-:W-:Y:S05]  /*7a00*/  BRA `(.L_x_17485) ;  /* 0x0000000000087947 */ /* 0x000fea0003800000 */
.L_x_17537:
[----:B------:R-:W2:Y:S02]  /*7a10*/  LDG.E R2, desc[UR36][R2.64] ;  /* 0x0000002402027981 */ /* 0x000ea4000c1e1900 */
[----:B--2---:R0:W2:Y:S02]  /*7a20*/  I2F.F64.U32 R34, R2 ;  /* 0x0000000200227312 */ /* 0x0040a40000201800 */
.L_x_17485:
[----:B------:R-:W-:Y:S05]  /*7a30*/  BSYNC.RECONVERGENT B7 ;  /* 0x0000000000077941 */ /* 0x000fea0003800200 */
.L_x_17484:
[----:B------:R-:W2:Y:S01]  /*7a40*/  LDC.U8 R10, c[0x0][0x3b0] ;  /* 0x0000ec00ff0a7b82 */ /* 0x000ea20000000000 */
[CC--:B------:R-:W-:Y:S01]  /*7a50*/  ISETP.GE.AND P2, PT, R36.reuse, R37.reuse, PT ;  /* 0x000000252400720c */ /* 0x0c0fe20003f46270 */
[C---:B01-3--:R-:W-:Y:S01]  /*7a60*/  VIADD R0, R36.reuse, 0x100 ;  /* 0x0000010024007836 */ /* 0x04bfe20000000000 */
[----:B------:R-:W-:Y:S01]  /*7a70*/  BSSY.RECONVERGENT B0, `(.L_x_17540) ;  /* 0x0000018000007945 */ /* 0x000fe20003800200 */
[C---:B------:R-:W-:Y:S02]  /*7a80*/  VIADD R4, R36.reuse, 0x180 ;  /* 0x0000018024047836 */ /* 0x040fe40000000000 */
[----:B------:R-:W-:Y:S01]  /*7a90*/  VIADD R2, R36, 0x80 ;  /* 0x0000008024027836 */ /* 0x000fe20000000000 */
[-C--:B------:R-:W-:Y:S02]  /*7aa0*/  ISETP.GE.AND P0, PT, R0, R37.reuse, PT ;  /* 0x000000250000720c */ /* 0x080fe40003f06270 */
[-C--:B------:R-:W-:Y:S02]  /*7ab0*/  ISETP.GE.AND P1, PT, R4, R37.reuse, PT ;  /* 0x000000250400720c */ /* 0x080fe40003f26270 */
[----:B------:R-:W-:-:S03]  /*7ac0*/  ISETP.GE.AND P3, PT, R2, R37, PT ;  /* 0x000000250200720c */ /* 0x000fc60003f66270 */
[----:B------:R-:W-:Y:S10]  /*7ad0*/  @P2 BRA `(.L_x_17541) ;  /* 0x0000000000442947 */ /* 0x000ff40003800000 */
[----:B--2-45:R-:W-:Y:S01]  /*7ae0*/  DSETP.NAN.AND P4, PT, R22, R22, PT ;  /* 0x000000161600722a */ /* 0x034fe20003f88000 */
[----:B------:R-:W-:Y:S02]  /*7af0*/  IMAD.MOV.U32 R4, RZ, RZ, R22 ;  /* 0x000000ffff047224 */ /* 0x000fe400078e0016 */
[----:B------:R-:W-:-:S11]  /*7b00*/  IMAD.MOV.U32 R5, RZ, RZ, R23 ;  /* 0x000000ffff057224 */ /* 0x000fd600078e0017 */
[----:B------:R-:W-:Y:S05]  /*7b10*/  @P4 BRA `(.L_x_17541) ;  /* 0x0000000000344947 */ /* 0x000fea0003800000 */
[----:B------:R-:W-:Y:S01]  /*7b20*/  DSETP.NAN.AND P4, PT, R18, R18, PT ;  /* 0x000000121200722a */ /* 0x000fe20003f88000 */
[----:B------:R-:W-:-:S13]  /*7b30*/  IMAD.MOV.U32 R4, RZ, RZ, R18 ;  /* 0x000000ffff047224 */ /* 0x000fda00078e0012 */
[----:B------:R-:W-:Y:S01]  /*7b40*/  @!P4 DSETP.MIN.AND P5, P6, R18, R22, PT ;  /* 0x000000161200c22a */ /* 0x000fe20003ea0000 */
[----:B------:R-:W-:Y:S01]  /*7b50*/  @!P4 IMAD.MOV.U32 R3, RZ, RZ, R19 ;  /* 0x000000ffff03c224 */ /* 0x000fe200078e0013 */
[----:B------:R-:W-:Y:S01]  /*7b60*/  @!P4 LOP3.LUT R6, R23, 0x80000, RZ, 0xfc, !PT ;  /* 0x000800001706c812 */ /* 0x000fe200078efcff */
[----:B------:R-:W-:Y:S02]  /*7b70*/  @!P4 IMAD.MOV.U32 R5, RZ, RZ, R22 ;  /* 0x000000ffff05c224 */ /* 0x000fe400078e0016 */
[----:B------:R-:W-:Y:S01]  /*7b80*/  @!P4 IMAD.MOV.U32 R0, RZ, RZ, R18 ;  /* 0x000000ffff00c224 */ /* 0x000fe200078e0012 */
[----:B------:R-:W-:-:S04]  /*7b90*/  @!P4 FSEL R3, R3, R23, P5 ;  /* 0x000000170303c208 */ /* 0x000fc80002800000 */
[----:B------:R-:W-:Y:S01]  /*7ba0*/  @!P4 SEL R0, R0, R5, P5 ;  /* 0x000000050000c207 */ /* 0x000fe20002800000 */
[----:B------:R-:W-:Y:S01]  /*7bb0*/  IMAD.MOV.U32 R5, RZ, RZ, R19 ;  /* 0x000000ffff057224 */ /* 0x000fe200078e0013 */
[----:B------:R-:W-:-:S03]  /*7bc0*/  @!P4 SEL R3, R6, R3, P6 ;  /* 0x000000030603c207 */ /* 0x000fc60003000000 */
[----:B------:R-:W-:Y:S02]  /*7bd0*/  @!P4 IMAD.MOV.U32 R4, RZ, RZ, R0 ;  /* 0x000000ffff04c224 */ /* 0x000fe400078e0000 */
[----:B------:R-:W-:-:S07]  /*7be0*/  @!P4 IMAD.MOV.U32 R5, RZ, RZ, R3 ;  /* 0x000000ffff05c224 */ /* 0x000fce00078e0003 */
.L_x_17541:
[----:B------:R-:W-:Y:S05]  /*7bf0*/  BSYNC.RECONVERGENT B0 ;  /* 0x0000000000007941 */ /* 0x000fea0003800200 */
.L_x_17540:
[----:B------:R-:W-:Y:S04]  /*7c00*/  BSSY.RECONVERGENT B0, `(.L_x_17542) ;  /* 0x0000013000007945 */ /* 0x000fe80003800200 */
[----:B------:R-:W-:Y:S05]  /*7c10*/  @P3 BRA `(.L_x_17543) ;  /* 0x0000000000443947 */ /* 0x000fea0003800000 */
[----:B-----5:R-:W-:Y:S01]  /*7c20*/  DSETP.NAN.AND P3, PT, R16, R16, PT ;  /* 0x000000101000722a */ /* 0x020fe20003f68000 */
[----:B------:R-:W-:Y:S02]  /*7c30*/  IMAD.MOV.U32 R28, RZ, RZ, R16 ;  /* 0x000000ffff1c7224 */ /* 0x000fe400078e0010 */
[----:B------:R-:W-:-:S11]  /*7c40*/  IMAD.MOV.U32 R29, RZ, RZ, R17 ;  /* 0x000000ffff1d7224 */ /* 0x000fd600078e0011 */
[----:B------:R-:W-:Y:S05]  /*7c50*/  @P3 BRA `(.L_x_17543) ;  /* 0x0000000000343947 */ /* 0x000fea0003800000 */
[----:B--2---:R-:W-:Y:S01]  /*7c60*/  DSETP.NAN.AND P3, PT, R26, R26, PT ;  /* 0x0000001a1a00722a */ /* 0x004fe20003f68000 */
[----:B------:R-:W-:Y:S02]  /*7c70*/  IMAD.MOV.U32 R28, RZ, RZ, R26 ;  /* 0x000000ffff1c7224 */ /* 0x000fe400078e001a */
[----:B------:R-:W-:-:S11]  /*7c80*/  IMAD.MOV.U32 R29, RZ, RZ, R27 ;  /* 0x000000ffff1d7224 */ /* 0x000fd600078e001b */
[----:B------:R-:W-:Y:S01]  /*7c90*/  @!P3 DSETP.MIN.AND P4, P5, R26, R16, PT ;  /* 0x000000101a00b22a */ /* 0x000fe20003d80000 */
[----:B------:R-:W-:Y:S02]  /*7ca0*/  @!P3 IMAD.MOV.U32 R0, RZ, RZ, R27 ;  /* 0x000000ffff00b224 */ /* 0x000fe400078e001b */
[----:B------:R-:W-:-:S03]  /*7cb0*/  @!P3 IMAD.MOV.U32 R3, RZ, RZ, R16 ;  /* 0x000000ffff03b224 */ /* 0x000fc600078e0010 */
[----:B------:R-:W-:Y:S01]  /*7cc0*/  @!P3 FSEL R6, R0, R17, P4 ;  /* 0x000000110006b208 */ /* 0x000fe20002000000 */
[----:B------:R-:W-:Y:S01]  /*7cd0*/  @!P3 IMAD.MOV.U32 R0, RZ, RZ, R26 ;  /* 0x000000ffff00b224 */ /* 0x000fe200078e001a */
[----:B------:R-:W-:-:S04]  /*7ce0*/  @!P3 LOP3.LUT R17, R17, 0x80000, RZ, 0xfc, !PT ;  /* 0x000800001111b812 */ /* 0x000fc800078efcff */
[----:B------:R-:W-:Y:S02]  /*7cf0*/  @!P3 SEL R3, R0, R3, P4 ;  /* 0x000000030003b207 */ /* 0x000fe40002000000 */
[----:B------:R-:W-:-:S03]  /*7d00*/  @!P3 SEL R6, R17, R6, P5 ;  /* 0x000000061106b207 */ /* 0x000fc60002800000 */
[----:B------:R-:W-:Y:S02]  /*7d10*/  @!P3 IMAD.MOV.U32 R28, RZ, RZ, R3 ;  /* 0x000000ffff1cb224 */ /* 0x000fe400078e0003 */
[----:B------:R-:W-:-:S07]  /*7d20*/  @!P3 IMAD.MOV.U32 R29, RZ, RZ, R6 ;  /* 0x000000ffff1db224 */ /* 0x000fce00078e0006 */
.L_x_17543:
[----:B------:R-:W-:Y:S05]  /*7d30*/  BSYNC.RECONVERGENT B0 ;  /* 0x0000000000007941 */ /* 0x000fea0003800200 */
.L_x_17542:
[----:B------:R-:W-:Y:S04]  /*7d40*/  BSSY.RECONVERGENT B0, `(.L_x_17544) ;  /* 0x0000011000007945 */ /* 0x000fe80003800200 */
[----:B------:R-:W-:Y:S05]  /*7d50*/  @P0 BRA `(.L_x_17545) ;  /* 0x00000000003c0947 */ /* 0x000fea0003800000 */
[----:B--2--5:R-:W-:-:S14]  /*7d60*/  DSETP.NAN.AND P0, PT, R24, R24, PT ;  /* 0x000000181800722a */ /* 0x024fdc0003f08000 */
[----:B------:R-:W-:Y:S05]  /*7d70*/  @P0 BRA `(.L_x_17545) ;  /* 0x0000000000340947 */ /* 0x000fea0003800000 */
[----:B------:R-:W-:-:S14]  /*7d80*/  DSETP.NAN.AND P0, PT, R32, R32, PT ;  /* 0x000000202000722a */ /* 0x000fdc0003f08000 */
[----:B------:R-:W-:Y:S01]  /*7d90*/  @!P0 DSETP.MIN.AND P3, P4, R32, R24, PT ;  /* 0x000000182000822a */ /* 0x000fe20003c60000 */
[--C-:B------:R-:W-:Y:S01]  /*7da0*/  @!P0 IMAD.MOV.U32 R0, RZ, RZ, R33.reuse ;  /* 0x000000ffff008224 */ /* 0x100fe200078e0021 */
[----:B------:R-:W-:Y:S01]  /*7db0*/  @!P0 LOP3.LUT R7, R25, 0x80000, RZ, 0xfc, !PT ;  /* 0x0008000019078812 */ /* 0x000fe200078efcff */
[----:B------:R-:W-:Y:S02]  /*7dc0*/  @!P0 IMAD.MOV.U32 R3, RZ, RZ, R24 ;  /* 0x000000ffff038224 */ /* 0x000fe400078e0018 */
[--C-:B------:R-:W-:Y:S01]  /*7dd0*/  IMAD.MOV.U32 R24, RZ, RZ, R32.reuse ;  /* 0x000000ffff187224 */ /* 0x100fe200078e0020 */
[----:B------:R-:W-:Y:S01]  /*7de0*/  @!P0 FSEL R6, R0, R25, P3 ;  /* 0x0000001900068208 */ /* 0x000fe20001800000 */
[----:B------:R-:W-:Y:S02]  /*7df0*/  @!P0 IMAD.MOV.U32 R0, RZ, RZ, R32 ;  /* 0x000000ffff008224 */ /* 0x000fe400078e0020 */
[----:B------:R-:W-:Y:S01]  /*7e00*/  IMAD.MOV.U32 R25, RZ, RZ, R33 ;  /* 0x000000ffff197224 */ /* 0x000fe200078e0021 */
[----:B------:R-:W-:-:S02]  /*7e10*/  @!P0 SEL R6, R7, R6, P4 ;  /* 0x0000000607068207 */ /* 0x000fc40002000000 */
[----:B------:R-:W-:-:S03]  /*7e20*/  @!P0 SEL R3, R0, R3, P3 ;  /* 0x0000000300038207 */ /* 0x000fc60001800000 */
[----:B------:R-:W-:Y:S02]  /*7e30*/  @!P0 IMAD.MOV.U32 R25, RZ, RZ, R6 ;  /* 0x000000ffff198224 */ /* 0x000fe400078e0006 */
[----:B------:R-:W-:-:S07]  /*7e40*/  @!P0 IMAD.MOV.U32 R24, RZ, RZ, R3 ;  /* 0x000000ffff188224 */ /* 0x000fce00078e0003 */
.L_x_17545:
[----:B------:R-:W-:Y:S05]  /*7e50*/  BSYNC.RECONVERGENT B0 ;  /* 0x0000000000007941 */ /* 0x000fea0003800200 */
.L_x_17544:
        /* <DEDUP_REMOVED lines=11> */
[----:B------:R-:W-:Y:S02]  /*7f10*/  @!P0 IMAD.MOV.U32 R0, RZ, RZ, R30 ;  /* 0x000000ffff008224 */ /* 0x000fe400078e001e */
[----:B------:R-:W-:Y:S01]  /*7f20*/  @!P0 IMAD.MOV.U32 R3, RZ, RZ, R34 ;  /* 0x000000ffff038224 */ /* 0x000fe200078e0022 */
[----:B------:R-:W-:Y:S02]  /*7f30*/  @!P0 FSEL R31, R31, R6, P1 ;  /* 0x000000061f1f8208 */ /* 0x000fe40000800000 */
[----:B------:R-:W-:Y:S02]  /*7f40*/  @!P0 LOP3.LUT R6, R6, 0x80000, RZ, 0xfc, !PT ;  /* 0x0008000006068812 */ /* 0x000fe400078efcff */
[----:B------:R-:W-:-:S02]  /*7f50*/  @!P0 SEL R0, R0, R3, P1 ;  /* 0x0000000300008207 */ /* 0x000fc40000800000 */
[----:B------:R-:W-:-:S03]  /*7f60*/  @!P0 SEL R31, R6, R31, P3 ;  /* 0x0000001f061f8207 */ /* 0x000fc60001800000 */
[----:B------:R-:W-:Y:S02]  /*7f70*/  @!P0 IMAD.MOV.U32 R16, RZ, RZ, R0 ;  /* 0x000000ffff108224 */ /* 0x000fe400078e0000 */
[----:B------:R-:W-:-:S07]  /*7f80*/  @!P0 IMAD.MOV.U32 R17, RZ, RZ, R31 ;  /* 0x000000ffff118224 */ /* 0x000fce00078e001f */
.L_x_17547:
[----:B------:R-:W-:Y:S05]  /*7f90*/  BSYNC.RECONVERGENT B0 ;  /* 0x0000000000007941 */ /* 0x000fea0003800200 */
.L_x_17546:
[----:B------:R-:W-:Y:S04]  /*7fa0*/  BSSY.RECONVERGENT B6, `(.L_x_17548) ;  /* 0x0000129000067945 */ /* 0x000fe80003800200 */
[----:B------:R-:W-:Y:S05]  /*7fb0*/  @P2 BRA `(.L_x_17549) ;  /* 0x00000010009c2947 */ /* 0x000fea0003800000 */
[----:B------:R-:W0:Y:S01]  /*7fc0*/  S2R R0, SR_CTAID.X ;  /* 0x0000000000007919 */ /* 0x000e220000002500 */
[----:B------:R-:W1:Y:S01]  /*7fd0*/  LDCU UR4, c[0x0][0x3b4] ;  /* 0x00007680ff0477ac */ /* 0x000e620008000800 */
[----:B------:R-:W3:Y:S01]  /*7fe0*/  LDC.64 R8, c[0x0][0x388] ;  /* 0x0000e200ff087b82 */ /* 0x000ee20000000a00 */
[----:B--2---:R-:W-:Y:S01]  /*7ff0*/  PRMT R6, R10, 0x9910, RZ ;  /* 0x000099100a067816 */ /* 0x004fe200000000ff */
[----:B0-----:R-:W-:-:S04]  /*8000*/  IMAD R0, R0, 0x200, R36 ;  /* 0x0000020000007824 */ /* 0x001fc800078e0224 */
[----:B-1----:R-:W-:Y:S02]  /*8010*/  IMAD R3, R0, UR4, RZ ;  /* 0x0000000400037c24 */ /* 0x002fe4000f8e02ff */
[----:B------:R-:W-:-:S03]  /*8020*/  IMAD.MOV.U32 R0, RZ, RZ, R6 ;  /* 0x000000ffff007224 */ /* 0x000fc600078e0006 */
[----:B---3--:R-:W-:Y:S02]  /*8030*/  IADD3 R8, P1, PT, R3, R8, RZ ;  /* 0x0000000803087210 */ /* 0x008fe40007f3e0ff */
[----:B------:R-:W-:-:S03]  /*8040*/  ISETP.GT.AND P0, PT, R0, 0x9, PT ;  /* 0x000000090000780c */ /* 0x000fc60003f04270 */
[----:B------:R-:W-:-:S10]  /*8050*/  IMAD.X R9, RZ, RZ, R9, P1 ;  /* 0x000000ffff097224 */ /* 0x000fd400008e0609 */
        /* <DEDUP_REMOVED lines=13> */
.L_x_17553:
[----:B------:R-:W0:Y:S01]  /*8130*/  F2I.S64.F64.TRUNC R4, R4 ;  /* 0x0000000400047311 */ /* 0x000e22000030d900 */
[----:B------:R-:W-:Y:S02]  /*8140*/  IMAD.MOV.U32 R36, RZ, RZ, R2 ;  /* 0x000000ffff247224 */ /* 0x000fe400078e0002 */
[----:B0-----:R-:W-:-:S05]  /*8150*/  IMAD.MOV.U32 R3, RZ, RZ, R4 ;  /* 0x000000ffff037224 */ /* 0x001fca00078e0004 */
[----:B------:R0:W-:Y:S01]  /*8160*/  STG.E.U8 desc[UR36][R8.64], R3 ;  /* 0x0000000308007986 */ /* 0x0001e2000c101124 */
[----:B------:R-:W-:Y:S05]  /*8170*/  BRA `(.L_x_17549) ;  /* 0x00000010002c7947 */ /* 0x000fea0003800000 */
.L_x_17552:
        /* <DEDUP_REMOVED lines=10> */
.L_x_17556:
[----:B------:R-:W0:Y:S01]  /*8220*/  F2I.F64.TRUNC R5, R4 ;  /* 0x0000000400057311 */ /* 0x000e22000030d100 */
[----:B------:R-:W-:Y:S01]  /*8230*/  IMAD.MOV.U32 R36, RZ, RZ, R2 ;  /* 0x000000ffff247224 */ /* 0x000fe200078e0002 */
[----:B0-----:R0:W-:Y:S01]  /*8240*/  STG.E desc[UR36][R8.64], R5 ;  /* 0x0000000508007986 */ /* 0x0011e2000c101924 */
[----:B------:R-:W-:Y:S05]  /*8250*/  BRA `(.L_x_17549) ;  /* 0x0000000c00f47947 */ /* 0x000fea0003800000 */
.L_x_17555:
[----:B------:R-:W0:Y:S01]  /*8260*/  F2I.F64.TRUNC R5, R4 ;  /* 0x0000000400057311 */ /* 0x000e22000030d100 */
[----:B------:R-:W-:Y:S01]  /*8270*/  IMAD.MOV.U32 R36, RZ, RZ, R2 ;  /* 0x000000ffff247224 */ /* 0x000fe200078e0002 */
[----:B0-----:R0:W-:Y:S01]  /*8280*/  STG.E.U16 desc[UR36][R8.64], R5 ;  /* 0x0000000508007986 */ /* 0x0011e2000c101524 */
[----:B------:R-:W-:Y:S05]  /*8290*/  BRA `(.L_x_17549) ;  /* 0x0000000c00e47947 */ /* 0x000fea0003800000 */
.L_x_17551:
        /* <DEDUP_REMOVED lines=14> */
.L_x_17558:
        /* <DEDUP_REMOVED lines=9> */
.L_x_17557:
        /* <DEDUP_REMOVED lines=15> */
.L_x_17560:
        /* <DEDUP_REMOVED lines=10> */
.L_x_17559:
[----:B------:R0:W-:Y:S01]  /*85a0*/  STG.E.64 desc[UR36][R8.64], R4 ;  /* 0x0000000408007986 */ /* 0x0001e2000c101b24 */
[----:B------:R-:W-:Y:S01]  /*85b0*/  IMAD.MOV.U32 R36, RZ, RZ, R2 ;  /* 0x000000ffff247224 */ /* 0x000fe200078e0002 */
[----:B------:R-:W-:Y:S06]  /*85c0*/  BRA `(.L_x_17549) ;  /* 0x0000000c00187947 */ /* 0x000fec0003800000 */
.L_x_17550:
        /* <DEDUP_REMOVED lines=13> */
.L_x_17563:
[----:B------:R-:W-:Y:S01]  /*86a0*/  CS2R R6, SRZ ;  /* 0x0000000000067805 */ /* 0x000fe2000001ff00 */
[----:B------:R-:W-:-:S04]  /*86b0*/  IMAD.MOV.U32 R36, RZ, RZ, R2 ;  /* 0x000000ffff247224 */ /* 0x000fc800078e0002 */
[----:B------:R0:W-:Y:S01]  /*86c0*/  STG.E.128 desc[UR36][R8.64], R4 ;  /* 0x0000000408007986 */ /* 0x0001e2000c101d24 */
[----:B------:R-:W-:Y:S05]  /*86d0*/  BRA `(.L_x_17549) ;  /* 0x0000000800d47947 */ /* 0x000fea0003800000 */
.L_x_17562:
        /* <DEDUP_REMOVED lines=23> */
.L_x_17567:
[----:B------:R-:W-:Y:S05]  /*8850*/  BSYNC.RECONVERGENT B0 ;  /* 0x0000000000007941 */ /* 0x000fea0003800200 */
.L_x_17566:
[----:B------:R-:W-:Y:S01]  /*8860*/  LOP3.LUT R7, R0, 0x80, R7, 0xf8, !PT ;  /* 0x0000008000077812 */ /* 0x000fe200078ef807 */
[----:B------:R-:W-:-:S04]  /*8870*/  IMAD.MOV.U32 R36, RZ, RZ, R2 ;  /* 0x000000ffff247224 */ /* 0x000fc800078e0002 */
[----:B------:R0:W-:Y:S01]  /*8880*/  STG.E.U8 desc[UR36][R8.64], R7 ;  /* 0x0000000708007986 */ /* 0x0001e2000c101124 */
[----:B------:R-:W-:Y:S05]  /*8890*/  BRA `(.L_x_17549) ;  /* 0x0000000800647947 */ /* 0x000fea0003800000 */
.L_x_17565:
        /* <DEDUP_REMOVED lines=19> */
.L_x_17569:
[----:B------:R-:W-:Y:S05]  /*89d0*/  BSYNC.RECONVERGENT B0 ;  /* 0x0000000000007941 */ /* 0x000fea0003800200 */
.L_x_17568:
[----:B------:R-:W-:Y:S01]  /*89e0*/  LOP3.LUT R7, R0, 0x80, R7, 0xf8, !PT ;  /* 0x0000008000077812 */ /* 0x000fe200078ef807 */
[----:B------:R-:W-:-:S04]  /*89f0*/  IMAD.MOV.U32 R36, RZ, RZ, R2 ;  /* 0x000000ffff247224 */ /* 0x000fc800078e0002 */
[----:B------:R0:W-:Y:S01]  /*8a00*/  STG.E.U8 desc[UR36][R8.64], R7 ;  /* 0x0000000708007986 */ /* 0x0001e2000c101124 */
[----:B------:R-:W-:Y:S05]  /*8a10*/  BRA `(.L_x_17549) ;  /* 0x0000000800047947 */ /* 0x000fea0003800000 */
.L_x_17564:
        /* <DEDUP_REMOVED lines=9> */
.L_x_17561:
        /* <DEDUP_REMOVED lines=12> */
.L_x_17572:
        /* <DEDUP_REMOVED lines=17> */
.L_x_17575:
[----:B------:R-:W-:-:S04]  /*8c80*/  SHF.R.U32.HI R0, RZ, 0x14, R7 ;  /* 0x00000014ff007819 */ /* 0x000fc80000011607 */
[----:B------:R-:W-:-:S04]  /*8c90*/  LOP3.LUT R0, R0, 0x1, RZ, 0xc0, !PT ;  /* 0x0000000100007812 */ /* 0x000fc800078ec0ff */
[----:B------:R-:W-:-:S04]  /*8ca0*/  IADD3 R0, PT, PT, R7, 0x487ffff, R0 ;  /* 0x0487ffff07007810 */ /* 0x000fc80007ffe000 */
[----:B------:R-:W-:-:S04]  /*8cb0*/  SHF.R.U32.HI R0, RZ, 0x14, R0 ;  /* 0x00000014ff007819 */ /* 0x000fc80000011600 */
[----:B------:R-:W-:-:S07]  /*8cc0*/  LOP3.LUT R3, R0, 0xff, RZ, 0xc0, !PT ;  /* 0x000000ff00037812 */ /* 0x000fce00078ec0ff */
.L_x_17576:
[----:B------:R-:W-:-:S04]  /*8cd0*/  SHF.R.U32.HI R0, RZ, 0x18, R7 ;  /* 0x00000018ff007819 */ /* 0x000fc80000011607 */
[----:B------:R-:W-:-:S07]  /*8ce0*/  LOP3.LUT R0, R3, 0x80, R0, 0xf8, !PT ;  /* 0x0000008003007812 */ /* 0x000fce00078ef800 */
.L_x_17574:
[----:B------:R-:W-:Y:S05]  /*8cf0*/  BSYNC.RECONVERGENT B0 ;  /* 0x0000000000007941 */ /* 0x000fea0003800200 */
.L_x_17573:
[----:B------:R0:W-:Y:S01]  /*8d00*/  STG.E.U8 desc[UR36][R8.64], R0 ;  /* 0x0000000008007986 */ /* 0x0001e2000c101124 */
[----:B------:R-:W-:Y:S01]  /*8d10*/  IMAD.MOV.U32 R36, RZ, RZ, R2 ;  /* 0x000000ffff247224 */ /* 0x000fe200078e0002 */
[----:B------:R-:W-:Y:S06]  /*8d20*/  BRA `(.L_x_17549) ;  /* 0x0000000400407947 */ /* 0x000fec0003800000 */
.L_x_17571:
        /* <DEDUP_REMOVED lines=17> */
.L_x_17579:
[----:B------:R-:W-:-:S04]  /*8e40*/  SHF.R.U32.HI R0, RZ, 0x15, R7 ;  /* 0x00000015ff007819 */ /* 0x000fc80000011607 */
[----:B------:R-:W-:-:S04]  /*8e50*/  LOP3.LUT R0, R0, 0x1, RZ, 0xc0, !PT ;  /* 0x0000000100007812 */ /* 0x000fc800078ec0ff */
[----:B------:R-:W-:-:S04]  /*8e60*/  IADD3 R0, PT, PT, R7, 0x88fffff, R0 ;  /* 0x088fffff07007810 */ /* 0x000fc80007ffe000 */
[----:B------:R-:W-:-:S04]  /*8e70*/  SHF.R.U32.HI R0, RZ, 0x15, R0 ;  /* 0x00000015ff007819 */ /* 0x000fc80000011600 */
[----:B------:R-:W-:-:S07]  /*8e80*/  LOP3.LUT R3, R0, 0xff, RZ, 0xc0, !PT ;  /* 0x000000ff00037812 */ /* 0x000fce00078ec0ff */
.L_x_17580:
[----:B------:R-:W-:-:S04]  /*8e90*/  SHF.R.U32.HI R0, RZ, 0x18, R7 ;  /* 0x00000018ff007819 */ /* 0x000fc80000011607 */
[----:B------:R-:W-:-:S07]  /*8ea0*/  LOP3.LUT R0, R3, 0x80, R0, 0xf8, !PT ;  /* 0x0000008003007812 */ /* 0x000fce00078ef800 */
.L_x_17578:
[----:B------:R-:W-:Y:S05]  /*8eb0*/  BSYNC.RECONVERGENT B0 ;  /* 0x0000000000007941 */ /* 0x000fea0003800200 */
.L_x_17577:
[----:B------:R0:W-:Y:S01]  /*8ec0*/  STG.E.U8 desc[UR36][R8.64], R0 ;  /* 0x0000000008007986 */ /* 0x0001e2000c101124 */
[----:B------:R-:W-:Y:S01]  /*8ed0*/  IMAD.MOV.U32 R36, RZ, RZ, R2 ;  /* 0x000000ffff247224 */ /* 0x000fe200078e0002 */
[----:B------:R-:W-:Y:S06]  /*8ee0*/  BRA `(.L_x_17549) ;  /* 0x0000000000d07947 */ /* 0x000fec0003800000 */
.L_x_17570:
[----:B------:R-:W-:-:S13]  /*8ef0*/  ISETP.NE.AND P0, PT, R0, 0x1c, PT ;  /* 0x0000001c0000780c */ /* 0x000fda0003f05270 */
[----:B------:R-:W-:Y:S05]  /*8f00*/  @!P0 BRA `(.L_x_17581) ;  /* 0x0000000000bc8947 */ /* 0x000fea0003800000 */
[----:B------:R-:W-:-:S13]  /*8f10*/  ISETP.NE.AND P0, PT, R0, 0x1d, PT ;  /* 0x0000001d0000780c */ /* 0x000fda0003f05270 */
[----:B------:R-:W-:Y:S05]  /*8f20*/  @!P0 BRA `(.L_x_17582) ;  /* 0x0000000000a48947 */ /* 0x000fea0003800000 */
[----:B------:R-:W-:-:S13]  /*8f30*/  ISETP.NE.AND P0, PT, R0, 0x2c, PT ;  /* 0x0000002c0000780c */ /* 0x000fda0003f05270 */
[----:B------:R-:W-:Y:S05]  /*8f40*/  @!P0 BRA `(.L_x_17583) ;  /* 0x0000000000488947 */ /* 0x000fea0003800000 */
.L_x_17554:
        /* <DEDUP_REMOVED lines=16> */
.L_x_17584:
[----:B------:R-:W-:Y:S01]  /*9050*/  IMAD.MOV.U32 R36, RZ, RZ, R2 ;  /* 0x000000ffff247224 */ /* 0x000fe200078e0002 */
[----:B------:R-:W-:Y:S06]  /*9060*/  BRA `(.L_x_17549) ;  /* 0x0000000000707947 */ /* 0x000fec0003800000 */
.L_x_17583:
[----:B------:R-:W-:Y:S01]  /*9070*/  UMOV UR4, 0xf0000000 ;  /* 0xf000000000047882 */ /* 0x000fe20000000000 */
[----:B------:R-:W-:Y:S01]  /*9080*/  UMOV UR5, 0x380fffff ;  /* 0x380fffff00057882 */ /* 0x000fe20000000000 */
[----:B------:R-:W0:Y:S01]  /*9090*/  F2F.F32.F64 R10, R4 ;  /* 0x00000004000a7310 */ /* 0x000e220000301000 */
[----:B------:R-:W-:Y:S01]  /*90a0*/  DSETP.GEU.AND P0, PT, |R4|, UR4, PT ;  /* 0x0000000404007e2a */ /* 0x000fe2000bf0e200 */
[----:B------:R-:W-:-:S13]  /*90b0*/  IMAD.MOV.U32 R36, RZ, RZ, R2 ;  /* 0x000000ffff247224 */ /* 0x000fda00078e0002 */
        /* <DEDUP_REMOVED lines=16> */
.L_x_17582:
[----:B------:R-:W0:Y:S01]  /*91c0*/  F2I.U64.F64.TRUNC R4, R4 ;  /* 0x0000000400047311 */ /* 0x000e22000030d800 */
[----:B------:R-:W-:Y:S01]  /*91d0*/  IMAD.MOV.U32 R36, RZ, RZ, R2 ;  /* 0x000000ffff247224 */ /* 0x000fe200078e0002 */
[----:B0-----:R0:W-:Y:S01]  /*91e0*/  STG.E.64 desc[UR36][R8.64], R4 ;  /* 0x0000000408007986 */ /* 0x0011e2000c101b24 */
[----:B------:R-:W-:Y:S05]  /*91f0*/  BRA `(.L_x_17549) ;  /* 0x00000000000c7947 */ /* 0x000fea0003800000 */
.L_x_17581:
[----:B------:R-:W0:Y:S01]  /*9200*/  F2I.U32.F64.TRUNC R5, R4 ;  /* 0x0000000400057311 */ /* 0x000e22000030d000 */
[----:B------:R-:W-:Y:S01]  /*9210*/  IMAD.MOV.U32 R36, RZ, RZ, R2 ;  /* 0x000000ffff247224 */ /* 0x000fe200078e0002 */
[----:B0-----:R0:W-:Y:S06]  /*9220*/  STG.E desc[UR36][R8.64], R5 ;  /* 0x0000000508007986 */ /* 0x0011ec000c101924 */
.L_x_17549:
[----:B------:R-:W-:Y:S05]  /*9230*/  BSYNC.RECONVERGENT B6 ;  /* 0x0000000000067941 */ /* 0x000fea0003800200 */
.L_x_17548:
[----:B------:R-:W-:Y:S01]  /*9240*/  ISETP.GE.AND P0, PT, R36, R37, PT ;  /* 0x000000252400720c */ /* 0x000fe20003f06270 */
[----:B------:R-:W-:-:S12]  /*9250*/  BSSY.RECONVERGENT B6, `(.L_x_17585) ;  /* 0x000022a000067945 */ /* 0x000fd80003800200 */
[----:B------:R-:W-:Y:S05]  /*9260*/  @P0 BRA `(.L_x_17586) ;  /* 0x0000002000a00947 */ /* 0x000fea0003800000 */
[----:B-----5:R-:W1:Y:S01]  /*9270*/  S2R R19, SR_CTAID.X ;  /* 0x0000000000137919 */ /* 0x020e620000002500 */
[----:B------:R-:W2:Y:S01]  /*9280*/  LDC.U8 R18, c[0x0][0x3b0] ;  /* 0x0000ec00ff127b82 */ /* 0x000ea20000000000 */
[----:B------:R-:W4:Y:S07]  /*9290*/  LDCU UR4, c[0x0][0x3b4] ;  /* 0x00007680ff0477ac */ /* 0x000f2e0008000800 */
[----:B0--3--:R-:W0:Y:S01]  /*92a0*/  LDC.64 R2, c[0x0][0x388] ;  /* 0x0000e200ff027b82 */ /* 0x009e220000000a00 */
[----:B--2---:R-:W-:Y:S01]  /*92b0*/  PRMT R4, R18, 0x9910, RZ ;  /* 0x0000991012047816 */ /* 0x004fe200000000ff */
[----:B-1----:R-:W-:-:S04]  /*92c0*/  IMAD R0, R19, 0x200, R36 ;  /* 0x0000020013007824 */ /* 0x002fc800078e0224 */
[----:B----4-:R-:W-:Y:S02]  /*92d0*/  IMAD R5, R0, UR4, RZ ;  /* 0x0000000400057c24 */ /* 0x010fe4000f8e02ff */
[----:B------:R-:W-:-:S03]  /*92e0*/  IMAD.MOV.U32 R0, RZ, RZ, R4 ;  /* 0x000000ffff007224 */ /* 0x000fc600078e0004 */
[----:B0-----:R-:W-:Y:S02]  /*92f0*/  IADD3 R2, P0, PT, R5, R2, RZ ;  /* 0x0000000205027210 */ /* 0x001fe40007f1e0ff */
        /* <DEDUP_REMOVED lines=14> */
.L_x_17590:
[----:B------:R-:W0:Y:S02]  /*93e0*/  F2I.S64.F64.TRUNC R28, R28 ;  /* 0x0000001c001c7311 */ /* 0x000e24000030d900 */
[----:B0-----:R-:W-:-:S05]  /*93f0*/  IMAD.MOV.U32 R5, RZ, RZ, R28 ;  /* 0x000000ffff057224 */ /* 0x001fca00078e001c */
[----:B------:R4:W-:Y:S01]  /*9400*/  STG.E.U8 desc[UR36][R2.64], R5 ;  /* 0x0000000502007986 */ /* 0x0009e2000c101124 */
[----:B------:R-:W-:Y:S05]  /*9410*/  BRA `(.L_x_17592) ;  /* 0x0000000c00e07947 */ /* 0x000fea0003800000 */
.L_x_17589:
        /* <DEDUP_REMOVED lines=9> */
.L_x_17594:
[----:B------:R-:W0:Y:S02]  /*94b0*/  F2I.F64.TRUNC R29, R28 ;  /* 0x0000001c001d7311 */ /* 0x000e24000030d100 */
[----:B0-----:R2:W-:Y:S01]  /*94c0*/  STG.E desc[UR36][R2.64], R29 ;  /* 0x0000001d02007986 */ /* 0x0015e2000c101924 */
[----:B------:R-:W-:Y:S05]  /*94d0*/  BRA `(.L_x_17592) ;  /* 0x0000000c00b07947 */ /* 0x000fea0003800000 */
.L_x_17593:
[----:B------:R-:W0:Y:S02]  /*94e0*/  F2I.F64.TRUNC R29, R28 ;  /* 0x0000001c001d7311 */ /* 0x000e24000030d100 */
[----:B0-----:R0:W-:Y:S01]  /*94f0*/  STG.E.U16 desc[UR36][R2.64], R29 ;  /* 0x0000001d02007986 */ /* 0x0011e2000c101524 */
[----:B------:R-:W-:Y:S05]  /*9500*/  BRA `(.L_x_17592) ;  /* 0x0000000c00a47947 */ /* 0x000fea0003800000 */
.L_x_17588:
        /* <DEDUP_REMOVED lines=13> */
.L_x_17596:
        /* <DEDUP_REMOVED lines=8> */
.L_x_17595:
        /* <DEDUP_REMOVED lines=14> */
.L_x_17598:
        /* <DEDUP_REMOVED lines=9> */
.L_x_17597:
[----:B------:R0:W-:Y:S01]  /*97d0*/  STG.E.64 desc[UR36][R2.64], R28 ;  /* 0x0000001c02007986 */ /* 0x0001e2000c101b24 */
[----:B------:R-:W-:Y:S05]  /*97e0*/  BRA `(.L_x_17592) ;  /* 0x0000000800ec7947 */ /* 0x000fea0003800000 */
.L_x_17587:
        /* <DEDUP_REMOVED lines=13> */
.L_x_17602:
        /* <DEDUP_REMOVED lines=22> */
.L_x_17605:
[----:B------:R-:W-:-:S04]  /*9a20*/  SHF.R.U32.HI R5, RZ, 0x18, R5 ;  /* 0x00000018ff057819 */ /* 0x000fc80000011605 */
[----:B------:R-:W-:-:S07]  /*9a30*/  LOP3.LUT R0, R0, 0x80, R5, 0xf8, !PT ;  /* 0x0000008000007812 */ /* 0x000fce00078ef805 */
.L_x_17604:
[----:B------:R-:W-:Y:S05]  /*9a40*/  BSYNC.RECONVERGENT B0 ;  /* 0x0000000000007941 */ /* 0x000fea0003800200 */
.L_x_17603:
[----:B------:R0:W-:Y:S01]  /*9a50*/  STG.E.U8 desc[UR36][R2.64], R0 ;  /* 0x0000000002007986 */ /* 0x0001e2000c101124 */
[----:B------:R-:W-:Y:S05]  /*9a60*/  BRA `(.L_x_17592) ;  /* 0x00000008004c7947 */ /* 0x000fea0003800000 */
.L_x_17601:
        /* <DEDUP_REMOVED lines=22> */
.L_x_17608:
[----:B------:R-:W-:-:S04]  /*9bd0*/  SHF.R.U32.HI R5, RZ, 0x18, R5 ;  /* 0x00000018ff057819 */ /* 0x000fc80000011605 */
[----:B------:R-:W-:-:S07]  /*9be0*/  LOP3.LUT R0, R0, 0x80, R5, 0xf8, !PT ;  /* 0x0000008000007812 */ /* 0x000fce00078ef805 */
.L_x_17607:
[----:B------:R-:W-:Y:S05]  /*9bf0*/  BSYNC.RECONVERGENT B0 ;  /* 0x0000000000007941 */ /* 0x000fea0003800200 */
.L_x_17606:
[----:B------:R0:W-:Y:S01]  /*9c00*/  STG.E.U8 desc[UR36][R2.64], R0 ;  /* 0x0000000002007986 */ /* 0x0001e2000c101124 */
[----:B------:R-:W-:Y:S05]  /*9c10*/  BRA `(.L_x_17592) ;  /* 0x0000000400e07947 */ /* 0x000fea0003800000 */
.L_x_17600:
        /* <DEDUP_REMOVED lines=26> */
.L_x_17610:
[----:B------:R-:W0:Y:S02]  /*9dc0*/  F2I.U64.F64.TRUNC R28, R28 ;  /* 0x0000001c001c7311 */ /* 0x000e24000030d800 */
[----:B0-----:R0:W-:Y:S01]  /*9dd0*/  STG.E.64 desc[UR36][R2.64], R28 ;  /* 0x0000001c02007986 */ /* 0x0011e2000c101b24 */
[----:B------:R-:W-:Y:S05]  /*9de0*/  BRA `(.L_x_17592) ;  /* 0x00000004006c7947 */ /* 0x000fea0003800000 */
.L_x_17609:
[----:B------:R-:W0:Y:S02]  /*9df0*/  F2I.U32.F64.TRUNC R29, R28 ;  /* 0x0000001c001d7311 */ /* 0x000e24000030d000 */
[----:B0-----:R0:W-:Y:S01]  /*9e00*/  STG.E desc[UR36][R2.64], R29 ;  /* 0x0000001d02007986 */ /* 0x0011e2000c101924 */
[----:B------:R-:W-:Y:S05]  /*9e10*/  BRA `(.L_x_17592) ;  /* 0x0000000400607947 */ /* 0x000fea0003800000 */
.L_x_17599:
        /* <DEDUP_REMOVED lines=10> */
.L_x_17612:
[----:B------:R-:W-:-:S05]  /*9ec0*/  CS2R R30, SRZ ;  /* 0x00000000001e7805 */ /* 0x000fca000001ff00 */
[----:B------:R0:W-:Y:S01]  /*9ed0*/  STG.E.128 desc[UR36][R2.64], R28 ;  /* 0x0000001c02007986 */ /* 0x0001e2000c101d24 */
[----:B------:R-:W-:Y:S05]  /*9ee0*/  BRA `(.L_x_17592) ;  /* 0x00000004002c7947 */ /* 0x000fea0003800000 */
.L_x_17611:
[----:B------:R-:W-:-:S13]  /*9ef0*/  ISETP.NE.AND P0, PT, R0, 0xf, PT ;  /* 0x0000000f0000780c */ /* 0x000fda0003f05270 */
[----:B------:R-:W-:Y:S05]  /*9f00*/  @!P0 BRA `(.L_x_17613) ;  /* 0x0000000400088947 */ /* 0x000fea0003800000 */
[----:B------:R-:W-:-:S13]  /*9f10*/  ISETP.NE.AND P0, PT, R0, 0x17, PT ;  /* 0x000000170000780c */ /* 0x000fda0003f05270 */
[----:B------:R-:W-:Y:S05]  /*9f20*/  @!P0 BRA `(.L_x_17614) ;  /* 0x0000000000a08947 */ /* 0x000fea0003800000 */
[----:B------:R-:W-:-:S13]  /*9f30*/  ISETP.NE.AND P0, PT, R0, 0x18, PT ;  /* 0x000000180000780c */ /* 0x000fda0003f05270 */
[----:B------:R-:W-:Y:S05]  /*9f40*/  @!P0 BRA `(.L_x_17615) ;  /* 0x0000000000448947 */ /* 0x000fea0003800000 */
.L_x_17591:
        /* <DEDUP_REMOVED lines=16> */
.L_x_17616:
[----:B------:R-:W-:Y:S05]  /*a050*/  BRA `(.L_x_17592) ;  /* 0x0000000000d07947 */ /* 0x000fea0003800000 */
.L_x_17615:
        /* <DEDUP_REMOVED lines=17> */
.L_x_17618:
[----:B------:R-:W-:Y:S05]  /*a170*/  BSYNC.RECONVERGENT B0 ;  /* 0x0000000000007941 */ /* 0x000fea0003800200 */
.L_x_17617:
[----:B------:R-:W-:-:S05]  /*a180*/  LOP3.LUT R5, R0, 0x80, R5, 0xf8, !PT ;  /* 0x0000008000057812 */ /* 0x000fca00078ef805 */
[----:B------:R0:W-:Y:S01]  /*a190*/  STG.E.U8 desc[UR36][R2.64], R5 ;  /* 0x0000000502007986 */ /* 0x0001e2000c101124 */
[----:B------:R-:W-:Y:S05]  /*a1a0*/  BRA `(.L_x_17592) ;  /* 0x00000000007c7947 */ /* 0x000fea0003800000 */
.L_x_17614:
        /* <DEDUP_REMOVED lines=16> */
.L_x_17620:
[----:B------:R-:W-:Y:S01]  /*a2b0*/  IMAD.MOV.U32 R0, RZ, RZ, 0x7f ;  /* 0x0000007fff007424 */ /* 0x000fe200078e00ff */
[----:B------:R-:W-:-:S04]  /*a2c0*/  ISETP.GT.U32.AND P0, PT, R4, 0x7f800000, PT ;  /* 0x7f8000000400780c */ /* 0x000fc80003f04070 */
[----:B------:R-:W-:-:S09]  /*a2d0*/  SEL R0, R0, 0x7c, P0 ;  /* 0x0000007c00007807 */ /* 0x000fd20000000000 */
.L_x_17621:
[----:B------:R-:W-:Y:S05]  /*a2e0*/  BSYNC.RECONVERGENT B0 ;  /* 0x0000000000007941 */ /* 0x000fea0003800200 */
.L_x_17619:
[----:B------:R-:W-:-:S04]  /*a2f0*/  SHF.R.U32.HI R5, RZ, 0x18, R5 ;  /* 0x00000018ff057819 */ /* 0x000fc80000011605 */
[----:B------:R-:W-:-:S05]  /*a300*/  LOP3.LUT R5, R0, 0x80, R5, 0xf8, !PT ;  /* 0x0000008000057812 */ /* 0x000fca00078ef805 */
[----:B------:R0:W-:Y:S01]  /*a310*/  STG.E.U8 desc[UR36][R2.64], R5 ;  /* 0x0000000502007986 */ /* 0x0001e2000c101124 */
[----:B------:R-:W-:Y:S05]  /*a320*/  BRA `(.L_x_17592) ;  /* 0x00000000001c7947 */ /* 0x000fea0003800000 */
.L_x_17613:
[----:B------:R-:W-:Y:S01]  /*a330*/  UMOV UR4, 0xf0000000 ;  /* 0xf000000000047882 */ /* 0x000fe20000000000 */
[----:B------:R-:W-:Y:S01]  /*a340*/  UMOV UR5, 0x380fffff ;  /* 0x380fffff00057882 */ /* 0x000fe20000000000 */
[----:B------:R-:W0:Y:S01]  /*a350*/  F2F.F32.F64 R0, R28 ;  /* 0x0000001c00007310 */ /* 0x000e220000301000 */
[----:B------:R-:W-:-:S14]  /*a360*/  DSETP.GEU.AND P0, PT, |R28|, UR4, PT ;  /* 0x000000041c007e2a */ /* 0x000fdc000bf0e200 */
[----:B0-----:R-:W-:-:S05]  /*a370*/  @!P0 FMUL R0, R0, 1.175494350822287508e-38 ;  /* 0x0080000000008820 */ /* 0x001fca0000400000 */
[----:B------:R-:W-:-:S05]  /*a380*/  F2FP.BF16.F32.PACK_AB R0, RZ, R0 ;  /* 0x00000000ff00723e */ /* 0x000fca00000010ff */
[----:B------:R0:W-:Y:S02]  /*a390*/  STG.E.U16 desc[UR36][R2.64], R0 ;  /* 0x0000000002007986 */ /* 0x0001e4000c101524 */
.L_x_17592:
        /* <DEDUP_REMOVED lines=24> */
.L_x_17625:
[----:B------:R-:W0:Y:S02]  /*a520*/  F2I.S64.F64.TRUNC R24, R24 ;  /* 0x0000001800187311 */ /* 0x000e24000030d900 */
[----:B0-----:R-:W-:-:S05]  /*a530*/  IMAD.MOV.U32 R5, RZ, RZ, R24 ;  /* 0x000000ffff057224 */ /* 0x001fca00078e0018 */
[----:B------:R0:W-:Y:S01]  /*a540*/  STG.E.U8 desc[UR36][R2.64], R5 ;  /* 0x0000000502007986 */ /* 0x0001e2000c101124 */
[----:B------:R-:W-:Y:S05]  /*a550*/  BRA `(.L_x_17627) ;  /* 0x0000000c00e07947 */ /* 0x000fea0003800000 */
.L_x_17624:
        /* <DEDUP_REMOVED lines=9> */
.L_x_17629:
[----:B------:R-:W0:Y:S02]  /*a5f0*/  F2I.F64.TRUNC R25, R24 ;  /* 0x0000001800197311 */ /* 0x000e24000030d100 */
[----:B0-----:R0:W-:Y:S01]  /*a600*/  STG.E desc[UR36][R2.64], R25 ;  /* 0x0000001902007986 */ /* 0x0011e2000c101924 */
[----:B------:R-:W-:Y:S05]  /*a610*/  BRA `(.L_x_17627) ;  /* 0x0000000c00b07947 */ /* 0x000fea0003800000 */
.L_x_17628:
[----:B------:R-:W0:Y:S02]  /*a620*/  F2I.F64.TRUNC R25, R24 ;  /* 0x0000001800197311 */ /* 0x000e24000030d100 */
[----:B0-----:R0:W-:Y:S01]  /*a630*/  STG.E.U16 desc[UR36][R2.64], R25 ;  /* 0x0000001902007986 */ /* 0x0011e2000c101524 */
[----:B------:R-:W-:Y:S05]  /*a640*/  BRA `(.L_x_17627) ;  /* 0x0000000c00a47947 */ /* 0x000fea0003800000 */
.L_x_17623:
        /* <DEDUP_REMOVED lines=13> */
.L_x_17631:
        /* <DEDUP_REMOVED lines=8> */
.L_x_17630:
        /* <DEDUP_REMOVED lines=14> */
.L_x_17633:
        /* <DEDUP_REMOVED lines=9> */
.L_x_17632:
[----:B------:R4:W-:Y:S01]  /*a910*/  STG.E.64 desc[UR36][R2.64], R24 ;  /* 0x0000001802007986 */ /* 0x0009e2000c101b24 */
[----:B------:R-:W-:Y:S05]  /*a920*/  BRA `(.L_x_17627) ;  /* 0x0000000800ec7947 */ /* 0x000fea0003800000 */
.L_x_17622:
        /* <DEDUP_REMOVED lines=13> */
.L_x_17637:
        /* <DEDUP_REMOVED lines=22> */
.L_x_17640:
[----:B------:R-:W-:-:S04]  /*ab60*/  SHF.R.U32.HI R5, RZ, 0x18, R5 ;  /* 0x00000018ff057819 */ /* 0x000fc80000011605 */
[----:B------:R-:W-:-:S07]  /*ab70*/  LOP3.LUT R0, R0, 0x80, R5, 0xf8, !PT ;  /* 0x0000008000007812 */ /* 0x000fce00078ef805 */
.L_x_17639:
[----:B------:R-:W-:Y:S05]  /*ab80*/  BSYNC.RECONVERGENT B0 ;  /* 0x0000000000007941 */ /* 0x000fea0003800200 */
.L_x_17638:
[----:B------:R0:W-:Y:S01]  /*ab90*/  STG.E.U8 desc[UR36][R2.64], R0 ;  /* 0x0000000002007986 */ /* 0x0001e2000c101124 */
[----:B------:R-:W-:Y:S05]  /*aba0*/  BRA `(.L_x_17627) ;  /* 0x00000008004c7947 */ /* 0x000fea0003800000 */
.L_x_17636:
        /* <DEDUP_REMOVED lines=22> */
.L_x_17643:
[----:B------:R-:W-:-:S04]  /*ad10*/  SHF.R.U32.HI R5, RZ, 0x18, R5 ;  /* 0x00000018ff057819 */ /* 0x000fc80000011605 */
[----:B------:R-:W-:-:S07]  /*ad20*/  LOP3.LUT R0, R0, 0x80, R5, 0xf8, !PT ;  /* 0x0000008000007812 */ /* 0x000fce00078ef805 */
.L_x_17642:
[----:B------:R-:W-:Y:S05]  /*ad30*/  BSYNC.RECONVERGENT B0 ;  /* 0x0000000000007941 */ /* 0x000fea0003800200 */
.L_x_17641:
[----:B------:R0:W-:Y:S01]  /*ad40*/  STG.E.U8 desc[UR36][R2.64], R0 ;  /* 0x0000000002007986 */ /* 0x0001e2000c101124 */
[----:B------:R-:W-:Y:S05]  /*ad50*/  BRA `(.L_x_17627) ;  /* 0x0000000400e07947 */ /* 0x000fea0003800000 */
.L_x_17635:
        /* <DEDUP_REMOVED lines=26> */
.L_x_17645:
[----:B------:R-:W0:Y:S02]  /*af00*/  F2I.U64.F64.TRUNC R24, R24 ;  /* 0x0000001800187311 */ /* 0x000e24000030d800 */
[----:B0-----:R0:W-:Y:S01]  /*af10*/  STG.E.64 desc[UR36][R2.64], R24 ;  /* 0x0000001802007986 */ /* 0x0011e2000c101b24 */
[----:B------:R-:W-:Y:S05]  /*af20*/  BRA `(.L_x_17627) ;  /* 0x00000004006c7947 */ /* 0x000fea0003800000 */
.L_x_17644:
[----:B------:R-:W0:Y:S02]  /*af30*/  F2I.U32.F64.TRUNC R25, R24 ;  /* 0x0000001800197311 */ /* 0x000e24000030d000 */
[----:B0-----:R0:W-:Y:S01]  /*af40*/  STG.E desc[UR36][R2.64], R25 ;  /* 0x0000001902007986 */ /* 0x0011e2000c101924 */
[----:B------:R-:W-:Y:S05]  /*af50*/  BRA `(.L_x_17627) ;  /* 0x0000000400607947 */ /* 0x000fea0003800000 */
.L_x_17634:
        /* <DEDUP_REMOVED lines=10> */
.L_x_17647:
[----:B------:R-:W-:-:S05]  /*b000*/  CS2R R26, SRZ ;  /* 0x00000000001a7805 */ /* 0x000fca000001ff00 */
[----:B------:R0:W-:Y:S01]  /*b010*/  STG.E.128 desc[UR36][R2.64], R24 ;  /* 0x0000001802007986 */ /* 0x0001e2000c101d24 */
[----:B------:R-:W-:Y:S05]  /*b020*/  BRA `(.L_x_17627) ;  /* 0x00000004002c7947 */ /* 0x000fea0003800000 */
.L_x_17646:
[----:B------:R-:W-:-:S13]  /*b030*/  ISETP.NE.AND P0, PT, R0, 0xf, PT ;  /* 0x0000000f0000780c */ /* 0x000fda0003f05270 */
[----:B------:R-:W-:Y:S05]  /*b040*/  @!P0 BRA `(.L_x_17648) ;  /* 0x0000000400088947 */ /* 0x000fea0003800000 */
[----:B------:R-:W-:-:S13]  /*b050*/  ISETP.NE.AND P0, PT, R0, 0x17, PT ;  /* 0x000000170000780c */ /* 0x000fda0003f05270 */
[----:B------:R-:W-:Y:S05]  /*b060*/  @!P0 BRA `(.L_x_17649) ;  /* 0x0000000000a08947 */ /* 0x000fea0003800000 */
[----:B------:R-:W-:-:S13]  /*b070*/  ISETP.NE.AND P0, PT, R0, 0x18, PT ;  /* 0x000000180000780c */ /* 0x000fda0003f05270 */
[----:B------:R-:W-:Y:S05]  /*b080*/  @!P0 BRA `(.L_x_17650) ;  /* 0x0000000000448947 */ /* 0x000fea0003800000 */
.L_x_17626:
        /* <DEDUP_REMOVED lines=16> */
.L_x_17651:
[----:B------:R-:W-:Y:S05]  /*b190*/  BRA `(.L_x_17627) ;  /* 0x0000000000d07947 */ /* 0x000fea0003800000 */
.L_x_17650:
        /* <DEDUP_REMOVED lines=17> */
.L_x_17653:
[----:B------:R-:W-:Y:S05]  /*b2b0*/  BSYNC.RECONVERGENT B0 ;  /* 0x0000000000007941 */ /* 0x000fea0003800200 */
.L_x_17652:
[----:B------:R-:W-:-:S05]  /*b2c0*/  LOP3.LUT R5, R0, 0x80, R5, 0xf8, !PT ;  /* 0x0000008000057812 */ /* 0x000fca00078ef805 */
[----:B------:R0:W-:Y:S01]  /*b2d0*/  STG.E.U8 desc[UR36][R2.64], R5 ;  /* 0x0000000502007986 */ /* 0x0001e2000c101124 */
[----:B------:R-:W-:Y:S05]  /*b2e0*/  BRA `(.L_x_17627) ;  /* 0x00000000007c7947 */ /* 0x000fea0003800000 */
.L_x_17649:
        /* <DEDUP_REMOVED lines=16> */
.L_x_17655:
[----:B------:R-:W-:Y:S01]  /*b3f0*/  IMAD.MOV.U32 R0, RZ, RZ, 0x7f ;  /* 0x0000007fff007424 */ /* 0x000fe200078e00ff */
[----:B------:R-:W-:-:S04]  /*b400*/  ISETP.GT.U32.AND P0, PT, R4, 0x7f800000, PT ;  /* 0x7f8000000400780c */ /* 0x000fc80003f04070 */
[----:B------:R-:W-:-:S09]  /*b410*/  SEL R0, R0, 0x7c, P0 ;  /* 0x0000007c00007807 */ /* 0x000fd20000000000 */
.L_x_17656:
[----:B------:R-:W-:Y:S05]  /*b420*/  BSYNC.RECONVERGENT B0 ;  /* 0x0000000000007941 */ /* 0x000fea0003800200 */
.L_x_17654:
[----:B------:R-:W-:-:S04]  /*b430*/  SHF.R.U32.HI R5, RZ, 0x18, R5 ;  /* 0x00000018ff057819 */ /* 0x000fc80000011605 */
[----:B------:R-:W-:-:S05]  /*b440*/  LOP3.LUT R5, R0, 0x80, R5, 0xf8, !PT ;  /* 0x0000008000057812 */ /* 0x000fca00078ef805 */
[----:B------:R0:W-:Y:S01]  /*b450*/  STG.E.U8 desc[UR36][R2.64], R5 ;  /* 0x0000000502007986 */ /* 0x0001e2000c101124 */
[----:B------:R-:W-:Y:S05]  /*b460*/  BRA `(.L_x_17627) ;  /* 0x00000000001c7947 */ /* 0x000fea0003800000 */
.L_x_17648:
[----:B------:R-:W-:Y:S01]  /*b470*/  UMOV UR4, 0xf0000000 ;  /* 0xf000000000047882 */ /* 0x000fe20000000000 */
[----:B------:R-:W-:Y:S01]  /*b480*/  UMOV UR5, 0x380fffff ;  /* 0x380fffff00057882 */ /* 0x000fe20000000000 */
[----:B------:R-:W0:Y:S01]  /*b490*/  F2F.F32.F64 R0, R24 ;  /* 0x0000001800007310 */ /* 0x000e220000301000 */
[----:B------:R-:W-:-:S14]  /*b4a0*/  DSETP.GEU.AND P0, PT, |R24|, UR4, PT ;  /* 0x0000000418007e2a */ /* 0x000fdc000bf0e200 */
[----:B0-----:R-:W-:-:S05]  /*b4b0*/  @!P0 FMUL R0, R0, 1.175494350822287508e-38 ;  /* 0x0080000000008820 */ /* 0x001fca0000400000 */
[----:B------:R-:W-:-:S05]  /*b4c0*/  F2FP.BF16.F32.PACK_AB R0, RZ, R0 ;  /* 0x00000000ff00723e */ /* 0x000fca00000010ff */
[----:B------:R0:W-:Y:S02]  /*b4d0*/  STG.E.U16 desc[UR36][R2.64], R0 ;  /* 0x0000000002007986 */ /* 0x0001e4000c101524 */
.L_x_17627:
[----:B------:R-:W-:-:S07]  /*b4e0*/  VIADD R36, R36, 0x80 ;  /* 0x0000008024247836 */ /* 0x000fce0000000000 */
.L_x_17586:
[----:B------:R-:W-:Y:S05]  /*b4f0*/  BSYNC.RECONVERGENT B6 ;  /* 0x0000000000067941 */ /* 0x000fea0003800200 */
.L_x_17585:
[----:B------:R-:W-:-:S13]  /*b500*/  ISETP.GE.AND P0, PT, R36, R37, PT ;  /* 0x000000252400720c */ /* 0x000fda0003f06270 */
[----:B------:R-:W-:Y:S05]  /*b510*/  @P0 EXIT ;  /* 0x000000000000094d */ /* 0x000fea0003800000 */
[----:B0-----:R-:W0:Y:S01]  /*b520*/  S2R R0, SR_CTAID.X ;  /* 0x0000000000007919 */ /* 0x001e220000002500 */
[----:B---3--:R-:W3:Y:S01]  /*b530*/  LDC.U8 R4, c[0x0][0x3b0] ;  /* 0x0000ec00ff047b82 */ /* 0x008ee20000000000 */
[----:B------:R-:W3:Y:S07]  /*b540*/  LDCU UR4, c[0x0][0x3b4] ;  /* 0x00007680ff0477ac */ /* 0x000eee0008000800 */
[----:B-12-4-:R-:W1:Y:S01]  /*b550*/  LDC.64 R2, c[0x0][0x388] ;  /* 0x0000e200ff027b82 */ /* 0x016e620000000a00 */
[----:B0-----:R-:W-:Y:S01]  /*b560*/  IMAD R36, R0, 0x200, R36 ;  /* 0x0000020000247824 */ /* 0x001fe200078e0224 */
[----:B---3--:R-:W-:-:S03]  /*b570*/  PRMT R0, R4, 0x9910, RZ ;  /* 0x0000991004007816 */ /* 0x008fc600000000ff */
[----:B------:R-:W-:Y:S01]  /*b580*/  IMAD R5, R36, UR4, RZ ;  /* 0x0000000424057c24 */ /* 0x000fe2000f8e02ff */
[----:B------:R-:W-:-:S04]  /*b590*/  ISETP.GT.AND P1, PT, R0, 0x9, PT ;  /* 0x000000090000780c */ /* 0x000fc80003f24270 */
[----:B-1----:R-:W-:-:S05]  /*b5a0*/  IADD3 R2, P0, PT, R5, R2, RZ ;  /* 0x0000000205027210 */ /* 0x002fca0007f1e0ff */
[----:B------:R-:W-:-:S04]  /*b5b0*/  IMAD.X R3, RZ, RZ, R3, P0 ;  /* 0x000000ffff037224 */ /* 0x000fc800000e0603 */
        /* <DEDUP_REMOVED lines=9> */
[----:B-----5:R-:W0:Y:S02]  /*b650*/  F2I.F64.TRUNC R17, R16 ;  /* 0x0000001000117311 */ /* 0x020e24000030d100 */
[----:B0-----:R-:W-:Y:S01]  /*b660*/  STG.E.U8 desc[UR36][R2.64], R17 ;  /* 0x0000001102007986 */ /* 0x001fe2000c101124 */
[----:B------:R-:W-:Y:S05]  /*b670*/  EXIT ;  /* 0x000000000000794d */ /* 0x000fea0003800000 */
.L_x_17660:
[----:B-----5:R-:W0:Y:S02]  /*b680*/  F2I.S64.F64.TRUNC R16, R16 ;  /* 0x0000001000107311 */ /* 0x020e24000030d900 */
[----:B0-----:R-:W-:-:S05]  /*b690*/  IMAD.MOV.U32 R5, RZ, RZ, R16 ;  /* 0x000000ffff057224 */ /* 0x001fca00078e0010 */
[----:B------:R-:W-:Y:S01]  /*b6a0*/  STG.E.U8 desc[UR36][R2.64], R5 ;  /* 0x0000000502007986 */ /* 0x000fe2000c101124 */
[----:B------:R-:W-:Y:S05]  /*b6b0*/  EXIT ;  /* 0x000000000000794d */ /* 0x000fea0003800000 */
.L_x_17659:
[----:B------:R-:W-:-:S13]  /*b6c0*/  ISETP.NE.AND P0, PT, R0, 0x2, PT ;  /* 0x000000020000780c */ /* 0x000fda0003f05270 */
[----:B------:R-:W-:Y:S05]  /*b6d0*/  @!P0 BRA `(.L_x_17662) ;  /* 0x0000000000288947 */ /* 0x000fea0003800000 */
[----:B------:R-:W-:-:S13]  /*b6e0*/  ISETP.NE.AND P0, PT, R0, 0x3, PT ;  /* 0x000000030000780c */ /* 0x000fda0003f05270 */
[----:B------:R-:W-:Y:S05]  /*b6f0*/  @!P0 BRA `(.L_x_17663) ;  /* 0x0000000000148947 */ /* 0x000fea0003800000 */
[----:B------:R-:W-:-:S13]  /*b700*/  ISETP.NE.AND P0, PT, R0, 0x4, PT ;  /* 0x000000040000780c */ /* 0x000fda0003f05270 */
[----:B------:R-:W-:Y:S05]  /*b710*/  @P0 BRA `(.L_x_17661) ;  /* 0x0000000800b40947 */ /* 0x000fea0003800000 */
[----:B-----5:R-:W0:Y:S02]  /*b720*/  F2I.S64.F64.TRUNC R16, R16 ;  /* 0x0000001000107311 */ /* 0x020e24000030d900 */
[----:B0-----:R-:W-:Y:S01]  /*b730*/  STG.E.64 desc[UR36][R2.64], R16 ;  /* 0x0000001002007986 */ /* 0x001fe2000c101b24 */
[----:B------:R-:W-:Y:S05]  /*b740*/  EXIT ;  /* 0x000000000000794d */ /* 0x000fea0003800000 */
.L_x_17663:
[----:B-----5:R-:W0:Y:S02]  /*b750*/  F2I.F64.TRUNC R17, R16 ;  /* 0x0000001000117311 */ /* 0x020e24000030d100 */
[----:B0-----:R-:W-:Y:S01]  /*b760*/  STG.E desc[UR36][R2.64], R17 ;  /* 0x0000001102007986 */ /* 0x001fe2000c101924 */
[----:B------:R-:W-:Y:S05]  /*b770*/  EXIT ;  /* 0x000000000000794d */ /* 0x000fea0003800000 */
.L_x_17662:
[----:B-----5:R-:W0:Y:S02]  /*b780*/  F2I.F64.TRUNC R17, R16 ;  /* 0x0000001000117311 */ /* 0x020e24000030d100 */
[----:B0-----:R-:W-:Y:S01]  /*b790*/  STG.E.U16 desc[UR36][R2.64], R17 ;  /* 0x0000001102007986 */ /* 0x001fe2000c101524 */
[----:B------:R-:W-:Y:S05]  /*b7a0*/  EXIT ;  /* 0x000000000000794d */ /* 0x000fea0003800000 */
.L_x_17658:
        /* <DEDUP_REMOVED lines=8> */
[----:B-----5:R-:W0:Y:S01]  /*b830*/  F2F.F32.F64 R5, R16 ;  /* 0x0000001000057310 */ /* 0x020e220000301000 */
[----:B------:R-:W-:-:S14]  /*b840*/  DSETP.GEU.AND P0, PT, |R16|, UR4, PT ;  /* 0x0000000410007e2a */ /* 0x000fdc000bf0e200 */
[----:B0-----:R-:W-:-:S05]  /*b850*/  @!P0 FMUL R5, R5, 1.175494350822287508e-38 ;  /* 0x0080000005058820 */ /* 0x001fca0000400000 */
[----:B------:R-:W-:Y:S01]  /*b860*/  STG.E desc[UR36][R2.64], R5 ;  /* 0x0000000502007986 */ /* 0x000fe2000c101924 */
[----:B------:R-:W-:Y:S05]  /*b870*/  EXIT ;  /* 0x000000000000794d */ /* 0x000fea0003800000 */
.L_x_17665:
[----:B------:R-:W-:Y:S01]  /*b880*/  UMOV UR4, 0xf0000000 ;  /* 0xf000000000047882 */ /* 0x000fe20000000000 */
[----:B------:R-:W-:Y:S01]  /*b890*/  UMOV UR5, 0x380fffff ;  /* 0x380fffff00057882 */ /* 0x000fe20000000000 */
[----:B-----5:R-:W0:Y:S01]  /*b8a0*/  F2F.F32.F64 R0, R16 ;  /* 0x0000001000007310 */ /* 0x020e220000301000 */
[----:B------:R-:W-:-:S14]  /*b8b0*/  DSETP.GEU.AND P0, PT, |R16|, UR4, PT ;  /* 0x0000000410007e2a */ /* 0x000fdc000bf0e200 */
[----:B0-----:R-:W-:-:S05]  /*b8c0*/  @!P0 FMUL R0, R0, 1.175494350822287508e-38 ;  /* 0x0080000000008820 */ /* 0x001fca0000400000 */
[----:B------:R-:W-:-:S05]  /*b8d0*/  F2FP.F16.F32.PACK_AB R0, RZ, R0 ;  /* 0x00000000ff00723e */ /* 0x000fca00000000ff */
[----:B------:R-:W-:Y:S01]  /*b8e0*/  STG.E.U16 desc[UR36][R2.64], R0 ;  /* 0x0000000002007986 */ /* 0x000fe2000c101524 */
[----:B------:R-:W-:Y:S05]  /*b8f0*/  EXIT ;  /* 0x000000000000794d */ /* 0x000fea0003800000 */
.L_x_17664:
        /* <DEDUP_REMOVED lines=8> */
[----:B-----5:R-:W0:Y:S01]  /*b980*/  F2F.F32.F64 R4, R16 ;  /* 0x0000001000047310 */ /* 0x020e220000301000 */
[----:B------:R-:W-:Y:S01]  /*b990*/  DSETP.GEU.AND P0, PT, |R16|, UR4, PT ;  /* 0x0000000410007e2a */ /* 0x000fe2000bf0e200 */
[----:B------:R-:W-:-:S13]  /*b9a0*/  IMAD.MOV.U32 R5, RZ, RZ, RZ ;  /* 0x000000ffff057224 */ /* 0x000fda00078e00ff */
[----:B0-----:R-:W-:-:S05]  /*b9b0*/  @!P0 FMUL R4, R4, 1.175494350822287508e-38 ;  /* 0x0080000004048820 */ /* 0x001fca0000400000 */
[----:B------:R-:W-:Y:S01]  /*b9c0*/  STG.E.64 desc[UR36][R2.64], R4 ;  /* 0x0000000402007986 */ /* 0x000fe2000c101b24 */
[----:B------:R-:W-:Y:S05]  /*b9d0*/  EXIT ;  /* 0x000000000000794d */ /* 0x000fea0003800000 */
.L_x_17667:
[----:B------:R-:W-:Y:S01]  /*b9e0*/  UMOV UR4, 0xf0000000 ;  /* 0xf000000000047882 */ /* 0x000fe20000000000 */
[----:B------:R-:W-:Y:S01]  /*b9f0*/  UMOV UR5, 0x380fffff ;  /* 0x380fffff00057882 */ /* 0x000fe20000000000 */
[----:B-----5:R-:W0:Y:S01]  /*ba00*/  F2F.F32.F64 R0, R16 ;  /* 0x0000001000007310 */ /* 0x020e220000301000 */
[----:B------:R-:W-:-:S14]  /*ba10*/  DSETP.GEU.AND P0, PT, |R16|, UR4, PT ;  /* 0x0000000410007e2a */ /* 0x000fdc000bf0e200 */
[----:B0-----:R-:W-:-:S05]  /*ba20*/  @!P0 FMUL R0, R0, 1.175494350822287508e-38 ;  /* 0x0080000000008820 */ /* 0x001fca0000400000 */
[----:B------:R-:W-:-:S04]  /*ba30*/  F2FP.F16.F32.PACK_AB R5, RZ, R0 ;  /* 0x00000000ff05723e */ /* 0x000fc800000000ff */
[----:B------:R-:W-:-:S05]  /*ba40*/  PRMT R5, R5, 0x5410, RZ ;  /* 0x0000541005057816 */ /* 0x000fca00000000ff */
[----:B------:R-:W-:Y:S01]  /*ba50*/  STG.E desc[UR36][R2.64], R5 ;  /* 0x0000000502007986 */ /* 0x000fe2000c101924 */
[----:B------:R-:W-:Y:S05]  /*ba60*/  EXIT ;  /* 0x000000000000794d */ /* 0x000fea0003800000 */
.L_x_17666:
[----:B-----5:R-:W-:Y:S01]  /*ba70*/  STG.E.64 desc[UR36][R2.64], R16 ;  /* 0x0000001002007986 */ /* 0x020fe2000c101b24 */
[----:B------:R-:W-:Y:S05]  /*ba80*/  EXIT ;  /* 0x000000000000794d */ /* 0x000fea0003800000 */
.L_x_17657:
        /* <DEDUP_REMOVED lines=10> */
[----:B-----5:R-:W0:Y:S02]  /*bb30*/  F2I.U32.F64.TRUNC R17, R16 ;  /* 0x0000001000117311 */ /* 0x020e24000030d000 */
[----:B0-----:R-:W-:Y:S01]  /*bb40*/  STG.E.U16 desc[UR36][R2.64], R17 ;  /* 0x0000001102007986 */ /* 0x001fe2000c101524 */
[----:B------:R-:W-:Y:S05]  /*bb50*/  EXIT ;  /* 0x000000000000794d */ /* 0x000fea0003800000 */
.L_x_17671:
[----:B------:R-:W-:Y:S01]  /*bb60*/  UMOV UR4, 0xf0000000 ;  /* 0xf000000000047882 */ /* 0x000fe20000000000 */
[----:B------:R-:W-:Y:S01]  /*bb70*/  UMOV UR5, 0x380fffff ;  /* 0x380fffff00057882 */ /* 0x000fe20000000000 */
[----:B-----5:R-:W0:Y:S01]  /*bb80*/  F2F.F32.F64 R5, R16 ;  /* 0x0000001000057310 */ /* 0x020e220000301000 */
        /* <DEDUP_REMOVED lines=19> */
.L_x_17674:
[----:B------:R-:W-:-:S04]  /*bcc0*/  SHF.R.U32.HI R5, RZ, 0x18, R5 ;  /* 0x00000018ff057819 */ /* 0x000fc80000011605 */
[----:B------:R-:W-:-:S07]  /*bcd0*/  LOP3.LUT R0, R0, 0x80, R5, 0xf8, !PT ;  /* 0x0000008000007812 */ /* 0x000fce00078ef805 */
.L_x_17673:
[----:B------:R-:W-:Y:S05]  /*bce0*/  BSYNC.RECONVERGENT B0 ;  /* 0x0000000000007941 */ /* 0x000fea0003800200 */
.L_x_17672:
[----:B------:R-:W-:Y:S01]  /*bcf0*/  STG.E.U8 desc[UR36][R2.64], R0 ;  /* 0x0000000002007986 */ /* 0x000fe2000c101124 */
[----:B------:R-:W-:Y:S05]  /*bd00*/  EXIT ;  /* 0x000000000000794d */ /* 0x000fea0003800000 */
.L_x_17670:
        /* <DEDUP_REMOVED lines=22> */
.L_x_17677:
[----:B------:R-:W-:-:S04]  /*be70*/  SHF.R.U32.HI R5, RZ, 0x18, R5 ;  /* 0x00000018ff057819 */ /* 0x000fc80000011605 */
[----:B------:R-:W-:-:S07]  /*be80*/  LOP3.LUT R0, R0, 0x80, R5, 0xf8, !PT ;  /* 0x0000008000007812 */ /* 0x000fce00078ef805 */
.L_x_17676:
[----:B------:R-:W-:Y:S05]  /*be90*/  BSYNC.RECONVERGENT B0 ;  /* 0x0000000000007941 */ /* 0x000fea0003800200 */
.L_x_17675:
[----:B------:R-:W-:Y:S01]  /*bea0*/  STG.E.U8 desc[UR36][R2.64], R0 ;  /* 0x0000000002007986 */ /* 0x000fe2000c101124 */
[----:B------:R-:W-:Y:S05]  /*beb0*/  EXIT ;  /* 0x000000000000794d */ /* 0x000fea0003800000 */
.L_x_17669:
        /* <DEDUP_REMOVED lines=26> */
.L_x_17679:
[----:B-----5:R-:W0:Y:S02]  /*c060*/  F2I.U64.F64.TRUNC R16, R16 ;  /* 0x0000001000107311 */ /* 0x020e24000030d800 */
[----:B0-----:R-:W-:Y:S01]  /*c070*/  STG.E.64 desc[UR36][R2.64], R16 ;  /* 0x0000001002007986 */ /* 0x001fe2000c101b24 */
[----:B------:R-:W-:Y:S05]  /*c080*/  EXIT ;  /* 0x000000000000794d */ /* 0x000fea0003800000 */
.L_x_17678:
[----:B-----5:R-:W0:Y:S02]  /*c090*/  F2I.U32.F64.TRUNC R17, R16 ;  /* 0x0000001000117311 */ /* 0x020e24000030d000 */
[----:B0-----:R-:W-:Y:S01]  /*c0a0*/  STG.E desc[UR36][R2.64], R17 ;  /* 0x0000001102007986 */ /* 0x001fe2000c101924 */
[----:B------:R-:W-:Y:S05]  /*c0b0*/  EXIT ;  /* 0x000000000000794d */ /* 0x000fea0003800000 */
.L_x_17668:
[----:B------:R-:W-:-:S13]  /*c0c0*/  ISETP.GT.AND P0, PT, R0, 0xe, PT ;  /* 0x0000000e0000780c */ /* 0x000fda0003f04270 */
[----:B------:R-:W-:Y:S05]  /*c0d0*/  @P0 BRA `(.L_x_17680) ;  /* 0x00000000002c0947 */ /* 0x000fea0003800000 */
[----:B------:R-:W-:-:S13]  /*c0e0*/  ISETP.NE.AND P0, PT, R0, 0xa, PT ;  /* 0x0000000a0000780c */ /* 0x000fda0003f05270 */
[----:B------:R-:W-:Y:S05]  /*c0f0*/  @!P0 BRA `(.L_x_17681) ;  /* 0x0000000000188947 */ /* 0x000fea0003800000 */
[----:B------:R-:W-:-:S13]  /*c100*/  ISETP.NE.AND P0, PT, R0, 0xb, PT ;  /* 0x0000000b0000780c */ /* 0x000fda0003f05270 */
[----:B------:R-:W-:Y:S05]  /*c110*/  @P0 BRA `(.L_x_17661) ;  /* 0x0000000000340947 */ /* 0x000fea0003800000 */
[----:B-----5:R-:W-:-:S06]  /*c120*/  DSETP.NEU.AND P0, PT, R16, RZ, PT ;  /* 0x000000ff1000722a */ /* 0x020fcc0003f0d000 */
[----:B------:R-:W-:-:S05]  /*c130*/  SEL R5, RZ, 0x1, !P0 ;  /* 0x00000001ff057807 */ /* 0x000fca0004000000 */
[----:B------:R-:W-:Y:S01]  /*c140*/  STG.E.U8 desc[UR36][R2.64], R5 ;  /* 0x0000000502007986 */ /* 0x000fe2000c101124 */
[----:B------:R-:W-:Y:S05]  /*c150*/  EXIT ;  /* 0x000000000000794d */ /* 0x000fea0003800000 */
.L_x_17681:
[----:B-----5:R-:W-:-:S05]  /*c160*/  CS2R R18, SRZ ;  /* 0x0000000000127805 */ /* 0x020fca000001ff00 */
[----:B------:R-:W-:Y:S01]  /*c170*/  STG.E.128 desc[UR36][R2.64], R16 ;  /* 0x0000001002007986 */ /* 0x000fe2000c101d24 */
[----:B------:R-:W-:Y:S05]  /*c180*/  EXIT ;  /* 0x000000000000794d */ /* 0x000fea0003800000 */
.L_x_17680:
[----:B------:R-:W-:-:S13]  /*c190*/  ISETP.NE.AND P0, PT, R0, 0xf, PT ;  /* 0x0000000f0000780c */ /* 0x000fda0003f05270 */
[----:B------:R-:W-:Y:S05]  /*c1a0*/  @!P0 BRA `(.L_x_17682) ;  /* 0x0000000400088947 */ /* 0x000fea0003800000 */
[----:B------:R-:W-:-:S13]  /*c1b0*/  ISETP.NE.AND P0, PT, R0, 0x17, PT ;  /* 0x000000170000780c */ /* 0x000fda0003f05270 */
[----:B------:R-:W-:Y:S05]  /*c1c0*/  @!P0 BRA `(.L_x_17683) ;  /* 0x0000000000a08947 */ /* 0x000fea0003800000 */
[----:B------:R-:W-:-:S13]  /*c1d0*/  ISETP.NE.AND P0, PT, R0, 0x18, PT ;  /* 0x000000180000780c */ /* 0x000fda0003f05270 */
[----:B------:R-:W-:Y:S05]  /*c1e0*/  @!P0 BRA `(.L_x_17684) ;  /* 0x0000000000448947 */ /* 0x000fea0003800000 */
.L_x_17661:
        /* <DEDUP_REMOVED lines=16> */
.L_x_17685:
[----:B------:R-:W-:Y:S05]  /*c2f0*/  EXIT ;  /* 0x000000000000794d */ /* 0x000fea0003800000 */
.L_x_17684:
[----:B------:R-:W-:Y:S01]  /*c300*/  UMOV UR4, 0xf0000000 ;  /* 0xf000000000047882 */ /* 0x000fe20000000000 */
[----:B------:R-:W-:Y:S01]  /*c310*/  UMOV UR5, 0x380fffff ;  /* 0x380fffff00057882 */ /* 0x000fe20000000000 */
[----:B-----5:R-:W0:Y:S01]  /*c320*/  F2F.F32.F64 R7, R16 ;  /* 0x0000001000077310 */ /* 0x020e220000301000 */
        /* <DEDUP_REMOVED lines=14> */
.L_x_17687:
[----:B------:R-:W-:Y:S05]  /*c410*/  BSYNC.RECONVERGENT B0 ;  /* 0x0000000000007941 */ /* 0x000fea0003800200 */
.L_x_17686:
[----:B------:R-:W-:-:S05]  /*c420*/  LOP3.LUT R5, R0, 0x80, R5, 0xf8, !PT ;  /* 0x0000008000057812 */ /* 0x000fca00078ef805 */
[----:B------:R-:W-:Y:S01]  /*c430*/  STG.E.U8 desc[UR36][R2.64], R5 ;  /* 0x0000000502007986 */ /* 0x000fe2000c101124 */
[----:B------:R-:W-:Y:S05]  /*c440*/  EXIT ;  /* 0x000000000000794d */ /* 0x000fea0003800000 */
.L_x_17683:
[----:B------:R-:W-:Y:S01]  /*c450*/  UMOV UR4, 0xf0000000 ;  /* 0xf000000000047882 */ /* 0x000fe20000000000 */
[----:B------:R-:W-:Y:S01]  /*c460*/  UMOV UR5, 0x380fffff ;  /* 0x380fffff00057882 */ /* 0x000fe20000000000 */
[----:B-----5:R-:W0:Y:S01]  /*c470*/  F2F.F32.F64 R5, R16 ;  /* 0x0000001000057310 */ /* 0x020e220000301000 */
        /* <DEDUP_REMOVED lines=13> */
.L_x_17689:
[----:B------:R-:W-:Y:S01]  /*c550*/  IMAD.MOV.U32 R0, RZ, RZ, 0x7f ;  /* 0x0000007fff007424 */ /* 0x000fe200078e00ff */
[----:B------:R-:W-:-:S04]  /*c560*/  ISETP.GT.U32.AND P0, PT, R4, 0x7f800000, PT ;  /* 0x7f8000000400780c */ /* 0x000fc80003f04070 */
[----:B------:R-:W-:-:S09]  /*c570*/  SEL R0, R0, 0x7c, P0 ;  /* 0x0000007c00007807 */ /* 0x000fd20000000000 */
.L_x_17690:
[----:B------:R-:W-:Y:S05]  /*c580*/  BSYNC.RECONVERGENT B0 ;  /* 0x0000000000007941 */ /* 0x000fea0003800200 */
.L_x_17688:
[----:B------:R-:W-:-:S04]  /*c590*/  SHF.R.U32.HI R5, RZ, 0x18, R5 ;  /* 0x00000018ff057819 */ /* 0x000fc80000011605 */
[----:B------:R-:W-:-:S05]  /*c5a0*/  LOP3.LUT R5, R0, 0x80, R5, 0xf8, !PT ;  /* 0x0000008000057812 */ /* 0x000fca00078ef805 */
[----:B------:R-:W-:Y:S01]  /*c5b0*/  STG.E.U8 desc[UR36][R2.64], R5 ;  /* 0x0000000502007986 */ /* 0x000fe2000c101124 */
[----:B------:R-:W-:Y:S05]  /*c5c0*/  EXIT ;  /* 0x000000000000794d */ /* 0x000fea0003800000 */
.L_x_17682:
[----:B------:R-:W-:Y:S01]  /*c5d0*/  UMOV UR4, 0xf0000000 ;  /* 0xf000000000047882 */ /* 0x000fe20000000000 */
[----:B------:R-:W-:Y:S01]  /*c5e0*/  UMOV UR5, 0x380fffff ;  /* 0x380fffff00057882 */ /* 0x000fe20000000000 */
[----:B-----5:R-:W0:Y:S01]  /*c5f0*/  F2F.F32.F64 R0, R16 ;  /* 0x0000001000007310 */ /* 0x020e220000301000 */
[----:B------:R-:W-:-:S14]  /*c600*/  DSETP.GEU.AND P0, PT, |R16|, UR4, PT ;  /* 0x0000000410007e2a */ /* 0x000fdc000bf0e200 */
[----:B0-----:R-:W-:-:S05]  /*c610*/  @!P0 FMUL R0, R0, 1.175494350822287508e-38 ;  /* 0x0080000000008820 */ /* 0x001fca0000400000 */
[----:B------:R-:W-:-:S05]  /*c620*/  F2FP.BF16.F32.PACK_AB R0, RZ, R0 ;  /* 0x00000000ff00723e */ /* 0x000fca00000010ff */
[----:B------:R-:W-:Y:S01]  /*c630*/  STG.E.U16 desc[UR36][R2.64], R0 ;  /* 0x0000000002007986 */ /* 0x000fe2000c101524 */
[----:B------:R-:W-:Y:S05]  /*c640*/  EXIT ;  /* 0x000000000000794d */ /* 0x000fea0003800000 */
.L_x_17691:
        /* <DEDUP_REMOVED lines=11> */
.L_x_41832:


//--------------------- .text._ZN2at6native18elementwise_kernelILi128ELi2EZNS0_22gpu_kernel_impl_nocastINS0_13BinaryFunctorIdddZZZNS0_19minimum_kernel_cudaERNS_18TensorIteratorBaseEENKUlvE0_clEvENKUlvE_clEvEUlddE_EEEEvS5_RKT_EUliE_EEviT1_ --------------------------
	.section	.text._ZN2at6native18elementwise_kernelILi128ELi2EZNS0_22gpu_kernel_impl_nocastINS0_13BinaryFunctorIdddZZZNS0_19minimum_kernel_cudaERNS_18TensorIteratorBaseEENKUlvE0_clEvENKUlvE_clEvEUlddE_EEEEvS5_RKT_EUliE_EEviT1_,"ax",@progbits
	.align	128
        .global         _ZN2at6native18elementwise_kernelILi128ELi2EZNS0_22gpu_kernel_impl_nocastINS0_13BinaryFunctorIdddZZZNS0_19minimum_kernel_cudaERNS_18TensorIteratorBaseEENKUlvE0_clEvENKUlvE_clEvEUlddE_EEEEvS5_RKT_EUliE_EEviT1_
        .type           _ZN2at6native18elementwise_kernelILi128ELi2EZNS0_22gpu_kernel_impl_nocastINS0_13BinaryFunctorIdddZZZNS0_19minimum_kernel_cudaERNS_18TensorIteratorBaseEENKUlvE0_clEvENKUlvE_clEvEUlddE_EEEEvS5_RKT_EUliE_EEviT1_,@function
        .size           _ZN2at6native18elementwise_kernelILi128ELi2EZNS0_22gpu_kernel_impl_nocastINS0_13BinaryFunctorIdddZZZNS0_19minimum_kernel_cudaERNS_18TensorIteratorBaseEENKUlvE0_clEvENKUlvE_clEvEUlddE_EEEEvS5_RKT_EUliE_EEviT1_,(.L_x_41833 - _ZN2at6native18elementwise_kernelILi128ELi2EZNS0_22gpu_kernel_impl_nocastINS0_13BinaryFunctorIdddZZZNS0_19minimum_kernel_cudaERNS_18TensorIteratorBaseEENKUlvE0_clEvENKUlvE_clEvEUlddE_EEEEvS5_RKT_EUliE_EEviT1_)
        .other          _ZN2at6native18elementwise_kernelILi128ELi2EZNS0_22gpu_kernel_impl_nocastINS0_13BinaryFunctorIdddZZZNS0_19minimum_kernel_cudaERNS_18TensorIteratorBaseEENKUlvE0_clEvENKUlvE_clEvEUlddE_EEEEvS5_RKT_EUliE_EEviT1_,@"STO_CUDA_ENTRY STV_DEFAULT"
_ZN2at6native18elementwise_kernelILi128ELi2EZNS0_22gpu_kernel_impl_nocastINS0_13BinaryFunctorIdddZZZNS0_19minimum_kernel_cudaERNS_18TensorIteratorBaseEENKUlvE0_clEvENKUlvE_clEvEUlddE_EEEEvS5_RKT_EUliE_EEviT1_:
.text._ZN2at6native18elementwise_kernelILi128ELi2EZNS0_22gpu_kernel_impl_nocastINS0_13BinaryFunctorIdddZZZNS0_19minimum_kernel_cudaERNS_18TensorIteratorBaseEENKUlvE0_clEvENKUlvE_clEvEUlddE_EEEEvS5_RKT_EUliE_EEviT1_:
        /* <DEDUP_REMOVED lines=14> */
[----:B0-----:R-:W2:Y:S06]  /*00e0*/  LDG.E.64 R4, desc[UR6][R4.64] ;  /* 0x0000000604047981 */ /* 0x001eac000c1e1b00 */
[----:B------:R-:W0:Y:S01]  /*00f0*/  LDC.64 R8, c[0x0][0x5e8] ;  /* 0x00017a00ff087b82 */ /* 0x000e220000000a00 */
[----:B--2---:R-:W-:-:S14]  /*0100*/  DSETP.NAN.AND P0, PT, R4, R4, PT ;  /* 0x000000040400722a */ /* 0x004fdc0003f08000 */
[----:B0-----:R-:W-:Y:S05]  /*0110*/  @P0 BRA `(.L_x_17695) ;  /* 0x0000000000380947 */ /* 0x001fea0003800000 */
[----:B------:R-:W0:Y:S02]  /*0120*/  LDC.64 R6, c[0x0][0x5f8] ;  /* 0x00017e00ff067b82 */ /* 0x000e240000000a00 */
[----:B0-----:R-:W2:Y:S02]  /*0130*/  LDG.E.64 R6, desc[UR6][R6.64] ;  /* 0x0000000606067981 */ /* 0x001ea4000c1e1b00 */
[----:B--2---:R-:W-:-:S14]  /*0140*/  DSETP.NAN.AND P0, PT, R6, R6, PT ;  /* 0x000000060600722a */ /* 0x004fdc0003f08000 */
[----:B------:R-:W-:Y:S01]  /*0150*/  @!P0 DSETP.MIN.AND P1, P2, R4, R6, PT ;  /* 0x000000060400822a */ /* 0x000fe20003a20000 */
[----:B------:R-:W-:Y:S02]  /*0160*/  @!P0 MOV R2, R7 ;  /* 0x0000000700028202 */ /* 0x000fe40000000f00 */
[----:B------:R-:W-:Y:S02]  /*0170*/  @!P0 MOV R0, R4 ;  /* 0x0000000400008202 */ /* 0x000fe40000000f00 */
[----:B------:R-:W-:Y:S02]  /*0180*/  @!P0 LOP3.LUT R13, R2, 0x80000, RZ, 0xfc, !PT ;  /* 0x00080000020d8812 */ /* 0x000fe400078efcff */
[----:B------:R-:W-:Y:S02]  /*0190*/  @!P0 FSEL R10, R5, R2, P1 ;  /* 0x00000002050a8208 */ /* 0x000fe40000800000 */
[-C--:B------:R-:W-:Y:S02]  /*01a0*/  @!P0 MOV R5, R6.reuse ;  /* 0x0000000600058202 */ /* 0x080fe40000000f00 */
[----:B------:R-:W-:-:S02]  /*01b0*/  MOV R4, R6 ;  /* 0x0000000600047202 */ /* 0x000fc40000000f00 */
[----:B------:R-:W-:Y:S02]  /*01c0*/  @!P0 SEL R11, R0, R5, P1 ;  /* 0x00000005000b8207 */ /* 0x000fe40000800000 */
[----:B------:R-:W-:Y:S02]  /*01d0*/  MOV R5, R7 ;  /* 0x0000000700057202 */ /* 0x000fe40000000f00 */
[----:B------:R-:W-:Y:S02]  /*01e0*/  @!P0 SEL R5, R13, R10, P2 ;  /* 0x0000000a0d058207 */ /* 0x000fe40001000000 */
[----:B------:R-:W-:-:S07]  /*01f0*/  @!P0 MOV R4, R11 ;  /* 0x0000000b00048202 */ /* 0x000fce0000000f00 */
.L_x_17695:
[----:B------:R0:W-:Y:S01]  /*0200*/  STG.E.64 desc[UR6][R8.64], R4 ;  /* 0x0000000408007986 */ /* 0x0001e2000c101b06 */
[----:B------:R-:W-:-:S07]  /*0210*/  IADD3 R3, PT, PT, R3, 0x80, RZ ;  /* 0x0000008003037810 */ /* 0x000fce0007ffe0ff */
.L_x_17694:
[----:B------:R-:W-:Y:S05]  /*0220*/  BSYNC.RECONVERGENT B0 ;  /* 0x0000000000007941 */ /* 0x000fea0003800200 */
.L_x_17693:
[----:B------:R-:W-:-:S13]  /*0230*/  ISETP.GE.AND P0, PT, R3, UR4, PT ;  /* 0x0000000403007c0c */ /* 0x000fda000bf06270 */
[----:B------:R-:W-:Y:S05]  /*0240*/  @P0 EXIT ;  /* 0x000000000000094d */ /* 0x000fea0003800000 */
[----:B0-----:R-:W0:Y:S02]  /*0250*/  LDC.64 R4, c[0x0][0x5f0] ;  /* 0x00017c00ff047b82 */ /* 0x001e240000000a00 */
        /* <DEDUP_REMOVED lines=9> */
[----:B------:R-:W-:-:S04]  /*02f0*/  @!P0 MOV R2, R5 ;  /* 0x0000000500028202 */ /* 0x000fc80000000f00 */
[----:B------:R-:W-:Y:S02]  /*0300*/  @!P0 FSEL R8, R3, R2, P1 ;  /* 0x0000000203088208 */ /* 0x000fe40000800000 */
[-C--:B------:R-:W-:Y:S02]  /*0310*/  @!P0 MOV R3, R4.reuse ;  /* 0x0000000400038202 */ /* 0x080fe40000000f00 */
[----:B------:R-:W-:Y:S02]  /*0320*/  @!P0 LOP3.LUT R11, R2, 0x80000, RZ, 0xfc, !PT ;  /* 0x00080000020b8812 */ /* 0x000fe400078efcff */
[----:B------:R-:W-:Y:S02]  /*0330*/  @!P0 SEL R9, R0, R3, P1 ;  /* 0x0000000300098207 */ /* 0x000fe40000800000 */
[----:B------:R-:W-:Y:S02]  /*0340*/  MOV R2, R4 ;  /* 0x0000000400027202 */ /* 0x000fe40000000f00 */
[----:B------:R-:W-:-:S02]  /*0350*/  MOV R3, R5 ;  /* 0x0000000500037202 */ /* 0x000fc40000000f00 */
[----:B------:R-:W-:Y:S02]  /*0360*/  @!P0 SEL R3, R11, R8, P2 ;  /* 0x000000080b038207 */ /* 0x000fe40001000000 */
[----:B------:R-:W-:-:S07]  /*0370*/  @!P0 MOV R2, R9 ;  /* 0x0000000900028202 */ /* 0x000fce0000000f00 */
.L_x_17696:
[----:B------:R-:W-:Y:S01]  /*0380*/  STG.E.64 desc[UR6][R6.64], R2 ;  /* 0x0000000206007986 */ /* 0x000fe2000c101b06 */
[----:B------:R-:W-:Y:S05]  /*0390*/  EXIT ;  /* 0x000000000000794d */ /* 0x000fea0003800000 */
.L_x_17692:
        /* <DEDUP_REMOVED lines=177> */
[----:B------:R-:W-:Y:S01]  /*0eb0*/  IMAD.MOV.U32 R10, RZ, RZ, RZ ;  /* 0x000000ffff0a7224 */ /* 0x000fe200078e00ff */
        /* <DEDUP_REMOVED lines=131> */
[----:B-1----:R-:W-:-:S05]  /*16f0*/  SHF.R.U32.HI R11, RZ, UR5, R10 ;  /* 0x00000005ff0b7c19 */ /* 0x002fca000801160a */
[----:B------:R-:W-:-:S04]  /*1700*/  IMAD.MOV R7, RZ, RZ, -R11 ;  /* 0x000000ffff077224 */ /* 0x000fc800078e0a0b */
        /* <DEDUP_REMOVED lines=44> */
.L_x_17699:
[----:B------:R-:W0:Y:S02]  /*19d0*/  LDCU.128 UR8, c[0x0][0x5f0] ;  /* 0x0000be00ff0877ac */ /* 0x000e240008000c00 */
[----:B0-----:R-:W-:-:S04]  /*19e0*/  IADD3 R8, P0, PT, R6, UR8, RZ ;  /* 0x0000000806087c10 */ /* 0x001fc8000ff1e0ff */
[----:B------:R-:W-:-:S05]  /*19f0*/  IADD3.X R9, PT, PT, RZ, UR9, RZ, P0, !PT ;  /* 0x00000009ff097c10 */ /* 0x000fca00087fe4ff */
[----:B------:R-:W2:Y:S01]  /*1a00*/  LDG.E.64 R6, desc[UR6][R8.64] ;  /* 0x0000000608067981 */ /* 0x000ea2000c1e1b00 */
[----:B------:R-:W-:Y:S01]  /*1a10*/  IADD3 R10, P1, PT, R4, UR10, RZ ;  /* 0x0000000a040a7c10 */ /* 0x000fe2000ff3e0ff */
[----:B------:R-:W-:Y:S03]  /*1a20*/  BSSY.RECONVERGENT B1, `(.L_x_17700) ;  /* 0x0000011000017945 */ /* 0x000fe60003800200 */
[----:B------:R-:W-:Y:S01]  /*1a30*/  IADD3.X R11, PT, PT, RZ, UR11, RZ, P1, !PT ;  /* 0x0000000bff0b7c10 */ /* 0x000fe20008ffe4ff */
[----:B--2---:R-:W-:-:S14]  /*1a40*/  DSETP.NAN.AND P0, PT, R6, R6, PT ;  /* 0x000000060600722a */ /* 0x004fdc0003f08000 */
[----:B------:R-:W-:Y:S05]  /*1a50*/  @P0 BRA `(.L_x_17701) ;  /* 0x0000000000340947 */ /* 0x000fea0003800000 */
[----:B------:R-:W2:Y:S02]  /*1a60*/  LDG.E.64 R10, desc[UR6][R10.64] ;  /* 0x000000060a0a7981 */ /* 0x000ea4000c1e1b00 */
        /* <DEDUP_REMOVED lines=12> */
.L_x_17701:
[----:B------:R-:W-:Y:S05]  /*1b30*/  BSYNC.RECONVERGENT B1 ;  /* 0x0000000000017941 */ /* 0x000fea0003800200 */
.L_x_17700:
[----:B------:R-:W0:Y:S01]  /*1b40*/  LDCU.64 UR8, c[0x0][0x5e8] ;  /* 0x0000bd00ff0877ac */ /* 0x000e220008000a00 */
[----:B------:R-:W-:Y:S02]  /*1b50*/  IADD3 R3, PT, PT, R3, 0x80, RZ ;  /* 0x0000008003037810 */ /* 0x000fe40007ffe0ff */
[----:B0-----:R-:W-:-:S04]  /*1b60*/  IADD3 R4, P0, PT, R5, UR8, RZ ;  /* 0x0000000805047c10 */ /* 0x001fc8000ff1e0ff */
[----:B------:R-:W-:-:S05]  /*1b70*/  IADD3.X R5, PT, PT, RZ, UR9, RZ, P0, !PT ;  /* 0x00000009ff057c10 */ /* 0x000fca00087fe4ff */
[----:B------:R0:W-:Y:S04]  /*1b80*/  STG.E.64 desc[UR6][R4.64], R6 ;  /* 0x0000000604007986 */ /* 0x0001e8000c101b06 */
.L_x_17698:
[----:B------:R-:W-:Y:S05]  /*1b90*/  BSYNC.RECONVERGENT B0 ;  /* 0x0000000000007941 */ /* 0x000fea0003800200 */
.L_x_17697:
        /* <DEDUP_REMOVED lines=10> */
[----:B------:R-:W-:-:S05]  /*1c40*/  SHF.R.U32.HI R7, RZ, UR5, R6 ;  /* 0x00000005ff077c19 */ /* 0x000fca0008011606 */
[----:B------:R-:W-:-:S04]  /*1c50*/  IMAD.MOV R4, RZ, RZ, -R7 ;  /* 0x000000ffff047224 */ /* 0x000fc800078e0a07 */
        /* <DEDUP_REMOVED lines=338> */
.L_x_17702:
[----:B------:R-:W0:Y:S01]  /*3180*/  LDCU.128 UR8, c[0x0][0x5f0] ;  /* 0x0000be00ff0877ac */ /* 0x000e220008000c00 */
[----:B------:R-:W1:Y:S01]  /*3190*/  LDCU.64 UR4, c[0x0][0x5e8] ;  /* 0x0000bd00ff0477ac */ /* 0x000e620008000a00 */
[----:B0-----:R-:W-:-:S04]  /*31a0*/  IADD3 R4, P0, PT, R4, UR8, RZ ;  /* 0x0000000804047c10 */ /* 0x001fc8000ff1e0ff */
[----:B------:R-:W-:-:S06]  /*31b0*/  IADD3.X R5, PT, PT, RZ, UR9, RZ, P0, !PT ;  /* 0x00000009ff057c10 */ /* 0x000fcc00087fe4ff */
[----:B------:R-:W2:Y:S01]  /*31c0*/  LDG.E.64 R4, desc[UR6][R4.64] ;  /* 0x0000000604047981 */ /* 0x000ea2000c1e1b00 */
[----:B------:R-:W-:Y:S01]  /*31d0*/  IADD3 R6, P2, PT, R2, UR10, RZ ;  /* 0x0000000a02067c10 */ /* 0x000fe2000ff5e0ff */
[----:B------:R-:W-:Y:S01]  /*31e0*/  BSSY.RECONVERGENT B0, `(.L_x_17703) ;  /* 0x0000013000007945 */ /* 0x000fe20003800200 */
[----:B-1----:R-:W-:Y:S02]  /*31f0*/  IADD3 R8, P1, PT, R3, UR4, RZ ;  /* 0x0000000403087c10 */ /* 0x002fe4000ff3e0ff */
[----:B------:R-:W-:Y:S02]  /*3200*/  IADD3.X R7, PT, PT, RZ, UR11, RZ, P2, !PT ;  /* 0x0000000bff077c10 */ /* 0x000fe400097fe4ff */
[----:B------:R-:W-:Y:S01]  /*3210*/  IADD3.X R9, PT, PT, RZ, UR5, RZ, P1, !PT ;  /* 0x00000005ff097c10 */ /* 0x000fe20008ffe4ff */
[----:B--2---:R-:W-:Y:S01]  /*3220*/  DSETP.NAN.AND P0, PT, R4, R4, PT ;  /* 0x000000040400722a */ /* 0x004fe20003f08000 */
[----:B------:R-:W-:Y:S02]  /*3230*/  MOV R2, R4 ;  /* 0x0000000400027202 */ /* 0x000fe40000000f00 */
[----:B------:R-:W-:-:S11]  /*3240*/  MOV R3, R5 ;  /* 0x0000000500037202 */ /* 0x000fd60000000f00 */
[----:B------:R-:W-:Y:S05]  /*3250*/  @P0 BRA `(.L_x_17704) ;  /* 0x00000000002c0947 */ /* 0x000fea0003800000 */
[----:B------:R-:W2:Y:S02]  /*3260*/  LDG.E.64 R2, desc[UR6][R6.64] ;  /* 0x0000000606027981 */ /* 0x000ea4000c1e1b00 */
[----:B--2---:R-:W-:-:S14]  /*3270*/  DSETP.NAN.AND P0, PT, R2, R2, PT ;  /* 0x000000020200722a */ /* 0x004fdc0003f08000 */
[----:B------:R-:W-:Y:S01]  /*3280*/  @!P0 DSETP.MIN.AND P1, P2, R4, R2, PT ;  /* 0x000000020400822a */ /* 0x000fe20003a20000 */
[----:B------:R-:W-:Y:S02]  /*3290*/  @!P0 MOV R0, R4 ;  /* 0x0000000400008202 */ /* 0x000fe40000000f00 */
[----:B------:R-:W-:-:S04]  /*32a0*/  @!P0 MOV R4, R3 ;  /* 0x0000000300048202 */ /* 0x000fc80000000f00 */
[----:B------:R-:W-:Y:S02]  /*32b0*/  @!P0 FSEL R10, R5, R4, P1 ;  /* 0x00000004050a8208 */ /* 0x000fe40000800000 */
[----:B------:R-:W-:Y:S02]  /*32c0*/  @!P0 MOV R5, R2 ;  /* 0x0000000200058202 */ /* 0x000fe40000000f00 */
[----:B------:R-:W-:Y:S02]  /*32d0*/  @!P0 LOP3.LUT R11, R4, 0x80000, RZ, 0xfc, !PT ;  /* 0x00080000040b8812 */ /* 0x000fe400078efcff */
[----:B------:R-:W-:Y:S02]  /*32e0*/  @!P0 SEL R5, R0, R5, P1 ;  /* 0x0000000500058207 */ /* 0x000fe40000800000 */
[----:B------:R-:W-:Y:S02]  /*32f0*/  @!P0 SEL R3, R11, R10, P2 ;  /* 0x0000000a0b038207 */ /* 0x000fe40001000000 */
[----:B------:R-:W-:-:S07]  /*3300*/  @!P0 MOV R2, R5 ;  /* 0x0000000500028202 */ /* 0x000fce0000000f00 */
.L_x_17704:
[----:B------:R-:W-:Y:S05]  /*3310*/  BSYNC.RECONVERGENT B0 ;  /* 0x0000000000007941 */ /* 0x000fea0003800200 */
.L_x_17703:
[----:B------:R-:W-:Y:S01]  /*3320*/  STG.E.64 desc[UR6][R8.64], R2 ;  /* 0x0000000208007986 */ /* 0x000fe2000c101b06 */
[----:B------:R-:W-:Y:S05]  /*3330*/  EXIT ;  /* 0x000000000000794d */ /* 0x000fea0003800000 */
.L_x_17705:
        /* <DEDUP_REMOVED lines=12> */
.L_x_41833:


//--------------------- .text._ZN2at6native27unrolled_elementwise_kernelINS0_13BinaryFunctorIdddZZZNS0_19minimum_kernel_cudaERNS_18TensorIteratorBaseEENKUlvE0_clEvENKUlvE_clEvEUlddE_EESt5arrayIPcLm3EELi4E23TrivialOffsetCalculatorILi2EjESC_ILi1EjENS0_6memory15LoadWithoutCastENSF_16StoreWithoutCastEEEviT_T0_T2_T3_T4_T5_ --------------------------
	.section	.text._ZN2at6native27unrolled_elementwise_kernelINS0_13BinaryFunctorIdddZZZNS0_19minimum_kernel_cudaERNS_18TensorIteratorBaseEENKUlvE0_clEvENKUlvE_clEvEUlddE_EESt5arrayIPcLm3EELi4E23TrivialOffsetCalculatorILi2EjESC_ILi1EjENS0_6memory15LoadWithoutCastENSF_16StoreWithoutCastEEEviT_T0_T2_T3_T4_T5_,"ax",@progbits
	.align	128
        .global         _ZN2at6native27unrolled_elementwise_kernelINS0_13BinaryFunctorIdddZZZNS0_19minimum_kernel_cudaERNS_18TensorIteratorBaseEENKUlvE0_clEvENKUlvE_clEvEUlddE_EESt5arrayIPcLm3EELi4E23TrivialOffsetCalculatorILi2EjESC_ILi1EjENS0_6memory15LoadWithoutCastENSF_16StoreWithoutCastEEEviT_T0_T2_T3_T4_T5_
        .type           _ZN2at6native27unrolled_elementwise_kernelINS0_13BinaryFunctorIdddZZZNS0_19minimum_kernel_cudaERNS_18TensorIteratorBaseEENKUlvE0_clEvENKUlvE_clEvEUlddE_EESt5arrayIPcLm3EELi4E23TrivialOffsetCalculatorILi2EjESC_ILi1EjENS0_6memory15LoadWithoutCastENSF_16StoreWithoutCastEEEviT_T0_T2_T3_T4_T5_,@function
        .size           _ZN2at6native27unrolled_elementwise_kernelINS0_13BinaryFunctorIdddZZZNS0_19minimum_kernel_cudaERNS_18TensorIteratorBaseEENKUlvE0_clEvENKUlvE_clEvEUlddE_EESt5arrayIPcLm3EELi4E23TrivialOffsetCalculatorILi2EjESC_ILi1EjENS0_6memory15LoadWithoutCastENSF_16StoreWithoutCastEEEviT_T0_T2_T3_T4_T5_,(.L_x_41834 - _ZN2at6native27unrolled_elementwise_kernelINS0_13BinaryFunctorIdddZZZNS0_19minimum_kernel_cudaERNS_18TensorIteratorBaseEENKUlvE0_clEvENKUlvE_clEvEUlddE_EESt5arrayIPcLm3EELi4E23TrivialOffsetCalculatorILi2EjESC_ILi1EjENS0_6memory15LoadWithoutCastENSF_16StoreWithoutCastEEEviT_T0_T2_T3_T4_T5_)
        .other          _ZN2at6native27unrolled_elementwise_kernelINS0_13BinaryFunctorIdddZZZNS0_19minimum_kernel_cudaERNS_18TensorIteratorBaseEENKUlvE0_clEvENKUlvE_clEvEUlddE_EESt5arrayIPcLm3EELi4E23TrivialOffsetCalculatorILi2EjESC_ILi1EjENS0_6memory15LoadWithoutCastENSF_16StoreWithoutCastEEEviT_T0_T2_T3_T4_T5_,@"STO_CUDA_ENTRY STV_DEFAULT"
_ZN2at6native27unrolled_elementwise_kernelINS0_13BinaryFunctorIdddZZZNS0_19minimum_kernel_cudaERNS_18TensorIteratorBaseEENKUlvE0_clEvENKUlvE_clEvEUlddE_EESt5arrayIPcLm3EELi4E23TrivialOffsetCalculatorILi2EjESC_ILi1EjENS0_6memory15LoadWithoutCastENSF_16StoreWithoutCastEEEviT_T0_T2_T3_T4_T5_:
.text._ZN2at6native27unrolled_elementwise_kernelINS0_13BinaryFunctorIdddZZZNS0_19minimum_kernel_cudaERNS_18TensorIteratorBaseEENKUlvE0_clEvENKUlvE_clEvEUlddE_EESt5arrayIPcLm3EELi4E23TrivialOffsetCalculatorILi2EjESC_ILi1EjENS0_6memory15LoadWithoutCastENSF_16StoreWithoutCastEEEviT_T0_T2_T3_T4_T5_:
        /* <DEDUP_REMOVED lines=8> */
[----:B------:R-:W3:Y:S01]  /*0080*/  LDC.64 R4, c[0x0][0x390] ;  /* 0x0000e400ff047b82 */ /* 0x000ee20000000a00 */
[----:B0-----:R-:W-:-:S07]  /*0090*/  IMAD R10, R0, -0x200, R3 ;  /* 0xfffffe00000a7824 */ /* 0x001fce00078e0203 */
[----:B------:R-:W0:Y:S01]  /*00a0*/  LDC.64 R20, c[0x0][0x398] ;  /* 0x0000e600ff147b82 */ /* 0x000e220000000a00 */
[----:B--2---:R-:W-:Y:S01]  /*00b0*/  IMAD.MOV.U32 R11, RZ, RZ, R13 ;  /* 0x000000ffff0b7224 */ /* 0x004fe200078e000d */
[----:B------:R-:W-:-:S06]  /*00c0*/  ISETP.GE.AND P0, PT, R13, R10, PT ;  /* 0x0000000a0d00720c */ /* 0x000fcc0003f06270 */
[----:B------:R-:W2:Y:S07]  /*00d0*/  LDC.64 R2, c[0x0][0x398] ;  /* 0x0000e600ff027b82 */ /* 0x000eae0000000a00 */
[----:B------:R-:W-:Y:S02]  /*00e0*/  @!P0 VIADD R13, R11, 0x80 ;  /* 0x000000800b0d8836 */ /* 0x000fe40000000000 */
[----:B------:R-:W-:-:S03]  /*00f0*/  @!P0 IMAD R7, R0, 0x200, R11 ;  /* 0x0000020000078824 */ /* 0x000fc600078e020b */
[----:B------:R-:W-:Y:S01]  /*0100*/  ISETP.GE.AND P1, PT, R13, R10, PT ;  /* 0x0000000a0d00720c */ /* 0x000fe20003f26270 */
[----:B----4-:R-:W-:-:S05]  /*0110*/  @!P0 IMAD.WIDE.U32 R16, R7, 0x8, R16 ;  /* 0x0000000807108825 */ /* 0x010fca00078e0010 */
[----:B-1----:R2:W5:Y:S01]  /*0120*/  @!P0 LDG.E.64 R8, desc[UR4][R16.64] ;  /* 0x0000000410088981 */ /* 0x002562000c1e1b00 */
[----:B0-----:R-:W-:Y:S01]  /*0130*/  @!P0 IMAD.WIDE.U32 R20, R7, 0x8, R20 ;  /* 0x0000000807148825 */ /* 0x001fe200078e0014 */
[----:B------:R-:W-:-:S05]  /*0140*/  CS2R R6, SRZ ;  /* 0x0000000000067805 */ /* 0x000fca000001ff00 */
[----:B------:R-:W-:Y:S01]  /*0150*/  @!P1 LEA R19, R0, R13, 0x9 ;  /* 0x0000000d00139211 */ /* 0x000fe200078e48ff */
[----:B------:R-:W-:Y:S01]  /*0160*/  @!P1 VIADD R13, R13, 0x80 ;  /* 0x000000800d0d9836 */ /* 0x000fe20000000000 */
[----:B------:R0:W5:Y:S04]  /*0170*/  @!P0 LDG.E.64 R6, desc[UR4][R20.64] ;  /* 0x0000000414068981 */ /* 0x000168000c1e1b00 */
[----:B------:R-:W-:Y:S01]  /*0180*/  ISETP.GE.AND P2, PT, R13, R10, PT ;  /* 0x0000000a0d00720c */ /* 0x000fe20003f46270 */
[----:B---3--:R-:W-:-:S04]  /*0190*/  @!P1 IMAD.WIDE.U32 R22, R19, 0x8, R4 ;  /* 0x0000000813169825 */ /* 0x008fc800078e0004 */
[----:B--2---:R-:W-:Y:S01]  /*01a0*/  @!P1 IMAD.WIDE.U32 R16, R19, 0x8, R2 ;  /* 0x0000000813109825 */ /* 0x004fe200078e0002 */
[----:B0-----:R-:W0:Y:S07]  /*01b0*/  LDC.64 R20, c[0x0][0x390] ;  /* 0x0000e400ff147b82 */ /* 0x001e2e0000000a00 */
[----:B------:R-:W-:-:S04]  /*01c0*/  @!P2 IMAD R27, R0, 0x200, R13 ;  /* 0x00000200001ba824 */ /* 0x000fc800078e020d */
[----:B------:R-:W-:Y:S02]  /*01d0*/  @!P2 IMAD.WIDE.U32 R24, R27, 0x8, R14 ;  /* 0x000000081b18a825 */ /* 0x000fe400078e000e */
[----:B------:R-:W1:Y:S01]  /*01e0*/  LDC.64 R14, c[0x0][0x398] ;  /* 0x0000e600ff0e7b82 */ /* 0x000e620000000a00 */
[----:B------:R-:W-:-:S06]  /*01f0*/  CS2R R18, SRZ ;  /* 0x0000000000127805 */ /* 0x000fcc000001ff00 */
[----:B------:R-:W5:Y:S01]  /*0200*/  @!P2 LDG.E.64 R18, desc[UR4][R24.64] ;  /* 0x000000041812a981 */ /* 0x000f62000c1e1b00 */
[----:B-1----:R-:W-:Y:S01]  /*0210*/  @!P2 IMAD.WIDE.U32 R26, R27, 0x8, R14 ;  /* 0x000000081b1aa825 */ /* 0x002fe200078e000e */
[----:B------:R-:W-:-:S06]  /*0220*/  CS2R R14, SRZ ;  /* 0x00000000000e7805 */ /* 0x000fcc000001ff00 */
[----:B------:R-:W5:Y:S01]  /*0230*/  @!P2 LDG.E.64 R14, desc[UR4][R26.64] ;  /* 0x000000041a0ea981 */ /* 0x000f62000c1e1b00 */
[----:B------:R-:W-:Y:S01]  /*0240*/  CS2R R4, SRZ ;  /* 0x0000000000047805 */ /* 0x000fe2000001ff00 */
[----:B------:R-:W-:-:S05]  /*0250*/  @!P2 VIADD R13, R13, 0x80 ;  /* 0x000000800d0da836 */ /* 0x000fca0000000000 */
[----:B------:R1:W5:Y:S01]  /*0260*/  @!P1 LDG.E.64 R4, desc[UR4][R22.64] ;  /* 0x0000000416049981 */ /* 0x000362000c1e1b00 */
[----:B------:R-:W-:Y:S01]  /*0270*/  ISETP.GE.AND P0, PT, R13, R10, PT ;  /* 0x0000000a0d00720c */ /* 0x000fe20003f06270 */
[----:B-1----:R-:W1:Y:S01]  /*0280*/  LDC.64 R22, c[0x0][0x398] ;  /* 0x0000e600ff167b82 */ /* 0x002e620000000a00 */
[----:B------:R-:W-:-:S11]  /*0290*/  CS2R R2, SRZ ;  /* 0x0000000000027805 */ /* 0x000fd6000001ff00 */
[----:B------:R-:W-:Y:S01]  /*02a0*/  @!P0 LEA R13, R0, R13, 0x9 ;  /* 0x0000000d000d8211 */ /* 0x000fe200078e48ff */
[----:B------:R2:W5:Y:S04]  /*02b0*/  @!P1 LDG.E.64 R2, desc[UR4][R16.64] ;  /* 0x0000000410029981 */ /* 0x000568000c1e1b00 */
[----:B0-----:R-:W-:Y:S01]  /*02c0*/  @!P0 IMAD.WIDE.U32 R20, R13, 0x8, R20 ;  /* 0x000000080d148825 */ /* 0x001fe200078e0014 */
[----:B--2---:R-:W-:-:S06]  /*02d0*/  CS2R R16, SRZ ;  /* 0x0000000000107805 */ /* 0x004fcc000001ff00 */
[----:B------:R0:W5:Y:S01]  /*02e0*/  @!P0 LDG.E.64 R16, desc[UR4][R20.64] ;  /* 0x0000000414108981 */ /* 0x000162000c1e1b00 */
[----:B-1----:R-:W-:Y:S01]  /*02f0*/  @!P0 IMAD.WIDE.U32 R22, R13, 0x8, R22 ;  /* 0x000000080d168825 */ /* 0x002fe200078e0016 */
[----:B------:R-:W-:-:S06]  /*0300*/  CS2R R12, SRZ ;  /* 0x00000000000c7805 */ /* 0x000fcc000001ff00 */
[----:B------:R0:W5:Y:S01]  /*0310*/  @!P0 LDG.E.64 R12, desc[UR4][R22.64] ;  /* 0x00000004160c8981 */ /* 0x000162000c1e1b00 */
[----:B------:R-:W-:Y:S01]  /*0320*/  ISETP.GE.AND P0, PT, R11, R10, PT ;  /* 0x0000000a0b00720c */ /* 0x000fe20003f06270 */
[----:B------:R-:W-:-:S12]  /*0330*/  BSSY.RECONVERGENT B0, `(.L_x_17706) ;  /* 0x0000010000007945 */ /* 0x000fd80003800200 */
[----:B0-----:R-:W-:Y:S05]  /*0340*/  @P0 BRA `(.L_x_17707) ;  /* 0x0000000000380947 */ /* 0x001fea0003800000 */
[----:B-----5:R-:W-:-:S14]  /*0350*/  DSETP.NAN.AND P1, PT, R8, R8, PT ;  /* 0x000000080800722a */ /* 0x020fdc0003f28000 */
[----:B------:R-:W-:Y:S05]  /*0360*/  @P1 BRA `(.L_x_17707) ;  /* 0x0000000000301947 */ /* 0x000fea0003800000 */
[----:B------:R-:W-:-:S14]  /*0370*/  DSETP.NAN.AND P1, PT, R6, R6, PT ;  /* 0x000000060600722a */ /* 0x000fdc0003f28000 */
[----:B------:R-:W-:Y:S01]  /*0380*/  @!P1 DSETP.MIN.AND P2, P3, R6, R8, PT ;  /* 0x000000080600922a */ /* 0x000fe20003b40000 */
[----:B------:R-:W-:Y:S01]  /*0390*/  @!P1 IMAD.MOV.U32 R21, RZ, RZ, R8 ;  /* 0x000000ffff159224 */ /* 0x000fe200078e0008 */
[----:B------:R-:W-:Y:S01]  /*03a0*/  @!P1 LOP3.LUT R23, R9, 0x80000, RZ, 0xfc, !PT ;  /* 0x0008000009179812 */ /* 0x000fe200078efcff */
[----:B------:R-:W-:-:S05]  /*03b0*/  @!P1 IMAD.MOV.U32 R8, RZ, RZ, R7 ;  /* 0x000000ffff089224 */ /* 0x000fca00078e0007 */
[----:B------:R-:W-:Y:S01]  /*03c0*/  @!P1 FSEL R20, R8, R9, P2 ;  /* 0x0000000908149208 */ /* 0x000fe20001000000 */
[----:B------:R-:W-:Y:S02]  /*03d0*/  @!P1 IMAD.MOV.U32 R8, RZ, RZ, R6 ;  /* 0x000000ffff089224 */ /* 0x000fe400078e0006 */
[----:B------:R-:W-:Y:S01]  /*03e0*/  IMAD.MOV.U32 R9, RZ, RZ, R7 ;  /* 0x000000ffff097224 */ /* 0x000fe200078e0007 */
[----:B------:R-:W-:Y:S02]  /*03f0*/  @!P1 SEL R9, R23, R20, P3 ;  /* 0x0000001417099207 */ /* 0x000fe40001800000 */
[----:B------:R-:W-:Y:S02]  /*0400*/  @!P1 SEL R21, R8, R21, P2 ;  /* 0x0000001508159207 */ /* 0x000fe40001000000 */
[----:B------:R-:W-:-:S03]  /*0410*/  MOV R8, R6 ;  /* 0x0000000600087202 */ /* 0x000fc60000000f00 */
[----:B------:R-:W-:-:S07]  /*0420*/  @!P1 IMAD.MOV.U32 R8, RZ, RZ, R21 ;  /* 0x000000ffff089224 */ /* 0x000fce00078e0015 */
.L_x_17707:
[----:B------:R-:W-:Y:S05]  /*0430*/  BSYNC.RECONVERGENT B0 ;  /* 0x0000000000007941 */ /* 0x000fea0003800200 */
.L_x_17706:
[C---:B-----5:R-:W-:Y:S01]  /*0440*/  VIADD R7, R11.reuse, 0x100 ;  /* 0x000001000b077836 */ /* 0x060fe20000000000 */
[C---:B------:R-:W-:Y:S01]  /*0450*/  IADD3 R21, PT, PT, R11.reuse, 0x180, RZ ;  /* 0x000001800b157810 */ /* 0x040fe20007ffe0ff */
[----:B------:R-:W-:Y:S01]  /*0460*/  VIADD R23, R11, 0x80 ;  /* 0x000000800b177836 */ /* 0x000fe20000000000 */
[----:B------:R-:W-:Y:S02]  /*0470*/  BSSY.RECONVERGENT B0, `(.L_x_17708) ;  /* 0x0000019000007945 */ /* 0x000fe40003800200 */
[-C--:B------:R-:W-:Y:S02]  /*0480*/  ISETP.GE.AND P3, PT, R7, R10.reuse, PT ;  /* 0x0000000a0700720c */ /* 0x080fe40003f66270 */
[----:B------:R-:W0:Y:S01]  /*0490*/  @!P0 LDC.64 R6, c[0x0][0x388] ;  /* 0x0000e200ff068b82 */ /* 0x000e220000000a00 */
[-C--:B------:R-:W-:Y:S02]  /*04a0*/  ISETP.GE.AND P4, PT, R23, R10.reuse, PT ;  /* 0x0000000a1700720c */ /* 0x080fe40003f86270 */
[----:B------:R-:W-:Y:S01]  /*04b0*/  ISETP.GE.AND P1, PT, R21, R10, PT ;  /* 0x0000000a1500720c */ /* 0x000fe20003f26270 */
[----:B------:R-:W-:-:S02]  /*04c0*/  @!P0 IMAD R21, R0, 0x200, R11 ;  /* 0x0000020000158824 */ /* 0x000fc400078e020b */
[----:B------:R-:W-:-:S05]  /*04d0*/  @!P0 IMAD.MOV.U32 R11, RZ, RZ, R23 ;  /* 0x000000ffff0b8224 */ /* 0x000fca00078e0017 */
[----:B------:R-:W-:-:S03]  /*04e0*/  ISETP.GE.AND P2, PT, R11, R10, PT ;  /* 0x0000000a0b00720c */ /* 0x000fc60003f46270 */
[----:B------:R-:W-:Y:S10]  /*04f0*/  @P4 BRA `(.L_x_17709) ;  /* 0x0000000000404947 */ /* 0x000ff40003800000 */
[----:B------:R-:W-:-:S14]  /*0500*/  DSETP.NAN.AND P4, PT, R4, R4, PT ;  /* 0x000000040400722a */ /* 0x000fdc0003f88000 */
[----:B------:R-:W-:Y:S05]  /*0510*/  @P4 BRA `(.L_x_17709) ;  /* 0x0000000000384947 */ /* 0x000fea0003800000 */
[----:B------:R-:W-:-:S14]  /*0520*/  DSETP.NAN.AND P4, PT, R2, R2, PT ;  /* 0x000000020200722a */ /* 0x000fdc0003f88000 */
[----:B------:R-:W-:Y:S01]  /*0530*/  @!P4 DSETP.MIN.AND P5, P6, R2, R4, PT ;  /* 0x000000040200c22a */ /* 0x000fe20003ea0000 */
[--C-:B------:R-:W-:Y:S01]  /*0540*/  @!P4 IMAD.MOV.U32 R20, RZ, RZ, R3.reuse ;  /* 0x000000ffff14c224 */ /* 0x100fe200078e0003 */
[----:B------:R-:W-:Y:S01]  /*0550*/  @!P4 MOV R23, R5 ;  /* 0x000000050017c202 */ /* 0x000fe20000000f00 */
[----:B------:R-:W-:-:S03]  /*0560*/  IMAD.MOV.U32 R5, RZ, RZ, R3 ;  /* 0x000000ffff057224 */ /* 0x000fc600078e0003 */
[----:B------:R-:W-:Y:S02]  /*0570*/  @!P4 FSEL R20, R20, R23, P5 ;  /* 0x000000171414c208 */ /* 0x000fe40002800000 */
[----:B------:R-:W-:Y:S01]  /*0580*/  @!P4 LOP3.LUT R25, R23, 0x80000, RZ, 0xfc, !PT ;  /* 0x000800001719c812 */ /* 0x000fe200078efcff */
[----:B------:R-:W-:Y:S02]  /*0590*/  @!P4 IMAD.MOV.U32 R23, RZ, RZ, R4 ;  /* 0x000000ffff17c224 */ /* 0x000fe400078e0004 */
[----:B------:R-:W-:Y:S01]  /*05a0*/  @!P4 IMAD.MOV.U32 R4, RZ, RZ, R2 ;  /* 0x000000ffff04c224 */ /* 0x000fe200078e0002 */
[----:B------:R-:W-:-:S04]  /*05b0*/  @!P4 SEL R20, R25, R20, P6 ;  /* 0x000000141914c207 */ /* 0x000fc80003000000 */
[----:B------:R-:W-:Y:S01]  /*05c0*/  @!P4 SEL R23, R4, R23, P5 ;  /* 0x000000170417c207 */ /* 0x000fe20002800000 */
[----:B------:R-:W-:Y:S01]  /*05d0*/  @!P4 IMAD.MOV.U32 R5, RZ, RZ, R20 ;  /* 0x000000ffff05c224 */ /* 0x000fe200078e0014 */
[----:B------:R-:W-:-:S03]  /*05e0*/  MOV R4, R2 ;  /* 0x0000000200047202 */ /* 0x000fc60000000f00 */
[----:B------:R-:W-:-:S07]  /*05f0*/  @!P4 IMAD.MOV.U32 R4, RZ, RZ, R23 ;  /* 0x000000ffff04c224 */ /* 0x000fce00078e0017 */
.L_x_17709:
[----:B------:R-:W-:Y:S05]  /*0600*/  BSYNC.RECONVERGENT B0 ;  /* 0x0000000000007941 */ /* 0x000fea0003800200 */
.L_x_17708:
[----:B------:R-:W-:Y:S01]  /*0610*/  BSSY.RECONVERGENT B0, `(.L_x_17710) ;  /* 0x0000011000007945 */ /* 0x000fe20003800200 */
[----:B0-----:R-:W-:-:S03]  /*0620*/  @!P0 IMAD.WIDE.U32 R6, R21, 0x8, R6 ;  /* 0x0000000815068825 */ /* 0x001fc600078e0006 */
[----:B------:R-:W-:Y:S05]  /*0630*/  @P3 BRA `(.L_x_17711) ;  /* 0x0000000000383947 */ /* 0x000fea0003800000 */
[----:B------:R-:W-:-:S14]  /*0640*/  DSETP.NAN.AND P3, PT, R18, R18, PT ;  /* 0x000000121200722a */ /* 0x000fdc0003f68000 */
[----:B------:R-:W-:Y:S05]  /*0650*/  @P3 BRA `(.L_x_17711) ;  /* 0x0000000000303947 */ /* 0x000fea0003800000 */
[----:B------:R-:W-:-:S14]  /*0660*/  DSETP.NAN.AND P3, PT, R14, R14, PT ;  /* 0x0000000e0e00722a */ /* 0x000fdc0003f68000 */
[----:B------:R-:W-:Y:S01]  /*0670*/  @!P3 DSETP.MIN.AND P4, P5, R14, R18, PT ;  /* 0x000000120e00b22a */ /* 0x000fe20003d80000 */
[--C-:B------:R-:W-:Y:S01]  /*0680*/  @!P3 IMAD.MOV.U32 R2, RZ, RZ, R15.reuse ;  /* 0x000000ffff02b224 */ /* 0x100fe200078e000f */
[----:B------:R-:W-:Y:S02]  /*0690*/  @!P3 MOV R3, R18 ;  /* 0x000000120003b202 */ /* 0x000fe40000000f00 */
[----:B------:R-:W-:Y:S02]  /*06a0*/  @!P3 LOP3.LUT R21, R19, 0x80000, RZ, 0xfc, !PT ;  /* 0x000800001315b812 */ /* 0x000fe400078efcff */
[----:B------:R-:W-:Y:S01]  /*06b0*/  @!P3 FSEL R20, R2, R19, P4 ;  /* 0x000000130214b208 */ /* 0x000fe20002000000 */
[----:B------:R-:W-:Y:S01]  /*06c0*/  @!P3 IMAD.MOV.U32 R2, RZ, RZ, R14 ;  /* 0x000000ffff02b224 */ /* 0x000fe200078e000e */
[----:B------:R-:W-:Y:S01]  /*06d0*/  MOV R18, R14 ;  /* 0x0000000e00127202 */ /* 0x000fe20000000f00 */
[----:B------:R-:W-:Y:S01]  /*06e0*/  IMAD.MOV.U32 R19, RZ, RZ, R15 ;  /* 0x000000ffff137224 */ /* 0x000fe200078e000f */
[----:B------:R-:W-:-:S02]  /*06f0*/  @!P3 SEL R19, R21, R20, P5 ;  /* 0x000000141513b207 */ /* 0x000fc40002800000 */
[----:B------:R-:W-:-:S05]  /*0700*/  @!P3 SEL R3, R2, R3, P4 ;  /* 0x000000030203b207 */ /* 0x000fca0002000000 */
[----:B------:R-:W-:-:S07]  /*0710*/  @!P3 IMAD.MOV.U32 R18, RZ, RZ, R3 ;  /* 0x000000ffff12b224 */ /* 0x000fce00078e0003 */
.L_x_17711:
[----:B------:R-:W-:Y:S05]  /*0720*/  BSYNC.RECONVERGENT B0 ;  /* 0x0000000000007941 */ /* 0x000fea0003800200 */
.L_x_17710:
[----:B------:R-:W-:Y:S04]  /*0730*/  BSSY.RECONVERGENT B0, `(.L_x_17712) ;  /* 0x0000010000007945 */ /* 0x000fe80003800200 */
        /* <DEDUP_REMOVED lines=15> */
.L_x_17713:
[----:B------:R-:W-:Y:S05]  /*0830*/  BSYNC.RECONVERGENT B0 ;  /* 0x0000000000007941 */ /* 0x000fea0003800200 */
.L_x_17712:
[----:B------:R0:W-:Y:S01]  /*0840*/  @!P0 STG.E.64 desc[UR4][R6.64], R8 ;  /* 0x0000000806008986 */ /* 0x0001e2000c101b04 */
[----:B------:R-:W-:Y:S04]  /*0850*/  BSSY.RECONVERGENT B0, `(.L_x_17714) ;  /* 0x000000c000007945 */ /* 0x000fe80003800200 */
[----:B------:R-:W-:Y:S05]  /*0860*/  @P2 BRA `(.L_x_17715) ;  /* 0x0000000000282947 */ /* 0x000fea0003800000 */
[----:B------:R-:W1:Y:S01]  /*0870*/  LDC.64 R2, c[0x0][0x388] ;  /* 0x0000e200ff027b82 */ /* 0x000e620000000a00 */
[----:B0-----:R-:W-:Y:S01]  /*0880*/  LEA R7, R0, R11, 0x9 ;  /* 0x0000000b00077211 */ /* 0x001fe200078e48ff */
[----:B------:R-:W-:-:S05]  /*0890*/  VIADD R11, R11, 0x80 ;  /* 0x000000800b0b7836 */ /* 0x000fca0000000000 */
[----:B------:R-:W-:-:S13]  /*08a0*/  ISETP.GE.AND P0, PT, R11, R10, PT ;  /* 0x0000000a0b00720c */ /* 0x000fda0003f06270 */
[----:B------:R-:W-:Y:S01]  /*08b0*/  @!P0 IMAD R9, R0, 0x200, R11 ;  /* 0x0000020000098824 */ /* 0x000fe200078e020b */
[----:B------:R-:W-:Y:S01]  /*08c0*/  @!P0 IADD3 R11, PT, PT, R11, 0x80, RZ ;  /* 0x000000800b0b8810 */ /* 0x000fe20007ffe0ff */
[----:B-1----:R-:W-:-:S04]  /*08d0*/  IMAD.WIDE.U32 R6, R7, 0x8, R2 ;  /* 0x0000000807067825 */ /* 0x002fc800078e0002 */
[----:B------:R-:W-:Y:S01]  /*08e0*/  @!P0 IMAD.WIDE.U32 R2, R9, 0x8, R2 ;  /* 0x0000000809028825 */ /* 0x000fe200078e0002 */
[----:B------:R1:W-:Y:S04]  /*08f0*/  STG.E.64 desc[UR4][R6.64], R4 ;  /* 0x0000000406007986 */ /* 0x0003e8000c101b04 */
[----:B------:R1:W-:Y:S02]  /*0900*/  @!P0 STG.E.64 desc[UR4][R2.64], R18 ;  /* 0x0000001202008986 */ /* 0x0003e4000c101b04 */
.L_x_17715:
[----:B------:R-:W-:Y:S05]  /*0910*/  BSYNC.RECONVERGENT B0 ;  /* 0x0000000000007941 */ /* 0x000fea0003800200 */
.L_x_17714:
[----:B------:R-:W-:-:S13]  /*0920*/  ISETP.GE.AND P0, PT, R11, R10, PT ;  /* 0x0000000a0b00720c */ /* 0x000fda0003f06270 */
[----:B------:R-:W-:Y:S05]  /*0930*/  @P0 EXIT ;  /* 0x000000000000094d */ /* 0x000fea0003800000 */
[----:B-1----:R-:W1:Y:S01]  /*0940*/  LDC.64 R2, c[0x0][0x388] ;  /* 0x0000e200ff027b82 */ /* 0x002e620000000a00 */
[----:B------:R-:W-:-:S04]  /*0950*/  IMAD R11, R0, 0x200, R11 ;  /* 0x00000200000b7824 */ /* 0x000fc800078e020b */
[----:B-1----:R-:W-:-:S05]  /*0960*/  IMAD.WIDE.U32 R2, R11, 0x8, R2 ;  /* 0x000000080b027825 */ /* 0x002fca00078e0002 */
[----:B------:R-:W-:Y:S01]  /*0970*/  STG.E.64 desc[UR4][R2.64], R16 ;  /* 0x0000001002007986 */ /* 0x000fe2000c101b04 */
[----:B------:R-:W-:Y:S05]  /*0980*/  EXIT ;  /* 0x000000000000794d */ /* 0x000fea0003800000 */
.L_x_17716:
        /* <DEDUP_REMOVED lines=15> */
.L_x_41834:


//--------------------- .text._ZN2at6native29vectorized_elementwise_kernelILi2ENS0_13BinaryFunctorIdddZZZNS0_19minimum_kernel_cudaERNS_18TensorIteratorBaseEENKUlvE0_clEvENKUlvE_clEvEUlddE_EESt5arrayIPcLm3EEEEviT0_T1_ --------------------------
	.section	.text._ZN2at6native29vectorized_elementwise_kernelILi2ENS0_13BinaryFunctorIdddZZZNS0_19minimum_kernel_cudaERNS_18TensorIteratorBaseEENKUlvE0_clEvENKUlvE_clEvEUlddE_EESt5arrayIPcLm3EEEEviT0_T1_,"ax",@progbits
	.align	128
        .global         _ZN2at6native29vectorized_elementwise_kernelILi2ENS0_13BinaryFunctorIdddZZZNS0_19minimum_kernel_cudaERNS_18TensorIteratorBaseEENKUlvE0_clEvENKUlvE_clEvEUlddE_EESt5arrayIPcLm3EEEEviT0_T1_
        .type           _ZN2at6native29vectorized_elementwise_kernelILi2ENS0_13BinaryFunctorIdddZZZNS0_19minimum_kernel_cudaERNS_18TensorIteratorBaseEENKUlvE0_clEvENKUlvE_clEvEUlddE_EESt5arrayIPcLm3EEEEviT0_T1_,@function
        .size           _ZN2at6native29vectorized_elementwise_kernelILi2ENS0_13BinaryFunctorIdddZZZNS0_19minimum_kernel_cudaERNS_18TensorIteratorBaseEENKUlvE0_clEvENKUlvE_clEvEUlddE_EESt5arrayIPcLm3EEEEviT0_T1_,(.L_x_41835 - _ZN2at6native29vectorized_elementwise_kernelILi2ENS0_13BinaryFunctorIdddZZZNS0_19minimum_kernel_cudaERNS_18TensorIteratorBaseEENKUlvE0_clEvENKUlvE_clEvEUlddE_EESt5arrayIPcLm3EEEEviT0_T1_)
        .other          _ZN2at6native29vectorized_elementwise_kernelILi2ENS0_13BinaryFunctorIdddZZZNS0_19minimum_kernel_cudaERNS_18TensorIteratorBaseEENKUlvE0_clEvENKUlvE_clEvEUlddE_EESt5arrayIPcLm3EEEEviT0_T1_,@"STO_CUDA_ENTRY STV_DEFAULT"
_ZN2at6native29vectorized_elementwise_kernelILi2ENS0_13BinaryFunctorIdddZZZNS0_19minimum_kernel_cudaERNS_18TensorIteratorBaseEENKUlvE0_clEvENKUlvE_clEvEUlddE_EESt5arrayIPcLm3EEEEviT0_T1_:
.text._ZN2at6native29vectorized_elementwise_kernelILi2ENS0_13BinaryFunctorIdddZZZNS0_19minimum_kernel_cudaERNS_18TensorIteratorBaseEENKUlvE0_clEvENKUlvE_clEvEUlddE_EESt5arrayIPcLm3EEEEviT0_T1_:
        /* <DEDUP_REMOVED lines=8> */
[----:B------:R-:W1:Y:S08]  /*0080*/  LDC.64 R4, c[0x0][0x390] ;  /* 0x0000e400ff047b82 */ /* 0x000e700000000a00 */
[----:B------:R-:W2:Y:S08]  /*0090*/  LDC.64 R6, c[0x0][0x398] ;  /* 0x0000e600ff067b82 */ /* 0x000eb00000000a00 */
[----:B------:R-:W3:Y:S08]  /*00a0*/  LDC.64 R8, c[0x0][0x390] ;  /* 0x0000e400ff087b82 */ /* 0x000ef00000000a00 */
[----:B------:R-:W4:Y:S01]  /*00b0*/  LDC.64 R10, c[0x0][0x398] ;  /* 0x0000e600ff0a7b82 */ /* 0x000f220000000a00 */
[----:B0-----:R-:W-:Y:S01]  /*00c0*/  ISETP.GE.U32.AND P0, PT, R3, R2, PT ;  /* 0x000000020300720c */ /* 0x001fe20003f06070 */
[----:B------:R-:W-:-:S06]  /*00d0*/  IMAD.MOV.U32 R29, RZ, RZ, R3 ;  /* 0x000000ffff1d7224 */ /* 0x000fcc00078e0003 */
[----:B------:R-:W0:Y:S06]  /*00e0*/  LDC.64 R20, c[0x0][0x390] ;  /* 0x0000e400ff147b82 */ /* 0x000e2c0000000a00 */
[----:B------:R-:W-:Y:S02]  /*00f0*/  @!P0 IMAD R37, R0, 0x400, R29 ;  /* 0x0000040000258824 */ /* 0x000fe400078e021d */
[----:B------:R-:W-:-:S05]  /*0100*/  @!P0 VIADD R29, R29, 0x80 ;  /* 0x000000801d1d8836 */ /* 0x000fca0000000000 */
[----:B------:R-:W-:-:S13]  /*0110*/  ISETP.GE.U32.AND P1, PT, R29, R2, PT ;  /* 0x000000021d00720c */ /* 0x000fda0003f26070 */
[----:B------:R-:W-:Y:S01]  /*0120*/  @!P1 LEA R15, R0, R29, 0xa ;  /* 0x0000001d000f9211 */ /* 0x000fe200078e50ff */
[----:B------:R-:W-:-:S04]  /*0130*/  @!P1 VIADD R29, R29, 0x80 ;  /* 0x000000801d1d9836 */ /* 0x000fc80000000000 */
[----:B-1----:R-:W-:Y:S01]  /*0140*/  @!P1 IMAD.WIDE.U32 R12, R15, 0x8, R4 ;  /* 0x000000080f0c9825 */ /* 0x002fe200078e0004 */
[----:B------:R-:W-:Y:S02]  /*0150*/  ISETP.GE.U32.AND P2, PT, R29, R2, PT ;  /* 0x000000021d00720c */ /* 0x000fe40003f46070 */
[----:B------:R-:W-:Y:S01]  /*0160*/  CS2R R4, SRZ ;  /* 0x0000000000047805 */ /* 0x000fe2000001ff00 */
[----:B--2---:R-:W-:Y:S01]  /*0170*/  @!P1 IMAD.WIDE.U32 R14, R15, 0x8, R6 ;  /* 0x000000080f0e9825 */ /* 0x004fe200078e0006 */
[----:B------:R-:W-:-:S04]  /*0180*/  CS2R R6, SRZ ;  /* 0x0000000000067805 */ /* 0x000fc8000001ff00 */
[----:B------:R-:W5:Y:S04]  /*0190*/  @!P1 LDG.E.64 R4, desc[UR4][R12.64] ;  /* 0x000000040c049981 */ /* 0x000f68000c1e1b00 */
[----:B------:R1:W5:Y:S01]  /*01a0*/  @!P1 LDG.E.64 R6, desc[UR4][R14.64] ;  /* 0x000000040e069981 */ /* 0x000362000c1e1b00 */
[----:B------:R-:W-:Y:S02]  /*01b0*/  @!P2 IMAD R19, R0, 0x400, R29 ;  /* 0x000004000013a824 */ /* 0x000fe400078e021d */
[----:B------:R-:W-:Y:S02]  /*01c0*/  @!P2 VIADD R29, R29, 0x80 ;  /* 0x000000801d1da836 */ /* 0x000fe40000000000 */
[----:B---3--:R-:W-:Y:S01]  /*01d0*/  @!P2 IMAD.WIDE.U32 R16, R19, 0x8, R8 ;  /* 0x000000081310a825 */ /* 0x008fe200078e0008 */
[----:B------:R-:W-:-:S02]  /*01e0*/  CS2R R8, SRZ ;  /* 0x0000000000087805 */ /* 0x000fc4000001ff00 */
[----:B------:R-:W-:Y:S01]  /*01f0*/  ISETP.GE.U32.AND P1, PT, R29, R2, PT ;  /* 0x000000021d00720c */ /* 0x000fe20003f26070 */
[----:B-1----:R-:W1:Y:S01]  /*0200*/  LDC.64 R14, c[0x0][0x398] ;  /* 0x0000e600ff0e7b82 */ /* 0x002e620000000a00 */
[----:B----4-:R-:W-:Y:S01]  /*0210*/  @!P2 IMAD.WIDE.U32 R18, R19, 0x8, R10 ;  /* 0x000000081312a825 */ /* 0x010fe200078e000a */
[----:B------:R-:W-:Y:S01]  /*0220*/  CS2R R10, SRZ ;  /* 0x00000000000a7805 */ /* 0x000fe2000001ff00 */
[----:B------:R2:W5:Y:S01]  /*0230*/  @!P2 LDG.E.64 R8, desc[UR4][R16.64] ;  /* 0x000000041008a981 */ /* 0x000562000c1e1b00 */
[----:B------:R-:W-:-:S04]  /*0240*/  CS2R R12, SRZ ;  /* 0x00000000000c7805 */ /* 0x000fc8000001ff00 */
[----:B------:R3:W5:Y:S04]  /*0250*/  @!P2 LDG.E.64 R10, desc[UR4][R18.64] ;  /* 0x00000004120aa981 */ /* 0x000768000c1e1b00 */
[----:B------:R-:W-:Y:S01]  /*0260*/  @!P1 LEA R23, R0, R29, 0xa ;  /* 0x0000001d00179211 */ /* 0x000fe200078e50ff */
[----:B--2---:R-:W2:Y:S04]  /*0270*/  LDC.64 R16, c[0x0][0x390] ;  /* 0x0000e400ff107b82 */ /* 0x004ea80000000a00 */
[----:B0-----:R-:W-:-:S04]  /*0280*/  @!P1 IMAD.WIDE.U32 R20, R23, 0x8, R20 ;  /* 0x0000000817149825 */ /* 0x001fc800078e0014 */
[----:B---3--:R-:W0:Y:S01]  /*0290*/  LDC.64 R18, c[0x0][0x398] ;  /* 0x0000e600ff127b82 */ /* 0x008e220000000a00 */
[----:B------:R-:W-:Y:S01]  /*02a0*/  @!P1 VIADD R29, R29, 0x80 ;  /* 0x000000801d1d9836 */ /* 0x000fe20000000000 */
[----:B------:R3:W5:Y:S01]  /*02b0*/  @!P1 LDG.E.64 R12, desc[UR4][R20.64] ;  /* 0x00000004140c9981 */ /* 0x000762000c1e1b00 */
[----:B-1----:R-:W-:Y:S01]  /*02c0*/  @!P1 IMAD.WIDE.U32 R22, R23, 0x8, R14 ;  /* 0x0000000817169825 */ /* 0x002fe200078e000e */
[----:B------:R-:W-:-:S06]  /*02d0*/  CS2R R14, SRZ ;  /* 0x00000000000e7805 */ /* 0x000fcc000001ff00 */
[----:B------:R1:W5:Y:S01]  /*02e0*/  @!P1 LDG.E.64 R14, desc[UR4][R22.64] ;  /* 0x00000004160e9981 */ /* 0x000362000c1e1b00 */
[----:B------:R-:W-:Y:S01]  /*02f0*/  ISETP.GE.U32.AND P1, PT, R29, R2, PT ;  /* 0x000000021d00720c */ /* 0x000fe20003f26070 */
[----:B---3--:R-:W3:Y:S08]  /*0300*/  LDC.64 R20, c[0x0][0x390] ;  /* 0x0000e400ff147b82 */ /* 0x008ef00000000a00 */
[----:B-1----:R-:W1:Y:S04]  /*0310*/  LDC.64 R22, c[0x0][0x398] ;  /* 0x0000e600ff167b82 */ /* 0x002e680000000a00 */
[----:B------:R-:W-:-:S04]  /*0320*/  @!P1 IMAD R27, R0, 0x400, R29 ;  /* 0x00000400001b9824 */ /* 0x000fc800078e021d */
[----:B--2---:R-:W-:Y:S01]  /*0330*/  @!P1 IMAD.WIDE.U32 R24, R27, 0x8, R16 ;  /* 0x000000081b189825 */ /* 0x004fe200078e0010 */
[----:B------:R-:W-:-:S03]  /*0340*/  CS2R R16, SRZ ;  /* 0x0000000000107805 */ /* 0x000fc6000001ff00 */
[----:B0-----:R-:W-:Y:S01]  /*0350*/  @!P1 IMAD.WIDE.U32 R26, R27, 0x8, R18 ;  /* 0x000000081b1a9825 */ /* 0x001fe200078e0012 */
[----:B------:R-:W-:Y:S02]  /*0360*/  CS2R R18, SRZ ;  /* 0x0000000000127805 */ /* 0x000fe4000001ff00 */
[----:B------:R0:W5:Y:S01]  /*0370*/  @!P1 LDG.E.64 R16, desc[UR4][R24.64] ;  /* 0x0000000418109981 */ /* 0x000162000c1e1b00 */
[----:B------:R-:W-:-:S03]  /*0380*/  @!P1 VIADD R29, R29, 0x80 ;  /* 0x000000801d1d9836 */ /* 0x000fc60000000000 */
[----:B------:R2:W5:Y:S02]  /*0390*/  @!P1 LDG.E.64 R18, desc[UR4][R26.64] ;  /* 0x000000041a129981 */ /* 0x000564000c1e1b00 */
[C---:B------:R-:W-:Y:S01]  /*03a0*/  ISETP.GE.U32.AND P1, PT, R29.reuse, R2, PT ;  /* 0x000000021d00720c */ /* 0x040fe20003f26070 */
[----:B0-----:R-:W0:Y:S08]  /*03b0*/  LDC.64 R24, c[0x0][0x390] ;  /* 0x0000e400ff187b82 */ /* 0x001e300000000a00 */
[----:B--2---:R-:W2:Y:S04]  /*03c0*/  LDC.64 R26, c[0x0][0x398] ;  /* 0x0000e600ff1a7b82 */ /* 0x004ea80000000a00 */
[----:B------:R-:W-:Y:S01]  /*03d0*/  @!P1 LEA R33, R0, R29, 0xa ;  /* 0x0000001d00219211 */ /* 0x000fe200078e50ff */
[----:B------:R-:W-:-:S04]  /*03e0*/  @!P1 VIADD R29, R29, 0x80 ;  /* 0x000000801d1d9836 */ /* 0x000fc80000000000 */
[----:B---3--:R-:W-:Y:S01]  /*03f0*/  @!P1 IMAD.WIDE.U32 R30, R33, 0x8, R20 ;  /* 0x00000008211e9825 */ /* 0x008fe200078e0014 */
[----:B------:R-:W-:-:S03]  /*0400*/  CS2R R20, SRZ ;  /* 0x0000000000147805 */ /* 0x000fc6000001ff00 */
[----:B-1----:R-:W-:Y:S01]  /*0410*/  @!P1 IMAD.WIDE.U32 R32, R33, 0x8, R22 ;  /* 0x0000000821209825 */ /* 0x002fe200078e0016 */
[----:B------:R-:W-:Y:S02]  /*0420*/  CS2R R22, SRZ ;  /* 0x0000000000167805 */ /* 0x000fe4000001ff00 */
[----:B------:R1:W5:Y:S04]  /*0430*/  @!P1 LDG.E.64 R20, desc[UR4][R30.64] ;  /* 0x000000041e149981 */ /* 0x000368000c1e1b00 */
[----:B------:R3:W5:Y:S01]  /*0440*/  @!P1 LDG.E.64 R22, desc[UR4][R32.64] ;  /* 0x0000000420169981 */ /* 0x000762000c1e1b00 */
[----:B------:R-:W-:Y:S01]  /*0450*/  ISETP.GE.U32.AND P1, PT, R29, R2, PT ;  /* 0x000000021d00720c */ /* 0x000fe20003f26070 */
[----:B-1----:R-:W1:-:S12]  /*0460*/  LDC.64 R30, c[0x0][0x390] ;  /* 0x0000e400ff1e7b82 */ /* 0x002e580000000a00 */
[----:B------:R-:W-:Y:S01]  /*0470*/  @!P1 IMAD R28, R0, 0x400, R29 ;  /* 0x00000400001c9824 */ /* 0x000fe200078e021d */
[----:B---3--:R-:W3:Y:S03]  /*0480*/  LDC.64 R32, c[0x0][0x398] ;  /* 0x0000e600ff207b82 */ /* 0x008ee60000000a00 */
[----:B0-----:R-:W-:Y:S01]  /*0490*/  @!P1 IMAD.WIDE.U32 R34, R28, 0x8, R24 ;  /* 0x000000081c229825 */ /* 0x001fe200078e0018 */
[----:B------:R-:W-:-:S06]  /*04a0*/  CS2R R24, SRZ ;  /* 0x0000000000187805 */ /* 0x000fcc000001ff00 */
[----:B------:R2:W5:Y:S01]  /*04b0*/  @!P1 LDG.E.64 R24, desc[UR4][R34.64] ;  /* 0x0000000422189981 */ /* 0x000562000c1e1b00 */
[----:B------:R-:W-:Y:S02]  /*04c0*/  @!P1 VIADD R29, R29, 0x80 ;  /* 0x000000801d1d9836 */ /* 0x000fe40000000000 */
[----:B--2---:R-:W-:Y:S01]  /*04d0*/  @!P1 IMAD.WIDE.U32 R34, R28, 0x8, R26 ;  /* 0x000000081c229825 */ /* 0x004fe200078e001a */
[----:B------:R-:W-:-:S06]  /*04e0*/  CS2R R26, SRZ ;  /* 0x00000000001a7805 */ /* 0x000fcc000001ff00 */
[----:B------:R0:W5:Y:S01]  /*04f0*/  @!P1 LDG.E.64 R26, desc[UR4][R34.64] ;  /* 0x00000004221a9981 */ /* 0x000162000c1e1b00 */
[----:B------:R-:W-:Y:S01]  /*0500*/  ISETP.GE.U32.AND P1, PT, R29, R2, PT ;  /* 0x000000021d00720c */ /* 0x000fe20003f26070 */
[----:B0-----:R-:W0:-:S12]  /*0510*/  LDC.64 R34, c[0x0][0x390] ;  /* 0x0000e400ff227b82 */ /* 0x001e180000000a00 */
[----:B------:R-:W-:Y:S02]  /*0520*/  @!P1 LEA R36, R0, R29, 0xa ;  /* 0x0000001d00249211 */ /* 0x000fe400078e50ff */
[----:B------:R-:W-:-:S03]  /*0530*/  CS2R R28, SRZ ;  /* 0x00000000001c7805 */ /* 0x000fc6000001ff00 */
[----:B-1----:R-:W-:-:S05]  /*0540*/  @!P1 IMAD.WIDE.U32 R30, R36, 0x8, R30 ;  /* 0x00000008241e9825 */ /* 0x002fca00078e001e */
[----:B------:R1:W5:Y:S01]  /*0550*/  @!P1 LDG.E.64 R28, desc[UR4][R30.64] ;  /* 0x000000041e1c9981 */ /* 0x000362000c1e1b00 */
[----:B---3--:R-:W-:Y:S01]  /*0560*/  @!P1 IMAD.WIDE.U32 R32, R36, 0x8, R32 ;  /* 0x0000000824209825 */ /* 0x008fe200078e0020 */
[----:B-1----:R-:W-:-:S03]  /*0570*/  CS2R R30, SRZ ;  /* 0x00000000001e7805 */ /* 0x002fc6000001ff00 */
[----:B0-----:R-:W-:-:S03]  /*0580*/  @!P0 IMAD.WIDE.U32 R34, R37, 0x8, R34 ;  /* 0x0000000825228825 */ /* 0x001fc600078e0022 */
[----:B------:R0:W5:Y:S02]  /*0590*/  @!P1 LDG.E.64 R30, desc[UR4][R32.64] ;  /* 0x00000004201e9981 */ /* 0x000164000c1e1b00 */
[----:B0-----:R-:W-:-:S06]  /*05a0*/  CS2R R32, SRZ ;  /* 0x0000000000207805 */ /* 0x001fcc000001ff00 */
[----:B------:R0:W5:Y:S02]  /*05b0*/  @!P0 LDG.E.64 R32, desc[UR4][R34.64] ;  /* 0x0000000422208981 */ /* 0x000164000c1e1b00 */
[----:B0-----:R-:W0:Y:S02]  /*05c0*/  LDC.64 R34, c[0x0][0x398] ;  /* 0x0000e600ff227b82 */ /* 0x001e240000000a00 */
[----:B0-----:R-:W-:Y:S01]  /*05d0*/  @!P0 IMAD.WIDE.U32 R36, R37, 0x8, R34 ;  /* 0x0000000825248825 */ /* 0x001fe200078e0022 */
[----:B------:R-:W-:-:S06]  /*05e0*/  CS2R R34, SRZ ;  /* 0x0000000000227805 */ /* 0x000fcc000001ff00 */
[----:B------:R0:W5:Y:S01]  /*05f0*/  @!P0 LDG.E.64 R34, desc[UR4][R36.64] ;  /* 0x0000000424228981 */ /* 0x000162000c1e1b00 */
[----:B------:R-:W-:Y:S04]  /*0600*/  BSSY.RECONVERGENT B0, `(.L_x_17718) ;  /* 0x0000011000007945 */ /* 0x000fe80003800200 */
[----:B------:R-:W-:Y:S05]  /*0610*/  @P0 BRA `(.L_x_17719) ;  /* 0x00000000003c0947 */ /* 0x000fea0003800000 */
[----:B-----5:R-:W-:-:S14]  /*0620*/  DSETP.NAN.AND P0, PT, R32, R32, PT ;  /* 0x000000202000722a */ /* 0x020fdc0003f08000 */
[----:B------:R-:W-:Y:S05]  /*0630*/  @P0 BRA `(.L_x_17719) ;  /* 0x0000000000340947 */ /* 0x000fea0003800000 */
[----:B------:R-:W-:-:S14]  /*0640*/  DSETP.NAN.AND P0, PT, R34, R34, PT ;  /* 0x000000222200722a */ /* 0x000fdc0003f08000 */
[----:B------:R-:W-:Y:S01]  /*0650*/  @!P0 DSETP.MIN.AND P1, P2, R34, R32, PT ;  /* 0x000000202200822a */ /* 0x000fe20003a20000 */
[----:B0-----:R-:W-:Y:S02]  /*0660*/  @!P0 IMAD.MOV.U32 R36, RZ, RZ, R32 ;  /* 0x000000ffff248224 */ /* 0x001fe400078e0020 */
[----:B------:R-:W-:Y:S02]  /*0670*/  @!P0 IMAD.MOV.U32 R32, RZ, RZ, R35 ;  /* 0x000000ffff208224 */ /* 0x000fe400078e0023 */
[----:B------:R-:W-:-:S03]  /*0680*/  @!P0 IMAD.MOV.U32 R37, RZ, RZ, R34 ;  /* 0x000000ffff258224 */ /* 0x000fc600078e0022 */
[----:B------:R-:W-:Y:S02]  /*0690*/  @!P0 FSEL R32, R32, R33, P1 ;  /* 0x0000002120208208 */ /* 0x000fe40000800000 */
[----:B------:R-:W-:Y:S02]  /*06a0*/  @!P0 LOP3.LUT R33, R33, 0x80000, RZ, 0xfc, !PT ;  /* 0x0008000021218812 */ /* 0x000fe400078efcff */
[----:B------:R-:W-:Y:S02]  /*06b0*/  @!P0 SEL R36, R37, R36, P1 ;  /* 0x0000002425248207 */ /* 0x000fe40000800000 */
[----:B------:R-:W-:Y:S01]  /*06c0*/  @!P0 SEL R37, R33, R32, P2 ;  /* 0x0000002021258207 */ /* 0x000fe20001000000 */
[----:B------:R-:W-:Y:S01]  /*06d0*/  IMAD.MOV.U32 R33, RZ, RZ, R35 ;  /* 0x000000ffff217224 */ /* 0x000fe200078e0023 */
[----:B------:R-:W-:Y:S01]  /*06e0*/  MOV R32, R34 ;  /* 0x0000002200207202 */ /* 0x000fe20000000f00 */
[----:B------:R-:W-:Y:S02]  /*06f0*/  @!P0 IMAD.MOV.U32 R32, RZ, RZ, R36 ;  /* 0x000000ffff208224 */ /* 0x000fe400078e0024 */
[----:B------:R-:W-:-:S07]  /*0700*/  @!P0 IMAD.MOV.U32 R33, RZ, RZ, R37 ;  /* 0x000000ffff218224 */ /* 0x000fce00078e0025 */
.L_x_17719:
[----:B------:R-:W-:Y:S05]  /*0710*/  BSYNC.RECONVERGENT B0 ;  /* 0x0000000000007941 */ /* 0x000fea0003800200 */
.L_x_17718:
[----:B-----5:R-:W-:Y:S01]  /*0720*/  IADD3 R35, PT, PT, R3, 0x80, RZ ;  /* 0x0000008003237810 */ /* 0x020fe20007ffe0ff */
[----:B------:R-:W-:Y:S03]  /*0730*/  BSSY.RECONVERGENT B0, `(.L_x_17720) ;  /* 0x0000012000007945 */ /* 0x000fe60003800200 */
[----:B------:R-:W-:-:S13]  /*0740*/  ISETP.GE.U32.AND P0, PT, R35, R2, PT ;  /* 0x000000022300720c */ /* 0x000fda0003f06070 */
[----:B------:R-:W-:Y:S05]  /*0750*/  @P0 BRA `(.L_x_17721) ;  /* 0x00000000003c0947 */ /* 0x000fea0003800000 */
[----:B------:R-:W-:-:S14]  /*0760*/  DSETP.NAN.AND P0, PT, R4, R4, PT ;  /* 0x000000040400722a */ /* 0x000fdc0003f08000 */
[----:B------:R-:W-:Y:S05]  /*0770*/  @P0 BRA `(.L_x_17721) ;  /* 0x0000000000340947 */ /* 0x000fea0003800000 */
[----:B------:R-:W-:-:S14]  /*0780*/  DSETP.NAN.AND P0, PT, R6, R6, PT ;  /* 0x000000060600722a */ /* 0x000fdc0003f08000 */
[----:B------:R-:W-:Y:S01]  /*0790*/  @!P0 DSETP.MIN.AND P1, P2, R6, R4, PT ;  /* 0x000000040600822a */ /* 0x000fe20003a20000 */
[----:B------:R-:W-:Y:S02]  /*07a0*/  @!P0 IMAD.MOV.U32 R35, RZ, RZ, R4 ;  /* 0x000000ffff238224 */ /* 0x000fe400078e0004 */
[----:B------:R-:W-:-:S05]  /*07b0*/  @!P0 IMAD.MOV.U32 R4, RZ, RZ, R6 ;  /* 0x000000ffff048224 */ /* 0x000fca00078e0006 */
[----:B------:R-:W-:Y:S01]  /*07c0*/  @!P0 SEL R34, R4, R35, P1 ;  /* 0x0000002304228207 */ /* 0x000fe20000800000 */
[----:B------:R-:W-:-:S05]  /*07d0*/  @!P0 IMAD.MOV.U32 R4, RZ, RZ, R7 ;  /* 0x000000ffff048224 */ /* 0x000fca00078e0007 */
[----:B------:R-:W-:Y:S02]  /*07e0*/  @!P0 FSEL R4, R4, R5, P1 ;  /* 0x0000000504048208 */ /* 0x000fe40000800000 */
[----:B------:R-:W-:-:S04]  /*07f0*/  @!P0 LOP3.LUT R5, R5, 0x80000, RZ, 0xfc, !PT ;  /* 0x0008000005058812 */ /* 0x000fc800078efcff */
[----:B------:R-:W-:Y:S01]  /*0800*/  @!P0 SEL R35, R5, R4, P2 ;  /* 0x0000000405238207 */ /* 0x000fe20001000000 */
[----:B------:R-:W-:Y:S01]  /*0810*/  IMAD.MOV.U32 R5, RZ, RZ, R7 ;  /* 0x000000ffff057224 */ /* 0x000fe200078e0007 */
[----:B------:R-:W-:Y:S01]  /*0820*/  MOV R4, R6 ;  /* 0x0000000600047202 */ /* 0x000fe20000000f00 */
[----:B------:R-:W-:Y:S02]  /*0830*/  @!P0 IMAD.MOV.U32 R4, RZ, RZ, R34 ;  /* 0x000000ffff048224 */ /* 0x000fe400078e0022 */
[----:B------:R-:W-:-:S07]  /*0840*/  @!P0 IMAD.MOV.U32 R5, RZ, RZ, R35 ;  /* 0x000000ffff058224 */ /* 0x000fce00078e0023 */
.L_x_17721:
[----:B------:R-:W-:Y:S05]  /*0850*/  BSYNC.RECONVERGENT B0 ;  /* 0x0000000000007941 */ /* 0x000fea0003800200 */
.L_x_17720:
[----:B------:R-:W-:Y:S01]  /*0860*/  IADD3 R7, PT, PT, R3, 0x100, RZ ;  /* 0x0000010003077810 */ /* 0x000fe20007ffe0ff */
        /* <DEDUP_REMOVED lines=8> */
[--C-:B------:R-:W-:Y:S02]  /*08f0*/  @!P0 IMAD.MOV.U32 R6, RZ, RZ, R11.reuse ;  /* 0x000000ffff068224 */ /* 0x100fe400078e000b */
[----:B------:R-:W-:-:S03]  /*0900*/  IMAD.MOV.U32 R9, RZ, RZ, R11 ;  /* 0x000000ffff097224 */ /* 0x000fc600078e000b */
[----:B------:R-:W-:Y:S02]  /*0910*/  @!P0 FSEL R6, R6, R7, P1 ;  /* 0x0000000706068208 */ /* 0x000fe40000800000 */
[----:B------:R-:W-:-:S04]  /*0920*/  @!P0 LOP3.LUT R7, R7, 0x80000, RZ, 0xfc, !PT ;  /* 0x0008000007078812 */ /* 0x000fc800078efcff */
[----:B------:R-:W-:Y:S01]  /*0930*/  @!P0 SEL R7, R7, R6, P2 ;  /* 0x0000000607078207 */ /* 0x000fe20001000000 */
[----:B------:R-:W-:-:S04]  /*0940*/  @!P0 IMAD.MOV.U32 R6, RZ, RZ, R10 ;  /* 0x000000ffff068224 */ /* 0x000fc800078e000a */
[----:B------:R-:W-:Y:S01]  /*0950*/  @!P0 IMAD.MOV.U32 R9, RZ, RZ, R7 ;  /* 0x000000ffff098224 */ /* 0x000fe200078e0007 */
[----:B------:R-:W-:Y:S02]  /*0960*/  @!P0 SEL R6, R6, R8, P1 ;  /* 0x0000000806068207 */ /* 0x000fe40000800000 */
[----:B------:R-:W-:-:S03]  /*0970*/  MOV R8, R10 ;  /* 0x0000000a00087202 */ /* 0x000fc60000000f00 */
[----:B------:R-:W-:-:S07]  /*0980*/  @!P0 IMAD.MOV.U32 R8, RZ, RZ, R6 ;  /* 0x000000ffff088224 */ /* 0x000fce00078e0006 */
.L_x_17723:
[----:B------:R-:W-:Y:S05]  /*0990*/  BSYNC.RECONVERGENT B0 ;  /* 0x0000000000007941 */ /* 0x000fea0003800200 */
.L_x_17722:
        /* <DEDUP_REMOVED lines=8> */
[----:B------:R-:W-:Y:S01]  /*0a20*/  @!P0 IMAD.MOV.U32 R7, RZ, RZ, R12 ;  /* 0x000000ffff078224 */ /* 0x000fe200078e000c */
[----:B------:R-:W-:Y:S01]  /*0a30*/  MOV R12, R14 ;  /* 0x0000000e000c7202 */ /* 0x000fe20000000f00 */
[----:B------:R-:W-:-:S05]  /*0a40*/  @!P0 IMAD.MOV.U32 R6, RZ, RZ, R14 ;  /* 0x000000ffff068224 */ /* 0x000fca00078e000e */
[----:B------:R-:W-:Y:S01]  /*0a50*/  @!P0 SEL R7, R6, R7, P1 ;  /* 0x0000000706078207 */ /* 0x000fe20000800000 */
[----:B------:R-:W-:-:S04]  /*0a60*/  @!P0 IMAD.MOV.U32 R6, RZ, RZ, R15 ;  /* 0x000000ffff068224 */ /* 0x000fc800078e000f */
[----:B------:R-:W-:Y:S01]  /*0a70*/  @!P0 IMAD.MOV.U32 R12, RZ, RZ, R7 ;  /* 0x000000ffff0c8224 */ /* 0x000fe200078e0007 */
[----:B------:R-:W-:Y:S02]  /*0a80*/  @!P0 FSEL R6, R6, R13, P1 ;  /* 0x0000000d06068208 */ /* 0x000fe40000800000 */
[----:B------:R-:W-:-:S04]  /*0a90*/  @!P0 LOP3.LUT R13, R13, 0x80000, RZ, 0xfc, !PT ;  /* 0x000800000d0d8812 */ /* 0x000fc800078efcff */
[----:B------:R-:W-:Y:S01]  /*0aa0*/  @!P0 SEL R6, R13, R6, P2 ;  /* 0x000000060d068207 */ /* 0x000fe20001000000 */
[----:B------:R-:W-:-:S04]  /*0ab0*/  IMAD.MOV.U32 R13, RZ, RZ, R15 ;  /* 0x000000ffff0d7224 */ /* 0x000fc800078e000f */
[----:B------:R-:W-:-:S07]  /*0ac0*/  @!P0 IMAD.MOV.U32 R13, RZ, RZ, R6 ;  /* 0x000000ffff0d8224 */ /* 0x000fce00078e0006 */
.L_x_17725:
[----:B------:R-:W-:Y:S05]  /*0ad0*/  BSYNC.RECONVERGENT B0 ;  /* 0x0000000000007941 */ /* 0x000fea0003800200 */
.L_x_17724:
        /* <DEDUP_REMOVED lines=8> */
[--C-:B------:R-:W-:Y:S01]  /*0b60*/  @!P0 IMAD.MOV.U32 R6, RZ, RZ, R19.reuse ;  /* 0x000000ffff068224 */ /* 0x100fe200078e0013 */
[----:B------:R-:W-:Y:S01]  /*0b70*/  @!P0 LOP3.LUT R11, R17, 0x80000, RZ, 0xfc, !PT ;  /* 0x00080000110b8812 */ /* 0x000fe200078efcff */
[----:B------:R-:W-:Y:S01]  /*0b80*/  @!P0 IMAD.MOV.U32 R7, RZ, RZ, R16 ;  /* 0x000000ffff078224 */ /* 0x000fe200078e0010 */
[----:B------:R-:W-:Y:S02]  /*0b90*/  MOV R16, R18 ;  /* 0x0000001200107202 */ /* 0x000fe40000000f00 */
[----:B------:R-:W-:Y:S01]  /*0ba0*/  @!P0 FSEL R10, R6, R17, P1 ;  /* 0x00000011060a8208 */ /* 0x000fe20000800000 */
[----:B------:R-:W-:Y:S02]  /*0bb0*/  @!P0 IMAD.MOV.U32 R6, RZ, RZ, R18 ;  /* 0x000000ffff068224 */ /* 0x000fe400078e0012 */
[----:B------:R-:W-:Y:S01]  /*0bc0*/  IMAD.MOV.U32 R17, RZ, RZ, R19 ;  /* 0x000000ffff117224 */ /* 0x000fe200078e0013 */
[----:B------:R-:W-:-:S02]  /*0bd0*/  @!P0 SEL R17, R11, R10, P2 ;  /* 0x0000000a0b118207 */ /* 0x000fc40001000000 */
[----:B------:R-:W-:-:S05]  /*0be0*/  @!P0 SEL R7, R6, R7, P1 ;  /* 0x0000000706078207 */ /* 0x000fca0000800000 */
[----:B------:R-:W-:-:S07]  /*0bf0*/  @!P0 IMAD.MOV.U32 R16, RZ, RZ, R7 ;  /* 0x000000ffff108224 */ /* 0x000fce00078e0007 */
.L_x_17727:
[----:B------:R-:W-:Y:S05]  /*0c00*/  BSYNC.RECONVERGENT B0 ;  /* 0x0000000000007941 */ /* 0x000fea0003800200 */
.L_x_17726:
[C---:B------:R-:W-:Y:S01]  /*0c10*/  VIADD R7, R3.reuse, 0x280 ;  /* 0x0000028003077836 */ /* 0x040fe20000000000 */
[----:B------:R-:W-:Y:S01]  /*0c20*/  BSSY.RECONVERGENT B0, `(.L_x_17728) ;  /* 0x0000016000007945 */ /* 0x000fe20003800200 */
[C---:B------:R-:W-:Y:S01]  /*0c30*/  VIADD R11, R3.reuse, 0x380 ;  /* 0x00000380030b7836 */ /* 0x040fe20000000000 */
[-C--:B------:R-:W-:Y:S02]  /*0c40*/  ISETP.GE.U32.AND P1, PT, R3, R2.reuse, PT ;  /* 0x000000020300720c */ /* 0x080fe40003f26070 */
[-C--:B------:R-:W-:Y:S02]  /*0c50*/  ISETP.GE.U32.AND P3, PT, R7, R2.reuse, PT ;  /* 0x000000020700720c */ /* 0x080fe40003f66070 */
[----:B------:R-:W-:Y:S02]  /*0c60*/  IADD3 R7, PT, PT, R3, 0x300, RZ ;  /* 0x0000030003077810 */ /* 0x000fe40007ffe0ff */
[-C--:B------:R-:W-:Y:S02]  /*0c70*/  ISETP.GE.U32.AND P0, PT, R11, R2.reuse, PT ;  /* 0x000000020b00720c */ /* 0x080fe40003f06070 */
[----:B------:R-:W-:-:S07]  /*0c80*/  ISETP.GE.U32.AND P2, PT, R7, R2, PT ;  /* 0x000000020700720c */ /* 0x000fce0003f46070 */
[----:B------:R-:W-:Y:S06]  /*0c90*/  @P3 BRA `(.L_x_17729) ;  /* 0x0000000000383947 */ /* 0x000fec0003800000 */
[----:B------:R-:W-:-:S14]  /*0ca0*/  DSETP.NAN.AND P3, PT, R20, R20, PT ;  /* 0x000000141400722a */ /* 0x000fdc0003f68000 */
[----:B------:R-:W-:Y:S05]  /*0cb0*/  @P3 BRA `(.L_x_17729) ;  /* 0x0000000000303947 */ /* 0x000fea0003800000 */
[----:B------:R-:W-:-:S14]  /*0cc0*/  DSETP.NAN.AND P3, PT, R22, R22, PT ;  /* 0x000000161600722a */ /* 0x000fdc0003f68000 */
[----:B------:R-:W-:Y:S01]  /*0cd0*/  @!P3 DSETP.MIN.AND P4, P5, R22, R20, PT ;  /* 0x000000141600b22a */ /* 0x000fe20003d80000 */
[--C-:B------:R-:W-:Y:S01]  /*0ce0*/  @!P3 IMAD.MOV.U32 R6, RZ, RZ, R23.reuse ;  /* 0x000000ffff06b224 */ /* 0x100fe200078e0017 */
[----:B------:R-:W-:Y:S01]  /*0cf0*/  @!P3 LOP3.LUT R11, R21, 0x80000, RZ, 0xfc, !PT ;  /* 0x00080000150bb812 */ /* 0x000fe200078efcff */
[----:B------:R-:W-:Y:S02]  /*0d00*/  @!P3 IMAD.MOV.U32 R7, RZ, RZ, R20 ;  /* 0x000000ffff07b224 */ /* 0x000fe400078e0014 */
[----:B------:R-:W-:Y:S01]  /*0d10*/  IMAD.MOV.U32 R20, RZ, RZ, R22 ;  /* 0x000000ffff147224 */ /* 0x000fe200078e0016 */
[----:B------:R-:W-:Y:S01]  /*0d20*/  @!P3 FSEL R10, R6, R21, P4 ;  /* 0x00000015060ab208 */ /* 0x000fe20002000000 */
[----:B------:R-:W-:Y:S01]  /*0d30*/  IMAD.MOV.U32 R21, RZ, RZ, R23 ;  /* 0x000000ffff157224 */ /* 0x000fe200078e0017 */
[----:B------:R-:W-:Y:S02]  /*0d40*/  @!P3 MOV R6, R22 ;  /* 0x000000160006b202 */ /* 0x000fe40000000f00 */
[----:B------:R-:W-:-:S02]  /*0d50*/  @!P3 SEL R21, R11, R10, P5 ;  /* 0x0000000a0b15b207 */ /* 0x000fc40002800000 */
[----:B------:R-:W-:-:S05]  /*0d60*/  @!P3 SEL R7, R6, R7, P4 ;  /* 0x000000070607b207 */ /* 0x000fca0002000000 */
[----:B------:R-:W-:-:S07]  /*0d70*/  @!P3 IMAD.MOV.U32 R20, RZ, RZ, R7 ;  /* 0x000000ffff14b224 */ /* 0x000fce00078e0007 */
.L_x_17729:
[----:B------:R-:W-:Y:S05]  /*0d80*/  BSYNC.RECONVERGENT B0 ;  /* 0x0000000000007941 */ /* 0x000fea0003800200 */
.L_x_17728:
[----:B------:R-:W-:Y:S04]  /*0d90*/  BSSY.RECONVERGENT B0, `(.L_x_17730) ;  /* 0x0000010000007945 */ /* 0x000fe80003800200 */
[----:B------:R-:W-:Y:S05]  /*0da0*/  @P2 BRA `(.L_x_17731) ;  /* 0x0000000000382947 */ /* 0x000fea0003800000 */
[----:B------:R-:W-:-:S14]  /*0db0*/  DSETP.NAN.AND P2, PT, R24, R24, PT ;  /* 0x000000181800722a */ /* 0x000fdc0003f48000 */
[----:B------:R-:W-:Y:S05]  /*0dc0*/  @P2 BRA `(.L_x_17731) ;  /* 0x0000000000302947 */ /* 0x000fea0003800000 */
[----:B------:R-:W-:-:S14]  /*0dd0*/  DSETP.NAN.AND P2, PT, R26, R26, PT ;  /* 0x0000001a1a00722a */ /* 0x000fdc0003f48000 */
[----:B------:R-:W-:Y:S01]  /*0de0*/  @!P2 DSETP.MIN.AND P3, P4, R26, R24, PT ;  /* 0x000000181a00a22a */ /* 0x000fe20003c60000 */
[----:B------:R-:W-:Y:S01]  /*0df0*/  @!P2 IMAD.MOV.U32 R6, RZ, RZ, R27 ;  /* 0x000000ffff06a224 */ /* 0x000fe200078e001b */
[----:B------:R-:W-:Y:S01]  /*0e00*/  @!P2 MOV R7, R24 ;  /* 0x000000180007a202 */ /* 0x000fe20000000f00 */
[--C-:B------:R-:W-:Y:S01]  /*0e10*/  IMAD.MOV.U32 R24, RZ, RZ, R26.reuse ;  /* 0x000000ffff187224 */ /* 0x100fe200078e001a */
[----:B------:R-:W-:Y:S02]  /*0e20*/  @!P2 LOP3.LUT R11, R25, 0x80000, RZ, 0xfc, !PT ;  /* 0x00080000190ba812 */ /* 0x000fe400078efcff */
[----:B------:R-:W-:Y:S01]  /*0e30*/  @!P2 FSEL R10, R6, R25, P3 ;  /* 0x00000019060aa208 */ /* 0x000fe20001800000 */
[----:B------:R-:W-:Y:S01]  /*0e40*/  @!P2 IMAD.MOV.U32 R6, RZ, RZ, R26 ;  /* 0x000000ffff06a224 */ /* 0x000fe200078e001a */
[----:B------:R-:W-:Y:S02]  /*0e50*/  MOV R25, R27 ;  /* 0x0000001b00197202 */ /* 0x000fe40000000f00 */
[----:B------:R-:W-:-:S02]  /*0e60*/  @!P2 SEL R25, R11, R10, P4 ;  /* 0x0000000a0b19a207 */ /* 0x000fc40002000000 */
[----:B------:R-:W-:-:S05]  /*0e70*/  @!P2 SEL R7, R6, R7, P3 ;  /* 0x000000070607a207 */ /* 0x000fca0001800000 */
[----:B------:R-:W-:-:S07]  /*0e80*/  @!P2 IMAD.MOV.U32 R24, RZ, RZ, R7 ;  /* 0x000000ffff18a224 */ /* 0x000fce00078e0007 */
.L_x_17731:
[----:B------:R-:W-:Y:S05]  /*0e90*/  BSYNC.RECONVERGENT B0 ;  /* 0x0000000000007941 */ /* 0x000fea0003800200 */
.L_x_17730:
[----:B------:R-:W-:Y:S04]  /*0ea0*/  BSSY.RECONVERGENT B0, `(.L_x_17732) ;  /* 0x0000010000007945 */ /* 0x000fe80003800200 */
[----:B------:R-:W-:Y:S05]  /*0eb0*/  @P0 BRA `(.L_x_17733) ;  /* 0x0000000000380947 */ /* 0x000fea0003800000 */
        /* <DEDUP_REMOVED lines=14> */
.L_x_17733:
[----:B------:R-:W-:Y:S05]  /*0fa0*/  BSYNC.RECONVERGENT B0 ;  /* 0x0000000000007941 */ /* 0x000fea0003800200 */
.L_x_17732:
[----:B------:R-:W-:Y:S04]  /*0fb0*/  BSSY.RECONVERGENT B0, `(.L_x_17734) ;  /* 0x0000033000007945 */ /* 0x000fe80003800200 */
[----:B------:R-:W-:Y:S04]  /*0fc0*/  BSSY.RELIABLE B1, `(.L_x_17735) ;  /* 0x000002b000017945 */ /* 0x000fe80003800100 */
[----:B------:R-:W-:Y:S05]  /*0fd0*/  @P1 BRA `(.L_x_17736) ;  /* 0x0000000000301947 */ /* 0x000fea0003800000 */
[----:B------:R-:W1:Y:S01]  /*0fe0*/  LDC.64 R6, c[0x0][0x388] ;  /* 0x0000e200ff067b82 */ /* 0x000e620000000a00 */
[----:B------:R-:W-:Y:S01]  /*0ff0*/  LEA R11, R0, R3, 0xa ;  /* 0x00000003000b7211 */ /* 0x000fe200078e50ff */
[----:B------:R-:W-:-:S05]  /*1000*/  VIADD R3, R3, 0x80 ;  /* 0x0000008003037836 */ /* 0x000fca0000000000 */
[----:B------:R-:W-:Y:S01]  /*1010*/  ISETP.GE.U32.AND P0, PT, R3, R2, PT ;  /* 0x000000020300720c */ /* 0x000fe20003f06070 */
[----:B-1----:R-:W-:-:S05]  /*1020*/  IMAD.WIDE.U32 R6, R11, 0x8, R6 ;  /* 0x000000080b067825 */ /* 0x002fca00078e0006 */
[----:B------:R1:W-:Y:S07]  /*1030*/  STG.E.64 desc[UR4][R6.64], R32 ;  /* 0x0000002006007986 */ /* 0x0003ee000c101b04 */
[----:B------:R-:W-:Y:S05]  /*1040*/  @P0 BRA `(.L_x_17737) ;  /* 0x0000000000300947 */ /* 0x000fea0003800000 */
[----:B-1----:R-:W1:Y:S01]  /*1050*/  LDC.64 R6, c[0x0][0x388] ;  /* 0x0000e200ff067b82 */ /* 0x002e620000000a00 */
[----:B------:R-:W-:Y:S02]  /*1060*/  IMAD R11, R0, 0x400, R3 ;  /* 0x00000400000b7824 */ /* 0x000fe400078e0203 */
[----:B------:R-:W-:Y:S02]  /*1070*/  VIADD R3, R3, 0x80 ;  /* 0x0000008003037836 */ /* 0x000fe40000000000 */
[----:B-1----:R-:W-:-:S05]  /*1080*/  IMAD.WIDE.U32 R6, R11, 0x8, R6 ;  /* 0x000000080b067825 */ /* 0x002fca00078e0006 */
[----:B------:R1:W-:Y:S02]  /*1090*/  STG.E.64 desc[UR4][R6.64], R4 ;  /* 0x0000000406007986 */ /* 0x0003e4000c101b04 */
.L_x_17736:
[----:B------:R-:W-:-:S13]  /*10a0*/  ISETP.GE.U32.AND P0, PT, R3, R2, PT ;  /* 0x000000020300720c */ /* 0x000fda0003f06070 */
[----:B------:R-:W-:Y:S05]  /*10b0*/  @P0 BRA `(.L_x_17738) ;  /* 0x0000000000300947 */ /* 0x000fea0003800000 */
[----:B-1----:R-:W1:Y:S01]  /*10c0*/  LDC.64 R4, c[0x0][0x388] ;  /* 0x0000e200ff047b82 */ /* 0x002e620000000a00 */
[----:B------:R-:W-:Y:S01]  /*10d0*/  LEA R7, R0, R3, 0xa ;  /* 0x0000000300077211 */ /* 0x000fe200078e50ff */
[----:B------:R-:W-:-:S04]  /*10e0*/  VIADD R3, R3, 0x80 ;  /* 0x0000008003037836 */ /* 0x000fc80000000000 */
[----:B-1----:R-:W-:-:S05]  /*10f0*/  IMAD.WIDE.U32 R4, R7, 0x8, R4 ;  /* 0x0000000807047825 */ /* 0x002fca00078e0004 */
[----:B------:R2:W-:Y:S02]  /*1100*/  STG.E.64 desc[UR4][R4.64], R8 ;  /* 0x0000000804007986 */ /* 0x0005e4000c101b04 */
.L_x_17737:
[----:B------:R-:W-:-:S13]  /*1110*/  ISETP.GE.U32.AND P0, PT, R3, R2, PT ;  /* 0x000000020300720c */ /* 0x000fda0003f06070 */
[----:B------:R-:W-:Y:S05]  /*1120*/  @P0 BRA `(.L_x_17739) ;  /* 0x0000000000300947 */ /* 0x000fea0003800000 */
[----:B--2---:R-:W2:Y:S01]  /*1130*/  LDC.64 R4, c[0x0][0x388] ;  /* 0x0000e200ff047b82 */ /* 0x004ea20000000a00 */
[----:B-1----:R-:W-:Y:S02]  /*1140*/  IMAD R7, R0, 0x400, R3 ;  /* 0x0000040000077824 */ /* 0x002fe400078e0203 */
[----:B------:R-:W-:Y:S02]  /*1150*/  VIADD R3, R3, 0x80 ;  /* 0x0000008003037836 */ /* 0x000fe40000000000 */
[----:B--2---:R-:W-:-:S05]  /*1160*/  IMAD.WIDE.U32 R4, R7, 0x8, R4 ;  /* 0x0000000807047825 */ /* 0x004fca00078e0004 */
[----:B------:R2:W-:Y:S02]  /*1170*/  STG.E.64 desc[UR4][R4.64], R12 ;  /* 0x0000000c04007986 */ /* 0x0005e4000c101b04 */
.L_x_17738:
[----:B------:R-:W-:-:S13]  /*1180*/  ISETP.GE.U32.AND P0, PT, R3, R2, PT ;  /* 0x000000020300720c */ /* 0x000fda0003f06070 */
[----:B------:R-:W-:Y:S05]  /*1190*/  @P0 BRA `(.L_x_17740) ;  /* 0x0000000000340947 */ /* 0x000fea0003800000 */
[----:B-12---:R-:W1:Y:S01]  /*11a0*/  LDC.64 R4, c[0x0][0x388] ;  /* 0x0000e200ff047b82 */ /* 0x006e620000000a00 */
[----:B------:R-:W-:Y:S01]  /*11b0*/  LEA R7, R0, R3, 0xa ;  /* 0x0000000300077211 */ /* 0x000fe200078e50ff */
[----:B------:R-:W-:-:S04]  /*11c0*/  VIADD R3, R3, 0x80 ;  /* 0x0000008003037836 */ /* 0x000fc80000000000 */
[----:B-1----:R-:W-:-:S05]  /*11d0*/  IMAD.WIDE.U32 R4, R7, 0x8, R4 ;  /* 0x0000000807047825 */ /* 0x002fca00078e0004 */
[----:B------:R3:W-:Y:S02]  /*11e0*/  STG.E.64 desc[UR4][R4.64], R16 ;  /* 0x0000001004007986 */ /* 0x0007e4000c101b04 */
.L_x_17739:
[----:B------:R-:W-:-:S13]  /*11f0*/  ISETP.GE.U32.AND P0, PT, R3, R2, PT ;  /* 0x000000020300720c */ /* 0x000fda0003f06070 */
[----:B------:R-:W-:Y:S05]  /*1200*/  @P0 BREAK.RELIABLE B1 ;  /* 0x0000000000010942 */ /* 0x000fea0003800100 */
[----:B------:R-:W-:Y:S05]  /*1210*/  @P0 BRA `(.L_x_17741) ;  /* 0x0000000000300947 */ /* 0x000fea0003800000 */
[----:B--23--:R-:W2:Y:S01]  /*1220*/  LDC.64 R4, c[0x0][0x388] ;  /* 0x0000e200ff047b82 */ /* 0x00cea20000000a00 */
[----:B-1----:R-:W-:Y:S02]  /*1230*/  IMAD R7, R0, 0x400, R3 ;  /* 0x0000040000077824 */ /* 0x002fe400078e0203 */
[----:B------:R-:W-:Y:S02]  /*1240*/  VIADD R3, R3, 0x80 ;  /* 0x0000008003037836 */ /* 0x000fe40000000000 */
[----:B--2---:R-:W-:-:S05]  /*1250*/  IMAD.WIDE.U32 R4, R7, 0x8, R4 ;  /* 0x0000000807047825 */ /* 0x004fca00078e0004 */
[----:B------:R3:W-:Y:S02]  /*1260*/  STG.E.64 desc[UR4][R4.64], R20 ;  /* 0x0000001404007986 */ /* 0x0007e4000c101b04 */
.L_x_17740:
[----:B------:R-:W-:Y:S05]  /*1270*/  BSYNC.RELIABLE B1 ;  /* 0x0000000000017941 */ /* 0x000fea0003800100 */
.L_x_17735:
[----:B------:R-:W-:-:S13]  /*1280*/  ISETP.GE.U32.AND P0, PT, R3, R2, PT ;  /* 0x000000020300720c */ /* 0x000fda0003f06070 */
[----:B-123--:R-:W1:Y:S01]  /*1290*/  @!P0 LDC.64 R4, c[0x0][0x388] ;  /* 0x0000e200ff048b82 */ /* 0x00ee620000000a00 */
[----:B------:R-:W-:Y:S01]  /*12a0*/  @!P0 LEA R7, R0, R3, 0xa ;  /* 0x0000000300078211 */ /* 0x000fe200078e50ff */
[----:B------:R-:W-:-:S04]  /*12b0*/  @!P0 VIADD R3, R3, 0x80 ;  /* 0x0000008003038836 */ /* 0x000fc80000000000 */
[----:B-1----:R-:W-:-:S05]  /*12c0*/  @!P0 IMAD.WIDE.U32 R4, R7, 0x8, R4 ;  /* 0x0000000807048825 */ /* 0x002fca00078e0004 */
[----:B------:R4:W-:Y:S02]  /*12d0*/  @!P0 STG.E.64 desc[UR4][R4.64], R24 ;  /* 0x0000001804008986 */ /* 0x0009e4000c101b04 */
.L_x_17741:
[----:B------:R-:W-:Y:S05]  /*12e0*/  BSYNC.RECONVERGENT B0 ;  /* 0x0000000000007941 */ /* 0x000fea0003800200 */
.L_x_17734:
[----:B------:R-:W-:Y:S05]  /*12f0*/  WARPSYNC.ALL ;  /* 0x0000000000007948 */ /* 0x000fea0003800000 */
[----:B------:R-:W-:-:S13]  /*1300*/  ISETP.GE.U32.AND P0, PT, R3, R2, PT ;  /* 0x000000020300720c */ /* 0x000fda0003f06070 */
[----:B------:R-:W-:Y:S05]  /*1310*/  @P0 EXIT ;  /* 0x000000000000094d */ /* 0x000fea0003800000 */
[----:B--234-:R-:W2:Y:S01]  /*1320*/  LDC.64 R4, c[0x0][0x388] ;  /* 0x0000e200ff047b82 */ /* 0x01cea20000000a00 */
[----:B------:R-:W-:-:S04]  /*1330*/  IMAD R3, R0, 0x400, R3 ;  /* 0x0000040000037824 */ /* 0x000fc800078e0203 */
[----:B--2---:R-:W-:-:S05]  /*1340*/  IMAD.WIDE.U32 R2, R3, 0x8, R4 ;  /* 0x0000000803027825 */ /* 0x004fca00078e0004 */
[----:B------:R-:W-:Y:S01]  /*1350*/  STG.E.64 desc[UR4][R2.64], R28 ;  /* 0x0000001c02007986 */ /* 0x000fe2000c101b04 */
[----:B------:R-:W-:Y:S05]  /*1360*/  EXIT ;  /* 0x000000000000794d */ /* 0x000fea0003800000 */
.L_x_17717:
[----:B------:R-:W0:Y:S01]  /*1370*/  S2R R37, SR_TID.X ;  /* 0x0000000000257919 */ /* 0x000e220000002100 */
[----:B------:R-:W1:Y:S01]  /*1380*/  LDC.64 R2, c[0x0][0x390] ;  /* 0x0000e400ff027b82 */ /* 0x000e620000000a00 */
[----:B------:R-:W-:-:S07]  /*1390*/  IMAD.SHL.U32 R0, R0, 0x400, RZ ;  /* 0x0000040000007824 */ /* 0x000fce00078e00ff */
[----:B------:R-:W2:Y:S01]  /*13a0*/  LDC.64 R4, c[0x0][0x398] ;  /* 0x0000e600ff047b82 */ /* 0x000ea20000000a00 */
[----:B-1----:R-:W-:-:S04]  /*13b0*/  IMAD.WIDE.U32 R2, R0, 0x8, R2 ;  /* 0x0000000800027825 */ /* 0x002fc800078e0002 */
[----:B0-----:R-:W-:-:S05]  /*13c0*/  IMAD.WIDE.U32 R2, R37, 0x10, R2 ;  /* 0x0000001025027825 */ /* 0x001fca00078e0002 */
[----:B------:R-:W3:Y:S01]  /*13d0*/  LDG.E.128 R32, desc[UR4][R2.64] ;  /* 0x0000000402207981 */ /* 0x000ee2000c1e1d00 */
[----:B--2---:R-:W-:-:S03]  /*13e0*/  IMAD.WIDE.U32 R4, R0, 0x8, R4 ;  /* 0x0000000800047825 */ /* 0x004fc600078e0004 */
[----:B------:R0:W5:Y:S01]  /*13f0*/  LDG.E.128 R28, desc[UR4][R2.64+0x800] ;  /* 0x00080004021c7981 */ /* 0x000162000c1e1d00 */
[----:B------:R-:W-:-:S03]  /*1400*/  IMAD.WIDE.U32 R36, R37, 0x10, R4 ;  /* 0x0000001025247825 */ /* 0x000fc600078e0004 */
[----:B------:R0:W5:Y:S04]  /*1410*/  LDG.E.128 R24, desc[UR4][R2.64+0x1000] ;  /* 0x0010000402187981 */ /* 0x000168000c1e1d00 */
[----:B------:R0:W5:Y:S04]  /*1420*/  LDG.E.128 R20, desc[UR4][R2.64+0x1800] ;  /* 0x0018000402147981 */ /* 0x000168000c1e1d00 */
[----:B------:R0:W5:Y:S04]  /*1430*/  LDG.E.128 R16, desc[UR4][R36.64+0x800] ;  /* 0x0008000424107981 */ /* 0x000168000c1e1d00 */
[----:B------:R0:W5:Y:S04]  /*1440*/  LDG.E.128 R12, desc[UR4][R36.64+0x1000] ;  /* 0x00100004240c7981 */ /* 0x000168000c1e1d00 */
[----:B------:R0:W5:Y:S04]  /*1450*/  LDG.E.128 R8, desc[UR4][R36.64+0x1800] ;  /* 0x0018000424087981 */ /* 0x000168000c1e1d00 */
[----:B------:R0:W5:Y:S01]  /*1460*/  LDG.E.128 R4, desc[UR4][R36.64] ;  /* 0x0000000424047981 */ /* 0x000162000c1e1d00 */
[----:B------:R-:W-:Y:S01]  /*1470*/  BSSY.RECONVERGENT B0, `(.L_x_17742) ;  /* 0x0000010000007945 */ /* 0x000fe20003800200 */
[----:B---3--:R-:W-:-:S14]  /*1480*/  DSETP.NAN.AND P0, PT, R32, R32, PT ;  /* 0x000000202000722a */ /* 0x008fdc0003f08000 */
[----:B0-----:R-:W-:Y:S05]  /*1490*/  @P0 BRA `(.L_x_17743) ;  /* 0x0000000000340947 */ /* 0x001fea0003800000 */
[----:B-----5:R-:W-:-:S14]  /*14a0*/  DSETP.NAN.AND P0, PT, R4, R4, PT ;  /* 0x000000040400722a */ /* 0x020fdc0003f08000 */
[----:B------:R-:W-:Y:S01]  /*14b0*/  @!P0 DSETP.MIN.AND P1, P2, R32, R4, PT ;  /* 0x000000042000822a */ /* 0x000fe20003a20000 */
[----:B------:R-:W-:Y:S01]  /*14c0*/  @!P0 MOV R2, R32 ;  /* 0x0000002000028202 */ /* 0x000fe20000000f00 */
        /* <DEDUP_REMOVED lines=10> */
.L_x_17743:
[----:B------:R-:W-:Y:S05]  /*1570*/  BSYNC.RECONVERGENT B0 ;  /* 0x0000000000007941 */ /* 0x000fea0003800200 */
.L_x_17742:
[----:B------:R-:W0:Y:S01]  /*1580*/  S2R R2, SR_TID.X ;  /* 0x0000000000027919 */ /* 0x000e220000002100 */
[----:B------:R-:W-:Y:S01]  /*1590*/  DSETP.NAN.AND P0, PT, R34, R34, PT ;  /* 0x000000222200722a */ /* 0x000fe20003f08000 */
[----:B------:R-:W-:Y:S01]  /*15a0*/  BSSY.RECONVERGENT B0, `(.L_x_17744) ;  /* 0x0000010000007945 */ /* 0x000fe20003800200 */
[----:B-----5:R-:W-:-:S12]  /*15b0*/  DSETP.NAN.AND P1, PT, R28, R28, PT ;  /* 0x0000001c1c00722a */ /* 0x020fd80003f28000 */
[----:B------:R-:W-:Y:S05]  /*15c0*/  @P0 BRA `(.L_x_17745) ;  /* 0x0000000000340947 */ /* 0x000fea0003800000 */
[----:B------:R-:W-:-:S14]  /*15d0*/  DSETP.NAN.AND P0, PT, R6, R6, PT ;  /* 0x000000060600722a */ /* 0x000fdc0003f08000 */
[----:B------:R-:W-:Y:S01]  /*15e0*/  @!P0 DSETP.MIN.AND P2, P3, R34, R6, PT ;  /* 0x000000062200822a */ /* 0x000fe20003b40000 */
[----:B------:R-:W-:Y:S01]  /*15f0*/  @!P0 IMAD.MOV.U32 R3, RZ, RZ, R35 ;  /* 0x000000ffff038224 */ /* 0x000fe200078e0023 */
[----:B------:R-:W-:Y:S01]  /*1600*/  @!P0 MOV R4, R7 ;  /* 0x0000000700048202 */ /* 0x000fe20000000f00 */
[----:B------:R-:W-:-:S03]  /*1610*/  IMAD.MOV.U32 R35, RZ, RZ, R7 ;  /* 0x000000ffff237224 */ /* 0x000fc600078e0007 */
[----:B------:R-:W-:Y:S02]  /*1620*/  @!P0 FSEL R3, R3, R4, P2 ;  /* 0x0000000403038208 */ /* 0x000fe40001000000 */
[----:B------:R-:W-:-:S04]  /*1630*/  @!P0 LOP3.LUT R4, R4, 0x80000, RZ, 0xfc, !PT ;  /* 0x0008000004048812 */ /* 0x000fc800078efcff */
[----:B------:R-:W-:Y:S01]  /*1640*/  @!P0 SEL R4, R4, R3, P3 ;  /* 0x0000000304048207 */ /* 0x000fe20001800000 */
[----:B------:R-:W-:-:S04]  /*1650*/  @!P0 IMAD.MOV.U32 R3, RZ, RZ, R6 ;  /* 0x000000ffff038224 */ /* 0x000fc800078e0006 */
[----:B------:R-:W-:Y:S01]  /*1660*/  @!P0 IMAD.MOV.U32 R35, RZ, RZ, R4 ;  /* 0x000000ffff238224 */ /* 0x000fe200078e0004 */
[----:B------:R-:W-:Y:S01]  /*1670*/  @!P0 SEL R3, R34, R3, P2 ;  /* 0x0000000322038207 */ /* 0x000fe20001000000 */
[----:B------:R-:W-:-:S03]  /*1680*/  IMAD.MOV.U32 R34, RZ, RZ, R6 ;  /* 0x000000ffff227224 */ /* 0x000fc600078e0006 */
[----:B------:R-:W-:-:S07]  /*1690*/  @!P0 MOV R34, R3 ;  /* 0x0000000300228202 */ /* 0x000fce0000000f00 */
.L_x_17745:
[----:B------:R-:W-:Y:S05]  /*16a0*/  BSYNC.RECONVERGENT B0 ;  /* 0x0000000000007941 */ /* 0x000fea0003800200 */
.L_x_17744:
[----:B------:R-:W-:Y:S04]  /*16b0*/  BSSY.RECONVERGENT B0, `(.L_x_17746) ;  /* 0x000000f000007945 */ /* 0x000fe80003800200 */
[----:B------:R-:W-:Y:S05]  /*16c0*/  @P1 BRA `(.L_x_17747) ;  /* 0x0000000000341947 */ /* 0x000fea0003800000 */
[----:B------:R-:W-:-:S14]  /*16d0*/  DSETP.NAN.AND P0, PT, R16, R16, PT ;  /* 0x000000101000722a */ /* 0x000fdc0003f08000 */
[----:B------:R-:W-:Y:S01]  /*16e0*/  @!P0 DSETP.MIN.AND P1, P2, R28, R16, PT ;  /* 0x000000101c00822a */ /* 0x000fe20003a20000 */
[--C-:B------:R-:W-:Y:S02]  /*16f0*/  @!P0 IMAD.MOV.U32 R4, RZ, RZ, R17.reuse ;  /* 0x000000ffff048224 */ /* 0x100fe400078e0011 */
[----:B------:R-:W-:Y:S02]  /*1700*/  @!P0 IMAD.MOV.U32 R3, RZ, RZ, R28 ;  /* 0x000000ffff038224 */ /* 0x000fe400078e001c */
[----:B------:R-:W-:Y:S01]  /*1710*/  IMAD.MOV.U32 R28, RZ, RZ, R16 ;  /* 0x000000ffff1c7224 */ /* 0x000fe200078e0010 */
[----:B------:R-:W-:Y:S01]  /*1720*/  @!P0 FSEL R5, R29, R4, P1 ;  /* 0x000000041d058208 */ /* 0x000fe20000800000 */
[----:B------:R-:W-:Y:S01]  /*1730*/  IMAD.MOV.U32 R29, RZ, RZ, R17 ;  /* 0x000000ffff1d7224 */ /* 0x000fe200078e0011 */
[----:B------:R-:W-:Y:S02]  /*1740*/  @!P0 LOP3.LUT R6, R4, 0x80000, RZ, 0xfc, !PT ;  /* 0x0008000004068812 */ /* 0x000fe400078efcff */
[----:B------:R-:W-:-:S02]  /*1750*/  @!P0 MOV R4, R16 ;  /* 0x0000001000048202 */ /* 0x000fc40000000f00 */
[----:B------:R-:W-:Y:S02]  /*1760*/  @!P0 SEL R6, R6, R5, P2 ;  /* 0x0000000506068207 */ /* 0x000fe40001000000 */
[----:B------:R-:W-:Y:S02]  /*1770*/  @!P0 SEL R3, R3, R4, P1 ;  /* 0x0000000403038207 */ /* 0x000fe40000800000 */
[----:B------:R-:W-:-:S03]  /*1780*/  @!P0 MOV R29, R6 ;  /* 0x00000006001d8202 */ /* 0x000fc60000000f00 */
[----:B------:R-:W-:-:S07]  /*1790*/  @!P0 IMAD.MOV.U32 R28, RZ, RZ, R3 ;  /* 0x000000ffff1c8224 */ /* 0x000fce00078e0003 */
.L_x_17747:
[----:B------:R-:W-:Y:S05]  /*17a0*/  BSYNC.RECONVERGENT B0 ;  /* 0x0000000000007941 */ /* 0x000fea0003800200 */
.L_x_17746:
[----:B------:R-:W1:Y:S01]  /*17b0*/  LDC.64 R4, c[0x0][0x388] ;  /* 0x0000e200ff047b82 */ /* 0x000e620000000a00 */
[----:B------:R-:W-:Y:S01]  /*17c0*/  DSETP.NAN.AND P4, PT, R30, R30, PT ;  /* 0x0000001e1e00722a */ /* 0x000fe20003f88000 */
[----:B------:R-:W-:Y:S01]  /*17d0*/  BSSY.RECONVERGENT B0, `(.L_x_17748) ;  /* 0x0000013000007945 */ /* 0x000fe20003800200 */
[----:B------:R-:W-:Y:S02]  /*17e0*/  DSETP.NAN.AND P3, PT, R24, R24, PT ;  /* 0x000000181800722a */ /* 0x000fe40003f68000 */
[----:B------:R-:W-:Y:S02]  /*17f0*/  DSETP.NAN.AND P2, PT, R26, R26, PT ;  /* 0x0000001a1a00722a */ /* 0x000fe40003f48000 */
[----:B------:R-:W-:Y:S02]  /*1800*/  DSETP.NAN.AND P0, PT, R20, R20, PT ;  /* 0x000000141400722a */ /* 0x000fe40003f08000 */
[----:B------:R-:W-:-:S06]  /*1810*/  DSETP.NAN.AND P1, PT, R22, R22, PT ;  /* 0x000000161600722a */ /* 0x000fcc0003f28000 */
[----:B------:R-:W-:Y:S08]  /*1820*/  @P4 BRA `(.L_x_17749) ;  /* 0x0000000000344947 */ /* 0x000ff00003800000 */
        /* <DEDUP_REMOVED lines=8> */
[----:B------:R-:W-:Y:S01]  /*18b0*/  @!P4 FSEL R7, R31, R6, P5 ;  /* 0x000000061f07c208 */ /* 0x000fe20002800000 */
[----:B------:R-:W-:Y:S01]  /*18c0*/  IMAD.MOV.U32 R31, RZ, RZ, R19 ;  /* 0x000000ffff1f7224 */ /* 0x000fe200078e0013 */
[----:B------:R-:W-:-:S04]  /*18d0*/  @!P4 LOP3.LUT R6, R6, 0x80000, RZ, 0xfc, !PT ;  /* 0x000800000606c812 */ /* 0x000fc800078efcff */
[----:B------:R-:W-:-:S05]  /*18e0*/  @!P4 SEL R6, R6, R7, P6 ;  /* 0x000000070606c207 */ /* 0x000fca0003000000 */
[----:B------:R-:W-:-:S07]  /*18f0*/  @!P4 IMAD.MOV.U32 R31, RZ, RZ, R6 ;  /* 0x000000ffff1fc224 */ /* 0x000fce00078e0006 */
.L_x_17749:
[----:B------:R-:W-:Y:S05]  /*1900*/  BSYNC.RECONVERGENT B0 ;  /* 0x0000000000007941 */ /* 0x000fea0003800200 */
.L_x_17748:
[----:B------:R-:W-:Y:S04]  /*1910*/  BSSY.RECONVERGENT B0, `(.L_x_17750) ;  /* 0x000000f000007945 */ /* 0x000fe80003800200 */
[----:B------:R-:W-:Y:S05]  /*1920*/  @P3 BRA `(.L_x_17751) ;  /* 0x0000000000343947 */ /* 0x000fea0003800000 */
[----:B------:R-:W-:-:S14]  /*1930*/  DSETP.NAN.AND P3, PT, R12, R12, PT ;  /* 0x0000000c0c00722a */ /* 0x000fdc0003f68000 */
[----:B------:R-:W-:Y:S01]  /*1940*/  @!P3 DSETP.MIN.AND P4, P5, R24, R12, PT ;  /* 0x0000000c1800b22a */ /* 0x000fe20003d80000 */
[----:B------:R-:W-:Y:S01]  /*1950*/  @!P3 IMAD.MOV.U32 R6, RZ, RZ, R13 ;  /* 0x000000ffff06b224 */ /* 0x000fe200078e000d */
[----:B------:R-:W-:Y:S01]  /*1960*/  @!P3 MOV R3, R24 ;  /* 0x000000180003b202 */ /* 0x000fe20000000f00 */
[----:B------:R-:W-:-:S03]  /*1970*/  IMAD.MOV.U32 R24, RZ, RZ, R12 ;  /* 0x000000ffff187224 */ /* 0x000fc600078e000c */
[----:B------:R-:W-:Y:S02]  /*1980*/  @!P3 FSEL R7, R25, R6, P4 ;  /* 0x000000061907b208 */ /* 0x000fe40002000000 */
[----:B------:R-:W-:Y:S01]  /*1990*/  @!P3 LOP3.LUT R16, R6, 0x80000, RZ, 0xfc, !PT ;  /* 0x000800000610b812 */ /* 0x000fe200078efcff */
[----:B------:R-:W-:Y:S01]  /*19a0*/  @!P3 IMAD.MOV.U32 R6, RZ, RZ, R12 ;  /* 0x000000ffff06b224 */ /* 0x000fe200078e000c */
[----:B------:R-:W-:Y:S02]  /*19b0*/  MOV R25, R13 ;  /* 0x0000000d00197202 */ /* 0x000fe40000000f00 */
[----:B------:R-:W-:Y:S02]  /*19c0*/  @!P3 SEL R16, R16, R7, P5 ;  /* 0x000000071010b207 */ /* 0x000fe40002800000 */
[----:B------:R-:W-:-:S03]  /*19d0*/  @!P3 SEL R3, R3, R6, P4 ;  /* 0x000000060303b207 */ /* 0x000fc60002000000 */
[----:B------:R-:W-:Y:S02]  /*19e0*/  @!P3 IMAD.MOV.U32 R25, RZ, RZ, R16 ;  /* 0x000000ffff19b224 */ /* 0x000fe400078e0010 */
[----:B------:R-:W-:-:S07]  /*19f0*/  @!P3 IMAD.MOV.U32 R24, RZ, RZ, R3 ;  /* 0x000000ffff18b224 */ /* 0x000fce00078e0003 */
.L_x_17751:
[----:B------:R-:W-:Y:S05]  /*1a00*/  BSYNC.RECONVERGENT B0 ;  /* 0x0000000000007941 */ /* 0x000fea0003800200 */
.L_x_17750:
[----:B------:R-:W-:Y:S01]  /*1a10*/  BSSY.RECONVERGENT B0, `(.L_x_17752) ;  /* 0x0000010000007945 */ /* 0x000fe20003800200 */
[----:B-1----:R-:W-:-:S03]  /*1a20*/  IMAD.WIDE.U32 R4, R0, 0x8, R4 ;  /* 0x0000000800047825 */ /* 0x002fc600078e0004 */
[----:B------:R-:W-:Y:S05]  /*1a30*/  @P2 BRA `(.L_x_17753) ;  /* 0x0000000000342947 */ /* 0x000fea0003800000 */
[----:B------:R-:W-:-:S14]  /*1a40*/  DSETP.NAN.AND P2, PT, R14, R14, PT ;  /* 0x0000000e0e00722a */ /* 0x000fdc0003f48000 */
[----:B------:R-:W-:Y:S01]  /*1a50*/  @!P2 DSETP.MIN.AND P3, P4, R26, R14, PT ;  /* 0x0000000e1a00a22a */ /* 0x000fe20003c60000 */
[----:B------:R-:W-:Y:S01]  /*1a60*/  @!P2 MOV R6, R15 ;  /* 0x0000000f0006a202 */ /* 0x000fe20000000f00 */
[----:B------:R-:W-:Y:S02]  /*1a70*/  @!P2 IMAD.MOV.U32 R0, RZ, RZ, R26 ;  /* 0x000000ffff00a224 */ /* 0x000fe400078e001a */
[--C-:B------:R-:W-:Y:S02]  /*1a80*/  @!P2 IMAD.MOV.U32 R3, RZ, RZ, R14.reuse ;  /* 0x000000ffff03a224 */ /* 0x100fe400078e000e */
[----:B------:R-:W-:Y:S01]  /*1a90*/  @!P2 FSEL R7, R27, R6, P3 ;  /* 0x000000061b07a208 */ /* 0x000fe20001800000 */
[----:B------:R-:W-:Y:S01]  /*1aa0*/  IMAD.MOV.U32 R26, RZ, RZ, R14 ;  /* 0x000000ffff1a7224 */ /* 0x000fe200078e000e */
[----:B------:R-:W-:Y:S02]  /*1ab0*/  @!P2 LOP3.LUT R6, R6, 0x80000, RZ, 0xfc, !PT ;  /* 0x000800000606a812 */ /* 0x000fe400078efcff */
[----:B------:R-:W-:-:S02]  /*1ac0*/  @!P2 SEL R0, R0, R3, P3 ;  /* 0x000000030000a207 */ /* 0x000fc40001800000 */
[----:B------:R-:W-:Y:S02]  /*1ad0*/  @!P2 SEL R7, R6, R7, P4 ;  /* 0x000000070607a207 */ /* 0x000fe40002000000 */
[----:B------:R-:W-:Y:S01]  /*1ae0*/  MOV R27, R15 ;  /* 0x0000000f001b7202 */ /* 0x000fe20000000f00 */
[----:B------:R-:W-:Y:S02]  /*1af0*/  @!P2 IMAD.MOV.U32 R26, RZ, RZ, R0 ;  /* 0x000000ffff1aa224 */ /* 0x000fe400078e0000 */
[----:B------:R-:W-:-:S07]  /*1b00*/  @!P2 IMAD.MOV.U32 R27, RZ, RZ, R7 ;  /* 0x000000ffff1ba224 */ /* 0x000fce00078e0007 */
.L_x_17753:
[----:B------:R-:W-:Y:S05]  /*1b10*/  BSYNC.RECONVERGENT B0 ;  /* 0x0000000000007941 */ /* 0x000fea0003800200 */
.L_x_17752:
[----:B------:R-:W-:Y:S01]  /*1b20*/  BSSY.RECONVERGENT B0, `(.L_x_17754) ;  /* 0x0000010000007945 */ /* 0x000fe20003800200 */
[----:B0-----:R-:W-:-:S03]  /*1b30*/  IMAD.WIDE.U32 R2, R2, 0x10, R4 ;  /* 0x0000001002027825 */ /* 0x001fc600078e0004 */
[----:B------:R-:W-:Y:S05]  /*1b40*/  @P0 BRA `(.L_x_17755) ;  /* 0x0000000000340947 */ /* 0x000fea0003800000 */
[----:B------:R-:W-:-:S14]  /*1b50*/  DSETP.NAN.AND P0, PT, R8, R8, PT ;  /* 0x000000080800722a */ /* 0x000fdc0003f08000 */
[----:B------:R-:W-:Y:S01]  /*1b60*/  @!P0 DSETP.MIN.AND P2, P3, R20, R8, PT ;  /* 0x000000081400822a */ /* 0x000fe20003b40000 */
[--C-:B------:R-:W-:Y:S01]  /*1b70*/  @!P0 IMAD.MOV.U32 R4, RZ, RZ, R9.reuse ;  /* 0x000000ffff048224 */ /* 0x100fe200078e0009 */
[----:B------:R-:W-:Y:S01]  /*1b80*/  @!P0 MOV R0, R20 ;  /* 0x0000001400008202 */ /* 0x000fe20000000f00 */
[----:B------:R-:W-:Y:S01]  /*1b90*/  @!P0 IMAD.MOV.U32 R5, RZ, RZ, R8 ;  /* 0x000000ffff058224 */ /* 0x000fe200078e0008 */
[----:B------:R-:W-:Y:S02]  /*1ba0*/  MOV R20, R8 ;  /* 0x0000000800147202 */ /* 0x000fe40000000f00 */
[----:B------:R-:W-:Y:S01]  /*1bb0*/  @!P0 FSEL R6, R21, R4, P2 ;  /* 0x0000000415068208 */ /* 0x000fe20001000000 */
[----:B------:R-:W-:Y:S01]  /*1bc0*/  IMAD.MOV.U32 R21, RZ, RZ, R9 ;  /* 0x000000ffff157224 */ /* 0x000fe200078e0009 */
[----:B------:R-:W-:Y:S02]  /*1bd0*/  @!P0 LOP3.LUT R7, R4, 0x80000, RZ, 0xfc, !PT ;  /* 0x0008000004078812 */ /* 0x000fe400078efcff */
[----:B------:R-:W-:-:S02]  /*1be0*/  @!P0 SEL R0, R0, R5, P2 ;  /* 0x0000000500008207 */ /* 0x000fc40001000000 */
[----:B------:R-:W-:-:S03]  /*1bf0*/  @!P0 SEL R7, R7, R6, P3 ;  /* 0x0000000607078207 */ /* 0x000fc60001800000 */
[----:B------:R-:W-:Y:S01]  /*1c00*/  @!P0 IMAD.MOV.U32 R20, RZ, RZ, R0 ;  /* 0x000000ffff148224 */ /* 0x000fe200078e0000 */
[----:B------:R-:W-:-:S07]  /*1c10*/  @!P0 MOV R21, R7 ;  /* 0x0000000700158202 */ /* 0x000fce0000000f00 */
.L_x_17755:
[----:B------:R-:W-:Y:S05]  /*1c20*/  BSYNC.RECONVERGENT B0 ;  /* 0x0000000000007941 */ /* 0x000fea0003800200 */
.L_x_17754:
[----:B------:R-:W-:Y:S04]  /*1c30*/  BSSY.RECONVERGENT B0, `(.L_x_17756) ;  /* 0x000000f000007945 */ /* 0x000fe80003800200 */
[----:B------:R-:W-:Y:S05]  /*1c40*/  @P1 BRA `(.L_x_17757) ;  /* 0x0000000000341947 */ /* 0x000fea0003800000 */
[----:B------:R-:W-:-:S14]  /*1c50*/  DSETP.NAN.AND P0, PT, R10, R10, PT ;  /* 0x0000000a0a00722a */ /* 0x000fdc0003f08000 */
[----:B------:R-:W-:Y:S01]  /*1c60*/  @!P0 DSETP.MIN.AND P1, P2, R22, R10, PT ;  /* 0x0000000a1600822a */ /* 0x000fe20003a20000 */
[--C-:B------:R-:W-:Y:S01]  /*1c70*/  @!P0 IMAD.MOV.U32 R4, RZ, RZ, R11.reuse ;  /* 0x000000ffff048224 */ /* 0x100fe200078e000b */
[----:B------:R-:W-:Y:S01]  /*1c80*/  @!P0 MOV R5, R10 ;  /* 0x0000000a00058202 */ /* 0x000fe20000000f00 */
[----:B------:R-:W-:Y:S02]  /*1c90*/  @!P0 IMAD.MOV.U32 R0, RZ, RZ, R22 ;  /* 0x000000ffff008224 */ /* 0x000fe400078e0016 */
[----:B------:R-:W-:Y:S01]  /*1ca0*/  IMAD.MOV.U32 R22, RZ, RZ, R10 ;  /* 0x000000ffff167224 */ /* 0x000fe200078e000a */
[----:B------:R-:W-:Y:S01]  /*1cb0*/  @!P0 FSEL R6, R23, R4, P1 ;  /* 0x0000000417068208 */ /* 0x000fe20000800000 */
[----:B------:R-:W-:Y:S01]  /*1cc0*/  IMAD.MOV.U32 R23, RZ, RZ, R11 ;  /* 0x000000ffff177224 */ /* 0x000fe200078e000b */
[----:B------:R-:W-:Y:S02]  /*1cd0*/  @!P0 LOP3.LUT R7, R4, 0x80000, RZ, 0xfc, !PT ;  /* 0x0008000004078812 */ /* 0x000fe400078efcff */
[----:B------:R-:W-:-:S02]  /*1ce0*/  @!P0 SEL R0, R0, R5, P1 ;  /* 0x0000000500008207 */ /* 0x000fc40000800000 */
[----:B------:R-:W-:Y:S02]  /*1cf0*/  @!P0 SEL R7, R7, R6, P2 ;  /* 0x0000000607078207 */ /* 0x000fe40001000000 */
[----:B------:R-:W-:-:S03]  /*1d00*/  @!P0 MOV R22, R0 ;  /* 0x0000000000168202 */ /* 0x000fc60000000f00 */
[----:B------:R-:W-:-:S07]  /*1d10*/  @!P0 IMAD.MOV.U32 R23, RZ, RZ, R7 ;  /* 0x000000ffff178224 */ /* 0x000fce00078e0007 */
.L_x_17757:
[----:B------:R-:W-:Y:S05]  /*1d20*/  BSYNC.RECONVERGENT B0 ;  /* 0x0000000000007941 */ /* 0x000fea0003800200 */
.L_x_17756:
[----:B------:R-:W-:Y:S04]  /*1d30*/  STG.E.128 desc[UR4][R2.64], R32 ;  /* 0x0000002002007986 */ /* 0x000fe8000c101d04 */
[----:B------:R-:W-:Y:S04]  /*1d40*/  STG.E.128 desc[UR4][R2.64+0x800], R28 ;  /* 0x0008001c02007986 */ /* 0x000fe8000c101d04 */
[----:B------:R-:W-:Y:S04]  /*1d50*/  STG.E.128 desc[UR4][R2.64+0x1000], R24 ;  /* 0x0010001802007986 */ /* 0x000fe8000c101d04 */
[----:B------:R-:W-:Y:S01]  /*1d60*/  STG.E.128 desc[UR4][R2.64+0x1800], R20 ;  /* 0x0018001402007986 */ /* 0x000fe2000c101d04 */
[----:B------:R-:W-:Y:S05]  /*1d70*/  EXIT ;  /* 0x000000000000794d */ /* 0x000fea0003800000 */
.L_x_17758:
        /* <DEDUP_REMOVED lines=16> */
.L_x_41835:


//--------------------- .text._ZN2at6native29vectorized_elementwise_kernelILi4ENS0_13BinaryFunctorIdddZZZNS0_19minimum_kernel_cudaERNS_18TensorIteratorBaseEENKUlvE0_clEvENKUlvE_clEvEUlddE_EESt5arrayIPcLm3EEEEviT0_T1_ --------------------------
	.section	.text._ZN2at6native29vectorized_elementwise_kernelILi4ENS0_13BinaryFunctorIdddZZZNS0_19minimum_kernel_cudaERNS_18TensorIteratorBaseEENKUlvE0_clEvENKUlvE_clEvEUlddE_EESt5arrayIPcLm3EEEEviT0_T1_,"ax",@progbits
	.align	128
        .global         _ZN2at6native29vectorized_elementwise_kernelILi4ENS0_13BinaryFunctorIdddZZZNS0_19minimum_kernel_cudaERNS_18TensorIteratorBaseEENKUlvE0_clEvENKUlvE_clEvEUlddE_EESt5arrayIPcLm3EEEEviT0_T1_
        .type           _ZN2at6native29vectorized_elementwise_kernelILi4ENS0_13BinaryFunctorIdddZZZNS0_19minimum_kernel_cudaERNS_18TensorIteratorBaseEENKUlvE0_clEvENKUlvE_clEvEUlddE_EESt5arrayIPcLm3EEEEviT0_T1_,@function
        .size           _ZN2at6native29vectorized_elementwise_kernelILi4ENS0_13BinaryFunctorIdddZZZNS0_19minimum_kernel_cudaERNS_18TensorIteratorBaseEENKUlvE0_clEvENKUlvE_clEvEUlddE_EESt5arrayIPcLm3EEEEviT0_T1_,(.L_x_41836 - _ZN2at6native29vectorized_elementwise_kernelILi4ENS0_13BinaryFunctorIdddZZZNS0_19minimum_kernel_cudaERNS_18TensorIteratorBaseEENKUlvE0_clEvENKUlvE_clEvEUlddE_EESt5arrayIPcLm3EEEEviT0_T1_)
        .other          _ZN2at6native29vectorized_elementwise_kernelILi4ENS0_13BinaryFunctorIdddZZZNS0_19minimum_kernel_cudaERNS_18TensorIteratorBaseEENKUlvE0_clEvENKUlvE_clEvEUlddE_EESt5arrayIPcLm3EEEEviT0_T1_,@"STO_CUDA_ENTRY STV_DEFAULT"
_ZN2at6native29vectorized_elementwise_kernelILi4ENS0_13BinaryFunctorIdddZZZNS0_19minimum_kernel_cudaERNS_18TensorIteratorBaseEENKUlvE0_clEvENKUlvE_clEvEUlddE_EESt5arrayIPcLm3EEEEviT0_T1_:
.text._ZN2at6native29vectorized_elementwise_kernelILi4ENS0_13BinaryFunctorIdddZZZNS0_19minimum_kernel_cudaERNS_18TensorIteratorBaseEENKUlvE0_clEvENKUlvE_clEvEUlddE_EESt5arrayIPcLm3EEEEviT0_T1_:
        /* <DEDUP_REMOVED lines=113> */
.L_x_17761:
[----:B------:R-:W-:Y:S05]  /*0710*/  BSYNC.RECONVERGENT B0 ;  /* 0x0000000000007941 */ /* 0x000fea0003800200 */
.L_x_17760:
        /* <DEDUP_REMOVED lines=19> */
.L_x_17763:
[----:B------:R-:W-:Y:S05]  /*0850*/  BSYNC.RECONVERGENT B0 ;  /* 0x0000000000007941 */ /* 0x000fea0003800200 */
.L_x_17762:
        /* <DEDUP_REMOVED lines=19> */
.L_x_17765:
[----:B------:R-:W-:Y:S05]  /*0990*/  BSYNC.RECONVERGENT B0 ;  /* 0x0000000000007941 */ /* 0x000fea0003800200 */
.L_x_17764:
        /* <DEDUP_REMOVED lines=19> */
.L_x_17767:
[----:B------:R-:W-:Y:S05]  /*0ad0*/  BSYNC.RECONVERGENT B0 ;  /* 0x0000000000007941 */ /* 0x000fea0003800200 */
.L_x_17766:
        /* <DEDUP_REMOVED lines=18> */
.L_x_17769:
[----:B------:R-:W-:Y:S05]  /*0c00*/  BSYNC.RECONVERGENT B0 ;  /* 0x0000000000007941 */ /* 0x000fea0003800200 */
.L_x_17768:
        /* <DEDUP_REMOVED lines=23> */
.L_x_17771:
[----:B------:R-:W-:Y:S05]  /*0d80*/  BSYNC.RECONVERGENT B0 ;  /* 0x0000000000007941 */ /* 0x000fea0003800200 */
.L_x_17770:
        /* <DEDUP_REMOVED lines=16> */
.L_x_17773:
[----:B------:R-:W-:Y:S05]  /*0e90*/  BSYNC.RECONVERGENT B0 ;  /* 0x0000000000007941 */ /* 0x000fea0003800200 */
.L_x_17772:
        /* <DEDUP_REMOVED lines=16> */
.L_x_17775:
[----:B------:R-:W-:Y:S05]  /*0fa0*/  BSYNC.RECONVERGENT B0 ;  /* 0x0000000000007941 */ /* 0x000fea0003800200 */
.L_x_17774:
        /* <DEDUP_REMOVED lines=15> */
.L_x_17778:
[----:B------:R-:W-:-:S13]  /*10a0*/  ISETP.GE.U32.AND P0, PT, R3, R2, PT ;  /* 0x000000020300720c */ /* 0x000fda0003f06070 */
[----:B------:R-:W-:Y:S05]  /*10b0*/  @P0 BRA `(.L_x_17780) ;  /* 0x0000000000300947 */ /* 0x000fea0003800000 */
[----:B-1----:R-:W1:Y:S01]  /*10c0*/  LDC.64 R4, c[0x0][0x388] ;  /* 0x0000e200ff047b82 */ /* 0x002e620000000a00 */
[----:B------:R-:W-:Y:S01]  /*10d0*/  LEA R7, R0, R3, 0xa ;  /* 0x0000000300077211 */ /* 0x000fe200078e50ff */
[----:B------:R-:W-:-:S04]  /*10e0*/  VIADD R3, R3, 0x80 ;  /* 0x0000008003037836 */ /* 0x000fc80000000000 */
[----:B-1----:R-:W-:-:S05]  /*10f0*/  IMAD.WIDE.U32 R4, R7, 0x8, R4 ;  /* 0x0000000807047825 */ /* 0x002fca00078e0004 */
[----:B------:R2:W-:Y:S02]  /*1100*/  STG.E.64 desc[UR4][R4.64], R8 ;  /* 0x0000000804007986 */ /* 0x0005e4000c101b04 */
.L_x_17779:
[----:B------:R-:W-:-:S13]  /*1110*/  ISETP.GE.U32.AND P0, PT, R3, R2, PT ;  /* 0x000000020300720c */ /* 0x000fda0003f06070 */
[----:B------:R-:W-:Y:S05]  /*1120*/  @P0 BRA `(.L_x_17781) ;  /* 0x0000000000300947 */ /* 0x000fea0003800000 */
[----:B--2---:R-:W2:Y:S01]  /*1130*/  LDC.64 R4, c[0x0][0x388] ;  /* 0x0000e200ff047b82 */ /* 0x004ea20000000a00 */
[----:B-1----:R-:W-:Y:S02]  /*1140*/  IMAD R7, R0, 0x400, R3 ;  /* 0x0000040000077824 */ /* 0x002fe400078e0203 */
[----:B------:R-:W-:Y:S02]  /*1150*/  VIADD R3, R3, 0x80 ;  /* 0x0000008003037836 */ /* 0x000fe40000000000 */
[----:B--2---:R-:W-:-:S05]  /*1160*/  IMAD.WIDE.U32 R4, R7, 0x8, R4 ;  /* 0x0000000807047825 */ /* 0x004fca00078e0004 */
[----:B------:R2:W-:Y:S02]  /*1170*/  STG.E.64 desc[UR4][R4.64], R12 ;  /* 0x0000000c04007986 */ /* 0x0005e4000c101b04 */
.L_x_17780:
[----:B------:R-:W-:-:S13]  /*1180*/  ISETP.GE.U32.AND P0, PT, R3, R2, PT ;  /* 0x000000020300720c */ /* 0x000fda0003f06070 */
[----:B------:R-:W-:Y:S05]  /*1190*/  @P0 BRA `(.L_x_17782) ;  /* 0x0000000000340947 */ /* 0x000fea0003800000 */
[----:B-12---:R-:W1:Y:S01]  /*11a0*/  LDC.64 R4, c[0x0][0x388] ;  /* 0x0000e200ff047b82 */ /* 0x006e620000000a00 */
[----:B------:R-:W-:Y:S01]  /*11b0*/  LEA R7, R0, R3, 0xa ;  /* 0x0000000300077211 */ /* 0x000fe200078e50ff */
[----:B------:R-:W-:-:S04]  /*11c0*/  VIADD R3, R3, 0x80 ;  /* 0x0000008003037836 */ /* 0x000fc80000000000 */
[----:B-1----:R-:W-:-:S05]  /*11d0*/  IMAD.WIDE.U32 R4, R7, 0x8, R4 ;  /* 0x0000000807047825 */ /* 0x002fca00078e0004 */
[----:B------:R3:W-:Y:S02]  /*11e0*/  STG.E.64 desc[UR4][R4.64], R16 ;  /* 0x0000001004007986 */ /* 0x0007e4000c101b04 */
.L_x_17781:
        /* <DEDUP_REMOVED lines=8> */
.L_x_17782:
[----:B------:R-:W-:Y:S05]  /*1270*/  BSYNC.RELIABLE B1 ;  /* 0x0000000000017941 */ /* 0x000fea0003800100 */
.L_x_17777:
[----:B------:R-:W-:-:S13]  /*1280*/  ISETP.GE.U32.AND P0, PT, R3, R2, PT ;  /* 0x000000020300720c */ /* 0x000fda0003f06070 */
[----:B-123--:R-:W1:Y:S01]  /*1290*/  @!P0 LDC.64 R4, c[0x0][0x388] ;  /* 0x0000e200ff048b82 */ /* 0x00ee620000000a00 */
[----:B------:R-:W-:Y:S01]  /*12a0*/  @!P0 LEA R7, R0, R3, 0xa ;  /* 0x0000000300078211 */ /* 0x000fe200078e50ff */
[----:B------:R-:W-:-:S04]  /*12b0*/  @!P0 VIADD R3, R3, 0x80 ;  /* 0x0000008003038836 */ /* 0x000fc80000000000 */
[----:B-1----:R-:W-:-:S05]  /*12c0*/  @!P0 IMAD.WIDE.U32 R4, R7, 0x8, R4 ;  /* 0x0000000807048825 */ /* 0x002fca00078e0004 */
[----:B------:R4:W-:Y:S02]  /*12d0*/  @!P0 STG.E.64 desc[UR4][R4.64], R24 ;  /* 0x0000001804008986 */ /* 0x0009e4000c101b04 */
.L_x_17783:
[----:B------:R-:W-:Y:S05]  /*12e0*/  BSYNC.RECONVERGENT B0 ;  /* 0x0000000000007941 */ /* 0x000fea0003800200 */
.L_x_17776:
        /* <DEDUP_REMOVED lines=8> */
.L_x_17759:
[----:B------:R-:W0:Y:S01]  /*1370*/  S2R R37, SR_TID.X ;  /* 0x0000000000257919 */ /* 0x000e220000002100 */
[----:B------:R-:W1:Y:S01]  /*1380*/  LDC.64 R2, c[0x0][0x390] ;  /* 0x0000e400ff027b82 */ /* 0x000e620000000a00 */
[----:B------:R-:W-:-:S07]  /*1390*/  IMAD.SHL.U32 R0, R0, 0x400, RZ ;  /* 0x0000040000007824 */ /* 0x000fce00078e00ff */
[----:B------:R-:W2:Y:S01]  /*13a0*/  LDC.64 R4, c[0x0][0x398] ;  /* 0x0000e600ff047b82 */ /* 0x000ea20000000a00 */
[----:B-1----:R-:W-:-:S04]  /*13b0*/  IMAD.WIDE.U32 R2, R0, 0x8, R2 ;  /* 0x0000000800027825 */ /* 0x002fc800078e0002 */
[----:B0-----:R-:W-:-:S05]  /*13c0*/  IMAD.WIDE.U32 R2, R37, 0x20, R2 ;  /* 0x0000002025027825 */ /* 0x001fca00078e0002 */
[----:B------:R-:W3:Y:S01]  /*13d0*/  LDG.E.ENL2.256 R28, R32, desc[UR4][R2.64] ;  /* 0xfe0000040220797e */ /* 0x000ee2000812191c */
[----:B--2---:R-:W-:-:S03]  /*13e0*/  IMAD.WIDE.U32 R4, R0, 0x8, R4 ;  /* 0x0000000800047825 */ /* 0x004fc600078e0004 */
[----:B------:R0:W5:Y:S01]  /*13f0*/  LDG.E.ENL2.256 R20, R24, desc[UR4][R2.64+0x1000] ;  /* 0xfe0080040218797e */ /* 0x0001620008121914 */
[----:B------:R-:W-:-:S05]  /*1400*/  IMAD.WIDE.U32 R36, R37, 0x20, R4 ;  /* 0x0000002025247825 */ /* 0x000fca00078e0004 */
[----:B------:R0:W5:Y:S04]  /*1410*/  LDG.E.ENL2.256 R12, R16, desc[UR4][R36.64+0x1000] ;  /* 0xfe0080042410797e */ /* 0x000168000812190c */
[----:B------:R0:W5:Y:S01]  /*1420*/  LDG.E.ENL2.256 R4, R8, desc[UR4][R36.64] ;  /* 0xfe0000042408797e */ /* 0x0001620008121904 */
        /* <DEDUP_REMOVED lines=16> */
.L_x_17785:
[----:B------:R-:W-:Y:S05]  /*1530*/  BSYNC.RECONVERGENT B0 ;  /* 0x0000000000007941 */ /* 0x000fea0003800200 */
.L_x_17784:
[----:B------:R-:W0:Y:S01]  /*1540*/  S2R R2, SR_TID.X ;  /* 0x0000000000027919 */ /* 0x000e220000002100 */
[----:B------:R-:W-:Y:S01]  /*1550*/  DSETP.NAN.AND P0, PT, R34, R34, PT ;  /* 0x000000222200722a */ /* 0x000fe20003f08000 */
[----:B------:R-:W-:Y:S01]  /*1560*/  BSSY.RECONVERGENT B0, `(.L_x_17786) ;  /* 0x0000010000007945 */ /* 0x000fe20003800200 */
[----:B------:R-:W-:-:S12]  /*1570*/  DSETP.NAN.AND P1, PT, R28, R28, PT ;  /* 0x0000001c1c00722a */ /* 0x000fd80003f28000 */
[----:B------:R-:W-:Y:S05]  /*1580*/  @P0 BRA `(.L_x_17787) ;  /* 0x0000000000340947 */ /* 0x000fea0003800000 */
[----:B-----5:R-:W-:-:S14]  /*1590*/  DSETP.NAN.AND P0, PT, R10, R10, PT ;  /* 0x0000000a0a00722a */ /* 0x020fdc0003f08000 */
        /* <DEDUP_REMOVED lines=12> */
.L_x_17787:
[----:B------:R-:W-:Y:S05]  /*1660*/  BSYNC.RECONVERGENT B0 ;  /* 0x0000000000007941 */ /* 0x000fea0003800200 */
.L_x_17786:
[----:B------:R-:W-:Y:S04]  /*1670*/  BSSY.RECONVERGENT B0, `(.L_x_17788) ;  /* 0x000000f000007945 */ /* 0x000fe80003800200 */
[----:B------:R-:W-:Y:S05]  /*1680*/  @P1 BRA `(.L_x_17789) ;  /* 0x0000000000341947 */ /* 0x000fea0003800000 */
[----:B-----5:R-:W-:-:S14]  /*1690*/  DSETP.NAN.AND P0, PT, R4, R4, PT ;  /* 0x000000040400722a */ /* 0x020fdc0003f08000 */
        /* <DEDUP_REMOVED lines=12> */
.L_x_17789:
[----:B------:R-:W-:Y:S05]  /*1760*/  BSYNC.RECONVERGENT B0 ;  /* 0x0000000000007941 */ /* 0x000fea0003800200 */
.L_x_17788:
[----:B-----5:R-:W1:Y:S01]  /*1770*/  LDC.64 R4, c[0x0][0x388] ;  /* 0x0000e200ff047b82 */ /* 0x020e620000000a00 */
        /* <DEDUP_REMOVED lines=20> */
.L_x_17791:
[----:B------:R-:W-:Y:S05]  /*18c0*/  BSYNC.RECONVERGENT B0 ;  /* 0x0000000000007941 */ /* 0x000fea0003800200 */
.L_x_17790:
        /* <DEDUP_REMOVED lines=15> */
.L_x_17793:
[----:B------:R-:W-:Y:S05]  /*19c0*/  BSYNC.RECONVERGENT B0 ;  /* 0x0000000000007941 */ /* 0x000fea0003800200 */
.L_x_17792:
        /* <DEDUP_REMOVED lines=16> */
.L_x_17795:
[----:B------:R-:W-:Y:S05]  /*1ad0*/  BSYNC.RECONVERGENT B0 ;  /* 0x0000000000007941 */ /* 0x000fea0003800200 */
.L_x_17794:
        /* <DEDUP_REMOVED lines=16> */
.L_x_17797:
[----:B------:R-:W-:Y:S05]  /*1be0*/  BSYNC.RECONVERGENT B0 ;  /* 0x0000000000007941 */ /* 0x000fea0003800200 */
.L_x_17796:
        /* <DEDUP_REMOVED lines=15> */
.L_x_17799:
[----:B------:R-:W-:Y:S05]  /*1ce0*/  BSYNC.RECONVERGENT B0 ;  /* 0x0000000000007941 */ /* 0x000fea0003800200 */
.L_x_17798:
[----:B------:R-:W-:Y:S04]  /*1cf0*/  STG.E.ENL2.256 desc[UR4][R2.64], R32, R28 ;  /* 0xf8000020021c797f */ /* 0x000fe8000f121804 */
[----:B------:R-:W-:Y:S01]  /*1d00*/  STG.E.ENL2.256 desc[UR4][R2.64+0x1000], R24, R20 ;  /* 0xf80080180214797f */ /* 0x000fe2000f121804 */
[----:B------:R-:W-:Y:S05]  /*1d10*/  EXIT ;  /* 0x000000000000794d */ /* 0x000fea0003800000 */
.L_x_17800:
        /* <DEDUP_REMOVED lines=14> */
.L_x_41836:


//--------------------- .text._ZN2at6native29vectorized_elementwise_kernelILi8ENS0_13BinaryFunctorIdddZZZNS0_19minimum_kernel_cudaERNS_18TensorIteratorBaseEENKUlvE0_clEvENKUlvE_clEvEUlddE_EESt5arrayIPcLm3EEEEviT0_T1_ --------------------------
	.section	.text._ZN2at6native29vectorized_elementwise_kernelILi8ENS0_13BinaryFunctorIdddZZZNS0_19minimum_kernel_cudaERNS_18TensorIteratorBaseEENKUlvE0_clEvENKUlvE_clEvEUlddE_EESt5arrayIPcLm3EEEEviT0_T1_,"ax",@progbits
	.align	128
        .global         _ZN2at6native29vectorized_elementwise_kernelILi8ENS0_13BinaryFunctorIdddZZZNS0_19minimum_kernel_cudaERNS_18TensorIteratorBaseEENKUlvE0_clEvENKUlvE_clEvEUlddE_EESt5arrayIPcLm3EEEEviT0_T1_
        .type           _ZN2at6native29vectorized_elementwise_kernelILi8ENS0_13BinaryFunctorIdddZZZNS0_19minimum_kernel_cudaERNS_18TensorIteratorBaseEENKUlvE0_clEvENKUlvE_clEvEUlddE_EESt5arrayIPcLm3EEEEviT0_T1_,@function
        .size           _ZN2at6native29vectorized_elementwise_kernelILi8ENS0_13BinaryFunctorIdddZZZNS0_19minimum_kernel_cudaERNS_18TensorIteratorBaseEENKUlvE0_clEvENKUlvE_clEvEUlddE_EESt5arrayIPcLm3EEEEviT0_T1_,(.L_x_41837 - _ZN2at6native29vectorized_elementwise_kernelILi8ENS0_13BinaryFunctorIdddZZZNS0_19minimum_kernel_cudaERNS_18TensorIteratorBaseEENKUlvE0_clEvENKUlvE_clEvEUlddE_EESt5arrayIPcLm3EEEEviT0_T1_)
        .other          _ZN2at6native29vectorized_elementwise_kernelILi8ENS0_13BinaryFunctorIdddZZZNS0_19minimum_kernel_cudaERNS_18TensorIteratorBaseEENKUlvE0_clEvENKUlvE_clEvEUlddE_EESt5arrayIPcLm3EEEEviT0_T1_,@"STO_CUDA_ENTRY STV_DEFAULT"
_ZN2at6native29vectorized_elementwise_kernelILi8ENS0_13BinaryFunctorIdddZZZNS0_19minimum_kernel_cudaERNS_18TensorIteratorBaseEENKUlvE0_clEvENKUlvE_clEvEUlddE_EESt5arrayIPcLm3EEEEviT0_T1_:
.text._ZN2at6native29vectorized_elementwise_kernelILi8ENS0_13BinaryFunctorIdddZZZNS0_19minimum_kernel_cudaERNS_18TensorIteratorBaseEENKUlvE0_clEvENKUlvE_clEvEUlddE_EESt5arrayIPcLm3EEEEviT0_T1_:
        /* <DEDUP_REMOVED lines=113> */
.L_x_17803:
[----:B------:R-:W-:Y:S05]  /*0710*/  BSYNC.RECONVERGENT B0 ;  /* 0x0000000000007941 */ /* 0x000fea0003800200 */
.L_x_17802:
        /* <DEDUP_REMOVED lines=19> */
.L_x_17805:
[----:B------:R-:W-:Y:S05]  /*0850*/  BSYNC.RECONVERGENT B0 ;  /* 0x0000000000007941 */ /* 0x000fea0003800200 */
.L_x_17804:
        /* <DEDUP_REMOVED lines=19> */
.L_x_17807:
[----:B------:R-:W-:Y:S05]  /*0990*/  BSYNC.RECONVERGENT B0 ;  /* 0x0000000000007941 */ /* 0x000fea0003800200 */
.L_x_17806:
        /* <DEDUP_REMOVED lines=19> */
.L_x_17809:
[----:B------:R-:W-:Y:S05]  /*0ad0*/  BSYNC.RECONVERGENT B0 ;  /* 0x0000000000007941 */ /* 0x000fea0003800200 */
.L_x_17808:
        /* <DEDUP_REMOVED lines=18> */
.L_x_17811:
[----:B------:R-:W-:Y:S05]  /*0c00*/  BSYNC.RECONVERGENT B0 ;  /* 0x0000000000007941 */ /* 0x000fea0003800200 */
.L_x_17810:
        /* <DEDUP_REMOVED lines=23> */
.L_x_17813:
[----:B------:R-:W-:Y:S05]  /*0d80*/  BSYNC.RECONVERGENT B0 ;  /* 0x0000000000007941 */ /* 0x000fea0003800200 */
.L_x_17812:
        /* <DEDUP_REMOVED lines=16> */
.L_x_17815:
[----:B------:R-:W-:Y:S05]  /*0e90*/  BSYNC.RECONVERGENT B0 ;  /* 0x0000000000007941 */ /* 0x000fea0003800200 */
.L_x_17814:
        /* <DEDUP_REMOVED lines=16> */
.L_x_17817:
[----:B------:R-:W-:Y:S05]  /*0fa0*/  BSYNC.RECONVERGENT B0 ;  /* 0x0000000000007941 */ /* 0x000fea0003800200 */
.L_x_17816:
        /* <DEDUP_REMOVED lines=15> */
.L_x_17820:
[----:B------:R-:W-:-:S13]  /*10a0*/  ISETP.GE.U32.AND P0, PT, R3, R2, PT ;  /* 0x000000020300720c */ /* 0x000fda0003f06070 */
[----:B------:R-:W-:Y:S05]  /*10b0*/  @P0 BRA `(.L_x_17822) ;  /* 0x0000000000300947 */ /* 0x000fea0003800000 */
[----:B-1----:R-:W1:Y:S01]  /*10c0*/  LDC.64 R4, c[0x0][0x388] ;  /* 0x0000e200ff047b82 */ /* 0x002e620000000a00 */
[----:B------:R-:W-:Y:S01]  /*10d0*/  LEA R7, R0, R3, 0xa ;  /* 0x0000000300077211 */ /* 0x000fe200078e50ff */
[----:B------:R-:W-:-:S04]  /*10e0*/  VIADD R3, R3, 0x80 ;  /* 0x0000008003037836 */ /* 0x000fc80000000000 */
[----:B-1----:R-:W-:-:S05]  /*10f0*/  IMAD.WIDE.U32 R4, R7, 0x8, R4 ;  /* 0x0000000807047825 */ /* 0x002fca00078e0004 */
[----:B------:R2:W-:Y:S02]  /*1100*/  STG.E.64 desc[UR4][R4.64], R8 ;  /* 0x0000000804007986 */ /* 0x0005e4000c101b04 */
.L_x_17821:
[----:B------:R-:W-:-:S13]  /*1110*/  ISETP.GE.U32.AND P0, PT, R3, R2, PT ;  /* 0x000000020300720c */ /* 0x000fda0003f06070 */
[----:B------:R-:W-:Y:S05]  /*1120*/  @P0 BRA `(.L_x_17823) ;  /* 0x0000000000300947 */ /* 0x000fea0003800000 */
[----:B--2---:R-:W2:Y:S01]  /*1130*/  LDC.64 R4, c[0x0][0x388] ;  /* 0x0000e200ff047b82 */ /* 0x004ea20000000a00 */
[----:B-1----:R-:W-:Y:S02]  /*1140*/  IMAD R7, R0, 0x400, R3 ;  /* 0x0000040000077824 */ /* 0x002fe400078e0203 */
[----:B------:R-:W-:Y:S02]  /*1150*/  VIADD R3, R3, 0x80 ;  /* 0x0000008003037836 */ /* 0x000fe40000000000 */
[----:B--2---:R-:W-:-:S05]  /*1160*/  IMAD.WIDE.U32 R4, R7, 0x8, R4 ;  /* 0x0000000807047825 */ /* 0x004fca00078e0004 */
[----:B------:R2:W-:Y:S02]  /*1170*/  STG.E.64 desc[UR4][R4.64], R12 ;  /* 0x0000000c04007986 */ /* 0x0005e4000c101b04 */
.L_x_17822:
[----:B------:R-:W-:-:S13]  /*1180*/  ISETP.GE.U32.AND P0, PT, R3, R2, PT ;  /* 0x000000020300720c */ /* 0x000fda0003f06070 */
[----:B------:R-:W-:Y:S05]  /*1190*/  @P0 BRA `(.L_x_17824) ;  /* 0x0000000000340947 */ /* 0x000fea0003800000 */
[----:B-12---:R-:W1:Y:S01]  /*11a0*/  LDC.64 R4, c[0x0][0x388] ;  /* 0x0000e200ff047b82 */ /* 0x006e620000000a00 */
[----:B------:R-:W-:Y:S01]  /*11b0*/  LEA R7, R0, R3, 0xa ;  /* 0x0000000300077211 */ /* 0x000fe200078e50ff */
[----:B------:R-:W-:-:S04]  /*11c0*/  VIADD R3, R3, 0x80 ;  /* 0x0000008003037836 */ /* 0x000fc80000000000 */
[----:B-1----:R-:W-:-:S05]  /*11d0*/  IMAD.WIDE.U32 R4, R7, 0x8, R4 ;  /* 0x0000000807047825 */ /* 0x002fca00078e0004 */
[----:B------:R3:W-:Y:S02]  /*11e0*/  STG.E.64 desc[UR4][R4.64], R16 ;  /* 0x0000001004007986 */ /* 0x0007e4000c101b04 */
.L_x_17823:
        /* <DEDUP_REMOVED lines=8> */
.L_x_17824:
[----:B------:R-:W-:Y:S05]  /*1270*/  BSYNC.RELIABLE B1 ;  /* 0x0000000000017941 */ /* 0x000fea0003800100 */
.L_x_17819:
[----:B------:R-:W-:-:S13]  /*1280*/  ISETP.GE.U32.AND P0, PT, R3, R2, PT ;  /* 0x000000020300720c */ /* 0x000fda0003f06070 */
[----:B-123--:R-:W1:Y:S01]  /*1290*/  @!P0 LDC.64 R4, c[0x0][0x388] ;  /* 0x0000e200ff048b82 */ /* 0x00ee620000000a00 */
[----:B------:R-:W-:Y:S01]  /*12a0*/  @!P0 LEA R7, R0, R3, 0xa ;  /* 0x0000000300078211 */ /* 0x000fe200078e50ff */
[----:B------:R-:W-:-:S04]  /*12b0*/  @!P0 VIADD R3, R3, 0x80 ;  /* 0x0000008003038836 */ /* 0x000fc80000000000 */
[----:B-1----:R-:W-:-:S05]  /*12c0*/  @!P0 IMAD.WIDE.U32 R4, R7, 0x8, R4 ;  /* 0x0000000807048825 */ /* 0x002fca00078e0004 */
[----:B------:R4:W-:Y:S02]  /*12d0*/  @!P0 STG.E.64 desc[UR4][R4.64], R24 ;  /* 0x0000001804008986 */ /* 0x0009e4000c101b04 */
.L_x_17825:
[----:B------:R-:W-:Y:S05]  /*12e0*/  BSYNC.RECONVERGENT B0 ;  /* 0x0000000000007941 */ /* 0x000fea0003800200 */
.L_x_17818:
        /* <DEDUP_REMOVED lines=8> */
.L_x_17801:
        /* <DEDUP_REMOVED lines=28> */
.L_x_17827:
[----:B------:R-:W-:Y:S05]  /*1530*/  BSYNC.RECONVERGENT B0 ;  /* 0x0000000000007941 */ /* 0x000fea0003800200 */
.L_x_17826:
        /* <DEDUP_REMOVED lines=18> */
.L_x_17829:
[----:B------:R-:W-:Y:S05]  /*1660*/  BSYNC.RECONVERGENT B0 ;  /* 0x0000000000007941 */ /* 0x000fea0003800200 */
.L_x_17828:
        /* <DEDUP_REMOVED lines=15> */
.L_x_17831:
[----:B------:R-:W-:Y:S05]  /*1760*/  BSYNC.RECONVERGENT B0 ;  /* 0x0000000000007941 */ /* 0x000fea0003800200 */
.L_x_17830:
        /* <DEDUP_REMOVED lines=21> */
.L_x_17833:
[----:B------:R-:W-:Y:S05]  /*18c0*/  BSYNC.RECONVERGENT B0 ;  /* 0x0000000000007941 */ /* 0x000fea0003800200 */
.L_x_17832:
        /* <DEDUP_REMOVED lines=15> */
.L_x_17835:
[----:B------:R-:W-:Y:S05]  /*19c0*/  BSYNC.RECONVERGENT B0 ;  /* 0x0000000000007941 */ /* 0x000fea0003800200 */
.L_x_17834:
        /* <DEDUP_REMOVED lines=16> */
.L_x_17837:
[----:B------:R-:W-:Y:S05]  /*1ad0*/  BSYNC.RECONVERGENT B0 ;  /* 0x0000000000007941 */ /* 0x000fea0003800200 */
.L_x_17836:
        /* <DEDUP_REMOVED lines=16> */
.L_x_17839:
[----:B------:R-:W-:Y:S05]  /*1be0*/  BSYNC.RECONVERGENT B0 ;  /* 0x0000000000007941 */ /* 0x000fea0003800200 */
.L_x_17838:
        /* <DEDUP_REMOVED lines=15> */
.L_x_17841:
[----:B------:R-:W-:Y:S05]  /*1ce0*/  BSYNC.RECONVERGENT B0 ;  /* 0x0000000000007941 */ /* 0x000fea0003800200 */
.L_x_17840:
[----:B------:R-:W-:Y:S04]  /*1cf0*/  STG.E.ENL2.256 desc[UR4][R2.64], R32, R28 ;  /* 0xf8000020021c797f */ /* 0x000fe8000f121804 */
[----:B------:R-:W-:Y:S01]  /*1d00*/  STG.E.ENL2.256 desc[UR4][R2.64+0x20], R24, R20 ;  /* 0xf80001180214797f */ /* 0x000fe2000f121804 */
[----:B------:R-:W-:Y:S05]  /*1d10*/  EXIT ;  /* 0x000000000000794d */ /* 0x000fea0003800000 */
.L_x_17842:
        /* <DEDUP_REMOVED lines=14> */
.L_x_41837:


//--------------------- .text._ZN2at6native18elementwise_kernelILi128ELi4EZNS0_15gpu_kernel_implINS0_13AUnaryFunctorIsssZZZNS0_19minimum_kernel_cudaERNS_18TensorIteratorBaseEENKUlvE_clEvENKUlvE3_clEvEUlssE_EEEEvS5_RKT_EUliE_EEviT1_ --------------------------
	.section	.text._ZN2at6native18elementwise_kernelILi128ELi4EZNS0_15gpu_kernel_implINS0_13AUnaryFunctorIsssZZZNS0_19minimum_kernel_cudaERNS_18TensorIteratorBaseEENKUlvE_clEvENKUlvE3_clEvEUlssE_EEEEvS5_RKT_EUliE_EEviT1_,"ax",@progbits
	.align	128
        .global         _ZN2at6native18elementwise_kernelILi128ELi4EZNS0_15gpu_kernel_implINS0_13AUnaryFunctorIsssZZZNS0_19minimum_kernel_cudaERNS_18TensorIteratorBaseEENKUlvE_clEvENKUlvE3_clEvEUlssE_EEEEvS5_RKT_EUliE_EEviT1_
        .type           _ZN2at6native18elementwise_kernelILi128ELi4EZNS0_15gpu_kernel_implINS0_13AUnaryFunctorIsssZZZNS0_19minimum_kernel_cudaERNS_18TensorIteratorBaseEENKUlvE_clEvENKUlvE3_clEvEUlssE_EEEEvS5_RKT_EUliE_EEviT1_,@function
        .size           _ZN2at6native18elementwise_kernelILi128ELi4EZNS0_15gpu_kernel_implINS0_13AUnaryFunctorIsssZZZNS0_19minimum_kernel_cudaERNS_18TensorIteratorBaseEENKUlvE_clEvENKUlvE3_clEvEUlssE_EEEEvS5_RKT_EUliE_EEviT1_,(.L_x_41838 - _ZN2at6native18elementwise_kernelILi128ELi4EZNS0_15gpu_kernel_implINS0_13AUnaryFunctorIsssZZZNS0_19minimum_kernel_cudaERNS_18TensorIteratorBaseEENKUlvE_clEvENKUlvE3_clEvEUlssE_EEEEvS5_RKT_EUliE_EEviT1_)
        .other          _ZN2at6native18elementwise_kernelILi128ELi4EZNS0_15gpu_kernel_implINS0_13AUnaryFunctorIsssZZZNS0_19minimum_kernel_cudaERNS_18TensorIteratorBaseEENKUlvE_clEvENKUlvE3_clEvEUlssE_EEEEvS5_RKT_EUliE_EEviT1_,@"STO_CUDA_ENTRY STV_DEFAULT"
_ZN2at6native18elementwise_kernelILi128ELi4EZNS0_15gpu_kernel_implINS0_13AUnaryFunctorIsssZZZNS0_19minimum_kernel_cudaERNS_18TensorIteratorBaseEENKUlvE_clEvENKUlvE3_clEvEUlssE_EEEEvS5_RKT_EUliE_EEviT1_:
.text._ZN2at6native18elementwise_kernelILi128ELi4EZNS0_15gpu_kernel_implINS0_13AUnaryFunctorIsssZZZNS0_19minimum_kernel_cudaERNS_18TensorIteratorBaseEENKUlvE_clEvENKUlvE3_clEvEUlssE_EEEEvS5_RKT_EUliE_EEviT1_:
        /* <DEDUP_REMOVED lines=319> */
.L_x_17845:
        /* <DEDUP_REMOVED lines=14> */
[----:B------:R0:W5:Y:S01]  /*14d0*/  LDG.E.S8 R0, desc[UR36][R2.64] ;  /* 0x0000002402007981 */ /* 0x000162000c1e1300 */
[----:B------:R-:W-:Y:S05]  /*14e0*/  BRA `(.L_x_17851) ;  /* 0x0000000c00547947 */ /* 0x000fea0003800000 */
.L_x_17849:
[----:B------:R0:W5:Y:S01]  /*14f0*/  LDG.E.U8 R0, desc[UR36][R2.64] ;  /* 0x0000002402007981 */ /* 0x000162000c1e1100 */
[----:B------:R-:W-:Y:S05]  /*1500*/  BRA `(.L_x_17851) ;  /* 0x0000000c004c7947 */ /* 0x000fea0003800000 */
.L_x_17848:
[----:B------:R-:W-:-:S09]  /*1510*/  UISETP.NE.AND UP0, UPT, UR4, 0x2, UPT ;  /* 0x000000020400788c */ /* 0x000fd2000bf05270 */
[----:B------:R-:W-:Y:S05]  /*1520*/  BRA.U !UP0, `(.L_x_17852) ;  /* 0x0000000108207547 */ /* 0x000fea000b800000 */
[----:B------:R-:W-:-:S09]  /*1530*/  UISETP.NE.AND UP0, UPT, UR4, 0x3, UPT ;  /* 0x000000030400788c */ /* 0x000fd2000bf05270 */
[----:B------:R-:W-:Y:S05]  /*1540*/  BRA.U !UP0, `(.L_x_17853) ;  /* 0x0000000108107547 */ /* 0x000fea000b800000 */
[----:B------:R-:W-:-:S09]  /*1550*/  UISETP.NE.AND UP0, UPT, UR4, 0x4, UPT ;  /* 0x000000040400788c */ /* 0x000fd2000bf05270 */
[----:B------:R-:W-:Y:S05]  /*1560*/  BRA.U UP0, `(.L_x_17850) ;  /* 0x0000000900b07547 */ /* 0x000fea000b800000 */
[----:B------:R0:W5:Y:S01]  /*1570*/  LDG.E.U16 R0, desc[UR36][R2.64] ;  /* 0x0000002402007981 */ /* 0x000162000c1e1500 */
[----:B------:R-:W-:Y:S05]  /*1580*/  BRA `(.L_x_17851) ;  /* 0x0000000c002c7947 */ /* 0x000fea0003800000 */
.L_x_17853:
[----:B------:R0:W5:Y:S01]  /*1590*/  LDG.E.U16 R0, desc[UR36][R2.64] ;  /* 0x0000002402007981 */ /* 0x000162000c1e1500 */
[----:B------:R-:W-:Y:S05]  /*15a0*/  BRA `(.L_x_17851) ;  /* 0x0000000c00247947 */ /* 0x000fea0003800000 */
.L_x_17852:
[----:B------:R0:W5:Y:S01]  /*15b0*/  LDG.E.U16 R0, desc[UR36][R2.64] ;  /* 0x0000002402007981 */ /* 0x000162000c1e1500 */
[----:B------:R-:W-:Y:S05]  /*15c0*/  BRA `(.L_x_17851) ;  /* 0x0000000c001c7947 */ /* 0x000fea0003800000 */
.L_x_17847:
[----:B------:R-:W-:-:S09]  /*15d0*/  UISETP.GT.AND UP0, UPT, UR4, 0x6, UPT ;  /* 0x000000060400788c */ /* 0x000fd2000bf04270 */
[----:B------:R-:W-:Y:S05]  /*15e0*/  BRA.U UP0, `(.L_x_17854) ;  /* 0x0000000100307547 */ /* 0x000fea000b800000 */
[----:B------:R-:W-:-:S09]  /*15f0*/  UISETP.NE.AND UP0, UPT, UR4, 0x5, UPT ;  /* 0x000000050400788c */ /* 0x000fd2000bf05270 */
[----:B------:R-:W-:Y:S05]  /*1600*/  BRA.U !UP0, `(.L_x_17855) ;  /* 0x0000000108147547 */ /* 0x000fea000b800000 */
[----:B------:R-:W-:-:S09]  /*1610*/  UISETP.NE.AND UP0, UPT, UR4, 0x6, UPT ;  /* 0x000000060400788c */ /* 0x000fd2000bf05270 */
[----:B------:R-:W-:Y:S05]  /*1620*/  BRA.U UP0, `(.L_x_17850) ;  /* 0x0000000900807547 */ /* 0x000fea000b800000 */
[----:B------:R-:W2:Y:S02]  /*1630*/  LDG.E R2, desc[UR36][R2.64] ;  /* 0x0000002402027981 */ /* 0x000ea4000c1e1900 */
[----:B--2---:R0:W1:Y:S01]  /*1640*/  F2I.FTZ.TRUNC.NTZ R0, R2 ;  /* 0x0000000200007305 */ /* 0x004062000021f100 */
[----:B------:R-:W-:Y:S05]  /*1650*/  BRA `(.L_x_17851) ;  /* 0x0000000800f87947 */ /* 0x000fea0003800000 */
.L_x_17855:
[----:B------:R-:W2:Y:S02]  /*1660*/  LDG.E.U16 R4, desc[UR36][R2.64] ;  /* 0x0000002402047981 */ /* 0x000ea4000c1e1500 */
[----:B--2---:R-:W-:-:S06]  /*1670*/  HADD2.F32 R4, -RZ, R4.H0_H0 ;  /* 0x20000004ff047230 */ /* 0x004fcc0000004100 */
[----:B------:R-:W0:Y:S02]  /*1680*/  F2I.FTZ.TRUNC.NTZ R4, R4 ;  /* 0x0000000400047305 */ /* 0x000e24000021f100 */
[----:B0-----:R-:W-:Y:S01]  /*1690*/  PRMT R0, R4, 0x7610, R0 ;  /* 0x0000761004007816 */ /* 0x001fe20000000000 */
[----:B------:R-:W-:Y:S06]  /*16a0*/  BRA `(.L_x_17851) ;  /* 0x0000000800e47947 */ /* 0x000fec0003800000 */
.L_x_17854:
[----:B------:R-:W-:-:S09]  /*16b0*/  UISETP.NE.AND UP0, UPT, UR4, 0x7, UPT ;  /* 0x000000070400788c */ /* 0x000fd2000bf05270 */
[----:B------:R-:W-:Y:S05]  /*16c0*/  BRA.U !UP0, `(.L_x_17856) ;  /* 0x0000000108307547 */ /* 0x000fea000b800000 */
[----:B------:R-:W-:-:S09]  /*16d0*/  UISETP.NE.AND UP0, UPT, UR4, 0x8, UPT ;  /* 0x000000080400788c */ /* 0x000fd2000bf05270 */
[----:B------:R-:W-:Y:S05]  /*16e0*/  BRA.U !UP0, `(.L_x_17857) ;  /* 0x0000000108147547 */ /* 0x000fea000b800000 */
[----:B------:R-:W-:-:S09]  /*16f0*/  UISETP.NE.AND UP0, UPT, UR4, 0x9, UPT ;  /* 0x000000090400788c */ /* 0x000fd2000bf05270 */
[----:B------:R-:W-:Y:S05]  /*1700*/  BRA.U UP0, `(.L_x_17850) ;  /* 0x0000000900487547 */ /* 0x000fea000b800000 */
[----:B------:R-:W2:Y:S02]  /*1710*/  LDG.E R2, desc[UR36][R2.64] ;  /* 0x0000002402027981 */ /* 0x000ea4000c1e1900 */
[----:B--2---:R0:W1:Y:S01]  /*1720*/  F2I.FTZ.TRUNC.NTZ R0, R2 ;  /* 0x0000000200007305 */ /* 0x004062000021f100 */
[----:B------:R-:W-:Y:S05]  /*1730*/  BRA `(.L_x_17851) ;  /* 0x0000000800c07947 */ /* 0x000fea0003800000 */
.L_x_17857:
[----:B------:R-:W2:Y:S02]  /*1740*/  LDG.E.U16 R2, desc[UR36][R2.64] ;  /* 0x0000002402027981 */ /* 0x000ea4000c1e1500 */
[----:B--2---:R-:W-:-:S06]  /*1750*/  HADD2.F32 R4, -RZ, R2.H0_H0 ;  /* 0x20000002ff047230 */ /* 0x004fcc0000004100 */
[----:B------:R-:W0:Y:S02]  /*1760*/  F2I.FTZ.TRUNC.NTZ R4, R4 ;  /* 0x0000000400047305 */ /* 0x000e24000021f100 */
[----:B0-----:R-:W-:Y:S01]  /*1770*/  PRMT R0, R4, 0x7610, R0 ;  /* 0x0000761004007816 */ /* 0x001fe20000000000 */
[----:B------:R-:W-:Y:S06]  /*1780*/  BRA `(.L_x_17851) ;  /* 0x0000000800ac7947 */ /* 0x000fec0003800000 */
.L_x_17856:
[----:B------:R-:W2:Y:S02]  /*1790*/  LDG.E.64 R2, desc[UR36][R2.64] ;  /* 0x0000002402027981 */ /* 0x000ea4000c1e1b00 */
[----:B--2---:R0:W1:Y:S01]  /*17a0*/  F2I.F64.TRUNC R0, R2 ;  /* 0x0000000200007311 */ /* 0x004062000030d100 */
[----:B------:R-:W-:Y:S05]  /*17b0*/  BRA `(.L_x_17851) ;  /* 0x0000000800a07947 */ /* 0x000fea0003800000 */
.L_x_17846:
        /* <DEDUP_REMOVED lines=10> */
[----:B------:R-:W-:Y:S01]  /*1860*/  SEL R0, RZ, 0x1, !P0 ;  /* 0x00000001ff007807 */ /* 0x000fe20004000000 */
[----:B------:R-:W-:Y:S08]  /*1870*/  BRA `(.L_x_17851) ;  /* 0x0000000800707947 */ /* 0x000ff00003800000 */
.L_x_17860:
[----:B------:R-:W2:Y:S02]  /*1880*/  LDG.E.64 R2, desc[UR36][R2.64] ;  /* 0x0000002402027981 */ /* 0x000ea4000c1e1b00 */
[----:B--2---:R3:W4:Y:S01]  /*1890*/  F2I.F64.TRUNC R0, R2 ;  /* 0x0000000200007311 */ /* 0x004722000030d100 */
[----:B------:R-:W-:Y:S05]  /*18a0*/  BRA `(.L_x_17851) ;  /* 0x0000000800647947 */ /* 0x000fea0003800000 */
.L_x_17859:
        /* <DEDUP_REMOVED lines=23> */
[----:B------:R-:W-:-:S06]  /*1a20*/  LOP3.LUT R5, R5, 0x80000000, R0, 0xf8, !PT ;  /* 0x8000000005057812 */ /* 0x000fcc00078ef800 */
[----:B------:R-:W0:Y:S02]  /*1a30*/  F2I.FTZ.TRUNC.NTZ R5, R5 ;  /* 0x0000000500057305 */ /* 0x000e24000021f100 */
[----:B0-----:R-:W-:Y:S01]  /*1a40*/  PRMT R0, R5, 0x7610, R0 ;  /* 0x0000761005007816 */ /* 0x001fe20000000000 */
[----:B------:R-:W-:Y:S06]  /*1a50*/  BRA `(.L_x_17851) ;  /* 0x0000000400f87947 */ /* 0x000fec0003800000 */
.L_x_17862:
        /* <DEDUP_REMOVED lines=10> */
[----:B------:R-:W-:-:S06]  /*1b00*/  LOP3.LUT R5, R0, 0x80000000, R5, 0xf8, !PT ;  /* 0x8000000000057812 */ /* 0x000fcc00078ef805 */
[----:B------:R-:W0:Y:S02]  /*1b10*/  F2I.FTZ.TRUNC.NTZ R5, R5 ;  /* 0x0000000500057305 */ /* 0x000e24000021f100 */
[----:B0-----:R-:W-:Y:S01]  /*1b20*/  PRMT R0, R5, 0x7610, R0 ;  /* 0x0000761005007816 */ /* 0x001fe20000000000 */
[----:B------:R-:W-:Y:S06]  /*1b30*/  BRA `(.L_x_17851) ;  /* 0x0000000400c07947 */ /* 0x000fec0003800000 */
.L_x_17861:
[----:B------:R-:W2:Y:S02]  /*1b40*/  LDG.E.U16 R4, desc[UR36][R2.64] ;  /* 0x0000002402047981 */ /* 0x000ea4000c1e1500 */
[----:B--2---:R-:W-:-:S06]  /*1b50*/  IMAD.U32 R4, R4, 0x10000, RZ ;  /* 0x0001000004047824 */ /* 0x004fcc00078e00ff */
[----:B------:R-:W0:Y:S02]  /*1b60*/  F2I.FTZ.TRUNC.NTZ R4, R4 ;  /* 0x0000000400047305 */ /* 0x000e24000021f100 */
[----:B0-----:R-:W-:Y:S01]  /*1b70*/  PRMT R0, R4, 0x7610, R0 ;  /* 0x0000761004007816 */ /* 0x001fe20000000000 */
[----:B------:R-:W-:Y:S06]  /*1b80*/  BRA `(.L_x_17851) ;  /* 0x0000000400ac7947 */ /* 0x000fec0003800000 */
.L_x_17858:
        /* <DEDUP_REMOVED lines=10> */
.L_x_17865:
        /* <DEDUP_REMOVED lines=21> */
.L_x_17869:
[----:B------:R-:W-:Y:S05]  /*1d80*/  BSYNC.RECONVERGENT B1 ;  /* 0x0000000000017941 */ /* 0x000fea0003800200 */
.L_x_17868:
[----:B------:R-:W-:Y:S02]  /*1d90*/  SHF.L.U32 R0, R0, 0x14, RZ ;  /* 0x0000001400007819 */ /* 0x000fe400000006ff */
[----:B------:R-:W-:-:S04]  /*1da0*/  LEA R2, R2, 0x3b800000, 0x17 ;  /* 0x3b80000002027811 */ /* 0x000fc800078eb8ff */
[----:B------:R-:W-:-:S07]  /*1db0*/  LOP3.LUT R4, R2, R0, R7, 0xfe, !PT ;  /* 0x0000000002047212 */ /* 0x000fce00078efe07 */
.L_x_17867:
[----:B------:R-:W-:Y:S05]  /*1dc0*/  BSYNC.RECONVERGENT B0 ;  /* 0x0000000000007941 */ /* 0x000fea0003800200 */
.L_x_17866:
[----:B------:R-:W0:Y:S02]  /*1dd0*/  F2I.FTZ.TRUNC.NTZ R4, R4 ;  /* 0x0000000400047305 */ /* 0x000e24000021f100 */
[----:B0-----:R-:W-:Y:S01]  /*1de0*/  PRMT R0, R4, 0x7610, R0 ;  /* 0x0000761004007816 */ /* 0x001fe20000000000 */
[----:B------:R-:W-:Y:S06]  /*1df0*/  BRA `(.L_x_17851) ;  /* 0x0000000400107947 */ /* 0x000fec0003800000 */
.L_x_17864:
        /* <DEDUP_REMOVED lines=21> */
.L_x_17873:
[----:B------:R-:W-:Y:S05]  /*1f50*/  BSYNC.RECONVERGENT B1 ;  /* 0x0000000000017941 */ /* 0x000fea0003800200 */
.L_x_17872:
[----:B------:R-:W-:Y:S01]  /*1f60*/  IMAD.SHL.U32 R0, R0, 0x200000, RZ ;  /* 0x0020000000007824 */ /* 0x000fe200078e00ff */
[----:B------:R-:W-:-:S04]  /*1f70*/  LEA R2, R2, 0x37800000, 0x17 ;  /* 0x3780000002027811 */ /* 0x000fc800078eb8ff */
[----:B------:R-:W-:-:S07]  /*1f80*/  LOP3.LUT R4, R2, R0, R7, 0xfe, !PT ;  /* 0x0000000002047212 */ /* 0x000fce00078efe07 */
.L_x_17871:
[----:B------:R-:W-:Y:S05]  /*1f90*/  BSYNC.RECONVERGENT B0 ;  /* 0x0000000000007941 */ /* 0x000fea0003800200 */
.L_x_17870:
[----:B------:R-:W0:Y:S02]  /*1fa0*/  F2I.FTZ.TRUNC.NTZ R4, R4 ;  /* 0x0000000400047305 */ /* 0x000e24000021f100 */
[----:B0-----:R-:W-:Y:S01]  /*1fb0*/  PRMT R0, R4, 0x7610, R0 ;  /* 0x0000761004007816 */ /* 0x001fe20000000000 */
[----:B------:R-:W-:Y:S06]  /*1fc0*/  BRA `(.L_x_17851) ;  /* 0x00000000009c7947 */ /* 0x000fec0003800000 */
.L_x_17863:
[----:B------:R-:W-:-:S09]  /*1fd0*/  UISETP.NE.AND UP0, UPT, UR4, 0x1c, UPT ;  /* 0x0000001c0400788c */ /* 0x000fd2000bf05270 */
[----:B------:R-:W-:Y:S05]  /*1fe0*/  BRA.U !UP0, `(.L_x_17874) ;  /* 0x0000000108907547 */ /* 0x000fea000b800000 */
[----:B------:R-:W-:-:S09]  /*1ff0*/  UISETP.NE.AND UP0, UPT, UR4, 0x1d, UPT ;  /* 0x0000001d0400788c */ /* 0x000fd2000bf05270 */
[----:B------:R-:W-:Y:S05]  /*2000*/  BRA.U !UP0, `(.L_x_17875) ;  /* 0x0000000108807547 */ /* 0x000fea000b800000 */
[----:B------:R-:W-:-:S09]  /*2010*/  UISETP.NE.AND UP0, UPT, UR4, 0x2c, UPT ;  /* 0x0000002c0400788c */ /* 0x000fd2000bf05270 */
[----:B------:R-:W-:Y:S05]  /*2020*/  BRA.U !UP0, `(.L_x_17876) ;  /* 0x0000000108487547 */ /* 0x000fea000b800000 */
.L_x_17850:
        /* <DEDUP_REMOVED lines=16> */
.L_x_17877:
[----:B------:R-:W-:Y:S01]  /*2130*/  PRMT R0, RZ, 0x7610, R0 ;  /* 0x00007610ff007816 */ /* 0x000fe20000000000 */
[----:B------:R-:W-:Y:S06]  /*2140*/  BRA `(.L_x_17851) ;  /* 0x00000000003c7947 */ /* 0x000fec0003800000 */
.L_x_17876:
        /* <DEDUP_REMOVED lines=8> */
.L_x_17879:
[----:B------:R-:W-:Y:S05]  /*21d0*/  BSYNC.RECONVERGENT B0 ;  /* 0x0000000000007941 */ /* 0x000fea0003800200 */
.L_x_17878:
[----:B------:R-:W0:Y:S02]  /*21e0*/  F2I.FTZ.TRUNC.NTZ R4, R4 ;  /* 0x0000000400047305 */ /* 0x000e24000021f100 */
[----:B0-----:R-:W-:Y:S01]  /*21f0*/  PRMT R0, R4, 0x7610, R0 ;  /* 0x0000761004007816 */ /* 0x001fe20000000000 */
[----:B------:R-:W-:Y:S06]  /*2200*/  BRA `(.L_x_17851) ;  /* 0x00000000000c7947 */ /* 0x000fec0003800000 */
.L_x_17875:
[----:B------:R2:W5:Y:S01]  /*2210*/  LDG.E.U16 R0, desc[UR36][R2.64] ;  /* 0x0000002402007981 */ /* 0x000562000c1e1500 */
[----:B------:R-:W-:Y:S05]  /*2220*/  BRA `(.L_x_17851) ;  /* 0x0000000000047947 */ /* 0x000fea0003800000 */
.L_x_17874:
[----:B------:R1:W5:Y:S02]  /*2230*/  LDG.E.U16 R0, desc[UR36][R2.64] ;  /* 0x0000002402007981 */ /* 0x000364000c1e1500 */
.L_x_17851:
[----:B------:R-:W0:Y:S01]  /*2240*/  LDCU.64 UR6, c[0x0][0x580] ;  /* 0x0000b000ff0677ac */ /* 0x000e220008000a00 */
[----:B------:R-:W4:Y:S01]  /*2250*/  LDCU.U16 UR8, c[0x0][0x592] ;  /* 0x0000b240ff0877ac */ /* 0x000f220008000400 */
[----:B------:R-:W-:-:S04]  /*2260*/  UPRMT UR4, UR41, 0x9910, URZ ;  /* 0x0000991029047896 */ /* 0x000fc800080000ff */
[----:B------:R-:W-:Y:S01]  /*2270*/  UISETP.GT.AND UP0, UPT, UR4, 0x9, UPT ;  /* 0x000000090400788c */ /* 0x000fe2000bf04270 */
[----:B0123--:R-:W-:Y:S02]  /*2280*/  IADD3 R2, P0, PT, R16, UR6, RZ ;  /* 0x0000000610027c10 */ /* 0x00ffe4000ff1e0ff */
[----:B----45:R-:W-:-:S03]  /*2290*/  VIMNMX.S16x2 R0, PT, PT, R0, UR8, PT ;  /* 0x0000000800007c48 */ /* 0x030fc6000bfe0300 */
[----:B------:R-:W-:Y:S01]  /*22a0*/  IMAD.X R3, RZ, RZ, UR7, P0 ;  /* 0x00000007ff037e24 */ /* 0x000fe200080e06ff */
[----:B------:R-:W-:Y:S02]  /*22b0*/  PRMT R9, R0, 0x7610, R9 ;  /* 0x0000761000097816 */ /* 0x000fe40000000009 */
        /* <DEDUP_REMOVED lines=9> */
[----:B------:R4:W-:Y:S01]  /*2350*/  STG.E.U8 desc[UR36][R2.64], R9 ;  /* 0x0000000902007986 */ /* 0x0009e2000c101124 */
[----:B------:R-:W-:Y:S05]  /*2360*/  BRA `(.L_x_17885) ;  /* 0x0000000c00587947 */ /* 0x000fea0003800000 */
.L_x_17883:
[----:B------:R3:W-:Y:S01]  /*2370*/  STG.E.U8 desc[UR36][R2.64], R9 ;  /* 0x0000000902007986 */ /* 0x0007e2000c101124 */
[----:B------:R-:W-:Y:S05]  /*2380*/  BRA `(.L_x_17885) ;  /* 0x0000000c00507947 */ /* 0x000fea0003800000 */
.L_x_17882:
[----:B------:R-:W-:-:S09]  /*2390*/  UISETP.NE.AND UP0, UPT, UR4, 0x2, UPT ;  /* 0x000000020400788c */ /* 0x000fd2000bf05270 */
[----:B------:R-:W-:Y:S05]  /*23a0*/  BRA.U !UP0, `(.L_x_17886) ;  /* 0x00000001082c7547 */ /* 0x000fea000b800000 */
[----:B------:R-:W-:-:S09]  /*23b0*/  UISETP.NE.AND UP0, UPT, UR4, 0x3, UPT ;  /* 0x000000030400788c */ /* 0x000fd2000bf05270 */
[----:B------:R-:W-:Y:S05]  /*23c0*/  BRA.U !UP0, `(.L_x_17887) ;  /* 0x0000000108187547 */ /* 0x000fea000b800000 */
[----:B------:R-:W-:-:S09]  /*23d0*/  UISETP.NE.AND UP0, UPT, UR4, 0x4, UPT ;  /* 0x000000040400788c */ /* 0x000fd2000bf05270 */
[----:B------:R-:W-:Y:S05]  /*23e0*/  BRA.U UP0, `(.L_x_17884) ;  /* 0x00000009009c7547 */ /* 0x000fea000b800000 */
[----:B------:R-:W-:-:S04]  /*23f0*/  PRMT R4, R9, 0x9910, RZ ;  /* 0x0000991009047816 */ /* 0x000fc800000000ff */
[----:B------:R-:W-:-:S05]  /*2400*/  SHF.R.S32.HI R5, RZ, 0x1f, R4 ;  /* 0x0000001fff057819 */ /* 0x000fca0000011404 */
[----:B------:R0:W-:Y:S01]  /*2410*/  STG.E.64 desc[UR36][R2.64], R4 ;  /* 0x0000000402007986 */ /* 0x0001e2000c101b24 */
[----:B------:R-:W-:Y:S05]  /*2420*/  BRA `(.L_x_17885) ;  /* 0x0000000c00287947 */ /* 0x000fea0003800000 */
.L_x_17887:
[----:B------:R-:W-:-:S05]  /*2430*/  PRMT R5, R9, 0x9910, RZ ;  /* 0x0000991009057816 */ /* 0x000fca00000000ff */
[----:B------:R1:W-:Y:S01]  /*2440*/  STG.E desc[UR36][R2.64], R5 ;  /* 0x0000000502007986 */ /* 0x0003e2000c101924 */
[----:B------:R-:W-:Y:S05]  /*2450*/  BRA `(.L_x_17885) ;  /* 0x0000000c001c7947 */ /* 0x000fea0003800000 */
.L_x_17886:
[----:B------:R2:W-:Y:S01]  /*2460*/  STG.E.U16 desc[UR36][R2.64], R9 ;  /* 0x0000000902007986 */ /* 0x0005e2000c101524 */
[----:B------:R-:W-:Y:S05]  /*2470*/  BRA `(.L_x_17885) ;  /* 0x0000000c00147947 */ /* 0x000fea0003800000 */
.L_x_17881:
[----:B------:R-:W-:-:S09]  /*2480*/  UISETP.GT.AND UP0, UPT, UR4, 0x6, UPT ;  /* 0x000000060400788c */ /* 0x000fd2000bf04270 */
[----:B------:R-:W-:Y:S05]  /*2490*/  BRA.U UP0, `(.L_x_17888) ;  /* 0x00000001002c7547 */ /* 0x000fea000b800000 */
[----:B------:R-:W-:-:S09]  /*24a0*/  UISETP.NE.AND UP0, UPT, UR4, 0x5, UPT ;  /* 0x000000050400788c */ /* 0x000fd2000bf05270 */
[----:B------:R-:W-:Y:S05]  /*24b0*/  BRA.U !UP0, `(.L_x_17889) ;  /* 0x0000000108147547 */ /* 0x000fea000b800000 */
[----:B------:R-:W-:-:S09]  /*24c0*/  UISETP.NE.AND UP0, UPT, UR4, 0x6, UPT ;  /* 0x000000060400788c */ /* 0x000fd2000bf05270 */
[----:B------:R-:W-:Y:S05]  /*24d0*/  BRA.U UP0, `(.L_x_17884) ;  /* 0x0000000900607547 */ /* 0x000fea000b800000 */
[----:B------:R-:W0:Y:S02]  /*24e0*/  I2F.S16 R5, R9 ;  /* 0x0000000900057306 */ /* 0x000e240000101400 */
[----:B0-----:R0:W-:Y:S01]  /*24f0*/  STG.E desc[UR36][R2.64], R5 ;  /* 0x0000000502007986 */ /* 0x0011e2000c101924 */
[----:B------:R-:W-:Y:S05]  /*2500*/  BRA `(.L_x_17885) ;  /* 0x0000000800f07947 */ /* 0x000fea0003800000 */
.L_x_17889:
[----:B------:R-:W0:Y:S02]  /*2510*/  I2F.S16 R0, R9 ;  /* 0x0000000900007306 */ /* 0x000e240000101400 */
[----:B0-----:R-:W-:-:S05]  /*2520*/  F2FP.F16.F32.PACK_AB R0, RZ, R0 ;  /* 0x00000000ff00723e */ /* 0x001fca00000000ff */
[----:B------:R0:W-:Y:S01]  /*2530*/  STG.E.U16 desc[UR36][R2.64], R0 ;  /* 0x0000000002007986 */ /* 0x0001e2000c101524 */
[----:B------:R-:W-:Y:S05]  /*2540*/  BRA `(.L_x_17885) ;  /* 0x0000000800e07947 */ /* 0x000fea0003800000 */
.L_x_17888:
[----:B------:R-:W-:-:S09]  /*2550*/  UISETP.NE.AND UP0, UPT, UR4, 0x7, UPT ;  /* 0x000000070400788c */ /* 0x000fd2000bf05270 */
[----:B------:R-:W-:Y:S05]  /*2560*/  BRA.U !UP0, `(.L_x_17890) ;  /* 0x0000000108347547 */ /* 0x000fea000b800000 */
[----:B------:R-:W-:-:S09]  /*2570*/  UISETP.NE.AND UP0, UPT, UR4, 0x8, UPT ;  /* 0x000000080400788c */ /* 0x000fd2000bf05270 */
[----:B------:R-:W-:Y:S05]  /*2580*/  BRA.U !UP0, `(.L_x_17891) ;  /* 0x0000000108187547 */ /* 0x000fea000b800000 */
[----:B------:R-:W-:-:S09]  /*2590*/  UISETP.NE.AND UP0, UPT, UR4, 0x9, UPT ;  /* 0x000000090400788c */ /* 0x000fd2000bf05270 */
[----:B------:R-:W-:Y:S05]  /*25a0*/  BRA.U UP0, `(.L_x_17884) ;  /* 0x00000009002c7547 */ /* 0x000fea000b800000 */
[----:B------:R-:W0:Y:S01]  /*25b0*/  I2F.S16 R4, R9 ;  /* 0x0000000900047306 */ /* 0x000e220000101400 */
[----:B------:R-:W-:-:S05]  /*25c0*/  IMAD.MOV.U32 R5, RZ, RZ, RZ ;  /* 0x000000ffff057224 */ /* 0x000fca00078e00ff */
[----:B0-----:R0:W-:Y:S01]  /*25d0*/  STG.E.64 desc[UR36][R2.64], R4 ;  /* 0x0000000402007986 */ /* 0x0011e2000c101b24 */
[----:B------:R-:W-:Y:S05]  /*25e0*/  BRA `(.L_x_17885) ;  /* 0x0000000800b87947 */ /* 0x000fea0003800000 */
.L_x_17891:
[----:B------:R-:W0:Y:S02]  /*25f0*/  I2F.S16 R9, R9 ;  /* 0x0000000900097306 */ /* 0x000e240000101400 */
[----:B0-----:R-:W-:-:S04]  /*2600*/  F2FP.F16.F32.PACK_AB R5, RZ, R9 ;  /* 0x00000009ff05723e */ /* 0x001fc800000000ff */
[----:B------:R-:W-:-:S05]  /*2610*/  PRMT R5, R5, 0x5410, RZ ;  /* 0x0000541005057816 */ /* 0x000fca00000000ff */
[----:B------:R0:W-:Y:S01]  /*2620*/  STG.E desc[UR36][R2.64], R5 ;  /* 0x0000000502007986 */ /* 0x0001e2000c101924 */
[----:B------:R-:W-:Y:S05]  /*2630*/  BRA `(.L_x_17885) ;  /* 0x0000000800a47947 */ /* 0x000fea0003800000 */
.L_x_17890:
[----:B------:R-:W0:Y:S02]  /*2640*/  I2F.F64.S16 R4, R9 ;  /* 0x0000000900047312 */ /* 0x000e240000101c00 */
[----:B0-----:R0:W-:Y:S01]  /*2650*/  STG.E.64 desc[UR36][R2.64], R4 ;  /* 0x0000000402007986 */ /* 0x0011e2000c101b24 */
[----:B------:R-:W-:Y:S05]  /*2660*/  BRA `(.L_x_17885) ;  /* 0x0000000800987947 */ /* 0x000fea0003800000 */
.L_x_17880:
        /* <DEDUP_REMOVED lines=8> */
[----:B------:R-:W-:-:S04]  /*26f0*/  PRMT R0, R9, 0x9910, RZ ;  /* 0x0000991009007816 */ /* 0x000fc800000000ff */
[----:B------:R-:W-:-:S04]  /*2700*/  ISETP.NE.AND P0, PT, R0, RZ, PT ;  /* 0x000000ff0000720c */ /* 0x000fc80003f05270 */
[----:B------:R-:W-:-:S05]  /*2710*/  SEL R5, RZ, 0x1, !P0 ;  /* 0x00000001ff057807 */ /* 0x000fca0004000000 */
[----:B------:R0:W-:Y:S01]  /*2720*/  STG.E.U8 desc[UR36][R2.64], R5 ;  /* 0x0000000502007986 */ /* 0x0001e2000c101124 */
[----:B------:R-:W-:Y:S05]  /*2730*/  BRA `(.L_x_17885) ;  /* 0x0000000800647947 */ /* 0x000fea0003800000 */
.L_x_17894:
[----:B------:R-:W0:Y:S01]  /*2740*/  I2F.F64.S16 R4, R9 ;  /* 0x0000000900047312 */ /* 0x000e220000101c00 */
[----:B------:R-:W-:-:S05]  /*2750*/  CS2R R6, SRZ ;  /* 0x0000000000067805 */ /* 0x000fca000001ff00 */
[----:B0-----:R0:W-:Y:S01]  /*2760*/  STG.E.128 desc[UR36][R2.64], R4 ;  /* 0x0000000402007986 */ /* 0x0011e2000c101d24 */
[----:B------:R-:W-:Y:S05]  /*2770*/  BRA `(.L_x_17885) ;  /* 0x0000000800547947 */ /* 0x000fea0003800000 */
.L_x_17893:
[----:B------:R-:W-:-:S09]  /*2780*/  UISETP.NE.AND UP0, UPT, UR4, 0xf, UPT ;  /* 0x0000000f0400788c */ /* 0x000fd2000bf05270 */
[----:B------:R-:W-:Y:S05]  /*2790*/  BRA.U !UP0, `(.L_x_17895) ;  /* 0x0000000108a07547 */ /* 0x000fea000b800000 */
[----:B------:R-:W-:-:S09]  /*27a0*/  UISETP.NE.AND UP0, UPT, UR4, 0x17, UPT ;  /* 0x000000170400788c */ /* 0x000fd2000bf05270 */
[----:B------:R-:W-:Y:S05]  /*27b0*/  BRA.U !UP0, `(.L_x_17896) ;  /* 0x00000001084c7547 */ /* 0x000fea000b800000 */
[----:B------:R-:W-:-:S09]  /*27c0*/  UISETP.NE.AND UP0, UPT, UR4, 0x18, UPT ;  /* 0x000000180400788c */ /* 0x000fd2000bf05270 */
[----:B------:R-:W-:Y:S05]  /*27d0*/  BRA.U UP0, `(.L_x_17884) ;  /* 0x0000000500a07547 */ /* 0x000fea000b800000 */
[----:B------:R-:W0:Y:S01]  /*27e0*/  I2F.S16 R9, R9 ;  /* 0x0000000900097306 */ /* 0x000e220000101400 */
[----:B------:R-:W-:Y:S01]  /*27f0*/  BSSY.RECONVERGENT B0, `(.L_x_17897) ;  /* 0x000000c000007945 */ /* 0x000fe20003800200 */
[----:B------:R-:W-:Y:S01]  /*2800*/  HFMA2 R0, -RZ, RZ, 0, 7.569789886474609375e-06 ;  /* 0x0000007fff007431 */ /* 0x000fe200000001ff */
[----:B0-----:R-:W-:Y:S02]  /*2810*/  LOP3.LUT R6, R9, 0x7fffffff, RZ, 0xc0, !PT ;  /* 0x7fffffff09067812 */ /* 0x001fe400078ec0ff */
        /* <DEDUP_REMOVED lines=9> */
.L_x_17898:
[----:B------:R-:W-:Y:S05]  /*28b0*/  BSYNC.RECONVERGENT B0 ;  /* 0x0000000000007941 */ /* 0x000fea0003800200 */
.L_x_17897:
[----:B------:R-:W-:-:S05]  /*28c0*/  LOP3.LUT R5, R0, 0x80, R5, 0xf8, !PT ;  /* 0x0000008000057812 */ /* 0x000fca00078ef805 */
[----:B------:R0:W-:Y:S01]  /*28d0*/  STG.E.U8 desc[UR36][R2.64], R5 ;  /* 0x0000000502007986 */ /* 0x0001e2000c101124 */
[----:B------:R-:W-:Y:S05]  /*28e0*/  BRA `(.L_x_17885) ;  /* 0x0000000400f87947 */ /* 0x000fea0003800000 */
.L_x_17896:
[----:B------:R-:W0:Y:S01]  /*28f0*/  I2F.S16 R9, R9 ;  /* 0x0000000900097306 */ /* 0x000e220000101400 */
[----:B------:R-:W-:Y:S01]  /*2900*/  BSSY.RECONVERGENT B0, `(.L_x_17899) ;  /* 0x000000e000007945 */ /* 0x000fe20003800200 */
[----:B0-----:R-:W-:Y:S02]  /*2910*/  LOP3.LUT R6, R9, 0x7fffffff, RZ, 0xc0, !PT ;  /* 0x7fffffff09067812 */ /* 0x001fe400078ec0ff */
        /* <DEDUP_REMOVED lines=12> */
.L_x_17900:
[----:B------:R-:W-:Y:S05]  /*29e0*/  BSYNC.RECONVERGENT B0 ;  /* 0x0000000000007941 */ /* 0x000fea0003800200 */
.L_x_17899:
[----:B------:R-:W-:-:S05]  /*29f0*/  LOP3.LUT R5, R0, 0x80, R5, 0xf8, !PT ;  /* 0x0000008000057812 */ /* 0x000fca00078ef805 */
[----:B------:R0:W-:Y:S01]  /*2a00*/  STG.E.U8 desc[UR36][R2.64], R5 ;  /* 0x0000000502007986 */ /* 0x0001e2000c101124 */
[----:B------:R-:W-:Y:S05]  /*2a10*/  BRA `(.L_x_17885) ;  /* 0x0000000400ac7947 */ /* 0x000fea0003800000 */
.L_x_17895:
[----:B------:R-:W0:Y:S02]  /*2a20*/  I2F.S16 R0, R9 ;  /* 0x0000000900007306 */ /* 0x000e240000101400 */
[----:B0-----:R-:W-:-:S05]  /*2a30*/  F2FP.BF16.F32.PACK_AB R0, RZ, R0 ;  /* 0x00000000ff00723e */ /* 0x001fca00000010ff */
[----:B------:R0:W-:Y:S01]  /*2a40*/  STG.E.U16 desc[UR36][R2.64], R0 ;  /* 0x0000000002007986 */ /* 0x0001e2000c101524 */
[----:B------:R-:W-:Y:S05]  /*2a50*/  BRA `(.L_x_17885) ;  /* 0x00000004009c7947 */ /* 0x000fea0003800000 */
.L_x_17892:
        /* <DEDUP_REMOVED lines=8> */
[----:B------:R0:W-:Y:S01]  /*2ae0*/  STG.E.U16 desc[UR36][R2.64], R9 ;  /* 0x0000000902007986 */ /* 0x0001e2000c101524 */
[----:B------:R-:W-:Y:S05]  /*2af0*/  BRA `(.L_x_17885) ;  /* 0x0000000400747947 */ /* 0x000fea0003800000 */
.L_x_17903:
[----:B------:R-:W0:Y:S01]  /*2b00*/  I2F.S16 R5, R9 ;  /* 0x0000000900057306 */ /* 0x000e220000101400 */
[----:B------:R-:W-:Y:S01]  /*2b10*/  BSSY.RECONVERGENT B0, `(.L_x_17904) ;  /* 0x0000014000007945 */ /* 0x000fe20003800200 */
[----:B------:R-:W-:Y:S01]  /*2b20*/  IMAD.MOV.U32 R0, RZ, RZ, 0x80 ;  /* 0x00000080ff007424 */ /* 0x000fe200078e00ff */
[----:B0-----:R-:W-:-:S04]  /*2b30*/  LOP3.LUT R4, R5, 0x7fffffff, RZ, 0xc0, !PT ;  /* 0x7fffffff05047812 */ /* 0x001fc800078ec0ff */
        /* <DEDUP_REMOVED lines=9> */
.L_x_17906:
[----:B------:R-:W-:-:S04]  /*2bd0*/  SHF.R.U32.HI R0, RZ, 0x14, R5 ;  /* 0x00000014ff007819 */ /* 0x000fc80000011605 */
[----:B------:R-:W-:-:S04]  /*2be0*/  LOP3.LUT R0, R0, 0x1, RZ, 0xc0, !PT ;  /* 0x0000000100007812 */ /* 0x000fc800078ec0ff */
[----:B------:R-:W-:-:S04]  /*2bf0*/  IADD3 R0, PT, PT, R5, 0x487ffff, R0 ;  /* 0x0487ffff05007810 */ /* 0x000fc80007ffe000 */
[----:B------:R-:W-:-:S04]  /*2c00*/  SHF.R.U32.HI R0, RZ, 0x14, R0 ;  /* 0x00000014ff007819 */ /* 0x000fc80000011600 */
[----:B------:R-:W-:-:S07]  /*2c10*/  LOP3.LUT R4, R0, 0xff, RZ, 0xc0, !PT ;  /* 0x000000ff00047812 */ /* 0x000fce00078ec0ff */
.L_x_17907:
[----:B------:R-:W-:-:S04]  /*2c20*/  SHF.R.U32.HI R5, RZ, 0x18, R5 ;  /* 0x00000018ff057819 */ /* 0x000fc80000011605 */
[----:B------:R-:W-:-:S04]  /*2c30*/  LOP3.LUT R4, R4, 0x80, R5, 0xf8, !PT ;  /* 0x0000008004047812 */ /* 0x000fc800078ef805 */
[----:B------:R-:W-:-:S07]  /*2c40*/  PRMT R0, R4, 0x7610, R0 ;  /* 0x0000761004007816 */ /* 0x000fce0000000000 */
.L_x_17905:
[----:B------:R-:W-:Y:S05]  /*2c50*/  BSYNC.RECONVERGENT B0 ;  /* 0x0000000000007941 */ /* 0x000fea0003800200 */
.L_x_17904:
[----:B------:R0:W-:Y:S01]  /*2c60*/  STG.E.U8 desc[UR36][R2.64], R0 ;  /* 0x0000000002007986 */ /* 0x0001e2000c101124 */
[----:B------:R-:W-:Y:S05]  /*2c70*/  BRA `(.L_x_17885) ;  /* 0x0000000400147947 */ /* 0x000fea0003800000 */
.L_x_17902:
        /* <DEDUP_REMOVED lines=13> */
.L_x_17910:
[----:B------:R-:W-:-:S04]  /*2d50*/  SHF.R.U32.HI R0, RZ, 0x15, R5 ;  /* 0x00000015ff007819 */ /* 0x000fc80000011605 */
[----:B------:R-:W-:-:S04]  /*2d60*/  LOP3.LUT R0, R0, 0x1, RZ, 0xc0, !PT ;  /* 0x0000000100007812 */ /* 0x000fc800078ec0ff */
[----:B------:R-:W-:-:S04]  /*2d70*/  IADD3 R0, PT, PT, R5, 0x88fffff, R0 ;  /* 0x088fffff05007810 */ /* 0x000fc80007ffe000 */
[----:B------:R-:W-:-:S04]  /*2d80*/  SHF.R.U32.HI R0, RZ, 0x15, R0 ;  /* 0x00000015ff007819 */ /* 0x000fc80000011600 */
[----:B------:R-:W-:-:S07]  /*2d90*/  LOP3.LUT R4, R0, 0xff, RZ, 0xc0, !PT ;  /* 0x000000ff00047812 */ /* 0x000fce00078ec0ff */
.L_x_17911:
[----:B------:R-:W-:-:S04]  /*2da0*/  SHF.R.U32.HI R5, RZ, 0x18, R5 ;  /* 0x00000018ff057819 */ /* 0x000fc80000011605 */
[----:B------:R-:W-:-:S04]  /*2db0*/  LOP3.LUT R4, R4, 0x80, R5, 0xf8, !PT ;  /* 0x0000008004047812 */ /* 0x000fc800078ef805 */
[----:B------:R-:W-:-:S07]  /*2dc0*/  PRMT R0, R4, 0x7610, R0 ;  /* 0x0000761004007816 */ /* 0x000fce0000000000 */
.L_x_17909:
[----:B------:R-:W-:Y:S05]  /*2dd0*/  BSYNC.RECONVERGENT B0 ;  /* 0x0000000000007941 */ /* 0x000fea0003800200 */
.L_x_17908:
[----:B------:R0:W-:Y:S01]  /*2de0*/  STG.E.U8 desc[UR36][R2.64], R0 ;  /* 0x0000000002007986 */ /* 0x0001e2000c101124 */
[----:B------:R-:W-:Y:S05]  /*2df0*/  BRA `(.L_x_17885) ;  /* 0x0000000000b47947 */ /* 0x000fea0003800000 */
.L_x_17901:
[----:B------:R-:W-:-:S09]  /*2e00*/  UISETP.NE.AND UP0, UPT, UR4, 0x1c, UPT ;  /* 0x0000001c0400788c */ /* 0x000fd2000bf05270 */
[----:B------:R-:W-:Y:S05]  /*2e10*/  BRA.U !UP0, `(.L_x_17912) ;  /* 0x0000000108a47547 */ /* 0x000fea000b800000 */
[----:B------:R-:W-:-:S09]  /*2e20*/  UISETP.NE.AND UP0, UPT, UR4, 0x1d, UPT ;  /* 0x0000001d0400788c */ /* 0x000fd2000bf05270 */
[----:B------:R-:W-:Y:S05]  /*2e30*/  BRA.U !UP0, `(.L_x_17913) ;  /* 0x00000001088c7547 */ /* 0x000fea000b800000 */
[----:B------:R-:W-:-:S09]  /*2e40*/  UISETP.NE.AND UP0, UPT, UR4, 0x2c, UPT ;  /* 0x0000002c0400788c */ /* 0x000fd2000bf05270 */
[----:B------:R-:W-:Y:S05]  /*2e50*/  BRA.U !UP0, `(.L_x_17914) ;  /* 0x0000000108447547 */ /* 0x000fea000b800000 */
.L_x_17884:
        /* <DEDUP_REMOVED lines=8> */
[----:B0-----:R-:W-:Y:S01]  /*2ee0*/  MOV R4, UR6 ;  /* 0x0000000600047c02 */ /* 0x001fe20008000f00 */
[----:B------:R-:W-:-:S02]  /*2ef0*/  IMAD.U32 R5, RZ, RZ, UR7 ;  /* 0x00000007ff057e24 */ /* 0x000fc4000f8e00ff */
[----:B---3--:R-:W-:Y:S02]  /*2f00*/  IMAD.U32 R6, RZ, RZ, UR8 ;  /* 0x00000008ff067e24 */ /* 0x008fe4000f8e00ff */
[----:B------:R-:W-:Y:S01]  /*2f10*/  IMAD.U32 R7, RZ, RZ, UR9 ;  /* 0x00000009ff077e24 */ /* 0x000fe2000f8e00ff */
[----:B----4-:R-:W-:Y:S01]  /*2f20*/  MOV R10, UR4 ;  /* 0x00000004000a7c02 */ /* 0x010fe20008000f00 */
[----:B-1----:R-:W-:-:S07]  /*2f30*/  IMAD.U32 R11, RZ, RZ, UR5 ;  /* 0x00000005ff0b7e24 */ /* 0x002fce000f8e00ff */
[----:B------:R-:W-:-:S07]  /*2f40*/  LEPC R20, `(.L_x_17915) ;  /* 0x000000001014794e */ /* 0x000fce0000000000 */
[----:B--2---:R-:W-:Y:S05]  /*2f50*/  CALL.ABS.NOINC R2 ;  /* 0x0000000002007343 */ /* 0x004fea0003c00000 */
.L_x_17915:
[----:B------:R-:W-:Y:S05]  /*2f60*/  BRA `(.L_x_17885) ;  /* 0x0000000000587947 */ /* 0x000fea0003800000 */
.L_x_17914:
[----:B------:R-:W0:Y:S02]  /*2f70*/  I2F.S16 R6, R9 ;  /* 0x0000000900067306 */ /* 0x000e240000101400 */
[----:B0-----:R-:W-:-:S04]  /*2f80*/  SHF.R.U32.HI R4, RZ, 0x17, R6 ;  /* 0x00000017ff047819 */ /* 0x001fc80000011606 */
        /* <DEDUP_REMOVED lines=14> */
.L_x_17913:
[----:B------:R-:W-:-:S04]  /*3070*/  PRMT R4, R9, 0x9910, RZ ;  /* 0x0000991009047816 */ /* 0x000fc800000000ff */
[----:B------:R-:W-:-:S05]  /*3080*/  SHF.R.S32.HI R5, RZ, 0x1f, R4 ;  /* 0x0000001fff057819 */ /* 0x000fca0000011404 */
[----:B------:R0:W-:Y:S01]  /*3090*/  STG.E.64 desc[UR36][R2.64], R4 ;  /* 0x0000000402007986 */ /* 0x0001e2000c101b24 */
[----:B------:R-:W-:Y:S05]  /*30a0*/  BRA `(.L_x_17885) ;  /* 0x0000000000087947 */ /* 0x000fea0003800000 */
.L_x_17912:
[----:B------:R-:W-:-:S05]  /*30b0*/  PRMT R5, R9, 0x9910, RZ ;  /* 0x0000991009057816 */ /* 0x000fca00000000ff */
[----:B------:R0:W-:Y:S02]  /*30c0*/  STG.E desc[UR36][R2.64], R5 ;  /* 0x0000000502007986 */ /* 0x0001e4000c101924 */
.L_x_17885:
[----:B------:R-:W-:-:S07]  /*30d0*/  VIADD R17, R17, 0x80 ;  /* 0x0000008011117836 */ /* 0x000fce0000000000 */
.L_x_17844:
[----:B------:R-:W-:Y:S05]  /*30e0*/  BSYNC.RECONVERGENT B6 ;  /* 0x0000000000067941 */ /* 0x000fea0003800200 */
.L_x_17843:
        /* <DEDUP_REMOVED lines=307> */
.L_x_17918:
        /* <DEDUP_REMOVED lines=16> */
.L_x_17922:
[----:B------:R1:W5:Y:S01]  /*4520*/  LDG.E.U8 R0, desc[UR36][R2.64] ;  /* 0x0000002402007981 */ /* 0x000362000c1e1100 */
[----:B------:R-:W-:Y:S05]  /*4530*/  BRA `(.L_x_17924) ;  /* 0x0000000c004c7947 */ /* 0x000fea0003800000 */
.L_x_17921:
        /* <DEDUP_REMOVED lines=8> */
.L_x_17926:
[----:B------:R3:W5:Y:S01]  /*45c0*/  LDG.E.U16 R0, desc[UR36][R2.64] ;  /* 0x0000002402007981 */ /* 0x000762000c1e1500 */
[----:B------:R-:W-:Y:S05]  /*45d0*/  BRA `(.L_x_17924) ;  /* 0x0000000c00247947 */ /* 0x000fea0003800000 */
.L_x_17925:
[----:B------:R2:W5:Y:S01]  /*45e0*/  LDG.E.U16 R0, desc[UR36][R2.64] ;  /* 0x0000002402007981 */ /* 0x000562000c1e1500 */
[----:B------:R-:W-:Y:S05]  /*45f0*/  BRA `(.L_x_17924) ;  /* 0x0000000c001c7947 */ /* 0x000fea0003800000 */
.L_x_17920:
        /* <DEDUP_REMOVED lines=9> */
.L_x_17928:
[----:B------:R-:W2:Y:S02]  /*4690*/  LDG.E.U16 R4, desc[UR36][R2.64] ;  /* 0x0000002402047981 */ /* 0x000ea4000c1e1500 */
[----:B--2---:R-:W-:-:S06]  /*46a0*/  HADD2.F32 R4, -RZ, R4.H0_H0 ;  /* 0x20000004ff047230 */ /* 0x004fcc0000004100 */
[----:B------:R-:W0:Y:S02]  /*46b0*/  F2I.FTZ.TRUNC.NTZ R4, R4 ;  /* 0x0000000400047305 */ /* 0x000e24000021f100 */
[----:B0-----:R-:W-:Y:S01]  /*46c0*/  PRMT R0, R4, 0x7610, R0 ;  /* 0x0000761004007816 */ /* 0x001fe20000000000 */
[----:B------:R-:W-:Y:S06]  /*46d0*/  BRA `(.L_x_17924) ;  /* 0x0000000800e47947 */ /* 0x000fec0003800000 */
.L_x_17927:
        /* <DEDUP_REMOVED lines=9> */
.L_x_17930:
[----:B------:R-:W2:Y:S02]  /*4770*/  LDG.E.U16 R2, desc[UR36][R2.64] ;  /* 0x0000002402027981 */ /* 0x000ea4000c1e1500 */
[----:B--2---:R-:W-:-:S06]  /*4780*/  HADD2.F32 R4, -RZ, R2.H0_H0 ;  /* 0x20000002ff047230 */ /* 0x004fcc0000004100 */
[----:B------:R-:W0:Y:S02]  /*4790*/  F2I.FTZ.TRUNC.NTZ R4, R4 ;  /* 0x0000000400047305 */ /* 0x000e24000021f100 */
[----:B0-----:R-:W-:Y:S01]  /*47a0*/  PRMT R0, R4, 0x7610, R0 ;  /* 0x0000761004007816 */ /* 0x001fe20000000000 */
[----:B------:R-:W-:Y:S06]  /*47b0*/  BRA `(.L_x_17924) ;  /* 0x0000000800ac7947 */ /* 0x000fec0003800000 */
.L_x_17929:
[----:B------:R-:W2:Y:S02]  /*47c0*/  LDG.E.64 R2, desc[UR36][R2.64] ;  /* 0x0000002402027981 */ /* 0x000ea4000c1e1b00 */
[----:B--2---:R0:W1:Y:S01]  /*47d0*/  F2I.F64.TRUNC R0, R2 ;  /* 0x0000000200007311 */ /* 0x004062000030d100 */
[----:B------:R-:W-:Y:S05]  /*47e0*/  BRA `(.L_x_17924) ;  /* 0x0000000800a07947 */ /* 0x000fea0003800000 */
.L_x_17919:
        /* <DEDUP_REMOVED lines=12> */
.L_x_17933:
[----:B------:R-:W2:Y:S02]  /*48b0*/  LDG.E.64 R2, desc[UR36][R2.64] ;  /* 0x0000002402027981 */ /* 0x000ea4000c1e1b00 */
[----:B--2---:R0:W1:Y:S01]  /*48c0*/  F2I.F64.TRUNC R0, R2 ;  /* 0x0000000200007311 */ /* 0x004062000030d100 */
[----:B------:R-:W-:Y:S05]  /*48d0*/  BRA `(.L_x_17924) ;  /* 0x0000000800647947 */ /* 0x000fea0003800000 */
.L_x_17932:
        /* <DEDUP_REMOVED lines=23> */
[----:B------:R-:W-:-:S06]  /*4a50*/  LOP3.LUT R5, R5, 0x80000000, R0, 0xf8, !PT ;  /* 0x8000000005057812 */ /* 0x000fcc00078ef800 */
[----:B------:R-:W0:Y:S02]  /*4a60*/  F2I.FTZ.TRUNC.NTZ R5, R5 ;  /* 0x0000000500057305 */ /* 0x000e24000021f100 */
[----:B0-----:R-:W-:Y:S01]  /*4a70*/  PRMT R0, R5, 0x7610, R0 ;  /* 0x0000761005007816 */ /* 0x001fe20000000000 */
[----:B------:R-:W-:Y:S06]  /*4a80*/  BRA `(.L_x_17924) ;  /* 0x0000000400f87947 */ /* 0x000fec0003800000 */
.L_x_17935:
        /* <DEDUP_REMOVED lines=10> */
[----:B------:R-:W-:-:S06]  /*4b30*/  LOP3.LUT R5, R0, 0x80000000, R5, 0xf8, !PT ;  /* 0x8000000000057812 */ /* 0x000fcc00078ef805 */
[----:B------:R-:W0:Y:S02]  /*4b40*/  F2I.FTZ.TRUNC.NTZ R5, R5 ;  /* 0x0000000500057305 */ /* 0x000e24000021f100 */
[----:B0-----:R-:W-:Y:S01]  /*4b50*/  PRMT R0, R5, 0x7610, R0 ;  /* 0x0000761005007816 */ /* 0x001fe20000000000 */
[----:B------:R-:W-:Y:S06]  /*4b60*/  BRA `(.L_x_17924) ;  /* 0x0000000400c07947 */ /* 0x000fec0003800000 */
.L_x_17934:
[----:B------:R-:W2:Y:S02]  /*4b70*/  LDG.E.U16 R4, desc[UR36][R2.64] ;  /* 0x0000002402047981 */ /* 0x000ea4000c1e1500 */
[----:B--2---:R-:W-:-:S06]  /*4b80*/  SHF.L.U32 R4, R4, 0x10, RZ ;  /* 0x0000001004047819 */ /* 0x004fcc00000006ff */
[----:B------:R-:W0:Y:S02]  /*4b90*/  F2I.FTZ.TRUNC.NTZ R4, R4 ;  /* 0x0000000400047305 */ /* 0x000e24000021f100 */
[----:B0-----:R-:W-:Y:S01]  /*4ba0*/  PRMT R0, R4, 0x7610, R0 ;  /* 0x0000761004007816 */ /* 0x001fe20000000000 */
[----:B------:R-:W-:Y:S06]  /*4bb0*/  BRA `(.L_x_17924) ;  /* 0x0000000400ac7947 */ /* 0x000fec0003800000 */
.L_x_17931:
        /* <DEDUP_REMOVED lines=10> */
.L_x_17938:
        /* <DEDUP_REMOVED lines=21> */
.L_x_17942:
[----:B------:R-:W-:Y:S05]  /*4db0*/  BSYNC.RECONVERGENT B1 ;  /* 0x0000000000017941 */ /* 0x000fea0003800200 */
.L_x_17941:
[----:B------:R-:W-:Y:S01]  /*4dc0*/  IMAD.SHL.U32 R0, R0, 0x100000, RZ ;  /* 0x0010000000007824 */ /* 0x000fe200078e00ff */
[----:B------:R-:W-:-:S04]  /*4dd0*/  LEA R2, R2, 0x3b800000, 0x17 ;  /* 0x3b80000002027811 */ /* 0x000fc800078eb8ff */
[----:B------:R-:W-:-:S07]  /*4de0*/  LOP3.LUT R4, R2, R0, R7, 0xfe, !PT ;  /* 0x0000000002047212 */ /* 0x000fce00078efe07 */
.L_x_17940:
[----:B------:R-:W-:Y:S05]  /*4df0*/  BSYNC.RECONVERGENT B0 ;  /* 0x0000000000007941 */ /* 0x000fea0003800200 */
.L_x_17939:
[----:B------:R-:W0:Y:S02]  /*4e00*/  F2I.FTZ.TRUNC.NTZ R4, R4 ;  /* 0x0000000400047305 */ /* 0x000e24000021f100 */
[----:B0-----:R-:W-:Y:S01]  /*4e10*/  PRMT R0, R4, 0x7610, R0 ;  /* 0x0000761004007816 */ /* 0x001fe20000000000 */
[----:B------:R-:W-:Y:S06]  /*4e20*/  BRA `(.L_x_17924) ;  /* 0x0000000400107947 */ /* 0x000fec0003800000 */
.L_x_17937:
        /* <DEDUP_REMOVED lines=21> */
.L_x_17946:
[----:B------:R-:W-:Y:S05]  /*4f80*/  BSYNC.RECONVERGENT B1 ;  /* 0x0000000000017941 */ /* 0x000fea0003800200 */
.L_x_17945:
[----:B------:R-:W-:Y:S01]  /*4f90*/  IMAD.SHL.U32 R0, R0, 0x200000, RZ ;  /* 0x0020000000007824 */ /* 0x000fe200078e00ff */
[----:B------:R-:W-:-:S04]  /*4fa0*/  LEA R2, R2, 0x37800000, 0x17 ;  /* 0x3780000002027811 */ /* 0x000fc800078eb8ff */
[----:B------:R-:W-:-:S07]  /*4fb0*/  LOP3.LUT R4, R2, R0, R7, 0xfe, !PT ;  /* 0x0000000002047212 */ /* 0x000fce00078efe07 */
.L_x_17944:
[----:B------:R-:W-:Y:S05]  /*4fc0*/  BSYNC.RECONVERGENT B0 ;  /* 0x0000000000007941 */ /* 0x000fea0003800200 */
.L_x_17943:
[----:B------:R-:W0:Y:S02]  /*4fd0*/  F2I.FTZ.TRUNC.NTZ R4, R4 ;  /* 0x0000000400047305 */ /* 0x000e24000021f100 */
[----:B0-----:R-:W-:Y:S01]  /*4fe0*/  PRMT R0, R4, 0x7610, R0 ;  /* 0x0000761004007816 */ /* 0x001fe20000000000 */
[----:B------:R-:W-:Y:S06]  /*4ff0*/  BRA `(.L_x_17924) ;  /* 0x00000000009c7947 */ /* 0x000fec0003800000 */
.L_x_17936:
        /* <DEDUP_REMOVED lines=14> */
.L_x_17950:
[----:B------:R-:W-:Y:S05]  /*50e0*/  BSYNC.RECONVERGENT B0 ;  /* 0x0000000000007941 */ /* 0x000fea0003800200 */
.L_x_17949:
[----:B------:R-:W0:Y:S02]  /*50f0*/  F2I.FTZ.TRUNC.NTZ R4, R4 ;  /* 0x0000000400047305 */ /* 0x000e24000021f100 */
[----:B0-----:R-:W-:Y:S01]  /*5100*/  PRMT R0, R4, 0x7610, R0 ;  /* 0x0000761004007816 */ /* 0x001fe20000000000 */
[----:B------:R-:W-:Y:S06]  /*5110*/  BRA `(.L_x_17924) ;  /* 0x0000000000547947 */ /* 0x000fec0003800000 */
.L_x_17923:
        /* <DEDUP_REMOVED lines=16> */
.L_x_17951:
[----:B------:R-:W-:Y:S01]  /*5220*/  PRMT R0, RZ, 0x7610, R0 ;  /* 0x00007610ff007816 */ /* 0x000fe20000000000 */
[----:B------:R-:W-:Y:S06]  /*5230*/  BRA `(.L_x_17924) ;  /* 0x00000000000c7947 */ /* 0x000fec0003800000 */
.L_x_17948:
[----:B------:R0:W5:Y:S01]  /*5240*/  LDG.E.U16 R0, desc[UR36][R2.64] ;  /* 0x0000002402007981 */ /* 0x000162000c1e1500 */
[----:B------:R-:W-:Y:S05]  /*5250*/  BRA `(.L_x_17924) ;  /* 0x0000000000047947 */ /* 0x000fea0003800000 */
.L_x_17947:
[----:B------:R0:W5:Y:S02]  /*5260*/  LDG.E.U16 R0, desc[UR36][R2.64] ;  /* 0x0000002402007981 */ /* 0x000164000c1e1500 */
.L_x_17924:
[----:B------:R-:W0:Y:S01]  /*5270*/  LDCU.64 UR6, c[0x0][0x580] ;  /* 0x0000b000ff0677ac */ /* 0x000e220008000a00 */
[----:B------:R-:W0:Y:S01]  /*5280*/  LDCU.U16 UR8, c[0x0][0x592] ;  /* 0x0000b240ff0877ac */ /* 0x000e220008000400 */
[----:B------:R-:W-:-:S04]  /*5290*/  UPRMT UR4, UR41, 0x9910, URZ ;  /* 0x0000991029047896 */ /* 0x000fc800080000ff */
[----:B------:R-:W-:Y:S01]  /*52a0*/  UISETP.GT.AND UP0, UPT, UR4, 0x9, UPT ;  /* 0x000000090400788c */ /* 0x000fe2000bf04270 */
[----:B01234-:R-:W-:Y:S02]  /*52b0*/  IADD3 R2, P0, PT, R16, UR6, RZ ;  /* 0x0000000610027c10 */ /* 0x01ffe4000ff1e0ff */
[----:B-----5:R-:W-:-:S03]  /*52c0*/  VIMNMX.S16x2 R0, PT, PT, R0, UR8, PT ;  /* 0x0000000800007c48 */ /* 0x020fc6000bfe0300 */
        /* <DEDUP_REMOVED lines=13> */
.L_x_17955:
[----:B------:R0:W-:Y:S01]  /*53a0*/  STG.E.U8 desc[UR36][R2.64], R9 ;  /* 0x0000000902007986 */ /* 0x0001e2000c101124 */
[----:B------:R-:W-:Y:S05]  /*53b0*/  BRA `(.L_x_17957) ;  /* 0x0000000c004c7947 */ /* 0x000fea0003800000 */
.L_x_17954:
        /* <DEDUP_REMOVED lines=10> */
.L_x_17959:
[----:B------:R-:W-:-:S05]  /*5460*/  PRMT R5, R9, 0x9910, RZ ;  /* 0x0000991009057816 */ /* 0x000fca00000000ff */
[----:B------:R0:W-:Y:S01]  /*5470*/  STG.E desc[UR36][R2.64], R5 ;  /* 0x0000000502007986 */ /* 0x0001e2000c101924 */
[----:B------:R-:W-:Y:S05]  /*5480*/  BRA `(.L_x_17957) ;  /* 0x0000000c00187947 */ /* 0x000fea0003800000 */
.L_x_17958:
[----:B------:R0:W-:Y:S01]  /*5490*/  STG.E.U16 desc[UR36][R2.64], R9 ;  /* 0x0000000902007986 */ /* 0x0001e2000c101524 */
[----:B------:R-:W-:Y:S05]  /*54a0*/  BRA `(.L_x_17957) ;  /* 0x0000000c00107947 */ /* 0x000fea0003800000 */
.L_x_17953:
        /* <DEDUP_REMOVED lines=9> */
.L_x_17961:
[----:B------:R-:W0:Y:S02]  /*5540*/  I2F.S16 R0, R9 ;  /* 0x0000000900007306 */ /* 0x000e240000101400 */
[----:B0-----:R-:W-:-:S05]  /*5550*/  F2FP.F16.F32.PACK_AB R0, RZ, R0 ;  /* 0x00000000ff00723e */ /* 0x001fca00000000ff */
[----:B------:R0:W-:Y:S01]  /*5560*/  STG.E.U16 desc[UR36][R2.64], R0 ;  /* 0x0000000002007986 */ /* 0x0001e2000c101524 */
[----:B------:R-:W-:Y:S05]  /*5570*/  BRA `(.L_x_17957) ;  /* 0x0000000800dc7947 */ /* 0x000fea0003800000 */
.L_x_17960:
[----:B------:R-:W-:-:S09]  /*5580*/  UISETP.NE.AND UP0, UPT, UR4, 0x7, UPT ;  /* 0x000000070400788c */ /* 0x000fd2000bf05270 */
[----:B------:R-:W-:Y:S05]  /*5590*/  BRA.U !UP0, `(.L_x_17962) ;  /* 0x0000000108347547 */ /* 0x000fea000b800000 */
[----:B------:R-:W-:-:S09]  /*55a0*/  UISETP.NE.AND UP0, UPT, UR4, 0x8, UPT ;  /* 0x000000080400788c */ /* 0x000fd2000bf05270 */
[----:B------:R-:W-:Y:S05]  /*55b0*/  BRA.U !UP0, `(.L_x_17963) ;  /* 0x0000000108187547 */ /* 0x000fea000b800000 */
[----:B------:R-:W-:-:S09]  /*55c0*/  UISETP.NE.AND UP0, UPT, UR4, 0x9, UPT ;  /* 0x000000090400788c */ /* 0x000fd2000bf05270 */
[----:B------:R-:W-:Y:S05]  /*55d0*/  BRA.U UP0, `(.L_x_17956) ;  /* 0x0000000500e07547 */ /* 0x000fea000b800000 */
[----:B------:R-:W0:Y:S01]  /*55e0*/  I2F.S16 R4, R9 ;  /* 0x0000000900047306 */ /* 0x000e220000101400 */
[----:B------:R-:W-:-:S05]  /*55f0*/  MOV R5, RZ ;  /* 0x000000ff00057202 */ /* 0x000fca0000000f00 */
[----:B0-----:R0:W-:Y:S01]  /*5600*/  STG.E.64 desc[UR36][R2.64], R4 ;  /* 0x0000000402007986 */ /* 0x0011e2000c101b24 */
[----:B------:R-:W-:Y:S05]  /*5610*/  BRA `(.L_x_17957) ;  /* 0x0000000800b47947 */ /* 0x000fea0003800000 */
.L_x_17963:
[----:B------:R-:W0:Y:S02]  /*5620*/  I2F.S16 R9, R9 ;  /* 0x0000000900097306 */ /* 0x000e240000101400 */
[----:B0-----:R-:W-:-:S04]  /*5630*/  F2FP.F16.F32.PACK_AB R5, RZ, R9 ;  /* 0x00000009ff05723e */ /* 0x001fc800000000ff */
[----:B------:R-:W-:-:S05]  /*5640*/  PRMT R5, R5, 0x5410, RZ ;  /* 0x0000541005057816 */ /* 0x000fca00000000ff */
[----:B------:R0:W-:Y:S01]  /*5650*/  STG.E desc[UR36][R2.64], R5 ;  /* 0x0000000502007986 */ /* 0x0001e2000c101924 */
[----:B------:R-:W-:Y:S05]  /*5660*/  BRA `(.L_x_17957) ;  /* 0x0000000800a07947 */ /* 0x000fea0003800000 */
.L_x_17962:
[----:B------:R-:W0:Y:S02]  /*5670*/  I2F.F64.S16 R4, R9 ;  /* 0x0000000900047312 */ /* 0x000e240000101c00 */
[----:B0-----:R0:W-:Y:S01]  /*5680*/  STG.E.64 desc[UR36][R2.64], R4 ;  /* 0x0000000402007986 */ /* 0x0011e2000c101b24 */
[----:B------:R-:W-:Y:S05]  /*5690*/  BRA `(.L_x_17957) ;  /* 0x0000000800947947 */ /* 0x000fea0003800000 */
.L_x_17952:
        /* <DEDUP_REMOVED lines=12> */
.L_x_17967:
[----:B------:R-:W0:Y:S01]  /*5760*/  I2F.S16 R5, R9 ;  /* 0x0000000900057306 */ /* 0x000e220000101400 */
[----:B------:R-:W-:Y:S01]  /*5770*/  BSSY.RECONVERGENT B0, `(.L_x_17968) ;  /* 0x0000013000007945 */ /* 0x000fe20003800200 */
[----:B------:R-:W-:Y:S01]  /*5780*/  IMAD.MOV.U32 R0, RZ, RZ, 0x80 ;  /* 0x00000080ff007424 */ /* 0x000fe200078e00ff */
[----:B0-----:R-:W-:-:S04]  /*5790*/  LOP3.LUT R4, R5, 0x7fffffff, RZ, 0xc0, !PT ;  /* 0x7fffffff05047812 */ /* 0x001fc800078ec0ff */
        /* <DEDUP_REMOVED lines=14> */
.L_x_17970:
[----:B------:R-:W-:-:S04]  /*5880*/  SHF.R.U32.HI R5, RZ, 0x18, R5 ;  /* 0x00000018ff057819 */ /* 0x000fc80000011605 */
[----:B------:R-:W-:-:S07]  /*5890*/  LOP3.LUT R0, R0, 0x80, R5, 0xf8, !PT ;  /* 0x0000008000007812 */ /* 0x000fce00078ef805 */
.L_x_17969:
[----:B------:R-:W-:Y:S05]  /*58a0*/  BSYNC.RECONVERGENT B0 ;  /* 0x0000000000007941 */ /* 0x000fea0003800200 */
.L_x_17968:
[----:B------:R0:W-:Y:S01]  /*58b0*/  STG.E.U8 desc[UR36][R2.64], R0 ;  /* 0x0000000002007986 */ /* 0x0001e2000c101124 */
[----:B------:R-:W-:Y:S05]  /*58c0*/  BRA `(.L_x_17957) ;  /* 0x0000000800087947 */ /* 0x000fea0003800000 */
.L_x_17966:
        /* <DEDUP_REMOVED lines=18> */
.L_x_17973:
[----:B------:R-:W-:-:S04]  /*59f0*/  SHF.R.U32.HI R5, RZ, 0x18, R5 ;  /* 0x00000018ff057819 */ /* 0x000fc80000011605 */
[----:B------:R-:W-:-:S07]  /*5a00*/  LOP3.LUT R0, R0, 0x80, R5, 0xf8, !PT ;  /* 0x0000008000007812 */ /* 0x000fce00078ef805 */
.L_x_17972:
[----:B------:R-:W-:Y:S05]  /*5a10*/  BSYNC.RECONVERGENT B0 ;  /* 0x0000000000007941 */ /* 0x000fea0003800200 */
.L_x_17971:
[----:B------:R0:W-:Y:S01]  /*5a20*/  STG.E.U8 desc[UR36][R2.64], R0 ;  /* 0x0000000002007986 */ /* 0x0001e2000c101124 */
[----:B------:R-:W-:Y:S05]  /*5a30*/  BRA `(.L_x_17957) ;  /* 0x0000000400ac7947 */ /* 0x000fea0003800000 */
.L_x_17965:
[----:B------:R-:W-:-:S09]  /*5a40*/  UISETP.NE.AND UP0, UPT, UR4, 0x1c, UPT ;  /* 0x0000001c0400788c */ /* 0x000fd2000bf05270 */
[----:B------:R-:W-:Y:S05]  /*5a50*/  BRA.U !UP0, `(.L_x_17974) ;  /* 0x0000000108607547 */ /* 0x000fea000b800000 */
[----:B------:R-:W-:-:S09]  /*5a60*/  UISETP.NE.AND UP0, UPT, UR4, 0x1d, UPT ;  /* 0x0000001d0400788c */ /* 0x000fd2000bf05270 */
[----:B------:R-:W-:Y:S05]  /*5a70*/  BRA.U !UP0, `(.L_x_17975) ;  /* 0x0000000108487547 */ /* 0x000fea000b800000 */
[----:B------:R-:W-:-:S09]  /*5a80*/  UISETP.NE.AND UP0, UPT, UR4, 0x2c, UPT ;  /* 0x0000002c0400788c */ /* 0x000fd2000bf05270 */
[----:B------:R-:W-:Y:S05]  /*5a90*/  BRA.U UP0, `(.L_x_17956) ;  /* 0x0000000100b07547 */ /* 0x000fea000b800000 */
        /* <DEDUP_REMOVED lines=16> */
.L_x_17975:
[----:B------:R-:W-:-:S04]  /*5ba0*/  PRMT R4, R9, 0x9910, RZ ;  /* 0x0000991009047816 */ /* 0x000fc800000000ff */
[----:B------:R-:W-:-:S05]  /*5bb0*/  SHF.R.S32.HI R5, RZ, 0x1f, R4 ;  /* 0x0000001fff057819 */ /* 0x000fca0000011404 */
[----:B------:R0:W-:Y:S01]  /*5bc0*/  STG.E.64 desc[UR36][R2.64], R4 ;  /* 0x0000000402007986 */ /* 0x0001e2000c101b24 */
[----:B------:R-:W-:Y:S05]  /*5bd0*/  BRA `(.L_x_17957) ;  /* 0x0000000400447947 */ /* 0x000fea0003800000 */
.L_x_17974:
[----:B------:R-:W-:-:S05]  /*5be0*/  PRMT R5, R9, 0x9910, RZ ;  /* 0x0000991009057816 */ /* 0x000fca00000000ff */
[----:B------:R0:W-:Y:S01]  /*5bf0*/  STG.E desc[UR36][R2.64], R5 ;  /* 0x0000000502007986 */ /* 0x0001e2000c101924 */
[----:B------:R-:W-:Y:S05]  /*5c00*/  BRA `(.L_x_17957) ;  /* 0x0000000400387947 */ /* 0x000fea0003800000 */
.L_x_17964:
        /* <DEDUP_REMOVED lines=11> */
.L_x_17977:
[----:B------:R-:W0:Y:S01]  /*5cc0*/  I2F.F64.S16 R4, R9 ;  /* 0x0000000900047312 */ /* 0x000e220000101c00 */
[----:B------:R-:W-:-:S05]  /*5cd0*/  CS2R R6, SRZ ;  /* 0x0000000000067805 */ /* 0x000fca000001ff00 */
[----:B0-----:R4:W-:Y:S01]  /*5ce0*/  STG.E.128 desc[UR36][R2.64], R4 ;  /* 0x0000000402007986 */ /* 0x0019e2000c101d24 */
[----:B------:R-:W-:Y:S05]  /*5cf0*/  BRA `(.L_x_17957) ;  /* 0x0000000000fc7947 */ /* 0x000fea0003800000 */
.L_x_17976:
[----:B------:R-:W-:-:S09]  /*5d00*/  UISETP.NE.AND UP0, UPT, UR4, 0xf, UPT ;  /* 0x0000000f0400788c */ /* 0x000fd2000bf05270 */
[----:B------:R-:W-:Y:S05]  /*5d10*/  BRA.U !UP0, `(.L_x_17978) ;  /* 0x0000000108e87547 */ /* 0x000fea000b800000 */
[----:B------:R-:W-:-:S09]  /*5d20*/  UISETP.NE.AND UP0, UPT, UR4, 0x17, UPT ;  /* 0x000000170400788c */ /* 0x000fd2000bf05270 */
[----:B------:R-:W-:Y:S05]  /*5d30*/  BRA.U !UP0, `(.L_x_17979) ;  /* 0x0000000108907547 */ /* 0x000fea000b800000 */
[----:B------:R-:W-:-:S09]  /*5d40*/  UISETP.NE.AND UP0, UPT, UR4, 0x18, UPT ;  /* 0x000000180400788c */ /* 0x000fd2000bf05270 */
[----:B------:R-:W-:Y:S05]  /*5d50*/  BRA.U !UP0, `(.L_x_17980) ;  /* 0x0000000108447547 */ /* 0x000fea000b800000 */
.L_x_17956:
        /* <DEDUP_REMOVED lines=9> */
[----:B------:R-:W-:-:S02]  /*5df0*/  IMAD.U32 R5, RZ, RZ, UR5 ;  /* 0x00000005ff057e24 */ /* 0x000fc4000f8e00ff */
[----:B---3--:R-:W-:Y:S01]  /*5e00*/  IMAD.U32 R6, RZ, RZ, UR6 ;  /* 0x00000006ff067e24 */ /* 0x008fe2000f8e00ff */
[----:B------:R-:W-:Y:S01]  /*5e10*/  MOV R7, UR7 ;  /* 0x0000000700077c02 */ /* 0x000fe20008000f00 */
[----:B----4-:R-:W-:Y:S02]  /*5e20*/  IMAD.U32 R10, RZ, RZ, UR8 ;  /* 0x00000008ff0a7e24 */ /* 0x010fe4000f8e00ff */
[----:B-1----:R-:W-:-:S07]  /*5e30*/  IMAD.U32 R11, RZ, RZ, UR9 ;  /* 0x00000009ff0b7e24 */ /* 0x002fce000f8e00ff */
[----:B------:R-:W-:-:S07]  /*5e40*/  LEPC R20, `(.L_x_17981) ;  /* 0x000000001014794e */ /* 0x000fce0000000000 */
[----:B--2---:R-:W-:Y:S05]  /*5e50*/  CALL.ABS.NOINC R2 ;  /* 0x0000000002007343 */ /* 0x004fea0003c00000 */
.L_x_17981:
[----:B------:R-:W-:Y:S05]  /*5e60*/  BRA `(.L_x_17957) ;  /* 0x0000000000a07947 */ /* 0x000fea0003800000 */
.L_x_17980:
[----:B------:R-:W0:Y:S01]  /*5e70*/  I2F.S16 R9, R9 ;  /* 0x0000000900097306 */ /* 0x000e220000101400 */
[----:B------:R-:W-:Y:S01]  /*5e80*/  BSSY.RECONVERGENT B0, `(.L_x_17982) ;  /* 0x000000c000007945 */ /* 0x000fe20003800200 */
[----:B------:R-:W-:Y:S01]  /*5e90*/  IMAD.MOV.U32 R0, RZ, RZ, 0x7f ;  /* 0x0000007fff007424 */ /* 0x000fe200078e00ff */
[----:B0-----:R-:W-:Y:S02]  /*5ea0*/  LOP3.LUT R4, R9, 0x7fffffff, RZ, 0xc0, !PT ;  /* 0x7fffffff09047812 */ /* 0x001fe400078ec0ff */
        /* <DEDUP_REMOVED lines=9> */
.L_x_17983:
[----:B------:R-:W-:Y:S05]  /*5f40*/  BSYNC.RECONVERGENT B0 ;  /* 0x0000000000007941 */ /* 0x000fea0003800200 */
.L_x_17982:
[----:B------:R-:W-:-:S05]  /*5f50*/  LOP3.LUT R5, R0, 0x80, R5, 0xf8, !PT ;  /* 0x0000008000057812 */ /* 0x000fca00078ef805 */
[----:B------:R2:W-:Y:S01]  /*5f60*/  STG.E.U8 desc[UR36][R2.64], R5 ;  /* 0x0000000502007986 */ /* 0x0005e2000c101124 */
[----:B------:R-:W-:Y:S05]  /*5f70*/  BRA `(.L_x_17957) ;  /* 0x00000000005c7947 */ /* 0x000fea0003800000 */
.L_x_17979:
[----:B------:R-:W0:Y:S01]  /*5f80*/  I2F.S16 R5, R9 ;  /* 0x0000000900057306 */ /* 0x000e220000101400 */
[----:B------:R-:W-:Y:S01]  /*5f90*/  BSSY.RECONVERGENT B0, `(.L_x_17984) ;  /* 0x000000e000007945 */ /* 0x000fe20003800200 */
[----:B0-----:R-:W-:-:S04]  /*5fa0*/  LOP3.LUT R4, R5, 0x7fffffff, RZ, 0xc0, !PT ;  /* 0x7fffffff05047812 */ /* 0x001fc800078ec0ff */
        /* <DEDUP_REMOVED lines=9> */
.L_x_17985:
[----:B------:R-:W-:Y:S01]  /*6040*/  IMAD.MOV.U32 R0, RZ, RZ, 0x7f ;  /* 0x0000007fff007424 */ /* 0x000fe200078e00ff */
[----:B------:R-:W-:-:S04]  /*6050*/  ISETP.GT.U32.AND P0, PT, R4, 0x7f800000, PT ;  /* 0x7f8000000400780c */ /* 0x000fc80003f04070 */
[----:B------:R-:W-:-:S09]  /*6060*/  SEL R0, R0, 0x7c, P0 ;  /* 0x0000007c00007807 */ /* 0x000fd20000000000 */
.L_x_17986:
[----:B------:R-:W-:Y:S05]  /*6070*/  BSYNC.RECONVERGENT B0 ;  /* 0x0000000000007941 */ /* 0x000fea0003800200 */
.L_x_17984:
[----:B------:R-:W-:-:S04]  /*6080*/  SHF.R.U32.HI R5, RZ, 0x18, R5 ;  /* 0x00000018ff057819 */ /* 0x000fc80000011605 */
[----:B------:R-:W-:-:S05]  /*6090*/  LOP3.LUT R5, R0, 0x80, R5, 0xf8, !PT ;  /* 0x0000008000057812 */ /* 0x000fca00078ef805 */
[----:B------:R1:W-:Y:S01]  /*60a0*/  STG.E.U8 desc[UR36][R2.64], R5 ;  /* 0x0000000502007986 */ /* 0x0003e2000c101124 */
[----:B------:R-:W-:Y:S05]  /*60b0*/  BRA `(.L_x_17957) ;  /* 0x00000000000c7947 */ /* 0x000fea0003800000 */
.L_x_17978:
[----:B------:R-:W0:Y:S02]  /*60c0*/  I2F.S16 R0, R9 ;  /* 0x0000000900007306 */ /* 0x000e240000101400 */
[----:B0-----:R-:W-:-:S05]  /*60d0*/  F2FP.BF16.F32.PACK_AB R0, RZ, R0 ;  /* 0x00000000ff00723e */ /* 0x001fca00000010ff */
[----:B------:R0:W-:Y:S02]  /*60e0*/  STG.E.U16 desc[UR36][R2.64], R0 ;  /* 0x0000000002007986 */ /* 0x0001e4000c101524 */
.L_x_17957:
[----:B------:R-:W-:-:S07]  /*60f0*/  IADD3 R17, PT, PT, R17, 0x80, RZ ;  /* 0x0000008011117810 */ /* 0x000fce0007ffe0ff */
.L_x_17917:
[----:B------:R-:W-:Y:S05]  /*6100*/  BSYNC.RECONVERGENT B6 ;  /* 0x0000000000067941 */ /* 0x000fea0003800200 */
.L_x_17916:
        /* <DEDUP_REMOVED lines=307> */
.L_x_17989:
        /* <DEDUP_REMOVED lines=16> */
.L_x_17993:
[----:B------:R0:W5:Y:S01]  /*7540*/  LDG.E.U8 R0, desc[UR36][R2.64] ;  /* 0x0000002402007981 */ /* 0x000162000c1e1100 */
[----:B------:R-:W-:Y:S05]  /*7550*/  BRA `(.L_x_17995) ;  /* 0x0000000c004c7947 */ /* 0x000fea0003800000 */
.L_x_17992:
        /* <DEDUP_REMOVED lines=8> */
.L_x_17997:
[----:B------:R0:W5:Y:S01]  /*75e0*/  LDG.E.U16 R0, desc[UR36][R2.64] ;  /* 0x0000002402007981 */ /* 0x000162000c1e1500 */
[----:B------:R-:W-:Y:S05]  /*75f0*/  BRA `(.L_x_17995) ;  /* 0x0000000c00247947 */ /* 0x000fea0003800000 */
.L_x_17996:
[----:B------:R0:W5:Y:S01]  /*7600*/  LDG.E.U16 R0, desc[UR36][R2.64] ;  /* 0x0000002402007981 */ /* 0x000162000c1e1500 */
[----:B------:R-:W-:Y:S05]  /*7610*/  BRA `(.L_x_17995) ;  /* 0x0000000c001c7947 */ /* 0x000fea0003800000 */
.L_x_17991:
        /* <DEDUP_REMOVED lines=9> */
.L_x_17999:
[----:B------:R-:W2:Y:S02]  /*76b0*/  LDG.E.U16 R4, desc[UR36][R2.64] ;  /* 0x0000002402047981 */ /* 0x000ea4000c1e1500 */
[----:B--2---:R-:W-:-:S06]  /*76c0*/  HADD2.F32 R4, -RZ, R4.H0_H0 ;  /* 0x20000004ff047230 */ /* 0x004fcc0000004100 */
[----:B------:R-:W0:Y:S02]  /*76d0*/  F2I.FTZ.TRUNC.NTZ R4, R4 ;  /* 0x0000000400047305 */ /* 0x000e24000021f100 */
[----:B0-----:R-:W-:Y:S01]  /*76e0*/  PRMT R0, R4, 0x7610, R0 ;  /* 0x0000761004007816 */ /* 0x001fe20000000000 */
[----:B------:R-:W-:Y:S06]  /*76f0*/  BRA `(.L_x_17995) ;  /* 0x0000000800e47947 */ /* 0x000fec0003800000 */
.L_x_17998:
        /* <DEDUP_REMOVED lines=9> */
.L_x_18001:
[----:B------:R-:W2:Y:S02]  /*7790*/  LDG.E.U16 R2, desc[UR36][R2.64] ;  /* 0x0000002402027981 */ /* 0x000ea4000c1e1500 */
[----:B--2---:R-:W-:-:S06]  /*77a0*/  HADD2.F32 R4, -RZ, R2.H0_H0 ;  /* 0x20000002ff047230 */ /* 0x004fcc0000004100 */
[----:B------:R-:W0:Y:S02]  /*77b0*/  F2I.FTZ.TRUNC.NTZ R4, R4 ;  /* 0x0000000400047305 */ /* 0x000e24000021f100 */
[----:B0-----:R-:W-:Y:S01]  /*77c0*/  PRMT R0, R4, 0x7610, R0 ;  /* 0x0000761004007816 */ /* 0x001fe20000000000 */
[----:B------:R-:W-:Y:S06]  /*77d0*/  BRA `(.L_x_17995) ;  /* 0x0000000800ac7947 */ /* 0x000fec0003800000 */
.L_x_18000:
[----:B------:R-:W2:Y:S02]  /*77e0*/  LDG.E.64 R2, desc[UR36][R2.64] ;  /* 0x0000002402027981 */ /* 0x000ea4000c1e1b00 */
[----:B--2---:R0:W1:Y:S01]  /*77f0*/  F2I.F64.TRUNC R0, R2 ;  /* 0x0000000200007311 */ /* 0x004062000030d100 */
[----:B------:R-:W-:Y:S05]  /*7800*/  BRA `(.L_x_17995) ;  /* 0x0000000800a07947 */ /* 0x000fea0003800000 */
.L_x_17990:
        /* <DEDUP_REMOVED lines=12> */
.L_x_18004:
[----:B------:R-:W2:Y:S02]  /*78d0*/  LDG.E.64 R2, desc[UR36][R2.64] ;  /* 0x0000002402027981 */ /* 0x000ea4000c1e1b00 */
[----:B--2---:R0:W1:Y:S01]  /*78e0*/  F2I.F64.TRUNC R0, R2 ;  /* 0x0000000200007311 */ /* 0x004062000030d100 */
[----:B------:R-:W-:Y:S05]  /*78f0*/  BRA `(.L_x_17995) ;  /* 0x0000000800647947 */ /* 0x000fea0003800000 */
.L_x_18003:
        /* <DEDUP_REMOVED lines=27> */
.L_x_18006:
        /* <DEDUP_REMOVED lines=14> */
.L_x_18005:
[----:B------:R-:W2:Y:S02]  /*7b90*/  LDG.E.U16 R4, desc[UR36][R2.64] ;  /* 0x0000002402047981 */ /* 0x000ea4000c1e1500 */
[----:B--2---:R-:W-:-:S06]  /*7ba0*/  SHF.L.U32 R4, R4, 0x10, RZ ;  /* 0x0000001004047819 */ /* 0x004fcc00000006ff */
[----:B------:R-:W0:Y:S02]  /*7bb0*/  F2I.FTZ.TRUNC.NTZ R4, R4 ;  /* 0x0000000400047305 */ /* 0x000e24000021f100 */
[----:B0-----:R-:W-:Y:S01]  /*7bc0*/  PRMT R0, R4, 0x7610, R0 ;  /* 0x0000761004007816 */ /* 0x001fe20000000000 */
[----:B------:R-:W-:Y:S06]  /*7bd0*/  BRA `(.L_x_17995) ;  /* 0x0000000400ac7947 */ /* 0x000fec0003800000 */
.L_x_18002:
        /* <DEDUP_REMOVED lines=10> */
.L_x_18009:
        /* <DEDUP_REMOVED lines=21> */
.L_x_18013:
[----:B------:R-:W-:Y:S05]  /*7dd0*/  BSYNC.RECONVERGENT B1 ;  /* 0x0000000000017941 */ /* 0x000fea0003800200 */
.L_x_18012:
[----:B------:R-:W-:Y:S01]  /*7de0*/  IMAD.SHL.U32 R0, R0, 0x100000, RZ ;  /* 0x0010000000007824 */ /* 0x000fe200078e00ff */
[----:B------:R-:W-:-:S04]  /*7df0*/  LEA R2, R2, 0x3b800000, 0x17 ;  /* 0x3b80000002027811 */ /* 0x000fc800078eb8ff */
[----:B------:R-:W-:-:S07]  /*7e00*/  LOP3.LUT R4, R2, R0, R7, 0xfe, !PT ;  /* 0x0000000002047212 */ /* 0x000fce00078efe07 */
.L_x_18011:
[----:B------:R-:W-:Y:S05]  /*7e10*/  BSYNC.RECONVERGENT B0 ;  /* 0x0000000000007941 */ /* 0x000fea0003800200 */
.L_x_18010:
[----:B------:R-:W0:Y:S02]  /*7e20*/  F2I.FTZ.TRUNC.NTZ R4, R4 ;  /* 0x0000000400047305 */ /* 0x000e24000021f100 */
[----:B0-----:R-:W-:Y:S01]  /*7e30*/  PRMT R0, R4, 0x7610, R0 ;  /* 0x0000761004007816 */ /* 0x001fe20000000000 */
[----:B------:R-:W-:Y:S06]  /*7e40*/  BRA `(.L_x_17995) ;  /* 0x0000000400107947 */ /* 0x000fec0003800000 */
.L_x_18008:
        /* <DEDUP_REMOVED lines=21> */
.L_x_18017:
[----:B------:R-:W-:Y:S05]  /*7fa0*/  BSYNC.RECONVERGENT B1 ;  /* 0x0000000000017941 */ /* 0x000fea0003800200 */
.L_x_18016:
[----:B------:R-:W-:Y:S01]  /*7fb0*/  IMAD.SHL.U32 R0, R0, 0x200000, RZ ;  /* 0x0020000000007824 */ /* 0x000fe200078e00ff */
[----:B------:R-:W-:-:S04]  /*7fc0*/  LEA R2, R2, 0x37800000, 0x17 ;  /* 0x3780000002027811 */ /* 0x000fc800078eb8ff */
[----:B------:R-:W-:-:S07]  /*7fd0*/  LOP3.LUT R4, R2, R0, R7, 0xfe, !PT ;  /* 0x0000000002047212 */ /* 0x000fce00078efe07 */
.L_x_18015:
[----:B------:R-:W-:Y:S05]  /*7fe0*/  BSYNC.RECONVERGENT B0 ;  /* 0x0000000000007941 */ /* 0x000fea0003800200 */
.L_x_18014:
[----:B------:R-:W0:Y:S02]  /*7ff0*/  F2I.FTZ.TRUNC.NTZ R4, R4 ;  /* 0x0000000400047305 */ /* 0x000e24000021f100 */
[----:B0-----:R-:W-:Y:S01]  /*8000*/  PRMT R0, R4, 0x7610, R0 ;  /* 0x0000761004007816 */ /* 0x001fe20000000000 */
[----:B------:R-:W-:Y:S06]  /*8010*/  BRA `(.L_x_17995) ;  /* 0x00000000009c7947 */ /* 0x000fec0003800000 */
.L_x_18007:
        /* <DEDUP_REMOVED lines=14> */
.L_x_18021:
[----:B------:R-:W-:Y:S05]  /*8100*/  BSYNC.RECONVERGENT B0 ;  /* 0x0000000000007941 */ /* 0x000fea0003800200 */
.L_x_18020:
[----:B------:R-:W0:Y:S02]  /*8110*/  F2I.FTZ.TRUNC.NTZ R4, R4 ;  /* 0x0000000400047305 */ /* 0x000e24000021f100 */
[----:B0-----:R-:W-:Y:S01]  /*8120*/  PRMT R0, R4, 0x7610, R0 ;  /* 0x0000761004007816 */ /* 0x001fe20000000000 */
[----:B------:R-:W-:Y:S06]  /*8130*/  BRA `(.L_x_17995) ;  /* 0x0000000000547947 */ /* 0x000fec0003800000 */
.L_x_17994:
        /* <DEDUP_REMOVED lines=16> */
.L_x_18022:
[----:B------:R-:W-:Y:S01]  /*8240*/  PRMT R0, RZ, 0x7610, R0 ;  /* 0x00007610ff007816 */ /* 0x000fe20000000000 */
[----:B------:R-:W-:Y:S06]  /*8250*/  BRA `(.L_x_17995) ;  /* 0x00000000000c7947 */ /* 0x000fec0003800000 */
.L_x_18019:
[----:B------:R3:W5:Y:S01]  /*8260*/  LDG.E.U16 R0, desc[UR36][R2.64] ;  /* 0x0000002402007981 */ /* 0x000762000c1e1500 */
[----:B------:R-:W-:Y:S05]  /*8270*/  BRA `(.L_x_17995) ;  /* 0x0000000000047947 */ /* 0x000fea0003800000 */
.L_x_18018:
[----:B------:R4:W5:Y:S02]  /*8280*/  LDG.E.U16 R0, desc[UR36][R2.64] ;  /* 0x0000002402007981 */ /* 0x000964000c1e1500 */
.L_x_17995:
[----:B------:R-:W0:Y:S01]  /*8290*/  LDCU.64 UR6, c[0x0][0x580] ;  /* 0x0000b000ff0677ac */ /* 0x000e220008000a00 */
[----:B------:R-:W1:Y:S01]  /*82a0*/  LDCU.U16 UR8, c[0x0][0x592] ;  /* 0x0000b240ff0877ac */ /* 0x000e620008000400 */
[----:B------:R-:W-:-:S04]  /*82b0*/  UPRMT UR4, UR41, 0x9910, URZ ;  /* 0x0000991029047896 */ /* 0x000fc800080000ff */
[----:B------:R-:W-:Y:S01]  /*82c0*/  UISETP.GT.AND UP0, UPT, UR4, 0x9, UPT ;  /* 0x000000090400788c */ /* 0x000fe2000bf04270 */
[----:B0-234-:R-:W-:Y:S02]  /*82d0*/  IADD3 R2, P0, PT, R16, UR6, RZ ;  /* 0x0000000610027c10 */ /* 0x01dfe4000ff1e0ff */
[----:B-1---5:R-:W-:-:S03]  /*82e0*/  VIMNMX.S16x2 R0, PT, PT, R0, UR8, PT ;  /* 0x0000000800007c48 */ /* 0x022fc6000bfe0300 */
        /* <DEDUP_REMOVED lines=13> */
.L_x_18026:
[----:B------:R4:W-:Y:S01]  /*83c0*/  STG.E.U8 desc[UR36][R2.64], R9 ;  /* 0x0000000902007986 */ /* 0x0009e2000c101124 */
[----:B------:R-:W-:Y:S05]  /*83d0*/  BRA `(.L_x_18028) ;  /* 0x0000000c004c7947 */ /* 0x000fea0003800000 */
.L_x_18025:
        /* <DEDUP_REMOVED lines=10> */
.L_x_18030:
[----:B------:R-:W-:-:S05]  /*8480*/  PRMT R5, R9, 0x9910, RZ ;  /* 0x0000991009057816 */ /* 0x000fca00000000ff */
[----:B------:R2:W-:Y:S01]  /*8490*/  STG.E desc[UR36][R2.64], R5 ;  /* 0x0000000502007986 */ /* 0x0005e2000c101924 */
[----:B------:R-:W-:Y:S05]  /*84a0*/  BRA `(.L_x_18028) ;  /* 0x0000000c00187947 */ /* 0x000fea0003800000 */
.L_x_18029:
[----:B------:R0:W-:Y:S01]  /*84b0*/  STG.E.U16 desc[UR36][R2.64], R9 ;  /* 0x0000000902007986 */ /* 0x0001e2000c101524 */
[----:B------:R-:W-:Y:S05]  /*84c0*/  BRA `(.L_x_18028) ;  /* 0x0000000c00107947 */ /* 0x000fea0003800000 */
.L_x_18024:
        /* <DEDUP_REMOVED lines=9> */
.L_x_18032:
[----:B------:R-:W0:Y:S02]  /*8560*/  I2F.S16 R0, R9 ;  /* 0x0000000900007306 */ /* 0x000e240000101400 */
[----:B0-----:R-:W-:-:S05]  /*8570*/  F2FP.F16.F32.PACK_AB R0, RZ, R0 ;  /* 0x00000000ff00723e */ /* 0x001fca00000000ff */
[----:B------:R0:W-:Y:S01]  /*8580*/  STG.E.U16 desc[UR36][R2.64], R0 ;  /* 0x0000000002007986 */ /* 0x0001e2000c101524 */
[----:B------:R-:W-:Y:S05]  /*8590*/  BRA `(.L_x_18028) ;  /* 0x0000000800dc7947 */ /* 0x000fea0003800000 */
.L_x_18031:
        /* <DEDUP_REMOVED lines=10> */
.L_x_18034:
[----:B------:R-:W0:Y:S02]  /*8640*/  I2F.S16 R9, R9 ;  /* 0x0000000900097306 */ /* 0x000e240000101400 */
[----:B0-----:R-:W-:-:S04]  /*8650*/  F2FP.F16.F32.PACK_AB R5, RZ, R9 ;  /* 0x00000009ff05723e */ /* 0x001fc800000000ff */
[----:B------:R-:W-:-:S05]  /*8660*/  PRMT R5, R5, 0x5410, RZ ;  /* 0x0000541005057816 */ /* 0x000fca00000000ff */
[----:B------:R0:W-:Y:S01]  /*8670*/  STG.E desc[UR36][R2.64], R5 ;  /* 0x0000000502007986 */ /* 0x0001e2000c101924 */
[----:B------:R-:W-:Y:S05]  /*8680*/  BRA `(.L_x_18028) ;  /* 0x0000000800a07947 */ /* 0x000fea0003800000 */
.L_x_18033:
[----:B------:R-:W0:Y:S02]  /*8690*/  I2F.F64.S16 R4, R9 ;  /* 0x0000000900047312 */ /* 0x000e240000101c00 */
[----:B0-----:R0:W-:Y:S01]  /*86a0*/  STG.E.64 desc[UR36][R2.64], R4 ;  /* 0x0000000402007986 */ /* 0x0011e2000c101b24 */
[----:B------:R-:W-:Y:S05]  /*86b0*/  BRA `(.L_x_18028) ;  /* 0x0000000800947947 */ /* 0x000fea0003800000 */
.L_x_18023:
        /* <DEDUP_REMOVED lines=12> */
.L_x_18038:
        /* <DEDUP_REMOVED lines=18> */
.L_x_18041:
[----:B------:R-:W-:-:S04]  /*88a0*/  SHF.R.U32.HI R5, RZ, 0x18, R5 ;  /* 0x00000018ff057819 */ /* 0x000fc80000011605 */
[----:B------:R-:W-:-:S07]  /*88b0*/  LOP3.LUT R0, R0, 0x80, R5, 0xf8, !PT ;  /* 0x0000008000007812 */ /* 0x000fce00078ef805 */
.L_x_18040:
[----:B------:R-:W-:Y:S05]  /*88c0*/  BSYNC.RECONVERGENT B0 ;  /* 0x0000000000007941 */ /* 0x000fea0003800200 */
.L_x_18039:
[----:B------:R0:W-:Y:S01]  /*88d0*/  STG.E.U8 desc[UR36][R2.64], R0 ;  /* 0x0000000002007986 */ /* 0x0001e2000c101124 */
[----:B------:R-:W-:Y:S05]  /*88e0*/  BRA `(.L_x_18028) ;  /* 0x0000000800087947 */ /* 0x000fea0003800000 */
.L_x_18037:
[----:B------:R-:W0:Y:S01]  /*88f0*/  I2F.S16 R5, R9 ;  /* 0x0000000900057306 */ /* 0x000e220000101400 */
[----:B------:R-:W-:Y:S01]  /*8900*/  BSSY.RECONVERGENT B0, `(.L_x_18042) ;  /* 0x0000013000007945 */ /* 0x000fe20003800200 */
[----:B------:R-:W-:Y:S01]  /*8910*/  HFMA2 R0, -RZ, RZ, 0, 7.62939453125e-06 ;  /* 0x00000080ff007431 */ /* 0x000fe200000001ff */
        /* <DEDUP_REMOVED lines=15> */
.L_x_18044:
[----:B------:R-:W-:-:S04]  /*8a10*/  SHF.R.U32.HI R5, RZ, 0x18, R5 ;  /* 0x00000018ff057819 */ /* 0x000fc80000011605 */
[----:B------:R-:W-:-:S07]  /*8a20*/  LOP3.LUT R0, R0, 0x80, R5, 0xf8, !PT ;  /* 0x0000008000007812 */ /* 0x000fce00078ef805 */
.L_x_18043:
[----:B------:R-:W-:Y:S05]  /*8a30*/  BSYNC.RECONVERGENT B0 ;  /* 0x0000000000007941 */ /* 0x000fea0003800200 */
.L_x_18042:
[----:B------:R0:W-:Y:S01]  /*8a40*/  STG.E.U8 desc[UR36][R2.64], R0 ;  /* 0x0000000002007986 */ /* 0x0001e2000c101124 */
[----:B------:R-:W-:Y:S05]  /*8a50*/  BRA `(.L_x_18028) ;  /* 0x0000000400ac7947 */ /* 0x000fea0003800000 */
.L_x_18036:
        /* <DEDUP_REMOVED lines=22> */
.L_x_18046:
[----:B------:R-:W-:-:S04]  /*8bc0*/  PRMT R4, R9, 0x9910, RZ ;  /* 0x0000991009047816 */ /* 0x000fc800000000ff */
[----:B------:R-:W-:-:S05]  /*8bd0*/  SHF.R.S32.HI R5, RZ, 0x1f, R4 ;  /* 0x0000001fff057819 */ /* 0x000fca0000011404 */
[----:B------:R0:W-:Y:S01]  /*8be0*/  STG.E.64 desc[UR36][R2.64], R4 ;  /* 0x0000000402007986 */ /* 0x0001e2000c101b24 */
[----:B------:R-:W-:Y:S05]  /*8bf0*/  BRA `(.L_x_18028) ;  /* 0x0000000400447947 */ /* 0x000fea0003800000 */
.L_x_18045:
[----:B------:R-:W-:-:S05]  /*8c00*/  PRMT R5, R9, 0x9910, RZ ;  /* 0x0000991009057816 */ /* 0x000fca00000000ff */
[----:B------:R0:W-:Y:S01]  /*8c10*/  STG.E desc[UR36][R2.64], R5 ;  /* 0x0000000502007986 */ /* 0x0001e2000c101924 */
[----:B------:R-:W-:Y:S05]  /*8c20*/  BRA `(.L_x_18028) ;  /* 0x0000000400387947 */ /* 0x000fea0003800000 */
.L_x_18035:
        /* <DEDUP_REMOVED lines=11> */
.L_x_18048:
[----:B------:R-:W0:Y:S01]  /*8ce0*/  I2F.F64.S16 R4, R9 ;  /* 0x0000000900047312 */ /* 0x000e220000101c00 */
[----:B------:R-:W-:-:S05]  /*8cf0*/  CS2R R6, SRZ ;  /* 0x0000000000067805 */ /* 0x000fca000001ff00 */
[----:B0-----:R0:W-:Y:S01]  /*8d00*/  STG.E.128 desc[UR36][R2.64], R4 ;  /* 0x0000000402007986 */ /* 0x0011e2000c101d24 */
[----:B------:R-:W-:Y:S05]  /*8d10*/  BRA `(.L_x_18028) ;  /* 0x0000000000fc7947 */ /* 0x000fea0003800000 */
.L_x_18047:
[----:B------:R-:W-:-:S09]  /*8d20*/  UISETP.NE.AND UP0, UPT, UR4, 0xf, UPT ;  /* 0x0000000f0400788c */ /* 0x000fd2000bf05270 */
[----:B------:R-:W-:Y:S05]  /*8d30*/  BRA.U !UP0, `(.L_x_18049) ;  /* 0x0000000108e87547 */ /* 0x000fea000b800000 */
[----:B------:R-:W-:-:S09]  /*8d40*/  UISETP.NE.AND UP0, UPT, UR4, 0x17, UPT ;  /* 0x000000170400788c */ /* 0x000fd2000bf05270 */
[----:B------:R-:W-:Y:S05]  /*8d50*/  BRA.U !UP0, `(.L_x_18050) ;  /* 0x0000000108907547 */ /* 0x000fea000b800000 */
[----:B------:R-:W-:-:S09]  /*8d60*/  UISETP.NE.AND UP0, UPT, UR4, 0x18, UPT ;  /* 0x000000180400788c */ /* 0x000fd2000bf05270 */
[----:B------:R-:W-:Y:S05]  /*8d70*/  BRA.U !UP0, `(.L_x_18051) ;  /* 0x0000000108447547 */ /* 0x000fea000b800000 */
.L_x_18027:
        /* <DEDUP_REMOVED lines=16> */
.L_x_18052:
[----:B------:R-:W-:Y:S05]  /*8e80*/  BRA `(.L_x_18028) ;  /* 0x0000000000a07947 */ /* 0x000fea0003800000 */
.L_x_18051:
[----:B------:R-:W0:Y:S01]  /*8e90*/  I2F.S16 R9, R9 ;  /* 0x0000000900097306 */ /* 0x000e220000101400 */
[----:B------:R-:W-:Y:S01]  /*8ea0*/  BSSY.RECONVERGENT B0, `(.L_x_18053) ;  /* 0x000000c000007945 */ /* 0x000fe20003800200 */
[----:B------:R-:W-:Y:S02]  /*8eb0*/  MOV R0, 0x7f ;  /* 0x0000007f00007802 */ /* 0x000fe40000000f00 */
        /* <DEDUP_REMOVED lines=10> */
.L_x_18054:
[----:B------:R-:W-:Y:S05]  /*8f60*/  BSYNC.RECONVERGENT B0 ;  /* 0x0000000000007941 */ /* 0x000fea0003800200 */
.L_x_18053:
[----:B------:R-:W-:-:S05]  /*8f70*/  LOP3.LUT R5, R0, 0x80, R5, 0xf8, !PT ;  /* 0x0000008000057812 */ /* 0x000fca00078ef805 */
[----:B------:R0:W-:Y:S01]  /*8f80*/  STG.E.U8 desc[UR36][R2.64], R5 ;  /* 0x0000000502007986 */ /* 0x0001e2000c101124 */
[----:B------:R-:W-:Y:S05]  /*8f90*/  BRA `(.L_x_18028) ;  /* 0x00000000005c7947 */ /* 0x000fea0003800000 */
.L_x_18050:
        /* <DEDUP_REMOVED lines=12> */
.L_x_18056:
[----:B------:R-:W-:Y:S01]  /*9060*/  IMAD.MOV.U32 R0, RZ, RZ, 0x7f ;  /* 0x0000007fff007424 */ /* 0x000fe200078e00ff */
[----:B------:R-:W-:-:S04]  /*9070*/  ISETP.GT.U32.AND P0, PT, R4, 0x7f800000, PT ;  /* 0x7f8000000400780c */ /* 0x000fc80003f04070 */
[----:B------:R-:W-:-:S09]  /*9080*/  SEL R0, R0, 0x7c, P0 ;  /* 0x0000007c00007807 */ /* 0x000fd20000000000 */
.L_x_18057:
[----:B------:R-:W-:Y:S05]  /*9090*/  BSYNC.RECONVERGENT B0 ;  /* 0x0000000000007941 */ /* 0x000fea0003800200 */
.L_x_18055:
[----:B------:R-:W-:-:S04]  /*90a0*/  SHF.R.U32.HI R5, RZ, 0x18, R5 ;  /* 0x00000018ff057819 */ /* 0x000fc80000011605 */
[----:B------:R-:W-:-:S05]  /*90b0*/  LOP3.LUT R5, R0, 0x80, R5, 0xf8, !PT ;  /* 0x0000008000057812 */ /* 0x000fca00078ef805 */
[----:B------:R0:W-:Y:S01]  /*90c0*/  STG.E.U8 desc[UR36][R2.64], R5 ;  /* 0x0000000502007986 */ /* 0x0001e2000c101124 */
[----:B------:R-:W-:Y:S05]  /*90d0*/  BRA `(.L_x_18028) ;  /* 0x00000000000c7947 */ /* 0x000fea0003800000 */
.L_x_18049:
[----:B------:R-:W0:Y:S02]  /*90e0*/  I2F.S16 R0, R9 ;  /* 0x0000000900007306 */ /* 0x000e240000101400 */
[----:B0-----:R-:W-:-:S05]  /*90f0*/  F2FP.BF16.F32.PACK_AB R0, RZ, R0 ;  /* 0x00000000ff00723e */ /* 0x001fca00000010ff */
[----:B------:R0:W-:Y:S02]  /*9100*/  STG.E.U16 desc[UR36][R2.64], R0 ;  /* 0x0000000002007986 */ /* 0x0001e4000c101524 */
.L_x_18028:
[----:B------:R-:W-:-:S07]  /*9110*/  VIADD R17, R17, 0x80 ;  /* 0x0000008011117836 */ /* 0x000fce0000000000 */
.L_x_17988:
[----:B------:R-:W-:Y:S05]  /*9120*/  BSYNC.RECONVERGENT B6 ;  /* 0x0000000000067941 */ /* 0x000fea0003800200 */
.L_x_17987:
[----:B------:R-:W5:Y:S02]  /*9130*/  LDCU UR4, c[0x0][0x380] ;  /* 0x00007000ff0477ac */ /* 0x000f640008000800 */
[----:B-----5:R-:W-:-:S13]  /*9140*/  ISETP.GE.AND P0, PT, R17, UR4, PT ;  /* 0x0000000411007c0c */ /* 0x020fda000bf06270 */
[----:B------:R-:W-:Y:S05]  /*9150*/  @P0 EXIT ;  /* 0x000000000000094d */ /* 0x000fea0003800000 */
        /* <DEDUP_REMOVED lines=303> */
.L_x_18058:
[----:B------:R-:W0:Y:S01]  /*a450*/  LDCU.128 UR8, c[0x0][0x580] ;  /* 0x0000b000ff0877ac */ /* 0x000e220008000c00 */
        /* <DEDUP_REMOVED lines=17> */
.L_x_18062:
[----:B------:R0:W5:Y:S01]  /*a570*/  LDG.E.U8 R0, desc[UR36][R2.64] ;  /* 0x0000002402007981 */ /* 0x000162000c1e1100 */
[----:B------:R-:W-:Y:S05]  /*a580*/  BRA `(.L_x_18064) ;  /* 0x0000000c004c7947 */ /* 0x000fea0003800000 */
.L_x_18061:
        /* <DEDUP_REMOVED lines=8> */
.L_x_18066:
[----:B------:R0:W5:Y:S01]  /*a610*/  LDG.E.U16 R0, desc[UR36][R2.64] ;  /* 0x0000002402007981 */ /* 0x000162000c1e1500 */
[----:B------:R-:W-:Y:S05]  /*a620*/  BRA `(.L_x_18064) ;  /* 0x0000000c00247947 */ /* 0x000fea0003800000 */
.L_x_18065:
[----:B------:R0:W5:Y:S01]  /*a630*/  LDG.E.U16 R0, desc[UR36][R2.64] ;  /* 0x0000002402007981 */ /* 0x000162000c1e1500 */
[----:B------:R-:W-:Y:S05]  /*a640*/  BRA `(.L_x_18064) ;  /* 0x0000000c001c7947 */ /* 0x000fea0003800000 */
.L_x_18060:
        /* <DEDUP_REMOVED lines=9> */
.L_x_18068:
[----:B------:R-:W2:Y:S02]  /*a6e0*/  LDG.E.U16 R4, desc[UR36][R2.64] ;  /* 0x0000002402047981 */ /* 0x000ea4000c1e1500 */
[----:B--2---:R-:W-:-:S06]  /*a6f0*/  HADD2.F32 R4, -RZ, R4.H0_H0 ;  /* 0x20000004ff047230 */ /* 0x004fcc0000004100 */
[----:B------:R-:W0:Y:S02]  /*a700*/  F2I.FTZ.TRUNC.NTZ R4, R4 ;  /* 0x0000000400047305 */ /* 0x000e24000021f100 */
[----:B0-----:R-:W-:Y:S01]  /*a710*/  PRMT R0, R4, 0x7610, R0 ;  /* 0x0000761004007816 */ /* 0x001fe20000000000 */
[----:B------:R-:W-:Y:S06]  /*a720*/  BRA `(.L_x_18064) ;  /* 0x0000000800e47947 */ /* 0x000fec0003800000 */
.L_x_18067:
        /* <DEDUP_REMOVED lines=9> */
.L_x_18070:
[----:B------:R-:W2:Y:S02]  /*a7c0*/  LDG.E.U16 R2, desc[UR36][R2.64] ;  /* 0x0000002402027981 */ /* 0x000ea4000c1e1500 */
[----:B--2---:R-:W-:-:S06]  /*a7d0*/  HADD2.F32 R4, -RZ, R2.H0_H0 ;  /* 0x20000002ff047230 */ /* 0x004fcc0000004100 */
[----:B------:R-:W0:Y:S02]  /*a7e0*/  F2I.FTZ.TRUNC.NTZ R4, R4 ;  /* 0x0000000400047305 */ /* 0x000e24000021f100 */
[----:B0-----:R-:W-:Y:S01]  /*a7f0*/  PRMT R0, R4, 0x7610, R0 ;  /* 0x0000761004007816 */ /* 0x001fe20000000000 */
[----:B------:R-:W-:Y:S06]  /*a800*/  BRA `(.L_x_18064) ;  /* 0x0000000800ac7947 */ /* 0x000fec0003800000 */
.L_x_18069:
[----:B------:R-:W2:Y:S02]  /*a810*/  LDG.E.64 R2, desc[UR36][R2.64] ;  /* 0x0000002402027981 */ /* 0x000ea4000c1e1b00 */
[----:B--2---:R0:W1:Y:S01]  /*a820*/  F2I.F64.TRUNC R0, R2 ;  /* 0x0000000200007311 */ /* 0x004062000030d100 */
[----:B------:R-:W-:Y:S05]  /*a830*/  BRA `(.L_x_18064) ;  /* 0x0000000800a07947 */ /* 0x000fea0003800000 */
.L_x_18059:
        /* <DEDUP_REMOVED lines=12> */
.L_x_18073:
[----:B------:R-:W2:Y:S02]  /*a900*/  LDG.E.64 R2, desc[UR36][R2.64] ;  /* 0x0000002402027981 */ /* 0x000ea4000c1e1b00 */
[----:B--2---:R3:W4:Y:S01]  /*a910*/  F2I.F64.TRUNC R0, R2 ;  /* 0x0000000200007311 */ /* 0x004722000030d100 */
[----:B------:R-:W-:Y:S05]  /*a920*/  BRA `(.L_x_18064) ;  /* 0x0000000800647947 */ /* 0x000fea0003800000 */
.L_x_18072:
        /* <DEDUP_REMOVED lines=27> */
.L_x_18075:
        /* <DEDUP_REMOVED lines=14> */
.L_x_18074:
[----:B------:R-:W2:Y:S02]  /*abc0*/  LDG.E.U16 R4, desc[UR36][R2.64] ;  /* 0x0000002402047981 */ /* 0x000ea4000c1e1500 */
[----:B--2---:R-:W-:-:S06]  /*abd0*/  SHF.L.U32 R4, R4, 0x10, RZ ;  /* 0x0000001004047819 */ /* 0x004fcc00000006ff */
[----:B------:R-:W0:Y:S02]  /*abe0*/  F2I.FTZ.TRUNC.NTZ R4, R4 ;  /* 0x0000000400047305 */ /* 0x000e24000021f100 */
[----:B0-----:R-:W-:Y:S01]  /*abf0*/  PRMT R0, R4, 0x7610, R0 ;  /* 0x0000761004007816 */ /* 0x001fe20000000000 */
[----:B------:R-:W-:Y:S06]  /*ac00*/  BRA `(.L_x_18064) ;  /* 0x0000000400ac7947 */ /* 0x000fec0003800000 */
.L_x_18071:
        /* <DEDUP_REMOVED lines=10> */
.L_x_18078:
        /* <DEDUP_REMOVED lines=21> */
.L_x_18082:
[----:B------:R-:W-:Y:S05]  /*ae00*/  BSYNC.RECONVERGENT B1 ;  /* 0x0000000000017941 */ /* 0x000fea0003800200 */
.L_x_18081:
[----:B------:R-:W-:Y:S01]  /*ae10*/  IMAD.SHL.U32 R0, R0, 0x100000, RZ ;  /* 0x0010000000007824 */ /* 0x000fe200078e00ff */
[----:B------:R-:W-:-:S04]  /*ae20*/  LEA R2, R2, 0x3b800000, 0x17 ;  /* 0x3b80000002027811 */ /* 0x000fc800078eb8ff */
[----:B------:R-:W-:-:S07]  /*ae30*/  LOP3.LUT R4, R2, R0, R7, 0xfe, !PT ;  /* 0x0000000002047212 */ /* 0x000fce00078efe07 */
.L_x_18080:
[----:B------:R-:W-:Y:S05]  /*ae40*/  BSYNC.RECONVERGENT B0 ;  /* 0x0000000000007941 */ /* 0x000fea0003800200 */
.L_x_18079:
[----:B------:R-:W0:Y:S02]  /*ae50*/  F2I.FTZ.TRUNC.NTZ R4, R4 ;  /* 0x0000000400047305 */ /* 0x000e24000021f100 */
[----:B0-----:R-:W-:Y:S01]  /*ae60*/  PRMT R0, R4, 0x7610, R0 ;  /* 0x0000761004007816 */ /* 0x001fe20000000000 */
[----:B------:R-:W-:Y:S06]  /*ae70*/  BRA `(.L_x_18064) ;  /* 0x0000000400107947 */ /* 0x000fec0003800000 */
.L_x_18077:
        /* <DEDUP_REMOVED lines=21> */
.L_x_18086:
[----:B------:R-:W-:Y:S05]  /*afd0*/  BSYNC.RECONVERGENT B1 ;  /* 0x0000000000017941 */ /* 0x000fea0003800200 */
.L_x_18085:
[----:B------:R-:W-:Y:S01]  /*afe0*/  IMAD.SHL.U32 R0, R0, 0x200000, RZ ;  /* 0x0020000000007824 */ /* 0x000fe200078e00ff */
[----:B------:R-:W-:-:S04]  /*aff0*/  LEA R2, R2, 0x37800000, 0x17 ;  /* 0x3780000002027811 */ /* 0x000fc800078eb8ff */
[----:B------:R-:W-:-:S07]  /*b000*/  LOP3.LUT R4, R2, R0, R7, 0xfe, !PT ;  /* 0x0000000002047212 */ /* 0x000fce00078efe07 */
.L_x_18084:
[----:B------:R-:W-:Y:S05]  /*b010*/  BSYNC.RECONVERGENT B0 ;  /* 0x0000000000007941 */ /* 0x000fea0003800200 */
.L_x_18083:
[----:B------:R-:W0:Y:S02]  /*b020*/  F2I.FTZ.TRUNC.NTZ R4, R4 ;  /* 0x0000000400047305 */ /* 0x000e24000021f100 */
[----:B0-----:R-:W-:Y:S01]  /*b030*/  PRMT R0, R4, 0x7610, R0 ;  /* 0x0000761004007816 */ /* 0x001fe20000000000 */
[----:B------:R-:W-:Y:S06]  /*b040*/  BRA `(.L_x_18064) ;  /* 0x00000000009c7947 */ /* 0x000fec0003800000 */
.L_x_18076:
        /* <DEDUP_REMOVED lines=14> */
.L_x_18090:
[----:B------:R-:W-:Y:S05]  /*b130*/  BSYNC.RECONVERGENT B0 ;  /* 0x0000000000007941 */ /* 0x000fea0003800200 */
.L_x_18089:
[----:B------:R-:W0:Y:S02]  /*b140*/  F2I.FTZ.TRUNC.NTZ R4, R4 ;  /* 0x0000000400047305 */ /* 0x000e24000021f100 */
[----:B0-----:R-:W-:Y:S01]  /*b150*/  PRMT R0, R4, 0x7610, R0 ;  /* 0x0000761004007816 */ /* 0x001fe20000000000 */
[----:B------:R-:W-:Y:S06]  /*b160*/  BRA `(.L_x_18064) ;  /* 0x0000000000547947 */ /* 0x000fec0003800000 */
.L_x_18063:
        /* <DEDUP_REMOVED lines=16> */
.L_x_18091:
[----:B------:R-:W-:Y:S01]  /*b270*/  PRMT R0, RZ, 0x7610, R0 ;  /* 0x00007610ff007816 */ /* 0x000fe20000000000 */
[----:B------:R-:W-:Y:S06]  /*b280*/  BRA `(.L_x_18064) ;  /* 0x00000000000c7947 */ /* 0x000fec0003800000 */
.L_x_18088:
[----:B------:R2:W5:Y:S01]  /*b290*/  LDG.E.U16 R0, desc[UR36][R2.64] ;  /* 0x0000002402007981 */ /* 0x000562000c1e1500 */
[----:B------:R-:W-:Y:S05]  /*b2a0*/  BRA `(.L_x_18064) ;  /* 0x0000000000047947 */ /* 0x000fea0003800000 */
.L_x_18087:
[----:B------:R1:W5:Y:S02]  /*b2b0*/  LDG.E.U16 R0, desc[UR36][R2.64] ;  /* 0x0000002402007981 */ /* 0x000364000c1e1500 */
.L_x_18064:
[----:B------:R-:W1:Y:S01]  /*b2c0*/  LDCU.U16 UR6, c[0x0][0x592] ;  /* 0x0000b240ff0677ac */ /* 0x000e620008000400 */
[----:B------:R-:W-:-:S04]  /*b2d0*/  UPRMT UR4, UR41, 0x9910, URZ ;  /* 0x0000991029047896 */ /* 0x000fc800080000ff */
[----:B------:R-:W-:Y:S01]  /*b2e0*/  UISETP.GT.AND UP0, UPT, UR4, 0x9, UPT ;  /* 0x000000090400788c */ /* 0x000fe2000bf04270 */
[----:B-1--45:R-:W-:-:S04]  /*b2f0*/  VIMNMX.S16x2 R0, PT, PT, R0, UR6, PT ;  /* 0x0000000600007c48 */ /* 0x032fc8000bfe0300 */
[----:B------:R-:W-:-:S04]  /*b300*/  PRMT R5, R0, 0x7610, R5 ;  /* 0x0000761000057816 */ /* 0x000fc80000000005 */
        /* <DEDUP_REMOVED lines=9> */
[----:B------:R-:W-:Y:S01]  /*b3a0*/  STG.E.U8 desc[UR36][R16.64], R5 ;  /* 0x0000000510007986 */ /* 0x000fe2000c101124 */
[----:B------:R-:W-:Y:S05]  /*b3b0*/  EXIT ;  /* 0x000000000000794d */ /* 0x000fea0003800000 */
.L_x_18095:
[----:B------:R-:W-:Y:S01]  /*b3c0*/  STG.E.U8 desc[UR36][R16.64], R5 ;  /* 0x0000000510007986 */ /* 0x000fe2000c101124 */
[----:B------:R-:W-:Y:S05]  /*b3d0*/  EXIT ;  /* 0x000000000000794d */ /* 0x000fea0003800000 */
.L_x_18094:
[----:B------:R-:W-:-:S09]  /*b3e0*/  UISETP.NE.AND UP0, UPT, UR4, 0x2, UPT ;  /* 0x000000020400788c */ /* 0x000fd2000bf05270 */
[----:B------:R-:W-:Y:S05]  /*b3f0*/  BRA.U !UP0, `(.L_x_18097) ;  /* 0x00000001082c7547 */ /* 0x000fea000b800000 */
[----:B------:R-:W-:-:S09]  /*b400*/  UISETP.NE.AND UP0, UPT, UR4, 0x3, UPT ;  /* 0x000000030400788c */ /* 0x000fd2000bf05270 */
[----:B------:R-:W-:Y:S05]  /*b410*/  BRA.U !UP0, `(.L_x_18098) ;  /* 0x0000000108187547 */ /* 0x000fea000b800000 */
[----:B------:R-:W-:-:S09]  /*b420*/  UISETP.NE.AND UP0, UPT, UR4, 0x4, UPT ;  /* 0x000000040400788c */ /* 0x000fd2000bf05270 */
[----:B------:R-:W-:Y:S05]  /*b430*/  BRA.U UP0, `(.L_x_18096) ;  /* 0x0000000900507547 */ /* 0x000fea000b800000 */
[----:B0-23--:R-:W-:-:S04]  /*b440*/  PRMT R2, R5, 0x9910, RZ ;  /* 0x0000991005027816 */ /* 0x00dfc800000000ff */
[----:B------:R-:W-:-:S05]  /*b450*/  SHF.R.S32.HI R3, RZ, 0x1f, R2 ;  /* 0x0000001fff037819 */ /* 0x000fca0000011402 */
[----:B------:R-:W-:Y:S01]  /*b460*/  STG.E.64 desc[UR36][R16.64], R2 ;  /* 0x0000000210007986 */ /* 0x000fe2000c101b24 */
[----:B------:R-:W-:Y:S05]  /*b470*/  EXIT ;  /* 0x000000000000794d */ /* 0x000fea0003800000 */
.L_x_18098:
[----:B0-23--:R-:W-:-:S05]  /*b480*/  PRMT R3, R5, 0x9910, RZ ;  /* 0x0000991005037816 */ /* 0x00dfca00000000ff */
[----:B------:R-:W-:Y:S01]  /*b490*/  STG.E desc[UR36][R16.64], R3 ;  /* 0x0000000310007986 */ /* 0x000fe2000c101924 */
[----:B------:R-:W-:Y:S05]  /*b4a0*/  EXIT ;  /* 0x000000000000794d */ /* 0x000fea0003800000 */
.L_x_18097:
[----:B------:R-:W-:Y:S01]  /*b4b0*/  STG.E.U16 desc[UR36][R16.64], R5 ;  /* 0x0000000510007986 */ /* 0x000fe2000c101524 */
[----:B------:R-:W-:Y:S05]  /*b4c0*/  EXIT ;  /* 0x000000000000794d */ /* 0x000fea0003800000 */
.L_x_18093:
[----:B------:R-:W-:-:S09]  /*b4d0*/  UISETP.GT.AND UP0, UPT, UR4, 0x6, UPT ;  /* 0x000000060400788c */ /* 0x000fd2000bf04270 */
[----:B------:R-:W-:Y:S05]  /*b4e0*/  BRA.U UP0, `(.L_x_18099) ;  /* 0x00000001002c7547 */ /* 0x000fea000b800000 */
[----:B------:R-:W-:-:S09]  /*b4f0*/  UISETP.NE.AND UP0, UPT, UR4, 0x5, UPT ;  /* 0x000000050400788c */ /* 0x000fd2000bf05270 */
[----:B------:R-:W-:Y:S05]  /*b500*/  BRA.U !UP0, `(.L_x_18100) ;  /* 0x0000000108147547 */ /* 0x000fea000b800000 */
[----:B------:R-:W-:-:S09]  /*b510*/  UISETP.NE.AND UP0, UPT, UR4, 0x6, UPT ;  /* 0x000000060400788c */ /* 0x000fd2000bf05270 */
[----:B------:R-:W-:Y:S05]  /*b520*/  BRA.U UP0, `(.L_x_18096) ;  /* 0x0000000900147547 */ /* 0x000fea000b800000 */
[----:B0-23--:R-:W0:Y:S02]  /*b530*/  I2F.S16 R3, R5 ;  /* 0x0000000500037306 */ /* 0x00de240000101400 */
[----:B0-----:R-:W-:Y:S01]  /*b540*/  STG.E desc[UR36][R16.64], R3 ;  /* 0x0000000310007986 */ /* 0x001fe2000c101924 */
[----:B------:R-:W-:Y:S05]  /*b550*/  EXIT ;  /* 0x000000000000794d */ /* 0x000fea0003800000 */
.L_x_18100:
[----:B------:R-:W1:Y:S02]  /*b560*/  I2F.S16 R0, R5 ;  /* 0x0000000500007306 */ /* 0x000e640000101400 */
[----:B-1----:R-:W-:-:S05]  /*b570*/  F2FP.F16.F32.PACK_AB R0, RZ, R0 ;  /* 0x00000000ff00723e */ /* 0x002fca00000000ff */
[----:B------:R-:W-:Y:S01]  /*b580*/  STG.E.U16 desc[UR36][R16.64], R0 ;  /* 0x0000000010007986 */ /* 0x000fe2000c101524 */
[----:B------:R-:W-:Y:S05]  /*b590*/  EXIT ;  /* 0x000000000000794d */ /* 0x000fea0003800000 */
.L_x_18099:
[----:B------:R-:W-:-:S09]  /*b5a0*/  UISETP.NE.AND UP0, UPT, UR4, 0x7, UPT ;  /* 0x000000070400788c */ /* 0x000fd2000bf05270 */
[----:B------:R-:W-:Y:S05]  /*b5b0*/  BRA.U !UP0, `(.L_x_18101) ;  /* 0x0000000108347547 */ /* 0x000fea000b800000 */
[----:B------:R-:W-:-:S09]  /*b5c0*/  UISETP.NE.AND UP0, UPT, UR4, 0x8, UPT ;  /* 0x000000080400788c */ /* 0x000fd2000bf05270 */
[----:B------:R-:W-:Y:S05]  /*b5d0*/  BRA.U !UP0, `(.L_x_18102) ;  /* 0x0000000108187547 */ /* 0x000fea000b800000 */
[----:B------:R-:W-:-:S09]  /*b5e0*/  UISETP.NE.AND UP0, UPT, UR4, 0x9, UPT ;  /* 0x000000090400788c */ /* 0x000fd2000bf05270 */
[----:B------:R-:W-:Y:S05]  /*b5f0*/  BRA.U UP0, `(.L_x_18096) ;  /* 0x0000000500e07547 */ /* 0x000fea000b800000 */
[----:B0-23--:R-:W0:Y:S01]  /*b600*/  I2F.S16 R2, R5 ;  /* 0x0000000500027306 */ /* 0x00de220000101400 */
[----:B------:R-:W-:-:S05]  /*b610*/  IMAD.MOV.U32 R3, RZ, RZ, RZ ;  /* 0x000000ffff037224 */ /* 0x000fca00078e00ff */
[----:B0-----:R-:W-:Y:S01]  /*b620*/  STG.E.64 desc[UR36][R16.64], R2 ;  /* 0x0000000210007986 */ /* 0x001fe2000c101b24 */
[----:B------:R-:W-:Y:S05]  /*b630*/  EXIT ;  /* 0x000000000000794d */ /* 0x000fea0003800000 */
.L_x_18102:
[----:B------:R-:W0:Y:S02]  /*b640*/  I2F.S16 R5, R5 ;  /* 0x0000000500057306 */ /* 0x000e240000101400 */
[----:B0-23--:R-:W-:-:S04]  /*b650*/  F2FP.F16.F32.PACK_AB R3, RZ, R5 ;  /* 0x00000005ff03723e */ /* 0x00dfc800000000ff */
[----:B------:R-:W-:-:S05]  /*b660*/  PRMT R3, R3, 0x5410, RZ ;  /* 0x0000541003037816 */ /* 0x000fca00000000ff */
[----:B------:R-:W-:Y:S01]  /*b670*/  STG.E desc[UR36][R16.64], R3 ;  /* 0x0000000310007986 */ /* 0x000fe2000c101924 */
[----:B------:R-:W-:Y:S05]  /*b680*/  EXIT ;  /* 0x000000000000794d */ /* 0x000fea0003800000 */
.L_x_18101:
[----:B0-23--:R-:W0:Y:S02]  /*b690*/  I2F.F64.S16 R2, R5 ;  /* 0x0000000500027312 */ /* 0x00de240000101c00 */
[----:B0-----:R-:W-:Y:S01]  /*b6a0*/  STG.E.64 desc[UR36][R16.64], R2 ;  /* 0x0000000210007986 */ /* 0x001fe2000c101b24 */
[----:B------:R-:W-:Y:S05]  /*b6b0*/  EXIT ;  /* 0x000000000000794d */ /* 0x000fea0003800000 */
.L_x_18092:
        /* <DEDUP_REMOVED lines=10> */
[----:B------:R-:W-:Y:S01]  /*b760*/  STG.E.U16 desc[UR36][R16.64], R5 ;  /* 0x0000000510007986 */ /* 0x000fe2000c101524 */
[----:B------:R-:W-:Y:S05]  /*b770*/  EXIT ;  /* 0x000000000000794d */ /* 0x000fea0003800000 */
.L_x_18106:
[----:B0-23--:R-:W0:Y:S01]  /*b780*/  I2F.S16 R3, R5 ;  /* 0x0000000500037306 */ /* 0x00de220000101400 */
[----:B------:R-:W-:Y:S01]  /*b790*/  BSSY.RECONVERGENT B0, `(.L_x_18107) ;  /* 0x0000013000007945 */ /* 0x000fe20003800200 */
[----:B------:R-:W-:Y:S02]  /*b7a0*/  MOV R8, 0x80 ;  /* 0x0000008000087802 */ /* 0x000fe40000000f00 */
        /* <DEDUP_REMOVED lines=14> */
.L_x_18109:
[----:B------:R-:W-:-:S04]  /*b890*/  SHF.R.U32.HI R3, RZ, 0x18, R3 ;  /* 0x00000018ff037819 */ /* 0x000fc80000011603 */
[----:B------:R-:W-:-:S04]  /*b8a0*/  LOP3.LUT R0, R0, 0x80, R3, 0xf8, !PT ;  /* 0x0000008000007812 */ /* 0x000fc800078ef803 */
[----:B------:R-:W-:-:S07]  /*b8b0*/  PRMT R8, R0, 0x7610, R8 ;  /* 0x0000761000087816 */ /* 0x000fce0000000008 */
.L_x_18108:
[----:B------:R-:W-:Y:S05]  /*b8c0*/  BSYNC.RECONVERGENT B0 ;  /* 0x0000000000007941 */ /* 0x000fea0003800200 */
.L_x_18107:
[----:B------:R-:W-:Y:S01]  /*b8d0*/  STG.E.U8 desc[UR36][R16.64], R8 ;  /* 0x0000000810007986 */ /* 0x000fe2000c101124 */
[----:B------:R-:W-:Y:S05]  /*b8e0*/  EXIT ;  /* 0x000000000000794d */ /* 0x000fea0003800000 */
.L_x_18105:
[----:B0-23--:R-:W0:Y:S01]  /*b8f0*/  I2F.S16 R3, R5 ;  /* 0x0000000500037306 */ /* 0x00de220000101400 */
        /* <DEDUP_REMOVED lines=16> */
.L_x_18112:
[----:B------:R-:W-:-:S04]  /*ba00*/  SHF.R.U32.HI R3, RZ, 0x18, R3 ;  /* 0x00000018ff037819 */ /* 0x000fc80000011603 */
[----:B------:R-:W-:-:S04]  /*ba10*/  LOP3.LUT R0, R0, 0x80, R3, 0xf8, !PT ;  /* 0x0000008000007812 */ /* 0x000fc800078ef803 */
[----:B------:R-:W-:-:S07]  /*ba20*/  PRMT R8, R0, 0x7610, R8 ;  /* 0x0000761000087816 */ /* 0x000fce0000000008 */
.L_x_18111:
[----:B------:R-:W-:Y:S05]  /*ba30*/  BSYNC.RECONVERGENT B0 ;  /* 0x0000000000007941 */ /* 0x000fea0003800200 */
.L_x_18110:
[----:B------:R-:W-:Y:S01]  /*ba40*/  STG.E.U8 desc[UR36][R16.64], R8 ;  /* 0x0000000810007986 */ /* 0x000fe2000c101124 */
[----:B------:R-:W-:Y:S05]  /*ba50*/  EXIT ;  /* 0x000000000000794d */ /* 0x000fea0003800000 */
.L_x_18104:
[----:B------:R-:W-:-:S09]  /*ba60*/  UISETP.NE.AND UP0, UPT, UR4, 0x1c, UPT ;  /* 0x0000001c0400788c */ /* 0x000fd2000bf05270 */
[----:B------:R-:W-:Y:S05]  /*ba70*/  BRA.U !UP0, `(.L_x_18113) ;  /* 0x0000000108607547 */ /* 0x000fea000b800000 */
[----:B------:R-:W-:-:S09]  /*ba80*/  UISETP.NE.AND UP0, UPT, UR4, 0x1d, UPT ;  /* 0x0000001d0400788c */ /* 0x000fd2000bf05270 */
[----:B------:R-:W-:Y:S05]  /*ba90*/  BRA.U !UP0, `(.L_x_18114) ;  /* 0x0000000108487547 */ /* 0x000fea000b800000 */
[----:B------:R-:W-:-:S09]  /*baa0*/  UISETP.NE.AND UP0, UPT, UR4, 0x2c, UPT ;  /* 0x0000002c0400788c */ /* 0x000fd2000bf05270 */
[----:B------:R-:W-:Y:S05]  /*bab0*/  BRA.U UP0, `(.L_x_18096) ;  /* 0x0000000100b07547 */ /* 0x000fea000b800000 */
[----:B------:R-:W0:Y:S02]  /*bac0*/  I2F.S16 R4, R5 ;  /* 0x0000000500047306 */ /* 0x000e240000101400 */
[----:B0-23--:R-:W-:-:S04]  /*bad0*/  SHF.R.U32.HI R2, RZ, 0x17, R4 ;  /* 0x00000017ff027819 */ /* 0x00dfc80000011604 */
        /* <DEDUP_REMOVED lines=14> */
.L_x_18114:
[----:B0-23--:R-:W-:-:S04]  /*bbc0*/  PRMT R2, R5, 0x9910, RZ ;  /* 0x0000991005027816 */ /* 0x00dfc800000000ff */
[----:B------:R-:W-:-:S05]  /*bbd0*/  SHF.R.S32.HI R3, RZ, 0x1f, R2 ;  /* 0x0000001fff037819 */ /* 0x000fca0000011402 */
[----:B------:R-:W-:Y:S01]  /*bbe0*/  STG.E.64 desc[UR36][R16.64], R2 ;  /* 0x0000000210007986 */ /* 0x000fe2000c101b24 */
[----:B------:R-:W-:Y:S05]  /*bbf0*/  EXIT ;  /* 0x000000000000794d */ /* 0x000fea0003800000 */
.L_x_18113:
[----:B0-23--:R-:W-:-:S05]  /*bc00*/  PRMT R3, R5, 0x9910, RZ ;  /* 0x0000991005037816 */ /* 0x00dfca00000000ff */
[----:B------:R-:W-:Y:S01]  /*bc10*/  STG.E desc[UR36][R16.64], R3 ;  /* 0x0000000310007986 */ /* 0x000fe2000c101924 */
[----:B------:R-:W-:Y:S05]  /*bc20*/  EXIT ;  /* 0x000000000000794d */ /* 0x000fea0003800000 */
.L_x_18103:
        /* <DEDUP_REMOVED lines=8> */
[----:B0-23--:R-:W-:-:S05]  /*bcb0*/  SEL R3, RZ, 0x1, !P0 ;  /* 0x00000001ff037807 */ /* 0x00dfca0004000000 */
[----:B------:R-:W-:Y:S01]  /*bcc0*/  STG.E.U8 desc[UR36][R16.64], R3 ;  /* 0x0000000310007986 */ /* 0x000fe2000c101124 */
[----:B------:R-:W-:Y:S05]  /*bcd0*/  EXIT ;  /* 0x000000000000794d */ /* 0x000fea0003800000 */
.L_x_18116:
[----:B------:R-:W1:Y:S01]  /*bce0*/  I2F.F64.S16 R4, R5 ;  /* 0x0000000500047312 */ /* 0x000e620000101c00 */
[----:B------:R-:W-:-:S05]  /*bcf0*/  CS2R R6, SRZ ;  /* 0x0000000000067805 */ /* 0x000fca000001ff00 */
[----:B-1----:R-:W-:Y:S01]  /*bd00*/  STG.E.128 desc[UR36][R16.64], R4 ;  /* 0x0000000410007986 */ /* 0x002fe2000c101d24 */
[----:B------:R-:W-:Y:S05]  /*bd10*/  EXIT ;  /* 0x000000000000794d */ /* 0x000fea0003800000 */
.L_x_18115:
[----:B------:R-:W-:-:S09]  /*bd20*/  UISETP.NE.AND UP0, UPT, UR4, 0xf, UPT ;  /* 0x0000000f0400788c */ /* 0x000fd2000bf05270 */
[----:B------:R-:W-:Y:S05]  /*bd30*/  BRA.U !UP0, `(.L_x_18117) ;  /* 0x0000000108e87547 */ /* 0x000fea000b800000 */
[----:B------:R-:W-:-:S09]  /*bd40*/  UISETP.NE.AND UP0, UPT, UR4, 0x17, UPT ;  /* 0x000000170400788c */ /* 0x000fd2000bf05270 */
[----:B------:R-:W-:Y:S05]  /*bd50*/  BRA.U !UP0, `(.L_x_18118) ;  /* 0x0000000108907547 */ /* 0x000fea000b800000 */
[----:B------:R-:W-:-:S09]  /*bd60*/  UISETP.NE.AND UP0, UPT, UR4, 0x18, UPT ;  /* 0x000000180400788c */ /* 0x000fd2000bf05270 */
[----:B------:R-:W-:Y:S05]  /*bd70*/  BRA.U !UP0, `(.L_x_18119) ;  /* 0x0000000108447547 */ /* 0x000fea000b800000 */
.L_x_18096:
[----:B------:R-:W-:Y:S01]  /*bd80*/  MOV R0, 0x0 ;  /* 0x0000000000007802 */ /* 0x000fe20000000f00 */
[----:B------:R-:W1:Y:S01]  /*bd90*/  LDCU.64 UR4, c[0x4][0x188] ;  /* 0x01003100ff0477ac */ /* 0x000e620008000a00 */
[----:B------:R-:W-:Y:S02]  /*bda0*/  HFMA2 R8, -RZ, RZ, 0, 6.020069122314453125e-06 ;  /* 0x00000065ff087431 */ /* 0x000fe400000001ff */
[----:B------:R-:W-:Y:S01]  /*bdb0*/  IMAD.MOV.U32 R12, RZ, RZ, 0x1 ;  /* 0x00000001ff0c7424 */ /* 0x000fe200078e00ff */
[----:B0-23--:R0:W2:Y:S01]  /*bdc0*/  LDC.64 R2, c[0x4][R0] ;  /* 0x0100000000027b82 */ /* 0x00d0a20000000a00 */
[----:B------:R-:W3:Y:S01]  /*bdd0*/  LDCU.64 UR6, c[0x4][0x190] ;  /* 0x01003200ff0677ac */ /* 0x000ee20008000a00 */
[----:B------:R-:W-:Y:S01]  /*bde0*/  IMAD.MOV.U32 R13, RZ, RZ, RZ ;  /* 0x000000ffff0d7224 */ /* 0x000fe200078e00ff */
[----:B------:R-:W4:Y:S01]  /*bdf0*/  LDCU.64 UR8, c[0x4][0x60] ;  /* 0x01000c00ff0877ac */ /* 0x000f220008000a00 */
[----:B-1----:R-:W-:Y:S01]  /*be00*/  MOV R4, UR4 ;  /* 0x0000000400047c02 */ /* 0x002fe20008000f00 */
[----:B------:R-:W-:-:S02]  /*be10*/  IMAD.U32 R5, RZ, RZ, UR5 ;  /* 0x00000005ff057e24 */ /* 0x000fc4000f8e00ff */
[----:B---3--:R-:W-:Y:S01]  /*be20*/  IMAD.U32 R6, RZ, RZ, UR6 ;  /* 0x00000006ff067e24 */ /* 0x008fe2000f8e00ff */
[----:B------:R-:W-:Y:S01]  /*be30*/  MOV R7, UR7 ;  /* 0x0000000700077c02 */ /* 0x000fe20008000f00 */
[----:B----4-:R-:W-:Y:S02]  /*be40*/  IMAD.U32 R10, RZ, RZ, UR8 ;  /* 0x00000008ff0a7e24 */ /* 0x010fe4000f8e00ff */
[----:B0-----:R-:W-:-:S07]  /*be50*/  IMAD.U32 R11, RZ, RZ, UR9 ;  /* 0x00000009ff0b7e24 */ /* 0x001fce000f8e00ff */
[----:B------:R-:W-:-:S07]  /*be60*/  LEPC R20, `(.L_x_18120) ;  /* 0x000000001014794e */ /* 0x000fce0000000000 */
[----:B--2---:R-:W-:Y:S05]  /*be70*/  CALL.ABS.NOINC R2 ;  /* 0x0000000002007343 */ /* 0x004fea0003c00000 */
.L_x_18120:
[----:B------:R-:W-:Y:S05]  /*be80*/  EXIT ;  /* 0x000000000000794d */ /* 0x000fea0003800000 */
.L_x_18119:
[----:B------:R-:W0:Y:S01]  /*be90*/  I2F.S16 R5, R5 ;  /* 0x0000000500057306 */ /* 0x000e220000101400 */
[----:B------:R-:W-:Y:S01]  /*bea0*/  BSSY.RECONVERGENT B0, `(.L_x_18121) ;  /* 0x000000c000007945 */ /* 0x000fe20003800200 */
[----:B------:R-:W-:Y:S02]  /*beb0*/  MOV R0, 0x7f ;  /* 0x0000007f00007802 */ /* 0x000fe40000000f00 */
[----:B0-23--:R-:W-:Y:S02]  /*bec0*/  LOP3.LUT R2, R5, 0x7fffffff, RZ, 0xc0, !PT ;  /* 0x7fffffff05027812 */ /* 0x00dfe400078ec0ff */
        /* <DEDUP_REMOVED lines=9> */
.L_x_18122:
[----:B------:R-:W-:Y:S05]  /*bf60*/  BSYNC.RECONVERGENT B0 ;  /* 0x0000000000007941 */ /* 0x000fea0003800200 */
.L_x_18121:
[----:B------:R-:W-:-:S05]  /*bf70*/  LOP3.LUT R3, R0, 0x80, R3, 0xf8, !PT ;  /* 0x0000008000037812 */ /* 0x000fca00078ef803 */
[----:B------:R-:W-:Y:S01]  /*bf80*/  STG.E.U8 desc[UR36][R16.64], R3 ;  /* 0x0000000310007986 */ /* 0x000fe2000c101124 */
[----:B------:R-:W-:Y:S05]  /*bf90*/  EXIT ;  /* 0x000000000000794d */ /* 0x000fea0003800000 */
.L_x_18118:
[----:B0-23--:R-:W0:Y:S01]  /*bfa0*/  I2F.S16 R3, R5 ;  /* 0x0000000500037306 */ /* 0x00de220000101400 */
        /* <DEDUP_REMOVED lines=11> */
.L_x_18124:
[----:B------:R-:W-:Y:S01]  /*c060*/  IMAD.MOV.U32 R0, RZ, RZ, 0x7f ;  /* 0x0000007fff007424 */ /* 0x000fe200078e00ff */
[----:B------:R-:W-:-:S04]  /*c070*/  ISETP.GT.U32.AND P0, PT, R2, 0x7f800000, PT ;  /* 0x7f8000000200780c */ /* 0x000fc80003f04070 */
[----:B------:R-:W-:-:S09]  /*c080*/  SEL R0, R0, 0x7c, P0 ;  /* 0x0000007c00007807 */ /* 0x000fd20000000000 */
.L_x_18125:
[----:B------:R-:W-:Y:S05]  /*c090*/  BSYNC.RECONVERGENT B0 ;  /* 0x0000000000007941 */ /* 0x000fea0003800200 */
.L_x_18123:
[----:B------:R-:W-:-:S04]  /*c0a0*/  SHF.R.U32.HI R3, RZ, 0x18, R3 ;  /* 0x00000018ff037819 */ /* 0x000fc80000011603 */
[----:B------:R-:W-:-:S05]  /*c0b0*/  LOP3.LUT R3, R0, 0x80, R3, 0xf8, !PT ;  /* 0x0000008000037812 */ /* 0x000fca00078ef803 */
[----:B------:R-:W-:Y:S01]  /*c0c0*/  STG.E.U8 desc[UR36][R16.64], R3 ;  /* 0x0000000310007986 */ /* 0x000fe2000c101124 */
[----:B------:R-:W-:Y:S05]  /*c0d0*/  EXIT ;  /* 0x000000000000794d */ /* 0x000fea0003800000 */
.L_x_18117:
[----:B------:R-:W1:Y:S02]  /*c0e0*/  I2F.S16 R0, R5 ;  /* 0x0000000500007306 */ /* 0x000e640000101400 */
[----:B-1----:R-:W-:-:S05]  /*c0f0*/  F2FP.BF16.F32.PACK_AB R0, RZ, R0 ;  /* 0x00000000ff00723e */ /* 0x002fca00000010ff */
[----:B------:R-:W-:Y:S01]  /*c100*/  STG.E.U16 desc[UR36][R16.64], R0 ;  /* 0x0000000010007986 */ /* 0x000fe2000c101524 */
[----:B------:R-:W-:Y:S05]  /*c110*/  EXIT ;  /* 0x000000000000794d */ /* 0x000fea0003800000 */
.L_x_18126:
        /* <DEDUP_REMOVED lines=14> */
.L_x_41838:


//--------------------- .text._ZN2at6native27unrolled_elementwise_kernelINS0_13AUnaryFunctorIsssZZZNS0_19minimum_kernel_cudaERNS_18TensorIteratorBaseEENKUlvE_clEvENKUlvE3_clEvEUlssE_EESt5arrayIPcLm2EELi4E23TrivialOffsetCalculatorILi1EjESD_NS0_6memory12LoadWithCastILi1EEENSE_13StoreWithCastILi1EEEEEviT_T0_T2_T3_T4_T5_ --------------------------
	.section	.text._ZN2at6native27unrolled_elementwise_kernelINS0_13AUnaryFunctorIsssZZZNS0_19minimum_kernel_cudaERNS_18TensorIteratorBaseEENKUlvE_clEvENKUlvE3_clEvEUlssE_EESt5arrayIPcLm2EELi4E23TrivialOffsetCalculatorILi1EjESD_NS0_6memory12LoadWithCastILi1EEENSE_13StoreWithCastILi1EEEEEviT_T0_T2_T3_T4_T5_,"ax",@progbits
	.align	128
        .global         _ZN2at6native27unrolled_elementwise_kernelINS0_13AUnaryFunctorIsssZZZNS0_19minimum_kernel_cudaERNS_18TensorIteratorBaseEENKUlvE_clEvENKUlvE3_clEvEUlssE_EESt5arrayIPcLm2EELi4E23TrivialOffsetCalculatorILi1EjESD_NS0_6memory12LoadWithCastILi1EEENSE_13StoreWithCastILi1EEEEEviT_T0_T2_T3_T4_T5_
        .type           _ZN2at6native27unrolled_elementwise_kernelINS0_13AUnaryFunctorIsssZZZNS0_19minimum_kernel_cudaERNS_18TensorIteratorBaseEENKUlvE_clEvENKUlvE3_clEvEUlssE_EESt5arrayIPcLm2EELi4E23TrivialOffsetCalculatorILi1EjESD_NS0_6memory12LoadWithCastILi1EEENSE_13StoreWithCastILi1EEEEEviT_T0_T2_T3_T4_T5_,@function
        .size           _ZN2at6native27unrolled_elementwise_kernelINS0_13AUnaryFunctorIsssZZZNS0_19minimum_kernel_cudaERNS_18TensorIteratorBaseEENKUlvE_clEvENKUlvE3_clEvEUlssE_EESt5arrayIPcLm2EELi4E23TrivialOffsetCalculatorILi1EjESD_NS0_6memory12LoadWithCastILi1EEENSE_13StoreWithCastILi1EEEEEviT_T0_T2_T3_T4_T5_,(.L_x_41839 - _ZN2at6native27unrolled_elementwise_kernelINS0_13AUnaryFunctorIsssZZZNS0_19minimum_kernel_cudaERNS_18TensorIteratorBaseEENKUlvE_clEvENKUlvE3_clEvEUlssE_EESt5arrayIPcLm2EELi4E23TrivialOffsetCalculatorILi1EjESD_NS0_6memory12LoadWithCastILi1EEENSE_13StoreWithCastILi1EEEEEviT_T0_T2_T3_T4_T5_)
        .other          _ZN2at6native27unrolled_elementwise_kernelINS0_13AUnaryFunctorIsssZZZNS0_19minimum_kernel_cudaERNS_18TensorIteratorBaseEENKUlvE_clEvENKUlvE3_clEvEUlssE_EESt5arrayIPcLm2EELi4E23TrivialOffsetCalculatorILi1EjESD_NS0_6memory12LoadWithCastILi1EEENSE_13StoreWithCastILi1EEEEEviT_T0_T2_T3_T4_T5_,@"STO_CUDA_ENTRY STV_DEFAULT"
_ZN2at6native27unrolled_elementwise_kernelINS0_13AUnaryFunctorIsssZZZNS0_19minimum_kernel_cudaERNS_18TensorIteratorBaseEENKUlvE_clEvENKUlvE3_clEvEUlssE_EESt5arrayIPcLm2EELi4E23TrivialOffsetCalculatorILi1EjESD_NS0_6memory12LoadWithCastILi1EEENSE_13StoreWithCastILi1EEEEEviT_T0_T2_T3_T4_T5_:
.text._ZN2at6native27unrolled_elementwise_kernelINS0_13AUnaryFunctorIsssZZZNS0_19minimum_kernel_cudaERNS_18TensorIteratorBaseEENKUlvE_clEvENKUlvE3_clEvEUlssE_EESt5arrayIPcLm2EELi4E23TrivialOffsetCalculatorILi1EjESD_NS0_6memory12LoadWithCastILi1EEENSE_13StoreWithCastILi1EEEEEviT_T0_T2_T3_T4_T5_:
        /* <DEDUP_REMOVED lines=31> */
.L_x_18132:
[----:B------:R3:W5:Y:S01]  /*01f0*/  LDG.E.U8 R22, desc[UR36][R2.64] ;  /* 0x0000002402167981 */ /* 0x000762000c1e1100 */
[----:B------:R-:W-:Y:S05]  /*0200*/  BRA `(.L_x_18134) ;  /* 0x0000000c004c7947 */ /* 0x000fea0003800000 */
.L_x_18131:
        /* <DEDUP_REMOVED lines=8> */
.L_x_18136:
[----:B------:R1:W5:Y:S01]  /*0290*/  LDG.E.U16 R22, desc[UR36][R2.64] ;  /* 0x0000002402167981 */ /* 0x000362000c1e1500 */
[----:B------:R-:W-:Y:S05]  /*02a0*/  BRA `(.L_x_18134) ;  /* 0x0000000c00247947 */ /* 0x000fea0003800000 */
.L_x_18135:
[----:B------:R2:W5:Y:S01]  /*02b0*/  LDG.E.U16 R22, desc[UR36][R2.64] ;  /* 0x0000002402167981 */ /* 0x000562000c1e1500 */
[----:B------:R-:W-:Y:S05]  /*02c0*/  BRA `(.L_x_18134) ;  /* 0x0000000c001c7947 */ /* 0x000fea0003800000 */
.L_x_18130:
        /* <DEDUP_REMOVED lines=9> */
.L_x_18138:
[----:B------:R-:W2:Y:S02]  /*0360*/  LDG.E.U16 R0, desc[UR36][R2.64] ;  /* 0x0000002402007981 */ /* 0x000ea4000c1e1500 */
[----:B--2---:R-:W-:-:S06]  /*0370*/  HADD2.F32 R0, -RZ, R0.H0_H0 ;  /* 0x20000000ff007230 */ /* 0x004fcc0000004100 */
[----:B------:R-:W0:Y:S02]  /*0380*/  F2I.FTZ.TRUNC.NTZ R0, R0 ;  /* 0x0000000000007305 */ /* 0x000e24000021f100 */
[----:B0-----:R-:W-:Y:S01]  /*0390*/  PRMT R22, R0, 0x7610, R22 ;  /* 0x0000761000167816 */ /* 0x001fe20000000016 */
[----:B------:R-:W-:Y:S06]  /*03a0*/  BRA `(.L_x_18134) ;  /* 0x0000000800e47947 */ /* 0x000fec0003800000 */
.L_x_18137:
        /* <DEDUP_REMOVED lines=9> */
.L_x_18140:
[----:B------:R-:W2:Y:S02]  /*0440*/  LDG.E.U16 R2, desc[UR36][R2.64] ;  /* 0x0000002402027981 */ /* 0x000ea4000c1e1500 */
[----:B--2---:R-:W-:-:S06]  /*0450*/  HADD2.F32 R0, -RZ, R2.H0_H0 ;  /* 0x20000002ff007230 */ /* 0x004fcc0000004100 */
[----:B------:R-:W0:Y:S02]  /*0460*/  F2I.FTZ.TRUNC.NTZ R0, R0 ;  /* 0x0000000000007305 */ /* 0x000e24000021f100 */
[----:B0-----:R-:W-:Y:S01]  /*0470*/  PRMT R22, R0, 0x7610, R22 ;  /* 0x0000761000167816 */ /* 0x001fe20000000016 */
[----:B------:R-:W-:Y:S06]  /*0480*/  BRA `(.L_x_18134) ;  /* 0x0000000800ac7947 */ /* 0x000fec0003800000 */
.L_x_18139:
[----:B------:R-:W2:Y:S02]  /*0490*/  LDG.E.64 R2, desc[UR36][R2.64] ;  /* 0x0000002402027981 */ /* 0x000ea4000c1e1b00 */
[----:B--2---:R0:W1:Y:S01]  /*04a0*/  F2I.F64.TRUNC R22, R2 ;  /* 0x0000000200167311 */ /* 0x004062000030d100 */
[----:B------:R-:W-:Y:S05]  /*04b0*/  BRA `(.L_x_18134) ;  /* 0x0000000800a07947 */ /* 0x000fea0003800000 */
.L_x_18129:
        /* <DEDUP_REMOVED lines=12> */
.L_x_18143:
[----:B------:R-:W2:Y:S02]  /*0580*/  LDG.E.64 R2, desc[UR36][R2.64] ;  /* 0x0000002402027981 */ /* 0x000ea4000c1e1b00 */
[----:B--2---:R0:W1:Y:S01]  /*0590*/  F2I.F64.TRUNC R22, R2 ;  /* 0x0000000200167311 */ /* 0x004062000030d100 */
[----:B------:R-:W-:Y:S05]  /*05a0*/  BRA `(.L_x_18134) ;  /* 0x0000000800647947 */ /* 0x000fea0003800000 */
.L_x_18142:
        /* <DEDUP_REMOVED lines=27> */
.L_x_18145:
        /* <DEDUP_REMOVED lines=14> */
.L_x_18144:
[----:B------:R-:W2:Y:S02]  /*0840*/  LDG.E.U16 R0, desc[UR36][R2.64] ;  /* 0x0000002402007981 */ /* 0x000ea4000c1e1500 */
[----:B--2---:R-:W-:-:S06]  /*0850*/  IMAD.U32 R0, R0, 0x10000, RZ ;  /* 0x0001000000007824 */ /* 0x004fcc00078e00ff */
[----:B------:R-:W0:Y:S02]  /*0860*/  F2I.FTZ.TRUNC.NTZ R0, R0 ;  /* 0x0000000000007305 */ /* 0x000e24000021f100 */
[----:B0-----:R-:W-:Y:S01]  /*0870*/  PRMT R22, R0, 0x7610, R22 ;  /* 0x0000761000167816 */ /* 0x001fe20000000016 */
[----:B------:R-:W-:Y:S06]  /*0880*/  BRA `(.L_x_18134) ;  /* 0x0000000400ac7947 */ /* 0x000fec0003800000 */
.L_x_18141:
        /* <DEDUP_REMOVED lines=10> */
.L_x_18148:
        /* <DEDUP_REMOVED lines=21> */
.L_x_18152:
[----:B------:R-:W-:Y:S05]  /*0a80*/  BSYNC.RECONVERGENT B1 ;  /* 0x0000000000017941 */ /* 0x000fea0003800200 */
.L_x_18151:
[----:B------:R-:W-:Y:S01]  /*0a90*/  IMAD.SHL.U32 R0, R0, 0x100000, RZ ;  /* 0x0010000000007824 */ /* 0x000fe200078e00ff */
[----:B------:R-:W-:-:S04]  /*0aa0*/  LEA R2, R2, 0x3b800000, 0x17 ;  /* 0x3b80000002027811 */ /* 0x000fc800078eb8ff */
[----:B------:R-:W-:-:S07]  /*0ab0*/  LOP3.LUT R0, R2, R0, R7, 0xfe, !PT ;  /* 0x0000000002007212 */ /* 0x000fce00078efe07 */
.L_x_18150:
[----:B------:R-:W-:Y:S05]  /*0ac0*/  BSYNC.RECONVERGENT B0 ;  /* 0x0000000000007941 */ /* 0x000fea0003800200 */
.L_x_18149:
[----:B------:R-:W0:Y:S02]  /*0ad0*/  F2I.FTZ.TRUNC.NTZ R0, R0 ;  /* 0x0000000000007305 */ /* 0x000e24000021f100 */
[----:B0-----:R-:W-:Y:S01]  /*0ae0*/  PRMT R22, R0, 0x7610, R22 ;  /* 0x0000761000167816 */ /* 0x001fe20000000016 */
[----:B------:R-:W-:Y:S06]  /*0af0*/  BRA `(.L_x_18134) ;  /* 0x0000000400107947 */ /* 0x000fec0003800000 */
.L_x_18147:
        /* <DEDUP_REMOVED lines=21> */
.L_x_18156:
[----:B------:R-:W-:Y:S05]  /*0c50*/  BSYNC.RECONVERGENT B1 ;  /* 0x0000000000017941 */ /* 0x000fea0003800200 */
.L_x_18155:
[----:B------:R-:W-:Y:S01]  /*0c60*/  IMAD.SHL.U32 R0, R0, 0x200000, RZ ;  /* 0x0020000000007824 */ /* 0x000fe200078e00ff */
[----:B------:R-:W-:-:S04]  /*0c70*/  LEA R2, R2, 0x37800000, 0x17 ;  /* 0x3780000002027811 */ /* 0x000fc800078eb8ff */
[----:B------:R-:W-:-:S07]  /*0c80*/  LOP3.LUT R0, R2, R0, R7, 0xfe, !PT ;  /* 0x0000000002007212 */ /* 0x000fce00078efe07 */
.L_x_18154:
[----:B------:R-:W-:Y:S05]  /*0c90*/  BSYNC.RECONVERGENT B0 ;  /* 0x0000000000007941 */ /* 0x000fea0003800200 */
.L_x_18153:
[----:B------:R-:W0:Y:S02]  /*0ca0*/  F2I.FTZ.TRUNC.NTZ R0, R0 ;  /* 0x0000000000007305 */ /* 0x000e24000021f100 */
[----:B0-----:R-:W-:Y:S01]  /*0cb0*/  PRMT R22, R0, 0x7610, R22 ;  /* 0x0000761000167816 */ /* 0x001fe20000000016 */
[----:B------:R-:W-:Y:S06]  /*0cc0*/  BRA `(.L_x_18134) ;  /* 0x00000000009c7947 */ /* 0x000fec0003800000 */
.L_x_18146:
[----:B------:R-:W-:-:S09]  /*0cd0*/  UISETP.NE.AND UP0, UPT, UR4, 0x1c, UPT ;  /* 0x0000001c0400788c */ /* 0x000fd2000bf05270 */
[----:B------:R-:W-:Y:S05]  /*0ce0*/  BRA.U !UP0, `(.L_x_18157) ;  /* 0x0000000108907547 */ /* 0x000fea000b800000 */
[----:B------:R-:W-:-:S09]  /*0cf0*/  UISETP.NE.AND UP0, UPT, UR4, 0x1d, UPT ;  /* 0x0000001d0400788c */ /* 0x000fd2000bf05270 */
[----:B------:R-:W-:Y:S05]  /*0d00*/  BRA.U !UP0, `(.L_x_18158) ;  /* 0x0000000108807547 */ /* 0x000fea000b800000 */
[----:B------:R-:W-:-:S09]  /*0d10*/  UISETP.NE.AND UP0, UPT, UR4, 0x2c, UPT ;  /* 0x0000002c0400788c */ /* 0x000fd2000bf05270 */
[----:B------:R-:W-:Y:S05]  /*0d20*/  BRA.U !UP0, `(.L_x_18159) ;  /* 0x0000000108487547 */ /* 0x000fea000b800000 */
.L_x_18133:
        /* <DEDUP_REMOVED lines=16> */
.L_x_18160:
[----:B------:R-:W-:Y:S01]  /*0e30*/  PRMT R22, RZ, 0x7610, R22 ;  /* 0x00007610ff167816 */ /* 0x000fe20000000016 */
[----:B------:R-:W-:Y:S06]  /*0e40*/  BRA `(.L_x_18134) ;  /* 0x00000000003c7947 */ /* 0x000fec0003800000 */
.L_x_18159:
        /* <DEDUP_REMOVED lines=8> */
.L_x_18162:
[----:B------:R-:W-:Y:S05]  /*0ed0*/  BSYNC.RECONVERGENT B0 ;  /* 0x0000000000007941 */ /* 0x000fea0003800200 */
.L_x_18161:
[----:B------:R-:W0:Y:S02]  /*0ee0*/  F2I.FTZ.TRUNC.NTZ R0, R0 ;  /* 0x0000000000007305 */ /* 0x000e24000021f100 */
[----:B0-----:R-:W-:Y:S01]  /*0ef0*/  PRMT R22, R0, 0x7610, R22 ;  /* 0x0000761000167816 */ /* 0x001fe20000000016 */
[----:B------:R-:W-:Y:S06]  /*0f00*/  BRA `(.L_x_18134) ;  /* 0x00000000000c7947 */ /* 0x000fec0003800000 */
.L_x_18158:
[----:B------:R0:W5:Y:S01]  /*0f10*/  LDG.E.U16 R22, desc[UR36][R2.64] ;  /* 0x0000002402167981 */ /* 0x000162000c1e1500 */
[----:B------:R-:W-:Y:S05]  /*0f20*/  BRA `(.L_x_18134) ;  /* 0x0000000000047947 */ /* 0x000fea0003800000 */
.L_x_18157:
[----:B------:R0:W5:Y:S02]  /*0f30*/  LDG.E.U16 R22, desc[UR36][R2.64] ;  /* 0x0000002402167981 */ /* 0x000164000c1e1500 */
.L_x_18134:
[----:B------:R-:W-:-:S07]  /*0f40*/  VIADD R26, R24, 0x80 ;  /* 0x00000080181a7836 */ /* 0x000fce0000000000 */
.L_x_18128:
[----:B------:R-:W-:Y:S05]  /*0f50*/  BSYNC.RECONVERGENT B6 ;  /* 0x0000000000067941 */ /* 0x000fea0003800200 */
.L_x_18127:
[----:B------:R-:W-:Y:S01]  /*0f60*/  ISETP.GE.AND P0, PT, R26, R19, PT ;  /* 0x000000131a00720c */ /* 0x000fe20003f06270 */
[----:B------:R-:W-:Y:S01]  /*0f70*/  BSSY.RECONVERGENT B6, `(.L_x_18163) ;  /* 0x00000ec000067945 */ /* 0x000fe20003800200 */
[----:B------:R-:W-:-:S11]  /*0f80*/  PRMT R18, RZ, 0x7610, R18 ;  /* 0x00007610ff127816 */ /* 0x000fd60000000012 */
[----:B------:R-:W-:Y:S05]  /*0f90*/  @P0 BRA `(.L_x_18164) ;  /* 0x0000000c00a40947 */ /* 0x000fea0003800000 */
[----:B01234-:R-:W0:Y:S01]  /*0fa0*/  LDC.64 R2, c[0x0][0x390] ;  /* 0x0000e400ff027b82 */ /* 0x01fe220000000a00 */
        /* <DEDUP_REMOVED lines=18> */
.L_x_18168:
[----:B------:R0:W5:Y:S01]  /*10d0*/  LDG.E.U8 R18, desc[UR36][R2.64] ;  /* 0x0000002402127981 */ /* 0x000162000c1e1100 */
[----:B------:R-:W-:Y:S05]  /*10e0*/  BRA `(.L_x_18170) ;  /* 0x0000000c004c7947 */ /* 0x000fea0003800000 */
.L_x_18167:
        /* <DEDUP_REMOVED lines=8> */
.L_x_18172:
[----:B------:R0:W5:Y:S01]  /*1170*/  LDG.E.U16 R18, desc[UR36][R2.64] ;  /* 0x0000002402127981 */ /* 0x000162000c1e1500 */
[----:B------:R-:W-:Y:S05]  /*1180*/  BRA `(.L_x_18170) ;  /* 0x0000000c00247947 */ /* 0x000fea0003800000 */
.L_x_18171:
[----:B------:R0:W5:Y:S01]  /*1190*/  LDG.E.U16 R18, desc[UR36][R2.64] ;  /* 0x0000002402127981 */ /* 0x000162000c1e1500 */
[----:B------:R-:W-:Y:S05]  /*11a0*/  BRA `(.L_x_18170) ;  /* 0x0000000c001c7947 */ /* 0x000fea0003800000 */
.L_x_18166:
        /* <DEDUP_REMOVED lines=9> */
.L_x_18174:
[----:B------:R-:W2:Y:S02]  /*1240*/  LDG.E.U16 R0, desc[UR36][R2.64] ;  /* 0x0000002402007981 */ /* 0x000ea4000c1e1500 */
[----:B--2---:R-:W-:-:S06]  /*1250*/  HADD2.F32 R0, -RZ, R0.H0_H0 ;  /* 0x20000000ff007230 */ /* 0x004fcc0000004100 */
[----:B------:R-:W0:Y:S02]  /*1260*/  F2I.FTZ.TRUNC.NTZ R0, R0 ;  /* 0x0000000000007305 */ /* 0x000e24000021f100 */
[----:B0-----:R-:W-:Y:S01]  /*1270*/  PRMT R18, R0, 0x7610, R18 ;  /* 0x0000761000127816 */ /* 0x001fe20000000012 */
[----:B------:R-:W-:Y:S06]  /*1280*/  BRA `(.L_x_18170) ;  /* 0x0000000800e47947 */ /* 0x000fec0003800000 */
.L_x_18173:
        /* <DEDUP_REMOVED lines=9> */
.L_x_18176:
[----:B------:R-:W2:Y:S02]  /*1320*/  LDG.E.U16 R2, desc[UR36][R2.64] ;  /* 0x0000002402027981 */ /* 0x000ea4000c1e1500 */
[----:B--2---:R-:W-:-:S06]  /*1330*/  HADD2.F32 R0, -RZ, R2.H0_H0 ;  /* 0x20000002ff007230 */ /* 0x004fcc0000004100 */
[----:B------:R-:W0:Y:S02]  /*1340*/  F2I.FTZ.TRUNC.NTZ R0, R0 ;  /* 0x0000000000007305 */ /* 0x000e24000021f100 */
[----:B0-----:R-:W-:Y:S01]  /*1350*/  PRMT R18, R0, 0x7610, R18 ;  /* 0x0000761000127816 */ /* 0x001fe20000000012 */
[----:B------:R-:W-:Y:S06]  /*1360*/  BRA `(.L_x_18170) ;  /* 0x0000000800ac7947 */ /* 0x000fec0003800000 */
.L_x_18175:
[----:B------:R-:W2:Y:S02]  /*1370*/  LDG.E.64 R2, desc[UR36][R2.64] ;  /* 0x0000002402027981 */ /* 0x000ea4000c1e1b00 */
[----:B--2---:R0:W1:Y:S01]  /*1380*/  F2I.F64.TRUNC R18, R2 ;  /* 0x0000000200127311 */ /* 0x004062000030d100 */
[----:B------:R-:W-:Y:S05]  /*1390*/  BRA `(.L_x_18170) ;  /* 0x0000000800a07947 */ /* 0x000fea0003800000 */
.L_x_18165:
        /* <DEDUP_REMOVED lines=12> */
.L_x_18179:
[----:B------:R-:W2:Y:S02]  /*1460*/  LDG.E.64 R2, desc[UR36][R2.64] ;  /* 0x0000002402027981 */ /* 0x000ea4000c1e1b00 */
[----:B--2---:R0:W1:Y:S01]  /*1470*/  F2I.F64.TRUNC R18, R2 ;  /* 0x0000000200127311 */ /* 0x004062000030d100 */
[----:B------:R-:W-:Y:S05]  /*1480*/  BRA `(.L_x_18170) ;  /* 0x0000000800647947 */ /* 0x000fea0003800000 */
.L_x_18178:
        /* <DEDUP_REMOVED lines=27> */
.L_x_18181:
        /* <DEDUP_REMOVED lines=14> */
.L_x_18180:
[----:B------:R-:W2:Y:S02]  /*1720*/  LDG.E.U16 R0, desc[UR36][R2.64] ;  /* 0x0000002402007981 */ /* 0x000ea4000c1e1500 */
[----:B--2---:R-:W-:-:S06]  /*1730*/  IMAD.U32 R0, R0, 0x10000, RZ ;  /* 0x0001000000007824 */ /* 0x004fcc00078e00ff */
[----:B------:R-:W0:Y:S02]  /*1740*/  F2I.FTZ.TRUNC.NTZ R0, R0 ;  /* 0x0000000000007305 */ /* 0x000e24000021f100 */
[----:B0-----:R-:W-:Y:S01]  /*1750*/  PRMT R18, R0, 0x7610, R18 ;  /* 0x0000761000127816 */ /* 0x001fe20000000012 */
[----:B------:R-:W-:Y:S06]  /*1760*/  BRA `(.L_x_18170) ;  /* 0x0000000400ac7947 */ /* 0x000fec0003800000 */
.L_x_18177:
        /* <DEDUP_REMOVED lines=10> */
.L_x_18184:
        /* <DEDUP_REMOVED lines=21> */
.L_x_18188:
[----:B------:R-:W-:Y:S05]  /*1960*/  BSYNC.RECONVERGENT B1 ;  /* 0x0000000000017941 */ /* 0x000fea0003800200 */
.L_x_18187:
[----:B------:R-:W-:Y:S01]  /*1970*/  IMAD.SHL.U32 R0, R0, 0x100000, RZ ;  /* 0x0010000000007824 */ /* 0x000fe200078e00ff */
[----:B------:R-:W-:-:S04]  /*1980*/  LEA R2, R2, 0x3b800000, 0x17 ;  /* 0x3b80000002027811 */ /* 0x000fc800078eb8ff */
[----:B------:R-:W-:-:S07]  /*1990*/  LOP3.LUT R0, R2, R0, R7, 0xfe, !PT ;  /* 0x0000000002007212 */ /* 0x000fce00078efe07 */
.L_x_18186:
[----:B------:R-:W-:Y:S05]  /*19a0*/  BSYNC.RECONVERGENT B0 ;  /* 0x0000000000007941 */ /* 0x000fea0003800200 */
.L_x_18185:
[----:B------:R-:W0:Y:S02]  /*19b0*/  F2I.FTZ.TRUNC.NTZ R0, R0 ;  /* 0x0000000000007305 */ /* 0x000e24000021f100 */
[----:B0-----:R-:W-:Y:S01]  /*19c0*/  PRMT R18, R0, 0x7610, R18 ;  /* 0x0000761000127816 */ /* 0x001fe20000000012 */
[----:B------:R-:W-:Y:S06]  /*19d0*/  BRA `(.L_x_18170) ;  /* 0x0000000400107947 */ /* 0x000fec0003800000 */
.L_x_18183:
        /* <DEDUP_REMOVED lines=21> */
.L_x_18192:
[----:B------:R-:W-:Y:S05]  /*1b30*/  BSYNC.RECONVERGENT B1 ;  /* 0x0000000000017941 */ /* 0x000fea0003800200 */
.L_x_18191:
[----:B------:R-:W-:Y:S01]  /*1b40*/  IMAD.SHL.U32 R0, R0, 0x200000, RZ ;  /* 0x0020000000007824 */ /* 0x000fe200078e00ff */
[----:B------:R-:W-:-:S04]  /*1b50*/  LEA R2, R2, 0x37800000, 0x17 ;  /* 0x3780000002027811 */ /* 0x000fc800078eb8ff */
[----:B------:R-:W-:-:S07]  /*1b60*/  LOP3.LUT R0, R2, R0, R7, 0xfe, !PT ;  /* 0x0000000002007212 */ /* 0x000fce00078efe07 */
.L_x_18190:
[----:B------:R-:W-:Y:S05]  /*1b70*/  BSYNC.RECONVERGENT B0 ;  /* 0x0000000000007941 */ /* 0x000fea0003800200 */
.L_x_18189:
[----:B------:R-:W0:Y:S02]  /*1b80*/  F2I.FTZ.TRUNC.NTZ R0, R0 ;  /* 0x0000000000007305 */ /* 0x000e24000021f100 */
[----:B0-----:R-:W-:Y:S01]  /*1b90*/  PRMT R18, R0, 0x7610, R18 ;  /* 0x0000761000127816 */ /* 0x001fe20000000012 */
[----:B------:R-:W-:Y:S06]  /*1ba0*/  BRA `(.L_x_18170) ;  /* 0x00000000009c7947 */ /* 0x000fec0003800000 */
.L_x_18182:
        /* <DEDUP_REMOVED lines=14> */
.L_x_18196:
[----:B------:R-:W-:Y:S05]  /*1c90*/  BSYNC.RECONVERGENT B0 ;  /* 0x0000000000007941 */ /* 0x000fea0003800200 */
.L_x_18195:
[----:B------:R-:W0:Y:S02]  /*1ca0*/  F2I.FTZ.TRUNC.NTZ R0, R0 ;  /* 0x0000000000007305 */ /* 0x000e24000021f100 */
[----:B0-----:R-:W-:Y:S01]  /*1cb0*/  PRMT R18, R0, 0x7610, R18 ;  /* 0x0000761000127816 */ /* 0x001fe20000000012 */
[----:B------:R-:W-:Y:S06]  /*1cc0*/  BRA `(.L_x_18170) ;  /* 0x0000000000547947 */ /* 0x000fec0003800000 */
.L_x_18169:
        /* <DEDUP_REMOVED lines=16> */
.L_x_18197:
[----:B------:R-:W-:Y:S01]  /*1dd0*/  PRMT R18, RZ, 0x7610, R18 ;  /* 0x00007610ff127816 */ /* 0x000fe20000000012 */
[----:B------:R-:W-:Y:S06]  /*1de0*/  BRA `(.L_x_18170) ;  /* 0x00000000000c7947 */ /* 0x000fec0003800000 */
.L_x_18194:
[----:B------:R3:W5:Y:S01]  /*1df0*/  LDG.E.U16 R18, desc[UR36][R2.64] ;  /* 0x0000002402127981 */ /* 0x000762000c1e1500 */
[----:B------:R-:W-:Y:S05]  /*1e00*/  BRA `(.L_x_18170) ;  /* 0x0000000000047947 */ /* 0x000fea0003800000 */
.L_x_18193:
[----:B------:R2:W5:Y:S02]  /*1e10*/  LDG.E.U16 R18, desc[UR36][R2.64] ;  /* 0x0000002402127981 */ /* 0x000564000c1e1500 */
.L_x_18170:
[----:B------:R-:W-:-:S07]  /*1e20*/  VIADD R26, R26, 0x80 ;  /* 0x000000801a1a7836 */ /* 0x000fce0000000000 */
.L_x_18164:
[----:B------:R-:W-:Y:S05]  /*1e30*/  BSYNC.RECONVERGENT B6 ;  /* 0x0000000000067941 */ /* 0x000fea0003800200 */
.L_x_18163:
        /* <DEDUP_REMOVED lines=23> */
.L_x_18203:
[----:B------:R0:W5:Y:S01]  /*1fb0*/  LDG.E.U8 R16, desc[UR36][R2.64] ;  /* 0x0000002402107981 */ /* 0x000162000c1e1100 */
[----:B------:R-:W-:Y:S05]  /*1fc0*/  BRA `(.L_x_18205) ;  /* 0x0000000c004c7947 */ /* 0x000fea0003800000 */
.L_x_18202:
        /* <DEDUP_REMOVED lines=8> */
.L_x_18207:
[----:B------:R0:W5:Y:S01]  /*2050*/  LDG.E.U16 R16, desc[UR36][R2.64] ;  /* 0x0000002402107981 */ /* 0x000162000c1e1500 */
[----:B------:R-:W-:Y:S05]  /*2060*/  BRA `(.L_x_18205) ;  /* 0x0000000c00247947 */ /* 0x000fea0003800000 */
.L_x_18206:
[----:B------:R0:W5:Y:S01]  /*2070*/  LDG.E.U16 R16, desc[UR36][R2.64] ;  /* 0x0000002402107981 */ /* 0x000162000c1e1500 */
[----:B------:R-:W-:Y:S05]  /*2080*/  BRA `(.L_x_18205) ;  /* 0x0000000c001c7947 */ /* 0x000fea0003800000 */
.L_x_18201:
        /* <DEDUP_REMOVED lines=9> */
.L_x_18209:
[----:B------:R-:W2:Y:S02]  /*2120*/  LDG.E.U16 R0, desc[UR36][R2.64] ;  /* 0x0000002402007981 */ /* 0x000ea4000c1e1500 */
[----:B--2---:R-:W-:-:S06]  /*2130*/  HADD2.F32 R0, -RZ, R0.H0_H0 ;  /* 0x20000000ff007230 */ /* 0x004fcc0000004100 */
[----:B------:R-:W0:Y:S02]  /*2140*/  F2I.FTZ.TRUNC.NTZ R0, R0 ;  /* 0x0000000000007305 */ /* 0x000e24000021f100 */
[----:B0-----:R-:W-:Y:S01]  /*2150*/  PRMT R16, R0, 0x7610, R16 ;  /* 0x0000761000107816 */ /* 0x001fe20000000010 */
[----:B------:R-:W-:Y:S06]  /*2160*/  BRA `(.L_x_18205) ;  /* 0x0000000800e47947 */ /* 0x000fec0003800000 */
.L_x_18208:
        /* <DEDUP_REMOVED lines=9> */
.L_x_18211:
[----:B------:R-:W2:Y:S02]  /*2200*/  LDG.E.U16 R2, desc[UR36][R2.64] ;  /* 0x0000002402027981 */ /* 0x000ea4000c1e1500 */
[----:B--2---:R-:W-:-:S06]  /*2210*/  HADD2.F32 R0, -RZ, R2.H0_H0 ;  /* 0x20000002ff007230 */ /* 0x004fcc0000004100 */
[----:B------:R-:W0:Y:S02]  /*2220*/  F2I.FTZ.TRUNC.NTZ R0, R0 ;  /* 0x0000000000007305 */ /* 0x000e24000021f100 */
[----:B0-----:R-:W-:Y:S01]  /*2230*/  PRMT R16, R0, 0x7610, R16 ;  /* 0x0000761000107816 */ /* 0x001fe20000000010 */
[----:B------:R-:W-:Y:S06]  /*2240*/  BRA `(.L_x_18205) ;  /* 0x0000000800ac7947 */ /* 0x000fec0003800000 */
.L_x_18210:
[----:B------:R-:W2:Y:S02]  /*2250*/  LDG.E.64 R2, desc[UR36][R2.64] ;  /* 0x0000002402027981 */ /* 0x000ea4000c1e1b00 */
[----:B--2---:R0:W1:Y:S01]  /*2260*/  F2I.F64.TRUNC R16, R2 ;  /* 0x0000000200107311 */ /* 0x004062000030d100 */
[----:B------:R-:W-:Y:S05]  /*2270*/  BRA `(.L_x_18205) ;  /* 0x0000000800a07947 */ /* 0x000fea0003800000 */
.L_x_18200:
        /* <DEDUP_REMOVED lines=12> */
.L_x_18214:
[----:B------:R-:W2:Y:S02]  /*2340*/  LDG.E.64 R2, desc[UR36][R2.64] ;  /* 0x0000002402027981 */ /* 0x000ea4000c1e1b00 */
[----:B--2---:R3:W4:Y:S01]  /*2350*/  F2I.F64.TRUNC R16, R2 ;  /* 0x0000000200107311 */ /* 0x004722000030d100 */
[----:B------:R-:W-:Y:S05]  /*2360*/  BRA `(.L_x_18205) ;  /* 0x0000000800647947 */ /* 0x000fea0003800000 */
.L_x_18213:
        /* <DEDUP_REMOVED lines=27> */
.L_x_18216:
        /* <DEDUP_REMOVED lines=14> */
.L_x_18215:
[----:B------:R-:W2:Y:S02]  /*2600*/  LDG.E.U16 R0, desc[UR36][R2.64] ;  /* 0x0000002402007981 */ /* 0x000ea4000c1e1500 */
[----:B--2---:R-:W-:-:S06]  /*2610*/  IMAD.U32 R0, R0, 0x10000, RZ ;  /* 0x0001000000007824 */ /* 0x004fcc00078e00ff */
[----:B------:R-:W0:Y:S02]  /*2620*/  F2I.FTZ.TRUNC.NTZ R0, R0 ;  /* 0x0000000000007305 */ /* 0x000e24000021f100 */
[----:B0-----:R-:W-:Y:S01]  /*2630*/  PRMT R16, R0, 0x7610, R16 ;  /* 0x0000761000107816 */ /* 0x001fe20000000010 */
[----:B------:R-:W-:Y:S06]  /*2640*/  BRA `(.L_x_18205) ;  /* 0x0000000400ac7947 */ /* 0x000fec0003800000 */
.L_x_18212:
        /* <DEDUP_REMOVED lines=10> */
.L_x_18219:
        /* <DEDUP_REMOVED lines=21> */
.L_x_18223:
[----:B------:R-:W-:Y:S05]  /*2840*/  BSYNC.RECONVERGENT B1 ;  /* 0x0000000000017941 */ /* 0x000fea0003800200 */
.L_x_18222:
[----:B------:R-:W-:Y:S01]  /*2850*/  IMAD.SHL.U32 R0, R0, 0x100000, RZ ;  /* 0x0010000000007824 */ /* 0x000fe200078e00ff */
[----:B------:R-:W-:-:S04]  /*2860*/  LEA R2, R2, 0x3b800000, 0x17 ;  /* 0x3b80000002027811 */ /* 0x000fc800078eb8ff */
[----:B------:R-:W-:-:S07]  /*2870*/  LOP3.LUT R0, R2, R0, R7, 0xfe, !PT ;  /* 0x0000000002007212 */ /* 0x000fce00078efe07 */
.L_x_18221:
[----:B------:R-:W-:Y:S05]  /*2880*/  BSYNC.RECONVERGENT B0 ;  /* 0x0000000000007941 */ /* 0x000fea0003800200 */
.L_x_18220:
[----:B------:R-:W0:Y:S02]  /*2890*/  F2I.FTZ.TRUNC.NTZ R0, R0 ;  /* 0x0000000000007305 */ /* 0x000e24000021f100 */
[----:B0-----:R-:W-:Y:S01]  /*28a0*/  PRMT R16, R0, 0x7610, R16 ;  /* 0x0000761000107816 */ /* 0x001fe20000000010 */
[----:B------:R-:W-:Y:S06]  /*28b0*/  BRA `(.L_x_18205) ;  /* 0x0000000400107947 */ /* 0x000fec0003800000 */
.L_x_18218:
        /* <DEDUP_REMOVED lines=21> */
.L_x_18227:
[----:B------:R-:W-:Y:S05]  /*2a10*/  BSYNC.RECONVERGENT B1 ;  /* 0x0000000000017941 */ /* 0x000fea0003800200 */
.L_x_18226:
[----:B------:R-:W-:Y:S01]  /*2a20*/  IMAD.SHL.U32 R0, R0, 0x200000, RZ ;  /* 0x0020000000007824 */ /* 0x000fe200078e00ff */
[----:B------:R-:W-:-:S04]  /*2a30*/  LEA R2, R2, 0x37800000, 0x17 ;  /* 0x3780000002027811 */ /* 0x000fc800078eb8ff */
[----:B------:R-:W-:-:S07]  /*2a40*/  LOP3.LUT R0, R2, R0, R7, 0xfe, !PT ;  /* 0x0000000002007212 */ /* 0x000fce00078efe07 */
.L_x_18225:
[----:B------:R-:W-:Y:S05]  /*2a50*/  BSYNC.RECONVERGENT B0 ;  /* 0x0000000000007941 */ /* 0x000fea0003800200 */
.L_x_18224:
[----:B------:R-:W0:Y:S02]  /*2a60*/  F2I.FTZ.TRUNC.NTZ R0, R0 ;  /* 0x0000000000007305 */ /* 0x000e24000021f100 */
[----:B0-----:R-:W-:Y:S01]  /*2a70*/  PRMT R16, R0, 0x7610, R16 ;  /* 0x0000761000107816 */ /* 0x001fe20000000010 */
[----:B------:R-:W-:Y:S06]  /*2a80*/  BRA `(.L_x_18205) ;  /* 0x00000000009c7947 */ /* 0x000fec0003800000 */
.L_x_18217:
        /* <DEDUP_REMOVED lines=14> */
.L_x_18231:
[----:B------:R-:W-:Y:S05]  /*2b70*/  BSYNC.RECONVERGENT B0 ;  /* 0x0000000000007941 */ /* 0x000fea0003800200 */
.L_x_18230:
[----:B------:R-:W0:Y:S02]  /*2b80*/  F2I.FTZ.TRUNC.NTZ R0, R0 ;  /* 0x0000000000007305 */ /* 0x000e24000021f100 */
[----:B0-----:R-:W-:Y:S01]  /*2b90*/  PRMT R16, R0, 0x7610, R16 ;  /* 0x0000761000107816 */ /* 0x001fe20000000010 */
[----:B------:R-:W-:Y:S06]  /*2ba0*/  BRA `(.L_x_18205) ;  /* 0x0000000000547947 */ /* 0x000fec0003800000 */
.L_x_18204:
        /* <DEDUP_REMOVED lines=16> */
.L_x_18232:
[----:B------:R-:W-:Y:S01]  /*2cb0*/  PRMT R16, RZ, 0x7610, R16 ;  /* 0x00007610ff107816 */ /* 0x000fe20000000010 */
[----:B------:R-:W-:Y:S06]  /*2cc0*/  BRA `(.L_x_18205) ;  /* 0x00000000000c7947 */ /* 0x000fec0003800000 */
.L_x_18229:
[----:B------:R2:W5:Y:S01]  /*2cd0*/  LDG.E.U16 R16, desc[UR36][R2.64] ;  /* 0x0000002402107981 */ /* 0x000562000c1e1500 */
[----:B------:R-:W-:Y:S05]  /*2ce0*/  BRA `(.L_x_18205) ;  /* 0x0000000000047947 */ /* 0x000fea0003800000 */
.L_x_18228:
[----:B------:R1:W5:Y:S02]  /*2cf0*/  LDG.E.U16 R16, desc[UR36][R2.64] ;  /* 0x0000002402107981 */ /* 0x000364000c1e1500 */
.L_x_18205:
[----:B------:R-:W-:-:S07]  /*2d00*/  VIADD R26, R26, 0x80 ;  /* 0x000000801a1a7836 */ /* 0x000fce0000000000 */
.L_x_18199:
[----:B------:R-:W-:Y:S05]  /*2d10*/  BSYNC.RECONVERGENT B6 ;  /* 0x0000000000067941 */ /* 0x000fea0003800200 */
.L_x_18198:
[----:B------:R-:W-:Y:S01]  /*2d20*/  ISETP.GE.AND P0, PT, R26, R19, PT ;  /* 0x000000131a00720c */ /* 0x000fe20003f06270 */
[----:B------:R-:W-:Y:S01]  /*2d30*/  BSSY.RECONVERGENT B6, `(.L_x_18233) ;  /* 0x00000ea000067945 */ /* 0x000fe20003800200 */
[----:B01234-:R-:W-:-:S11]  /*2d40*/  PRMT R2, RZ, 0x7610, R2 ;  /* 0x00007610ff027816 */ /* 0x01ffd60000000002 */
[----:B------:R-:W-:Y:S05]  /*2d50*/  @P0 BRA `(.L_x_18234) ;  /* 0x0000000c009c0947 */ /* 0x000fea0003800000 */
        /* <DEDUP_REMOVED lines=19> */
.L_x_18238:
[----:B------:R0:W5:Y:S01]  /*2e90*/  LDG.E.U8 R2, desc[UR36][R4.64] ;  /* 0x0000002404027981 */ /* 0x000162000c1e1100 */
[----:B------:R-:W-:Y:S05]  /*2ea0*/  BRA `(.L_x_18234) ;  /* 0x0000000c00487947 */ /* 0x000fea0003800000 */
.L_x_18237:
        /* <DEDUP_REMOVED lines=8> */
.L_x_18241:
[----:B------:R0:W5:Y:S01]  /*2f30*/  LDG.E.U16 R2, desc[UR36][R4.64] ;  /* 0x0000002404027981 */ /* 0x000162000c1e1500 */
[----:B------:R-:W-:Y:S05]  /*2f40*/  BRA `(.L_x_18234) ;  /* 0x0000000c00207947 */ /* 0x000fea0003800000 */
.L_x_18240:
[----:B------:R0:W5:Y:S01]  /*2f50*/  LDG.E.U16 R2, desc[UR36][R4.64] ;  /* 0x0000002404027981 */ /* 0x000162000c1e1500 */
[----:B------:R-:W-:Y:S05]  /*2f60*/  BRA `(.L_x_18234) ;  /* 0x0000000c00187947 */ /* 0x000fea0003800000 */
.L_x_18236:
        /* <DEDUP_REMOVED lines=9> */
.L_x_18243:
[----:B------:R-:W2:Y:S02]  /*3000*/  LDG.E.U16 R0, desc[UR36][R4.64] ;  /* 0x0000002404007981 */ /* 0x000ea4000c1e1500 */
[----:B--2---:R-:W-:-:S06]  /*3010*/  HADD2.F32 R0, -RZ, R0.H0_H0 ;  /* 0x20000000ff007230 */ /* 0x004fcc0000004100 */
[----:B------:R-:W0:Y:S02]  /*3020*/  F2I.FTZ.TRUNC.NTZ R0, R0 ;  /* 0x0000000000007305 */ /* 0x000e24000021f100 */
[----:B0-----:R-:W-:Y:S01]  /*3030*/  PRMT R2, R0, 0x7610, R2 ;  /* 0x0000761000027816 */ /* 0x001fe20000000002 */
[----:B------:R-:W-:Y:S06]  /*3040*/  BRA `(.L_x_18234) ;  /* 0x0000000800e07947 */ /* 0x000fec0003800000 */
.L_x_18242:
        /* <DEDUP_REMOVED lines=9> */
.L_x_18245:
[----:B------:R-:W2:Y:S02]  /*30e0*/  LDG.E.U16 R4, desc[UR36][R4.64] ;  /* 0x0000002404047981 */ /* 0x000ea4000c1e1500 */
[----:B--2---:R-:W-:-:S06]  /*30f0*/  HADD2.F32 R0, -RZ, R4.H0_H0 ;  /* 0x20000004ff007230 */ /* 0x004fcc0000004100 */
[----:B------:R-:W0:Y:S02]  /*3100*/  F2I.FTZ.TRUNC.NTZ R0, R0 ;  /* 0x0000000000007305 */ /* 0x000e24000021f100 */
[----:B0-----:R-:W-:Y:S01]  /*3110*/  PRMT R2, R0, 0x7610, R2 ;  /* 0x0000761000027816 */ /* 0x001fe20000000002 */
[----:B------:R-:W-:Y:S06]  /*3120*/  BRA `(.L_x_18234) ;  /* 0x0000000800a87947 */ /* 0x000fec0003800000 */
.L_x_18244:
[----:B------:R-:W2:Y:S02]  /*3130*/  LDG.E.64 R4, desc[UR36][R4.64] ;  /* 0x0000002404047981 */ /* 0x000ea4000c1e1b00 */
[----:B--2---:R0:W1:Y:S01]  /*3140*/  F2I.F64.TRUNC R2, R4 ;  /* 0x0000000400027311 */ /* 0x004062000030d100 */
[----:B------:R-:W-:Y:S05]  /*3150*/  BRA `(.L_x_18234) ;  /* 0x00000008009c7947 */ /* 0x000fea0003800000 */
.L_x_18235:
        /* <DEDUP_REMOVED lines=12> */
.L_x_18248:
[----:B------:R-:W2:Y:S02]  /*3220*/  LDG.E.64 R4, desc[UR36][R4.64] ;  /* 0x0000002404047981 */ /* 0x000ea4000c1e1b00 */
[----:B--2---:R3:W4:Y:S01]  /*3230*/  F2I.F64.TRUNC R2, R4 ;  /* 0x0000000400027311 */ /* 0x004722000030d100 */
[----:B------:R-:W-:Y:S05]  /*3240*/  BRA `(.L_x_18234) ;  /* 0x0000000800607947 */ /* 0x000fea0003800000 */
.L_x_18247:
        /* <DEDUP_REMOVED lines=27> */
.L_x_18250:
        /* <DEDUP_REMOVED lines=14> */
.L_x_18249:
[----:B------:R-:W2:Y:S02]  /*34e0*/  LDG.E.U16 R0, desc[UR36][R4.64] ;  /* 0x0000002404007981 */ /* 0x000ea4000c1e1500 */
[----:B--2---:R-:W-:-:S06]  /*34f0*/  IMAD.U32 R0, R0, 0x10000, RZ ;  /* 0x0001000000007824 */ /* 0x004fcc00078e00ff */
[----:B------:R-:W0:Y:S02]  /*3500*/  F2I.FTZ.TRUNC.NTZ R0, R0 ;  /* 0x0000000000007305 */ /* 0x000e24000021f100 */
[----:B0-----:R-:W-:Y:S01]  /*3510*/  PRMT R2, R0, 0x7610, R2 ;  /* 0x0000761000027816 */ /* 0x001fe20000000002 */
[----:B------:R-:W-:Y:S06]  /*3520*/  BRA `(.L_x_18234) ;  /* 0x0000000400a87947 */ /* 0x000fec0003800000 */
.L_x_18246:
        /* <DEDUP_REMOVED lines=10> */
.L_x_18253:
        /* <DEDUP_REMOVED lines=21> */
.L_x_18257:
[----:B------:R-:W-:Y:S05]  /*3720*/  BSYNC.RECONVERGENT B1 ;  /* 0x0000000000017941 */ /* 0x000fea0003800200 */
.L_x_18256:
[----:B------:R-:W-:Y:S01]  /*3730*/  IMAD.SHL.U32 R0, R0, 0x100000, RZ ;  /* 0x0010000000007824 */ /* 0x000fe200078e00ff */
[----:B------:R-:W-:-:S04]  /*3740*/  LEA R2, R2, 0x3b800000, 0x17 ;  /* 0x3b80000002027811 */ /* 0x000fc800078eb8ff */
[----:B------:R-:W-:-:S07]  /*3750*/  LOP3.LUT R0, R2, R0, R7, 0xfe, !PT ;  /* 0x0000000002007212 */ /* 0x000fce00078efe07 */
.L_x_18255:
[----:B------:R-:W-:Y:S05]  /*3760*/  BSYNC.RECONVERGENT B0 ;  /* 0x0000000000007941 */ /* 0x000fea0003800200 */
.L_x_18254:
[----:B------:R-:W0:Y:S02]  /*3770*/  F2I.FTZ.TRUNC.NTZ R0, R0 ;  /* 0x0000000000007305 */ /* 0x000e24000021f100 */
[----:B0-----:R-:W-:Y:S01]  /*3780*/  PRMT R2, R0, 0x7610, R2 ;  /* 0x0000761000027816 */ /* 0x001fe20000000002 */
[----:B------:R-:W-:Y:S06]  /*3790*/  BRA `(.L_x_18234) ;  /* 0x00000004000c7947 */ /* 0x000fec0003800000 */
.L_x_18252:
        /* <DEDUP_REMOVED lines=21> */
.L_x_18261:
[----:B------:R-:W-:Y:S05]  /*38f0*/  BSYNC.RECONVERGENT B1 ;  /* 0x0000000000017941 */ /* 0x000fea0003800200 */
.L_x_18260:
[----:B------:R-:W-:Y:S01]  /*3900*/  IMAD.SHL.U32 R0, R0, 0x200000, RZ ;  /* 0x0020000000007824 */ /* 0x000fe200078e00ff */
[----:B------:R-:W-:-:S04]  /*3910*/  LEA R2, R2, 0x37800000, 0x17 ;  /* 0x3780000002027811 */ /* 0x000fc800078eb8ff */
[----:B------:R-:W-:-:S07]  /*3920*/  LOP3.LUT R0, R2, R0, R7, 0xfe, !PT ;  /* 0x0000000002007212 */ /* 0x000fce00078efe07 */
.L_x_18259:
[----:B------:R-:W-:Y:S05]  /*3930*/  BSYNC.RECONVERGENT B0 ;  /* 0x0000000000007941 */ /* 0x000fea0003800200 */
.L_x_18258:
[----:B------:R-:W0:Y:S02]  /*3940*/  F2I.FTZ.TRUNC.NTZ R0, R0 ;  /* 0x0000000000007305 */ /* 0x000e24000021f100 */
[----:B0-----:R-:W-:Y:S01]  /*3950*/  PRMT R2, R0, 0x7610, R2 ;  /* 0x0000761000027816 */ /* 0x001fe20000000002 */
[----:B------:R-:W-:Y:S06]  /*3960*/  BRA `(.L_x_18234) ;  /* 0x0000000000987947 */ /* 0x000fec0003800000 */
.L_x_18251:
        /* <DEDUP_REMOVED lines=14> */
.L_x_18265:
[----:B------:R-:W-:Y:S05]  /*3a50*/  BSYNC.RECONVERGENT B0 ;  /* 0x0000000000007941 */ /* 0x000fea0003800200 */
.L_x_18264:
[----:B------:R-:W0:Y:S02]  /*3a60*/  F2I.FTZ.TRUNC.NTZ R0, R0 ;  /* 0x0000000000007305 */ /* 0x000e24000021f100 */
[----:B0-----:R-:W-:Y:S01]  /*3a70*/  PRMT R2, R0, 0x7610, R2 ;  /* 0x0000761000027816 */ /* 0x001fe20000000002 */
[----:B------:R-:W-:Y:S06]  /*3a80*/  BRA `(.L_x_18234) ;  /* 0x0000000000507947 */ /* 0x000fec0003800000 */
.L_x_18239:
        /* <DEDUP_REMOVED lines=16> */
.L_x_18266:
[----:B------:R-:W-:Y:S05]  /*3b90*/  BRA `(.L_x_18234) ;  /* 0x00000000000c7947 */ /* 0x000fea0003800000 */
.L_x_18263:
[----:B------:R2:W5:Y:S01]  /*3ba0*/  LDG.E.U16 R2, desc[UR36][R4.64] ;  /* 0x0000002404027981 */ /* 0x000562000c1e1500 */
[----:B------:R-:W-:Y:S05]  /*3bb0*/  BRA `(.L_x_18234) ;  /* 0x0000000000047947 */ /* 0x000fea0003800000 */
.L_x_18262:
[----:B------:R1:W5:Y:S02]  /*3bc0*/  LDG.E.U16 R2, desc[UR36][R4.64] ;  /* 0x0000002404027981 */ /* 0x000364000c1e1500 */
.L_x_18234:
[----:B------:R-:W-:Y:S05]  /*3bd0*/  BSYNC.RECONVERGENT B6 ;  /* 0x0000000000067941 */ /* 0x000fea0003800200 */
.L_x_18233:
[----:B------:R-:W0:Y:S01]  /*3be0*/  LDCU.U16 UR4, c[0x0][0x386] ;  /* 0x000070c0ff0477ac */ /* 0x000e220008000400 */
[----:B------:R-:W2:Y:S01]  /*3bf0*/  LDC.U8 R23, c[0x0][0x3a4] ;  /* 0x0000e900ff177b82 */ /* 0x000ea20000000000 */
[----:B------:R-:W-:Y:S01]  /*3c00*/  ISETP.GE.AND P0, PT, R24, R19, PT ;  /* 0x000000131800720c */ /* 0x000fe20003f06270 */
[----:B------:R-:W-:Y:S04]  /*3c10*/  BSSY.RECONVERGENT B7, `(.L_x_18267) ;  /* 0x00002d0000077945 */ /* 0x000fe80003800200 */
[----:B------:R-:W-:Y:S01]  /*3c20*/  BSSY.RELIABLE B6, `(.L_x_18268) ;  /* 0x00001e4000067945 */ /* 0x000fe20003800100 */
[----:B0----5:R-:W-:Y:S02]  /*3c30*/  VIMNMX.S16x2 R3, PT, PT, R22, UR4, PT ;  /* 0x0000000416037c48 */ /* 0x021fe4000bfe0300 */
[----:B------:R-:W-:-:S02]  /*3c40*/  VIMNMX.S16x2 R18, PT, PT, R18, UR4, PT ;  /* 0x0000000412127c48 */ /* 0x000fc4000bfe0300 */
[----:B------:R-:W-:Y:S02]  /*3c50*/  VIMNMX.S16x2 R16, PT, PT, R16, UR4, PT ;  /* 0x0000000410107c48 */ /* 0x000fe4000bfe0300 */
[----:B-1--4-:R-:W-:Y:S01]  /*3c60*/  VIMNMX.S16x2 R2, PT, PT, R2, UR4, PT ;  /* 0x0000000402027c48 */ /* 0x012fe2000bfe0300 */
[----:B------:R-:W-:Y:S06]  /*3c70*/  @P0 BRA `(.L_x_18269) ;  /* 0x0000001c006c0947 */ /* 0x000fec0003800000 */
[----:B------:R-:W0:Y:S01]  /*3c80*/  LDCU UR4, c[0x0][0x3a8] ;  /* 0x00007500ff0477ac */ /* 0x000e220008000800 */
[----:B------:R-:W1:Y:S01]  /*3c90*/  LDC.64 R8, c[0x0][0x388] ;  /* 0x0000e200ff087b82 */ /* 0x000e620000000a00 */
[----:B------:R-:W-:Y:S01]  /*3ca0*/  IMAD R0, R17, 0x200, R24 ;  /* 0x0000020011007824 */ /* 0x000fe200078e0218 */
[----:B--23--:R-:W-:Y:S01]  /*3cb0*/  PRMT R4, R23, 0x9910, RZ ;  /* 0x0000991017047816 */ /* 0x00cfe200000000ff */
        /* <DEDUP_REMOVED lines=15> */
[----:B------:R0:W-:Y:S01]  /*3db0*/  STG.E.U8 desc[UR36][R8.64], R3 ;  /* 0x0000000308007986 */ /* 0x0001e2000c101124 */
[----:B------:R-:W-:Y:S05]  /*3dc0*/  BRA `(.L_x_18275) ;  /* 0x0000000c00647947 */ /* 0x000fea0003800000 */
.L_x_18273:
[----:B------:R0:W-:Y:S01]  /*3dd0*/  STG.E.U8 desc[UR36][R8.64], R3 ;  /* 0x0000000308007986 */ /* 0x0001e2000c101124 */
[----:B------:R-:W-:Y:S05]  /*3de0*/  BRA `(.L_x_18275) ;  /* 0x0000000c005c7947 */ /* 0x000fea0003800000 */
.L_x_18272:
[----:B------:R-:W-:-:S13]  /*3df0*/  ISETP.NE.AND P0, PT, R0, 0x2, PT ;  /* 0x000000020000780c */ /* 0x000fda0003f05270 */
[----:B------:R-:W-:Y:S05]  /*3e00*/  @!P0 BRA `(.L_x_18276) ;  /* 0x0000000000308947 */ /* 0x000fea0003800000 */
[----:B------:R-:W-:-:S13]  /*3e10*/  ISETP.NE.AND P0, PT, R0, 0x3, PT ;  /* 0x000000030000780c */ /* 0x000fda0003f05270 */
[----:B------:R-:W-:Y:S05]  /*3e20*/  @!P0 BRA `(.L_x_18277) ;  /* 0x00000000001c8947 */ /* 0x000fea0003800000 */
[----:B------:R-:W-:-:S13]  /*3e30*/  ISETP.NE.AND P0, PT, R0, 0x4, PT ;  /* 0x000000040000780c */ /* 0x000fda0003f05270 */
[----:B------:R-:W-:Y:S05]  /*3e40*/  @P0 BRA `(.L_x_18274) ;  /* 0x0000000800a00947 */ /* 0x000fea0003800000 */
[----:B------:R-:W-:-:S05]  /*3e50*/  PRMT R3, R3, 0x9910, RZ ;  /* 0x0000991003037816 */ /* 0x000fca00000000ff */
[----:B------:R-:W-:-:S05]  /*3e60*/  IMAD.MOV.U32 R4, RZ, RZ, R3 ;  /* 0x000000ffff047224 */ /* 0x000fca00078e0003 */
[----:B------:R-:W-:-:S05]  /*3e70*/  SHF.R.S32.HI R5, RZ, 0x1f, R4 ;  /* 0x0000001fff057819 */ /* 0x000fca0000011404 */
[----:B------:R0:W-:Y:S01]  /*3e80*/  STG.E.64 desc[UR36][R8.64], R4 ;  /* 0x0000000408007986 */ /* 0x0001e2000c101b24 */
[----:B------:R-:W-:Y:S05]  /*3e90*/  BRA `(.L_x_18275) ;  /* 0x0000000c00307947 */ /* 0x000fea0003800000 */
.L_x_18277:
[----:B------:R-:W-:-:S05]  /*3ea0*/  PRMT R3, R3, 0x9910, RZ ;  /* 0x0000991003037816 */ /* 0x000fca00000000ff */
[----:B------:R0:W-:Y:S01]  /*3eb0*/  STG.E desc[UR36][R8.64], R3 ;  /* 0x0000000308007986 */ /* 0x0001e2000c101924 */
[----:B------:R-:W-:Y:S05]  /*3ec0*/  BRA `(.L_x_18275) ;  /* 0x0000000c00247947 */ /* 0x000fea0003800000 */
.L_x_18276:
[----:B------:R0:W-:Y:S01]  /*3ed0*/  STG.E.U16 desc[UR36][R8.64], R3 ;  /* 0x0000000308007986 */ /* 0x0001e2000c101524 */
[----:B------:R-:W-:Y:S05]  /*3ee0*/  BRA `(.L_x_18275) ;  /* 0x0000000c001c7947 */ /* 0x000fea0003800000 */
.L_x_18271:
[----:B------:R-:W-:-:S13]  /*3ef0*/  ISETP.GT.AND P0, PT, R0, 0x6, PT ;  /* 0x000000060000780c */ /* 0x000fda0003f04270 */
[----:B------:R-:W-:Y:S05]  /*3f00*/  @P0 BRA `(.L_x_18278) ;  /* 0x00000000002c0947 */ /* 0x000fea0003800000 */
[----:B------:R-:W-:-:S13]  /*3f10*/  ISETP.NE.AND P0, PT, R0, 0x5, PT ;  /* 0x000000050000780c */ /* 0x000fda0003f05270 */
[----:B------:R-:W-:Y:S05]  /*3f20*/  @!P0 BRA `(.L_x_18279) ;  /* 0x0000000000148947 */ /* 0x000fea0003800000 */
[----:B------:R-:W-:-:S13]  /*3f30*/  ISETP.NE.AND P0, PT, R0, 0x6, PT ;  /* 0x000000060000780c */ /* 0x000fda0003f05270 */
[----:B------:R-:W-:Y:S05]  /*3f40*/  @P0 BRA `(.L_x_18274) ;  /* 0x0000000800600947 */ /* 0x000fea0003800000 */
[----:B------:R-:W0:Y:S02]  /*3f50*/  I2F.S16 R3, R3 ;  /* 0x0000000300037306 */ /* 0x000e240000101400 */
[----:B0-----:R0:W-:Y:S01]  /*3f60*/  STG.E desc[UR36][R8.64], R3 ;  /* 0x0000000308007986 */ /* 0x0011e2000c101924 */
[----:B------:R-:W-:Y:S05]  /*3f70*/  BRA `(.L_x_18275) ;  /* 0x0000000800f87947 */ /* 0x000fea0003800000 */
.L_x_18279:
[----:B------:R-:W0:Y:S02]  /*3f80*/  I2F.S16 R0, R3 ;  /* 0x0000000300007306 */ /* 0x000e240000101400 */
[----:B0-----:R-:W-:-:S05]  /*3f90*/  F2FP.F16.F32.PACK_AB R0, RZ, R0 ;  /* 0x00000000ff00723e */ /* 0x001fca00000000ff */
[----:B------:R0:W-:Y:S01]  /*3fa0*/  STG.E.U16 desc[UR36][R8.64], R0 ;  /* 0x0000000008007986 */ /* 0x0001e2000c101524 */
[----:B------:R-:W-:Y:S05]  /*3fb0*/  BRA `(.L_x_18275) ;  /* 0x0000000800e87947 */ /* 0x000fea0003800000 */
.L_x_18278:
[----:B------:R-:W-:-:S13]  /*3fc0*/  ISETP.NE.AND P0, PT, R0, 0x7, PT ;  /* 0x000000070000780c */ /* 0x000fda0003f05270 */
[----:B------:R-:W-:Y:S05]  /*3fd0*/  @!P0 BRA `(.L_x_18280) ;  /* 0x0000000000348947 */ /* 0x000fea0003800000 */
[----:B------:R-:W-:-:S13]  /*3fe0*/  ISETP.NE.AND P0, PT, R0, 0x8, PT ;  /* 0x000000080000780c */ /* 0x000fda0003f05270 */
[----:B------:R-:W-:Y:S05]  /*3ff0*/  @!P0 BRA `(.L_x_18281) ;  /* 0x0000000000188947 */ /* 0x000fea0003800000 */
[----:B------:R-:W-:-:S13]  /*4000*/  ISETP.NE.AND P0, PT, R0, 0x9, PT ;  /* 0x000000090000780c */ /* 0x000fda0003f05270 */
[----:B------:R-:W-:Y:S05]  /*4010*/  @P0 BRA `(.L_x_18274) ;  /* 0x00000008002c0947 */ /* 0x000fea0003800000 */
[----:B------:R-:W0:Y:S01]  /*4020*/  I2F.S16 R4, R3 ;  /* 0x0000000300047306 */ /* 0x000e220000101400 */
[----:B------:R-:W-:-:S05]  /*4030*/  IMAD.MOV.U32 R5, RZ, RZ, RZ ;  /* 0x000000ffff057224 */ /* 0x000fca00078e00ff */
[----:B0-----:R0:W-:Y:S01]  /*4040*/  STG.E.64 desc[UR36][R8.64], R4 ;  /* 0x0000000408007986 */ /* 0x0011e2000c101b24 */
[----:B------:R-:W-:Y:S05]  /*4050*/  BRA `(.L_x_18275) ;  /* 0x0000000800c07947 */ /* 0x000fea0003800000 */
.L_x_18281:
[----:B------:R-:W0:Y:S02]  /*4060*/  I2F.S16 R3, R3 ;  /* 0x0000000300037306 */ /* 0x000e240000101400 */
[----:B0-----:R-:W-:-:S04]  /*4070*/  F2FP.F16.F32.PACK_AB R3, RZ, R3 ;  /* 0x00000003ff03723e */ /* 0x001fc800000000ff */
[----:B------:R-:W-:-:S05]  /*4080*/  PRMT R3, R3, 0x5410, RZ ;  /* 0x0000541003037816 */ /* 0x000fca00000000ff */
[----:B------:R0:W-:Y:S01]  /*4090*/  STG.E desc[UR36][R8.64], R3 ;  /* 0x0000000308007986 */ /* 0x0001e2000c101924 */
[----:B------:R-:W-:Y:S05]  /*40a0*/  BRA `(.L_x_18275) ;  /* 0x0000000800ac7947 */ /* 0x000fea0003800000 */
.L_x_18280:
[----:B------:R-:W0:Y:S02]  /*40b0*/  I2F.F64.S16 R4, R3 ;  /* 0x0000000300047312 */ /* 0x000e240000101c00 */
[----:B0-----:R0:W-:Y:S01]  /*40c0*/  STG.E.64 desc[UR36][R8.64], R4 ;  /* 0x0000000408007986 */ /* 0x0011e2000c101b24 */
[----:B------:R-:W-:Y:S05]  /*40d0*/  BRA `(.L_x_18275) ;  /* 0x0000000800a07947 */ /* 0x000fea0003800000 */
.L_x_18270:
        /* <DEDUP_REMOVED lines=8> */
[----:B------:R-:W-:-:S04]  /*4160*/  PRMT R0, R3, 0x9910, RZ ;  /* 0x0000991003007816 */ /* 0x000fc800000000ff */
[----:B------:R-:W-:-:S04]  /*4170*/  ISETP.NE.AND P0, PT, R0, RZ, PT ;  /* 0x000000ff0000720c */ /* 0x000fc80003f05270 */
[----:B------:R-:W-:-:S05]  /*4180*/  SEL R3, RZ, 0x1, !P0 ;  /* 0x00000001ff037807 */ /* 0x000fca0004000000 */
[----:B------:R4:W-:Y:S01]  /*4190*/  STG.E.U8 desc[UR36][R8.64], R3 ;  /* 0x0000000308007986 */ /* 0x0009e2000c101124 */
[----:B------:R-:W-:Y:S05]  /*41a0*/  BRA `(.L_x_18275) ;  /* 0x00000008006c7947 */ /* 0x000fea0003800000 */
.L_x_18284:
[----:B------:R-:W0:Y:S01]  /*41b0*/  I2F.F64.S16 R4, R3 ;  /* 0x0000000300047312 */ /* 0x000e220000101c00 */
[----:B------:R-:W-:-:S05]  /*41c0*/  CS2R R6, SRZ ;  /* 0x0000000000067805 */ /* 0x000fca000001ff00 */
[----:B0-----:R3:W-:Y:S01]  /*41d0*/  STG.E.128 desc[UR36][R8.64], R4 ;  /* 0x0000000408007986 */ /* 0x0017e2000c101d24 */
[----:B------:R-:W-:Y:S05]  /*41e0*/  BRA `(.L_x_18275) ;  /* 0x00000008005c7947 */ /* 0x000fea0003800000 */
.L_x_18283:
[----:B------:R-:W-:-:S13]  /*41f0*/  ISETP.NE.AND P0, PT, R0, 0xf, PT ;  /* 0x0000000f0000780c */ /* 0x000fda0003f05270 */
[----:B------:R-:W-:Y:S05]  /*4200*/  @!P0 BRA `(.L_x_18285) ;  /* 0x0000000000a08947 */ /* 0x000fea0003800000 */
[----:B------:R-:W-:-:S13]  /*4210*/  ISETP.NE.AND P0, PT, R0, 0x17, PT ;  /* 0x000000170000780c */ /* 0x000fda0003f05270 */
[----:B------:R-:W-:Y:S05]  /*4220*/  @!P0 BRA `(.L_x_18286) ;  /* 0x00000000004c8947 */ /* 0x000fea0003800000 */
[----:B------:R-:W-:-:S13]  /*4230*/  ISETP.NE.AND P0, PT, R0, 0x18, PT ;  /* 0x000000180000780c */ /* 0x000fda0003f05270 */
[----:B------:R-:W-:Y:S05]  /*4240*/  @P0 BRA `(.L_x_18274) ;  /* 0x0000000400a00947 */ /* 0x000fea0003800000 */
[----:B------:R-:W0:Y:S01]  /*4250*/  I2F.S16 R6, R3 ;  /* 0x0000000300067306 */ /* 0x000e220000101400 */
[----:B------:R-:W-:Y:S01]  /*4260*/  BSSY.RECONVERGENT B0, `(.L_x_18287) ;  /* 0x000000c000007945 */ /* 0x000fe20003800200 */
[----:B------:R-:W-:Y:S01]  /*4270*/  IMAD.MOV.U32 R0, RZ, RZ, 0x7f ;  /* 0x0000007fff007424 */ /* 0x000fe200078e00ff */
        /* <DEDUP_REMOVED lines=10> */
.L_x_18288:
[----:B------:R-:W-:Y:S05]  /*4320*/  BSYNC.RECONVERGENT B0 ;  /* 0x0000000000007941 */ /* 0x000fea0003800200 */
.L_x_18287:
[----:B------:R-:W-:-:S05]  /*4330*/  LOP3.LUT R5, R0, 0x80, R5, 0xf8, !PT ;  /* 0x0000008000057812 */ /* 0x000fca00078ef805 */
[----:B------:R2:W-:Y:S01]  /*4340*/  STG.E.U8 desc[UR36][R8.64], R5 ;  /* 0x0000000508007986 */ /* 0x0005e2000c101124 */
[----:B------:R-:W-:Y:S05]  /*4350*/  BRA `(.L_x_18275) ;  /* 0x0000000800007947 */ /* 0x000fea0003800000 */
.L_x_18286:
        /* <DEDUP_REMOVED lines=15> */
.L_x_18290:
[----:B------:R-:W-:Y:S05]  /*4450*/  BSYNC.RECONVERGENT B0 ;  /* 0x0000000000007941 */ /* 0x000fea0003800200 */
.L_x_18289:
[----:B------:R-:W-:-:S05]  /*4460*/  LOP3.LUT R5, R0, 0x80, R5, 0xf8, !PT ;  /* 0x0000008000057812 */ /* 0x000fca00078ef805 */
[----:B------:R1:W-:Y:S01]  /*4470*/  STG.E.U8 desc[UR36][R8.64], R5 ;  /* 0x0000000508007986 */ /* 0x0003e2000c101124 */
[----:B------:R-:W-:Y:S05]  /*4480*/  BRA `(.L_x_18275) ;  /* 0x0000000400b47947 */ /* 0x000fea0003800000 */
.L_x_18285:
[----:B------:R-:W0:Y:S02]  /*4490*/  I2F.S16 R0, R3 ;  /* 0x0000000300007306 */ /* 0x000e240000101400 */
[----:B0-----:R-:W-:-:S05]  /*44a0*/  F2FP.BF16.F32.PACK_AB R0, RZ, R0 ;  /* 0x00000000ff00723e */ /* 0x001fca00000010ff */
[----:B------:R0:W-:Y:S01]  /*44b0*/  STG.E.U16 desc[UR36][R8.64], R0 ;  /* 0x0000000008007986 */ /* 0x0001e2000c101524 */
[----:B------:R-:W-:Y:S05]  /*44c0*/  BRA `(.L_x_18275) ;  /* 0x0000000400a47947 */ /* 0x000fea0003800000 */
.L_x_18282:
        /* <DEDUP_REMOVED lines=8> */
[----:B------:R0:W-:Y:S01]  /*4550*/  STG.E.U16 desc[UR36][R8.64], R3 ;  /* 0x0000000308007986 */ /* 0x0001e2000c101524 */
[----:B------:R-:W-:Y:S05]  /*4560*/  BRA `(.L_x_18275) ;  /* 0x00000004007c7947 */ /* 0x000fea0003800000 */
.L_x_18293:
        /* <DEDUP_REMOVED lines=13> */
.L_x_18296:
[----:B------:R-:W-:-:S04]  /*4640*/  SHF.R.U32.HI R0, RZ, 0x14, R3 ;  /* 0x00000014ff007819 */ /* 0x000fc80000011603 */
[----:B------:R-:W-:-:S04]  /*4650*/  LOP3.LUT R0, R0, 0x1, RZ, 0xc0, !PT ;  /* 0x0000000100007812 */ /* 0x000fc800078ec0ff */
[----:B------:R-:W-:-:S04]  /*4660*/  IADD3 R0, PT, PT, R3, 0x487ffff, R0 ;  /* 0x0487ffff03007810 */ /* 0x000fc80007ffe000 */
[----:B------:R-:W-:-:S04]  /*4670*/  SHF.R.U32.HI R0, RZ, 0x14, R0 ;  /* 0x00000014ff007819 */ /* 0x000fc80000011600 */
[----:B------:R-:W-:-:S07]  /*4680*/  LOP3.LUT R0, R0, 0xff, RZ, 0xc0, !PT ;  /* 0x000000ff00007812 */ /* 0x000fce00078ec0ff */
.L_x_18297:
[----:B------:R-:W-:-:S04]  /*4690*/  SHF.R.U32.HI R3, RZ, 0x18, R3 ;  /* 0x00000018ff037819 */ /* 0x000fc80000011603 */
[----:B------:R-:W-:-:S04]  /*46a0*/  LOP3.LUT R0, R0, 0x80, R3, 0xf8, !PT ;  /* 0x0000008000007812 */ /* 0x000fc800078ef803 */
[----:B------:R-:W-:-:S07]  /*46b0*/  PRMT R4, R0, 0x7610, R4 ;  /* 0x0000761000047816 */ /* 0x000fce0000000004 */
.L_x_18295:
[----:B------:R-:W-:Y:S05]  /*46c0*/  BSYNC.RECONVERGENT B0 ;  /* 0x0000000000007941 */ /* 0x000fea0003800200 */
.L_x_18294:
[----:B------:R0:W-:Y:S01]  /*46d0*/  STG.E.U8 desc[UR36][R8.64], R4 ;  /* 0x0000000408007986 */ /* 0x0001e2000c101124 */
[----:B------:R-:W-:Y:S05]  /*46e0*/  BRA `(.L_x_18275) ;  /* 0x00000004001c7947 */ /* 0x000fea0003800000 */
.L_x_18292:
        /* <DEDUP_REMOVED lines=13> */
.L_x_18300:
[----:B------:R-:W-:-:S04]  /*47c0*/  SHF.R.U32.HI R0, RZ, 0x15, R3 ;  /* 0x00000015ff007819 */ /* 0x000fc80000011603 */
[----:B------:R-:W-:-:S04]  /*47d0*/  LOP3.LUT R0, R0, 0x1, RZ, 0xc0, !PT ;  /* 0x0000000100007812 */ /* 0x000fc800078ec0ff */
[----:B------:R-:W-:-:S04]  /*47e0*/  IADD3 R0, PT, PT, R3, 0x88fffff, R0 ;  /* 0x088fffff03007810 */ /* 0x000fc80007ffe000 */
[----:B------:R-:W-:-:S04]  /*47f0*/  SHF.R.U32.HI R0, RZ, 0x15, R0 ;  /* 0x00000015ff007819 */ /* 0x000fc80000011600 */
[----:B------:R-:W-:-:S07]  /*4800*/  LOP3.LUT R0, R0, 0xff, RZ, 0xc0, !PT ;  /* 0x000000ff00007812 */ /* 0x000fce00078ec0ff */
.L_x_18301:
[----:B------:R-:W-:-:S04]  /*4810*/  SHF.R.U32.HI R3, RZ, 0x18, R3 ;  /* 0x00000018ff037819 */ /* 0x000fc80000011603 */
[----:B------:R-:W-:-:S04]  /*4820*/  LOP3.LUT R0, R0, 0x80, R3, 0xf8, !PT ;  /* 0x0000008000007812 */ /* 0x000fc800078ef803 */
[----:B------:R-:W-:-:S07]  /*4830*/  PRMT R4, R0, 0x7610, R4 ;  /* 0x0000761000047816 */ /* 0x000fce0000000004 */
.L_x_18299:
[----:B------:R-:W-:Y:S05]  /*4840*/  BSYNC.RECONVERGENT B0 ;  /* 0x0000000000007941 */ /* 0x000fea0003800200 */
.L_x_18298:
[----:B------:R0:W-:Y:S01]  /*4850*/  STG.E.U8 desc[UR36][R8.64], R4 ;  /* 0x0000000408007986 */ /* 0x0001e2000c101124 */
[----:B------:R-:W-:Y:S05]  /*4860*/  BRA `(.L_x_18275) ;  /* 0x0000000000bc7947 */ /* 0x000fea0003800000 */
.L_x_18291:
[----:B------:R-:W-:-:S13]  /*4870*/  ISETP.NE.AND P0, PT, R0, 0x1c, PT ;  /* 0x0000001c0000780c */ /* 0x000fda0003f05270 */
[----:B------:R-:W-:Y:S05]  /*4880*/  @!P0 BRA `(.L_x_18302) ;  /* 0x0000000000ac8947 */ /* 0x000fea0003800000 */
[----:B------:R-:W-:-:S13]  /*4890*/  ISETP.NE.AND P0, PT, R0, 0x1d, PT ;  /* 0x0000001d0000780c */ /* 0x000fda0003f05270 */
[----:B------:R-:W-:Y:S05]  /*48a0*/  @!P0 BRA `(.L_x_18303) ;  /* 0x0000000000908947 */ /* 0x000fea0003800000 */
[----:B------:R-:W-:-:S13]  /*48b0*/  ISETP.NE.AND P0, PT, R0, 0x2c, PT ;  /* 0x0000002c0000780c */ /* 0x000fda0003f05270 */
[----:B------:R-:W-:Y:S05]  /*48c0*/  @!P0 BRA `(.L_x_18304) ;  /* 0x0000000000448947 */ /* 0x000fea0003800000 */
.L_x_18274:
        /* <DEDUP_REMOVED lines=16> */
.L_x_18305:
[----:B------:R-:W-:Y:S05]  /*49d0*/  BRA `(.L_x_18275) ;  /* 0x0000000000607947 */ /* 0x000fea0003800000 */
.L_x_18304:
[----:B------:R-:W0:Y:S02]  /*49e0*/  I2F.S16 R6, R3 ;  /* 0x0000000300067306 */ /* 0x000e240000101400 */
[----:B0-----:R-:W-:-:S04]  /*49f0*/  SHF.R.U32.HI R4, RZ, 0x17, R6 ;  /* 0x00000017ff047819 */ /* 0x001fc80000011606 */
[----:B------:R-:W-:-:S04]  /*4a00*/  LOP3.LUT R5, R4, 0xff, RZ, 0xc0, !PT ;  /* 0x000000ff04057812 */ /* 0x000fc800078ec0ff */
[----:B------:R-:W-:-:S13]  /*4a10*/  ISETP.NE.AND P1, PT, R5, 0xff, PT ;  /* 0x000000ff0500780c */ /* 0x000fda0003f25270 */
[--C-:B------:R-:W-:Y:S02]  /*4a20*/  @P1 SHF.R.U32.HI R0, RZ, 0x16, R6.reuse ;  /* 0x00000016ff001819 */ /* 0x100fe40000011606 */
[----:B------:R-:W-:Y:S01]  /*4a30*/  @P1 LOP3.LUT P0, RZ, R5, 0x3fffff, R6, 0xf8, !PT ;  /* 0x003fffff05ff1812 */ /* 0x000fe2000780f806 */
[----:B------:R-:W-:Y:S01]  /*4a40*/  @P1 VIADD R5, R4, 0x1 ;  /* 0x0000000104051836 */ /* 0x000fe20000000000 */
[----:B------:R-:W-:-:S04]  /*4a50*/  @P1 LOP3.LUT R0, R0, 0x1, RZ, 0xc0, !PT ;  /* 0x0000000100001812 */ /* 0x000fc800078ec0ff */
[----:B------:R-:W-:Y:S01]  /*4a60*/  @P1 ISETP.EQ.U32.AND P2, PT, R0, 0x1, P0 ;  /* 0x000000010000180c */ /* 0x000fe20000742070 */
[----:B------:R-:W-:Y:S01]  /*4a70*/  IMAD.MOV.U32 R0, RZ, RZ, 0xff ;  /* 0x000000ffff007424 */ /* 0x000fe200078e00ff */
[----:B------:R-:W-:Y:S02]  /*4a80*/  PLOP3.LUT P0, PT, PT, PT, PT, 0x80, 0x8 ;  /* 0x000000000008781c */ /* 0x000fe40003f0f070 */
[----:B------:R-:W-:Y:S02]  /*4a90*/  @P1 PLOP3.LUT P0, PT, P2, PT, PT, 0x80, 0x8 ;  /* 0x000000000008181c */ /* 0x000fe4000170f070 */
[----:B------:R-:W-:-:S11]  /*4aa0*/  PRMT R3, R0, 0x7610, R3 ;  /* 0x0000761000037816 */ /* 0x000fd60000000003 */
[----:B------:R-:W-:-:S04]  /*4ab0*/  @!P0 IMAD.MOV R5, RZ, RZ, R4 ;  /* 0x000000ffff058224 */ /* 0x000fc800078e0204 */
[----:B------:R-:W-:-:S05]  /*4ac0*/  @P1 IMAD.MOV.U32 R3, RZ, RZ, R5 ;  /* 0x000000ffff031224 */ /* 0x000fca00078e0005 */
[----:B------:R0:W-:Y:S01]  /*4ad0*/  STG.E.U8 desc[UR36][R8.64], R3 ;  /* 0x0000000308007986 */ /* 0x0001e2000c101124 */
[----:B------:R-:W-:Y:S05]  /*4ae0*/  BRA `(.L_x_18275) ;  /* 0x00000000001c7947 */ /* 0x000fea0003800000 */
.L_x_18303:
[----:B------:R-:W-:-:S05]  /*4af0*/  PRMT R3, R3, 0x9910, RZ ;  /* 0x0000991003037816 */ /* 0x000fca00000000ff */
[----:B------:R-:W-:-:S05]  /*4b00*/  IMAD.MOV.U32 R4, RZ, RZ, R3 ;  /* 0x000000ffff047224 */ /* 0x000fca00078e0003 */
[----:B------:R-:W-:-:S05]  /*4b10*/  SHF.R.S32.HI R5, RZ, 0x1f, R4 ;  /* 0x0000001fff057819 */ /* 0x000fca0000011404 */
[----:B------:R0:W-:Y:S01]  /*4b20*/  STG.E.64 desc[UR36][R8.64], R4 ;  /* 0x0000000408007986 */ /* 0x0001e2000c101b24 */
[----:B------:R-:W-:Y:S05]  /*4b30*/  BRA `(.L_x_18275) ;  /* 0x0000000000087947 */ /* 0x000fea0003800000 */
.L_x_18302:
[----:B------:R-:W-:-:S05]  /*4b40*/  PRMT R3, R3, 0x9910, RZ ;  /* 0x0000991003037816 */ /* 0x000fca00000000ff */
[----:B------:R0:W-:Y:S02]  /*4b50*/  STG.E desc[UR36][R8.64], R3 ;  /* 0x0000000308007986 */ /* 0x0001e4000c101924 */
.L_x_18275:
        /* <DEDUP_REMOVED lines=23> */
.L_x_18310:
[----:B------:R0:W-:Y:S01]  /*4cd0*/  STG.E.U8 desc[UR36][R8.64], R18 ;  /* 0x0000001208007986 */ /* 0x0001e2000c101124 */
[----:B------:R-:W-:Y:S05]  /*4ce0*/  BRA `(.L_x_18312) ;  /* 0x0000000c004c7947 */ /* 0x000fea0003800000 */
.L_x_18309:
[----:B------:R-:W-:-:S13]  /*4cf0*/  ISETP.NE.AND P0, PT, R0, 0x2, PT ;  /* 0x000000020000780c */ /* 0x000fda0003f05270 */
[----:B------:R-:W-:Y:S05]  /*4d00*/  @!P0 BRA `(.L_x_18313) ;  /* 0x00000000002c8947 */ /* 0x000fea0003800000 */
[----:B------:R-:W-:-:S13]  /*4d10*/  ISETP.NE.AND P0, PT, R0, 0x3, PT ;  /* 0x000000030000780c */ /* 0x000fda0003f05270 */
[----:B------:R-:W-:Y:S05]  /*4d20*/  @!P0 BRA `(.L_x_18314) ;  /* 0x0000000000188947 */ /* 0x000fea0003800000 */
[----:B------:R-:W-:-:S13]  /*4d30*/  ISETP.NE.AND P0, PT, R0, 0x4, PT ;  /* 0x000000040000780c */ /* 0x000fda0003f05270 */
[----:B------:R-:W-:Y:S05]  /*4d40*/  @P0 BRA `(.L_x_18311) ;  /* 0x0000000800500947 */ /* 0x000fea0003800000 */
[----:B------:R-:W-:-:S04]  /*4d50*/  PRMT R4, R18, 0x9910, RZ ;  /* 0x0000991012047816 */ /* 0x000fc800000000ff */
[----:B------:R-:W-:-:S05]  /*4d60*/  SHF.R.S32.HI R5, RZ, 0x1f, R4 ;  /* 0x0000001fff057819 */ /* 0x000fca0000011404 */
[----:B------:R4:W-:Y:S01]  /*4d70*/  STG.E.64 desc[UR36][R8.64], R4 ;  /* 0x0000000408007986 */ /* 0x0009e2000c101b24 */
[----:B------:R-:W-:Y:S05]  /*4d80*/  BRA `(.L_x_18312) ;  /* 0x0000000c00247947 */ /* 0x000fea0003800000 */
.L_x_18314:
[----:B------:R-:W-:-:S05]  /*4d90*/  PRMT R3, R18, 0x9910, RZ ;  /* 0x0000991012037816 */ /* 0x000fca00000000ff */
[----:B------:R3:W-:Y:S01]  /*4da0*/  STG.E desc[UR36][R8.64], R3 ;  /* 0x0000000308007986 */ /* 0x0007e2000c101924 */
[----:B------:R-:W-:Y:S05]  /*4db0*/  BRA `(.L_x_18312) ;  /* 0x0000000c00187947 */ /* 0x000fea0003800000 */
.L_x_18313:
[----:B------:R2:W-:Y:S01]  /*4dc0*/  STG.E.U16 desc[UR36][R8.64], R18 ;  /* 0x0000001208007986 */ /* 0x0005e2000c101524 */
[----:B------:R-:W-:Y:S05]  /*4dd0*/  BRA `(.L_x_18312) ;  /* 0x0000000c00107947 */ /* 0x000fea0003800000 */
.L_x_18308:
        /* <DEDUP_REMOVED lines=9> */
.L_x_18316:
[----:B------:R-:W0:Y:S02]  /*4e70*/  I2F.S16 R0, R18 ;  /* 0x0000001200007306 */ /* 0x000e240000101400 */
[----:B0-----:R-:W-:-:S05]  /*4e80*/  F2FP.F16.F32.PACK_AB R0, RZ, R0 ;  /* 0x00000000ff00723e */ /* 0x001fca00000000ff */
[----:B------:R0:W-:Y:S01]  /*4e90*/  STG.E.U16 desc[UR36][R8.64], R0 ;  /* 0x0000000008007986 */ /* 0x0001e2000c101524 */
[----:B------:R-:W-:Y:S05]  /*4ea0*/  BRA `(.L_x_18312) ;  /* 0x0000000800dc7947 */ /* 0x000fea0003800000 */
.L_x_18315:
        /* <DEDUP_REMOVED lines=10> */
.L_x_18318:
[----:B------:R-:W0:Y:S02]  /*4f50*/  I2F.S16 R18, R18 ;  /* 0x0000001200127306 */ /* 0x000e240000101400 */
[----:B0-----:R-:W-:-:S04]  /*4f60*/  F2FP.F16.F32.PACK_AB R3, RZ, R18 ;  /* 0x00000012ff03723e */ /* 0x001fc800000000ff */
[----:B------:R-:W-:-:S05]  /*4f70*/  PRMT R3, R3, 0x5410, RZ ;  /* 0x0000541003037816 */ /* 0x000fca00000000ff */
[----:B------:R0:W-:Y:S01]  /*4f80*/  STG.E desc[UR36][R8.64], R3 ;  /* 0x0000000308007986 */ /* 0x0001e2000c101924 */
[----:B------:R-:W-:Y:S05]  /*4f90*/  BRA `(.L_x_18312) ;  /* 0x0000000800a07947 */ /* 0x000fea0003800000 */
.L_x_18317:
[----:B------:R-:W0:Y:S02]  /*4fa0*/  I2F.F64.S16 R4, R18 ;  /* 0x0000001200047312 */ /* 0x000e240000101c00 */
[----:B0-----:R0:W-:Y:S01]  /*4fb0*/  STG.E.64 desc[UR36][R8.64], R4 ;  /* 0x0000000408007986 */ /* 0x0011e2000c101b24 */
[----:B------:R-:W-:Y:S05]  /*4fc0*/  BRA `(.L_x_18312) ;  /* 0x0000000800947947 */ /* 0x000fea0003800000 */
.L_x_18307:
        /* <DEDUP_REMOVED lines=12> */
.L_x_18322:
        /* <DEDUP_REMOVED lines=17> */
.L_x_18325:
[----:B------:R-:W-:-:S04]  /*51a0*/  SHF.R.U32.HI R3, RZ, 0x18, R5 ;  /* 0x00000018ff037819 */ /* 0x000fc80000011605 */
[----:B------:R-:W-:-:S04]  /*51b0*/  LOP3.LUT R0, R0, 0x80, R3, 0xf8, !PT ;  /* 0x0000008000007812 */ /* 0x000fc800078ef803 */
[----:B------:R-:W-:-:S07]  /*51c0*/  PRMT R4, R0, 0x7610, R4 ;  /* 0x0000761000047816 */ /* 0x000fce0000000004 */
.L_x_18324:
[----:B------:R-:W-:Y:S05]  /*51d0*/  BSYNC.RECONVERGENT B0 ;  /* 0x0000000000007941 */ /* 0x000fea0003800200 */
.L_x_18323:
[----:B------:R0:W-:Y:S01]  /*51e0*/  STG.E.U8 desc[UR36][R8.64], R4 ;  /* 0x0000000408007986 */ /* 0x0001e2000c101124 */
[----:B------:R-:W-:Y:S05]  /*51f0*/  BRA `(.L_x_18312) ;  /* 0x0000000800087947 */ /* 0x000fea0003800000 */
.L_x_18321:
        /* <DEDUP_REMOVED lines=17> */
.L_x_18328:
[----:B------:R-:W-:-:S04]  /*5310*/  SHF.R.U32.HI R3, RZ, 0x18, R5 ;  /* 0x00000018ff037819 */ /* 0x000fc80000011605 */
[----:B------:R-:W-:-:S04]  /*5320*/  LOP3.LUT R0, R0, 0x80, R3, 0xf8, !PT ;  /* 0x0000008000007812 */ /* 0x000fc800078ef803 */
[----:B------:R-:W-:-:S07]  /*5330*/  PRMT R4, R0, 0x7610, R4 ;  /* 0x0000761000047816 */ /* 0x000fce0000000004 */
.L_x_18327:
[----:B------:R-:W-:Y:S05]  /*5340*/  BSYNC.RECONVERGENT B0 ;  /* 0x0000000000007941 */ /* 0x000fea0003800200 */
.L_x_18326:
[----:B------:R0:W-:Y:S01]  /*5350*/  STG.E.U8 desc[UR36][R8.64], R4 ;  /* 0x0000000408007986 */ /* 0x0001e2000c101124 */
[----:B------:R-:W-:Y:S05]  /*5360*/  BRA `(.L_x_18312) ;  /* 0x0000000400ac7947 */ /* 0x000fea0003800000 */
.L_x_18320:
[----:B------:R-:W-:-:S13]  /*5370*/  ISETP.NE.AND P0, PT, R0, 0x1c, PT ;  /* 0x0000001c0000780c */ /* 0x000fda0003f05270 */
[----:B------:R-:W-:Y:S05]  /*5380*/  @!P0 BRA `(.L_x_18329) ;  /* 0x0000000000608947 */ /* 0x000fea0003800000 */
[----:B------:R-:W-:-:S13]  /*5390*/  ISETP.NE.AND P0, PT, R0, 0x1d, PT ;  /* 0x0000001d0000780c */ /* 0x000fda0003f05270 */
[----:B------:R-:W-:Y:S05]  /*53a0*/  @!P0 BRA `(.L_x_18330) ;  /* 0x0000000000488947 */ /* 0x000fea0003800000 */
[----:B------:R-:W-:-:S13]  /*53b0*/  ISETP.NE.AND P0, PT, R0, 0x2c, PT ;  /* 0x0000002c0000780c */ /* 0x000fda0003f05270 */
[----:B------:R-:W-:Y:S05]  /*53c0*/  @P0 BRA `(.L_x_18311) ;  /* 0x0000000000b00947 */ /* 0x000fea0003800000 */
        /* <DEDUP_REMOVED lines=16> */
.L_x_18330:
[----:B------:R-:W-:-:S04]  /*54d0*/  PRMT R4, R18, 0x9910, RZ ;  /* 0x0000991012047816 */ /* 0x000fc800000000ff */
[----:B------:R-:W-:-:S05]  /*54e0*/  SHF.R.S32.HI R5, RZ, 0x1f, R4 ;  /* 0x0000001fff057819 */ /* 0x000fca0000011404 */
[----:B------:R0:W-:Y:S01]  /*54f0*/  STG.E.64 desc[UR36][R8.64], R4 ;  /* 0x0000000408007986 */ /* 0x0001e2000c101b24 */
[----:B------:R-:W-:Y:S05]  /*5500*/  BRA `(.L_x_18312) ;  /* 0x0000000400447947 */ /* 0x000fea0003800000 */
.L_x_18329:
[----:B------:R-:W-:-:S05]  /*5510*/  PRMT R3, R18, 0x9910, RZ ;  /* 0x0000991012037816 */ /* 0x000fca00000000ff */
[----:B------:R0:W-:Y:S01]  /*5520*/  STG.E desc[UR36][R8.64], R3 ;  /* 0x0000000308007986 */ /* 0x0001e2000c101924 */
[----:B------:R-:W-:Y:S05]  /*5530*/  BRA `(.L_x_18312) ;  /* 0x0000000400387947 */ /* 0x000fea0003800000 */
.L_x_18319:
        /* <DEDUP_REMOVED lines=11> */
.L_x_18332:
[----:B------:R-:W0:Y:S01]  /*55f0*/  I2F.F64.S16 R4, R18 ;  /* 0x0000001200047312 */ /* 0x000e220000101c00 */
[----:B------:R-:W-:-:S05]  /*5600*/  CS2R R6, SRZ ;  /* 0x0000000000067805 */ /* 0x000fca000001ff00 */
[----:B0-----:R0:W-:Y:S01]  /*5610*/  STG.E.128 desc[UR36][R8.64], R4 ;  /* 0x0000000408007986 */ /* 0x0011e2000c101d24 */
[----:B------:R-:W-:Y:S05]  /*5620*/  BRA `(.L_x_18312) ;  /* 0x0000000000fc7947 */ /* 0x000fea0003800000 */
.L_x_18331:
[----:B------:R-:W-:-:S13]  /*5630*/  ISETP.NE.AND P0, PT, R0, 0xf, PT ;  /* 0x0000000f0000780c */ /* 0x000fda0003f05270 */
[----:B------:R-:W-:Y:S05]  /*5640*/  @!P0 BRA `(.L_x_18333) ;  /* 0x0000000000e88947 */ /* 0x000fea0003800000 */
[----:B------:R-:W-:-:S13]  /*5650*/  ISETP.NE.AND P0, PT, R0, 0x17, PT ;  /* 0x000000170000780c */ /* 0x000fda0003f05270 */
[----:B------:R-:W-:Y:S05]  /*5660*/  @!P0 BRA `(.L_x_18334) ;  /* 0x0000000000908947 */ /* 0x000fea0003800000 */
[----:B------:R-:W-:-:S13]  /*5670*/  ISETP.NE.AND P0, PT, R0, 0x18, PT ;  /* 0x000000180000780c */ /* 0x000fda0003f05270 */
[----:B------:R-:W-:Y:S05]  /*5680*/  @!P0 BRA `(.L_x_18335) ;  /* 0x0000000000448947 */ /* 0x000fea0003800000 */
.L_x_18311:
        /* <DEDUP_REMOVED lines=16> */
.L_x_18336:
[----:B------:R-:W-:Y:S05]  /*5790*/  BRA `(.L_x_18312) ;  /* 0x0000000000a07947 */ /* 0x000fea0003800000 */
.L_x_18335:
        /* <DEDUP_REMOVED lines=13> */
.L_x_18338:
[----:B------:R-:W-:Y:S05]  /*5870*/  BSYNC.RECONVERGENT B0 ;  /* 0x0000000000007941 */ /* 0x000fea0003800200 */
.L_x_18337:
[----:B------:R-:W-:-:S05]  /*5880*/  LOP3.LUT R3, R0, 0x80, R3, 0xf8, !PT ;  /* 0x0000008000037812 */ /* 0x000fca00078ef803 */
[----:B------:R0:W-:Y:S01]  /*5890*/  STG.E.U8 desc[UR36][R8.64], R3 ;  /* 0x0000000308007986 */ /* 0x0001e2000c101124 */
[----:B------:R-:W-:Y:S05]  /*58a0*/  BRA `(.L_x_18312) ;  /* 0x00000000005c7947 */ /* 0x000fea0003800000 */
.L_x_18334:
        /* <DEDUP_REMOVED lines=12> */
.L_x_18340:
[----:B------:R-:W-:Y:S01]  /*5970*/  IMAD.MOV.U32 R0, RZ, RZ, 0x7f ;  /* 0x0000007fff007424 */ /* 0x000fe200078e00ff */
[----:B------:R-:W-:-:S04]  /*5980*/  ISETP.GT.U32.AND P0, PT, R3, 0x7f800000, PT ;  /* 0x7f8000000300780c */ /* 0x000fc80003f04070 */
[----:B------:R-:W-:-:S09]  /*5990*/  SEL R0, R0, 0x7c, P0 ;  /* 0x0000007c00007807 */ /* 0x000fd20000000000 */
.L_x_18341:
[----:B------:R-:W-:Y:S05]  /*59a0*/  BSYNC.RECONVERGENT B0 ;  /* 0x0000000000007941 */ /* 0x000fea0003800200 */
.L_x_18339:
[----:B------:R-:W-:-:S04]  /*59b0*/  SHF.R.U32.HI R3, RZ, 0x18, R5 ;  /* 0x00000018ff037819 */ /* 0x000fc80000011605 */
[----:B------:R-:W-:-:S05]  /*59c0*/  LOP3.LUT R3, R0, 0x80, R3, 0xf8, !PT ;  /* 0x0000008000037812 */ /* 0x000fca00078ef803 */
[----:B------:R0:W-:Y:S01]  /*59d0*/  STG.E.U8 desc[UR36][R8.64], R3 ;  /* 0x0000000308007986 */ /* 0x0001e2000c101124 */
[----:B------:R-:W-:Y:S05]  /*59e0*/  BRA `(.L_x_18312) ;  /* 0x00000000000c7947 */ /* 0x000fea0003800000 */
.L_x_18333:
[----:B------:R-:W0:Y:S02]  /*59f0*/  I2F.S16 R0, R18 ;  /* 0x0000001200007306 */ /* 0x000e240000101400 */
[----:B0-----:R-:W-:-:S05]  /*5a00*/  F2FP.BF16.F32.PACK_AB R0, RZ, R0 ;  /* 0x00000000ff00723e */ /* 0x001fca00000010ff */
[----:B------:R0:W-:Y:S02]  /*5a10*/  STG.E.U16 desc[UR36][R8.64], R0 ;  /* 0x0000000008007986 */ /* 0x0001e4000c101524 */
.L_x_18312:
[----:B------:R-:W-:-:S07]  /*5a20*/  VIADD R24, R24, 0x80 ;  /* 0x0000008018187836 */ /* 0x000fce0000000000 */
.L_x_18269:
[----:B------:R-:W-:-:S13]  /*5a30*/  ISETP.GE.AND P0, PT, R24, R19, PT ;  /* 0x000000131800720c */ /* 0x000fda0003f06270 */
[----:B------:R-:W-:Y:S05]  /*5a40*/  @P0 BREAK.RELIABLE B6 ;  /* 0x0000000000060942 */ /* 0x000fea0003800100 */
[----:B------:R-:W-:Y:S05]  /*5a50*/  @P0 BRA `(.L_x_18306) ;  /* 0x0000000c00ac0947 */ /* 0x000fea0003800000 */
[----:B------:R-:W-:Y:S05]  /*5a60*/  BSYNC.RELIABLE B6 ;  /* 0x0000000000067941 */ /* 0x000fea0003800100 */
.L_x_18268:
        /* <DEDUP_REMOVED lines=20> */
.L_x_18345:
[----:B------:R0:W-:Y:S01]  /*5bb0*/  STG.E.U8 desc[UR36][R8.64], R16 ;  /* 0x0000001008007986 */ /* 0x0001e2000c101124 */
[----:B------:R-:W-:Y:S05]  /*5bc0*/  BRA `(.L_x_18347) ;  /* 0x0000000c004c7947 */ /* 0x000fea0003800000 */
.L_x_18344:
        /* <DEDUP_REMOVED lines=10> */
.L_x_18349:
[----:B------:R-:W-:-:S05]  /*5c70*/  PRMT R3, R16, 0x9910, RZ ;  /* 0x0000991010037816 */ /* 0x000fca00000000ff */
[----:B------:R0:W-:Y:S01]  /*5c80*/  STG.E desc[UR36][R8.64], R3 ;  /* 0x0000000308007986 */ /* 0x0001e2000c101924 */
[----:B------:R-:W-:Y:S05]  /*5c90*/  BRA `(.L_x_18347) ;  /* 0x0000000c00187947 */ /* 0x000fea0003800000 */
.L_x_18348:
[----:B------:R0:W-:Y:S01]  /*5ca0*/  STG.E.U16 desc[UR36][R8.64], R16 ;  /* 0x0000001008007986 */ /* 0x0001e2000c101524 */
[----:B------:R-:W-:Y:S05]  /*5cb0*/  BRA `(.L_x_18347) ;  /* 0x0000000c00107947 */ /* 0x000fea0003800000 */
.L_x_18343:
        /* <DEDUP_REMOVED lines=9> */
.L_x_18351:
[----:B------:R-:W0:Y:S02]  /*5d50*/  I2F.S16 R0, R16 ;  /* 0x0000001000007306 */ /* 0x000e240000101400 */
[----:B0-----:R-:W-:-:S05]  /*5d60*/  F2FP.F16.F32.PACK_AB R0, RZ, R0 ;  /* 0x00000000ff00723e */ /* 0x001fca00000000ff */
[----:B------:R0:W-:Y:S01]  /*5d70*/  STG.E.U16 desc[UR36][R8.64], R0 ;  /* 0x0000000008007986 */ /* 0x0001e2000c101524 */
[----:B------:R-:W-:Y:S05]  /*5d80*/  BRA `(.L_x_18347) ;  /* 0x0000000800dc7947 */ /* 0x000fea0003800000 */
.L_x_18350:
        /* <DEDUP_REMOVED lines=10> */
.L_x_18353:
[----:B------:R-:W0:Y:S02]  /*5e30*/  I2F.S16 R16, R16 ;  /* 0x0000001000107306 */ /* 0x000e240000101400 */
[----:B0-----:R-:W-:-:S04]  /*5e40*/  F2FP.F16.F32.PACK_AB R3, RZ, R16 ;  /* 0x00000010ff03723e */ /* 0x001fc800000000ff */
[----:B------:R-:W-:-:S05]  /*5e50*/  PRMT R3, R3, 0x5410, RZ ;  /* 0x0000541003037816 */ /* 0x000fca00000000ff */
[----:B------:R0:W-:Y:S01]  /*5e60*/  STG.E desc[UR36][R8.64], R3 ;  /* 0x0000000308007986 */ /* 0x0001e2000c101924 */
[----:B------:R-:W-:Y:S05]  /*5e70*/  BRA `(.L_x_18347) ;  /* 0x0000000800a07947 */ /* 0x000fea0003800000 */
.L_x_18352:
[----:B------:R-:W0:Y:S02]  /*5e80*/  I2F.F64.S16 R4, R16 ;  /* 0x0000001000047312 */ /* 0x000e240000101c00 */
[----:B0-----:R0:W-:Y:S01]  /*5e90*/  STG.E.64 desc[UR36][R8.64], R4 ;  /* 0x0000000408007986 */ /* 0x0011e2000c101b24 */
[----:B------:R-:W-:Y:S05]  /*5ea0*/  BRA `(.L_x_18347) ;  /* 0x0000000800947947 */ /* 0x000fea0003800000 */
.L_x_18342:
        /* <DEDUP_REMOVED lines=12> */
.L_x_18357:
        /* <DEDUP_REMOVED lines=17> */
.L_x_18360:
[----:B------:R-:W-:-:S04]  /*6080*/  SHF.R.U32.HI R3, RZ, 0x18, R5 ;  /* 0x00000018ff037819 */ /* 0x000fc80000011605 */
[----:B------:R-:W-:-:S04]  /*6090*/  LOP3.LUT R0, R0, 0x80, R3, 0xf8, !PT ;  /* 0x0000008000007812 */ /* 0x000fc800078ef803 */
[----:B------:R-:W-:-:S07]  /*60a0*/  PRMT R4, R0, 0x7610, R4 ;  /* 0x0000761000047816 */ /* 0x000fce0000000004 */
.L_x_18359:
[----:B------:R-:W-:Y:S05]  /*60b0*/  BSYNC.RECONVERGENT B0 ;  /* 0x0000000000007941 */ /* 0x000fea0003800200 */
.L_x_18358:
[----:B------:R0:W-:Y:S01]  /*60c0*/  STG.E.U8 desc[UR36][R8.64], R4 ;  /* 0x0000000408007986 */ /* 0x0001e2000c101124 */
[----:B------:R-:W-:Y:S05]  /*60d0*/  BRA `(.L_x_18347) ;  /* 0x0000000800087947 */ /* 0x000fea0003800000 */
.L_x_18356:
        /* <DEDUP_REMOVED lines=17> */
.L_x_18363:
[----:B------:R-:W-:-:S04]  /*61f0*/  SHF.R.U32.HI R3, RZ, 0x18, R5 ;  /* 0x00000018ff037819 */ /* 0x000fc80000011605 */
[----:B------:R-:W-:-:S04]  /*6200*/  LOP3.LUT R0, R0, 0x80, R3, 0xf8, !PT ;  /* 0x0000008000007812 */ /* 0x000fc800078ef803 */
[----:B------:R-:W-:-:S07]  /*6210*/  PRMT R4, R0, 0x7610, R4 ;  /* 0x0000761000047816 */ /* 0x000fce0000000004 */
.L_x_18362:
[----:B------:R-:W-:Y:S05]  /*6220*/  BSYNC.RECONVERGENT B0 ;  /* 0x0000000000007941 */ /* 0x000fea0003800200 */
.L_x_18361:
[----:B------:R0:W-:Y:S01]  /*6230*/  STG.E.U8 desc[UR36][R8.64], R4 ;  /* 0x0000000408007986 */ /* 0x0001e2000c101124 */
[----:B------:R-:W-:Y:S05]  /*6240*/  BRA `(.L_x_18347) ;  /* 0x0000000400ac7947 */ /* 0x000fea0003800000 */
.L_x_18355:
        /* <DEDUP_REMOVED lines=22> */
.L_x_18365:
[----:B------:R-:W-:-:S04]  /*63b0*/  PRMT R4, R16, 0x9910, RZ ;  /* 0x0000991010047816 */ /* 0x000fc800000000ff */
[----:B------:R-:W-:-:S05]  /*63c0*/  SHF.R.S32.HI R5, RZ, 0x1f, R4 ;  /* 0x0000001fff057819 */ /* 0x000fca0000011404 */
[----:B------:R0:W-:Y:S01]  /*63d0*/  STG.E.64 desc[UR36][R8.64], R4 ;  /* 0x0000000408007986 */ /* 0x0001e2000c101b24 */
[----:B------:R-:W-:Y:S05]  /*63e0*/  BRA `(.L_x_18347) ;  /* 0x0000000400447947 */ /* 0x000fea0003800000 */
.L_x_18364:
[----:B------:R-:W-:-:S05]  /*63f0*/  PRMT R3, R16, 0x9910, RZ ;  /* 0x0000991010037816 */ /* 0x000fca00000000ff */
[----:B------:R0:W-:Y:S01]  /*6400*/  STG.E desc[UR36][R8.64], R3 ;  /* 0x0000000308007986 */ /* 0x0001e2000c101924 */
[----:B------:R-:W-:Y:S05]  /*6410*/  BRA `(.L_x_18347) ;  /* 0x0000000400387947 */ /* 0x000fea0003800000 */
.L_x_18354:
        /* <DEDUP_REMOVED lines=11> */
.L_x_18367:
[----:B------:R-:W0:Y:S01]  /*64d0*/  I2F.F64.S16 R4, R16 ;  /* 0x0000001000047312 */ /* 0x000e220000101c00 */
[----:B------:R-:W-:-:S05]  /*64e0*/  CS2R R6, SRZ ;  /* 0x0000000000067805 */ /* 0x000fca000001ff00 */
[----:B0-----:R4:W-:Y:S01]  /*64f0*/  STG.E.128 desc[UR36][R8.64], R4 ;  /* 0x0000000408007986 */ /* 0x0019e2000c101d24 */
[----:B------:R-:W-:Y:S05]  /*6500*/  BRA `(.L_x_18347) ;  /* 0x0000000000fc7947 */ /* 0x000fea0003800000 */
.L_x_18366:
[----:B------:R-:W-:-:S13]  /*6510*/  ISETP.NE.AND P0, PT, R0, 0xf, PT ;  /* 0x0000000f0000780c */ /* 0x000fda0003f05270 */
[----:B------:R-:W-:Y:S05]  /*6520*/  @!P0 BRA `(.L_x_18368) ;  /* 0x0000000000e88947 */ /* 0x000fea0003800000 */
[----:B------:R-:W-:-:S13]  /*6530*/  ISETP.NE.AND P0, PT, R0, 0x17, PT ;  /* 0x000000170000780c */ /* 0x000fda0003f05270 */
[----:B------:R-:W-:Y:S05]  /*6540*/  @!P0 BRA `(.L_x_18369) ;  /* 0x0000000000908947 */ /* 0x000fea0003800000 */
[----:B------:R-:W-:-:S13]  /*6550*/  ISETP.NE.AND P0, PT, R0, 0x18, PT ;  /* 0x000000180000780c */ /* 0x000fda0003f05270 */
[----:B------:R-:W-:Y:S05]  /*6560*/  @!P0 BRA `(.L_x_18370) ;  /* 0x0000000000448947 */ /* 0x000fea0003800000 */
.L_x_18346:
        /* <DEDUP_REMOVED lines=16> */
.L_x_18371:
[----:B------:R-:W-:Y:S05]  /*6670*/  BRA `(.L_x_18347) ;  /* 0x0000000000a07947 */ /* 0x000fea0003800000 */
.L_x_18370:
        /* <DEDUP_REMOVED lines=13> */
.L_x_18373:
[----:B------:R-:W-:Y:S05]  /*6750*/  BSYNC.RECONVERGENT B0 ;  /* 0x0000000000007941 */ /* 0x000fea0003800200 */
.L_x_18372:
[----:B------:R-:W-:-:S05]  /*6760*/  LOP3.LUT R3, R0, 0x80, R3, 0xf8, !PT ;  /* 0x0000008000037812 */ /* 0x000fca00078ef803 */
[----:B------:R2:W-:Y:S01]  /*6770*/  STG.E.U8 desc[UR36][R8.64], R3 ;  /* 0x0000000308007986 */ /* 0x0005e2000c101124 */
[----:B------:R-:W-:Y:S05]  /*6780*/  BRA `(.L_x_18347) ;  /* 0x00000000005c7947 */ /* 0x000fea0003800000 */
.L_x_18369:
        /* <DEDUP_REMOVED lines=12> */
.L_x_18375:
[----:B------:R-:W-:Y:S01]  /*6850*/  IMAD.MOV.U32 R0, RZ, RZ, 0x7f ;  /* 0x0000007fff007424 */ /* 0x000fe200078e00ff */
[----:B------:R-:W-:-:S04]  /*6860*/  ISETP.GT.U32.AND P0, PT, R3, 0x7f800000, PT ;  /* 0x7f8000000300780c */ /* 0x000fc80003f04070 */
[----:B------:R-:W-:-:S09]  /*6870*/  SEL R0, R0, 0x7c, P0 ;  /* 0x0000007c00007807 */ /* 0x000fd20000000000 */
.L_x_18376:
[----:B------:R-:W-:Y:S05]  /*6880*/  BSYNC.RECONVERGENT B0 ;  /* 0x0000000000007941 */ /* 0x000fea0003800200 */
.L_x_18374:
[----:B------:R-:W-:-:S04]  /*6890*/  SHF.R.U32.HI R3, RZ, 0x18, R5 ;  /* 0x00000018ff037819 */ /* 0x000fc80000011605 */
[----:B------:R-:W-:-:S05]  /*68a0*/  LOP3.LUT R3, R0, 0x80, R3, 0xf8, !PT ;  /* 0x0000008000037812 */ /* 0x000fca00078ef803 */
[----:B------:R1:W-:Y:S01]  /*68b0*/  STG.E.U8 desc[UR36][R8.64], R3 ;  /* 0x0000000308007986 */ /* 0x0003e2000c101124 */
[----:B------:R-:W-:Y:S05]  /*68c0*/  BRA `(.L_x_18347) ;  /* 0x00000000000c7947 */ /* 0x000fea0003800000 */
.L_x_18368:
[----:B------:R-:W0:Y:S02]  /*68d0*/  I2F.S16 R0, R16 ;  /* 0x0000001000007306 */ /* 0x000e240000101400 */
[----:B0-----:R-:W-:-:S05]  /*68e0*/  F2FP.BF16.F32.PACK_AB R0, RZ, R0 ;  /* 0x00000000ff00723e */ /* 0x001fca00000010ff */
[----:B------:R0:W-:Y:S02]  /*68f0*/  STG.E.U16 desc[UR36][R8.64], R0 ;  /* 0x0000000008007986 */ /* 0x0001e4000c101524 */
.L_x_18347:
[----:B------:R-:W-:-:S07]  /*6900*/  VIADD R24, R24, 0x80 ;  /* 0x0000008018187836 */ /* 0x000fce0000000000 */
.L_x_18306:
[----:B------:R-:W-:Y:S05]  /*6910*/  BSYNC.RECONVERGENT B7 ;  /* 0x0000000000077941 */ /* 0x000fea0003800200 */
.L_x_18267:
        /* <DEDUP_REMOVED lines=19> */
[----:B------:R-:W-:Y:S01]  /*6a50*/  STG.E.U8 desc[UR36][R4.64], R2 ;  /* 0x0000000204007986 */ /* 0x000fe2000c101124 */
[----:B------:R-:W-:Y:S05]  /*6a60*/  EXIT ;  /* 0x000000000000794d */ /* 0x000fea0003800000 */
.L_x_18380:
[----:B------:R-:W-:Y:S01]  /*6a70*/  STG.E.U8 desc[UR36][R4.64], R2 ;  /* 0x0000000204007986 */ /* 0x000fe2000c101124 */
[----:B------:R-:W-:Y:S05]  /*6a80*/  EXIT ;  /* 0x000000000000794d */ /* 0x000fea0003800000 */
.L_x_18379:
        /* <DEDUP_REMOVED lines=8> */
[----:B------:R-:W-:Y:S01]  /*6b10*/  STG.E.64 desc[UR36][R4.64], R2 ;  /* 0x0000000204007986 */ /* 0x000fe2000c101b24 */
[----:B------:R-:W-:Y:S05]  /*6b20*/  EXIT ;  /* 0x000000000000794d */ /* 0x000fea0003800000 */
.L_x_18383:
[----:B------:R-:W-:-:S05]  /*6b30*/  PRMT R3, R2, 0x9910, RZ ;  /* 0x0000991002037816 */ /* 0x000fca00000000ff */
[----:B------:R-:W-:Y:S01]  /*6b40*/  STG.E desc[UR36][R4.64], R3 ;  /* 0x0000000304007986 */ /* 0x000fe2000c101924 */
[----:B------:R-:W-:Y:S05]  /*6b50*/  EXIT ;  /* 0x000000000000794d */ /* 0x000fea0003800000 */
.L_x_18382:
[----:B------:R-:W-:Y:S01]  /*6b60*/  STG.E.U16 desc[UR36][R4.64], R2 ;  /* 0x0000000204007986 */ /* 0x000fe2000c101524 */
[----:B------:R-:W-:Y:S05]  /*6b70*/  EXIT ;  /* 0x000000000000794d */ /* 0x000fea0003800000 */
.L_x_18378:
[----:B------:R-:W-:-:S13]  /*6b80*/  ISETP.GT.AND P0, PT, R0, 0x6, PT ;  /* 0x000000060000780c */ /* 0x000fda0003f04270 */
[----:B------:R-:W-:Y:S05]  /*6b90*/  @P0 BRA `(.L_x_18384) ;  /* 0x00000000002c0947 */ /* 0x000fea0003800000 */
[----:B------:R-:W-:-:S13]  /*6ba0*/  ISETP.NE.AND P0, PT, R0, 0x5, PT ;  /* 0x000000050000780c */ /* 0x000fda0003f05270 */
[----:B------:R-:W-:Y:S05]  /*6bb0*/  @!P0 BRA `(.L_x_18385) ;  /* 0x0000000000148947 */ /* 0x000fea0003800000 */
[----:B------:R-:W-:-:S13]  /*6bc0*/  ISETP.NE.AND P0, PT, R0, 0x6, PT ;  /* 0x000000060000780c */ /* 0x000fda0003f05270 */
[----:B------:R-:W-:Y:S05]  /*6bd0*/  @P0 BRA `(.L_x_18381) ;  /* 0x0000000800140947 */ /* 0x000fea0003800000 */
[----:B------:R-:W0:Y:S02]  /*6be0*/  I2F.S16 R3, R2 ;  /* 0x0000000200037306 */ /* 0x000e240000101400 */
[----:B0-----:R-:W-:Y:S01]  /*6bf0*/  STG.E desc[UR36][R4.64], R3 ;  /* 0x0000000304007986 */ /* 0x001fe2000c101924 */
[----:B------:R-:W-:Y:S05]  /*6c00*/  EXIT ;  /* 0x000000000000794d */ /* 0x000fea0003800000 */
.L_x_18385:
[----:B------:R-:W0:Y:S02]  /*6c10*/  I2F.S16 R0, R2 ;  /* 0x0000000200007306 */ /* 0x000e240000101400 */
[----:B0-----:R-:W-:-:S05]  /*6c20*/  F2FP.F16.F32.PACK_AB R0, RZ, R0 ;  /* 0x00000000ff00723e */ /* 0x001fca00000000ff */
[----:B------:R-:W-:Y:S01]  /*6c30*/  STG.E.U16 desc[UR36][R4.64], R0 ;  /* 0x0000000004007986 */ /* 0x000fe2000c101524 */
[----:B------:R-:W-:Y:S05]  /*6c40*/  EXIT ;  /* 0x000000000000794d */ /* 0x000fea0003800000 */
.L_x_18384:
        /* <DEDUP_REMOVED lines=8> */
[----:B0-----:R-:W-:Y:S01]  /*6cd0*/  STG.E.64 desc[UR36][R4.64], R2 ;  /* 0x0000000204007986 */ /* 0x001fe2000c101b24 */
[----:B------:R-:W-:Y:S05]  /*6ce0*/  EXIT ;  /* 0x000000000000794d */ /* 0x000fea0003800000 */
.L_x_18387:
[----:B------:R-:W0:Y:S02]  /*6cf0*/  I2F.S16 R2, R2 ;  /* 0x0000000200027306 */ /* 0x000e240000101400 */
[----:B0-----:R-:W-:-:S04]  /*6d00*/  F2FP.F16.F32.PACK_AB R3, RZ, R2 ;  /* 0x00000002ff03723e */ /* 0x001fc800000000ff */
[----:B------:R-:W-:-:S05]  /*6d10*/  PRMT R3, R3, 0x5410, RZ ;  /* 0x0000541003037816 */ /* 0x000fca00000000ff */
[----:B------:R-:W-:Y:S01]  /*6d20*/  STG.E desc[UR36][R4.64], R3 ;  /* 0x0000000304007986 */ /* 0x000fe2000c101924 */
[----:B------:R-:W-:Y:S05]  /*6d30*/  EXIT ;  /* 0x000000000000794d */ /* 0x000fea0003800000 */
.L_x_18386:
[----:B------:R-:W0:Y:S02]  /*6d40*/  I2F.F64.S16 R2, R2 ;  /* 0x0000000200027312 */ /* 0x000e240000101c00 */
[----:B0-----:R-:W-:Y:S01]  /*6d50*/  STG.E.64 desc[UR36][R4.64], R2 ;  /* 0x0000000204007986 */ /* 0x001fe2000c101b24 */
[----:B------:R-:W-:Y:S05]  /*6d60*/  EXIT ;  /* 0x000000000000794d */ /* 0x000fea0003800000 */
.L_x_18377:
        /* <DEDUP_REMOVED lines=10> */
[----:B------:R-:W-:Y:S01]  /*6e10*/  STG.E.U16 desc[UR36][R4.64], R2 ;  /* 0x0000000204007986 */ /* 0x000fe2000c101524 */
[----:B------:R-:W-:Y:S05]  /*6e20*/  EXIT ;  /* 0x000000000000794d */ /* 0x000fea0003800000 */
.L_x_18391:
        /* <DEDUP_REMOVED lines=18> */
.L_x_18394:
[----:B------:R-:W-:-:S04]  /*6f50*/  SHF.R.U32.HI R3, RZ, 0x18, R7 ;  /* 0x00000018ff037819 */ /* 0x000fc80000011607 */
[----:B------:R-:W-:-:S07]  /*6f60*/  LOP3.LUT R0, R0, 0x80, R3, 0xf8, !PT ;  /* 0x0000008000007812 */ /* 0x000fce00078ef803 */
.L_x_18393:
[----:B------:R-:W-:Y:S05]  /*6f70*/  BSYNC.RECONVERGENT B0 ;  /* 0x0000000000007941 */ /* 0x000fea0003800200 */
.L_x_18392:
[----:B------:R-:W-:Y:S01]  /*6f80*/  STG.E.U8 desc[UR36][R4.64], R0 ;  /* 0x0000000004007986 */ /* 0x000fe2000c101124 */
[----:B------:R-:W-:Y:S05]  /*6f90*/  EXIT ;  /* 0x000000000000794d */ /* 0x000fea0003800000 */
.L_x_18390:
        /* <DEDUP_REMOVED lines=18> */
.L_x_18397:
[----:B------:R-:W-:-:S04]  /*70c0*/  SHF.R.U32.HI R3, RZ, 0x18, R7 ;  /* 0x00000018ff037819 */ /* 0x000fc80000011607 */
[----:B------:R-:W-:-:S07]  /*70d0*/  LOP3.LUT R0, R0, 0x80, R3, 0xf8, !PT ;  /* 0x0000008000007812 */ /* 0x000fce00078ef803 */
.L_x_18396:
[----:B------:R-:W-:Y:S05]  /*70e0*/  BSYNC.RECONVERGENT B0 ;  /* 0x0000000000007941 */ /* 0x000fea0003800200 */
.L_x_18395:
[----:B------:R-:W-:Y:S01]  /*70f0*/  STG.E.U8 desc[UR36][R4.64], R0 ;  /* 0x0000000004007986 */ /* 0x000fe2000c101124 */
[----:B------:R-:W-:Y:S05]  /*7100*/  EXIT ;  /* 0x000000000000794d */ /* 0x000fea0003800000 */
.L_x_18389:
        /* <DEDUP_REMOVED lines=22> */
.L_x_18399:
[----:B------:R-:W-:-:S04]  /*7270*/  PRMT R2, R2, 0x9910, RZ ;  /* 0x0000991002027816 */ /* 0x000fc800000000ff */
[----:B------:R-:W-:-:S05]  /*7280*/  SHF.R.S32.HI R3, RZ, 0x1f, R2 ;  /* 0x0000001fff037819 */ /* 0x000fca0000011402 */
[----:B------:R-:W-:Y:S01]  /*7290*/  STG.E.64 desc[UR36][R4.64], R2 ;  /* 0x0000000204007986 */ /* 0x000fe2000c101b24 */
[----:B------:R-:W-:Y:S05]  /*72a0*/  EXIT ;  /* 0x000000000000794d */ /* 0x000fea0003800000 */
.L_x_18398:
[----:B------:R-:W-:-:S05]  /*72b0*/  PRMT R3, R2, 0x9910, RZ ;  /* 0x0000991002037816 */ /* 0x000fca00000000ff */
[----:B------:R-:W-:Y:S01]  /*72c0*/  STG.E desc[UR36][R4.64], R3 ;  /* 0x0000000304007986 */ /* 0x000fe2000c101924 */
[----:B------:R-:W-:Y:S05]  /*72d0*/  EXIT ;  /* 0x000000000000794d */ /* 0x000fea0003800000 */
.L_x_18388:
        /* <DEDUP_REMOVED lines=9> */
[----:B------:R-:W-:Y:S01]  /*7370*/  STG.E.U8 desc[UR36][R4.64], R3 ;  /* 0x0000000304007986 */ /* 0x000fe2000c101124 */
[----:B------:R-:W-:Y:S05]  /*7380*/  EXIT ;  /* 0x000000000000794d */ /* 0x000fea0003800000 */
.L_x_18401:
[----:B------:R-:W0:Y:S01]  /*7390*/  I2F.F64.S16 R8, R2 ;  /* 0x0000000200087312 */ /* 0x000e220000101c00 */
[----:B------:R-:W-:-:S05]  /*73a0*/  CS2R R10, SRZ ;  /* 0x00000000000a7805 */ /* 0x000fca000001ff00 */
[----:B0-----:R-:W-:Y:S01]  /*73b0*/  STG.E.128 desc[UR36][R4.64], R8 ;  /* 0x0000000804007986 */ /* 0x001fe2000c101d24 */
[----:B------:R-:W-:Y:S05]  /*73c0*/  EXIT ;  /* 0x000000000000794d */ /* 0x000fea0003800000 */
.L_x_18400:
[----:B------:R-:W-:-:S13]  /*73d0*/  ISETP.NE.AND P0, PT, R0, 0xf, PT ;  /* 0x0000000f0000780c */ /* 0x000fda0003f05270 */
[----:B------:R-:W-:Y:S05]  /*73e0*/  @!P0 BRA `(.L_x_18402) ;  /* 0x0000000000e88947 */ /* 0x000fea0003800000 */
[----:B------:R-:W-:-:S13]  /*73f0*/  ISETP.NE.AND P0, PT, R0, 0x17, PT ;  /* 0x000000170000780c */ /* 0x000fda0003f05270 */
[----:B------:R-:W-:Y:S05]  /*7400*/  @!P0 BRA `(.L_x_18403) ;  /* 0x0000000000908947 */ /* 0x000fea0003800000 */
[----:B------:R-:W-:-:S13]  /*7410*/  ISETP.NE.AND P0, PT, R0, 0x18, PT ;  /* 0x000000180000780c */ /* 0x000fda0003f05270 */
[----:B------:R-:W-:Y:S05]  /*7420*/  @!P0 BRA `(.L_x_18404) ;  /* 0x0000000000448947 */ /* 0x000fea0003800000 */
.L_x_18381:
        /* <DEDUP_REMOVED lines=16> */
.L_x_18405:
[----:B------:R-:W-:Y:S05]  /*7530*/  EXIT ;  /* 0x000000000000794d */ /* 0x000fea0003800000 */
.L_x_18404:
        /* <DEDUP_REMOVED lines=13> */
.L_x_18407:
[----:B------:R-:W-:Y:S05]  /*7610*/  BSYNC.RECONVERGENT B0 ;  /* 0x0000000000007941 */ /* 0x000fea0003800200 */
.L_x_18406:
[----:B------:R-:W-:-:S05]  /*7620*/  LOP3.LUT R3, R0, 0x80, R3, 0xf8, !PT ;  /* 0x0000008000037812 */ /* 0x000fca00078ef803 */
[----:B------:R-:W-:Y:S01]  /*7630*/  STG.E.U8 desc[UR36][R4.64], R3 ;  /* 0x0000000304007986 */ /* 0x000fe2000c101124 */
[----:B------:R-:W-:Y:S05]  /*7640*/  EXIT ;  /* 0x000000000000794d */ /* 0x000fea0003800000 */
.L_x_18403:
        /* <DEDUP_REMOVED lines=12> */
.L_x_18409:
[----:B------:R-:W-:Y:S01]  /*7710*/  IMAD.MOV.U32 R0, RZ, RZ, 0x7f ;  /* 0x0000007fff007424 */ /* 0x000fe200078e00ff */
[----:B------:R-:W-:-:S04]  /*7720*/  ISETP.GT.U32.AND P0, PT, R3, 0x7f800000, PT ;  /* 0x7f8000000300780c */ /* 0x000fc80003f04070 */
[----:B------:R-:W-:-:S09]  /*7730*/  SEL R0, R0, 0x7c, P0 ;  /* 0x0000007c00007807 */ /* 0x000fd20000000000 */
.L_x_18410:
[----:B------:R-:W-:Y:S05]  /*7740*/  BSYNC.RECONVERGENT B0 ;  /* 0x0000000000007941 */ /* 0x000fea0003800200 */
.L_x_18408:
[----:B------:R-:W-:-:S04]  /*7750*/  SHF.R.U32.HI R3, RZ, 0x18, R7 ;  /* 0x00000018ff037819 */ /* 0x000fc80000011607 */
[----:B------:R-:W-:-:S05]  /*7760*/  LOP3.LUT R3, R0, 0x80, R3, 0xf8, !PT ;  /* 0x0000008000037812 */ /* 0x000fca00078ef803 */
[----:B------:R-:W-:Y:S01]  /*7770*/  STG.E.U8 desc[UR36][R4.64], R3 ;  /* 0x0000000304007986 */ /* 0x000fe2000c101124 */
[----:B------:R-:W-:Y:S05]  /*7780*/  EXIT ;  /* 0x000000000000794d */ /* 0x000fea0003800000 */
.L_x_18402:
[----:B------:R-:W0:Y:S02]  /*7790*/  I2F.S16 R0, R2 ;  /* 0x0000000200007306 */ /* 0x000e240000101400 */
[----:B0-----:R-:W-:-:S05]  /*77a0*/  F2FP.BF16.F32.PACK_AB R0, RZ, R0 ;  /* 0x00000000ff00723e */ /* 0x001fca00000010ff */
[----:B------:R-:W-:Y:S01]  /*77b0*/  STG.E.U16 desc[UR36][R4.64], R0 ;  /* 0x0000000004007986 */ /* 0x000fe2000c101524 */
[----:B------:R-:W-:Y:S05]  /*77c0*/  EXIT ;  /* 0x000000000000794d */ /* 0x000fea0003800000 */
.L_x_18411:
        /* <DEDUP_REMOVED lines=11> */
.L_x_41839:


//--------------------- .text._ZN2at6native18elementwise_kernelILi128ELi4EZNS0_22gpu_kernel_impl_nocastINS0_13AUnaryFunctorIsssZZZNS0_19minimum_kernel_cudaERNS_18TensorIteratorBaseEENKUlvE_clEvENKUlvE3_clEvEUlssE_EEEEvS5_RKT_EUliE_EEviT1_ --------------------------
	.section	.text._ZN2at6native18elementwise_kernelILi128ELi4EZNS0_22gpu_kernel_impl_nocastINS0_13AUnaryFunctorIsssZZZNS0_19minimum_kernel_cudaERNS_18TensorIteratorBaseEENKUlvE_clEvENKUlvE3_clEvEUlssE_EEEEvS5_RKT_EUliE_EEviT1_,"ax",@progbits
	.align	128
        .global         _ZN2at6native18elementwise_kernelILi128ELi4EZNS0_22gpu_kernel_impl_nocastINS0_13AUnaryFunctorIsssZZZNS0_19minimum_kernel_cudaERNS_18TensorIteratorBaseEENKUlvE_clEvENKUlvE3_clEvEUlssE_EEEEvS5_RKT_EUliE_EEviT1_
        .type           _ZN2at6native18elementwise_kernelILi128ELi4EZNS0_22gpu_kernel_impl_nocastINS0_13AUnaryFunctorIsssZZZNS0_19minimum_kernel_cudaERNS_18TensorIteratorBaseEENKUlvE_clEvENKUlvE3_clEvEUlssE_EEEEvS5_RKT_EUliE_EEviT1_,@function
        .size           _ZN2at6native18elementwise_kernelILi128ELi4EZNS0_22gpu_kernel_impl_nocastINS0_13AUnaryFunctorIsssZZZNS0_19minimum_kernel_cudaERNS_18TensorIteratorBaseEENKUlvE_clEvENKUlvE3_clEvEUlssE_EEEEvS5_RKT_EUliE_EEviT1_,(.L_x_41840 - _ZN2at6native18elementwise_kernelILi128ELi4EZNS0_22gpu_kernel_impl_nocastINS0_13AUnaryFunctorIsssZZZNS0_19minimum_kernel_cudaERNS_18TensorIteratorBaseEENKUlvE_clEvENKUlvE3_clEvEUlssE_EEEEvS5_RKT_EUliE_EEviT1_)
        .other          _ZN2at6native18elementwise_kernelILi128ELi4EZNS0_22gpu_kernel_impl_nocastINS0_13AUnaryFunctorIsssZZZNS0_19minimum_kernel_cudaERNS_18TensorIteratorBaseEENKUlvE_clEvENKUlvE3_clEvEUlssE_EEEEvS5_RKT_EUliE_EEviT1_,@"STO_CUDA_ENTRY STV_DEFAULT"
_ZN2at6native18elementwise_kernelILi128ELi4EZNS0_22gpu_kernel_impl_nocastINS0_13AUnaryFunctorIsssZZZNS0_19minimum_kernel_cudaERNS_18TensorIteratorBaseEENKUlvE_clEvENKUlvE3_clEvEUlssE_EEEEvS5_RKT_EUliE_EEviT1_:
.text._ZN2at6native18elementwise_kernelILi128ELi4EZNS0_22gpu_kernel_impl_nocastINS0_13AUnaryFunctorIsssZZZNS0_19minimum_kernel_cudaERNS_18TensorIteratorBaseEENKUlvE_clEvENKUlvE3_clEvEUlssE_EEEEvS5_RKT_EUliE_EEviT1_:
        /* <DEDUP_REMOVED lines=15> */
[----:B------:R-:W1:Y:S01]  /*00f0*/  LDCU.U16 UR8, c[0x0][0x592] ;  /* 0x0000b240ff0877ac */ /* 0x000e620008000400 */
[----:B0-----:R-:W1:Y:S06]  /*0100*/  LDG.E.U16 R4, desc[UR6][R4.64] ;  /* 0x0000000604047981 */ /* 0x001e6c000c1e1500 */
[----:B------:R-:W0:Y:S01]  /*0110*/  LDC.64 R6, c[0x0][0x580] ;  /* 0x00016000ff067b82 */ /* 0x000e220000000a00 */
[----:B------:R-:W-:-:S04]  /*0120*/  IADD3 R3, PT, PT, R3, 0x80, RZ ;  /* 0x0000008003037810 */ /* 0x000fc80007ffe0ff */
[----:B------:R-:W-:Y:S02]  /*0130*/  ISETP.GE.AND P0, PT, R3, UR4, PT ;  /* 0x0000000403007c0c */ /* 0x000fe4000bf06270 */
[----:B-1----:R-:W-:-:S11]  /*0140*/  VIMNMX.S16x2 R0, PT, PT, R4, UR8, PT ;  /* 0x0000000804007c48 */ /* 0x002fd6000bfe0300 */
[----:B------:R-:W-:Y:S05]  /*0150*/  @P0 BREAK.RELIABLE B1 ;  /* 0x0000000000010942 */ /* 0x000fea0003800100 */
[----:B0-----:R0:W-:Y:S01]  /*0160*/  STG.E.U16 desc[UR6][R6.64], R0 ;  /* 0x0000000006007986 */ /* 0x0011e2000c101506 */
[----:B------:R-:W-:Y:S05]  /*0170*/  @P0 BRA `(.L_x_18416) ;  /* 0x0000000000480947 */ /* 0x000fea0003800000 */
[----:B------:R-:W1:Y:S01]  /*0180*/  LDC.64 R4, c[0x0][0x588] ;  /* 0x00016200ff047b82 */ /* 0x000e620000000a00 */
[----:B------:R-:W2:Y:S01]  /*0190*/  LDCU.U16 UR8, c[0x0][0x592] ;  /* 0x0000b240ff0877ac */ /* 0x000ea20008000400 */
[----:B-1----:R-:W2:Y:S06]  /*01a0*/  LDG.E.U16 R4, desc[UR6][R4.64] ;  /* 0x0000000604047981 */ /* 0x002eac000c1e1500 */
[----:B0-----:R-:W0:Y:S01]  /*01b0*/  LDC.64 R6, c[0x0][0x580] ;  /* 0x00016000ff067b82 */ /* 0x001e220000000a00 */
[----:B------:R-:W-:Y:S02]  /*01c0*/  IADD3 R3, PT, PT, R3, 0x80, RZ ;  /* 0x0000008003037810 */ /* 0x000fe40007ffe0ff */
[----:B--2---:R-:W-:-:S05]  /*01d0*/  VIMNMX.S16x2 R0, PT, PT, R4, UR8, PT ;  /* 0x0000000804007c48 */ /* 0x004fca000bfe0300 */
[----:B0-----:R0:W-:Y:S02]  /*01e0*/  STG.E.U16 desc[UR6][R6.64], R0 ;  /* 0x0000000006007986 */ /* 0x0011e4000c101506 */
.L_x_18415:
[----:B------:R-:W-:-:S13]  /*01f0*/  ISETP.GE.AND P0, PT, R3, UR4, PT ;  /* 0x0000000403007c0c */ /* 0x000fda000bf06270 */
[----:B------:R-:W-:Y:S05]  /*0200*/  @P0 BREAK.RELIABLE B1 ;  /* 0x0000000000010942 */ /* 0x000fea0003800100 */
[----:B------:R-:W-:Y:S05]  /*0210*/  @P0 BRA `(.L_x_18416) ;  /* 0x0000000000200947 */ /* 0x000fea0003800000 */
[----:B------:R-:W-:Y:S05]  /*0220*/  BSYNC.RELIABLE B1 ;  /* 0x0000000000017941 */ /* 0x000fea0003800100 */
.L_x_18414:
[----:B------:R-:W1:Y:S01]  /*0230*/  LDC.64 R4, c[0x0][0x588] ;  /* 0x00016200ff047b82 */ /* 0x000e620000000a00 */
[----:B------:R-:W2:Y:S01]  /*0240*/  LDCU.U16 UR8, c[0x0][0x592] ;  /* 0x0000b240ff0877ac */ /* 0x000ea20008000400 */
[----:B-1----:R-:W2:Y:S06]  /*0250*/  LDG.E.U16 R4, desc[UR6][R4.64] ;  /* 0x0000000604047981 */ /* 0x002eac000c1e1500 */
[----:B0-----:R-:W0:Y:S01]  /*0260*/  LDC.64 R6, c[0x0][0x580] ;  /* 0x00016000ff067b82 */ /* 0x001e220000000a00 */
[----:B------:R-:W-:Y:S02]  /*0270*/  IADD3 R3, PT, PT, R3, 0x80, RZ ;  /* 0x0000008003037810 */ /* 0x000fe40007ffe0ff */
[----:B--2---:R-:W-:-:S05]  /*0280*/  VIMNMX.S16x2 R0, PT, PT, R4, UR8, PT ;  /* 0x0000000804007c48 */ /* 0x004fca000bfe0300 */
[----:B0-----:R1:W-:Y:S02]  /*0290*/  STG.E.U16 desc[UR6][R6.64], R0 ;  /* 0x0000000006007986 */ /* 0x0013e4000c101506 */
.L_x_18416:
[----:B------:R-:W-:Y:S05]  /*02a0*/  BSYNC.RECONVERGENT B0 ;  /* 0x0000000000007941 */ /* 0x000fea0003800200 */
.L_x_18413:
[----:B------:R-:W-:Y:S05]  /*02b0*/  WARPSYNC.ALL ;  /* 0x0000000000007948 */ /* 0x000fea0003800000 */
[----:B------:R-:W-:-:S13]  /*02c0*/  ISETP.GE.AND P0, PT, R3, UR4, PT ;  /* 0x0000000403007c0c */ /* 0x000fda000bf06270 */
[----:B------:R-:W-:Y:S05]  /*02d0*/  @P0 EXIT ;  /* 0x000000000000094d */ /* 0x000fea0003800000 */
[----:B------:R-:W2:Y:S01]  /*02e0*/  LDC.64 R2, c[0x0][0x588] ;  /* 0x00016200ff027b82 */ /* 0x000ea20000000a00 */
[----:B------:R-:W0:Y:S01]  /*02f0*/  LDCU.U16 UR4, c[0x0][0x592] ;  /* 0x0000b240ff0477ac */ /* 0x000e220008000400 */
[----:B--2---:R-:W0:Y:S06]  /*0300*/  LDG.E.U16 R2, desc[UR6][R2.64] ;  /* 0x0000000602027981 */ /* 0x004e2c000c1e1500 */
[----:B------:R-:W2:Y:S01]  /*0310*/  LDC.64 R4, c[0x0][0x580] ;  /* 0x00016000ff047b82 */ /* 0x000ea20000000a00 */
[----:B01----:R-:W-:-:S05]  /*0320*/  VIMNMX.S16x2 R0, PT, PT, R2, UR4, PT ;  /* 0x0000000402007c48 */ /* 0x003fca000bfe0300 */
[----:B--2---:R-:W-:Y:S01]  /*0330*/  STG.E.U16 desc[UR6][R4.64], R0 ;  /* 0x0000000004007986 */ /* 0x004fe2000c101506 */
[----:B------:R-:W-:Y:S05]  /*0340*/  EXIT ;  /* 0x000000000000794d */ /* 0x000fea0003800000 */
.L_x_18412:
        /* <DEDUP_REMOVED lines=306> */
.L_x_18420:
[----:B------:R-:W0:Y:S02]  /*1670*/  LDCU.128 UR8, c[0x0][0x580] ;  /* 0x0000b000ff0877ac */ /* 0x000e240008000c00 */
[----:B0-----:R-:W-:Y:S01]  /*1680*/  IADD3 R6, P0, PT, R4, UR10, RZ ;  /* 0x0000000a04067c10 */ /* 0x001fe2000ff1e0ff */
[----:B------:R-:W0:Y:S03]  /*1690*/  LDCU.U16 UR10, c[0x0][0x592] ;  /* 0x0000b240ff0a77ac */ /* 0x000e260008000400 */
[----:B------:R-:W-:-:S05]  /*16a0*/  IADD3.X R7, PT, PT, RZ, UR11, RZ, P0, !PT ;  /* 0x0000000bff077c10 */ /* 0x000fca00087fe4ff */
[----:B------:R-:W0:Y:S01]  /*16b0*/  LDG.E.U16 R6, desc[UR6][R6.64] ;  /* 0x0000000606067981 */ /* 0x000e22000c1e1500 */
[----:B------:R-:W-:Y:S02]  /*16c0*/  IADD3 R4, P0, PT, R5, UR8, RZ ;  /* 0x0000000805047c10 */ /* 0x000fe4000ff1e0ff */
[----:B------:R-:W-:Y:S02]  /*16d0*/  IADD3 R3, PT, PT, R3, 0x80, RZ ;  /* 0x0000008003037810 */ /* 0x000fe40007ffe0ff */
[----:B------:R-:W-:Y:S02]  /*16e0*/  IADD3.X R5, PT, PT, RZ, UR9, RZ, P0, !PT ;  /* 0x00000009ff057c10 */ /* 0x000fe400087fe4ff */
[----:B------:R-:W-:Y:S02]  /*16f0*/  ISETP.GE.AND P0, PT, R3, UR4, PT ;  /* 0x0000000403007c0c */ /* 0x000fe4000bf06270 */
[----:B0-----:R-:W-:-:S11]  /*1700*/  VIMNMX.S16x2 R7, PT, PT, R6, UR10, PT ;  /* 0x0000000a06077c48 */ /* 0x001fd6000bfe0300 */
[----:B------:R-:W-:Y:S05]  /*1710*/  @P0 BREAK.RELIABLE B1 ;  /* 0x0000000000010942 */ /* 0x000fea0003800100 */
[----:B------:R0:W-:Y:S01]  /*1720*/  STG.E.U16 desc[UR6][R4.64], R7 ;  /* 0x0000000704007986 */ /* 0x0001e2000c101506 */
        /* <DEDUP_REMOVED lines=292> */
[----:B------:R-:W-:-:S04]  /*2970*/  IMAD R6, R13, UR8, R7 ;  /* 0x000000080d067c24 */ /* 0x000fc8000f8e0207 */
[----:B------:R-:W-:Y:S02]  /*2980*/  @P0 IMAD.MOV R10, RZ, RZ, -R10 ;  /* 0x000000ffff0a0224 */ /* 0x000fe400078e0a0a */
[C---:B--2---:R-:W-:Y:S02]  /*2990*/  IMAD R5, R6.reuse, UR10, R5 ;  /* 0x0000000a06057c24 */ /* 0x044fe4000f8e0205 */
[----:B0-----:R-:W-:Y:S02]  /*29a0*/  @P0 IMAD R10, R17, R10, R11 ;  /* 0x0000000a110a0224 */ /* 0x001fe400078e020b */
[----:B------:R-:W-:Y:S02]  /*29b0*/  IMAD R4, R6, UR11, R4 ;  /* 0x0000000b06047c24 */ /* 0x000fe4000f8e0204 */
[C---:B-1----:R-:W-:Y:S02]  /*29c0*/  @P0 IMAD R5, R10.reuse, R8, R5 ;  /* 0x000000080a050224 */ /* 0x042fe400078e0205 */
[----:B------:R-:W-:-:S07]  /*29d0*/  @P0 IMAD R4, R10, R9, R4 ;  /* 0x000000090a040224 */ /* 0x000fce00078e0204 */
.L_x_18422:
        /* <DEDUP_REMOVED lines=8> */
[----:B0-----:R-:W-:-:S05]  /*2a60*/  VIMNMX.S16x2 R7, PT, PT, R6, UR10, PT ;  /* 0x0000000a06077c48 */ /* 0x001fca000bfe0300 */
[----:B------:R0:W-:Y:S02]  /*2a70*/  STG.E.U16 desc[UR6][R4.64], R7 ;  /* 0x0000000704007986 */ /* 0x0001e4000c101506 */
.L_x_18419:
[----:B------:R-:W-:-:S13]  /*2a80*/  ISETP.GE.AND P0, PT, R3, UR4, PT ;  /* 0x0000000403007c0c */ /* 0x000fda000bf06270 */
[----:B------:R-:W-:Y:S05]  /*2a90*/  @P0 BREAK.RELIABLE B1 ;  /* 0x0000000000010942 */ /* 0x000fea0003800100 */
[----:B------:R-:W-:Y:S05]  /*2aa0*/  @P0 BRA `(.L_x_18421) ;  /* 0x0000001000d40947 */ /* 0x000fea0003800000 */
[----:B------:R-:W-:Y:S05]  /*2ab0*/  BSYNC.RELIABLE B1 ;  /* 0x0000000000017941 */ /* 0x000fea0003800100 */
.L_x_18418:
        /* <DEDUP_REMOVED lines=298> */
.L_x_18423:
        /* <DEDUP_REMOVED lines=10> */
.L_x_18421:
[----:B------:R-:W-:Y:S05]  /*3e00*/  BSYNC.RECONVERGENT B0 ;  /* 0x0000000000007941 */ /* 0x000fea0003800200 */
.L_x_18417:
[----:B------:R-:W-:Y:S05]  /*3e10*/  WARPSYNC.ALL ;  /* 0x0000000000007948 */ /* 0x000fea0003800000 */
[----:B------:R-:W-:-:S13]  /*3e20*/  ISETP.GE.AND P0, PT, R3, UR4, PT ;  /* 0x0000000403007c0c */ /* 0x000fda000bf06270 */
[----:B------:R-:W-:Y:S05]  /*3e30*/  @P0 EXIT ;  /* 0x000000000000094d */ /* 0x000fea0003800000 */
[----:B------:R-:W2:Y:S01]  /*3e40*/  LDCU.64 UR4, c[0x0][0x390] ;  /* 0x00007200ff0477ac */ /* 0x000ea20008000a00 */
[----:B01----:R-:W-:Y:S02]  /*3e50*/  MOV R4, RZ ;  /* 0x000000ff00047202 */ /* 0x003fe40000000f00 */
[----:B------:R-:W-:Y:S01]  /*3e60*/  MOV R5, R3 ;  /* 0x0000000300057202 */ /* 0x000fe20000000f00 */
[----:B------:R-:W0:Y:S01]  /*3e70*/  LDCU UR8, c[0x0][0x38c] ;  /* 0x00007180ff0877ac */ /* 0x000e220008000800 */
[----:B------:R-:W-:Y:S01]  /*3e80*/  ISETP.NE.AND P0, PT, R2, RZ, PT ;  /* 0x000000ff0200720c */ /* 0x000fe20003f05270 */
[----:B------:R-:W1:Y:S01]  /*3e90*/  LDCU.64 UR10, c[0x0][0x4b8] ;  /* 0x00009700ff0a77ac */ /* 0x000e620008000a00 */
[----:B--2---:R-:W-:-:S05]  /*3ea0*/  IMAD.HI.U32 R4, R3, UR4, R4 ;  /* 0x0000000403047c27 */ /* 0x004fca000f8e0004 */
[----:B------:R-:W-:-:S05]  /*3eb0*/  SHF.R.U32.HI R5, RZ, UR5, R4 ;  /* 0x00000005ff057c19 */ /* 0x000fca0008011604 */
[----:B------:R-:W-:-:S04]  /*3ec0*/  IMAD.MOV R6, RZ, RZ, -R5 ;  /* 0x000000ffff067224 */ /* 0x000fc800078e0a05 */
        /* <DEDUP_REMOVED lines=289> */
.L_x_18424:
[----:B------:R-:W0:Y:S01]  /*50e0*/  LDCU.128 UR8, c[0x0][0x580] ;  /* 0x0000b000ff0877ac */ /* 0x000e220008000c00 */
[----:B------:R-:W1:Y:S01]  /*50f0*/  LDCU.U16 UR4, c[0x0][0x592] ;  /* 0x0000b240ff0477ac */ /* 0x000e620008000400 */
[----:B0-----:R-:W-:-:S04]  /*5100*/  IADD3 R4, P0, PT, R2, UR10, RZ ;  /* 0x0000000a02047c10 */ /* 0x001fc8000ff1e0ff */
[----:B------:R-:W-:-:S05]  /*5110*/  IADD3.X R5, PT, PT, RZ, UR11, RZ, P0, !PT ;  /* 0x0000000bff057c10 */ /* 0x000fca00087fe4ff */
[----:B------:R-:W1:Y:S01]  /*5120*/  LDG.E.U16 R4, desc[UR6][R4.64] ;  /* 0x0000000604047981 */ /* 0x000e62000c1e1500 */
[----:B------:R-:W-:-:S04]  /*5130*/  IADD3 R2, P0, PT, R3, UR8, RZ ;  /* 0x0000000803027c10 */ /* 0x000fc8000ff1e0ff */
[----:B------:R-:W-:Y:S02]  /*5140*/  IADD3.X R3, PT, PT, RZ, UR9, RZ, P0, !PT ;  /* 0x00000009ff037c10 */ /* 0x000fe400087fe4ff */
[----:B-1----:R-:W-:-:S05]  /*5150*/  VIMNMX.S16x2 R0, PT, PT, R4, UR4, PT ;  /* 0x0000000404007c48 */ /* 0x002fca000bfe0300 */
[----:B------:R-:W-:Y:S01]  /*5160*/  STG.E.U16 desc[UR6][R2.64], R0 ;  /* 0x0000000002007986 */ /* 0x000fe2000c101506 */
[----:B------:R-:W-:Y:S05]  /*5170*/  EXIT ;  /* 0x000000000000794d */ /* 0x000fea0003800000 */
.L_x_18425:
        /* <DEDUP_REMOVED lines=16> */
.L_x_41840:


//--------------------- .text._ZN2at6native27unrolled_elementwise_kernelINS0_13AUnaryFunctorIsssZZZNS0_19minimum_kernel_cudaERNS_18TensorIteratorBaseEENKUlvE_clEvENKUlvE3_clEvEUlssE_EESt5arrayIPcLm2EELi4E23TrivialOffsetCalculatorILi1EjESD_NS0_6memory15LoadWithoutCastENSE_16StoreWithoutCastEEEviT_T0_T2_T3_T4_T5_ --------------------------
	.section	.text._ZN2at6native27unrolled_elementwise_kernelINS0_13AUnaryFunctorIsssZZZNS0_19minimum_kernel_cudaERNS_18TensorIteratorBaseEENKUlvE_clEvENKUlvE3_clEvEUlssE_EESt5arrayIPcLm2EELi4E23TrivialOffsetCalculatorILi1EjESD_NS0_6memory15LoadWithoutCastENSE_16StoreWithoutCastEEEviT_T0_T2_T3_T4_T5_,"ax",@progbits
	.align	128
        .global         _ZN2at6native27unrolled_elementwise_kernelINS0_13AUnaryFunctorIsssZZZNS0_19minimum_kernel_cudaERNS_18TensorIteratorBaseEENKUlvE_clEvENKUlvE3_clEvEUlssE_EESt5arrayIPcLm2EELi4E23TrivialOffsetCalculatorILi1EjESD_NS0_6memory15LoadWithoutCastENSE_16StoreWithoutCastEEEviT_T0_T2_T3_T4_T5_
        .type           _ZN2at6native27unrolled_elementwise_kernelINS0_13AUnaryFunctorIsssZZZNS0_19minimum_kernel_cudaERNS_18TensorIteratorBaseEENKUlvE_clEvENKUlvE3_clEvEUlssE_EESt5arrayIPcLm2EELi4E23TrivialOffsetCalculatorILi1EjESD_NS0_6memory15LoadWithoutCastENSE_16StoreWithoutCastEEEviT_T0_T2_T3_T4_T5_,@function
        .size           _ZN2at6native27unrolled_elementwise_kernelINS0_13AUnaryFunctorIsssZZZNS0_19minimum_kernel_cudaERNS_18TensorIteratorBaseEENKUlvE_clEvENKUlvE3_clEvEUlssE_EESt5arrayIPcLm2EELi4E23TrivialOffsetCalculatorILi1EjESD_NS0_6memory15LoadWithoutCastENSE_16StoreWithoutCastEEEviT_T0_T2_T3_T4_T5_,(.L_x_41841 - _ZN2at6native27unrolled_elementwise_kernelINS0_13AUnaryFunctorIsssZZZNS0_19minimum_kernel_cudaERNS_18TensorIteratorBaseEENKUlvE_clEvENKUlvE3_clEvEUlssE_EESt5arrayIPcLm2EELi4E23TrivialOffsetCalculatorILi1EjESD_NS0_6memory15LoadWithoutCastENSE_16StoreWithoutCastEEEviT_T0_T2_T3_T4_T5_)
        .other          _ZN2at6native27unrolled_elementwise_kernelINS0_13AUnaryFunctorIsssZZZNS0_19minimum_kernel_cudaERNS_18TensorIteratorBaseEENKUlvE_clEvENKUlvE3_clEvEUlssE_EESt5arrayIPcLm2EELi4E23TrivialOffsetCalculatorILi1EjESD_NS0_6memory15LoadWithoutCastENSE_16StoreWithoutCastEEEviT_T0_T2_T3_T4_T5_,@"STO_CUDA_ENTRY STV_DEFAULT"
_ZN2at6native27unrolled_elementwise_kernelINS0_13AUnaryFunctorIsssZZZNS0_19minimum_kernel_cudaERNS_18TensorIteratorBaseEENKUlvE_clEvENKUlvE3_clEvEUlssE_EESt5arrayIPcLm2EELi4E23TrivialOffsetCalculatorILi1EjESD_NS0_6memory15LoadWithoutCastENSE_16StoreWithoutCastEEEviT_T0_T2_T3_T4_T5_:
.text._ZN2at6native27unrolled_elementwise_kernelINS0_13AUnaryFunctorIsssZZZNS0_19minimum_kernel_cudaERNS_18TensorIteratorBaseEENKUlvE_clEvENKUlvE3_clEvEUlssE_EESt5arrayIPcLm2EELi4E23TrivialOffsetCalculatorILi1EjESD_NS0_6memory15LoadWithoutCastENSE_16StoreWithoutCastEEEviT_T0_T2_T3_T4_T5_:
[----:B------:R-:W-:Y:S01]  /*0000*/  LDC R1, c[0x0][0x37c] ;  /* 0x0000df00ff017b82 */ /* 0x000fe20000000800 */
[----:B------:R-:W0:Y:S07]  /*0010*/  S2R R3, SR_CTAID.X ;  /* 0x0000000000037919 */ /* 0x000e2e0000002500 */
[----:B------:R-:W0:Y:S01]  /*0020*/  LDC R2, c[0x0][0x380] ;  /* 0x0000e000ff027b82 */ /* 0x000e220000000800 */
[----:B------:R-:W1:Y:S01]  /*0030*/  LDCU.64 UR4, c[0x0][0x358] ;  /* 0x00006b00ff0477ac */ /* 0x000e620008000a00 */
[----:B------:R-:W-:Y:S01]  /*0040*/  PRMT R4, RZ, 0x7610, R4 ;  /* 0x00007610ff047816 */ /* 0x000fe20000000004 */
[----:B------:R-:W2:Y:S01]  /*0050*/  S2R R0, SR_TID.X ;  /* 0x0000000000007919 */ /* 0x000ea20000002100 */
[----:B------:R-:W3:Y:S01]  /*0060*/  LDCU.U16 UR6, c[0x0][0x386] ;  /* 0x000070c0ff0677ac */ /* 0x000ee20008000400 */
[--C-:B0-----:R-:W-:Y:S01]  /*0070*/  IMAD R5, R3, -0x200, R2.reuse ;  /* 0xfffffe0003057824 */ /* 0x101fe200078e0202 */
[----:B------:R-:W-:Y:S01]  /*0080*/  PRMT R2, RZ, 0x7610, R2 ;  /* 0x00007610ff027816 */ /* 0x000fe20000000002 */
[----:B--2---:R-:W-:-:S03]  /*0090*/  IMAD.MOV.U32 R8, RZ, RZ, R0 ;  /* 0x000000ffff087224 */ /* 0x004fc600078e0000 */
[----:B------:R-:W-:-:S13]  /*00a0*/  ISETP.GE.AND P0, PT, R0, R5, PT ;  /* 0x000000050000720c */ /* 0x000fda0003f06270 */
[----:B------:R-:W-:Y:S01]  /*00b0*/  @!P0 VIADD R0, R8, 0x80 ;  /* 0x0000008008008836 */ /* 0x000fe20000000000 */
[----:B------:R-:W0:Y:S01]  /*00c0*/  @!P0 LDC.64 R10, c[0x0][0x390] ;  /* 0x0000e400ff0a8b82 */ /* 0x000e220000000a00 */
[----:B------:R-:W-:-:S03]  /*00d0*/  @!P0 LEA R9, R3, R8, 0x9 ;  /* 0x0000000803098211 */ /* 0x000fc600078e48ff */
[----:B------:R-:W-:-:S13]  /*00e0*/  ISETP.GE.AND P1, PT, R0, R5, PT ;  /* 0x000000050000720c */ /* 0x000fda0003f26270 */
[----:B------:R-:W-:Y:S01]  /*00f0*/  @!P1 IMAD R17, R3, 0x200, R0 ;  /* 0x0000020003119824 */ /* 0x000fe200078e0200 */
[----:B------:R-:W-:Y:S01]  /*0100*/  @!P1 IADD3 R0, PT, PT, R0, 0x80, RZ ;  /* 0x0000008000009810 */ /* 0x000fe20007ffe0ff */
[----:B------:R-:W2:Y:S03]  /*0110*/  @!P1 LDC.64 R12, c[0x0][0x390] ;  /* 0x0000e400ff0c9b82 */ /* 0x000ea60000000a00 */
[----:B------:R-:W-:Y:S01]  /*0120*/  ISETP.GE.AND P3, PT, R0, R5, PT ;  /* 0x000000050000720c */ /* 0x000fe20003f66270 */
[----:B0-----:R-:W-:-:S12]  /*0130*/  @!P0 IMAD.WIDE.U32 R10, R9, 0x2, R10 ;  /* 0x00000002090a8825 */ /* 0x001fd800078e000a */
[----:B------:R-:W-:Y:S01]  /*0140*/  @!P3 IMAD R21, R3, 0x200, R0 ;  /* 0x000002000315b824 */ /* 0x000fe200078e0200 */
[----:B------:R-:W0:Y:S01]  /*0150*/  @!P3 LDC.64 R14, c[0x0][0x390] ;  /* 0x0000e400ff0ebb82 */ /* 0x000e220000000a00 */
[----:B------:R-:W-:-:S05]  /*0160*/  @!P3 VIADD R0, R0, 0x80 ;  /* 0x000000800000b836 */ /* 0x000fca0000000000 */
[----:B------:R-:W-:Y:S01]  /*0170*/  ISETP.GE.AND P2, PT, R0, R5, PT ;  /* 0x000000050000720c */ /* 0x000fe20003f46270 */
[----:B--2---:R-:W-:-:S05]  /*0180*/  @!P1 IMAD.WIDE.U32 R12, R17, 0x2, R12 ;  /* 0x00000002110c9825 */ /* 0x004fca00078e000c */
[----:B-1----:R-:W3:Y:S07]  /*0190*/  @!P1 LDG.E.U16 R2, desc[UR4][R12.64] ;  /* 0x000000040c029981 */ /* 0x002eee000c1e1500 */
[----:B------:R-:W1:Y:S01]  /*01a0*/  @!P2 LDC.64 R6, c[0x0][0x390] ;  /* 0x0000e400ff06ab82 */ /* 0x000e620000000a00 */
[--C-:B------:R-:W-:Y:S01]  /*01b0*/  @!P2 IMAD R19, R3, 0x200, R0.reuse ;  /* 0x000002000313a824 */ /* 0x100fe200078e0200 */
[----:B------:R-:W-:Y:S01]  /*01c0*/  PRMT R0, RZ, 0x7610, R0 ;  /* 0x00007610ff007816 */ /* 0x000fe20000000000 */
[----:B0-----:R-:W-:-:S05]  /*01d0*/  @!P3 IMAD.WIDE.U32 R16, R21, 0x2, R14 ;  /* 0x000000021510b825 */ /* 0x001fca00078e000e */
[----:B------:R-:W2:Y:S04]  /*01e0*/  @!P0 LDG.E.U16 R0, desc[UR4][R10.64] ;  /* 0x000000040a008981 */ /* 0x000ea8000c1e1500 */
[----:B------:R-:W4:Y:S01]  /*01f0*/  @!P3 LDG.E.U16 R4, desc[UR4][R16.64] ;  /* 0x000000041004b981 */ /* 0x000f22000c1e1500 */
[----:B-1----:R-:W-:Y:S01]  /*0200*/  @!P2 IMAD.WIDE.U32 R14, R19, 0x2, R6 ;  /* 0x00000002130ea825 */ /* 0x002fe200078e0006 */
[----:B------:R-:W-:-:S06]  /*0210*/  PRMT R6, RZ, 0x7610, R6 ;  /* 0x00007610ff067816 */ /* 0x000fcc0000000006 */
[----:B------:R-:W5:Y:S01]  /*0220*/  @!P2 LDG.E.U16 R6, desc[UR4][R14.64] ;  /* 0x000000040e06a981 */ /* 0x000f62000c1e1500 */
[----:B------:R-:W-:Y:S01]  /*0230*/  ISETP.GE.AND P0, PT, R8, R5, PT ;  /* 0x000000050800720c */ /* 0x000fe20003f06270 */
[----:B------:R-:W-:Y:S04]  /*0240*/  BSSY.RECONVERGENT B0, `(.L_x_18426) ;  /* 0x000001b000007945 */ /* 0x000fe80003800200 */
[----:B------:R-:W-:Y:S01]  /*0250*/  BSSY.RELIABLE B1, `(.L_x_18427) ;  /* 0x0000013000017945 */ /* 0x000fe20003800100 */
[----:B---3--:R-:W-:Y:S02]  /*0260*/  VIMNMX.S16x2 R2, PT, PT, R2, UR6, PT ;  /* 0x0000000602027c48 */ /* 0x008fe4000bfe0300 */
[----:B--2---:R-:W-:Y:S02]  /*0270*/  VIMNMX.S16x2 R0, PT, PT, R0, UR6, PT ;  /* 0x0000000600007c48 */ /* 0x004fe4000bfe0300 */
[----:B----4-:R-:W-:-:S02]  /*0280*/  VIMNMX.S16x2 R4, PT, PT, R4, UR6, PT ;  /* 0x0000000604047c48 */ /* 0x010fc4000bfe0300 */
[----:B-----5:R-:W-:Y:S01]  /*0290*/  VIMNMX.S16x2 R9, PT, PT, R6, UR6, PT ;  /* 0x0000000606097c48 */ /* 0x020fe2000bfe0300 */
[----:B------:R-:W-:Y:S06]  /*02a0*/  @P0 BRA `(.L_x_18428) ;  /* 0x0000000000340947 */ /* 0x000fec0003800000 */
[----:B------:R-:W0:Y:S01]  /*02b0*/  LDC.64 R6, c[0x0][0x388] ;  /* 0x0000e200ff067b82 */ /* 0x000e220000000a00 */
[----:B------:R-:W-:Y:S01]  /*02c0*/  IMAD R11, R3, 0x200, R8 ;  /* 0x00000200030b7824 */ /* 0x000fe200078e0208 */
[----:B------:R-:W-:-:S04]  /*02d0*/  IADD3 R8, PT, PT, R8, 0x80, RZ ;  /* 0x0000008008087810 */ /* 0x000fc80007ffe0ff */
[----:B------:R-:W-:-:S13]  /*02e0*/  ISETP.GE.AND P0, PT, R8, R5, PT ;  /* 0x000000050800720c */ /* 0x000fda0003f06270 */
[----:B------:R-:W-:Y:S05]  /*02f0*/  @P0 BREAK.RELIABLE B1 ;  /* 0x0000000000010942 */ /* 0x000fea0003800100 */
[----:B0-----:R-:W-:-:S05]  /*0300*/  IMAD.WIDE.U32 R6, R11, 0x2, R6 ;  /* 0x000000020b067825 */ /* 0x001fca00078e0006 */
[----:B------:R0:W-:Y:S01]  /*0310*/  STG.E.U16 desc[UR4][R6.64], R0 ;  /* 0x0000000006007986 */ /* 0x0001e2000c101504 */
[----:B------:R-:W-:Y:S05]  /*0320*/  @P0 BRA `(.L_x_18429) ;  /* 0x0000000000300947 */ /* 0x000fea0003800000 */
[----:B0-----:R-:W0:Y:S01]  /*0330*/  LDC.64 R6, c[0x0][0x388] ;  /* 0x0000e200ff067b82 */ /* 0x001e220000000a00 */
[----:B------:R-:W-:Y:S02]  /*0340*/  IMAD R11, R3, 0x200, R8 ;  /* 0x00000200030b7824 */ /* 0x000fe400078e0208 */
[----:B------:R-:W-:Y:S02]  /*0350*/  VIADD R8, R8, 0x80 ;  /* 0x0000008008087836 */ /* 0x000fe40000000000 */
[----:B0-----:R-:W-:-:S05]  /*0360*/  IMAD.WIDE.U32 R6, R11, 0x2, R6 ;  /* 0x000000020b067825 */ /* 0x001fca00078e0006 */
[----:B------:R0:W-:Y:S02]  /*0370*/  STG.E.U16 desc[UR4][R6.64], R2 ;  /* 0x0000000206007986 */ /* 0x0001e4000c101504 */
.L_x_18428:
[----:B------:R-:W-:Y:S05]  /*0380*/  BSYNC.RELIABLE B1 ;  /* 0x0000000000017941 */ /* 0x000fea0003800100 */
.L_x_18427:
[----:B------:R-:W-:-:S13]  /*0390*/  ISETP.GE.AND P0, PT, R8, R5, PT ;  /* 0x000000050800720c */ /* 0x000fda0003f06270 */
[----:B0-----:R-:W0:Y:S01]  /*03a0*/  @!P0 LDC.64 R6, c[0x0][0x388] ;  /* 0x0000e200ff068b82 */ /* 0x001e220000000a00 */
[----:B------:R-:W-:Y:S01]  /*03b0*/  @!P0 LEA R11, R3, R8, 0x9 ;  /* 0x00000008030b8211 */ /* 0x000fe200078e48ff */
[----:B------:R-:W-:-:S04]  /*03c0*/  @!P0 VIADD R8, R8, 0x80 ;  /* 0x0000008008088836 */ /* 0x000fc80000000000 */
[----:B0-----:R-:W-:-:S05]  /*03d0*/  @!P0 IMAD.WIDE.U32 R6, R11, 0x2, R6 ;  /* 0x000000020b068825 */ /* 0x001fca00078e0006 */
[----:B------:R1:W-:Y:S02]  /*03e0*/  @!P0 STG.E.U16 desc[UR4][R6.64], R4 ;  /* 0x0000000406008986 */ /* 0x0003e4000c101504 */
.L_x_18429:
[----:B------:R-:W-:Y:S05]  /*03f0*/  BSYNC.RECONVERGENT B0 ;  /* 0x0000000000007941 */ /* 0x000fea0003800200 */
.L_x_18426:
[----:B------:R-:W-:Y:S05]  /*0400*/  WARPSYNC.ALL ;  /* 0x0000000000007948 */ /* 0x000fea0003800000 */
[----:B------:R-:W-:-:S13]  /*0410*/  ISETP.GE.AND P0, PT, R8, R5, PT ;  /* 0x000000050800720c */ /* 0x000fda0003f06270 */
[----:B------:R-:W-:Y:S05]  /*0420*/  @P0 EXIT ;  /* 0x000000000000094d */ /* 0x000fea0003800000 */
[----:B-1----:R-:W1:Y:S01]  /*0430*/  LDC.64 R4, c[0x0][0x388] ;  /* 0x0000e200ff047b82 */ /* 0x002e620000000a00 */
[----:B------:R-:W-:-:S05]  /*0440*/  LEA R3, R3, R8, 0x9 ;  /* 0x0000000803037211 */ /* 0x000fca00078e48ff */
[----:B-1----:R-:W-:-:S05]  /*0450*/  IMAD.WIDE.U32 R2, R3, 0x2, R4 ;  /* 0x0000000203027825 */ /* 0x002fca00078e0004 */
[----:B------:R-:W-:Y:S01]  /*0460*/  STG.E.U16 desc[UR4][R2.64], R9 ;  /* 0x0000000902007986 */ /* 0x000fe2000c101504 */
[----:B------:R-:W-:Y:S05]  /*0470*/  EXIT ;  /* 0x000000000000794d */ /* 0x000fea0003800000 */
.L_x_18430:
        /* <DEDUP_REMOVED lines=16> */
.L_x_41841:


//--------------------- .text._ZN2at6native29vectorized_elementwise_kernelILi2ENS0_13AUnaryFunctorIsssZZZNS0_19minimum_kernel_cudaERNS_18TensorIteratorBaseEENKUlvE_clEvENKUlvE3_clEvEUlssE_EESt5arrayIPcLm2EEEEviT0_T1_ --------------------------
	.section	.text._ZN2at6native29vectorized_elementwise_kernelILi2ENS0_13AUnaryFunctorIsssZZZNS0_19minimum_kernel_cudaERNS_18TensorIteratorBaseEENKUlvE_clEvENKUlvE3_clEvEUlssE_EESt5arrayIPcLm2EEEEviT0_T1_,"ax",@progbits
	.align	128
        .global         _ZN2at6native29vectorized_elementwise_kernelILi2ENS0_13AUnaryFunctorIsssZZZNS0_19minimum_kernel_cudaERNS_18TensorIteratorBaseEENKUlvE_clEvENKUlvE3_clEvEUlssE_EESt5arrayIPcLm2EEEEviT0_T1_
        .type           _ZN2at6native29vectorized_elementwise_kernelILi2ENS0_13AUnaryFunctorIsssZZZNS0_19minimum_kernel_cudaERNS_18TensorIteratorBaseEENKUlvE_clEvENKUlvE3_clEvEUlssE_EESt5arrayIPcLm2EEEEviT0_T1_,@function
        .size           _ZN2at6native29vectorized_elementwise_kernelILi2ENS0_13AUnaryFunctorIsssZZZNS0_19minimum_kernel_cudaERNS_18TensorIteratorBaseEENKUlvE_clEvENKUlvE3_clEvEUlssE_EESt5arrayIPcLm2EEEEviT0_T1_,(.L_x_41842 - _ZN2at6native29vectorized_elementwise_kernelILi2ENS0_13AUnaryFunctorIsssZZZNS0_19minimum_kernel_cudaERNS_18TensorIteratorBaseEENKUlvE_clEvENKUlvE3_clEvEUlssE_EESt5arrayIPcLm2EEEEviT0_T1_)
        .other          _ZN2at6native29vectorized_elementwise_kernelILi2ENS0_13AUnaryFunctorIsssZZZNS0_19minimum_kernel_cudaERNS_18TensorIteratorBaseEENKUlvE_clEvENKUlvE3_clEvEUlssE_EESt5arrayIPcLm2EEEEviT0_T1_,@"STO_CUDA_ENTRY STV_DEFAULT"
_ZN2at6native29vectorized_elementwise_kernelILi2ENS0_13AUnaryFunctorIsssZZZNS0_19minimum_kernel_cudaERNS_18TensorIteratorBaseEENKUlvE_clEvENKUlvE3_clEvEUlssE_EESt5arrayIPcLm2EEEEviT0_T1_:
.text._ZN2at6native29vectorized_elementwise_kernelILi2ENS0_13AUnaryFunctorIsssZZZNS0_19minimum_kernel_cudaERNS_18TensorIteratorBaseEENKUlvE_clEvENKUlvE3_clEvEUlssE_EESt5arrayIPcLm2EEEEviT0_T1_:
        /* <DEDUP_REMOVED lines=9> */
[----:B------:R-:W-:Y:S01]  /*0090*/  PRMT R4, RZ, 0x7610, R4 ;  /* 0x00007610ff047816 */ /* 0x000fe20000000004 */
[----:B------:R-:W1:Y:S01]  /*00a0*/  LDCU.U16 UR6, c[0x0][0x386] ;  /* 0x000070c0ff0677ac */ /* 0x000e620008000400 */
        /* <DEDUP_REMOVED lines=11> */
[----:B------:R0:W1:Y:S07]  /*0160*/  @!P6 LDG.E.U16 R4, desc[UR4][R16.64] ;  /* 0x000000041004e981 */ /* 0x00006e000c1e1500 */
[----:B------:R-:W-:Y:S01]  /*0170*/  @!P4 IMAD.IADD R2, R3, 0x1, R0 ;  /* 0x000000010302c824 */ /* 0x000fe200078e0200 */
[----:B------:R-:W3:Y:S01]  /*0180*/  @!P4 LDC.64 R28, c[0x0][0x390] ;  /* 0x0000e400ff1ccb82 */ /* 0x000ee20000000a00 */
[----:B------:R-:W-:-:S05]  /*0190*/  @!P4 VIADD R0, R0, 0x80 ;  /* 0x000000800000c836 */ /* 0x000fca0000000000 */
        /* <DEDUP_REMOVED lines=9> */
[----:B------:R-:W-:Y:S01]  /*0230*/  @!P1 IMAD.IADD R11, R3, 0x1, R0 ;  /* 0x00000001030b9824 */ /* 0x000fe200078e0200 */
[----:B------:R-:W5:Y:S01]  /*0240*/  @!P1 LDC.64 R20, c[0x0][0x390] ;  /* 0x0000e400ff149b82 */ /* 0x000f620000000a00 */
[----:B------:R-:W-:-:S05]  /*0250*/  @!P1 VIADD R0, R0, 0x80 ;  /* 0x0000008000009836 */ /* 0x000fca0000000000 */
[----:B------:R-:W-:-:S13]  /*0260*/  ISETP.GE.U32.AND P0, PT, R0, R5, PT ;  /* 0x000000050000720c */ /* 0x000fda0003f06070 */
[----:B------:R-:W-:Y:S01]  /*0270*/  @!P0 IMAD.IADD R9, R3, 0x1, R0 ;  /* 0x0000000103098824 */ /* 0x000fe200078e0200 */
[----:B------:R-:W5:Y:S01]  /*0280*/  @!P0 LDC.64 R22, c[0x0][0x390] ;  /* 0x0000e400ff168b82 */ /* 0x000f620000000a00 */
[----:B------:R-:W-:-:S05]  /*0290*/  @!P0 VIADD R0, R0, 0x80 ;  /* 0x0000008000008836 */ /* 0x000fca0000000000 */
[----:B------:R-:W-:-:S13]  /*02a0*/  ISETP.GE.U32.AND P6, PT, R0, R5, PT ;  /* 0x000000050000720c */ /* 0x000fda0003fc6070 */
[----:B------:R-:W5:Y:S01]  /*02b0*/  @!P6 LDC.64 R24, c[0x0][0x390] ;  /* 0x0000e400ff18eb82 */ /* 0x000f620000000a00 */
[----:B----4-:R-:W-:Y:S01]  /*02c0*/  @!P2 IMAD.WIDE.U32 R18, R13, 0x2, R18 ;  /* 0x000000020d12a825 */ /* 0x010fe200078e0012 */
[----:B------:R-:W-:Y:S02]  /*02d0*/  @!P6 IADD3 R13, PT, PT, R3, R0, RZ ;  /* 0x00000000030de210 */ /* 0x000fe40007ffe0ff */
[----:B------:R-:W-:Y:S01]  /*02e0*/  PRMT R0, RZ, 0x7610, R0 ;  /* 0x00007610ff007816 */ /* 0x000fe20000000000 */
[----:B--2---:R-:W-:Y:S01]  /*02f0*/  @!P5 IMAD.WIDE.U32 R26, R6, 0x2, R26 ;  /* 0x00000002061ad825 */ /* 0x004fe200078e001a */
[----:B------:R-:W-:Y:S02]  /*0300*/  PRMT R6, RZ, 0x7610, R6 ;  /* 0x00007610ff067816 */ /* 0x000fe40000000006 */
[----:B------:R-:W-:Y:S01]  /*0310*/  PRMT R8, RZ, 0x7610, R8 ;  /* 0x00007610ff087816 */ /* 0x000fe20000000008 */
[----:B---3--:R-:W-:Y:S01]  /*0320*/  @!P4 IMAD.WIDE.U32 R28, R2, 0x2, R28 ;  /* 0x00000002021cc825 */ /* 0x008fe200078e001c */
[----:B------:R-:W-:-:S02]  /*0330*/  PRMT R2, RZ, 0x7610, R2 ;  /* 0x00007610ff027816 */ /* 0x000fc40000000002 */
[----:B------:R-:W-:Y:S01]  /*0340*/  PRMT R10, RZ, 0x7610, R10 ;  /* 0x00007610ff0a7816 */ /* 0x000fe2000000000a */
[----:B0-----:R-:W-:Y:S01]  /*0350*/  @!P3 IMAD.WIDE.U32 R16, R15, 0x2, R16 ;  /* 0x000000020f10b825 */ /* 0x001fe200078e0010 */
[----:B------:R-:W-:Y:S01]  /*0360*/  PRMT R12, RZ, 0x7610, R12 ;  /* 0x00007610ff0c7816 */ /* 0x000fe2000000000c */
[----:B------:R-:W2:Y:S01]  /*0370*/  @!P4 LDG.E.U16 R0, desc[UR4][R28.64] ;  /* 0x000000041c00c981 */ /* 0x000ea2000c1e1500 */
[----:B------:R-:W-:Y:S01]  /*0380*/  PRMT R14, RZ, 0x7610, R14 ;  /* 0x00007610ff0e7816 */ /* 0x000fe2000000000e */
[----:B-----5:R-:W-:Y:S02]  /*0390*/  @!P1 IMAD.WIDE.U32 R20, R11, 0x2, R20 ;  /* 0x000000020b149825 */ /* 0x020fe400078e0014 */
[----:B------:R-:W3:Y:S02]  /*03a0*/  @!P5 LDG.E.U16 R2, desc[UR4][R26.64] ;  /* 0x000000041a02d981 */ /* 0x000ee4000c1e1500 */
[----:B------:R-:W-:Y:S02]  /*03b0*/  @!P0 IMAD.WIDE.U32 R22, R9, 0x2, R22 ;  /* 0x0000000209168825 */ /* 0x000fe400078e0016 */
[----:B------:R-:W4:Y:S02]  /*03c0*/  @!P3 LDG.E.U16 R6, desc[UR4][R16.64] ;  /* 0x000000041006b981 */ /* 0x000f24000c1e1500 */
[----:B------:R-:W-:-:S02]  /*03d0*/  @!P6 IMAD.WIDE.U32 R24, R13, 0x2, R24 ;  /* 0x000000020d18e825 */ /* 0x000fc400078e0018 */
[----:B------:R-:W5:Y:S04]  /*03e0*/  @!P2 LDG.E.U16 R8, desc[UR4][R18.64] ;  /* 0x000000041208a981 */ /* 0x000f68000c1e1500 */
[----:B------:R-:W5:Y:S04]  /*03f0*/  @!P1 LDG.E.U16 R10, desc[UR4][R20.64] ;  /* 0x00000004140a9981 */ /* 0x000f68000c1e1500 */
[----:B------:R-:W5:Y:S04]  /*0400*/  @!P0 LDG.E.U16 R12, desc[UR4][R22.64] ;  /* 0x00000004160c8981 */ /* 0x000f68000c1e1500 */
[----:B------:R-:W5:Y:S01]  /*0410*/  @!P6 LDG.E.U16 R14, desc[UR4][R24.64] ;  /* 0x00000004180ee981 */ /* 0x000f62000c1e1500 */
[----:B------:R-:W-:Y:S01]  /*0420*/  ISETP.GE.U32.AND P0, PT, R7, R5, PT ;  /* 0x000000050700720c */ /* 0x000fe20003f06070 */
[----:B------:R-:W-:Y:S04]  /*0430*/  BSSY.RECONVERGENT B0, `(.L_x_18432) ;  /* 0x000003b000007945 */ /* 0x000fe80003800200 */
[----:B------:R-:W-:Y:S01]  /*0440*/  BSSY.RELIABLE B1, `(.L_x_18433) ;  /* 0x0000033000017945 */ /* 0x000fe20003800100 */
[----:B-1----:R-:W-:-:S02]  /*0450*/  VIMNMX.S16x2 R4, PT, PT, R4, UR6, PT ;  /* 0x0000000604047c48 */ /* 0x002fc4000bfe0300 */
[----:B--2---:R-:W-:Y:S02]  /*0460*/  VIMNMX.S16x2 R0, PT, PT, R0, UR6, PT ;  /* 0x0000000600007c48 */ /* 0x004fe4000bfe0300 */
[----:B---3--:R-:W-:Y:S02]  /*0470*/  VIMNMX.S16x2 R2, PT, PT, R2, UR6, PT ;  /* 0x0000000602027c48 */ /* 0x008fe4000bfe0300 */
[----:B----4-:R-:W-:Y:S02]  /*0480*/  VIMNMX.S16x2 R6, PT, PT, R6, UR6, PT ;  /* 0x0000000606067c48 */ /* 0x010fe4000bfe0300 */
[----:B-----5:R-:W-:Y:S02]  /*0490*/  VIMNMX.S16x2 R8, PT, PT, R8, UR6, PT ;  /* 0x0000000608087c48 */ /* 0x020fe4000bfe0300 */
[----:B------:R-:W-:Y:S02]  /*04a0*/  VIMNMX.S16x2 R10, PT, PT, R10, UR6, PT ;  /* 0x000000060a0a7c48 */ /* 0x000fe4000bfe0300 */
[----:B------:R-:W-:-:S02]  /*04b0*/  VIMNMX.S16x2 R12, PT, PT, R12, UR6, PT ;  /* 0x000000060c0c7c48 */ /* 0x000fc4000bfe0300 */
[----:B------:R-:W-:Y:S01]  /*04c0*/  VIMNMX.S16x2 R14, PT, PT, R14, UR6, PT ;  /* 0x000000060e0e7c48 */ /* 0x000fe2000bfe0300 */
[----:B------:R-:W-:Y:S06]  /*04d0*/  @P0 BRA `(.L_x_18434) ;  /* 0x0000000000300947 */ /* 0x000fec0003800000 */
        /* <DEDUP_REMOVED lines=12> */
.L_x_18434:
[----:B------:R-:W-:-:S13]  /*05a0*/  ISETP.GE.U32.AND P0, PT, R7, R5, PT ;  /* 0x000000050700720c */ /* 0x000fda0003f06070 */
[----:B------:R-:W-:Y:S05]  /*05b0*/  @P0 BRA `(.L_x_18436) ;  /* 0x0000000000300947 */ /* 0x000fea0003800000 */
[----:B0-----:R-:W0:Y:S01]  /*05c0*/  LDC.64 R16, c[0x0][0x388] ;  /* 0x0000e200ff107b82 */ /* 0x001e220000000a00 */
[----:B------:R-:W-:Y:S02]  /*05d0*/  IMAD.IADD R9, R3, 0x1, R7 ;  /* 0x0000000103097824 */ /* 0x000fe400078e0207 */
[----:B------:R-:W-:Y:S02]  /*05e0*/  VIADD R7, R7, 0x80 ;  /* 0x0000008007077836 */ /* 0x000fe40000000000 */
[----:B0-----:R-:W-:-:S05]  /*05f0*/  IMAD.WIDE.U32 R16, R9, 0x2, R16 ;  /* 0x0000000209107825 */ /* 0x001fca00078e0010 */
[----:B------:R1:W-:Y:S02]  /*0600*/  STG.E.U16 desc[UR4][R16.64], R0 ;  /* 0x0000000010007986 */ /* 0x0003e4000c101504 */
.L_x_18435:
[----:B------:R-:W-:-:S13]  /*0610*/  ISETP.GE.U32.AND P0, PT, R7, R5, PT ;  /* 0x000000050700720c */ /* 0x000fda0003f06070 */
[----:B------:R-:W-:Y:S05]  /*0620*/  @P0 BRA `(.L_x_18437) ;  /* 0x0000000000300947 */ /* 0x000fea0003800000 */
[----:B01----:R-:W0:Y:S01]  /*0630*/  LDC.64 R16, c[0x0][0x388] ;  /* 0x0000e200ff107b82 */ /* 0x003e220000000a00 */
[----:B------:R-:W-:Y:S02]  /*0640*/  IMAD.IADD R9, R3, 0x1, R7 ;  /* 0x0000000103097824 */ /* 0x000fe400078e0207 */
[----:B------:R-:W-:Y:S02]  /*0650*/  VIADD R7, R7, 0x80 ;  /* 0x0000008007077836 */ /* 0x000fe40000000000 */
[----:B0-----:R-:W-:-:S05]  /*0660*/  IMAD.WIDE.U32 R16, R9, 0x2, R16 ;  /* 0x0000000209107825 */ /* 0x001fca00078e0010 */
[----:B------:R1:W-:Y:S02]  /*0670*/  STG.E.U16 desc[UR4][R16.64], R6 ;  /* 0x0000000610007986 */ /* 0x0003e4000c101504 */
.L_x_18436:
[----:B------:R-:W-:-:S13]  /*0680*/  ISETP.GE.U32.AND P0, PT, R7, R5, PT ;  /* 0x000000050700720c */ /* 0x000fda0003f06070 */
[----:B------:R-:W-:Y:S05]  /*0690*/  @P0 BRA `(.L_x_18438) ;  /* 0x0000000000340947 */ /* 0x000fea0003800000 */
[----:B01----:R-:W0:Y:S01]  /*06a0*/  LDC.64 R16, c[0x0][0x388] ;  /* 0x0000e200ff107b82 */ /* 0x003e220000000a00 */
[----:B------:R-:W-:Y:S01]  /*06b0*/  IADD3 R9, PT, PT, R3, R7, RZ ;  /* 0x0000000703097210 */ /* 0x000fe20007ffe0ff */
[----:B------:R-:W-:-:S04]  /*06c0*/  VIADD R7, R7, 0x80 ;  /* 0x0000008007077836 */ /* 0x000fc80000000000 */
[----:B0-----:R-:W-:-:S05]  /*06d0*/  IMAD.WIDE.U32 R16, R9, 0x2, R16 ;  /* 0x0000000209107825 */ /* 0x001fca00078e0010 */
[----:B------:R2:W-:Y:S02]  /*06e0*/  STG.E.U16 desc[UR4][R16.64], R8 ;  /* 0x0000000810007986 */ /* 0x0005e4000c101504 */
.L_x_18437:
[----:B------:R-:W-:-:S13]  /*06f0*/  ISETP.GE.U32.AND P0, PT, R7, R5, PT ;  /* 0x000000050700720c */ /* 0x000fda0003f06070 */
[----:B------:R-:W-:Y:S05]  /*0700*/  @P0 BREAK.RELIABLE B1 ;  /* 0x0000000000010942 */ /* 0x000fea0003800100 */
[----:B------:R-:W-:Y:S05]  /*0710*/  @P0 BRA `(.L_x_18439) ;  /* 0x0000000000300947 */ /* 0x000fea0003800000 */
[----:B--2---:R-:W2:Y:S01]  /*0720*/  LDC.64 R8, c[0x0][0x388] ;  /* 0x0000e200ff087b82 */ /* 0x004ea20000000a00 */
[----:B------:R-:W-:Y:S02]  /*0730*/  IMAD.IADD R11, R3, 0x1, R7 ;  /* 0x00000001030b7824 */ /* 0x000fe400078e0207 */
[----:B------:R-:W-:Y:S02]  /*0740*/  VIADD R7, R7, 0x80 ;  /* 0x0000008007077836 */ /* 0x000fe40000000000 */
[----:B--2---:R-:W-:-:S05]  /*0750*/  IMAD.WIDE.U32 R8, R11, 0x2, R8 ;  /* 0x000000020b087825 */ /* 0x004fca00078e0008 */
[----:B------:R2:W-:Y:S02]  /*0760*/  STG.E.U16 desc[UR4][R8.64], R10 ;  /* 0x0000000a08007986 */ /* 0x0005e4000c101504 */
.L_x_18438:
[----:B------:R-:W-:Y:S05]  /*0770*/  BSYNC.RELIABLE B1 ;  /* 0x0000000000017941 */ /* 0x000fea0003800100 */
.L_x_18433:
[----:B------:R-:W-:-:S13]  /*0780*/  ISETP.GE.U32.AND P0, PT, R7, R5, PT ;  /* 0x000000050700720c */ /* 0x000fda0003f06070 */
[----:B--2---:R-:W2:Y:S01]  /*0790*/  @!P0 LDC.64 R8, c[0x0][0x388] ;  /* 0x0000e200ff088b82 */ /* 0x004ea20000000a00 */
[----:B------:R-:W-:Y:S02]  /*07a0*/  @!P0 IMAD.IADD R11, R3, 0x1, R7 ;  /* 0x00000001030b8824 */ /* 0x000fe400078e0207 */
[----:B------:R-:W-:Y:S02]  /*07b0*/  @!P0 VIADD R7, R7, 0x80 ;  /* 0x0000008007078836 */ /* 0x000fe40000000000 */
[----:B--2---:R-:W-:-:S05]  /*07c0*/  @!P0 IMAD.WIDE.U32 R8, R11, 0x2, R8 ;  /* 0x000000020b088825 */ /* 0x004fca00078e0008 */
[----:B------:R3:W-:Y:S02]  /*07d0*/  @!P0 STG.E.U16 desc[UR4][R8.64], R12 ;  /* 0x0000000c08008986 */ /* 0x0007e4000c101504 */
.L_x_18439:
[----:B------:R-:W-:Y:S05]  /*07e0*/  BSYNC.RECONVERGENT B0 ;  /* 0x0000000000007941 */ /* 0x000fea0003800200 */
.L_x_18432:
[----:B------:R-:W-:Y:S05]  /*07f0*/  WARPSYNC.ALL ;  /* 0x0000000000007948 */ /* 0x000fea0003800000 */
[----:B------:R-:W-:-:S13]  /*0800*/  ISETP.GE.U32.AND P0, PT, R7, R5, PT ;  /* 0x000000050700720c */ /* 0x000fda0003f06070 */
[----:B------:R-:W-:Y:S05]  /*0810*/  @P0 EXIT ;  /* 0x000000000000094d */ /* 0x000fea0003800000 */
[----:B0-----:R-:W0:Y:S01]  /*0820*/  LDC.64 R4, c[0x0][0x388] ;  /* 0x0000e200ff047b82 */ /* 0x001e220000000a00 */
[----:B------:R-:W-:-:S04]  /*0830*/  IMAD.IADD R3, R3, 0x1, R7 ;  /* 0x0000000103037824 */ /* 0x000fc800078e0207 */
[----:B0-----:R-:W-:-:S05]  /*0840*/  IMAD.WIDE.U32 R2, R3, 0x2, R4 ;  /* 0x0000000203027825 */ /* 0x001fca00078e0004 */
[----:B------:R-:W-:Y:S01]  /*0850*/  STG.E.U16 desc[UR4][R2.64], R14 ;  /* 0x0000000e02007986 */ /* 0x000fe2000c101504 */
[----:B------:R-:W-:Y:S05]  /*0860*/  EXIT ;  /* 0x000000000000794d */ /* 0x000fea0003800000 */
.L_x_18431:
[----:B------:R-:W0:Y:S01]  /*0870*/  S2R R9, SR_TID.X ;  /* 0x0000000000097919 */ /* 0x000e220000002100 */
[----:B------:R-:W1:Y:S01]  /*0880*/  LDC.64 R4, c[0x0][0x390] ;  /* 0x0000e400ff047b82 */ /* 0x000e620000000a00 */
[----:B------:R-:W2:Y:S07]  /*0890*/  LDCU.U16 UR6, c[0x0][0x386] ;  /* 0x000070c0ff0677ac */ /* 0x000eae0008000400 */
        /* <DEDUP_REMOVED lines=9> */
[C---:B----4-:R-:W-:Y:S02]  /*0930*/  PRMT R3, R8.reuse, 0x7632, R3 ;  /* 0x0000763208037816 */ /* 0x050fe40000000003 */
[----:B--2---:R-:W-:Y:S02]  /*0940*/  VIMNMX.S16x2 R8, PT, PT, R8, UR6, PT ;  /* 0x0000000608087c48 */ /* 0x004fe4000bfe0300 */
[----:B-----5:R-:W-:Y:S02]  /*0950*/  PRMT R5, R2, 0x7632, R5 ;  /* 0x0000763202057816 */ /* 0x020fe40000000005 */
[----:B------:R-:W-:Y:S02]  /*0960*/  VIMNMX.S16x2 R3, PT, PT, R3, UR6, PT ;  /* 0x0000000603037c48 */ /* 0x000fe4000bfe0300 */
[----:B------:R-:W-:Y:S02]  /*0970*/  PRMT R9, R0, 0x7632, R9 ;  /* 0x0000763200097816 */ /* 0x000fe40000000009 */
[----:B------:R-:W-:-:S02]  /*0980*/  VIMNMX.S16x2 R2, PT, PT, R2, UR6, PT ;  /* 0x0000000602027c48 */ /* 0x000fc4000bfe0300 */
[----:B------:R-:W-:Y:S02]  /*0990*/  PRMT R10, R4, 0x7632, R10 ;  /* 0x00007632040a7816 */ /* 0x000fe4000000000a */
[----:B------:R-:W-:Y:S02]  /*09a0*/  VIMNMX.S16x2 R5, PT, PT, R5, UR6, PT ;  /* 0x0000000605057c48 */ /* 0x000fe4000bfe0300 */
[----:B------:R-:W-:Y:S02]  /*09b0*/  VIMNMX.S16x2 R0, PT, PT, R0, UR6, PT ;  /* 0x0000000600007c48 */ /* 0x000fe4000bfe0300 */
[----:B------:R-:W-:Y:S02]  /*09c0*/  VIMNMX.S16x2 R9, PT, PT, R9, UR6, PT ;  /* 0x0000000609097c48 */ /* 0x000fe4000bfe0300 */
[----:B------:R-:W-:Y:S02]  /*09d0*/  VIMNMX.S16x2 R4, PT, PT, R4, UR6, PT ;  /* 0x0000000604047c48 */ /* 0x000fe4000bfe0300 */
[----:B------:R-:W-:-:S02]  /*09e0*/  VIMNMX.S16x2 R10, PT, PT, R10, UR6, PT ;  /* 0x000000060a0a7c48 */ /* 0x000fc4000bfe0300 */
        /* <DEDUP_REMOVED lines=9> */
.L_x_18440:
        /* <DEDUP_REMOVED lines=16> */
.L_x_41842:


//--------------------- .text._ZN2at6native29vectorized_elementwise_kernelILi4ENS0_13AUnaryFunctorIsssZZZNS0_19minimum_kernel_cudaERNS_18TensorIteratorBaseEENKUlvE_clEvENKUlvE3_clEvEUlssE_EESt5arrayIPcLm2EEEEviT0_T1_ --------------------------
	.section	.text._ZN2at6native29vectorized_elementwise_kernelILi4ENS0_13AUnaryFunctorIsssZZZNS0_19minimum_kernel_cudaERNS_18TensorIteratorBaseEENKUlvE_clEvENKUlvE3_clEvEUlssE_EESt5arrayIPcLm2EEEEviT0_T1_,"ax",@progbits
	.align	128
        .global         _ZN2at6native29vectorized_elementwise_kernelILi4ENS0_13AUnaryFunctorIsssZZZNS0_19minimum_kernel_cudaERNS_18TensorIteratorBaseEENKUlvE_clEvENKUlvE3_clEvEUlssE_EESt5arrayIPcLm2EEEEviT0_T1_
        .type           _ZN2at6native29vectorized_elementwise_kernelILi4ENS0_13AUnaryFunctorIsssZZZNS0_19minimum_kernel_cudaERNS_18TensorIteratorBaseEENKUlvE_clEvENKUlvE3_clEvEUlssE_EESt5arrayIPcLm2EEEEviT0_T1_,@function
        .size           _ZN2at6native29vectorized_elementwise_kernelILi4ENS0_13AUnaryFunctorIsssZZZNS0_19minimum_kernel_cudaERNS_18TensorIteratorBaseEENKUlvE_clEvENKUlvE3_clEvEUlssE_EESt5arrayIPcLm2EEEEviT0_T1_,(.L_x_41843 - _ZN2at6native29vectorized_elementwise_kernelILi4ENS0_13AUnaryFunctorIsssZZZNS0_19minimum_kernel_cudaERNS_18TensorIteratorBaseEENKUlvE_clEvENKUlvE3_clEvEUlssE_EESt5arrayIPcLm2EEEEviT0_T1_)
        .other          _ZN2at6native29vectorized_elementwise_kernelILi4ENS0_13AUnaryFunctorIsssZZZNS0_19minimum_kernel_cudaERNS_18TensorIteratorBaseEENKUlvE_clEvENKUlvE3_clEvEUlssE_EESt5arrayIPcLm2EEEEviT0_T1_,@"STO_CUDA_ENTRY STV_DEFAULT"
_ZN2at6native29vectorized_elementwise_kernelILi4ENS0_13AUnaryFunctorIsssZZZNS0_19minimum_kernel_cudaERNS_18TensorIteratorBaseEENKUlvE_clEvENKUlvE3_clEvEUlssE_EESt5arrayIPcLm2EEEEviT0_T1_:
.text._ZN2at6native29vectorized_elementwise_kernelILi4ENS0_13AUnaryFunctorIsssZZZNS0_19minimum_kernel_cudaERNS_18TensorIteratorBaseEENKUlvE_clEvENKUlvE3_clEvEUlssE_EESt5arrayIPcLm2EEEEviT0_T1_:
        /* <DEDUP_REMOVED lines=45> */
[----:B------:R-:W-:-:S03]  /*02d0*/  PRMT R8, RZ, 0x7610, R8 ;  /* 0x00007610ff087816 */ /* 0x000fc60000000008 */
[--C-:B------:R-:W-:Y:S01]  /*02e0*/  @!P6 IMAD.IADD R13, R3, 0x1, R0.reuse ;  /* 0x00000001030de824 */ /* 0x100fe200078e0200 */
[----:B------:R-:W-:Y:S01]  /*02f0*/  PRMT R0, RZ, 0x7610, R0 ;  /* 0x00007610ff007816 */ /* 0x000fe20000000000 */
[----:B--2---:R-:W-:Y:S01]  /*0300*/  @!P5 IMAD.WIDE.U32 R26, R6, 0x2, R26 ;  /* 0x00000002061ad825 */ /* 0x004fe200078e001a */
[----:B------:R-:W-:Y:S01]  /*0310*/  PRMT R6, RZ, 0x7610, R6 ;  /* 0x00007610ff067816 */ /* 0x000fe20000000006 */
[----:B------:R-:W2:Y:S01]  /*0320*/  @!P2 LDG.E.U16 R8, desc[UR4][R18.64] ;  /* 0x000000041208a981 */ /* 0x000ea2000c1e1500 */
[----:B------:R-:W-:Y:S01]  /*0330*/  PRMT R10, RZ, 0x7610, R10 ;  /* 0x00007610ff0a7816 */ /* 0x000fe2000000000a */
[----:B---3--:R-:W-:Y:S01]  /*0340*/  @!P4 IMAD.WIDE.U32 R28, R2, 0x2, R28 ;  /* 0x00000002021cc825 */ /* 0x008fe200078e001c */
[----:B------:R-:W-:Y:S02]  /*0350*/  PRMT R2, RZ, 0x7610, R2 ;  /* 0x00007610ff027816 */ /* 0x000fe40000000002 */
[----:B------:R-:W-:Y:S01]  /*0360*/  PRMT R12, RZ, 0x7610, R12 ;  /* 0x00007610ff0c7816 */ /* 0x000fe2000000000c */
[----:B0-----:R-:W-:Y:S01]  /*0370*/  @!P3 IMAD.WIDE.U32 R16, R15, 0x2, R16 ;  /* 0x000000020f10b825 */ /* 0x001fe200078e0010 */
[----:B------:R-:W-:Y:S01]  /*0380*/  PRMT R14, RZ, 0x7610, R14 ;  /* 0x00007610ff0e7816 */ /* 0x000fe2000000000e */
[----:B------:R-:W3:Y:S02]  /*0390*/  @!P4 LDG.E.U16 R0, desc[UR4][R28.64] ;  /* 0x000000041c00c981 */ /* 0x000ee4000c1e1500 */
[----:B-----5:R-:W-:-:S02]  /*03a0*/  @!P1 IMAD.WIDE.U32 R20, R11, 0x2, R20 ;  /* 0x000000020b149825 */ /* 0x020fc400078e0014 */
[----:B------:R-:W4:Y:S02]  /*03b0*/  @!P5 LDG.E.U16 R2, desc[UR4][R26.64] ;  /* 0x000000041a02d981 */ /* 0x000f24000c1e1500 */
[----:B------:R-:W-:Y:S02]  /*03c0*/  @!P0 IMAD.WIDE.U32 R22, R9, 0x2, R22 ;  /* 0x0000000209168825 */ /* 0x000fe400078e0016 */
[----:B------:R-:W5:Y:S02]  /*03d0*/  @!P3 LDG.E.U16 R6, desc[UR4][R16.64] ;  /* 0x000000041006b981 */ /* 0x000f64000c1e1500 */
[----:B------:R-:W-:Y:S02]  /*03e0*/  @!P6 IMAD.WIDE.U32 R24, R13, 0x2, R24 ;  /* 0x000000020d18e825 */ /* 0x000fe400078e0018 */
        /* <DEDUP_REMOVED lines=27> */
.L_x_18444:
[----:B------:R-:W-:-:S13]  /*05a0*/  ISETP.GE.U32.AND P0, PT, R7, R5, PT ;  /* 0x000000050700720c */ /* 0x000fda0003f06070 */
[----:B------:R-:W-:Y:S05]  /*05b0*/  @P0 BRA `(.L_x_18446) ;  /* 0x0000000000300947 */ /* 0x000fea0003800000 */
[----:B0-----:R-:W0:Y:S01]  /*05c0*/  LDC.64 R16, c[0x0][0x388] ;  /* 0x0000e200ff107b82 */ /* 0x001e220000000a00 */
[----:B------:R-:W-:Y:S02]  /*05d0*/  IMAD.IADD R9, R3, 0x1, R7 ;  /* 0x0000000103097824 */ /* 0x000fe400078e0207 */
[----:B------:R-:W-:Y:S02]  /*05e0*/  VIADD R7, R7, 0x80 ;  /* 0x0000008007077836 */ /* 0x000fe40000000000 */
[----:B0-----:R-:W-:-:S05]  /*05f0*/  IMAD.WIDE.U32 R16, R9, 0x2, R16 ;  /* 0x0000000209107825 */ /* 0x001fca00078e0010 */
[----:B------:R1:W-:Y:S02]  /*0600*/  STG.E.U16 desc[UR4][R16.64], R0 ;  /* 0x0000000010007986 */ /* 0x0003e4000c101504 */
.L_x_18445:
[----:B------:R-:W-:-:S13]  /*0610*/  ISETP.GE.U32.AND P0, PT, R7, R5, PT ;  /* 0x000000050700720c */ /* 0x000fda0003f06070 */
[----:B------:R-:W-:Y:S05]  /*0620*/  @P0 BRA `(.L_x_18447) ;  /* 0x0000000000300947 */ /* 0x000fea0003800000 */
[----:B01----:R-:W0:Y:S01]  /*0630*/  LDC.64 R16, c[0x0][0x388] ;  /* 0x0000e200ff107b82 */ /* 0x003e220000000a00 */
[----:B------:R-:W-:Y:S02]  /*0640*/  IMAD.IADD R9, R3, 0x1, R7 ;  /* 0x0000000103097824 */ /* 0x000fe400078e0207 */
[----:B------:R-:W-:Y:S02]  /*0650*/  VIADD R7, R7, 0x80 ;  /* 0x0000008007077836 */ /* 0x000fe40000000000 */
[----:B0-----:R-:W-:-:S05]  /*0660*/  IMAD.WIDE.U32 R16, R9, 0x2, R16 ;  /* 0x0000000209107825 */ /* 0x001fca00078e0010 */
[----:B------:R1:W-:Y:S02]  /*0670*/  STG.E.U16 desc[UR4][R16.64], R6 ;  /* 0x0000000610007986 */ /* 0x0003e4000c101504 */
.L_x_18446:
[----:B------:R-:W-:-:S13]  /*0680*/  ISETP.GE.U32.AND P0, PT, R7, R5, PT ;  /* 0x000000050700720c */ /* 0x000fda0003f06070 */
[----:B------:R-:W-:Y:S05]  /*0690*/  @P0 BRA `(.L_x_18448) ;  /* 0x0000000000340947 */ /* 0x000fea0003800000 */
[----:B01----:R-:W0:Y:S01]  /*06a0*/  LDC.64 R16, c[0x0][0x388] ;  /* 0x0000e200ff107b82 */ /* 0x003e220000000a00 */
[----:B------:R-:W-:Y:S02]  /*06b0*/  IMAD.IADD R9, R3, 0x1, R7 ;  /* 0x0000000103097824 */ /* 0x000fe400078e0207 */
[----:B------:R-:W-:Y:S02]  /*06c0*/  VIADD R7, R7, 0x80 ;  /* 0x0000008007077836 */ /* 0x000fe40000000000 */
[----:B0-----:R-:W-:-:S05]  /*06d0*/  IMAD.WIDE.U32 R16, R9, 0x2, R16 ;  /* 0x0000000209107825 */ /* 0x001fca00078e0010 */
[----:B------:R2:W-:Y:S02]  /*06e0*/  STG.E.U16 desc[UR4][R16.64], R8 ;  /* 0x0000000810007986 */ /* 0x0005e4000c101504 */
.L_x_18447:
        /* <DEDUP_REMOVED lines=8> */
.L_x_18448:
[----:B------:R-:W-:Y:S05]  /*0770*/  BSYNC.RELIABLE B1 ;  /* 0x0000000000017941 */ /* 0x000fea0003800100 */
.L_x_18443:
[----:B------:R-:W-:-:S13]  /*0780*/  ISETP.GE.U32.AND P0, PT, R7, R5, PT ;  /* 0x000000050700720c */ /* 0x000fda0003f06070 */
[----:B--2---:R-:W2:Y:S01]  /*0790*/  @!P0 LDC.64 R8, c[0x0][0x388] ;  /* 0x0000e200ff088b82 */ /* 0x004ea20000000a00 */
[----:B------:R-:W-:Y:S02]  /*07a0*/  @!P0 IMAD.IADD R11, R3, 0x1, R7 ;  /* 0x00000001030b8824 */ /* 0x000fe400078e0207 */
[----:B------:R-:W-:Y:S02]  /*07b0*/  @!P0 VIADD R7, R7, 0x80 ;  /* 0x0000008007078836 */ /* 0x000fe40000000000 */
[----:B--2---:R-:W-:-:S05]  /*07c0*/  @!P0 IMAD.WIDE.U32 R8, R11, 0x2, R8 ;  /* 0x000000020b088825 */ /* 0x004fca00078e0008 */
[----:B------:R3:W-:Y:S02]  /*07d0*/  @!P0 STG.E.U16 desc[UR4][R8.64], R12 ;  /* 0x0000000c08008986 */ /* 0x0007e4000c101504 */
.L_x_18449:
[----:B------:R-:W-:Y:S05]  /*07e0*/  BSYNC.RECONVERGENT B0 ;  /* 0x0000000000007941 */ /* 0x000fea0003800200 */
.L_x_18442:
        /* <DEDUP_REMOVED lines=8> */
.L_x_18441:
[----:B------:R-:W0:Y:S01]  /*0870*/  S2R R7, SR_TID.X ;  /* 0x0000000000077919 */ /* 0x000e220000002100 */
[----:B------:R-:W1:Y:S01]  /*0880*/  LDC.64 R4, c[0x0][0x390] ;  /* 0x0000e400ff047b82 */ /* 0x000e620000000a00 */
[----:B------:R-:W2:Y:S07]  /*0890*/  LDCU.U16 UR6, c[0x0][0x386] ;  /* 0x000070c0ff0677ac */ /* 0x000eae0008000400 */
[----:B------:R-:W3:Y:S01]  /*08a0*/  LDC.64 R10, c[0x0][0x388] ;  /* 0x0000e200ff0a7b82 */ /* 0x000ee20000000a00 */
[----:B-1----:R-:W-:-:S04]  /*08b0*/  IMAD.WIDE.U32 R4, R3, 0x2, R4 ;  /* 0x0000000203047825 */ /* 0x002fc800078e0004 */
[----:B0-----:R-:W-:-:S05]  /*08c0*/  IMAD.WIDE.U32 R8, R7, 0x8, R4 ;  /* 0x0000000807087825 */ /* 0x001fca00078e0004 */
[----:B------:R-:W4:Y:S04]  /*08d0*/  LDG.E.64 R4, desc[UR4][R8.64+0x400] ;  /* 0x0004000408047981 */ /* 0x000f28000c1e1b00 */
[----:B------:R4:W5:Y:S01]  /*08e0*/  LDG.E.64 R12, desc[UR4][R8.64] ;  /* 0x00000004080c7981 */ /* 0x000962000c1e1b00 */
[----:B---3--:R-:W-:-:S04]  /*08f0*/  IMAD.WIDE.U32 R2, R3, 0x2, R10 ;  /* 0x0000000203027825 */ /* 0x008fc800078e000a */
[----:B------:R-:W-:Y:S01]  /*0900*/  IMAD.WIDE.U32 R2, R7, 0x8, R2 ;  /* 0x0000000807027825 */ /* 0x000fe200078e0002 */
[----:B----4-:R-:W-:Y:S02]  /*0910*/  PRMT R8, R5, 0x7610, R8 ;  /* 0x0000761005087816 */ /* 0x010fe40000000008 */
[----:B------:R-:W-:Y:S02]  /*0920*/  PRMT R5, R4, 0x7632, R5 ;  /* 0x0000763204057816 */ /* 0x000fe40000000005 */
[C---:B-----5:R-:W-:Y:S02]  /*0930*/  PRMT R14, R13.reuse, 0x7610, R14 ;  /* 0x000076100d0e7816 */ /* 0x060fe4000000000e */
[----:B------:R-:W-:Y:S02]  /*0940*/  PRMT R10, R13, 0x7632, R10 ;  /* 0x000076320d0a7816 */ /* 0x000fe4000000000a */
[----:B------:R-:W-:Y:S02]  /*0950*/  PRMT R6, R12, 0x7632, R6 ;  /* 0x000076320c067816 */ /* 0x000fe40000000006 */
[----:B------:R-:W-:-:S02]  /*0960*/  PRMT R11, R5, 0x7632, R11 ;  /* 0x00007632050b7816 */ /* 0x000fc4000000000b */
[----:B--2---:R-:W-:Y:S02]  /*0970*/  VIMNMX.S16x2 R4, PT, PT, R4, UR6, PT ;  /* 0x0000000604047c48 */ /* 0x004fe4000bfe0300 */
[----:B------:R-:W-:Y:S02]  /*0980*/  VIMNMX.S16x2 R5, PT, PT, R5, UR6, PT ;  /* 0x0000000605057c48 */ /* 0x000fe4000bfe0300 */
[----:B------:R-:W-:Y:S02]  /*0990*/  VIMNMX.S16x2 R0, PT, PT, R12, UR6, PT ;  /* 0x000000060c007c48 */ /* 0x000fe4000bfe0300 */
[----:B------:R-:W-:Y:S02]  /*09a0*/  VIMNMX.S16x2 R9, PT, PT, R14, UR6, PT ;  /* 0x000000060e097c48 */ /* 0x000fe4000bfe0300 */
[----:B------:R-:W-:Y:S02]  /*09b0*/  VIMNMX.S16x2 R10, PT, PT, R10, UR6, PT ;  /* 0x000000060a0a7c48 */ /* 0x000fe4000bfe0300 */
[----:B------:R-:W-:-:S02]  /*09c0*/  VIMNMX.S16x2 R6, PT, PT, R6, UR6, PT ;  /* 0x0000000606067c48 */ /* 0x000fc4000bfe0300 */
[----:B------:R-:W-:Y:S02]  /*09d0*/  VIMNMX.S16x2 R8, PT, PT, R8, UR6, PT ;  /* 0x0000000608087c48 */ /* 0x000fe4000bfe0300 */
[----:B------:R-:W-:Y:S02]  /*09e0*/  VIMNMX.S16x2 R11, PT, PT, R11, UR6, PT ;  /* 0x000000060b0b7c48 */ /* 0x000fe4000bfe0300 */
[----:B------:R-:W-:Y:S02]  /*09f0*/  PRMT R4, R4, 0x5410, R5 ;  /* 0x0000541004047816 */ /* 0x000fe40000000005 */
[----:B------:R-:W-:Y:S02]  /*0a00*/  PRMT R7, R9, 0x5410, R10 ;  /* 0x0000541009077816 */ /* 0x000fe4000000000a */
[----:B------:R-:W-:Y:S02]  /*0a10*/  PRMT R6, R0, 0x5410, R6 ;  /* 0x0000541000067816 */ /* 0x000fe40000000006 */
[----:B------:R-:W-:-:S03]  /*0a20*/  PRMT R5, R8, 0x5410, R11 ;  /* 0x0000541008057816 */ /* 0x000fc6000000000b */
[----:B------:R-:W-:Y:S04]  /*0a30*/  STG.E.64 desc[UR4][R2.64], R6 ;  /* 0x0000000602007986 */ /* 0x000fe8000c101b04 */
[----:B------:R-:W-:Y:S01]  /*0a40*/  STG.E.64 desc[UR4][R2.64+0x400], R4 ;  /* 0x0004000402007986 */ /* 0x000fe2000c101b04 */
[----:B------:R-:W-:Y:S05]  /*0a50*/  EXIT ;  /* 0x000000000000794d */ /* 0x000fea0003800000 */
.L_x_18450:
        /* <DEDUP_REMOVED lines=10> */
.L_x_41843:


//--------------------- .text._ZN2at6native29vectorized_elementwise_kernelILi8ENS0_13AUnaryFunctorIsssZZZNS0_19minimum_kernel_cudaERNS_18TensorIteratorBaseEENKUlvE_clEvENKUlvE3_clEvEUlssE_EESt5arrayIPcLm2EEEEviT0_T1_ --------------------------
	.section	.text._ZN2at6native29vectorized_elementwise_kernelILi8ENS0_13AUnaryFunctorIsssZZZNS0_19minimum_kernel_cudaERNS_18TensorIteratorBaseEENKUlvE_clEvENKUlvE3_clEvEUlssE_EESt5arrayIPcLm2EEEEviT0_T1_,"ax",@progbits
	.align	128
        .global         _ZN2at6native29vectorized_elementwise_kernelILi8ENS0_13AUnaryFunctorIsssZZZNS0_19minimum_kernel_cudaERNS_18TensorIteratorBaseEENKUlvE_clEvENKUlvE3_clEvEUlssE_EESt5arrayIPcLm2EEEEviT0_T1_
        .type           _ZN2at6native29vectorized_elementwise_kernelILi8ENS0_13AUnaryFunctorIsssZZZNS0_19minimum_kernel_cudaERNS_18TensorIteratorBaseEENKUlvE_clEvENKUlvE3_clEvEUlssE_EESt5arrayIPcLm2EEEEviT0_T1_,@function
        .size           _ZN2at6native29vectorized_elementwise_kernelILi8ENS0_13AUnaryFunctorIsssZZZNS0_19minimum_kernel_cudaERNS_18TensorIteratorBaseEENKUlvE_clEvENKUlvE3_clEvEUlssE_EESt5arrayIPcLm2EEEEviT0_T1_,(.L_x_41844 - _ZN2at6native29vectorized_elementwise_kernelILi8ENS0_13AUnaryFunctorIsssZZZNS0_19minimum_kernel_cudaERNS_18TensorIteratorBaseEENKUlvE_clEvENKUlvE3_clEvEUlssE_EESt5arrayIPcLm2EEEEviT0_T1_)
        .other          _ZN2at6native29vectorized_elementwise_kernelILi8ENS0_13AUnaryFunctorIsssZZZNS0_19minimum_kernel_cudaERNS_18TensorIteratorBaseEENKUlvE_clEvENKUlvE3_clEvEUlssE_EESt5arrayIPcLm2EEEEviT0_T1_,@"STO_CUDA_ENTRY STV_DEFAULT"
_ZN2at6native29vectorized_elementwise_kernelILi8ENS0_13AUnaryFunctorIsssZZZNS0_19minimum_kernel_cudaERNS_18TensorIteratorBaseEENKUlvE_clEvENKUlvE3_clEvEUlssE_EESt5arrayIPcLm2EEEEviT0_T1_:
.text._ZN2at6native29vectorized_elementwise_kernelILi8ENS0_13AUnaryFunctorIsssZZZNS0_19minimum_kernel_cudaERNS_18TensorIteratorBaseEENKUlvE_clEvENKUlvE3_clEvEUlssE_EESt5arrayIPcLm2EEEEviT0_T1_:
        /* <DEDUP_REMOVED lines=90> */
.L_x_18454:
[----:B------:R-:W-:-:S13]  /*05a0*/  ISETP.GE.U32.AND P0, PT, R7, R5, PT ;  /* 0x000000050700720c */ /* 0x000fda0003f06070 */
[----:B------:R-:W-:Y:S05]  /*05b0*/  @P0 BRA `(.L_x_18456) ;  /* 0x0000000000300947 */ /* 0x000fea0003800000 */
[----:B0-----:R-:W0:Y:S01]  /*05c0*/  LDC.64 R16, c[0x0][0x388] ;  /* 0x0000e200ff107b82 */ /* 0x001e220000000a00 */
[----:B------:R-:W-:Y:S02]  /*05d0*/  IMAD.IADD R9, R3, 0x1, R7 ;  /* 0x0000000103097824 */ /* 0x000fe400078e0207 */
[----:B------:R-:W-:Y:S02]  /*05e0*/  VIADD R7, R7, 0x80 ;  /* 0x0000008007077836 */ /* 0x000fe40000000000 */
[----:B0-----:R-:W-:-:S05]  /*05f0*/  IMAD.WIDE.U32 R16, R9, 0x2, R16 ;  /* 0x0000000209107825 */ /* 0x001fca00078e0010 */
[----:B------:R1:W-:Y:S02]  /*0600*/  STG.E.U16 desc[UR4][R16.64], R0 ;  /* 0x0000000010007986 */ /* 0x0003e4000c101504 */
.L_x_18455:
[----:B------:R-:W-:-:S13]  /*0610*/  ISETP.GE.U32.AND P0, PT, R7, R5, PT ;  /* 0x000000050700720c */ /* 0x000fda0003f06070 */
[----:B------:R-:W-:Y:S05]  /*0620*/  @P0 BRA `(.L_x_18457) ;  /* 0x0000000000300947 */ /* 0x000fea0003800000 */
[----:B01----:R-:W0:Y:S01]  /*0630*/  LDC.64 R16, c[0x0][0x388] ;  /* 0x0000e200ff107b82 */ /* 0x003e220000000a00 */
[----:B------:R-:W-:Y:S02]  /*0640*/  IMAD.IADD R9, R3, 0x1, R7 ;  /* 0x0000000103097824 */ /* 0x000fe400078e0207 */
[----:B------:R-:W-:Y:S02]  /*0650*/  VIADD R7, R7, 0x80 ;  /* 0x0000008007077836 */ /* 0x000fe40000000000 */
[----:B0-----:R-:W-:-:S05]  /*0660*/  IMAD.WIDE.U32 R16, R9, 0x2, R16 ;  /* 0x0000000209107825 */ /* 0x001fca00078e0010 */
[----:B------:R1:W-:Y:S02]  /*0670*/  STG.E.U16 desc[UR4][R16.64], R6 ;  /* 0x0000000610007986 */ /* 0x0003e4000c101504 */
.L_x_18456:
[----:B------:R-:W-:-:S13]  /*0680*/  ISETP.GE.U32.AND P0, PT, R7, R5, PT ;  /* 0x000000050700720c */ /* 0x000fda0003f06070 */
[----:B------:R-:W-:Y:S05]  /*0690*/  @P0 BRA `(.L_x_18458) ;  /* 0x0000000000340947 */ /* 0x000fea0003800000 */
[----:B01----:R-:W0:Y:S01]  /*06a0*/  LDC.64 R16, c[0x0][0x388] ;  /* 0x0000e200ff107b82 */ /* 0x003e220000000a00 */
[----:B------:R-:W-:Y:S02]  /*06b0*/  IMAD.IADD R9, R3, 0x1, R7 ;  /* 0x0000000103097824 */ /* 0x000fe400078e0207 */
[----:B------:R-:W-:Y:S02]  /*06c0*/  VIADD R7, R7, 0x80 ;  /* 0x0000008007077836 */ /* 0x000fe40000000000 */
[----:B0-----:R-:W-:-:S05]  /*06d0*/  IMAD.WIDE.U32 R16, R9, 0x2, R16 ;  /* 0x0000000209107825 */ /* 0x001fca00078e0010 */
[----:B------:R2:W-:Y:S02]  /*06e0*/  STG.E.U16 desc[UR4][R16.64], R8 ;  /* 0x0000000810007986 */ /* 0x0005e4000c101504 */
.L_x_18457:
        /* <DEDUP_REMOVED lines=8> */
.L_x_18458:
[----:B------:R-:W-:Y:S05]  /*0770*/  BSYNC.RELIABLE B1 ;  /* 0x0000000000017941 */ /* 0x000fea0003800100 */
.L_x_18453:
[----:B------:R-:W-:-:S13]  /*0780*/  ISETP.GE.U32.AND P0, PT, R7, R5, PT ;  /* 0x000000050700720c */ /* 0x000fda0003f06070 */
[----:B--2---:R-:W2:Y:S01]  /*0790*/  @!P0 LDC.64 R8, c[0x0][0x388] ;  /* 0x0000e200ff088b82 */ /* 0x004ea20000000a00 */
[----:B------:R-:W-:Y:S02]  /*07a0*/  @!P0 IMAD.IADD R11, R3, 0x1, R7 ;  /* 0x00000001030b8824 */ /* 0x000fe400078e0207 */
[----:B------:R-:W-:Y:S02]  /*07b0*/  @!P0 VIADD R7, R7, 0x80 ;  /* 0x0000008007078836 */ /* 0x000fe40000000000 */
[----:B--2---:R-:W-:-:S05]  /*07c0*/  @!P0 IMAD.WIDE.U32 R8, R11, 0x2, R8 ;  /* 0x000000020b088825 */ /* 0x004fca00078e0008 */
[----:B------:R3:W-:Y:S02]  /*07d0*/  @!P0 STG.E.U16 desc[UR4][R8.64], R12 ;  /* 0x0000000c08008986 */ /* 0x0007e4000c101504 */
.L_x_18459:
[----:B------:R-:W-:Y:S05]  /*07e0*/  BSYNC.RECONVERGENT B0 ;  /* 0x0000000000007941 */ /* 0x000fea0003800200 */
.L_x_18452:
        /* <DEDUP_REMOVED lines=8> */
.L_x_18451:
[----:B------:R-:W0:Y:S01]  /*0870*/  S2R R9, SR_TID.X ;  /* 0x0000000000097919 */ /* 0x000e220000002100 */
[----:B------:R-:W1:Y:S01]  /*0880*/  LDC.64 R4, c[0x0][0x390] ;  /* 0x0000e400ff047b82 */ /* 0x000e620000000a00 */
[----:B------:R-:W2:Y:S07]  /*0890*/  LDCU.U16 UR6, c[0x0][0x386] ;  /* 0x000070c0ff0677ac */ /* 0x000eae0008000400 */
[----:B------:R-:W3:Y:S01]  /*08a0*/  LDC.64 R10, c[0x0][0x388] ;  /* 0x0000e200ff0a7b82 */ /* 0x000ee20000000a00 */
[----:B-1----:R-:W-:-:S04]  /*08b0*/  IMAD.WIDE.U32 R4, R3, 0x2, R4 ;  /* 0x0000000203047825 */ /* 0x002fc800078e0004 */
[----:B0-----:R-:W-:-:S06]  /*08c0*/  IMAD.WIDE.U32 R4, R9, 0x10, R4 ;  /* 0x0000001009047825 */ /* 0x001fcc00078e0004 */
[----:B------:R-:W4:Y:S01]  /*08d0*/  LDG.E.128 R4, desc[UR4][R4.64] ;  /* 0x0000000404047981 */ /* 0x000f22000c1e1d00 */
[----:B---3--:R-:W-:-:S04]  /*08e0*/  IMAD.WIDE.U32 R2, R3, 0x2, R10 ;  /* 0x0000000203027825 */ /* 0x008fc800078e000a */
[----:B------:R-:W-:Y:S01]  /*08f0*/  IMAD.WIDE.U32 R2, R9, 0x10, R2 ;  /* 0x0000001009027825 */ /* 0x000fe200078e0002 */
[C---:B----4-:R-:W-:Y:S02]  /*0900*/  PRMT R8, R5.reuse, 0x7632, R8 ;  /* 0x0000763205087816 */ /* 0x050fe40000000008 */
[----:B------:R-:W-:Y:S02]  /*0910*/  PRMT R10, R5, 0x7610, R10 ;  /* 0x00007610050a7816 */ /* 0x000fe4000000000a */
[----:B--2---:R-:W-:Y:S02]  /*0920*/  VIMNMX.S16x2 R0, PT, PT, R4, UR6, PT ;  /* 0x0000000604007c48 */ /* 0x004fe4000bfe0300 */
[----:B------:R-:W-:Y:S02]  /*0930*/  PRMT R11, R6, 0x7632, R11 ;  /* 0x00007632060b7816 */ /* 0x000fe4000000000b */
[C---:B------:R-:W-:Y:S02]  /*0940*/  PRMT R12, R7.reuse, 0x7632, R12 ;  /* 0x00007632070c7816 */ /* 0x040fe4000000000c */
[----:B------:R-:W-:-:S02]  /*0950*/  PRMT R14, R7, 0x7610, R14 ;  /* 0x00007610070e7816 */ /* 0x000fc4000000000e */
[----:B------:R-:W-:Y:S02]  /*0960*/  PRMT R4, R4, 0x7632, R4 ;  /* 0x0000763204047816 */ /* 0x000fe40000000004 */
        /* <DEDUP_REMOVED lines=10> */
[----:B------:R-:W-:-:S05]  /*0a10*/  PRMT R7, R10, 0x5410, R11 ;  /* 0x000054100a077816 */ /* 0x000fca000000000b */
[----:B------:R-:W-:Y:S01]  /*0a20*/  STG.E.128 desc[UR4][R2.64], R4 ;  /* 0x0000000402007986 */ /* 0x000fe2000c101d04 */
[----:B------:R-:W-:Y:S05]  /*0a30*/  EXIT ;  /* 0x000000000000794d */ /* 0x000fea0003800000 */
.L_x_18460:
        /* <DEDUP_REMOVED lines=12> */
.L_x_41844:


//--------------------- .text._ZN2at6native18elementwise_kernelILi128ELi4EZNS0_15gpu_kernel_implINS0_13BinaryFunctorIsssZZZNS0_19minimum_kernel_cudaERNS_18TensorIteratorBaseEENKUlvE_clEvENKUlvE3_clEvEUlssE_EEEEvS5_RKT_EUliE_EEviT1_ --------------------------
	.section	.text._ZN2at6native18elementwise_kernelILi128ELi4EZNS0_15gpu_kernel_implINS0_13BinaryFunctorIsssZZZNS0_19minimum_kernel_cudaERNS_18TensorIteratorBaseEENKUlvE_clEvENKUlvE3_clEvEUlssE_EEEEvS5_RKT_EUliE_EEviT1_,"ax",@progbits
	.align	128
        .global         _ZN2at6native18elementwise_kernelILi128ELi4EZNS0_15gpu_kernel_implINS0_13BinaryFunctorIsssZZZNS0_19minimum_kernel_cudaERNS_18TensorIteratorBaseEENKUlvE_clEvENKUlvE3_clEvEUlssE_EEEEvS5_RKT_EUliE_EEviT1_
        .type           _ZN2at6native18elementwise_kernelILi128ELi4EZNS0_15gpu_kernel_implINS0_13BinaryFunctorIsssZZZNS0_19minimum_kernel_cudaERNS_18TensorIteratorBaseEENKUlvE_clEvENKUlvE3_clEvEUlssE_EEEEvS5_RKT_EUliE_EEviT1_,@function
        .size           _ZN2at6native18elementwise_kernelILi128ELi4EZNS0_15gpu_kernel_implINS0_13BinaryFunctorIsssZZZNS0_19minimum_kernel_cudaERNS_18TensorIteratorBaseEENKUlvE_clEvENKUlvE3_clEvEUlssE_EEEEvS5_RKT_EUliE_EEviT1_,(.L_x_41845 - _ZN2at6native18elementwise_kernelILi128ELi4EZNS0_15gpu_kernel_implINS0_13BinaryFunctorIsssZZZNS0_19minimum_kernel_cudaERNS_18TensorIteratorBaseEENKUlvE_clEvENKUlvE3_clEvEUlssE_EEEEvS5_RKT_EUliE_EEviT1_)
        .other          _ZN2at6native18elementwise_kernelILi128ELi4EZNS0_15gpu_kernel_implINS0_13BinaryFunctorIsssZZZNS0_19minimum_kernel_cudaERNS_18TensorIteratorBaseEENKUlvE_clEvENKUlvE3_clEvEUlssE_EEEEvS5_RKT_EUliE_EEviT1_,@"STO_CUDA_ENTRY STV_DEFAULT"
_ZN2at6native18elementwise_kernelILi128ELi4EZNS0_15gpu_kernel_implINS0_13BinaryFunctorIsssZZZNS0_19minimum_kernel_cudaERNS_18TensorIteratorBaseEENKUlvE_clEvENKUlvE3_clEvEUlssE_EEEEvS5_RKT_EUliE_EEviT1_:
.text._ZN2at6native18elementwise_kernelILi128ELi4EZNS0_15gpu_kernel_implINS0_13BinaryFunctorIsssZZZNS0_19minimum_kernel_cudaERNS_18TensorIteratorBaseEENKUlvE_clEvENKUlvE3_clEvEUlssE_EEEEvS5_RKT_EUliE_EEviT1_:
        /* <DEDUP_REMOVED lines=371> */
.L_x_18463:
        /* <DEDUP_REMOVED lines=16> */
.L_x_18467:
[----:B------:R0:W5:Y:S01]  /*1830*/  LDG.E.U8 R2, desc[UR36][R4.64] ;  /* 0x0000002404027981 */ /* 0x000162000c1e1100 */
[----:B------:R-:W-:Y:S05]  /*1840*/  BRA `(.L_x_18469) ;  /* 0x0000000c004c7947 */ /* 0x000fea0003800000 */
.L_x_18466:
        /* <DEDUP_REMOVED lines=8> */
.L_x_18471:
[----:B------:R0:W5:Y:S01]  /*18d0*/  LDG.E.U16 R2, desc[UR36][R4.64] ;  /* 0x0000002404027981 */ /* 0x000162000c1e1500 */
[----:B------:R-:W-:Y:S05]  /*18e0*/  BRA `(.L_x_18469) ;  /* 0x0000000c00247947 */ /* 0x000fea0003800000 */
.L_x_18470:
[----:B------:R0:W5:Y:S01]  /*18f0*/  LDG.E.U16 R2, desc[UR36][R4.64] ;  /* 0x0000002404027981 */ /* 0x000162000c1e1500 */
[----:B------:R-:W-:Y:S05]  /*1900*/  BRA `(.L_x_18469) ;  /* 0x0000000c001c7947 */ /* 0x000fea0003800000 */
.L_x_18465:
        /* <DEDUP_REMOVED lines=9> */
.L_x_18473:
[----:B------:R-:W2:Y:S02]  /*19a0*/  LDG.E.U16 R0, desc[UR36][R4.64] ;  /* 0x0000002404007981 */ /* 0x000ea4000c1e1500 */
[----:B--2---:R-:W-:-:S06]  /*19b0*/  HADD2.F32 R0, -RZ, R0.H0_H0 ;  /* 0x20000000ff007230 */ /* 0x004fcc0000004100 */
[----:B------:R-:W0:Y:S02]  /*19c0*/  F2I.FTZ.TRUNC.NTZ R0, R0 ;  /* 0x0000000000007305 */ /* 0x000e24000021f100 */
[----:B0-----:R-:W-:Y:S01]  /*19d0*/  PRMT R2, R0, 0x7610, R2 ;  /* 0x0000761000027816 */ /* 0x001fe20000000002 */
[----:B------:R-:W-:Y:S06]  /*19e0*/  BRA `(.L_x_18469) ;  /* 0x0000000800e47947 */ /* 0x000fec0003800000 */
.L_x_18472:
        /* <DEDUP_REMOVED lines=9> */
.L_x_18475:
[----:B------:R-:W2:Y:S02]  /*1a80*/  LDG.E.U16 R4, desc[UR36][R4.64] ;  /* 0x0000002404047981 */ /* 0x000ea4000c1e1500 */
[----:B--2---:R-:W-:-:S06]  /*1a90*/  HADD2.F32 R0, -RZ, R4.H0_H0 ;  /* 0x20000004ff007230 */ /* 0x004fcc0000004100 */
[----:B------:R-:W0:Y:S02]  /*1aa0*/  F2I.FTZ.TRUNC.NTZ R0, R0 ;  /* 0x0000000000007305 */ /* 0x000e24000021f100 */
[----:B0-----:R-:W-:Y:S01]  /*1ab0*/  PRMT R2, R0, 0x7610, R2 ;  /* 0x0000761000027816 */ /* 0x001fe20000000002 */
[----:B------:R-:W-:Y:S06]  /*1ac0*/  BRA `(.L_x_18469) ;  /* 0x0000000800ac7947 */ /* 0x000fec0003800000 */
.L_x_18474:
[----:B------:R-:W2:Y:S02]  /*1ad0*/  LDG.E.64 R4, desc[UR36][R4.64] ;  /* 0x0000002404047981 */ /* 0x000ea4000c1e1b00 */
[----:B--2---:R0:W1:Y:S01]  /*1ae0*/  F2I.F64.TRUNC R2, R4 ;  /* 0x0000000400027311 */ /* 0x004062000030d100 */
[----:B------:R-:W-:Y:S05]  /*1af0*/  BRA `(.L_x_18469) ;  /* 0x0000000800a07947 */ /* 0x000fea0003800000 */
.L_x_18464:
        /* <DEDUP_REMOVED lines=12> */
.L_x_18478:
[----:B------:R-:W2:Y:S02]  /*1bc0*/  LDG.E.64 R4, desc[UR36][R4.64] ;  /* 0x0000002404047981 */ /* 0x000ea4000c1e1b00 */
[----:B--2---:R3:W4:Y:S01]  /*1bd0*/  F2I.F64.TRUNC R2, R4 ;  /* 0x0000000400027311 */ /* 0x004722000030d100 */
[----:B------:R-:W-:Y:S05]  /*1be0*/  BRA `(.L_x_18469) ;  /* 0x0000000800647947 */ /* 0x000fea0003800000 */
.L_x_18477:
        /* <DEDUP_REMOVED lines=27> */
.L_x_18480:
        /* <DEDUP_REMOVED lines=14> */
.L_x_18479:
[----:B------:R-:W2:Y:S02]  /*1e80*/  LDG.E.U16 R0, desc[UR36][R4.64] ;  /* 0x0000002404007981 */ /* 0x000ea4000c1e1500 */
[----:B--2---:R-:W-:-:S06]  /*1e90*/  IMAD.U32 R0, R0, 0x10000, RZ ;  /* 0x0001000000007824 */ /* 0x004fcc00078e00ff */
[----:B------:R-:W0:Y:S02]  /*1ea0*/  F2I.FTZ.TRUNC.NTZ R0, R0 ;  /* 0x0000000000007305 */ /* 0x000e24000021f100 */
[----:B0-----:R-:W-:Y:S01]  /*1eb0*/  PRMT R2, R0, 0x7610, R2 ;  /* 0x0000761000027816 */ /* 0x001fe20000000002 */
[----:B------:R-:W-:Y:S06]  /*1ec0*/  BRA `(.L_x_18469) ;  /* 0x0000000400ac7947 */ /* 0x000fec0003800000 */
.L_x_18476:
        /* <DEDUP_REMOVED lines=10> */
.L_x_18483:
        /* <DEDUP_REMOVED lines=21> */
.L_x_18487:
[----:B------:R-:W-:Y:S05]  /*20c0*/  BSYNC.RECONVERGENT B1 ;  /* 0x0000000000017941 */ /* 0x000fea0003800200 */
.L_x_18486:
[----:B------:R-:W-:Y:S01]  /*20d0*/  IMAD.SHL.U32 R0, R0, 0x100000, RZ ;  /* 0x0010000000007824 */ /* 0x000fe200078e00ff */
[----:B------:R-:W-:-:S04]  /*20e0*/  LEA R2, R2, 0x3b800000, 0x17 ;  /* 0x3b80000002027811 */ /* 0x000fc800078eb8ff */
[----:B------:R-:W-:-:S07]  /*20f0*/  LOP3.LUT R0, R2, R0, R7, 0xfe, !PT ;  /* 0x0000000002007212 */ /* 0x000fce00078efe07 */
.L_x_18485:
[----:B------:R-:W-:Y:S05]  /*2100*/  BSYNC.RECONVERGENT B0 ;  /* 0x0000000000007941 */ /* 0x000fea0003800200 */
.L_x_18484:
[----:B------:R-:W0:Y:S02]  /*2110*/  F2I.FTZ.TRUNC.NTZ R0, R0 ;  /* 0x0000000000007305 */ /* 0x000e24000021f100 */
[----:B0-----:R-:W-:Y:S01]  /*2120*/  PRMT R2, R0, 0x7610, R2 ;  /* 0x0000761000027816 */ /* 0x001fe20000000002 */
[----:B------:R-:W-:Y:S06]  /*2130*/  BRA `(.L_x_18469) ;  /* 0x0000000400107947 */ /* 0x000fec0003800000 */
.L_x_18482:
        /* <DEDUP_REMOVED lines=21> */
.L_x_18491:
[----:B------:R-:W-:Y:S05]  /*2290*/  BSYNC.RECONVERGENT B1 ;  /* 0x0000000000017941 */ /* 0x000fea0003800200 */
.L_x_18490:
[----:B------:R-:W-:Y:S01]  /*22a0*/  IMAD.SHL.U32 R0, R0, 0x200000, RZ ;  /* 0x0020000000007824 */ /* 0x000fe200078e00ff */
[----:B------:R-:W-:-:S04]  /*22b0*/  LEA R2, R2, 0x37800000, 0x17 ;  /* 0x3780000002027811 */ /* 0x000fc800078eb8ff */
[----:B------:R-:W-:-:S07]  /*22c0*/  LOP3.LUT R0, R2, R0, R7, 0xfe, !PT ;  /* 0x0000000002007212 */ /* 0x000fce00078efe07 */
.L_x_18489:
[----:B------:R-:W-:Y:S05]  /*22d0*/  BSYNC.RECONVERGENT B0 ;  /* 0x0000000000007941 */ /* 0x000fea0003800200 */
.L_x_18488:
[----:B------:R-:W0:Y:S02]  /*22e0*/  F2I.FTZ.TRUNC.NTZ R0, R0 ;  /* 0x0000000000007305 */ /* 0x000e24000021f100 */
[----:B0-----:R-:W-:Y:S01]  /*22f0*/  PRMT R2, R0, 0x7610, R2 ;  /* 0x0000761000027816 */ /* 0x001fe20000000002 */
[----:B------:R-:W-:Y:S06]  /*2300*/  BRA `(.L_x_18469) ;  /* 0x00000000009c7947 */ /* 0x000fec0003800000 */
.L_x_18481:
[----:B------:R-:W-:-:S09]  /*2310*/  UISETP.NE.AND UP0, UPT, UR4, 0x1c, UPT ;  /* 0x0000001c0400788c */ /* 0x000fd2000bf05270 */
[----:B------:R-:W-:Y:S05]  /*2320*/  BRA.U !UP0, `(.L_x_18492) ;  /* 0x0000000108907547 */ /* 0x000fea000b800000 */
[----:B------:R-:W-:-:S09]  /*2330*/  UISETP.NE.AND UP0, UPT, UR4, 0x1d, UPT ;  /* 0x0000001d0400788c */ /* 0x000fd2000bf05270 */
[----:B------:R-:W-:Y:S05]  /*2340*/  BRA.U !UP0, `(.L_x_18493) ;  /* 0x0000000108807547 */ /* 0x000fea000b800000 */
[----:B------:R-:W-:-:S09]  /*2350*/  UISETP.NE.AND UP0, UPT, UR4, 0x2c, UPT ;  /* 0x0000002c0400788c */ /* 0x000fd2000bf05270 */
[----:B------:R-:W-:Y:S05]  /*2360*/  BRA.U !UP0, `(.L_x_18494) ;  /* 0x0000000108487547 */ /* 0x000fea000b800000 */
.L_x_18468:
        /* <DEDUP_REMOVED lines=15> */
[----:B--2---:R-:W-:Y:S05]  /*2460*/  CALL.ABS.NOINC R2 ;  /* 0x0000000002007343 */ /* 0x004fea0003c00000 */
.L_x_18495:
[----:B------:R-:W-:Y:S01]  /*2470*/  PRMT R2, RZ, 0x7610, R2 ;  /* 0x00007610ff027816 */ /* 0x000fe20000000002 */
[----:B------:R-:W-:Y:S06]  /*2480*/  BRA `(.L_x_18469) ;  /* 0x00000000003c7947 */ /* 0x000fec0003800000 */
.L_x_18494:
        /* <DEDUP_REMOVED lines=8> */
.L_x_18497:
[----:B------:R-:W-:Y:S05]  /*2510*/  BSYNC.RECONVERGENT B0 ;  /* 0x0000000000007941 */ /* 0x000fea0003800200 */
.L_x_18496:
[----:B------:R-:W0:Y:S02]  /*2520*/  F2I.FTZ.TRUNC.NTZ R0, R0 ;  /* 0x0000000000007305 */ /* 0x000e24000021f100 */
[----:B0-----:R-:W-:Y:S01]  /*2530*/  PRMT R2, R0, 0x7610, R2 ;  /* 0x0000761000027816 */ /* 0x001fe20000000002 */
[----:B------:R-:W-:Y:S06]  /*2540*/  BRA `(.L_x_18469) ;  /* 0x00000000000c7947 */ /* 0x000fec0003800000 */
.L_x_18493:
[----:B------:R2:W5:Y:S01]  /*2550*/  LDG.E.U16 R2, desc[UR36][R4.64] ;  /* 0x0000002404027981 */ /* 0x000562000c1e1500 */
[----:B------:R-:W-:Y:S05]  /*2560*/  BRA `(.L_x_18469) ;  /* 0x0000000000047947 */ /* 0x000fea0003800000 */
.L_x_18492:
[----:B------:R1:W5:Y:S02]  /*2570*/  LDG.E.U16 R2, desc[UR36][R4.64] ;  /* 0x0000002404027981 */ /* 0x000364000c1e1500 */
.L_x_18469:
[----:B------:R-:W0:Y:S01]  /*2580*/  LDCU.64 UR6, c[0x0][0x5f8] ;  /* 0x0000bf00ff0677ac */ /* 0x000e220008000a00 */
[----:B------:R-:W-:-:S04]  /*2590*/  UPRMT UR4, UR42, 0x9910, URZ ;  /* 0x000099102a047896 */ /* 0x000fc800080000ff */
[----:B------:R-:W-:Y:S01]  /*25a0*/  UISETP.GT.AND UP0, UPT, UR4, 0x9, UPT ;  /* 0x000000090400788c */ /* 0x000fe2000bf04270 */
[----:B0123--:R-:W-:-:S05]  /*25b0*/  IADD3 R4, P0, PT, R18, UR6, RZ ;  /* 0x0000000612047c10 */ /* 0x00ffca000ff1e0ff */
        /* <DEDUP_REMOVED lines=12> */
.L_x_18501:
[----:B------:R3:W5:Y:S01]  /*2680*/  LDG.E.U8 R0, desc[UR36][R4.64] ;  /* 0x0000002404007981 */ /* 0x000762000c1e1100 */
[----:B------:R-:W-:Y:S05]  /*2690*/  BRA `(.L_x_18503) ;  /* 0x0000000c00507947 */ /* 0x000fea0003800000 */
.L_x_18500:
        /* <DEDUP_REMOVED lines=8> */
.L_x_18505:
[----:B------:R1:W5:Y:S01]  /*2720*/  LDG.E.U16 R0, desc[UR36][R4.64] ;  /* 0x0000002404007981 */ /* 0x000362000c1e1500 */
[----:B------:R-:W-:Y:S05]  /*2730*/  BRA `(.L_x_18503) ;  /* 0x0000000c00287947 */ /* 0x000fea0003800000 */
.L_x_18504:
[----:B------:R2:W5:Y:S01]  /*2740*/  LDG.E.U16 R0, desc[UR36][R4.64] ;  /* 0x0000002404007981 */ /* 0x000562000c1e1500 */
[----:B------:R-:W-:Y:S05]  /*2750*/  BRA `(.L_x_18503) ;  /* 0x0000000c00207947 */ /* 0x000fea0003800000 */
.L_x_18499:
        /* <DEDUP_REMOVED lines=9> */
.L_x_18507:
[----:B------:R-:W2:Y:S02]  /*27f0*/  LDG.E.U16 R3, desc[UR36][R4.64] ;  /* 0x0000002404037981 */ /* 0x000ea4000c1e1500 */
[----:B--2---:R-:W-:-:S06]  /*2800*/  HADD2.F32 R3, -RZ, R3.H0_H0 ;  /* 0x20000003ff037230 */ /* 0x004fcc0000004100 */
[----:B------:R-:W0:Y:S02]  /*2810*/  F2I.FTZ.TRUNC.NTZ R3, R3 ;  /* 0x0000000300037305 */ /* 0x000e24000021f100 */
[----:B0-----:R-:W-:Y:S01]  /*2820*/  PRMT R0, R3, 0x7610, R0 ;  /* 0x0000761003007816 */ /* 0x001fe20000000000 */
[----:B------:R-:W-:Y:S06]  /*2830*/  BRA `(.L_x_18503) ;  /* 0x0000000800e87947 */ /* 0x000fec0003800000 */
.L_x_18506:
        /* <DEDUP_REMOVED lines=9> */
.L_x_18509:
[----:B------:R-:W2:Y:S02]  /*28d0*/  LDG.E.U16 R4, desc[UR36][R4.64] ;  /* 0x0000002404047981 */ /* 0x000ea4000c1e1500 */
[----:B--2---:R-:W-:-:S06]  /*28e0*/  HADD2.F32 R3, -RZ, R4.H0_H0 ;  /* 0x20000004ff037230 */ /* 0x004fcc0000004100 */
[----:B------:R-:W0:Y:S02]  /*28f0*/  F2I.FTZ.TRUNC.NTZ R3, R3 ;  /* 0x0000000300037305 */ /* 0x000e24000021f100 */
[----:B0-----:R-:W-:Y:S01]  /*2900*/  PRMT R0, R3, 0x7610, R0 ;  /* 0x0000761003007816 */ /* 0x001fe20000000000 */
[----:B------:R-:W-:Y:S06]  /*2910*/  BRA `(.L_x_18503) ;  /* 0x0000000800b07947 */ /* 0x000fec0003800000 */
.L_x_18508:
[----:B------:R-:W2:Y:S02]  /*2920*/  LDG.E.64 R4, desc[UR36][R4.64] ;  /* 0x0000002404047981 */ /* 0x000ea4000c1e1b00 */
[----:B--2---:R0:W1:Y:S01]  /*2930*/  F2I.F64.TRUNC R0, R4 ;  /* 0x0000000400007311 */ /* 0x004062000030d100 */
[----:B------:R-:W-:Y:S05]  /*2940*/  BRA `(.L_x_18503) ;  /* 0x0000000800a47947 */ /* 0x000fea0003800000 */
.L_x_18498:
        /* <DEDUP_REMOVED lines=12> */
.L_x_18512:
[----:B------:R-:W2:Y:S02]  /*2a10*/  LDG.E.64 R4, desc[UR36][R4.64] ;  /* 0x0000002404047981 */ /* 0x000ea4000c1e1b00 */
[----:B--2---:R0:W1:Y:S01]  /*2a20*/  F2I.F64.TRUNC R0, R4 ;  /* 0x0000000400007311 */ /* 0x004062000030d100 */
[----:B------:R-:W-:Y:S05]  /*2a30*/  BRA `(.L_x_18503) ;  /* 0x0000000800687947 */ /* 0x000fea0003800000 */
.L_x_18511:
        /* <DEDUP_REMOVED lines=27> */
.L_x_18514:
[----:B------:R-:W2:Y:S02]  /*2bf0*/  LDG.E.U8 R4, desc[UR36][R4.64] ;  /* 0x0000002404047981 */ /* 0x000ea4000c1e1100 */
[C---:B--2---:R-:W-:Y:S01]  /*2c00*/  SHF.L.U32 R3, R4.reuse, 0x19, RZ ;  /* 0x0000001904037819 */ /* 0x044fe200000006ff */
        /* <DEDUP_REMOVED lines=9> */
[----:B------:R-:W-:-:S06]  /*2ca0*/  LOP3.LUT R3, R0, 0x80000000, R3, 0xf8, !PT ;  /* 0x8000000000037812 */ /* 0x000fcc00078ef803 */
[----:B------:R-:W0:Y:S02]  /*2cb0*/  F2I.FTZ.TRUNC.NTZ R3, R3 ;  /* 0x0000000300037305 */ /* 0x000e24000021f100 */
[----:B0-----:R-:W-:Y:S01]  /*2cc0*/  PRMT R0, R3, 0x7610, R0 ;  /* 0x0000761003007816 */ /* 0x001fe20000000000 */
[----:B------:R-:W-:Y:S06]  /*2cd0*/  BRA `(.L_x_18503) ;  /* 0x0000000400c07947 */ /* 0x000fec0003800000 */
.L_x_18513:
[----:B------:R-:W2:Y:S02]  /*2ce0*/  LDG.E.U16 R3, desc[UR36][R4.64] ;  /* 0x0000002404037981 */ /* 0x000ea4000c1e1500 */
[----:B--2---:R-:W-:-:S06]  /*2cf0*/  IMAD.U32 R3, R3, 0x10000, RZ ;  /* 0x0001000003037824 */ /* 0x004fcc00078e00ff */
[----:B------:R-:W0:Y:S02]  /*2d00*/  F2I.FTZ.TRUNC.NTZ R3, R3 ;  /* 0x0000000300037305 */ /* 0x000e24000021f100 */
[----:B0-----:R-:W-:Y:S01]  /*2d10*/  PRMT R0, R3, 0x7610, R0 ;  /* 0x0000761003007816 */ /* 0x001fe20000000000 */
[----:B------:R-:W-:Y:S06]  /*2d20*/  BRA `(.L_x_18503) ;  /* 0x0000000400ac7947 */ /* 0x000fec0003800000 */
.L_x_18510:
        /* <DEDUP_REMOVED lines=10> */
.L_x_18517:
        /* <DEDUP_REMOVED lines=21> */
.L_x_18521:
[----:B------:R-:W-:Y:S05]  /*2f20*/  BSYNC.RECONVERGENT B1 ;  /* 0x0000000000017941 */ /* 0x000fea0003800200 */
.L_x_18520:
[----:B------:R-:W-:Y:S01]  /*2f30*/  IMAD.SHL.U32 R0, R0, 0x100000, RZ ;  /* 0x0010000000007824 */ /* 0x000fe200078e00ff */
[----:B------:R-:W-:-:S04]  /*2f40*/  LEA R3, R3, 0x3b800000, 0x17 ;  /* 0x3b80000003037811 */ /* 0x000fc800078eb8ff */
[----:B------:R-:W-:-:S07]  /*2f50*/  LOP3.LUT R3, R3, R0, R7, 0xfe, !PT ;  /* 0x0000000003037212 */ /* 0x000fce00078efe07 */
.L_x_18519:
[----:B------:R-:W-:Y:S05]  /*2f60*/  BSYNC.RECONVERGENT B0 ;  /* 0x0000000000007941 */ /* 0x000fea0003800200 */
.L_x_18518:
[----:B------:R-:W0:Y:S02]  /*2f70*/  F2I.FTZ.TRUNC.NTZ R3, R3 ;  /* 0x0000000300037305 */ /* 0x000e24000021f100 */
[----:B0-----:R-:W-:Y:S01]  /*2f80*/  PRMT R0, R3, 0x7610, R0 ;  /* 0x0000761003007816 */ /* 0x001fe20000000000 */
[----:B------:R-:W-:Y:S06]  /*2f90*/  BRA `(.L_x_18503) ;  /* 0x0000000400107947 */ /* 0x000fec0003800000 */
.L_x_18516:
        /* <DEDUP_REMOVED lines=21> */
.L_x_18525:
[----:B------:R-:W-:Y:S05]  /*30f0*/  BSYNC.RECONVERGENT B1 ;  /* 0x0000000000017941 */ /* 0x000fea0003800200 */
.L_x_18524:
[----:B------:R-:W-:Y:S01]  /*3100*/  IMAD.SHL.U32 R0, R0, 0x200000, RZ ;  /* 0x0020000000007824 */ /* 0x000fe200078e00ff */
[----:B------:R-:W-:-:S04]  /*3110*/  LEA R3, R3, 0x37800000, 0x17 ;  /* 0x3780000003037811 */ /* 0x000fc800078eb8ff */
[----:B------:R-:W-:-:S07]  /*3120*/  LOP3.LUT R3, R3, R0, R7, 0xfe, !PT ;  /* 0x0000000003037212 */ /* 0x000fce00078efe07 */
.L_x_18523:
[----:B------:R-:W-:Y:S05]  /*3130*/  BSYNC.RECONVERGENT B0 ;  /* 0x0000000000007941 */ /* 0x000fea0003800200 */
.L_x_18522:
[----:B------:R-:W0:Y:S02]  /*3140*/  F2I.FTZ.TRUNC.NTZ R3, R3 ;  /* 0x0000000300037305 */ /* 0x000e24000021f100 */
[----:B0-----:R-:W-:Y:S01]  /*3150*/  PRMT R0, R3, 0x7610, R0 ;  /* 0x0000761003007816 */ /* 0x001fe20000000000 */
[----:B------:R-:W-:Y:S06]  /*3160*/  BRA `(.L_x_18503) ;  /* 0x00000000009c7947 */ /* 0x000fec0003800000 */
.L_x_18515:
[----:B------:R-:W-:-:S09]  /*3170*/  UISETP.NE.AND UP0, UPT, UR4, 0x1c, UPT ;  /* 0x0000001c0400788c */ /* 0x000fd2000bf05270 */
[----:B------:R-:W-:Y:S05]  /*3180*/  BRA.U !UP0, `(.L_x_18526) ;  /* 0x0000000108907547 */ /* 0x000fea000b800000 */
[----:B------:R-:W-:-:S09]  /*3190*/  UISETP.NE.AND UP0, UPT, UR4, 0x1d, UPT ;  /* 0x0000001d0400788c */ /* 0x000fd2000bf05270 */
[----:B------:R-:W-:Y:S05]  /*31a0*/  BRA.U !UP0, `(.L_x_18527) ;  /* 0x0000000108807547 */ /* 0x000fea000b800000 */
[----:B------:R-:W-:-:S09]  /*31b0*/  UISETP.NE.AND UP0, UPT, UR4, 0x2c, UPT ;  /* 0x0000002c0400788c */ /* 0x000fd2000bf05270 */
[----:B------:R-:W-:Y:S05]  /*31c0*/  BRA.U !UP0, `(.L_x_18528) ;  /* 0x0000000108487547 */ /* 0x000fea000b800000 */
.L_x_18502:
        /* <DEDUP_REMOVED lines=15> */
[----:B--2-45:R-:W-:Y:S05]  /*32c0*/  CALL.ABS.NOINC R14 ;  /* 0x000000000e007343 */ /* 0x034fea0003c00000 */
.L_x_18529:
[----:B------:R-:W-:Y:S01]  /*32d0*/  PRMT R0, RZ, 0x7610, R0 ;  /* 0x00007610ff007816 */ /* 0x000fe20000000000 */
[----:B------:R-:W-:Y:S06]  /*32e0*/  BRA `(.L_x_18503) ;  /* 0x00000000003c7947 */ /* 0x000fec0003800000 */
.L_x_18528:
        /* <DEDUP_REMOVED lines=8> */
.L_x_18531:
[----:B------:R-:W-:Y:S05]  /*3370*/  BSYNC.RECONVERGENT B0 ;  /* 0x0000000000007941 */ /* 0x000fea0003800200 */
.L_x_18530:
[----:B------:R-:W0:Y:S02]  /*3380*/  F2I.FTZ.TRUNC.NTZ R3, R3 ;  /* 0x0000000300037305 */ /* 0x000e24000021f100 */
[----:B0-----:R-:W-:Y:S01]  /*3390*/  PRMT R0, R3, 0x7610, R0 ;  /* 0x0000761003007816 */ /* 0x001fe20000000000 */
[----:B------:R-:W-:Y:S06]  /*33a0*/  BRA `(.L_x_18503) ;  /* 0x00000000000c7947 */ /* 0x000fec0003800000 */
.L_x_18527:
[----:B------:R0:W5:Y:S01]  /*33b0*/  LDG.E.U16 R0, desc[UR36][R4.64] ;  /* 0x0000002404007981 */ /* 0x000162000c1e1500 */
[----:B------:R-:W-:Y:S05]  /*33c0*/  BRA `(.L_x_18503) ;  /* 0x0000000000047947 */ /* 0x000fea0003800000 */
.L_x_18526:
[----:B------:R0:W5:Y:S02]  /*33d0*/  LDG.E.U16 R0, desc[UR36][R4.64] ;  /* 0x0000002404007981 */ /* 0x000164000c1e1500 */
.L_x_18503:
[----:B------:R-:W0:Y:S01]  /*33e0*/  LDCU.64 UR6, c[0x0][0x5e8] ;  /* 0x0000bd00ff0677ac */ /* 0x000e220008000a00 */
[----:B-1--45:R-:W-:Y:S01]  /*33f0*/  VIMNMX.S16x2 R0, PT, PT, R2, R0, PT ;  /* 0x0000000002007248 */ /* 0x032fe20003fe0300 */
[----:B------:R-:W-:-:S03]  /*3400*/  UPRMT UR4, UR43, 0x9910, URZ ;  /* 0x000099102b047896 */ /* 0x000fc600080000ff */
[----:B------:R-:W-:Y:S01]  /*3410*/  PRMT R9, R0, 0x7610, R9 ;  /* 0x0000761000097816 */ /* 0x000fe20000000009 */
[----:B------:R-:W-:Y:S01]  /*3420*/  UISETP.GT.AND UP0, UPT, UR4, 0x9, UPT ;  /* 0x000000090400788c */ /* 0x000fe2000bf04270 */
[----:B0-23--:R-:W-:-:S04]  /*3430*/  IADD3 R4, P0, PT, R16, UR6, RZ ;  /* 0x0000000610047c10 */ /* 0x00dfc8000ff1e0ff */
        /* <DEDUP_REMOVED lines=12> */
.L_x_18535:
[----:B------:R1:W-:Y:S01]  /*3500*/  STG.E.U8 desc[UR36][R4.64], R9 ;  /* 0x0000000904007986 */ /* 0x0003e2000c101124 */
[----:B------:R-:W-:Y:S05]  /*3510*/  BRA `(.L_x_18537) ;  /* 0x0000000c00507947 */ /* 0x000fea0003800000 */
.L_x_18534:
        /* <DEDUP_REMOVED lines=10> */
.L_x_18539:
[----:B------:R-:W-:-:S05]  /*35c0*/  PRMT R3, R9, 0x9910, RZ ;  /* 0x0000991009037816 */ /* 0x000fca00000000ff */
[----:B------:R3:W-:Y:S01]  /*35d0*/  STG.E desc[UR36][R4.64], R3 ;  /* 0x0000000304007986 */ /* 0x0007e2000c101924 */
[----:B------:R-:W-:Y:S05]  /*35e0*/  BRA `(.L_x_18537) ;  /* 0x0000000c001c7947 */ /* 0x000fea0003800000 */
.L_x_18538:
[----:B------:R2:W-:Y:S01]  /*35f0*/  STG.E.U16 desc[UR36][R4.64], R9 ;  /* 0x0000000904007986 */ /* 0x0005e2000c101524 */
[----:B------:R-:W-:Y:S05]  /*3600*/  BRA `(.L_x_18537) ;  /* 0x0000000c00147947 */ /* 0x000fea0003800000 */
.L_x_18533:
        /* <DEDUP_REMOVED lines=9> */
.L_x_18541:
[----:B------:R-:W0:Y:S02]  /*36a0*/  I2F.S16 R0, R9 ;  /* 0x0000000900007306 */ /* 0x000e240000101400 */
[----:B0-----:R-:W-:-:S05]  /*36b0*/  F2FP.F16.F32.PACK_AB R0, RZ, R0 ;  /* 0x00000000ff00723e */ /* 0x001fca00000000ff */
[----:B------:R0:W-:Y:S01]  /*36c0*/  STG.E.U16 desc[UR36][R4.64], R0 ;  /* 0x0000000004007986 */ /* 0x0001e2000c101524 */
[----:B------:R-:W-:Y:S05]  /*36d0*/  BRA `(.L_x_18537) ;  /* 0x0000000800e07947 */ /* 0x000fea0003800000 */
.L_x_18540:
        /* <DEDUP_REMOVED lines=10> */
.L_x_18543:
[----:B------:R-:W0:Y:S02]  /*3780*/  I2F.S16 R9, R9 ;  /* 0x0000000900097306 */ /* 0x000e240000101400 */
[----:B0-----:R-:W-:-:S04]  /*3790*/  F2FP.F16.F32.PACK_AB R3, RZ, R9 ;  /* 0x00000009ff03723e */ /* 0x001fc800000000ff */
[----:B------:R-:W-:-:S05]  /*37a0*/  PRMT R3, R3, 0x5410, RZ ;  /* 0x0000541003037816 */ /* 0x000fca00000000ff */
[----:B------:R0:W-:Y:S01]  /*37b0*/  STG.E desc[UR36][R4.64], R3 ;  /* 0x0000000304007986 */ /* 0x0001e2000c101924 */
[----:B------:R-:W-:Y:S05]  /*37c0*/  BRA `(.L_x_18537) ;  /* 0x0000000800a47947 */ /* 0x000fea0003800000 */
.L_x_18542:
[----:B------:R-:W0:Y:S02]  /*37d0*/  I2F.F64.S16 R2, R9 ;  /* 0x0000000900027312 */ /* 0x000e240000101c00 */
[----:B0-----:R0:W-:Y:S01]  /*37e0*/  STG.E.64 desc[UR36][R4.64], R2 ;  /* 0x0000000204007986 */ /* 0x0011e2000c101b24 */
[----:B------:R-:W-:Y:S05]  /*37f0*/  BRA `(.L_x_18537) ;  /* 0x0000000800987947 */ /* 0x000fea0003800000 */
.L_x_18532:
        /* <DEDUP_REMOVED lines=13> */
.L_x_18546:
[----:B------:R-:W0:Y:S01]  /*38d0*/  I2F.F64.S16 R8, R9 ;  /* 0x0000000900087312 */ /* 0x000e220000101c00 */
[----:B------:R-:W-:-:S05]  /*38e0*/  CS2R R10, SRZ ;  /* 0x00000000000a7805 */ /* 0x000fca000001ff00 */
[----:B0-----:R0:W-:Y:S01]  /*38f0*/  STG.E.128 desc[UR36][R4.64], R8 ;  /* 0x0000000804007986 */ /* 0x0011e2000c101d24 */
[----:B------:R-:W-:Y:S05]  /*3900*/  BRA `(.L_x_18537) ;  /* 0x0000000800547947 */ /* 0x000fea0003800000 */
.L_x_18545:
        /* <DEDUP_REMOVED lines=19> */
.L_x_18550:
[----:B------:R-:W-:Y:S05]  /*3a40*/  BSYNC.RECONVERGENT B0 ;  /* 0x0000000000007941 */ /* 0x000fea0003800200 */
.L_x_18549:
[----:B------:R-:W-:-:S05]  /*3a50*/  LOP3.LUT R3, R0, 0x80, R3, 0xf8, !PT ;  /* 0x0000008000037812 */ /* 0x000fca00078ef803 */
[----:B------:R0:W-:Y:S01]  /*3a60*/  STG.E.U8 desc[UR36][R4.64], R3 ;  /* 0x0000000304007986 */ /* 0x0001e2000c101124 */
[----:B------:R-:W-:Y:S05]  /*3a70*/  BRA `(.L_x_18537) ;  /* 0x0000000400f87947 */ /* 0x000fea0003800000 */
.L_x_18548:
        /* <DEDUP_REMOVED lines=15> */
.L_x_18552:
[----:B------:R-:W-:Y:S05]  /*3b70*/  BSYNC.RECONVERGENT B0 ;  /* 0x0000000000007941 */ /* 0x000fea0003800200 */
.L_x_18551:
[----:B------:R-:W-:-:S05]  /*3b80*/  LOP3.LUT R3, R0, 0x80, R3, 0xf8, !PT ;  /* 0x0000008000037812 */ /* 0x000fca00078ef803 */
[----:B------:R0:W-:Y:S01]  /*3b90*/  STG.E.U8 desc[UR36][R4.64], R3 ;  /* 0x0000000304007986 */ /* 0x0001e2000c101124 */
[----:B------:R-:W-:Y:S05]  /*3ba0*/  BRA `(.L_x_18537) ;  /* 0x0000000400ac7947 */ /* 0x000fea0003800000 */
.L_x_18547:
[----:B------:R-:W0:Y:S02]  /*3bb0*/  I2F.S16 R0, R9 ;  /* 0x0000000900007306 */ /* 0x000e240000101400 */
[----:B0-----:R-:W-:-:S05]  /*3bc0*/  F2FP.BF16.F32.PACK_AB R0, RZ, R0 ;  /* 0x00000000ff00723e */ /* 0x001fca00000010ff */
[----:B------:R0:W-:Y:S01]  /*3bd0*/  STG.E.U16 desc[UR36][R4.64], R0 ;  /* 0x0000000004007986 */ /* 0x0001e2000c101524 */
[----:B------:R-:W-:Y:S05]  /*3be0*/  BRA `(.L_x_18537) ;  /* 0x00000004009c7947 */ /* 0x000fea0003800000 */
.L_x_18544:
        /* <DEDUP_REMOVED lines=10> */
.L_x_18555:
[----:B------:R-:W0:Y:S01]  /*3c90*/  I2F.S16 R3, R9 ;  /* 0x0000000900037306 */ /* 0x000e220000101400 */
[----:B------:R-:W-:Y:S01]  /*3ca0*/  BSSY.RECONVERGENT B0, `(.L_x_18556) ;  /* 0x0000014000007945 */ /* 0x000fe20003800200 */
[----:B------:R-:W-:Y:S02]  /*3cb0*/  MOV R2, 0x80 ;  /* 0x0000008000027802 */ /* 0x000fe40000000f00 */
        /* <DEDUP_REMOVED lines=10> */
.L_x_18558:
[----:B------:R-:W-:-:S04]  /*3d60*/  SHF.R.U32.HI R0, RZ, 0x14, R3 ;  /* 0x00000014ff007819 */ /* 0x000fc80000011603 */
[----:B------:R-:W-:-:S04]  /*3d70*/  LOP3.LUT R0, R0, 0x1, RZ, 0xc0, !PT ;  /* 0x0000000100007812 */ /* 0x000fc800078ec0ff */
[----:B------:R-:W-:-:S04]  /*3d80*/  IADD3 R0, PT, PT, R3, 0x487ffff, R0 ;  /* 0x0487ffff03007810 */ /* 0x000fc80007ffe000 */
[----:B------:R-:W-:-:S04]  /*3d90*/  SHF.R.U32.HI R0, RZ, 0x14, R0 ;  /* 0x00000014ff007819 */ /* 0x000fc80000011600 */
[----:B------:R-:W-:-:S07]  /*3da0*/  LOP3.LUT R0, R0, 0xff, RZ, 0xc0, !PT ;  /* 0x000000ff00007812 */ /* 0x000fce00078ec0ff */
.L_x_18559:
[----:B------:R-:W-:-:S04]  /*3db0*/  SHF.R.U32.HI R3, RZ, 0x18, R3 ;  /* 0x00000018ff037819 */ /* 0x000fc80000011603 */
[----:B------:R-:W-:-:S04]  /*3dc0*/  LOP3.LUT R0, R0, 0x80, R3, 0xf8, !PT ;  /* 0x0000008000007812 */ /* 0x000fc800078ef803 */
[----:B------:R-:W-:-:S07]  /*3dd0*/  PRMT R2, R0, 0x7610, R2 ;  /* 0x0000761000027816 */ /* 0x000fce0000000002 */
.L_x_18557:
[----:B------:R-:W-:Y:S05]  /*3de0*/  BSYNC.RECONVERGENT B0 ;  /* 0x0000000000007941 */ /* 0x000fea0003800200 */
.L_x_18556:
[----:B------:R0:W-:Y:S01]  /*3df0*/  STG.E.U8 desc[UR36][R4.64], R2 ;  /* 0x0000000204007986 */ /* 0x0001e2000c101124 */
[----:B------:R-:W-:Y:S05]  /*3e00*/  BRA `(.L_x_18537) ;  /* 0x0000000400147947 */ /* 0x000fea0003800000 */
.L_x_18554:
        /* <DEDUP_REMOVED lines=13> */
.L_x_18562:
[----:B------:R-:W-:-:S04]  /*3ee0*/  SHF.R.U32.HI R0, RZ, 0x15, R3 ;  /* 0x00000015ff007819 */ /* 0x000fc80000011603 */
[----:B------:R-:W-:-:S04]  /*3ef0*/  LOP3.LUT R0, R0, 0x1, RZ, 0xc0, !PT ;  /* 0x0000000100007812 */ /* 0x000fc800078ec0ff */
[----:B------:R-:W-:-:S04]  /*3f00*/  IADD3 R0, PT, PT, R3, 0x88fffff, R0 ;  /* 0x088fffff03007810 */ /* 0x000fc80007ffe000 */
[----:B------:R-:W-:-:S04]  /*3f10*/  SHF.R.U32.HI R0, RZ, 0x15, R0 ;  /* 0x00000015ff007819 */ /* 0x000fc80000011600 */
[----:B------:R-:W-:-:S07]  /*3f20*/  LOP3.LUT R0, R0, 0xff, RZ, 0xc0, !PT ;  /* 0x000000ff00007812 */ /* 0x000fce00078ec0ff */
.L_x_18563:
[----:B------:R-:W-:-:S04]  /*3f30*/  SHF.R.U32.HI R3, RZ, 0x18, R3 ;  /* 0x00000018ff037819 */ /* 0x000fc80000011603 */
[----:B------:R-:W-:-:S04]  /*3f40*/  LOP3.LUT R0, R0, 0x80, R3, 0xf8, !PT ;  /* 0x0000008000007812 */ /* 0x000fc800078ef803 */
[----:B------:R-:W-:-:S07]  /*3f50*/  PRMT R2, R0, 0x7610, R2 ;  /* 0x0000761000027816 */ /* 0x000fce0000000002 */
.L_x_18561:
[----:B------:R-:W-:Y:S05]  /*3f60*/  BSYNC.RECONVERGENT B0 ;  /* 0x0000000000007941 */ /* 0x000fea0003800200 */
.L_x_18560:
[----:B------:R0:W-:Y:S01]  /*3f70*/  STG.E.U8 desc[UR36][R4.64], R2 ;  /* 0x0000000204007986 */ /* 0x0001e2000c101124 */
[----:B------:R-:W-:Y:S05]  /*3f80*/  BRA `(.L_x_18537) ;  /* 0x0000000000b47947 */ /* 0x000fea0003800000 */
.L_x_18553:
[----:B------:R-:W-:-:S09]  /*3f90*/  UISETP.NE.AND UP0, UPT, UR4, 0x1c, UPT ;  /* 0x0000001c0400788c */ /* 0x000fd2000bf05270 */
[----:B------:R-:W-:Y:S05]  /*3fa0*/  BRA.U !UP0, `(.L_x_18564) ;  /* 0x0000000108a47547 */ /* 0x000fea000b800000 */
[----:B------:R-:W-:-:S09]  /*3fb0*/  UISETP.NE.AND UP0, UPT, UR4, 0x1d, UPT ;  /* 0x0000001d0400788c */ /* 0x000fd2000bf05270 */
[----:B------:R-:W-:Y:S05]  /*3fc0*/  BRA.U !UP0, `(.L_x_18565) ;  /* 0x00000001088c7547 */ /* 0x000fea000b800000 */
[----:B------:R-:W-:-:S09]  /*3fd0*/  UISETP.NE.AND UP0, UPT, UR4, 0x2c, UPT ;  /* 0x0000002c0400788c */ /* 0x000fd2000bf05270 */
[----:B------:R-:W-:Y:S05]  /*3fe0*/  BRA.U !UP0, `(.L_x_18566) ;  /* 0x0000000108447547 */ /* 0x000fea000b800000 */
.L_x_18536:
        /* <DEDUP_REMOVED lines=16> */
.L_x_18567:
[----:B------:R-:W-:Y:S05]  /*40f0*/  BRA `(.L_x_18537) ;  /* 0x0000000000587947 */ /* 0x000fea0003800000 */
.L_x_18566:
        /* <DEDUP_REMOVED lines=16> */
.L_x_18565:
[----:B------:R-:W-:-:S04]  /*4200*/  PRMT R2, R9, 0x9910, RZ ;  /* 0x0000991009027816 */ /* 0x000fc800000000ff */
[----:B------:R-:W-:-:S05]  /*4210*/  SHF.R.S32.HI R3, RZ, 0x1f, R2 ;  /* 0x0000001fff037819 */ /* 0x000fca0000011402 */
[----:B------:R0:W-:Y:S01]  /*4220*/  STG.E.64 desc[UR36][R4.64], R2 ;  /* 0x0000000204007986 */ /* 0x0001e2000c101b24 */
[----:B------:R-:W-:Y:S05]  /*4230*/  BRA `(.L_x_18537) ;  /* 0x0000000000087947 */ /* 0x000fea0003800000 */
.L_x_18564:
[----:B------:R-:W-:-:S05]  /*4240*/  PRMT R3, R9, 0x9910, RZ ;  /* 0x0000991009037816 */ /* 0x000fca00000000ff */
[----:B------:R0:W-:Y:S02]  /*4250*/  STG.E desc[UR36][R4.64], R3 ;  /* 0x0000000304007986 */ /* 0x0001e4000c101924 */
.L_x_18537:
[----:B------:R-:W-:-:S07]  /*4260*/  VIADD R17, R17, 0x80 ;  /* 0x0000008011117836 */ /* 0x000fce0000000000 */
.L_x_18462:
[----:B------:R-:W-:Y:S05]  /*4270*/  BSYNC.RECONVERGENT B6 ;  /* 0x0000000000067941 */ /* 0x000fea0003800200 */
.L_x_18461:
        /* <DEDUP_REMOVED lines=10> */
[----:B------:R-:W4:Y:S01]  /*4320*/  LDCU.64 UR4, c[0x0][0x390] ;  /* 0x00007200ff0477ac */ /* 0x000f220008000a00 */
[----:B------:R-:W-:Y:S01]  /*4330*/  IMAD.MOV.U32 R16, RZ, RZ, RZ ;  /* 0x000000ffff107224 */ /* 0x000fe200078e00ff */
[----:B------:R-:W0:Y:S01]  /*4340*/  LDCU UR6, c[0x0][0x38c] ;  /* 0x00007180ff0677ac */ /* 0x000e220008000800 */
[----:B------:R-:W5:Y:S01]  /*4350*/  LDCU.64 UR8, c[0x0][0x4b8] ;  /* 0x00009700ff0877ac */ /* 0x000f620008000a00 */
[----:B------:R-:W-:Y:S01]  /*4360*/  UISETP.NE.AND UP0, UPT, UR41, URZ, UPT ;  /* 0x000000ff2900728c */ /* 0x000fe2000bf05270 */
[----:B----4-:R-:W-:Y:S01]  /*4370*/  IMAD.HI.U32 R2, R17, UR4, R16 ;  /* 0x0000000411027c27 */ /* 0x010fe2000f8e0010 */
[----:B------:R-:W4:Y:S04]  /*4380*/  LDCU UR4, c[0x0][0x4c0] ;  /* 0x00009800ff0477ac */ /* 0x000f280008000800 */
[----:B---3--:R-:W-:-:S04]  /*4390*/  SHF.R.U32.HI R3, RZ, UR5, R2 ;  /* 0x00000005ff037c19 */ /* 0x008fc80008011602 */
[----:B------:R-:W-:-:S05]  /*43a0*/  IADD3 R18, PT, PT, -R3, RZ, RZ ;  /* 0x000000ff03127210 */ /* 0x000fca0007ffe1ff */
[----:B0-----:R-:W-:-:S04]  /*43b0*/  IMAD R18, R18, UR6, R17 ;  /* 0x0000000612127c24 */ /* 0x001fc8000f8e0211 */
[C---:B-----5:R-:W-:Y:S02]  /*43c0*/  IMAD R16, R18.reuse, UR8, RZ ;  /* 0x0000000812107c24 */ /* 0x060fe4000f8e02ff */
[C---:B------:R-:W-:Y:S02]  /*43d0*/  IMAD R0, R18.reuse, UR9, RZ ;  /* 0x0000000912007c24 */ /* 0x040fe4000f8e02ff */
[----:B----4-:R-:W-:Y:S01]  /*43e0*/  IMAD R18, R18, UR4, RZ ;  /* 0x0000000412127c24 */ /* 0x010fe2000f8e02ff */
[----:B------:R-:W-:Y:S06]  /*43f0*/  BRA.U !UP0, `(.L_x_18570) ;  /* 0x0000001508387547 */ /* 0x000fec000b800000 */
[----:B------:R-:W1:Y:S01]  /*4400*/  LDCU.64 UR6, c[0x0][0x398] ;  /* 0x00007300ff0677ac */ /* 0x000e620008000a00 */
[----:B------:R-:W-:Y:S01]  /*4410*/  IMAD.MOV.U32 R2, RZ, RZ, RZ ;  /* 0x000000ffff027224 */ /* 0x000fe200078e00ff */
[----:B------:R-:W0:Y:S01]  /*4420*/  LDCU UR4, c[0x0][0x3a0] ;  /* 0x00007400ff0477ac */ /* 0x000e220008000800 */
[----:B------:R-:W3:Y:S01]  /*4430*/  LDCU UR5, c[0x0][0x4c4] ;  /* 0x00009880ff0577ac */ /* 0x000ee20008000800 */
[----:B------:R-:W4:Y:S01]  /*4440*/  LDCU.64 UR8, c[0x0][0x4c8] ;  /* 0x00009900ff0877ac */ /* 0x000f220008000a00 */
[----:B------:R-:W-:Y:S01]  /*4450*/  UISETP.NE.AND UP0, UPT, UR38, 0x2, UPT ;  /* 0x000000022600788c */ /* 0x000fe2000bf05270 */
[----:B-12---:R-:W-:-:S05]  /*4460*/  IMAD.HI.U32 R4, R3, UR7, R2 ;  /* 0x0000000703047c27 */ /* 0x006fca000f8e0002 */
[----:B0-----:R-:W-:-:S05]  /*4470*/  SHF.R.U32.HI R5, RZ, UR4, R4 ;  /* 0x00000004ff057c19 */ /* 0x001fca0008011604 */
[----:B------:R-:W-:-:S04]  /*4480*/  IMAD.MOV R2, RZ, RZ, -R5 ;  /* 0x000000ffff027224 */ /* 0x000fc800078e0a05 */
[----:B------:R-:W-:-:S04]  /*4490*/  IMAD R3, R2, UR6, R3 ;  /* 0x0000000602037c24 */ /* 0x000fc8000f8e0203 */
[C---:B---3--:R-:W-:Y:S02]  /*44a0*/  IMAD R16, R3.reuse, UR5, R16 ;  /* 0x0000000503107c24 */ /* 0x048fe4000f8e0210 */
[C---:B----4-:R-:W-:Y:S02]  /*44b0*/  IMAD R0, R3.reuse, UR8, R0 ;  /* 0x0000000803007c24 */ /* 0x050fe4000f8e0200 */
        /* <DEDUP_REMOVED lines=322> */
.L_x_18570:
        /* <DEDUP_REMOVED lines=16> */
.L_x_18574:
[----:B------:R0:W5:Y:S01]  /*59e0*/  LDG.E.U8 R2, desc[UR36][R4.64] ;  /* 0x0000002404027981 */ /* 0x000162000c1e1100 */
[----:B------:R-:W-:Y:S05]  /*59f0*/  BRA `(.L_x_18576) ;  /* 0x0000000c004c7947 */ /* 0x000fea0003800000 */
.L_x_18573:
        /* <DEDUP_REMOVED lines=8> */
.L_x_18578:
[----:B------:R0:W5:Y:S01]  /*5a80*/  LDG.E.U16 R2, desc[UR36][R4.64] ;  /* 0x0000002404027981 */ /* 0x000162000c1e1500 */
[----:B------:R-:W-:Y:S05]  /*5a90*/  BRA `(.L_x_18576) ;  /* 0x0000000c00247947 */ /* 0x000fea0003800000 */
.L_x_18577:
[----:B------:R0:W5:Y:S01]  /*5aa0*/  LDG.E.U16 R2, desc[UR36][R4.64] ;  /* 0x0000002404027981 */ /* 0x000162000c1e1500 */
[----:B------:R-:W-:Y:S05]  /*5ab0*/  BRA `(.L_x_18576) ;  /* 0x0000000c001c7947 */ /* 0x000fea0003800000 */
.L_x_18572:
        /* <DEDUP_REMOVED lines=9> */
.L_x_18580:
[----:B------:R-:W2:Y:S02]  /*5b50*/  LDG.E.U16 R0, desc[UR36][R4.64] ;  /* 0x0000002404007981 */ /* 0x000ea4000c1e1500 */
[----:B--2---:R-:W-:-:S06]  /*5b60*/  HADD2.F32 R0, -RZ, R0.H0_H0 ;  /* 0x20000000ff007230 */ /* 0x004fcc0000004100 */
[----:B------:R-:W0:Y:S02]  /*5b70*/  F2I.FTZ.TRUNC.NTZ R0, R0 ;  /* 0x0000000000007305 */ /* 0x000e24000021f100 */
[----:B0-----:R-:W-:Y:S01]  /*5b80*/  PRMT R2, R0, 0x7610, R2 ;  /* 0x0000761000027816 */ /* 0x001fe20000000002 */
[----:B------:R-:W-:Y:S06]  /*5b90*/  BRA `(.L_x_18576) ;  /* 0x0000000800e47947 */ /* 0x000fec0003800000 */
.L_x_18579:
        /* <DEDUP_REMOVED lines=9> */
.L_x_18582:
[----:B------:R-:W2:Y:S02]  /*5c30*/  LDG.E.U16 R4, desc[UR36][R4.64] ;  /* 0x0000002404047981 */ /* 0x000ea4000c1e1500 */
[----:B--2---:R-:W-:-:S06]  /*5c40*/  HADD2.F32 R0, -RZ, R4.H0_H0 ;  /* 0x20000004ff007230 */ /* 0x004fcc0000004100 */
[----:B------:R-:W0:Y:S02]  /*5c50*/  F2I.FTZ.TRUNC.NTZ R0, R0 ;  /* 0x0000000000007305 */ /* 0x000e24000021f100 */
[----:B0-----:R-:W-:Y:S01]  /*5c60*/  PRMT R2, R0, 0x7610, R2 ;  /* 0x0000761000027816 */ /* 0x001fe20000000002 */
[----:B------:R-:W-:Y:S06]  /*5c70*/  BRA `(.L_x_18576) ;  /* 0x0000000800ac7947 */ /* 0x000fec0003800000 */
.L_x_18581:
[----:B------:R-:W2:Y:S02]  /*5c80*/  LDG.E.64 R4, desc[UR36][R4.64] ;  /* 0x0000002404047981 */ /* 0x000ea4000c1e1b00 */
[----:B--2---:R0:W1:Y:S01]  /*5c90*/  F2I.F64.TRUNC R2, R4 ;  /* 0x0000000400027311 */ /* 0x004062000030d100 */
[----:B------:R-:W-:Y:S05]  /*5ca0*/  BRA `(.L_x_18576) ;  /* 0x0000000800a07947 */ /* 0x000fea0003800000 */
.L_x_18571:
        /* <DEDUP_REMOVED lines=12> */
.L_x_18585:
[----:B------:R-:W2:Y:S02]  /*5d70*/  LDG.E.64 R4, desc[UR36][R4.64] ;  /* 0x0000002404047981 */ /* 0x000ea4000c1e1b00 */
[----:B--2---:R3:W4:Y:S01]  /*5d80*/  F2I.F64.TRUNC R2, R4 ;  /* 0x0000000400027311 */ /* 0x004722000030d100 */
[----:B------:R-:W-:Y:S05]  /*5d90*/  BRA `(.L_x_18576) ;  /* 0x0000000800647947 */ /* 0x000fea0003800000 */
.L_x_18584:
        /* <DEDUP_REMOVED lines=27> */
.L_x_18587:
        /* <DEDUP_REMOVED lines=14> */
.L_x_18586:
[----:B------:R-:W2:Y:S02]  /*6030*/  LDG.E.U16 R0, desc[UR36][R4.64] ;  /* 0x0000002404007981 */ /* 0x000ea4000c1e1500 */
[----:B--2---:R-:W-:-:S06]  /*6040*/  IMAD.U32 R0, R0, 0x10000, RZ ;  /* 0x0001000000007824 */ /* 0x004fcc00078e00ff */
[----:B------:R-:W0:Y:S02]  /*6050*/  F2I.FTZ.TRUNC.NTZ R0, R0 ;  /* 0x0000000000007305 */ /* 0x000e24000021f100 */
[----:B0-----:R-:W-:Y:S01]  /*6060*/  PRMT R2, R0, 0x7610, R2 ;  /* 0x0000761000027816 */ /* 0x001fe20000000002 */
[----:B------:R-:W-:Y:S06]  /*6070*/  BRA `(.L_x_18576) ;  /* 0x0000000400ac7947 */ /* 0x000fec0003800000 */
.L_x_18583:
        /* <DEDUP_REMOVED lines=10> */
.L_x_18590:
        /* <DEDUP_REMOVED lines=21> */
.L_x_18594:
[----:B------:R-:W-:Y:S05]  /*6270*/  BSYNC.RECONVERGENT B1 ;  /* 0x0000000000017941 */ /* 0x000fea0003800200 */
.L_x_18593:
[----:B------:R-:W-:Y:S02]  /*6280*/  SHF.L.U32 R0, R0, 0x14, RZ ;  /* 0x0000001400007819 */ /* 0x000fe400000006ff */
[----:B------:R-:W-:-:S04]  /*6290*/  LEA R2, R2, 0x3b800000, 0x17 ;  /* 0x3b80000002027811 */ /* 0x000fc800078eb8ff */
[----:B------:R-:W-:-:S07]  /*62a0*/  LOP3.LUT R0, R2, R0, R7, 0xfe, !PT ;  /* 0x0000000002007212 */ /* 0x000fce00078efe07 */
.L_x_18592:
[----:B------:R-:W-:Y:S05]  /*62b0*/  BSYNC.RECONVERGENT B0 ;  /* 0x0000000000007941 */ /* 0x000fea0003800200 */
.L_x_18591:
[----:B------:R-:W0:Y:S02]  /*62c0*/  F2I.FTZ.TRUNC.NTZ R0, R0 ;  /* 0x0000000000007305 */ /* 0x000e24000021f100 */
[----:B0-----:R-:W-:Y:S01]  /*62d0*/  PRMT R2, R0, 0x7610, R2 ;  /* 0x0000761000027816 */ /* 0x001fe20000000002 */
[----:B------:R-:W-:Y:S06]  /*62e0*/  BRA `(.L_x_18576) ;  /* 0x0000000400107947 */ /* 0x000fec0003800000 */
.L_x_18589:
        /* <DEDUP_REMOVED lines=21> */
.L_x_18598:
[----:B------:R-:W-:Y:S05]  /*6440*/  BSYNC.RECONVERGENT B1 ;  /* 0x0000000000017941 */ /* 0x000fea0003800200 */
.L_x_18597:
[----:B------:R-:W-:Y:S01]  /*6450*/  IMAD.SHL.U32 R0, R0, 0x200000, RZ ;  /* 0x0020000000007824 */ /* 0x000fe200078e00ff */
[----:B------:R-:W-:-:S04]  /*6460*/  LEA R2, R2, 0x37800000, 0x17 ;  /* 0x3780000002027811 */ /* 0x000fc800078eb8ff */
[----:B------:R-:W-:-:S07]  /*6470*/  LOP3.LUT R0, R2, R0, R7, 0xfe, !PT ;  /* 0x0000000002007212 */ /* 0x000fce00078efe07 */
.L_x_18596:
[----:B------:R-:W-:Y:S05]  /*6480*/  BSYNC.RECONVERGENT B0 ;  /* 0x0000000000007941 */ /* 0x000fea0003800200 */
.L_x_18595:
[----:B------:R-:W0:Y:S02]  /*6490*/  F2I.FTZ.TRUNC.NTZ R0, R0 ;  /* 0x0000000000007305 */ /* 0x000e24000021f100 */
[----:B0-----:R-:W-:Y:S01]  /*64a0*/  PRMT R2, R0, 0x7610, R2 ;  /* 0x0000761000027816 */ /* 0x001fe20000000002 */
[----:B------:R-:W-:Y:S06]  /*64b0*/  BRA `(.L_x_18576) ;  /* 0x00000000009c7947 */ /* 0x000fec0003800000 */
.L_x_18588:
        /* <DEDUP_REMOVED lines=14> */
.L_x_18602:
[----:B------:R-:W-:Y:S05]  /*65a0*/  BSYNC.RECONVERGENT B0 ;  /* 0x0000000000007941 */ /* 0x000fea0003800200 */
.L_x_18601:
[----:B------:R-:W0:Y:S02]  /*65b0*/  F2I.FTZ.TRUNC.NTZ R0, R0 ;  /* 0x0000000000007305 */ /* 0x000e24000021f100 */
[----:B0-----:R-:W-:Y:S01]  /*65c0*/  PRMT R2, R0, 0x7610, R2 ;  /* 0x0000761000027816 */ /* 0x001fe20000000002 */
[----:B------:R-:W-:Y:S06]  /*65d0*/  BRA `(.L_x_18576) ;  /* 0x0000000000547947 */ /* 0x000fec0003800000 */
.L_x_18575:
        /* <DEDUP_REMOVED lines=16> */
.L_x_18603:
[----:B------:R-:W-:Y:S01]  /*66e0*/  PRMT R2, RZ, 0x7610, R2 ;  /* 0x00007610ff027816 */ /* 0x000fe20000000002 */
[----:B------:R-:W-:Y:S06]  /*66f0*/  BRA `(.L_x_18576) ;  /* 0x00000000000c7947 */ /* 0x000fec0003800000 */
.L_x_18600:
[----:B------:R1:W5:Y:S01]  /*6700*/  LDG.E.U16 R2, desc[UR36][R4.64] ;  /* 0x0000002404027981 */ /* 0x000362000c1e1500 */
[----:B------:R-:W-:Y:S05]  /*6710*/  BRA `(.L_x_18576) ;  /* 0x0000000000047947 */ /* 0x000fea0003800000 */
.L_x_18599:
[----:B------:R2:W5:Y:S02]  /*6720*/  LDG.E.U16 R2, desc[UR36][R4.64] ;  /* 0x0000002404027981 */ /* 0x000564000c1e1500 */
.L_x_18576:
        /* <DEDUP_REMOVED lines=16> */
.L_x_18607:
[----:B------:R3:W5:Y:S01]  /*6830*/  LDG.E.U8 R0, desc[UR36][R4.64] ;  /* 0x0000002404007981 */ /* 0x000762000c1e1100 */
[----:B------:R-:W-:Y:S05]  /*6840*/  BRA `(.L_x_18609) ;  /* 0x0000000c00507947 */ /* 0x000fea0003800000 */
.L_x_18606:
        /* <DEDUP_REMOVED lines=8> */
.L_x_18611:
[----:B------:R2:W5:Y:S01]  /*68d0*/  LDG.E.U16 R0, desc[UR36][R4.64] ;  /* 0x0000002404007981 */ /* 0x000562000c1e1500 */
[----:B------:R-:W-:Y:S05]  /*68e0*/  BRA `(.L_x_18609) ;  /* 0x0000000c00287947 */ /* 0x000fea0003800000 */
.L_x_18610:
[----:B------:R0:W5:Y:S01]  /*68f0*/  LDG.E.U16 R0, desc[UR36][R4.64] ;  /* 0x0000002404007981 */ /* 0x000162000c1e1500 */
[----:B------:R-:W-:Y:S05]  /*6900*/  BRA `(.L_x_18609) ;  /* 0x0000000c00207947 */ /* 0x000fea0003800000 */
.L_x_18605:
        /* <DEDUP_REMOVED lines=9> */
.L_x_18613:
[----:B------:R-:W2:Y:S02]  /*69a0*/  LDG.E.U16 R3, desc[UR36][R4.64] ;  /* 0x0000002404037981 */ /* 0x000ea4000c1e1500 */
[----:B--2---:R-:W-:-:S06]  /*69b0*/  HADD2.F32 R3, -RZ, R3.H0_H0 ;  /* 0x20000003ff037230 */ /* 0x004fcc0000004100 */
[----:B------:R-:W0:Y:S02]  /*69c0*/  F2I.FTZ.TRUNC.NTZ R3, R3 ;  /* 0x0000000300037305 */ /* 0x000e24000021f100 */
[----:B0-----:R-:W-:Y:S01]  /*69d0*/  PRMT R0, R3, 0x7610, R0 ;  /* 0x0000761003007816 */ /* 0x001fe20000000000 */
[----:B------:R-:W-:Y:S06]  /*69e0*/  BRA `(.L_x_18609) ;  /* 0x0000000800e87947 */ /* 0x000fec0003800000 */
.L_x_18612:
        /* <DEDUP_REMOVED lines=9> */
.L_x_18615:
[----:B------:R-:W2:Y:S02]  /*6a80*/  LDG.E.U16 R4, desc[UR36][R4.64] ;  /* 0x0000002404047981 */ /* 0x000ea4000c1e1500 */
[----:B--2---:R-:W-:-:S06]  /*6a90*/  HADD2.F32 R3, -RZ, R4.H0_H0 ;  /* 0x20000004ff037230 */ /* 0x004fcc0000004100 */
[----:B------:R-:W0:Y:S02]  /*6aa0*/  F2I.FTZ.TRUNC.NTZ R3, R3 ;  /* 0x0000000300037305 */ /* 0x000e24000021f100 */
[----:B0-----:R-:W-:Y:S01]  /*6ab0*/  PRMT R0, R3, 0x7610, R0 ;  /* 0x0000761003007816 */ /* 0x001fe20000000000 */
[----:B------:R-:W-:Y:S06]  /*6ac0*/  BRA `(.L_x_18609) ;  /* 0x0000000800b07947 */ /* 0x000fec0003800000 */
.L_x_18614:
[----:B------:R-:W2:Y:S02]  /*6ad0*/  LDG.E.64 R4, desc[UR36][R4.64] ;  /* 0x0000002404047981 */ /* 0x000ea4000c1e1b00 */
[----:B--2---:R0:W1:Y:S01]  /*6ae0*/  F2I.F64.TRUNC R0, R4 ;  /* 0x0000000400007311 */ /* 0x004062000030d100 */
[----:B------:R-:W-:Y:S05]  /*6af0*/  BRA `(.L_x_18609) ;  /* 0x0000000800a47947 */ /* 0x000fea0003800000 */
.L_x_18604:
        /* <DEDUP_REMOVED lines=12> */
.L_x_18618:
[----:B------:R-:W2:Y:S02]  /*6bc0*/  LDG.E.64 R4, desc[UR36][R4.64] ;  /* 0x0000002404047981 */ /* 0x000ea4000c1e1b00 */
[----:B--2---:R0:W1:Y:S01]  /*6bd0*/  F2I.F64.TRUNC R0, R4 ;  /* 0x0000000400007311 */ /* 0x004062000030d100 */
[----:B------:R-:W-:Y:S05]  /*6be0*/  BRA `(.L_x_18609) ;  /* 0x0000000800687947 */ /* 0x000fea0003800000 */
.L_x_18617:
        /* <DEDUP_REMOVED lines=27> */
.L_x_18620:
        /* <DEDUP_REMOVED lines=9> */
[----:B------:R-:W-:Y:S01]  /*6e30*/  @!P0 FADD.FTZ R0, R3, -0.5 ;  /* 0xbf00000003008421 */ /* 0x000fe20000010000 */
[----:B------:R-:W-:-:S04]  /*6e40*/  MOV R3, R6 ;  /* 0x0000000600037202 */ /* 0x000fc80000000f00 */
[----:B------:R-:W-:-:S06]  /*6e50*/  LOP3.LUT R3, R0, 0x80000000, R3, 0xf8, !PT ;  /* 0x8000000000037812 */ /* 0x000fcc00078ef803 */
[----:B------:R-:W0:Y:S02]  /*6e60*/  F2I.FTZ.TRUNC.NTZ R3, R3 ;  /* 0x0000000300037305 */ /* 0x000e24000021f100 */
[----:B0-----:R-:W-:Y:S01]  /*6e70*/  PRMT R0, R3, 0x7610, R0 ;  /* 0x0000761003007816 */ /* 0x001fe20000000000 */
[----:B------:R-:W-:Y:S06]  /*6e80*/  BRA `(.L_x_18609) ;  /* 0x0000000400c07947 */ /* 0x000fec0003800000 */
.L_x_18619:
[----:B------:R-:W2:Y:S02]  /*6e90*/  LDG.E.U16 R3, desc[UR36][R4.64] ;  /* 0x0000002404037981 */ /* 0x000ea4000c1e1500 */
[----:B--2---:R-:W-:-:S06]  /*6ea0*/  IMAD.U32 R3, R3, 0x10000, RZ ;  /* 0x0001000003037824 */ /* 0x004fcc00078e00ff */
[----:B------:R-:W0:Y:S02]  /*6eb0*/  F2I.FTZ.TRUNC.NTZ R3, R3 ;  /* 0x0000000300037305 */ /* 0x000e24000021f100 */
[----:B0-----:R-:W-:Y:S01]  /*6ec0*/  PRMT R0, R3, 0x7610, R0 ;  /* 0x0000761003007816 */ /* 0x001fe20000000000 */
[----:B------:R-:W-:Y:S06]  /*6ed0*/  BRA `(.L_x_18609) ;  /* 0x0000000400ac7947 */ /* 0x000fec0003800000 */
.L_x_18616:
        /* <DEDUP_REMOVED lines=10> */
.L_x_18623:
        /* <DEDUP_REMOVED lines=21> */
.L_x_18627:
[----:B------:R-:W-:Y:S05]  /*70d0*/  BSYNC.RECONVERGENT B1 ;  /* 0x0000000000017941 */ /* 0x000fea0003800200 */
.L_x_18626:
[----:B------:R-:W-:Y:S01]  /*70e0*/  IMAD.SHL.U32 R0, R0, 0x100000, RZ ;  /* 0x0010000000007824 */ /* 0x000fe200078e00ff */
[----:B------:R-:W-:-:S04]  /*70f0*/  LEA R3, R3, 0x3b800000, 0x17 ;  /* 0x3b80000003037811 */ /* 0x000fc800078eb8ff */
[----:B------:R-:W-:-:S07]  /*7100*/  LOP3.LUT R3, R3, R0, R7, 0xfe, !PT ;  /* 0x0000000003037212 */ /* 0x000fce00078efe07 */
.L_x_18625:
[----:B------:R-:W-:Y:S05]  /*7110*/  BSYNC.RECONVERGENT B0 ;  /* 0x0000000000007941 */ /* 0x000fea0003800200 */
.L_x_18624:
[----:B------:R-:W0:Y:S02]  /*7120*/  F2I.FTZ.TRUNC.NTZ R3, R3 ;  /* 0x0000000300037305 */ /* 0x000e24000021f100 */
[----:B0-----:R-:W-:Y:S01]  /*7130*/  PRMT R0, R3, 0x7610, R0 ;  /* 0x0000761003007816 */ /* 0x001fe20000000000 */
[----:B------:R-:W-:Y:S06]  /*7140*/  BRA `(.L_x_18609) ;  /* 0x0000000400107947 */ /* 0x000fec0003800000 */
.L_x_18622:
        /* <DEDUP_REMOVED lines=21> */
.L_x_18631:
[----:B------:R-:W-:Y:S05]  /*72a0*/  BSYNC.RECONVERGENT B1 ;  /* 0x0000000000017941 */ /* 0x000fea0003800200 */
.L_x_18630:
[----:B------:R-:W-:Y:S01]  /*72b0*/  IMAD.SHL.U32 R0, R0, 0x200000, RZ ;  /* 0x0020000000007824 */ /* 0x000fe200078e00ff */
[----:B------:R-:W-:-:S04]  /*72c0*/  LEA R3, R3, 0x37800000, 0x17 ;  /* 0x3780000003037811 */ /* 0x000fc800078eb8ff */
[----:B------:R-:W-:-:S07]  /*72d0*/  LOP3.LUT R3, R3, R0, R7, 0xfe, !PT ;  /* 0x0000000003037212 */ /* 0x000fce00078efe07 */
.L_x_18629:
[----:B------:R-:W-:Y:S05]  /*72e0*/  BSYNC.RECONVERGENT B0 ;  /* 0x0000000000007941 */ /* 0x000fea0003800200 */
.L_x_18628:
[----:B------:R-:W0:Y:S02]  /*72f0*/  F2I.FTZ.TRUNC.NTZ R3, R3 ;  /* 0x0000000300037305 */ /* 0x000e24000021f100 */
[----:B0-----:R-:W-:Y:S01]  /*7300*/  PRMT R0, R3, 0x7610, R0 ;  /* 0x0000761003007816 */ /* 0x001fe20000000000 */
[----:B------:R-:W-:Y:S06]  /*7310*/  BRA `(.L_x_18609) ;  /* 0x00000000009c7947 */ /* 0x000fec0003800000 */
.L_x_18621:
        /* <DEDUP_REMOVED lines=14> */
.L_x_18635:
[----:B------:R-:W-:Y:S05]  /*7400*/  BSYNC.RECONVERGENT B0 ;  /* 0x0000000000007941 */ /* 0x000fea0003800200 */
.L_x_18634:
[----:B------:R-:W0:Y:S02]  /*7410*/  F2I.FTZ.TRUNC.NTZ R3, R3 ;  /* 0x0000000300037305 */ /* 0x000e24000021f100 */
[----:B0-----:R-:W-:Y:S01]  /*7420*/  PRMT R0, R3, 0x7610, R0 ;  /* 0x0000761003007816 */ /* 0x001fe20000000000 */
[----:B------:R-:W-:Y:S06]  /*7430*/  BRA `(.L_x_18609) ;  /* 0x0000000000547947 */ /* 0x000fec0003800000 */
.L_x_18608:
        /* <DEDUP_REMOVED lines=12> */
[----:B---3--:R-:W-:Y:S01]  /*7500*/  IMAD.U32 R10, RZ, RZ, UR8 ;  /* 0x00000008ff0a7e24 */ /* 0x008fe2000f8e00ff */
[----:B------:R-:W-:-:S07]  /*7510*/  MOV R11, UR9 ;  /* 0x00000009000b7c02 */ /* 0x000fce0008000f00 */
[----:B------:R-:W-:-:S07]  /*7520*/  LEPC R20, `(.L_x_18636) ;  /* 0x000000001014794e */ /* 0x000fce0000000000 */
[----:B--2-45:R-:W-:Y:S05]  /*7530*/  CALL.ABS.NOINC R14 ;  /* 0x000000000e007343 */ /* 0x034fea0003c00000 */
.L_x_18636:
[----:B------:R-:W-:Y:S01]  /*7540*/  PRMT R0, RZ, 0x7610, R0 ;  /* 0x00007610ff007816 */ /* 0x000fe20000000000 */
[----:B------:R-:W-:Y:S06]  /*7550*/  BRA `(.L_x_18609) ;  /* 0x00000000000c7947 */ /* 0x000fec0003800000 */
.L_x_18633:
[----:B------:R0:W5:Y:S01]  /*7560*/  LDG.E.U16 R0, desc[UR36][R4.64] ;  /* 0x0000002404007981 */ /* 0x000162000c1e1500 */
[----:B------:R-:W-:Y:S05]  /*7570*/  BRA `(.L_x_18609) ;  /* 0x0000000000047947 */ /* 0x000fea0003800000 */
.L_x_18632:
[----:B------:R0:W5:Y:S02]  /*7580*/  LDG.E.U16 R0, desc[UR36][R4.64] ;  /* 0x0000002404007981 */ /* 0x000164000c1e1500 */
.L_x_18609:
        /* <DEDUP_REMOVED lines=18> */
.L_x_18640:
[----:B------:R0:W-:Y:S01]  /*76b0*/  STG.E.U8 desc[UR36][R4.64], R9 ;  /* 0x0000000904007986 */ /* 0x0001e2000c101124 */
[----:B------:R-:W-:Y:S05]  /*76c0*/  BRA `(.L_x_18642) ;  /* 0x0000000c004c7947 */ /* 0x000fea0003800000 */
.L_x_18639:
        /* <DEDUP_REMOVED lines=10> */
.L_x_18644:
[----:B------:R-:W-:-:S05]  /*7770*/  PRMT R3, R9, 0x9910, RZ ;  /* 0x0000991009037816 */ /* 0x000fca00000000ff */
[----:B------:R0:W-:Y:S01]  /*7780*/  STG.E desc[UR36][R4.64], R3 ;  /* 0x0000000304007986 */ /* 0x0001e2000c101924 */
[----:B------:R-:W-:Y:S05]  /*7790*/  BRA `(.L_x_18642) ;  /* 0x0000000c00187947 */ /* 0x000fea0003800000 */
.L_x_18643:
[----:B------:R0:W-:Y:S01]  /*77a0*/  STG.E.U16 desc[UR36][R4.64], R9 ;  /* 0x0000000904007986 */ /* 0x0001e2000c101524 */
[----:B------:R-:W-:Y:S05]  /*77b0*/  BRA `(.L_x_18642) ;  /* 0x0000000c00107947 */ /* 0x000fea0003800000 */
.L_x_18638:
        /* <DEDUP_REMOVED lines=9> */
.L_x_18646:
[----:B------:R-:W0:Y:S02]  /*7850*/  I2F.S16 R0, R9 ;  /* 0x0000000900007306 */ /* 0x000e240000101400 */
[----:B0-----:R-:W-:-:S05]  /*7860*/  F2FP.F16.F32.PACK_AB R0, RZ, R0 ;  /* 0x00000000ff00723e */ /* 0x001fca00000000ff */
[----:B------:R0:W-:Y:S01]  /*7870*/  STG.E.U16 desc[UR36][R4.64], R0 ;  /* 0x0000000004007986 */ /* 0x0001e2000c101524 */
[----:B------:R-:W-:Y:S05]  /*7880*/  BRA `(.L_x_18642) ;  /* 0x0000000800dc7947 */ /* 0x000fea0003800000 */
.L_x_18645:
        /* <DEDUP_REMOVED lines=10> */
.L_x_18648:
[----:B------:R-:W0:Y:S02]  /*7930*/  I2F.S16 R9, R9 ;  /* 0x0000000900097306 */ /* 0x000e240000101400 */
[----:B0-----:R-:W-:-:S04]  /*7940*/  F2FP.F16.F32.PACK_AB R3, RZ, R9 ;  /* 0x00000009ff03723e */ /* 0x001fc800000000ff */
[----:B------:R-:W-:-:S05]  /*7950*/  PRMT R3, R3, 0x5410, RZ ;  /* 0x0000541003037816 */ /* 0x000fca00000000ff */
[----:B------:R0:W-:Y:S01]  /*7960*/  STG.E desc[UR36][R4.64], R3 ;  /* 0x0000000304007986 */ /* 0x0001e2000c101924 */
[----:B------:R-:W-:Y:S05]  /*7970*/  BRA `(.L_x_18642) ;  /* 0x0000000800a07947 */ /* 0x000fea0003800000 */
.L_x_18647:
[----:B------:R-:W0:Y:S02]  /*7980*/  I2F.F64.S16 R2, R9 ;  /* 0x0000000900027312 */ /* 0x000e240000101c00 */
[----:B0-----:R0:W-:Y:S01]  /*7990*/  STG.E.64 desc[UR36][R4.64], R2 ;  /* 0x0000000204007986 */ /* 0x0011e2000c101b24 */
[----:B------:R-:W-:Y:S05]  /*79a0*/  BRA `(.L_x_18642) ;  /* 0x0000000800947947 */ /* 0x000fea0003800000 */
.L_x_18637:
        /* <DEDUP_REMOVED lines=12> */
.L_x_18652:
        /* <DEDUP_REMOVED lines=17> */
.L_x_18655:
[----:B------:R-:W-:-:S04]  /*7b80*/  SHF.R.U32.HI R3, RZ, 0x18, R9 ;  /* 0x00000018ff037819 */ /* 0x000fc80000011609 */
[----:B------:R-:W-:-:S04]  /*7b90*/  LOP3.LUT R0, R0, 0x80, R3, 0xf8, !PT ;  /* 0x0000008000007812 */ /* 0x000fc800078ef803 */
[----:B------:R-:W-:-:S07]  /*7ba0*/  PRMT R2, R0, 0x7610, R2 ;  /* 0x0000761000027816 */ /* 0x000fce0000000002 */
.L_x_18654:
[----:B------:R-:W-:Y:S05]  /*7bb0*/  BSYNC.RECONVERGENT B0 ;  /* 0x0000000000007941 */ /* 0x000fea0003800200 */
.L_x_18653:
[----:B------:R0:W-:Y:S01]  /*7bc0*/  STG.E.U8 desc[UR36][R4.64], R2 ;  /* 0x0000000204007986 */ /* 0x0001e2000c101124 */
[----:B------:R-:W-:Y:S05]  /*7bd0*/  BRA `(.L_x_18642) ;  /* 0x0000000800087947 */ /* 0x000fea0003800000 */
.L_x_18651:
        /* <DEDUP_REMOVED lines=17> */
.L_x_18658:
[----:B------:R-:W-:-:S04]  /*7cf0*/  SHF.R.U32.HI R3, RZ, 0x18, R9 ;  /* 0x00000018ff037819 */ /* 0x000fc80000011609 */
[----:B------:R-:W-:-:S04]  /*7d00*/  LOP3.LUT R0, R0, 0x80, R3, 0xf8, !PT ;  /* 0x0000008000007812 */ /* 0x000fc800078ef803 */
[----:B------:R-:W-:-:S07]  /*7d10*/  PRMT R2, R0, 0x7610, R2 ;  /* 0x0000761000027816 */ /* 0x000fce0000000002 */
.L_x_18657:
[----:B------:R-:W-:Y:S05]  /*7d20*/  BSYNC.RECONVERGENT B0 ;  /* 0x0000000000007941 */ /* 0x000fea0003800200 */
.L_x_18656:
[----:B------:R0:W-:Y:S01]  /*7d30*/  STG.E.U8 desc[UR36][R4.64], R2 ;  /* 0x0000000204007986 */ /* 0x0001e2000c101124 */
[----:B------:R-:W-:Y:S05]  /*7d40*/  BRA `(.L_x_18642) ;  /* 0x0000000400ac7947 */ /* 0x000fea0003800000 */
.L_x_18650:
        /* <DEDUP_REMOVED lines=22> */
.L_x_18660:
[----:B------:R-:W-:-:S04]  /*7eb0*/  PRMT R2, R9, 0x9910, RZ ;  /* 0x0000991009027816 */ /* 0x000fc800000000ff */
[----:B------:R-:W-:-:S05]  /*7ec0*/  SHF.R.S32.HI R3, RZ, 0x1f, R2 ;  /* 0x0000001fff037819 */ /* 0x000fca0000011402 */
[----:B------:R0:W-:Y:S01]  /*7ed0*/  STG.E.64 desc[UR36][R4.64], R2 ;  /* 0x0000000204007986 */ /* 0x0001e2000c101b24 */
[----:B------:R-:W-:Y:S05]  /*7ee0*/  BRA `(.L_x_18642) ;  /* 0x0000000400447947 */ /* 0x000fea0003800000 */
.L_x_18659:
[----:B------:R-:W-:-:S05]  /*7ef0*/  PRMT R3, R9, 0x9910, RZ ;  /* 0x0000991009037816 */ /* 0x000fca00000000ff */
[----:B------:R0:W-:Y:S01]  /*7f00*/  STG.E desc[UR36][R4.64], R3 ;  /* 0x0000000304007986 */ /* 0x0001e2000c101924 */
[----:B------:R-:W-:Y:S05]  /*7f10*/  BRA `(.L_x_18642) ;  /* 0x0000000400387947 */ /* 0x000fea0003800000 */
.L_x_18649:
        /* <DEDUP_REMOVED lines=11> */
.L_x_18662:
[----:B------:R-:W0:Y:S01]  /*7fd0*/  I2F.F64.S16 R8, R9 ;  /* 0x0000000900087312 */ /* 0x000e220000101c00 */
[----:B------:R-:W-:-:S05]  /*7fe0*/  CS2R R10, SRZ ;  /* 0x00000000000a7805 */ /* 0x000fca000001ff00 */
[----:B0-----:R0:W-:Y:S01]  /*7ff0*/  STG.E.128 desc[UR36][R4.64], R8 ;  /* 0x0000000804007986 */ /* 0x0011e2000c101d24 */
[----:B------:R-:W-:Y:S05]  /*8000*/  BRA `(.L_x_18642) ;  /* 0x0000000000fc7947 */ /* 0x000fea0003800000 */
.L_x_18661:
[----:B------:R-:W-:-:S09]  /*8010*/  UISETP.NE.AND UP0, UPT, UR4, 0xf, UPT ;  /* 0x0000000f0400788c */ /* 0x000fd2000bf05270 */
[----:B------:R-:W-:Y:S05]  /*8020*/  BRA.U !UP0, `(.L_x_18663) ;  /* 0x0000000108e87547 */ /* 0x000fea000b800000 */
[----:B------:R-:W-:-:S09]  /*8030*/  UISETP.NE.AND UP0, UPT, UR4, 0x17, UPT ;  /* 0x000000170400788c */ /* 0x000fd2000bf05270 */
[----:B------:R-:W-:Y:S05]  /*8040*/  BRA.U !UP0, `(.L_x_18664) ;  /* 0x0000000108907547 */ /* 0x000fea000b800000 */
[----:B------:R-:W-:-:S09]  /*8050*/  UISETP.NE.AND UP0, UPT, UR4, 0x18, UPT ;  /* 0x000000180400788c */ /* 0x000fd2000bf05270 */
[----:B------:R-:W-:Y:S05]  /*8060*/  BRA.U !UP0, `(.L_x_18665) ;  /* 0x0000000108447547 */ /* 0x000fea000b800000 */
.L_x_18641:
        /* <DEDUP_REMOVED lines=16> */
.L_x_18666:
[----:B------:R-:W-:Y:S05]  /*8170*/  BRA `(.L_x_18642) ;  /* 0x0000000000a07947 */ /* 0x000fea0003800000 */
.L_x_18665:
        /* <DEDUP_REMOVED lines=13> */
.L_x_18668:
[----:B------:R-:W-:Y:S05]  /*8250*/  BSYNC.RECONVERGENT B0 ;  /* 0x0000000000007941 */ /* 0x000fea0003800200 */
.L_x_18667:
[----:B------:R-:W-:-:S05]  /*8260*/  LOP3.LUT R3, R0, 0x80, R3, 0xf8, !PT ;  /* 0x0000008000037812 */ /* 0x000fca00078ef803 */
[----:B------:R3:W-:Y:S01]  /*8270*/  STG.E.U8 desc[UR36][R4.64], R3 ;  /* 0x0000000304007986 */ /* 0x0007e2000c101124 */
[----:B------:R-:W-:Y:S05]  /*8280*/  BRA `(.L_x_18642) ;  /* 0x00000000005c7947 */ /* 0x000fea0003800000 */
.L_x_18664:
        /* <DEDUP_REMOVED lines=12> */
.L_x_18670:
[----:B------:R-:W-:Y:S01]  /*8350*/  IMAD.MOV.U32 R0, RZ, RZ, 0x7f ;  /* 0x0000007fff007424 */ /* 0x000fe200078e00ff */
[----:B------:R-:W-:-:S04]  /*8360*/  ISETP.GT.U32.AND P0, PT, R2, 0x7f800000, PT ;  /* 0x7f8000000200780c */ /* 0x000fc80003f04070 */
[----:B------:R-:W-:-:S09]  /*8370*/  SEL R0, R0, 0x7c, P0 ;  /* 0x0000007c00007807 */ /* 0x000fd20000000000 */
.L_x_18671:
[----:B------:R-:W-:Y:S05]  /*8380*/  BSYNC.RECONVERGENT B0 ;  /* 0x0000000000007941 */ /* 0x000fea0003800200 */
.L_x_18669:
[----:B------:R-:W-:-:S04]  /*8390*/  SHF.R.U32.HI R3, RZ, 0x18, R3 ;  /* 0x00000018ff037819 */ /* 0x000fc80000011603 */
[----:B------:R-:W-:-:S05]  /*83a0*/  LOP3.LUT R3, R0, 0x80, R3, 0xf8, !PT ;  /* 0x0000008000037812 */ /* 0x000fca00078ef803 */
[----:B------:R2:W-:Y:S01]  /*83b0*/  STG.E.U8 desc[UR36][R4.64], R3 ;  /* 0x0000000304007986 */ /* 0x0005e2000c101124 */
[----:B------:R-:W-:Y:S05]  /*83c0*/  BRA `(.L_x_18642) ;  /* 0x00000000000c7947 */ /* 0x000fea0003800000 */
.L_x_18663:
[----:B------:R-:W0:Y:S02]  /*83d0*/  I2F.S16 R0, R9 ;  /* 0x0000000900007306 */ /* 0x000e240000101400 */
[----:B0-----:R-:W-:-:S05]  /*83e0*/  F2FP.BF16.F32.PACK_AB R0, RZ, R0 ;  /* 0x00000000ff00723e */ /* 0x001fca00000010ff */
[----:B------:R4:W-:Y:S02]  /*83f0*/  STG.E.U16 desc[UR36][R4.64], R0 ;  /* 0x0000000004007986 */ /* 0x0009e4000c101524 */
.L_x_18642:
[----:B------:R-:W-:-:S07]  /*8400*/  VIADD R17, R17, 0x80 ;  /* 0x0000008011117836 */ /* 0x000fce0000000000 */
.L_x_18569:
[----:B------:R-:W-:Y:S05]  /*8410*/  BSYNC.RECONVERGENT B6 ;  /* 0x0000000000067941 */ /* 0x000fea0003800200 */
.L_x_18568:
[----:B------:R-:W5:Y:S01]  /*8420*/  LDCU UR4, c[0x0][0x380] ;  /* 0x00007000ff0477ac */ /* 0x000f620008000800 */
[----:B------:R-:W-:Y:S01]  /*8430*/  BSSY.RECONVERGENT B6, `(.L_x_18672) ;  /* 0x0000418000067945 */ /* 0x000fe20003800200 */
[----:B-----5:R-:W-:-:S13]  /*8440*/  ISETP.GE.AND P0, PT, R17, UR4, PT ;  /* 0x0000000411007c0c */ /* 0x020fda000bf06270 */
[----:B------:R-:W-:Y:S05]  /*8450*/  @P0 BRA `(.L_x_18673) ;  /* 0x0000004000540947 */ /* 0x000fea0003800000 */
[----:B------:R-:W5:Y:S01]  /*8460*/  LDCU UR4, c[0x0][0x388] ;  /* 0x00007100ff0477ac */ /* 0x000f620008000800 */
[----:B------:R-:W-:Y:S01]  /*8470*/  MOV R18, RZ ;  /* 0x000000ff00127202 */ /* 0x000fe20000000f00 */
[----:B0---4-:R-:W-:Y:S02]  /*8480*/  IMAD.MOV.U32 R0, RZ, RZ, RZ ;  /* 0x000000ffff007224 */ /* 0x011fe400078e00ff */
[----:B------:R-:W-:Y:S01]  /*8490*/  IMAD.MOV.U32 R16, RZ, RZ, RZ ;  /* 0x000000ffff107224 */ /* 0x000fe200078e00ff */
[----:B-----5:R-:W-:-:S09]  /*84a0*/  UISETP.NE.AND UP0, UPT, UR4, URZ, UPT ;  /* 0x000000ff0400728c */ /* 0x020fd2000bf05270 */
[----:B------:R-:W-:Y:S05]  /*84b0*/  BRA.U !UP0, `(.L_x_18674) ;  /* 0x0000001508707547 */ /* 0x000fea000b800000 */
[----:B------:R-:W0:Y:S01]  /*84c0*/  LDCU.64 UR4, c[0x0][0x390] ;  /* 0x00007200ff0477ac */ /* 0x000e220008000a00 */
[----:B------:R-:W-:Y:S01]  /*84d0*/  IMAD.MOV.U32 R16, RZ, RZ, RZ ;  /* 0x000000ffff107224 */ /* 0x000fe200078e00ff */
[----:B------:R-:W4:Y:S01]  /*84e0*/  LDCU UR6, c[0x0][0x38c] ;  /* 0x00007180ff0677ac */ /* 0x000f220008000800 */
[----:B------:R-:W5:Y:S01]  /*84f0*/  LDCU.64 UR8, c[0x0][0x4b8] ;  /* 0x00009700ff0877ac */ /* 0x000f620008000a00 */
[----:B------:R-:W-:Y:S01]  /*8500*/  UISETP.NE.AND UP0, UPT, UR41, URZ, UPT ;  /* 0x000000ff2900728c */ /* 0x000fe2000bf05270 */
[----:B0-----:R-:W-:Y:S01]  /*8510*/  IMAD.HI.U32 R2, R17, UR4, R16 ;  /* 0x0000000411027c27 */ /* 0x001fe2000f8e0010 */
[----:B------:R-:W0:Y:S04]  /*8520*/  LDCU UR4, c[0x0][0x4c0] ;  /* 0x00009800ff0477ac */ /* 0x000e280008000800 */
[----:B-123--:R-:W-:-:S04]  /*8530*/  SHF.R.U32.HI R3, RZ, UR5, R2 ;  /* 0x00000005ff037c19 */ /* 0x00efc80008011602 */
[----:B------:R-:W-:-:S05]  /*8540*/  IADD3 R18, PT, PT, -R3, RZ, RZ ;  /* 0x000000ff03127210 */ /* 0x000fca0007ffe1ff */
[----:B----4-:R-:W-:-:S04]  /*8550*/  IMAD R18, R18, UR6, R17 ;  /* 0x0000000612127c24 */ /* 0x010fc8000f8e0211 */
[C---:B-----5:R-:W-:Y:S02]  /*8560*/  IMAD R16, R18.reuse, UR8, RZ ;  /* 0x0000000812107c24 */ /* 0x060fe4000f8e02ff */
        /* <DEDUP_REMOVED lines=337> */
.L_x_18674:
        /* <DEDUP_REMOVED lines=16> */
.L_x_18678:
[----:B------:R0:W5:Y:S01]  /*9b80*/  LDG.E.U8 R2, desc[UR36][R4.64] ;  /* 0x0000002404027981 */ /* 0x000162000c1e1100 */
[----:B------:R-:W-:Y:S05]  /*9b90*/  BRA `(.L_x_18680) ;  /* 0x0000000c004c7947 */ /* 0x000fea0003800000 */
.L_x_18677:
        /* <DEDUP_REMOVED lines=8> */
.L_x_18682:
[----:B------:R0:W5:Y:S01]  /*9c20*/  LDG.E.U16 R2, desc[UR36][R4.64] ;  /* 0x0000002404027981 */ /* 0x000162000c1e1500 */
[----:B------:R-:W-:Y:S05]  /*9c30*/  BRA `(.L_x_18680) ;  /* 0x0000000c00247947 */ /* 0x000fea0003800000 */
.L_x_18681:
[----:B------:R0:W5:Y:S01]  /*9c40*/  LDG.E.U16 R2, desc[UR36][R4.64] ;  /* 0x0000002404027981 */ /* 0x000162000c1e1500 */
[----:B------:R-:W-:Y:S05]  /*9c50*/  BRA `(.L_x_18680) ;  /* 0x0000000c001c7947 */ /* 0x000fea0003800000 */
.L_x_18676:
        /* <DEDUP_REMOVED lines=9> */
.L_x_18684:
[----:B------:R-:W2:Y:S02]  /*9cf0*/  LDG.E.U16 R0, desc[UR36][R4.64] ;  /* 0x0000002404007981 */ /* 0x000ea4000c1e1500 */
[----:B--2---:R-:W-:-:S06]  /*9d00*/  HADD2.F32 R0, -RZ, R0.H0_H0 ;  /* 0x20000000ff007230 */ /* 0x004fcc0000004100 */
[----:B------:R-:W0:Y:S02]  /*9d10*/  F2I.FTZ.TRUNC.NTZ R0, R0 ;  /* 0x0000000000007305 */ /* 0x000e24000021f100 */
[----:B0-----:R-:W-:Y:S01]  /*9d20*/  PRMT R2, R0, 0x7610, R2 ;  /* 0x0000761000027816 */ /* 0x001fe20000000002 */
[----:B------:R-:W-:Y:S06]  /*9d30*/  BRA `(.L_x_18680) ;  /* 0x0000000800e47947 */ /* 0x000fec0003800000 */
.L_x_18683:
        /* <DEDUP_REMOVED lines=9> */
.L_x_18686:
[----:B------:R-:W2:Y:S02]  /*9dd0*/  LDG.E.U16 R4, desc[UR36][R4.64] ;  /* 0x0000002404047981 */ /* 0x000ea4000c1e1500 */
[----:B--2---:R-:W-:-:S06]  /*9de0*/  HADD2.F32 R0, -RZ, R4.H0_H0 ;  /* 0x20000004ff007230 */ /* 0x004fcc0000004100 */
[----:B------:R-:W0:Y:S02]  /*9df0*/  F2I.FTZ.TRUNC.NTZ R0, R0 ;  /* 0x0000000000007305 */ /* 0x000e24000021f100 */
[----:B0-----:R-:W-:Y:S01]  /*9e00*/  PRMT R2, R0, 0x7610, R2 ;  /* 0x0000761000027816 */ /* 0x001fe20000000002 */
[----:B------:R-:W-:Y:S06]  /*9e10*/  BRA `(.L_x_18680) ;  /* 0x0000000800ac7947 */ /* 0x000fec0003800000 */
.L_x_18685:
[----:B------:R-:W2:Y:S02]  /*9e20*/  LDG.E.64 R4, desc[UR36][R4.64] ;  /* 0x0000002404047981 */ /* 0x000ea4000c1e1b00 */
[----:B--2---:R0:W1:Y:S01]  /*9e30*/  F2I.F64.TRUNC R2, R4 ;  /* 0x0000000400027311 */ /* 0x004062000030d100 */
[----:B------:R-:W-:Y:S05]  /*9e40*/  BRA `(.L_x_18680) ;  /* 0x0000000800a07947 */ /* 0x000fea0003800000 */
.L_x_18675:
        /* <DEDUP_REMOVED lines=12> */
.L_x_18689:
[----:B------:R-:W2:Y:S02]  /*9f10*/  LDG.E.64 R4, desc[UR36][R4.64] ;  /* 0x0000002404047981 */ /* 0x000ea4000c1e1b00 */
[----:B--2---:R3:W4:Y:S01]  /*9f20*/  F2I.F64.TRUNC R2, R4 ;  /* 0x0000000400027311 */ /* 0x004722000030d100 */
[----:B------:R-:W-:Y:S05]  /*9f30*/  BRA `(.L_x_18680) ;  /* 0x0000000800647947 */ /* 0x000fea0003800000 */
.L_x_18688:
        /* <DEDUP_REMOVED lines=27> */
.L_x_18691:
        /* <DEDUP_REMOVED lines=14> */
.L_x_18690:
[----:B------:R-:W2:Y:S02]  /*a1d0*/  LDG.E.U16 R0, desc[UR36][R4.64] ;  /* 0x0000002404007981 */ /* 0x000ea4000c1e1500 */
[----:B--2---:R-:W-:-:S06]  /*a1e0*/  IMAD.U32 R0, R0, 0x10000, RZ ;  /* 0x0001000000007824 */ /* 0x004fcc00078e00ff */
[----:B------:R-:W0:Y:S02]  /*a1f0*/  F2I.FTZ.TRUNC.NTZ R0, R0 ;  /* 0x0000000000007305 */ /* 0x000e24000021f100 */
[----:B0-----:R-:W-:Y:S01]  /*a200*/  PRMT R2, R0, 0x7610, R2 ;  /* 0x0000761000027816 */ /* 0x001fe20000000002 */
[----:B------:R-:W-:Y:S06]  /*a210*/  BRA `(.L_x_18680) ;  /* 0x0000000400ac7947 */ /* 0x000fec0003800000 */
.L_x_18687:
        /* <DEDUP_REMOVED lines=10> */
.L_x_18694:
        /* <DEDUP_REMOVED lines=21> */
.L_x_18698:
[----:B------:R-:W-:Y:S05]  /*a410*/  BSYNC.RECONVERGENT B1 ;  /* 0x0000000000017941 */ /* 0x000fea0003800200 */
.L_x_18697:
[----:B------:R-:W-:Y:S02]  /*a420*/  SHF.L.U32 R0, R0, 0x14, RZ ;  /* 0x0000001400007819 */ /* 0x000fe400000006ff */
[----:B------:R-:W-:-:S04]  /*a430*/  LEA R2, R2, 0x3b800000, 0x17 ;  /* 0x3b80000002027811 */ /* 0x000fc800078eb8ff */
[----:B------:R-:W-:-:S07]  /*a440*/  LOP3.LUT R0, R2, R0, R7, 0xfe, !PT ;  /* 0x0000000002007212 */ /* 0x000fce00078efe07 */
.L_x_18696:
[----:B------:R-:W-:Y:S05]  /*a450*/  BSYNC.RECONVERGENT B0 ;  /* 0x0000000000007941 */ /* 0x000fea0003800200 */
.L_x_18695:
[----:B------:R-:W0:Y:S02]  /*a460*/  F2I.FTZ.TRUNC.NTZ R0, R0 ;  /* 0x0000000000007305 */ /* 0x000e24000021f100 */
[----:B0-----:R-:W-:Y:S01]  /*a470*/  PRMT R2, R0, 0x7610, R2 ;  /* 0x0000761000027816 */ /* 0x001fe20000000002 */
[----:B------:R-:W-:Y:S06]  /*a480*/  BRA `(.L_x_18680) ;  /* 0x0000000400107947 */ /* 0x000fec0003800000 */
.L_x_18693:
        /* <DEDUP_REMOVED lines=21> */
.L_x_18702:
[----:B------:R-:W-:Y:S05]  /*a5e0*/  BSYNC.RECONVERGENT B1 ;  /* 0x0000000000017941 */ /* 0x000fea0003800200 */
.L_x_18701:
[----:B------:R-:W-:Y:S01]  /*a5f0*/  IMAD.SHL.U32 R0, R0, 0x200000, RZ ;  /* 0x0020000000007824 */ /* 0x000fe200078e00ff */
[----:B------:R-:W-:-:S04]  /*a600*/  LEA R2, R2, 0x37800000, 0x17 ;  /* 0x3780000002027811 */ /* 0x000fc800078eb8ff */
[----:B------:R-:W-:-:S07]  /*a610*/  LOP3.LUT R0, R2, R0, R7, 0xfe, !PT ;  /* 0x0000000002007212 */ /* 0x000fce00078efe07 */
.L_x_18700:
[----:B------:R-:W-:Y:S05]  /*a620*/  BSYNC.RECONVERGENT B0 ;  /* 0x0000000000007941 */ /* 0x000fea0003800200 */
.L_x_18699:
[----:B------:R-:W0:Y:S02]  /*a630*/  F2I.FTZ.TRUNC.NTZ R0, R0 ;  /* 0x0000000000007305 */ /* 0x000e24000021f100 */
[----:B0-----:R-:W-:Y:S01]  /*a640*/  PRMT R2, R0, 0x7610, R2 ;  /* 0x0000761000027816 */ /* 0x001fe20000000002 */
[----:B------:R-:W-:Y:S06]  /*a650*/  BRA `(.L_x_18680) ;  /* 0x00000000009c7947 */ /* 0x000fec0003800000 */
.L_x_18692:
        /* <DEDUP_REMOVED lines=14> */
.L_x_18706:
[----:B------:R-:W-:Y:S05]  /*a740*/  BSYNC.RECONVERGENT B0 ;  /* 0x0000000000007941 */ /* 0x000fea0003800200 */
.L_x_18705:
[----:B------:R-:W0:Y:S02]  /*a750*/  F2I.FTZ.TRUNC.NTZ R0, R0 ;  /* 0x0000000000007305 */ /* 0x000e24000021f100 */
[----:B0-----:R-:W-:Y:S01]  /*a760*/  PRMT R2, R0, 0x7610, R2 ;  /* 0x0000761000027816 */ /* 0x001fe20000000002 */
[----:B------:R-:W-:Y:S06]  /*a770*/  BRA `(.L_x_18680) ;  /* 0x0000000000547947 */ /* 0x000fec0003800000 */
.L_x_18679:
        /* <DEDUP_REMOVED lines=16> */
.L_x_18707:
[----:B------:R-:W-:Y:S01]  /*a880*/  PRMT R2, RZ, 0x7610, R2 ;  /* 0x00007610ff027816 */ /* 0x000fe20000000002 */
[----:B------:R-:W-:Y:S06]  /*a890*/  BRA `(.L_x_18680) ;  /* 0x00000000000c7947 */ /* 0x000fec0003800000 */
.L_x_18704:
[----:B------:R1:W5:Y:S01]  /*a8a0*/  LDG.E.U16 R2, desc[UR36][R4.64] ;  /* 0x0000002404027981 */ /* 0x000362000c1e1500 */
[----:B------:R-:W-:Y:S05]  /*a8b0*/  BRA `(.L_x_18680) ;  /* 0x0000000000047947 */ /* 0x000fea0003800000 */
.L_x_18703:
[----:B------:R0:W5:Y:S02]  /*a8c0*/  LDG.E.U16 R2, desc[UR36][R4.64] ;  /* 0x0000002404027981 */ /* 0x000164000c1e1500 */
.L_x_18680:
        /* <DEDUP_REMOVED lines=16> */
.L_x_18711:
[----:B------:R0:W5:Y:S01]  /*a9d0*/  LDG.E.U8 R0, desc[UR36][R4.64] ;  /* 0x0000002404007981 */ /* 0x000162000c1e1100 */
[----:B------:R-:W-:Y:S05]  /*a9e0*/  BRA `(.L_x_18713) ;  /* 0x0000000c00507947 */ /* 0x000fea0003800000 */
.L_x_18710:
        /* <DEDUP_REMOVED lines=8> */
.L_x_18715:
[----:B------:R0:W5:Y:S01]  /*aa70*/  LDG.E.U16 R0, desc[UR36][R4.64] ;  /* 0x0000002404007981 */ /* 0x000162000c1e1500 */
[----:B------:R-:W-:Y:S05]  /*aa80*/  BRA `(.L_x_18713) ;  /* 0x0000000c00287947 */ /* 0x000fea0003800000 */
.L_x_18714:
[----:B------:R0:W5:Y:S01]  /*aa90*/  LDG.E.U16 R0, desc[UR36][R4.64] ;  /* 0x0000002404007981 */ /* 0x000162000c1e1500 */
[----:B------:R-:W-:Y:S05]  /*aaa0*/  BRA `(.L_x_18713) ;  /* 0x0000000c00207947 */ /* 0x000fea0003800000 */
.L_x_18709:
        /* <DEDUP_REMOVED lines=9> */
.L_x_18717:
[----:B------:R-:W2:Y:S02]  /*ab40*/  LDG.E.U16 R3, desc[UR36][R4.64] ;  /* 0x0000002404037981 */ /* 0x000ea4000c1e1500 */
[----:B--2---:R-:W-:-:S06]  /*ab50*/  HADD2.F32 R3, -RZ, R3.H0_H0 ;  /* 0x20000003ff037230 */ /* 0x004fcc0000004100 */
[----:B------:R-:W0:Y:S02]  /*ab60*/  F2I.FTZ.TRUNC.NTZ R3, R3 ;  /* 0x0000000300037305 */ /* 0x000e24000021f100 */
[----:B0-----:R-:W-:Y:S01]  /*ab70*/  PRMT R0, R3, 0x7610, R0 ;  /* 0x0000761003007816 */ /* 0x001fe20000000000 */
[----:B------:R-:W-:Y:S06]  /*ab80*/  BRA `(.L_x_18713) ;  /* 0x0000000800e87947 */ /* 0x000fec0003800000 */
.L_x_18716:
        /* <DEDUP_REMOVED lines=9> */
.L_x_18719:
[----:B------:R-:W2:Y:S02]  /*ac20*/  LDG.E.U16 R4, desc[UR36][R4.64] ;  /* 0x0000002404047981 */ /* 0x000ea4000c1e1500 */
[----:B--2---:R-:W-:-:S06]  /*ac30*/  HADD2.F32 R3, -RZ, R4.H0_H0 ;  /* 0x20000004ff037230 */ /* 0x004fcc0000004100 */
[----:B------:R-:W0:Y:S02]  /*ac40*/  F2I.FTZ.TRUNC.NTZ R3, R3 ;  /* 0x0000000300037305 */ /* 0x000e24000021f100 */
[----:B0-----:R-:W-:Y:S01]  /*ac50*/  PRMT R0, R3, 0x7610, R0 ;  /* 0x0000761003007816 */ /* 0x001fe20000000000 */
[----:B------:R-:W-:Y:S06]  /*ac60*/  BRA `(.L_x_18713) ;  /* 0x0000000800b07947 */ /* 0x000fec0003800000 */
.L_x_18718:
[----:B------:R-:W2:Y:S02]  /*ac70*/  LDG.E.64 R4, desc[UR36][R4.64] ;  /* 0x0000002404047981 */ /* 0x000ea4000c1e1b00 */
[----:B--2---:R0:W1:Y:S01]  /*ac80*/  F2I.F64.TRUNC R0, R4 ;  /* 0x0000000400007311 */ /* 0x004062000030d100 */
[----:B------:R-:W-:Y:S05]  /*ac90*/  BRA `(.L_x_18713) ;  /* 0x0000000800a47947 */ /* 0x000fea0003800000 */
.L_x_18708:
        /* <DEDUP_REMOVED lines=12> */
.L_x_18722:
[----:B------:R-:W2:Y:S02]  /*ad60*/  LDG.E.64 R4, desc[UR36][R4.64] ;  /* 0x0000002404047981 */ /* 0x000ea4000c1e1b00 */
[----:B--2---:R3:W0:Y:S01]  /*ad70*/  F2I.F64.TRUNC R0, R4 ;  /* 0x0000000400007311 */ /* 0x004622000030d100 */
[----:B------:R-:W-:Y:S05]  /*ad80*/  BRA `(.L_x_18713) ;  /* 0x0000000800687947 */ /* 0x000fea0003800000 */
.L_x_18721:
        /* <DEDUP_REMOVED lines=27> */
.L_x_18724:
        /* <DEDUP_REMOVED lines=15> */
.L_x_18723:
[----:B------:R-:W2:Y:S02]  /*b030*/  LDG.E.U16 R3, desc[UR36][R4.64] ;  /* 0x0000002404037981 */ /* 0x000ea4000c1e1500 */
[----:B--2---:R-:W-:-:S06]  /*b040*/  IMAD.U32 R3, R3, 0x10000, RZ ;  /* 0x0001000003037824 */ /* 0x004fcc00078e00ff */
[----:B------:R-:W0:Y:S02]  /*b050*/  F2I.FTZ.TRUNC.NTZ R3, R3 ;  /* 0x0000000300037305 */ /* 0x000e24000021f100 */
[----:B0-----:R-:W-:Y:S01]  /*b060*/  PRMT R0, R3, 0x7610, R0 ;  /* 0x0000761003007816 */ /* 0x001fe20000000000 */
[----:B------:R-:W-:Y:S06]  /*b070*/  BRA `(.L_x_18713) ;  /* 0x0000000400ac7947 */ /* 0x000fec0003800000 */
.L_x_18720:
        /* <DEDUP_REMOVED lines=10> */
.L_x_18727:
        /* <DEDUP_REMOVED lines=21> */
.L_x_18731:
[----:B------:R-:W-:Y:S05]  /*b270*/  BSYNC.RECONVERGENT B1 ;  /* 0x0000000000017941 */ /* 0x000fea0003800200 */
.L_x_18730:
[----:B------:R-:W-:Y:S01]  /*b280*/  IMAD.SHL.U32 R0, R0, 0x100000, RZ ;  /* 0x0010000000007824 */ /* 0x000fe200078e00ff */
[----:B------:R-:W-:-:S04]  /*b290*/  LEA R3, R3, 0x3b800000, 0x17 ;  /* 0x3b80000003037811 */ /* 0x000fc800078eb8ff */
[----:B------:R-:W-:-:S07]  /*b2a0*/  LOP3.LUT R3, R3, R0, R7, 0xfe, !PT ;  /* 0x0000000003037212 */ /* 0x000fce00078efe07 */
.L_x_18729:
[----:B------:R-:W-:Y:S05]  /*b2b0*/  BSYNC.RECONVERGENT B0 ;  /* 0x0000000000007941 */ /* 0x000fea0003800200 */
.L_x_18728:
[----:B------:R-:W0:Y:S02]  /*b2c0*/  F2I.FTZ.TRUNC.NTZ R3, R3 ;  /* 0x0000000300037305 */ /* 0x000e24000021f100 */
[----:B0-----:R-:W-:Y:S01]  /*b2d0*/  PRMT R0, R3, 0x7610, R0 ;  /* 0x0000761003007816 */ /* 0x001fe20000000000 */
[----:B------:R-:W-:Y:S06]  /*b2e0*/  BRA `(.L_x_18713) ;  /* 0x0000000400107947 */ /* 0x000fec0003800000 */
.L_x_18726:
        /* <DEDUP_REMOVED lines=21> */
.L_x_18735:
[----:B------:R-:W-:Y:S05]  /*b440*/  BSYNC.RECONVERGENT B1 ;  /* 0x0000000000017941 */ /* 0x000fea0003800200 */
.L_x_18734:
[----:B------:R-:W-:Y:S01]  /*b450*/  IMAD.SHL.U32 R0, R0, 0x200000, RZ ;  /* 0x0020000000007824 */ /* 0x000fe200078e00ff */
[----:B------:R-:W-:-:S04]  /*b460*/  LEA R3, R3, 0x37800000, 0x17 ;  /* 0x3780000003037811 */ /* 0x000fc800078eb8ff */
[----:B------:R-:W-:-:S07]  /*b470*/  LOP3.LUT R3, R3, R0, R7, 0xfe, !PT ;  /* 0x0000000003037212 */ /* 0x000fce00078efe07 */
.L_x_18733:
[----:B------:R-:W-:Y:S05]  /*b480*/  BSYNC.RECONVERGENT B0 ;  /* 0x0000000000007941 */ /* 0x000fea0003800200 */
.L_x_18732:
[----:B------:R-:W0:Y:S02]  /*b490*/  F2I.FTZ.TRUNC.NTZ R3, R3 ;  /* 0x0000000300037305 */ /* 0x000e24000021f100 */
[----:B0-----:R-:W-:Y:S01]  /*b4a0*/  PRMT R0, R3, 0x7610, R0 ;  /* 0x0000761003007816 */ /* 0x001fe20000000000 */
[----:B------:R-:W-:Y:S06]  /*b4b0*/  BRA `(.L_x_18713) ;  /* 0x00000000009c7947 */ /* 0x000fec0003800000 */
.L_x_18725:
        /* <DEDUP_REMOVED lines=14> */
.L_x_18739:
[----:B------:R-:W-:Y:S05]  /*b5a0*/  BSYNC.RECONVERGENT B0 ;  /* 0x0000000000007941 */ /* 0x000fea0003800200 */
.L_x_18738:
[----:B------:R-:W0:Y:S02]  /*b5b0*/  F2I.FTZ.TRUNC.NTZ R3, R3 ;  /* 0x0000000300037305 */ /* 0x000e24000021f100 */
[----:B0-----:R-:W-:Y:S01]  /*b5c0*/  PRMT R0, R3, 0x7610, R0 ;  /* 0x0000761003007816 */ /* 0x001fe20000000000 */
[----:B------:R-:W-:Y:S06]  /*b5d0*/  BRA `(.L_x_18713) ;  /* 0x0000000000547947 */ /* 0x000fec0003800000 */
.L_x_18712:
        /* <DEDUP_REMOVED lines=16> */
.L_x_18740:
[----:B------:R-:W-:Y:S01]  /*b6e0*/  PRMT R0, RZ, 0x7610, R0 ;  /* 0x00007610ff007816 */ /* 0x000fe20000000000 */
[----:B------:R-:W-:Y:S06]  /*b6f0*/  BRA `(.L_x_18713) ;  /* 0x00000000000c7947 */ /* 0x000fec0003800000 */
.L_x_18737:
[----:B------:R2:W5:Y:S01]  /*b700*/  LDG.E.U16 R0, desc[UR36][R4.64] ;  /* 0x0000002404007981 */ /* 0x000562000c1e1500 */
[----:B------:R-:W-:Y:S05]  /*b710*/  BRA `(.L_x_18713) ;  /* 0x0000000000047947 */ /* 0x000fea0003800000 */
.L_x_18736:
[----:B------:R1:W5:Y:S02]  /*b720*/  LDG.E.U16 R0, desc[UR36][R4.64] ;  /* 0x0000002404007981 */ /* 0x000364000c1e1500 */
.L_x_18713:
[----:B------:R-:W2:Y:S01]  /*b730*/  LDCU.64 UR6, c[0x0][0x5e8] ;  /* 0x0000bd00ff0677ac */ /* 0x000ea20008000a00 */
[----:B01--45:R-:W-:Y:S01]  /*b740*/  VIMNMX.S16x2 R0, PT, PT, R2, R0, PT ;  /* 0x0000000002007248 */ /* 0x033fe20003fe0300 */
[----:B------:R-:W-:-:S03]  /*b750*/  UPRMT UR4, UR43, 0x9910, URZ ;  /* 0x000099102b047896 */ /* 0x000fc600080000ff */
[----:B------:R-:W-:Y:S01]  /*b760*/  PRMT R9, R0, 0x7610, R9 ;  /* 0x0000761000097816 */ /* 0x000fe20000000009 */
[----:B------:R-:W-:Y:S01]  /*b770*/  UISETP.GT.AND UP0, UPT, UR4, 0x9, UPT ;  /* 0x000000090400788c */ /* 0x000fe2000bf04270 */
[----:B--23--:R-:W-:-:S04]  /*b780*/  IADD3 R4, P0, PT, R16, UR6, RZ ;  /* 0x0000000610047c10 */ /* 0x00cfc8000ff1e0ff */
        /* <DEDUP_REMOVED lines=12> */
.L_x_18744:
[----:B------:R0:W-:Y:S01]  /*b850*/  STG.E.U8 desc[UR36][R4.64], R9 ;  /* 0x0000000904007986 */ /* 0x0001e2000c101124 */
[----:B------:R-:W-:Y:S05]  /*b860*/  BRA `(.L_x_18746) ;  /* 0x0000000c004c7947 */ /* 0x000fea0003800000 */
.L_x_18743:
        /* <DEDUP_REMOVED lines=10> */
.L_x_18748:
[----:B------:R-:W-:-:S05]  /*b910*/  PRMT R3, R9, 0x9910, RZ ;  /* 0x0000991009037816 */ /* 0x000fca00000000ff */
[----:B------:R0:W-:Y:S01]  /*b920*/  STG.E desc[UR36][R4.64], R3 ;  /* 0x0000000304007986 */ /* 0x0001e2000c101924 */
[----:B------:R-:W-:Y:S05]  /*b930*/  BRA `(.L_x_18746) ;  /* 0x0000000c00187947 */ /* 0x000fea0003800000 */
.L_x_18747:
[----:B------:R0:W-:Y:S01]  /*b940*/  STG.E.U16 desc[UR36][R4.64], R9 ;  /* 0x0000000904007986 */ /* 0x0001e2000c101524 */
[----:B------:R-:W-:Y:S05]  /*b950*/  BRA `(.L_x_18746) ;  /* 0x0000000c00107947 */ /* 0x000fea0003800000 */
.L_x_18742:
        /* <DEDUP_REMOVED lines=9> */
.L_x_18750:
[----:B------:R-:W0:Y:S02]  /*b9f0*/  I2F.S16 R0, R9 ;  /* 0x0000000900007306 */ /* 0x000e240000101400 */
[----:B0-----:R-:W-:-:S05]  /*ba00*/  F2FP.F16.F32.PACK_AB R0, RZ, R0 ;  /* 0x00000000ff00723e */ /* 0x001fca00000000ff */
[----:B------:R0:W-:Y:S01]  /*ba10*/  STG.E.U16 desc[UR36][R4.64], R0 ;  /* 0x0000000004007986 */ /* 0x0001e2000c101524 */
[----:B------:R-:W-:Y:S05]  /*ba20*/  BRA `(.L_x_18746) ;  /* 0x0000000800dc7947 */ /* 0x000fea0003800000 */
.L_x_18749:
        /* <DEDUP_REMOVED lines=10> */
.L_x_18752:
[----:B------:R-:W0:Y:S02]  /*bad0*/  I2F.S16 R9, R9 ;  /* 0x0000000900097306 */ /* 0x000e240000101400 */
[----:B0-----:R-:W-:-:S04]  /*bae0*/  F2FP.F16.F32.PACK_AB R3, RZ, R9 ;  /* 0x00000009ff03723e */ /* 0x001fc800000000ff */
[----:B------:R-:W-:-:S05]  /*baf0*/  PRMT R3, R3, 0x5410, RZ ;  /* 0x0000541003037816 */ /* 0x000fca00000000ff */
[----:B------:R0:W-:Y:S01]  /*bb00*/  STG.E desc[UR36][R4.64], R3 ;  /* 0x0000000304007986 */ /* 0x0001e2000c101924 */
[----:B------:R-:W-:Y:S05]  /*bb10*/  BRA `(.L_x_18746) ;  /* 0x0000000800a07947 */ /* 0x000fea0003800000 */
.L_x_18751:
[----:B------:R-:W0:Y:S02]  /*bb20*/  I2F.F64.S16 R2, R9 ;  /* 0x0000000900027312 */ /* 0x000e240000101c00 */
[----:B0-----:R0:W-:Y:S01]  /*bb30*/  STG.E.64 desc[UR36][R4.64], R2 ;  /* 0x0000000204007986 */ /* 0x0011e2000c101b24 */
[----:B------:R-:W-:Y:S05]  /*bb40*/  BRA `(.L_x_18746) ;  /* 0x0000000800947947 */ /* 0x000fea0003800000 */
.L_x_18741:
        /* <DEDUP_REMOVED lines=12> */
.L_x_18756:
        /* <DEDUP_REMOVED lines=17> */
.L_x_18759:
[----:B------:R-:W-:-:S04]  /*bd20*/  SHF.R.U32.HI R3, RZ, 0x18, R9 ;  /* 0x00000018ff037819 */ /* 0x000fc80000011609 */
[----:B------:R-:W-:-:S04]  /*bd30*/  LOP3.LUT R0, R0, 0x80, R3, 0xf8, !PT ;  /* 0x0000008000007812 */ /* 0x000fc800078ef803 */
[----:B------:R-:W-:-:S07]  /*bd40*/  PRMT R2, R0, 0x7610, R2 ;  /* 0x0000761000027816 */ /* 0x000fce0000000002 */
.L_x_18758:
[----:B------:R-:W-:Y:S05]  /*bd50*/  BSYNC.RECONVERGENT B0 ;  /* 0x0000000000007941 */ /* 0x000fea0003800200 */
.L_x_18757:
[----:B------:R0:W-:Y:S01]  /*bd60*/  STG.E.U8 desc[UR36][R4.64], R2 ;  /* 0x0000000204007986 */ /* 0x0001e2000c101124 */
[----:B------:R-:W-:Y:S05]  /*bd70*/  BRA `(.L_x_18746) ;  /* 0x0000000800087947 */ /* 0x000fea0003800000 */
.L_x_18755:
        /* <DEDUP_REMOVED lines=17> */
.L_x_18762:
[----:B------:R-:W-:-:S04]  /*be90*/  SHF.R.U32.HI R3, RZ, 0x18, R9 ;  /* 0x00000018ff037819 */ /* 0x000fc80000011609 */
[----:B------:R-:W-:-:S04]  /*bea0*/  LOP3.LUT R0, R0, 0x80, R3, 0xf8, !PT ;  /* 0x0000008000007812 */ /* 0x000fc800078ef803 */
[----:B------:R-:W-:-:S07]  /*beb0*/  PRMT R2, R0, 0x7610, R2 ;  /* 0x0000761000027816 */ /* 0x000fce0000000002 */
.L_x_18761:
[----:B------:R-:W-:Y:S05]  /*bec0*/  BSYNC.RECONVERGENT B0 ;  /* 0x0000000000007941 */ /* 0x000fea0003800200 */
.L_x_18760:
[----:B------:R0:W-:Y:S01]  /*bed0*/  STG.E.U8 desc[UR36][R4.64], R2 ;  /* 0x0000000204007986 */ /* 0x0001e2000c101124 */
[----:B------:R-:W-:Y:S05]  /*bee0*/  BRA `(.L_x_18746) ;  /* 0x0000000400ac7947 */ /* 0x000fea0003800000 */
.L_x_18754:
        /* <DEDUP_REMOVED lines=22> */
.L_x_18764:
[----:B------:R-:W-:-:S04]  /*c050*/  PRMT R2, R9, 0x9910, RZ ;  /* 0x0000991009027816 */ /* 0x000fc800000000ff */
[----:B------:R-:W-:-:S05]  /*c060*/  SHF.R.S32.HI R3, RZ, 0x1f, R2 ;  /* 0x0000001fff037819 */ /* 0x000fca0000011402 */
[----:B------:R0:W-:Y:S01]  /*c070*/  STG.E.64 desc[UR36][R4.64], R2 ;  /* 0x0000000204007986 */ /* 0x0001e2000c101b24 */
[----:B------:R-:W-:Y:S05]  /*c080*/  BRA `(.L_x_18746) ;  /* 0x0000000400447947 */ /* 0x000fea0003800000 */
.L_x_18763:
[----:B------:R-:W-:-:S05]  /*c090*/  PRMT R3, R9, 0x9910, RZ ;  /* 0x0000991009037816 */ /* 0x000fca00000000ff */
[----:B------:R0:W-:Y:S01]  /*c0a0*/  STG.E desc[UR36][R4.64], R3 ;  /* 0x0000000304007986 */ /* 0x0001e2000c101924 */
[----:B------:R-:W-:Y:S05]  /*c0b0*/  BRA `(.L_x_18746) ;  /* 0x0000000400387947 */ /* 0x000fea0003800000 */
.L_x_18753:
        /* <DEDUP_REMOVED lines=11> */
.L_x_18766:
[----:B------:R-:W0:Y:S01]  /*c170*/  I2F.F64.S16 R8, R9 ;  /* 0x0000000900087312 */ /* 0x000e220000101c00 */
[----:B------:R-:W-:-:S05]  /*c180*/  CS2R R10, SRZ ;  /* 0x00000000000a7805 */ /* 0x000fca000001ff00 */
[----:B0-----:R4:W-:Y:S01]  /*c190*/  STG.E.128 desc[UR36][R4.64], R8 ;  /* 0x0000000804007986 */ /* 0x0019e2000c101d24 */
[----:B------:R-:W-:Y:S05]  /*c1a0*/  BRA `(.L_x_18746) ;  /* 0x0000000000fc7947 */ /* 0x000fea0003800000 */
.L_x_18765:
[----:B------:R-:W-:-:S09]  /*c1b0*/  UISETP.NE.AND UP0, UPT, UR4, 0xf, UPT ;  /* 0x0000000f0400788c */ /* 0x000fd2000bf05270 */
[----:B------:R-:W-:Y:S05]  /*c1c0*/  BRA.U !UP0, `(.L_x_18767) ;  /* 0x0000000108e87547 */ /* 0x000fea000b800000 */
[----:B------:R-:W-:-:S09]  /*c1d0*/  UISETP.NE.AND UP0, UPT, UR4, 0x17, UPT ;  /* 0x000000170400788c */ /* 0x000fd2000bf05270 */
[----:B------:R-:W-:Y:S05]  /*c1e0*/  BRA.U !UP0, `(.L_x_18768) ;  /* 0x0000000108907547 */ /* 0x000fea000b800000 */
[----:B------:R-:W-:-:S09]  /*c1f0*/  UISETP.NE.AND UP0, UPT, UR4, 0x18, UPT ;  /* 0x000000180400788c */ /* 0x000fd2000bf05270 */
[----:B------:R-:W-:Y:S05]  /*c200*/  BRA.U !UP0, `(.L_x_18769) ;  /* 0x0000000108447547 */ /* 0x000fea000b800000 */
.L_x_18745:
        /* <DEDUP_REMOVED lines=16> */
.L_x_18770:
[----:B------:R-:W-:Y:S05]  /*c310*/  BRA `(.L_x_18746) ;  /* 0x0000000000a07947 */ /* 0x000fea0003800000 */
.L_x_18769:
        /* <DEDUP_REMOVED lines=13> */
.L_x_18772:
[----:B------:R-:W-:Y:S05]  /*c3f0*/  BSYNC.RECONVERGENT B0 ;  /* 0x0000000000007941 */ /* 0x000fea0003800200 */
.L_x_18771:
[----:B------:R-:W-:-:S05]  /*c400*/  LOP3.LUT R3, R0, 0x80, R3, 0xf8, !PT ;  /* 0x0000008000037812 */ /* 0x000fca00078ef803 */
[----:B------:R2:W-:Y:S01]  /*c410*/  STG.E.U8 desc[UR36][R4.64], R3 ;  /* 0x0000000304007986 */ /* 0x0005e2000c101124 */
[----:B------:R-:W-:Y:S05]  /*c420*/  BRA `(.L_x_18746) ;  /* 0x00000000005c7947 */ /* 0x000fea0003800000 */
.L_x_18768:
        /* <DEDUP_REMOVED lines=12> */
.L_x_18774:
[----:B------:R-:W-:Y:S01]  /*c4f0*/  IMAD.MOV.U32 R0, RZ, RZ, 0x7f ;  /* 0x0000007fff007424 */ /* 0x000fe200078e00ff */
[----:B------:R-:W-:-:S04]  /*c500*/  ISETP.GT.U32.AND P0, PT, R2, 0x7f800000, PT ;  /* 0x7f8000000200780c */ /* 0x000fc80003f04070 */
[----:B------:R-:W-:-:S09]  /*c510*/  SEL R0, R0, 0x7c, P0 ;  /* 0x0000007c00007807 */ /* 0x000fd20000000000 */
.L_x_18775:
[----:B------:R-:W-:Y:S05]  /*c520*/  BSYNC.RECONVERGENT B0 ;  /* 0x0000000000007941 */ /* 0x000fea0003800200 */
.L_x_18773:
[----:B------:R-:W-:-:S04]  /*c530*/  SHF.R.U32.HI R3, RZ, 0x18, R3 ;  /* 0x00000018ff037819 */ /* 0x000fc80000011603 */
[----:B------:R-:W-:-:S05]  /*c540*/  LOP3.LUT R3, R0, 0x80, R3, 0xf8, !PT ;  /* 0x0000008000037812 */ /* 0x000fca00078ef803 */
[----:B------:R1:W-:Y:S01]  /*c550*/  STG.E.U8 desc[UR36][R4.64], R3 ;  /* 0x0000000304007986 */ /* 0x0003e2000c101124 */
[----:B------:R-:W-:Y:S05]  /*c560*/  BRA `(.L_x_18746) ;  /* 0x00000000000c7947 */ /* 0x000fea0003800000 */
.L_x_18767:
[----:B------:R-:W0:Y:S02]  /*c570*/  I2F.S16 R0, R9 ;  /* 0x0000000900007306 */ /* 0x000e240000101400 */
[----:B0-----:R-:W-:-:S05]  /*c580*/  F2FP.BF16.F32.PACK_AB R0, RZ, R0 ;  /* 0x00000000ff00723e */ /* 0x001fca00000010ff */
[----:B------:R0:W-:Y:S02]  /*c590*/  STG.E.U16 desc[UR36][R4.64], R0 ;  /* 0x0000000004007986 */ /* 0x0001e4000c101524 */
.L_x_18746:
[----:B------:R-:W-:-:S07]  /*c5a0*/  VIADD R17, R17, 0x80 ;  /* 0x0000008011117836 */ /* 0x000fce0000000000 */
.L_x_18673:
[----:B------:R-:W-:Y:S05]  /*c5b0*/  BSYNC.RECONVERGENT B6 ;  /* 0x0000000000067941 */ /* 0x000fea0003800200 */
.L_x_18672:
[----:B------:R-:W5:Y:S02]  /*c5c0*/  LDCU UR4, c[0x0][0x380] ;  /* 0x00007000ff0477ac */ /* 0x000f640008000800 */
[----:B-----5:R-:W-:-:S13]  /*c5d0*/  ISETP.GE.AND P0, PT, R17, UR4, PT ;  /* 0x0000000411007c0c */ /* 0x020fda000bf06270 */
[----:B------:R-:W-:Y:S05]  /*c5e0*/  @P0 EXIT ;  /* 0x000000000000094d */ /* 0x000fea0003800000 */
        /* <DEDUP_REMOVED lines=354> */
.L_x_18776:
        /* <DEDUP_REMOVED lines=19> */
.L_x_18780:
[----:B------:R0:W5:Y:S01]  /*dd40*/  LDG.E.U8 R2, desc[UR36][R4.64] ;  /* 0x0000002404027981 */ /* 0x000162000c1e1100 */
[----:B------:R-:W-:Y:S05]  /*dd50*/  BRA `(.L_x_18782) ;  /* 0x0000000c004c7947 */ /* 0x000fea0003800000 */
.L_x_18779:
        /* <DEDUP_REMOVED lines=8> */
.L_x_18784:
[----:B------:R0:W5:Y:S01]  /*dde0*/  LDG.E.U16 R2, desc[UR36][R4.64] ;  /* 0x0000002404027981 */ /* 0x000162000c1e1500 */
[----:B------:R-:W-:Y:S05]  /*ddf0*/  BRA `(.L_x_18782) ;  /* 0x0000000c00247947 */ /* 0x000fea0003800000 */
.L_x_18783:
[----:B------:R0:W5:Y:S01]  /*de00*/  LDG.E.U16 R2, desc[UR36][R4.64] ;  /* 0x0000002404027981 */ /* 0x000162000c1e1500 */
[----:B------:R-:W-:Y:S05]  /*de10*/  BRA `(.L_x_18782) ;  /* 0x0000000c001c7947 */ /* 0x000fea0003800000 */
.L_x_18778:
        /* <DEDUP_REMOVED lines=9> */
.L_x_18786:
[----:B------:R-:W2:Y:S02]  /*deb0*/  LDG.E.U16 R0, desc[UR36][R4.64] ;  /* 0x0000002404007981 */ /* 0x000ea4000c1e1500 */
[----:B--2---:R-:W-:-:S06]  /*dec0*/  HADD2.F32 R0, -RZ, R0.H0_H0 ;  /* 0x20000000ff007230 */ /* 0x004fcc0000004100 */
[----:B------:R-:W0:Y:S02]  /*ded0*/  F2I.FTZ.TRUNC.NTZ R0, R0 ;  /* 0x0000000000007305 */ /* 0x000e24000021f100 */
[----:B0-----:R-:W-:Y:S01]  /*dee0*/  PRMT R2, R0, 0x7610, R2 ;  /* 0x0000761000027816 */ /* 0x001fe20000000002 */
[----:B------:R-:W-:Y:S06]  /*def0*/  BRA `(.L_x_18782) ;  /* 0x0000000800e47947 */ /* 0x000fec0003800000 */
.L_x_18785:
        /* <DEDUP_REMOVED lines=9> */
.L_x_18788:
[----:B------:R-:W2:Y:S02]  /*df90*/  LDG.E.U16 R4, desc[UR36][R4.64] ;  /* 0x0000002404047981 */ /* 0x000ea4000c1e1500 */
[----:B--2---:R-:W-:-:S06]  /*dfa0*/  HADD2.F32 R0, -RZ, R4.H0_H0 ;  /* 0x20000004ff007230 */ /* 0x004fcc0000004100 */
[----:B------:R-:W0:Y:S02]  /*dfb0*/  F2I.FTZ.TRUNC.NTZ R0, R0 ;  /* 0x0000000000007305 */ /* 0x000e24000021f100 */
[----:B0-----:R-:W-:Y:S01]  /*dfc0*/  PRMT R2, R0, 0x7610, R2 ;  /* 0x0000761000027816 */ /* 0x001fe20000000002 */
[----:B------:R-:W-:Y:S06]  /*dfd0*/  BRA `(.L_x_18782) ;  /* 0x0000000800ac7947 */ /* 0x000fec0003800000 */
.L_x_18787:
[----:B------:R-:W2:Y:S02]  /*dfe0*/  LDG.E.64 R4, desc[UR36][R4.64] ;  /* 0x0000002404047981 */ /* 0x000ea4000c1e1b00 */
[----:B--2---:R0:W1:Y:S01]  /*dff0*/  F2I.F64.TRUNC R2, R4 ;  /* 0x0000000400027311 */ /* 0x004062000030d100 */
[----:B------:R-:W-:Y:S05]  /*e000*/  BRA `(.L_x_18782) ;  /* 0x0000000800a07947 */ /* 0x000fea0003800000 */
.L_x_18777:
        /* <DEDUP_REMOVED lines=12> */
.L_x_18791:
[----:B------:R-:W2:Y:S02]  /*e0d0*/  LDG.E.64 R4, desc[UR36][R4.64] ;  /* 0x0000002404047981 */ /* 0x000ea4000c1e1b00 */
[----:B--2---:R3:W4:Y:S01]  /*e0e0*/  F2I.F64.TRUNC R2, R4 ;  /* 0x0000000400027311 */ /* 0x004722000030d100 */
[----:B------:R-:W-:Y:S05]  /*e0f0*/  BRA `(.L_x_18782) ;  /* 0x0000000800647947 */ /* 0x000fea0003800000 */
.L_x_18790:
        /* <DEDUP_REMOVED lines=27> */
.L_x_18793:
        /* <DEDUP_REMOVED lines=14> */
.L_x_18792:
[----:B------:R-:W2:Y:S02]  /*e390*/  LDG.E.U16 R0, desc[UR36][R4.64] ;  /* 0x0000002404007981 */ /* 0x000ea4000c1e1500 */
[----:B--2---:R-:W-:-:S06]  /*e3a0*/  SHF.L.U32 R0, R0, 0x10, RZ ;  /* 0x0000001000007819 */ /* 0x004fcc00000006ff */
[----:B------:R-:W0:Y:S02]  /*e3b0*/  F2I.FTZ.TRUNC.NTZ R0, R0 ;  /* 0x0000000000007305 */ /* 0x000e24000021f100 */
[----:B0-----:R-:W-:Y:S01]  /*e3c0*/  PRMT R2, R0, 0x7610, R2 ;  /* 0x0000761000027816 */ /* 0x001fe20000000002 */
[----:B------:R-:W-:Y:S06]  /*e3d0*/  BRA `(.L_x_18782) ;  /* 0x0000000400ac7947 */ /* 0x000fec0003800000 */
.L_x_18789:
        /* <DEDUP_REMOVED lines=10> */
.L_x_18796:
        /* <DEDUP_REMOVED lines=21> */
.L_x_18800:
[----:B------:R-:W-:Y:S05]  /*e5d0*/  BSYNC.RECONVERGENT B1 ;  /* 0x0000000000017941 */ /* 0x000fea0003800200 */
.L_x_18799:
[----:B------:R-:W-:Y:S01]  /*e5e0*/  IMAD.SHL.U32 R0, R0, 0x100000, RZ ;  /* 0x0010000000007824 */ /* 0x000fe200078e00ff */
[----:B------:R-:W-:-:S04]  /*e5f0*/  LEA R2, R2, 0x3b800000, 0x17 ;  /* 0x3b80000002027811 */ /* 0x000fc800078eb8ff */
[----:B------:R-:W-:-:S07]  /*e600*/  LOP3.LUT R0, R2, R0, R7, 0xfe, !PT ;  /* 0x0000000002007212 */ /* 0x000fce00078efe07 */
.L_x_18798:
[----:B------:R-:W-:Y:S05]  /*e610*/  BSYNC.RECONVERGENT B0 ;  /* 0x0000000000007941 */ /* 0x000fea0003800200 */
.L_x_18797:
[----:B------:R-:W0:Y:S02]  /*e620*/  F2I.FTZ.TRUNC.NTZ R0, R0 ;  /* 0x0000000000007305 */ /* 0x000e24000021f100 */
[----:B0-----:R-:W-:Y:S01]  /*e630*/  PRMT R2, R0, 0x7610, R2 ;  /* 0x0000761000027816 */ /* 0x001fe20000000002 */
[----:B------:R-:W-:Y:S06]  /*e640*/  BRA `(.L_x_18782) ;  /* 0x0000000400107947 */ /* 0x000fec0003800000 */
.L_x_18795:
        /* <DEDUP_REMOVED lines=21> */
.L_x_18804:
[----:B------:R-:W-:Y:S05]  /*e7a0*/  BSYNC.RECONVERGENT B1 ;  /* 0x0000000000017941 */ /* 0x000fea0003800200 */
.L_x_18803:
[----:B------:R-:W-:Y:S01]  /*e7b0*/  IMAD.SHL.U32 R0, R0, 0x200000, RZ ;  /* 0x0020000000007824 */ /* 0x000fe200078e00ff */
[----:B------:R-:W-:-:S04]  /*e7c0*/  LEA R2, R2, 0x37800000, 0x17 ;  /* 0x3780000002027811 */ /* 0x000fc800078eb8ff */
[----:B------:R-:W-:-:S07]  /*e7d0*/  LOP3.LUT R0, R2, R0, R7, 0xfe, !PT ;  /* 0x0000000002007212 */ /* 0x000fce00078efe07 */
.L_x_18802:
[----:B------:R-:W-:Y:S05]  /*e7e0*/  BSYNC.RECONVERGENT B0 ;  /* 0x0000000000007941 */ /* 0x000fea0003800200 */
.L_x_18801:
[----:B------:R-:W0:Y:S02]  /*e7f0*/  F2I.FTZ.TRUNC.NTZ R0, R0 ;  /* 0x0000000000007305 */ /* 0x000e24000021f100 */
[----:B0-----:R-:W-:Y:S01]  /*e800*/  PRMT R2, R0, 0x7610, R2 ;  /* 0x0000761000027816 */ /* 0x001fe20000000002 */
[----:B------:R-:W-:Y:S06]  /*e810*/  BRA `(.L_x_18782) ;  /* 0x00000000009c7947 */ /* 0x000fec0003800000 */
.L_x_18794:
        /* <DEDUP_REMOVED lines=14> */
.L_x_18808:
[----:B------:R-:W-:Y:S05]  /*e900*/  BSYNC.RECONVERGENT B0 ;  /* 0x0000000000007941 */ /* 0x000fea0003800200 */
.L_x_18807:
[----:B------:R-:W0:Y:S02]  /*e910*/  F2I.FTZ.TRUNC.NTZ R0, R0 ;  /* 0x0000000000007305 */ /* 0x000e24000021f100 */
[----:B0-----:R-:W-:Y:S01]  /*e920*/  PRMT R2, R0, 0x7610, R2 ;  /* 0x0000761000027816 */ /* 0x001fe20000000002 */
[----:B------:R-:W-:Y:S06]  /*e930*/  BRA `(.L_x_18782) ;  /* 0x0000000000547947 */ /* 0x000fec0003800000 */
.L_x_18781:
        /* <DEDUP_REMOVED lines=16> */
.L_x_18809:
[----:B------:R-:W-:Y:S01]  /*ea40*/  PRMT R2, RZ, 0x7610, R2 ;  /* 0x00007610ff027816 */ /* 0x000fe20000000002 */
[----:B------:R-:W-:Y:S06]  /*ea50*/  BRA `(.L_x_18782) ;  /* 0x00000000000c7947 */ /* 0x000fec0003800000 */
.L_x_18806:
[----:B------:R2:W5:Y:S01]  /*ea60*/  LDG.E.U16 R2, desc[UR36][R4.64] ;  /* 0x0000002404027981 */ /* 0x000562000c1e1500 */
[----:B------:R-:W-:Y:S05]  /*ea70*/  BRA `(.L_x_18782) ;  /* 0x0000000000047947 */ /* 0x000fea0003800000 */
.L_x_18805:
[----:B------:R1:W5:Y:S02]  /*ea80*/  LDG.E.U16 R2, desc[UR36][R4.64] ;  /* 0x0000002404027981 */ /* 0x000364000c1e1500 */
.L_x_18782:
        /* <DEDUP_REMOVED lines=16> */
.L_x_18813:
[----:B------:R0:W5:Y:S01]  /*eb90*/  LDG.E.U8 R0, desc[UR36][R4.64] ;  /* 0x0000002404007981 */ /* 0x000162000c1e1100 */
[----:B------:R-:W-:Y:S05]  /*eba0*/  BRA `(.L_x_18815) ;  /* 0x0000000c00507947 */ /* 0x000fea0003800000 */
.L_x_18812:
        /* <DEDUP_REMOVED lines=8> */
.L_x_18817:
[----:B------:R0:W5:Y:S01]  /*ec30*/  LDG.E.U16 R0, desc[UR36][R4.64] ;  /* 0x0000002404007981 */ /* 0x000162000c1e1500 */
[----:B------:R-:W-:Y:S05]  /*ec40*/  BRA `(.L_x_18815) ;  /* 0x0000000c00287947 */ /* 0x000fea0003800000 */
.L_x_18816:
[----:B------:R0:W5:Y:S01]  /*ec50*/  LDG.E.U16 R0, desc[UR36][R4.64] ;  /* 0x0000002404007981 */ /* 0x000162000c1e1500 */
[----:B------:R-:W-:Y:S05]  /*ec60*/  BRA `(.L_x_18815) ;  /* 0x0000000c00207947 */ /* 0x000fea0003800000 */
.L_x_18811:
        /* <DEDUP_REMOVED lines=9> */
.L_x_18819:
[----:B------:R-:W2:Y:S02]  /*ed00*/  LDG.E.U16 R3, desc[UR36][R4.64] ;  /* 0x0000002404037981 */ /* 0x000ea4000c1e1500 */
[----:B--2---:R-:W-:-:S06]  /*ed10*/  HADD2.F32 R3, -RZ, R3.H0_H0 ;  /* 0x20000003ff037230 */ /* 0x004fcc0000004100 */
[----:B------:R-:W0:Y:S02]  /*ed20*/  F2I.FTZ.TRUNC.NTZ R3, R3 ;  /* 0x0000000300037305 */ /* 0x000e24000021f100 */
[----:B0-----:R-:W-:Y:S01]  /*ed30*/  PRMT R0, R3, 0x7610, R0 ;  /* 0x0000761003007816 */ /* 0x001fe20000000000 */
[----:B------:R-:W-:Y:S06]  /*ed40*/  BRA `(.L_x_18815) ;  /* 0x0000000800e87947 */ /* 0x000fec0003800000 */
.L_x_18818:
        /* <DEDUP_REMOVED lines=9> */
.L_x_18821:
[----:B------:R-:W2:Y:S02]  /*ede0*/  LDG.E.U16 R4, desc[UR36][R4.64] ;  /* 0x0000002404047981 */ /* 0x000ea4000c1e1500 */
[----:B--2---:R-:W-:-:S06]  /*edf0*/  HADD2.F32 R3, -RZ, R4.H0_H0 ;  /* 0x20000004ff037230 */ /* 0x004fcc0000004100 */
[----:B------:R-:W0:Y:S02]  /*ee00*/  F2I.FTZ.TRUNC.NTZ R3, R3 ;  /* 0x0000000300037305 */ /* 0x000e24000021f100 */
[----:B0-----:R-:W-:Y:S01]  /*ee10*/  PRMT R0, R3, 0x7610, R0 ;  /* 0x0000761003007816 */ /* 0x001fe20000000000 */
[----:B------:R-:W-:Y:S06]  /*ee20*/  BRA `(.L_x_18815) ;  /* 0x0000000800b07947 */ /* 0x000fec0003800000 */
.L_x_18820:
[----:B------:R-:W2:Y:S02]  /*ee30*/  LDG.E.64 R4, desc[UR36][R4.64] ;  /* 0x0000002404047981 */ /* 0x000ea4000c1e1b00 */
[----:B--2---:R0:W1:Y:S01]  /*ee40*/  F2I.F64.TRUNC R0, R4 ;  /* 0x0000000400007311 */ /* 0x004062000030d100 */
[----:B------:R-:W-:Y:S05]  /*ee50*/  BRA `(.L_x_18815) ;  /* 0x0000000800a47947 */ /* 0x000fea0003800000 */
.L_x_18810:
        /* <DEDUP_REMOVED lines=12> */
.L_x_18824:
[----:B------:R-:W2:Y:S02]  /*ef20*/  LDG.E.64 R4, desc[UR36][R4.64] ;  /* 0x0000002404047981 */ /* 0x000ea4000c1e1b00 */
[----:B--2---:R0:W1:Y:S01]  /*ef30*/  F2I.F64.TRUNC R0, R4 ;  /* 0x0000000400007311 */ /* 0x004062000030d100 */
[----:B------:R-:W-:Y:S05]  /*ef40*/  BRA `(.L_x_18815) ;  /* 0x0000000800687947 */ /* 0x000fea0003800000 */
.L_x_18823:
        /* <DEDUP_REMOVED lines=27> */
.L_x_18826:
[----:B------:R-:W2:Y:S02]  /*f100*/  LDG.E.U8 R4, desc[UR36][R4.64] ;  /* 0x0000002404047981 */ /* 0x000ea4000c1e1100 */
[C---:B--2---:R-:W-:Y:S01]  /*f110*/  IMAD.SHL.U32 R0, R4.reuse, 0x2000000, RZ ;  /* 0x0200000004007824 */ /* 0x044fe200078e00ff */
[----:B------:R-:W-:-:S04]  /*f120*/  SHF.L.U32 R6, R4, 0x8, RZ ;  /* 0x0000000804067819 */ /* 0x000fc800000006ff */
        /* <DEDUP_REMOVED lines=8> */
[----:B------:R-:W-:-:S06]  /*f1b0*/  LOP3.LUT R3, R0, 0x80000000, R3, 0xf8, !PT ;  /* 0x8000000000037812 */ /* 0x000fcc00078ef803 */
[----:B------:R-:W0:Y:S02]  /*f1c0*/  F2I.FTZ.TRUNC.NTZ R3, R3 ;  /* 0x0000000300037305 */ /* 0x000e24000021f100 */
[----:B0-----:R-:W-:Y:S01]  /*f1d0*/  PRMT R0, R3, 0x7610, R0 ;  /* 0x0000761003007816 */ /* 0x001fe20000000000 */
[----:B------:R-:W-:Y:S06]  /*f1e0*/  BRA `(.L_x_18815) ;  /* 0x0000000400c07947 */ /* 0x000fec0003800000 */
.L_x_18825:
[----:B------:R-:W2:Y:S02]  /*f1f0*/  LDG.E.U16 R3, desc[UR36][R4.64] ;  /* 0x0000002404037981 */ /* 0x000ea4000c1e1500 */
[----:B--2---:R-:W-:-:S06]  /*f200*/  IMAD.U32 R3, R3, 0x10000, RZ ;  /* 0x0001000003037824 */ /* 0x004fcc00078e00ff */
[----:B------:R-:W0:Y:S02]  /*f210*/  F2I.FTZ.TRUNC.NTZ R3, R3 ;  /* 0x0000000300037305 */ /* 0x000e24000021f100 */
[----:B0-----:R-:W-:Y:S01]  /*f220*/  PRMT R0, R3, 0x7610, R0 ;  /* 0x0000761003007816 */ /* 0x001fe20000000000 */
[----:B------:R-:W-:Y:S06]  /*f230*/  BRA `(.L_x_18815) ;  /* 0x0000000400ac7947 */ /* 0x000fec0003800000 */
.L_x_18822:
        /* <DEDUP_REMOVED lines=10> */
.L_x_18829:
        /* <DEDUP_REMOVED lines=21> */
.L_x_18833:
[----:B------:R-:W-:Y:S05]  /*f430*/  BSYNC.RECONVERGENT B1 ;  /* 0x0000000000017941 */ /* 0x000fea0003800200 */
.L_x_18832:
[----:B------:R-:W-:Y:S01]  /*f440*/  IMAD.SHL.U32 R0, R0, 0x100000, RZ ;  /* 0x0010000000007824 */ /* 0x000fe200078e00ff */
[----:B------:R-:W-:-:S04]  /*f450*/  LEA R3, R3, 0x3b800000, 0x17 ;  /* 0x3b80000003037811 */ /* 0x000fc800078eb8ff */
[----:B------:R-:W-:-:S07]  /*f460*/  LOP3.LUT R3, R3, R0, R7, 0xfe, !PT ;  /* 0x0000000003037212 */ /* 0x000fce00078efe07 */
.L_x_18831:
[----:B------:R-:W-:Y:S05]  /*f470*/  BSYNC.RECONVERGENT B0 ;  /* 0x0000000000007941 */ /* 0x000fea0003800200 */
.L_x_18830:
[----:B------:R-:W0:Y:S02]  /*f480*/  F2I.FTZ.TRUNC.NTZ R3, R3 ;  /* 0x0000000300037305 */ /* 0x000e24000021f100 */
[----:B0-----:R-:W-:Y:S01]  /*f490*/  PRMT R0, R3, 0x7610, R0 ;  /* 0x0000761003007816 */ /* 0x001fe20000000000 */
[----:B------:R-:W-:Y:S06]  /*f4a0*/  BRA `(.L_x_18815) ;  /* 0x0000000400107947 */ /* 0x000fec0003800000 */
.L_x_18828:
        /* <DEDUP_REMOVED lines=21> */
.L_x_18837:
[----:B------:R-:W-:Y:S05]  /*f600*/  BSYNC.RECONVERGENT B1 ;  /* 0x0000000000017941 */ /* 0x000fea0003800200 */
.L_x_18836:
[----:B------:R-:W-:Y:S02]  /*f610*/  SHF.L.U32 R0, R0, 0x15, RZ ;  /* 0x0000001500007819 */ /* 0x000fe400000006ff */
[----:B------:R-:W-:-:S04]  /*f620*/  LEA R3, R3, 0x37800000, 0x17 ;  /* 0x3780000003037811 */ /* 0x000fc800078eb8ff */
[----:B------:R-:W-:-:S07]  /*f630*/  LOP3.LUT R3, R3, R0, R7, 0xfe, !PT ;  /* 0x0000000003037212 */ /* 0x000fce00078efe07 */
.L_x_18835:
[----:B------:R-:W-:Y:S05]  /*f640*/  BSYNC.RECONVERGENT B0 ;  /* 0x0000000000007941 */ /* 0x000fea0003800200 */
.L_x_18834:
[----:B------:R-:W0:Y:S02]  /*f650*/  F2I.FTZ.TRUNC.NTZ R3, R3 ;  /* 0x0000000300037305 */ /* 0x000e24000021f100 */
[----:B0-----:R-:W-:Y:S01]  /*f660*/  PRMT R0, R3, 0x7610, R0 ;  /* 0x0000761003007816 */ /* 0x001fe20000000000 */
[----:B------:R-:W-:Y:S06]  /*f670*/  BRA `(.L_x_18815) ;  /* 0x00000000009c7947 */ /* 0x000fec0003800000 */
.L_x_18827:
        /* <DEDUP_REMOVED lines=14> */
.L_x_18841:
[----:B------:R-:W-:Y:S05]  /*f760*/  BSYNC.RECONVERGENT B0 ;  /* 0x0000000000007941 */ /* 0x000fea0003800200 */
.L_x_18840:
[----:B------:R-:W0:Y:S02]  /*f770*/  F2I.FTZ.TRUNC.NTZ R3, R3 ;  /* 0x0000000300037305 */ /* 0x000e24000021f100 */
[----:B0-----:R-:W-:Y:S01]  /*f780*/  PRMT R0, R3, 0x7610, R0 ;  /* 0x0000761003007816 */ /* 0x001fe20000000000 */
[----:B------:R-:W-:Y:S06]  /*f790*/  BRA `(.L_x_18815) ;  /* 0x0000000000547947 */ /* 0x000fec0003800000 */
.L_x_18814:
        /* <DEDUP_REMOVED lines=16> */
.L_x_18842:
[----:B------:R-:W-:Y:S01]  /*f8a0*/  PRMT R0, RZ, 0x7610, R0 ;  /* 0x00007610ff007816 */ /* 0x000fe20000000000 */
[----:B------:R-:W-:Y:S06]  /*f8b0*/  BRA `(.L_x_18815) ;  /* 0x00000000000c7947 */ /* 0x000fec0003800000 */
.L_x_18839:
[----:B------:R0:W5:Y:S01]  /*f8c0*/  LDG.E.U16 R0, desc[UR36][R4.64] ;  /* 0x0000002404007981 */ /* 0x000162000c1e1500 */
[----:B------:R-:W-:Y:S05]  /*f8d0*/  BRA `(.L_x_18815) ;  /* 0x0000000000047947 */ /* 0x000fea0003800000 */
.L_x_18838:
[----:B------:R3:W5:Y:S02]  /*f8e0*/  LDG.E.U16 R0, desc[UR36][R4.64] ;  /* 0x0000002404007981 */ /* 0x000764000c1e1500 */
.L_x_18815:
[----:B------:R-:W-:Y:S01]  /*f8f0*/  UPRMT UR4, UR43, 0x9910, URZ ;  /* 0x000099102b047896 */ /* 0x000fe200080000ff */
[----:B-1--45:R-:W-:-:S03]  /*f900*/  VIMNMX.S16x2 R0, PT, PT, R2, R0, PT ;  /* 0x0000000002007248 */ /* 0x032fc60003fe0300 */
[----:B------:R-:W-:Y:S01]  /*f910*/  UISETP.GT.AND UP0, UPT, UR4, 0x9, UPT ;  /* 0x000000090400788c */ /* 0x000fe2000bf04270 */
[----:B0-23--:R-:W-:-:S08]  /*f920*/  PRMT R5, R0, 0x7610, R5 ;  /* 0x0000761000057816 */ /* 0x00dfd00000000005 */
        /* <DEDUP_REMOVED lines=11> */
.L_x_18846:
[----:B------:R-:W-:Y:S01]  /*f9e0*/  STG.E.U8 desc[UR36][R16.64], R5 ;  /* 0x0000000510007986 */ /* 0x000fe2000c101124 */
[----:B------:R-:W-:Y:S05]  /*f9f0*/  EXIT ;  /* 0x000000000000794d */ /* 0x000fea0003800000 */
.L_x_18845:
        /* <DEDUP_REMOVED lines=8> */
[----:B------:R-:W-:Y:S01]  /*fa80*/  STG.E.64 desc[UR36][R16.64], R2 ;  /* 0x0000000210007986 */ /* 0x000fe2000c101b24 */
[----:B------:R-:W-:Y:S05]  /*fa90*/  EXIT ;  /* 0x000000000000794d */ /* 0x000fea0003800000 */
.L_x_18849:
[----:B------:R-:W-:-:S05]  /*faa0*/  PRMT R3, R5, 0x9910, RZ ;  /* 0x0000991005037816 */ /* 0x000fca00000000ff */
[----:B------:R-:W-:Y:S01]  /*fab0*/  STG.E desc[UR36][R16.64], R3 ;  /* 0x0000000310007986 */ /* 0x000fe2000c101924 */
[----:B------:R-:W-:Y:S05]  /*fac0*/  EXIT ;  /* 0x000000000000794d */ /* 0x000fea0003800000 */
.L_x_18848:
[----:B------:R-:W-:Y:S01]  /*fad0*/  STG.E.U16 desc[UR36][R16.64], R5 ;  /* 0x0000000510007986 */ /* 0x000fe2000c101524 */
[----:B------:R-:W-:Y:S05]  /*fae0*/  EXIT ;  /* 0x000000000000794d */ /* 0x000fea0003800000 */
.L_x_18844:
[----:B------:R-:W-:-:S09]  /*faf0*/  UISETP.GT.AND UP0, UPT, UR4, 0x6, UPT ;  /* 0x000000060400788c */ /* 0x000fd2000bf04270 */
[----:B------:R-:W-:Y:S05]  /*fb00*/  BRA.U UP0, `(.L_x_18850) ;  /* 0x00000001002c7547 */ /* 0x000fea000b800000 */
[----:B------:R-:W-:-:S09]  /*fb10*/  UISETP.NE.AND UP0, UPT, UR4, 0x5, UPT ;  /* 0x000000050400788c */ /* 0x000fd2000bf05270 */
[----:B------:R-:W-:Y:S05]  /*fb20*/  BRA.U !UP0, `(.L_x_18851) ;  /* 0x0000000108147547 */ /* 0x000fea000b800000 */
[----:B------:R-:W-:-:S09]  /*fb30*/  UISETP.NE.AND UP0, UPT, UR4, 0x6, UPT ;  /* 0x000000060400788c */ /* 0x000fd2000bf05270 */
[----:B------:R-:W-:Y:S05]  /*fb40*/  BRA.U UP0, `(.L_x_18847) ;  /* 0x0000000900147547 */ /* 0x000fea000b800000 */
[----:B------:R-:W0:Y:S02]  /*fb50*/  I2F.S16 R3, R5 ;  /* 0x0000000500037306 */ /* 0x000e240000101400 */
[----:B0-----:R-:W-:Y:S01]  /*fb60*/  STG.E desc[UR36][R16.64], R3 ;  /* 0x0000000310007986 */ /* 0x001fe2000c101924 */
[----:B------:R-:W-:Y:S05]  /*fb70*/  EXIT ;  /* 0x000000000000794d */ /* 0x000fea0003800000 */
.L_x_18851:
[----:B------:R-:W0:Y:S02]  /*fb80*/  I2F.S16 R0, R5 ;  /* 0x0000000500007306 */ /* 0x000e240000101400 */
[----:B0-----:R-:W-:-:S05]  /*fb90*/  F2FP.F16.F32.PACK_AB R0, RZ, R0 ;  /* 0x00000000ff00723e */ /* 0x001fca00000000ff */
[----:B------:R-:W-:Y:S01]  /*fba0*/  STG.E.U16 desc[UR36][R16.64], R0 ;  /* 0x0000000010007986 */ /* 0x000fe2000c101524 */
[----:B------:R-:W-:Y:S05]  /*fbb0*/  EXIT ;  /* 0x000000000000794d */ /* 0x000fea0003800000 */
.L_x_18850:
        /* <DEDUP_REMOVED lines=8> */
[----:B0-----:R-:W-:Y:S01]  /*fc40*/  STG.E.64 desc[UR36][R16.64], R2 ;  /* 0x0000000210007986 */ /* 0x001fe2000c101b24 */
[----:B------:R-:W-:Y:S05]  /*fc50*/  EXIT ;  /* 0x000000000000794d */ /* 0x000fea0003800000 */
.L_x_18853:
[----:B------:R-:W0:Y:S02]  /*fc60*/  I2F.S16 R5, R5 ;  /* 0x0000000500057306 */ /* 0x000e240000101400 */
[----:B0-----:R-:W-:-:S04]  /*fc70*/  F2FP.F16.F32.PACK_AB R3, RZ, R5 ;  /* 0x00000005ff03723e */ /* 0x001fc800000000ff */
[----:B------:R-:W-:-:S05]  /*fc80*/  PRMT R3, R3, 0x5410, RZ ;  /* 0x0000541003037816 */ /* 0x000fca00000000ff */
[----:B------:R-:W-:Y:S01]  /*fc90*/  STG.E desc[UR36][R16.64], R3 ;  /* 0x0000000310007986 */ /* 0x000fe2000c101924 */
[----:B------:R-:W-:Y:S05]  /*fca0*/  EXIT ;  /* 0x000000000000794d */ /* 0x000fea0003800000 */
.L_x_18852:
[----:B------:R-:W0:Y:S02]  /*fcb0*/  I2F.F64.S16 R2, R5 ;  /* 0x0000000500027312 */ /* 0x000e240000101c00 */
[----:B0-----:R-:W-:Y:S01]  /*fcc0*/  STG.E.64 desc[UR36][R16.64], R2 ;  /* 0x0000000210007986 */ /* 0x001fe2000c101b24 */
[----:B------:R-:W-:Y:S05]  /*fcd0*/  EXIT ;  /* 0x000000000000794d */ /* 0x000fea0003800000 */
.L_x_18843:
        /* <DEDUP_REMOVED lines=12> */
.L_x_18857:
        /* <DEDUP_REMOVED lines=17> */
.L_x_18860:
[----:B------:R-:W-:-:S04]  /*feb0*/  SHF.R.U32.HI R3, RZ, 0x18, R3 ;  /* 0x00000018ff037819 */ /* 0x000fc80000011603 */
[----:B------:R-:W-:-:S04]  /*fec0*/  LOP3.LUT R0, R0, 0x80, R3, 0xf8, !PT ;  /* 0x0000008000007812 */ /* 0x000fc800078ef803 */
[----:B------:R-:W-:-:S07]  /*fed0*/  PRMT R8, R0, 0x7610, R8 ;  /* 0x0000761000087816 */ /* 0x000fce0000000008 */
.L_x_18859:
[----:B------:R-:W-:Y:S05]  /*fee0*/  BSYNC.RECONVERGENT B0 ;  /* 0x0000000000007941 */ /* 0x000fea0003800200 */
.L_x_18858:
[----:B------:R-:W-:Y:S01]  /*fef0*/  STG.E.U8 desc[UR36][R16.64], R8 ;  /* 0x0000000810007986 */ /* 0x000fe2000c101124 */
[----:B------:R-:W-:Y:S05]  /*ff00*/  EXIT ;  /* 0x000000000000794d */ /* 0x000fea0003800000 */
.L_x_18856:
        /* <DEDUP_REMOVED lines=17> */
.L_x_18863:
[----:B------:R-:W-:-:S04]  /*10020*/  SHF.R.U32.HI R3, RZ, 0x18, R3 ;  /* 0x00000018ff037819 */ /* 0x000fc80000011603 */
[----:B------:R-:W-:-:S04]  /*10030*/  LOP3.LUT R0, R0, 0x80, R3, 0xf8, !PT ;  /* 0x0000008000007812 */ /* 0x000fc800078ef803 */
[----:B------:R-:W-:-:S07]  /*10040*/  PRMT R8, R0, 0x7610, R8 ;  /* 0x0000761000087816 */ /* 0x000fce0000000008 */
.L_x_18862:
[----:B------:R-:W-:Y:S05]  /*10050*/  BSYNC.RECONVERGENT B0 ;  /* 0x0000000000007941 */ /* 0x000fea0003800200 */
.L_x_18861:
[----:B------:R-:W-:Y:S01]  /*10060*/  STG.E.U8 desc[UR36][R16.64], R8 ;  /* 0x0000000810007986 */ /* 0x000fe2000c101124 */
[----:B------:R-:W-:Y:S05]  /*10070*/  EXIT ;  /* 0x000000000000794d */ /* 0x000fea0003800000 */
.L_x_18855:
        /* <DEDUP_REMOVED lines=22> */
.L_x_18865:
[----:B------:R-:W-:-:S04]  /*101e0*/  PRMT R2, R5, 0x9910, RZ ;  /* 0x0000991005027816 */ /* 0x000fc800000000ff */
[----:B------:R-:W-:-:S05]  /*101f0*/  SHF.R.S32.HI R3, RZ, 0x1f, R2 ;  /* 0x0000001fff037819 */ /* 0x000fca0000011402 */
[----:B------:R-:W-:Y:S01]  /*10200*/  STG.E.64 desc[UR36][R16.64], R2 ;  /* 0x0000000210007986 */ /* 0x000fe2000c101b24 */
[----:B------:R-:W-:Y:S05]  /*10210*/  EXIT ;  /* 0x000000000000794d */ /* 0x000fea0003800000 */
.L_x_18864:
[----:B------:R-:W-:-:S05]  /*10220*/  PRMT R3, R5, 0x9910, RZ ;  /* 0x0000991005037816 */ /* 0x000fca00000000ff */
[----:B------:R-:W-:Y:S01]  /*10230*/  STG.E desc[UR36][R16.64], R3 ;  /* 0x0000000310007986 */ /* 0x000fe2000c101924 */
[----:B------:R-:W-:Y:S05]  /*10240*/  EXIT ;  /* 0x000000000000794d */ /* 0x000fea0003800000 */
.L_x_18854:
        /* <DEDUP_REMOVED lines=9> */
[----:B------:R-:W-:Y:S01]  /*102e0*/  STG.E.U8 desc[UR36][R16.64], R3 ;  /* 0x0000000310007986 */ /* 0x000fe2000c101124 */
[----:B------:R-:W-:Y:S05]  /*102f0*/  EXIT ;  /* 0x000000000000794d */ /* 0x000fea0003800000 */
.L_x_18867:
[----:B------:R-:W0:Y:S01]  /*10300*/  I2F.F64.S16 R4, R5 ;  /* 0x0000000500047312 */ /* 0x000e220000101c00 */
[----:B------:R-:W-:-:S05]  /*10310*/  CS2R R6, SRZ ;  /* 0x0000000000067805 */ /* 0x000fca000001ff00 */
[----:B0-----:R-:W-:Y:S01]  /*10320*/  STG.E.128 desc[UR36][R16.64], R4 ;  /* 0x0000000410007986 */ /* 0x001fe2000c101d24 */
[----:B------:R-:W-:Y:S05]  /*10330*/  EXIT ;  /* 0x000000000000794d */ /* 0x000fea0003800000 */
.L_x_18866:
[----:B------:R-:W-:-:S09]  /*10340*/  UISETP.NE.AND UP0, UPT, UR4, 0xf, UPT ;  /* 0x0000000f0400788c */ /* 0x000fd2000bf05270 */
[----:B------:R-:W-:Y:S05]  /*10350*/  BRA.U !UP0, `(.L_x_18868) ;  /* 0x0000000108e87547 */ /* 0x000fea000b800000 */
[----:B------:R-:W-:-:S09]  /*10360*/  UISETP.NE.AND UP0, UPT, UR4, 0x17, UPT ;  /* 0x000000170400788c */ /* 0x000fd2000bf05270 */
[----:B------:R-:W-:Y:S05]  /*10370*/  BRA.U !UP0, `(.L_x_18869) ;  /* 0x0000000108907547 */ /* 0x000fea000b800000 */
[----:B------:R-:W-:-:S09]  /*10380*/  UISETP.NE.AND UP0, UPT, UR4, 0x18, UPT ;  /* 0x000000180400788c */ /* 0x000fd2000bf05270 */
[----:B------:R-:W-:Y:S05]  /*10390*/  BRA.U !UP0, `(.L_x_18870) ;  /* 0x0000000108447547 */ /* 0x000fea000b800000 */
.L_x_18847:
        /* <DEDUP_REMOVED lines=16> */
.L_x_18871:
[----:B------:R-:W-:Y:S05]  /*104a0*/  EXIT ;  /* 0x000000000000794d */ /* 0x000fea0003800000 */
.L_x_18870:
        /* <DEDUP_REMOVED lines=13> */
.L_x_18873:
[----:B------:R-:W-:Y:S05]  /*10580*/  BSYNC.RECONVERGENT B0 ;  /* 0x0000000000007941 */ /* 0x000fea0003800200 */
.L_x_18872:
[----:B------:R-:W-:-:S05]  /*10590*/  LOP3.LUT R3, R0, 0x80, R3, 0xf8, !PT ;  /* 0x0000008000037812 */ /* 0x000fca00078ef803 */
[----:B------:R-:W-:Y:S01]  /*105a0*/  STG.E.U8 desc[UR36][R16.64], R3 ;  /* 0x0000000310007986 */ /* 0x000fe2000c101124 */
[----:B------:R-:W-:Y:S05]  /*105b0*/  EXIT ;  /* 0x000000000000794d */ /* 0x000fea0003800000 */
.L_x_18869:
        /* <DEDUP_REMOVED lines=12> */
.L_x_18875:
[----:B------:R-:W-:Y:S01]  /*10680*/  IMAD.MOV.U32 R0, RZ, RZ, 0x7f ;  /* 0x0000007fff007424 */ /* 0x000fe200078e00ff */
[----:B------:R-:W-:-:S04]  /*10690*/  ISETP.GT.U32.AND P0, PT, R2, 0x7f800000, PT ;  /* 0x7f8000000200780c */ /* 0x000fc80003f04070 */
[----:B------:R-:W-:-:S09]  /*106a0*/  SEL R0, R0, 0x7c, P0 ;  /* 0x0000007c00007807 */ /* 0x000fd20000000000 */
.L_x_18876:
[----:B------:R-:W-:Y:S05]  /*106b0*/  BSYNC.RECONVERGENT B0 ;  /* 0x0000000000007941 */ /* 0x000fea0003800200 */
.L_x_18874:
[----:B------:R-:W-:-:S04]  /*106c0*/  SHF.R.U32.HI R3, RZ, 0x18, R3 ;  /* 0x00000018ff037819 */ /* 0x000fc80000011603 */
[----:B------:R-:W-:-:S05]  /*106d0*/  LOP3.LUT R3, R0, 0x80, R3, 0xf8, !PT ;  /* 0x0000008000037812 */ /* 0x000fca00078ef803 */
[----:B------:R-:W-:Y:S01]  /*106e0*/  STG.E.U8 desc[UR36][R16.64], R3 ;  /* 0x0000000310007986 */ /* 0x000fe2000c101124 */
[----:B------:R-:W-:Y:S05]  /*106f0*/  EXIT ;  /* 0x000000000000794d */ /* 0x000fea0003800000 */
.L_x_18868:
[----:B------:R-:W0:Y:S02]  /*10700*/  I2F.S16 R0, R5 ;  /* 0x0000000500007306 */ /* 0x000e240000101400 */
[----:B0-----:R-:W-:-:S05]  /*10710*/  F2FP.BF16.F32.PACK_AB R0, RZ, R0 ;  /* 0x00000000ff00723e */ /* 0x001fca00000010ff */
[----:B------:R-:W-:Y:S01]  /*10720*/  STG.E.U16 desc[UR36][R16.64], R0 ;  /* 0x0000000010007986 */ /* 0x000fe2000c101524 */
[----:B------:R-:W-:Y:S05]  /*10730*/  EXIT ;  /* 0x000000000000794d */ /* 0x000fea0003800000 */
.L_x_18877:
        /* <DEDUP_REMOVED lines=12> */
.L_x_41845:


//--------------------- .text._ZN2at6native27unrolled_elementwise_kernelINS0_13BinaryFunctorIsssZZZNS0_19minimum_kernel_cudaERNS_18TensorIteratorBaseEENKUlvE_clEvENKUlvE3_clEvEUlssE_EESt5arrayIPcLm3EELi4E23TrivialOffsetCalculatorILi2EjESC_ILi1EjENS0_6memory12LoadWithCastILi2EEENSF_13StoreWithCastILi1EEEEEviT_T0_T2_T3_T4_T5_ --------------------------
	.section	.text._ZN2at6native27unrolled_elementwise_kernelINS0_13BinaryFunctorIsssZZZNS0_19minimum_kernel_cudaERNS_18TensorIteratorBaseEENKUlvE_clEvENKUlvE3_clEvEUlssE_EESt5arrayIPcLm3EELi4E23TrivialOffsetCalculatorILi2EjESC_ILi1EjENS0_6memory12LoadWithCastILi2EEENSF_13StoreWithCastILi1EEEEEviT_T0_T2_T3_T4_T5_,"ax",@progbits
	.align	128
        .global         _ZN2at6native27unrolled_elementwise_kernelINS0_13BinaryFunctorIsssZZZNS0_19minimum_kernel_cudaERNS_18TensorIteratorBaseEENKUlvE_clEvENKUlvE3_clEvEUlssE_EESt5arrayIPcLm3EELi4E23TrivialOffsetCalculatorILi2EjESC_ILi1EjENS0_6memory12LoadWithCastILi2EEENSF_13StoreWithCastILi1EEEEEviT_T0_T2_T3_T4_T5_
        .type           _ZN2at6native27unrolled_elementwise_kernelINS0_13BinaryFunctorIsssZZZNS0_19minimum_kernel_cudaERNS_18TensorIteratorBaseEENKUlvE_clEvENKUlvE3_clEvEUlssE_EESt5arrayIPcLm3EELi4E23TrivialOffsetCalculatorILi2EjESC_ILi1EjENS0_6memory12LoadWithCastILi2EEENSF_13StoreWithCastILi1EEEEEviT_T0_T2_T3_T4_T5_,@function
        .size           _ZN2at6native27unrolled_elementwise_kernelINS0_13BinaryFunctorIsssZZZNS0_19minimum_kernel_cudaERNS_18TensorIteratorBaseEENKUlvE_clEvENKUlvE3_clEvEUlssE_EESt5arrayIPcLm3EELi4E23TrivialOffsetCalculatorILi2EjESC_ILi1EjENS0_6memory12LoadWithCastILi2EEENSF_13StoreWithCastILi1EEEEEviT_T0_T2_T3_T4_T5_,(.L_x_41846 - _ZN2at6native27unrolled_elementwise_kernelINS0_13BinaryFunctorIsssZZZNS0_19minimum_kernel_cudaERNS_18TensorIteratorBaseEENKUlvE_clEvENKUlvE3_clEvEUlssE_EESt5arrayIPcLm3EELi4E23TrivialOffsetCalculatorILi2EjESC_ILi1EjENS0_6memory12LoadWithCastILi2EEENSF_13StoreWithCastILi1EEEEEviT_T0_T2_T3_T4_T5_)
        .other          _ZN2at6native27unrolled_elementwise_kernelINS0_13BinaryFunctorIsssZZZNS0_19minimum_kernel_cudaERNS_18TensorIteratorBaseEENKUlvE_clEvENKUlvE3_clEvEUlssE_EESt5arrayIPcLm3EELi4E23TrivialOffsetCalculatorILi2EjESC_ILi1EjENS0_6memory12LoadWithCastILi2EEENSF_13StoreWithCastILi1EEEEEviT_T0_T2_T3_T4_T5_,@"STO_CUDA_ENTRY STV_DEFAULT"
_ZN2at6native27unrolled_elementwise_kernelINS0_13BinaryFunctorIsssZZZNS0_19minimum_kernel_cudaERNS_18TensorIteratorBaseEENKUlvE_clEvENKUlvE3_clEvEUlssE_EESt5arrayIPcLm3EELi4E23TrivialOffsetCalculatorILi2EjESC_ILi1EjENS0_6memory12LoadWithCastILi2EEENSF_13StoreWithCastILi1EEEEEviT_T0_T2_T3_T4_T5_:
.text._ZN2at6native27unrolled_elementwise_kernelINS0_13BinaryFunctorIsssZZZNS0_19minimum_kernel_cudaERNS_18TensorIteratorBaseEENKUlvE_clEvENKUlvE3_clEvEUlssE_EESt5arrayIPcLm3EELi4E23TrivialOffsetCalculatorILi2EjESC_ILi1EjENS0_6memory12LoadWithCastILi2EEENSF_13StoreWithCastILi1EEEEEviT_T0_T2_T3_T4_T5_:
        /* <DEDUP_REMOVED lines=33> */
.L_x_18883:
[----:B------:R3:W5:Y:S01]  /*0210*/  LDG.E.U8 R16, desc[UR36][R4.64] ;  /* 0x0000002404107981 */ /* 0x000762000c1e1100 */
[----:B------:R-:W-:Y:S05]  /*0220*/  BRA `(.L_x_18885) ;  /* 0x0000000c00507947 */ /* 0x000fea0003800000 */
.L_x_18882:
        /* <DEDUP_REMOVED lines=8> */
.L_x_18887:
[----:B------:R1:W5:Y:S01]  /*02b0*/  LDG.E.U16 R16, desc[UR36][R4.64] ;  /* 0x0000002404107981 */ /* 0x000362000c1e1500 */
[----:B------:R-:W-:Y:S05]  /*02c0*/  BRA `(.L_x_18885) ;  /* 0x0000000c00287947 */ /* 0x000fea0003800000 */
.L_x_18886:
[----:B------:R2:W5:Y:S01]  /*02d0*/  LDG.E.U16 R16, desc[UR36][R4.64] ;  /* 0x0000002404107981 */ /* 0x000562000c1e1500 */
[----:B------:R-:W-:Y:S05]  /*02e0*/  BRA `(.L_x_18885) ;  /* 0x0000000c00207947 */ /* 0x000fea0003800000 */
.L_x_18881:
        /* <DEDUP_REMOVED lines=9> */
.L_x_18889:
[----:B------:R-:W2:Y:S02]  /*0380*/  LDG.E.U16 R0, desc[UR36][R4.64] ;  /* 0x0000002404007981 */ /* 0x000ea4000c1e1500 */
[----:B--2---:R-:W-:-:S06]  /*0390*/  HADD2.F32 R0, -RZ, R0.H0_H0 ;  /* 0x20000000ff007230 */ /* 0x004fcc0000004100 */
[----:B------:R-:W0:Y:S02]  /*03a0*/  F2I.FTZ.TRUNC.NTZ R0, R0 ;  /* 0x0000000000007305 */ /* 0x000e24000021f100 */
[----:B0-----:R-:W-:Y:S01]  /*03b0*/  PRMT R16, R0, 0x7610, R16 ;  /* 0x0000761000107816 */ /* 0x001fe20000000010 */
[----:B------:R-:W-:Y:S06]  /*03c0*/  BRA `(.L_x_18885) ;  /* 0x0000000800e87947 */ /* 0x000fec0003800000 */
.L_x_18888:
        /* <DEDUP_REMOVED lines=9> */
.L_x_18891:
[----:B------:R-:W2:Y:S02]  /*0460*/  LDG.E.U16 R4, desc[UR36][R4.64] ;  /* 0x0000002404047981 */ /* 0x000ea4000c1e1500 */
[----:B--2---:R-:W-:-:S06]  /*0470*/  HADD2.F32 R0, -RZ, R4.H0_H0 ;  /* 0x20000004ff007230 */ /* 0x004fcc0000004100 */
[----:B------:R-:W0:Y:S02]  /*0480*/  F2I.FTZ.TRUNC.NTZ R0, R0 ;  /* 0x0000000000007305 */ /* 0x000e24000021f100 */
[----:B0-----:R-:W-:Y:S01]  /*0490*/  PRMT R16, R0, 0x7610, R16 ;  /* 0x0000761000107816 */ /* 0x001fe20000000010 */
[----:B------:R-:W-:Y:S06]  /*04a0*/  BRA `(.L_x_18885) ;  /* 0x0000000800b07947 */ /* 0x000fec0003800000 */
.L_x_18890:
[----:B------:R-:W2:Y:S02]  /*04b0*/  LDG.E.64 R4, desc[UR36][R4.64] ;  /* 0x0000002404047981 */ /* 0x000ea4000c1e1b00 */
[----:B--2---:R0:W1:Y:S01]  /*04c0*/  F2I.F64.TRUNC R16, R4 ;  /* 0x0000000400107311 */ /* 0x004062000030d100 */
[----:B------:R-:W-:Y:S05]  /*04d0*/  BRA `(.L_x_18885) ;  /* 0x0000000800a47947 */ /* 0x000fea0003800000 */
.L_x_18880:
        /* <DEDUP_REMOVED lines=12> */
.L_x_18894:
[----:B------:R-:W2:Y:S02]  /*05a0*/  LDG.E.64 R4, desc[UR36][R4.64] ;  /* 0x0000002404047981 */ /* 0x000ea4000c1e1b00 */
[----:B--2---:R0:W1:Y:S01]  /*05b0*/  F2I.F64.TRUNC R16, R4 ;  /* 0x0000000400107311 */ /* 0x004062000030d100 */
[----:B------:R-:W-:Y:S05]  /*05c0*/  BRA `(.L_x_18885) ;  /* 0x0000000800687947 */ /* 0x000fea0003800000 */
.L_x_18893:
        /* <DEDUP_REMOVED lines=27> */
.L_x_18896:
        /* <DEDUP_REMOVED lines=15> */
.L_x_18895:
[----:B------:R-:W2:Y:S02]  /*0870*/  LDG.E.U16 R0, desc[UR36][R4.64] ;  /* 0x0000002404007981 */ /* 0x000ea4000c1e1500 */
[----:B--2---:R-:W-:-:S06]  /*0880*/  IMAD.U32 R0, R0, 0x10000, RZ ;  /* 0x0001000000007824 */ /* 0x004fcc00078e00ff */
[----:B------:R-:W0:Y:S02]  /*0890*/  F2I.FTZ.TRUNC.NTZ R0, R0 ;  /* 0x0000000000007305 */ /* 0x000e24000021f100 */
[----:B0-----:R-:W-:Y:S01]  /*08a0*/  PRMT R16, R0, 0x7610, R16 ;  /* 0x0000761000107816 */ /* 0x001fe20000000010 */
[----:B------:R-:W-:Y:S06]  /*08b0*/  BRA `(.L_x_18885) ;  /* 0x0000000400ac7947 */ /* 0x000fec0003800000 */
.L_x_18892:
        /* <DEDUP_REMOVED lines=10> */
.L_x_18899:
        /* <DEDUP_REMOVED lines=21> */
.L_x_18903:
[----:B------:R-:W-:Y:S05]  /*0ab0*/  BSYNC.RECONVERGENT B1 ;  /* 0x0000000000017941 */ /* 0x000fea0003800200 */
.L_x_18902:
[----:B------:R-:W-:Y:S01]  /*0ac0*/  IMAD.SHL.U32 R0, R0, 0x100000, RZ ;  /* 0x0010000000007824 */ /* 0x000fe200078e00ff */
[----:B------:R-:W-:-:S04]  /*0ad0*/  LEA R3, R3, 0x3b800000, 0x17 ;  /* 0x3b80000003037811 */ /* 0x000fc800078eb8ff */
[----:B------:R-:W-:-:S07]  /*0ae0*/  LOP3.LUT R0, R3, R0, R7, 0xfe, !PT ;  /* 0x0000000003007212 */ /* 0x000fce00078efe07 */
.L_x_18901:
[----:B------:R-:W-:Y:S05]  /*0af0*/  BSYNC.RECONVERGENT B0 ;  /* 0x0000000000007941 */ /* 0x000fea0003800200 */
.L_x_18900:
[----:B------:R-:W0:Y:S02]  /*0b00*/  F2I.FTZ.TRUNC.NTZ R0, R0 ;  /* 0x0000000000007305 */ /* 0x000e24000021f100 */
[----:B0-----:R-:W-:Y:S01]  /*0b10*/  PRMT R16, R0, 0x7610, R16 ;  /* 0x0000761000107816 */ /* 0x001fe20000000010 */
[----:B------:R-:W-:Y:S06]  /*0b20*/  BRA `(.L_x_18885) ;  /* 0x0000000400107947 */ /* 0x000fec0003800000 */
.L_x_18898:
        /* <DEDUP_REMOVED lines=21> */
.L_x_18907:
[----:B------:R-:W-:Y:S05]  /*0c80*/  BSYNC.RECONVERGENT B1 ;  /* 0x0000000000017941 */ /* 0x000fea0003800200 */
.L_x_18906:
[----:B------:R-:W-:Y:S01]  /*0c90*/  IMAD.SHL.U32 R0, R0, 0x200000, RZ ;  /* 0x0020000000007824 */ /* 0x000fe200078e00ff */
[----:B------:R-:W-:-:S04]  /*0ca0*/  LEA R3, R3, 0x37800000, 0x17 ;  /* 0x3780000003037811 */ /* 0x000fc800078eb8ff */
[----:B------:R-:W-:-:S07]  /*0cb0*/  LOP3.LUT R0, R3, R0, R7, 0xfe, !PT ;  /* 0x0000000003007212 */ /* 0x000fce00078efe07 */
.L_x_18905:
[----:B------:R-:W-:Y:S05]  /*0cc0*/  BSYNC.RECONVERGENT B0 ;  /* 0x0000000000007941 */ /* 0x000fea0003800200 */
.L_x_18904:
[----:B------:R-:W0:Y:S02]  /*0cd0*/  F2I.FTZ.TRUNC.NTZ R0, R0 ;  /* 0x0000000000007305 */ /* 0x000e24000021f100 */
[----:B0-----:R-:W-:Y:S01]  /*0ce0*/  PRMT R16, R0, 0x7610, R16 ;  /* 0x0000761000107816 */ /* 0x001fe20000000010 */
[----:B------:R-:W-:Y:S06]  /*0cf0*/  BRA `(.L_x_18885) ;  /* 0x00000000009c7947 */ /* 0x000fec0003800000 */
.L_x_18897:
[----:B------:R-:W-:-:S09]  /*0d00*/  UISETP.NE.AND UP0, UPT, UR4, 0x1c, UPT ;  /* 0x0000001c0400788c */ /* 0x000fd2000bf05270 */
[----:B------:R-:W-:Y:S05]  /*0d10*/  BRA.U !UP0, `(.L_x_18908) ;  /* 0x0000000108907547 */ /* 0x000fea000b800000 */
[----:B------:R-:W-:-:S09]  /*0d20*/  UISETP.NE.AND UP0, UPT, UR4, 0x1d, UPT ;  /* 0x0000001d0400788c */ /* 0x000fd2000bf05270 */
[----:B------:R-:W-:Y:S05]  /*0d30*/  BRA.U !UP0, `(.L_x_18909) ;  /* 0x0000000108807547 */ /* 0x000fea000b800000 */
[----:B------:R-:W-:-:S09]  /*0d40*/  UISETP.NE.AND UP0, UPT, UR4, 0x2c, UPT ;  /* 0x0000002c0400788c */ /* 0x000fd2000bf05270 */
[----:B------:R-:W-:Y:S05]  /*0d50*/  BRA.U !UP0, `(.L_x_18910) ;  /* 0x0000000108487547 */ /* 0x000fea000b800000 */
.L_x_18884:
        /* <DEDUP_REMOVED lines=16> */
.L_x_18911:
[----:B------:R-:W-:Y:S01]  /*0e60*/  PRMT R16, RZ, 0x7610, R16 ;  /* 0x00007610ff107816 */ /* 0x000fe20000000010 */
[----:B------:R-:W-:Y:S06]  /*0e70*/  BRA `(.L_x_18885) ;  /* 0x00000000003c7947 */ /* 0x000fec0003800000 */
.L_x_18910:
        /* <DEDUP_REMOVED lines=8> */
.L_x_18913:
[----:B------:R-:W-:Y:S05]  /*0f00*/  BSYNC.RECONVERGENT B0 ;  /* 0x0000000000007941 */ /* 0x000fea0003800200 */
.L_x_18912:
[----:B------:R-:W0:Y:S02]  /*0f10*/  F2I.FTZ.TRUNC.NTZ R0, R0 ;  /* 0x0000000000007305 */ /* 0x000e24000021f100 */
[----:B0-----:R-:W-:Y:S01]  /*0f20*/  PRMT R16, R0, 0x7610, R16 ;  /* 0x0000761000107816 */ /* 0x001fe20000000010 */
[----:B------:R-:W-:Y:S06]  /*0f30*/  BRA `(.L_x_18885) ;  /* 0x00000000000c7947 */ /* 0x000fec0003800000 */
.L_x_18909:
[----:B------:R0:W5:Y:S01]  /*0f40*/  LDG.E.U16 R16, desc[UR36][R4.64] ;  /* 0x0000002404107981 */ /* 0x000162000c1e1500 */
[----:B------:R-:W-:Y:S05]  /*0f50*/  BRA `(.L_x_18885) ;  /* 0x0000000000047947 */ /* 0x000fea0003800000 */
.L_x_18908:
[----:B------:R0:W5:Y:S02]  /*0f60*/  LDG.E.U16 R16, desc[UR36][R4.64] ;  /* 0x0000002404107981 */ /* 0x000164000c1e1500 */
.L_x_18885:
[----:B01234-:R-:W0:Y:S01]  /*0f70*/  LDC.64 R4, c[0x0][0x398] ;  /* 0x0000e600ff047b82 */ /* 0x01fe220000000a00 */
        /* <DEDUP_REMOVED lines=17> */
.L_x_18917:
[----:B------:R1:W5:Y:S01]  /*1090*/  LDG.E.U8 R17, desc[UR36][R4.64] ;  /* 0x0000002404117981 */ /* 0x000362000c1e1100 */
[----:B------:R-:W-:Y:S05]  /*10a0*/  BRA `(.L_x_18919) ;  /* 0x0000000c00507947 */ /* 0x000fea0003800000 */
.L_x_18916:
        /* <DEDUP_REMOVED lines=8> */
.L_x_18921:
[----:B------:R3:W5:Y:S01]  /*1130*/  LDG.E.U16 R17, desc[UR36][R4.64] ;  /* 0x0000002404117981 */ /* 0x000762000c1e1500 */
[----:B------:R-:W-:Y:S05]  /*1140*/  BRA `(.L_x_18919) ;  /* 0x0000000c00287947 */ /* 0x000fea0003800000 */
.L_x_18920:
[----:B------:R2:W5:Y:S01]  /*1150*/  LDG.E.U16 R17, desc[UR36][R4.64] ;  /* 0x0000002404117981 */ /* 0x000562000c1e1500 */
[----:B------:R-:W-:Y:S05]  /*1160*/  BRA `(.L_x_18919) ;  /* 0x0000000c00207947 */ /* 0x000fea0003800000 */
.L_x_18915:
        /* <DEDUP_REMOVED lines=9> */
.L_x_18923:
[----:B------:R-:W2:Y:S02]  /*1200*/  LDG.E.U16 R0, desc[UR36][R4.64] ;  /* 0x0000002404007981 */ /* 0x000ea4000c1e1500 */
[----:B--2---:R-:W-:-:S06]  /*1210*/  HADD2.F32 R0, -RZ, R0.H0_H0 ;  /* 0x20000000ff007230 */ /* 0x004fcc0000004100 */
[----:B------:R-:W0:Y:S02]  /*1220*/  F2I.FTZ.TRUNC.NTZ R0, R0 ;  /* 0x0000000000007305 */ /* 0x000e24000021f100 */
[----:B0-----:R-:W-:Y:S01]  /*1230*/  PRMT R17, R0, 0x7610, R17 ;  /* 0x0000761000117816 */ /* 0x001fe20000000011 */
[----:B------:R-:W-:Y:S06]  /*1240*/  BRA `(.L_x_18919) ;  /* 0x0000000800e87947 */ /* 0x000fec0003800000 */
.L_x_18922:
        /* <DEDUP_REMOVED lines=9> */
.L_x_18925:
[----:B------:R-:W2:Y:S02]  /*12e0*/  LDG.E.U16 R4, desc[UR36][R4.64] ;  /* 0x0000002404047981 */ /* 0x000ea4000c1e1500 */
[----:B--2---:R-:W-:-:S06]  /*12f0*/  HADD2.F32 R0, -RZ, R4.H0_H0 ;  /* 0x20000004ff007230 */ /* 0x004fcc0000004100 */
[----:B------:R-:W0:Y:S02]  /*1300*/  F2I.FTZ.TRUNC.NTZ R0, R0 ;  /* 0x0000000000007305 */ /* 0x000e24000021f100 */
[----:B0-----:R-:W-:Y:S01]  /*1310*/  PRMT R17, R0, 0x7610, R17 ;  /* 0x0000761000117816 */ /* 0x001fe20000000011 */
[----:B------:R-:W-:Y:S06]  /*1320*/  BRA `(.L_x_18919) ;  /* 0x0000000800b07947 */ /* 0x000fec0003800000 */
.L_x_18924:
[----:B------:R-:W2:Y:S02]  /*1330*/  LDG.E.64 R4, desc[UR36][R4.64] ;  /* 0x0000002404047981 */ /* 0x000ea4000c1e1b00 */
[----:B--2---:R0:W1:Y:S01]  /*1340*/  F2I.F64.TRUNC R17, R4 ;  /* 0x0000000400117311 */ /* 0x004062000030d100 */
[----:B------:R-:W-:Y:S05]  /*1350*/  BRA `(.L_x_18919) ;  /* 0x0000000800a47947 */ /* 0x000fea0003800000 */
.L_x_18914:
        /* <DEDUP_REMOVED lines=12> */
.L_x_18928:
[----:B------:R-:W2:Y:S02]  /*1420*/  LDG.E.64 R4, desc[UR36][R4.64] ;  /* 0x0000002404047981 */ /* 0x000ea4000c1e1b00 */
[----:B--2---:R0:W1:Y:S01]  /*1430*/  F2I.F64.TRUNC R17, R4 ;  /* 0x0000000400117311 */ /* 0x004062000030d100 */
[----:B------:R-:W-:Y:S05]  /*1440*/  BRA `(.L_x_18919) ;  /* 0x0000000800687947 */ /* 0x000fea0003800000 */
.L_x_18927:
        /* <DEDUP_REMOVED lines=27> */
.L_x_18930:
        /* <DEDUP_REMOVED lines=15> */
.L_x_18929:
[----:B------:R-:W2:Y:S02]  /*16f0*/  LDG.E.U16 R0, desc[UR36][R4.64] ;  /* 0x0000002404007981 */ /* 0x000ea4000c1e1500 */
[----:B--2---:R-:W-:-:S06]  /*1700*/  IMAD.U32 R0, R0, 0x10000, RZ ;  /* 0x0001000000007824 */ /* 0x004fcc00078e00ff */
[----:B------:R-:W0:Y:S02]  /*1710*/  F2I.FTZ.TRUNC.NTZ R0, R0 ;  /* 0x0000000000007305 */ /* 0x000e24000021f100 */
[----:B0-----:R-:W-:Y:S01]  /*1720*/  PRMT R17, R0, 0x7610, R17 ;  /* 0x0000761000117816 */ /* 0x001fe20000000011 */
[----:B------:R-:W-:Y:S06]  /*1730*/  BRA `(.L_x_18919) ;  /* 0x0000000400ac7947 */ /* 0x000fec0003800000 */
.L_x_18926:
        /* <DEDUP_REMOVED lines=10> */
.L_x_18933:
        /* <DEDUP_REMOVED lines=21> */
.L_x_18937:
[----:B------:R-:W-:Y:S05]  /*1930*/  BSYNC.RECONVERGENT B1 ;  /* 0x0000000000017941 */ /* 0x000fea0003800200 */
.L_x_18936:
[----:B------:R-:W-:Y:S01]  /*1940*/  IMAD.SHL.U32 R0, R0, 0x100000, RZ ;  /* 0x0010000000007824 */ /* 0x000fe200078e00ff */
[----:B------:R-:W-:-:S04]  /*1950*/  LEA R3, R3, 0x3b800000, 0x17 ;  /* 0x3b80000003037811 */ /* 0x000fc800078eb8ff */
[----:B------:R-:W-:-:S07]  /*1960*/  LOP3.LUT R0, R3, R0, R7, 0xfe, !PT ;  /* 0x0000000003007212 */ /* 0x000fce00078efe07 */
.L_x_18935:
[----:B------:R-:W-:Y:S05]  /*1970*/  BSYNC.RECONVERGENT B0 ;  /* 0x0000000000007941 */ /* 0x000fea0003800200 */
.L_x_18934:
[----:B------:R-:W0:Y:S02]  /*1980*/  F2I.FTZ.TRUNC.NTZ R0, R0 ;  /* 0x0000000000007305 */ /* 0x000e24000021f100 */
[----:B0-----:R-:W-:Y:S01]  /*1990*/  PRMT R17, R0, 0x7610, R17 ;  /* 0x0000761000117816 */ /* 0x001fe20000000011 */
[----:B------:R-:W-:Y:S06]  /*19a0*/  BRA `(.L_x_18919) ;  /* 0x0000000400107947 */ /* 0x000fec0003800000 */
.L_x_18932:
        /* <DEDUP_REMOVED lines=21> */
.L_x_18941:
[----:B------:R-:W-:Y:S05]  /*1b00*/  BSYNC.RECONVERGENT B1 ;  /* 0x0000000000017941 */ /* 0x000fea0003800200 */
.L_x_18940:
[----:B------:R-:W-:Y:S01]  /*1b10*/  IMAD.SHL.U32 R0, R0, 0x200000, RZ ;  /* 0x0020000000007824 */ /* 0x000fe200078e00ff */
[----:B------:R-:W-:-:S04]  /*1b20*/  LEA R3, R3, 0x37800000, 0x17 ;  /* 0x3780000003037811 */ /* 0x000fc800078eb8ff */
[----:B------:R-:W-:-:S07]  /*1b30*/  LOP3.LUT R0, R3, R0, R7, 0xfe, !PT ;  /* 0x0000000003007212 */ /* 0x000fce00078efe07 */
.L_x_18939:
[----:B------:R-:W-:Y:S05]  /*1b40*/  BSYNC.RECONVERGENT B0 ;  /* 0x0000000000007941 */ /* 0x000fea0003800200 */
.L_x_18938:
[----:B------:R-:W0:Y:S02]  /*1b50*/  F2I.FTZ.TRUNC.NTZ R0, R0 ;  /* 0x0000000000007305 */ /* 0x000e24000021f100 */
[----:B0-----:R-:W-:Y:S01]  /*1b60*/  PRMT R17, R0, 0x7610, R17 ;  /* 0x0000761000117816 */ /* 0x001fe20000000011 */
[----:B------:R-:W-:Y:S06]  /*1b70*/  BRA `(.L_x_18919) ;  /* 0x00000000009c7947 */ /* 0x000fec0003800000 */
.L_x_18931:
[----:B------:R-:W-:-:S09]  /*1b80*/  UISETP.NE.AND UP0, UPT, UR4, 0x1c, UPT ;  /* 0x0000001c0400788c */ /* 0x000fd2000bf05270 */
[----:B------:R-:W-:Y:S05]  /*1b90*/  BRA.U !UP0, `(.L_x_18942) ;  /* 0x0000000108907547 */ /* 0x000fea000b800000 */
[----:B------:R-:W-:-:S09]  /*1ba0*/  UISETP.NE.AND UP0, UPT, UR4, 0x1d, UPT ;  /* 0x0000001d0400788c */ /* 0x000fd2000bf05270 */
[----:B------:R-:W-:Y:S05]  /*1bb0*/  BRA.U !UP0, `(.L_x_18943) ;  /* 0x0000000108807547 */ /* 0x000fea000b800000 */
[----:B------:R-:W-:-:S09]  /*1bc0*/  UISETP.NE.AND UP0, UPT, UR4, 0x2c, UPT ;  /* 0x0000002c0400788c */ /* 0x000fd2000bf05270 */
[----:B------:R-:W-:Y:S05]  /*1bd0*/  BRA.U !UP0, `(.L_x_18944) ;  /* 0x0000000108487547 */ /* 0x000fea000b800000 */
.L_x_18918:
        /* <DEDUP_REMOVED lines=16> */
.L_x_18945:
[----:B------:R-:W-:Y:S01]  /*1ce0*/  PRMT R17, RZ, 0x7610, R17 ;  /* 0x00007610ff117816 */ /* 0x000fe20000000011 */
[----:B------:R-:W-:Y:S06]  /*1cf0*/  BRA `(.L_x_18919) ;  /* 0x00000000003c7947 */ /* 0x000fec0003800000 */
.L_x_18944:
        /* <DEDUP_REMOVED lines=8> */
.L_x_18947:
[----:B------:R-:W-:Y:S05]  /*1d80*/  BSYNC.RECONVERGENT B0 ;  /* 0x0000000000007941 */ /* 0x000fea0003800200 */
.L_x_18946:
[----:B------:R-:W0:Y:S02]  /*1d90*/  F2I.FTZ.TRUNC.NTZ R0, R0 ;  /* 0x0000000000007305 */ /* 0x000e24000021f100 */
[----:B0-----:R-:W-:Y:S01]  /*1da0*/  PRMT R17, R0, 0x7610, R17 ;  /* 0x0000761000117816 */ /* 0x001fe20000000011 */
[----:B------:R-:W-:Y:S06]  /*1db0*/  BRA `(.L_x_18919) ;  /* 0x00000000000c7947 */ /* 0x000fec0003800000 */
.L_x_18943:
[----:B------:R0:W5:Y:S01]  /*1dc0*/  LDG.E.U16 R17, desc[UR36][R4.64] ;  /* 0x0000002404117981 */ /* 0x000162000c1e1500 */
[----:B------:R-:W-:Y:S05]  /*1dd0*/  BRA `(.L_x_18919) ;  /* 0x0000000000047947 */ /* 0x000fea0003800000 */
.L_x_18942:
[----:B------:R0:W5:Y:S02]  /*1de0*/  LDG.E.U16 R17, desc[UR36][R4.64] ;  /* 0x0000002404117981 */ /* 0x000164000c1e1500 */
.L_x_18919:
[----:B------:R-:W-:-:S07]  /*1df0*/  VIADD R29, R19, 0x80 ;  /* 0x00000080131d7836 */ /* 0x000fce0000000000 */
.L_x_18879:
[----:B------:R-:W-:Y:S05]  /*1e00*/  BSYNC.RECONVERGENT B6 ;  /* 0x0000000000067941 */ /* 0x000fea0003800200 */
.L_x_18878:
[----:B------:R-:W-:Y:S01]  /*1e10*/  ISETP.GE.AND P0, PT, R29, R28, PT ;  /* 0x0000001c1d00720c */ /* 0x000fe20003f06270 */
[----:B------:R-:W-:Y:S01]  /*1e20*/  BSSY.RECONVERGENT B6, `(.L_x_18948) ;  /* 0x00001d6000067945 */ /* 0x000fe20003800200 */
[----:B------:R-:W-:Y:S02]  /*1e30*/  PRMT R23, RZ, 0x7610, R23 ;  /* 0x00007610ff177816 */ /* 0x000fe40000000017 */
[----:B------:R-:W-:-:S09]  /*1e40*/  PRMT R18, RZ, 0x7610, R18 ;  /* 0x00007610ff127816 */ /* 0x000fd20000000012 */
        /* <DEDUP_REMOVED lines=20> */
.L_x_18953:
[----:B------:R0:W5:Y:S01]  /*1f90*/  LDG.E.U8 R23, desc[UR36][R4.64] ;  /* 0x0000002404177981 */ /* 0x000162000c1e1100 */
[----:B------:R-:W-:Y:S05]  /*1fa0*/  BRA `(.L_x_18955) ;  /* 0x0000000c00507947 */ /* 0x000fea0003800000 */
.L_x_18952:
        /* <DEDUP_REMOVED lines=8> */
.L_x_18957:
[----:B------:R0:W5:Y:S01]  /*2030*/  LDG.E.U16 R23, desc[UR36][R4.64] ;  /* 0x0000002404177981 */ /* 0x000162000c1e1500 */
[----:B------:R-:W-:Y:S05]  /*2040*/  BRA `(.L_x_18955) ;  /* 0x0000000c00287947 */ /* 0x000fea0003800000 */
.L_x_18956:
[----:B------:R0:W5:Y:S01]  /*2050*/  LDG.E.U16 R23, desc[UR36][R4.64] ;  /* 0x0000002404177981 */ /* 0x000162000c1e1500 */
[----:B------:R-:W-:Y:S05]  /*2060*/  BRA `(.L_x_18955) ;  /* 0x0000000c00207947 */ /* 0x000fea0003800000 */
.L_x_18951:
        /* <DEDUP_REMOVED lines=9> */
.L_x_18959:
[----:B------:R-:W2:Y:S02]  /*2100*/  LDG.E.U16 R0, desc[UR36][R4.64] ;  /* 0x0000002404007981 */ /* 0x000ea4000c1e1500 */
[----:B--2---:R-:W-:-:S06]  /*2110*/  HADD2.F32 R0, -RZ, R0.H0_H0 ;  /* 0x20000000ff007230 */ /* 0x004fcc0000004100 */
[----:B------:R-:W0:Y:S02]  /*2120*/  F2I.FTZ.TRUNC.NTZ R0, R0 ;  /* 0x0000000000007305 */ /* 0x000e24000021f100 */
[----:B0-----:R-:W-:Y:S01]  /*2130*/  PRMT R23, R0, 0x7610, R23 ;  /* 0x0000761000177816 */ /* 0x001fe20000000017 */
[----:B------:R-:W-:Y:S06]  /*2140*/  BRA `(.L_x_18955) ;  /* 0x0000000800e87947 */ /* 0x000fec0003800000 */
.L_x_18958:
        /* <DEDUP_REMOVED lines=9> */
.L_x_18961:
[----:B------:R-:W2:Y:S02]  /*21e0*/  LDG.E.U16 R4, desc[UR36][R4.64] ;  /* 0x0000002404047981 */ /* 0x000ea4000c1e1500 */
[----:B--2---:R-:W-:-:S06]  /*21f0*/  HADD2.F32 R0, -RZ, R4.H0_H0 ;  /* 0x20000004ff007230 */ /* 0x004fcc0000004100 */
[----:B------:R-:W0:Y:S02]  /*2200*/  F2I.FTZ.TRUNC.NTZ R0, R0 ;  /* 0x0000000000007305 */ /* 0x000e24000021f100 */
[----:B0-----:R-:W-:Y:S01]  /*2210*/  PRMT R23, R0, 0x7610, R23 ;  /* 0x0000761000177816 */ /* 0x001fe20000000017 */
[----:B------:R-:W-:Y:S06]  /*2220*/  BRA `(.L_x_18955) ;  /* 0x0000000800b07947 */ /* 0x000fec0003800000 */
.L_x_18960:
[----:B------:R-:W2:Y:S02]  /*2230*/  LDG.E.64 R4, desc[UR36][R4.64] ;  /* 0x0000002404047981 */ /* 0x000ea4000c1e1b00 */
[----:B--2---:R0:W1:Y:S01]  /*2240*/  F2I.F64.TRUNC R23, R4 ;  /* 0x0000000400177311 */ /* 0x004062000030d100 */
[----:B------:R-:W-:Y:S05]  /*2250*/  BRA `(.L_x_18955) ;  /* 0x0000000800a47947 */ /* 0x000fea0003800000 */
.L_x_18950:
        /* <DEDUP_REMOVED lines=12> */
.L_x_18964:
[----:B------:R-:W2:Y:S02]  /*2320*/  LDG.E.64 R4, desc[UR36][R4.64] ;  /* 0x0000002404047981 */ /* 0x000ea4000c1e1b00 */
[----:B--2---:R0:W1:Y:S01]  /*2330*/  F2I.F64.TRUNC R23, R4 ;  /* 0x0000000400177311 */ /* 0x004062000030d100 */
[----:B------:R-:W-:Y:S05]  /*2340*/  BRA `(.L_x_18955) ;  /* 0x0000000800687947 */ /* 0x000fea0003800000 */
.L_x_18963:
        /* <DEDUP_REMOVED lines=27> */
.L_x_18966:
        /* <DEDUP_REMOVED lines=15> */
.L_x_18965:
[----:B------:R-:W2:Y:S02]  /*25f0*/  LDG.E.U16 R0, desc[UR36][R4.64] ;  /* 0x0000002404007981 */ /* 0x000ea4000c1e1500 */
[----:B--2---:R-:W-:-:S06]  /*2600*/  IMAD.U32 R0, R0, 0x10000, RZ ;  /* 0x0001000000007824 */ /* 0x004fcc00078e00ff */
[----:B------:R-:W0:Y:S02]  /*2610*/  F2I.FTZ.TRUNC.NTZ R0, R0 ;  /* 0x0000000000007305 */ /* 0x000e24000021f100 */
[----:B0-----:R-:W-:Y:S01]  /*2620*/  PRMT R23, R0, 0x7610, R23 ;  /* 0x0000761000177816 */ /* 0x001fe20000000017 */
[----:B------:R-:W-:Y:S06]  /*2630*/  BRA `(.L_x_18955) ;  /* 0x0000000400ac7947 */ /* 0x000fec0003800000 */
.L_x_18962:
        /* <DEDUP_REMOVED lines=10> */
.L_x_18969:
        /* <DEDUP_REMOVED lines=21> */
.L_x_18973:
[----:B------:R-:W-:Y:S05]  /*2830*/  BSYNC.RECONVERGENT B1 ;  /* 0x0000000000017941 */ /* 0x000fea0003800200 */
.L_x_18972:
[----:B------:R-:W-:Y:S01]  /*2840*/  IMAD.SHL.U32 R0, R0, 0x100000, RZ ;  /* 0x0010000000007824 */ /* 0x000fe200078e00ff */
[----:B------:R-:W-:-:S04]  /*2850*/  LEA R3, R3, 0x3b800000, 0x17 ;  /* 0x3b80000003037811 */ /* 0x000fc800078eb8ff */
[----:B------:R-:W-:-:S07]  /*2860*/  LOP3.LUT R0, R3, R0, R7, 0xfe, !PT ;  /* 0x0000000003007212 */ /* 0x000fce00078efe07 */
.L_x_18971:
[----:B------:R-:W-:Y:S05]  /*2870*/  BSYNC.RECONVERGENT B0 ;  /* 0x0000000000007941 */ /* 0x000fea0003800200 */
.L_x_18970:
[----:B------:R-:W0:Y:S02]  /*2880*/  F2I.FTZ.TRUNC.NTZ R0, R0 ;  /* 0x0000000000007305 */ /* 0x000e24000021f100 */
[----:B0-----:R-:W-:Y:S01]  /*2890*/  PRMT R23, R0, 0x7610, R23 ;  /* 0x0000761000177816 */ /* 0x001fe20000000017 */
[----:B------:R-:W-:Y:S06]  /*28a0*/  BRA `(.L_x_18955) ;  /* 0x0000000400107947 */ /* 0x000fec0003800000 */
.L_x_18968:
        /* <DEDUP_REMOVED lines=21> */
.L_x_18977:
[----:B------:R-:W-:Y:S05]  /*2a00*/  BSYNC.RECONVERGENT B1 ;  /* 0x0000000000017941 */ /* 0x000fea0003800200 */
.L_x_18976:
[----:B------:R-:W-:Y:S01]  /*2a10*/  IMAD.SHL.U32 R0, R0, 0x200000, RZ ;  /* 0x0020000000007824 */ /* 0x000fe200078e00ff */
[----:B------:R-:W-:-:S04]  /*2a20*/  LEA R3, R3, 0x37800000, 0x17 ;  /* 0x3780000003037811 */ /* 0x000fc800078eb8ff */
[----:B------:R-:W-:-:S07]  /*2a30*/  LOP3.LUT R0, R3, R0, R7, 0xfe, !PT ;  /* 0x0000000003007212 */ /* 0x000fce00078efe07 */
.L_x_18975:
[----:B------:R-:W-:Y:S05]  /*2a40*/  BSYNC.RECONVERGENT B0 ;  /* 0x0000000000007941 */ /* 0x000fea0003800200 */
.L_x_18974:
[----:B------:R-:W0:Y:S02]  /*2a50*/  F2I.FTZ.TRUNC.NTZ R0, R0 ;  /* 0x0000000000007305 */ /* 0x000e24000021f100 */
[----:B0-----:R-:W-:Y:S01]  /*2a60*/  PRMT R23, R0, 0x7610, R23 ;  /* 0x0000761000177816 */ /* 0x001fe20000000017 */
[----:B------:R-:W-:Y:S06]  /*2a70*/  BRA `(.L_x_18955) ;  /* 0x00000000009c7947 */ /* 0x000fec0003800000 */
.L_x_18967:
        /* <DEDUP_REMOVED lines=14> */
.L_x_18981:
[----:B------:R-:W-:Y:S05]  /*2b60*/  BSYNC.RECONVERGENT B0 ;  /* 0x0000000000007941 */ /* 0x000fea0003800200 */
.L_x_18980:
[----:B------:R-:W0:Y:S02]  /*2b70*/  F2I.FTZ.TRUNC.NTZ R0, R0 ;  /* 0x0000000000007305 */ /* 0x000e24000021f100 */
[----:B0-----:R-:W-:Y:S01]  /*2b80*/  PRMT R23, R0, 0x7610, R23 ;  /* 0x0000761000177816 */ /* 0x001fe20000000017 */
[----:B------:R-:W-:Y:S06]  /*2b90*/  BRA `(.L_x_18955) ;  /* 0x0000000000547947 */ /* 0x000fec0003800000 */
.L_x_18954:
        /* <DEDUP_REMOVED lines=16> */
.L_x_18982:
[----:B------:R-:W-:Y:S01]  /*2ca0*/  PRMT R23, RZ, 0x7610, R23 ;  /* 0x00007610ff177816 */ /* 0x000fe20000000017 */
[----:B------:R-:W-:Y:S06]  /*2cb0*/  BRA `(.L_x_18955) ;  /* 0x00000000000c7947 */ /* 0x000fec0003800000 */
.L_x_18979:
[----:B------:R2:W5:Y:S01]  /*2cc0*/  LDG.E.U16 R23, desc[UR36][R4.64] ;  /* 0x0000002404177981 */ /* 0x000562000c1e1500 */
[----:B------:R-:W-:Y:S05]  /*2cd0*/  BRA `(.L_x_18955) ;  /* 0x0000000000047947 */ /* 0x000fea0003800000 */
.L_x_18978:
[----:B------:R3:W5:Y:S02]  /*2ce0*/  LDG.E.U16 R23, desc[UR36][R4.64] ;  /* 0x0000002404177981 */ /* 0x000764000c1e1500 */
.L_x_18955:
[----:B0-234-:R-:W0:Y:S01]  /*2cf0*/  LDC.64 R4, c[0x0][0x398] ;  /* 0x0000e600ff047b82 */ /* 0x01de220000000a00 */
        /* <DEDUP_REMOVED lines=17> */
.L_x_18986:
[----:B------:R0:W5:Y:S01]  /*2e10*/  LDG.E.U8 R18, desc[UR36][R4.64] ;  /* 0x0000002404127981 */ /* 0x000162000c1e1100 */
[----:B------:R-:W-:Y:S05]  /*2e20*/  BRA `(.L_x_18988) ;  /* 0x0000000c00507947 */ /* 0x000fea0003800000 */
.L_x_18985:
        /* <DEDUP_REMOVED lines=8> */
.L_x_18990:
[----:B------:R0:W5:Y:S01]  /*2eb0*/  LDG.E.U16 R18, desc[UR36][R4.64] ;  /* 0x0000002404127981 */ /* 0x000162000c1e1500 */
[----:B------:R-:W-:Y:S05]  /*2ec0*/  BRA `(.L_x_18988) ;  /* 0x0000000c00287947 */ /* 0x000fea0003800000 */
.L_x_18989:
[----:B------:R0:W5:Y:S01]  /*2ed0*/  LDG.E.U16 R18, desc[UR36][R4.64] ;  /* 0x0000002404127981 */ /* 0x000162000c1e1500 */
[----:B------:R-:W-:Y:S05]  /*2ee0*/  BRA `(.L_x_18988) ;  /* 0x0000000c00207947 */ /* 0x000fea0003800000 */
.L_x_18984:
[----:B------:R-:W-:-:S09]  /*2ef0*/  UISETP.GT.AND UP0, UPT, UR4, 0x6, UPT ;  /* 0x000000060400788c */ /* 0x000fd2000bf04270 */
[----:B------:R-:W-:Y:S05]  /*2f00*/  BRA.U UP0, `(.L_x_18991) ;  /* 0x0000000100307547 */ /* 0x000fea000b800000 */
[----:B------:R-:W-:-:S09]  /*2f10*/  UISETP.NE.AND UP0, UPT, UR4, 0x5, UPT ;  /* 0x000000050400788c */ /* 0x000fd2000bf05270 */
[----:B------:R-:W-:Y:S05]  /*2f20*/  BRA.U !UP0, `(.L_x_18992) ;  /* 0x0000000108147547 */ /* 0x000fea000b800000 */
[----:B------:R-:W-:-:S09]  /*2f30*/  UISETP.NE.AND UP0, UPT, UR4, 0x6, UPT ;  /* 0x000000060400788c */ /* 0x000fd2000bf05270 */
[----:B------:R-:W-:Y:S05]  /*2f40*/  BRA.U UP0, `(.L_x_18987) ;  /* 0x0000000900b47547 */ /* 0x000fea000b800000 */
[----:B------:R-:W2:Y:S02]  /*2f50*/  LDG.E R4, desc[UR36][R4.64] ;  /* 0x0000002404047981 */ /* 0x000ea4000c1e1900 */
[----:B--2---:R0:W2:Y:S01]  /*2f60*/  F2I.FTZ.TRUNC.NTZ R18, R4 ;  /* 0x0000000400127305 */ /* 0x0040a2000021f100 */
[----:B------:R-:W-:Y:S05]  /*2f70*/  BRA `(.L_x_18988) ;  /* 0x0000000800fc7947 */ /* 0x000fea0003800000 */
.L_x_18992:
[----:B------:R-:W2:Y:S02]  /*2f80*/  LDG.E.U16 R0, desc[UR36][R4.64] ;  /* 0x0000002404007981 */ /* 0x000ea4000c1e1500 */
[----:B--2---:R-:W-:-:S06]  /*2f90*/  HADD2.F32 R0, -RZ, R0.H0_H0 ;  /* 0x20000000ff007230 */ /* 0x004fcc0000004100 */
[----:B------:R-:W0:Y:S02]  /*2fa0*/  F2I.FTZ.TRUNC.NTZ R0, R0 ;  /* 0x0000000000007305 */ /* 0x000e24000021f100 */
[----:B0-----:R-:W-:Y:S01]  /*2fb0*/  PRMT R18, R0, 0x7610, R18 ;  /* 0x0000761000127816 */ /* 0x001fe20000000012 */
[----:B------:R-:W-:Y:S06]  /*2fc0*/  BRA `(.L_x_18988) ;  /* 0x0000000800e87947 */ /* 0x000fec0003800000 */
.L_x_18991:
[----:B------:R-:W-:-:S09]  /*2fd0*/  UISETP.NE.AND UP0, UPT, UR4, 0x7, UPT ;  /* 0x000000070400788c */ /* 0x000fd2000bf05270 */
[----:B------:R-:W-:Y:S05]  /*2fe0*/  BRA.U !UP0, `(.L_x_18993) ;  /* 0x0000000108307547 */ /* 0x000fea000b800000 */
[----:B------:R-:W-:-:S09]  /*2ff0*/  UISETP.NE.AND UP0, UPT, UR4, 0x8, UPT ;  /* 0x000000080400788c */ /* 0x000fd2000bf05270 */
[----:B------:R-:W-:Y:S05]  /*3000*/  BRA.U !UP0, `(.L_x_18994) ;  /* 0x0000000108147547 */ /* 0x000fea000b800000 */
[----:B------:R-:W-:-:S09]  /*3010*/  UISETP.NE.AND UP0, UPT, UR4, 0x9, UPT ;  /* 0x000000090400788c */ /* 0x000fd2000bf05270 */
[----:B------:R-:W-:Y:S05]  /*3020*/  BRA.U UP0, `(.L_x_18987) ;  /* 0x00000009007c7547 */ /* 0x000fea000b800000 */
[----:B------:R-:W2:Y:S02]  /*3030*/  LDG.E R4, desc[UR36][R4.64] ;  /* 0x0000002404047981 */ /* 0x000ea4000c1e1900 */
[----:B--2---:R0:W2:Y:S01]  /*3040*/  F2I.FTZ.TRUNC.NTZ R18, R4 ;  /* 0x0000000400127305 */ /* 0x0040a2000021f100 */
[----:B------:R-:W-:Y:S05]  /*3050*/  BRA `(.L_x_18988) ;  /* 0x0000000800c47947 */ /* 0x000fea0003800000 */
.L_x_18994:
[----:B------:R-:W2:Y:S02]  /*3060*/  LDG.E.U16 R4, desc[UR36][R4.64] ;  /* 0x0000002404047981 */ /* 0x000ea4000c1e1500 */
[----:B--2---:R-:W-:-:S06]  /*3070*/  HADD2.F32 R0, -RZ, R4.H0_H0 ;  /* 0x20000004ff007230 */ /* 0x004fcc0000004100 */
[----:B------:R-:W0:Y:S02]  /*3080*/  F2I.FTZ.TRUNC.NTZ R0, R0 ;  /* 0x0000000000007305 */ /* 0x000e24000021f100 */
[----:B0-----:R-:W-:Y:S01]  /*3090*/  PRMT R18, R0, 0x7610, R18 ;  /* 0x0000761000127816 */ /* 0x001fe20000000012 */
[----:B------:R-:W-:Y:S06]  /*30a0*/  BRA `(.L_x_18988) ;  /* 0x0000000800b07947 */ /* 0x000fec0003800000 */
.L_x_18993:
[----:B------:R-:W2:Y:S02]  /*30b0*/  LDG.E.64 R4, desc[UR36][R4.64] ;  /* 0x0000002404047981 */ /* 0x000ea4000c1e1b00 */
[----:B--2---:R0:W2:Y:S01]  /*30c0*/  F2I.F64.TRUNC R18, R4 ;  /* 0x0000000400127311 */ /* 0x0040a2000030d100 */
[----:B------:R-:W-:Y:S05]  /*30d0*/  BRA `(.L_x_18988) ;  /* 0x0000000800a47947 */ /* 0x000fea0003800000 */
.L_x_18983:
        /* <DEDUP_REMOVED lines=12> */
.L_x_18997:
[----:B------:R-:W2:Y:S02]  /*31a0*/  LDG.E.64 R4, desc[UR36][R4.64] ;  /* 0x0000002404047981 */ /* 0x000ea4000c1e1b00 */
[----:B--2---:R4:W0:Y:S01]  /*31b0*/  F2I.F64.TRUNC R18, R4 ;  /* 0x0000000400127311 */ /* 0x004822000030d100 */
[----:B------:R-:W-:Y:S05]  /*31c0*/  BRA `(.L_x_18988) ;  /* 0x0000000800687947 */ /* 0x000fea0003800000 */
.L_x_18996:
        /* <DEDUP_REMOVED lines=27> */
.L_x_18999:
        /* <DEDUP_REMOVED lines=15> */
.L_x_18998:
[----:B------:R-:W2:Y:S02]  /*3470*/  LDG.E.U16 R0, desc[UR36][R4.64] ;  /* 0x0000002404007981 */ /* 0x000ea4000c1e1500 */
[----:B--2---:R-:W-:-:S06]  /*3480*/  IMAD.U32 R0, R0, 0x10000, RZ ;  /* 0x0001000000007824 */ /* 0x004fcc00078e00ff */
[----:B------:R-:W0:Y:S02]  /*3490*/  F2I.FTZ.TRUNC.NTZ R0, R0 ;  /* 0x0000000000007305 */ /* 0x000e24000021f100 */
[----:B0-----:R-:W-:Y:S01]  /*34a0*/  PRMT R18, R0, 0x7610, R18 ;  /* 0x0000761000127816 */ /* 0x001fe20000000012 */
[----:B------:R-:W-:Y:S06]  /*34b0*/  BRA `(.L_x_18988) ;  /* 0x0000000400ac7947 */ /* 0x000fec0003800000 */
.L_x_18995:
        /* <DEDUP_REMOVED lines=10> */
.L_x_19002:
        /* <DEDUP_REMOVED lines=21> */
.L_x_19006:
[----:B------:R-:W-:Y:S05]  /*36b0*/  BSYNC.RECONVERGENT B1 ;  /* 0x0000000000017941 */ /* 0x000fea0003800200 */
.L_x_19005:
[----:B------:R-:W-:Y:S01]  /*36c0*/  IMAD.SHL.U32 R0, R0, 0x100000, RZ ;  /* 0x0010000000007824 */ /* 0x000fe200078e00ff */
[----:B------:R-:W-:-:S04]  /*36d0*/  LEA R3, R3, 0x3b800000, 0x17 ;  /* 0x3b80000003037811 */ /* 0x000fc800078eb8ff */
[----:B------:R-:W-:-:S07]  /*36e0*/  LOP3.LUT R0, R3, R0, R7, 0xfe, !PT ;  /* 0x0000000003007212 */ /* 0x000fce00078efe07 */
.L_x_19004:
[----:B------:R-:W-:Y:S05]  /*36f0*/  BSYNC.RECONVERGENT B0 ;  /* 0x0000000000007941 */ /* 0x000fea0003800200 */
.L_x_19003:
[----:B------:R-:W0:Y:S02]  /*3700*/  F2I.FTZ.TRUNC.NTZ R0, R0 ;  /* 0x0000000000007305 */ /* 0x000e24000021f100 */
[----:B0-----:R-:W-:Y:S01]  /*3710*/  PRMT R18, R0, 0x7610, R18 ;  /* 0x0000761000127816 */ /* 0x001fe20000000012 */
[----:B------:R-:W-:Y:S06]  /*3720*/  BRA `(.L_x_18988) ;  /* 0x0000000400107947 */ /* 0x000fec0003800000 */
.L_x_19001:
        /* <DEDUP_REMOVED lines=21> */
.L_x_19010:
[----:B------:R-:W-:Y:S05]  /*3880*/  BSYNC.RECONVERGENT B1 ;  /* 0x0000000000017941 */ /* 0x000fea0003800200 */
.L_x_19009:
[----:B------:R-:W-:Y:S01]  /*3890*/  IMAD.SHL.U32 R0, R0, 0x200000, RZ ;  /* 0x0020000000007824 */ /* 0x000fe200078e00ff */
[----:B------:R-:W-:-:S04]  /*38a0*/  LEA R3, R3, 0x37800000, 0x17 ;  /* 0x3780000003037811 */ /* 0x000fc800078eb8ff */
[----:B------:R-:W-:-:S07]  /*38b0*/  LOP3.LUT R0, R3, R0, R7, 0xfe, !PT ;  /* 0x0000000003007212 */ /* 0x000fce00078efe07 */
.L_x_19008:
[----:B------:R-:W-:Y:S05]  /*38c0*/  BSYNC.RECONVERGENT B0 ;  /* 0x0000000000007941 */ /* 0x000fea0003800200 */
.L_x_19007:
[----:B------:R-:W0:Y:S02]  /*38d0*/  F2I.FTZ.TRUNC.NTZ R0, R0 ;  /* 0x0000000000007305 */ /* 0x000e24000021f100 */
[----:B0-----:R-:W-:Y:S01]  /*38e0*/  PRMT R18, R0, 0x7610, R18 ;  /* 0x0000761000127816 */ /* 0x001fe20000000012 */
[----:B------:R-:W-:Y:S06]  /*38f0*/  BRA `(.L_x_18988) ;  /* 0x00000000009c7947 */ /* 0x000fec0003800000 */
.L_x_19000:
        /* <DEDUP_REMOVED lines=14> */
.L_x_19014:
[----:B------:R-:W-:Y:S05]  /*39e0*/  BSYNC.RECONVERGENT B0 ;  /* 0x0000000000007941 */ /* 0x000fea0003800200 */
.L_x_19013:
[----:B------:R-:W0:Y:S02]  /*39f0*/  F2I.FTZ.TRUNC.NTZ R0, R0 ;  /* 0x0000000000007305 */ /* 0x000e24000021f100 */
[----:B0-----:R-:W-:Y:S01]  /*3a00*/  PRMT R18, R0, 0x7610, R18 ;  /* 0x0000761000127816 */ /* 0x001fe20000000012 */
[----:B------:R-:W-:Y:S06]  /*3a10*/  BRA `(.L_x_18988) ;  /* 0x0000000000547947 */ /* 0x000fec0003800000 */
.L_x_18987:
[----:B------:R-:W-:Y:S01]  /*3a20*/  MOV R14, 0x0 ;  /* 0x00000000000e7802 */ /* 0x000fe20000000f00 */
[----:B------:R-:W0:Y:S01]  /*3a30*/  LDCU.64 UR4, c[0x4][0x188] ;  /* 0x01003100ff0477ac */ /* 0x000e220008000a00 */
[----:B------:R-:W-:Y:S02]  /*3a40*/  IMAD.MOV.U32 R8, RZ, RZ, 0x4e ;  /* 0x0000004eff087424 */ /* 0x000fe400078e00ff */
[----:B------:R-:W-:Y:S01]  /*3a50*/  IMAD.MOV.U32 R12, RZ, RZ, 0x1 ;  /* 0x00000001ff0c7424 */ /* 0x000fe200078e00ff */
[----:B------:R-:W2:Y:S01]  /*3a60*/  LDCU.64 UR6, c[0x4][0x190] ;  /* 0x01003200ff0677ac */ /* 0x000ea20008000a00 */
[----:B------:R-:W3:Y:S01]  /*3a70*/  LDC.64 R14, c[0x4][R14] ;  /* 0x010000000e0e7b82 */ /* 0x000ee20000000a00 */
[----:B------:R-:W-:Y:S01]  /*3a80*/  IMAD.MOV.U32 R13, RZ, RZ, RZ ;  /* 0x000000ffff0d7224 */ /* 0x000fe200078e00ff */
[----:B------:R-:W4:Y:S01]  /*3a90*/  LDCU.64 UR8, c[0x4][0x58] ;  /* 0x01000b00ff0877ac */ /* 0x000f220008000a00 */
[----:B0-----:R-:W-:Y:S02]  /*3aa0*/  IMAD.U32 R4, RZ, RZ, UR4 ;  /* 0x00000004ff047e24 */ /* 0x001fe4000f8e00ff */
[----:B------:R-:W-:-:S02]  /*3ab0*/  IMAD.U32 R5, RZ, RZ, UR5 ;  /* 0x00000005ff057e24 */ /* 0x000fc4000f8e00ff */
[----:B--2---:R-:W-:Y:S02]  /*3ac0*/  IMAD.U32 R6, RZ, RZ, UR6 ;  /* 0x00000006ff067e24 */ /* 0x004fe4000f8e00ff */
[----:B------:R-:W-:Y:S02]  /*3ad0*/  IMAD.U32 R7, RZ, RZ, UR7 ;  /* 0x00000007ff077e24 */ /* 0x000fe4000f8e00ff */
[----:B----4-:R-:W-:Y:S02]  /*3ae0*/  IMAD.U32 R10, RZ, RZ, UR8 ;  /* 0x00000008ff0a7e24 */ /* 0x010fe4000f8e00ff */
[----:B------:R-:W-:-:S07]  /*3af0*/  IMAD.U32 R11, RZ, RZ, UR9 ;  /* 0x00000009ff0b7e24 */ /* 0x000fce000f8e00ff */
[----:B------:R-:W-:-:S07]  /*3b00*/  LEPC R20, `(.L_x_19015) ;  /* 0x000000001014794e */ /* 0x000fce0000000000 */
[----:B-1-3-5:R-:W-:Y:S05]  /*3b10*/  CALL.ABS.NOINC R14 ;  /* 0x000000000e007343 */ /* 0x02afea0003c00000 */
.L_x_19015:
[----:B------:R-:W-:Y:S01]  /*3b20*/  PRMT R18, RZ, 0x7610, R18 ;  /* 0x00007610ff127816 */ /* 0x000fe20000000012 */
[----:B------:R-:W-:Y:S06]  /*3b30*/  BRA `(.L_x_18988) ;  /* 0x00000000000c7947 */ /* 0x000fec0003800000 */
.L_x_19012:
[----:B------:R2:W5:Y:S01]  /*3b40*/  LDG.E.U16 R18, desc[UR36][R4.64] ;  /* 0x0000002404127981 */ /* 0x000562000c1e1500 */
[----:B------:R-:W-:Y:S05]  /*3b50*/  BRA `(.L_x_18988) ;  /* 0x0000000000047947 */ /* 0x000fea0003800000 */
.L_x_19011:
[----:B------:R3:W5:Y:S02]  /*3b60*/  LDG.E.U16 R18, desc[UR36][R4.64] ;  /* 0x0000002404127981 */ /* 0x000764000c1e1500 */
.L_x_18988:
[----:B------:R-:W-:-:S07]  /*3b70*/  VIADD R29, R29, 0x80 ;  /* 0x000000801d1d7836 */ /* 0x000fce0000000000 */
.L_x_18949:
[----:B------:R-:W-:Y:S05]  /*3b80*/  BSYNC.RECONVERGENT B6 ;  /* 0x0000000000067941 */ /* 0x000fea0003800200 */
.L_x_18948:
        /* <DEDUP_REMOVED lines=24> */
.L_x_19021:
[----:B------:R0:W5:Y:S01]  /*3d10*/  LDG.E.U8 R22, desc[UR36][R4.64] ;  /* 0x0000002404167981 */ /* 0x000162000c1e1100 */
[----:B------:R-:W-:Y:S05]  /*3d20*/  BRA `(.L_x_19023) ;  /* 0x0000000c00507947 */ /* 0x000fea0003800000 */
.L_x_19020:
        /* <DEDUP_REMOVED lines=8> */
.L_x_19025:
[----:B------:R0:W5:Y:S01]  /*3db0*/  LDG.E.U16 R22, desc[UR36][R4.64] ;  /* 0x0000002404167981 */ /* 0x000162000c1e1500 */
[----:B------:R-:W-:Y:S05]  /*3dc0*/  BRA `(.L_x_19023) ;  /* 0x0000000c00287947 */ /* 0x000fea0003800000 */
.L_x_19024:
[----:B------:R0:W5:Y:S01]  /*3dd0*/  LDG.E.U16 R22, desc[UR36][R4.64] ;  /* 0x0000002404167981 */ /* 0x000162000c1e1500 */
[----:B------:R-:W-:Y:S05]  /*3de0*/  BRA `(.L_x_19023) ;  /* 0x0000000c00207947 */ /* 0x000fea0003800000 */
.L_x_19019:
        /* <DEDUP_REMOVED lines=9> */
.L_x_19027:
[----:B------:R-:W2:Y:S02]  /*3e80*/  LDG.E.U16 R0, desc[UR36][R4.64] ;  /* 0x0000002404007981 */ /* 0x000ea4000c1e1500 */
[----:B--2---:R-:W-:-:S06]  /*3e90*/  HADD2.F32 R0, -RZ, R0.H0_H0 ;  /* 0x20000000ff007230 */ /* 0x004fcc0000004100 */
[----:B------:R-:W0:Y:S02]  /*3ea0*/  F2I.FTZ.TRUNC.NTZ R0, R0 ;  /* 0x0000000000007305 */ /* 0x000e24000021f100 */
[----:B0-----:R-:W-:Y:S01]  /*3eb0*/  PRMT R22, R0, 0x7610, R22 ;  /* 0x0000761000167816 */ /* 0x001fe20000000016 */
[----:B------:R-:W-:Y:S06]  /*3ec0*/  BRA `(.L_x_19023) ;  /* 0x0000000800e87947 */ /* 0x000fec0003800000 */
.L_x_19026:
        /* <DEDUP_REMOVED lines=9> */
.L_x_19029:
[----:B------:R-:W2:Y:S02]  /*3f60*/  LDG.E.U16 R4, desc[UR36][R4.64] ;  /* 0x0000002404047981 */ /* 0x000ea4000c1e1500 */
[----:B--2---:R-:W-:-:S06]  /*3f70*/  HADD2.F32 R0, -RZ, R4.H0_H0 ;  /* 0x20000004ff007230 */ /* 0x004fcc0000004100 */
[----:B------:R-:W0:Y:S02]  /*3f80*/  F2I.FTZ.TRUNC.NTZ R0, R0 ;  /* 0x0000000000007305 */ /* 0x000e24000021f100 */
[----:B0-----:R-:W-:Y:S01]  /*3f90*/  PRMT R22, R0, 0x7610, R22 ;  /* 0x0000761000167816 */ /* 0x001fe20000000016 */
[----:B------:R-:W-:Y:S06]  /*3fa0*/  BRA `(.L_x_19023) ;  /* 0x0000000800b07947 */ /* 0x000fec0003800000 */
.L_x_19028:
[----:B------:R-:W2:Y:S02]  /*3fb0*/  LDG.E.64 R4, desc[UR36][R4.64] ;  /* 0x0000002404047981 */ /* 0x000ea4000c1e1b00 */
[----:B--2---:R0:W1:Y:S01]  /*3fc0*/  F2I.F64.TRUNC R22, R4 ;  /* 0x0000000400167311 */ /* 0x004062000030d100 */
[----:B------:R-:W-:Y:S05]  /*3fd0*/  BRA `(.L_x_19023) ;  /* 0x0000000800a47947 */ /* 0x000fea0003800000 */
.L_x_19018:
        /* <DEDUP_REMOVED lines=12> */
.L_x_19032:
[----:B------:R-:W2:Y:S02]  /*40a0*/  LDG.E.64 R4, desc[UR36][R4.64] ;  /* 0x0000002404047981 */ /* 0x000ea4000c1e1b00 */
[----:B--2---:R0:W1:Y:S01]  /*40b0*/  F2I.F64.TRUNC R22, R4 ;  /* 0x0000000400167311 */ /* 0x004062000030d100 */
[----:B------:R-:W-:Y:S05]  /*40c0*/  BRA `(.L_x_19023) ;  /* 0x0000000800687947 */ /* 0x000fea0003800000 */
.L_x_19031:
        /* <DEDUP_REMOVED lines=27> */
.L_x_19034:
        /* <DEDUP_REMOVED lines=15> */
.L_x_19033:
[----:B------:R-:W2:Y:S02]  /*4370*/  LDG.E.U16 R0, desc[UR36][R4.64] ;  /* 0x0000002404007981 */ /* 0x000ea4000c1e1500 */
[----:B--2---:R-:W-:-:S06]  /*4380*/  IMAD.U32 R0, R0, 0x10000, RZ ;  /* 0x0001000000007824 */ /* 0x004fcc00078e00ff */
[----:B------:R-:W0:Y:S02]  /*4390*/  F2I.FTZ.TRUNC.NTZ R0, R0 ;  /* 0x0000000000007305 */ /* 0x000e24000021f100 */
[----:B0-----:R-:W-:Y:S01]  /*43a0*/  PRMT R22, R0, 0x7610, R22 ;  /* 0x0000761000167816 */ /* 0x001fe20000000016 */
[----:B------:R-:W-:Y:S06]  /*43b0*/  BRA `(.L_x_19023) ;  /* 0x0000000400ac7947 */ /* 0x000fec0003800000 */
.L_x_19030:
        /* <DEDUP_REMOVED lines=10> */
.L_x_19037:
        /* <DEDUP_REMOVED lines=21> */
.L_x_19041:
[----:B------:R-:W-:Y:S05]  /*45b0*/  BSYNC.RECONVERGENT B1 ;  /* 0x0000000000017941 */ /* 0x000fea0003800200 */
.L_x_19040:
[----:B------:R-:W-:Y:S01]  /*45c0*/  IMAD.SHL.U32 R0, R0, 0x100000, RZ ;  /* 0x0010000000007824 */ /* 0x000fe200078e00ff */
[----:B------:R-:W-:-:S04]  /*45d0*/  LEA R3, R3, 0x3b800000, 0x17 ;  /* 0x3b80000003037811 */ /* 0x000fc800078eb8ff */
[----:B------:R-:W-:-:S07]  /*45e0*/  LOP3.LUT R0, R3, R0, R7, 0xfe, !PT ;  /* 0x0000000003007212 */ /* 0x000fce00078efe07 */
.L_x_19039:
[----:B------:R-:W-:Y:S05]  /*45f0*/  BSYNC.RECONVERGENT B0 ;  /* 0x0000000000007941 */ /* 0x000fea0003800200 */
.L_x_19038:
[----:B------:R-:W0:Y:S02]  /*4600*/  F2I.FTZ.TRUNC.NTZ R0, R0 ;  /* 0x0000000000007305 */ /* 0x000e24000021f100 */
[----:B0-----:R-:W-:Y:S01]  /*4610*/  PRMT R22, R0, 0x7610, R22 ;  /* 0x0000761000167816 */ /* 0x001fe20000000016 */
[----:B------:R-:W-:Y:S06]  /*4620*/  BRA `(.L_x_19023) ;  /* 0x0000000400107947 */ /* 0x000fec0003800000 */
.L_x_19036:
        /* <DEDUP_REMOVED lines=21> */
.L_x_19045:
[----:B------:R-:W-:Y:S05]  /*4780*/  BSYNC.RECONVERGENT B1 ;  /* 0x0000000000017941 */ /* 0x000fea0003800200 */
.L_x_19044:
[----:B------:R-:W-:Y:S01]  /*4790*/  IMAD.SHL.U32 R0, R0, 0x200000, RZ ;  /* 0x0020000000007824 */ /* 0x000fe200078e00ff */
[----:B------:R-:W-:-:S04]  /*47a0*/  LEA R3, R3, 0x37800000, 0x17 ;  /* 0x3780000003037811 */ /* 0x000fc800078eb8ff */
[----:B------:R-:W-:-:S07]  /*47b0*/  LOP3.LUT R0, R3, R0, R7, 0xfe, !PT ;  /* 0x0000000003007212 */ /* 0x000fce00078efe07 */
.L_x_19043:
[----:B------:R-:W-:Y:S05]  /*47c0*/  BSYNC.RECONVERGENT B0 ;  /* 0x0000000000007941 */ /* 0x000fea0003800200 */
.L_x_19042:
[----:B------:R-:W0:Y:S02]  /*47d0*/  F2I.FTZ.TRUNC.NTZ R0, R0 ;  /* 0x0000000000007305 */ /* 0x000e24000021f100 */
[----:B0-----:R-:W-:Y:S01]  /*47e0*/  PRMT R22, R0, 0x7610, R22 ;  /* 0x0000761000167816 */ /* 0x001fe20000000016 */
[----:B------:R-:W-:Y:S06]  /*47f0*/  BRA `(.L_x_19023) ;  /* 0x00000000009c7947 */ /* 0x000fec0003800000 */
.L_x_19035:
        /* <DEDUP_REMOVED lines=14> */
.L_x_19049:
[----:B------:R-:W-:Y:S05]  /*48e0*/  BSYNC.RECONVERGENT B0 ;  /* 0x0000000000007941 */ /* 0x000fea0003800200 */
.L_x_19048:
[----:B------:R-:W0:Y:S02]  /*48f0*/  F2I.FTZ.TRUNC.NTZ R0, R0 ;  /* 0x0000000000007305 */ /* 0x000e24000021f100 */
[----:B0-----:R-:W-:Y:S01]  /*4900*/  PRMT R22, R0, 0x7610, R22 ;  /* 0x0000761000167816 */ /* 0x001fe20000000016 */
[----:B------:R-:W-:Y:S06]  /*4910*/  BRA `(.L_x_19023) ;  /* 0x0000000000547947 */ /* 0x000fec0003800000 */
.L_x_19022:
        /* <DEDUP_REMOVED lines=16> */
.L_x_19050:
[----:B------:R-:W-:Y:S01]  /*4a20*/  PRMT R22, RZ, 0x7610, R22 ;  /* 0x00007610ff167816 */ /* 0x000fe20000000016 */
[----:B------:R-:W-:Y:S06]  /*4a30*/  BRA `(.L_x_19023) ;  /* 0x00000000000c7947 */ /* 0x000fec0003800000 */
.L_x_19047:
[----:B------:R3:W5:Y:S01]  /*4a40*/  LDG.E.U16 R22, desc[UR36][R4.64] ;  /* 0x0000002404167981 */ /* 0x000762000c1e1500 */
[----:B------:R-:W-:Y:S05]  /*4a50*/  BRA `(.L_x_19023) ;  /* 0x0000000000047947 */ /* 0x000fea0003800000 */
.L_x_19046:
[----:B------:R4:W5:Y:S02]  /*4a60*/  LDG.E.U16 R22, desc[UR36][R4.64] ;  /* 0x0000002404167981 */ /* 0x000964000c1e1500 */
.L_x_19023:
        /* <DEDUP_REMOVED lines=18> */
.L_x_19054:
[----:B------:R0:W5:Y:S01]  /*4b90*/  LDG.E.U8 R24, desc[UR36][R4.64] ;  /* 0x0000002404187981 */ /* 0x000162000c1e1100 */
[----:B------:R-:W-:Y:S05]  /*4ba0*/  BRA `(.L_x_19056) ;  /* 0x0000000c00507947 */ /* 0x000fea0003800000 */
.L_x_19053:
        /* <DEDUP_REMOVED lines=8> */
.L_x_19058:
[----:B------:R0:W5:Y:S01]  /*4c30*/  LDG.E.U16 R24, desc[UR36][R4.64] ;  /* 0x0000002404187981 */ /* 0x000162000c1e1500 */
[----:B------:R-:W-:Y:S05]  /*4c40*/  BRA `(.L_x_19056) ;  /* 0x0000000c00287947 */ /* 0x000fea0003800000 */
.L_x_19057:
[----:B------:R0:W5:Y:S01]  /*4c50*/  LDG.E.U16 R24, desc[UR36][R4.64] ;  /* 0x0000002404187981 */ /* 0x000162000c1e1500 */
[----:B------:R-:W-:Y:S05]  /*4c60*/  BRA `(.L_x_19056) ;  /* 0x0000000c00207947 */ /* 0x000fea0003800000 */
.L_x_19052:
        /* <DEDUP_REMOVED lines=9> */
.L_x_19060:
[----:B------:R-:W2:Y:S02]  /*4d00*/  LDG.E.U16 R0, desc[UR36][R4.64] ;  /* 0x0000002404007981 */ /* 0x000ea4000c1e1500 */
[----:B--2---:R-:W-:-:S06]  /*4d10*/  HADD2.F32 R0, -RZ, R0.H0_H0 ;  /* 0x20000000ff007230 */ /* 0x004fcc0000004100 */
[----:B------:R-:W0:Y:S02]  /*4d20*/  F2I.FTZ.TRUNC.NTZ R0, R0 ;  /* 0x0000000000007305 */ /* 0x000e24000021f100 */
[----:B0-----:R-:W-:Y:S01]  /*4d30*/  PRMT R24, R0, 0x7610, R24 ;  /* 0x0000761000187816 */ /* 0x001fe20000000018 */
[----:B------:R-:W-:Y:S06]  /*4d40*/  BRA `(.L_x_19056) ;  /* 0x0000000800e87947 */ /* 0x000fec0003800000 */
.L_x_19059:
        /* <DEDUP_REMOVED lines=9> */
.L_x_19062:
[----:B------:R-:W2:Y:S02]  /*4de0*/  LDG.E.U16 R4, desc[UR36][R4.64] ;  /* 0x0000002404047981 */ /* 0x000ea4000c1e1500 */
[----:B--2---:R-:W-:-:S06]  /*4df0*/  HADD2.F32 R0, -RZ, R4.H0_H0 ;  /* 0x20000004ff007230 */ /* 0x004fcc0000004100 */
[----:B------:R-:W0:Y:S02]  /*4e00*/  F2I.FTZ.TRUNC.NTZ R0, R0 ;  /* 0x0000000000007305 */ /* 0x000e24000021f100 */
[----:B0-----:R-:W-:Y:S01]  /*4e10*/  PRMT R24, R0, 0x7610, R24 ;  /* 0x0000761000187816 */ /* 0x001fe20000000018 */
[----:B------:R-:W-:Y:S06]  /*4e20*/  BRA `(.L_x_19056) ;  /* 0x0000000800b07947 */ /* 0x000fec0003800000 */
.L_x_19061:
[----:B------:R-:W2:Y:S02]  /*4e30*/  LDG.E.64 R4, desc[UR36][R4.64] ;  /* 0x0000002404047981 */ /* 0x000ea4000c1e1b00 */
[----:B--2---:R0:W2:Y:S01]  /*4e40*/  F2I.F64.TRUNC R24, R4 ;  /* 0x0000000400187311 */ /* 0x0040a2000030d100 */
[----:B------:R-:W-:Y:S05]  /*4e50*/  BRA `(.L_x_19056) ;  /* 0x0000000800a47947 */ /* 0x000fea0003800000 */
.L_x_19051:
        /* <DEDUP_REMOVED lines=12> */
.L_x_19065:
[----:B------:R-:W2:Y:S02]  /*4f20*/  LDG.E.64 R4, desc[UR36][R4.64] ;  /* 0x0000002404047981 */ /* 0x000ea4000c1e1b00 */
[----:B--2---:R4:W0:Y:S01]  /*4f30*/  F2I.F64.TRUNC R24, R4 ;  /* 0x0000000400187311 */ /* 0x004822000030d100 */
[----:B------:R-:W-:Y:S05]  /*4f40*/  BRA `(.L_x_19056) ;  /* 0x0000000800687947 */ /* 0x000fea0003800000 */
.L_x_19064:
        /* <DEDUP_REMOVED lines=27> */
.L_x_19067:
        /* <DEDUP_REMOVED lines=15> */
.L_x_19066:
[----:B------:R-:W2:Y:S02]  /*51f0*/  LDG.E.U16 R0, desc[UR36][R4.64] ;  /* 0x0000002404007981 */ /* 0x000ea4000c1e1500 */
[----:B--2---:R-:W-:-:S06]  /*5200*/  IMAD.U32 R0, R0, 0x10000, RZ ;  /* 0x0001000000007824 */ /* 0x004fcc00078e00ff */
[----:B------:R-:W0:Y:S02]  /*5210*/  F2I.FTZ.TRUNC.NTZ R0, R0 ;  /* 0x0000000000007305 */ /* 0x000e24000021f100 */
[----:B0-----:R-:W-:Y:S01]  /*5220*/  PRMT R24, R0, 0x7610, R24 ;  /* 0x0000761000187816 */ /* 0x001fe20000000018 */
[----:B------:R-:W-:Y:S06]  /*5230*/  BRA `(.L_x_19056) ;  /* 0x0000000400ac7947 */ /* 0x000fec0003800000 */
.L_x_19063:
        /* <DEDUP_REMOVED lines=10> */
.L_x_19070:
        /* <DEDUP_REMOVED lines=21> */
.L_x_19074:
[----:B------:R-:W-:Y:S05]  /*5430*/  BSYNC.RECONVERGENT B1 ;  /* 0x0000000000017941 */ /* 0x000fea0003800200 */
.L_x_19073:
[----:B------:R-:W-:Y:S01]  /*5440*/  IMAD.SHL.U32 R0, R0, 0x100000, RZ ;  /* 0x0010000000007824 */ /* 0x000fe200078e00ff */
[----:B------:R-:W-:-:S04]  /*5450*/  LEA R3, R3, 0x3b800000, 0x17 ;  /* 0x3b80000003037811 */ /* 0x000fc800078eb8ff */
[----:B------:R-:W-:-:S07]  /*5460*/  LOP3.LUT R0, R3, R0, R7, 0xfe, !PT ;  /* 0x0000000003007212 */ /* 0x000fce00078efe07 */
.L_x_19072:
[----:B------:R-:W-:Y:S05]  /*5470*/  BSYNC.RECONVERGENT B0 ;  /* 0x0000000000007941 */ /* 0x000fea0003800200 */
.L_x_19071:
[----:B------:R-:W0:Y:S02]  /*5480*/  F2I.FTZ.TRUNC.NTZ R0, R0 ;  /* 0x0000000000007305 */ /* 0x000e24000021f100 */
[----:B0-----:R-:W-:Y:S01]  /*5490*/  PRMT R24, R0, 0x7610, R24 ;  /* 0x0000761000187816 */ /* 0x001fe20000000018 */
[----:B------:R-:W-:Y:S06]  /*54a0*/  BRA `(.L_x_19056) ;  /* 0x0000000400107947 */ /* 0x000fec0003800000 */
.L_x_19069:
        /* <DEDUP_REMOVED lines=21> */
.L_x_19078:
[----:B------:R-:W-:Y:S05]  /*5600*/  BSYNC.RECONVERGENT B1 ;  /* 0x0000000000017941 */ /* 0x000fea0003800200 */
.L_x_19077:
[----:B------:R-:W-:Y:S01]  /*5610*/  IMAD.SHL.U32 R0, R0, 0x200000, RZ ;  /* 0x0020000000007824 */ /* 0x000fe200078e00ff */
[----:B------:R-:W-:-:S04]  /*5620*/  LEA R3, R3, 0x37800000, 0x17 ;  /* 0x3780000003037811 */ /* 0x000fc800078eb8ff */
[----:B------:R-:W-:-:S07]  /*5630*/  LOP3.LUT R0, R3, R0, R7, 0xfe, !PT ;  /* 0x0000000003007212 */ /* 0x000fce00078efe07 */
.L_x_19076:
[----:B------:R-:W-:Y:S05]  /*5640*/  BSYNC.RECONVERGENT B0 ;  /* 0x0000000000007941 */ /* 0x000fea0003800200 */
.L_x_19075:
[----:B------:R-:W0:Y:S02]  /*5650*/  F2I.FTZ.TRUNC.NTZ R0, R0 ;  /* 0x0000000000007305 */ /* 0x000e24000021f100 */
[----:B0-----:R-:W-:Y:S01]  /*5660*/  PRMT R24, R0, 0x7610, R24 ;  /* 0x0000761000187816 */ /* 0x001fe20000000018 */
[----:B------:R-:W-:Y:S06]  /*5670*/  BRA `(.L_x_19056) ;  /* 0x00000000009c7947 */ /* 0x000fec0003800000 */
.L_x_19068:
        /* <DEDUP_REMOVED lines=14> */
.L_x_19082:
[----:B------:R-:W-:Y:S05]  /*5760*/  BSYNC.RECONVERGENT B0 ;  /* 0x0000000000007941 */ /* 0x000fea0003800200 */
.L_x_19081:
[----:B------:R-:W0:Y:S02]  /*5770*/  F2I.FTZ.TRUNC.NTZ R0, R0 ;  /* 0x0000000000007305 */ /* 0x000e24000021f100 */
[----:B0-----:R-:W-:Y:S01]  /*5780*/  PRMT R24, R0, 0x7610, R24 ;  /* 0x0000761000187816 */ /* 0x001fe20000000018 */
[----:B------:R-:W-:Y:S06]  /*5790*/  BRA `(.L_x_19056) ;  /* 0x0000000000547947 */ /* 0x000fec0003800000 */
.L_x_19055:
        /* <DEDUP_REMOVED lines=16> */
.L_x_19083:
[----:B------:R-:W-:Y:S01]  /*58a0*/  PRMT R24, RZ, 0x7610, R24 ;  /* 0x00007610ff187816 */ /* 0x000fe20000000018 */
[----:B------:R-:W-:Y:S06]  /*58b0*/  BRA `(.L_x_19056) ;  /* 0x00000000000c7947 */ /* 0x000fec0003800000 */
.L_x_19080:
[----:B------:R2:W5:Y:S01]  /*58c0*/  LDG.E.U16 R24, desc[UR36][R4.64] ;  /* 0x0000002404187981 */ /* 0x000562000c1e1500 */
[----:B------:R-:W-:Y:S05]  /*58d0*/  BRA `(.L_x_19056) ;  /* 0x0000000000047947 */ /* 0x000fea0003800000 */
.L_x_19079:
[----:B------:R3:W5:Y:S02]  /*58e0*/  LDG.E.U16 R24, desc[UR36][R4.64] ;  /* 0x0000002404187981 */ /* 0x000764000c1e1500 */
.L_x_19056:
[----:B------:R-:W-:-:S07]  /*58f0*/  VIADD R29, R29, 0x80 ;  /* 0x000000801d1d7836 */ /* 0x000fce0000000000 */
.L_x_19017:
[----:B------:R-:W-:Y:S05]  /*5900*/  BSYNC.RECONVERGENT B6 ;  /* 0x0000000000067941 */ /* 0x000fea0003800200 */
.L_x_19016:
        /* <DEDUP_REMOVED lines=24> */
.L_x_19089:
[----:B------:R0:W5:Y:S01]  /*5a90*/  LDG.E.U8 R27, desc[UR36][R4.64] ;  /* 0x00000024041b7981 */ /* 0x000162000c1e1100 */
[----:B------:R-:W-:Y:S05]  /*5aa0*/  BRA `(.L_x_19091) ;  /* 0x0000000c00507947 */ /* 0x000fea0003800000 */
.L_x_19088:
        /* <DEDUP_REMOVED lines=8> */
.L_x_19093:
[----:B------:R3:W5:Y:S01]  /*5b30*/  LDG.E.U16 R27, desc[UR36][R4.64] ;  /* 0x00000024041b7981 */ /* 0x000762000c1e1500 */
[----:B------:R-:W-:Y:S05]  /*5b40*/  BRA `(.L_x_19091) ;  /* 0x0000000c00287947 */ /* 0x000fea0003800000 */
.L_x_19092:
[----:B------:R2:W5:Y:S01]  /*5b50*/  LDG.E.U16 R27, desc[UR36][R4.64] ;  /* 0x00000024041b7981 */ /* 0x000562000c1e1500 */
[----:B------:R-:W-:Y:S05]  /*5b60*/  BRA `(.L_x_19091) ;  /* 0x0000000c00207947 */ /* 0x000fea0003800000 */
.L_x_19087:
        /* <DEDUP_REMOVED lines=9> */
.L_x_19095:
[----:B------:R-:W2:Y:S02]  /*5c00*/  LDG.E.U16 R0, desc[UR36][R4.64] ;  /* 0x0000002404007981 */ /* 0x000ea4000c1e1500 */
[----:B--2---:R-:W-:-:S06]  /*5c10*/  HADD2.F32 R0, -RZ, R0.H0_H0 ;  /* 0x20000000ff007230 */ /* 0x004fcc0000004100 */
[----:B------:R-:W0:Y:S02]  /*5c20*/  F2I.FTZ.TRUNC.NTZ R0, R0 ;  /* 0x0000000000007305 */ /* 0x000e24000021f100 */
[----:B0-----:R-:W-:Y:S01]  /*5c30*/  PRMT R27, R0, 0x7610, R27 ;  /* 0x00007610001b7816 */ /* 0x001fe2000000001b */
[----:B------:R-:W-:Y:S06]  /*5c40*/  BRA `(.L_x_19091) ;  /* 0x0000000800e87947 */ /* 0x000fec0003800000 */
.L_x_19094:
        /* <DEDUP_REMOVED lines=9> */
.L_x_19097:
[----:B------:R-:W2:Y:S02]  /*5ce0*/  LDG.E.U16 R4, desc[UR36][R4.64] ;  /* 0x0000002404047981 */ /* 0x000ea4000c1e1500 */
[----:B--2---:R-:W-:-:S06]  /*5cf0*/  HADD2.F32 R0, -RZ, R4.H0_H0 ;  /* 0x20000004ff007230 */ /* 0x004fcc0000004100 */
[----:B------:R-:W0:Y:S02]  /*5d00*/  F2I.FTZ.TRUNC.NTZ R0, R0 ;  /* 0x0000000000007305 */ /* 0x000e24000021f100 */
[----:B0-----:R-:W-:Y:S01]  /*5d10*/  PRMT R27, R0, 0x7610, R27 ;  /* 0x00007610001b7816 */ /* 0x001fe2000000001b */
[----:B------:R-:W-:Y:S06]  /*5d20*/  BRA `(.L_x_19091) ;  /* 0x0000000800b07947 */ /* 0x000fec0003800000 */
.L_x_19096:
[----:B------:R-:W2:Y:S02]  /*5d30*/  LDG.E.64 R4, desc[UR36][R4.64] ;  /* 0x0000002404047981 */ /* 0x000ea4000c1e1b00 */
[----:B--2---:R0:W1:Y:S01]  /*5d40*/  F2I.F64.TRUNC R27, R4 ;  /* 0x00000004001b7311 */ /* 0x004062000030d100 */
[----:B------:R-:W-:Y:S05]  /*5d50*/  BRA `(.L_x_19091) ;  /* 0x0000000800a47947 */ /* 0x000fea0003800000 */
.L_x_19086:
        /* <DEDUP_REMOVED lines=12> */
.L_x_19100:
[----:B------:R-:W2:Y:S02]  /*5e20*/  LDG.E.64 R4, desc[UR36][R4.64] ;  /* 0x0000002404047981 */ /* 0x000ea4000c1e1b00 */
[----:B--2---:R0:W1:Y:S01]  /*5e30*/  F2I.F64.TRUNC R27, R4 ;  /* 0x00000004001b7311 */ /* 0x004062000030d100 */
[----:B------:R-:W-:Y:S05]  /*5e40*/  BRA `(.L_x_19091) ;  /* 0x0000000800687947 */ /* 0x000fea0003800000 */
.L_x_19099:
        /* <DEDUP_REMOVED lines=27> */
.L_x_19102:
        /* <DEDUP_REMOVED lines=15> */
.L_x_19101:
[----:B------:R-:W2:Y:S02]  /*60f0*/  LDG.E.U16 R0, desc[UR36][R4.64] ;  /* 0x0000002404007981 */ /* 0x000ea4000c1e1500 */
[----:B--2---:R-:W-:-:S06]  /*6100*/  IMAD.U32 R0, R0, 0x10000, RZ ;  /* 0x0001000000007824 */ /* 0x004fcc00078e00ff */
[----:B------:R-:W0:Y:S02]  /*6110*/  F2I.FTZ.TRUNC.NTZ R0, R0 ;  /* 0x0000000000007305 */ /* 0x000e24000021f100 */
[----:B0-----:R-:W-:Y:S01]  /*6120*/  PRMT R27, R0, 0x7610, R27 ;  /* 0x00007610001b7816 */ /* 0x001fe2000000001b */
[----:B------:R-:W-:Y:S06]  /*6130*/  BRA `(.L_x_19091) ;  /* 0x0000000400ac7947 */ /* 0x000fec0003800000 */
.L_x_19098:
        /* <DEDUP_REMOVED lines=10> */
.L_x_19105:
        /* <DEDUP_REMOVED lines=21> */
.L_x_19109:
[----:B------:R-:W-:Y:S05]  /*6330*/  BSYNC.RECONVERGENT B1 ;  /* 0x0000000000017941 */ /* 0x000fea0003800200 */
.L_x_19108:
[----:B------:R-:W-:Y:S01]  /*6340*/  IMAD.SHL.U32 R0, R0, 0x100000, RZ ;  /* 0x0010000000007824 */ /* 0x000fe200078e00ff */
[----:B------:R-:W-:-:S04]  /*6350*/  LEA R3, R3, 0x3b800000, 0x17 ;  /* 0x3b80000003037811 */ /* 0x000fc800078eb8ff */
[----:B------:R-:W-:-:S07]  /*6360*/  LOP3.LUT R0, R3, R0, R7, 0xfe, !PT ;  /* 0x0000000003007212 */ /* 0x000fce00078efe07 */
.L_x_19107:
[----:B------:R-:W-:Y:S05]  /*6370*/  BSYNC.RECONVERGENT B0 ;  /* 0x0000000000007941 */ /* 0x000fea0003800200 */
.L_x_19106:
[----:B------:R-:W0:Y:S02]  /*6380*/  F2I.FTZ.TRUNC.NTZ R0, R0 ;  /* 0x0000000000007305 */ /* 0x000e24000021f100 */
[----:B0-----:R-:W-:Y:S01]  /*6390*/  PRMT R27, R0, 0x7610, R27 ;  /* 0x00007610001b7816 */ /* 0x001fe2000000001b */
[----:B------:R-:W-:Y:S06]  /*63a0*/  BRA `(.L_x_19091) ;  /* 0x0000000400107947 */ /* 0x000fec0003800000 */
.L_x_19104:
        /* <DEDUP_REMOVED lines=21> */
.L_x_19113:
[----:B------:R-:W-:Y:S05]  /*6500*/  BSYNC.RECONVERGENT B1 ;  /* 0x0000000000017941 */ /* 0x000fea0003800200 */
.L_x_19112:
[----:B------:R-:W-:Y:S01]  /*6510*/  IMAD.SHL.U32 R0, R0, 0x200000, RZ ;  /* 0x0020000000007824 */ /* 0x000fe200078e00ff */
[----:B------:R-:W-:-:S04]  /*6520*/  LEA R3, R3, 0x37800000, 0x17 ;  /* 0x3780000003037811 */ /* 0x000fc800078eb8ff */
[----:B------:R-:W-:-:S07]  /*6530*/  LOP3.LUT R0, R3, R0, R7, 0xfe, !PT ;  /* 0x0000000003007212 */ /* 0x000fce00078efe07 */
.L_x_19111:
[----:B------:R-:W-:Y:S05]  /*6540*/  BSYNC.RECONVERGENT B0 ;  /* 0x0000000000007941 */ /* 0x000fea0003800200 */
.L_x_19110:
[----:B------:R-:W0:Y:S02]  /*6550*/  F2I.FTZ.TRUNC.NTZ R0, R0 ;  /* 0x0000000000007305 */ /* 0x000e24000021f100 */
[----:B0-----:R-:W-:Y:S01]  /*6560*/  PRMT R27, R0, 0x7610, R27 ;  /* 0x00007610001b7816 */ /* 0x001fe2000000001b */
[----:B------:R-:W-:Y:S06]  /*6570*/  BRA `(.L_x_19091) ;  /* 0x00000000009c7947 */ /* 0x000fec0003800000 */
.L_x_19103:
        /* <DEDUP_REMOVED lines=14> */
.L_x_19117:
[----:B------:R-:W-:Y:S05]  /*6660*/  BSYNC.RECONVERGENT B0 ;  /* 0x0000000000007941 */ /* 0x000fea0003800200 */
.L_x_19116:
[----:B------:R-:W0:Y:S02]  /*6670*/  F2I.FTZ.TRUNC.NTZ R0, R0 ;  /* 0x0000000000007305 */ /* 0x000e24000021f100 */
[----:B0-----:R-:W-:Y:S01]  /*6680*/  PRMT R27, R0, 0x7610, R27 ;  /* 0x00007610001b7816 */ /* 0x001fe2000000001b */
[----:B------:R-:W-:Y:S06]  /*6690*/  BRA `(.L_x_19091) ;  /* 0x0000000000547947 */ /* 0x000fec0003800000 */
.L_x_19090:
        /* <DEDUP_REMOVED lines=16> */
.L_x_19118:
[----:B------:R-:W-:Y:S01]  /*67a0*/  PRMT R27, RZ, 0x7610, R27 ;  /* 0x00007610ff1b7816 */ /* 0x000fe2000000001b */
[----:B------:R-:W-:Y:S06]  /*67b0*/  BRA `(.L_x_19091) ;  /* 0x00000000000c7947 */ /* 0x000fec0003800000 */
.L_x_19115:
[----:B------:R0:W5:Y:S01]  /*67c0*/  LDG.E.U16 R27, desc[UR36][R4.64] ;  /* 0x00000024041b7981 */ /* 0x000162000c1e1500 */
[----:B------:R-:W-:Y:S05]  /*67d0*/  BRA `(.L_x_19091) ;  /* 0x0000000000047947 */ /* 0x000fea0003800000 */
.L_x_19114:
[----:B------:R0:W5:Y:S02]  /*67e0*/  LDG.E.U16 R27, desc[UR36][R4.64] ;  /* 0x00000024041b7981 */ /* 0x000164000c1e1500 */
.L_x_19091:
[----:B------:R-:W0:Y:S02]  /*67f0*/  LDCU.U8 UR6, c[0x0][0x3a5] ;  /* 0x000074a0ff0677ac */ /* 0x000e240008000000 */
        /* <DEDUP_REMOVED lines=18> */
.L_x_19122:
[----:B------:R0:W5:Y:S01]  /*6920*/  LDG.E.U8 R25, desc[UR36][R4.64] ;  /* 0x0000002404197981 */ /* 0x000162000c1e1100 */
[----:B------:R-:W-:Y:S05]  /*6930*/  BRA `(.L_x_19085) ;  /* 0x0000000c004c7947 */ /* 0x000fea0003800000 */
.L_x_19121:
        /* <DEDUP_REMOVED lines=8> */
.L_x_19125:
[----:B------:R0:W5:Y:S01]  /*69c0*/  LDG.E.U16 R25, desc[UR36][R4.64] ;  /* 0x0000002404197981 */ /* 0x000162000c1e1500 */
[----:B------:R-:W-:Y:S05]  /*69d0*/  BRA `(.L_x_19085) ;  /* 0x0000000c00247947 */ /* 0x000fea0003800000 */
.L_x_19124:
[----:B------:R0:W5:Y:S01]  /*69e0*/  LDG.E.U16 R25, desc[UR36][R4.64] ;  /* 0x0000002404197981 */ /* 0x000162000c1e1500 */
[----:B------:R-:W-:Y:S05]  /*69f0*/  BRA `(.L_x_19085) ;  /* 0x0000000c001c7947 */ /* 0x000fea0003800000 */
.L_x_19120:
        /* <DEDUP_REMOVED lines=9> */
.L_x_19127:
[----:B------:R-:W2:Y:S02]  /*6a90*/  LDG.E.U16 R0, desc[UR36][R4.64] ;  /* 0x0000002404007981 */ /* 0x000ea4000c1e1500 */
[----:B--2---:R-:W-:-:S06]  /*6aa0*/  HADD2.F32 R0, -RZ, R0.H0_H0 ;  /* 0x20000000ff007230 */ /* 0x004fcc0000004100 */
[----:B------:R-:W0:Y:S02]  /*6ab0*/  F2I.FTZ.TRUNC.NTZ R0, R0 ;  /* 0x0000000000007305 */ /* 0x000e24000021f100 */
[----:B0-----:R-:W-:Y:S01]  /*6ac0*/  PRMT R25, R0, 0x7610, R25 ;  /* 0x0000761000197816 */ /* 0x001fe20000000019 */
[----:B------:R-:W-:Y:S06]  /*6ad0*/  BRA `(.L_x_19085) ;  /* 0x0000000800e47947 */ /* 0x000fec0003800000 */
.L_x_19126:
        /* <DEDUP_REMOVED lines=9> */
.L_x_19129:
[----:B------:R-:W2:Y:S02]  /*6b70*/  LDG.E.U16 R4, desc[UR36][R4.64] ;  /* 0x0000002404047981 */ /* 0x000ea4000c1e1500 */
[----:B--2---:R-:W-:-:S06]  /*6b80*/  HADD2.F32 R0, -RZ, R4.H0_H0 ;  /* 0x20000004ff007230 */ /* 0x004fcc0000004100 */
[----:B------:R-:W0:Y:S02]  /*6b90*/  F2I.FTZ.TRUNC.NTZ R0, R0 ;  /* 0x0000000000007305 */ /* 0x000e24000021f100 */
[----:B0-----:R-:W-:Y:S01]  /*6ba0*/  PRMT R25, R0, 0x7610, R25 ;  /* 0x0000761000197816 */ /* 0x001fe20000000019 */
[----:B------:R-:W-:Y:S06]  /*6bb0*/  BRA `(.L_x_19085) ;  /* 0x0000000800ac7947 */ /* 0x000fec0003800000 */
.L_x_19128:
[----:B------:R-:W2:Y:S02]  /*6bc0*/  LDG.E.64 R4, desc[UR36][R4.64] ;  /* 0x0000002404047981 */ /* 0x000ea4000c1e1b00 */
[----:B--2---:R0:W1:Y:S01]  /*6bd0*/  F2I.F64.TRUNC R25, R4 ;  /* 0x0000000400197311 */ /* 0x004062000030d100 */
[----:B------:R-:W-:Y:S05]  /*6be0*/  BRA `(.L_x_19085) ;  /* 0x0000000800a07947 */ /* 0x000fea0003800000 */
.L_x_19119:
        /* <DEDUP_REMOVED lines=12> */
.L_x_19132:
[----:B------:R-:W2:Y:S02]  /*6cb0*/  LDG.E.64 R4, desc[UR36][R4.64] ;  /* 0x0000002404047981 */ /* 0x000ea4000c1e1b00 */
[----:B--2---:R0:W1:Y:S01]  /*6cc0*/  F2I.F64.TRUNC R25, R4 ;  /* 0x0000000400197311 */ /* 0x004062000030d100 */
[----:B------:R-:W-:Y:S05]  /*6cd0*/  BRA `(.L_x_19085) ;  /* 0x0000000800647947 */ /* 0x000fea0003800000 */
.L_x_19131:
        /* <DEDUP_REMOVED lines=27> */
.L_x_19134:
        /* <DEDUP_REMOVED lines=15> */
.L_x_19133:
[----:B------:R-:W2:Y:S02]  /*6f80*/  LDG.E.U16 R0, desc[UR36][R4.64] ;  /* 0x0000002404007981 */ /* 0x000ea4000c1e1500 */
[----:B--2---:R-:W-:-:S06]  /*6f90*/  IMAD.U32 R0, R0, 0x10000, RZ ;  /* 0x0001000000007824 */ /* 0x004fcc00078e00ff */
[----:B------:R-:W0:Y:S02]  /*6fa0*/  F2I.FTZ.TRUNC.NTZ R0, R0 ;  /* 0x0000000000007305 */ /* 0x000e24000021f100 */
[----:B0-----:R-:W-:Y:S01]  /*6fb0*/  PRMT R25, R0, 0x7610, R25 ;  /* 0x0000761000197816 */ /* 0x001fe20000000019 */
[----:B------:R-:W-:Y:S06]  /*6fc0*/  BRA `(.L_x_19085) ;  /* 0x0000000400a87947 */ /* 0x000fec0003800000 */
.L_x_19130:
        /* <DEDUP_REMOVED lines=10> */
.L_x_19137:
        /* <DEDUP_REMOVED lines=21> */
.L_x_19141:
[----:B------:R-:W-:Y:S05]  /*71c0*/  BSYNC.RECONVERGENT B1 ;  /* 0x0000000000017941 */ /* 0x000fea0003800200 */
.L_x_19140:
[----:B------:R-:W-:Y:S01]  /*71d0*/  IMAD.SHL.U32 R0, R0, 0x100000, RZ ;  /* 0x0010000000007824 */ /* 0x000fe200078e00ff */
[----:B------:R-:W-:-:S04]  /*71e0*/  LEA R3, R3, 0x3b800000, 0x17 ;  /* 0x3b80000003037811 */ /* 0x000fc800078eb8ff */
[----:B------:R-:W-:-:S07]  /*71f0*/  LOP3.LUT R0, R3, R0, R7, 0xfe, !PT ;  /* 0x0000000003007212 */ /* 0x000fce00078efe07 */
.L_x_19139:
[----:B------:R-:W-:Y:S05]  /*7200*/  BSYNC.RECONVERGENT B0 ;  /* 0x0000000000007941 */ /* 0x000fea0003800200 */
.L_x_19138:
[----:B------:R-:W0:Y:S02]  /*7210*/  F2I.FTZ.TRUNC.NTZ R0, R0 ;  /* 0x0000000000007305 */ /* 0x000e24000021f100 */
[----:B0-----:R-:W-:Y:S01]  /*7220*/  PRMT R25, R0, 0x7610, R25 ;  /* 0x0000761000197816 */ /* 0x001fe20000000019 */
[----:B------:R-:W-:Y:S06]  /*7230*/  BRA `(.L_x_19085) ;  /* 0x00000004000c7947 */ /* 0x000fec0003800000 */
.L_x_19136:
        /* <DEDUP_REMOVED lines=21> */
.L_x_19145:
[----:B------:R-:W-:Y:S05]  /*7390*/  BSYNC.RECONVERGENT B1 ;  /* 0x0000000000017941 */ /* 0x000fea0003800200 */
.L_x_19144:
[----:B------:R-:W-:Y:S01]  /*73a0*/  IMAD.SHL.U32 R0, R0, 0x200000, RZ ;  /* 0x0020000000007824 */ /* 0x000fe200078e00ff */
[----:B------:R-:W-:-:S04]  /*73b0*/  LEA R3, R3, 0x37800000, 0x17 ;  /* 0x3780000003037811 */ /* 0x000fc800078eb8ff */
[----:B------:R-:W-:-:S07]  /*73c0*/  LOP3.LUT R0, R3, R0, R7, 0xfe, !PT ;  /* 0x0000000003007212 */ /* 0x000fce00078efe07 */
.L_x_19143:
[----:B------:R-:W-:Y:S05]  /*73d0*/  BSYNC.RECONVERGENT B0 ;  /* 0x0000000000007941 */ /* 0x000fea0003800200 */
.L_x_19142:
[----:B------:R-:W0:Y:S02]  /*73e0*/  F2I.FTZ.TRUNC.NTZ R0, R0 ;  /* 0x0000000000007305 */ /* 0x000e24000021f100 */
[----:B0-----:R-:W-:Y:S01]  /*73f0*/  PRMT R25, R0, 0x7610, R25 ;  /* 0x0000761000197816 */ /* 0x001fe20000000019 */
[----:B------:R-:W-:Y:S06]  /*7400*/  BRA `(.L_x_19085) ;  /* 0x0000000000987947 */ /* 0x000fec0003800000 */
.L_x_19135:
        /* <DEDUP_REMOVED lines=14> */
.L_x_19149:
[----:B------:R-:W-:Y:S05]  /*74f0*/  BSYNC.RECONVERGENT B0 ;  /* 0x0000000000007941 */ /* 0x000fea0003800200 */
.L_x_19148:
[----:B------:R-:W0:Y:S02]  /*7500*/  F2I.FTZ.TRUNC.NTZ R0, R0 ;  /* 0x0000000000007305 */ /* 0x000e24000021f100 */
[----:B0-----:R-:W-:Y:S01]  /*7510*/  PRMT R25, R0, 0x7610, R25 ;  /* 0x0000761000197816 */ /* 0x001fe20000000019 */
[----:B------:R-:W-:Y:S06]  /*7520*/  BRA `(.L_x_19085) ;  /* 0x0000000000507947 */ /* 0x000fec0003800000 */
.L_x_19123:
        /* <DEDUP_REMOVED lines=16> */
.L_x_19150:
[----:B------:R-:W-:Y:S05]  /*7630*/  BRA `(.L_x_19085) ;  /* 0x00000000000c7947 */ /* 0x000fea0003800000 */
.L_x_19147:
[----:B------:R0:W5:Y:S01]  /*7640*/  LDG.E.U16 R25, desc[UR36][R4.64] ;  /* 0x0000002404197981 */ /* 0x000162000c1e1500 */
[----:B------:R-:W-:Y:S05]  /*7650*/  BRA `(.L_x_19085) ;  /* 0x0000000000047947 */ /* 0x000fea0003800000 */
.L_x_19146:
[----:B------:R0:W5:Y:S02]  /*7660*/  LDG.E.U16 R25, desc[UR36][R4.64] ;  /* 0x0000002404197981 */ /* 0x000164000c1e1500 */
.L_x_19085:
[----:B------:R-:W-:Y:S05]  /*7670*/  BSYNC.RECONVERGENT B6 ;  /* 0x0000000000067941 */ /* 0x000fea0003800200 */
.L_x_19084:
[----:B------:R-:W3:Y:S01]  /*7680*/  LDC.U8 R26, c[0x0][0x3b0] ;  /* 0x0000ec00ff1a7b82 */ /* 0x000ee20000000000 */
[----:B------:R-:W-:Y:S01]  /*7690*/  ISETP.GE.AND P0, PT, R19, R28, PT ;  /* 0x0000001c1300720c */ /* 0x000fe20003f06270 */
[----:B------:R-:W-:Y:S01]  /*76a0*/  BSSY.RECONVERGENT B7, `(.L_x_19151) ;  /* 0x00002d4000077945 */ /* 0x000fe20003800200 */
[----:B-1---5:R-:W-:-:S03]  /*76b0*/  PRMT R16, R16, 0x5410, R23 ;  /* 0x0000541010107816 */ /* 0x022fc60000000017 */
[----:B------:R-:W-:Y:S01]  /*76c0*/  BSSY.RELIABLE B6, `(.L_x_19152) ;  /* 0x00001e7000067945 */ /* 0x000fe20003800100 */
[--C-:B0-2---:R-:W-:Y:S02]  /*76d0*/  PRMT R17, R17, 0x5410, R18.reuse ;  /* 0x0000541011117816 */ /* 0x105fe40000000012 */
[----:B------:R-:W-:Y:S02]  /*76e0*/  PRMT R22, R22, 0x5410, R27 ;  /* 0x0000541016167816 */ /* 0x000fe4000000001b */
[----:B------:R-:W-:Y:S02]  /*76f0*/  PRMT R25, R24, 0x5410, R25 ;  /* 0x0000541018197816 */ /* 0x000fe40000000019 */
[----:B------:R-:W-:Y:S02]  /*7700*/  VIMNMX.S16x2 R3, PT, PT, R16, R17, PT ;  /* 0x0000001110037248 */ /* 0x000fe40003fe0300 */
[----:B------:R-:W-:Y:S02]  /*7710*/  VIMNMX.S16x2 R16, PT, PT, R22, R25, PT ;  /* 0x0000001916107248 */ /* 0x000fe40003fe0300 */
[----:B------:R-:W-:-:S02]  /*7720*/  PRMT R18, R3, 0x7632, R18 ;  /* 0x0000763203127816 */ /* 0x000fc40000000012 */
[----:B------:R-:W-:Y:S01]  /*7730*/  PRMT R17, R16, 0x7632, R17 ;  /* 0x0000763210117816 */ /* 0x000fe20000000011 */
[----:B------:R-:W-:Y:S06]  /*7740*/  @P0 BRA `(.L_x_19153) ;  /* 0x0000001c006c0947 */ /* 0x000fec0003800000 */
[----:B------:R-:W0:Y:S01]  /*7750*/  LDCU UR4, c[0x0][0x3b4] ;  /* 0x00007680ff0477ac */ /* 0x000e220008000800 */
[----:B------:R-:W1:Y:S01]  /*7760*/  LDC.64 R8, c[0x0][0x388] ;  /* 0x0000e200ff087b82 */ /* 0x000e620000000a00 */
[----:B------:R-:W-:Y:S01]  /*7770*/  IMAD R0, R2, 0x200, R19 ;  /* 0x0000020002007824 */ /* 0x000fe200078e0213 */
[----:B---34-:R-:W-:Y:S01]  /*7780*/  PRMT R4, R26, 0x9910, RZ ;  /* 0x000099101a047816 */ /* 0x018fe200000000ff */
        /* <DEDUP_REMOVED lines=17> */
.L_x_19157:
[----:B------:R0:W-:Y:S01]  /*78a0*/  STG.E.U8 desc[UR36][R8.64], R3 ;  /* 0x0000000308007986 */ /* 0x0001e2000c101124 */
[----:B------:R-:W-:Y:S05]  /*78b0*/  BRA `(.L_x_19159) ;  /* 0x0000000c005c7947 */ /* 0x000fea0003800000 */
.L_x_19156:
        /* <DEDUP_REMOVED lines=11> */
.L_x_19161:
[----:B------:R-:W-:-:S05]  /*7970*/  PRMT R3, R3, 0x9910, RZ ;  /* 0x0000991003037816 */ /* 0x000fca00000000ff */
[----:B------:R0:W-:Y:S01]  /*7980*/  STG.E desc[UR36][R8.64], R3 ;  /* 0x0000000308007986 */ /* 0x0001e2000c101924 */
[----:B------:R-:W-:Y:S05]  /*7990*/  BRA `(.L_x_19159) ;  /* 0x0000000c00247947 */ /* 0x000fea0003800000 */
.L_x_19160:
[----:B------:R0:W-:Y:S01]  /*79a0*/  STG.E.U16 desc[UR36][R8.64], R3 ;  /* 0x0000000308007986 */ /* 0x0001e2000c101524 */
[----:B------:R-:W-:Y:S05]  /*79b0*/  BRA `(.L_x_19159) ;  /* 0x0000000c001c7947 */ /* 0x000fea0003800000 */
.L_x_19155:
        /* <DEDUP_REMOVED lines=9> */
.L_x_19163:
[----:B------:R-:W0:Y:S02]  /*7a50*/  I2F.S16 R0, R3 ;  /* 0x0000000300007306 */ /* 0x000e240000101400 */
[----:B0-----:R-:W-:-:S05]  /*7a60*/  F2FP.F16.F32.PACK_AB R0, RZ, R0 ;  /* 0x00000000ff00723e */ /* 0x001fca00000000ff */
[----:B------:R0:W-:Y:S01]  /*7a70*/  STG.E.U16 desc[UR36][R8.64], R0 ;  /* 0x0000000008007986 */ /* 0x0001e2000c101524 */
[----:B------:R-:W-:Y:S05]  /*7a80*/  BRA `(.L_x_19159) ;  /* 0x0000000800e87947 */ /* 0x000fea0003800000 */
.L_x_19162:
        /* <DEDUP_REMOVED lines=10> */
.L_x_19165:
[----:B------:R-:W0:Y:S02]  /*7b30*/  I2F.S16 R3, R3 ;  /* 0x0000000300037306 */ /* 0x000e240000101400 */
[----:B0-----:R-:W-:-:S04]  /*7b40*/  F2FP.F16.F32.PACK_AB R3, RZ, R3 ;  /* 0x00000003ff03723e */ /* 0x001fc800000000ff */
[----:B------:R-:W-:-:S05]  /*7b50*/  PRMT R3, R3, 0x5410, RZ ;  /* 0x0000541003037816 */ /* 0x000fca00000000ff */
[----:B------:R3:W-:Y:S01]  /*7b60*/  STG.E desc[UR36][R8.64], R3 ;  /* 0x0000000308007986 */ /* 0x0007e2000c101924 */
[----:B------:R-:W-:Y:S05]  /*7b70*/  BRA `(.L_x_19159) ;  /* 0x0000000800ac7947 */ /* 0x000fea0003800000 */
.L_x_19164:
[----:B------:R-:W0:Y:S02]  /*7b80*/  I2F.F64.S16 R4, R3 ;  /* 0x0000000300047312 */ /* 0x000e240000101c00 */
[----:B0-----:R4:W-:Y:S01]  /*7b90*/  STG.E.64 desc[UR36][R8.64], R4 ;  /* 0x0000000408007986 */ /* 0x0019e2000c101b24 */
[----:B------:R-:W-:Y:S05]  /*7ba0*/  BRA `(.L_x_19159) ;  /* 0x0000000800a07947 */ /* 0x000fea0003800000 */
.L_x_19154:
        /* <DEDUP_REMOVED lines=13> */
.L_x_19168:
[----:B------:R-:W0:Y:S01]  /*7c80*/  I2F.F64.S16 R4, R3 ;  /* 0x0000000300047312 */ /* 0x000e220000101c00 */
[----:B------:R-:W-:-:S05]  /*7c90*/  CS2R R6, SRZ ;  /* 0x0000000000067805 */ /* 0x000fca000001ff00 */
[----:B0-----:R0:W-:Y:S01]  /*7ca0*/  STG.E.128 desc[UR36][R8.64], R4 ;  /* 0x0000000408007986 */ /* 0x0011e2000c101d24 */
[----:B------:R-:W-:Y:S05]  /*7cb0*/  BRA `(.L_x_19159) ;  /* 0x00000008005c7947 */ /* 0x000fea0003800000 */
.L_x_19167:
        /* <DEDUP_REMOVED lines=19> */
.L_x_19172:
[----:B------:R-:W-:Y:S05]  /*7df0*/  BSYNC.RECONVERGENT B0 ;  /* 0x0000000000007941 */ /* 0x000fea0003800200 */
.L_x_19171:
[----:B------:R-:W-:-:S05]  /*7e00*/  LOP3.LUT R5, R0, 0x80, R5, 0xf8, !PT ;  /* 0x0000008000057812 */ /* 0x000fca00078ef805 */
[----:B------:R0:W-:Y:S01]  /*7e10*/  STG.E.U8 desc[UR36][R8.64], R5 ;  /* 0x0000000508007986 */ /* 0x0001e2000c101124 */
[----:B------:R-:W-:Y:S05]  /*7e20*/  BRA `(.L_x_19159) ;  /* 0x0000000800007947 */ /* 0x000fea0003800000 */
.L_x_19170:
        /* <DEDUP_REMOVED lines=15> */
.L_x_19174:
[----:B------:R-:W-:Y:S05]  /*7f20*/  BSYNC.RECONVERGENT B0 ;  /* 0x0000000000007941 */ /* 0x000fea0003800200 */
.L_x_19173:
[----:B------:R-:W-:-:S05]  /*7f30*/  LOP3.LUT R5, R0, 0x80, R5, 0xf8, !PT ;  /* 0x0000008000057812 */ /* 0x000fca00078ef805 */
[----:B------:R0:W-:Y:S01]  /*7f40*/  STG.E.U8 desc[UR36][R8.64], R5 ;  /* 0x0000000508007986 */ /* 0x0001e2000c101124 */
[----:B------:R-:W-:Y:S05]  /*7f50*/  BRA `(.L_x_19159) ;  /* 0x0000000400b47947 */ /* 0x000fea0003800000 */
.L_x_19169:
[----:B------:R-:W0:Y:S02]  /*7f60*/  I2F.S16 R0, R3 ;  /* 0x0000000300007306 */ /* 0x000e240000101400 */
[----:B0-----:R-:W-:-:S05]  /*7f70*/  F2FP.BF16.F32.PACK_AB R0, RZ, R0 ;  /* 0x00000000ff00723e */ /* 0x001fca00000010ff */
[----:B------:R0:W-:Y:S01]  /*7f80*/  STG.E.U16 desc[UR36][R8.64], R0 ;  /* 0x0000000008007986 */ /* 0x0001e2000c101524 */
[----:B------:R-:W-:Y:S05]  /*7f90*/  BRA `(.L_x_19159) ;  /* 0x0000000400a47947 */ /* 0x000fea0003800000 */
.L_x_19166:
        /* <DEDUP_REMOVED lines=10> */
.L_x_19177:
        /* <DEDUP_REMOVED lines=13> */
.L_x_19180:
[----:B------:R-:W-:-:S04]  /*8110*/  SHF.R.U32.HI R0, RZ, 0x14, R3 ;  /* 0x00000014ff007819 */ /* 0x000fc80000011603 */
[----:B------:R-:W-:-:S04]  /*8120*/  LOP3.LUT R0, R0, 0x1, RZ, 0xc0, !PT ;  /* 0x0000000100007812 */ /* 0x000fc800078ec0ff */
[----:B------:R-:W-:-:S04]  /*8130*/  IADD3 R0, PT, PT, R3, 0x487ffff, R0 ;  /* 0x0487ffff03007810 */ /* 0x000fc80007ffe000 */
[----:B------:R-:W-:-:S04]  /*8140*/  SHF.R.U32.HI R0, RZ, 0x14, R0 ;  /* 0x00000014ff007819 */ /* 0x000fc80000011600 */
[----:B------:R-:W-:-:S07]  /*8150*/  LOP3.LUT R0, R0, 0xff, RZ, 0xc0, !PT ;  /* 0x000000ff00007812 */ /* 0x000fce00078ec0ff */
.L_x_19181:
[----:B------:R-:W-:-:S04]  /*8160*/  SHF.R.U32.HI R3, RZ, 0x18, R3 ;  /* 0x00000018ff037819 */ /* 0x000fc80000011603 */
[----:B------:R-:W-:-:S04]  /*8170*/  LOP3.LUT R0, R0, 0x80, R3, 0xf8, !PT ;  /* 0x0000008000007812 */ /* 0x000fc800078ef803 */
[----:B------:R-:W-:-:S07]  /*8180*/  PRMT R4, R0, 0x7610, R4 ;  /* 0x0000761000047816 */ /* 0x000fce0000000004 */
.L_x_19179:
[----:B------:R-:W-:Y:S05]  /*8190*/  BSYNC.RECONVERGENT B0 ;  /* 0x0000000000007941 */ /* 0x000fea0003800200 */
.L_x_19178:
[----:B------:R0:W-:Y:S01]  /*81a0*/  STG.E.U8 desc[UR36][R8.64], R4 ;  /* 0x0000000408007986 */ /* 0x0001e2000c101124 */
[----:B------:R-:W-:Y:S05]  /*81b0*/  BRA `(.L_x_19159) ;  /* 0x00000004001c7947 */ /* 0x000fea0003800000 */
.L_x_19176:
        /* <DEDUP_REMOVED lines=13> */
.L_x_19184:
[----:B------:R-:W-:-:S04]  /*8290*/  SHF.R.U32.HI R0, RZ, 0x15, R3 ;  /* 0x00000015ff007819 */ /* 0x000fc80000011603 */
[----:B------:R-:W-:-:S04]  /*82a0*/  LOP3.LUT R0, R0, 0x1, RZ, 0xc0, !PT ;  /* 0x0000000100007812 */ /* 0x000fc800078ec0ff */
[----:B------:R-:W-:-:S04]  /*82b0*/  IADD3 R0, PT, PT, R3, 0x88fffff, R0 ;  /* 0x088fffff03007810 */ /* 0x000fc80007ffe000 */
[----:B------:R-:W-:-:S04]  /*82c0*/  SHF.R.U32.HI R0, RZ, 0x15, R0 ;  /* 0x00000015ff007819 */ /* 0x000fc80000011600 */
[----:B------:R-:W-:-:S07]  /*82d0*/  LOP3.LUT R0, R0, 0xff, RZ, 0xc0, !PT ;  /* 0x000000ff00007812 */ /* 0x000fce00078ec0ff */
.L_x_19185:
[----:B------:R-:W-:-:S04]  /*82e0*/  SHF.R.U32.HI R3, RZ, 0x18, R3 ;  /* 0x00000018ff037819 */ /* 0x000fc80000011603 */
[----:B------:R-:W-:-:S04]  /*82f0*/  LOP3.LUT R0, R0, 0x80, R3, 0xf8, !PT ;  /* 0x0000008000007812 */ /* 0x000fc800078ef803 */
[----:B------:R-:W-:-:S07]  /*8300*/  PRMT R4, R0, 0x7610, R4 ;  /* 0x0000761000047816 */ /* 0x000fce0000000004 */
.L_x_19183:
[----:B------:R-:W-:Y:S05]  /*8310*/  BSYNC.RECONVERGENT B0 ;  /* 0x0000000000007941 */ /* 0x000fea0003800200 */
.L_x_19182:
[----:B------:R0:W-:Y:S01]  /*8320*/  STG.E.U8 desc[UR36][R8.64], R4 ;  /* 0x0000000408007986 */ /* 0x0001e2000c101124 */
[----:B------:R-:W-:Y:S05]  /*8330*/  BRA `(.L_x_19159) ;  /* 0x0000000000bc7947 */ /* 0x000fea0003800000 */
.L_x_19175:
[----:B------:R-:W-:-:S13]  /*8340*/  ISETP.NE.AND P0, PT, R0, 0x1c, PT ;  /* 0x0000001c0000780c */ /* 0x000fda0003f05270 */
[----:B------:R-:W-:Y:S05]  /*8350*/  @!P0 BRA `(.L_x_19186) ;  /* 0x0000000000ac8947 */ /* 0x000fea0003800000 */
[----:B------:R-:W-:-:S13]  /*8360*/  ISETP.NE.AND P0, PT, R0, 0x1d, PT ;  /* 0x0000001d0000780c */ /* 0x000fda0003f05270 */
[----:B------:R-:W-:Y:S05]  /*8370*/  @!P0 BRA `(.L_x_19187) ;  /* 0x0000000000908947 */ /* 0x000fea0003800000 */
[----:B------:R-:W-:-:S13]  /*8380*/  ISETP.NE.AND P0, PT, R0, 0x2c, PT ;  /* 0x0000002c0000780c */ /* 0x000fda0003f05270 */
[----:B------:R-:W-:Y:S05]  /*8390*/  @!P0 BRA `(.L_x_19188) ;  /* 0x0000000000448947 */ /* 0x000fea0003800000 */
.L_x_19158:
        /* <DEDUP_REMOVED lines=16> */
.L_x_19189:
[----:B------:R-:W-:Y:S05]  /*84a0*/  BRA `(.L_x_19159) ;  /* 0x0000000000607947 */ /* 0x000fea0003800000 */
.L_x_19188:
        /* <DEDUP_REMOVED lines=17> */
.L_x_19187:
[----:B------:R-:W-:-:S05]  /*85c0*/  PRMT R3, R3, 0x9910, RZ ;  /* 0x0000991003037816 */ /* 0x000fca00000000ff */
[----:B------:R-:W-:-:S05]  /*85d0*/  IMAD.MOV.U32 R4, RZ, RZ, R3 ;  /* 0x000000ffff047224 */ /* 0x000fca00078e0003 */
[----:B------:R-:W-:-:S05]  /*85e0*/  SHF.R.S32.HI R5, RZ, 0x1f, R4 ;  /* 0x0000001fff057819 */ /* 0x000fca0000011404 */
[----:B------:R0:W-:Y:S01]  /*85f0*/  STG.E.64 desc[UR36][R8.64], R4 ;  /* 0x0000000408007986 */ /* 0x0001e2000c101b24 */
[----:B------:R-:W-:Y:S05]  /*8600*/  BRA `(.L_x_19159) ;  /* 0x0000000000087947 */ /* 0x000fea0003800000 */
.L_x_19186:
[----:B------:R-:W-:-:S05]  /*8610*/  PRMT R3, R3, 0x9910, RZ ;  /* 0x0000991003037816 */ /* 0x000fca00000000ff */
[----:B------:R0:W-:Y:S02]  /*8620*/  STG.E desc[UR36][R8.64], R3 ;  /* 0x0000000308007986 */ /* 0x0001e4000c101924 */
.L_x_19159:
        /* <DEDUP_REMOVED lines=23> */
.L_x_19194:
[----:B------:R4:W-:Y:S01]  /*87a0*/  STG.E.U8 desc[UR36][R8.64], R18 ;  /* 0x0000001208007986 */ /* 0x0009e2000c101124 */
[----:B------:R-:W-:Y:S05]  /*87b0*/  BRA `(.L_x_19196) ;  /* 0x0000000c004c7947 */ /* 0x000fea0003800000 */
.L_x_19193:
        /* <DEDUP_REMOVED lines=10> */
.L_x_19198:
[----:B------:R-:W-:-:S05]  /*8860*/  PRMT R3, R18, 0x9910, RZ ;  /* 0x0000991012037816 */ /* 0x000fca00000000ff */
[----:B------:R2:W-:Y:S01]  /*8870*/  STG.E desc[UR36][R8.64], R3 ;  /* 0x0000000308007986 */ /* 0x0005e2000c101924 */
[----:B------:R-:W-:Y:S05]  /*8880*/  BRA `(.L_x_19196) ;  /* 0x0000000c00187947 */ /* 0x000fea0003800000 */
.L_x_19197:
[----:B------:R0:W-:Y:S01]  /*8890*/  STG.E.U16 desc[UR36][R8.64], R18 ;  /* 0x0000001208007986 */ /* 0x0001e2000c101524 */
[----:B------:R-:W-:Y:S05]  /*88a0*/  BRA `(.L_x_19196) ;  /* 0x0000000c00107947 */ /* 0x000fea0003800000 */
.L_x_19192:
        /* <DEDUP_REMOVED lines=9> */
.L_x_19200:
[----:B------:R-:W0:Y:S02]  /*8940*/  I2F.S16 R0, R18 ;  /* 0x0000001200007306 */ /* 0x000e240000101400 */
[----:B0-----:R-:W-:-:S05]  /*8950*/  F2FP.F16.F32.PACK_AB R0, RZ, R0 ;  /* 0x00000000ff00723e */ /* 0x001fca00000000ff */
[----:B------:R0:W-:Y:S01]  /*8960*/  STG.E.U16 desc[UR36][R8.64], R0 ;  /* 0x0000000008007986 */ /* 0x0001e2000c101524 */
[----:B------:R-:W-:Y:S05]  /*8970*/  BRA `(.L_x_19196) ;  /* 0x0000000800dc7947 */ /* 0x000fea0003800000 */
.L_x_19199:
        /* <DEDUP_REMOVED lines=10> */
.L_x_19202:
[----:B------:R-:W0:Y:S02]  /*8a20*/  I2F.S16 R18, R18 ;  /* 0x0000001200127306 */ /* 0x000e240000101400 */
[----:B0-----:R-:W-:-:S04]  /*8a30*/  F2FP.F16.F32.PACK_AB R3, RZ, R18 ;  /* 0x00000012ff03723e */ /* 0x001fc800000000ff */
[----:B------:R-:W-:-:S05]  /*8a40*/  PRMT R3, R3, 0x5410, RZ ;  /* 0x0000541003037816 */ /* 0x000fca00000000ff */
[----:B------:R0:W-:Y:S01]  /*8a50*/  STG.E desc[UR36][R8.64], R3 ;  /* 0x0000000308007986 */ /* 0x0001e2000c101924 */
[----:B------:R-:W-:Y:S05]  /*8a60*/  BRA `(.L_x_19196) ;  /* 0x0000000800a07947 */ /* 0x000fea0003800000 */
.L_x_19201:
[----:B------:R-:W0:Y:S02]  /*8a70*/  I2F.F64.S16 R4, R18 ;  /* 0x0000001200047312 */ /* 0x000e240000101c00 */
[----:B0-----:R0:W-:Y:S01]  /*8a80*/  STG.E.64 desc[UR36][R8.64], R4 ;  /* 0x0000000408007986 */ /* 0x0011e2000c101b24 */
[----:B------:R-:W-:Y:S05]  /*8a90*/  BRA `(.L_x_19196) ;  /* 0x0000000800947947 */ /* 0x000fea0003800000 */
.L_x_19191:
        /* <DEDUP_REMOVED lines=12> */
.L_x_19206:
        /* <DEDUP_REMOVED lines=17> */
.L_x_19209:
[----:B------:R-:W-:-:S04]  /*8c70*/  SHF.R.U32.HI R3, RZ, 0x18, R5 ;  /* 0x00000018ff037819 */ /* 0x000fc80000011605 */
[----:B------:R-:W-:-:S04]  /*8c80*/  LOP3.LUT R0, R0, 0x80, R3, 0xf8, !PT ;  /* 0x0000008000007812 */ /* 0x000fc800078ef803 */
[----:B------:R-:W-:-:S07]  /*8c90*/  PRMT R4, R0, 0x7610, R4 ;  /* 0x0000761000047816 */ /* 0x000fce0000000004 */
.L_x_19208:
[----:B------:R-:W-:Y:S05]  /*8ca0*/  BSYNC.RECONVERGENT B0 ;  /* 0x0000000000007941 */ /* 0x000fea0003800200 */
.L_x_19207:
[----:B------:R0:W-:Y:S01]  /*8cb0*/  STG.E.U8 desc[UR36][R8.64], R4 ;  /* 0x0000000408007986 */ /* 0x0001e2000c101124 */
[----:B------:R-:W-:Y:S05]  /*8cc0*/  BRA `(.L_x_19196) ;  /* 0x0000000800087947 */ /* 0x000fea0003800000 */
.L_x_19205:
        /* <DEDUP_REMOVED lines=17> */
.L_x_19212:
[----:B------:R-:W-:-:S04]  /*8de0*/  SHF.R.U32.HI R3, RZ, 0x18, R5 ;  /* 0x00000018ff037819 */ /* 0x000fc80000011605 */
[----:B------:R-:W-:-:S04]  /*8df0*/  LOP3.LUT R0, R0, 0x80, R3, 0xf8, !PT ;  /* 0x0000008000007812 */ /* 0x000fc800078ef803 */
[----:B------:R-:W-:-:S07]  /*8e00*/  PRMT R4, R0, 0x7610, R4 ;  /* 0x0000761000047816 */ /* 0x000fce0000000004 */
.L_x_19211:
[----:B------:R-:W-:Y:S05]  /*8e10*/  BSYNC.RECONVERGENT B0 ;  /* 0x0000000000007941 */ /* 0x000fea0003800200 */
.L_x_19210:
[----:B------:R0:W-:Y:S01]  /*8e20*/  STG.E.U8 desc[UR36][R8.64], R4 ;  /* 0x0000000408007986 */ /* 0x0001e2000c101124 */
[----:B------:R-:W-:Y:S05]  /*8e30*/  BRA `(.L_x_19196) ;  /* 0x0000000400ac7947 */ /* 0x000fea0003800000 */
.L_x_19204:
        /* <DEDUP_REMOVED lines=22> */
.L_x_19214:
[----:B------:R-:W-:-:S04]  /*8fa0*/  PRMT R4, R18, 0x9910, RZ ;  /* 0x0000991012047816 */ /* 0x000fc800000000ff */
[----:B------:R-:W-:-:S05]  /*8fb0*/  SHF.R.S32.HI R5, RZ, 0x1f, R4 ;  /* 0x0000001fff057819 */ /* 0x000fca0000011404 */
[----:B------:R0:W-:Y:S01]  /*8fc0*/  STG.E.64 desc[UR36][R8.64], R4 ;  /* 0x0000000408007986 */ /* 0x0001e2000c101b24 */
[----:B------:R-:W-:Y:S05]  /*8fd0*/  BRA `(.L_x_19196) ;  /* 0x0000000400447947 */ /* 0x000fea0003800000 */
.L_x_19213:
[----:B------:R-:W-:-:S05]  /*8fe0*/  PRMT R3, R18, 0x9910, RZ ;  /* 0x0000991012037816 */ /* 0x000fca00000000ff */
[----:B------:R0:W-:Y:S01]  /*8ff0*/  STG.E desc[UR36][R8.64], R3 ;  /* 0x0000000308007986 */ /* 0x0001e2000c101924 */
[----:B------:R-:W-:Y:S05]  /*9000*/  BRA `(.L_x_19196) ;  /* 0x0000000400387947 */ /* 0x000fea0003800000 */
.L_x_19203:
        /* <DEDUP_REMOVED lines=11> */
.L_x_19216:
[----:B------:R-:W0:Y:S01]  /*90c0*/  I2F.F64.S16 R4, R18 ;  /* 0x0000001200047312 */ /* 0x000e220000101c00 */
[----:B------:R-:W-:-:S05]  /*90d0*/  CS2R R6, SRZ ;  /* 0x0000000000067805 */ /* 0x000fca000001ff00 */
[----:B0-----:R0:W-:Y:S01]  /*90e0*/  STG.E.128 desc[UR36][R8.64], R4 ;  /* 0x0000000408007986 */ /* 0x0011e2000c101d24 */
[----:B------:R-:W-:Y:S05]  /*90f0*/  BRA `(.L_x_19196) ;  /* 0x0000000000fc7947 */ /* 0x000fea0003800000 */
.L_x_19215:
[----:B------:R-:W-:-:S13]  /*9100*/  ISETP.NE.AND P0, PT, R0, 0xf, PT ;  /* 0x0000000f0000780c */ /* 0x000fda0003f05270 */
[----:B------:R-:W-:Y:S05]  /*9110*/  @!P0 BRA `(.L_x_19217) ;  /* 0x0000000000e88947 */ /* 0x000fea0003800000 */
[----:B------:R-:W-:-:S13]  /*9120*/  ISETP.NE.AND P0, PT, R0, 0x17, PT ;  /* 0x000000170000780c */ /* 0x000fda0003f05270 */
[----:B------:R-:W-:Y:S05]  /*9130*/  @!P0 BRA `(.L_x_19218) ;  /* 0x0000000000908947 */ /* 0x000fea0003800000 */
[----:B------:R-:W-:-:S13]  /*9140*/  ISETP.NE.AND P0, PT, R0, 0x18, PT ;  /* 0x000000180000780c */ /* 0x000fda0003f05270 */
[----:B------:R-:W-:Y:S05]  /*9150*/  @!P0 BRA `(.L_x_19219) ;  /* 0x0000000000448947 */ /* 0x000fea0003800000 */
.L_x_19195:
        /* <DEDUP_REMOVED lines=16> */
.L_x_19220:
[----:B------:R-:W-:Y:S05]  /*9260*/  BRA `(.L_x_19196) ;  /* 0x0000000000a07947 */ /* 0x000fea0003800000 */
.L_x_19219:
        /* <DEDUP_REMOVED lines=13> */
.L_x_19222:
[----:B------:R-:W-:Y:S05]  /*9340*/  BSYNC.RECONVERGENT B0 ;  /* 0x0000000000007941 */ /* 0x000fea0003800200 */
.L_x_19221:
[----:B------:R-:W-:-:S05]  /*9350*/  LOP3.LUT R3, R0, 0x80, R3, 0xf8, !PT ;  /* 0x0000008000037812 */ /* 0x000fca00078ef803 */
[----:B------:R0:W-:Y:S01]  /*9360*/  STG.E.U8 desc[UR36][R8.64], R3 ;  /* 0x0000000308007986 */ /* 0x0001e2000c101124 */
[----:B------:R-:W-:Y:S05]  /*9370*/  BRA `(.L_x_19196) ;  /* 0x00000000005c7947 */ /* 0x000fea0003800000 */
.L_x_19218:
        /* <DEDUP_REMOVED lines=12> */
.L_x_19224:
[----:B------:R-:W-:Y:S01]  /*9440*/  IMAD.MOV.U32 R0, RZ, RZ, 0x7f ;  /* 0x0000007fff007424 */ /* 0x000fe200078e00ff */
[----:B------:R-:W-:-:S04]  /*9450*/  ISETP.GT.U32.AND P0, PT, R3, 0x7f800000, PT ;  /* 0x7f8000000300780c */ /* 0x000fc80003f04070 */
[----:B------:R-:W-:-:S09]  /*9460*/  SEL R0, R0, 0x7c, P0 ;  /* 0x0000007c00007807 */ /* 0x000fd20000000000 */
.L_x_19225:
[----:B------:R-:W-:Y:S05]  /*9470*/  BSYNC.RECONVERGENT B0 ;  /* 0x0000000000007941 */ /* 0x000fea0003800200 */
.L_x_19223:
[----:B------:R-:W-:-:S04]  /*9480*/  SHF.R.U32.HI R3, RZ, 0x18, R5 ;  /* 0x00000018ff037819 */ /* 0x000fc80000011605 */
[----:B------:R-:W-:-:S05]  /*9490*/  LOP3.LUT R3, R0, 0x80, R3, 0xf8, !PT ;  /* 0x0000008000037812 */ /* 0x000fca00078ef803 */
[----:B------:R0:W-:Y:S01]  /*94a0*/  STG.E.U8 desc[UR36][R8.64], R3 ;  /* 0x0000000308007986 */ /* 0x0001e2000c101124 */
[----:B------:R-:W-:Y:S05]  /*94b0*/  BRA `(.L_x_19196) ;  /* 0x00000000000c7947 */ /* 0x000fea0003800000 */
.L_x_19217:
[----:B------:R-:W0:Y:S02]  /*94c0*/  I2F.S16 R0, R18 ;  /* 0x0000001200007306 */ /* 0x000e240000101400 */
[----:B0-----:R-:W-:-:S05]  /*94d0*/  F2FP.BF16.F32.PACK_AB R0, RZ, R0 ;  /* 0x00000000ff00723e */ /* 0x001fca00000010ff */
[----:B------:R0:W-:Y:S02]  /*94e0*/  STG.E.U16 desc[UR36][R8.64], R0 ;  /* 0x0000000008007986 */ /* 0x0001e4000c101524 */
.L_x_19196:
[----:B------:R-:W-:-:S07]  /*94f0*/  VIADD R19, R19, 0x80 ;  /* 0x0000008013137836 */ /* 0x000fce0000000000 */
.L_x_19153:
[----:B------:R-:W-:-:S13]  /*9500*/  ISETP.GE.AND P0, PT, R19, R28, PT ;  /* 0x0000001c1300720c */ /* 0x000fda0003f06270 */
[----:B------:R-:W-:Y:S05]  /*9510*/  @P0 BREAK.RELIABLE B6 ;  /* 0x0000000000060942 */ /* 0x000fea0003800100 */
[----:B------:R-:W-:Y:S05]  /*9520*/  @P0 BRA `(.L_x_19190) ;  /* 0x0000000c00ac0947 */ /* 0x000fea0003800000 */
[----:B------:R-:W-:Y:S05]  /*9530*/  BSYNC.RELIABLE B6 ;  /* 0x0000000000067941 */ /* 0x000fea0003800100 */
.L_x_19152:
        /* <DEDUP_REMOVED lines=20> */
.L_x_19229:
[----:B------:R0:W-:Y:S01]  /*9680*/  STG.E.U8 desc[UR36][R8.64], R16 ;  /* 0x0000001008007986 */ /* 0x0001e2000c101124 */
[----:B------:R-:W-:Y:S05]  /*9690*/  BRA `(.L_x_19231) ;  /* 0x0000000c004c7947 */ /* 0x000fea0003800000 */
.L_x_19228:
        /* <DEDUP_REMOVED lines=10> */
.L_x_19233:
[----:B------:R-:W-:-:S05]  /*9740*/  PRMT R3, R16, 0x9910, RZ ;  /* 0x0000991010037816 */ /* 0x000fca00000000ff */
[----:B------:R0:W-:Y:S01]  /*9750*/  STG.E desc[UR36][R8.64], R3 ;  /* 0x0000000308007986 */ /* 0x0001e2000c101924 */
[----:B------:R-:W-:Y:S05]  /*9760*/  BRA `(.L_x_19231) ;  /* 0x0000000c00187947 */ /* 0x000fea0003800000 */
.L_x_19232:
[----:B------:R0:W-:Y:S01]  /*9770*/  STG.E.U16 desc[UR36][R8.64], R16 ;  /* 0x0000001008007986 */ /* 0x0001e2000c101524 */
[----:B------:R-:W-:Y:S05]  /*9780*/  BRA `(.L_x_19231) ;  /* 0x0000000c00107947 */ /* 0x000fea0003800000 */
.L_x_19227:
        /* <DEDUP_REMOVED lines=9> */
.L_x_19235:
[----:B------:R-:W0:Y:S02]  /*9820*/  I2F.S16 R0, R16 ;  /* 0x0000001000007306 */ /* 0x000e240000101400 */
[----:B0-----:R-:W-:-:S05]  /*9830*/  F2FP.F16.F32.PACK_AB R0, RZ, R0 ;  /* 0x00000000ff00723e */ /* 0x001fca00000000ff */
[----:B------:R0:W-:Y:S01]  /*9840*/  STG.E.U16 desc[UR36][R8.64], R0 ;  /* 0x0000000008007986 */ /* 0x0001e2000c101524 */
[----:B------:R-:W-:Y:S05]  /*9850*/  BRA `(.L_x_19231) ;  /* 0x0000000800dc7947 */ /* 0x000fea0003800000 */
.L_x_19234:
        /* <DEDUP_REMOVED lines=10> */
.L_x_19237:
[----:B------:R-:W0:Y:S02]  /*9900*/  I2F.S16 R16, R16 ;  /* 0x0000001000107306 */ /* 0x000e240000101400 */
[----:B0-----:R-:W-:-:S04]  /*9910*/  F2FP.F16.F32.PACK_AB R3, RZ, R16 ;  /* 0x00000010ff03723e */ /* 0x001fc800000000ff */
[----:B------:R-:W-:-:S05]  /*9920*/  PRMT R3, R3, 0x5410, RZ ;  /* 0x0000541003037816 */ /* 0x000fca00000000ff */
[----:B------:R2:W-:Y:S01]  /*9930*/  STG.E desc[UR36][R8.64], R3 ;  /* 0x0000000308007986 */ /* 0x0005e2000c101924 */
[----:B------:R-:W-:Y:S05]  /*9940*/  BRA `(.L_x_19231) ;  /* 0x0000000800a07947 */ /* 0x000fea0003800000 */
.L_x_19236:
[----:B------:R-:W0:Y:S02]  /*9950*/  I2F.F64.S16 R4, R16 ;  /* 0x0000001000047312 */ /* 0x000e240000101c00 */
[----:B0-----:R4:W-:Y:S01]  /*9960*/  STG.E.64 desc[UR36][R8.64], R4 ;  /* 0x0000000408007986 */ /* 0x0019e2000c101b24 */
[----:B------:R-:W-:Y:S05]  /*9970*/  BRA `(.L_x_19231) ;  /* 0x0000000800947947 */ /* 0x000fea0003800000 */
.L_x_19226:
        /* <DEDUP_REMOVED lines=12> */
.L_x_19241:
        /* <DEDUP_REMOVED lines=17> */
.L_x_19244:
[----:B------:R-:W-:-:S04]  /*9b50*/  SHF.R.U32.HI R3, RZ, 0x18, R5 ;  /* 0x00000018ff037819 */ /* 0x000fc80000011605 */
[----:B------:R-:W-:-:S04]  /*9b60*/  LOP3.LUT R0, R0, 0x80, R3, 0xf8, !PT ;  /* 0x0000008000007812 */ /* 0x000fc800078ef803 */
[----:B------:R-:W-:-:S07]  /*9b70*/  PRMT R4, R0, 0x7610, R4 ;  /* 0x0000761000047816 */ /* 0x000fce0000000004 */
.L_x_19243:
[----:B------:R-:W-:Y:S05]  /*9b80*/  BSYNC.RECONVERGENT B0 ;  /* 0x0000000000007941 */ /* 0x000fea0003800200 */
.L_x_19242:
[----:B------:R0:W-:Y:S01]  /*9b90*/  STG.E.U8 desc[UR36][R8.64], R4 ;  /* 0x0000000408007986 */ /* 0x0001e2000c101124 */
[----:B------:R-:W-:Y:S05]  /*9ba0*/  BRA `(.L_x_19231) ;  /* 0x0000000800087947 */ /* 0x000fea0003800000 */
.L_x_19240:
        /* <DEDUP_REMOVED lines=17> */
.L_x_19247:
[----:B------:R-:W-:-:S04]  /*9cc0*/  SHF.R.U32.HI R3, RZ, 0x18, R5 ;  /* 0x00000018ff037819 */ /* 0x000fc80000011605 */
[----:B------:R-:W-:-:S04]  /*9cd0*/  LOP3.LUT R0, R0, 0x80, R3, 0xf8, !PT ;  /* 0x0000008000007812 */ /* 0x000fc800078ef803 */
[----:B------:R-:W-:-:S07]  /*9ce0*/  PRMT R4, R0, 0x7610, R4 ;  /* 0x0000761000047816 */ /* 0x000fce0000000004 */
.L_x_19246:
[----:B------:R-:W-:Y:S05]  /*9cf0*/  BSYNC.RECONVERGENT B0 ;  /* 0x0000000000007941 */ /* 0x000fea0003800200 */
.L_x_19245:
[----:B------:R0:W-:Y:S01]  /*9d00*/  STG.E.U8 desc[UR36][R8.64], R4 ;  /* 0x0000000408007986 */ /* 0x0001e2000c101124 */
[----:B------:R-:W-:Y:S05]  /*9d10*/  BRA `(.L_x_19231) ;  /* 0x0000000400ac7947 */ /* 0x000fea0003800000 */
.L_x_19239:
        /* <DEDUP_REMOVED lines=22> */
.L_x_19249:
[----:B------:R-:W-:-:S04]  /*9e80*/  PRMT R4, R16, 0x9910, RZ ;  /* 0x0000991010047816 */ /* 0x000fc800000000ff */
[----:B------:R-:W-:-:S05]  /*9e90*/  SHF.R.S32.HI R5, RZ, 0x1f, R4 ;  /* 0x0000001fff057819 */ /* 0x000fca0000011404 */
[----:B------:R0:W-:Y:S01]  /*9ea0*/  STG.E.64 desc[UR36][R8.64], R4 ;  /* 0x0000000408007986 */ /* 0x0001e2000c101b24 */
[----:B------:R-:W-:Y:S05]  /*9eb0*/  BRA `(.L_x_19231) ;  /* 0x0000000400447947 */ /* 0x000fea0003800000 */
.L_x_19248:
[----:B------:R-:W-:-:S05]  /*9ec0*/  PRMT R3, R16, 0x9910, RZ ;  /* 0x0000991010037816 */ /* 0x000fca00000000ff */
[----:B------:R0:W-:Y:S01]  /*9ed0*/  STG.E desc[UR36][R8.64], R3 ;  /* 0x0000000308007986 */ /* 0x0001e2000c101924 */
[----:B------:R-:W-:Y:S05]  /*9ee0*/  BRA `(.L_x_19231) ;  /* 0x0000000400387947 */ /* 0x000fea0003800000 */
.L_x_19238:
        /* <DEDUP_REMOVED lines=11> */
.L_x_19251:
[----:B------:R-:W0:Y:S01]  /*9fa0*/  I2F.F64.S16 R4, R16 ;  /* 0x0000001000047312 */ /* 0x000e220000101c00 */
[----:B------:R-:W-:-:S05]  /*9fb0*/  CS2R R6, SRZ ;  /* 0x0000000000067805 */ /* 0x000fca000001ff00 */
[----:B0-----:R0:W-:Y:S01]  /*9fc0*/  STG.E.128 desc[UR36][R8.64], R4 ;  /* 0x0000000408007986 */ /* 0x0011e2000c101d24 */
[----:B------:R-:W-:Y:S05]  /*9fd0*/  BRA `(.L_x_19231) ;  /* 0x0000000000fc7947 */ /* 0x000fea0003800000 */
.L_x_19250:
[----:B------:R-:W-:-:S13]  /*9fe0*/  ISETP.NE.AND P0, PT, R0, 0xf, PT ;  /* 0x0000000f0000780c */ /* 0x000fda0003f05270 */
[----:B------:R-:W-:Y:S05]  /*9ff0*/  @!P0 BRA `(.L_x_19252) ;  /* 0x0000000000e88947 */ /* 0x000fea0003800000 */
[----:B------:R-:W-:-:S13]  /*a000*/  ISETP.NE.AND P0, PT, R0, 0x17, PT ;  /* 0x000000170000780c */ /* 0x000fda0003f05270 */
[----:B------:R-:W-:Y:S05]  /*a010*/  @!P0 BRA `(.L_x_19253) ;  /* 0x0000000000908947 */ /* 0x000fea0003800000 */
[----:B------:R-:W-:-:S13]  /*a020*/  ISETP.NE.AND P0, PT, R0, 0x18, PT ;  /* 0x000000180000780c */ /* 0x000fda0003f05270 */
[----:B------:R-:W-:Y:S05]  /*a030*/  @!P0 BRA `(.L_x_19254) ;  /* 0x0000000000448947 */ /* 0x000fea0003800000 */
.L_x_19230:
        /* <DEDUP_REMOVED lines=16> */
.L_x_19255:
[----:B------:R-:W-:Y:S05]  /*a140*/  BRA `(.L_x_19231) ;  /* 0x0000000000a07947 */ /* 0x000fea0003800000 */
.L_x_19254:
        /* <DEDUP_REMOVED lines=13> */
.L_x_19257:
[----:B------:R-:W-:Y:S05]  /*a220*/  BSYNC.RECONVERGENT B0 ;  /* 0x0000000000007941 */ /* 0x000fea0003800200 */
.L_x_19256:
[----:B------:R-:W-:-:S05]  /*a230*/  LOP3.LUT R3, R0, 0x80, R3, 0xf8, !PT ;  /* 0x0000008000037812 */ /* 0x000fca00078ef803 */
[----:B------:R0:W-:Y:S01]  /*a240*/  STG.E.U8 desc[UR36][R8.64], R3 ;  /* 0x0000000308007986 */ /* 0x0001e2000c101124 */
[----:B------:R-:W-:Y:S05]  /*a250*/  BRA `(.L_x_19231) ;  /* 0x00000000005c7947 */ /* 0x000fea0003800000 */
.L_x_19253:
        /* <DEDUP_REMOVED lines=12> */
.L_x_19259:
[----:B------:R-:W-:Y:S01]  /*a320*/  IMAD.MOV.U32 R0, RZ, RZ, 0x7f ;  /* 0x0000007fff007424 */ /* 0x000fe200078e00ff */
[----:B------:R-:W-:-:S04]  /*a330*/  ISETP.GT.U32.AND P0, PT, R3, 0x7f800000, PT ;  /* 0x7f8000000300780c */ /* 0x000fc80003f04070 */
[----:B------:R-:W-:-:S09]  /*a340*/  SEL R0, R0, 0x7c, P0 ;  /* 0x0000007c00007807 */ /* 0x000fd20000000000 */
.L_x_19260:
[----:B------:R-:W-:Y:S05]  /*a350*/  BSYNC.RECONVERGENT B0 ;  /* 0x0000000000007941 */ /* 0x000fea0003800200 */
.L_x_19258:
[----:B------:R-:W-:-:S04]  /*a360*/  SHF.R.U32.HI R3, RZ, 0x18, R5 ;  /* 0x00000018ff037819 */ /* 0x000fc80000011605 */
[----:B------:R-:W-:-:S05]  /*a370*/  LOP3.LUT R3, R0, 0x80, R3, 0xf8, !PT ;  /* 0x0000008000037812 */ /* 0x000fca00078ef803 */
[----:B------:R0:W-:Y:S01]  /*a380*/  STG.E.U8 desc[UR36][R8.64], R3 ;  /* 0x0000000308007986 */ /* 0x0001e2000c101124 */
[----:B------:R-:W-:Y:S05]  /*a390*/  BRA `(.L_x_19231) ;  /* 0x00000000000c7947 */ /* 0x000fea0003800000 */
.L_x_19252:
[----:B------:R-:W0:Y:S02]  /*a3a0*/  I2F.S16 R0, R16 ;  /* 0x0000001000007306 */ /* 0x000e240000101400 */
[----:B0-----:R-:W-:-:S05]  /*a3b0*/  F2FP.BF16.F32.PACK_AB R0, RZ, R0 ;  /* 0x00000000ff00723e */ /* 0x001fca00000010ff */
[----:B------:R0:W-:Y:S02]  /*a3c0*/  STG.E.U16 desc[UR36][R8.64], R0 ;  /* 0x0000000008007986 */ /* 0x0001e4000c101524 */
.L_x_19231:
[----:B------:R-:W-:-:S07]  /*a3d0*/  VIADD R19, R19, 0x80 ;  /* 0x0000008013137836 */ /* 0x000fce0000000000 */
.L_x_19190:
[----:B------:R-:W-:Y:S05]  /*a3e0*/  BSYNC.RECONVERGENT B7 ;  /* 0x0000000000077941 */ /* 0x000fea0003800200 */
.L_x_19151:
        /* <DEDUP_REMOVED lines=21> */
.L_x_19264:
[----:B------:R-:W-:Y:S01]  /*a540*/  STG.E.U8 desc[UR36][R2.64], R17 ;  /* 0x0000001102007986 */ /* 0x000fe2000c101124 */
[----:B------:R-:W-:Y:S05]  /*a550*/  EXIT ;  /* 0x000000000000794d */ /* 0x000fea0003800000 */
.L_x_19263:
        /* <DEDUP_REMOVED lines=10> */
.L_x_19267:
[----:B------:R-:W-:-:S05]  /*a600*/  PRMT R5, R17, 0x9910, RZ ;  /* 0x0000991011057816 */ /* 0x000fca00000000ff */
[----:B------:R-:W-:Y:S01]  /*a610*/  STG.E desc[UR36][R2.64], R5 ;  /* 0x0000000502007986 */ /* 0x000fe2000c101924 */
[----:B------:R-:W-:Y:S05]  /*a620*/  EXIT ;  /* 0x000000000000794d */ /* 0x000fea0003800000 */
.L_x_19266:
[----:B------:R-:W-:Y:S01]  /*a630*/  STG.E.U16 desc[UR36][R2.64], R17 ;  /* 0x0000001102007986 */ /* 0x000fe2000c101524 */
[----:B------:R-:W-:Y:S05]  /*a640*/  EXIT ;  /* 0x000000000000794d */ /* 0x000fea0003800000 */
.L_x_19262:
        /* <DEDUP_REMOVED lines=9> */
.L_x_19269:
[----:B------:R-:W0:Y:S02]  /*a6e0*/  I2F.S16 R0, R17 ;  /* 0x0000001100007306 */ /* 0x000e240000101400 */
[----:B0-----:R-:W-:-:S05]  /*a6f0*/  F2FP.F16.F32.PACK_AB R0, RZ, R0 ;  /* 0x00000000ff00723e */ /* 0x001fca00000000ff */
[----:B------:R-:W-:Y:S01]  /*a700*/  STG.E.U16 desc[UR36][R2.64], R0 ;  /* 0x0000000002007986 */ /* 0x000fe2000c101524 */
[----:B------:R-:W-:Y:S05]  /*a710*/  EXIT ;  /* 0x000000000000794d */ /* 0x000fea0003800000 */
.L_x_19268:
        /* <DEDUP_REMOVED lines=10> */
.L_x_19271:
[----:B------:R-:W0:Y:S02]  /*a7c0*/  I2F.S16 R17, R17 ;  /* 0x0000001100117306 */ /* 0x000e240000101400 */
[----:B0-----:R-:W-:-:S04]  /*a7d0*/  F2FP.F16.F32.PACK_AB R5, RZ, R17 ;  /* 0x00000011ff05723e */ /* 0x001fc800000000ff */
[----:B------:R-:W-:-:S05]  /*a7e0*/  PRMT R5, R5, 0x5410, RZ ;  /* 0x0000541005057816 */ /* 0x000fca00000000ff */
[----:B------:R-:W-:Y:S01]  /*a7f0*/  STG.E desc[UR36][R2.64], R5 ;  /* 0x0000000502007986 */ /* 0x000fe2000c101924 */
[----:B------:R-:W-:Y:S05]  /*a800*/  EXIT ;  /* 0x000000000000794d */ /* 0x000fea0003800000 */
.L_x_19270:
[----:B------:R-:W0:Y:S02]  /*a810*/  I2F.F64.S16 R4, R17 ;  /* 0x0000001100047312 */ /* 0x000e240000101c00 */
[----:B0-----:R-:W-:Y:S01]  /*a820*/  STG.E.64 desc[UR36][R2.64], R4 ;  /* 0x0000000402007986 */ /* 0x001fe2000c101b24 */
[----:B------:R-:W-:Y:S05]  /*a830*/  EXIT ;  /* 0x000000000000794d */ /* 0x000fea0003800000 */
.L_x_19261:
        /* <DEDUP_REMOVED lines=12> */
.L_x_19275:
        /* <DEDUP_REMOVED lines=18> */
.L_x_19278:
[----:B------:R-:W-:-:S04]  /*aa20*/  SHF.R.U32.HI R5, RZ, 0x18, R5 ;  /* 0x00000018ff057819 */ /* 0x000fc80000011605 */
[----:B------:R-:W-:-:S07]  /*aa30*/  LOP3.LUT R0, R0, 0x80, R5, 0xf8, !PT ;  /* 0x0000008000007812 */ /* 0x000fce00078ef805 */
.L_x_19277:
[----:B------:R-:W-:Y:S05]  /*aa40*/  BSYNC.RECONVERGENT B0 ;  /* 0x0000000000007941 */ /* 0x000fea0003800200 */
.L_x_19276:
[----:B------:R-:W-:Y:S01]  /*aa50*/  STG.E.U8 desc[UR36][R2.64], R0 ;  /* 0x0000000002007986 */ /* 0x000fe2000c101124 */
[----:B------:R-:W-:Y:S05]  /*aa60*/  EXIT ;  /* 0x000000000000794d */ /* 0x000fea0003800000 */
.L_x_19274:
        /* <DEDUP_REMOVED lines=18> */
.L_x_19281:
[----:B------:R-:W-:-:S04]  /*ab90*/  SHF.R.U32.HI R5, RZ, 0x18, R5 ;  /* 0x00000018ff057819 */ /* 0x000fc80000011605 */
[----:B------:R-:W-:-:S07]  /*aba0*/  LOP3.LUT R0, R0, 0x80, R5, 0xf8, !PT ;  /* 0x0000008000007812 */ /* 0x000fce00078ef805 */
.L_x_19280:
[----:B------:R-:W-:Y:S05]  /*abb0*/  BSYNC.RECONVERGENT B0 ;  /* 0x0000000000007941 */ /* 0x000fea0003800200 */
.L_x_19279:
[----:B------:R-:W-:Y:S01]  /*abc0*/  STG.E.U8 desc[UR36][R2.64], R0 ;  /* 0x0000000002007986 */ /* 0x000fe2000c101124 */
[----:B------:R-:W-:Y:S05]  /*abd0*/  EXIT ;  /* 0x000000000000794d */ /* 0x000fea0003800000 */
.L_x_19273:
        /* <DEDUP_REMOVED lines=22> */
.L_x_19283:
[----:B------:R-:W-:-:S04]  /*ad40*/  PRMT R4, R17, 0x9910, RZ ;  /* 0x0000991011047816 */ /* 0x000fc800000000ff */
[----:B------:R-:W-:-:S05]  /*ad50*/  SHF.R.S32.HI R5, RZ, 0x1f, R4 ;  /* 0x0000001fff057819 */ /* 0x000fca0000011404 */
[----:B------:R-:W-:Y:S01]  /*ad60*/  STG.E.64 desc[UR36][R2.64], R4 ;  /* 0x0000000402007986 */ /* 0x000fe2000c101b24 */
[----:B------:R-:W-:Y:S05]  /*ad70*/  EXIT ;  /* 0x000000000000794d */ /* 0x000fea0003800000 */
.L_x_19282:
[----:B------:R-:W-:-:S05]  /*ad80*/  PRMT R5, R17, 0x9910, RZ ;  /* 0x0000991011057816 */ /* 0x000fca00000000ff */
[----:B------:R-:W-:Y:S01]  /*ad90*/  STG.E desc[UR36][R2.64], R5 ;  /* 0x0000000502007986 */ /* 0x000fe2000c101924 */
[----:B------:R-:W-:Y:S05]  /*ada0*/  EXIT ;  /* 0x000000000000794d */ /* 0x000fea0003800000 */
.L_x_19272:
        /* <DEDUP_REMOVED lines=11> */
.L_x_19285:
[----:B------:R-:W0:Y:S01]  /*ae60*/  I2F.F64.S16 R4, R17 ;  /* 0x0000001100047312 */ /* 0x000e220000101c00 */
[----:B------:R-:W-:-:S05]  /*ae70*/  CS2R R6, SRZ ;  /* 0x0000000000067805 */ /* 0x000fca000001ff00 */
[----:B0-----:R-:W-:Y:S01]  /*ae80*/  STG.E.128 desc[UR36][R2.64], R4 ;  /* 0x0000000402007986 */ /* 0x001fe2000c101d24 */
[----:B------:R-:W-:Y:S05]  /*ae90*/  EXIT ;  /* 0x000000000000794d */ /* 0x000fea0003800000 */
.L_x_19284:
[----:B------:R-:W-:-:S13]  /*aea0*/  ISETP.NE.AND P0, PT, R0, 0xf, PT ;  /* 0x0000000f0000780c */ /* 0x000fda0003f05270 */
[----:B------:R-:W-:Y:S05]  /*aeb0*/  @!P0 BRA `(.L_x_19286) ;  /* 0x0000000000e88947 */ /* 0x000fea0003800000 */
[----:B------:R-:W-:-:S13]  /*aec0*/  ISETP.NE.AND P0, PT, R0, 0x17, PT ;  /* 0x000000170000780c */ /* 0x000fda0003f05270 */
[----:B------:R-:W-:Y:S05]  /*aed0*/  @!P0 BRA `(.L_x_19287) ;  /* 0x0000000000908947 */ /* 0x000fea0003800000 */
[----:B------:R-:W-:-:S13]  /*aee0*/  ISETP.NE.AND P0, PT, R0, 0x18, PT ;  /* 0x000000180000780c */ /* 0x000fda0003f05270 */
[----:B------:R-:W-:Y:S05]  /*aef0*/  @!P0 BRA `(.L_x_19288) ;  /* 0x0000000000448947 */ /* 0x000fea0003800000 */
.L_x_19265:
        /* <DEDUP_REMOVED lines=16> */
.L_x_19289:
[----:B------:R-:W-:Y:S05]  /*b000*/  EXIT ;  /* 0x000000000000794d */ /* 0x000fea0003800000 */
.L_x_19288:
        /* <DEDUP_REMOVED lines=13> */
.L_x_19291:
[----:B------:R-:W-:Y:S05]  /*b0e0*/  BSYNC.RECONVERGENT B0 ;  /* 0x0000000000007941 */ /* 0x000fea0003800200 */
.L_x_19290:
[----:B------:R-:W-:-:S05]  /*b0f0*/  LOP3.LUT R5, R0, 0x80, R5, 0xf8, !PT ;  /* 0x0000008000057812 */ /* 0x000fca00078ef805 */
[----:B------:R-:W-:Y:S01]  /*b100*/  STG.E.U8 desc[UR36][R2.64], R5 ;  /* 0x0000000502007986 */ /* 0x000fe2000c101124 */
[----:B------:R-:W-:Y:S05]  /*b110*/  EXIT ;  /* 0x000000000000794d */ /* 0x000fea0003800000 */
.L_x_19287:
        /* <DEDUP_REMOVED lines=12> */
.L_x_19293:
[----:B------:R-:W-:Y:S01]  /*b1e0*/  IMAD.MOV.U32 R0, RZ, RZ, 0x7f ;  /* 0x0000007fff007424 */ /* 0x000fe200078e00ff */
[----:B------:R-:W-:-:S04]  /*b1f0*/  ISETP.GT.U32.AND P0, PT, R4, 0x7f800000, PT ;  /* 0x7f8000000400780c */ /* 0x000fc80003f04070 */
[----:B------:R-:W-:-:S09]  /*b200*/  SEL R0, R0, 0x7c, P0 ;  /* 0x0000007c00007807 */ /* 0x000fd20000000000 */
.L_x_19294:
[----:B------:R-:W-:Y:S05]  /*b210*/  BSYNC.RECONVERGENT B0 ;  /* 0x0000000000007941 */ /* 0x000fea0003800200 */
.L_x_19292:
[----:B------:R-:W-:-:S04]  /*b220*/  SHF.R.U32.HI R5, RZ, 0x18, R5 ;  /* 0x00000018ff057819 */ /* 0x000fc80000011605 */
[----:B------:R-:W-:-:S05]  /*b230*/  LOP3.LUT R5, R0, 0x80, R5, 0xf8, !PT ;  /* 0x0000008000057812 */ /* 0x000fca00078ef805 */
[----:B------:R-:W-:Y:S01]  /*b240*/  STG.E.U8 desc[UR36][R2.64], R5 ;  /* 0x0000000502007986 */ /* 0x000fe2000c101124 */
[----:B------:R-:W-:Y:S05]  /*b250*/  EXIT ;  /* 0x000000000000794d */ /* 0x000fea0003800000 */
.L_x_19286:
[----:B------:R-:W0:Y:S02]  /*b260*/  I2F.S16 R0, R17 ;  /* 0x0000001100007306 */ /* 0x000e240000101400 */
[----:B0-----:R-:W-:-:S05]  /*b270*/  F2FP.BF16.F32.PACK_AB R0, RZ, R0 ;  /* 0x00000000ff00723e */ /* 0x001fca00000010ff */
[----:B------:R-:W-:Y:S01]  /*b280*/  STG.E.U16 desc[UR36][R2.64], R0 ;  /* 0x0000000002007986 */ /* 0x000fe2000c101524 */
[----:B------:R-:W-:Y:S05]  /*b290*/  EXIT ;  /* 0x000000000000794d */ /* 0x000fea0003800000 */
.L_x_19295:
        /* <DEDUP_REMOVED lines=14> */
.L_x_41846:


//--------------------- .text._ZN2at6native18elementwise_kernelILi128ELi4EZNS0_22gpu_kernel_impl_nocastINS0_13BinaryFunctorIsssZZZNS0_19minimum_kernel_cudaERNS_18TensorIteratorBaseEENKUlvE_clEvENKUlvE3_clEvEUlssE_EEEEvS5_RKT_EUliE_EEviT1_ --------------------------
	.section	.text._ZN2at6native18elementwise_kernelILi128ELi4EZNS0_22gpu_kernel_impl_nocastINS0_13BinaryFunctorIsssZZZNS0_19minimum_kernel_cudaERNS_18TensorIteratorBaseEENKUlvE_clEvENKUlvE3_clEvEUlssE_EEEEvS5_RKT_EUliE_EEviT1_,"ax",@progbits
	.align	128
        .global         _ZN2at6native18elementwise_kernelILi128ELi4EZNS0_22gpu_kernel_impl_nocastINS0_13BinaryFunctorIsssZZZNS0_19minimum_kernel_cudaERNS_18TensorIteratorBaseEENKUlvE_clEvENKUlvE3_clEvEUlssE_EEEEvS5_RKT_EUliE_EEviT1_
        .type           _ZN2at6native18elementwise_kernelILi128ELi4EZNS0_22gpu_kernel_impl_nocastINS0_13BinaryFunctorIsssZZZNS0_19minimum_kernel_cudaERNS_18TensorIteratorBaseEENKUlvE_clEvENKUlvE3_clEvEUlssE_EEEEvS5_RKT_EUliE_EEviT1_,@function
        .size           _ZN2at6native18elementwise_kernelILi128ELi4EZNS0_22gpu_kernel_impl_nocastINS0_13BinaryFunctorIsssZZZNS0_19minimum_kernel_cudaERNS_18TensorIteratorBaseEENKUlvE_clEvENKUlvE3_clEvEUlssE_EEEEvS5_RKT_EUliE_EEviT1_,(.L_x_41847 - _ZN2at6native18elementwise_kernelILi128ELi4EZNS0_22gpu_kernel_impl_nocastINS0_13BinaryFunctorIsssZZZNS0_19minimum_kernel_cudaERNS_18TensorIteratorBaseEENKUlvE_clEvENKUlvE3_clEvEUlssE_EEEEvS5_RKT_EUliE_EEviT1_)
        .other          _ZN2at6native18elementwise_kernelILi128ELi4EZNS0_22gpu_kernel_impl_nocastINS0_13BinaryFunctorIsssZZZNS0_19minimum_kernel_cudaERNS_18TensorIteratorBaseEENKUlvE_clEvENKUlvE3_clEvEUlssE_EEEEvS5_RKT_EUliE_EEviT1_,@"STO_CUDA_ENTRY STV_DEFAULT"
_ZN2at6native18elementwise_kernelILi128ELi4EZNS0_22gpu_kernel_impl_nocastINS0_13BinaryFunctorIsssZZZNS0_19minimum_kernel_cudaERNS_18TensorIteratorBaseEENKUlvE_clEvENKUlvE3_clEvEUlssE_EEEEvS5_RKT_EUliE_EEviT1_:
.text._ZN2at6native18elementwise_kernelILi128ELi4EZNS0_22gpu_kernel_impl_nocastINS0_13BinaryFunctorIsssZZZNS0_19minimum_kernel_cudaERNS_18TensorIteratorBaseEENKUlvE_clEvENKUlvE3_clEvEUlssE_EEEEvS5_RKT_EUliE_EEviT1_:
        /* <DEDUP_REMOVED lines=17> */
[----:B-1----:R-:W2:Y:S03]  /*0110*/  LDG.E.U16 R6, desc[UR6][R6.64] ;  /* 0x0000000606067981 */ /* 0x002ea6000c1e1500 */
[----:B------:R-:W0:Y:S01]  /*0120*/  LDC.64 R8, c[0x0][0x5e8] ;  /* 0x00017a00ff087b82 */ /* 0x000e220000000a00 */
[----:B------:R-:W-:-:S04]  /*0130*/  IADD3 R3, PT, PT, R3, 0x80, RZ ;  /* 0x0000008003037810 */ /* 0x000fc80007ffe0ff */
[----:B------:R-:W-:-:S13]  /*0140*/  ISETP.GE.AND P0, PT, R3, UR4, PT ;  /* 0x0000000403007c0c */ /* 0x000fda000bf06270 */
[----:B------:R-:W-:Y:S05]  /*0150*/  @P0 BREAK.RELIABLE B1 ;  /* 0x0000000000010942 */ /* 0x000fea0003800100 */
[----:B--2---:R-:W-:-:S05]  /*0160*/  VIMNMX.S16x2 R0, PT, PT, R4, R6, PT ;  /* 0x0000000604007248 */ /* 0x004fca0003fe0300 */
[----:B0-----:R0:W-:Y:S01]  /*0170*/  STG.E.U16 desc[UR6][R8.64], R0 ;  /* 0x0000000008007986 */ /* 0x0011e2000c101506 */
[----:B------:R-:W-:Y:S05]  /*0180*/  @P0 BRA `(.L_x_19300) ;  /* 0x0000000000500947 */ /* 0x000fea0003800000 */
[----:B------:R-:W1:Y:S08]  /*0190*/  LDC.64 R4, c[0x0][0x5f0] ;  /* 0x00017c00ff047b82 */ /* 0x000e700000000a00 */
[----:B------:R-:W2:Y:S01]  /*01a0*/  LDC.64 R6, c[0x0][0x5f8] ;  /* 0x00017e00ff067b82 */ /* 0x000ea20000000a00 */
[----:B-1----:R-:W3:Y:S04]  /*01b0*/  LDG.E.U16 R4, desc[UR6][R4.64] ;  /* 0x0000000604047981 */ /* 0x002ee8000c1e1500 */
[----:B--2---:R-:W3:Y:S03]  /*01c0*/  LDG.E.U16 R6, desc[UR6][R6.64] ;  /* 0x0000000606067981 */ /* 0x004ee6000c1e1500 */
[----:B0-----:R-:W0:Y:S01]  /*01d0*/  LDC.64 R8, c[0x0][0x5e8] ;  /* 0x00017a00ff087b82 */ /* 0x001e220000000a00 */
[----:B------:R-:W-:-:S02]  /*01e0*/  IADD3 R3, PT, PT, R3, 0x80, RZ ;  /* 0x0000008003037810 */ /* 0x000fc40007ffe0ff */
[----:B---3--:R-:W-:-:S05]  /*01f0*/  VIMNMX.S16x2 R0, PT, PT, R4, R6, PT ;  /* 0x0000000604007248 */ /* 0x008fca0003fe0300 */
[----:B0-----:R0:W-:Y:S02]  /*0200*/  STG.E.U16 desc[UR6][R8.64], R0 ;  /* 0x0000000008007986 */ /* 0x0011e4000c101506 */
.L_x_19299:
[----:B------:R-:W-:-:S13]  /*0210*/  ISETP.GE.AND P0, PT, R3, UR4, PT ;  /* 0x0000000403007c0c */ /* 0x000fda000bf06270 */
[----:B------:R-:W-:Y:S05]  /*0220*/  @P0 BREAK.RELIABLE B1 ;  /* 0x0000000000010942 */ /* 0x000fea0003800100 */
[----:B------:R-:W-:Y:S05]  /*0230*/  @P0 BRA `(.L_x_19300) ;  /* 0x0000000000240947 */ /* 0x000fea0003800000 */
[----:B------:R-:W-:Y:S05]  /*0240*/  BSYNC.RELIABLE B1 ;  /* 0x0000000000017941 */ /* 0x000fea0003800100 */
.L_x_19298:
        /* <DEDUP_REMOVED lines=8> */
.L_x_19300:
[----:B------:R-:W-:Y:S05]  /*02d0*/  BSYNC.RECONVERGENT B0 ;  /* 0x0000000000007941 */ /* 0x000fea0003800200 */
.L_x_19297:
[----:B------:R-:W-:Y:S05]  /*02e0*/  WARPSYNC.ALL ;  /* 0x0000000000007948 */ /* 0x000fea0003800000 */
[----:B------:R-:W-:-:S13]  /*02f0*/  ISETP.GE.AND P0, PT, R3, UR4, PT ;  /* 0x0000000403007c0c */ /* 0x000fda000bf06270 */
[----:B------:R-:W-:Y:S05]  /*0300*/  @P0 EXIT ;  /* 0x000000000000094d */ /* 0x000fea0003800000 */
[----:B------:R-:W2:Y:S08]  /*0310*/  LDC.64 R2, c[0x0][0x5f0] ;  /* 0x00017c00ff027b82 */ /* 0x000eb00000000a00 */
[----:B------:R-:W3:Y:S01]  /*0320*/  LDC.64 R4, c[0x0][0x5f8] ;  /* 0x00017e00ff047b82 */ /* 0x000ee20000000a00 */
[----:B--2---:R-:W0:Y:S04]  /*0330*/  LDG.E.U16 R2, desc[UR6][R2.64] ;  /* 0x0000000602027981 */ /* 0x004e28000c1e1500 */
[----:B---3--:R-:W0:Y:S03]  /*0340*/  LDG.E.U16 R4, desc[UR6][R4.64] ;  /* 0x0000000604047981 */ /* 0x008e26000c1e1500 */
[----:B------:R-:W2:Y:S01]  /*0350*/  LDC.64 R6, c[0x0][0x5e8] ;  /* 0x00017a00ff067b82 */ /* 0x000ea20000000a00 */
[----:B01----:R-:W-:-:S05]  /*0360*/  VIMNMX.S16x2 R0, PT, PT, R2, R4, PT ;  /* 0x0000000402007248 */ /* 0x003fca0003fe0300 */
[----:B--2---:R-:W-:Y:S01]  /*0370*/  STG.E.U16 desc[UR6][R6.64], R0 ;  /* 0x0000000006007986 */ /* 0x004fe2000c101506 */
[----:B------:R-:W-:Y:S05]  /*0380*/  EXIT ;  /* 0x000000000000794d */ /* 0x000fea0003800000 */
.L_x_19296:
        /* <DEDUP_REMOVED lines=356> */
.L_x_19304:
[----:B------:R-:W0:Y:S02]  /*19d0*/  LDCU.128 UR8, c[0x0][0x5f0] ;  /* 0x0000be00ff0877ac */ /* 0x000e240008000c00 */
[----:B0-----:R-:W-:Y:S02]  /*19e0*/  IADD3 R6, P0, PT, R6, UR8, RZ ;  /* 0x0000000806067c10 */ /* 0x001fe4000ff1e0ff */
[----:B------:R-:W-:Y:S02]  /*19f0*/  IADD3 R8, P1, PT, R4, UR10, RZ ;  /* 0x0000000a04087c10 */ /* 0x000fe4000ff3e0ff */
[----:B------:R-:W-:Y:S01]  /*1a00*/  IADD3.X R7, PT, PT, RZ, UR9, RZ, P0, !PT ;  /* 0x00000009ff077c10 */ /* 0x000fe200087fe4ff */
[----:B------:R-:W0:Y:S01]  /*1a10*/  LDCU.64 UR8, c[0x0][0x5e8] ;  /* 0x0000bd00ff0877ac */ /* 0x000e220008000a00 */
[----:B------:R-:W-:-:S03]  /*1a20*/  IADD3.X R9, PT, PT, RZ, UR11, RZ, P1, !PT ;  /* 0x0000000bff097c10 */ /* 0x000fc60008ffe4ff */
[----:B------:R-:W2:Y:S04]  /*1a30*/  LDG.E.U16 R6, desc[UR6][R6.64] ;  /* 0x0000000606067981 */ /* 0x000ea8000c1e1500 */
[----:B------:R-:W2:Y:S01]  /*1a40*/  LDG.E.U16 R8, desc[UR6][R8.64] ;  /* 0x0000000608087981 */ /* 0x000ea2000c1e1500 */
[----:B------:R-:W-:Y:S02]  /*1a50*/  IADD3 R3, PT, PT, R3, 0x80, RZ ;  /* 0x0000008003037810 */ /* 0x000fe40007ffe0ff */
[----:B0-----:R-:W-:-:S04]  /*1a60*/  IADD3 R4, P0, PT, R5, UR8, RZ ;  /* 0x0000000805047c10 */ /* 0x001fc8000ff1e0ff */
[----:B------:R-:W-:Y:S02]  /*1a70*/  IADD3.X R5, PT, PT, RZ, UR9, RZ, P0, !PT ;  /* 0x00000009ff057c10 */ /* 0x000fe400087fe4ff */
[----:B------:R-:W-:-:S13]  /*1a80*/  ISETP.GE.AND P0, PT, R3, UR4, PT ;  /* 0x0000000403007c0c */ /* 0x000fda000bf06270 */
[----:B------:R-:W-:Y:S05]  /*1a90*/  @P0 BREAK.RELIABLE B1 ;  /* 0x0000000000010942 */ /* 0x000fea0003800100 */
[----:B--2---:R-:W-:-:S05]  /*1aa0*/  VIMNMX.S16x2 R7, PT, PT, R6, R8, PT ;  /* 0x0000000806077248 */ /* 0x004fca0003fe0300 */
[----:B------:R0:W-:Y:S01]  /*1ab0*/  STG.E.U16 desc[UR6][R4.64], R7 ;  /* 0x0000000704007986 */ /* 0x0001e2000c101506 */
        /* <DEDUP_REMOVED lines=349> */
.L_x_19306:
        /* <DEDUP_REMOVED lines=11> */
[----:B--2---:R-:W-:-:S05]  /*3140*/  VIMNMX.S16x2 R7, PT, PT, R6, R8, PT ;  /* 0x0000000806077248 */ /* 0x004fca0003fe0300 */
[----:B------:R0:W-:Y:S02]  /*3150*/  STG.E.U16 desc[UR6][R4.64], R7 ;  /* 0x0000000704007986 */ /* 0x0001e4000c101506 */
.L_x_19303:
[----:B------:R-:W-:-:S13]  /*3160*/  ISETP.GE.AND P0, PT, R3, UR4, PT ;  /* 0x0000000403007c0c */ /* 0x000fda000bf06270 */
[----:B------:R-:W-:Y:S05]  /*3170*/  @P0 BREAK.RELIABLE B1 ;  /* 0x0000000000010942 */ /* 0x000fea0003800100 */
[----:B------:R-:W-:Y:S05]  /*3180*/  @P0 BRA `(.L_x_19305) ;  /* 0x0000001400a80947 */ /* 0x000fea0003800000 */
[----:B------:R-:W-:Y:S05]  /*3190*/  BSYNC.RELIABLE B1 ;  /* 0x0000000000017941 */ /* 0x000fea0003800100 */
.L_x_19302:
        /* <DEDUP_REMOVED lines=348> */
.L_x_19307:
        /* <DEDUP_REMOVED lines=13> */
.L_x_19305:
[----:B------:R-:W-:Y:S05]  /*4830*/  BSYNC.RECONVERGENT B0 ;  /* 0x0000000000007941 */ /* 0x000fea0003800200 */
.L_x_19301:
        /* <DEDUP_REMOVED lines=351> */
.L_x_19308:
[----:B------:R-:W0:Y:S01]  /*5e30*/  LDCU.128 UR8, c[0x0][0x5f0] ;  /* 0x0000be00ff0877ac */ /* 0x000e220008000c00 */
[----:B------:R-:W1:Y:S01]  /*5e40*/  LDCU.64 UR4, c[0x0][0x5e8] ;  /* 0x0000bd00ff0477ac */ /* 0x000e620008000a00 */
[----:B0-----:R-:W-:Y:S02]  /*5e50*/  IADD3 R4, P0, PT, R4, UR8, RZ ;  /* 0x0000000804047c10 */ /* 0x001fe4000ff1e0ff */
[----:B------:R-:W-:Y:S02]  /*5e60*/  IADD3 R6, P1, PT, R2, UR10, RZ ;  /* 0x0000000a02067c10 */ /* 0x000fe4000ff3e0ff */
[----:B------:R-:W-:Y:S02]  /*5e70*/  IADD3.X R5, PT, PT, RZ, UR9, RZ, P0, !PT ;  /* 0x00000009ff057c10 */ /* 0x000fe400087fe4ff */
[----:B------:R-:W-:-:S03]  /*5e80*/  IADD3.X R7, PT, PT, RZ, UR11, RZ, P1, !PT ;  /* 0x0000000bff077c10 */ /* 0x000fc60008ffe4ff */
[----:B------:R-:W2:Y:S04]  /*5e90*/  LDG.E.U16 R4, desc[UR6][R4.64] ;  /* 0x0000000604047981 */ /* 0x000ea8000c1e1500 */
[----:B------:R-:W2:Y:S01]  /*5ea0*/  LDG.E.U16 R6, desc[UR6][R6.64] ;  /* 0x0000000606067981 */ /* 0x000ea2000c1e1500 */
[----:B-1----:R-:W-:-:S04]  /*5eb0*/  IADD3 R2, P0, PT, R3, UR4, RZ ;  /* 0x0000000403027c10 */ /* 0x002fc8000ff1e0ff */
[----:B------:R-:W-:Y:S02]  /*5ec0*/  IADD3.X R3, PT, PT, RZ, UR5, RZ, P0, !PT ;  /* 0x00000005ff037c10 */ /* 0x000fe400087fe4ff */
[----:B--2---:R-:W-:-:S05]  /*5ed0*/  VIMNMX.S16x2 R0, PT, PT, R4, R6, PT ;  /* 0x0000000604007248 */ /* 0x004fca0003fe0300 */
[----:B------:R-:W-:Y:S01]  /*5ee0*/  STG.E.U16 desc[UR6][R2.64], R0 ;  /* 0x0000000002007986 */ /* 0x000fe2000c101506 */
[----:B------:R-:W-:Y:S05]  /*5ef0*/  EXIT ;  /* 0x000000000000794d */ /* 0x000fea0003800000 */
.L_x_19309:
        /* <DEDUP_REMOVED lines=16> */
.L_x_41847:


//--------------------- .text._ZN2at6native27unrolled_elementwise_kernelINS0_13BinaryFunctorIsssZZZNS0_19minimum_kernel_cudaERNS_18TensorIteratorBaseEENKUlvE_clEvENKUlvE3_clEvEUlssE_EESt5arrayIPcLm3EELi4E23TrivialOffsetCalculatorILi2EjESC_ILi1EjENS0_6memory15LoadWithoutCastENSF_16StoreWithoutCastEEEviT_T0_T2_T3_T4_T5_ --------------------------
	.section	.text._ZN2at6native27unrolled_elementwise_kernelINS0_13BinaryFunctorIsssZZZNS0_19minimum_kernel_cudaERNS_18TensorIteratorBaseEENKUlvE_clEvENKUlvE3_clEvEUlssE_EESt5arrayIPcLm3EELi4E23TrivialOffsetCalculatorILi2EjESC_ILi1EjENS0_6memory15LoadWithoutCastENSF_16StoreWithoutCastEEEviT_T0_T2_T3_T4_T5_,"ax",@progbits
	.align	128
        .global         _ZN2at6native27unrolled_elementwise_kernelINS0_13BinaryFunctorIsssZZZNS0_19minimum_kernel_cudaERNS_18TensorIteratorBaseEENKUlvE_clEvENKUlvE3_clEvEUlssE_EESt5arrayIPcLm3EELi4E23TrivialOffsetCalculatorILi2EjESC_ILi1EjENS0_6memory15LoadWithoutCastENSF_16StoreWithoutCastEEEviT_T0_T2_T3_T4_T5_
        .type           _ZN2at6native27unrolled_elementwise_kernelINS0_13BinaryFunctorIsssZZZNS0_19minimum_kernel_cudaERNS_18TensorIteratorBaseEENKUlvE_clEvENKUlvE3_clEvEUlssE_EESt5arrayIPcLm3EELi4E23TrivialOffsetCalculatorILi2EjESC_ILi1EjENS0_6memory15LoadWithoutCastENSF_16StoreWithoutCastEEEviT_T0_T2_T3_T4_T5_,@function
        .size           _ZN2at6native27unrolled_elementwise_kernelINS0_13BinaryFunctorIsssZZZNS0_19minimum_kernel_cudaERNS_18TensorIteratorBaseEENKUlvE_clEvENKUlvE3_clEvEUlssE_EESt5arrayIPcLm3EELi4E23TrivialOffsetCalculatorILi2EjESC_ILi1EjENS0_6memory15LoadWithoutCastENSF_16StoreWithoutCastEEEviT_T0_T2_T3_T4_T5_,(.L_x_41848 - _ZN2at6native27unrolled_elementwise_kernelINS0_13BinaryFunctorIsssZZZNS0_19minimum_kernel_cudaERNS_18TensorIteratorBaseEENKUlvE_clEvENKUlvE3_clEvEUlssE_EESt5arrayIPcLm3EELi4E23TrivialOffsetCalculatorILi2EjESC_ILi1EjENS0_6memory15LoadWithoutCastENSF_16StoreWithoutCastEEEviT_T0_T2_T3_T4_T5_)
        .other          _ZN2at6native27unrolled_elementwise_kernelINS0_13BinaryFunctorIsssZZZNS0_19minimum_kernel_cudaERNS_18TensorIteratorBaseEENKUlvE_clEvENKUlvE3_clEvEUlssE_EESt5arrayIPcLm3EELi4E23TrivialOffsetCalculatorILi2EjESC_ILi1EjENS0_6memory15LoadWithoutCastENSF_16StoreWithoutCastEEEviT_T0_T2_T3_T4_T5_,@"STO_CUDA_ENTRY STV_DEFAULT"
_ZN2at6native27unrolled_elementwise_kernelINS0_13BinaryFunctorIsssZZZNS0_19minimum_kernel_cudaERNS_18TensorIteratorBaseEENKUlvE_clEvENKUlvE3_clEvEUlssE_EESt5arrayIPcLm3EELi4E23TrivialOffsetCalculatorILi2EjESC_ILi1EjENS0_6memory15LoadWithoutCastENSF_16StoreWithoutCastEEEviT_T0_T2_T3_T4_T5_:
.text._ZN2at6native27unrolled_elementwise_kernelINS0_13BinaryFunctorIsssZZZNS0_19minimum_kernel_cudaERNS_18TensorIteratorBaseEENKUlvE_clEvENKUlvE3_clEvEUlssE_EESt5arrayIPcLm3EELi4E23TrivialOffsetCalculatorILi2EjESC_ILi1EjENS0_6memory15LoadWithoutCastENSF_16StoreWithoutCastEEEviT_T0_T2_T3_T4_T5_:
[----:B------:R-:W-:Y:S01]  /*0000*/  LDC R1, c[0x0][0x37c] ;  /* 0x0000df00ff017b82 */ /* 0x000fe20000000800 */
[----:B------:R-:W0:Y:S07]  /*0010*/  S2R R3, SR_CTAID.X ;  /* 0x0000000000037919 */ /* 0x000e2e0000002500 */
[----:B------:R-:W0:Y:S01]  /*0020*/  LDC R2, c[0x0][0x380] ;  /* 0x0000e000ff027b82 */ /* 0x000e220000000800 */
[----:B------:R-:W1:Y:S01]  /*0030*/  LDCU.64 UR4, c[0x0][0x358] ;  /* 0x00006b00ff0477ac */ /* 0x000e620008000a00 */
[----:B------:R-:W-:Y:S01]  /*0040*/  PRMT R4, RZ, 0x7610, R4 ;  /* 0x00007610ff047816 */ /* 0x000fe20000000004 */
[----:B------:R-:W2:Y:S05]  /*0050*/  S2R R0, SR_TID.X ;  /* 0x0000000000007919 */ /* 0x000eaa0000002100 */
[----:B------:R-:W3:Y:S08]  /*0060*/  LDC.64 R26, c[0x0][0x390] ;  /* 0x0000e400ff1a7b82 */ /* 0x000ef00000000a00 */
[----:B------:R-:W4:Y:S08]  /*0070*/  LDC.64 R28, c[0x0][0x398] ;  /* 0x0000e600ff1c7b82 */ /* 0x000f300000000a00 */
[----:B------:R-:W5:Y:S01]  /*0080*/  LDC.64 R6, c[0x0][0x390] ;  /* 0x0000e400ff067b82 */ /* 0x000f620000000a00 */
[----:B0-----:R-:W-:-:S07]  /*0090*/  IMAD R5, R3, -0x200, R2 ;  /* 0xfffffe0003057824 */ /* 0x001fce00078e0202 */
[----:B------:R-:W0:Y:S01]  /*00a0*/  LDC.64 R16, c[0x0][0x398] ;  /* 0x0000e600ff107b82 */ /* 0x000e220000000a00 */
[----:B------:R-:W-:Y:S01]  /*00b0*/  PRMT R2, RZ, 0x7610, R2 ;  /* 0x00007610ff027816 */ /* 0x000fe20000000002 */
[----:B--2---:R-:W-:Y:S01]  /*00c0*/  IMAD.MOV.U32 R9, RZ, RZ, R0 ;  /* 0x000000ffff097224 */ /* 0x004fe200078e0000 */
[----:B------:R-:W-:-:S05]  /*00d0*/  ISETP.GE.AND P0, PT, R0, R5, PT ;  /* 0x000000050000720c */ /* 0x000fca0003f06270 */
[----:B------:R-:W2:Y:S08]  /*00e0*/  LDC.64 R18, c[0x0][0x390] ;  /* 0x0000e400ff127b82 */ /* 0x000eb00000000a00 */
[----:B------:R-:W2:Y:S01]  /*00f0*/  LDC.64 R20, c[0x0][0x398] ;  /* 0x0000e600ff147b82 */ /* 0x000ea20000000a00 */
[----:B------:R-:W-:Y:S01]  /*0100*/  @!P0 VIADD R0, R9, 0x80 ;  /* 0x0000008009008836 */ /* 0x000fe20000000000 */
[----:B------:R-:W-:-:S04]  /*0110*/  @!P0 LEA R13, R3, R9, 0x9 ;  /* 0x00000009030d8211 */ /* 0x000fc800078e48ff */
[----:B------:R-:W-:Y:S01]  /*0120*/  ISETP.GE.AND P1, PT, R0, R5, PT ;  /* 0x000000050000720c */ /* 0x000fe20003f26270 */
[C---:B---3--:R-:W-:Y:S01]  /*0130*/  @!P0 IMAD.WIDE.U32 R26, R13.reuse, 0x2, R26 ;  /* 0x000000020d1a8825 */ /* 0x048fe200078e001a */
[----:B------:R-:W3:Y:S03]  /*0140*/  LDC.64 R22, c[0x0][0x390] ;  /* 0x0000e400ff167b82 */ /* 0x000ee60000000a00 */
[----:B----4-:R-:W-:-:S05]  /*0150*/  @!P0 IMAD.WIDE.U32 R28, R13, 0x2, R28 ;  /* 0x000000020d1c8825 */ /* 0x010fca00078e001c */
[----:B------:R-:W4:Y:S01]  /*0160*/  LDC.64 R24, c[0x0][0x398] ;  /* 0x0000e600ff187b82 */ /* 0x000f220000000a00 */
[----:B------:R-:W-:Y:S01]  /*0170*/  PRMT R8, RZ, 0x7610, R8 ;  /* 0x00007610ff087816 */ /* 0x000fe20000000008 */
[----:B-1----:R-:W4:Y:S01]  /*0180*/  @!P0 LDG.E.U16 R4, desc[UR4][R26.64] ;  /* 0x000000041a048981 */ /* 0x002f22000c1e1500 */
[----:B------:R-:W-:Y:S01]  /*0190*/  @!P1 IMAD R15, R3, 0x200, R0 ;  /* 0x00000200030f9824 */ /* 0x000fe200078e0200 */
[----:B------:R-:W-:Y:S02]  /*01a0*/  @!P1 IADD3 R0, PT, PT, R0, 0x80, RZ ;  /* 0x0000008000009810 */ /* 0x000fe40007ffe0ff */
[----:B------:R-:W-:Y:S01]  /*01b0*/  PRMT R10, RZ, 0x7610, R10 ;  /* 0x00007610ff0a7816 */ /* 0x000fe2000000000a */
[C---:B-----5:R-:W-:Y:S01]  /*01c0*/  @!P1 IMAD.WIDE.U32 R6, R15.reuse, 0x2, R6 ;  /* 0x000000020f069825 */ /* 0x060fe200078e0006 */
[----:B------:R-:W-:Y:S01]  /*01d0*/  ISETP.GE.AND P3, PT, R0, R5, PT ;  /* 0x000000050000720c */ /* 0x000fe20003f66270 */
[----:B------:R-:W5:Y:S01]  /*01e0*/  @!P0 LDG.E.U16 R2, desc[UR4][R28.64] ;  /* 0x000000041c028981 */ /* 0x000f62000c1e1500 */
[----:B------:R-:W-:Y:S01]  /*01f0*/  PRMT R12, RZ, 0x7610, R12 ;  /* 0x00007610ff0c7816 */ /* 0x000fe2000000000c */
[----:B0-----:R-:W-:-:S10]  /*0200*/  @!P1 IMAD.WIDE.U32 R16, R15, 0x2, R16 ;  /* 0x000000020f109825 */ /* 0x001fd400078e0010 */
[----:B------:R-:W-:Y:S02]  /*0210*/  @!P3 IMAD R11, R3, 0x200, R0 ;  /* 0x00000200030bb824 */ /* 0x000fe400078e0200 */
[----:B------:R-:W-:Y:S01]  /*0220*/  @!P3 VIADD R0, R0, 0x80 ;  /* 0x000000800000b836 */ /* 0x000fe20000000000 */
[----:B------:R-:W-:Y:S01]  /*0230*/  PRMT R14, RZ, 0x7610, R14 ;  /* 0x00007610ff0e7816 */ /* 0x000fe2000000000e */
[----:B--2---:R-:W-:-:S03]  /*0240*/  @!P3 IMAD.WIDE.U32 R18, R11, 0x2, R18 ;  /* 0x000000020b12b825 */ /* 0x004fc600078e0012 */
[----:B------:R-:W-:Y:S01]  /*0250*/  ISETP.GE.AND P2, PT, R0, R5, PT ;  /* 0x000000050000720c */ /* 0x000fe20003f46270 */
[----:B------:R-:W-:Y:S01]  /*0260*/  @!P3 IMAD.WIDE.U32 R20, R11, 0x2, R20 ;  /* 0x000000020b14b825 */ /* 0x000fe200078e0014 */
[----:B------:R-:W2:Y:S04]  /*0270*/  @!P3 LDG.E.U16 R8, desc[UR4][R18.64] ;  /* 0x000000041208b981 */ /* 0x000ea8000c1e1500 */
[----:B------:R-:W2:Y:S07]  /*0280*/  @!P3 LDG.E.U16 R10, desc[UR4][R20.64] ;  /* 0x00000004140ab981 */ /* 0x000eae000c1e1500 */
[--C-:B------:R-:W-:Y:S01]  /*0290*/  @!P2 IMAD R13, R3, 0x200, R0.reuse ;  /* 0x00000200030da824 */ /* 0x100fe200078e0200 */
[----:B------:R-:W-:-:S03]  /*02a0*/  PRMT R0, RZ, 0x7610, R0 ;  /* 0x00007610ff007816 */ /* 0x000fc60000000000 */
[----:B---3--:R-:W-:-:S03]  /*02b0*/  @!P2 IMAD.WIDE.U32 R22, R13, 0x2, R22 ;  /* 0x000000020d16a825 */ /* 0x008fc600078e0016 */
[----:B------:R0:W3:Y:S01]  /*02c0*/  @!P1 LDG.E.U16 R0, desc[UR4][R6.64] ;  /* 0x0000000406009981 */ /* 0x0000e2000c1e1500 */
[----:B----4-:R-:W-:-:S03]  /*02d0*/  @!P2 IMAD.WIDE.U32 R24, R13, 0x2, R24 ;  /* 0x000000020d18a825 */ /* 0x010fc600078e0018 */
[----:B------:R-:W4:Y:S04]  /*02e0*/  @!P2 LDG.E.U16 R12, desc[UR4][R22.64] ;  /* 0x00000004160ca981 */ /* 0x000f28000c1e1500 */
[----:B------:R-:W4:Y:S01]  /*02f0*/  @!P2 LDG.E.U16 R14, desc[UR4][R24.64] ;  /* 0x00000004180ea981 */ /* 0x000f22000c1e1500 */
[----:B0-----:R-:W-:-:S06]  /*0300*/  PRMT R6, RZ, 0x7610, R6 ;  /* 0x00007610ff067816 */ /* 0x001fcc0000000006 */
[----:B------:R-:W3:Y:S01]  /*0310*/  @!P1 LDG.E.U16 R6, desc[UR4][R16.64] ;  /* 0x0000000410069981 */ /* 0x000ee2000c1e1500 */
[----:B------:R-:W-:Y:S01]  /*0320*/  ISETP.GE.AND P0, PT, R9, R5, PT ;  /* 0x000000050900720c */ /* 0x000fe20003f06270 */
[----:B------:R-:W-:Y:S04]  /*0330*/  BSSY.RECONVERGENT B0, `(.L_x_19310) ;  /* 0x000001b000007945 */ /* 0x000fe80003800200 */
[----:B------:R-:W-:Y:S01]  /*0340*/  BSSY.RELIABLE B1, `(.L_x_19311) ;  /* 0x0000013000017945 */ /* 0x000fe20003800100 */
[----:B-----5:R-:W-:Y:S02]  /*0350*/  VIMNMX.S16x2 R2, PT, PT, R4, R2, PT ;  /* 0x0000000204027248 */ /* 0x020fe40003fe0300 */
[----:B--2---:R-:W-:Y:S02]  /*0360*/  VIMNMX.S16x2 R8, PT, PT, R8, R10, PT ;  /* 0x0000000a08087248 */ /* 0x004fe40003fe0300 */
[----:B----4-:R-:W-:-:S02]  /*0370*/  VIMNMX.S16x2 R12, PT, PT, R12, R14, PT ;  /* 0x0000000e0c0c7248 */ /* 0x010fc40003fe0300 */
[----:B---3--:R-:W-:Y:S01]  /*0380*/  VIMNMX.S16x2 R0, PT, PT, R0, R6, PT ;  /* 0x0000000600007248 */ /* 0x008fe20003fe0300 */
        /* <DEDUP_REMOVED lines=14> */
.L_x_19312:
[----:B------:R-:W-:Y:S05]  /*0470*/  BSYNC.RELIABLE B1 ;  /* 0x0000000000017941 */ /* 0x000fea0003800100 */
.L_x_19311:
[----:B------:R-:W-:-:S13]  /*0480*/  ISETP.GE.AND P0, PT, R9, R5, PT ;  /* 0x000000050900720c */ /* 0x000fda0003f06270 */
[----:B0-----:R-:W0:Y:S01]  /*0490*/  @!P0 LDC.64 R6, c[0x0][0x388] ;  /* 0x0000e200ff068b82 */ /* 0x001e220000000a00 */
[----:B------:R-:W-:Y:S01]  /*04a0*/  @!P0 LEA R11, R3, R9, 0x9 ;  /* 0x00000009030b8211 */ /* 0x000fe200078e48ff */
[----:B------:R-:W-:-:S04]  /*04b0*/  @!P0 VIADD R9, R9, 0x80 ;  /* 0x0000008009098836 */ /* 0x000fc80000000000 */
[----:B0-----:R-:W-:-:S05]  /*04c0*/  @!P0 IMAD.WIDE.U32 R6, R11, 0x2, R6 ;  /* 0x000000020b068825 */ /* 0x001fca00078e0006 */
[----:B------:R1:W-:Y:S02]  /*04d0*/  @!P0 STG.E.U16 desc[UR4][R6.64], R8 ;  /* 0x0000000806008986 */ /* 0x0003e4000c101504 */
.L_x_19313:
[----:B------:R-:W-:Y:S05]  /*04e0*/  BSYNC.RECONVERGENT B0 ;  /* 0x0000000000007941 */ /* 0x000fea0003800200 */
.L_x_19310:
[----:B------:R-:W-:Y:S05]  /*04f0*/  WARPSYNC.ALL ;  /* 0x0000000000007948 */ /* 0x000fea0003800000 */
[----:B------:R-:W-:-:S13]  /*0500*/  ISETP.GE.AND P0, PT, R9, R5, PT ;  /* 0x000000050900720c */ /* 0x000fda0003f06270 */
[----:B------:R-:W-:Y:S05]  /*0510*/  @P0 EXIT ;  /* 0x000000000000094d */ /* 0x000fea0003800000 */
[----:B------:R-:W0:Y:S01]  /*0520*/  LDC.64 R4, c[0x0][0x388] ;  /* 0x0000e200ff047b82 */ /* 0x000e220000000a00 */
[----:B------:R-:W-:-:S05]  /*0530*/  LEA R3, R3, R9, 0x9 ;  /* 0x0000000903037211 */ /* 0x000fca00078e48ff */
[----:B0-----:R-:W-:-:S05]  /*0540*/  IMAD.WIDE.U32 R2, R3, 0x2, R4 ;  /* 0x0000000203027825 */ /* 0x001fca00078e0004 */
[----:B------:R-:W-:Y:S01]  /*0550*/  STG.E.U16 desc[UR4][R2.64], R12 ;  /* 0x0000000c02007986 */ /* 0x000fe2000c101504 */
[----:B------:R-:W-:Y:S05]  /*0560*/  EXIT ;  /* 0x000000000000794d */ /* 0x000fea0003800000 */
.L_x_19314:
        /* <DEDUP_REMOVED lines=9> */
.L_x_41848:


//--------------------- .text._ZN2at6native29vectorized_elementwise_kernelILi2ENS0_13BinaryFunctorIsssZZZNS0_19minimum_kernel_cudaERNS_18TensorIteratorBaseEENKUlvE_clEvENKUlvE3_clEvEUlssE_EESt5arrayIPcLm3EEEEviT0_T1_ --------------------------
	.section	.text._ZN2at6native29vectorized_elementwise_kernelILi2ENS0_13BinaryFunctorIsssZZZNS0_19minimum_kernel_cudaERNS_18TensorIteratorBaseEENKUlvE_clEvENKUlvE3_clEvEUlssE_EESt5arrayIPcLm3EEEEviT0_T1_,"ax",@progbits
	.align	128
        .global         _ZN2at6native29vectorized_elementwise_kernelILi2ENS0_13BinaryFunctorIsssZZZNS0_19minimum_kernel_cudaERNS_18TensorIteratorBaseEENKUlvE_clEvENKUlvE3_clEvEUlssE_EESt5arrayIPcLm3EEEEviT0_T1_
        .type           _ZN2at6native29vectorized_elementwise_kernelILi2ENS0_13BinaryFunctorIsssZZZNS0_19minimum_kernel_cudaERNS_18TensorIteratorBaseEENKUlvE_clEvENKUlvE3_clEvEUlssE_EESt5arrayIPcLm3EEEEviT0_T1_,@function
        .size           _ZN2at6native29vectorized_elementwise_kernelILi2ENS0_13BinaryFunctorIsssZZZNS0_19minimum_kernel_cudaERNS_18TensorIteratorBaseEENKUlvE_clEvENKUlvE3_clEvEUlssE_EESt5arrayIPcLm3EEEEviT0_T1_,(.L_x_41849 - _ZN2at6native29vectorized_elementwise_kernelILi2ENS0_13BinaryFunctorIsssZZZNS0_19minimum_kernel_cudaERNS_18TensorIteratorBaseEENKUlvE_clEvENKUlvE3_clEvEUlssE_EESt5arrayIPcLm3EEEEviT0_T1_)
        .other          _ZN2at6native29vectorized_elementwise_kernelILi2ENS0_13BinaryFunctorIsssZZZNS0_19minimum_kernel_cudaERNS_18TensorIteratorBaseEENKUlvE_clEvENKUlvE3_clEvEUlssE_EESt5arrayIPcLm3EEEEviT0_T1_,@"STO_CUDA_ENTRY STV_DEFAULT"
_ZN2at6native29vectorized_elementwise_kernelILi2ENS0_13BinaryFunctorIsssZZZNS0_19minimum_kernel_cudaERNS_18TensorIteratorBaseEENKUlvE_clEvENKUlvE3_clEvEUlssE_EESt5arrayIPcLm3EEEEviT0_T1_:
.text._ZN2at6native29vectorized_elementwise_kernelILi2ENS0_13BinaryFunctorIsssZZZNS0_19minimum_kernel_cudaERNS_18TensorIteratorBaseEENKUlvE_clEvENKUlvE3_clEvEUlssE_EESt5arrayIPcLm3EEEEviT0_T1_:
        /* <DEDUP_REMOVED lines=18> */
[----:B------:R-:W0:Y:S01]  /*0120*/  LDC.64 R22, c[0x0][0x390] ;  /* 0x0000e400ff167b82 */ /* 0x000e220000000a00 */
[----:B------:R-:W-:-:S07]  /*0130*/  PRMT R2, RZ, 0x7610, R2 ;  /* 0x00007610ff027816 */ /* 0x000fce0000000002 */
[----:B------:R-:W5:Y:S01]  /*0140*/  LDC.64 R32, c[0x0][0x398] ;  /* 0x0000e600ff207b82 */ /* 0x000f620000000a00 */
[----:B------:R-:W-:Y:S02]  /*0150*/  @!P2 VIADD R20, R7, 0x80 ;  /* 0x000000800714a836 */ /* 0x000fe40000000000 */
[----:B------:R-:W-:-:S03]  /*0160*/  @!P2 IMAD.IADD R11, R3, 0x1, R7 ;  /* 0x00000001030ba824 */ /* 0x000fc600078e0207 */
[----:B------:R-:W-:Y:S01]  /*0170*/  ISETP.GE.U32.AND P3, PT, R20, R5, PT ;  /* 0x000000051400720c */ /* 0x000fe20003f66070 */
[C---:B-1----:R-:W-:Y:S01]  /*0180*/  @!P2 IMAD.WIDE.U32 R26, R11.reuse, 0x2, R26 ;  /* 0x000000020b1aa825 */ /* 0x042fe200078e001a */
[----:B------:R-:W1:Y:S03]  /*0190*/  LDC.64 R12, c[0x0][0x390] ;  /* 0x0000e400ff0c7b82 */ /* 0x000e660000000a00 */
[----:B--2---:R-:W-:Y:S01]  /*01a0*/  @!P2 IMAD.WIDE.U32 R8, R11, 0x2, R8 ;  /* 0x000000020b08a825 */ /* 0x004fe200078e0008 */
[----:B------:R2:W5:Y:S04]  /*01b0*/  @!P2 LDG.E.U16 R30, desc[UR4][R26.64] ;  /* 0x000000041a1ea981 */ /* 0x000568000c1e1500 */
[----:B------:R-:W5:Y:S01]  /*01c0*/  @!P2 LDG.E.U16 R28, desc[UR4][R8.64] ;  /* 0x00000004081ca981 */ /* 0x000f62000c1e1500 */
[----:B------:R-:W1:Y:S02]  /*01d0*/  LDC.64 R14, c[0x0][0x398] ;  /* 0x0000e600ff0e7b82 */ /* 0x000e640000000a00 */
[----:B------:R-:W-:-:S02]  /*01e0*/  @!P3 IMAD.IADD R19, R3, 0x1, R20 ;  /* 0x000000010313b824 */ /* 0x000fc400078e0214 */
[----:B------:R-:W-:Y:S02]  /*01f0*/  @!P3 VIADD R20, R20, 0x80 ;  /* 0x000000801414b836 */ /* 0x000fe40000000000 */
[C---:B---3--:R-:W-:Y:S02]  /*0200*/  @!P3 IMAD.WIDE.U32 R24, R19.reuse, 0x2, R24 ;  /* 0x000000021318b825 */ /* 0x048fe400078e0018 */
[----:B------:R-:W3:Y:S01]  /*0210*/  LDC.64 R34, c[0x0][0x398] ;  /* 0x0000e600ff227b82 */ /* 0x000ee20000000a00 */
[----:B------:R-:W-:Y:S01]  /*0220*/  ISETP.GE.U32.AND P0, PT, R20, R5, PT ;  /* 0x000000051400720c */ /* 0x000fe20003f06070 */
[----:B----4-:R-:W-:Y:S01]  /*0230*/  @!P3 IMAD.WIDE.U32 R36, R19, 0x2, R36 ;  /* 0x000000021324b825 */ /* 0x010fe200078e0024 */
[----:B------:R4:W3:Y:S04]  /*0240*/  @!P3 LDG.E.U16 R0, desc[UR4][R24.64] ;  /* 0x000000041800b981 */ /* 0x0008e8000c1e1500 */
[----:B------:R0:W3:Y:S01]  /*0250*/  @!P3 LDG.E.U16 R2, desc[UR4][R36.64] ;  /* 0x000000042402b981 */ /* 0x0000e2000c1e1500 */
[----:B------:R-:W3:Y:S06]  /*0260*/  LDC.64 R18, c[0x0][0x390] ;  /* 0x0000e400ff127b82 */ /* 0x000eec0000000a00 */
[----:B------:R-:W-:-:S02]  /*0270*/  @!P0 IMAD.IADD R17, R3, 0x1, R20 ;  /* 0x0000000103118824 */ /* 0x000fc400078e0214 */
[----:B------:R-:W-:Y:S01]  /*0280*/  @!P0 VIADD R20, R20, 0x80 ;  /* 0x0000008014148836 */ /* 0x000fe20000000000 */
[----:B------:R-:W-:Y:S01]  /*0290*/  PRMT R4, RZ, 0x7610, R4 ;  /* 0x00007610ff047816 */ /* 0x000fe20000000004 */
[----:B--2---:R-:W2:Y:S03]  /*02a0*/  LDC.64 R26, c[0x0][0x390] ;  /* 0x0000e400ff1a7b82 */ /* 0x004ea60000000a00 */
[----:B------:R-:W-:Y:S02]  /*02b0*/  ISETP.GE.U32.AND P1, PT, R20, R5, PT ;  /* 0x000000051400720c */ /* 0x000fe40003f26070 */
[----:B------:R-:W-:-:S03]  /*02c0*/  PRMT R6, RZ, 0x7610, R6 ;  /* 0x00007610ff067816 */ /* 0x000fc60000000006 */
[----:B----4-:R-:W4:Y:S08]  /*02d0*/  LDC.64 R24, c[0x0][0x398] ;  /* 0x0000e600ff187b82 */ /* 0x010f300000000a00 */
[----:B------:R-:W-:Y:S01]  /*02e0*/  @!P1 IMAD.IADD R11, R3, 0x1, R20 ;  /* 0x00000001030b9824 */ /* 0x000fe200078e0214 */
[----:B------:R-:W-:Y:S01]  /*02f0*/  PRMT R10, RZ, 0x7610, R10 ;  /* 0x00007610ff0a7816 */ /* 0x000fe2000000000a */
[----:B------:R-:W-:Y:S01]  /*0300*/  @!P1 VIADD R20, R20, 0x80 ;  /* 0x0000008014149836 */ /* 0x000fe20000000000 */
[----:B------:R-:W-:Y:S01]  /*0310*/  PRMT R8, RZ, 0x7610, R8 ;  /* 0x00007610ff087816 */ /* 0x000fe20000000008 */
[----:B0-----:R-:W0:Y:S03]  /*0320*/  LDC.64 R36, c[0x0][0x390] ;  /* 0x0000e400ff247b82 */ /* 0x001e260000000a00 */
[----:B------:R-:W-:-:S13]  /*0330*/  ISETP.GE.U32.AND P2, PT, R20, R5, PT ;  /* 0x000000051400720c */ /* 0x000fda0003f46070 */
[----:B------:R-:W-:Y:S02]  /*0340*/  @!P2 IMAD.IADD R9, R3, 0x1, R20 ;  /* 0x000000010309a824 */ /* 0x000fe400078e0214 */
[----:B------:R-:W-:-:S05]  /*0350*/  @!P2 VIADD R20, R20, 0x80 ;  /* 0x000000801414a836 */ /* 0x000fca0000000000 */
[----:B------:R-:W-:Y:S01]  /*0360*/  ISETP.GE.U32.AND P3, PT, R20, R5, PT ;  /* 0x000000051400720c */ /* 0x000fe20003f66070 */
[----:B------:R-:W-:-:S04]  /*0370*/  @!P2 IMAD.WIDE.U32 R22, R9, 0x2, R22 ;  /* 0x000000020916a825 */ /* 0x000fc800078e0016 */
[----:B-----5:R-:W-:-:S04]  /*0380*/  @!P2 IMAD.WIDE.U32 R32, R9, 0x2, R32 ;  /* 0x000000020920a825 */ /* 0x020fc800078e0020 */
[----:B-1----:R-:W-:-:S04]  /*0390*/  @!P0 IMAD.WIDE.U32 R12, R17, 0x2, R12 ;  /* 0x00000002110c8825 */ /* 0x002fc800078e000c */
[----:B------:R-:W-:Y:S01]  /*03a0*/  @!P0 IMAD.WIDE.U32 R14, R17, 0x2, R14 ;  /* 0x00000002110e8825 */ /* 0x000fe200078e000e */
[----:B------:R1:W5:Y:S03]  /*03b0*/  @!P0 LDG.E.U16 R4, desc[UR4][R12.64] ;  /* 0x000000040c048981 */ /* 0x000366000c1e1500 */
[----:B------:R-:W-:Y:S01]  /*03c0*/  @!P3 IMAD.IADD R9, R3, 0x1, R20 ;  /* 0x000000010309b824 */ /* 0x000fe200078e0214 */
[----:B------:R2:W5:Y:S01]  /*03d0*/  @!P0 LDG.E.U16 R6, desc[UR4][R14.64] ;  /* 0x000000040e068981 */ /* 0x000562000c1e1500 */
[----:B------:R-:W-:-:S05]  /*03e0*/  @!P3 VIADD R20, R20, 0x80 ;  /* 0x000000801414b836 */ /* 0x000fca0000000000 */
[----:B------:R-:W-:Y:S02]  /*03f0*/  ISETP.GE.U32.AND P0, PT, R20, R5, PT ;  /* 0x000000051400720c */ /* 0x000fe40003f06070 */
[----:B-1----:R-:W-:Y:S01]  /*0400*/  PRMT R12, RZ, 0x7610, R12 ;  /* 0x00007610ff0c7816 */ /* 0x002fe2000000000c */
[----:B---3--:R-:W-:Y:S01]  /*0410*/  @!P1 IMAD.WIDE.U32 R34, R11, 0x2, R34 ;  /* 0x000000020b229825 */ /* 0x008fe200078e0022 */
[----:B--2---:R-:W-:-:S04]  /*0420*/  PRMT R14, RZ, 0x7610, R14 ;  /* 0x00007610ff0e7816 */ /* 0x004fc8000000000e */
[----:B------:R1:W2:Y:S01]  /*0430*/  @!P2 LDG.E.U16 R12, desc[UR4][R22.64] ;  /* 0x00000004160ca981 */ /* 0x0002a2000c1e1500 */
[----:B------:R-:W-:-:S03]  /*0440*/  @!P1 IMAD.WIDE.U32 R18, R11, 0x2, R18 ;  /* 0x000000020b129825 */ /* 0x000fc600078e0012 */
[----:B------:R-:W3:Y:S01]  /*0450*/  @!P1 LDG.E.U16 R10, desc[UR4][R34.64] ;  /* 0x00000004220a9981 */ /* 0x000ee2000c1e1500 */
[----:B------:R-:W-:-:S03]  /*0460*/  @!P0 IMAD.IADD R11, R3, 0x1, R20 ;  /* 0x00000001030b8824 */ /* 0x000fc600078e0214 */
[----:B------:R4:W2:Y:S01]  /*0470*/  @!P2 LDG.E.U16 R14, desc[UR4][R32.64] ;  /* 0x00000004200ea981 */ /* 0x0008a2000c1e1500 */
[----:B-1----:R-:W1:Y:S01]  /*0480*/  LDC.64 R22, c[0x0][0x390] ;  /* 0x0000e400ff167b82 */ /* 0x002e620000000a00 */
[----:B------:R-:W-:Y:S02]  /*0490*/  @!P0 VIADD R20, R20, 0x80 ;  /* 0x0000008014148836 */ /* 0x000fe40000000000 */
[----:B------:R0:W3:Y:S03]  /*04a0*/  @!P1 LDG.E.U16 R8, desc[UR4][R18.64] ;  /* 0x0000000412089981 */ /* 0x0000e6000c1e1500 */
[----:B------:R-:W-:Y:S02]  /*04b0*/  ISETP.GE.U32.AND P1, PT, R20, R5, PT ;  /* 0x000000051400720c */ /* 0x000fe40003f26070 */
[----:B----4-:R-:W4:Y:S08]  /*04c0*/  LDC.64 R32, c[0x0][0x398] ;  /* 0x0000e600ff207b82 */ /* 0x010f300000000a00 */
[----:B------:R-:W4:Y:S01]  /*04d0*/  LDC.64 R34, c[0x0][0x398] ;  /* 0x0000e600ff227b82 */ /* 0x000f220000000a00 */
[----:B------:R-:W-:Y:S01]  /*04e0*/  @!P3 IMAD.WIDE.U32 R26, R9, 0x2, R26 ;  /* 0x00000002091ab825 */ /* 0x000fe200078e001a */
[----:B------:R-:W-:-:S03]  /*04f0*/  PRMT R16, RZ, 0x7610, R16 ;  /* 0x00007610ff107816 */ /* 0x000fc60000000010 */
[----:B------:R-:W-:Y:S01]  /*0500*/  @!P3 IMAD.WIDE.U32 R24, R9, 0x2, R24 ;  /* 0x000000020918b825 */ /* 0x000fe200078e0018 */
[----:B0-----:R-:W-:Y:S02]  /*0510*/  PRMT R18, RZ, 0x7610, R18 ;  /* 0x00007610ff127816 */ /* 0x001fe40000000012 */
[----:B------:R0:W3:Y:S01]  /*0520*/  @!P3 LDG.E.U16 R16, desc[UR4][R26.64] ;  /* 0x000000041a10b981 */ /* 0x0000e2000c1e1500 */
[--C-:B------:R-:W-:Y:S01]  /*0530*/  @!P1 IMAD.IADD R9, R3, 0x1, R20.reuse ;  /* 0x0000000103099824 */ /* 0x100fe200078e0214 */
[----:B------:R-:W-:Y:S01]  /*0540*/  PRMT R20, RZ, 0x7610, R20 ;  /* 0x00007610ff147816 */ /* 0x000fe20000000014 */
[C---:B-1----:R-:W-:Y:S01]  /*0550*/  @!P0 IMAD.WIDE.U32 R22, R11.reuse, 0x2, R22 ;  /* 0x000000020b168825 */ /* 0x042fe200078e0016 */
[----:B------:R1:W3:Y:S04]  /*0560*/  @!P3 LDG.E.U16 R18, desc[UR4][R24.64] ;  /* 0x000000041812b981 */ /* 0x0002e8000c1e1500 */
[----:B------:R1:W3:Y:S01]  /*0570*/  @!P0 LDG.E.U16 R20, desc[UR4][R22.64] ;  /* 0x0000000416148981 */ /* 0x0002e2000c1e1500 */
[----:B----4-:R-:W-:Y:S01]  /*0580*/  @!P0 IMAD.WIDE.U32 R32, R11, 0x2, R32 ;  /* 0x000000020b208825 */ /* 0x010fe200078e0020 */
[----:B0-----:R-:W-:-:S03]  /*0590*/  PRMT R26, RZ, 0x7610, R26 ;  /* 0x00007610ff1a7816 */ /* 0x001fc6000000001a */
[----:B------:R-:W-:Y:S01]  /*05a0*/  @!P1 IMAD.WIDE.U32 R36, R9, 0x2, R36 ;  /* 0x0000000209249825 */ /* 0x000fe200078e0024 */
[----:B-1----:R-:W-:-:S03]  /*05b0*/  PRMT R24, RZ, 0x7610, R24 ;  /* 0x00007610ff187816 */ /* 0x002fc60000000018 */
[----:B------:R-:W-:Y:S01]  /*05c0*/  @!P1 IMAD.WIDE.U32 R34, R9, 0x2, R34 ;  /* 0x0000000209229825 */ /* 0x000fe200078e0022 */
[----:B------:R-:W-:Y:S02]  /*05d0*/  PRMT R22, RZ, 0x7610, R22 ;  /* 0x00007610ff167816 */ /* 0x000fe40000000016 */
[----:B------:R-:W4:Y:S04]  /*05e0*/  @!P1 LDG.E.U16 R24, desc[UR4][R36.64] ;  /* 0x0000000424189981 */ /* 0x000f28000c1e1500 */
[----:B------:R-:W4:Y:S04]  /*05f0*/  @!P0 LDG.E.U16 R22, desc[UR4][R32.64] ;  /* 0x0000000420168981 */ /* 0x000f28000c1e1500 */
[----:B------:R-:W4:Y:S01]  /*0600*/  @!P1 LDG.E.U16 R26, desc[UR4][R34.64] ;  /* 0x00000004221a9981 */ /* 0x000f22000c1e1500 */
[----:B------:R-:W-:Y:S01]  /*0610*/  ISETP.GE.U32.AND P0, PT, R7, R5, PT ;  /* 0x000000050700720c */ /* 0x000fe20003f06070 */
[----:B------:R-:W-:Y:S04]  /*0620*/  BSSY.RECONVERGENT B0, `(.L_x_19316) ;  /* 0x000003b000007945 */ /* 0x000fe80003800200 */
[----:B------:R-:W-:Y:S01]  /*0630*/  BSSY.RELIABLE B1, `(.L_x_19317) ;  /* 0x0000033000017945 */ /* 0x000fe20003800100 */
[----:B------:R-:W-:-:S02]  /*0640*/  VIMNMX.S16x2 R28, PT, PT, R30, R28, PT ;  /* 0x0000001c1e1c7248 */ /* 0x000fc40003fe0300 */
[----:B------:R-:W-:Y:S02]  /*0650*/  VIMNMX.S16x2 R0, PT, PT, R0, R2, PT ;  /* 0x0000000200007248 */ /* 0x000fe40003fe0300 */
[----:B-----5:R-:W-:Y:S02]  /*0660*/  VIMNMX.S16x2 R4, PT, PT, R4, R6, PT ;  /* 0x0000000604047248 */ /* 0x020fe40003fe0300 */
[----:B--2---:R-:W-:Y:S02]  /*0670*/  VIMNMX.S16x2 R12, PT, PT, R12, R14, PT ;  /* 0x0000000e0c0c7248 */ /* 0x004fe40003fe0300 */
[----:B---3--:R-:W-:Y:S02]  /*0680*/  VIMNMX.S16x2 R8, PT, PT, R8, R10, PT ;  /* 0x0000000a08087248 */ /* 0x008fe40003fe0300 */
[----:B------:R-:W-:Y:S02]  /*0690*/  VIMNMX.S16x2 R16, PT, PT, R16, R18, PT ;  /* 0x0000001210107248 */ /* 0x000fe40003fe0300 */
[----:B----4-:R-:W-:-:S02]  /*06a0*/  VIMNMX.S16x2 R20, PT, PT, R20, R22, PT ;  /* 0x0000001614147248 */ /* 0x010fc40003fe0300 */
[----:B------:R-:W-:Y:S01]  /*06b0*/  VIMNMX.S16x2 R24, PT, PT, R24, R26, PT ;  /* 0x0000001a18187248 */ /* 0x000fe20003fe0300 */
        /* <DEDUP_REMOVED lines=13> */
.L_x_19318:
[----:B------:R-:W-:-:S13]  /*0790*/  ISETP.GE.U32.AND P0, PT, R7, R5, PT ;  /* 0x000000050700720c */ /* 0x000fda0003f06070 */
[----:B------:R-:W-:Y:S05]  /*07a0*/  @P0 BRA `(.L_x_19320) ;  /* 0x0000000000300947 */ /* 0x000fea0003800000 */
[----:B0-----:R-:W0:Y:S01]  /*07b0*/  LDC.64 R10, c[0x0][0x388] ;  /* 0x0000e200ff0a7b82 */ /* 0x001e220000000a00 */
[----:B------:R-:W-:Y:S02]  /*07c0*/  IMAD.IADD R9, R3, 0x1, R7 ;  /* 0x0000000103097824 */ /* 0x000fe400078e0207 */
[----:B------:R-:W-:Y:S02]  /*07d0*/  VIADD R7, R7, 0x80 ;  /* 0x0000008007077836 */ /* 0x000fe40000000000 */
[----:B0-----:R-:W-:-:S05]  /*07e0*/  IMAD.WIDE.U32 R10, R9, 0x2, R10 ;  /* 0x00000002090a7825 */ /* 0x001fca00078e000a */
[----:B------:R1:W-:Y:S02]  /*07f0*/  STG.E.U16 desc[UR4][R10.64], R4 ;  /* 0x000000040a007986 */ /* 0x0003e4000c101504 */
.L_x_19319:
[----:B------:R-:W-:-:S13]  /*0800*/  ISETP.GE.U32.AND P0, PT, R7, R5, PT ;  /* 0x000000050700720c */ /* 0x000fda0003f06070 */
[----:B------:R-:W-:Y:S05]  /*0810*/  @P0 BRA `(.L_x_19321) ;  /* 0x0000000000300947 */ /* 0x000fea0003800000 */
[----:B01----:R-:W0:Y:S01]  /*0820*/  LDC.64 R10, c[0x0][0x388] ;  /* 0x0000e200ff0a7b82 */ /* 0x003e220000000a00 */
[----:B------:R-:W-:Y:S02]  /*0830*/  IMAD.IADD R9, R3, 0x1, R7 ;  /* 0x0000000103097824 */ /* 0x000fe400078e0207 */
[----:B------:R-:W-:Y:S02]  /*0840*/  VIADD R7, R7, 0x80 ;  /* 0x0000008007077836 */ /* 0x000fe40000000000 */
[----:B0-----:R-:W-:-:S05]  /*0850*/  IMAD.WIDE.U32 R10, R9, 0x2, R10 ;  /* 0x00000002090a7825 */ /* 0x001fca00078e000a */
[----:B------:R1:W-:Y:S02]  /*0860*/  STG.E.U16 desc[UR4][R10.64], R8 ;  /* 0x000000080a007986 */ /* 0x0003e4000c101504 */
.L_x_19320:
[----:B------:R-:W-:-:S13]  /*0870*/  ISETP.GE.U32.AND P0, PT, R7, R5, PT ;  /* 0x000000050700720c */ /* 0x000fda0003f06070 */
[----:B------:R-:W-:Y:S05]  /*0880*/  @P0 BRA `(.L_x_19322) ;  /* 0x0000000000340947 */ /* 0x000fea0003800000 */
[----:B-1----:R-:W1:Y:S01]  /*0890*/  LDC.64 R8, c[0x0][0x388] ;  /* 0x0000e200ff087b82 */ /* 0x002e620000000a00 */
[----:B0-----:R-:W-:Y:S02]  /*08a0*/  IMAD.IADD R11, R3, 0x1, R7 ;  /* 0x00000001030b7824 */ /* 0x001fe400078e0207 */
[----:B------:R-:W-:Y:S02]  /*08b0*/  VIADD R7, R7, 0x80 ;  /* 0x0000008007077836 */ /* 0x000fe40000000000 */
[----:B-1----:R-:W-:-:S05]  /*08c0*/  IMAD.WIDE.U32 R8, R11, 0x2, R8 ;  /* 0x000000020b087825 */ /* 0x002fca00078e0008 */
[----:B------:R2:W-:Y:S02]  /*08d0*/  STG.E.U16 desc[UR4][R8.64], R12 ;  /* 0x0000000c08007986 */ /* 0x0005e4000c101504 */
.L_x_19321:
[----:B------:R-:W-:-:S13]  /*08e0*/  ISETP.GE.U32.AND P0, PT, R7, R5, PT ;  /* 0x000000050700720c */ /* 0x000fda0003f06070 */
[----:B------:R-:W-:Y:S05]  /*08f0*/  @P0 BREAK.RELIABLE B1 ;  /* 0x0000000000010942 */ /* 0x000fea0003800100 */
[----:B------:R-:W-:Y:S05]  /*0900*/  @P0 BRA `(.L_x_19323) ;  /* 0x0000000000300947 */ /* 0x000fea0003800000 */
[----:B--2---:R-:W2:Y:S01]  /*0910*/  LDC.64 R8, c[0x0][0x388] ;  /* 0x0000e200ff087b82 */ /* 0x004ea20000000a00 */
[----:B01----:R-:W-:Y:S02]  /*0920*/  IMAD.IADD R11, R3, 0x1, R7 ;  /* 0x00000001030b7824 */ /* 0x003fe400078e0207 */
[----:B------:R-:W-:Y:S02]  /*0930*/  VIADD R7, R7, 0x80 ;  /* 0x0000008007077836 */ /* 0x000fe40000000000 */
[----:B--2---:R-:W-:-:S05]  /*0940*/  IMAD.WIDE.U32 R8, R11, 0x2, R8 ;  /* 0x000000020b087825 */ /* 0x004fca00078e0008 */
[----:B------:R2:W-:Y:S02]  /*0950*/  STG.E.U16 desc[UR4][R8.64], R16 ;  /* 0x0000001008007986 */ /* 0x0005e4000c101504 */
.L_x_19322:
[----:B------:R-:W-:Y:S05]  /*0960*/  BSYNC.RELIABLE B1 ;  /* 0x0000000000017941 */ /* 0x000fea0003800100 */
.L_x_19317:
[----:B------:R-:W-:-:S13]  /*0970*/  ISETP.GE.U32.AND P0, PT, R7, R5, PT ;  /* 0x000000050700720c */ /* 0x000fda0003f06070 */
[----:B-12---:R-:W1:Y:S01]  /*0980*/  @!P0 LDC.64 R8, c[0x0][0x388] ;  /* 0x0000e200ff088b82 */ /* 0x006e620000000a00 */
[----:B0-----:R-:W-:Y:S02]  /*0990*/  @!P0 IMAD.IADD R11, R3, 0x1, R7 ;  /* 0x00000001030b8824 */ /* 0x001fe400078e0207 */
[----:B------:R-:W-:Y:S02]  /*09a0*/  @!P0 VIADD R7, R7, 0x80 ;  /* 0x0000008007078836 */ /* 0x000fe40000000000 */
[----:B-1----:R-:W-:-:S05]  /*09b0*/  @!P0 IMAD.WIDE.U32 R8, R11, 0x2, R8 ;  /* 0x000000020b088825 */ /* 0x002fca00078e0008 */
[----:B------:R3:W-:Y:S02]  /*09c0*/  @!P0 STG.E.U16 desc[UR4][R8.64], R20 ;  /* 0x0000001408008986 */ /* 0x0007e4000c101504 */
.L_x_19323:
[----:B------:R-:W-:Y:S05]  /*09d0*/  BSYNC.RECONVERGENT B0 ;  /* 0x0000000000007941 */ /* 0x000fea0003800200 */
.L_x_19316:
[----:B------:R-:W-:Y:S05]  /*09e0*/  WARPSYNC.ALL ;  /* 0x0000000000007948 */ /* 0x000fea0003800000 */
[----:B------:R-:W-:-:S13]  /*09f0*/  ISETP.GE.U32.AND P0, PT, R7, R5, PT ;  /* 0x000000050700720c */ /* 0x000fda0003f06070 */
[----:B------:R-:W-:Y:S05]  /*0a00*/  @P0 EXIT ;  /* 0x000000000000094d */ /* 0x000fea0003800000 */
[----:B-1----:R-:W1:Y:S01]  /*0a10*/  LDC.64 R4, c[0x0][0x388] ;  /* 0x0000e200ff047b82 */ /* 0x002e620000000a00 */
[----:B------:R-:W-:-:S04]  /*0a20*/  IMAD.IADD R3, R3, 0x1, R7 ;  /* 0x0000000103037824 */ /* 0x000fc800078e0207 */
[----:B-1----:R-:W-:-:S05]  /*0a30*/  IMAD.WIDE.U32 R2, R3, 0x2, R4 ;  /* 0x0000000203027825 */ /* 0x002fca00078e0004 */
[----:B------:R-:W-:Y:S01]  /*0a40*/  STG.E.U16 desc[UR4][R2.64], R24 ;  /* 0x0000001802007986 */ /* 0x000fe2000c101504 */
[----:B------:R-:W-:Y:S05]  /*0a50*/  EXIT ;  /* 0x000000000000794d */ /* 0x000fea0003800000 */
.L_x_19315:
[----:B------:R-:W0:Y:S01]  /*0a60*/  S2R R9, SR_TID.X ;  /* 0x0000000000097919 */ /* 0x000e220000002100 */
[----:B------:R-:W1:Y:S08]  /*0a70*/  LDC.64 R4, c[0x0][0x390] ;  /* 0x0000e400ff047b82 */ /* 0x000e700000000a00 */
[----:B------:R-:W2:Y:S08]  /*0a80*/  LDC.64 R6, c[0x0][0x398] ;  /* 0x0000e600ff067b82 */ /* 0x000eb00000000a00 */
[----:B------:R-:W3:Y:S01]  /*0a90*/  LDC.64 R16, c[0x0][0x388] ;  /* 0x0000e200ff107b82 */ /* 0x000ee20000000a00 */
[----:B-1----:R-:W-:-:S04]  /*0aa0*/  IMAD.WIDE.U32 R4, R3, 0x2, R4 ;  /* 0x0000000203047825 */ /* 0x002fc800078e0004 */
[----:B0-----:R-:W-:-:S04]  /*0ab0*/  IMAD.WIDE.U32 R18, R9, 0x4, R4 ;  /* 0x0000000409127825 */ /* 0x001fc800078e0004 */
[----:B--2---:R-:W-:Y:S01]  /*0ac0*/  IMAD.WIDE.U32 R6, R3, 0x2, R6 ;  /* 0x0000000203067825 */ /* 0x004fe200078e0006 */
[----:B------:R-:W2:Y:S04]  /*0ad0*/  LDG.E R0, desc[UR4][R18.64] ;  /* 0x0000000412007981 */ /* 0x000ea8000c1e1900 */
[----:B------:R-:W4:Y:S01]  /*0ae0*/  LDG.E R4, desc[UR4][R18.64+0x200] ;  /* 0x0002000412047981 */ /* 0x000f22000c1e1900 */
[----:B------:R-:W-:-:S03]  /*0af0*/  IMAD.WIDE.U32 R20, R9, 0x4, R6 ;  /* 0x0000000409147825 */ /* 0x000fc600078e0006 */
[----:B------:R-:W5:Y:S04]  /*0b00*/  LDG.E R8, desc[UR4][R18.64+0x400] ;  /* 0x0004000412087981 */ /* 0x000f68000c1e1900 */
[----:B------:R-:W5:Y:S04]  /*0b10*/  LDG.E R2, desc[UR4][R20.64] ;  /* 0x0000000414027981 */ /* 0x000f68000c1e1900 */
[----:B------:R-:W5:Y:S04]  /*0b20*/  LDG.E R6, desc[UR4][R20.64+0x200] ;  /* 0x0002000414067981 */ /* 0x000f68000c1e1900 */
[----:B------:R-:W5:Y:S04]  /*0b30*/  LDG.E R10, desc[UR4][R20.64+0x400] ;  /* 0x00040004140a7981 */ /* 0x000f68000c1e1900 */
[----:B------:R-:W5:Y:S04]  /*0b40*/  LDG.E R12, desc[UR4][R18.64+0x600] ;  /* 0x00060004120c7981 */ /* 0x000f68000c1e1900 */
[----:B------:R-:W5:Y:S01]  /*0b50*/  LDG.E R14, desc[UR4][R20.64+0x600] ;  /* 0x00060004140e7981 */ /* 0x000f62000c1e1900 */
[----:B---3--:R-:W-:-:S04]  /*0b60*/  IMAD.WIDE.U32 R16, R3, 0x2, R16 ;  /* 0x0000000203107825 */ /* 0x008fc800078e0010 */
[----:B------:R-:W-:Y:S01]  /*0b70*/  IMAD.WIDE.U32 R16, R9, 0x4, R16 ;  /* 0x0000000409107825 */ /* 0x000fe200078e0010 */
[----:B--2---:R-:W-:Y:S02]  /*0b80*/  PRMT R3, R0, 0x7632, R3 ;  /* 0x0000763200037816 */ /* 0x004fe40000000003 */
[----:B----4-:R-:W-:Y:S02]  /*0b90*/  PRMT R7, R4, 0x7632, R7 ;  /* 0x0000763204077816 */ /* 0x010fe40000000007 */
[----:B-----5:R-:W-:Y:S02]  /*0ba0*/  PRMT R5, R2, 0x7632, R5 ;  /* 0x0000763202057816 */ /* 0x020fe40000000005 */
[----:B------:R-:W-:Y:S02]  /*0bb0*/  VIMNMX.S16x2 R0, PT, PT, R0, R2, PT ;  /* 0x0000000200007248 */ /* 0x000fe40003fe0300 */
[----:B------:R-:W-:Y:S02]  /*0bc0*/  PRMT R9, R6, 0x7632, R9 ;  /* 0x0000763206097816 */ /* 0x000fe40000000009 */
[----:B------:R-:W-:-:S02]  /*0bd0*/  VIMNMX.S16x2 R2, PT, PT, R3, R5, PT ;  /* 0x0000000503027248 */ /* 0x000fc40003fe0300 */
[----:B------:R-:W-:Y:S02]  /*0be0*/  VIMNMX.S16x2 R4, PT, PT, R4, R6, PT ;  /* 0x0000000604047248 */ /* 0x000fe40003fe0300 */
[----:B------:R-:W-:Y:S02]  /*0bf0*/  VIMNMX.S16x2 R3, PT, PT, R7, R9, PT ;  /* 0x0000000907037248 */ /* 0x000fe40003fe0300 */
[----:B------:R-:W-:Y:S02]  /*0c00*/  PRMT R5, R8, 0x7632, R5 ;  /* 0x0000763208057816 */ /* 0x000fe40000000005 */
[----:B------:R-:W-:Y:S02]  /*0c10*/  PRMT R6, R10, 0x7632, R6 ;  /* 0x000076320a067816 */ /* 0x000fe40000000006 */
[----:B------:R-:W-:Y:S02]  /*0c20*/  PRMT R7, R12, 0x7632, R7 ;  /* 0x000076320c077816 */ /* 0x000fe40000000007 */
[----:B------:R-:W-:-:S02]  /*0c30*/  PRMT R9, R14, 0x7632, R9 ;  /* 0x000076320e097816 */ /* 0x000fc40000000009 */
[----:B------:R-:W-:Y:S02]  /*0c40*/  VIMNMX.S16x2 R5, PT, PT, R5, R6, PT ;  /* 0x0000000605057248 */ /* 0x000fe40003fe0300 */
[----:B------:R-:W-:Y:S02]  /*0c50*/  VIMNMX.S16x2 R8, PT, PT, R8, R10, PT ;  /* 0x0000000a08087248 */ /* 0x000fe40003fe0300 */
[----:B------:R-:W-:Y:S02]  /*0c60*/  VIMNMX.S16x2 R12, PT, PT, R12, R14, PT ;  /* 0x0000000e0c0c7248 */ /* 0x000fe40003fe0300 */
[----:B------:R-:W-:Y:S02]  /*0c70*/  VIMNMX.S16x2 R6, PT, PT, R7, R9, PT ;  /* 0x0000000907067248 */ /* 0x000fe40003fe0300 */
[----:B------:R-:W-:Y:S02]  /*0c80*/  PRMT R0, R0, 0x5410, R2 ;  /* 0x0000541000007816 */ /* 0x000fe40000000002 */
[----:B------:R-:W-:-:S02]  /*0c90*/  PRMT R4, R4, 0x5410, R3 ;  /* 0x0000541004047816 */ /* 0x000fc40000000003 */
[----:B------:R-:W-:Y:S02]  /*0ca0*/  PRMT R8, R8, 0x5410, R5 ;  /* 0x0000541008087816 */ /* 0x000fe40000000005 */
[----:B------:R-:W-:Y:S01]  /*0cb0*/  PRMT R12, R12, 0x5410, R6 ;  /* 0x000054100c0c7816 */ /* 0x000fe20000000006 */
[----:B------:R-:W-:Y:S04]  /*0cc0*/  STG.E desc[UR4][R16.64], R0 ;  /* 0x0000000010007986 */ /* 0x000fe8000c101904 */
[----:B------:R-:W-:Y:S04]  /*0cd0*/  STG.E desc[UR4][R16.64+0x200], R4 ;  /* 0x0002000410007986 */ /* 0x000fe8000c101904 */
[----:B------:R-:W-:Y:S04]  /*0ce0*/  STG.E desc[UR4][R16.64+0x400], R8 ;  /* 0x0004000810007986 */ /* 0x000fe8000c101904 */
[----:B------:R-:W-:Y:S01]  /*0cf0*/  STG.E desc[UR4][R16.64+0x600], R12 ;  /* 0x0006000c10007986 */ /* 0x000fe2000c101904 */
[----:B------:R-:W-:Y:S05]  /*0d00*/  EXIT ;  /* 0x000000000000794d */ /* 0x000fea0003800000 */
.L_x_19324:
        /* <DEDUP_REMOVED lines=15> */
.L_x_41849:


//--------------------- .text._ZN2at6native29vectorized_elementwise_kernelILi4ENS0_13BinaryFunctorIsssZZZNS0_19minimum_kernel_cudaERNS_18TensorIteratorBaseEENKUlvE_clEvENKUlvE3_clEvEUlssE_EESt5arrayIPcLm3EEEEviT0_T1_ --------------------------
	.section	.text._ZN2at6native29vectorized_elementwise_kernelILi4ENS0_13BinaryFunctorIsssZZZNS0_19minimum_kernel_cudaERNS_18TensorIteratorBaseEENKUlvE_clEvENKUlvE3_clEvEUlssE_EESt5arrayIPcLm3EEEEviT0_T1_,"ax",@progbits
	.align	128
        .global         _ZN2at6native29vectorized_elementwise_kernelILi4ENS0_13BinaryFunctorIsssZZZNS0_19minimum_kernel_cudaERNS_18TensorIteratorBaseEENKUlvE_clEvENKUlvE3_clEvEUlssE_EESt5arrayIPcLm3EEEEviT0_T1_
        .type           _ZN2at6native29vectorized_elementwise_kernelILi4ENS0_13BinaryFunctorIsssZZZNS0_19minimum_kernel_cudaERNS_18TensorIteratorBaseEENKUlvE_clEvENKUlvE3_clEvEUlssE_EESt5arrayIPcLm3EEEEviT0_T1_,@function
        .size           _ZN2at6native29vectorized_elementwise_kernelILi4ENS0_13BinaryFunctorIsssZZZNS0_19minimum_kernel_cudaERNS_18TensorIteratorBaseEENKUlvE_clEvENKUlvE3_clEvEUlssE_EESt5arrayIPcLm3EEEEviT0_T1_,(.L_x_41850 - _ZN2at6native29vectorized_elementwise_kernelILi4ENS0_13BinaryFunctorIsssZZZNS0_19minimum_kernel_cudaERNS_18TensorIteratorBaseEENKUlvE_clEvENKUlvE3_clEvEUlssE_EESt5arrayIPcLm3EEEEviT0_T1_)
        .other          _ZN2at6native29vectorized_elementwise_kernelILi4ENS0_13BinaryFunctorIsssZZZNS0_19minimum_kernel_cudaERNS_18TensorIteratorBaseEENKUlvE_clEvENKUlvE3_clEvEUlssE_EESt5arrayIPcLm3EEEEviT0_T1_,@"STO_CUDA_ENTRY STV_DEFAULT"
_ZN2at6native29vectorized_elementwise_kernelILi4ENS0_13BinaryFunctorIsssZZZNS0_19minimum_kernel_cudaERNS_18TensorIteratorBaseEENKUlvE_clEvENKUlvE3_clEvEUlssE_EESt5arrayIPcLm3EEEEviT0_T1_:
.text._ZN2at6native29vectorized_elementwise_kernelILi4ENS0_13BinaryFunctorIsssZZZNS0_19minimum_kernel_cudaERNS_18TensorIteratorBaseEENKUlvE_clEvENKUlvE3_clEvEUlssE_EESt5arrayIPcLm3EEEEviT0_T1_:
        /* <DEDUP_REMOVED lines=121> */
.L_x_19328:
[----:B------:R-:W-:-:S13]  /*0790*/  ISETP.GE.U32.AND P0, PT, R7, R5, PT ;  /* 0x000000050700720c */ /* 0x000fda0003f06070 */
[----:B------:R-:W-:Y:S05]  /*07a0*/  @P0 BRA `(.L_x_19330) ;  /* 0x0000000000300947 */ /* 0x000fea0003800000 */
[----:B0-----:R-:W0:Y:S01]  /*07b0*/  LDC.64 R10, c[0x0][0x388] ;  /* 0x0000e200ff0a7b82 */ /* 0x001e220000000a00 */
[----:B------:R-:W-:Y:S02]  /*07c0*/  IMAD.IADD R9, R3, 0x1, R7 ;  /* 0x0000000103097824 */ /* 0x000fe400078e0207 */
[----:B------:R-:W-:Y:S02]  /*07d0*/  VIADD R7, R7, 0x80 ;  /* 0x0000008007077836 */ /* 0x000fe40000000000 */
[----:B0-----:R-:W-:-:S05]  /*07e0*/  IMAD.WIDE.U32 R10, R9, 0x2, R10 ;  /* 0x00000002090a7825 */ /* 0x001fca00078e000a */
[----:B------:R1:W-:Y:S02]  /*07f0*/  STG.E.U16 desc[UR4][R10.64], R4 ;  /* 0x000000040a007986 */ /* 0x0003e4000c101504 */
.L_x_19329:
[----:B------:R-:W-:-:S13]  /*0800*/  ISETP.GE.U32.AND P0, PT, R7, R5, PT ;  /* 0x000000050700720c */ /* 0x000fda0003f06070 */
[----:B------:R-:W-:Y:S05]  /*0810*/  @P0 BRA `(.L_x_19331) ;  /* 0x0000000000300947 */ /* 0x000fea0003800000 */
[----:B01----:R-:W0:Y:S01]  /*0820*/  LDC.64 R10, c[0x0][0x388] ;  /* 0x0000e200ff0a7b82 */ /* 0x003e220000000a00 */
[----:B------:R-:W-:Y:S02]  /*0830*/  IMAD.IADD R9, R3, 0x1, R7 ;  /* 0x0000000103097824 */ /* 0x000fe400078e0207 */
[----:B------:R-:W-:Y:S02]  /*0840*/  VIADD R7, R7, 0x80 ;  /* 0x0000008007077836 */ /* 0x000fe40000000000 */
[----:B0-----:R-:W-:-:S05]  /*0850*/  IMAD.WIDE.U32 R10, R9, 0x2, R10 ;  /* 0x00000002090a7825 */ /* 0x001fca00078e000a */
[----:B------:R1:W-:Y:S02]  /*0860*/  STG.E.U16 desc[UR4][R10.64], R8 ;  /* 0x000000080a007986 */ /* 0x0003e4000c101504 */
.L_x_19330:
[----:B------:R-:W-:-:S13]  /*0870*/  ISETP.GE.U32.AND P0, PT, R7, R5, PT ;  /* 0x000000050700720c */ /* 0x000fda0003f06070 */
[----:B------:R-:W-:Y:S05]  /*0880*/  @P0 BRA `(.L_x_19332) ;  /* 0x0000000000340947 */ /* 0x000fea0003800000 */
[----:B-1----:R-:W1:Y:S01]  /*0890*/  LDC.64 R8, c[0x0][0x388] ;  /* 0x0000e200ff087b82 */ /* 0x002e620000000a00 */
[----:B0-----:R-:W-:Y:S02]  /*08a0*/  IMAD.IADD R11, R3, 0x1, R7 ;  /* 0x00000001030b7824 */ /* 0x001fe400078e0207 */
[----:B------:R-:W-:Y:S02]  /*08b0*/  VIADD R7, R7, 0x80 ;  /* 0x0000008007077836 */ /* 0x000fe40000000000 */
[----:B-1----:R-:W-:-:S05]  /*08c0*/  IMAD.WIDE.U32 R8, R11, 0x2, R8 ;  /* 0x000000020b087825 */ /* 0x002fca00078e0008 */
[----:B------:R2:W-:Y:S02]  /*08d0*/  STG.E.U16 desc[UR4][R8.64], R12 ;  /* 0x0000000c08007986 */ /* 0x0005e4000c101504 */
.L_x_19331:
        /* <DEDUP_REMOVED lines=8> */
.L_x_19332:
[----:B------:R-:W-:Y:S05]  /*0960*/  BSYNC.RELIABLE B1 ;  /* 0x0000000000017941 */ /* 0x000fea0003800100 */
.L_x_19327:
[----:B------:R-:W-:-:S13]  /*0970*/  ISETP.GE.U32.AND P0, PT, R7, R5, PT ;  /* 0x000000050700720c */ /* 0x000fda0003f06070 */
[----:B-12---:R-:W1:Y:S01]  /*0980*/  @!P0 LDC.64 R8, c[0x0][0x388] ;  /* 0x0000e200ff088b82 */ /* 0x006e620000000a00 */
[----:B0-----:R-:W-:Y:S02]  /*0990*/  @!P0 IMAD.IADD R11, R3, 0x1, R7 ;  /* 0x00000001030b8824 */ /* 0x001fe400078e0207 */
[----:B------:R-:W-:Y:S02]  /*09a0*/  @!P0 VIADD R7, R7, 0x80 ;  /* 0x0000008007078836 */ /* 0x000fe40000000000 */
[----:B-1----:R-:W-:-:S05]  /*09b0*/  @!P0 IMAD.WIDE.U32 R8, R11, 0x2, R8 ;  /* 0x000000020b088825 */ /* 0x002fca00078e0008 */
[----:B------:R3:W-:Y:S02]  /*09c0*/  @!P0 STG.E.U16 desc[UR4][R8.64], R20 ;  /* 0x0000001408008986 */ /* 0x0007e4000c101504 */
.L_x_19333:
[----:B------:R-:W-:Y:S05]  /*09d0*/  BSYNC.RECONVERGENT B0 ;  /* 0x0000000000007941 */ /* 0x000fea0003800200 */
.L_x_19326:
        /* <DEDUP_REMOVED lines=8> */
.L_x_19325:
        /* <DEDUP_REMOVED lines=14> */
[C---:B--2---:R-:W-:Y:S02]  /*0b40*/  PRMT R13, R11.reuse, 0x7632, R13 ;  /* 0x000076320b0d7816 */ /* 0x044fe4000000000d */
[----:B------:R-:W-:Y:S02]  /*0b50*/  PRMT R18, R11, 0x7610, R18 ;  /* 0x000076100b127816 */ /* 0x000fe40000000012 */
[----:B------:R-:W-:Y:S02]  /*0b60*/  PRMT R11, R10, 0x7632, R11 ;  /* 0x000076320a0b7816 */ /* 0x000fe4000000000b */
[----:B-----5:R-:W-:Y:S02]  /*0b70*/  PRMT R15, R8, 0x7632, R15 ;  /* 0x00007632080f7816 */ /* 0x020fe4000000000f */
[C---:B------:R-:W-:Y:S02]  /*0b80*/  PRMT R16, R9.reuse, 0x7632, R16 ;  /* 0x0000763209107816 */ /* 0x040fe40000000010 */
[----:B------:R-:W-:-:S02]  /*0b90*/  PRMT R20, R9, 0x7610, R20 ;  /* 0x0000761009147816 */ /* 0x000fc40000000014 */
[----:B------:R-:W-:Y:S02]  /*0ba0*/  VIMNMX.S16x2 R9, PT, PT, R10, R8, PT ;  /* 0x000000080a097248 */ /* 0x000fe40003fe0300 */
[----:B------:R-:W-:Y:S02]  /*0bb0*/  VIMNMX.S16x2 R11, PT, PT, R11, R15, PT ;  /* 0x0000000f0b0b7248 */ /* 0x000fe40003fe0300 */
[C---:B----4-:R-:W-:Y:S02]  /*0bc0*/  PRMT R14, R5.reuse, 0x7632, R14 ;  /* 0x00007632050e7816 */ /* 0x050fe4000000000e */
[----:B------:R-:W-:Y:S02]  /*0bd0*/  PRMT R8, R5, 0x7610, R8 ;  /* 0x0000761005087816 */ /* 0x000fe40000000008 */
[C---:B------:R-:W-:Y:S02]  /*0be0*/  PRMT R15, R7.reuse, 0x7632, R15 ;  /* 0x00007632070f7816 */ /* 0x040fe4000000000f */
[----:B------:R-:W-:-:S02]  /*0bf0*/  PRMT R10, R7, 0x7610, R10 ;  /* 0x00007610070a7816 */ /* 0x000fc4000000000a */
[----:B------:R-:W-:Y:S02]  /*0c00*/  PRMT R5, R4, 0x7632, R5 ;  /* 0x0000763204057816 */ /* 0x000fe40000000005 */
[----:B------:R-:W-:Y:S02]  /*0c10*/  PRMT R7, R6, 0x7632, R7 ;  /* 0x0000763206077816 */ /* 0x000fe40000000007 */
[----:B------:R-:W-:Y:S02]  /*0c20*/  VIMNMX.S16x2 R4, PT, PT, R4, R6, PT ;  /* 0x0000000604047248 */ /* 0x000fe40003fe0300 */
[----:B------:R-:W-:Y:S02]  /*0c30*/  VIMNMX.S16x2 R12, PT, PT, R18, R20, PT ;  /* 0x00000014120c7248 */ /* 0x000fe40003fe0300 */
[----:B------:R-:W-:Y:S02]  /*0c40*/  VIMNMX.S16x2 R13, PT, PT, R13, R16, PT ;  /* 0x000000100d0d7248 */ /* 0x000fe40003fe0300 */
[----:B------:R-:W-:-:S02]  /*0c50*/  VIMNMX.S16x2 R8, PT, PT, R8, R10, PT ;  /* 0x0000000a08087248 */ /* 0x000fc40003fe0300 */
[----:B------:R-:W-:Y:S02]  /*0c60*/  VIMNMX.S16x2 R6, PT, PT, R14, R15, PT ;  /* 0x0000000f0e067248 */ /* 0x000fe40003fe0300 */
[----:B------:R-:W-:Y:S02]  /*0c70*/  VIMNMX.S16x2 R5, PT, PT, R5, R7, PT ;  /* 0x0000000705057248 */ /* 0x000fe40003fe0300 */
[----:B------:R-:W-:Y:S02]  /*0c80*/  PRMT R13, R12, 0x5410, R13 ;  /* 0x000054100c0d7816 */ /* 0x000fe4000000000d */
[----:B------:R-:W-:Y:S02]  /*0c90*/  PRMT R7, R8, 0x5410, R6 ;  /* 0x0000541008077816 */ /* 0x000fe40000000006 */
[----:B------:R-:W-:Y:S02]  /*0ca0*/  PRMT R12, R9, 0x5410, R11 ;  /* 0x00005410090c7816 */ /* 0x000fe4000000000b */
[----:B------:R-:W-:-:S03]  /*0cb0*/  PRMT R6, R4, 0x5410, R5 ;  /* 0x0000541004067816 */ /* 0x000fc60000000005 */
[----:B------:R-:W-:Y:S04]  /*0cc0*/  STG.E.64 desc[UR4][R2.64], R12 ;  /* 0x0000000c02007986 */ /* 0x000fe8000c101b04 */
[----:B------:R-:W-:Y:S01]  /*0cd0*/  STG.E.64 desc[UR4][R2.64+0x400], R6 ;  /* 0x0004000602007986 */ /* 0x000fe2000c101b04 */
[----:B------:R-:W-:Y:S05]  /*0ce0*/  EXIT ;  /* 0x000000000000794d */ /* 0x000fea0003800000 */
.L_x_19334:
        /* <DEDUP_REMOVED lines=9> */
.L_x_41850:


//--------------------- .text._ZN2at6native29vectorized_elementwise_kernelILi8ENS0_13BinaryFunctorIsssZZZNS0_19minimum_kernel_cudaERNS_18TensorIteratorBaseEENKUlvE_clEvENKUlvE3_clEvEUlssE_EESt5arrayIPcLm3EEEEviT0_T1_ --------------------------
	.section	.text._ZN2at6native29vectorized_elementwise_kernelILi8ENS0_13BinaryFunctorIsssZZZNS0_19minimum_kernel_cudaERNS_18TensorIteratorBaseEENKUlvE_clEvENKUlvE3_clEvEUlssE_EESt5arrayIPcLm3EEEEviT0_T1_,"ax",@progbits
	.align	128
        .global         _ZN2at6native29vectorized_elementwise_kernelILi8ENS0_13BinaryFunctorIsssZZZNS0_19minimum_kernel_cudaERNS_18TensorIteratorBaseEENKUlvE_clEvENKUlvE3_clEvEUlssE_EESt5arrayIPcLm3EEEEviT0_T1_
        .type           _ZN2at6native29vectorized_elementwise_kernelILi8ENS0_13BinaryFunctorIsssZZZNS0_19minimum_kernel_cudaERNS_18TensorIteratorBaseEENKUlvE_clEvENKUlvE3_clEvEUlssE_EESt5arrayIPcLm3EEEEviT0_T1_,@function
        .size           _ZN2at6native29vectorized_elementwise_kernelILi8ENS0_13BinaryFunctorIsssZZZNS0_19minimum_kernel_cudaERNS_18TensorIteratorBaseEENKUlvE_clEvENKUlvE3_clEvEUlssE_EESt5arrayIPcLm3EEEEviT0_T1_,(.L_x_41851 - _ZN2at6native29vectorized_elementwise_kernelILi8ENS0_13BinaryFunctorIsssZZZNS0_19minimum_kernel_cudaERNS_18TensorIteratorBaseEENKUlvE_clEvENKUlvE3_clEvEUlssE_EESt5arrayIPcLm3EEEEviT0_T1_)
        .other          _ZN2at6native29vectorized_elementwise_kernelILi8ENS0_13BinaryFunctorIsssZZZNS0_19minimum_kernel_cudaERNS_18TensorIteratorBaseEENKUlvE_clEvENKUlvE3_clEvEUlssE_EESt5arrayIPcLm3EEEEviT0_T1_,@"STO_CUDA_ENTRY STV_DEFAULT"
_ZN2at6native29vectorized_elementwise_kernelILi8ENS0_13BinaryFunctorIsssZZZNS0_19minimum_kernel_cudaERNS_18TensorIteratorBaseEENKUlvE_clEvENKUlvE3_clEvEUlssE_EESt5arrayIPcLm3EEEEviT0_T1_:
.text._ZN2at6native29vectorized_elementwise_kernelILi8ENS0_13BinaryFunctorIsssZZZNS0_19minimum_kernel_cudaERNS_18TensorIteratorBaseEENKUlvE_clEvENKUlvE3_clEvEUlssE_EESt5arrayIPcLm3EEEEviT0_T1_:
        /* <DEDUP_REMOVED lines=121> */
.L_x_19338:
[----:B------:R-:W-:-:S13]  /*0790*/  ISETP.GE.U32.AND P0, PT, R7, R5, PT ;  /* 0x000000050700720c */ /* 0x000fda0003f06070 */
[----:B------:R-:W-:Y:S05]  /*07a0*/  @P0 BRA `(.L_x_19340) ;  /* 0x0000000000300947 */ /* 0x000fea0003800000 */
[----:B0-----:R-:W0:Y:S01]  /*07b0*/  LDC.64 R10, c[0x0][0x388] ;  /* 0x0000e200ff0a7b82 */ /* 0x001e220000000a00 */
[----:B------:R-:W-:Y:S02]  /*07c0*/  IMAD.IADD R9, R3, 0x1, R7 ;  /* 0x0000000103097824 */ /* 0x000fe400078e0207 */
[----:B------:R-:W-:Y:S02]  /*07d0*/  VIADD R7, R7, 0x80 ;  /* 0x0000008007077836 */ /* 0x000fe40000000000 */
[----:B0-----:R-:W-:-:S05]  /*07e0*/  IMAD.WIDE.U32 R10, R9, 0x2, R10 ;  /* 0x00000002090a7825 */ /* 0x001fca00078e000a */
[----:B------:R1:W-:Y:S02]  /*07f0*/  STG.E.U16 desc[UR4][R10.64], R4 ;  /* 0x000000040a007986 */ /* 0x0003e4000c101504 */
.L_x_19339:
[----:B------:R-:W-:-:S13]  /*0800*/  ISETP.GE.U32.AND P0, PT, R7, R5, PT ;  /* 0x000000050700720c */ /* 0x000fda0003f06070 */
[----:B------:R-:W-:Y:S05]  /*0810*/  @P0 BRA `(.L_x_19341) ;  /* 0x0000000000300947 */ /* 0x000fea0003800000 */
[----:B01----:R-:W0:Y:S01]  /*0820*/  LDC.64 R10, c[0x0][0x388] ;  /* 0x0000e200ff0a7b82 */ /* 0x003e220000000a00 */
[----:B------:R-:W-:Y:S02]  /*0830*/  IMAD.IADD R9, R3, 0x1, R7 ;  /* 0x0000000103097824 */ /* 0x000fe400078e0207 */
[----:B------:R-:W-:Y:S02]  /*0840*/  VIADD R7, R7, 0x80 ;  /* 0x0000008007077836 */ /* 0x000fe40000000000 */
[----:B0-----:R-:W-:-:S05]  /*0850*/  IMAD.WIDE.U32 R10, R9, 0x2, R10 ;  /* 0x00000002090a7825 */ /* 0x001fca00078e000a */
[----:B------:R1:W-:Y:S02]  /*0860*/  STG.E.U16 desc[UR4][R10.64], R8 ;  /* 0x000000080a007986 */ /* 0x0003e4000c101504 */
.L_x_19340:
[----:B------:R-:W-:-:S13]  /*0870*/  ISETP.GE.U32.AND P0, PT, R7, R5, PT ;  /* 0x000000050700720c */ /* 0x000fda0003f06070 */
[----:B------:R-:W-:Y:S05]  /*0880*/  @P0 BRA `(.L_x_19342) ;  /* 0x0000000000340947 */ /* 0x000fea0003800000 */
[----:B-1----:R-:W1:Y:S01]  /*0890*/  LDC.64 R8, c[0x0][0x388] ;  /* 0x0000e200ff087b82 */ /* 0x002e620000000a00 */
[----:B0-----:R-:W-:Y:S02]  /*08a0*/  IMAD.IADD R11, R3, 0x1, R7 ;  /* 0x00000001030b7824 */ /* 0x001fe400078e0207 */
[----:B------:R-:W-:Y:S02]  /*08b0*/  VIADD R7, R7, 0x80 ;  /* 0x0000008007077836 */ /* 0x000fe40000000000 */
[----:B-1----:R-:W-:-:S05]  /*08c0*/  IMAD.WIDE.U32 R8, R11, 0x2, R8 ;  /* 0x000000020b087825 */ /* 0x002fca00078e0008 */
[----:B------:R2:W-:Y:S02]  /*08d0*/  STG.E.U16 desc[UR4][R8.64], R12 ;  /* 0x0000000c08007986 */ /* 0x0005e4000c101504 */
.L_x_19341:
        /* <DEDUP_REMOVED lines=8> */
.L_x_19342:
[----:B------:R-:W-:Y:S05]  /*0960*/  BSYNC.RELIABLE B1 ;  /* 0x0000000000017941 */ /* 0x000fea0003800100 */
.L_x_19337:
[----:B------:R-:W-:-:S13]  /*0970*/  ISETP.GE.U32.AND P0, PT, R7, R5, PT ;  /* 0x000000050700720c */ /* 0x000fda0003f06070 */
[----:B-12---:R-:W1:Y:S01]  /*0980*/  @!P0 LDC.64 R8, c[0x0][0x388] ;  /* 0x0000e200ff088b82 */ /* 0x006e620000000a00 */
[----:B0-----:R-:W-:Y:S02]  /*0990*/  @!P0 IMAD.IADD R11, R3, 0x1, R7 ;  /* 0x00000001030b8824 */ /* 0x001fe400078e0207 */
[----:B------:R-:W-:Y:S02]  /*09a0*/  @!P0 VIADD R7, R7, 0x80 ;  /* 0x0000008007078836 */ /* 0x000fe40000000000 */
[----:B-1----:R-:W-:-:S05]  /*09b0*/  @!P0 IMAD.WIDE.U32 R8, R11, 0x2, R8 ;  /* 0x000000020b088825 */ /* 0x002fca00078e0008 */
[----:B------:R3:W-:Y:S02]  /*09c0*/  @!P0 STG.E.U16 desc[UR4][R8.64], R20 ;  /* 0x0000001408008986 */ /* 0x0007e4000c101504 */
.L_x_19343:
[----:B------:R-:W-:Y:S05]  /*09d0*/  BSYNC.RECONVERGENT B0 ;  /* 0x0000000000007941 */ /* 0x000fea0003800200 */
.L_x_19336:
        /* <DEDUP_REMOVED lines=8> */
.L_x_19335:
        /* <DEDUP_REMOVED lines=11> */
[----:B------:R-:W-:Y:S01]  /*0b10*/  IMAD.WIDE.U32 R2, R0, 0x10, R2 ;  /* 0x0000001000027825 */ /* 0x000fe200078e0002 */
[----:B--2---:R-:W-:Y:S02]  /*0b20*/  PRMT R13, R8, 0x7632, R13 ;  /* 0x00007632080d7816 */ /* 0x004fe4000000000d */
[C---:B------:R-:W-:Y:S02]  /*0b30*/  PRMT R17, R9.reuse, 0x7632, R17 ;  /* 0x0000763209117816 */ /* 0x040fe40000000011 */
[----:B------:R-:W-:Y:S02]  /*0b40*/  PRMT R12, R9, 0x7610, R12 ;  /* 0x00007610090c7816 */ /* 0x000fe4000000000c */
[----:B------:R-:W-:Y:S02]  /*0b50*/  PRMT R19, R10, 0x7632, R19 ;  /* 0x000076320a137816 */ /* 0x000fe40000000013 */
[----:B----4-:R-:W-:Y:S02]  /*0b60*/  VIMNMX.S16x2 R8, PT, PT, R8, R4, PT ;  /* 0x0000000408087248 */ /* 0x010fe40003fe0300 */
[----:B------:R-:W-:-:S02]  /*0b70*/  PRMT R4, R11, 0x7610, R4 ;  /* 0x000076100b047816 */ /* 0x000fc40000000004 */
[C---:B------:R-:W-:Y:S02]  /*0b80*/  PRMT R20, R6.reuse, 0x7632, R20 ;  /* 0x0000763206147816 */ /* 0x040fe40000000014 */
[----:B------:R-:W-:Y:S02]  /*0b90*/  PRMT R16, R6, 0x7610, R16 ;  /* 0x0000761006107816 */ /* 0x000fe40000000010 */
[----:B------:R-:W-:Y:S02]  /*0ba0*/  PRMT R6, R7, 0x7610, R6 ;  /* 0x0000761007067816 */ /* 0x000fe40000000006 */
[----:B------:R-:W-:Y:S02]  /*0bb0*/  PRMT R21, R11, 0x7632, R21 ;  /* 0x000076320b157816 */ /* 0x000fe40000000015 */
[C---:B------:R-:W-:Y:S02]  /*0bc0*/  PRMT R18, R5.reuse, 0x7632, R18 ;  /* 0x0000763205127816 */ /* 0x040fe40000000012 */
[----:B------:R-:W-:-:S02]  /*0bd0*/  PRMT R14, R5, 0x7610, R14 ;  /* 0x00007610050e7816 */ /* 0x000fc4000000000e */
[----:B------:R-:W-:Y:S02]  /*0be0*/  PRMT R22, R7, 0x7632, R22 ;  /* 0x0000763207167816 */ /* 0x000fe40000000016 */
[C---:B------:R-:W-:Y:S02]  /*0bf0*/  PRMT R15, R4.reuse, 0x7632, R15 ;  /* 0x00007632040f7816 */ /* 0x040fe4000000000f */
[----:B------:R-:W-:Y:S02]  /*0c00*/  VIMNMX.S16x2 R11, PT, PT, R4, R6, PT ;  /* 0x00000006040b7248 */ /* 0x000fe40003fe0300 */
[----:B------:R-:W-:Y:S02]  /*0c10*/  VIMNMX.S16x2 R9, PT, PT, R12, R14, PT ;  /* 0x0000000e0c097248 */ /* 0x000fe40003fe0300 */
[----:B------:R-:W-:Y:S02]  /*0c20*/  VIMNMX.S16x2 R10, PT, PT, R10, R16, PT ;  /* 0x000000100a0a7248 */ /* 0x000fe40003fe0300 */
[----:B------:R-:W-:-:S02]  /*0c30*/  VIMNMX.S16x2 R5, PT, PT, R17, R18, PT ;  /* 0x0000001211057248 */ /* 0x000fc40003fe0300 */
[----:B------:R-:W-:Y:S02]  /*0c40*/  VIMNMX.S16x2 R6, PT, PT, R19, R20, PT ;  /* 0x0000001413067248 */ /* 0x000fe40003fe0300 */
[----:B------:R-:W-:Y:S02]  /*0c50*/  VIMNMX.S16x2 R7, PT, PT, R21, R22, PT ;  /* 0x0000001615077248 */ /* 0x000fe40003fe0300 */
[----:B------:R-:W-:Y:S02]  /*0c60*/  VIMNMX.S16x2 R4, PT, PT, R13, R15, PT ;  /* 0x0000000f0d047248 */ /* 0x000fe40003fe0300 */
[----:B------:R-:W-:Y:S02]  /*0c70*/  PRMT R9, R9, 0x5410, R5 ;  /* 0x0000541009097816 */ /* 0x000fe40000000005 */
[----:B------:R-:W-:Y:S02]  /*0c80*/  PRMT R10, R10, 0x5410, R6 ;  /* 0x000054100a0a7816 */ /* 0x000fe40000000006 */
[----:B------:R-:W-:-:S02]  /*0c90*/  PRMT R11, R11, 0x5410, R7 ;  /* 0x000054100b0b7816 */ /* 0x000fc40000000007 */
[----:B------:R-:W-:-:S05]  /*0ca0*/  PRMT R8, R8, 0x5410, R4 ;  /* 0x0000541008087816 */ /* 0x000fca0000000004 */
[----:B------:R-:W-:Y:S01]  /*0cb0*/  STG.E.128 desc[UR4][R2.64], R8 ;  /* 0x0000000802007986 */ /* 0x000fe2000c101d04 */
[----:B------:R-:W-:Y:S05]  /*0cc0*/  EXIT ;  /* 0x000000000000794d */ /* 0x000fea0003800000 */
.L_x_19344:
        /* <DEDUP_REMOVED lines=11> */
.L_x_41851:


//--------------------- .text._ZN2at6native18elementwise_kernelILi128ELi4EZNS0_15gpu_kernel_implINS0_13AUnaryFunctorIlllZZZNS0_19minimum_kernel_cudaERNS_18TensorIteratorBaseEENKUlvE_clEvENKUlvE2_clEvEUlllE_EEEEvS5_RKT_EUliE_EEviT1_ --------------------------
	.section	.text._ZN2at6native18elementwise_kernelILi128ELi4EZNS0_15gpu_kernel_implINS0_13AUnaryFunctorIlllZZZNS0_19minimum_kernel_cudaERNS_18TensorIteratorBaseEENKUlvE_clEvENKUlvE2_clEvEUlllE_EEEEvS5_RKT_EUliE_EEviT1_,"ax",@progbits
	.align	128
        .global         _ZN2at6native18elementwise_kernelILi128ELi4EZNS0_15gpu_kernel_implINS0_13AUnaryFunctorIlllZZZNS0_19minimum_kernel_cudaERNS_18TensorIteratorBaseEENKUlvE_clEvENKUlvE2_clEvEUlllE_EEEEvS5_RKT_EUliE_EEviT1_
        .type           _ZN2at6native18elementwise_kernelILi128ELi4EZNS0_15gpu_kernel_implINS0_13AUnaryFunctorIlllZZZNS0_19minimum_kernel_cudaERNS_18TensorIteratorBaseEENKUlvE_clEvENKUlvE2_clEvEUlllE_EEEEvS5_RKT_EUliE_EEviT1_,@function
        .size           _ZN2at6native18elementwise_kernelILi128ELi4EZNS0_15gpu_kernel_implINS0_13AUnaryFunctorIlllZZZNS0_19minimum_kernel_cudaERNS_18TensorIteratorBaseEENKUlvE_clEvENKUlvE2_clEvEUlllE_EEEEvS5_RKT_EUliE_EEviT1_,(.L_x_41852 - _ZN2at6native18elementwise_kernelILi128ELi4EZNS0_15gpu_kernel_implINS0_13AUnaryFunctorIlllZZZNS0_19minimum_kernel_cudaERNS_18TensorIteratorBaseEENKUlvE_clEvENKUlvE2_clEvEUlllE_EEEEvS5_RKT_EUliE_EEviT1_)
        .other          _ZN2at6native18elementwise_kernelILi128ELi4EZNS0_15gpu_kernel_implINS0_13AUnaryFunctorIlllZZZNS0_19minimum_kernel_cudaERNS_18TensorIteratorBaseEENKUlvE_clEvENKUlvE2_clEvEUlllE_EEEEvS5_RKT_EUliE_EEviT1_,@"STO_CUDA_ENTRY STV_DEFAULT"
_ZN2at6native18elementwise_kernelILi128ELi4EZNS0_15gpu_kernel_implINS0_13AUnaryFunctorIlllZZZNS0_19minimum_kernel_cudaERNS_18TensorIteratorBaseEENKUlvE_clEvENKUlvE2_clEvEUlllE_EEEEvS5_RKT_EUliE_EEviT1_:
.text._ZN2at6native18elementwise_kernelILi128ELi4EZNS0_15gpu_kernel_implINS0_13AUnaryFunctorIlllZZZNS0_19minimum_kernel_cudaERNS_18TensorIteratorBaseEENKUlvE_clEvENKUlvE2_clEvEUlllE_EEEEvS5_RKT_EUliE_EEviT1_:
        /* <DEDUP_REMOVED lines=319> */
.L_x_19347:
        /* <DEDUP_REMOVED lines=15> */
[----:B--2---:R-:W-:Y:S01]  /*14e0*/  SHF.R.S32.HI R5, RZ, 0x1f, R4 ;  /* 0x0000001fff057819 */ /* 0x004fe20000011404 */
[----:B------:R-:W-:Y:S06]  /*14f0*/  BRA `(.L_x_19353) ;  /* 0x0000000c004c7947 */ /* 0x000fec0003800000 */
.L_x_19351:
[----:B------:R0:W5:Y:S01]  /*1500*/  LDG.E.U8 R4, desc[UR36][R2.64] ;  /* 0x0000002402047981 */ /* 0x000162000c1e1100 */
[----:B------:R-:W-:Y:S01]  /*1510*/  IMAD.MOV.U32 R5, RZ, RZ, RZ ;  /* 0x000000ffff057224 */ /* 0x000fe200078e00ff */
[----:B------:R-:W-:Y:S06]  /*1520*/  BRA `(.L_x_19353) ;  /* 0x0000000c00407947 */ /* 0x000fec0003800000 */
.L_x_19350:
[----:B------:R-:W-:-:S09]  /*1530*/  UISETP.NE.AND UP0, UPT, UR4, 0x2, UPT ;  /* 0x000000020400788c */ /* 0x000fd2000bf05270 */
[----:B------:R-:W-:Y:S05]  /*1540*/  BRA.U !UP0, `(.L_x_19354) ;  /* 0x0000000108247547 */ /* 0x000fea000b800000 */
[----:B------:R-:W-:-:S09]  /*1550*/  UISETP.NE.AND UP0, UPT, UR4, 0x3, UPT ;  /* 0x000000030400788c */ /* 0x000fd2000bf05270 */
[----:B------:R-:W-:Y:S05]  /*1560*/  BRA.U !UP0, `(.L_x_19355) ;  /* 0x0000000108107547 */ /* 0x000fea000b800000 */
[----:B------:R-:W-:-:S09]  /*1570*/  UISETP.NE.AND UP0, UPT, UR4, 0x4, UPT ;  /* 0x000000040400788c */ /* 0x000fd2000bf05270 */
[----:B------:R-:W-:Y:S05]  /*1580*/  BRA.U UP0, `(.L_x_19352) ;  /* 0x0000000900a47547 */ /* 0x000fea000b800000 */
[----:B------:R0:W5:Y:S01]  /*1590*/  LDG.E.64 R4, desc[UR36][R2.64] ;  /* 0x0000002402047981 */ /* 0x000162000c1e1b00 */
[----:B------:R-:W-:Y:S05]  /*15a0*/  BRA `(.L_x_19353) ;  /* 0x0000000c00207947 */ /* 0x000fea0003800000 */
.L_x_19355:
[----:B------:R-:W2:Y:S02]  /*15b0*/  LDG.E R4, desc[UR36][R2.64] ;  /* 0x0000002402047981 */ /* 0x000ea4000c1e1900 */
[----:B--2---:R-:W-:Y:S01]  /*15c0*/  SHF.R.S32.HI R5, RZ, 0x1f, R4 ;  /* 0x0000001fff057819 */ /* 0x004fe20000011404 */
[----:B------:R-:W-:Y:S06]  /*15d0*/  BRA `(.L_x_19353) ;  /* 0x0000000c00147947 */ /* 0x000fec0003800000 */
.L_x_19354:
[----:B------:R-:W2:Y:S02]  /*15e0*/  LDG.E.S16 R4, desc[UR36][R2.64] ;  /* 0x0000002402047981 */ /* 0x000ea4000c1e1700 */
[----:B--2---:R-:W-:Y:S01]  /*15f0*/  SHF.R.S32.HI R5, RZ, 0x1f, R4 ;  /* 0x0000001fff057819 */ /* 0x004fe20000011404 */
[----:B------:R-:W-:Y:S06]  /*1600*/  BRA `(.L_x_19353) ;  /* 0x0000000c00087947 */ /* 0x000fec0003800000 */
.L_x_19349:
[----:B------:R-:W-:-:S09]  /*1610*/  UISETP.GT.AND UP0, UPT, UR4, 0x6, UPT ;  /* 0x000000060400788c */ /* 0x000fd2000bf04270 */
[----:B------:R-:W-:Y:S05]  /*1620*/  BRA.U UP0, `(.L_x_19356) ;  /* 0x00000001002c7547 */ /* 0x000fea000b800000 */
[----:B------:R-:W-:-:S09]  /*1630*/  UISETP.NE.AND UP0, UPT, UR4, 0x5, UPT ;  /* 0x000000050400788c */ /* 0x000fd2000bf05270 */
[----:B------:R-:W-:Y:S05]  /*1640*/  BRA.U !UP0, `(.L_x_19357) ;  /* 0x0000000108147547 */ /* 0x000fea000b800000 */
[----:B------:R-:W-:-:S09]  /*1650*/  UISETP.NE.AND UP0, UPT, UR4, 0x6, UPT ;  /* 0x000000060400788c */ /* 0x000fd2000bf05270 */
[----:B------:R-:W-:Y:S05]  /*1660*/  BRA.U UP0, `(.L_x_19352) ;  /* 0x00000009006c7547 */ /* 0x000fea000b800000 */
[----:B------:R-:W2:Y:S02]  /*1670*/  LDG.E R2, desc[UR36][R2.64] ;  /* 0x0000002402027981 */ /* 0x000ea4000c1e1900 */
[----:B--2---:R0:W1:Y:S01]  /*1680*/  F2I.S64.TRUNC R4, R2 ;  /* 0x0000000200047311 */ /* 0x004062000020d900 */
[----:B------:R-:W-:Y:S05]  /*1690*/  BRA `(.L_x_19353) ;  /* 0x0000000800e47947 */ /* 0x000fea0003800000 */
.L_x_19357:
[----:B------:R-:W2:Y:S02]  /*16a0*/  LDG.E.U16 R2, desc[UR36][R2.64] ;  /* 0x0000002402027981 */ /* 0x000ea4000c1e1500 */
[----:B--2---:R-:W-:-:S06]  /*16b0*/  HADD2.F32 R4, -RZ, R2.H0_H0 ;  /* 0x20000002ff047230 */ /* 0x004fcc0000004100 */
[----:B------:R-:W0:Y:S01]  /*16c0*/  F2I.S64.TRUNC R4, R4 ;  /* 0x0000000400047311 */ /* 0x000e22000020d900 */
[----:B------:R-:W-:Y:S05]  /*16d0*/  BRA `(.L_x_19353) ;  /* 0x0000000800d47947 */ /* 0x000fea0003800000 */
.L_x_19356:
[----:B------:R-:W-:-:S09]  /*16e0*/  UISETP.NE.AND UP0, UPT, UR4, 0x7, UPT ;  /* 0x000000070400788c */ /* 0x000fd2000bf05270 */
[----:B------:R-:W-:Y:S05]  /*16f0*/  BRA.U !UP0, `(.L_x_19358) ;  /* 0x00000001082c7547 */ /* 0x000fea000b800000 */
[----:B------:R-:W-:-:S09]  /*1700*/  UISETP.NE.AND UP0, UPT, UR4, 0x8, UPT ;  /* 0x000000080400788c */ /* 0x000fd2000bf05270 */
[----:B------:R-:W-:Y:S05]  /*1710*/  BRA.U !UP0, `(.L_x_19359) ;  /* 0x0000000108147547 */ /* 0x000fea000b800000 */
[----:B------:R-:W-:-:S09]  /*1720*/  UISETP.NE.AND UP0, UPT, UR4, 0x9, UPT ;  /* 0x000000090400788c */ /* 0x000fd2000bf05270 */
[----:B------:R-:W-:Y:S05]  /*1730*/  BRA.U UP0, `(.L_x_19352) ;  /* 0x0000000900387547 */ /* 0x000fea000b800000 */
[----:B------:R-:W2:Y:S02]  /*1740*/  LDG.E R2, desc[UR36][R2.64] ;  /* 0x0000002402027981 */ /* 0x000ea4000c1e1900 */
[----:B--2---:R0:W1:Y:S01]  /*1750*/  F2I.S64.TRUNC R4, R2 ;  /* 0x0000000200047311 */ /* 0x004062000020d900 */
[----:B------:R-:W-:Y:S05]  /*1760*/  BRA `(.L_x_19353) ;  /* 0x0000000800b07947 */ /* 0x000fea0003800000 */
.L_x_19359:
[----:B------:R-:W2:Y:S02]  /*1770*/  LDG.E.U16 R2, desc[UR36][R2.64] ;  /* 0x0000002402027981 */ /* 0x000ea4000c1e1500 */
[----:B--2---:R-:W-:-:S06]  /*1780*/  HADD2.F32 R4, -RZ, R2.H0_H0 ;  /* 0x20000002ff047230 */ /* 0x004fcc0000004100 */
[----:B------:R-:W0:Y:S01]  /*1790*/  F2I.S64.TRUNC R4, R4 ;  /* 0x0000000400047311 */ /* 0x000e22000020d900 */
[----:B------:R-:W-:Y:S05]  /*17a0*/  BRA `(.L_x_19353) ;  /* 0x0000000800a07947 */ /* 0x000fea0003800000 */
.L_x_19358:
[----:B------:R-:W2:Y:S02]  /*17b0*/  LDG.E.64 R2, desc[UR36][R2.64] ;  /* 0x0000002402027981 */ /* 0x000ea4000c1e1b00 */
[----:B--2---:R0:W1:Y:S01]  /*17c0*/  F2I.S64.F64.TRUNC R4, R2 ;  /* 0x0000000200047311 */ /* 0x004062000030d900 */
[----:B------:R-:W-:Y:S05]  /*17d0*/  BRA `(.L_x_19353) ;  /* 0x0000000800947947 */ /* 0x000fea0003800000 */
.L_x_19348:
        /* <DEDUP_REMOVED lines=11> */
[----:B------:R-:W-:Y:S01]  /*1890*/  SEL R4, RZ, 0x1, !P0 ;  /* 0x00000001ff047807 */ /* 0x000fe20004000000 */
[----:B------:R-:W-:Y:S08]  /*18a0*/  BRA `(.L_x_19353) ;  /* 0x0000000800607947 */ /* 0x000ff00003800000 */
.L_x_19362:
[----:B------:R-:W2:Y:S02]  /*18b0*/  LDG.E.64 R2, desc[UR36][R2.64] ;  /* 0x0000002402027981 */ /* 0x000ea4000c1e1b00 */
[----:B--2---:R0:W1:Y:S01]  /*18c0*/  F2I.S64.F64.TRUNC R4, R2 ;  /* 0x0000000200047311 */ /* 0x004062000030d900 */
[----:B------:R-:W-:Y:S05]  /*18d0*/  BRA `(.L_x_19353) ;  /* 0x0000000800547947 */ /* 0x000fea0003800000 */
.L_x_19361:
        /* <DEDUP_REMOVED lines=24> */
[----:B------:R-:W0:Y:S01]  /*1a60*/  F2I.S64.TRUNC R4, R5 ;  /* 0x0000000500047311 */ /* 0x000e22000020d900 */
[----:B------:R-:W-:Y:S05]  /*1a70*/  BRA `(.L_x_19353) ;  /* 0x0000000400ec7947 */ /* 0x000fea0003800000 */
.L_x_19364:
        /* <DEDUP_REMOVED lines=11> */
[----:B------:R-:W0:Y:S01]  /*1b30*/  F2I.S64.TRUNC R4, R5 ;  /* 0x0000000500047311 */ /* 0x000e22000020d900 */
[----:B------:R-:W-:Y:S05]  /*1b40*/  BRA `(.L_x_19353) ;  /* 0x0000000400b87947 */ /* 0x000fea0003800000 */
.L_x_19363:
[----:B------:R-:W2:Y:S02]  /*1b50*/  LDG.E.U16 R4, desc[UR36][R2.64] ;  /* 0x0000002402047981 */ /* 0x000ea4000c1e1500 */
[----:B--2---:R-:W-:-:S06]  /*1b60*/  IMAD.U32 R4, R4, 0x10000, RZ ;  /* 0x0001000004047824 */ /* 0x004fcc00078e00ff */
[----:B------:R-:W0:Y:S01]  /*1b70*/  F2I.S64.TRUNC R4, R4 ;  /* 0x0000000400047311 */ /* 0x000e22000020d900 */
[----:B------:R-:W-:Y:S05]  /*1b80*/  BRA `(.L_x_19353) ;  /* 0x0000000400a87947 */ /* 0x000fea0003800000 */
.L_x_19360:
        /* <DEDUP_REMOVED lines=9> */
[----:B------:R-:W-:Y:S01]  /*1c20*/  IMAD.MOV.U32 R5, RZ, RZ, RZ ;  /* 0x000000ffff057224 */ /* 0x000fe200078e00ff */
[----:B------:R-:W-:Y:S06]  /*1c30*/  BRA `(.L_x_19353) ;  /* 0x00000004007c7947 */ /* 0x000fec0003800000 */
.L_x_19367:
        /* <DEDUP_REMOVED lines=21> */
.L_x_19371:
[----:B------:R-:W-:Y:S05]  /*1d90*/  BSYNC.RECONVERGENT B1 ;  /* 0x0000000000017941 */ /* 0x000fea0003800200 */
.L_x_19370:
[----:B------:R-:W-:Y:S01]  /*1da0*/  IMAD.SHL.U32 R0, R0, 0x100000, RZ ;  /* 0x0010000000007824 */ /* 0x000fe200078e00ff */
[----:B------:R-:W-:-:S04]  /*1db0*/  LEA R2, R2, 0x3b800000, 0x17 ;  /* 0x3b80000002027811 */ /* 0x000fc800078eb8ff */
[----:B------:R-:W-:-:S07]  /*1dc0*/  LOP3.LUT R4, R2, R0, R7, 0xfe, !PT ;  /* 0x0000000002047212 */ /* 0x000fce00078efe07 */
.L_x_19369:
[----:B------:R-:W-:Y:S05]  /*1dd0*/  BSYNC.RECONVERGENT B0 ;  /* 0x0000000000007941 */ /* 0x000fea0003800200 */
.L_x_19368:
[----:B------:R-:W1:Y:S01]  /*1de0*/  F2I.S64.TRUNC R4, R4 ;  /* 0x0000000400047311 */ /* 0x000e62000020d900 */
[----:B------:R-:W-:Y:S05]  /*1df0*/  BRA `(.L_x_19353) ;  /* 0x00000004000c7947 */ /* 0x000fea0003800000 */
.L_x_19366:
        /* <DEDUP_REMOVED lines=21> */
.L_x_19375:
[----:B------:R-:W-:Y:S05]  /*1f50*/  BSYNC.RECONVERGENT B1 ;  /* 0x0000000000017941 */ /* 0x000fea0003800200 */
.L_x_19374:
[----:B------:R-:W-:Y:S02]  /*1f60*/  SHF.L.U32 R0, R0, 0x15, RZ ;  /* 0x0000001500007819 */ /* 0x000fe400000006ff */
[----:B------:R-:W-:-:S04]  /*1f70*/  LEA R2, R2, 0x37800000, 0x17 ;  /* 0x3780000002027811 */ /* 0x000fc800078eb8ff */
[----:B------:R-:W-:-:S07]  /*1f80*/  LOP3.LUT R4, R2, R0, R7, 0xfe, !PT ;  /* 0x0000000002047212 */ /* 0x000fce00078efe07 */
.L_x_19373:
[----:B------:R-:W-:Y:S05]  /*1f90*/  BSYNC.RECONVERGENT B0 ;  /* 0x0000000000007941 */ /* 0x000fea0003800200 */
.L_x_19372:
[----:B------:R-:W2:Y:S01]  /*1fa0*/  F2I.S64.TRUNC R4, R4 ;  /* 0x0000000400047311 */ /* 0x000ea2000020d900 */
[----:B------:R-:W-:Y:S05]  /*1fb0*/  BRA `(.L_x_19353) ;  /* 0x00000000009c7947 */ /* 0x000fea0003800000 */
.L_x_19365:
[----:B------:R-:W-:-:S09]  /*1fc0*/  UISETP.NE.AND UP0, UPT, UR4, 0x1c, UPT ;  /* 0x0000001c0400788c */ /* 0x000fd2000bf05270 */
[----:B------:R-:W-:Y:S05]  /*1fd0*/  BRA.U !UP0, `(.L_x_19376) ;  /* 0x00000001088c7547 */ /* 0x000fea000b800000 */
[----:B------:R-:W-:-:S09]  /*1fe0*/  UISETP.NE.AND UP0, UPT, UR4, 0x1d, UPT ;  /* 0x0000001d0400788c */ /* 0x000fd2000bf05270 */
[----:B------:R-:W-:Y:S05]  /*1ff0*/  BRA.U !UP0, `(.L_x_19377) ;  /* 0x00000001087c7547 */ /* 0x000fea000b800000 */
[----:B------:R-:W-:-:S09]  /*2000*/  UISETP.NE.AND UP0, UPT, UR4, 0x2c, UPT ;  /* 0x0000002c0400788c */ /* 0x000fd2000bf05270 */
[----:B------:R-:W-:Y:S05]  /*2010*/  BRA.U !UP0, `(.L_x_19378) ;  /* 0x0000000108487547 */ /* 0x000fea000b800000 */
.L_x_19352:
        /* <DEDUP_REMOVED lines=16> */
.L_x_19379:
[----:B------:R-:W-:Y:S01]  /*2120*/  CS2R R4, SRZ ;  /* 0x0000000000047805 */ /* 0x000fe2000001ff00 */
[----:B------:R-:W-:Y:S06]  /*2130*/  BRA `(.L_x_19353) ;  /* 0x00000000003c7947 */ /* 0x000fec0003800000 */
.L_x_19378:
        /* <DEDUP_REMOVED lines=8> */
.L_x_19381:
[----:B------:R-:W-:Y:S05]  /*21c0*/  BSYNC.RECONVERGENT B0 ;  /* 0x0000000000007941 */ /* 0x000fea0003800200 */
.L_x_19380:
[----:B------:R-:W4:Y:S01]  /*21d0*/  F2I.S64.TRUNC R4, R4 ;  /* 0x0000000400047311 */ /* 0x000f22000020d900 */
[----:B------:R-:W-:Y:S05]  /*21e0*/  BRA `(.L_x_19353) ;  /* 0x0000000000107947 */ /* 0x000fea0003800000 */
.L_x_19377:
[----:B------:R0:W5:Y:S01]  /*21f0*/  LDG.E.64 R4, desc[UR36][R2.64] ;  /* 0x0000002402047981 */ /* 0x000162000c1e1b00 */
[----:B------:R-:W-:Y:S05]  /*2200*/  BRA `(.L_x_19353) ;  /* 0x0000000000087947 */ /* 0x000fea0003800000 */
.L_x_19376:
[----:B------:R3:W5:Y:S01]  /*2210*/  LDG.E R4, desc[UR36][R2.64] ;  /* 0x0000002402047981 */ /* 0x000762000c1e1900 */
[----:B------:R-:W-:-:S07]  /*2220*/  IMAD.MOV.U32 R5, RZ, RZ, RZ ;  /* 0x000000ffff057224 */ /* 0x000fce00078e00ff */
.L_x_19353:
[----:B------:R-:W0:Y:S01]  /*2230*/  LDCU.64 UR8, c[0x0][0x598] ;  /* 0x0000b300ff0877ac */ /* 0x000e220008000a00 */
[----:B------:R-:W3:Y:S01]  /*2240*/  LDCU.64 UR6, c[0x0][0x580] ;  /* 0x0000b000ff0677ac */ /* 0x000ee20008000a00 */
[----:B------:R-:W-:-:S04]  /*2250*/  UPRMT UR4, UR41, 0x9910, URZ ;  /* 0x0000991029047896 */ /* 0x000fc800080000ff */
[----:B------:R-:W-:Y:S01]  /*2260*/  UISETP.GT.AND UP0, UPT, UR4, 0x9, UPT ;  /* 0x000000090400788c */ /* 0x000fe2000bf04270 */
[----:B012-45:R-:W-:-:S04]  /*2270*/  ISETP.LT.U32.AND P0, PT, R4, UR8, PT ;  /* 0x0000000804007c0c */ /* 0x037fc8000bf01070 */
[C---:B------:R-:W-:Y:S02]  /*2280*/  ISETP.LT.AND.EX P0, PT, R5.reuse, UR9, PT, P0 ;  /* 0x0000000905007c0c */ /* 0x040fe4000bf01300 */
[----:B---3--:R-:W-:Y:S02]  /*2290*/  IADD3 R2, P1, PT, R16, UR6, RZ ;  /* 0x0000000610027c10 */ /* 0x008fe4000ff3e0ff */
[----:B------:R-:W-:Y:S02]  /*22a0*/  SEL R7, R4, UR8, P0 ;  /* 0x0000000804077c07 */ /* 0x000fe40008000000 */
[----:B------:R-:W-:Y:S01]  /*22b0*/  SEL R5, R5, UR9, P0 ;  /* 0x0000000905057c07 */ /* 0x000fe20008000000 */
[----:B------:R-:W-:Y:S01]  /*22c0*/  IMAD.X R3, RZ, RZ, UR7, P1 ;  /* 0x00000007ff037e24 */ /* 0x000fe200088e06ff */
[----:B------:R-:W-:Y:S01]  /*22d0*/  MOV R4, R7 ;  /* 0x0000000700047202 */ /* 0x000fe20000000f00 */
        /* <DEDUP_REMOVED lines=11> */
.L_x_19385:
[----:B------:R3:W-:Y:S01]  /*2390*/  STG.E.U8 desc[UR36][R2.64], R7 ;  /* 0x0000000702007986 */ /* 0x0007e2000c101124 */
[----:B------:R-:W-:Y:S05]  /*23a0*/  BRA `(.L_x_19387) ;  /* 0x0000000c003c7947 */ /* 0x000fea0003800000 */
.L_x_19384:
[----:B------:R-:W-:-:S09]  /*23b0*/  UISETP.NE.AND UP0, UPT, UR4, 0x2, UPT ;  /* 0x000000020400788c */ /* 0x000fd2000bf05270 */
[----:B------:R-:W-:Y:S05]  /*23c0*/  BRA.U !UP0, `(.L_x_19388) ;  /* 0x0000000108207547 */ /* 0x000fea000b800000 */
[----:B------:R-:W-:-:S09]  /*23d0*/  UISETP.NE.AND UP0, UPT, UR4, 0x3, UPT ;  /* 0x000000030400788c */ /* 0x000fd2000bf05270 */
[----:B------:R-:W-:Y:S05]  /*23e0*/  BRA.U !UP0, `(.L_x_19389) ;  /* 0x0000000108107547 */ /* 0x000fea000b800000 */
[----:B------:R-:W-:-:S09]  /*23f0*/  UISETP.NE.AND UP0, UPT, UR4, 0x4, UPT ;  /* 0x000000040400788c */ /* 0x000fd2000bf05270 */
[----:B------:R-:W-:Y:S05]  /*2400*/  BRA.U UP0, `(.L_x_19386) ;  /* 0x0000000900907547 */ /* 0x000fea000b800000 */
[----:B------:R0:W-:Y:S01]  /*2410*/  STG.E.64 desc[UR36][R2.64], R4 ;  /* 0x0000000402007986 */ /* 0x0001e2000c101b24 */
[----:B------:R-:W-:Y:S05]  /*2420*/  BRA `(.L_x_19387) ;  /* 0x0000000c001c7947 */ /* 0x000fea0003800000 */
.L_x_19389:
[----:B------:R1:W-:Y:S01]  /*2430*/  STG.E desc[UR36][R2.64], R7 ;  /* 0x0000000702007986 */ /* 0x0003e2000c101924 */
[----:B------:R-:W-:Y:S05]  /*2440*/  BRA `(.L_x_19387) ;  /* 0x0000000c00147947 */ /* 0x000fea0003800000 */
.L_x_19388:
[----:B------:R2:W-:Y:S01]  /*2450*/  STG.E.U16 desc[UR36][R2.64], R7 ;  /* 0x0000000702007986 */ /* 0x0005e2000c101524 */
[----:B------:R-:W-:Y:S05]  /*2460*/  BRA `(.L_x_19387) ;  /* 0x0000000c000c7947 */ /* 0x000fea0003800000 */
.L_x_19383:
[----:B------:R-:W-:-:S09]  /*2470*/  UISETP.GT.AND UP0, UPT, UR4, 0x6, UPT ;  /* 0x000000060400788c */ /* 0x000fd2000bf04270 */
[----:B------:R-:W-:Y:S05]  /*2480*/  BRA.U UP0, `(.L_x_19390) ;  /* 0x00000001002c7547 */ /* 0x000fea000b800000 */
[----:B------:R-:W-:-:S09]  /*2490*/  UISETP.NE.AND UP0, UPT, UR4, 0x5, UPT ;  /* 0x000000050400788c */ /* 0x000fd2000bf05270 */
[----:B------:R-:W-:Y:S05]  /*24a0*/  BRA.U !UP0, `(.L_x_19391) ;  /* 0x0000000108147547 */ /* 0x000fea000b800000 */
[----:B------:R-:W-:-:S09]  /*24b0*/  UISETP.NE.AND UP0, UPT, UR4, 0x6, UPT ;  /* 0x000000060400788c */ /* 0x000fd2000bf05270 */
[----:B------:R-:W-:Y:S05]  /*24c0*/  BRA.U UP0, `(.L_x_19386) ;  /* 0x0000000900607547 */ /* 0x000fea000b800000 */
[----:B------:R-:W0:Y:S02]  /*24d0*/  I2F.S64 R5, R4 ;  /* 0x0000000400057312 */ /* 0x000e240000301400 */
[----:B0-----:R0:W-:Y:S01]  /*24e0*/  STG.E desc[UR36][R2.64], R5 ;  /* 0x0000000502007986 */ /* 0x0011e2000c101924 */
[----:B------:R-:W-:Y:S05]  /*24f0*/  BRA `(.L_x_19387) ;  /* 0x0000000800e87947 */ /* 0x000fea0003800000 */
.L_x_19391:
[----:B------:R-:W0:Y:S02]  /*2500*/  I2F.S64 R0, R4 ;  /* 0x0000000400007312 */ /* 0x000e240000301400 */
[----:B0-----:R-:W-:-:S05]  /*2510*/  F2FP.F16.F32.PACK_AB R0, RZ, R0 ;  /* 0x00000000ff00723e */ /* 0x001fca00000000ff */
[----:B------:R0:W-:Y:S01]  /*2520*/  STG.E.U16 desc[UR36][R2.64], R0 ;  /* 0x0000000002007986 */ /* 0x0001e2000c101524 */
[----:B------:R-:W-:Y:S05]  /*2530*/  BRA `(.L_x_19387) ;  /* 0x0000000800d87947 */ /* 0x000fea0003800000 */
.L_x_19390:
[----:B------:R-:W-:-:S09]  /*2540*/  UISETP.NE.AND UP0, UPT, UR4, 0x7, UPT ;  /* 0x000000070400788c */ /* 0x000fd2000bf05270 */
[----:B------:R-:W-:Y:S05]  /*2550*/  BRA.U !UP0, `(.L_x_19392) ;  /* 0x0000000108347547 */ /* 0x000fea000b800000 */
[----:B------:R-:W-:-:S09]  /*2560*/  UISETP.NE.AND UP0, UPT, UR4, 0x8, UPT ;  /* 0x000000080400788c */ /* 0x000fd2000bf05270 */
[----:B------:R-:W-:Y:S05]  /*2570*/  BRA.U !UP0, `(.L_x_19393) ;  /* 0x0000000108187547 */ /* 0x000fea000b800000 */
[----:B------:R-:W-:-:S09]  /*2580*/  UISETP.NE.AND UP0, UPT, UR4, 0x9, UPT ;  /* 0x000000090400788c */ /* 0x000fd2000bf05270 */
[----:B------:R-:W-:Y:S05]  /*2590*/  BRA.U UP0, `(.L_x_19386) ;  /* 0x00000009002c7547 */ /* 0x000fea000b800000 */
[----:B------:R-:W0:Y:S01]  /*25a0*/  I2F.S64 R6, R4 ;  /* 0x0000000400067312 */ /* 0x000e220000301400 */
[----:B------:R-:W-:-:S05]  /*25b0*/  IMAD.MOV.U32 R7, RZ, RZ, RZ ;  /* 0x000000ffff077224 */ /* 0x000fca00078e00ff */
[----:B0-----:R0:W-:Y:S01]  /*25c0*/  STG.E.64 desc[UR36][R2.64], R6 ;  /* 0x0000000602007986 */ /* 0x0011e2000c101b24 */
[----:B------:R-:W-:Y:S05]  /*25d0*/  BRA `(.L_x_19387) ;  /* 0x0000000800b07947 */ /* 0x000fea0003800000 */
.L_x_19393:
[----:B------:R-:W0:Y:S02]  /*25e0*/  I2F.S64 R4, R4 ;  /* 0x0000000400047312 */ /* 0x000e240000301400 */
[----:B0-----:R-:W-:-:S04]  /*25f0*/  F2FP.F16.F32.PACK_AB R5, RZ, R4 ;  /* 0x00000004ff05723e */ /* 0x001fc800000000ff */
[----:B------:R-:W-:-:S05]  /*2600*/  PRMT R5, R5, 0x5410, RZ ;  /* 0x0000541005057816 */ /* 0x000fca00000000ff */
[----:B------:R0:W-:Y:S01]  /*2610*/  STG.E desc[UR36][R2.64], R5 ;  /* 0x0000000502007986 */ /* 0x0001e2000c101924 */
[----:B------:R-:W-:Y:S05]  /*2620*/  BRA `(.L_x_19387) ;  /* 0x00000008009c7947 */ /* 0x000fea0003800000 */
.L_x_19392:
[----:B------:R-:W0:Y:S02]  /*2630*/  I2F.F64.S64 R4, R4 ;  /* 0x0000000400047312 */ /* 0x000e240000301c00 */
[----:B0-----:R0:W-:Y:S01]  /*2640*/  STG.E.64 desc[UR36][R2.64], R4 ;  /* 0x0000000402007986 */ /* 0x0011e2000c101b24 */
[----:B------:R-:W-:Y:S05]  /*2650*/  BRA `(.L_x_19387) ;  /* 0x0000000800907947 */ /* 0x000fea0003800000 */
.L_x_19382:
        /* <DEDUP_REMOVED lines=8> */
[----:B------:R-:W-:-:S04]  /*26e0*/  ISETP.NE.U32.AND P0, PT, R7, RZ, PT ;  /* 0x000000ff0700720c */ /* 0x000fc80003f05070 */
[----:B------:R-:W-:-:S04]  /*26f0*/  ISETP.NE.AND.EX P0, PT, R5, RZ, PT, P0 ;  /* 0x000000ff0500720c */ /* 0x000fc80003f05300 */
[----:B------:R-:W-:-:S05]  /*2700*/  SEL R5, RZ, 0x1, !P0 ;  /* 0x00000001ff057807 */ /* 0x000fca0004000000 */
[----:B------:R0:W-:Y:S01]  /*2710*/  STG.E.U8 desc[UR36][R2.64], R5 ;  /* 0x0000000502007986 */ /* 0x0001e2000c101124 */
[----:B------:R-:W-:Y:S05]  /*2720*/  BRA `(.L_x_19387) ;  /* 0x00000008005c7947 */ /* 0x000fea0003800000 */
.L_x_19396:
[----:B------:R-:W0:Y:S01]  /*2730*/  I2F.F64.S64 R4, R4 ;  /* 0x0000000400047312 */ /* 0x000e220000301c00 */
[----:B------:R-:W-:-:S05]  /*2740*/  CS2R R6, SRZ ;  /* 0x0000000000067805 */ /* 0x000fca000001ff00 */
[----:B0-----:R0:W-:Y:S01]  /*2750*/  STG.E.128 desc[UR36][R2.64], R4 ;  /* 0x0000000402007986 */ /* 0x0011e2000c101d24 */
[----:B------:R-:W-:Y:S05]  /*2760*/  BRA `(.L_x_19387) ;  /* 0x00000008004c7947 */ /* 0x000fea0003800000 */
.L_x_19395:
[----:B------:R-:W-:-:S09]  /*2770*/  UISETP.NE.AND UP0, UPT, UR4, 0xf, UPT ;  /* 0x0000000f0400788c */ /* 0x000fd2000bf05270 */
[----:B------:R-:W-:Y:S05]  /*2780*/  BRA.U !UP0, `(.L_x_19397) ;  /* 0x0000000108a07547 */ /* 0x000fea000b800000 */
[----:B------:R-:W-:-:S09]  /*2790*/  UISETP.NE.AND UP0, UPT, UR4, 0x17, UPT ;  /* 0x000000170400788c */ /* 0x000fd2000bf05270 */
[----:B------:R-:W-:Y:S05]  /*27a0*/  BRA.U !UP0, `(.L_x_19398) ;  /* 0x00000001084c7547 */ /* 0x000fea000b800000 */
[----:B------:R-:W-:-:S09]  /*27b0*/  UISETP.NE.AND UP0, UPT, UR4, 0x18, UPT ;  /* 0x000000180400788c */ /* 0x000fd2000bf05270 */
[----:B------:R-:W-:Y:S05]  /*27c0*/  BRA.U UP0, `(.L_x_19386) ;  /* 0x0000000500a07547 */ /* 0x000fea000b800000 */
[----:B------:R-:W0:Y:S01]  /*27d0*/  I2F.S64 R5, R4 ;  /* 0x0000000400057312 */ /* 0x000e220000301400 */
        /* <DEDUP_REMOVED lines=12> */
.L_x_19400:
[----:B------:R-:W-:Y:S05]  /*28a0*/  BSYNC.RECONVERGENT B0 ;  /* 0x0000000000007941 */ /* 0x000fea0003800200 */
.L_x_19399:
[----:B------:R-:W-:-:S05]  /*28b0*/  LOP3.LUT R7, R0, 0x80, R7, 0xf8, !PT ;  /* 0x0000008000077812 */ /* 0x000fca00078ef807 */
[----:B------:R0:W-:Y:S01]  /*28c0*/  STG.E.U8 desc[UR36][R2.64], R7 ;  /* 0x0000000702007986 */ /* 0x0001e2000c101124 */
[----:B------:R-:W-:Y:S05]  /*28d0*/  BRA `(.L_x_19387) ;  /* 0x0000000400f07947 */ /* 0x000fea0003800000 */
.L_x_19398:
[----:B------:R-:W0:Y:S01]  /*28e0*/  I2F.S64 R5, R4 ;  /* 0x0000000400057312 */ /* 0x000e220000301400 */
[----:B------:R-:W-:Y:S01]  /*28f0*/  BSSY.RECONVERGENT B0, `(.L_x_19401) ;  /* 0x000000e000007945 */ /* 0x000fe20003800200 */
[----:B0-----:R-:W-:Y:S02]  /*2900*/  LOP3.LUT R6, R5, 0x7fffffff, RZ, 0xc0, !PT ;  /* 0x7fffffff05067812 */ /* 0x001fe400078ec0ff */
        /* <DEDUP_REMOVED lines=12> */
.L_x_19402:
[----:B------:R-:W-:Y:S05]  /*29d0*/  BSYNC.RECONVERGENT B0 ;  /* 0x0000000000007941 */ /* 0x000fea0003800200 */
.L_x_19401:
[----:B------:R-:W-:-:S05]  /*29e0*/  LOP3.LUT R7, R0, 0x80, R7, 0xf8, !PT ;  /* 0x0000008000077812 */ /* 0x000fca00078ef807 */
[----:B------:R0:W-:Y:S01]  /*29f0*/  STG.E.U8 desc[UR36][R2.64], R7 ;  /* 0x0000000702007986 */ /* 0x0001e2000c101124 */
[----:B------:R-:W-:Y:S05]  /*2a00*/  BRA `(.L_x_19387) ;  /* 0x0000000400a47947 */ /* 0x000fea0003800000 */
.L_x_19397:
[----:B------:R-:W0:Y:S02]  /*2a10*/  I2F.S64 R0, R4 ;  /* 0x0000000400007312 */ /* 0x000e240000301400 */
[----:B0-----:R-:W-:-:S05]  /*2a20*/  F2FP.BF16.F32.PACK_AB R0, RZ, R0 ;  /* 0x00000000ff00723e */ /* 0x001fca00000010ff */
[----:B------:R0:W-:Y:S01]  /*2a30*/  STG.E.U16 desc[UR36][R2.64], R0 ;  /* 0x0000000002007986 */ /* 0x0001e2000c101524 */
[----:B------:R-:W-:Y:S05]  /*2a40*/  BRA `(.L_x_19387) ;  /* 0x0000000400947947 */ /* 0x000fea0003800000 */
.L_x_19394:
        /* <DEDUP_REMOVED lines=10> */
.L_x_19405:
[----:B------:R-:W0:Y:S01]  /*2af0*/  I2F.S64 R5, R4 ;  /* 0x0000000400057312 */ /* 0x000e220000301400 */
        /* <DEDUP_REMOVED lines=12> */
.L_x_19408:
[----:B------:R-:W-:-:S04]  /*2bc0*/  SHF.R.U32.HI R0, RZ, 0x14, R5 ;  /* 0x00000014ff007819 */ /* 0x000fc80000011605 */
[----:B------:R-:W-:-:S04]  /*2bd0*/  LOP3.LUT R0, R0, 0x1, RZ, 0xc0, !PT ;  /* 0x0000000100007812 */ /* 0x000fc800078ec0ff */
[----:B------:R-:W-:-:S04]  /*2be0*/  IADD3 R0, PT, PT, R5, 0x487ffff, R0 ;  /* 0x0487ffff05007810 */ /* 0x000fc80007ffe000 */
[----:B------:R-:W-:-:S04]  /*2bf0*/  SHF.R.U32.HI R0, RZ, 0x14, R0 ;  /* 0x00000014ff007819 */ /* 0x000fc80000011600 */
[----:B------:R-:W-:-:S07]  /*2c00*/  LOP3.LUT R4, R0, 0xff, RZ, 0xc0, !PT ;  /* 0x000000ff00047812 */ /* 0x000fce00078ec0ff */
.L_x_19409:
[----:B------:R-:W-:-:S04]  /*2c10*/  SHF.R.U32.HI R5, RZ, 0x18, R5 ;  /* 0x00000018ff057819 */ /* 0x000fc80000011605 */
[----:B------:R-:W-:-:S04]  /*2c20*/  LOP3.LUT R4, R4, 0x80, R5, 0xf8, !PT ;  /* 0x0000008004047812 */ /* 0x000fc800078ef805 */
[----:B------:R-:W-:-:S07]  /*2c30*/  PRMT R0, R4, 0x7610, R0 ;  /* 0x0000761004007816 */ /* 0x000fce0000000000 */
.L_x_19407:
[----:B------:R-:W-:Y:S05]  /*2c40*/  BSYNC.RECONVERGENT B0 ;  /* 0x0000000000007941 */ /* 0x000fea0003800200 */
.L_x_19406:
[----:B------:R0:W-:Y:S01]  /*2c50*/  STG.E.U8 desc[UR36][R2.64], R0 ;  /* 0x0000000002007986 */ /* 0x0001e2000c101124 */
[----:B------:R-:W-:Y:S05]  /*2c60*/  BRA `(.L_x_19387) ;  /* 0x00000004000c7947 */ /* 0x000fea0003800000 */
.L_x_19404:
        /* <DEDUP_REMOVED lines=13> */
.L_x_19412:
[----:B------:R-:W-:-:S04]  /*2d40*/  SHF.R.U32.HI R0, RZ, 0x15, R5 ;  /* 0x00000015ff007819 */ /* 0x000fc80000011605 */
[----:B------:R-:W-:-:S04]  /*2d50*/  LOP3.LUT R0, R0, 0x1, RZ, 0xc0, !PT ;  /* 0x0000000100007812 */ /* 0x000fc800078ec0ff */
[----:B------:R-:W-:-:S04]  /*2d60*/  IADD3 R0, PT, PT, R5, 0x88fffff, R0 ;  /* 0x088fffff05007810 */ /* 0x000fc80007ffe000 */
[----:B------:R-:W-:-:S04]  /*2d70*/  SHF.R.U32.HI R0, RZ, 0x15, R0 ;  /* 0x00000015ff007819 */ /* 0x000fc80000011600 */
[----:B------:R-:W-:-:S07]  /*2d80*/  LOP3.LUT R4, R0, 0xff, RZ, 0xc0, !PT ;  /* 0x000000ff00047812 */ /* 0x000fce00078ec0ff */
.L_x_19413:
[----:B------:R-:W-:-:S04]  /*2d90*/  SHF.R.U32.HI R5, RZ, 0x18, R5 ;  /* 0x00000018ff057819 */ /* 0x000fc80000011605 */
[----:B------:R-:W-:-:S04]  /*2da0*/  LOP3.LUT R4, R4, 0x80, R5, 0xf8, !PT ;  /* 0x0000008004047812 */ /* 0x000fc800078ef805 */
[----:B------:R-:W-:-:S07]  /*2db0*/  PRMT R0, R4, 0x7610, R0 ;  /* 0x0000761004007816 */ /* 0x000fce0000000000 */
.L_x_19411:
[----:B------:R-:W-:Y:S05]  /*2dc0*/  BSYNC.RECONVERGENT B0 ;  /* 0x0000000000007941 */ /* 0x000fea0003800200 */
.L_x_19410:
[----:B------:R0:W-:Y:S01]  /*2dd0*/  STG.E.U8 desc[UR36][R2.64], R0 ;  /* 0x0000000002007986 */ /* 0x0001e2000c101124 */
[----:B------:R-:W-:Y:S05]  /*2de0*/  BRA `(.L_x_19387) ;  /* 0x0000000000ac7947 */ /* 0x000fea0003800000 */
.L_x_19403:
[----:B------:R-:W-:-:S09]  /*2df0*/  UISETP.NE.AND UP0, UPT, UR4, 0x1c, UPT ;  /* 0x0000001c0400788c */ /* 0x000fd2000bf05270 */
[----:B------:R-:W-:Y:S05]  /*2e00*/  BRA.U !UP0, `(.L_x_19414) ;  /* 0x0000000108a07547 */ /* 0x000fea000b800000 */
[----:B------:R-:W-:-:S09]  /*2e10*/  UISETP.NE.AND UP0, UPT, UR4, 0x1d, UPT ;  /* 0x0000001d0400788c */ /* 0x000fd2000bf05270 */
[----:B------:R-:W-:Y:S05]  /*2e20*/  BRA.U !UP0, `(.L_x_19415) ;  /* 0x0000000108907547 */ /* 0x000fea000b800000 */
[----:B------:R-:W-:-:S09]  /*2e30*/  UISETP.NE.AND UP0, UPT, UR4, 0x2c, UPT ;  /* 0x0000002c0400788c */ /* 0x000fd2000bf05270 */
[----:B------:R-:W-:Y:S05]  /*2e40*/  BRA.U !UP0, `(.L_x_19416) ;  /* 0x0000000108447547 */ /* 0x000fea000b800000 */
.L_x_19386:
        /* <DEDUP_REMOVED lines=16> */
.L_x_19417:
[----:B------:R-:W-:Y:S05]  /*2f50*/  BRA `(.L_x_19387) ;  /* 0x0000000000507947 */ /* 0x000fea0003800000 */
.L_x_19416:
[----:B------:R-:W0:Y:S02]  /*2f60*/  I2F.S64 R4, R4 ;  /* 0x0000000400047312 */ /* 0x000e240000301400 */
        /* <DEDUP_REMOVED lines=8> */
[----:B------:R-:W-:Y:S01]  /*2ff0*/  HFMA2 R0, -RZ, RZ, 0, 1.5199184417724609375e-05 ;  /* 0x000000ffff007431 */ /* 0x000fe200000001ff */
[----:B------:R-:W-:Y:S02]  /*3000*/  PLOP3.LUT P0, PT, PT, PT, PT, 0x80, 0x8 ;  /* 0x000000000008781c */ /* 0x000fe40003f0f070 */
[----:B------:R-:W-:Y:S02]  /*3010*/  @P1 PLOP3.LUT P0, PT, P2, PT, PT, 0x80, 0x8 ;  /* 0x000000000008181c */ /* 0x000fe4000170f070 */
[----:B------:R-:W-:-:S11]  /*3020*/  PRMT R5, R0, 0x7610, R5 ;  /* 0x0000761000057816 */ /* 0x000fd60000000005 */
[----:B------:R-:W-:-:S05]  /*3030*/  @!P0 IMAD.MOV R4, RZ, RZ, R6 ;  /* 0x000000ffff048224 */ /* 0x000fca00078e0206 */
[----:B------:R-:W-:-:S05]  /*3040*/  @P1 MOV R5, R4 ;  /* 0x0000000400051202 */ /* 0x000fca0000000f00 */
[----:B------:R0:W-:Y:S01]  /*3050*/  STG.E.U8 desc[UR36][R2.64], R5 ;  /* 0x0000000502007986 */ /* 0x0001e2000c101124 */
[----:B------:R-:W-:Y:S05]  /*3060*/  BRA `(.L_x_19387) ;  /* 0x00000000000c7947 */ /* 0x000fea0003800000 */
.L_x_19415:
[----:B------:R0:W-:Y:S01]  /*3070*/  STG.E.64 desc[UR36][R2.64], R4 ;  /* 0x0000000402007986 */ /* 0x0001e2000c101b24 */
[----:B------:R-:W-:Y:S05]  /*3080*/  BRA `(.L_x_19387) ;  /* 0x0000000000047947 */ /* 0x000fea0003800000 */
.L_x_19414:
[----:B------:R0:W-:Y:S02]  /*3090*/  STG.E desc[UR36][R2.64], R7 ;  /* 0x0000000702007986 */ /* 0x0001e4000c101924 */
.L_x_19387:
[----:B------:R-:W-:-:S07]  /*30a0*/  VIADD R17, R17, 0x80 ;  /* 0x0000008011117836 */ /* 0x000fce0000000000 */
.L_x_19346:
[----:B------:R-:W-:Y:S05]  /*30b0*/  BSYNC.RECONVERGENT B6 ;  /* 0x0000000000067941 */ /* 0x000fea0003800200 */
.L_x_19345:
[----:B------:R-:W5:Y:S01]  /*30c0*/  LDCU UR4, c[0x0][0x380] ;  /* 0x00007000ff0477ac */ /* 0x000f620008000800 */
[----:B------:R-:W-:Y:S01]  /*30d0*/  BSSY.RECONVERGENT B6, `(.L_x_19418) ;  /* 0x00002fd000067945 */ /* 0x000fe20003800200 */
[----:B-----5:R-:W-:-:S13]  /*30e0*/  ISETP.GE.AND P0, PT, R17, UR4, PT ;  /* 0x0000000411007c0c */ /* 0x020fda000bf06270 */
[----:B------:R-:W-:Y:S05]  /*30f0*/  @P0 BRA `(.L_x_19419) ;  /* 0x0000002c00e80947 */ /* 0x000fea0003800000 */
        /* <DEDUP_REMOVED lines=303> */
.L_x_19420:
[----:B------:R-:W1:Y:S01]  /*43f0*/  LDCU.64 UR6, c[0x0][0x588] ;  /* 0x0000b100ff0677ac */ /* 0x000e620008000a00 */
        /* <DEDUP_REMOVED lines=16> */
.L_x_19424:
[----:B------:R0:W5:Y:S01]  /*4500*/  LDG.E.U8 R4, desc[UR36][R2.64] ;  /* 0x0000002402047981 */ /* 0x000162000c1e1100 */
[----:B------:R-:W-:Y:S01]  /*4510*/  IMAD.MOV.U32 R5, RZ, RZ, RZ ;  /* 0x000000ffff057224 */ /* 0x000fe200078e00ff */
[----:B------:R-:W-:Y:S06]  /*4520*/  BRA `(.L_x_19426) ;  /* 0x0000000c00407947 */ /* 0x000fec0003800000 */
.L_x_19423:
        /* <DEDUP_REMOVED lines=8> */
.L_x_19428:
[----:B------:R-:W2:Y:S02]  /*45b0*/  LDG.E R4, desc[UR36][R2.64] ;  /* 0x0000002402047981 */ /* 0x000ea4000c1e1900 */
[----:B--2---:R-:W-:Y:S01]  /*45c0*/  SHF.R.S32.HI R5, RZ, 0x1f, R4 ;  /* 0x0000001fff057819 */ /* 0x004fe20000011404 */
[----:B------:R-:W-:Y:S06]  /*45d0*/  BRA `(.L_x_19426) ;  /* 0x0000000c00147947 */ /* 0x000fec0003800000 */
.L_x_19427:
[----:B------:R-:W2:Y:S02]  /*45e0*/  LDG.E.S16 R4, desc[UR36][R2.64] ;  /* 0x0000002402047981 */ /* 0x000ea4000c1e1700 */
[----:B--2---:R-:W-:Y:S01]  /*45f0*/  SHF.R.S32.HI R5, RZ, 0x1f, R4 ;  /* 0x0000001fff057819 */ /* 0x004fe20000011404 */
[----:B------:R-:W-:Y:S06]  /*4600*/  BRA `(.L_x_19426) ;  /* 0x0000000c00087947 */ /* 0x000fec0003800000 */
.L_x_19422:
        /* <DEDUP_REMOVED lines=9> */
.L_x_19430:
[----:B------:R-:W2:Y:S02]  /*46a0*/  LDG.E.U16 R2, desc[UR36][R2.64] ;  /* 0x0000002402027981 */ /* 0x000ea4000c1e1500 */
[----:B--2---:R-:W-:-:S06]  /*46b0*/  HADD2.F32 R4, -RZ, R2.H0_H0 ;  /* 0x20000002ff047230 */ /* 0x004fcc0000004100 */
[----:B------:R-:W0:Y:S01]  /*46c0*/  F2I.S64.TRUNC R4, R4 ;  /* 0x0000000400047311 */ /* 0x000e22000020d900 */
[----:B------:R-:W-:Y:S05]  /*46d0*/  BRA `(.L_x_19426) ;  /* 0x0000000800d47947 */ /* 0x000fea0003800000 */
.L_x_19429:
[----:B------:R-:W-:-:S09]  /*46e0*/  UISETP.NE.AND UP0, UPT, UR4, 0x7, UPT ;  /* 0x000000070400788c */ /* 0x000fd2000bf05270 */
[----:B------:R-:W-:Y:S05]  /*46f0*/  BRA.U !UP0, `(.L_x_19431) ;  /* 0x00000001082c7547 */ /* 0x000fea000b800000 */
[----:B------:R-:W-:-:S09]  /*4700*/  UISETP.NE.AND UP0, UPT, UR4, 0x8, UPT ;  /* 0x000000080400788c */ /* 0x000fd2000bf05270 */
[----:B------:R-:W-:Y:S05]  /*4710*/  BRA.U !UP0, `(.L_x_19432) ;  /* 0x0000000108147547 */ /* 0x000fea000b800000 */
[----:B------:R-:W-:-:S09]  /*4720*/  UISETP.NE.AND UP0, UPT, UR4, 0x9, UPT ;  /* 0x000000090400788c */ /* 0x000fd2000bf05270 */
[----:B------:R-:W-:Y:S05]  /*4730*/  BRA.U UP0, `(.L_x_19425) ;  /* 0x0000000900647547 */ /* 0x000fea000b800000 */
[----:B------:R-:W2:Y:S02]  /*4740*/  LDG.E R2, desc[UR36][R2.64] ;  /* 0x0000002402027981 */ /* 0x000ea4000c1e1900 */
[----:B--2---:R2:W3:Y:S01]  /*4750*/  F2I.S64.TRUNC R4, R2 ;  /* 0x0000000200047311 */ /* 0x0044e2000020d900 */
[----:B------:R-:W-:Y:S05]  /*4760*/  BRA `(.L_x_19426) ;  /* 0x0000000800b07947 */ /* 0x000fea0003800000 */
.L_x_19432:
[----:B------:R-:W2:Y:S02]  /*4770*/  LDG.E.U16 R2, desc[UR36][R2.64] ;  /* 0x0000002402027981 */ /* 0x000ea4000c1e1500 */
[----:B--2---:R-:W-:-:S06]  /*4780*/  HADD2.F32 R4, -RZ, R2.H0_H0 ;  /* 0x20000002ff047230 */ /* 0x004fcc0000004100 */
[----:B------:R-:W4:Y:S01]  /*4790*/  F2I.S64.TRUNC R4, R4 ;  /* 0x0000000400047311 */ /* 0x000f22000020d900 */
[----:B------:R-:W-:Y:S05]  /*47a0*/  BRA `(.L_x_19426) ;  /* 0x0000000800a07947 */ /* 0x000fea0003800000 */
.L_x_19431:
[----:B------:R-:W2:Y:S02]  /*47b0*/  LDG.E.64 R2, desc[UR36][R2.64] ;  /* 0x0000002402027981 */ /* 0x000ea4000c1e1b00 */
[----:B--2---:R0:W1:Y:S01]  /*47c0*/  F2I.S64.F64.TRUNC R4, R2 ;  /* 0x0000000200047311 */ /* 0x004062000030d900 */
[----:B------:R-:W-:Y:S05]  /*47d0*/  BRA `(.L_x_19426) ;  /* 0x0000000800947947 */ /* 0x000fea0003800000 */
.L_x_19421:
        /* <DEDUP_REMOVED lines=11> */
[----:B------:R-:W-:Y:S01]  /*4890*/  SEL R4, RZ, 0x1, !P0 ;  /* 0x00000001ff047807 */ /* 0x000fe20004000000 */
[----:B------:R-:W-:Y:S08]  /*48a0*/  BRA `(.L_x_19426) ;  /* 0x0000000800607947 */ /* 0x000ff00003800000 */
.L_x_19435:
[----:B------:R-:W2:Y:S02]  /*48b0*/  LDG.E.64 R2, desc[UR36][R2.64] ;  /* 0x0000002402027981 */ /* 0x000ea4000c1e1b00 */
[----:B--2---:R0:W1:Y:S01]  /*48c0*/  F2I.S64.F64.TRUNC R4, R2 ;  /* 0x0000000200047311 */ /* 0x004062000030d900 */
[----:B------:R-:W-:Y:S05]  /*48d0*/  BRA `(.L_x_19426) ;  /* 0x0000000800547947 */ /* 0x000fea0003800000 */
.L_x_19434:
        /* <DEDUP_REMOVED lines=24> */
[----:B------:R-:W0:Y:S01]  /*4a60*/  F2I.S64.TRUNC R4, R5 ;  /* 0x0000000500047311 */ /* 0x000e22000020d900 */
[----:B------:R-:W-:Y:S05]  /*4a70*/  BRA `(.L_x_19426) ;  /* 0x0000000400ec7947 */ /* 0x000fea0003800000 */
.L_x_19437:
        /* <DEDUP_REMOVED lines=11> */
[----:B------:R-:W0:Y:S01]  /*4b30*/  F2I.S64.TRUNC R4, R5 ;  /* 0x0000000500047311 */ /* 0x000e22000020d900 */
[----:B------:R-:W-:Y:S05]  /*4b40*/  BRA `(.L_x_19426) ;  /* 0x0000000400b87947 */ /* 0x000fea0003800000 */
.L_x_19436:
[----:B------:R-:W2:Y:S02]  /*4b50*/  LDG.E.U16 R4, desc[UR36][R2.64] ;  /* 0x0000002402047981 */ /* 0x000ea4000c1e1500 */
[----:B--2---:R-:W-:-:S06]  /*4b60*/  SHF.L.U32 R4, R4, 0x10, RZ ;  /* 0x0000001004047819 */ /* 0x004fcc00000006ff */
[----:B------:R-:W0:Y:S01]  /*4b70*/  F2I.S64.TRUNC R4, R4 ;  /* 0x0000000400047311 */ /* 0x000e22000020d900 */
[----:B------:R-:W-:Y:S05]  /*4b80*/  BRA `(.L_x_19426) ;  /* 0x0000000400a87947 */ /* 0x000fea0003800000 */
.L_x_19433:
        /* <DEDUP_REMOVED lines=11> */
.L_x_19440:
        /* <DEDUP_REMOVED lines=21> */
.L_x_19444:
[----:B------:R-:W-:Y:S05]  /*4d90*/  BSYNC.RECONVERGENT B1 ;  /* 0x0000000000017941 */ /* 0x000fea0003800200 */
.L_x_19443:
[----:B------:R-:W-:Y:S02]  /*4da0*/  SHF.L.U32 R0, R0, 0x14, RZ ;  /* 0x0000001400007819 */ /* 0x000fe400000006ff */
[----:B------:R-:W-:-:S04]  /*4db0*/  LEA R2, R2, 0x3b800000, 0x17 ;  /* 0x3b80000002027811 */ /* 0x000fc800078eb8ff */
[----:B------:R-:W-:-:S07]  /*4dc0*/  LOP3.LUT R4, R2, R0, R7, 0xfe, !PT ;  /* 0x0000000002047212 */ /* 0x000fce00078efe07 */
.L_x_19442:
[----:B------:R-:W-:Y:S05]  /*4dd0*/  BSYNC.RECONVERGENT B0 ;  /* 0x0000000000007941 */ /* 0x000fea0003800200 */
.L_x_19441:
[----:B------:R-:W0:Y:S01]  /*4de0*/  F2I.S64.TRUNC R4, R4 ;  /* 0x0000000400047311 */ /* 0x000e22000020d900 */
[----:B------:R-:W-:Y:S05]  /*4df0*/  BRA `(.L_x_19426) ;  /* 0x00000004000c7947 */ /* 0x000fea0003800000 */
.L_x_19439:
        /* <DEDUP_REMOVED lines=21> */
.L_x_19448:
[----:B------:R-:W-:Y:S05]  /*4f50*/  BSYNC.RECONVERGENT B1 ;  /* 0x0000000000017941 */ /* 0x000fea0003800200 */
.L_x_19447:
[----:B------:R-:W-:Y:S01]  /*4f60*/  IMAD.SHL.U32 R0, R0, 0x200000, RZ ;  /* 0x0020000000007824 */ /* 0x000fe200078e00ff */
[----:B------:R-:W-:-:S04]  /*4f70*/  LEA R2, R2, 0x37800000, 0x17 ;  /* 0x3780000002027811 */ /* 0x000fc800078eb8ff */
[----:B------:R-:W-:-:S07]  /*4f80*/  LOP3.LUT R4, R2, R0, R7, 0xfe, !PT ;  /* 0x0000000002047212 */ /* 0x000fce00078efe07 */
.L_x_19446:
[----:B------:R-:W-:Y:S05]  /*4f90*/  BSYNC.RECONVERGENT B0 ;  /* 0x0000000000007941 */ /* 0x000fea0003800200 */
.L_x_19445:
[----:B------:R-:W0:Y:S01]  /*4fa0*/  F2I.S64.TRUNC R4, R4 ;  /* 0x0000000400047311 */ /* 0x000e22000020d900 */
[----:B------:R-:W-:Y:S05]  /*4fb0*/  BRA `(.L_x_19426) ;  /* 0x00000000009c7947 */ /* 0x000fea0003800000 */
.L_x_19438:
        /* <DEDUP_REMOVED lines=14> */
.L_x_19452:
[----:B------:R-:W-:Y:S05]  /*50a0*/  BSYNC.RECONVERGENT B0 ;  /* 0x0000000000007941 */ /* 0x000fea0003800200 */
.L_x_19451:
[----:B------:R-:W0:Y:S01]  /*50b0*/  F2I.S64.TRUNC R4, R4 ;  /* 0x0000000400047311 */ /* 0x000e22000020d900 */
[----:B------:R-:W-:Y:S05]  /*50c0*/  BRA `(.L_x_19426) ;  /* 0x0000000000587947 */ /* 0x000fea0003800000 */
.L_x_19425:
        /* <DEDUP_REMOVED lines=16> */
.L_x_19453:
[----:B------:R-:W-:Y:S01]  /*51d0*/  CS2R R4, SRZ ;  /* 0x0000000000047805 */ /* 0x000fe2000001ff00 */
[----:B------:R-:W-:Y:S06]  /*51e0*/  BRA `(.L_x_19426) ;  /* 0x0000000000107947 */ /* 0x000fec0003800000 */
.L_x_19450:
[----:B------:R0:W5:Y:S01]  /*51f0*/  LDG.E.64 R4, desc[UR36][R2.64] ;  /* 0x0000002402047981 */ /* 0x000162000c1e1b00 */
[----:B------:R-:W-:Y:S05]  /*5200*/  BRA `(.L_x_19426) ;  /* 0x0000000000087947 */ /* 0x000fea0003800000 */
.L_x_19449:
[----:B------:R0:W5:Y:S01]  /*5210*/  LDG.E R4, desc[UR36][R2.64] ;  /* 0x0000002402047981 */ /* 0x000162000c1e1900 */
[----:B------:R-:W-:-:S07]  /*5220*/  MOV R5, RZ ;  /* 0x000000ff00057202 */ /* 0x000fce0000000f00 */
.L_x_19426:
[----:B------:R-:W0:Y:S01]  /*5230*/  LDCU.64 UR8, c[0x0][0x598] ;  /* 0x0000b300ff0877ac */ /* 0x000e220008000a00 */
[----:B------:R-:W2:Y:S01]  /*5240*/  LDCU.64 UR6, c[0x0][0x580] ;  /* 0x0000b000ff0677ac */ /* 0x000ea20008000a00 */
[----:B------:R-:W-:-:S04]  /*5250*/  UPRMT UR4, UR41, 0x9910, URZ ;  /* 0x0000991029047896 */ /* 0x000fc800080000ff */
[----:B------:R-:W-:Y:S01]  /*5260*/  UISETP.GT.AND UP0, UPT, UR4, 0x9, UPT ;  /* 0x000000090400788c */ /* 0x000fe2000bf04270 */
[----:B01-345:R-:W-:-:S04]  /*5270*/  ISETP.LT.U32.AND P0, PT, R4, UR8, PT ;  /* 0x0000000804007c0c */ /* 0x03bfc8000bf01070 */
[C---:B------:R-:W-:Y:S02]  /*5280*/  ISETP.LT.AND.EX P0, PT, R5.reuse, UR9, PT, P0 ;  /* 0x0000000905007c0c */ /* 0x040fe4000bf01300 */
[----:B--2---:R-:W-:Y:S02]  /*5290*/  IADD3 R2, P1, PT, R16, UR6, RZ ;  /* 0x0000000610027c10 */ /* 0x004fe4000ff3e0ff */
[----:B------:R-:W-:Y:S02]  /*52a0*/  SEL R7, R4, UR8, P0 ;  /* 0x0000000804077c07 */ /* 0x000fe40008000000 */
[----:B------:R-:W-:Y:S01]  /*52b0*/  SEL R5, R5, UR9, P0 ;  /* 0x0000000905057c07 */ /* 0x000fe20008000000 */
[----:B------:R-:W-:Y:S02]  /*52c0*/  IMAD.X R3, RZ, RZ, UR7, P1 ;  /* 0x00000007ff037e24 */ /* 0x000fe400088e06ff */
        /* <DEDUP_REMOVED lines=12> */
.L_x_19457:
[----:B------:R0:W-:Y:S01]  /*5390*/  STG.E.U8 desc[UR36][R2.64], R7 ;  /* 0x0000000702007986 */ /* 0x0001e2000c101124 */
[----:B------:R-:W-:Y:S05]  /*53a0*/  BRA `(.L_x_19459) ;  /* 0x0000000c00387947 */ /* 0x000fea0003800000 */
.L_x_19456:
        /* <DEDUP_REMOVED lines=8> */
.L_x_19461:
[----:B------:R0:W-:Y:S01]  /*5430*/  STG.E desc[UR36][R2.64], R7 ;  /* 0x0000000702007986 */ /* 0x0001e2000c101924 */
[----:B------:R-:W-:Y:S05]  /*5440*/  BRA `(.L_x_19459) ;  /* 0x0000000c00107947 */ /* 0x000fea0003800000 */
.L_x_19460:
[----:B------:R0:W-:Y:S01]  /*5450*/  STG.E.U16 desc[UR36][R2.64], R7 ;  /* 0x0000000702007986 */ /* 0x0001e2000c101524 */
[----:B------:R-:W-:Y:S05]  /*5460*/  BRA `(.L_x_19459) ;  /* 0x0000000c00087947 */ /* 0x000fea0003800000 */
.L_x_19455:
        /* <DEDUP_REMOVED lines=9> */
.L_x_19463:
[----:B------:R-:W0:Y:S02]  /*5500*/  I2F.S64 R0, R4 ;  /* 0x0000000400007312 */ /* 0x000e240000301400 */
[----:B0-----:R-:W-:-:S05]  /*5510*/  F2FP.F16.F32.PACK_AB R0, RZ, R0 ;  /* 0x00000000ff00723e */ /* 0x001fca00000000ff */
[----:B------:R0:W-:Y:S01]  /*5520*/  STG.E.U16 desc[UR36][R2.64], R0 ;  /* 0x0000000002007986 */ /* 0x0001e2000c101524 */
[----:B------:R-:W-:Y:S05]  /*5530*/  BRA `(.L_x_19459) ;  /* 0x0000000800d47947 */ /* 0x000fea0003800000 */
.L_x_19462:
[----:B------:R-:W-:-:S09]  /*5540*/  UISETP.NE.AND UP0, UPT, UR4, 0x7, UPT ;  /* 0x000000070400788c */ /* 0x000fd2000bf05270 */
[----:B------:R-:W-:Y:S05]  /*5550*/  BRA.U !UP0, `(.L_x_19464) ;  /* 0x0000000108347547 */ /* 0x000fea000b800000 */
[----:B------:R-:W-:-:S09]  /*5560*/  UISETP.NE.AND UP0, UPT, UR4, 0x8, UPT ;  /* 0x000000080400788c */ /* 0x000fd2000bf05270 */
[----:B------:R-:W-:Y:S05]  /*5570*/  BRA.U !UP0, `(.L_x_19465) ;  /* 0x0000000108187547 */ /* 0x000fea000b800000 */
[----:B------:R-:W-:-:S09]  /*5580*/  UISETP.NE.AND UP0, UPT, UR4, 0x9, UPT ;  /* 0x000000090400788c */ /* 0x000fd2000bf05270 */
[----:B------:R-:W-:Y:S05]  /*5590*/  BRA.U UP0, `(.L_x_19458) ;  /* 0x0000000500d87547 */ /* 0x000fea000b800000 */
[----:B------:R-:W0:Y:S01]  /*55a0*/  I2F.S64 R6, R4 ;  /* 0x0000000400067312 */ /* 0x000e220000301400 */
[----:B------:R-:W-:-:S05]  /*55b0*/  HFMA2 R7, -RZ, RZ, 0, 0 ;  /* 0x00000000ff077431 */ /* 0x000fca00000001ff */
[----:B0-----:R0:W-:Y:S01]  /*55c0*/  STG.E.64 desc[UR36][R2.64], R6 ;  /* 0x0000000602007986 */ /* 0x0011e2000c101b24 */
[----:B------:R-:W-:Y:S05]  /*55d0*/  BRA `(.L_x_19459) ;  /* 0x0000000800ac7947 */ /* 0x000fea0003800000 */
.L_x_19465:
[----:B------:R-:W0:Y:S02]  /*55e0*/  I2F.S64 R4, R4 ;  /* 0x0000000400047312 */ /* 0x000e240000301400 */
[----:B0-----:R-:W-:-:S04]  /*55f0*/  F2FP.F16.F32.PACK_AB R5, RZ, R4 ;  /* 0x00000004ff05723e */ /* 0x001fc800000000ff */
[----:B------:R-:W-:-:S05]  /*5600*/  PRMT R5, R5, 0x5410, RZ ;  /* 0x0000541005057816 */ /* 0x000fca00000000ff */
[----:B------:R0:W-:Y:S01]  /*5610*/  STG.E desc[UR36][R2.64], R5 ;  /* 0x0000000502007986 */ /* 0x0001e2000c101924 */
[----:B------:R-:W-:Y:S05]  /*5620*/  BRA `(.L_x_19459) ;  /* 0x0000000800987947 */ /* 0x000fea0003800000 */
.L_x_19464:
[----:B------:R-:W0:Y:S02]  /*5630*/  I2F.F64.S64 R4, R4 ;  /* 0x0000000400047312 */ /* 0x000e240000301c00 */
[----:B0-----:R0:W-:Y:S01]  /*5640*/  STG.E.64 desc[UR36][R2.64], R4 ;  /* 0x0000000402007986 */ /* 0x0011e2000c101b24 */
[----:B------:R-:W-:Y:S05]  /*5650*/  BRA `(.L_x_19459) ;  /* 0x00000008008c7947 */ /* 0x000fea0003800000 */
.L_x_19454:
        /* <DEDUP_REMOVED lines=12> */
.L_x_19469:
[----:B------:R-:W0:Y:S01]  /*5720*/  I2F.S64 R5, R4 ;  /* 0x0000000400057312 */ /* 0x000e220000301400 */
        /* <DEDUP_REMOVED lines=17> */
.L_x_19472:
[----:B------:R-:W-:-:S04]  /*5840*/  SHF.R.U32.HI R5, RZ, 0x18, R5 ;  /* 0x00000018ff057819 */ /* 0x000fc80000011605 */
[----:B------:R-:W-:-:S07]  /*5850*/  LOP3.LUT R0, R0, 0x80, R5, 0xf8, !PT ;  /* 0x0000008000007812 */ /* 0x000fce00078ef805 */
.L_x_19471:
[----:B------:R-:W-:Y:S05]  /*5860*/  BSYNC.RECONVERGENT B0 ;  /* 0x0000000000007941 */ /* 0x000fea0003800200 */
.L_x_19470:
[----:B------:R0:W-:Y:S01]  /*5870*/  STG.E.U8 desc[UR36][R2.64], R0 ;  /* 0x0000000002007986 */ /* 0x0001e2000c101124 */
[----:B------:R-:W-:Y:S05]  /*5880*/  BRA `(.L_x_19459) ;  /* 0x0000000800007947 */ /* 0x000fea0003800000 */
.L_x_19468:
[----:B------:R-:W0:Y:S01]  /*5890*/  I2F.S64 R5, R4 ;  /* 0x0000000400057312 */ /* 0x000e220000301400 */
        /* <DEDUP_REMOVED lines=17> */
.L_x_19475:
[----:B------:R-:W-:-:S04]  /*59b0*/  SHF.R.U32.HI R5, RZ, 0x18, R5 ;  /* 0x00000018ff057819 */ /* 0x000fc80000011605 */
[----:B------:R-:W-:-:S07]  /*59c0*/  LOP3.LUT R0, R0, 0x80, R5, 0xf8, !PT ;  /* 0x0000008000007812 */ /* 0x000fce00078ef805 */
.L_x_19474:
[----:B------:R-:W-:Y:S05]  /*59d0*/  BSYNC.RECONVERGENT B0 ;  /* 0x0000000000007941 */ /* 0x000fea0003800200 */
.L_x_19473:
[----:B------:R0:W-:Y:S01]  /*59e0*/  STG.E.U8 desc[UR36][R2.64], R0 ;  /* 0x0000000002007986 */ /* 0x0001e2000c101124 */
[----:B------:R-:W-:Y:S05]  /*59f0*/  BRA `(.L_x_19459) ;  /* 0x0000000400a47947 */ /* 0x000fea0003800000 */
.L_x_19467:
[----:B------:R-:W-:-:S09]  /*5a00*/  UISETP.NE.AND UP0, UPT, UR4, 0x1c, UPT ;  /* 0x0000001c0400788c */ /* 0x000fd2000bf05270 */
[----:B------:R-:W-:Y:S05]  /*5a10*/  BRA.U !UP0, `(.L_x_19476) ;  /* 0x00000001085c7547 */ /* 0x000fea000b800000 */
[----:B------:R-:W-:-:S09]  /*5a20*/  UISETP.NE.AND UP0, UPT, UR4, 0x1d, UPT ;  /* 0x0000001d0400788c */ /* 0x000fd2000bf05270 */
[----:B------:R-:W-:Y:S05]  /*5a30*/  BRA.U !UP0, `(.L_x_19477) ;  /* 0x00000001084c7547 */ /* 0x000fea000b800000 */
[----:B------:R-:W-:-:S09]  /*5a40*/  UISETP.NE.AND UP0, UPT, UR4, 0x2c, UPT ;  /* 0x0000002c0400788c */ /* 0x000fd2000bf05270 */
[----:B------:R-:W-:Y:S05]  /*5a50*/  BRA.U UP0, `(.L_x_19458) ;  /* 0x0000000100a87547 */ /* 0x000fea000b800000 */
[----:B------:R-:W0:Y:S02]  /*5a60*/  I2F.S64 R4, R4 ;  /* 0x0000000400047312 */ /* 0x000e240000301400 */
[----:B0-----:R-:W-:-:S04]  /*5a70*/  SHF.R.U32.HI R6, RZ, 0x17, R4 ;  /* 0x00000017ff067819 */ /* 0x001fc80000011604 */
[----:B------:R-:W-:-:S04]  /*5a80*/  LOP3.LUT R7, R6, 0xff, RZ, 0xc0, !PT ;  /* 0x000000ff06077812 */ /* 0x000fc800078ec0ff */
[----:B------:R-:W-:-:S13]  /*5a90*/  ISETP.NE.AND P1, PT, R7, 0xff, PT ;  /* 0x000000ff0700780c */ /* 0x000fda0003f25270 */
[--C-:B------:R-:W-:Y:S02]  /*5aa0*/  @P1 SHF.R.U32.HI R0, RZ, 0x16, R4.reuse ;  /* 0x00000016ff001819 */ /* 0x100fe40000011604 */
[----:B------:R-:W-:Y:S02]  /*5ab0*/  @P1 LOP3.LUT P0, RZ, R7, 0x3fffff, R4, 0xf8, !PT ;  /* 0x003fffff07ff1812 */ /* 0x000fe4000780f804 */
[----:B------:R-:W-:Y:S02]  /*5ac0*/  @P1 LOP3.LUT R0, R0, 0x1, RZ, 0xc0, !PT ;  /* 0x0000000100001812 */ /* 0x000fe400078ec0ff */
[----:B------:R-:W-:Y:S02]  /*5ad0*/  @P1 IADD3 R4, PT, PT, R6, 0x1, RZ ;  /* 0x0000000106041810 */ /* 0x000fe40007ffe0ff */
[----:B------:R-:W-:Y:S01]  /*5ae0*/  @P1 ISETP.EQ.U32.AND P2, PT, R0, 0x1, P0 ;  /* 0x000000010000180c */ /* 0x000fe20000742070 */
[----:B------:R-:W-:Y:S01]  /*5af0*/  IMAD.MOV.U32 R0, RZ, RZ, 0xff ;  /* 0x000000ffff007424 */ /* 0x000fe200078e00ff */
[----:B------:R-:W-:-:S02]  /*5b00*/  PLOP3.LUT P0, PT, PT, PT, PT, 0x80, 0x8 ;  /* 0x000000000008781c */ /* 0x000fc40003f0f070 */
[----:B------:R-:W-:Y:S02]  /*5b10*/  @P1 PLOP3.LUT P0, PT, P2, PT, PT, 0x80, 0x8 ;  /* 0x000000000008181c */ /* 0x000fe4000170f070 */
[----:B------:R-:W-:-:S11]  /*5b20*/  PRMT R5, R0, 0x7610, R5 ;  /* 0x0000761000057816 */ /* 0x000fd60000000005 */
[----:B------:R-:W-:-:S04]  /*5b30*/  @!P0 IMAD.MOV R4, RZ, RZ, R6 ;  /* 0x000000ffff048224 */ /* 0x000fc800078e0206 */
[----:B------:R-:W-:-:S05]  /*5b40*/  @P1 IMAD.MOV.U32 R5, RZ, RZ, R4 ;  /* 0x000000ffff051224 */ /* 0x000fca00078e0004 */
[----:B------:R0:W-:Y:S01]  /*5b50*/  STG.E.U8 desc[UR36][R2.64], R5 ;  /* 0x0000000502007986 */ /* 0x0001e2000c101124 */
[----:B------:R-:W-:Y:S05]  /*5b60*/  BRA `(.L_x_19459) ;  /* 0x0000000400487947 */ /* 0x000fea0003800000 */
.L_x_19477:
[----:B------:R0:W-:Y:S01]  /*5b70*/  STG.E.64 desc[UR36][R2.64], R4 ;  /* 0x0000000402007986 */ /* 0x0001e2000c101b24 */
[----:B------:R-:W-:Y:S05]  /*5b80*/  BRA `(.L_x_19459) ;  /* 0x0000000400407947 */ /* 0x000fea0003800000 */
.L_x_19476:
[----:B------:R0:W-:Y:S01]  /*5b90*/  STG.E desc[UR36][R2.64], R7 ;  /* 0x0000000702007986 */ /* 0x0001e2000c101924 */
[----:B------:R-:W-:Y:S05]  /*5ba0*/  BRA `(.L_x_19459) ;  /* 0x0000000400387947 */ /* 0x000fea0003800000 */
.L_x_19466:
        /* <DEDUP_REMOVED lines=11> */
.L_x_19479:
[----:B------:R-:W0:Y:S01]  /*5c60*/  I2F.F64.S64 R4, R4 ;  /* 0x0000000400047312 */ /* 0x000e220000301c00 */
[----:B------:R-:W-:-:S05]  /*5c70*/  CS2R R6, SRZ ;  /* 0x0000000000067805 */ /* 0x000fca000001ff00 */
[----:B0-----:R4:W-:Y:S01]  /*5c80*/  STG.E.128 desc[UR36][R2.64], R4 ;  /* 0x0000000402007986 */ /* 0x0019e2000c101d24 */
[----:B------:R-:W-:Y:S05]  /*5c90*/  BRA `(.L_x_19459) ;  /* 0x0000000000fc7947 */ /* 0x000fea0003800000 */
.L_x_19478:
[----:B------:R-:W-:-:S09]  /*5ca0*/  UISETP.NE.AND UP0, UPT, UR4, 0xf, UPT ;  /* 0x0000000f0400788c */ /* 0x000fd2000bf05270 */
[----:B------:R-:W-:Y:S05]  /*5cb0*/  BRA.U !UP0, `(.L_x_19480) ;  /* 0x0000000108e87547 */ /* 0x000fea000b800000 */
[----:B------:R-:W-:-:S09]  /*5cc0*/  UISETP.NE.AND UP0, UPT, UR4, 0x17, UPT ;  /* 0x000000170400788c */ /* 0x000fd2000bf05270 */
[----:B------:R-:W-:Y:S05]  /*5cd0*/  BRA.U !UP0, `(.L_x_19481) ;  /* 0x0000000108907547 */ /* 0x000fea000b800000 */
[----:B------:R-:W-:-:S09]  /*5ce0*/  UISETP.NE.AND UP0, UPT, UR4, 0x18, UPT ;  /* 0x000000180400788c */ /* 0x000fd2000bf05270 */
[----:B------:R-:W-:Y:S05]  /*5cf0*/  BRA.U !UP0, `(.L_x_19482) ;  /* 0x0000000108447547 */ /* 0x000fea000b800000 */
.L_x_19458:
        /* <DEDUP_REMOVED lines=16> */
.L_x_19483:
[----:B------:R-:W-:Y:S05]  /*5e00*/  BRA `(.L_x_19459) ;  /* 0x0000000000a07947 */ /* 0x000fea0003800000 */
.L_x_19482:
[----:B------:R-:W0:Y:S01]  /*5e10*/  I2F.S64 R5, R4 ;  /* 0x0000000400057312 */ /* 0x000e220000301400 */
        /* <DEDUP_REMOVED lines=12> */
.L_x_19485:
[----:B------:R-:W-:Y:S05]  /*5ee0*/  BSYNC.RECONVERGENT B0 ;  /* 0x0000000000007941 */ /* 0x000fea0003800200 */
.L_x_19484:
[----:B------:R-:W-:-:S05]  /*5ef0*/  LOP3.LUT R7, R0, 0x80, R7, 0xf8, !PT ;  /* 0x0000008000077812 */ /* 0x000fca00078ef807 */
[----:B------:R2:W-:Y:S01]  /*5f00*/  STG.E.U8 desc[UR36][R2.64], R7 ;  /* 0x0000000702007986 */ /* 0x0005e2000c101124 */
[----:B------:R-:W-:Y:S05]  /*5f10*/  BRA `(.L_x_19459) ;  /* 0x00000000005c7947 */ /* 0x000fea0003800000 */
.L_x_19481:
[----:B------:R-:W0:Y:S01]  /*5f20*/  I2F.S64 R5, R4 ;  /* 0x0000000400057312 */ /* 0x000e220000301400 */
        /* <DEDUP_REMOVED lines=11> */
.L_x_19487:
[----:B------:R-:W-:Y:S01]  /*5fe0*/  IMAD.MOV.U32 R0, RZ, RZ, 0x7f ;  /* 0x0000007fff007424 */ /* 0x000fe200078e00ff */
[----:B------:R-:W-:-:S04]  /*5ff0*/  ISETP.GT.U32.AND P0, PT, R6, 0x7f800000, PT ;  /* 0x7f8000000600780c */ /* 0x000fc80003f04070 */
[----:B------:R-:W-:-:S09]  /*6000*/  SEL R0, R0, 0x7c, P0 ;  /* 0x0000007c00007807 */ /* 0x000fd20000000000 */
.L_x_19488:
[----:B------:R-:W-:Y:S05]  /*6010*/  BSYNC.RECONVERGENT B0 ;  /* 0x0000000000007941 */ /* 0x000fea0003800200 */
.L_x_19486:
[----:B------:R-:W-:-:S04]  /*6020*/  SHF.R.U32.HI R5, RZ, 0x18, R5 ;  /* 0x00000018ff057819 */ /* 0x000fc80000011605 */
[----:B------:R-:W-:-:S05]  /*6030*/  LOP3.LUT R5, R0, 0x80, R5, 0xf8, !PT ;  /* 0x0000008000057812 */ /* 0x000fca00078ef805 */
[----:B------:R1:W-:Y:S01]  /*6040*/  STG.E.U8 desc[UR36][R2.64], R5 ;  /* 0x0000000502007986 */ /* 0x0003e2000c101124 */
[----:B------:R-:W-:Y:S05]  /*6050*/  BRA `(.L_x_19459) ;  /* 0x00000000000c7947 */ /* 0x000fea0003800000 */
.L_x_19480:
[----:B------:R-:W0:Y:S02]  /*6060*/  I2F.S64 R0, R4 ;  /* 0x0000000400007312 */ /* 0x000e240000301400 */
[----:B0-----:R-:W-:-:S05]  /*6070*/  F2FP.BF16.F32.PACK_AB R0, RZ, R0 ;  /* 0x00000000ff00723e */ /* 0x001fca00000010ff */
[----:B------:R0:W-:Y:S02]  /*6080*/  STG.E.U16 desc[UR36][R2.64], R0 ;  /* 0x0000000002007986 */ /* 0x0001e4000c101524 */
.L_x_19459:
[----:B------:R-:W-:-:S07]  /*6090*/  VIADD R17, R17, 0x80 ;  /* 0x0000008011117836 */ /* 0x000fce0000000000 */
.L_x_19419:
[----:B------:R-:W-:Y:S05]  /*60a0*/  BSYNC.RECONVERGENT B6 ;  /* 0x0000000000067941 */ /* 0x000fea0003800200 */
.L_x_19418:
        /* <DEDUP_REMOVED lines=307> */
.L_x_19491:
        /* <DEDUP_REMOVED lines=17> */
.L_x_19495:
[----:B------:R0:W5:Y:S01]  /*74f0*/  LDG.E.U8 R4, desc[UR36][R2.64] ;  /* 0x0000002402047981 */ /* 0x000162000c1e1100 */
[----:B------:R-:W-:Y:S01]  /*7500*/  IMAD.MOV.U32 R5, RZ, RZ, RZ ;  /* 0x000000ffff057224 */ /* 0x000fe200078e00ff */
[----:B------:R-:W-:Y:S06]  /*7510*/  BRA `(.L_x_19497) ;  /* 0x0000000c00407947 */ /* 0x000fec0003800000 */
.L_x_19494:
        /* <DEDUP_REMOVED lines=8> */
.L_x_19499:
[----:B------:R-:W2:Y:S02]  /*75a0*/  LDG.E R4, desc[UR36][R2.64] ;  /* 0x0000002402047981 */ /* 0x000ea4000c1e1900 */
[----:B--2---:R-:W-:Y:S01]  /*75b0*/  SHF.R.S32.HI R5, RZ, 0x1f, R4 ;  /* 0x0000001fff057819 */ /* 0x004fe20000011404 */
[----:B------:R-:W-:Y:S06]  /*75c0*/  BRA `(.L_x_19497) ;  /* 0x0000000c00147947 */ /* 0x000fec0003800000 */
.L_x_19498:
[----:B------:R-:W2:Y:S02]  /*75d0*/  LDG.E.S16 R4, desc[UR36][R2.64] ;  /* 0x0000002402047981 */ /* 0x000ea4000c1e1700 */
[----:B--2---:R-:W-:Y:S01]  /*75e0*/  SHF.R.S32.HI R5, RZ, 0x1f, R4 ;  /* 0x0000001fff057819 */ /* 0x004fe20000011404 */
[----:B------:R-:W-:Y:S06]  /*75f0*/  BRA `(.L_x_19497) ;  /* 0x0000000c00087947 */ /* 0x000fec0003800000 */
.L_x_19493:
        /* <DEDUP_REMOVED lines=9> */
.L_x_19501:
[----:B------:R-:W2:Y:S02]  /*7690*/  LDG.E.U16 R2, desc[UR36][R2.64] ;  /* 0x0000002402027981 */ /* 0x000ea4000c1e1500 */
[----:B--2---:R-:W-:-:S06]  /*76a0*/  HADD2.F32 R4, -RZ, R2.H0_H0 ;  /* 0x20000002ff047230 */ /* 0x004fcc0000004100 */
[----:B------:R-:W0:Y:S01]  /*76b0*/  F2I.S64.TRUNC R4, R4 ;  /* 0x0000000400047311 */ /* 0x000e22000020d900 */
[----:B------:R-:W-:Y:S05]  /*76c0*/  BRA `(.L_x_19497) ;  /* 0x0000000800d47947 */ /* 0x000fea0003800000 */
.L_x_19500:
        /* <DEDUP_REMOVED lines=9> */
.L_x_19503:
[----:B------:R-:W2:Y:S02]  /*7760*/  LDG.E.U16 R2, desc[UR36][R2.64] ;  /* 0x0000002402027981 */ /* 0x000ea4000c1e1500 */
[----:B--2---:R-:W-:-:S06]  /*7770*/  HADD2.F32 R4, -RZ, R2.H0_H0 ;  /* 0x20000002ff047230 */ /* 0x004fcc0000004100 */
[----:B------:R-:W0:Y:S01]  /*7780*/  F2I.S64.TRUNC R4, R4 ;  /* 0x0000000400047311 */ /* 0x000e22000020d900 */
[----:B------:R-:W-:Y:S05]  /*7790*/  BRA `(.L_x_19497) ;  /* 0x0000000800a07947 */ /* 0x000fea0003800000 */
.L_x_19502:
[----:B------:R-:W2:Y:S02]  /*77a0*/  LDG.E.64 R2, desc[UR36][R2.64] ;  /* 0x0000002402027981 */ /* 0x000ea4000c1e1b00 */
[----:B--2---:R0:W1:Y:S01]  /*77b0*/  F2I.S64.F64.TRUNC R4, R2 ;  /* 0x0000000200047311 */ /* 0x004062000030d900 */
[----:B------:R-:W-:Y:S05]  /*77c0*/  BRA `(.L_x_19497) ;  /* 0x0000000800947947 */ /* 0x000fea0003800000 */
.L_x_19492:
        /* <DEDUP_REMOVED lines=11> */
[----:B------:R-:W-:Y:S01]  /*7880*/  SEL R4, RZ, 0x1, !P0 ;  /* 0x00000001ff047807 */ /* 0x000fe20004000000 */
[----:B------:R-:W-:Y:S08]  /*7890*/  BRA `(.L_x_19497) ;  /* 0x0000000800607947 */ /* 0x000ff00003800000 */
.L_x_19506:
[----:B------:R-:W2:Y:S02]  /*78a0*/  LDG.E.64 R2, desc[UR36][R2.64] ;  /* 0x0000002402027981 */ /* 0x000ea4000c1e1b00 */
[----:B--2---:R0:W1:Y:S01]  /*78b0*/  F2I.S64.F64.TRUNC R4, R2 ;  /* 0x0000000200047311 */ /* 0x004062000030d900 */
[----:B------:R-:W-:Y:S05]  /*78c0*/  BRA `(.L_x_19497) ;  /* 0x0000000800547947 */ /* 0x000fea0003800000 */
.L_x_19505:
        /* <DEDUP_REMOVED lines=24> */
[----:B------:R-:W3:Y:S01]  /*7a50*/  F2I.S64.TRUNC R4, R5 ;  /* 0x0000000500047311 */ /* 0x000ee2000020d900 */
[----:B------:R-:W-:Y:S05]  /*7a60*/  BRA `(.L_x_19497) ;  /* 0x0000000400ec7947 */ /* 0x000fea0003800000 */
.L_x_19508:
        /* <DEDUP_REMOVED lines=11> */
[----:B------:R-:W2:Y:S01]  /*7b20*/  F2I.S64.TRUNC R4, R5 ;  /* 0x0000000500047311 */ /* 0x000ea2000020d900 */
[----:B------:R-:W-:Y:S05]  /*7b30*/  BRA `(.L_x_19497) ;  /* 0x0000000400b87947 */ /* 0x000fea0003800000 */
.L_x_19507:
[----:B------:R-:W2:Y:S02]  /*7b40*/  LDG.E.U16 R4, desc[UR36][R2.64] ;  /* 0x0000002402047981 */ /* 0x000ea4000c1e1500 */
[----:B--2---:R-:W-:-:S06]  /*7b50*/  IMAD.U32 R4, R4, 0x10000, RZ ;  /* 0x0001000004047824 */ /* 0x004fcc00078e00ff */
[----:B------:R-:W4:Y:S01]  /*7b60*/  F2I.S64.TRUNC R4, R4 ;  /* 0x0000000400047311 */ /* 0x000f22000020d900 */
[----:B------:R-:W-:Y:S05]  /*7b70*/  BRA `(.L_x_19497) ;  /* 0x0000000400a87947 */ /* 0x000fea0003800000 */
.L_x_19504:
        /* <DEDUP_REMOVED lines=11> */
.L_x_19511:
        /* <DEDUP_REMOVED lines=21> */
.L_x_19515:
[----:B------:R-:W-:Y:S05]  /*7d80*/  BSYNC.RECONVERGENT B1 ;  /* 0x0000000000017941 */ /* 0x000fea0003800200 */
.L_x_19514:
[----:B------:R-:W-:Y:S01]  /*7d90*/  IMAD.SHL.U32 R0, R0, 0x100000, RZ ;  /* 0x0010000000007824 */ /* 0x000fe200078e00ff */
[----:B------:R-:W-:-:S04]  /*7da0*/  LEA R2, R2, 0x3b800000, 0x17 ;  /* 0x3b80000002027811 */ /* 0x000fc800078eb8ff */
[----:B------:R-:W-:-:S07]  /*7db0*/  LOP3.LUT R4, R2, R0, R7, 0xfe, !PT ;  /* 0x0000000002047212 */ /* 0x000fce00078efe07 */
.L_x_19513:
[----:B------:R-:W-:Y:S05]  /*7dc0*/  BSYNC.RECONVERGENT B0 ;  /* 0x0000000000007941 */ /* 0x000fea0003800200 */
.L_x_19512:
[----:B------:R-:W0:Y:S01]  /*7dd0*/  F2I.S64.TRUNC R4, R4 ;  /* 0x0000000400047311 */ /* 0x000e22000020d900 */
[----:B------:R-:W-:Y:S05]  /*7de0*/  BRA `(.L_x_19497) ;  /* 0x00000004000c7947 */ /* 0x000fea0003800000 */
.L_x_19510:
        /* <DEDUP_REMOVED lines=21> */
.L_x_19519:
[----:B------:R-:W-:Y:S05]  /*7f40*/  BSYNC.RECONVERGENT B1 ;  /* 0x0000000000017941 */ /* 0x000fea0003800200 */
.L_x_19518:
[----:B------:R-:W-:Y:S02]  /*7f50*/  SHF.L.U32 R0, R0, 0x15, RZ ;  /* 0x0000001500007819 */ /* 0x000fe400000006ff */
[----:B------:R-:W-:-:S04]  /*7f60*/  LEA R2, R2, 0x37800000, 0x17 ;  /* 0x3780000002027811 */ /* 0x000fc800078eb8ff */
[----:B------:R-:W-:-:S07]  /*7f70*/  LOP3.LUT R4, R2, R0, R7, 0xfe, !PT ;  /* 0x0000000002047212 */ /* 0x000fce00078efe07 */
.L_x_19517:
[----:B------:R-:W-:Y:S05]  /*7f80*/  BSYNC.RECONVERGENT B0 ;  /* 0x0000000000007941 */ /* 0x000fea0003800200 */
.L_x_19516:
[----:B------:R-:W0:Y:S01]  /*7f90*/  F2I.S64.TRUNC R4, R4 ;  /* 0x0000000400047311 */ /* 0x000e22000020d900 */
[----:B------:R-:W-:Y:S05]  /*7fa0*/  BRA `(.L_x_19497) ;  /* 0x00000000009c7947 */ /* 0x000fea0003800000 */
.L_x_19509:
        /* <DEDUP_REMOVED lines=14> */
.L_x_19523:
[----:B------:R-:W-:Y:S05]  /*8090*/  BSYNC.RECONVERGENT B0 ;  /* 0x0000000000007941 */ /* 0x000fea0003800200 */
.L_x_19522:
[----:B------:R-:W0:Y:S01]  /*80a0*/  F2I.S64.TRUNC R4, R4 ;  /* 0x0000000400047311 */ /* 0x000e22000020d900 */
[----:B------:R-:W-:Y:S05]  /*80b0*/  BRA `(.L_x_19497) ;  /* 0x0000000000587947 */ /* 0x000fea0003800000 */
.L_x_19496:
        /* <DEDUP_REMOVED lines=16> */
.L_x_19524:
[----:B------:R-:W-:Y:S01]  /*81c0*/  CS2R R4, SRZ ;  /* 0x0000000000047805 */ /* 0x000fe2000001ff00 */
[----:B------:R-:W-:Y:S06]  /*81d0*/  BRA `(.L_x_19497) ;  /* 0x0000000000107947 */ /* 0x000fec0003800000 */
.L_x_19521:
[----:B------:R0:W5:Y:S01]  /*81e0*/  LDG.E.64 R4, desc[UR36][R2.64] ;  /* 0x0000002402047981 */ /* 0x000162000c1e1b00 */
[----:B------:R-:W-:Y:S05]  /*81f0*/  BRA `(.L_x_19497) ;  /* 0x0000000000087947 */ /* 0x000fea0003800000 */
.L_x_19520:
[----:B------:R0:W5:Y:S01]  /*8200*/  LDG.E R4, desc[UR36][R2.64] ;  /* 0x0000002402047981 */ /* 0x000162000c1e1900 */
[----:B------:R-:W-:-:S07]  /*8210*/  IMAD.MOV.U32 R5, RZ, RZ, RZ ;  /* 0x000000ffff057224 */ /* 0x000fce00078e00ff */
.L_x_19497:
[----:B------:R-:W0:Y:S01]  /*8220*/  LDCU.64 UR8, c[0x0][0x598] ;  /* 0x0000b300ff0877ac */ /* 0x000e220008000a00 */
[----:B------:R-:W0:Y:S01]  /*8230*/  LDCU.64 UR6, c[0x0][0x580] ;  /* 0x0000b000ff0677ac */ /* 0x000e220008000a00 */
[----:B------:R-:W-:-:S04]  /*8240*/  UPRMT UR4, UR41, 0x9910, URZ ;  /* 0x0000991029047896 */ /* 0x000fc800080000ff */
[----:B------:R-:W-:Y:S01]  /*8250*/  UISETP.GT.AND UP0, UPT, UR4, 0x9, UPT ;  /* 0x000000090400788c */ /* 0x000fe2000bf04270 */
[----:B012345:R-:W-:-:S04]  /*8260*/  ISETP.LT.U32.AND P0, PT, R4, UR8, PT ;  /* 0x0000000804007c0c */ /* 0x03ffc8000bf01070 */
[C---:B------:R-:W-:Y:S02]  /*8270*/  ISETP.LT.AND.EX P0, PT, R5.reuse, UR9, PT, P0 ;  /* 0x0000000905007c0c */ /* 0x040fe4000bf01300 */
[----:B------:R-:W-:Y:S02]  /*8280*/  IADD3 R2, P1, PT, R16, UR6, RZ ;  /* 0x0000000610027c10 */ /* 0x000fe4000ff3e0ff */
        /* <DEDUP_REMOVED lines=15> */
.L_x_19528:
[----:B------:R4:W-:Y:S01]  /*8380*/  STG.E.U8 desc[UR36][R2.64], R7 ;  /* 0x0000000702007986 */ /* 0x0009e2000c101124 */
[----:B------:R-:W-:Y:S05]  /*8390*/  BRA `(.L_x_19530) ;  /* 0x0000000c00387947 */ /* 0x000fea0003800000 */
.L_x_19527:
        /* <DEDUP_REMOVED lines=8> */
.L_x_19532:
[----:B------:R2:W-:Y:S01]  /*8420*/  STG.E desc[UR36][R2.64], R7 ;  /* 0x0000000702007986 */ /* 0x0005e2000c101924 */
[----:B------:R-:W-:Y:S05]  /*8430*/  BRA `(.L_x_19530) ;  /* 0x0000000c00107947 */ /* 0x000fea0003800000 */
.L_x_19531:
[----:B------:R0:W-:Y:S01]  /*8440*/  STG.E.U16 desc[UR36][R2.64], R7 ;  /* 0x0000000702007986 */ /* 0x0001e2000c101524 */
[----:B------:R-:W-:Y:S05]  /*8450*/  BRA `(.L_x_19530) ;  /* 0x0000000c00087947 */ /* 0x000fea0003800000 */
.L_x_19526:
        /* <DEDUP_REMOVED lines=9> */
.L_x_19534:
[----:B------:R-:W0:Y:S02]  /*84f0*/  I2F.S64 R0, R4 ;  /* 0x0000000400007312 */ /* 0x000e240000301400 */
[----:B0-----:R-:W-:-:S05]  /*8500*/  F2FP.F16.F32.PACK_AB R0, RZ, R0 ;  /* 0x00000000ff00723e */ /* 0x001fca00000000ff */
[----:B------:R0:W-:Y:S01]  /*8510*/  STG.E.U16 desc[UR36][R2.64], R0 ;  /* 0x0000000002007986 */ /* 0x0001e2000c101524 */
[----:B------:R-:W-:Y:S05]  /*8520*/  BRA `(.L_x_19530) ;  /* 0x0000000800d47947 */ /* 0x000fea0003800000 */
.L_x_19533:
        /* <DEDUP_REMOVED lines=10> */
.L_x_19536:
[----:B------:R-:W0:Y:S02]  /*85d0*/  I2F.S64 R4, R4 ;  /* 0x0000000400047312 */ /* 0x000e240000301400 */
[----:B0-----:R-:W-:-:S04]  /*85e0*/  F2FP.F16.F32.PACK_AB R5, RZ, R4 ;  /* 0x00000004ff05723e */ /* 0x001fc800000000ff */
[----:B------:R-:W-:-:S05]  /*85f0*/  PRMT R5, R5, 0x5410, RZ ;  /* 0x0000541005057816 */ /* 0x000fca00000000ff */
[----:B------:R0:W-:Y:S01]  /*8600*/  STG.E desc[UR36][R2.64], R5 ;  /* 0x0000000502007986 */ /* 0x0001e2000c101924 */
[----:B------:R-:W-:Y:S05]  /*8610*/  BRA `(.L_x_19530) ;  /* 0x0000000800987947 */ /* 0x000fea0003800000 */
.L_x_19535:
[----:B------:R-:W0:Y:S02]  /*8620*/  I2F.F64.S64 R4, R4 ;  /* 0x0000000400047312 */ /* 0x000e240000301c00 */
[----:B0-----:R0:W-:Y:S01]  /*8630*/  STG.E.64 desc[UR36][R2.64], R4 ;  /* 0x0000000402007986 */ /* 0x0011e2000c101b24 */
[----:B------:R-:W-:Y:S05]  /*8640*/  BRA `(.L_x_19530) ;  /* 0x00000008008c7947 */ /* 0x000fea0003800000 */
.L_x_19525:
        /* <DEDUP_REMOVED lines=12> */
.L_x_19540:
        /* <DEDUP_REMOVED lines=18> */
.L_x_19543:
[----:B------:R-:W-:-:S04]  /*8830*/  SHF.R.U32.HI R5, RZ, 0x18, R5 ;  /* 0x00000018ff057819 */ /* 0x000fc80000011605 */
[----:B------:R-:W-:-:S07]  /*8840*/  LOP3.LUT R0, R0, 0x80, R5, 0xf8, !PT ;  /* 0x0000008000007812 */ /* 0x000fce00078ef805 */
.L_x_19542:
[----:B------:R-:W-:Y:S05]  /*8850*/  BSYNC.RECONVERGENT B0 ;  /* 0x0000000000007941 */ /* 0x000fea0003800200 */
.L_x_19541:
[----:B------:R0:W-:Y:S01]  /*8860*/  STG.E.U8 desc[UR36][R2.64], R0 ;  /* 0x0000000002007986 */ /* 0x0001e2000c101124 */
[----:B------:R-:W-:Y:S05]  /*8870*/  BRA `(.L_x_19530) ;  /* 0x0000000800007947 */ /* 0x000fea0003800000 */
.L_x_19539:
        /* <DEDUP_REMOVED lines=18> */
.L_x_19546:
[----:B------:R-:W-:-:S04]  /*89a0*/  SHF.R.U32.HI R5, RZ, 0x18, R5 ;  /* 0x00000018ff057819 */ /* 0x000fc80000011605 */
[----:B------:R-:W-:-:S07]  /*89b0*/  LOP3.LUT R0, R0, 0x80, R5, 0xf8, !PT ;  /* 0x0000008000007812 */ /* 0x000fce00078ef805 */
.L_x_19545:
[----:B------:R-:W-:Y:S05]  /*89c0*/  BSYNC.RECONVERGENT B0 ;  /* 0x0000000000007941 */ /* 0x000fea0003800200 */
.L_x_19544:
[----:B------:R0:W-:Y:S01]  /*89d0*/  STG.E.U8 desc[UR36][R2.64], R0 ;  /* 0x0000000002007986 */ /* 0x0001e2000c101124 */
[----:B------:R-:W-:Y:S05]  /*89e0*/  BRA `(.L_x_19530) ;  /* 0x0000000400a47947 */ /* 0x000fea0003800000 */
.L_x_19538:
        /* <DEDUP_REMOVED lines=23> */
.L_x_19548:
[----:B------:R0:W-:Y:S01]  /*8b60*/  STG.E.64 desc[UR36][R2.64], R4 ;  /* 0x0000000402007986 */ /* 0x0001e2000c101b24 */
[----:B------:R-:W-:Y:S05]  /*8b70*/  BRA `(.L_x_19530) ;  /* 0x0000000400407947 */ /* 0x000fea0003800000 */
.L_x_19547:
[----:B------:R0:W-:Y:S01]  /*8b80*/  STG.E desc[UR36][R2.64], R7 ;  /* 0x0000000702007986 */ /* 0x0001e2000c101924 */
[----:B------:R-:W-:Y:S05]  /*8b90*/  BRA `(.L_x_19530) ;  /* 0x0000000400387947 */ /* 0x000fea0003800000 */
.L_x_19537:
        /* <DEDUP_REMOVED lines=11> */
.L_x_19550:
[----:B------:R-:W0:Y:S01]  /*8c50*/  I2F.F64.S64 R4, R4 ;  /* 0x0000000400047312 */ /* 0x000e220000301c00 */
[----:B------:R-:W-:-:S05]  /*8c60*/  CS2R R6, SRZ ;  /* 0x0000000000067805 */ /* 0x000fca000001ff00 */
[----:B0-----:R0:W-:Y:S01]  /*8c70*/  STG.E.128 desc[UR36][R2.64], R4 ;  /* 0x0000000402007986 */ /* 0x0011e2000c101d24 */
[----:B------:R-:W-:Y:S05]  /*8c80*/  BRA `(.L_x_19530) ;  /* 0x0000000000fc7947 */ /* 0x000fea0003800000 */
.L_x_19549:
[----:B------:R-:W-:-:S09]  /*8c90*/  UISETP.NE.AND UP0, UPT, UR4, 0xf, UPT ;  /* 0x0000000f0400788c */ /* 0x000fd2000bf05270 */
[----:B------:R-:W-:Y:S05]  /*8ca0*/  BRA.U !UP0, `(.L_x_19551) ;  /* 0x0000000108e87547 */ /* 0x000fea000b800000 */
[----:B------:R-:W-:-:S09]  /*8cb0*/  UISETP.NE.AND UP0, UPT, UR4, 0x17, UPT ;  /* 0x000000170400788c */ /* 0x000fd2000bf05270 */
[----:B------:R-:W-:Y:S05]  /*8cc0*/  BRA.U !UP0, `(.L_x_19552) ;  /* 0x0000000108907547 */ /* 0x000fea000b800000 */
[----:B------:R-:W-:-:S09]  /*8cd0*/  UISETP.NE.AND UP0, UPT, UR4, 0x18, UPT ;  /* 0x000000180400788c */ /* 0x000fd2000bf05270 */
[----:B------:R-:W-:Y:S05]  /*8ce0*/  BRA.U !UP0, `(.L_x_19553) ;  /* 0x0000000108447547 */ /* 0x000fea000b800000 */
.L_x_19529:
        /* <DEDUP_REMOVED lines=16> */
.L_x_19554:
[----:B------:R-:W-:Y:S05]  /*8df0*/  BRA `(.L_x_19530) ;  /* 0x0000000000a07947 */ /* 0x000fea0003800000 */
.L_x_19553:
[----:B------:R-:W0:Y:S01]  /*8e00*/  I2F.S64 R5, R4 ;  /* 0x0000000400057312 */ /* 0x000e220000301400 */
        /* <DEDUP_REMOVED lines=12> */
.L_x_19556:
[----:B------:R-:W-:Y:S05]  /*8ed0*/  BSYNC.RECONVERGENT B0 ;  /* 0x0000000000007941 */ /* 0x000fea0003800200 */
.L_x_19555:
[----:B------:R-:W-:-:S05]  /*8ee0*/  LOP3.LUT R7, R0, 0x80, R7, 0xf8, !PT ;  /* 0x0000008000077812 */ /* 0x000fca00078ef807 */
[----:B------:R0:W-:Y:S01]  /*8ef0*/  STG.E.U8 desc[UR36][R2.64], R7 ;  /* 0x0000000702007986 */ /* 0x0001e2000c101124 */
[----:B------:R-:W-:Y:S05]  /*8f00*/  BRA `(.L_x_19530) ;  /* 0x00000000005c7947 */ /* 0x000fea0003800000 */
.L_x_19552:
        /* <DEDUP_REMOVED lines=12> */
.L_x_19558:
[----:B------:R-:W-:Y:S01]  /*8fd0*/  IMAD.MOV.U32 R0, RZ, RZ, 0x7f ;  /* 0x0000007fff007424 */ /* 0x000fe200078e00ff */
[----:B------:R-:W-:-:S04]  /*8fe0*/  ISETP.GT.U32.AND P0, PT, R6, 0x7f800000, PT ;  /* 0x7f8000000600780c */ /* 0x000fc80003f04070 */
[----:B------:R-:W-:-:S09]  /*8ff0*/  SEL R0, R0, 0x7c, P0 ;  /* 0x0000007c00007807 */ /* 0x000fd20000000000 */
.L_x_19559:
[----:B------:R-:W-:Y:S05]  /*9000*/  BSYNC.RECONVERGENT B0 ;  /* 0x0000000000007941 */ /* 0x000fea0003800200 */
.L_x_19557:
[----:B------:R-:W-:-:S04]  /*9010*/  SHF.R.U32.HI R5, RZ, 0x18, R5 ;  /* 0x00000018ff057819 */ /* 0x000fc80000011605 */
[----:B------:R-:W-:-:S05]  /*9020*/  LOP3.LUT R5, R0, 0x80, R5, 0xf8, !PT ;  /* 0x0000008000057812 */ /* 0x000fca00078ef805 */
[----:B------:R0:W-:Y:S01]  /*9030*/  STG.E.U8 desc[UR36][R2.64], R5 ;  /* 0x0000000502007986 */ /* 0x0001e2000c101124 */
[----:B------:R-:W-:Y:S05]  /*9040*/  BRA `(.L_x_19530) ;  /* 0x00000000000c7947 */ /* 0x000fea0003800000 */
.L_x_19551:
[----:B------:R-:W0:Y:S02]  /*9050*/  I2F.S64 R0, R4 ;  /* 0x0000000400007312 */ /* 0x000e240000301400 */
[----:B0-----:R-:W-:-:S05]  /*9060*/  F2FP.BF16.F32.PACK_AB R0, RZ, R0 ;  /* 0x00000000ff00723e */ /* 0x001fca00000010ff */
[----:B------:R0:W-:Y:S02]  /*9070*/  STG.E.U16 desc[UR36][R2.64], R0 ;  /* 0x0000000002007986 */ /* 0x0001e4000c101524 */
.L_x_19530:
[----:B------:R-:W-:-:S07]  /*9080*/  IADD3 R17, PT, PT, R17, 0x80, RZ ;  /* 0x0000008011117810 */ /* 0x000fce0007ffe0ff */
.L_x_19490:
[----:B------:R-:W-:Y:S05]  /*9090*/  BSYNC.RECONVERGENT B6 ;  /* 0x0000000000067941 */ /* 0x000fea0003800200 */
.L_x_19489:
        /* <DEDUP_REMOVED lines=306> */
.L_x_19560:
[----:B------:R-:W0:Y:S01]  /*a3c0*/  LDCU.128 UR8, c[0x0][0x580] ;  /* 0x0000b000ff0877ac */ /* 0x000e220008000c00 */
[----:B------:R-:W-:-:S04]  /*a3d0*/  UPRMT UR4, UR42, 0x9910, URZ ;  /* 0x000099102a047896 */ /* 0x000fc800080000ff */
[----:B------:R-:W-:Y:S01]  /*a3e0*/  UISETP.GT.AND UP0, UPT, UR4, 0x9, UPT ;  /* 0x000000090400788c */ /* 0x000fe2000bf04270 */
[----:B0-----:R-:W-:Y:S02]  /*a3f0*/  IADD3 R16, P0, PT, R16, UR8, RZ ;  /* 0x0000000810107c10 */ /* 0x001fe4000ff1e0ff */
[----:B-1--4-:R-:W-:-:S03]  /*a400*/  IADD3 R4, P1, PT, R0, UR10, RZ ;  /* 0x0000000a00047c10 */ /* 0x012fc6000ff3e0ff */
[----:B------:R-:W-:Y:S01]  /*a410*/  IMAD.X R17, RZ, RZ, UR9, P0 ;  /* 0x00000009ff117e24 */ /* 0x000fe200080e06ff */
[----:B---3--:R-:W-:Y:S02]  /*a420*/  IADD3.X R5, PT, PT, RZ, UR11, RZ, P1, !PT ;  /* 0x0000000bff057c10 */ /* 0x008fe40008ffe4ff */
        /* <DEDUP_REMOVED lines=9> */
[----:B--2---:R-:W2:Y:S02]  /*a4c0*/  LDG.E.S8 R2, desc[UR36][R4.64] ;  /* 0x0000002404027981 */ /* 0x004ea4000c1e1300 */
[----:B--2---:R-:W-:Y:S01]  /*a4d0*/  SHF.R.S32.HI R3, RZ, 0x1f, R2 ;  /* 0x0000001fff037819 */ /* 0x004fe20000011402 */
[----:B------:R-:W-:Y:S06]  /*a4e0*/  BRA `(.L_x_19566) ;  /* 0x0000000c004c7947 */ /* 0x000fec0003800000 */
.L_x_19564:
[----:B--2---:R0:W5:Y:S01]  /*a4f0*/  LDG.E.U8 R2, desc[UR36][R4.64] ;  /* 0x0000002404027981 */ /* 0x004162000c1e1100 */
[----:B------:R-:W-:Y:S01]  /*a500*/  IMAD.MOV.U32 R3, RZ, RZ, RZ ;  /* 0x000000ffff037224 */ /* 0x000fe200078e00ff */
[----:B------:R-:W-:Y:S06]  /*a510*/  BRA `(.L_x_19566) ;  /* 0x0000000c00407947 */ /* 0x000fec0003800000 */
.L_x_19563:
[----:B------:R-:W-:-:S09]  /*a520*/  UISETP.NE.AND UP0, UPT, UR4, 0x2, UPT ;  /* 0x000000020400788c */ /* 0x000fd2000bf05270 */
[----:B------:R-:W-:Y:S05]  /*a530*/  BRA.U !UP0, `(.L_x_19567) ;  /* 0x0000000108247547 */ /* 0x000fea000b800000 */
[----:B------:R-:W-:-:S09]  /*a540*/  UISETP.NE.AND UP0, UPT, UR4, 0x3, UPT ;  /* 0x000000030400788c */ /* 0x000fd2000bf05270 */
[----:B------:R-:W-:Y:S05]  /*a550*/  BRA.U !UP0, `(.L_x_19568) ;  /* 0x0000000108107547 */ /* 0x000fea000b800000 */
[----:B------:R-:W-:-:S09]  /*a560*/  UISETP.NE.AND UP0, UPT, UR4, 0x4, UPT ;  /* 0x000000040400788c */ /* 0x000fd2000bf05270 */
[----:B------:R-:W-:Y:S05]  /*a570*/  BRA.U UP0, `(.L_x_19565) ;  /* 0x0000000900d07547 */ /* 0x000fea000b800000 */
[----:B--2---:R0:W5:Y:S01]  /*a580*/  LDG.E.64 R2, desc[UR36][R4.64] ;  /* 0x0000002404027981 */ /* 0x004162000c1e1b00 */
[----:B------:R-:W-:Y:S05]  /*a590*/  BRA `(.L_x_19566) ;  /* 0x0000000c00207947 */ /* 0x000fea0003800000 */
.L_x_19568:
[----:B--2---:R-:W2:Y:S02]  /*a5a0*/  LDG.E R2, desc[UR36][R4.64] ;  /* 0x0000002404027981 */ /* 0x004ea4000c1e1900 */
[----:B--2---:R-:W-:Y:S01]  /*a5b0*/  SHF.R.S32.HI R3, RZ, 0x1f, R2 ;  /* 0x0000001fff037819 */ /* 0x004fe20000011402 */
[----:B------:R-:W-:Y:S06]  /*a5c0*/  BRA `(.L_x_19566) ;  /* 0x0000000c00147947 */ /* 0x000fec0003800000 */
.L_x_19567:
[----:B--2---:R-:W2:Y:S02]  /*a5d0*/  LDG.E.S16 R2, desc[UR36][R4.64] ;  /* 0x0000002404027981 */ /* 0x004ea4000c1e1700 */
[----:B--2---:R-:W-:Y:S01]  /*a5e0*/  SHF.R.S32.HI R3, RZ, 0x1f, R2 ;  /* 0x0000001fff037819 */ /* 0x004fe20000011402 */
[----:B------:R-:W-:Y:S06]  /*a5f0*/  BRA `(.L_x_19566) ;  /* 0x0000000c00087947 */ /* 0x000fec0003800000 */
.L_x_19562:
[----:B------:R-:W-:-:S09]  /*a600*/  UISETP.GT.AND UP0, UPT, UR4, 0x6, UPT ;  /* 0x000000060400788c */ /* 0x000fd2000bf04270 */
[----:B------:R-:W-:Y:S05]  /*a610*/  BRA.U UP0, `(.L_x_19569) ;  /* 0x00000001002c7547 */ /* 0x000fea000b800000 */
[----:B------:R-:W-:-:S09]  /*a620*/  UISETP.NE.AND UP0, UPT, UR4, 0x5, UPT ;  /* 0x000000050400788c */ /* 0x000fd2000bf05270 */
[----:B------:R-:W-:Y:S05]  /*a630*/  BRA.U !UP0, `(.L_x_19570) ;  /* 0x0000000108147547 */ /* 0x000fea000b800000 */
[----:B------:R-:W-:-:S09]  /*a640*/  UISETP.NE.AND UP0, UPT, UR4, 0x6, UPT ;  /* 0x000000060400788c */ /* 0x000fd2000bf05270 */
[----:B------:R-:W-:Y:S05]  /*a650*/  BRA.U UP0, `(.L_x_19565) ;  /* 0x0000000900987547 */ /* 0x000fea000b800000 */
[----:B--2---:R-:W2:Y:S02]  /*a660*/  LDG.E R2, desc[UR36][R4.64] ;  /* 0x0000002404027981 */ /* 0x004ea4000c1e1900 */
[----:B--2---:R-:W0:Y:S01]  /*a670*/  F2I.S64.TRUNC R2, R2 ;  /* 0x0000000200027311 */ /* 0x004e22000020d900 */
[----:B------:R-:W-:Y:S05]  /*a680*/  BRA `(.L_x_19566) ;  /* 0x0000000800e47947 */ /* 0x000fea0003800000 */
.L_x_19570:
[----:B------:R-:W2:Y:S02]  /*a690*/  LDG.E.U16 R4, desc[UR36][R4.64] ;  /* 0x0000002404047981 */ /* 0x000ea4000c1e1500 */
[----:B--2---:R-:W-:-:S06]  /*a6a0*/  HADD2.F32 R2, -RZ, R4.H0_H0 ;  /* 0x20000004ff027230 */ /* 0x004fcc0000004100 */
[----:B------:R-:W0:Y:S01]  /*a6b0*/  F2I.S64.TRUNC R2, R2 ;  /* 0x0000000200027311 */ /* 0x000e22000020d900 */
[----:B------:R-:W-:Y:S05]  /*a6c0*/  BRA `(.L_x_19566) ;  /* 0x0000000800d47947 */ /* 0x000fea0003800000 */
.L_x_19569:
[----:B------:R-:W-:-:S09]  /*a6d0*/  UISETP.NE.AND UP0, UPT, UR4, 0x7, UPT ;  /* 0x000000070400788c */ /* 0x000fd2000bf05270 */
[----:B------:R-:W-:Y:S05]  /*a6e0*/  BRA.U !UP0, `(.L_x_19571) ;  /* 0x00000001082c7547 */ /* 0x000fea000b800000 */
[----:B------:R-:W-:-:S09]  /*a6f0*/  UISETP.NE.AND UP0, UPT, UR4, 0x8, UPT ;  /* 0x000000080400788c */ /* 0x000fd2000bf05270 */
[----:B------:R-:W-:Y:S05]  /*a700*/  BRA.U !UP0, `(.L_x_19572) ;  /* 0x0000000108147547 */ /* 0x000fea000b800000 */
[----:B------:R-:W-:-:S09]  /*a710*/  UISETP.NE.AND UP0, UPT, UR4, 0x9, UPT ;  /* 0x000000090400788c */ /* 0x000fd2000bf05270 */
[----:B------:R-:W-:Y:S05]  /*a720*/  BRA.U UP0, `(.L_x_19565) ;  /* 0x0000000900647547 */ /* 0x000fea000b800000 */
[----:B--2---:R-:W2:Y:S02]  /*a730*/  LDG.E R2, desc[UR36][R4.64] ;  /* 0x0000002404027981 */ /* 0x004ea4000c1e1900 */
[----:B--2---:R-:W0:Y:S01]  /*a740*/  F2I.S64.TRUNC R2, R2 ;  /* 0x0000000200027311 */ /* 0x004e22000020d900 */
[----:B------:R-:W-:Y:S05]  /*a750*/  BRA `(.L_x_19566) ;  /* 0x0000000800b07947 */ /* 0x000fea0003800000 */
.L_x_19572:
[----:B------:R-:W2:Y:S02]  /*a760*/  LDG.E.U16 R4, desc[UR36][R4.64] ;  /* 0x0000002404047981 */ /* 0x000ea4000c1e1500 */
[----:B--2---:R-:W-:-:S06]  /*a770*/  HADD2.F32 R2, -RZ, R4.H0_H0 ;  /* 0x20000004ff027230 */ /* 0x004fcc0000004100 */
[----:B------:R-:W0:Y:S01]  /*a780*/  F2I.S64.TRUNC R2, R2 ;  /* 0x0000000200027311 */ /* 0x000e22000020d900 */
[----:B------:R-:W-:Y:S05]  /*a790*/  BRA `(.L_x_19566) ;  /* 0x0000000800a07947 */ /* 0x000fea0003800000 */
.L_x_19571:
[----:B--2---:R-:W2:Y:S02]  /*a7a0*/  LDG.E.64 R2, desc[UR36][R4.64] ;  /* 0x0000002404027981 */ /* 0x004ea4000c1e1b00 */
[----:B--2---:R-:W0:Y:S01]  /*a7b0*/  F2I.S64.F64.TRUNC R2, R2 ;  /* 0x0000000200027311 */ /* 0x004e22000030d900 */
[----:B------:R-:W-:Y:S05]  /*a7c0*/  BRA `(.L_x_19566) ;  /* 0x0000000800947947 */ /* 0x000fea0003800000 */
.L_x_19561:
        /* <DEDUP_REMOVED lines=9> */
[----:B--2---:R-:W-:Y:S01]  /*a860*/  IMAD.MOV.U32 R3, RZ, RZ, RZ ;  /* 0x000000ffff037224 */ /* 0x004fe200078e00ff */
[----:B---3--:R-:W-:-:S04]  /*a870*/  ISETP.NE.AND P0, PT, R4, RZ, PT ;  /* 0x000000ff0400720c */ /* 0x008fc80003f05270 */
[----:B------:R-:W-:Y:S01]  /*a880*/  SEL R2, RZ, 0x1, !P0 ;  /* 0x00000001ff027807 */ /* 0x000fe20004000000 */
[----:B------:R-:W-:Y:S08]  /*a890*/  BRA `(.L_x_19566) ;  /* 0x0000000800607947 */ /* 0x000ff00003800000 */
.L_x_19575:
[----:B--2---:R-:W2:Y:S02]  /*a8a0*/  LDG.E.64 R2, desc[UR36][R4.64] ;  /* 0x0000002404027981 */ /* 0x004ea4000c1e1b00 */
[----:B--2---:R-:W0:Y:S01]  /*a8b0*/  F2I.S64.F64.TRUNC R2, R2 ;  /* 0x0000000200027311 */ /* 0x004e22000030d900 */
[----:B------:R-:W-:Y:S05]  /*a8c0*/  BRA `(.L_x_19566) ;  /* 0x0000000800547947 */ /* 0x000fea0003800000 */
.L_x_19574:
[----:B------:R-:W-:-:S09]  /*a8d0*/  UISETP.NE.AND UP0, UPT, UR4, 0xf, UPT ;  /* 0x0000000f0400788c */ /* 0x000fd2000bf05270 */
[----:B------:R-:W-:Y:S05]  /*a8e0*/  BRA.U !UP0, `(.L_x_19576) ;  /* 0x0000000108947547 */ /* 0x000fea000b800000 */
[----:B------:R-:W-:-:S09]  /*a8f0*/  UISETP.NE.AND UP0, UPT, UR4, 0x17, UPT ;  /* 0x000000170400788c */ /* 0x000fd2000bf05270 */
[----:B------:R-:W-:Y:S05]  /*a900*/  BRA.U !UP0, `(.L_x_19577) ;  /* 0x0000000108587547 */ /* 0x000fea000b800000 */
[----:B------:R-:W-:-:S09]  /*a910*/  UISETP.NE.AND UP0, UPT, UR4, 0x18, UPT ;  /* 0x000000180400788c */ /* 0x000fd2000bf05270 */
[----:B------:R-:W-:Y:S05]  /*a920*/  BRA.U UP0, `(.L_x_19565) ;  /* 0x0000000500e47547 */ /* 0x000fea000b800000 */
[----:B------:R-:W3:Y:S01]  /*a930*/  LDG.E.U8 R0, desc[UR36][R4.64] ;  /* 0x0000002404007981 */ /* 0x000ee2000c1e1100 */
[----:B------:R-:W-:Y:S01]  /*a940*/  IMAD.MOV.U32 R6, RZ, RZ, 0x1f ;  /* 0x0000001fff067424 */ /* 0x000fe200078e00ff */
[----:B---3--:R-:W-:-:S04]  /*a950*/  SHF.L.U32 R0, R0, 0x18, RZ ;  /* 0x0000001800007819 */ /* 0x008fc800000006ff */
[C---:B--2---:R-:W-:Y:S02]  /*a960*/  LOP3.LUT R2, R0.reuse, 0x7f000000, RZ, 0xc0, !PT ;  /* 0x7f00000000027812 */ /* 0x044fe400078ec0ff */
        /* <DEDUP_REMOVED lines=16> */
.L_x_19577:
[----:B--2---:R-:W2:Y:S02]  /*aa70*/  LDG.E.U8 R3, desc[UR36][R4.64] ;  /* 0x0000002404037981 */ /* 0x004ea4000c1e1100 */
        /* <DEDUP_REMOVED lines=12> */
.L_x_19576:
[----:B--2---:R-:W2:Y:S02]  /*ab40*/  LDG.E.U16 R2, desc[UR36][R4.64] ;  /* 0x0000002404027981 */ /* 0x004ea4000c1e1500 */
[----:B--2---:R-:W-:-:S06]  /*ab50*/  SHF.L.U32 R2, R2, 0x10, RZ ;  /* 0x0000001002027819 */ /* 0x004fcc00000006ff */
[----:B------:R-:W0:Y:S01]  /*ab60*/  F2I.S64.TRUNC R2, R2 ;  /* 0x0000000200027311 */ /* 0x000e22000020d900 */
[----:B------:R-:W-:Y:S05]  /*ab70*/  BRA `(.L_x_19566) ;  /* 0x0000000400a87947 */ /* 0x000fea0003800000 */
.L_x_19573:
        /* <DEDUP_REMOVED lines=8> */
[----:B--2---:R1:W5:Y:S01]  /*ac00*/  LDG.E.U16 R2, desc[UR36][R4.64] ;  /* 0x0000002404027981 */ /* 0x004362000c1e1500 */
[----:B------:R-:W-:Y:S01]  /*ac10*/  IMAD.MOV.U32 R3, RZ, RZ, RZ ;  /* 0x000000ffff037224 */ /* 0x000fe200078e00ff */
[----:B------:R-:W-:Y:S06]  /*ac20*/  BRA `(.L_x_19566) ;  /* 0x00000004007c7947 */ /* 0x000fec0003800000 */
.L_x_19580:
[----:B------:R-:W3:Y:S01]  /*ac30*/  LDG.E.U8 R4, desc[UR36][R4.64] ;  /* 0x0000002404047981 */ /* 0x000ee2000c1e1100 */
[----:B------:R-:W-:Y:S01]  /*ac40*/  BSSY.RECONVERGENT B0, `(.L_x_19581) ;  /* 0x0000018000007945 */ /* 0x000fe20003800200 */
[----:B--2---:R-:W-:Y:S01]  /*ac50*/  IMAD.MOV.U32 R2, RZ, RZ, RZ ;  /* 0x000000ffff027224 */ /* 0x004fe200078e00ff */
[----:B---3--:R-:W-:-:S13]  /*ac60*/  ISETP.NE.AND P0, PT, R4, RZ, PT ;  /* 0x000000ff0400720c */ /* 0x008fda0003f05270 */
        /* <DEDUP_REMOVED lines=17> */
.L_x_19584:
[----:B------:R-:W-:Y:S05]  /*ad80*/  BSYNC.RECONVERGENT B1 ;  /* 0x0000000000017941 */ /* 0x000fea0003800200 */
.L_x_19583:
[----:B------:R-:W-:Y:S02]  /*ad90*/  SHF.L.U32 R0, R0, 0x14, RZ ;  /* 0x0000001400007819 */ /* 0x000fe400000006ff */
[----:B------:R-:W-:-:S04]  /*ada0*/  LEA R2, R2, 0x3b800000, 0x17 ;  /* 0x3b80000002027811 */ /* 0x000fc800078eb8ff */
[----:B------:R-:W-:-:S07]  /*adb0*/  LOP3.LUT R2, R2, R0, R7, 0xfe, !PT ;  /* 0x0000000002027212 */ /* 0x000fce00078efe07 */
.L_x_19582:
[----:B------:R-:W-:Y:S05]  /*adc0*/  BSYNC.RECONVERGENT B0 ;  /* 0x0000000000007941 */ /* 0x000fea0003800200 */
.L_x_19581:
[----:B------:R-:W2:Y:S01]  /*add0*/  F2I.S64.TRUNC R2, R2 ;  /* 0x0000000200027311 */ /* 0x000ea2000020d900 */
[----:B------:R-:W-:Y:S05]  /*ade0*/  BRA `(.L_x_19566) ;  /* 0x00000004000c7947 */ /* 0x000fea0003800000 */
.L_x_19579:
[----:B------:R-:W3:Y:S01]  /*adf0*/  LDG.E.U8 R4, desc[UR36][R4.64] ;  /* 0x0000002404047981 */ /* 0x000ee2000c1e1100 */
[----:B------:R-:W-:Y:S01]  /*ae00*/  BSSY.RECONVERGENT B0, `(.L_x_19585) ;  /* 0x0000018000007945 */ /* 0x000fe20003800200 */
[----:B--2---:R-:W-:Y:S01]  /*ae10*/  IMAD.MOV.U32 R2, RZ, RZ, RZ ;  /* 0x000000ffff027224 */ /* 0x004fe200078e00ff */
[----:B---3--:R-:W-:-:S13]  /*ae20*/  ISETP.NE.AND P0, PT, R4, RZ, PT ;  /* 0x000000ff0400720c */ /* 0x008fda0003f05270 */
        /* <DEDUP_REMOVED lines=17> */
.L_x_19588:
[----:B------:R-:W-:Y:S05]  /*af40*/  BSYNC.RECONVERGENT B1 ;  /* 0x0000000000017941 */ /* 0x000fea0003800200 */
.L_x_19587:
[----:B------:R-:W-:Y:S01]  /*af50*/  IMAD.SHL.U32 R0, R0, 0x200000, RZ ;  /* 0x0020000000007824 */ /* 0x000fe200078e00ff */
[----:B------:R-:W-:-:S04]  /*af60*/  LEA R2, R2, 0x37800000, 0x17 ;  /* 0x3780000002027811 */ /* 0x000fc800078eb8ff */
[----:B------:R-:W-:-:S07]  /*af70*/  LOP3.LUT R2, R2, R0, R7, 0xfe, !PT ;  /* 0x0000000002027212 */ /* 0x000fce00078efe07 */
.L_x_19586:
[----:B------:R-:W-:Y:S05]  /*af80*/  BSYNC.RECONVERGENT B0 ;  /* 0x0000000000007941 */ /* 0x000fea0003800200 */
.L_x_19585:
[----:B------:R-:W0:Y:S01]  /*af90*/  F2I.S64.TRUNC R2, R2 ;  /* 0x0000000200027311 */ /* 0x000e22000020d900 */
[----:B------:R-:W-:Y:S05]  /*afa0*/  BRA `(.L_x_19566) ;  /* 0x00000000009c7947 */ /* 0x000fea0003800000 */
.L_x_19578:
[----:B------:R-:W-:-:S09]  /*afb0*/  UISETP.NE.AND UP0, UPT, UR4, 0x1c, UPT ;  /* 0x0000001c0400788c */ /* 0x000fd2000bf05270 */
[----:B------:R-:W-:Y:S05]  /*afc0*/  BRA.U !UP0, `(.L_x_19589) ;  /* 0x00000001088c7547 */ /* 0x000fea000b800000 */
[----:B------:R-:W-:-:S09]  /*afd0*/  UISETP.NE.AND UP0, UPT, UR4, 0x1d, UPT ;  /* 0x0000001d0400788c */ /* 0x000fd2000bf05270 */
[----:B------:R-:W-:Y:S05]  /*afe0*/  BRA.U !UP0, `(.L_x_19590) ;  /* 0x00000001087c7547 */ /* 0x000fea000b800000 */
[----:B------:R-:W-:-:S09]  /*aff0*/  UISETP.NE.AND UP0, UPT, UR4, 0x2c, UPT ;  /* 0x0000002c0400788c */ /* 0x000fd2000bf05270 */
[----:B------:R-:W-:Y:S05]  /*b000*/  BRA.U UP0, `(.L_x_19565) ;  /* 0x00000001002c7547 */ /* 0x000fea000b800000 */
[----:B------:R-:W3:Y:S01]  /*b010*/  LDG.E.U8 R4, desc[UR36][R4.64] ;  /* 0x0000002404047981 */ /* 0x000ee2000c1e1100 */
[----:B------:R-:W-:Y:S01]  /*b020*/  BSSY.RECONVERGENT B0, `(.L_x_19591) ;  /* 0x0000007000007945 */ /* 0x000fe20003800200 */
[----:B--2---:R-:W-:Y:S01]  /*b030*/  HFMA2 R2, -RZ, RZ, 3.814697265625e-06, 0 ;  /* 0x00400000ff027431 */ /* 0x004fe200000001ff */
[----:B---3--:R-:W-:-:S13]  /*b040*/  ISETP.NE.AND P0, PT, R4, RZ, PT ;  /* 0x000000ff0400720c */ /* 0x008fda0003f05270 */
[----:B------:R-:W-:Y:S05]  /*b050*/  @!P0 BRA `(.L_x_19592) ;  /* 0x00000000000c8947 */ /* 0x000fea0003800000 */
[----:B------:R-:W-:-:S13]  /*b060*/  ISETP.NE.AND P0, PT, R4, 0xff, PT ;  /* 0x000000ff0400780c */ /* 0x000fda0003f05270 */
[----:B------:R-:W-:Y:S02]  /*b070*/  @!P0 IMAD.MOV.U32 R2, RZ, RZ, 0x7f800001 ;  /* 0x7f800001ff028424 */ /* 0x000fe400078e00ff */
[----:B------:R-:W-:-:S07]  /*b080*/  @P0 IMAD.SHL.U32 R2, R4, 0x800000, RZ ;  /* 0x0080000004020824 */ /* 0x000fce00078e00ff */
.L_x_19592:
[----:B------:R-:W-:Y:S05]  /*b090*/  BSYNC.RECONVERGENT B0 ;  /* 0x0000000000007941 */ /* 0x000fea0003800200 */
.L_x_19591:
[----:B------:R-:W4:Y:S01]  /*b0a0*/  F2I.S64.TRUNC R2, R2 ;  /* 0x0000000200027311 */ /* 0x000f22000020d900 */
[----:B------:R-:W-:Y:S05]  /*b0b0*/  BRA `(.L_x_19566) ;  /* 0x0000000000587947 */ /* 0x000fea0003800000 */
.L_x_19565:
[----:B------:R-:W-:Y:S01]  /*b0c0*/  MOV R0, 0x0 ;  /* 0x0000000000007802 */ /* 0x000fe20000000f00 */
[----:B------:R-:W0:Y:S01]  /*b0d0*/  LDCU.64 UR4, c[0x4][0x188] ;  /* 0x01003100ff0477ac */ /* 0x000e220008000a00 */
[----:B------:R-:W-:Y:S02]  /*b0e0*/  HFMA2 R8, -RZ, RZ, 0, 4.64916229248046875e-06 ;  /* 0x0000004eff087431 */ /* 0x000fe400000001ff */
[----:B------:R-:W-:Y:S01]  /*b0f0*/  IMAD.MOV.U32 R12, RZ, RZ, 0x1 ;  /* 0x00000001ff0c7424 */ /* 0x000fe200078e00ff */
[----:B--2---:R1:W2:Y:S01]  /*b100*/  LDC.64 R2, c[0x4][R0] ;  /* 0x0100000000027b82 */ /* 0x0042a20000000a00 */
        /* <DEDUP_REMOVED lines=11> */
.L_x_19593:
[----:B------:R-:W-:Y:S01]  /*b1c0*/  CS2R R2, SRZ ;  /* 0x0000000000027805 */ /* 0x000fe2000001ff00 */
[----:B------:R-:W-:Y:S06]  /*b1d0*/  BRA `(.L_x_19566) ;  /* 0x0000000000107947 */ /* 0x000fec0003800000 */
.L_x_19590:
[----:B--2---:R0:W5:Y:S01]  /*b1e0*/  LDG.E.64 R2, desc[UR36][R4.64] ;  /* 0x0000002404027981 */ /* 0x004162000c1e1b00 */
[----:B------:R-:W-:Y:S05]  /*b1f0*/  BRA `(.L_x_19566) ;  /* 0x0000000000087947 */ /* 0x000fea0003800000 */
.L_x_19589:
[----:B--2---:R3:W5:Y:S01]  /*b200*/  LDG.E R2, desc[UR36][R4.64] ;  /* 0x0000002404027981 */ /* 0x004762000c1e1900 */
[----:B------:R-:W-:-:S07]  /*b210*/  MOV R3, RZ ;  /* 0x000000ff00037202 */ /* 0x000fce0000000f00 */
.L_x_19566:
[----:B------:R-:W0:Y:S01]  /*b220*/  LDCU.64 UR6, c[0x0][0x598] ;  /* 0x0000b300ff0677ac */ /* 0x000e220008000a00 */
[----:B------:R-:W-:-:S04]  /*b230*/  UPRMT UR4, UR41, 0x9910, URZ ;  /* 0x0000991029047896 */ /* 0x000fc800080000ff */
[----:B------:R-:W-:Y:S01]  /*b240*/  UISETP.GT.AND UP0, UPT, UR4, 0x9, UPT ;  /* 0x000000090400788c */ /* 0x000fe2000bf04270 */
[----:B0-2-45:R-:W-:-:S04]  /*b250*/  ISETP.LT.U32.AND P0, PT, R2, UR6, PT ;  /* 0x0000000602007c0c */ /* 0x035fc8000bf01070 */
[----:B------:R-:W-:-:S04]  /*b260*/  ISETP.LT.AND.EX P0, PT, R3, UR7, PT, P0 ;  /* 0x0000000703007c0c */ /* 0x000fc8000bf01300 */
[----:B-1-3--:R-:W-:Y:S02]  /*b270*/  SEL R5, R2, UR6, P0 ;  /* 0x0000000602057c07 */ /* 0x00afe40008000000 */
[----:B------:R-:W-:-:S03]  /*b280*/  SEL R3, R3, UR7, P0 ;  /* 0x0000000703037c07 */ /* 0x000fc60008000000 */
        /* <DEDUP_REMOVED lines=12> */
.L_x_19597:
[----:B------:R-:W-:Y:S01]  /*b350*/  STG.E.U8 desc[UR36][R16.64], R5 ;  /* 0x0000000510007986 */ /* 0x000fe2000c101124 */
[----:B------:R-:W-:Y:S05]  /*b360*/  EXIT ;  /* 0x000000000000794d */ /* 0x000fea0003800000 */
.L_x_19596:
[----:B------:R-:W-:-:S09]  /*b370*/  UISETP.NE.AND UP0, UPT, UR4, 0x2, UPT ;  /* 0x000000020400788c */ /* 0x000fd2000bf05270 */
[----:B------:R-:W-:Y:S05]  /*b380*/  BRA.U !UP0, `(.L_x_19599) ;  /* 0x0000000108207547 */ /* 0x000fea000b800000 */
[----:B------:R-:W-:-:S09]  /*b390*/  UISETP.NE.AND UP0, UPT, UR4, 0x3, UPT ;  /* 0x000000030400788c */ /* 0x000fd2000bf05270 */
[----:B------:R-:W-:Y:S05]  /*b3a0*/  BRA.U !UP0, `(.L_x_19600) ;  /* 0x0000000108107547 */ /* 0x000fea000b800000 */
[----:B------:R-:W-:-:S09]  /*b3b0*/  UISETP.NE.AND UP0, UPT, UR4, 0x4, UPT ;  /* 0x000000040400788c */ /* 0x000fd2000bf05270 */
[----:B------:R-:W-:Y:S05]  /*b3c0*/  BRA.U UP0, `(.L_x_19598) ;  /* 0x00000009003c7547 */ /* 0x000fea000b800000 */
[----:B------:R-:W-:Y:S01]  /*b3d0*/  STG.E.64 desc[UR36][R16.64], R2 ;  /* 0x0000000210007986 */ /* 0x000fe2000c101b24 */
[----:B------:R-:W-:Y:S05]  /*b3e0*/  EXIT ;  /* 0x000000000000794d */ /* 0x000fea0003800000 */
.L_x_19600:
[----:B------:R-:W-:Y:S01]  /*b3f0*/  STG.E desc[UR36][R16.64], R5 ;  /* 0x0000000510007986 */ /* 0x000fe2000c101924 */
[----:B------:R-:W-:Y:S05]  /*b400*/  EXIT ;  /* 0x000000000000794d */ /* 0x000fea0003800000 */
.L_x_19599:
[----:B------:R-:W-:Y:S01]  /*b410*/  STG.E.U16 desc[UR36][R16.64], R5 ;  /* 0x0000000510007986 */ /* 0x000fe2000c101524 */
[----:B------:R-:W-:Y:S05]  /*b420*/  EXIT ;  /* 0x000000000000794d */ /* 0x000fea0003800000 */
.L_x_19595:
[----:B------:R-:W-:-:S09]  /*b430*/  UISETP.GT.AND UP0, UPT, UR4, 0x6, UPT ;  /* 0x000000060400788c */ /* 0x000fd2000bf04270 */
[----:B------:R-:W-:Y:S05]  /*b440*/  BRA.U UP0, `(.L_x_19601) ;  /* 0x00000001002c7547 */ /* 0x000fea000b800000 */
[----:B------:R-:W-:-:S09]  /*b450*/  UISETP.NE.AND UP0, UPT, UR4, 0x5, UPT ;  /* 0x000000050400788c */ /* 0x000fd2000bf05270 */
[----:B------:R-:W-:Y:S05]  /*b460*/  BRA.U !UP0, `(.L_x_19602) ;  /* 0x0000000108147547 */ /* 0x000fea000b800000 */
[----:B------:R-:W-:-:S09]  /*b470*/  UISETP.NE.AND UP0, UPT, UR4, 0x6, UPT ;  /* 0x000000060400788c */ /* 0x000fd2000bf05270 */
[----:B------:R-:W-:Y:S05]  /*b480*/  BRA.U UP0, `(.L_x_19598) ;  /* 0x00000009000c7547 */ /* 0x000fea000b800000 */
[----:B------:R-:W0:Y:S02]  /*b490*/  I2F.S64 R3, R2 ;  /* 0x0000000200037312 */ /* 0x000e240000301400 */
[----:B0-----:R-:W-:Y:S01]  /*b4a0*/  STG.E desc[UR36][R16.64], R3 ;  /* 0x0000000310007986 */ /* 0x001fe2000c101924 */
[----:B------:R-:W-:Y:S05]  /*b4b0*/  EXIT ;  /* 0x000000000000794d */ /* 0x000fea0003800000 */
.L_x_19602:
[----:B------:R-:W0:Y:S02]  /*b4c0*/  I2F.S64 R0, R2 ;  /* 0x0000000200007312 */ /* 0x000e240000301400 */
[----:B0-----:R-:W-:-:S05]  /*b4d0*/  F2FP.F16.F32.PACK_AB R0, RZ, R0 ;  /* 0x00000000ff00723e */ /* 0x001fca00000000ff */
[----:B------:R-:W-:Y:S01]  /*b4e0*/  STG.E.U16 desc[UR36][R16.64], R0 ;  /* 0x0000000010007986 */ /* 0x000fe2000c101524 */
[----:B------:R-:W-:Y:S05]  /*b4f0*/  EXIT ;  /* 0x000000000000794d */ /* 0x000fea0003800000 */
.L_x_19601:
        /* <DEDUP_REMOVED lines=8> */
[----:B0-----:R-:W-:Y:S01]  /*b580*/  STG.E.64 desc[UR36][R16.64], R4 ;  /* 0x0000000410007986 */ /* 0x001fe2000c101b24 */
[----:B------:R-:W-:Y:S05]  /*b590*/  EXIT ;  /* 0x000000000000794d */ /* 0x000fea0003800000 */
.L_x_19604:
[----:B------:R-:W0:Y:S02]  /*b5a0*/  I2F.S64 R2, R2 ;  /* 0x0000000200027312 */ /* 0x000e240000301400 */
[----:B0-----:R-:W-:-:S04]  /*b5b0*/  F2FP.F16.F32.PACK_AB R3, RZ, R2 ;  /* 0x00000002ff03723e */ /* 0x001fc800000000ff */
[----:B------:R-:W-:-:S05]  /*b5c0*/  PRMT R3, R3, 0x5410, RZ ;  /* 0x0000541003037816 */ /* 0x000fca00000000ff */
[----:B------:R-:W-:Y:S01]  /*b5d0*/  STG.E desc[UR36][R16.64], R3 ;  /* 0x0000000310007986 */ /* 0x000fe2000c101924 */
[----:B------:R-:W-:Y:S05]  /*b5e0*/  EXIT ;  /* 0x000000000000794d */ /* 0x000fea0003800000 */
.L_x_19603:
[----:B------:R-:W0:Y:S02]  /*b5f0*/  I2F.F64.S64 R2, R2 ;  /* 0x0000000200027312 */ /* 0x000e240000301c00 */
[----:B0-----:R-:W-:Y:S01]  /*b600*/  STG.E.64 desc[UR36][R16.64], R2 ;  /* 0x0000000210007986 */ /* 0x001fe2000c101b24 */
[----:B------:R-:W-:Y:S05]  /*b610*/  EXIT ;  /* 0x000000000000794d */ /* 0x000fea0003800000 */
.L_x_19594:
        /* <DEDUP_REMOVED lines=12> */
.L_x_19608:
[----:B------:R-:W0:Y:S01]  /*b6e0*/  I2F.S64 R3, R2 ;  /* 0x0000000200037312 */ /* 0x000e220000301400 */
        /* <DEDUP_REMOVED lines=16> */
.L_x_19611:
[----:B------:R-:W-:-:S04]  /*b7f0*/  SHF.R.U32.HI R3, RZ, 0x18, R3 ;  /* 0x00000018ff037819 */ /* 0x000fc80000011603 */
[----:B------:R-:W-:-:S04]  /*b800*/  LOP3.LUT R0, R0, 0x80, R3, 0xf8, !PT ;  /* 0x0000008000007812 */ /* 0x000fc800078ef803 */
[----:B------:R-:W-:-:S07]  /*b810*/  PRMT R8, R0, 0x7610, R8 ;  /* 0x0000761000087816 */ /* 0x000fce0000000008 */
.L_x_19610:
[----:B------:R-:W-:Y:S05]  /*b820*/  BSYNC.RECONVERGENT B0 ;  /* 0x0000000000007941 */ /* 0x000fea0003800200 */
.L_x_19609:
[----:B------:R-:W-:Y:S01]  /*b830*/  STG.E.U8 desc[UR36][R16.64], R8 ;  /* 0x0000000810007986 */ /* 0x000fe2000c101124 */
[----:B------:R-:W-:Y:S05]  /*b840*/  EXIT ;  /* 0x000000000000794d */ /* 0x000fea0003800000 */
.L_x_19607:
        /* <DEDUP_REMOVED lines=17> */
.L_x_19614:
[----:B------:R-:W-:-:S04]  /*b960*/  SHF.R.U32.HI R3, RZ, 0x18, R3 ;  /* 0x00000018ff037819 */ /* 0x000fc80000011603 */
[----:B------:R-:W-:-:S04]  /*b970*/  LOP3.LUT R0, R0, 0x80, R3, 0xf8, !PT ;  /* 0x0000008000007812 */ /* 0x000fc800078ef803 */
[----:B------:R-:W-:-:S07]  /*b980*/  PRMT R8, R0, 0x7610, R8 ;  /* 0x0000761000087816 */ /* 0x000fce0000000008 */
.L_x_19613:
[----:B------:R-:W-:Y:S05]  /*b990*/  BSYNC.RECONVERGENT B0 ;  /* 0x0000000000007941 */ /* 0x000fea0003800200 */
.L_x_19612:
[----:B------:R-:W-:Y:S01]  /*b9a0*/  STG.E.U8 desc[UR36][R16.64], R8 ;  /* 0x0000000810007986 */ /* 0x000fe2000c101124 */
[----:B------:R-:W-:Y:S05]  /*b9b0*/  EXIT ;  /* 0x000000000000794d */ /* 0x000fea0003800000 */
.L_x_19606:
        /* <DEDUP_REMOVED lines=21> */
[----:B------:R-:W-:Y:S01]  /*bb10*/  STG.E.U8 desc[UR36][R16.64], R3 ;  /* 0x0000000310007986 */ /* 0x000fe2000c101124 */
[----:B------:R-:W-:Y:S05]  /*bb20*/  EXIT ;  /* 0x000000000000794d */ /* 0x000fea0003800000 */
.L_x_19616:
[----:B------:R-:W-:Y:S01]  /*bb30*/  STG.E.64 desc[UR36][R16.64], R2 ;  /* 0x0000000210007986 */ /* 0x000fe2000c101b24 */
[----:B------:R-:W-:Y:S05]  /*bb40*/  EXIT ;  /* 0x000000000000794d */ /* 0x000fea0003800000 */
.L_x_19615:
[----:B------:R-:W-:Y:S01]  /*bb50*/  STG.E desc[UR36][R16.64], R5 ;  /* 0x0000000510007986 */ /* 0x000fe2000c101924 */
[----:B------:R-:W-:Y:S05]  /*bb60*/  EXIT ;  /* 0x000000000000794d */ /* 0x000fea0003800000 */
.L_x_19605:
        /* <DEDUP_REMOVED lines=9> */
[----:B------:R-:W-:Y:S01]  /*bc00*/  STG.E.U8 desc[UR36][R16.64], R3 ;  /* 0x0000000310007986 */ /* 0x000fe2000c101124 */
[----:B------:R-:W-:Y:S05]  /*bc10*/  EXIT ;  /* 0x000000000000794d */ /* 0x000fea0003800000 */
.L_x_19618:
[----:B------:R-:W0:Y:S01]  /*bc20*/  I2F.F64.S64 R4, R2 ;  /* 0x0000000200047312 */ /* 0x000e220000301c00 */
[----:B------:R-:W-:-:S05]  /*bc30*/  CS2R R6, SRZ ;  /* 0x0000000000067805 */ /* 0x000fca000001ff00 */
[----:B0-----:R-:W-:Y:S01]  /*bc40*/  STG.E.128 desc[UR36][R16.64], R4 ;  /* 0x0000000410007986 */ /* 0x001fe2000c101d24 */
[----:B------:R-:W-:Y:S05]  /*bc50*/  EXIT ;  /* 0x000000000000794d */ /* 0x000fea0003800000 */
.L_x_19617:
[----:B------:R-:W-:-:S09]  /*bc60*/  UISETP.NE.AND UP0, UPT, UR4, 0xf, UPT ;  /* 0x0000000f0400788c */ /* 0x000fd2000bf05270 */
[----:B------:R-:W-:Y:S05]  /*bc70*/  BRA.U !UP0, `(.L_x_19619) ;  /* 0x0000000108e87547 */ /* 0x000fea000b800000 */
[----:B------:R-:W-:-:S09]  /*bc80*/  UISETP.NE.AND UP0, UPT, UR4, 0x17, UPT ;  /* 0x000000170400788c */ /* 0x000fd2000bf05270 */
[----:B------:R-:W-:Y:S05]  /*bc90*/  BRA.U !UP0, `(.L_x_19620) ;  /* 0x0000000108907547 */ /* 0x000fea000b800000 */
[----:B------:R-:W-:-:S09]  /*bca0*/  UISETP.NE.AND UP0, UPT, UR4, 0x18, UPT ;  /* 0x000000180400788c */ /* 0x000fd2000bf05270 */
[----:B------:R-:W-:Y:S05]  /*bcb0*/  BRA.U !UP0, `(.L_x_19621) ;  /* 0x0000000108447547 */ /* 0x000fea000b800000 */
.L_x_19598:
        /* <DEDUP_REMOVED lines=16> */
.L_x_19622:
[----:B------:R-:W-:Y:S05]  /*bdc0*/  EXIT ;  /* 0x000000000000794d */ /* 0x000fea0003800000 */
.L_x_19621:
        /* <DEDUP_REMOVED lines=13> */
.L_x_19624:
[----:B------:R-:W-:Y:S05]  /*bea0*/  BSYNC.RECONVERGENT B0 ;  /* 0x0000000000007941 */ /* 0x000fea0003800200 */
.L_x_19623:
[----:B------:R-:W-:-:S05]  /*beb0*/  LOP3.LUT R5, R0, 0x80, R5, 0xf8, !PT ;  /* 0x0000008000057812 */ /* 0x000fca00078ef805 */
[----:B------:R-:W-:Y:S01]  /*bec0*/  STG.E.U8 desc[UR36][R16.64], R5 ;  /* 0x0000000510007986 */ /* 0x000fe2000c101124 */
[----:B------:R-:W-:Y:S05]  /*bed0*/  EXIT ;  /* 0x000000000000794d */ /* 0x000fea0003800000 */
.L_x_19620:
        /* <DEDUP_REMOVED lines=12> */
.L_x_19626:
[----:B------:R-:W-:Y:S01]  /*bfa0*/  IMAD.MOV.U32 R0, RZ, RZ, 0x7f ;  /* 0x0000007fff007424 */ /* 0x000fe200078e00ff */
[----:B------:R-:W-:-:S04]  /*bfb0*/  ISETP.GT.U32.AND P0, PT, R4, 0x7f800000, PT ;  /* 0x7f8000000400780c */ /* 0x000fc80003f04070 */
[----:B------:R-:W-:-:S09]  /*bfc0*/  SEL R0, R0, 0x7c, P0 ;  /* 0x0000007c00007807 */ /* 0x000fd20000000000 */
.L_x_19627:
[----:B------:R-:W-:Y:S05]  /*bfd0*/  BSYNC.RECONVERGENT B0 ;  /* 0x0000000000007941 */ /* 0x000fea0003800200 */
.L_x_19625:
[----:B------:R-:W-:-:S04]  /*bfe0*/  SHF.R.U32.HI R3, RZ, 0x18, R3 ;  /* 0x00000018ff037819 */ /* 0x000fc80000011603 */
[----:B------:R-:W-:-:S05]  /*bff0*/  LOP3.LUT R3, R0, 0x80, R3, 0xf8, !PT ;  /* 0x0000008000037812 */ /* 0x000fca00078ef803 */
[----:B------:R-:W-:Y:S01]  /*c000*/  STG.E.U8 desc[UR36][R16.64], R3 ;  /* 0x0000000310007986 */ /* 0x000fe2000c101124 */
[----:B------:R-:W-:Y:S05]  /*c010*/  EXIT ;  /* 0x000000000000794d */ /* 0x000fea0003800000 */
.L_x_19619:
[----:B------:R-:W0:Y:S02]  /*c020*/  I2F.S64 R0, R2 ;  /* 0x0000000200007312 */ /* 0x000e240000301400 */
[----:B0-----:R-:W-:-:S05]  /*c030*/  F2FP.BF16.F32.PACK_AB R0, RZ, R0 ;  /* 0x00000000ff00723e */ /* 0x001fca00000010ff */
[----:B------:R-:W-:Y:S01]  /*c040*/  STG.E.U16 desc[UR36][R16.64], R0 ;  /* 0x0000000010007986 */ /* 0x000fe2000c101524 */
[----:B------:R-:W-:Y:S05]  /*c050*/  EXIT ;  /* 0x000000000000794d */ /* 0x000fea0003800000 */
.L_x_19628:
        /* <DEDUP_REMOVED lines=10> */
.L_x_41852:


//--------------------- .text._ZN2at6native27unrolled_elementwise_kernelINS0_13AUnaryFunctorIlllZZZNS0_19minimum_kernel_cudaERNS_18TensorIteratorBaseEENKUlvE_clEvENKUlvE2_clEvEUlllE_EESt5arrayIPcLm2EELi4E23TrivialOffsetCalculatorILi1EjESD_NS0_6memory12LoadWithCastILi1EEENSE_13StoreWithCastILi1EEEEEviT_T0_T2_T3_T4_T5_ --------------------------
	.section	.text._ZN2at6native27unrolled_elementwise_kernelINS0_13AUnaryFunctorIlllZZZNS0_19minimum_kernel_cudaERNS_18TensorIteratorBaseEENKUlvE_clEvENKUlvE2_clEvEUlllE_EESt5arrayIPcLm2EELi4E23TrivialOffsetCalculatorILi1EjESD_NS0_6memory12LoadWithCastILi1EEENSE_13StoreWithCastILi1EEEEEviT_T0_T2_T3_T4_T5_,"ax",@progbits
	.align	128
        .global         _ZN2at6native27unrolled_elementwise_kernelINS0_13AUnaryFunctorIlllZZZNS0_19minimum_kernel_cudaERNS_18TensorIteratorBaseEENKUlvE_clEvENKUlvE2_clEvEUlllE_EESt5arrayIPcLm2EELi4E23TrivialOffsetCalculatorILi1EjESD_NS0_6memory12LoadWithCastILi1EEENSE_13StoreWithCastILi1EEEEEviT_T0_T2_T3_T4_T5_
        .type           _ZN2at6native27unrolled_elementwise_kernelINS0_13AUnaryFunctorIlllZZZNS0_19minimum_kernel_cudaERNS_18TensorIteratorBaseEENKUlvE_clEvENKUlvE2_clEvEUlllE_EESt5arrayIPcLm2EELi4E23TrivialOffsetCalculatorILi1EjESD_NS0_6memory12LoadWithCastILi1EEENSE_13StoreWithCastILi1EEEEEviT_T0_T2_T3_T4_T5_,@function
        .size           _ZN2at6native27unrolled_elementwise_kernelINS0_13AUnaryFunctorIlllZZZNS0_19minimum_kernel_cudaERNS_18TensorIteratorBaseEENKUlvE_clEvENKUlvE2_clEvEUlllE_EESt5arrayIPcLm2EELi4E23TrivialOffsetCalculatorILi1EjESD_NS0_6memory12LoadWithCastILi1EEENSE_13StoreWithCastILi1EEEEEviT_T0_T2_T3_T4_T5_,(.L_x_41853 - _ZN2at6native27unrolled_elementwise_kernelINS0_13AUnaryFunctorIlllZZZNS0_19minimum_kernel_cudaERNS_18TensorIteratorBaseEENKUlvE_clEvENKUlvE2_clEvEUlllE_EESt5arrayIPcLm2EELi4E23TrivialOffsetCalculatorILi1EjESD_NS0_6memory12LoadWithCastILi1EEENSE_13StoreWithCastILi1EEEEEviT_T0_T2_T3_T4_T5_)
        .other          _ZN2at6native27unrolled_elementwise_kernelINS0_13AUnaryFunctorIlllZZZNS0_19minimum_kernel_cudaERNS_18TensorIteratorBaseEENKUlvE_clEvENKUlvE2_clEvEUlllE_EESt5arrayIPcLm2EELi4E23TrivialOffsetCalculatorILi1EjESD_NS0_6memory12LoadWithCastILi1EEENSE_13StoreWithCastILi1EEEEEviT_T0_T2_T3_T4_T5_,@"STO_CUDA_ENTRY STV_DEFAULT"
_ZN2at6native27unrolled_elementwise_kernelINS0_13AUnaryFunctorIlllZZZNS0_19minimum_kernel_cudaERNS_18TensorIteratorBaseEENKUlvE_clEvENKUlvE2_clEvEUlllE_EESt5arrayIPcLm2EELi4E23TrivialOffsetCalculatorILi1EjESD_NS0_6memory12LoadWithCastILi1EEENSE_13StoreWithCastILi1EEEEEviT_T0_T2_T3_T4_T5_:
.text._ZN2at6native27unrolled_elementwise_kernelINS0_13AUnaryFunctorIlllZZZNS0_19minimum_kernel_cudaERNS_18TensorIteratorBaseEENKUlvE_clEvENKUlvE2_clEvEUlllE_EESt5arrayIPcLm2EELi4E23TrivialOffsetCalculatorILi1EjESD_NS0_6memory12LoadWithCastILi1EEENSE_13StoreWithCastILi1EEEEEviT_T0_T2_T3_T4_T5_:
        /* <DEDUP_REMOVED lines=32> */
.L_x_19634:
[----:B------:R1:W5:Y:S01]  /*0200*/  LDG.E.U8 R28, desc[UR36][R4.64] ;  /* 0x00000024041c7981 */ /* 0x000362000c1e1100 */
[----:B------:R-:W-:Y:S01]  /*0210*/  IMAD.MOV.U32 R29, RZ, RZ, RZ ;  /* 0x000000ffff1d7224 */ /* 0x000fe200078e00ff */
[----:B------:R-:W-:Y:S06]  /*0220*/  BRA `(.L_x_19636) ;  /* 0x0000000c00447947 */ /* 0x000fec0003800000 */
.L_x_19633:
        /* <DEDUP_REMOVED lines=8> */
.L_x_19638:
[----:B------:R-:W2:Y:S02]  /*02b0*/  LDG.E R28, desc[UR36][R4.64] ;  /* 0x00000024041c7981 */ /* 0x000ea4000c1e1900 */
[----:B--2---:R-:W-:Y:S01]  /*02c0*/  SHF.R.S32.HI R29, RZ, 0x1f, R28 ;  /* 0x0000001fff1d7819 */ /* 0x004fe2000001141c */
[----:B------:R-:W-:Y:S06]  /*02d0*/  BRA `(.L_x_19636) ;  /* 0x0000000c00187947 */ /* 0x000fec0003800000 */
.L_x_19637:
[----:B------:R-:W2:Y:S02]  /*02e0*/  LDG.E.S16 R28, desc[UR36][R4.64] ;  /* 0x00000024041c7981 */ /* 0x000ea4000c1e1700 */
[----:B--2---:R-:W-:Y:S01]  /*02f0*/  SHF.R.S32.HI R29, RZ, 0x1f, R28 ;  /* 0x0000001fff1d7819 */ /* 0x004fe2000001141c */
[----:B------:R-:W-:Y:S06]  /*0300*/  BRA `(.L_x_19636) ;  /* 0x0000000c000c7947 */ /* 0x000fec0003800000 */
.L_x_19632:
        /* <DEDUP_REMOVED lines=9> */
.L_x_19640:
[----:B------:R-:W2:Y:S02]  /*03a0*/  LDG.E.U16 R4, desc[UR36][R4.64] ;  /* 0x0000002404047981 */ /* 0x000ea4000c1e1500 */
[----:B--2---:R-:W-:-:S06]  /*03b0*/  HADD2.F32 R28, -RZ, R4.H0_H0 ;  /* 0x20000004ff1c7230 */ /* 0x004fcc0000004100 */
[----:B------:R-:W0:Y:S01]  /*03c0*/  F2I.S64.TRUNC R28, R28 ;  /* 0x0000001c001c7311 */ /* 0x000e22000020d900 */
[----:B------:R-:W-:Y:S05]  /*03d0*/  BRA `(.L_x_19636) ;  /* 0x0000000800d87947 */ /* 0x000fea0003800000 */
.L_x_19639:
        /* <DEDUP_REMOVED lines=9> */
.L_x_19642:
[----:B------:R-:W2:Y:S02]  /*0470*/  LDG.E.U16 R4, desc[UR36][R4.64] ;  /* 0x0000002404047981 */ /* 0x000ea4000c1e1500 */
[----:B--2---:R-:W-:-:S06]  /*0480*/  HADD2.F32 R28, -RZ, R4.H0_H0 ;  /* 0x20000004ff1c7230 */ /* 0x004fcc0000004100 */
[----:B------:R-:W4:Y:S01]  /*0490*/  F2I.S64.TRUNC R28, R28 ;  /* 0x0000001c001c7311 */ /* 0x000f22000020d900 */
[----:B------:R-:W-:Y:S05]  /*04a0*/  BRA `(.L_x_19636) ;  /* 0x0000000800a47947 */ /* 0x000fea0003800000 */
.L_x_19641:
[----:B------:R-:W2:Y:S02]  /*04b0*/  LDG.E.64 R4, desc[UR36][R4.64] ;  /* 0x0000002404047981 */ /* 0x000ea4000c1e1b00 */
[----:B--2---:R2:W3:Y:S01]  /*04c0*/  F2I.S64.F64.TRUNC R28, R4 ;  /* 0x00000004001c7311 */ /* 0x0044e2000030d900 */
[----:B------:R-:W-:Y:S05]  /*04d0*/  BRA `(.L_x_19636) ;  /* 0x0000000800987947 */ /* 0x000fea0003800000 */
.L_x_19631:
        /* <DEDUP_REMOVED lines=13> */
.L_x_19645:
[----:B------:R-:W2:Y:S02]  /*05b0*/  LDG.E.64 R4, desc[UR36][R4.64] ;  /* 0x0000002404047981 */ /* 0x000ea4000c1e1b00 */
[----:B--2---:R0:W1:Y:S01]  /*05c0*/  F2I.S64.F64.TRUNC R28, R4 ;  /* 0x00000004001c7311 */ /* 0x004062000030d900 */
[----:B------:R-:W-:Y:S05]  /*05d0*/  BRA `(.L_x_19636) ;  /* 0x0000000800587947 */ /* 0x000fea0003800000 */
.L_x_19644:
        /* <DEDUP_REMOVED lines=24> */
[----:B------:R0:W1:Y:S01]  /*0760*/  F2I.S64.TRUNC R28, R3 ;  /* 0x00000003001c7311 */ /* 0x000062000020d900 */
[----:B------:R-:W-:Y:S05]  /*0770*/  BRA `(.L_x_19636) ;  /* 0x0000000400f07947 */ /* 0x000fea0003800000 */
.L_x_19647:
        /* <DEDUP_REMOVED lines=12> */
[----:B------:R0:W1:Y:S01]  /*0840*/  F2I.S64.TRUNC R28, R0 ;  /* 0x00000000001c7311 */ /* 0x000062000020d900 */
[----:B------:R-:W-:Y:S05]  /*0850*/  BRA `(.L_x_19636) ;  /* 0x0000000400b87947 */ /* 0x000fea0003800000 */
.L_x_19646:
[----:B------:R-:W2:Y:S02]  /*0860*/  LDG.E.U16 R28, desc[UR36][R4.64] ;  /* 0x00000024041c7981 */ /* 0x000ea4000c1e1500 */
[----:B--2---:R-:W-:-:S06]  /*0870*/  IMAD.U32 R28, R28, 0x10000, RZ ;  /* 0x000100001c1c7824 */ /* 0x004fcc00078e00ff */
[----:B------:R-:W0:Y:S01]  /*0880*/  F2I.S64.TRUNC R28, R28 ;  /* 0x0000001c001c7311 */ /* 0x000e22000020d900 */
[----:B------:R-:W-:Y:S05]  /*0890*/  BRA `(.L_x_19636) ;  /* 0x0000000400a87947 */ /* 0x000fea0003800000 */
.L_x_19643:
        /* <DEDUP_REMOVED lines=11> */
.L_x_19650:
        /* <DEDUP_REMOVED lines=21> */
.L_x_19654:
[----:B------:R-:W-:Y:S05]  /*0aa0*/  BSYNC.RECONVERGENT B1 ;  /* 0x0000000000017941 */ /* 0x000fea0003800200 */
.L_x_19653:
[----:B------:R-:W-:Y:S01]  /*0ab0*/  IMAD.SHL.U32 R0, R0, 0x100000, RZ ;  /* 0x0010000000007824 */ /* 0x000fe200078e00ff */
[----:B------:R-:W-:-:S04]  /*0ac0*/  LEA R3, R3, 0x3b800000, 0x17 ;  /* 0x3b80000003037811 */ /* 0x000fc800078eb8ff */
[----:B------:R-:W-:-:S07]  /*0ad0*/  LOP3.LUT R28, R3, R0, R7, 0xfe, !PT ;  /* 0x00000000031c7212 */ /* 0x000fce00078efe07 */
.L_x_19652:
[----:B------:R-:W-:Y:S05]  /*0ae0*/  BSYNC.RECONVERGENT B0 ;  /* 0x0000000000007941 */ /* 0x000fea0003800200 */
.L_x_19651:
[----:B------:R-:W0:Y:S01]  /*0af0*/  F2I.S64.TRUNC R28, R28 ;  /* 0x0000001c001c7311 */ /* 0x000e22000020d900 */
[----:B------:R-:W-:Y:S05]  /*0b00*/  BRA `(.L_x_19636) ;  /* 0x00000004000c7947 */ /* 0x000fea0003800000 */
.L_x_19649:
        /* <DEDUP_REMOVED lines=21> */
.L_x_19658:
[----:B------:R-:W-:Y:S05]  /*0c60*/  BSYNC.RECONVERGENT B1 ;  /* 0x0000000000017941 */ /* 0x000fea0003800200 */
.L_x_19657:
[----:B------:R-:W-:Y:S01]  /*0c70*/  IMAD.SHL.U32 R0, R0, 0x200000, RZ ;  /* 0x0020000000007824 */ /* 0x000fe200078e00ff */
[----:B------:R-:W-:-:S04]  /*0c80*/  LEA R3, R3, 0x37800000, 0x17 ;  /* 0x3780000003037811 */ /* 0x000fc800078eb8ff */
[----:B------:R-:W-:-:S07]  /*0c90*/  LOP3.LUT R28, R3, R0, R7, 0xfe, !PT ;  /* 0x00000000031c7212 */ /* 0x000fce00078efe07 */
.L_x_19656:
[----:B------:R-:W-:Y:S05]  /*0ca0*/  BSYNC.RECONVERGENT B0 ;  /* 0x0000000000007941 */ /* 0x000fea0003800200 */
.L_x_19655:
[----:B------:R-:W0:Y:S01]  /*0cb0*/  F2I.S64.TRUNC R28, R28 ;  /* 0x0000001c001c7311 */ /* 0x000e22000020d900 */
[----:B------:R-:W-:Y:S05]  /*0cc0*/  BRA `(.L_x_19636) ;  /* 0x00000000009c7947 */ /* 0x000fea0003800000 */
.L_x_19648:
[----:B------:R-:W-:-:S09]  /*0cd0*/  UISETP.NE.AND UP0, UPT, UR4, 0x1c, UPT ;  /* 0x0000001c0400788c */ /* 0x000fd2000bf05270 */
[----:B------:R-:W-:Y:S05]  /*0ce0*/  BRA.U !UP0, `(.L_x_19659) ;  /* 0x00000001088c7547 */ /* 0x000fea000b800000 */
[----:B------:R-:W-:-:S09]  /*0cf0*/  UISETP.NE.AND UP0, UPT, UR4, 0x1d, UPT ;  /* 0x0000001d0400788c */ /* 0x000fd2000bf05270 */
[----:B------:R-:W-:Y:S05]  /*0d00*/  BRA.U !UP0, `(.L_x_19660) ;  /* 0x00000001087c7547 */ /* 0x000fea000b800000 */
[----:B------:R-:W-:-:S09]  /*0d10*/  UISETP.NE.AND UP0, UPT, UR4, 0x2c, UPT ;  /* 0x0000002c0400788c */ /* 0x000fd2000bf05270 */
[----:B------:R-:W-:Y:S05]  /*0d20*/  BRA.U !UP0, `(.L_x_19661) ;  /* 0x0000000108487547 */ /* 0x000fea000b800000 */
.L_x_19635:
        /* <DEDUP_REMOVED lines=16> */
.L_x_19662:
[----:B------:R-:W-:Y:S01]  /*0e30*/  CS2R R28, SRZ ;  /* 0x00000000001c7805 */ /* 0x000fe2000001ff00 */
[----:B------:R-:W-:Y:S06]  /*0e40*/  BRA `(.L_x_19636) ;  /* 0x00000000003c7947 */ /* 0x000fec0003800000 */
.L_x_19661:
        /* <DEDUP_REMOVED lines=8> */
.L_x_19664:
[----:B------:R-:W-:Y:S05]  /*0ed0*/  BSYNC.RECONVERGENT B0 ;  /* 0x0000000000007941 */ /* 0x000fea0003800200 */
.L_x_19663:
[----:B------:R-:W0:Y:S01]  /*0ee0*/  F2I.S64.TRUNC R28, R28 ;  /* 0x0000001c001c7311 */ /* 0x000e22000020d900 */
[----:B------:R-:W-:Y:S05]  /*0ef0*/  BRA `(.L_x_19636) ;  /* 0x0000000000107947 */ /* 0x000fea0003800000 */
.L_x_19660:
[----:B------:R0:W5:Y:S01]  /*0f00*/  LDG.E.64 R28, desc[UR36][R4.64] ;  /* 0x00000024041c7981 */ /* 0x000162000c1e1b00 */
[----:B------:R-:W-:Y:S05]  /*0f10*/  BRA `(.L_x_19636) ;  /* 0x0000000000087947 */ /* 0x000fea0003800000 */
.L_x_19659:
[----:B------:R0:W5:Y:S01]  /*0f20*/  LDG.E R28, desc[UR36][R4.64] ;  /* 0x00000024041c7981 */ /* 0x000162000c1e1900 */
[----:B------:R-:W-:-:S07]  /*0f30*/  IMAD.MOV.U32 R29, RZ, RZ, RZ ;  /* 0x000000ffff1d7224 */ /* 0x000fce00078e00ff */
.L_x_19636:
[----:B------:R-:W-:-:S07]  /*0f40*/  VIADD R17, R19, 0x80 ;  /* 0x0000008013117836 */ /* 0x000fce0000000000 */
.L_x_19630:
[----:B------:R-:W-:Y:S05]  /*0f50*/  BSYNC.RECONVERGENT B6 ;  /* 0x0000000000067941 */ /* 0x000fea0003800200 */
.L_x_19629:
[----:B------:R-:W-:Y:S01]  /*0f60*/  ISETP.GE.AND P0, PT, R17, R16, PT ;  /* 0x000000101100720c */ /* 0x000fe20003f06270 */
[----:B------:R-:W-:Y:S01]  /*0f70*/  BSSY.RECONVERGENT B6, `(.L_x_19665) ;  /* 0x00000ec000067945 */ /* 0x000fe20003800200 */
[----:B------:R-:W-:-:S11]  /*0f80*/  CS2R R24, SRZ ;  /* 0x0000000000187805 */ /* 0x000fd6000001ff00 */
[----:B------:R-:W-:Y:S05]  /*0f90*/  @P0 BRA `(.L_x_19666) ;  /* 0x0000000c00a40947 */ /* 0x000fea0003800000 */
[----:B012---:R-:W0:Y:S01]  /*0fa0*/  LDC.64 R4, c[0x0][0x3a0] ;  /* 0x0000e800ff047b82 */ /* 0x007e220000000a00 */
        /* <DEDUP_REMOVED lines=19> */
.L_x_19670:
[----:B------:R0:W5:Y:S01]  /*10e0*/  LDG.E.U8 R24, desc[UR36][R4.64] ;  /* 0x0000002404187981 */ /* 0x000162000c1e1100 */
[----:B------:R-:W-:Y:S01]  /*10f0*/  IMAD.MOV.U32 R25, RZ, RZ, RZ ;  /* 0x000000ffff197224 */ /* 0x000fe200078e00ff */
[----:B------:R-:W-:Y:S06]  /*1100*/  BRA `(.L_x_19672) ;  /* 0x0000000c00447947 */ /* 0x000fec0003800000 */
.L_x_19669:
        /* <DEDUP_REMOVED lines=8> */
.L_x_19674:
[----:B------:R-:W2:Y:S02]  /*1190*/  LDG.E R24, desc[UR36][R4.64] ;  /* 0x0000002404187981 */ /* 0x000ea4000c1e1900 */
[----:B--2---:R-:W-:Y:S01]  /*11a0*/  SHF.R.S32.HI R25, RZ, 0x1f, R24 ;  /* 0x0000001fff197819 */ /* 0x004fe20000011418 */
[----:B------:R-:W-:Y:S06]  /*11b0*/  BRA `(.L_x_19672) ;  /* 0x0000000c00187947 */ /* 0x000fec0003800000 */
.L_x_19673:
[----:B------:R-:W2:Y:S02]  /*11c0*/  LDG.E.S16 R24, desc[UR36][R4.64] ;  /* 0x0000002404187981 */ /* 0x000ea4000c1e1700 */
[----:B--2---:R-:W-:Y:S01]  /*11d0*/  SHF.R.S32.HI R25, RZ, 0x1f, R24 ;  /* 0x0000001fff197819 */ /* 0x004fe20000011418 */
[----:B------:R-:W-:Y:S06]  /*11e0*/  BRA `(.L_x_19672) ;  /* 0x0000000c000c7947 */ /* 0x000fec0003800000 */
.L_x_19668:
        /* <DEDUP_REMOVED lines=9> */
.L_x_19676:
[----:B------:R-:W2:Y:S02]  /*1280*/  LDG.E.U16 R4, desc[UR36][R4.64] ;  /* 0x0000002404047981 */ /* 0x000ea4000c1e1500 */
[----:B--2---:R-:W-:-:S06]  /*1290*/  HADD2.F32 R24, -RZ, R4.H0_H0 ;  /* 0x20000004ff187230 */ /* 0x004fcc0000004100 */
[----:B------:R-:W0:Y:S01]  /*12a0*/  F2I.S64.TRUNC R24, R24 ;  /* 0x0000001800187311 */ /* 0x000e22000020d900 */
[----:B------:R-:W-:Y:S05]  /*12b0*/  BRA `(.L_x_19672) ;  /* 0x0000000800d87947 */ /* 0x000fea0003800000 */
.L_x_19675:
        /* <DEDUP_REMOVED lines=9> */
.L_x_19678:
[----:B------:R-:W2:Y:S02]  /*1350*/  LDG.E.U16 R4, desc[UR36][R4.64] ;  /* 0x0000002404047981 */ /* 0x000ea4000c1e1500 */
[----:B--2---:R-:W-:-:S06]  /*1360*/  HADD2.F32 R24, -RZ, R4.H0_H0 ;  /* 0x20000004ff187230 */ /* 0x004fcc0000004100 */
[----:B------:R-:W0:Y:S01]  /*1370*/  F2I.S64.TRUNC R24, R24 ;  /* 0x0000001800187311 */ /* 0x000e22000020d900 */
[----:B------:R-:W-:Y:S05]  /*1380*/  BRA `(.L_x_19672) ;  /* 0x0000000800a47947 */ /* 0x000fea0003800000 */
.L_x_19677:
[----:B------:R-:W2:Y:S02]  /*1390*/  LDG.E.64 R4, desc[UR36][R4.64] ;  /* 0x0000002404047981 */ /* 0x000ea4000c1e1b00 */
[----:B--2---:R0:W1:Y:S01]  /*13a0*/  F2I.S64.F64.TRUNC R24, R4 ;  /* 0x0000000400187311 */ /* 0x004062000030d900 */
[----:B------:R-:W-:Y:S05]  /*13b0*/  BRA `(.L_x_19672) ;  /* 0x0000000800987947 */ /* 0x000fea0003800000 */
.L_x_19667:
        /* <DEDUP_REMOVED lines=13> */
.L_x_19681:
[----:B------:R-:W2:Y:S02]  /*1490*/  LDG.E.64 R4, desc[UR36][R4.64] ;  /* 0x0000002404047981 */ /* 0x000ea4000c1e1b00 */
[----:B--2---:R0:W1:Y:S01]  /*14a0*/  F2I.S64.F64.TRUNC R24, R4 ;  /* 0x0000000400187311 */ /* 0x004062000030d900 */
[----:B------:R-:W-:Y:S05]  /*14b0*/  BRA `(.L_x_19672) ;  /* 0x0000000800587947 */ /* 0x000fea0003800000 */
.L_x_19680:
        /* <DEDUP_REMOVED lines=26> */
.L_x_19683:
        /* <DEDUP_REMOVED lines=12> */
[----:B------:R2:W0:Y:S01]  /*1720*/  F2I.S64.TRUNC R24, R0 ;  /* 0x0000000000187311 */ /* 0x000422000020d900 */
[----:B------:R-:W-:Y:S05]  /*1730*/  BRA `(.L_x_19672) ;  /* 0x0000000400b87947 */ /* 0x000fea0003800000 */
.L_x_19682:
[----:B------:R-:W2:Y:S02]  /*1740*/  LDG.E.U16 R24, desc[UR36][R4.64] ;  /* 0x0000002404187981 */ /* 0x000ea4000c1e1500 */
[----:B--2---:R-:W-:-:S06]  /*1750*/  IMAD.U32 R24, R24, 0x10000, RZ ;  /* 0x0001000018187824 */ /* 0x004fcc00078e00ff */
[----:B------:R-:W0:Y:S01]  /*1760*/  F2I.S64.TRUNC R24, R24 ;  /* 0x0000001800187311 */ /* 0x000e22000020d900 */
[----:B------:R-:W-:Y:S05]  /*1770*/  BRA `(.L_x_19672) ;  /* 0x0000000400a87947 */ /* 0x000fea0003800000 */
.L_x_19679:
        /* <DEDUP_REMOVED lines=11> */
.L_x_19686:
        /* <DEDUP_REMOVED lines=21> */
.L_x_19690:
[----:B------:R-:W-:Y:S05]  /*1980*/  BSYNC.RECONVERGENT B1 ;  /* 0x0000000000017941 */ /* 0x000fea0003800200 */
.L_x_19689:
[----:B------:R-:W-:Y:S01]  /*1990*/  IMAD.SHL.U32 R0, R0, 0x100000, RZ ;  /* 0x0010000000007824 */ /* 0x000fe200078e00ff */
[----:B------:R-:W-:-:S04]  /*19a0*/  LEA R3, R3, 0x3b800000, 0x17 ;  /* 0x3b80000003037811 */ /* 0x000fc800078eb8ff */
[----:B------:R-:W-:-:S07]  /*19b0*/  LOP3.LUT R24, R3, R0, R7, 0xfe, !PT ;  /* 0x0000000003187212 */ /* 0x000fce00078efe07 */
.L_x_19688:
[----:B------:R-:W-:Y:S05]  /*19c0*/  BSYNC.RECONVERGENT B0 ;  /* 0x0000000000007941 */ /* 0x000fea0003800200 */
.L_x_19687:
[----:B------:R-:W0:Y:S01]  /*19d0*/  F2I.S64.TRUNC R24, R24 ;  /* 0x0000001800187311 */ /* 0x000e22000020d900 */
[----:B------:R-:W-:Y:S05]  /*19e0*/  BRA `(.L_x_19672) ;  /* 0x00000004000c7947 */ /* 0x000fea0003800000 */
.L_x_19685:
        /* <DEDUP_REMOVED lines=21> */
.L_x_19694:
[----:B------:R-:W-:Y:S05]  /*1b40*/  BSYNC.RECONVERGENT B1 ;  /* 0x0000000000017941 */ /* 0x000fea0003800200 */
.L_x_19693:
[----:B------:R-:W-:Y:S01]  /*1b50*/  IMAD.SHL.U32 R0, R0, 0x200000, RZ ;  /* 0x0020000000007824 */ /* 0x000fe200078e00ff */
[----:B------:R-:W-:-:S04]  /*1b60*/  LEA R3, R3, 0x37800000, 0x17 ;  /* 0x3780000003037811 */ /* 0x000fc800078eb8ff */
[----:B------:R-:W-:-:S07]  /*1b70*/  LOP3.LUT R24, R3, R0, R7, 0xfe, !PT ;  /* 0x0000000003187212 */ /* 0x000fce00078efe07 */
.L_x_19692:
[----:B------:R-:W-:Y:S05]  /*1b80*/  BSYNC.RECONVERGENT B0 ;  /* 0x0000000000007941 */ /* 0x000fea0003800200 */
.L_x_19691:
[----:B------:R-:W0:Y:S01]  /*1b90*/  F2I.S64.TRUNC R24, R24 ;  /* 0x0000001800187311 */ /* 0x000e22000020d900 */
[----:B------:R-:W-:Y:S05]  /*1ba0*/  BRA `(.L_x_19672) ;  /* 0x00000000009c7947 */ /* 0x000fea0003800000 */
.L_x_19684:
        /* <DEDUP_REMOVED lines=14> */
.L_x_19698:
[----:B------:R-:W-:Y:S05]  /*1c90*/  BSYNC.RECONVERGENT B0 ;  /* 0x0000000000007941 */ /* 0x000fea0003800200 */
.L_x_19697:
[----:B------:R-:W0:Y:S01]  /*1ca0*/  F2I.S64.TRUNC R24, R24 ;  /* 0x0000001800187311 */ /* 0x000e22000020d900 */
[----:B------:R-:W-:Y:S05]  /*1cb0*/  BRA `(.L_x_19672) ;  /* 0x0000000000587947 */ /* 0x000fea0003800000 */
.L_x_19671:
        /* <DEDUP_REMOVED lines=16> */
.L_x_19699:
[----:B------:R-:W-:Y:S01]  /*1dc0*/  CS2R R24, SRZ ;  /* 0x0000000000187805 */ /* 0x000fe2000001ff00 */
[----:B------:R-:W-:Y:S06]  /*1dd0*/  BRA `(.L_x_19672) ;  /* 0x0000000000107947 */ /* 0x000fec0003800000 */
.L_x_19696:
[----:B------:R0:W5:Y:S01]  /*1de0*/  LDG.E.64 R24, desc[UR36][R4.64] ;  /* 0x0000002404187981 */ /* 0x000162000c1e1b00 */
[----:B------:R-:W-:Y:S05]  /*1df0*/  BRA `(.L_x_19672) ;  /* 0x0000000000087947 */ /* 0x000fea0003800000 */
.L_x_19695:
[----:B------:R0:W5:Y:S01]  /*1e00*/  LDG.E R24, desc[UR36][R4.64] ;  /* 0x0000002404187981 */ /* 0x000162000c1e1900 */
[----:B------:R-:W-:-:S07]  /*1e10*/  IMAD.MOV.U32 R25, RZ, RZ, RZ ;  /* 0x000000ffff197224 */ /* 0x000fce00078e00ff */
.L_x_19672:
[----:B------:R-:W-:-:S07]  /*1e20*/  VIADD R17, R17, 0x80 ;  /* 0x0000008011117836 */ /* 0x000fce0000000000 */
.L_x_19666:
[----:B------:R-:W-:Y:S05]  /*1e30*/  BSYNC.RECONVERGENT B6 ;  /* 0x0000000000067941 */ /* 0x000fea0003800200 */
.L_x_19665:
        /* <DEDUP_REMOVED lines=24> */
.L_x_19705:
[----:B------:R0:W5:Y:S01]  /*1fc0*/  LDG.E.U8 R26, desc[UR36][R4.64] ;  /* 0x00000024041a7981 */ /* 0x000162000c1e1100 */
[----:B------:R-:W-:Y:S01]  /*1fd0*/  IMAD.MOV.U32 R27, RZ, RZ, RZ ;  /* 0x000000ffff1b7224 */ /* 0x000fe200078e00ff */
[----:B------:R-:W-:Y:S06]  /*1fe0*/  BRA `(.L_x_19707) ;  /* 0x0000000c00447947 */ /* 0x000fec0003800000 */
.L_x_19704:
        /* <DEDUP_REMOVED lines=8> */
.L_x_19709:
[----:B------:R-:W2:Y:S02]  /*2070*/  LDG.E R26, desc[UR36][R4.64] ;  /* 0x00000024041a7981 */ /* 0x000ea4000c1e1900 */
[----:B--2---:R-:W-:Y:S01]  /*2080*/  SHF.R.S32.HI R27, RZ, 0x1f, R26 ;  /* 0x0000001fff1b7819 */ /* 0x004fe2000001141a */
[----:B------:R-:W-:Y:S06]  /*2090*/  BRA `(.L_x_19707) ;  /* 0x0000000c00187947 */ /* 0x000fec0003800000 */
.L_x_19708:
[----:B------:R-:W2:Y:S02]  /*20a0*/  LDG.E.S16 R26, desc[UR36][R4.64] ;  /* 0x00000024041a7981 */ /* 0x000ea4000c1e1700 */
[----:B--2---:R-:W-:Y:S01]  /*20b0*/  SHF.R.S32.HI R27, RZ, 0x1f, R26 ;  /* 0x0000001fff1b7819 */ /* 0x004fe2000001141a */
[----:B------:R-:W-:Y:S06]  /*20c0*/  BRA `(.L_x_19707) ;  /* 0x0000000c000c7947 */ /* 0x000fec0003800000 */
.L_x_19703:
        /* <DEDUP_REMOVED lines=9> */
.L_x_19711:
[----:B------:R-:W2:Y:S02]  /*2160*/  LDG.E.U16 R4, desc[UR36][R4.64] ;  /* 0x0000002404047981 */ /* 0x000ea4000c1e1500 */
[----:B--2---:R-:W-:-:S06]  /*2170*/  HADD2.F32 R26, -RZ, R4.H0_H0 ;  /* 0x20000004ff1a7230 */ /* 0x004fcc0000004100 */
[----:B------:R-:W0:Y:S01]  /*2180*/  F2I.S64.TRUNC R26, R26 ;  /* 0x0000001a001a7311 */ /* 0x000e22000020d900 */
[----:B------:R-:W-:Y:S05]  /*2190*/  BRA `(.L_x_19707) ;  /* 0x0000000800d87947 */ /* 0x000fea0003800000 */
.L_x_19710:
        /* <DEDUP_REMOVED lines=9> */
.L_x_19713:
[----:B------:R-:W2:Y:S02]  /*2230*/  LDG.E.U16 R4, desc[UR36][R4.64] ;  /* 0x0000002404047981 */ /* 0x000ea4000c1e1500 */
[----:B--2---:R-:W-:-:S06]  /*2240*/  HADD2.F32 R26, -RZ, R4.H0_H0 ;  /* 0x20000004ff1a7230 */ /* 0x004fcc0000004100 */
[----:B------:R-:W0:Y:S01]  /*2250*/  F2I.S64.TRUNC R26, R26 ;  /* 0x0000001a001a7311 */ /* 0x000e22000020d900 */
[----:B------:R-:W-:Y:S05]  /*2260*/  BRA `(.L_x_19707) ;  /* 0x0000000800a47947 */ /* 0x000fea0003800000 */
.L_x_19712:
[----:B------:R-:W2:Y:S02]  /*2270*/  LDG.E.64 R4, desc[UR36][R4.64] ;  /* 0x0000002404047981 */ /* 0x000ea4000c1e1b00 */
[----:B--2---:R0:W1:Y:S01]  /*2280*/  F2I.S64.F64.TRUNC R26, R4 ;  /* 0x00000004001a7311 */ /* 0x004062000030d900 */
[----:B------:R-:W-:Y:S05]  /*2290*/  BRA `(.L_x_19707) ;  /* 0x0000000800987947 */ /* 0x000fea0003800000 */
.L_x_19702:
        /* <DEDUP_REMOVED lines=13> */
.L_x_19716:
[----:B------:R-:W2:Y:S02]  /*2370*/  LDG.E.64 R4, desc[UR36][R4.64] ;  /* 0x0000002404047981 */ /* 0x000ea4000c1e1b00 */
[----:B--2---:R0:W1:Y:S01]  /*2380*/  F2I.S64.F64.TRUNC R26, R4 ;  /* 0x00000004001a7311 */ /* 0x004062000030d900 */
[----:B------:R-:W-:Y:S05]  /*2390*/  BRA `(.L_x_19707) ;  /* 0x0000000800587947 */ /* 0x000fea0003800000 */
.L_x_19715:
        /* <DEDUP_REMOVED lines=26> */
.L_x_19718:
        /* <DEDUP_REMOVED lines=12> */
[----:B------:R0:W1:Y:S01]  /*2600*/  F2I.S64.TRUNC R26, R0 ;  /* 0x00000000001a7311 */ /* 0x000062000020d900 */
[----:B------:R-:W-:Y:S05]  /*2610*/  BRA `(.L_x_19707) ;  /* 0x0000000400b87947 */ /* 0x000fea0003800000 */
.L_x_19717:
[----:B------:R-:W2:Y:S02]  /*2620*/  LDG.E.U16 R26, desc[UR36][R4.64] ;  /* 0x00000024041a7981 */ /* 0x000ea4000c1e1500 */
[----:B--2---:R-:W-:-:S06]  /*2630*/  IMAD.U32 R26, R26, 0x10000, RZ ;  /* 0x000100001a1a7824 */ /* 0x004fcc00078e00ff */
[----:B------:R-:W0:Y:S01]  /*2640*/  F2I.S64.TRUNC R26, R26 ;  /* 0x0000001a001a7311 */ /* 0x000e22000020d900 */
[----:B------:R-:W-:Y:S05]  /*2650*/  BRA `(.L_x_19707) ;  /* 0x0000000400a87947 */ /* 0x000fea0003800000 */
.L_x_19714:
        /* <DEDUP_REMOVED lines=11> */
.L_x_19721:
        /* <DEDUP_REMOVED lines=21> */
.L_x_19725:
[----:B------:R-:W-:Y:S05]  /*2860*/  BSYNC.RECONVERGENT B1 ;  /* 0x0000000000017941 */ /* 0x000fea0003800200 */
.L_x_19724:
[----:B------:R-:W-:Y:S01]  /*2870*/  IMAD.SHL.U32 R0, R0, 0x100000, RZ ;  /* 0x0010000000007824 */ /* 0x000fe200078e00ff */
[----:B------:R-:W-:-:S04]  /*2880*/  LEA R3, R3, 0x3b800000, 0x17 ;  /* 0x3b80000003037811 */ /* 0x000fc800078eb8ff */
[----:B------:R-:W-:-:S07]  /*2890*/  LOP3.LUT R26, R3, R0, R7, 0xfe, !PT ;  /* 0x00000000031a7212 */ /* 0x000fce00078efe07 */
.L_x_19723:
[----:B------:R-:W-:Y:S05]  /*28a0*/  BSYNC.RECONVERGENT B0 ;  /* 0x0000000000007941 */ /* 0x000fea0003800200 */
.L_x_19722:
[----:B------:R-:W1:Y:S01]  /*28b0*/  F2I.S64.TRUNC R26, R26 ;  /* 0x0000001a001a7311 */ /* 0x000e62000020d900 */
[----:B------:R-:W-:Y:S05]  /*28c0*/  BRA `(.L_x_19707) ;  /* 0x00000004000c7947 */ /* 0x000fea0003800000 */
.L_x_19720:
        /* <DEDUP_REMOVED lines=21> */
.L_x_19729:
[----:B------:R-:W-:Y:S05]  /*2a20*/  BSYNC.RECONVERGENT B1 ;  /* 0x0000000000017941 */ /* 0x000fea0003800200 */
.L_x_19728:
[----:B------:R-:W-:Y:S01]  /*2a30*/  IMAD.SHL.U32 R0, R0, 0x200000, RZ ;  /* 0x0020000000007824 */ /* 0x000fe200078e00ff */
[----:B------:R-:W-:-:S04]  /*2a40*/  LEA R3, R3, 0x37800000, 0x17 ;  /* 0x3780000003037811 */ /* 0x000fc800078eb8ff */
[----:B------:R-:W-:-:S07]  /*2a50*/  LOP3.LUT R26, R3, R0, R7, 0xfe, !PT ;  /* 0x00000000031a7212 */ /* 0x000fce00078efe07 */
.L_x_19727:
[----:B------:R-:W-:Y:S05]  /*2a60*/  BSYNC.RECONVERGENT B0 ;  /* 0x0000000000007941 */ /* 0x000fea0003800200 */
.L_x_19726:
[----:B------:R-:W2:Y:S01]  /*2a70*/  F2I.S64.TRUNC R26, R26 ;  /* 0x0000001a001a7311 */ /* 0x000ea2000020d900 */
[----:B------:R-:W-:Y:S05]  /*2a80*/  BRA `(.L_x_19707) ;  /* 0x00000000009c7947 */ /* 0x000fea0003800000 */
.L_x_19719:
        /* <DEDUP_REMOVED lines=14> */
.L_x_19733:
[----:B------:R-:W-:Y:S05]  /*2b70*/  BSYNC.RECONVERGENT B0 ;  /* 0x0000000000007941 */ /* 0x000fea0003800200 */
.L_x_19732:
[----:B------:R-:W0:Y:S01]  /*2b80*/  F2I.S64.TRUNC R26, R26 ;  /* 0x0000001a001a7311 */ /* 0x000e22000020d900 */
[----:B------:R-:W-:Y:S05]  /*2b90*/  BRA `(.L_x_19707) ;  /* 0x0000000000587947 */ /* 0x000fea0003800000 */
.L_x_19706:
        /* <DEDUP_REMOVED lines=16> */
.L_x_19734:
[----:B------:R-:W-:Y:S01]  /*2ca0*/  CS2R R26, SRZ ;  /* 0x00000000001a7805 */ /* 0x000fe2000001ff00 */
[----:B------:R-:W-:Y:S06]  /*2cb0*/  BRA `(.L_x_19707) ;  /* 0x0000000000107947 */ /* 0x000fec0003800000 */
.L_x_19731:
[----:B------:R0:W5:Y:S01]  /*2cc0*/  LDG.E.64 R26, desc[UR36][R4.64] ;  /* 0x00000024041a7981 */ /* 0x000162000c1e1b00 */
[----:B------:R-:W-:Y:S05]  /*2cd0*/  BRA `(.L_x_19707) ;  /* 0x0000000000087947 */ /* 0x000fea0003800000 */
.L_x_19730:
[----:B------:R0:W5:Y:S01]  /*2ce0*/  LDG.E R26, desc[UR36][R4.64] ;  /* 0x00000024041a7981 */ /* 0x000162000c1e1900 */
[----:B------:R-:W-:-:S07]  /*2cf0*/  IMAD.MOV.U32 R27, RZ, RZ, RZ ;  /* 0x000000ffff1b7224 */ /* 0x000fce00078e00ff */
.L_x_19707:
[----:B------:R-:W-:-:S07]  /*2d00*/  VIADD R17, R17, 0x80 ;  /* 0x0000008011117836 */ /* 0x000fce0000000000 */
.L_x_19701:
[----:B------:R-:W-:Y:S05]  /*2d10*/  BSYNC.RECONVERGENT B6 ;  /* 0x0000000000067941 */ /* 0x000fea0003800200 */
.L_x_19700:
        /* <DEDUP_REMOVED lines=24> */
.L_x_19740:
[----:B------:R0:W5:Y:S01]  /*2ea0*/  LDG.E.U8 R22, desc[UR36][R4.64] ;  /* 0x0000002404167981 */ /* 0x000162000c1e1100 */
[----:B------:R-:W-:Y:S01]  /*2eb0*/  IMAD.MOV.U32 R23, RZ, RZ, RZ ;  /* 0x000000ffff177224 */ /* 0x000fe200078e00ff */
[----:B------:R-:W-:Y:S06]  /*2ec0*/  BRA `(.L_x_19736) ;  /* 0x0000000c00407947 */ /* 0x000fec0003800000 */
.L_x_19739:
        /* <DEDUP_REMOVED lines=8> */
.L_x_19743:
[----:B------:R-:W2:Y:S02]  /*2f50*/  LDG.E R22, desc[UR36][R4.64] ;  /* 0x0000002404167981 */ /* 0x000ea4000c1e1900 */
[----:B--2---:R-:W-:Y:S01]  /*2f60*/  SHF.R.S32.HI R23, RZ, 0x1f, R22 ;  /* 0x0000001fff177819 */ /* 0x004fe20000011416 */
[----:B------:R-:W-:Y:S06]  /*2f70*/  BRA `(.L_x_19736) ;  /* 0x0000000c00147947 */ /* 0x000fec0003800000 */
.L_x_19742:
[----:B------:R-:W2:Y:S02]  /*2f80*/  LDG.E.S16 R22, desc[UR36][R4.64] ;  /* 0x0000002404167981 */ /* 0x000ea4000c1e1700 */
[----:B--2---:R-:W-:Y:S01]  /*2f90*/  SHF.R.S32.HI R23, RZ, 0x1f, R22 ;  /* 0x0000001fff177819 */ /* 0x004fe20000011416 */
[----:B------:R-:W-:Y:S06]  /*2fa0*/  BRA `(.L_x_19736) ;  /* 0x0000000c00087947 */ /* 0x000fec0003800000 */
.L_x_19738:
        /* <DEDUP_REMOVED lines=9> */
.L_x_19745:
[----:B------:R-:W2:Y:S02]  /*3040*/  LDG.E.U16 R4, desc[UR36][R4.64] ;  /* 0x0000002404047981 */ /* 0x000ea4000c1e1500 */
[----:B--2---:R-:W-:-:S06]  /*3050*/  HADD2.F32 R22, -RZ, R4.H0_H0 ;  /* 0x20000004ff167230 */ /* 0x004fcc0000004100 */
[----:B------:R-:W0:Y:S01]  /*3060*/  F2I.S64.TRUNC R22, R22 ;  /* 0x0000001600167311 */ /* 0x000e22000020d900 */
[----:B------:R-:W-:Y:S05]  /*3070*/  BRA `(.L_x_19736) ;  /* 0x0000000800d47947 */ /* 0x000fea0003800000 */
.L_x_19744:
        /* <DEDUP_REMOVED lines=9> */
.L_x_19747:
[----:B------:R-:W2:Y:S02]  /*3110*/  LDG.E.U16 R4, desc[UR36][R4.64] ;  /* 0x0000002404047981 */ /* 0x000ea4000c1e1500 */
[----:B--2---:R-:W-:-:S06]  /*3120*/  HADD2.F32 R22, -RZ, R4.H0_H0 ;  /* 0x20000004ff167230 */ /* 0x004fcc0000004100 */
[----:B------:R-:W0:Y:S01]  /*3130*/  F2I.S64.TRUNC R22, R22 ;  /* 0x0000001600167311 */ /* 0x000e22000020d900 */
[----:B------:R-:W-:Y:S05]  /*3140*/  BRA `(.L_x_19736) ;  /* 0x0000000800a07947 */ /* 0x000fea0003800000 */
.L_x_19746:
[----:B------:R-:W2:Y:S02]  /*3150*/  LDG.E.64 R4, desc[UR36][R4.64] ;  /* 0x0000002404047981 */ /* 0x000ea4000c1e1b00 */
[----:B--2---:R0:W1:Y:S01]  /*3160*/  F2I.S64.F64.TRUNC R22, R4 ;  /* 0x0000000400167311 */ /* 0x004062000030d900 */
[----:B------:R-:W-:Y:S05]  /*3170*/  BRA `(.L_x_19736) ;  /* 0x0000000800947947 */ /* 0x000fea0003800000 */
.L_x_19737:
        /* <DEDUP_REMOVED lines=13> */
.L_x_19750:
[----:B------:R-:W2:Y:S02]  /*3250*/  LDG.E.64 R4, desc[UR36][R4.64] ;  /* 0x0000002404047981 */ /* 0x000ea4000c1e1b00 */
[----:B--2---:R0:W1:Y:S01]  /*3260*/  F2I.S64.F64.TRUNC R22, R4 ;  /* 0x0000000400167311 */ /* 0x004062000030d900 */
[----:B------:R-:W-:Y:S05]  /*3270*/  BRA `(.L_x_19736) ;  /* 0x0000000800547947 */ /* 0x000fea0003800000 */
.L_x_19749:
        /* <DEDUP_REMOVED lines=26> */
.L_x_19752:
        /* <DEDUP_REMOVED lines=14> */
.L_x_19751:
[----:B------:R-:W2:Y:S02]  /*3500*/  LDG.E.U16 R22, desc[UR36][R4.64] ;  /* 0x0000002404167981 */ /* 0x000ea4000c1e1500 */
[----:B--2---:R-:W-:-:S06]  /*3510*/  IMAD.U32 R22, R22, 0x10000, RZ ;  /* 0x0001000016167824 */ /* 0x004fcc00078e00ff */
[----:B------:R-:W0:Y:S01]  /*3520*/  F2I.S64.TRUNC R22, R22 ;  /* 0x0000001600167311 */ /* 0x000e22000020d900 */
[----:B------:R-:W-:Y:S05]  /*3530*/  BRA `(.L_x_19736) ;  /* 0x0000000400a47947 */ /* 0x000fea0003800000 */
.L_x_19748:
        /* <DEDUP_REMOVED lines=11> */
.L_x_19755:
        /* <DEDUP_REMOVED lines=21> */
.L_x_19759:
[----:B------:R-:W-:Y:S05]  /*3740*/  BSYNC.RECONVERGENT B1 ;  /* 0x0000000000017941 */ /* 0x000fea0003800200 */
.L_x_19758:
[----:B------:R-:W-:Y:S01]  /*3750*/  IMAD.SHL.U32 R0, R0, 0x100000, RZ ;  /* 0x0010000000007824 */ /* 0x000fe200078e00ff */
[----:B------:R-:W-:-:S04]  /*3760*/  LEA R3, R3, 0x3b800000, 0x17 ;  /* 0x3b80000003037811 */ /* 0x000fc800078eb8ff */
[----:B------:R-:W-:-:S07]  /*3770*/  LOP3.LUT R22, R3, R0, R7, 0xfe, !PT ;  /* 0x0000000003167212 */ /* 0x000fce00078efe07 */
.L_x_19757:
[----:B------:R-:W-:Y:S05]  /*3780*/  BSYNC.RECONVERGENT B0 ;  /* 0x0000000000007941 */ /* 0x000fea0003800200 */
.L_x_19756:
[----:B------:R-:W0:Y:S01]  /*3790*/  F2I.S64.TRUNC R22, R22 ;  /* 0x0000001600167311 */ /* 0x000e22000020d900 */
[----:B------:R-:W-:Y:S05]  /*37a0*/  BRA `(.L_x_19736) ;  /* 0x0000000400087947 */ /* 0x000fea0003800000 */
.L_x_19754:
        /* <DEDUP_REMOVED lines=21> */
.L_x_19763:
[----:B------:R-:W-:Y:S05]  /*3900*/  BSYNC.RECONVERGENT B1 ;  /* 0x0000000000017941 */ /* 0x000fea0003800200 */
.L_x_19762:
[----:B------:R-:W-:Y:S01]  /*3910*/  IMAD.SHL.U32 R0, R0, 0x200000, RZ ;  /* 0x0020000000007824 */ /* 0x000fe200078e00ff */
[----:B------:R-:W-:-:S04]  /*3920*/  LEA R3, R3, 0x37800000, 0x17 ;  /* 0x3780000003037811 */ /* 0x000fc800078eb8ff */
[----:B------:R-:W-:-:S07]  /*3930*/  LOP3.LUT R22, R3, R0, R7, 0xfe, !PT ;  /* 0x0000000003167212 */ /* 0x000fce00078efe07 */
.L_x_19761:
[----:B------:R-:W-:Y:S05]  /*3940*/  BSYNC.RECONVERGENT B0 ;  /* 0x0000000000007941 */ /* 0x000fea0003800200 */
.L_x_19760:
[----:B------:R-:W0:Y:S01]  /*3950*/  F2I.S64.TRUNC R22, R22 ;  /* 0x0000001600167311 */ /* 0x000e22000020d900 */
[----:B------:R-:W-:Y:S05]  /*3960*/  BRA `(.L_x_19736) ;  /* 0x0000000000987947 */ /* 0x000fea0003800000 */
.L_x_19753:
        /* <DEDUP_REMOVED lines=14> */
.L_x_19767:
[----:B------:R-:W-:Y:S05]  /*3a50*/  BSYNC.RECONVERGENT B0 ;  /* 0x0000000000007941 */ /* 0x000fea0003800200 */
.L_x_19766:
[----:B------:R-:W0:Y:S01]  /*3a60*/  F2I.S64.TRUNC R22, R22 ;  /* 0x0000001600167311 */ /* 0x000e22000020d900 */
[----:B------:R-:W-:Y:S05]  /*3a70*/  BRA `(.L_x_19736) ;  /* 0x0000000000547947 */ /* 0x000fea0003800000 */
.L_x_19741:
        /* <DEDUP_REMOVED lines=16> */
.L_x_19768:
[----:B------:R-:W-:Y:S05]  /*3b80*/  BRA `(.L_x_19736) ;  /* 0x0000000000107947 */ /* 0x000fea0003800000 */
.L_x_19765:
[----:B------:R0:W5:Y:S01]  /*3b90*/  LDG.E.64 R22, desc[UR36][R4.64] ;  /* 0x0000002404167981 */ /* 0x000162000c1e1b00 */
[----:B------:R-:W-:Y:S05]  /*3ba0*/  BRA `(.L_x_19736) ;  /* 0x0000000000087947 */ /* 0x000fea0003800000 */
.L_x_19764:
[----:B------:R0:W5:Y:S01]  /*3bb0*/  LDG.E R22, desc[UR36][R4.64] ;  /* 0x0000002404167981 */ /* 0x000162000c1e1900 */
[----:B------:R-:W-:-:S07]  /*3bc0*/  IMAD.MOV.U32 R23, RZ, RZ, RZ ;  /* 0x000000ffff177224 */ /* 0x000fce00078e00ff */
.L_x_19736:
[----:B------:R-:W-:Y:S05]  /*3bd0*/  BSYNC.RECONVERGENT B6 ;  /* 0x0000000000067941 */ /* 0x000fea0003800200 */
.L_x_19735:
[----:B------:R-:W0:Y:S01]  /*3be0*/  LDCU.64 UR4, c[0x0][0x390] ;  /* 0x00007200ff0477ac */ /* 0x000e220008000a00 */
[----:B------:R-:W3:Y:S01]  /*3bf0*/  LDC.U8 R17, c[0x0][0x3b4] ;  /* 0x0000ed00ff117b82 */ /* 0x000ee20000000000 */
[----:B------:R-:W-:Y:S01]  /*3c00*/  ISETP.GE.AND P3, PT, R19, R16, PT ;  /* 0x000000101300720c */ /* 0x000fe20003f66270 */
[----:B------:R-:W-:Y:S04]  /*3c10*/  BSSY.RECONVERGENT B7, `(.L_x_19769) ;  /* 0x00002c8000077945 */ /* 0x000fe80003800200 */
[----:B------:R-:W-:Y:S01]  /*3c20*/  BSSY.RELIABLE B6, `(.L_x_19770) ;  /* 0x00001e2000067945 */ /* 0x000fe20003800100 */
[----:B012--5:R-:W-:Y:S02]  /*3c30*/  ISETP.LT.U32.AND P0, PT, R26, UR4, PT ;  /* 0x000000041a007c0c */ /* 0x027fe4000bf01070 */
[----:B---34-:R-:W-:-:S02]  /*3c40*/  ISETP.LT.U32.AND P2, PT, R28, UR4, PT ;  /* 0x000000041c007c0c */ /* 0x018fc4000bf41070 */
[C---:B------:R-:W-:Y:S02]  /*3c50*/  ISETP.LT.AND.EX P0, PT, R27.reuse, UR5, PT, P0 ;  /* 0x000000051b007c0c */ /* 0x040fe4000bf01300 */
[----:B------:R-:W-:Y:S02]  /*3c60*/  ISETP.LT.U32.AND P1, PT, R22, UR4, PT ;  /* 0x0000000416007c0c */ /* 0x000fe4000bf21070 */
[----:B------:R-:W-:Y:S02]  /*3c70*/  SEL R18, R26, UR4, P0 ;  /* 0x000000041a127c07 */ /* 0x000fe40008000000 */
[----:B------:R-:W-:Y:S02]  /*3c80*/  SEL R27, R27, UR5, P0 ;  /* 0x000000051b1b7c07 */ /* 0x000fe40008000000 */
[----:B------:R-:W-:Y:S01]  /*3c90*/  ISETP.LT.U32.AND P0, PT, R24, UR4, PT ;  /* 0x0000000418007c0c */ /* 0x000fe2000bf01070 */
[----:B------:R-:W-:Y:S01]  /*3ca0*/  IMAD.MOV.U32 R26, RZ, RZ, R18 ;  /* 0x000000ffff1a7224 */ /* 0x000fe200078e0012 */
[----:B------:R-:W-:-:S02]  /*3cb0*/  ISETP.LT.AND.EX P2, PT, R29, UR5, PT, P2 ;  /* 0x000000051d007c0c */ /* 0x000fc4000bf41320 */
[----:B------:R-:W-:Y:S02]  /*3cc0*/  ISETP.LT.AND.EX P1, PT, R23, UR5, PT, P1 ;  /* 0x0000000517007c0c */ /* 0x000fe4000bf21310 */
[----:B------:R-:W-:Y:S02]  /*3cd0*/  ISETP.LT.AND.EX P0, PT, R25, UR5, PT, P0 ;  /* 0x0000000519007c0c */ /* 0x000fe4000bf01300 */
[----:B------:R-:W-:Y:S02]  /*3ce0*/  SEL R5, R29, UR5, P2 ;  /* 0x000000051d057c07 */ /* 0x000fe40009000000 */
[----:B------:R-:W-:Y:S02]  /*3cf0*/  SEL R22, R22, UR4, P1 ;  /* 0x0000000416167c07 */ /* 0x000fe40008800000 */
[----:B------:R-:W-:Y:S02]  /*3d00*/  SEL R23, R23, UR5, P1 ;  /* 0x0000000517177c07 */ /* 0x000fe40008800000 */
[----:B------:R-:W-:-:S02]  /*3d10*/  SEL R3, R28, UR4, P2 ;  /* 0x000000041c037c07 */ /* 0x000fc40009000000 */
[----:B------:R-:W-:Y:S02]  /*3d20*/  SEL R24, R24, UR4, P0 ;  /* 0x0000000418187c07 */ /* 0x000fe40008000000 */
[----:B------:R-:W-:Y:S01]  /*3d30*/  SEL R29, R25, UR5, P0 ;  /* 0x00000005191d7c07 */ /* 0x000fe20008000000 */
[----:B------:R-:W-:Y:S06]  /*3d40*/  @P3 BRA `(.L_x_19771) ;  /* 0x0000001c00303947 */ /* 0x000fec0003800000 */
[----:B------:R-:W0:Y:S01]  /*3d50*/  LDCU UR4, c[0x0][0x3b8] ;  /* 0x00007700ff0477ac */ /* 0x000e220008000800 */
[----:B------:R-:W1:Y:S01]  /*3d60*/  LDC.64 R8, c[0x0][0x398] ;  /* 0x0000e600ff087b82 */ /* 0x000e620000000a00 */
[----:B------:R-:W-:Y:S01]  /*3d70*/  IMAD R0, R2, 0x200, R19 ;  /* 0x0000020002007824 */ /* 0x000fe200078e0213 */
[----:B------:R-:W-:Y:S01]  /*3d80*/  PRMT R4, R17, 0x9910, RZ ;  /* 0x0000991011047816 */ /* 0x000fe200000000ff */
[----:B------:R-:W-:Y:S02]  /*3d90*/  VIADD R19, R19, 0x80 ;  /* 0x0000008013137836 */ /* 0x000fe40000000000 */
[----:B------:R-:W-:Y:S02]  /*3da0*/  IMAD.MOV.U32 R28, RZ, RZ, R24 ;  /* 0x000000ffff1c7224 */ /* 0x000fe400078e0018 */
[----:B0-----:R-:W-:Y:S02]  /*3db0*/  IMAD R7, R0, UR4, RZ ;  /* 0x0000000400077c24 */ /* 0x001fe4000f8e02ff */
[----:B------:R-:W-:-:S02]  /*3dc0*/  IMAD.MOV.U32 R0, RZ, RZ, R4 ;  /* 0x000000ffff007224 */ /* 0x000fc400078e0004 */
[----:B------:R-:W-:-:S03]  /*3dd0*/  IMAD.MOV.U32 R4, RZ, RZ, R3 ;  /* 0x000000ffff047224 */ /* 0x000fc600078e0003 */
        /* <DEDUP_REMOVED lines=14> */
.L_x_19775:
[----:B------:R0:W-:Y:S01]  /*3ec0*/  STG.E.U8 desc[UR36][R8.64], R3 ;  /* 0x0000000308007986 */ /* 0x0001e2000c101124 */
[----:B------:R-:W-:Y:S05]  /*3ed0*/  BRA `(.L_x_19777) ;  /* 0x0000000c00307947 */ /* 0x000fea0003800000 */
.L_x_19774:
[----:B------:R-:W-:-:S13]  /*3ee0*/  ISETP.NE.AND P0, PT, R0, 0x2, PT ;  /* 0x000000020000780c */ /* 0x000fda0003f05270 */
[----:B------:R-:W-:Y:S05]  /*3ef0*/  @!P0 BRA `(.L_x_19778) ;  /* 0x0000000000208947 */ /* 0x000fea0003800000 */
[----:B------:R-:W-:-:S13]  /*3f00*/  ISETP.NE.AND P0, PT, R0, 0x3, PT ;  /* 0x000000030000780c */ /* 0x000fda0003f05270 */
[----:B------:R-:W-:Y:S05]  /*3f10*/  @!P0 BRA `(.L_x_19779) ;  /* 0x0000000000108947 */ /* 0x000fea0003800000 */
[----:B------:R-:W-:-:S13]  /*3f20*/  ISETP.NE.AND P0, PT, R0, 0x4, PT ;  /* 0x000000040000780c */ /* 0x000fda0003f05270 */
[----:B------:R-:W-:Y:S05]  /*3f30*/  @P0 BRA `(.L_x_19776) ;  /* 0x0000000800880947 */ /* 0x000fea0003800000 */
[----:B------:R0:W-:Y:S01]  /*3f40*/  STG.E.64 desc[UR36][R8.64], R4 ;  /* 0x0000000408007986 */ /* 0x0001e2000c101b24 */
[----:B------:R-:W-:Y:S05]  /*3f50*/  BRA `(.L_x_19777) ;  /* 0x0000000c00107947 */ /* 0x000fea0003800000 */
.L_x_19779:
[----:B------:R0:W-:Y:S01]  /*3f60*/  STG.E desc[UR36][R8.64], R3 ;  /* 0x0000000308007986 */ /* 0x0001e2000c101924 */
[----:B------:R-:W-:Y:S05]  /*3f70*/  BRA `(.L_x_19777) ;  /* 0x0000000c00087947 */ /* 0x000fea0003800000 */
.L_x_19778:
[----:B------:R0:W-:Y:S01]  /*3f80*/  STG.E.U16 desc[UR36][R8.64], R3 ;  /* 0x0000000308007986 */ /* 0x0001e2000c101524 */
[----:B------:R-:W-:Y:S05]  /*3f90*/  BRA `(.L_x_19777) ;  /* 0x0000000c00007947 */ /* 0x000fea0003800000 */
.L_x_19773:
[----:B------:R-:W-:-:S13]  /*3fa0*/  ISETP.GT.AND P0, PT, R0, 0x6, PT ;  /* 0x000000060000780c */ /* 0x000fda0003f04270 */
[----:B------:R-:W-:Y:S05]  /*3fb0*/  @P0 BRA `(.L_x_19780) ;  /* 0x00000000002c0947 */ /* 0x000fea0003800000 */
[----:B------:R-:W-:-:S13]  /*3fc0*/  ISETP.NE.AND P0, PT, R0, 0x5, PT ;  /* 0x000000050000780c */ /* 0x000fda0003f05270 */
[----:B------:R-:W-:Y:S05]  /*3fd0*/  @!P0 BRA `(.L_x_19781) ;  /* 0x0000000000148947 */ /* 0x000fea0003800000 */
[----:B------:R-:W-:-:S13]  /*3fe0*/  ISETP.NE.AND P0, PT, R0, 0x6, PT ;  /* 0x000000060000780c */ /* 0x000fda0003f05270 */
[----:B------:R-:W-:Y:S05]  /*3ff0*/  @P0 BRA `(.L_x_19776) ;  /* 0x0000000800580947 */ /* 0x000fea0003800000 */
[----:B------:R-:W0:Y:S02]  /*4000*/  I2F.S64 R5, R4 ;  /* 0x0000000400057312 */ /* 0x000e240000301400 */
[----:B0-----:R0:W-:Y:S01]  /*4010*/  STG.E desc[UR36][R8.64], R5 ;  /* 0x0000000508007986 */ /* 0x0011e2000c101924 */
[----:B------:R-:W-:Y:S05]  /*4020*/  BRA `(.L_x_19777) ;  /* 0x0000000800dc7947 */ /* 0x000fea0003800000 */
.L_x_19781:
[----:B------:R-:W0:Y:S02]  /*4030*/  I2F.S64 R0, R4 ;  /* 0x0000000400007312 */ /* 0x000e240000301400 */
[----:B0-----:R-:W-:-:S05]  /*4040*/  F2FP.F16.F32.PACK_AB R0, RZ, R0 ;  /* 0x00000000ff00723e */ /* 0x001fca00000000ff */
[----:B------:R0:W-:Y:S01]  /*4050*/  STG.E.U16 desc[UR36][R8.64], R0 ;  /* 0x0000000008007986 */ /* 0x0001e2000c101524 */
[----:B------:R-:W-:Y:S05]  /*4060*/  BRA `(.L_x_19777) ;  /* 0x0000000800cc7947 */ /* 0x000fea0003800000 */
.L_x_19780:
[----:B------:R-:W-:-:S13]  /*4070*/  ISETP.NE.AND P0, PT, R0, 0x7, PT ;  /* 0x000000070000780c */ /* 0x000fda0003f05270 */
[----:B------:R-:W-:Y:S05]  /*4080*/  @!P0 BRA `(.L_x_19782) ;  /* 0x0000000000348947 */ /* 0x000fea0003800000 */
[----:B------:R-:W-:-:S13]  /*4090*/  ISETP.NE.AND P0, PT, R0, 0x8, PT ;  /* 0x000000080000780c */ /* 0x000fda0003f05270 */
[----:B------:R-:W-:Y:S05]  /*40a0*/  @!P0 BRA `(.L_x_19783) ;  /* 0x0000000000188947 */ /* 0x000fea0003800000 */
[----:B------:R-:W-:-:S13]  /*40b0*/  ISETP.NE.AND P0, PT, R0, 0x9, PT ;  /* 0x000000090000780c */ /* 0x000fda0003f05270 */
[----:B------:R-:W-:Y:S05]  /*40c0*/  @P0 BRA `(.L_x_19776) ;  /* 0x0000000800240947 */ /* 0x000fea0003800000 */
[----:B------:R-:W0:Y:S01]  /*40d0*/  I2F.S64 R6, R4 ;  /* 0x0000000400067312 */ /* 0x000e220000301400 */
[----:B------:R-:W-:-:S05]  /*40e0*/  IMAD.MOV.U32 R7, RZ, RZ, RZ ;  /* 0x000000ffff077224 */ /* 0x000fca00078e00ff */
[----:B0-----:R0:W-:Y:S01]  /*40f0*/  STG.E.64 desc[UR36][R8.64], R6 ;  /* 0x0000000608007986 */ /* 0x0011e2000c101b24 */
[----:B------:R-:W-:Y:S05]  /*4100*/  BRA `(.L_x_19777) ;  /* 0x0000000800a47947 */ /* 0x000fea0003800000 */
.L_x_19783:
[----:B------:R-:W0:Y:S02]  /*4110*/  I2F.S64 R4, R4 ;  /* 0x0000000400047312 */ /* 0x000e240000301400 */
[----:B0-----:R-:W-:-:S04]  /*4120*/  F2FP.F16.F32.PACK_AB R3, RZ, R4 ;  /* 0x00000004ff03723e */ /* 0x001fc800000000ff */
[----:B------:R-:W-:-:S05]  /*4130*/  PRMT R3, R3, 0x5410, RZ ;  /* 0x0000541003037816 */ /* 0x000fca00000000ff */
[----:B------:R0:W-:Y:S01]  /*4140*/  STG.E desc[UR36][R8.64], R3 ;  /* 0x0000000308007986 */ /* 0x0001e2000c101924 */
[----:B------:R-:W-:Y:S05]  /*4150*/  BRA `(.L_x_19777) ;  /* 0x0000000800907947 */ /* 0x000fea0003800000 */
.L_x_19782:
[----:B------:R-:W0:Y:S02]  /*4160*/  I2F.F64.S64 R4, R4 ;  /* 0x0000000400047312 */ /* 0x000e240000301c00 */
[----:B0-----:R0:W-:Y:S01]  /*4170*/  STG.E.64 desc[UR36][R8.64], R4 ;  /* 0x0000000408007986 */ /* 0x0011e2000c101b24 */
[----:B------:R-:W-:Y:S05]  /*4180*/  BRA `(.L_x_19777) ;  /* 0x0000000800847947 */ /* 0x000fea0003800000 */
.L_x_19772:
        /* <DEDUP_REMOVED lines=8> */
[----:B------:R-:W-:-:S04]  /*4210*/  ISETP.NE.U32.AND P0, PT, R3, RZ, PT ;  /* 0x000000ff0300720c */ /* 0x000fc80003f05070 */
[----:B------:R-:W-:-:S04]  /*4220*/  ISETP.NE.AND.EX P0, PT, R5, RZ, PT, P0 ;  /* 0x000000ff0500720c */ /* 0x000fc80003f05300 */
[----:B------:R-:W-:-:S05]  /*4230*/  SEL R3, RZ, 0x1, !P0 ;  /* 0x00000001ff037807 */ /* 0x000fca0004000000 */
[----:B------:R4:W-:Y:S01]  /*4240*/  STG.E.U8 desc[UR36][R8.64], R3 ;  /* 0x0000000308007986 */ /* 0x0009e2000c101124 */
[----:B------:R-:W-:Y:S05]  /*4250*/  BRA `(.L_x_19777) ;  /* 0x0000000800507947 */ /* 0x000fea0003800000 */
.L_x_19786:
[----:B------:R-:W0:Y:S01]  /*4260*/  I2F.F64.S64 R4, R4 ;  /* 0x0000000400047312 */ /* 0x000e220000301c00 */
[----:B------:R-:W-:-:S05]  /*4270*/  CS2R R6, SRZ ;  /* 0x0000000000067805 */ /* 0x000fca000001ff00 */
[----:B0-----:R3:W-:Y:S01]  /*4280*/  STG.E.128 desc[UR36][R8.64], R4 ;  /* 0x0000000408007986 */ /* 0x0017e2000c101d24 */
[----:B------:R-:W-:Y:S05]  /*4290*/  BRA `(.L_x_19777) ;  /* 0x0000000800407947 */ /* 0x000fea0003800000 */
.L_x_19785:
[----:B------:R-:W-:-:S13]  /*42a0*/  ISETP.NE.AND P0, PT, R0, 0xf, PT ;  /* 0x0000000f0000780c */ /* 0x000fda0003f05270 */
[----:B------:R-:W-:Y:S05]  /*42b0*/  @!P0 BRA `(.L_x_19787) ;  /* 0x0000000000a08947 */ /* 0x000fea0003800000 */
[----:B------:R-:W-:-:S13]  /*42c0*/  ISETP.NE.AND P0, PT, R0, 0x17, PT ;  /* 0x000000170000780c */ /* 0x000fda0003f05270 */
[----:B------:R-:W-:Y:S05]  /*42d0*/  @!P0 BRA `(.L_x_19788) ;  /* 0x00000000004c8947 */ /* 0x000fea0003800000 */
[----:B------:R-:W-:-:S13]  /*42e0*/  ISETP.NE.AND P0, PT, R0, 0x18, PT ;  /* 0x000000180000780c */ /* 0x000fda0003f05270 */
[----:B------:R-:W-:Y:S05]  /*42f0*/  @P0 BRA `(.L_x_19776) ;  /* 0x0000000400980947 */ /* 0x000fea0003800000 */
        /* <DEDUP_REMOVED lines=13> */
.L_x_19790:
[----:B------:R-:W-:Y:S05]  /*43d0*/  BSYNC.RECONVERGENT B0 ;  /* 0x0000000000007941 */ /* 0x000fea0003800200 */
.L_x_19789:
[----:B------:R-:W-:-:S05]  /*43e0*/  LOP3.LUT R7, R0, 0x80, R7, 0xf8, !PT ;  /* 0x0000008000077812 */ /* 0x000fca00078ef807 */
[----:B------:R2:W-:Y:S01]  /*43f0*/  STG.E.U8 desc[UR36][R8.64], R7 ;  /* 0x0000000708007986 */ /* 0x0005e2000c101124 */
[----:B------:R-:W-:Y:S05]  /*4400*/  BRA `(.L_x_19777) ;  /* 0x0000000400e47947 */ /* 0x000fea0003800000 */
.L_x_19788:
[----:B------:R-:W0:Y:S01]  /*4410*/  I2F.S64 R4, R4 ;  /* 0x0000000400047312 */ /* 0x000e220000301400 */
        /* <DEDUP_REMOVED lines=14> */
.L_x_19792:
[----:B------:R-:W-:Y:S05]  /*4500*/  BSYNC.RECONVERGENT B0 ;  /* 0x0000000000007941 */ /* 0x000fea0003800200 */
.L_x_19791:
[----:B------:R-:W-:-:S05]  /*4510*/  LOP3.LUT R7, R0, 0x80, R7, 0xf8, !PT ;  /* 0x0000008000077812 */ /* 0x000fca00078ef807 */
[----:B------:R1:W-:Y:S01]  /*4520*/  STG.E.U8 desc[UR36][R8.64], R7 ;  /* 0x0000000708007986 */ /* 0x0003e2000c101124 */
[----:B------:R-:W-:Y:S05]  /*4530*/  BRA `(.L_x_19777) ;  /* 0x0000000400987947 */ /* 0x000fea0003800000 */
.L_x_19787:
[----:B------:R-:W0:Y:S02]  /*4540*/  I2F.S64 R0, R4 ;  /* 0x0000000400007312 */ /* 0x000e240000301400 */
[----:B0-----:R-:W-:-:S05]  /*4550*/  F2FP.BF16.F32.PACK_AB R0, RZ, R0 ;  /* 0x00000000ff00723e */ /* 0x001fca00000010ff */
[----:B------:R0:W-:Y:S01]  /*4560*/  STG.E.U16 desc[UR36][R8.64], R0 ;  /* 0x0000000008007986 */ /* 0x0001e2000c101524 */
[----:B------:R-:W-:Y:S05]  /*4570*/  BRA `(.L_x_19777) ;  /* 0x0000000400887947 */ /* 0x000fea0003800000 */
.L_x_19784:
        /* <DEDUP_REMOVED lines=10> */
.L_x_19795:
        /* <DEDUP_REMOVED lines=13> */
.L_x_19798:
[----:B------:R-:W-:-:S04]  /*46f0*/  SHF.R.U32.HI R0, RZ, 0x14, R5 ;  /* 0x00000014ff007819 */ /* 0x000fc80000011605 */
[----:B------:R-:W-:-:S04]  /*4700*/  LOP3.LUT R0, R0, 0x1, RZ, 0xc0, !PT ;  /* 0x0000000100007812 */ /* 0x000fc800078ec0ff */
[----:B------:R-:W-:-:S04]  /*4710*/  IADD3 R0, PT, PT, R5, 0x487ffff, R0 ;  /* 0x0487ffff05007810 */ /* 0x000fc80007ffe000 */
[----:B------:R-:W-:-:S04]  /*4720*/  SHF.R.U32.HI R0, RZ, 0x14, R0 ;  /* 0x00000014ff007819 */ /* 0x000fc80000011600 */
[----:B------:R-:W-:-:S07]  /*4730*/  LOP3.LUT R3, R0, 0xff, RZ, 0xc0, !PT ;  /* 0x000000ff00037812 */ /* 0x000fce00078ec0ff */
.L_x_19799:
[----:B------:R-:W-:-:S04]  /*4740*/  SHF.R.U32.HI R0, RZ, 0x18, R5 ;  /* 0x00000018ff007819 */ /* 0x000fc80000011605 */
[----:B------:R-:W-:-:S07]  /*4750*/  LOP3.LUT R0, R3, 0x80, R0, 0xf8, !PT ;  /* 0x0000008003007812 */ /* 0x000fce00078ef800 */
.L_x_19797:
[----:B------:R-:W-:Y:S05]  /*4760*/  BSYNC.RECONVERGENT B0 ;  /* 0x0000000000007941 */ /* 0x000fea0003800200 */
.L_x_19796:
[----:B------:R0:W-:Y:S01]  /*4770*/  STG.E.U8 desc[UR36][R8.64], R0 ;  /* 0x0000000008007986 */ /* 0x0001e2000c101124 */
[----:B------:R-:W-:Y:S05]  /*4780*/  BRA `(.L_x_19777) ;  /* 0x0000000400047947 */ /* 0x000fea0003800000 */
.L_x_19794:
        /* <DEDUP_REMOVED lines=13> */
.L_x_19802:
[----:B------:R-:W-:-:S04]  /*4860*/  SHF.R.U32.HI R0, RZ, 0x15, R5 ;  /* 0x00000015ff007819 */ /* 0x000fc80000011605 */
[----:B------:R-:W-:-:S04]  /*4870*/  LOP3.LUT R0, R0, 0x1, RZ, 0xc0, !PT ;  /* 0x0000000100007812 */ /* 0x000fc800078ec0ff */
[----:B------:R-:W-:-:S04]  /*4880*/  IADD3 R0, PT, PT, R5, 0x88fffff, R0 ;  /* 0x088fffff05007810 */ /* 0x000fc80007ffe000 */
[----:B------:R-:W-:-:S04]  /*4890*/  SHF.R.U32.HI R0, RZ, 0x15, R0 ;  /* 0x00000015ff007819 */ /* 0x000fc80000011600 */
[----:B------:R-:W-:-:S07]  /*48a0*/  LOP3.LUT R3, R0, 0xff, RZ, 0xc0, !PT ;  /* 0x000000ff00037812 */ /* 0x000fce00078ec0ff */
.L_x_19803:
[----:B------:R-:W-:-:S04]  /*48b0*/  SHF.R.U32.HI R0, RZ, 0x18, R5 ;  /* 0x00000018ff007819 */ /* 0x000fc80000011605 */
[----:B------:R-:W-:-:S07]  /*48c0*/  LOP3.LUT R0, R3, 0x80, R0, 0xf8, !PT ;  /* 0x0000008003007812 */ /* 0x000fce00078ef800 */
.L_x_19801:
[----:B------:R-:W-:Y:S05]  /*48d0*/  BSYNC.RECONVERGENT B0 ;  /* 0x0000000000007941 */ /* 0x000fea0003800200 */
.L_x_19800:
[----:B------:R0:W-:Y:S01]  /*48e0*/  STG.E.U8 desc[UR36][R8.64], R0 ;  /* 0x0000000008007986 */ /* 0x0001e2000c101124 */
[----:B------:R-:W-:Y:S05]  /*48f0*/  BRA `(.L_x_19777) ;  /* 0x0000000000a87947 */ /* 0x000fea0003800000 */
.L_x_19793:
[----:B------:R-:W-:-:S13]  /*4900*/  ISETP.NE.AND P0, PT, R0, 0x1c, PT ;  /* 0x0000001c0000780c */ /* 0x000fda0003f05270 */
[----:B------:R-:W-:Y:S05]  /*4910*/  @!P0 BRA `(.L_x_19804) ;  /* 0x00000000009c8947 */ /* 0x000fea0003800000 */
[----:B------:R-:W-:-:S13]  /*4920*/  ISETP.NE.AND P0, PT, R0, 0x1d, PT ;  /* 0x0000001d0000780c */ /* 0x000fda0003f05270 */
[----:B------:R-:W-:Y:S05]  /*4930*/  @!P0 BRA `(.L_x_19805) ;  /* 0x00000000008c8947 */ /* 0x000fea0003800000 */
[----:B------:R-:W-:-:S13]  /*4940*/  ISETP.NE.AND P0, PT, R0, 0x2c, PT ;  /* 0x0000002c0000780c */ /* 0x000fda0003f05270 */
[----:B------:R-:W-:Y:S05]  /*4950*/  @!P0 BRA `(.L_x_19806) ;  /* 0x0000000000448947 */ /* 0x000fea0003800000 */
.L_x_19776:
        /* <DEDUP_REMOVED lines=16> */
.L_x_19807:
[----:B------:R-:W-:Y:S05]  /*4a60*/  BRA `(.L_x_19777) ;  /* 0x00000000004c7947 */ /* 0x000fea0003800000 */
.L_x_19806:
[----:B------:R-:W0:Y:S02]  /*4a70*/  I2F.S64 R4, R4 ;  /* 0x0000000400047312 */ /* 0x000e240000301400 */
        /* <DEDUP_REMOVED lines=15> */
.L_x_19805:
[----:B------:R0:W-:Y:S01]  /*4b70*/  STG.E.64 desc[UR36][R8.64], R4 ;  /* 0x0000000408007986 */ /* 0x0001e2000c101b24 */
[----:B------:R-:W-:Y:S05]  /*4b80*/  BRA `(.L_x_19777) ;  /* 0x0000000000047947 */ /* 0x000fea0003800000 */
.L_x_19804:
[----:B------:R0:W-:Y:S02]  /*4b90*/  STG.E desc[UR36][R8.64], R3 ;  /* 0x0000000308007986 */ /* 0x0001e4000c101924 */
.L_x_19777:
        /* <DEDUP_REMOVED lines=23> */
.L_x_19812:
[----:B------:R0:W-:Y:S01]  /*4d10*/  STG.E.U8 desc[UR36][R8.64], R24 ;  /* 0x0000001808007986 */ /* 0x0001e2000c101124 */
[----:B------:R-:W-:Y:S05]  /*4d20*/  BRA `(.L_x_19814) ;  /* 0x0000000c00347947 */ /* 0x000fea0003800000 */
.L_x_19811:
        /* <DEDUP_REMOVED lines=8> */
.L_x_19816:
[----:B------:R3:W-:Y:S01]  /*4db0*/  STG.E desc[UR36][R8.64], R24 ;  /* 0x0000001808007986 */ /* 0x0007e2000c101924 */
[----:B------:R-:W-:Y:S05]  /*4dc0*/  BRA `(.L_x_19814) ;  /* 0x0000000c000c7947 */ /* 0x000fea0003800000 */
.L_x_19815:
[----:B------:R2:W-:Y:S01]  /*4dd0*/  STG.E.U16 desc[UR36][R8.64], R24 ;  /* 0x0000001808007986 */ /* 0x0005e2000c101524 */
[----:B------:R-:W-:Y:S05]  /*4de0*/  BRA `(.L_x_19814) ;  /* 0x0000000c00047947 */ /* 0x000fea0003800000 */
.L_x_19810:
        /* <DEDUP_REMOVED lines=9> */
.L_x_19818:
[----:B------:R-:W0:Y:S02]  /*4e80*/  I2F.S64 R0, R28 ;  /* 0x0000001c00007312 */ /* 0x000e240000301400 */
[----:B0-----:R-:W-:-:S05]  /*4e90*/  F2FP.F16.F32.PACK_AB R0, RZ, R0 ;  /* 0x00000000ff00723e */ /* 0x001fca00000000ff */
[----:B------:R0:W-:Y:S01]  /*4ea0*/  STG.E.U16 desc[UR36][R8.64], R0 ;  /* 0x0000000008007986 */ /* 0x0001e2000c101524 */
[----:B------:R-:W-:Y:S05]  /*4eb0*/  BRA `(.L_x_19814) ;  /* 0x0000000800d07947 */ /* 0x000fea0003800000 */
.L_x_19817:
        /* <DEDUP_REMOVED lines=10> */
.L_x_19820:
[----:B------:R-:W0:Y:S02]  /*4f60*/  I2F.S64 R28, R28 ;  /* 0x0000001c001c7312 */ /* 0x000e240000301400 */
[----:B0-----:R-:W-:-:S04]  /*4f70*/  F2FP.F16.F32.PACK_AB R3, RZ, R28 ;  /* 0x0000001cff03723e */ /* 0x001fc800000000ff */
[----:B------:R-:W-:-:S05]  /*4f80*/  PRMT R3, R3, 0x5410, RZ ;  /* 0x0000541003037816 */ /* 0x000fca00000000ff */
[----:B------:R0:W-:Y:S01]  /*4f90*/  STG.E desc[UR36][R8.64], R3 ;  /* 0x0000000308007986 */ /* 0x0001e2000c101924 */
[----:B------:R-:W-:Y:S05]  /*4fa0*/  BRA `(.L_x_19814) ;  /* 0x0000000800947947 */ /* 0x000fea0003800000 */
.L_x_19819:
[----:B------:R-:W0:Y:S02]  /*4fb0*/  I2F.F64.S64 R28, R28 ;  /* 0x0000001c001c7312 */ /* 0x000e240000301c00 */
[----:B0-----:R0:W-:Y:S01]  /*4fc0*/  STG.E.64 desc[UR36][R8.64], R28 ;  /* 0x0000001c08007986 */ /* 0x0011e2000c101b24 */
[----:B------:R-:W-:Y:S05]  /*4fd0*/  BRA `(.L_x_19814) ;  /* 0x0000000800887947 */ /* 0x000fea0003800000 */
.L_x_19809:
        /* <DEDUP_REMOVED lines=12> */
.L_x_19824:
        /* <DEDUP_REMOVED lines=17> */
.L_x_19827:
[----:B------:R-:W-:-:S04]  /*51b0*/  SHF.R.U32.HI R3, RZ, 0x18, R29 ;  /* 0x00000018ff037819 */ /* 0x000fc8000001161d */
[----:B------:R-:W-:-:S04]  /*51c0*/  LOP3.LUT R0, R0, 0x80, R3, 0xf8, !PT ;  /* 0x0000008000007812 */ /* 0x000fc800078ef803 */
[----:B------:R-:W-:-:S07]  /*51d0*/  PRMT R4, R0, 0x7610, R4 ;  /* 0x0000761000047816 */ /* 0x000fce0000000004 */
.L_x_19826:
[----:B------:R-:W-:Y:S05]  /*51e0*/  BSYNC.RECONVERGENT B0 ;  /* 0x0000000000007941 */ /* 0x000fea0003800200 */
.L_x_19825:
[----:B------:R0:W-:Y:S01]  /*51f0*/  STG.E.U8 desc[UR36][R8.64], R4 ;  /* 0x0000000408007986 */ /* 0x0001e2000c101124 */
[----:B------:R-:W-:Y:S05]  /*5200*/  BRA `(.L_x_19814) ;  /* 0x0000000400fc7947 */ /* 0x000fea0003800000 */
.L_x_19823:
        /* <DEDUP_REMOVED lines=17> */
.L_x_19830:
[----:B------:R-:W-:-:S04]  /*5320*/  SHF.R.U32.HI R3, RZ, 0x18, R29 ;  /* 0x00000018ff037819 */ /* 0x000fc8000001161d */
[----:B------:R-:W-:-:S04]  /*5330*/  LOP3.LUT R0, R0, 0x80, R3, 0xf8, !PT ;  /* 0x0000008000007812 */ /* 0x000fc800078ef803 */
[----:B------:R-:W-:-:S07]  /*5340*/  PRMT R4, R0, 0x7610, R4 ;  /* 0x0000761000047816 */ /* 0x000fce0000000004 */
.L_x_19829:
[----:B------:R-:W-:Y:S05]  /*5350*/  BSYNC.RECONVERGENT B0 ;  /* 0x0000000000007941 */ /* 0x000fea0003800200 */
.L_x_19828:
[----:B------:R0:W-:Y:S01]  /*5360*/  STG.E.U8 desc[UR36][R8.64], R4 ;  /* 0x0000000408007986 */ /* 0x0001e2000c101124 */
[----:B------:R-:W-:Y:S05]  /*5370*/  BRA `(.L_x_19814) ;  /* 0x0000000400a07947 */ /* 0x000fea0003800000 */
.L_x_19822:
[----:B------:R-:W-:-:S13]  /*5380*/  ISETP.NE.AND P0, PT, R0, 0x1c, PT ;  /* 0x0000001c0000780c */ /* 0x000fda0003f05270 */
[----:B------:R-:W-:Y:S05]  /*5390*/  @!P0 BRA `(.L_x_19831) ;  /* 0x0000000000588947 */ /* 0x000fea0003800000 */
[----:B------:R-:W-:-:S13]  /*53a0*/  ISETP.NE.AND P0, PT, R0, 0x1d, PT ;  /* 0x0000001d0000780c */ /* 0x000fda0003f05270 */
[----:B------:R-:W-:Y:S05]  /*53b0*/  @!P0 BRA `(.L_x_19832) ;  /* 0x0000000000488947 */ /* 0x000fea0003800000 */
[----:B------:R-:W-:-:S13]  /*53c0*/  ISETP.NE.AND P0, PT, R0, 0x2c, PT ;  /* 0x0000002c0000780c */ /* 0x000fda0003f05270 */
[----:B------:R-:W-:Y:S05]  /*53d0*/  @P0 BRA `(.L_x_19813) ;  /* 0x0000000000a40947 */ /* 0x000fea0003800000 */
        /* <DEDUP_REMOVED lines=16> */
.L_x_19832:
[----:B------:R0:W-:Y:S01]  /*54e0*/  STG.E.64 desc[UR36][R8.64], R28 ;  /* 0x0000001c08007986 */ /* 0x0001e2000c101b24 */
[----:B------:R-:W-:Y:S05]  /*54f0*/  BRA `(.L_x_19814) ;  /* 0x0000000400407947 */ /* 0x000fea0003800000 */
.L_x_19831:
[----:B------:R0:W-:Y:S01]  /*5500*/  STG.E desc[UR36][R8.64], R24 ;  /* 0x0000001808007986 */ /* 0x0001e2000c101924 */
[----:B------:R-:W-:Y:S05]  /*5510*/  BRA `(.L_x_19814) ;  /* 0x0000000400387947 */ /* 0x000fea0003800000 */
.L_x_19821:
        /* <DEDUP_REMOVED lines=11> */
.L_x_19834:
[----:B------:R-:W0:Y:S01]  /*55d0*/  I2F.F64.S64 R4, R28 ;  /* 0x0000001c00047312 */ /* 0x000e220000301c00 */
[----:B------:R-:W-:-:S05]  /*55e0*/  CS2R R6, SRZ ;  /* 0x0000000000067805 */ /* 0x000fca000001ff00 */
[----:B0-----:R0:W-:Y:S01]  /*55f0*/  STG.E.128 desc[UR36][R8.64], R4 ;  /* 0x0000000408007986 */ /* 0x0011e2000c101d24 */
[----:B------:R-:W-:Y:S05]  /*5600*/  BRA `(.L_x_19814) ;  /* 0x0000000000fc7947 */ /* 0x000fea0003800000 */
.L_x_19833:
[----:B------:R-:W-:-:S13]  /*5610*/  ISETP.NE.AND P0, PT, R0, 0xf, PT ;  /* 0x0000000f0000780c */ /* 0x000fda0003f05270 */
[----:B------:R-:W-:Y:S05]  /*5620*/  @!P0 BRA `(.L_x_19835) ;  /* 0x0000000000e88947 */ /* 0x000fea0003800000 */
[----:B------:R-:W-:-:S13]  /*5630*/  ISETP.NE.AND P0, PT, R0, 0x17, PT ;  /* 0x000000170000780c */ /* 0x000fda0003f05270 */
[----:B------:R-:W-:Y:S05]  /*5640*/  @!P0 BRA `(.L_x_19836) ;  /* 0x0000000000908947 */ /* 0x000fea0003800000 */
[----:B------:R-:W-:-:S13]  /*5650*/  ISETP.NE.AND P0, PT, R0, 0x18, PT ;  /* 0x000000180000780c */ /* 0x000fda0003f05270 */
[----:B------:R-:W-:Y:S05]  /*5660*/  @!P0 BRA `(.L_x_19837) ;  /* 0x0000000000448947 */ /* 0x000fea0003800000 */
.L_x_19813:
        /* <DEDUP_REMOVED lines=16> */
.L_x_19838:
[----:B------:R-:W-:Y:S05]  /*5770*/  BRA `(.L_x_19814) ;  /* 0x0000000000a07947 */ /* 0x000fea0003800000 */
.L_x_19837:
        /* <DEDUP_REMOVED lines=13> */
.L_x_19840:
[----:B------:R-:W-:Y:S05]  /*5850*/  BSYNC.RECONVERGENT B0 ;  /* 0x0000000000007941 */ /* 0x000fea0003800200 */
.L_x_19839:
[----:B------:R-:W-:-:S05]  /*5860*/  LOP3.LUT R3, R0, 0x80, R3, 0xf8, !PT ;  /* 0x0000008000037812 */ /* 0x000fca00078ef803 */
[----:B------:R0:W-:Y:S01]  /*5870*/  STG.E.U8 desc[UR36][R8.64], R3 ;  /* 0x0000000308007986 */ /* 0x0001e2000c101124 */
[----:B------:R-:W-:Y:S05]  /*5880*/  BRA `(.L_x_19814) ;  /* 0x00000000005c7947 */ /* 0x000fea0003800000 */
.L_x_19836:
        /* <DEDUP_REMOVED lines=12> */
.L_x_19842:
[----:B------:R-:W-:Y:S01]  /*5950*/  IMAD.MOV.U32 R0, RZ, RZ, 0x7f ;  /* 0x0000007fff007424 */ /* 0x000fe200078e00ff */
[----:B------:R-:W-:-:S04]  /*5960*/  ISETP.GT.U32.AND P0, PT, R3, 0x7f800000, PT ;  /* 0x7f8000000300780c */ /* 0x000fc80003f04070 */
[----:B------:R-:W-:-:S09]  /*5970*/  SEL R0, R0, 0x7c, P0 ;  /* 0x0000007c00007807 */ /* 0x000fd20000000000 */
.L_x_19843:
[----:B------:R-:W-:Y:S05]  /*5980*/  BSYNC.RECONVERGENT B0 ;  /* 0x0000000000007941 */ /* 0x000fea0003800200 */
.L_x_19841:
[----:B------:R-:W-:-:S04]  /*5990*/  SHF.R.U32.HI R3, RZ, 0x18, R29 ;  /* 0x00000018ff037819 */ /* 0x000fc8000001161d */
[----:B------:R-:W-:-:S05]  /*59a0*/  LOP3.LUT R3, R0, 0x80, R3, 0xf8, !PT ;  /* 0x0000008000037812 */ /* 0x000fca00078ef803 */
[----:B------:R0:W-:Y:S01]  /*59b0*/  STG.E.U8 desc[UR36][R8.64], R3 ;  /* 0x0000000308007986 */ /* 0x0001e2000c101124 */
[----:B------:R-:W-:Y:S05]  /*59c0*/  BRA `(.L_x_19814) ;  /* 0x00000000000c7947 */ /* 0x000fea0003800000 */
.L_x_19835:
[----:B------:R-:W0:Y:S02]  /*59d0*/  I2F.S64 R0, R28 ;  /* 0x0000001c00007312 */ /* 0x000e240000301400 */
[----:B0-----:R-:W-:-:S05]  /*59e0*/  F2FP.BF16.F32.PACK_AB R0, RZ, R0 ;  /* 0x00000000ff00723e */ /* 0x001fca00000010ff */
[----:B------:R0:W-:Y:S02]  /*59f0*/  STG.E.U16 desc[UR36][R8.64], R0 ;  /* 0x0000000008007986 */ /* 0x0001e4000c101524 */
.L_x_19814:
[----:B------:R-:W-:-:S07]  /*5a00*/  VIADD R19, R19, 0x80 ;  /* 0x0000008013137836 */ /* 0x000fce0000000000 */
.L_x_19771:
[----:B------:R-:W-:-:S13]  /*5a10*/  ISETP.GE.AND P0, PT, R19, R16, PT ;  /* 0x000000101300720c */ /* 0x000fda0003f06270 */
[----:B------:R-:W-:Y:S05]  /*5a20*/  @P0 BREAK.RELIABLE B6 ;  /* 0x0000000000060942 */ /* 0x000fea0003800100 */
[----:B------:R-:W-:Y:S05]  /*5a30*/  @P0 BRA `(.L_x_19808) ;  /* 0x0000000c00940947 */ /* 0x000fea0003800000 */
[----:B------:R-:W-:Y:S05]  /*5a40*/  BSYNC.RELIABLE B6 ;  /* 0x0000000000067941 */ /* 0x000fea0003800100 */
.L_x_19770:
        /* <DEDUP_REMOVED lines=20> */
.L_x_19847:
[----:B------:R0:W-:Y:S01]  /*5b90*/  STG.E.U8 desc[UR36][R8.64], R18 ;  /* 0x0000001208007986 */ /* 0x0001e2000c101124 */
[----:B------:R-:W-:Y:S05]  /*5ba0*/  BRA `(.L_x_19849) ;  /* 0x0000000c00347947 */ /* 0x000fea0003800000 */
.L_x_19846:
        /* <DEDUP_REMOVED lines=8> */
.L_x_19851:
[----:B------:R0:W-:Y:S01]  /*5c30*/  STG.E desc[UR36][R8.64], R18 ;  /* 0x0000001208007986 */ /* 0x0001e2000c101924 */
[----:B------:R-:W-:Y:S05]  /*5c40*/  BRA `(.L_x_19849) ;  /* 0x0000000c000c7947 */ /* 0x000fea0003800000 */
.L_x_19850:
[----:B------:R0:W-:Y:S01]  /*5c50*/  STG.E.U16 desc[UR36][R8.64], R18 ;  /* 0x0000001208007986 */ /* 0x0001e2000c101524 */
[----:B------:R-:W-:Y:S05]  /*5c60*/  BRA `(.L_x_19849) ;  /* 0x0000000c00047947 */ /* 0x000fea0003800000 */
.L_x_19845:
        /* <DEDUP_REMOVED lines=9> */
.L_x_19853:
[----:B------:R-:W0:Y:S02]  /*5d00*/  I2F.S64 R0, R26 ;  /* 0x0000001a00007312 */ /* 0x000e240000301400 */
[----:B0-----:R-:W-:-:S05]  /*5d10*/  F2FP.F16.F32.PACK_AB R0, RZ, R0 ;  /* 0x00000000ff00723e */ /* 0x001fca00000000ff */
[----:B------:R0:W-:Y:S01]  /*5d20*/  STG.E.U16 desc[UR36][R8.64], R0 ;  /* 0x0000000008007986 */ /* 0x0001e2000c101524 */
[----:B------:R-:W-:Y:S05]  /*5d30*/  BRA `(.L_x_19849) ;  /* 0x0000000800d07947 */ /* 0x000fea0003800000 */
.L_x_19852:
        /* <DEDUP_REMOVED lines=10> */
.L_x_19855:
[----:B------:R-:W0:Y:S02]  /*5de0*/  I2F.S64 R26, R26 ;  /* 0x0000001a001a7312 */ /* 0x000e240000301400 */
[----:B0-----:R-:W-:-:S04]  /*5df0*/  F2FP.F16.F32.PACK_AB R3, RZ, R26 ;  /* 0x0000001aff03723e */ /* 0x001fc800000000ff */
[----:B------:R-:W-:-:S05]  /*5e00*/  PRMT R3, R3, 0x5410, RZ ;  /* 0x0000541003037816 */ /* 0x000fca00000000ff */
[----:B------:R0:W-:Y:S01]  /*5e10*/  STG.E desc[UR36][R8.64], R3 ;  /* 0x0000000308007986 */ /* 0x0001e2000c101924 */
[----:B------:R-:W-:Y:S05]  /*5e20*/  BRA `(.L_x_19849) ;  /* 0x0000000800947947 */ /* 0x000fea0003800000 */
.L_x_19854:
[----:B------:R-:W0:Y:S02]  /*5e30*/  I2F.F64.S64 R26, R26 ;  /* 0x0000001a001a7312 */ /* 0x000e240000301c00 */
[----:B0-----:R0:W-:Y:S01]  /*5e40*/  STG.E.64 desc[UR36][R8.64], R26 ;  /* 0x0000001a08007986 */ /* 0x0011e2000c101b24 */
[----:B------:R-:W-:Y:S05]  /*5e50*/  BRA `(.L_x_19849) ;  /* 0x0000000800887947 */ /* 0x000fea0003800000 */
.L_x_19844:
        /* <DEDUP_REMOVED lines=12> */
.L_x_19859:
        /* <DEDUP_REMOVED lines=17> */
.L_x_19862:
[----:B------:R-:W-:-:S04]  /*6030*/  SHF.R.U32.HI R3, RZ, 0x18, R27 ;  /* 0x00000018ff037819 */ /* 0x000fc8000001161b */
[----:B------:R-:W-:-:S04]  /*6040*/  LOP3.LUT R0, R0, 0x80, R3, 0xf8, !PT ;  /* 0x0000008000007812 */ /* 0x000fc800078ef803 */
[----:B------:R-:W-:-:S07]  /*6050*/  PRMT R4, R0, 0x7610, R4 ;  /* 0x0000761000047816 */ /* 0x000fce0000000004 */
.L_x_19861:
[----:B------:R-:W-:Y:S05]  /*6060*/  BSYNC.RECONVERGENT B0 ;  /* 0x0000000000007941 */ /* 0x000fea0003800200 */
.L_x_19860:
[----:B------:R0:W-:Y:S01]  /*6070*/  STG.E.U8 desc[UR36][R8.64], R4 ;  /* 0x0000000408007986 */ /* 0x0001e2000c101124 */
[----:B------:R-:W-:Y:S05]  /*6080*/  BRA `(.L_x_19849) ;  /* 0x0000000400fc7947 */ /* 0x000fea0003800000 */
.L_x_19858:
        /* <DEDUP_REMOVED lines=17> */
.L_x_19865:
[----:B------:R-:W-:-:S04]  /*61a0*/  SHF.R.U32.HI R3, RZ, 0x18, R27 ;  /* 0x00000018ff037819 */ /* 0x000fc8000001161b */
[----:B------:R-:W-:-:S04]  /*61b0*/  LOP3.LUT R0, R0, 0x80, R3, 0xf8, !PT ;  /* 0x0000008000007812 */ /* 0x000fc800078ef803 */
[----:B------:R-:W-:-:S07]  /*61c0*/  PRMT R4, R0, 0x7610, R4 ;  /* 0x0000761000047816 */ /* 0x000fce0000000004 */
.L_x_19864:
[----:B------:R-:W-:Y:S05]  /*61d0*/  BSYNC.RECONVERGENT B0 ;  /* 0x0000000000007941 */ /* 0x000fea0003800200 */
.L_x_19863:
[----:B------:R0:W-:Y:S01]  /*61e0*/  STG.E.U8 desc[UR36][R8.64], R4 ;  /* 0x0000000408007986 */ /* 0x0001e2000c101124 */
[----:B------:R-:W-:Y:S05]  /*61f0*/  BRA `(.L_x_19849) ;  /* 0x0000000400a07947 */ /* 0x000fea0003800000 */
.L_x_19857:
        /* <DEDUP_REMOVED lines=22> */
.L_x_19867:
[----:B------:R0:W-:Y:S01]  /*6360*/  STG.E.64 desc[UR36][R8.64], R26 ;  /* 0x0000001a08007986 */ /* 0x0001e2000c101b24 */
[----:B------:R-:W-:Y:S05]  /*6370*/  BRA `(.L_x_19849) ;  /* 0x0000000400407947 */ /* 0x000fea0003800000 */
.L_x_19866:
[----:B------:R0:W-:Y:S01]  /*6380*/  STG.E desc[UR36][R8.64], R18 ;  /* 0x0000001208007986 */ /* 0x0001e2000c101924 */
[----:B------:R-:W-:Y:S05]  /*6390*/  BRA `(.L_x_19849) ;  /* 0x0000000400387947 */ /* 0x000fea0003800000 */
.L_x_19856:
        /* <DEDUP_REMOVED lines=11> */
.L_x_19869:
[----:B------:R-:W0:Y:S01]  /*6450*/  I2F.F64.S64 R4, R26 ;  /* 0x0000001a00047312 */ /* 0x000e220000301c00 */
[----:B------:R-:W-:-:S05]  /*6460*/  CS2R R6, SRZ ;  /* 0x0000000000067805 */ /* 0x000fca000001ff00 */
[----:B0-----:R4:W-:Y:S01]  /*6470*/  STG.E.128 desc[UR36][R8.64], R4 ;  /* 0x0000000408007986 */ /* 0x0019e2000c101d24 */
[----:B------:R-:W-:Y:S05]  /*6480*/  BRA `(.L_x_19849) ;  /* 0x0000000000fc7947 */ /* 0x000fea0003800000 */
.L_x_19868:
[----:B------:R-:W-:-:S13]  /*6490*/  ISETP.NE.AND P0, PT, R0, 0xf, PT ;  /* 0x0000000f0000780c */ /* 0x000fda0003f05270 */
[----:B------:R-:W-:Y:S05]  /*64a0*/  @!P0 BRA `(.L_x_19870) ;  /* 0x0000000000e88947 */ /* 0x000fea0003800000 */
[----:B------:R-:W-:-:S13]  /*64b0*/  ISETP.NE.AND P0, PT, R0, 0x17, PT ;  /* 0x000000170000780c */ /* 0x000fda0003f05270 */
[----:B------:R-:W-:Y:S05]  /*64c0*/  @!P0 BRA `(.L_x_19871) ;  /* 0x0000000000908947 */ /* 0x000fea0003800000 */
[----:B------:R-:W-:-:S13]  /*64d0*/  ISETP.NE.AND P0, PT, R0, 0x18, PT ;  /* 0x000000180000780c */ /* 0x000fda0003f05270 */
[----:B------:R-:W-:Y:S05]  /*64e0*/  @!P0 BRA `(.L_x_19872) ;  /* 0x0000000000448947 */ /* 0x000fea0003800000 */
.L_x_19848:
        /* <DEDUP_REMOVED lines=16> */
.L_x_19873:
[----:B------:R-:W-:Y:S05]  /*65f0*/  BRA `(.L_x_19849) ;  /* 0x0000000000a07947 */ /* 0x000fea0003800000 */
.L_x_19872:
        /* <DEDUP_REMOVED lines=13> */
.L_x_19875:
[----:B------:R-:W-:Y:S05]  /*66d0*/  BSYNC.RECONVERGENT B0 ;  /* 0x0000000000007941 */ /* 0x000fea0003800200 */
.L_x_19874:
[----:B------:R-:W-:-:S05]  /*66e0*/  LOP3.LUT R3, R0, 0x80, R3, 0xf8, !PT ;  /* 0x0000008000037812 */ /* 0x000fca00078ef803 */
[----:B------:R2:W-:Y:S01]  /*66f0*/  STG.E.U8 desc[UR36][R8.64], R3 ;  /* 0x0000000308007986 */ /* 0x0005e2000c101124 */
[----:B------:R-:W-:Y:S05]  /*6700*/  BRA `(.L_x_19849) ;  /* 0x00000000005c7947 */ /* 0x000fea0003800000 */
.L_x_19871:
        /* <DEDUP_REMOVED lines=12> */
.L_x_19877:
[----:B------:R-:W-:Y:S01]  /*67d0*/  IMAD.MOV.U32 R0, RZ, RZ, 0x7f ;  /* 0x0000007fff007424 */ /* 0x000fe200078e00ff */
[----:B------:R-:W-:-:S04]  /*67e0*/  ISETP.GT.U32.AND P0, PT, R3, 0x7f800000, PT ;  /* 0x7f8000000300780c */ /* 0x000fc80003f04070 */
[----:B------:R-:W-:-:S09]  /*67f0*/  SEL R0, R0, 0x7c, P0 ;  /* 0x0000007c00007807 */ /* 0x000fd20000000000 */
.L_x_19878:
[----:B------:R-:W-:Y:S05]  /*6800*/  BSYNC.RECONVERGENT B0 ;  /* 0x0000000000007941 */ /* 0x000fea0003800200 */
.L_x_19876:
[----:B------:R-:W-:-:S04]  /*6810*/  SHF.R.U32.HI R3, RZ, 0x18, R27 ;  /* 0x00000018ff037819 */ /* 0x000fc8000001161b */
[----:B------:R-:W-:-:S05]  /*6820*/  LOP3.LUT R3, R0, 0x80, R3, 0xf8, !PT ;  /* 0x0000008000037812 */ /* 0x000fca00078ef803 */
[----:B------:R1:W-:Y:S01]  /*6830*/  STG.E.U8 desc[UR36][R8.64], R3 ;  /* 0x0000000308007986 */ /* 0x0003e2000c101124 */
[----:B------:R-:W-:Y:S05]  /*6840*/  BRA `(.L_x_19849) ;  /* 0x00000000000c7947 */ /* 0x000fea0003800000 */
.L_x_19870:
[----:B------:R-:W0:Y:S02]  /*6850*/  I2F.S64 R0, R26 ;  /* 0x0000001a00007312 */ /* 0x000e240000301400 */
[----:B0-----:R-:W-:-:S05]  /*6860*/  F2FP.BF16.F32.PACK_AB R0, RZ, R0 ;  /* 0x00000000ff00723e */ /* 0x001fca00000010ff */
[----:B------:R0:W-:Y:S02]  /*6870*/  STG.E.U16 desc[UR36][R8.64], R0 ;  /* 0x0000000008007986 */ /* 0x0001e4000c101524 */
.L_x_19849:
[----:B------:R-:W-:-:S07]  /*6880*/  VIADD R19, R19, 0x80 ;  /* 0x0000008013137836 */ /* 0x000fce0000000000 */
.L_x_19808:
[----:B------:R-:W-:Y:S05]  /*6890*/  BSYNC.RECONVERGENT B7 ;  /* 0x0000000000077941 */ /* 0x000fea0003800200 */
.L_x_19769:
[----:B------:R-:W-:-:S13]  /*68a0*/  ISETP.GE.AND P0, PT, R19, R16, PT ;  /* 0x000000101300720c */ /* 0x000fda0003f06270 */
[----:B------:R-:W-:Y:S05]  /*68b0*/  @P0 EXIT ;  /* 0x000000000000094d */ /* 0x000fea0003800000 */
[----:B0--34-:R-:W0:Y:S01]  /*68c0*/  LDC.64 R4, c[0x0][0x398] ;  /* 0x0000e600ff047b82 */ /* 0x019e220000000a00 */
[----:B------:R-:W1:Y:S01]  /*68d0*/  LDCU UR4, c[0x0][0x3b8] ;  /* 0x00007700ff0477ac */ /* 0x000e620008000800 */
[----:B------:R-:W-:Y:S01]  /*68e0*/  PRMT R0, R17, 0x9910, RZ ;  /* 0x0000991011007816 */ /* 0x000fe200000000ff */
[----:B------:R-:W-:-:S03]  /*68f0*/  IMAD R2, R2, 0x200, R19 ;  /* 0x0000020002027824 */ /* 0x000fc600078e0213 */
[----:B------:R-:W-:Y:S01]  /*6900*/  ISETP.GT.AND P1, PT, R0, 0x9, PT ;  /* 0x000000090000780c */ /* 0x000fe20003f24270 */
[----:B-12---:R-:W-:-:S05]  /*6910*/  IMAD R3, R2, UR4, RZ ;  /* 0x0000000402037c24 */ /* 0x006fca000f8e02ff */
        /* <DEDUP_REMOVED lines=13> */
.L_x_19882:
[----:B------:R-:W-:Y:S01]  /*69f0*/  STG.E.U8 desc[UR36][R2.64], R22 ;  /* 0x0000001602007986 */ /* 0x000fe2000c101124 */
[----:B------:R-:W-:Y:S05]  /*6a00*/  EXIT ;  /* 0x000000000000794d */ /* 0x000fea0003800000 */
.L_x_19881:
[----:B------:R-:W-:-:S13]  /*6a10*/  ISETP.NE.AND P0, PT, R0, 0x2, PT ;  /* 0x000000020000780c */ /* 0x000fda0003f05270 */
[----:B------:R-:W-:Y:S05]  /*6a20*/  @!P0 BRA `(.L_x_19884) ;  /* 0x0000000000208947 */ /* 0x000fea0003800000 */
[----:B------:R-:W-:-:S13]  /*6a30*/  ISETP.NE.AND P0, PT, R0, 0x3, PT ;  /* 0x000000030000780c */ /* 0x000fda0003f05270 */
[----:B------:R-:W-:Y:S05]  /*6a40*/  @!P0 BRA `(.L_x_19885) ;  /* 0x0000000000108947 */ /* 0x000fea0003800000 */
[----:B------:R-:W-:-:S13]  /*6a50*/  ISETP.NE.AND P0, PT, R0, 0x4, PT ;  /* 0x000000040000780c */ /* 0x000fda0003f05270 */
[----:B------:R-:W-:Y:S05]  /*6a60*/  @P0 BRA `(.L_x_19883) ;  /* 0x0000000800380947 */ /* 0x000fea0003800000 */
[----:B------:R-:W-:Y:S01]  /*6a70*/  STG.E.64 desc[UR36][R2.64], R22 ;  /* 0x0000001602007986 */ /* 0x000fe2000c101b24 */
[----:B------:R-:W-:Y:S05]  /*6a80*/  EXIT ;  /* 0x000000000000794d */ /* 0x000fea0003800000 */
.L_x_19885:
[----:B------:R-:W-:Y:S01]  /*6a90*/  STG.E desc[UR36][R2.64], R22 ;  /* 0x0000001602007986 */ /* 0x000fe2000c101924 */
[----:B------:R-:W-:Y:S05]  /*6aa0*/  EXIT ;  /* 0x000000000000794d */ /* 0x000fea0003800000 */
.L_x_19884:
[----:B------:R-:W-:Y:S01]  /*6ab0*/  STG.E.U16 desc[UR36][R2.64], R22 ;  /* 0x0000001602007986 */ /* 0x000fe2000c101524 */
[----:B------:R-:W-:Y:S05]  /*6ac0*/  EXIT ;  /* 0x000000000000794d */ /* 0x000fea0003800000 */
.L_x_19880:
[----:B------:R-:W-:-:S13]  /*6ad0*/  ISETP.GT.AND P0, PT, R0, 0x6, PT ;  /* 0x000000060000780c */ /* 0x000fda0003f04270 */
[----:B------:R-:W-:Y:S05]  /*6ae0*/  @P0 BRA `(.L_x_19886) ;  /* 0x00000000002c0947 */ /* 0x000fea0003800000 */
[----:B------:R-:W-:-:S13]  /*6af0*/  ISETP.NE.AND P0, PT, R0, 0x5, PT ;  /* 0x000000050000780c */ /* 0x000fda0003f05270 */
[----:B------:R-:W-:Y:S05]  /*6b00*/  @!P0 BRA `(.L_x_19887) ;  /* 0x0000000000148947 */ /* 0x000fea0003800000 */
[----:B------:R-:W-:-:S13]  /*6b10*/  ISETP.NE.AND P0, PT, R0, 0x6, PT ;  /* 0x000000060000780c */ /* 0x000fda0003f05270 */
[----:B------:R-:W-:Y:S05]  /*6b20*/  @P0 BRA `(.L_x_19883) ;  /* 0x0000000800080947 */ /* 0x000fea0003800000 */
[----:B------:R-:W0:Y:S02]  /*6b30*/  I2F.S64 R23, R22 ;  /* 0x0000001600177312 */ /* 0x000e240000301400 */
[----:B0-----:R-:W-:Y:S01]  /*6b40*/  STG.E desc[UR36][R2.64], R23 ;  /* 0x0000001702007986 */ /* 0x001fe2000c101924 */
[----:B------:R-:W-:Y:S05]  /*6b50*/  EXIT ;  /* 0x000000000000794d */ /* 0x000fea0003800000 */
.L_x_19887:
[----:B------:R-:W0:Y:S02]  /*6b60*/  I2F.S64 R0, R22 ;  /* 0x0000001600007312 */ /* 0x000e240000301400 */
[----:B0-----:R-:W-:-:S05]  /*6b70*/  F2FP.F16.F32.PACK_AB R0, RZ, R0 ;  /* 0x00000000ff00723e */ /* 0x001fca00000000ff */
[----:B------:R-:W-:Y:S01]  /*6b80*/  STG.E.U16 desc[UR36][R2.64], R0 ;  /* 0x0000000002007986 */ /* 0x000fe2000c101524 */
[----:B------:R-:W-:Y:S05]  /*6b90*/  EXIT ;  /* 0x000000000000794d */ /* 0x000fea0003800000 */
.L_x_19886:
        /* <DEDUP_REMOVED lines=8> */
[----:B0-----:R-:W-:Y:S01]  /*6c20*/  STG.E.64 desc[UR36][R2.64], R4 ;  /* 0x0000000402007986 */ /* 0x001fe2000c101b24 */
[----:B------:R-:W-:Y:S05]  /*6c30*/  EXIT ;  /* 0x000000000000794d */ /* 0x000fea0003800000 */
.L_x_19889:
[----:B------:R-:W0:Y:S02]  /*6c40*/  I2F.S64 R22, R22 ;  /* 0x0000001600167312 */ /* 0x000e240000301400 */
[----:B0-----:R-:W-:-:S04]  /*6c50*/  F2FP.F16.F32.PACK_AB R5, RZ, R22 ;  /* 0x00000016ff05723e */ /* 0x001fc800000000ff */
[----:B------:R-:W-:-:S05]  /*6c60*/  PRMT R5, R5, 0x5410, RZ ;  /* 0x0000541005057816 */ /* 0x000fca00000000ff */
[----:B------:R-:W-:Y:S01]  /*6c70*/  STG.E desc[UR36][R2.64], R5 ;  /* 0x0000000502007986 */ /* 0x000fe2000c101924 */
[----:B------:R-:W-:Y:S05]  /*6c80*/  EXIT ;  /* 0x000000000000794d */ /* 0x000fea0003800000 */
.L_x_19888:
[----:B------:R-:W0:Y:S02]  /*6c90*/  I2F.F64.S64 R22, R22 ;  /* 0x0000001600167312 */ /* 0x000e240000301c00 */
[----:B0-----:R-:W-:Y:S01]  /*6ca0*/  STG.E.64 desc[UR36][R2.64], R22 ;  /* 0x0000001602007986 */ /* 0x001fe2000c101b24 */
[----:B------:R-:W-:Y:S05]  /*6cb0*/  EXIT ;  /* 0x000000000000794d */ /* 0x000fea0003800000 */
.L_x_19879:
        /* <DEDUP_REMOVED lines=12> */
.L_x_19893:
        /* <DEDUP_REMOVED lines=18> */
.L_x_19896:
[----:B------:R-:W-:-:S04]  /*6ea0*/  SHF.R.U32.HI R5, RZ, 0x18, R5 ;  /* 0x00000018ff057819 */ /* 0x000fc80000011605 */
[----:B------:R-:W-:-:S07]  /*6eb0*/  LOP3.LUT R0, R0, 0x80, R5, 0xf8, !PT ;  /* 0x0000008000007812 */ /* 0x000fce00078ef805 */
.L_x_19895:
[----:B------:R-:W-:Y:S05]  /*6ec0*/  BSYNC.RECONVERGENT B0 ;  /* 0x0000000000007941 */ /* 0x000fea0003800200 */
.L_x_19894:
[----:B------:R-:W-:Y:S01]  /*6ed0*/  STG.E.U8 desc[UR36][R2.64], R0 ;  /* 0x0000000002007986 */ /* 0x000fe2000c101124 */
[----:B------:R-:W-:Y:S05]  /*6ee0*/  EXIT ;  /* 0x000000000000794d */ /* 0x000fea0003800000 */
.L_x_19892:
        /* <DEDUP_REMOVED lines=18> */
.L_x_19899:
[----:B------:R-:W-:-:S04]  /*7010*/  SHF.R.U32.HI R5, RZ, 0x18, R5 ;  /* 0x00000018ff057819 */ /* 0x000fc80000011605 */
[----:B------:R-:W-:-:S07]  /*7020*/  LOP3.LUT R0, R0, 0x80, R5, 0xf8, !PT ;  /* 0x0000008000007812 */ /* 0x000fce00078ef805 */
.L_x_19898:
[----:B------:R-:W-:Y:S05]  /*7030*/  BSYNC.RECONVERGENT B0 ;  /* 0x0000000000007941 */ /* 0x000fea0003800200 */
.L_x_19897:
[----:B------:R-:W-:Y:S01]  /*7040*/  STG.E.U8 desc[UR36][R2.64], R0 ;  /* 0x0000000002007986 */ /* 0x000fe2000c101124 */
[----:B------:R-:W-:Y:S05]  /*7050*/  EXIT ;  /* 0x000000000000794d */ /* 0x000fea0003800000 */
.L_x_19891:
        /* <DEDUP_REMOVED lines=22> */
.L_x_19901:
[----:B------:R-:W-:Y:S01]  /*71c0*/  STG.E.64 desc[UR36][R2.64], R22 ;  /* 0x0000001602007986 */ /* 0x000fe2000c101b24 */
[----:B------:R-:W-:Y:S05]  /*71d0*/  EXIT ;  /* 0x000000000000794d */ /* 0x000fea0003800000 */
.L_x_19900:
[----:B------:R-:W-:Y:S01]  /*71e0*/  STG.E desc[UR36][R2.64], R22 ;  /* 0x0000001602007986 */ /* 0x000fe2000c101924 */
[----:B------:R-:W-:Y:S05]  /*71f0*/  EXIT ;  /* 0x000000000000794d */ /* 0x000fea0003800000 */
.L_x_19890:
        /* <DEDUP_REMOVED lines=9> */
[----:B------:R-:W-:Y:S01]  /*7290*/  STG.E.U8 desc[UR36][R2.64], R5 ;  /* 0x0000000502007986 */ /* 0x000fe2000c101124 */
[----:B------:R-:W-:Y:S05]  /*72a0*/  EXIT ;  /* 0x000000000000794d */ /* 0x000fea0003800000 */
.L_x_19903:
[----:B------:R-:W0:Y:S01]  /*72b0*/  I2F.F64.S64 R4, R22 ;  /* 0x0000001600047312 */ /* 0x000e220000301c00 */
[----:B------:R-:W-:-:S05]  /*72c0*/  CS2R R6, SRZ ;  /* 0x0000000000067805 */ /* 0x000fca000001ff00 */
[----:B0-----:R-:W-:Y:S01]  /*72d0*/  STG.E.128 desc[UR36][R2.64], R4 ;  /* 0x0000000402007986 */ /* 0x001fe2000c101d24 */
[----:B------:R-:W-:Y:S05]  /*72e0*/  EXIT ;  /* 0x000000000000794d */ /* 0x000fea0003800000 */
.L_x_19902:
[----:B------:R-:W-:-:S13]  /*72f0*/  ISETP.NE.AND P0, PT, R0, 0xf, PT ;  /* 0x0000000f0000780c */ /* 0x000fda0003f05270 */
[----:B------:R-:W-:Y:S05]  /*7300*/  @!P0 BRA `(.L_x_19904) ;  /* 0x0000000000e88947 */ /* 0x000fea0003800000 */
[----:B------:R-:W-:-:S13]  /*7310*/  ISETP.NE.AND P0, PT, R0, 0x17, PT ;  /* 0x000000170000780c */ /* 0x000fda0003f05270 */
[----:B------:R-:W-:Y:S05]  /*7320*/  @!P0 BRA `(.L_x_19905) ;  /* 0x0000000000908947 */ /* 0x000fea0003800000 */
[----:B------:R-:W-:-:S13]  /*7330*/  ISETP.NE.AND P0, PT, R0, 0x18, PT ;  /* 0x000000180000780c */ /* 0x000fda0003f05270 */
[----:B------:R-:W-:Y:S05]  /*7340*/  @!P0 BRA `(.L_x_19906) ;  /* 0x0000000000448947 */ /* 0x000fea0003800000 */
.L_x_19883:
        /* <DEDUP_REMOVED lines=16> */
.L_x_19907:
[----:B------:R-:W-:Y:S05]  /*7450*/  EXIT ;  /* 0x000000000000794d */ /* 0x000fea0003800000 */
.L_x_19906:
        /* <DEDUP_REMOVED lines=13> */
.L_x_19909:
[----:B------:R-:W-:Y:S05]  /*7530*/  BSYNC.RECONVERGENT B0 ;  /* 0x0000000000007941 */ /* 0x000fea0003800200 */
.L_x_19908:
[----:B------:R-:W-:-:S05]  /*7540*/  LOP3.LUT R5, R0, 0x80, R5, 0xf8, !PT ;  /* 0x0000008000057812 */ /* 0x000fca00078ef805 */
[----:B------:R-:W-:Y:S01]  /*7550*/  STG.E.U8 desc[UR36][R2.64], R5 ;  /* 0x0000000502007986 */ /* 0x000fe2000c101124 */
[----:B------:R-:W-:Y:S05]  /*7560*/  EXIT ;  /* 0x000000000000794d */ /* 0x000fea0003800000 */
.L_x_19905:
        /* <DEDUP_REMOVED lines=12> */
.L_x_19911:
[----:B------:R-:W-:Y:S01]  /*7630*/  IMAD.MOV.U32 R0, RZ, RZ, 0x7f ;  /* 0x0000007fff007424 */ /* 0x000fe200078e00ff */
[----:B------:R-:W-:-:S04]  /*7640*/  ISETP.GT.U32.AND P0, PT, R4, 0x7f800000, PT ;  /* 0x7f8000000400780c */ /* 0x000fc80003f04070 */
[----:B------:R-:W-:-:S09]  /*7650*/  SEL R0, R0, 0x7c, P0 ;  /* 0x0000007c00007807 */ /* 0x000fd20000000000 */
.L_x_19912:
[----:B------:R-:W-:Y:S05]  /*7660*/  BSYNC.RECONVERGENT B0 ;  /* 0x0000000000007941 */ /* 0x000fea0003800200 */
.L_x_19910:
[----:B------:R-:W-:-:S04]  /*7670*/  SHF.R.U32.HI R5, RZ, 0x18, R5 ;  /* 0x00000018ff057819 */ /* 0x000fc80000011605 */
[----:B------:R-:W-:-:S05]  /*7680*/  LOP3.LUT R5, R0, 0x80, R5, 0xf8, !PT ;  /* 0x0000008000057812 */ /* 0x000fca00078ef805 */
[----:B------:R-:W-:Y:S01]  /*7690*/  STG.E.U8 desc[UR36][R2.64], R5 ;  /* 0x0000000502007986 */ /* 0x000fe2000c101124 */
[----:B------:R-:W-:Y:S05]  /*76a0*/  EXIT ;  /* 0x000000000000794d */ /* 0x000fea0003800000 */
.L_x_19904:
[----:B------:R-:W0:Y:S02]  /*76b0*/  I2F.S64 R0, R22 ;  /* 0x0000001600007312 */ /* 0x000e240000301400 */
[----:B0-----:R-:W-:-:S05]  /*76c0*/  F2FP.BF16.F32.PACK_AB R0, RZ, R0 ;  /* 0x00000000ff00723e */ /* 0x001fca00000010ff */
[----:B------:R-:W-:Y:S01]  /*76d0*/  STG.E.U16 desc[UR36][R2.64], R0 ;  /* 0x0000000002007986 */ /* 0x000fe2000c101524 */
[----:B------:R-:W-:Y:S05]  /*76e0*/  EXIT ;  /* 0x000000000000794d */ /* 0x000fea0003800000 */
.L_x_19913:
        /* <DEDUP_REMOVED lines=9> */
.L_x_41853:


//--------------------- .text._ZN2at6native18elementwise_kernelILi128ELi2EZNS0_22gpu_kernel_impl_nocastINS0_13AUnaryFunctorIlllZZZNS0_19minimum_kernel_cudaERNS_18TensorIteratorBaseEENKUlvE_clEvENKUlvE2_clEvEUlllE_EEEEvS5_RKT_EUliE_EEviT1_ --------------------------
	.section	.text._ZN2at6native18elementwise_kernelILi128ELi2EZNS0_22gpu_kernel_impl_nocastINS0_13AUnaryFunctorIlllZZZNS0_19minimum_kernel_cudaERNS_18TensorIteratorBaseEENKUlvE_clEvENKUlvE2_clEvEUlllE_EEEEvS5_RKT_EUliE_EEviT1_,"ax",@progbits
	.align	128
        .global         _ZN2at6native18elementwise_kernelILi128ELi2EZNS0_22gpu_kernel_impl_nocastINS0_13AUnaryFunctorIlllZZZNS0_19minimum_kernel_cudaERNS_18TensorIteratorBaseEENKUlvE_clEvENKUlvE2_clEvEUlllE_EEEEvS5_RKT_EUliE_EEviT1_
        .type           _ZN2at6native18elementwise_kernelILi128ELi2EZNS0_22gpu_kernel_impl_nocastINS0_13AUnaryFunctorIlllZZZNS0_19minimum_kernel_cudaERNS_18TensorIteratorBaseEENKUlvE_clEvENKUlvE2_clEvEUlllE_EEEEvS5_RKT_EUliE_EEviT1_,@function
        .size           _ZN2at6native18elementwise_kernelILi128ELi2EZNS0_22gpu_kernel_impl_nocastINS0_13AUnaryFunctorIlllZZZNS0_19minimum_kernel_cudaERNS_18TensorIteratorBaseEENKUlvE_clEvENKUlvE2_clEvEUlllE_EEEEvS5_RKT_EUliE_EEviT1_,(.L_x_41854 - _ZN2at6native18elementwise_kernelILi128ELi2EZNS0_22gpu_kernel_impl_nocastINS0_13AUnaryFunctorIlllZZZNS0_19minimum_kernel_cudaERNS_18TensorIteratorBaseEENKUlvE_clEvENKUlvE2_clEvEUlllE_EEEEvS5_RKT_EUliE_EEviT1_)
        .other          _ZN2at6native18elementwise_kernelILi128ELi2EZNS0_22gpu_kernel_impl_nocastINS0_13AUnaryFunctorIlllZZZNS0_19minimum_kernel_cudaERNS_18TensorIteratorBaseEENKUlvE_clEvENKUlvE2_clEvEUlllE_EEEEvS5_RKT_EUliE_EEviT1_,@"STO_CUDA_ENTRY STV_DEFAULT"
_ZN2at6native18elementwise_kernelILi128ELi2EZNS0_22gpu_kernel_impl_nocastINS0_13AUnaryFunctorIlllZZZNS0_19minimum_kernel_cudaERNS_18TensorIteratorBaseEENKUlvE_clEvENKUlvE2_clEvEUlllE_EEEEvS5_RKT_EUliE_EEviT1_:
.text._ZN2at6native18elementwise_kernelILi128ELi2EZNS0_22gpu_kernel_impl_nocastINS0_13AUnaryFunctorIlllZZZNS0_19minimum_kernel_cudaERNS_18TensorIteratorBaseEENKUlvE_clEvENKUlvE2_clEvEUlllE_EEEEvS5_RKT_EUliE_EEviT1_:
        /* <DEDUP_REMOVED lines=15> */
[----:B0-----:R-:W1:Y:S07]  /*00f0*/  LDG.E.64 R4, desc[UR6][R4.64] ;  /* 0x0000000604047981 */ /* 0x001e6e000c1e1b00 */
[----:B------:R-:W0:Y:S01]  /*0100*/  LDC.64 R6, c[0x0][0x580] ;  /* 0x00016000ff067b82 */ /* 0x000e220000000a00 */
[----:B------:R-:W-:-:S02]  /*0110*/  IADD3 R3, PT, PT, R3, 0x80, RZ ;  /* 0x0000008003037810 */ /* 0x000fc40007ffe0ff */
[----:B-1----:R-:W-:-:S04]  /*0120*/  ISETP.LT.U32.AND P0, PT, R4, R8, PT ;  /* 0x000000080400720c */ /* 0x002fc80003f01070 */
[----:B------:R-:W-:-:S04]  /*0130*/  ISETP.LT.AND.EX P0, PT, R5, R9, PT, P0 ;  /* 0x000000090500720c */ /* 0x000fc80003f01300 */
[----:B------:R-:W-:Y:S02]  /*0140*/  SEL R8, R4, R8, P0 ;  /* 0x0000000804087207 */ /* 0x000fe40000000000 */
[----:B------:R-:W-:-:S05]  /*0150*/  SEL R9, R5, R9, P0 ;  /* 0x0000000905097207 */ /* 0x000fca0000000000 */
[----:B0-----:R0:W-:Y:S02]  /*0160*/  STG.E.64 desc[UR6][R6.64], R8 ;  /* 0x0000000806007986 */ /* 0x0011e4000c101b06 */
.L_x_19916:
[----:B------:R-:W-:Y:S05]  /*0170*/  BSYNC.RECONVERGENT B0 ;  /* 0x0000000000007941 */ /* 0x000fea0003800200 */
.L_x_19915:
[----:B------:R-:W-:-:S13]  /*0180*/  ISETP.GE.AND P0, PT, R3, UR4, PT ;  /* 0x0000000403007c0c */ /* 0x000fda000bf06270 */
[----:B------:R-:W-:Y:S05]  /*0190*/  @P0 EXIT ;  /* 0x000000000000094d */ /* 0x000fea0003800000 */
[----:B------:R-:W1:Y:S08]  /*01a0*/  LDC.64 R4, c[0x0][0x588] ;  /* 0x00016200ff047b82 */ /* 0x000e700000000a00 */
[----:B0-----:R-:W0:Y:S01]  /*01b0*/  LDC.64 R8, c[0x0][0x598] ;  /* 0x00016600ff087b82 */ /* 0x001e220000000a00 */
[----:B-1----:R-:W0:Y:S07]  /*01c0*/  LDG.E.64 R2, desc[UR6][R4.64] ;  /* 0x0000000604027981 */ /* 0x002e2e000c1e1b00 */
[----:B------:R-:W1:Y:S01]  /*01d0*/  LDC.64 R6, c[0x0][0x580] ;  /* 0x00016000ff067b82 */ /* 0x000e620000000a00 */
[----:B0-----:R-:W-:-:S04]  /*01e0*/  ISETP.LT.U32.AND P0, PT, R2, R8, PT ;  /* 0x000000080200720c */ /* 0x001fc80003f01070 */
[----:B------:R-:W-:-:S04]  /*01f0*/  ISETP.LT.AND.EX P0, PT, R3, R9, PT, P0 ;  /* 0x000000090300720c */ /* 0x000fc80003f01300 */
[----:B------:R-:W-:Y:S02]  /*0200*/  SEL R2, R2, R8, P0 ;  /* 0x0000000802027207 */ /* 0x000fe40000000000 */
[----:B------:R-:W-:-:S05]  /*0210*/  SEL R3, R3, R9, P0 ;  /* 0x0000000903037207 */ /* 0x000fca0000000000 */
[----:B-1----:R-:W-:Y:S01]  /*0220*/  STG.E.64 desc[UR6][R6.64], R2 ;  /* 0x0000000206007986 */ /* 0x002fe2000c101b06 */
[----:B------:R-:W-:Y:S05]  /*0230*/  EXIT ;  /* 0x000000000000794d */ /* 0x000fea0003800000 */
.L_x_19914:
        /* <DEDUP_REMOVED lines=300> */
[----:B--2---:R-:W-:Y:S02]  /*1500*/  IMAD R5, R6, UR10, R5 ;  /* 0x0000000a06057c24 */ /* 0x004fe4000f8e0205 */
[----:B0-----:R-:W-:Y:S02]  /*1510*/  @P0 IMAD R10, R10, R17, R11 ;  /* 0x000000110a0a0224 */ /* 0x001fe400078e020b */
[----:B------:R-:W-:Y:S02]  /*1520*/  IMAD R4, R6, UR11, R4 ;  /* 0x0000000b06047c24 */ /* 0x000fe4000f8e0204 */
[C---:B-1----:R-:W-:Y:S02]  /*1530*/  @P0 IMAD R5, R10.reuse, R8, R5 ;  /* 0x000000080a050224 */ /* 0x042fe400078e0205 */
[----:B------:R-:W-:-:S07]  /*1540*/  @P0 IMAD R4, R10, R9, R4 ;  /* 0x000000090a040224 */ /* 0x000fce00078e0204 */
.L_x_19919:
[----:B------:R-:W0:Y:S02]  /*1550*/  LDCU.128 UR8, c[0x0][0x580] ;  /* 0x0000b000ff0877ac */ /* 0x000e240008000c00 */
[----:B0-----:R-:W-:-:S04]  /*1560*/  IADD3 R6, P0, PT, R4, UR10, RZ ;  /* 0x0000000a04067c10 */ /* 0x001fc8000ff1e0ff */
[----:B------:R-:W-:Y:S01]  /*1570*/  IADD3.X R7, PT, PT, RZ, UR11, RZ, P0, !PT ;  /* 0x0000000bff077c10 */ /* 0x000fe200087fe4ff */
[----:B------:R-:W0:Y:S05]  /*1580*/  LDCU.64 UR10, c[0x0][0x598] ;  /* 0x0000b300ff0a77ac */ /* 0x000e2a0008000a00 */
[----:B------:R-:W0:Y:S01]  /*1590*/  LDG.E.64 R6, desc[UR6][R6.64] ;  /* 0x0000000606067981 */ /* 0x000e22000c1e1b00 */
[----:B------:R-:W-:Y:S02]  /*15a0*/  IADD3 R8, P1, PT, R5, UR8, RZ ;  /* 0x0000000805087c10 */ /* 0x000fe4000ff3e0ff */
[----:B------:R-:W-:Y:S02]  /*15b0*/  IADD3 R3, PT, PT, R3, 0x80, RZ ;  /* 0x0000008003037810 */ /* 0x000fe40007ffe0ff */
[----:B------:R-:W-:-:S02]  /*15c0*/  IADD3.X R9, PT, PT, RZ, UR9, RZ, P1, !PT ;  /* 0x00000009ff097c10 */ /* 0x000fc40008ffe4ff */
[----:B0-----:R-:W-:-:S04]  /*15d0*/  ISETP.LT.U32.AND P0, PT, R6, UR10, PT ;  /* 0x0000000a06007c0c */ /* 0x001fc8000bf01070 */
[----:B------:R-:W-:-:S04]  /*15e0*/  ISETP.LT.AND.EX P0, PT, R7, UR11, PT, P0 ;  /* 0x0000000b07007c0c */ /* 0x000fc8000bf01300 */
[----:B------:R-:W-:Y:S02]  /*15f0*/  SEL R4, R6, UR10, P0 ;  /* 0x0000000a06047c07 */ /* 0x000fe40008000000 */
[----:B------:R-:W-:-:S05]  /*1600*/  SEL R5, R7, UR11, P0 ;  /* 0x0000000b07057c07 */ /* 0x000fca0008000000 */
[----:B------:R0:W-:Y:S02]  /*1610*/  STG.E.64 desc[UR6][R8.64], R4 ;  /* 0x0000000408007986 */ /* 0x0001e4000c101b06 */
.L_x_19918:
[----:B------:R-:W-:Y:S05]  /*1620*/  BSYNC.RECONVERGENT B0 ;  /* 0x0000000000007941 */ /* 0x000fea0003800200 */
.L_x_19917:
        /* <DEDUP_REMOVED lines=300> */
.L_x_19920:
[----:B------:R-:W0:Y:S01]  /*28f0*/  LDCU.128 UR8, c[0x0][0x580] ;  /* 0x0000b000ff0877ac */ /* 0x000e220008000c00 */
[----:B------:R-:W1:Y:S01]  /*2900*/  LDCU.64 UR4, c[0x0][0x598] ;  /* 0x0000b300ff0477ac */ /* 0x000e620008000a00 */
[----:B0-----:R-:W-:-:S04]  /*2910*/  IADD3 R4, P0, PT, R2, UR10, RZ ;  /* 0x0000000a02047c10 */ /* 0x001fc8000ff1e0ff */
[----:B------:R-:W-:-:S06]  /*2920*/  IADD3.X R5, PT, PT, RZ, UR11, RZ, P0, !PT ;  /* 0x0000000bff057c10 */ /* 0x000fcc00087fe4ff */
[----:B------:R-:W1:Y:S01]  /*2930*/  LDG.E.64 R4, desc[UR6][R4.64] ;  /* 0x0000000604047981 */ /* 0x000e62000c1e1b00 */
[----:B------:R-:W-:-:S04]  /*2940*/  IADD3 R6, P1, PT, R3, UR8, RZ ;  /* 0x0000000803067c10 */ /* 0x000fc8000ff3e0ff */
[----:B------:R-:W-:Y:S02]  /*2950*/  IADD3.X R7, PT, PT, RZ, UR9, RZ, P1, !PT ;  /* 0x00000009ff077c10 */ /* 0x000fe40008ffe4ff */
[----:B-1----:R-:W-:-:S04]  /*2960*/  ISETP.LT.U32.AND P0, PT, R4, UR4, PT ;  /* 0x0000000404007c0c */ /* 0x002fc8000bf01070 */
[----:B------:R-:W-:-:S04]  /*2970*/  ISETP.LT.AND.EX P0, PT, R5, UR5, PT, P0 ;  /* 0x0000000505007c0c */ /* 0x000fc8000bf01300 */
[----:B------:R-:W-:Y:S02]  /*2980*/  SEL R2, R4, UR4, P0 ;  /* 0x0000000404027c07 */ /* 0x000fe40008000000 */
[----:B------:R-:W-:-:S05]  /*2990*/  SEL R3, R5, UR5, P0 ;  /* 0x0000000505037c07 */ /* 0x000fca0008000000 */
[----:B------:R-:W-:Y:S01]  /*29a0*/  STG.E.64 desc[UR6][R6.64], R2 ;  /* 0x0000000206007986 */ /* 0x000fe2000c101b06 */
[----:B------:R-:W-:Y:S05]  /*29b0*/  EXIT ;  /* 0x000000000000794d */ /* 0x000fea0003800000 */
.L_x_19921:
        /* <DEDUP_REMOVED lines=12> */
.L_x_41854:


//--------------------- .text._ZN2at6native27unrolled_elementwise_kernelINS0_13AUnaryFunctorIlllZZZNS0_19minimum_kernel_cudaERNS_18TensorIteratorBaseEENKUlvE_clEvENKUlvE2_clEvEUlllE_EESt5arrayIPcLm2EELi4E23TrivialOffsetCalculatorILi1EjESD_NS0_6memory15LoadWithoutCastENSE_16StoreWithoutCastEEEviT_T0_T2_T3_T4_T5_ --------------------------
	.section	.text._ZN2at6native27unrolled_elementwise_kernelINS0_13AUnaryFunctorIlllZZZNS0_19minimum_kernel_cudaERNS_18TensorIteratorBaseEENKUlvE_clEvENKUlvE2_clEvEUlllE_EESt5arrayIPcLm2EELi4E23TrivialOffsetCalculatorILi1EjESD_NS0_6memory15LoadWithoutCastENSE_16StoreWithoutCastEEEviT_T0_T2_T3_T4_T5_,"ax",@progbits
	.align	128
        .global         _ZN2at6native27unrolled_elementwise_kernelINS0_13AUnaryFunctorIlllZZZNS0_19minimum_kernel_cudaERNS_18TensorIteratorBaseEENKUlvE_clEvENKUlvE2_clEvEUlllE_EESt5arrayIPcLm2EELi4E23TrivialOffsetCalculatorILi1EjESD_NS0_6memory15LoadWithoutCastENSE_16StoreWithoutCastEEEviT_T0_T2_T3_T4_T5_
        .type           _ZN2at6native27unrolled_elementwise_kernelINS0_13AUnaryFunctorIlllZZZNS0_19minimum_kernel_cudaERNS_18TensorIteratorBaseEENKUlvE_clEvENKUlvE2_clEvEUlllE_EESt5arrayIPcLm2EELi4E23TrivialOffsetCalculatorILi1EjESD_NS0_6memory15LoadWithoutCastENSE_16StoreWithoutCastEEEviT_T0_T2_T3_T4_T5_,@function
        .size           _ZN2at6native27unrolled_elementwise_kernelINS0_13AUnaryFunctorIlllZZZNS0_19minimum_kernel_cudaERNS_18TensorIteratorBaseEENKUlvE_clEvENKUlvE2_clEvEUlllE_EESt5arrayIPcLm2EELi4E23TrivialOffsetCalculatorILi1EjESD_NS0_6memory15LoadWithoutCastENSE_16StoreWithoutCastEEEviT_T0_T2_T3_T4_T5_,(.L_x_41855 - _ZN2at6native27unrolled_elementwise_kernelINS0_13AUnaryFunctorIlllZZZNS0_19minimum_kernel_cudaERNS_18TensorIteratorBaseEENKUlvE_clEvENKUlvE2_clEvEUlllE_EESt5arrayIPcLm2EELi4E23TrivialOffsetCalculatorILi1EjESD_NS0_6memory15LoadWithoutCastENSE_16StoreWithoutCastEEEviT_T0_T2_T3_T4_T5_)
        .other          _ZN2at6native27unrolled_elementwise_kernelINS0_13AUnaryFunctorIlllZZZNS0_19minimum_kernel_cudaERNS_18TensorIteratorBaseEENKUlvE_clEvENKUlvE2_clEvEUlllE_EESt5arrayIPcLm2EELi4E23TrivialOffsetCalculatorILi1EjESD_NS0_6memory15LoadWithoutCastENSE_16StoreWithoutCastEEEviT_T0_T2_T3_T4_T5_,@"STO_CUDA_ENTRY STV_DEFAULT"
_ZN2at6native27unrolled_elementwise_kernelINS0_13AUnaryFunctorIlllZZZNS0_19minimum_kernel_cudaERNS_18TensorIteratorBaseEENKUlvE_clEvENKUlvE2_clEvEUlllE_EESt5arrayIPcLm2EELi4E23TrivialOffsetCalculatorILi1EjESD_NS0_6memory15LoadWithoutCastENSE_16StoreWithoutCastEEEviT_T0_T2_T3_T4_T5_:
.text._ZN2at6native27unrolled_elementwise_kernelINS0_13AUnaryFunctorIlllZZZNS0_19minimum_kernel_cudaERNS_18TensorIteratorBaseEENKUlvE_clEvENKUlvE2_clEvEUlllE_EESt5arrayIPcLm2EELi4E23TrivialOffsetCalculatorILi1EjESD_NS0_6memory15LoadWithoutCastENSE_16StoreWithoutCastEEEviT_T0_T2_T3_T4_T5_:
        /* <DEDUP_REMOVED lines=18> */
[----:B0-----:R-:W-:-:S05]  /*0120*/  @!P0 IMAD.WIDE.U32 R8, R15, 0x8, R8 ;  /* 0x000000080f088825 */ /* 0x001fca00078e0008 */
[----:B-1----:R-:W3:Y:S07]  /*0130*/  @!P0 LDG.E.64 R16, desc[UR4][R8.64] ;  /* 0x0000000408108981 */ /* 0x002eee000c1e1b00 */
[----:B------:R-:W-:Y:S01]  /*0140*/  @!P3 IMAD R21, R0, 0x200, R13 ;  /* 0x000002000015b824 */ /* 0x000fe200078e020d */
[----:B------:R-:W0:Y:S01]  /*0150*/  @!P3 LDC.64 R6, c[0x0][0x3a0] ;  /* 0x0000e800ff06bb82 */ /* 0x000e220000000a00 */
[----:B------:R-:W-:-:S05]  /*0160*/  @!P3 VIADD R13, R13, 0x80 ;  /* 0x000000800d0db836 */ /* 0x000fca0000000000 */
[----:B------:R-:W-:-:S13]  /*0170*/  ISETP.GE.AND P2, PT, R13, R2, PT ;  /* 0x000000020d00720c */ /* 0x000fda0003f46270 */
[----:B------:R-:W1:Y:S01]  /*0180*/  @!P2 LDC.64 R4, c[0x0][0x3a0] ;  /* 0x0000e800ff04ab82 */ /* 0x000e620000000a00 */
[----:B--2---:R-:W-:-:S04]  /*0190*/  @!P1 IMAD.WIDE.U32 R10, R19, 0x8, R10 ;  /* 0x00000008130a9825 */ /* 0x004fc800078e000a */
[----:B0-----:R-:W-:Y:S01]  /*01a0*/  @!P3 IMAD.WIDE.U32 R18, R21, 0x8, R6 ;  /* 0x000000081512b825 */ /* 0x001fe200078e0006 */
[----:B------:R-:W-:-:S03]  /*01b0*/  CS2R R6, SRZ ;  /* 0x0000000000067805 */ /* 0x000fc6000001ff00 */
[----:B------:R-:W-:-:S03]  /*01c0*/  @!P2 IMAD R15, R0, 0x200, R13 ;  /* 0x00000200000fa824 */ /* 0x000fc600078e020d */
[----:B------:R-:W2:Y:S01]  /*01d0*/  @!P1 LDG.E.64 R6, desc[UR4][R10.64] ;  /* 0x000000040a069981 */ /* 0x000ea2000c1e1b00 */
[----:B------:R-:W-:Y:S01]  /*01e0*/  CS2R R12, SRZ ;  /* 0x00000000000c7805 */ /* 0x000fe2000001ff00 */
[----:B-1----:R-:W-:Y:S01]  /*01f0*/  @!P2 IMAD.WIDE.U32 R14, R15, 0x8, R4 ;  /* 0x000000080f0ea825 */ /* 0x002fe200078e0004 */
[----:B------:R-:W-:-:S04]  /*0200*/  CS2R R4, SRZ ;  /* 0x0000000000047805 */ /* 0x000fc8000001ff00 */
[----:B------:R-:W4:Y:S04]  /*0210*/  @!P2 LDG.E.64 R12, desc[UR4][R14.64] ;  /* 0x000000040e0ca981 */ /* 0x000f28000c1e1b00 */
[----:B------:R-:W5:Y:S01]  /*0220*/  @!P3 LDG.E.64 R4, desc[UR4][R18.64] ;  /* 0x000000041204b981 */ /* 0x000f62000c1e1b00 */
[----:B------:R-:W-:Y:S04]  /*0230*/  BSSY.RECONVERGENT B0, `(.L_x_19922) ;  /* 0x0000028000007945 */ /* 0x000fe80003800200 */
[----:B------:R-:W-:Y:S01]  /*0240*/  BSSY.RELIABLE B1, `(.L_x_19923) ;  /* 0x0000020000017945 */ /* 0x000fe20003800100 */
[----:B---3--:R-:W-:-:S04]  /*0250*/  ISETP.LT.U32.AND P0, PT, R16, UR6, PT ;  /* 0x0000000610007c0c */ /* 0x008fc8000bf01070 */
[----:B------:R-:W-:-:S04]  /*0260*/  ISETP.LT.AND.EX P0, PT, R17, UR7, PT, P0 ;  /* 0x0000000711007c0c */ /* 0x000fc8000bf01300 */
[----:B------:R-:W-:Y:S02]  /*0270*/  SEL R16, R16, UR6, P0 ;  /* 0x0000000610107c07 */ /* 0x000fe40008000000 */
[----:B------:R-:W-:Y:S02]  /*0280*/  SEL R17, R17, UR7, P0 ;  /* 0x0000000711117c07 */ /* 0x000fe40008000000 */
[----:B--2---:R-:W-:-:S04]  /*0290*/  ISETP.LT.U32.AND P3, PT, R6, UR6, PT ;  /* 0x0000000606007c0c */ /* 0x004fc8000bf61070 */
[----:B------:R-:W-:Y:S02]  /*02a0*/  ISETP.LT.AND.EX P0, PT, R7, UR7, PT, P3 ;  /* 0x0000000707007c0c */ /* 0x000fe4000bf01330 */
[----:B------:R-:W-:Y:S02]  /*02b0*/  ISETP.GE.AND P3, PT, R3, R2, PT ;  /* 0x000000020300720c */ /* 0x000fe40003f66270 */
[----:B------:R-:W-:Y:S02]  /*02c0*/  SEL R8, R6, UR6, P0 ;  /* 0x0000000606087c07 */ /* 0x000fe40008000000 */
[----:B------:R-:W-:Y:S02]  /*02d0*/  SEL R9, R7, UR7, P0 ;  /* 0x0000000707097c07 */ /* 0x000fe40008000000 */
[----:B----4-:R-:W-:Y:S02]  /*02e0*/  ISETP.LT.U32.AND P1, PT, R12, UR6, PT ;  /* 0x000000060c007c0c */ /* 0x010fe4000bf21070 */
[----:B-----5:R-:W-:-:S02]  /*02f0*/  ISETP.LT.U32.AND P2, PT, R4, UR6, PT ;  /* 0x0000000604007c0c */ /* 0x020fc4000bf41070 */
[----:B------:R-:W-:Y:S02]  /*0300*/  ISETP.LT.AND.EX P1, PT, R13, UR7, PT, P1 ;  /* 0x000000070d007c0c */ /* 0x000fe4000bf21310 */
[----:B------:R-:W-:-:S04]  /*0310*/  ISETP.LT.AND.EX P2, PT, R5, UR7, PT, P2 ;  /* 0x0000000705007c0c */ /* 0x000fc8000bf41320 */
[----:B------:R-:W-:Y:S02]  /*0320*/  SEL R6, R4, UR6, P2 ;  /* 0x0000000604067c07 */ /* 0x000fe40009000000 */
[----:B------:R-:W-:Y:S02]  /*0330*/  SEL R7, R5, UR7, P2 ;  /* 0x0000000705077c07 */ /* 0x000fe40009000000 */
[----:B------:R-:W-:Y:S02]  /*0340*/  SEL R4, R12, UR6, P1 ;  /* 0x000000060c047c07 */ /* 0x000fe40008800000 */
[----:B------:R-:W-:Y:S01]  /*0350*/  SEL R5, R13, UR7, P1 ;  /* 0x000000070d057c07 */ /* 0x000fe20008800000 */
        /* <DEDUP_REMOVED lines=14> */
.L_x_19924:
[----:B------:R-:W-:Y:S05]  /*0440*/  BSYNC.RELIABLE B1 ;  /* 0x0000000000017941 */ /* 0x000fea0003800100 */
.L_x_19923:
[----:B------:R-:W-:-:S13]  /*0450*/  ISETP.GE.AND P0, PT, R3, R2, PT ;  /* 0x000000020300720c */ /* 0x000fda0003f06270 */
[----:B0-----:R-:W0:Y:S01]  /*0460*/  @!P0 LDC.64 R8, c[0x0][0x398] ;  /* 0x0000e600ff088b82 */ /* 0x001e220000000a00 */
[----:B------:R-:W-:Y:S02]  /*0470*/  @!P0 IMAD R11, R0, 0x200, R3 ;  /* 0x00000200000b8824 */ /* 0x000fe400078e0203 */
[----:B------:R-:W-:Y:S02]  /*0480*/  @!P0 VIADD R3, R3, 0x80 ;  /* 0x0000008003038836 */ /* 0x000fe40000000000 */
[----:B0-----:R-:W-:-:S05]  /*0490*/  @!P0 IMAD.WIDE.U32 R8, R11, 0x8, R8 ;  /* 0x000000080b088825 */ /* 0x001fca00078e0008 */
[----:B------:R1:W-:Y:S02]  /*04a0*/  @!P0 STG.E.64 desc[UR4][R8.64], R6 ;  /* 0x0000000608008986 */ /* 0x0003e4000c101b04 */
.L_x_19925:
[----:B------:R-:W-:Y:S05]  /*04b0*/  BSYNC.RECONVERGENT B0 ;  /* 0x0000000000007941 */ /* 0x000fea0003800200 */
.L_x_19922:
        /* <DEDUP_REMOVED lines=8> */
.L_x_19926:
        /* <DEDUP_REMOVED lines=12> */
.L_x_41855:


//--------------------- .text._ZN2at6native29vectorized_elementwise_kernelILi2ENS0_13AUnaryFunctorIlllZZZNS0_19minimum_kernel_cudaERNS_18TensorIteratorBaseEENKUlvE_clEvENKUlvE2_clEvEUlllE_EESt5arrayIPcLm2EEEEviT0_T1_ --------------------------
	.section	.text._ZN2at6native29vectorized_elementwise_kernelILi2ENS0_13AUnaryFunctorIlllZZZNS0_19minimum_kernel_cudaERNS_18TensorIteratorBaseEENKUlvE_clEvENKUlvE2_clEvEUlllE_EESt5arrayIPcLm2EEEEviT0_T1_,"ax",@progbits
	.align	128
        .global         _ZN2at6native29vectorized_elementwise_kernelILi2ENS0_13AUnaryFunctorIlllZZZNS0_19minimum_kernel_cudaERNS_18TensorIteratorBaseEENKUlvE_clEvENKUlvE2_clEvEUlllE_EESt5arrayIPcLm2EEEEviT0_T1_
        .type           _ZN2at6native29vectorized_elementwise_kernelILi2ENS0_13AUnaryFunctorIlllZZZNS0_19minimum_kernel_cudaERNS_18TensorIteratorBaseEENKUlvE_clEvENKUlvE2_clEvEUlllE_EESt5arrayIPcLm2EEEEviT0_T1_,@function
        .size           _ZN2at6native29vectorized_elementwise_kernelILi2ENS0_13AUnaryFunctorIlllZZZNS0_19minimum_kernel_cudaERNS_18TensorIteratorBaseEENKUlvE_clEvENKUlvE2_clEvEUlllE_EESt5arrayIPcLm2EEEEviT0_T1_,(.L_x_41856 - _ZN2at6native29vectorized_elementwise_kernelILi2ENS0_13AUnaryFunctorIlllZZZNS0_19minimum_kernel_cudaERNS_18TensorIteratorBaseEENKUlvE_clEvENKUlvE2_clEvEUlllE_EESt5arrayIPcLm2EEEEviT0_T1_)
        .other          _ZN2at6native29vectorized_elementwise_kernelILi2ENS0_13AUnaryFunctorIlllZZZNS0_19minimum_kernel_cudaERNS_18TensorIteratorBaseEENKUlvE_clEvENKUlvE2_clEvEUlllE_EESt5arrayIPcLm2EEEEviT0_T1_,@"STO_CUDA_ENTRY STV_DEFAULT"
_ZN2at6native29vectorized_elementwise_kernelILi2ENS0_13AUnaryFunctorIlllZZZNS0_19minimum_kernel_cudaERNS_18TensorIteratorBaseEENKUlvE_clEvENKUlvE2_clEvEUlllE_EESt5arrayIPcLm2EEEEviT0_T1_:
.text._ZN2at6native29vectorized_elementwise_kernelILi2ENS0_13AUnaryFunctorIlllZZZNS0_19minimum_kernel_cudaERNS_18TensorIteratorBaseEENKUlvE_clEvENKUlvE2_clEvEUlllE_EESt5arrayIPcLm2EEEEviT0_T1_:
        /* <DEDUP_REMOVED lines=21> */
[----:B------:R-:W-:-:S06]  /*0150*/  CS2R R2, SRZ ;  /* 0x0000000000027805 */ /* 0x000fcc000001ff00 */
[----:B------:R0:W1:Y:S05]  /*0160*/  @!P6 LDG.E.64 R2, desc[UR4][R8.64] ;  /* 0x000000040802e981 */ /* 0x00006a000c1e1b00 */
[----:B------:R-:W-:Y:S01]  /*0170*/  @!P4 IMAD.IADD R13, R25, 0x1, R23 ;  /* 0x00000001190dc824 */ /* 0x000fe200078e0217 */
[----:B------:R-:W3:Y:S01]  /*0180*/  @!P4 LDC.64 R18, c[0x0][0x3a0] ;  /* 0x0000e800ff12cb82 */ /* 0x000ee20000000a00 */
        /* <DEDUP_REMOVED lines=10> */
[----:B------:R-:W-:Y:S02]  /*0230*/  @!P1 IMAD.IADD R29, R25, 0x1, R23 ;  /* 0x00000001191d9824 */ /* 0x000fe400078e0217 */
[----:B------:R-:W-:-:S05]  /*0240*/  @!P1 VIADD R23, R23, 0x80 ;  /* 0x0000008017179836 */ /* 0x000fca0000000000 */
[----:B------:R-:W-:Y:S01]  /*0250*/  ISETP.GE.U32.AND P0, PT, R23, R0, PT ;  /* 0x000000001700720c */ /* 0x000fe20003f06070 */
[----:B--2---:R-:W-:-:S12]  /*0260*/  @!P5 IMAD.WIDE.U32 R6, R5, 0x8, R6 ;  /* 0x000000080506d825 */ /* 0x004fd800078e0006 */
[----:B------:R-:W-:Y:S01]  /*0270*/  @!P0 IMAD.IADD R27, R25, 0x1, R23 ;  /* 0x00000001191b8824 */ /* 0x000fe200078e0217 */
[----:B0-----:R-:W0:Y:S01]  /*0280*/  @!P0 LDC.64 R8, c[0x0][0x3a0] ;  /* 0x0000e800ff088b82 */ /* 0x001e220000000a00 */
[----:B------:R-:W-:-:S05]  /*0290*/  @!P0 VIADD R23, R23, 0x80 ;  /* 0x0000008017178836 */ /* 0x000fca0000000000 */
[----:B------:R-:W-:Y:S02]  /*02a0*/  ISETP.GE.U32.AND P6, PT, R23, R0, PT ;  /* 0x000000001700720c */ /* 0x000fe40003fc6070 */
[----:B------:R-:W-:-:S06]  /*02b0*/  CS2R R4, SRZ ;  /* 0x0000000000047805 */ /* 0x000fcc000001ff00 */
[----:B------:R2:W5:Y:S05]  /*02c0*/  @!P5 LDG.E.64 R4, desc[UR4][R6.64] ;  /* 0x000000040604d981 */ /* 0x00056a000c1e1b00 */
[----:B------:R-:W0:Y:S08]  /*02d0*/  @!P6 LDC.64 R10, c[0x0][0x3a0] ;  /* 0x0000e800ff0aeb82 */ /* 0x000e300000000a00 */
[----:B--2---:R-:W2:Y:S01]  /*02e0*/  @!P1 LDC.64 R6, c[0x0][0x3a0] ;  /* 0x0000e800ff069b82 */ /* 0x004ea20000000a00 */
[----:B---3--:R-:W-:Y:S01]  /*02f0*/  @!P4 IMAD.WIDE.U32 R18, R13, 0x8, R18 ;  /* 0x000000080d12c825 */ /* 0x008fe200078e0012 */
[----:B------:R-:W-:-:S03]  /*0300*/  CS2R R12, SRZ ;  /* 0x00000000000c7805 */ /* 0x000fc6000001ff00 */
[----:B----4-:R-:W-:-:S03]  /*0310*/  @!P3 IMAD.WIDE.U32 R14, R20, 0x8, R14 ;  /* 0x00000008140eb825 */ /* 0x010fc600078e000e */
[----:B------:R3:W4:Y:S01]  /*0320*/  @!P4 LDG.E.64 R12, desc[UR4][R18.64] ;  /* 0x00000004120cc981 */ /* 0x000722000c1e1b00 */
[----:B-----5:R-:W-:Y:S01]  /*0330*/  @!P2 IMAD.WIDE.U32 R16, R21, 0x8, R16 ;  /* 0x000000081510a825 */ /* 0x020fe200078e0010 */
[----:B------:R-:W-:-:S03]  /*0340*/  CS2R R20, SRZ ;  /* 0x0000000000147805 */ /* 0x000fc6000001ff00 */
[----:B------:R-:W-:-:S03]  /*0350*/  @!P6 IMAD.IADD R23, R25, 0x1, R23 ;  /* 0x000000011917e824 */ /* 0x000fc600078e0217 */
[----:B------:R-:W5:Y:S01]  /*0360*/  @!P2 LDG.E.64 R20, desc[UR4][R16.64] ;  /* 0x000000041014a981 */ /* 0x000f62000c1e1b00 */
[----:B---3--:R-:W-:-:S06]  /*0370*/  CS2R R18, SRZ ;  /* 0x0000000000127805 */ /* 0x008fcc000001ff00 */
[----:B------:R3:W5:Y:S01]  /*0380*/  @!P3 LDG.E.64 R18, desc[UR4][R14.64] ;  /* 0x000000040e12b981 */ /* 0x000762000c1e1b00 */
[----:B--2---:R-:W-:-:S04]  /*0390*/  @!P1 IMAD.WIDE.U32 R6, R29, 0x8, R6 ;  /* 0x000000081d069825 */ /* 0x004fc800078e0006 */
[----:B0-----:R-:W-:Y:S01]  /*03a0*/  @!P0 IMAD.WIDE.U32 R28, R27, 0x8, R8 ;  /* 0x000000081b1c8825 */ /* 0x001fe200078e0008 */
[----:B------:R-:W-:Y:S02]  /*03b0*/  CS2R R8, SRZ ;  /* 0x0000000000087805 */ /* 0x000fe4000001ff00 */
[----:B------:R-:W-:Y:S01]  /*03c0*/  CS2R R26, SRZ ;  /* 0x00000000001a7805 */ /* 0x000fe2000001ff00 */
[----:B---3--:R-:W-:Y:S01]  /*03d0*/  @!P6 IMAD.WIDE.U32 R14, R23, 0x8, R10 ;  /* 0x00000008170ee825 */ /* 0x008fe200078e000a */
[----:B------:R-:W-:Y:S02]  /*03e0*/  CS2R R10, SRZ ;  /* 0x00000000000a7805 */ /* 0x000fe4000001ff00 */
[----:B------:R0:W2:Y:S04]  /*03f0*/  @!P1 LDG.E.64 R8, desc[UR4][R6.64] ;  /* 0x0000000406089981 */ /* 0x0000a8000c1e1b00 */
[----:B------:R3:W2:Y:S04]  /*0400*/  @!P6 LDG.E.64 R26, desc[UR4][R14.64] ;  /* 0x000000040e1ae981 */ /* 0x0006a8000c1e1b00 */
[----:B------:R-:W2:Y:S01]  /*0410*/  @!P0 LDG.E.64 R10, desc[UR4][R28.64] ;  /* 0x000000041c0a8981 */ /* 0x000ea2000c1e1b00 */
[----:B------:R-:W-:Y:S04]  /*0420*/  BSSY.RECONVERGENT B0, `(.L_x_19928) ;  /* 0x0000054000007945 */ /* 0x000fe80003800200 */
[----:B------:R-:W-:Y:S01]  /*0430*/  BSSY.RELIABLE B1, `(.L_x_19929) ;  /* 0x000004c000017945 */ /* 0x000fe20003800100 */
[----:B-1----:R-:W-:-:S04]  /*0440*/  ISETP.LT.U32.AND P0, PT, R2, UR6, PT ;  /* 0x0000000602007c0c */ /* 0x002fc8000bf01070 */
[----:B------:R-:W-:-:S04]  /*0450*/  ISETP.LT.AND.EX P0, PT, R3, UR7, PT, P0 ;  /* 0x0000000703007c0c */ /* 0x000fc8000bf01300 */
[----:B------:R-:W-:Y:S02]  /*0460*/  SEL R2, R2, UR6, P0 ;  /* 0x0000000602027c07 */ /* 0x000fe40008000000 */
[----:B------:R-:W-:Y:S02]  /*0470*/  SEL R3, R3, UR7, P0 ;  /* 0x0000000703037c07 */ /* 0x000fe40008000000 */
[----:B------:R-:W-:-:S04]  /*0480*/  ISETP.LT.U32.AND P1, PT, R4, UR6, PT ;  /* 0x0000000604007c0c */ /* 0x000fc8000bf21070 */
[----:B------:R-:W-:-:S04]  /*0490*/  ISETP.LT.AND.EX P1, PT, R5, UR7, PT, P1 ;  /* 0x0000000705007c0c */ /* 0x000fc8000bf21310 */
[----:B------:R-:W-:Y:S02]  /*04a0*/  SEL R4, R4, UR6, P1 ;  /* 0x0000000604047c07 */ /* 0x000fe40008800000 */
[----:B------:R-:W-:Y:S02]  /*04b0*/  SEL R5, R5, UR7, P1 ;  /* 0x0000000705057c07 */ /* 0x000fe40008800000 */
[----:B----4-:R-:W-:-:S04]  /*04c0*/  ISETP.LT.U32.AND P2, PT, R12, UR6, PT ;  /* 0x000000060c007c0c */ /* 0x010fc8000bf41070 */
[----:B------:R-:W-:Y:S02]  /*04d0*/  ISETP.LT.AND.EX P0, PT, R13, UR7, PT, P2 ;  /* 0x000000070d007c0c */ /* 0x000fe4000bf01320 */
[----:B-----5:R-:W-:Y:S02]  /*04e0*/  ISETP.LT.U32.AND P2, PT, R20, UR6, PT ;  /* 0x0000000614007c0c */ /* 0x020fe4000bf41070 */
[----:B------:R-:W-:Y:S02]  /*04f0*/  ISETP.LT.U32.AND P3, PT, R18, UR6, PT ;  /* 0x0000000612007c0c */ /* 0x000fe4000bf61070 */
[----:B------:R-:W-:Y:S02]  /*0500*/  ISETP.LT.AND.EX P2, PT, R21, UR7, PT, P2 ;  /* 0x0000000715007c0c */ /* 0x000fe4000bf41320 */
[----:B------:R-:W-:Y:S02]  /*0510*/  ISETP.LT.AND.EX P1, PT, R19, UR7, PT, P3 ;  /* 0x0000000713007c0c */ /* 0x000fe4000bf21330 */
[----:B------:R-:W-:-:S02]  /*0520*/  ISETP.GE.U32.AND P3, PT, R22, R0, PT ;  /* 0x000000001600720c */ /* 0x000fc40003f66070 */
[----:B0-----:R-:W-:Y:S02]  /*0530*/  SEL R6, R12, UR6, P0 ;  /* 0x000000060c067c07 */ /* 0x001fe40008000000 */
[----:B------:R-:W-:Y:S02]  /*0540*/  SEL R7, R13, UR7, P0 ;  /* 0x000000070d077c07 */ /* 0x000fe40008000000 */
[----:B------:R-:W-:Y:S02]  /*0550*/  SEL R12, R18, UR6, P1 ;  /* 0x00000006120c7c07 */ /* 0x000fe40008800000 */
[----:B------:R-:W-:Y:S02]  /*0560*/  SEL R13, R19, UR7, P1 ;  /* 0x00000007130d7c07 */ /* 0x000fe40008800000 */
[----:B---3--:R-:W-:Y:S02]  /*0570*/  SEL R14, R20, UR6, P2 ;  /* 0x00000006140e7c07 */ /* 0x008fe40009000000 */
[----:B------:R-:W-:-:S02]  /*0580*/  SEL R15, R21, UR7, P2 ;  /* 0x00000007150f7c07 */ /* 0x000fc40009000000 */
[----:B--2---:R-:W-:Y:S02]  /*0590*/  ISETP.LT.U32.AND P1, PT, R10, UR6, PT ;  /* 0x000000060a007c0c */ /* 0x004fe4000bf21070 */
[----:B------:R-:W-:Y:S02]  /*05a0*/  ISETP.LT.U32.AND P0, PT, R8, UR6, PT ;  /* 0x0000000608007c0c */ /* 0x000fe4000bf01070 */
[----:B------:R-:W-:Y:S02]  /*05b0*/  ISETP.LT.U32.AND P2, PT, R26, UR6, PT ;  /* 0x000000061a007c0c */ /* 0x000fe4000bf41070 */
[----:B------:R-:W-:Y:S02]  /*05c0*/  ISETP.LT.AND.EX P1, PT, R11, UR7, PT, P1 ;  /* 0x000000070b007c0c */ /* 0x000fe4000bf21310 */
[----:B------:R-:W-:Y:S02]  /*05d0*/  ISETP.LT.AND.EX P0, PT, R9, UR7, PT, P0 ;  /* 0x0000000709007c0c */ /* 0x000fe4000bf01300 */
[----:B------:R-:W-:-:S02]  /*05e0*/  ISETP.LT.AND.EX P2, PT, R27, UR7, PT, P2 ;  /* 0x000000071b007c0c */ /* 0x000fc4000bf41320 */
[----:B------:R-:W-:Y:S02]  /*05f0*/  SEL R16, R10, UR6, P1 ;  /* 0x000000060a107c07 */ /* 0x000fe40008800000 */
[----:B------:R-:W-:Y:S02]  /*0600*/  SEL R17, R11, UR7, P1 ;  /* 0x000000070b117c07 */ /* 0x000fe40008800000 */
        /* <DEDUP_REMOVED lines=17> */
.L_x_19930:
[----:B------:R-:W-:-:S13]  /*0720*/  ISETP.GE.U32.AND P0, PT, R22, R0, PT ;  /* 0x000000001600720c */ /* 0x000fda0003f06070 */
[----:B------:R-:W-:Y:S05]  /*0730*/  @P0 BRA `(.L_x_19932) ;  /* 0x0000000000300947 */ /* 0x000fea0003800000 */
[----:B0-----:R-:W0:Y:S01]  /*0740*/  LDC.64 R2, c[0x0][0x398] ;  /* 0x0000e600ff027b82 */ /* 0x001e220000000a00 */
[----:B------:R-:W-:Y:S02]  /*0750*/  IMAD.IADD R5, R25, 0x1, R22 ;  /* 0x0000000119057824 */ /* 0x000fe400078e0216 */
[----:B------:R-:W-:Y:S02]  /*0760*/  VIADD R22, R22, 0x80 ;  /* 0x0000008016167836 */ /* 0x000fe40000000000 */
[----:B0-----:R-:W-:-:S05]  /*0770*/  IMAD.WIDE.U32 R2, R5, 0x8, R2 ;  /* 0x0000000805027825 */ /* 0x001fca00078e0002 */
[----:B------:R1:W-:Y:S02]  /*0780*/  STG.E.64 desc[UR4][R2.64], R6 ;  /* 0x0000000602007986 */ /* 0x0003e4000c101b04 */
.L_x_19931:
[----:B------:R-:W-:-:S13]  /*0790*/  ISETP.GE.U32.AND P0, PT, R22, R0, PT ;  /* 0x000000001600720c */ /* 0x000fda0003f06070 */
[----:B------:R-:W-:Y:S05]  /*07a0*/  @P0 BRA `(.L_x_19933) ;  /* 0x0000000000300947 */ /* 0x000fea0003800000 */
[----:B01----:R-:W0:Y:S01]  /*07b0*/  LDC.64 R2, c[0x0][0x398] ;  /* 0x0000e600ff027b82 */ /* 0x003e220000000a00 */
[----:B------:R-:W-:Y:S02]  /*07c0*/  IMAD.IADD R5, R25, 0x1, R22 ;  /* 0x0000000119057824 */ /* 0x000fe400078e0216 */
[----:B------:R-:W-:Y:S02]  /*07d0*/  VIADD R22, R22, 0x80 ;  /* 0x0000008016167836 */ /* 0x000fe40000000000 */
[----:B0-----:R-:W-:-:S05]  /*07e0*/  IMAD.WIDE.U32 R2, R5, 0x8, R2 ;  /* 0x0000000805027825 */ /* 0x001fca00078e0002 */
[----:B------:R1:W-:Y:S02]  /*07f0*/  STG.E.64 desc[UR4][R2.64], R12 ;  /* 0x0000000c02007986 */ /* 0x0003e4000c101b04 */
.L_x_19932:
[----:B------:R-:W-:-:S13]  /*0800*/  ISETP.GE.U32.AND P0, PT, R22, R0, PT ;  /* 0x000000001600720c */ /* 0x000fda0003f06070 */
[----:B------:R-:W-:Y:S05]  /*0810*/  @P0 BRA `(.L_x_19934) ;  /* 0x0000000000340947 */ /* 0x000fea0003800000 */
[----:B01----:R-:W0:Y:S01]  /*0820*/  LDC.64 R2, c[0x0][0x398] ;  /* 0x0000e600ff027b82 */ /* 0x003e220000000a00 */
[----:B------:R-:W-:Y:S02]  /*0830*/  IMAD.IADD R5, R25, 0x1, R22 ;  /* 0x0000000119057824 */ /* 0x000fe400078e0216 */
[----:B------:R-:W-:Y:S02]  /*0840*/  VIADD R22, R22, 0x80 ;  /* 0x0000008016167836 */ /* 0x000fe40000000000 */
[----:B0-----:R-:W-:-:S05]  /*0850*/  IMAD.WIDE.U32 R2, R5, 0x8, R2 ;  /* 0x0000000805027825 */ /* 0x001fca00078e0002 */
[----:B------:R2:W-:Y:S02]  /*0860*/  STG.E.64 desc[UR4][R2.64], R14 ;  /* 0x0000000e02007986 */ /* 0x0005e4000c101b04 */
.L_x_19933:
[----:B------:R-:W-:-:S13]  /*0870*/  ISETP.GE.U32.AND P0, PT, R22, R0, PT ;  /* 0x000000001600720c */ /* 0x000fda0003f06070 */
[----:B------:R-:W-:Y:S05]  /*0880*/  @P0 BREAK.RELIABLE B1 ;  /* 0x0000000000010942 */ /* 0x000fea0003800100 */
[----:B------:R-:W-:Y:S05]  /*0890*/  @P0 BRA `(.L_x_19935) ;  /* 0x0000000000300947 */ /* 0x000fea0003800000 */
[----:B012---:R-:W0:Y:S01]  /*08a0*/  LDC.64 R2, c[0x0][0x398] ;  /* 0x0000e600ff027b82 */ /* 0x007e220000000a00 */
[----:B------:R-:W-:Y:S02]  /*08b0*/  IMAD.IADD R5, R25, 0x1, R22 ;  /* 0x0000000119057824 */ /* 0x000fe400078e0216 */
[----:B------:R-:W-:Y:S02]  /*08c0*/  VIADD R22, R22, 0x80 ;  /* 0x0000008016167836 */ /* 0x000fe40000000000 */
[----:B0-----:R-:W-:-:S05]  /*08d0*/  IMAD.WIDE.U32 R2, R5, 0x8, R2 ;  /* 0x0000000805027825 */ /* 0x001fca00078e0002 */
[----:B------:R2:W-:Y:S02]  /*08e0*/  STG.E.64 desc[UR4][R2.64], R8 ;  /* 0x0000000802007986 */ /* 0x0005e4000c101b04 */
.L_x_19934:
[----:B------:R-:W-:Y:S05]  /*08f0*/  BSYNC.RELIABLE B1 ;  /* 0x0000000000017941 */ /* 0x000fea0003800100 */
.L_x_19929:
[----:B------:R-:W-:-:S13]  /*0900*/  ISETP.GE.U32.AND P0, PT, R22, R0, PT ;  /* 0x000000001600720c */ /* 0x000fda0003f06070 */
[----:B012---:R-:W0:Y:S01]  /*0910*/  @!P0 LDC.64 R2, c[0x0][0x398] ;  /* 0x0000e600ff028b82 */ /* 0x007e220000000a00 */
[----:B------:R-:W-:Y:S02]  /*0920*/  @!P0 IMAD.IADD R5, R25, 0x1, R22 ;  /* 0x0000000119058824 */ /* 0x000fe400078e0216 */
[----:B------:R-:W-:Y:S02]  /*0930*/  @!P0 VIADD R22, R22, 0x80 ;  /* 0x0000008016168836 */ /* 0x000fe40000000000 */
[----:B0-----:R-:W-:-:S05]  /*0940*/  @!P0 IMAD.WIDE.U32 R2, R5, 0x8, R2 ;  /* 0x0000000805028825 */ /* 0x001fca00078e0002 */
[----:B------:R3:W-:Y:S02]  /*0950*/  @!P0 STG.E.64 desc[UR4][R2.64], R16 ;  /* 0x0000001002008986 */ /* 0x0007e4000c101b04 */
.L_x_19935:
[----:B------:R-:W-:Y:S05]  /*0960*/  BSYNC.RECONVERGENT B0 ;  /* 0x0000000000007941 */ /* 0x000fea0003800200 */
.L_x_19928:
[----:B------:R-:W-:Y:S05]  /*0970*/  WARPSYNC.ALL ;  /* 0x0000000000007948 */ /* 0x000fea0003800000 */
[----:B------:R-:W-:-:S13]  /*0980*/  ISETP.GE.U32.AND P0, PT, R22, R0, PT ;  /* 0x000000001600720c */ /* 0x000fda0003f06070 */
[----:B------:R-:W-:Y:S05]  /*0990*/  @P0 EXIT ;  /* 0x000000000000094d */ /* 0x000fea0003800000 */
[----:B0123--:R-:W0:Y:S01]  /*09a0*/  LDC.64 R2, c[0x0][0x398] ;  /* 0x0000e600ff027b82 */ /* 0x00fe220000000a00 */
[----:B------:R-:W-:-:S04]  /*09b0*/  IMAD.IADD R25, R25, 0x1, R22 ;  /* 0x0000000119197824 */ /* 0x000fc800078e0216 */
[----:B0-----:R-:W-:-:S05]  /*09c0*/  IMAD.WIDE.U32 R2, R25, 0x8, R2 ;  /* 0x0000000819027825 */ /* 0x001fca00078e0002 */
[----:B------:R-:W-:Y:S01]  /*09d0*/  STG.E.64 desc[UR4][R2.64], R10 ;  /* 0x0000000a02007986 */ /* 0x000fe2000c101b04 */
[----:B------:R-:W-:Y:S05]  /*09e0*/  EXIT ;  /* 0x000000000000794d */ /* 0x000fea0003800000 */
.L_x_19927:
[----:B------:R-:W0:Y:S01]  /*09f0*/  S2R R21, SR_TID.X ;  /* 0x0000000000157919 */ /* 0x000e220000002100 */
[----:B------:R-:W1:Y:S01]  /*0a00*/  LDC.64 R2, c[0x0][0x3a0] ;  /* 0x0000e800ff027b82 */ /* 0x000e620000000a00 */
[----:B------:R-:W2:Y:S07]  /*0a10*/  LDCU.64 UR6, c[0x0][0x390] ;  /* 0x00007200ff0677ac */ /* 0x000eae0008000a00 */
[----:B------:R-:W3:Y:S01]  /*0a20*/  LDC.64 R22, c[0x0][0x398] ;  /* 0x0000e600ff167b82 */ /* 0x000ee20000000a00 */
[----:B-1----:R-:W-:-:S04]  /*0a30*/  IMAD.WIDE.U32 R2, R25, 0x8, R2 ;  /* 0x0000000819027825 */ /* 0x002fc800078e0002 */
[----:B0-----:R-:W-:-:S05]  /*0a40*/  IMAD.WIDE.U32 R26, R21, 0x10, R2 ;  /* 0x00000010151a7825 */ /* 0x001fca00078e0002 */
[----:B------:R-:W2:Y:S04]  /*0a50*/  LDG.E.128 R8, desc[UR4][R26.64] ;  /* 0x000000041a087981 */ /* 0x000ea8000c1e1d00 */
[----:B------:R-:W4:Y:S04]  /*0a60*/  LDG.E.128 R16, desc[UR4][R26.64+0x800] ;  /* 0x000800041a107981 */ /* 0x000f28000c1e1d00 */
[----:B------:R-:W5:Y:S04]  /*0a70*/  LDG.E.128 R12, desc[UR4][R26.64+0x1000] ;  /* 0x001000041a0c7981 */ /* 0x000f68000c1e1d00 */
[----:B------:R-:W5:Y:S01]  /*0a80*/  LDG.E.128 R4, desc[UR4][R26.64+0x1800] ;  /* 0x001800041a047981 */ /* 0x000f62000c1e1d00 */
[----:B---3--:R-:W-:-:S04]  /*0a90*/  IMAD.WIDE.U32 R22, R25, 0x8, R22 ;  /* 0x0000000819167825 */ /* 0x008fc800078e0016 */
[----:B------:R-:W-:Y:S01]  /*0aa0*/  IMAD.WIDE.U32 R22, R21, 0x10, R22 ;  /* 0x0000001015167825 */ /* 0x000fe200078e0016 */
[----:B--2---:R-:W-:Y:S02]  /*0ab0*/  ISETP.LT.U32.AND P0, PT, R8, UR6, PT ;  /* 0x0000000608007c0c */ /* 0x004fe4000bf01070 */
[----:B------:R-:W-:Y:S02]  /*0ac0*/  ISETP.LT.U32.AND P1, PT, R10, UR6, PT ;  /* 0x000000060a007c0c */ /* 0x000fe4000bf21070 */
[C---:B------:R-:W-:Y:S02]  /*0ad0*/  ISETP.LT.AND.EX P0, PT, R9.reuse, UR7, PT, P0 ;  /* 0x0000000709007c0c */ /* 0x040fe4000bf01300 */
[----:B----4-:R-:W-:Y:S02]  /*0ae0*/  ISETP.LT.U32.AND P2, PT, R16, UR6, PT ;  /* 0x0000000610007c0c */ /* 0x010fe4000bf41070 */
[----:B------:R-:W-:Y:S02]  /*0af0*/  SEL R2, R8, UR6, P0 ;  /* 0x0000000608027c07 */ /* 0x000fe40008000000 */
[----:B------:R-:W-:-:S02]  /*0b00*/  SEL R3, R9, UR7, P0 ;  /* 0x0000000709037c07 */ /* 0x000fc40008000000 */
[----:B------:R-:W-:Y:S02]  /*0b10*/  ISETP.LT.AND.EX P0, PT, R17, UR7, PT, P2 ;  /* 0x0000000711007c0c */ /* 0x000fe4000bf01320 */
[----:B------:R-:W-:Y:S02]  /*0b20*/  ISETP.LT.AND.EX P1, PT, R11, UR7, PT, P1 ;  /* 0x000000070b007c0c */ /* 0x000fe4000bf21310 */
[----:B------:R-:W-:Y:S02]  /*0b30*/  SEL R8, R16, UR6, P0 ;  /* 0x0000000610087c07 */ /* 0x000fe40008000000 */
[----:B------:R-:W-:Y:S02]  /*0b40*/  SEL R9, R17, UR7, P0 ;  /* 0x0000000711097c07 */ /* 0x000fe40008000000 */
[----:B-----5:R-:W-:Y:S02]  /*0b50*/  ISETP.LT.U32.AND P0, PT, R12, UR6, PT ;  /* 0x000000060c007c0c */ /* 0x020fe4000bf01070 */
[----:B------:R-:W-:-:S02]  /*0b60*/  ISETP.LT.U32.AND P3, PT, R18, UR6, PT ;  /* 0x0000000612007c0c */ /* 0x000fc4000bf61070 */
[----:B------:R-:W-:Y:S02]  /*0b70*/  SEL R0, R10, UR6, P1 ;  /* 0x000000060a007c07 */ /* 0x000fe40008800000 */
[----:B------:R-:W-:Y:S02]  /*0b80*/  SEL R11, R11, UR7, P1 ;  /* 0x000000070b0b7c07 */ /* 0x000fe40008800000 */
[----:B------:R-:W-:Y:S02]  /*0b90*/  ISETP.LT.AND.EX P0, PT, R13, UR7, PT, P0 ;  /* 0x000000070d007c0c */ /* 0x000fe4000bf01300 */
[----:B------:R-:W-:Y:S02]  /*0ba0*/  ISETP.LT.AND.EX P1, PT, R19, UR7, PT, P3 ;  /* 0x0000000713007c0c */ /* 0x000fe4000bf21330 */
[----:B------:R-:W-:Y:S02]  /*0bb0*/  ISETP.LT.U32.AND P2, PT, R4, UR6, PT ;  /* 0x0000000604007c0c */ /* 0x000fe4000bf41070 */
[----:B------:R-:W-:-:S02]  /*0bc0*/  ISETP.LT.U32.AND P3, PT, R6, UR6, PT ;  /* 0x0000000606007c0c */ /* 0x000fc4000bf61070 */
[----:B------:R-:W-:Y:S02]  /*0bd0*/  SEL R12, R12, UR6, P0 ;  /* 0x000000060c0c7c07 */ /* 0x000fe40008000000 */
[----:B------:R-:W-:Y:S02]  /*0be0*/  SEL R13, R13, UR7, P0 ;  /* 0x000000070d0d7c07 */ /* 0x000fe40008000000 */
[----:B------:R-:W-:Y:S02]  /*0bf0*/  ISETP.LT.AND.EX P0, PT, R5, UR7, PT, P2 ;  /* 0x0000000705007c0c */ /* 0x000fe4000bf01320 */
[----:B------:R-:W-:Y:S02]  /*0c00*/  SEL R10, R18, UR6, P1 ;  /* 0x00000006120a7c07 */ /* 0x000fe40008800000 */
[----:B------:R-:W-:Y:S02]  /*0c10*/  SEL R19, R19, UR7, P1 ;  /* 0x0000000713137c07 */ /* 0x000fe40008800000 */
[----:B------:R-:W-:-:S02]  /*0c20*/  ISETP.LT.AND.EX P2, PT, R7, UR7, PT, P3 ;  /* 0x0000000707007c0c */ /* 0x000fc4000bf41330 */
[----:B------:R-:W-:Y:S02]  /*0c30*/  ISETP.LT.U32.AND P1, PT, R14, UR6, PT ;  /* 0x000000060e007c0c */ /* 0x000fe4000bf21070 */
[----:B------:R-:W-:Y:S01]  /*0c40*/  SEL R21, R7, UR7, P2 ;  /* 0x0000000707157c07 */ /* 0x000fe20009000000 */
[----:B------:R-:W-:Y:S01]  /*0c50*/  IMAD.MOV.U32 R7, RZ, RZ, R11 ;  /* 0x000000ffff077224 */ /* 0x000fe200078e000b */
[----:B------:R-:W-:Y:S01]  /*0c60*/  ISETP.LT.AND.EX P1, PT, R15, UR7, PT, P1 ;  /* 0x000000070f007c0c */ /* 0x000fe2000bf21310 */
[----:B------:R-:W-:Y:S01]  /*0c70*/  IMAD.MOV.U32 R11, RZ, RZ, R19 ;  /* 0x000000ffff0b7224 */ /* 0x000fe200078e0013 */
[----:B------:R-:W-:Y:S01]  /*0c80*/  SEL R16, R4, UR6, P0 ;  /* 0x0000000604107c07 */ /* 0x000fe20008000000 */
        /* <DEDUP_REMOVED lines=8> */
[----:B------:R-:W-:Y:S04]  /*0d10*/  STG.E.128 desc[UR4][R22.64+0x800], R8 ;  /* 0x0008000816007986 */ /* 0x000fe8000c101d04 */
[----:B------:R-:W-:Y:S04]  /*0d20*/  STG.E.128 desc[UR4][R22.64], R4 ;  /* 0x0000000416007986 */ /* 0x000fe8000c101d04 */
[----:B------:R-:W-:Y:S04]  /*0d30*/  STG.E.128 desc[UR4][R22.64+0x1000], R12 ;  /* 0x0010000c16007986 */ /* 0x000fe8000c101d04 */
[----:B------:R-:W-:Y:S01]  /*0d40*/  STG.E.128 desc[UR4][R22.64+0x1800], R16 ;  /* 0x0018001016007986 */ /* 0x000fe2000c101d04 */
[----:B------:R-:W-:Y:S05]  /*0d50*/  EXIT ;  /* 0x000000000000794d */ /* 0x000fea0003800000 */
.L_x_19936:
        /* <DEDUP_REMOVED lines=10> */
.L_x_41856:


//--------------------- .text._ZN2at6native29vectorized_elementwise_kernelILi4ENS0_13AUnaryFunctorIlllZZZNS0_19minimum_kernel_cudaERNS_18TensorIteratorBaseEENKUlvE_clEvENKUlvE2_clEvEUlllE_EESt5arrayIPcLm2EEEEviT0_T1_ --------------------------
	.section	.text._ZN2at6native29vectorized_elementwise_kernelILi4ENS0_13AUnaryFunctorIlllZZZNS0_19minimum_kernel_cudaERNS_18TensorIteratorBaseEENKUlvE_clEvENKUlvE2_clEvEUlllE_EESt5arrayIPcLm2EEEEviT0_T1_,"ax",@progbits
	.align	128
        .global         _ZN2at6native29vectorized_elementwise_kernelILi4ENS0_13AUnaryFunctorIlllZZZNS0_19minimum_kernel_cudaERNS_18TensorIteratorBaseEENKUlvE_clEvENKUlvE2_clEvEUlllE_EESt5arrayIPcLm2EEEEviT0_T1_
        .type           _ZN2at6native29vectorized_elementwise_kernelILi4ENS0_13AUnaryFunctorIlllZZZNS0_19minimum_kernel_cudaERNS_18TensorIteratorBaseEENKUlvE_clEvENKUlvE2_clEvEUlllE_EESt5arrayIPcLm2EEEEviT0_T1_,@function
        .size           _ZN2at6native29vectorized_elementwise_kernelILi4ENS0_13AUnaryFunctorIlllZZZNS0_19minimum_kernel_cudaERNS_18TensorIteratorBaseEENKUlvE_clEvENKUlvE2_clEvEUlllE_EESt5arrayIPcLm2EEEEviT0_T1_,(.L_x_41857 - _ZN2at6native29vectorized_elementwise_kernelILi4ENS0_13AUnaryFunctorIlllZZZNS0_19minimum_kernel_cudaERNS_18TensorIteratorBaseEENKUlvE_clEvENKUlvE2_clEvEUlllE_EESt5arrayIPcLm2EEEEviT0_T1_)
        .other          _ZN2at6native29vectorized_elementwise_kernelILi4ENS0_13AUnaryFunctorIlllZZZNS0_19minimum_kernel_cudaERNS_18TensorIteratorBaseEENKUlvE_clEvENKUlvE2_clEvEUlllE_EESt5arrayIPcLm2EEEEviT0_T1_,@"STO_CUDA_ENTRY STV_DEFAULT"
_ZN2at6native29vectorized_elementwise_kernelILi4ENS0_13AUnaryFunctorIlllZZZNS0_19minimum_kernel_cudaERNS_18TensorIteratorBaseEENKUlvE_clEvENKUlvE2_clEvEUlllE_EESt5arrayIPcLm2EEEEviT0_T1_:
.text._ZN2at6native29vectorized_elementwise_kernelILi4ENS0_13AUnaryFunctorIlllZZZNS0_19minimum_kernel_cudaERNS_18TensorIteratorBaseEENKUlvE_clEvENKUlvE2_clEvEUlllE_EESt5arrayIPcLm2EEEEviT0_T1_:
        /* <DEDUP_REMOVED lines=114> */
.L_x_19940:
[----:B------:R-:W-:-:S13]  /*0720*/  ISETP.GE.U32.AND P0, PT, R22, R0, PT ;  /* 0x000000001600720c */ /* 0x000fda0003f06070 */
[----:B------:R-:W-:Y:S05]  /*0730*/  @P0 BRA `(.L_x_19942) ;  /* 0x0000000000300947 */ /* 0x000fea0003800000 */
[----:B0-----:R-:W0:Y:S01]  /*0740*/  LDC.64 R2, c[0x0][0x398] ;  /* 0x0000e600ff027b82 */ /* 0x001e220000000a00 */
[----:B------:R-:W-:Y:S02]  /*0750*/  IMAD.IADD R5, R25, 0x1, R22 ;  /* 0x0000000119057824 */ /* 0x000fe400078e0216 */
[----:B------:R-:W-:Y:S02]  /*0760*/  VIADD R22, R22, 0x80 ;  /* 0x0000008016167836 */ /* 0x000fe40000000000 */
[----:B0-----:R-:W-:-:S05]  /*0770*/  IMAD.WIDE.U32 R2, R5, 0x8, R2 ;  /* 0x0000000805027825 */ /* 0x001fca00078e0002 */
[----:B------:R1:W-:Y:S02]  /*0780*/  STG.E.64 desc[UR4][R2.64], R6 ;  /* 0x0000000602007986 */ /* 0x0003e4000c101b04 */
.L_x_19941:
[----:B------:R-:W-:-:S13]  /*0790*/  ISETP.GE.U32.AND P0, PT, R22, R0, PT ;  /* 0x000000001600720c */ /* 0x000fda0003f06070 */
[----:B------:R-:W-:Y:S05]  /*07a0*/  @P0 BRA `(.L_x_19943) ;  /* 0x0000000000300947 */ /* 0x000fea0003800000 */
[----:B01----:R-:W0:Y:S01]  /*07b0*/  LDC.64 R2, c[0x0][0x398] ;  /* 0x0000e600ff027b82 */ /* 0x003e220000000a00 */
[----:B------:R-:W-:Y:S02]  /*07c0*/  IMAD.IADD R5, R25, 0x1, R22 ;  /* 0x0000000119057824 */ /* 0x000fe400078e0216 */
[----:B------:R-:W-:Y:S02]  /*07d0*/  VIADD R22, R22, 0x80 ;  /* 0x0000008016167836 */ /* 0x000fe40000000000 */
[----:B0-----:R-:W-:-:S05]  /*07e0*/  IMAD.WIDE.U32 R2, R5, 0x8, R2 ;  /* 0x0000000805027825 */ /* 0x001fca00078e0002 */
[----:B------:R1:W-:Y:S02]  /*07f0*/  STG.E.64 desc[UR4][R2.64], R12 ;  /* 0x0000000c02007986 */ /* 0x0003e4000c101b04 */
.L_x_19942:
[----:B------:R-:W-:-:S13]  /*0800*/  ISETP.GE.U32.AND P0, PT, R22, R0, PT ;  /* 0x000000001600720c */ /* 0x000fda0003f06070 */
[----:B------:R-:W-:Y:S05]  /*0810*/  @P0 BRA `(.L_x_19944) ;  /* 0x0000000000340947 */ /* 0x000fea0003800000 */
[----:B01----:R-:W0:Y:S01]  /*0820*/  LDC.64 R2, c[0x0][0x398] ;  /* 0x0000e600ff027b82 */ /* 0x003e220000000a00 */
[----:B------:R-:W-:Y:S02]  /*0830*/  IMAD.IADD R5, R25, 0x1, R22 ;  /* 0x0000000119057824 */ /* 0x000fe400078e0216 */
[----:B------:R-:W-:Y:S02]  /*0840*/  VIADD R22, R22, 0x80 ;  /* 0x0000008016167836 */ /* 0x000fe40000000000 */
[----:B0-----:R-:W-:-:S05]  /*0850*/  IMAD.WIDE.U32 R2, R5, 0x8, R2 ;  /* 0x0000000805027825 */ /* 0x001fca00078e0002 */
[----:B------:R2:W-:Y:S02]  /*0860*/  STG.E.64 desc[UR4][R2.64], R14 ;  /* 0x0000000e02007986 */ /* 0x0005e4000c101b04 */
.L_x_19943:
        /* <DEDUP_REMOVED lines=8> */
.L_x_19944:
[----:B------:R-:W-:Y:S05]  /*08f0*/  BSYNC.RELIABLE B1 ;  /* 0x0000000000017941 */ /* 0x000fea0003800100 */
.L_x_19939:
[----:B------:R-:W-:-:S13]  /*0900*/  ISETP.GE.U32.AND P0, PT, R22, R0, PT ;  /* 0x000000001600720c */ /* 0x000fda0003f06070 */
[----:B012---:R-:W0:Y:S01]  /*0910*/  @!P0 LDC.64 R2, c[0x0][0x398] ;  /* 0x0000e600ff028b82 */ /* 0x007e220000000a00 */
[----:B------:R-:W-:Y:S02]  /*0920*/  @!P0 IMAD.IADD R5, R25, 0x1, R22 ;  /* 0x0000000119058824 */ /* 0x000fe400078e0216 */
[----:B------:R-:W-:Y:S02]  /*0930*/  @!P0 VIADD R22, R22, 0x80 ;  /* 0x0000008016168836 */ /* 0x000fe40000000000 */
[----:B0-----:R-:W-:-:S05]  /*0940*/  @!P0 IMAD.WIDE.U32 R2, R5, 0x8, R2 ;  /* 0x0000000805028825 */ /* 0x001fca00078e0002 */
[----:B------:R3:W-:Y:S02]  /*0950*/  @!P0 STG.E.64 desc[UR4][R2.64], R16 ;  /* 0x0000001002008986 */ /* 0x0007e4000c101b04 */
.L_x_19945:
[----:B------:R-:W-:Y:S05]  /*0960*/  BSYNC.RECONVERGENT B0 ;  /* 0x0000000000007941 */ /* 0x000fea0003800200 */
.L_x_19938:
        /* <DEDUP_REMOVED lines=8> */
.L_x_19937:
[----:B------:R-:W0:Y:S01]  /*09f0*/  S2R R21, SR_TID.X ;  /* 0x0000000000157919 */ /* 0x000e220000002100 */
[----:B------:R-:W1:Y:S01]  /*0a00*/  LDC.64 R2, c[0x0][0x3a0] ;  /* 0x0000e800ff027b82 */ /* 0x000e620000000a00 */
[----:B------:R-:W2:Y:S07]  /*0a10*/  LDCU.64 UR6, c[0x0][0x390] ;  /* 0x00007200ff0677ac */ /* 0x000eae0008000a00 */
[----:B------:R-:W3:Y:S01]  /*0a20*/  LDC.64 R22, c[0x0][0x398] ;  /* 0x0000e600ff167b82 */ /* 0x000ee20000000a00 */
[----:B-1----:R-:W-:-:S04]  /*0a30*/  IMAD.WIDE.U32 R2, R25, 0x8, R2 ;  /* 0x0000000819027825 */ /* 0x002fc800078e0002 */
[----:B0-----:R-:W-:-:S05]  /*0a40*/  IMAD.WIDE.U32 R2, R21, 0x20, R2 ;  /* 0x0000002015027825 */ /* 0x001fca00078e0002 */
[----:B------:R-:W2:Y:S04]  /*0a50*/  LDG.E.ENL2.256 R12, R16, desc[UR4][R2.64] ;  /* 0xfe0000040210797e */ /* 0x000ea8000812190c */
[----:B------:R-:W4:Y:S01]  /*0a60*/  LDG.E.ENL2.256 R4, R8, desc[UR4][R2.64+0x1000] ;  /* 0xfe0080040208797e */ /* 0x000f220008121904 */
[----:B---3--:R-:W-:-:S04]  /*0a70*/  IMAD.WIDE.U32 R22, R25, 0x8, R22 ;  /* 0x0000000819167825 */ /* 0x008fc800078e0016 */
[----:B------:R-:W-:Y:S01]  /*0a80*/  IMAD.WIDE.U32 R22, R21, 0x20, R22 ;  /* 0x0000002015167825 */ /* 0x000fe200078e0016 */
[----:B--2---:R-:W-:Y:S02]  /*0a90*/  ISETP.LT.U32.AND P0, PT, R16, UR6, PT ;  /* 0x0000000610007c0c */ /* 0x004fe4000bf01070 */
[----:B------:R-:W-:Y:S02]  /*0aa0*/  ISETP.LT.U32.AND P2, PT, R12, UR6, PT ;  /* 0x000000060c007c0c */ /* 0x000fe4000bf41070 */
[C---:B------:R-:W-:Y:S02]  /*0ab0*/  ISETP.LT.AND.EX P0, PT, R17.reuse, UR7, PT, P0 ;  /* 0x0000000711007c0c */ /* 0x040fe4000bf01300 */
[----:B------:R-:W-:Y:S02]  /*0ac0*/  ISETP.LT.U32.AND P1, PT, R18, UR6, PT ;  /* 0x0000000612007c0c */ /* 0x000fe4000bf21070 */
[----:B------:R-:W-:Y:S02]  /*0ad0*/  SEL R16, R16, UR6, P0 ;  /* 0x0000000610107c07 */ /* 0x000fe40008000000 */
[----:B------:R-:W-:-:S02]  /*0ae0*/  SEL R17, R17, UR7, P0 ;  /* 0x0000000711117c07 */ /* 0x000fc40008000000 */
[----:B------:R-:W-:Y:S02]  /*0af0*/  ISETP.LT.AND.EX P0, PT, R13, UR7, PT, P2 ;  /* 0x000000070d007c0c */ /* 0x000fe4000bf01320 */
[----:B------:R-:W-:Y:S02]  /*0b00*/  ISETP.LT.AND.EX P1, PT, R19, UR7, PT, P1 ;  /* 0x0000000713007c0c */ /* 0x000fe4000bf21310 */
[----:B------:R-:W-:Y:S02]  /*0b10*/  SEL R0, R12, UR6, P0 ;  /* 0x000000060c007c07 */ /* 0x000fe40008000000 */
[----:B------:R-:W-:Y:S02]  /*0b20*/  SEL R13, R13, UR7, P0 ;  /* 0x000000070d0d7c07 */ /* 0x000fe40008000000 */
[----:B----4-:R-:W-:Y:S02]  /*0b30*/  ISETP.LT.U32.AND P0, PT, R8, UR6, PT ;  /* 0x0000000608007c0c */ /* 0x010fe4000bf01070 */
        /* <DEDUP_REMOVED lines=11> */
[----:B------:R-:W-:Y:S02]  /*0bf0*/  ISETP.LT.AND.EX P2, PT, R7, UR7, PT, P3 ;  /* 0x0000000707007c0c */ /* 0x000fe4000bf41330 */
[----:B------:R-:W-:Y:S01]  /*0c00*/  SEL R19, R15, UR7, P1 ;  /* 0x000000070f137c07 */ /* 0x000fe20008800000 */
[----:B------:R-:W-:Y:S01]  /*0c10*/  IMAD.MOV.U32 R18, RZ, RZ, R12 ;  /* 0x000000ffff127224 */ /* 0x000fe200078e000c */
[----:B------:R-:W-:-:S02]  /*0c20*/  ISETP.LT.U32.AND P1, PT, R10, UR6, PT ;  /* 0x000000060a007c0c */ /* 0x000fc4000bf21070 */
        /* <DEDUP_REMOVED lines=8> */
[----:B------:R-:W-:Y:S01]  /*0cb0*/  ISETP.LT.AND.EX P1, PT, R11, UR7, PT, P1 ;  /* 0x000000070b007c0c */ /* 0x000fe2000bf21310 */
[----:B------:R-:W-:Y:S02]  /*0cc0*/  IMAD.MOV.U32 R16, RZ, RZ, R0 ;  /* 0x000000ffff107224 */ /* 0x000fe400078e0000 */
[----:B------:R-:W-:Y:S01]  /*0cd0*/  IMAD.MOV.U32 R17, RZ, RZ, R13 ;  /* 0x000000ffff117224 */ /* 0x000fe200078e000d */
[----:B------:R-:W-:-:S02]  /*0ce0*/  SEL R10, R10, UR6, P1 ;  /* 0x000000060a0a7c07 */ /* 0x000fc40008800000 */
[----:B------:R-:W-:Y:S02]  /*0cf0*/  SEL R11, R11, UR7, P1 ;  /* 0x000000070b0b7c07 */ /* 0x000fe40008800000 */
[----:B------:R0:W-:Y:S02]  /*0d00*/  STG.E.ENL2.256 desc[UR4][R22.64], R4, R16 ;  /* 0xf80000041610797f */ /* 0x0001e4000f121804 */
[----:B0-----:R-:W-:Y:S02]  /*0d10*/  IMAD.MOV.U32 R4, RZ, RZ, R14 ;  /* 0x000000ffff047224 */ /* 0x001fe400078e000e */
[----:B------:R-:W-:Y:S02]  /*0d20*/  IMAD.MOV.U32 R5, RZ, RZ, R15 ;  /* 0x000000ffff057224 */ /* 0x000fe400078e000f */
[----:B------:R-:W-:Y:S02]  /*0d30*/  IMAD.MOV.U32 R6, RZ, RZ, R20 ;  /* 0x000000ffff067224 */ /* 0x000fe400078e0014 */
[----:B------:R-:W-:-:S05]  /*0d40*/  IMAD.MOV.U32 R7, RZ, RZ, R21 ;  /* 0x000000ffff077224 */ /* 0x000fca00078e0015 */
[----:B------:R-:W-:Y:S01]  /*0d50*/  STG.E.ENL2.256 desc[UR4][R22.64+0x1000], R8, R4 ;  /* 0xf80080081604797f */ /* 0x000fe2000f121804 */
[----:B------:R-:W-:Y:S05]  /*0d60*/  EXIT ;  /* 0x000000000000794d */ /* 0x000fea0003800000 */
.L_x_19946:
        /* <DEDUP_REMOVED lines=9> */
.L_x_41857:


//--------------------- .text._ZN2at6native29vectorized_elementwise_kernelILi8ENS0_13AUnaryFunctorIlllZZZNS0_19minimum_kernel_cudaERNS_18TensorIteratorBaseEENKUlvE_clEvENKUlvE2_clEvEUlllE_EESt5arrayIPcLm2EEEEviT0_T1_ --------------------------
	.section	.text._ZN2at6native29vectorized_elementwise_kernelILi8ENS0_13AUnaryFunctorIlllZZZNS0_19minimum_kernel_cudaERNS_18TensorIteratorBaseEENKUlvE_clEvENKUlvE2_clEvEUlllE_EESt5arrayIPcLm2EEEEviT0_T1_,"ax",@progbits
	.align	128
        .global         _ZN2at6native29vectorized_elementwise_kernelILi8ENS0_13AUnaryFunctorIlllZZZNS0_19minimum_kernel_cudaERNS_18TensorIteratorBaseEENKUlvE_clEvENKUlvE2_clEvEUlllE_EESt5arrayIPcLm2EEEEviT0_T1_
        .type           _ZN2at6native29vectorized_elementwise_kernelILi8ENS0_13AUnaryFunctorIlllZZZNS0_19minimum_kernel_cudaERNS_18TensorIteratorBaseEENKUlvE_clEvENKUlvE2_clEvEUlllE_EESt5arrayIPcLm2EEEEviT0_T1_,@function
        .size           _ZN2at6native29vectorized_elementwise_kernelILi8ENS0_13AUnaryFunctorIlllZZZNS0_19minimum_kernel_cudaERNS_18TensorIteratorBaseEENKUlvE_clEvENKUlvE2_clEvEUlllE_EESt5arrayIPcLm2EEEEviT0_T1_,(.L_x_41858 - _ZN2at6native29vectorized_elementwise_kernelILi8ENS0_13AUnaryFunctorIlllZZZNS0_19minimum_kernel_cudaERNS_18TensorIteratorBaseEENKUlvE_clEvENKUlvE2_clEvEUlllE_EESt5arrayIPcLm2EEEEviT0_T1_)
        .other          _ZN2at6native29vectorized_elementwise_kernelILi8ENS0_13AUnaryFunctorIlllZZZNS0_19minimum_kernel_cudaERNS_18TensorIteratorBaseEENKUlvE_clEvENKUlvE2_clEvEUlllE_EESt5arrayIPcLm2EEEEviT0_T1_,@"STO_CUDA_ENTRY STV_DEFAULT"
_ZN2at6native29vectorized_elementwise_kernelILi8ENS0_13AUnaryFunctorIlllZZZNS0_19minimum_kernel_cudaERNS_18TensorIteratorBaseEENKUlvE_clEvENKUlvE2_clEvEUlllE_EESt5arrayIPcLm2EEEEviT0_T1_:
.text._ZN2at6native29vectorized_elementwise_kernelILi8ENS0_13AUnaryFunctorIlllZZZNS0_19minimum_kernel_cudaERNS_18TensorIteratorBaseEENKUlvE_clEvENKUlvE2_clEvEUlllE_EESt5arrayIPcLm2EEEEviT0_T1_:
        /* <DEDUP_REMOVED lines=114> */
.L_x_19950:
[----:B------:R-:W-:-:S13]  /*0720*/  ISETP.GE.U32.AND P0, PT, R22, R0, PT ;  /* 0x000000001600720c */ /* 0x000fda0003f06070 */
[----:B------:R-:W-:Y:S05]  /*0730*/  @P0 BRA `(.L_x_19952) ;  /* 0x0000000000300947 */ /* 0x000fea0003800000 */
[----:B0-----:R-:W0:Y:S01]  /*0740*/  LDC.64 R2, c[0x0][0x398] ;  /* 0x0000e600ff027b82 */ /* 0x001e220000000a00 */
[----:B------:R-:W-:Y:S02]  /*0750*/  IMAD.IADD R5, R25, 0x1, R22 ;  /* 0x0000000119057824 */ /* 0x000fe400078e0216 */
[----:B------:R-:W-:Y:S02]  /*0760*/  VIADD R22, R22, 0x80 ;  /* 0x0000008016167836 */ /* 0x000fe40000000000 */
[----:B0-----:R-:W-:-:S05]  /*0770*/  IMAD.WIDE.U32 R2, R5, 0x8, R2 ;  /* 0x0000000805027825 */ /* 0x001fca00078e0002 */
[----:B------:R1:W-:Y:S02]  /*0780*/  STG.E.64 desc[UR4][R2.64], R6 ;  /* 0x0000000602007986 */ /* 0x0003e4000c101b04 */
.L_x_19951:
[----:B------:R-:W-:-:S13]  /*0790*/  ISETP.GE.U32.AND P0, PT, R22, R0, PT ;  /* 0x000000001600720c */ /* 0x000fda0003f06070 */
[----:B------:R-:W-:Y:S05]  /*07a0*/  @P0 BRA `(.L_x_19953) ;  /* 0x0000000000300947 */ /* 0x000fea0003800000 */
[----:B01----:R-:W0:Y:S01]  /*07b0*/  LDC.64 R2, c[0x0][0x398] ;  /* 0x0000e600ff027b82 */ /* 0x003e220000000a00 */
[----:B------:R-:W-:Y:S02]  /*07c0*/  IMAD.IADD R5, R25, 0x1, R22 ;  /* 0x0000000119057824 */ /* 0x000fe400078e0216 */
[----:B------:R-:W-:Y:S02]  /*07d0*/  VIADD R22, R22, 0x80 ;  /* 0x0000008016167836 */ /* 0x000fe40000000000 */
[----:B0-----:R-:W-:-:S05]  /*07e0*/  IMAD.WIDE.U32 R2, R5, 0x8, R2 ;  /* 0x0000000805027825 */ /* 0x001fca00078e0002 */
[----:B------:R1:W-:Y:S02]  /*07f0*/  STG.E.64 desc[UR4][R2.64], R12 ;  /* 0x0000000c02007986 */ /* 0x0003e4000c101b04 */
.L_x_19952:
[----:B------:R-:W-:-:S13]  /*0800*/  ISETP.GE.U32.AND P0, PT, R22, R0, PT ;  /* 0x000000001600720c */ /* 0x000fda0003f06070 */
[----:B------:R-:W-:Y:S05]  /*0810*/  @P0 BRA `(.L_x_19954) ;  /* 0x0000000000340947 */ /* 0x000fea0003800000 */
[----:B01----:R-:W0:Y:S01]  /*0820*/  LDC.64 R2, c[0x0][0x398] ;  /* 0x0000e600ff027b82 */ /* 0x003e220000000a00 */
[----:B------:R-:W-:Y:S02]  /*0830*/  IMAD.IADD R5, R25, 0x1, R22 ;  /* 0x0000000119057824 */ /* 0x000fe400078e0216 */
[----:B------:R-:W-:Y:S02]  /*0840*/  VIADD R22, R22, 0x80 ;  /* 0x0000008016167836 */ /* 0x000fe40000000000 */
[----:B0-----:R-:W-:-:S05]  /*0850*/  IMAD.WIDE.U32 R2, R5, 0x8, R2 ;  /* 0x0000000805027825 */ /* 0x001fca00078e0002 */
[----:B------:R2:W-:Y:S02]  /*0860*/  STG.E.64 desc[UR4][R2.64], R14 ;  /* 0x0000000e02007986 */ /* 0x0005e4000c101b04 */
.L_x_19953:
        /* <DEDUP_REMOVED lines=8> */
.L_x_19954:
[----:B------:R-:W-:Y:S05]  /*08f0*/  BSYNC.RELIABLE B1 ;  /* 0x0000000000017941 */ /* 0x000fea0003800100 */
.L_x_19949:
[----:B------:R-:W-:-:S13]  /*0900*/  ISETP.GE.U32.AND P0, PT, R22, R0, PT ;  /* 0x000000001600720c */ /* 0x000fda0003f06070 */
[----:B012---:R-:W0:Y:S01]  /*0910*/  @!P0 LDC.64 R2, c[0x0][0x398] ;  /* 0x0000e600ff028b82 */ /* 0x007e220000000a00 */
[----:B------:R-:W-:Y:S02]  /*0920*/  @!P0 IMAD.IADD R5, R25, 0x1, R22 ;  /* 0x0000000119058824 */ /* 0x000fe400078e0216 */
[----:B------:R-:W-:Y:S02]  /*0930*/  @!P0 VIADD R22, R22, 0x80 ;  /* 0x0000008016168836 */ /* 0x000fe40000000000 */
[----:B0-----:R-:W-:-:S05]  /*0940*/  @!P0 IMAD.WIDE.U32 R2, R5, 0x8, R2 ;  /* 0x0000000805028825 */ /* 0x001fca00078e0002 */
[----:B------:R3:W-:Y:S02]  /*0950*/  @!P0 STG.E.64 desc[UR4][R2.64], R16 ;  /* 0x0000001002008986 */ /* 0x0007e4000c101b04 */
.L_x_19955:
[----:B------:R-:W-:Y:S05]  /*0960*/  BSYNC.RECONVERGENT B0 ;  /* 0x0000000000007941 */ /* 0x000fea0003800200 */
.L_x_19948:
        /* <DEDUP_REMOVED lines=8> */
.L_x_19947:
        /* <DEDUP_REMOVED lines=56> */
.L_x_19956:
        /* <DEDUP_REMOVED lines=9> */
.L_x_41858:


//--------------------- .text._ZN2at6native18elementwise_kernelILi128ELi4EZNS0_15gpu_kernel_implINS0_13BinaryFunctorIlllZZZNS0_19minimum_kernel_cudaERNS_18TensorIteratorBaseEENKUlvE_clEvENKUlvE2_clEvEUlllE_EEEEvS5_RKT_EUliE_EEviT1_ --------------------------
	.section	.text._ZN2at6native18elementwise_kernelILi128ELi4EZNS0_15gpu_kernel_implINS0_13BinaryFunctorIlllZZZNS0_19minimum_kernel_cudaERNS_18TensorIteratorBaseEENKUlvE_clEvENKUlvE2_clEvEUlllE_EEEEvS5_RKT_EUliE_EEviT1_,"ax",@progbits
	.align	128
        .global         _ZN2at6native18elementwise_kernelILi128ELi4EZNS0_15gpu_kernel_implINS0_13BinaryFunctorIlllZZZNS0_19minimum_kernel_cudaERNS_18TensorIteratorBaseEENKUlvE_clEvENKUlvE2_clEvEUlllE_EEEEvS5_RKT_EUliE_EEviT1_
        .type           _ZN2at6native18elementwise_kernelILi128ELi4EZNS0_15gpu_kernel_implINS0_13BinaryFunctorIlllZZZNS0_19minimum_kernel_cudaERNS_18TensorIteratorBaseEENKUlvE_clEvENKUlvE2_clEvEUlllE_EEEEvS5_RKT_EUliE_EEviT1_,@function
        .size           _ZN2at6native18elementwise_kernelILi128ELi4EZNS0_15gpu_kernel_implINS0_13BinaryFunctorIlllZZZNS0_19minimum_kernel_cudaERNS_18TensorIteratorBaseEENKUlvE_clEvENKUlvE2_clEvEUlllE_EEEEvS5_RKT_EUliE_EEviT1_,(.L_x_41859 - _ZN2at6native18elementwise_kernelILi128ELi4EZNS0_15gpu_kernel_implINS0_13BinaryFunctorIlllZZZNS0_19minimum_kernel_cudaERNS_18TensorIteratorBaseEENKUlvE_clEvENKUlvE2_clEvEUlllE_EEEEvS5_RKT_EUliE_EEviT1_)
        .other          _ZN2at6native18elementwise_kernelILi128ELi4EZNS0_15gpu_kernel_implINS0_13BinaryFunctorIlllZZZNS0_19minimum_kernel_cudaERNS_18TensorIteratorBaseEENKUlvE_clEvENKUlvE2_clEvEUlllE_EEEEvS5_RKT_EUliE_EEviT1_,@"STO_CUDA_ENTRY STV_DEFAULT"
_ZN2at6native18elementwise_kernelILi128ELi4EZNS0_15gpu_kernel_implINS0_13BinaryFunctorIlllZZZNS0_19minimum_kernel_cudaERNS_18TensorIteratorBaseEENKUlvE_clEvENKUlvE2_clEvEUlllE_EEEEvS5_RKT_EUliE_EEviT1_:
.text._ZN2at6native18elementwise_kernelILi128ELi4EZNS0_15gpu_kernel_implINS0_13BinaryFunctorIlllZZZNS0_19minimum_kernel_cudaERNS_18TensorIteratorBaseEENKUlvE_clEvENKUlvE2_clEvEUlllE_EEEEvS5_RKT_EUliE_EEviT1_:
        /* <DEDUP_REMOVED lines=371> */
.L_x_19959:
        /* <DEDUP_REMOVED lines=17> */
.L_x_19963:
[----:B------:R0:W5:Y:S01]  /*1840*/  LDG.E.U8 R16, desc[UR36][R2.64] ;  /* 0x0000002402107981 */ /* 0x000162000c1e1100 */
[----:B------:R-:W-:Y:S01]  /*1850*/  IMAD.MOV.U32 R17, RZ, RZ, RZ ;  /* 0x000000ffff117224 */ /* 0x000fe200078e00ff */
[----:B------:R-:W-:Y:S06]  /*1860*/  BRA `(.L_x_19965) ;  /* 0x0000000c00407947 */ /* 0x000fec0003800000 */
.L_x_19962:
        /* <DEDUP_REMOVED lines=8> */
.L_x_19967:
[----:B------:R-:W2:Y:S02]  /*18f0*/  LDG.E R16, desc[UR36][R2.64] ;  /* 0x0000002402107981 */ /* 0x000ea4000c1e1900 */
[----:B--2---:R-:W-:Y:S01]  /*1900*/  SHF.R.S32.HI R17, RZ, 0x1f, R16 ;  /* 0x0000001fff117819 */ /* 0x004fe20000011410 */
[----:B------:R-:W-:Y:S06]  /*1910*/  BRA `(.L_x_19965) ;  /* 0x0000000c00147947 */ /* 0x000fec0003800000 */
.L_x_19966:
[----:B------:R-:W2:Y:S02]  /*1920*/  LDG.E.S16 R16, desc[UR36][R2.64] ;  /* 0x0000002402107981 */ /* 0x000ea4000c1e1700 */
[----:B--2---:R-:W-:Y:S01]  /*1930*/  SHF.R.S32.HI R17, RZ, 0x1f, R16 ;  /* 0x0000001fff117819 */ /* 0x004fe20000011410 */
[----:B------:R-:W-:Y:S06]  /*1940*/  BRA `(.L_x_19965) ;  /* 0x0000000c00087947 */ /* 0x000fec0003800000 */
.L_x_19961:
        /* <DEDUP_REMOVED lines=9> */
.L_x_19969:
[----:B------:R-:W2:Y:S02]  /*19e0*/  LDG.E.U16 R2, desc[UR36][R2.64] ;  /* 0x0000002402027981 */ /* 0x000ea4000c1e1500 */
[----:B--2---:R-:W-:-:S06]  /*19f0*/  HADD2.F32 R16, -RZ, R2.H0_H0 ;  /* 0x20000002ff107230 */ /* 0x004fcc0000004100 */
[----:B------:R-:W0:Y:S01]  /*1a00*/  F2I.S64.TRUNC R16, R16 ;  /* 0x0000001000107311 */ /* 0x000e22000020d900 */
[----:B------:R-:W-:Y:S05]  /*1a10*/  BRA `(.L_x_19965) ;  /* 0x0000000800d47947 */ /* 0x000fea0003800000 */
.L_x_19968:
        /* <DEDUP_REMOVED lines=9> */
.L_x_19971:
[----:B------:R-:W2:Y:S02]  /*1ab0*/  LDG.E.U16 R2, desc[UR36][R2.64] ;  /* 0x0000002402027981 */ /* 0x000ea4000c1e1500 */
[----:B--2---:R-:W-:-:S06]  /*1ac0*/  HADD2.F32 R16, -RZ, R2.H0_H0 ;  /* 0x20000002ff107230 */ /* 0x004fcc0000004100 */
[----:B------:R-:W0:Y:S01]  /*1ad0*/  F2I.S64.TRUNC R16, R16 ;  /* 0x0000001000107311 */ /* 0x000e22000020d900 */
[----:B------:R-:W-:Y:S05]  /*1ae0*/  BRA `(.L_x_19965) ;  /* 0x0000000800a07947 */ /* 0x000fea0003800000 */
.L_x_19970:
[----:B------:R-:W2:Y:S02]  /*1af0*/  LDG.E.64 R2, desc[UR36][R2.64] ;  /* 0x0000002402027981 */ /* 0x000ea4000c1e1b00 */
[----:B--2---:R0:W1:Y:S01]  /*1b00*/  F2I.S64.F64.TRUNC R16, R2 ;  /* 0x0000000200107311 */ /* 0x004062000030d900 */
[----:B------:R-:W-:Y:S05]  /*1b10*/  BRA `(.L_x_19965) ;  /* 0x0000000800947947 */ /* 0x000fea0003800000 */
.L_x_19960:
        /* <DEDUP_REMOVED lines=13> */
.L_x_19974:
[----:B------:R-:W2:Y:S02]  /*1bf0*/  LDG.E.64 R2, desc[UR36][R2.64] ;  /* 0x0000002402027981 */ /* 0x000ea4000c1e1b00 */
[----:B--2---:R0:W1:Y:S01]  /*1c00*/  F2I.S64.F64.TRUNC R16, R2 ;  /* 0x0000000200107311 */ /* 0x004062000030d900 */
[----:B------:R-:W-:Y:S05]  /*1c10*/  BRA `(.L_x_19965) ;  /* 0x0000000800547947 */ /* 0x000fea0003800000 */
.L_x_19973:
        /* <DEDUP_REMOVED lines=26> */
.L_x_19976:
        /* <DEDUP_REMOVED lines=11> */
[----:B------:R0:W1:Y:S01]  /*1e70*/  F2I.S64.TRUNC R16, R0 ;  /* 0x0000000000107311 */ /* 0x000062000020d900 */
[----:B------:R-:W-:Y:S05]  /*1e80*/  BRA `(.L_x_19965) ;  /* 0x0000000400b87947 */ /* 0x000fea0003800000 */
.L_x_19975:
[----:B------:R-:W2:Y:S02]  /*1e90*/  LDG.E.U16 R16, desc[UR36][R2.64] ;  /* 0x0000002402107981 */ /* 0x000ea4000c1e1500 */
[----:B--2---:R-:W-:-:S06]  /*1ea0*/  IMAD.U32 R16, R16, 0x10000, RZ ;  /* 0x0001000010107824 */ /* 0x004fcc00078e00ff */
[----:B------:R-:W0:Y:S01]  /*1eb0*/  F2I.S64.TRUNC R16, R16 ;  /* 0x0000001000107311 */ /* 0x000e22000020d900 */
[----:B------:R-:W-:Y:S05]  /*1ec0*/  BRA `(.L_x_19965) ;  /* 0x0000000400a87947 */ /* 0x000fea0003800000 */
.L_x_19972:
        /* <DEDUP_REMOVED lines=11> */
.L_x_19979:
        /* <DEDUP_REMOVED lines=21> */
.L_x_19983:
[----:B------:R-:W-:Y:S05]  /*20d0*/  BSYNC.RECONVERGENT B1 ;  /* 0x0000000000017941 */ /* 0x000fea0003800200 */
.L_x_19982:
[----:B------:R-:W-:Y:S02]  /*20e0*/  SHF.L.U32 R0, R0, 0x14, RZ ;  /* 0x0000001400007819 */ /* 0x000fe400000006ff */
[----:B------:R-:W-:-:S04]  /*20f0*/  LEA R2, R2, 0x3b800000, 0x17 ;  /* 0x3b80000002027811 */ /* 0x000fc800078eb8ff */
[----:B------:R-:W-:-:S07]  /*2100*/  LOP3.LUT R16, R2, R0, R7, 0xfe, !PT ;  /* 0x0000000002107212 */ /* 0x000fce00078efe07 */
.L_x_19981:
[----:B------:R-:W-:Y:S05]  /*2110*/  BSYNC.RECONVERGENT B0 ;  /* 0x0000000000007941 */ /* 0x000fea0003800200 */
.L_x_19980:
[----:B------:R-:W1:Y:S01]  /*2120*/  F2I.S64.TRUNC R16, R16 ;  /* 0x0000001000107311 */ /* 0x000e62000020d900 */
[----:B------:R-:W-:Y:S05]  /*2130*/  BRA `(.L_x_19965) ;  /* 0x00000004000c7947 */ /* 0x000fea0003800000 */
.L_x_19978:
        /* <DEDUP_REMOVED lines=21> */
.L_x_19987:
[----:B------:R-:W-:Y:S05]  /*2290*/  BSYNC.RECONVERGENT B1 ;  /* 0x0000000000017941 */ /* 0x000fea0003800200 */
.L_x_19986:
[----:B------:R-:W-:Y:S01]  /*22a0*/  IMAD.SHL.U32 R0, R0, 0x200000, RZ ;  /* 0x0020000000007824 */ /* 0x000fe200078e00ff */
[----:B------:R-:W-:-:S04]  /*22b0*/  LEA R2, R2, 0x37800000, 0x17 ;  /* 0x3780000002027811 */ /* 0x000fc800078eb8ff */
[----:B------:R-:W-:-:S07]  /*22c0*/  LOP3.LUT R16, R2, R0, R7, 0xfe, !PT ;  /* 0x0000000002107212 */ /* 0x000fce00078efe07 */
.L_x_19985:
[----:B------:R-:W-:Y:S05]  /*22d0*/  BSYNC.RECONVERGENT B0 ;  /* 0x0000000000007941 */ /* 0x000fea0003800200 */
.L_x_19984:
[----:B------:R-:W2:Y:S01]  /*22e0*/  F2I.S64.TRUNC R16, R16 ;  /* 0x0000001000107311 */ /* 0x000ea2000020d900 */
[----:B------:R-:W-:Y:S05]  /*22f0*/  BRA `(.L_x_19965) ;  /* 0x00000000009c7947 */ /* 0x000fea0003800000 */
.L_x_19977:
[----:B------:R-:W-:-:S09]  /*2300*/  UISETP.NE.AND UP0, UPT, UR4, 0x1c, UPT ;  /* 0x0000001c0400788c */ /* 0x000fd2000bf05270 */
[----:B------:R-:W-:Y:S05]  /*2310*/  BRA.U !UP0, `(.L_x_19988) ;  /* 0x00000001088c7547 */ /* 0x000fea000b800000 */
[----:B------:R-:W-:-:S09]  /*2320*/  UISETP.NE.AND UP0, UPT, UR4, 0x1d, UPT ;  /* 0x0000001d0400788c */ /* 0x000fd2000bf05270 */
[----:B------:R-:W-:Y:S05]  /*2330*/  BRA.U !UP0, `(.L_x_19989) ;  /* 0x00000001087c7547 */ /* 0x000fea000b800000 */
[----:B------:R-:W-:-:S09]  /*2340*/  UISETP.NE.AND UP0, UPT, UR4, 0x2c, UPT ;  /* 0x0000002c0400788c */ /* 0x000fd2000bf05270 */
[----:B------:R-:W-:Y:S05]  /*2350*/  BRA.U !UP0, `(.L_x_19990) ;  /* 0x0000000108487547 */ /* 0x000fea000b800000 */
.L_x_19964:
        /* <DEDUP_REMOVED lines=16> */
.L_x_19991:
[----:B------:R-:W-:Y:S01]  /*2460*/  CS2R R16, SRZ ;  /* 0x0000000000107805 */ /* 0x000fe2000001ff00 */
[----:B------:R-:W-:Y:S06]  /*2470*/  BRA `(.L_x_19965) ;  /* 0x00000000003c7947 */ /* 0x000fec0003800000 */
.L_x_19990:
        /* <DEDUP_REMOVED lines=8> */
.L_x_19993:
[----:B------:R-:W-:Y:S05]  /*2500*/  BSYNC.RECONVERGENT B0 ;  /* 0x0000000000007941 */ /* 0x000fea0003800200 */
.L_x_19992:
[----:B------:R-:W4:Y:S01]  /*2510*/  F2I.S64.TRUNC R16, R16 ;  /* 0x0000001000107311 */ /* 0x000f22000020d900 */
[----:B------:R-:W-:Y:S05]  /*2520*/  BRA `(.L_x_19965) ;  /* 0x0000000000107947 */ /* 0x000fea0003800000 */
.L_x_19989:
[----:B------:R0:W5:Y:S01]  /*2530*/  LDG.E.64 R16, desc[UR36][R2.64] ;  /* 0x0000002402107981 */ /* 0x000162000c1e1b00 */
[----:B------:R-:W-:Y:S05]  /*2540*/  BRA `(.L_x_19965) ;  /* 0x0000000000087947 */ /* 0x000fea0003800000 */
.L_x_19988:
[----:B------:R3:W5:Y:S01]  /*2550*/  LDG.E R16, desc[UR36][R2.64] ;  /* 0x0000002402107981 */ /* 0x000762000c1e1900 */
[----:B------:R-:W-:-:S07]  /*2560*/  IMAD.MOV.U32 R17, RZ, RZ, RZ ;  /* 0x000000ffff117224 */ /* 0x000fce00078e00ff */
.L_x_19965:
[----:B------:R-:W3:Y:S01]  /*2570*/  LDCU.64 UR6, c[0x0][0x5f8] ;  /* 0x0000bf00ff0677ac */ /* 0x000ee20008000a00 */
        /* <DEDUP_REMOVED lines=13> */
[----:B------:R-:W0:Y:S02]  /*2650*/  LDG.E.S8 R4, desc[UR36][R22.64] ;  /* 0x0000002416047981 */ /* 0x000e24000c1e1300 */
[----:B0-----:R-:W-:Y:S01]  /*2660*/  SHF.R.S32.HI R5, RZ, 0x1f, R4 ;  /* 0x0000001fff057819 */ /* 0x001fe20000011404 */
[----:B------:R-:W-:Y:S06]  /*2670*/  BRA `(.L_x_19999) ;  /* 0x0000000c004c7947 */ /* 0x000fec0003800000 */
.L_x_19997:
[----:B------:R3:W5:Y:S01]  /*2680*/  LDG.E.U8 R4, desc[UR36][R22.64] ;  /* 0x0000002416047981 */ /* 0x000762000c1e1100 */
[----:B0-----:R-:W-:Y:S01]  /*2690*/  HFMA2 R5, -RZ, RZ, 0, 0 ;  /* 0x00000000ff057431 */ /* 0x001fe200000001ff */
[----:B------:R-:W-:Y:S06]  /*26a0*/  BRA `(.L_x_19999) ;  /* 0x0000000c00407947 */ /* 0x000fec0003800000 */
.L_x_19996:
[----:B------:R-:W-:-:S09]  /*26b0*/  UISETP.NE.AND UP0, UPT, UR4, 0x2, UPT ;  /* 0x000000020400788c */ /* 0x000fd2000bf05270 */
[----:B------:R-:W-:Y:S05]  /*26c0*/  BRA.U !UP0, `(.L_x_20000) ;  /* 0x0000000108247547 */ /* 0x000fea000b800000 */
[----:B------:R-:W-:-:S09]  /*26d0*/  UISETP.NE.AND UP0, UPT, UR4, 0x3, UPT ;  /* 0x000000030400788c */ /* 0x000fd2000bf05270 */
[----:B------:R-:W-:Y:S05]  /*26e0*/  BRA.U !UP0, `(.L_x_20001) ;  /* 0x0000000108107547 */ /* 0x000fea000b800000 */
[----:B------:R-:W-:-:S09]  /*26f0*/  UISETP.NE.AND UP0, UPT, UR4, 0x4, UPT ;  /* 0x000000040400788c */ /* 0x000fd2000bf05270 */
[----:B------:R-:W-:Y:S05]  /*2700*/  BRA.U UP0, `(.L_x_19998) ;  /* 0x0000000900a47547 */ /* 0x000fea000b800000 */
[----:B0-----:R0:W5:Y:S01]  /*2710*/  LDG.E.64 R4, desc[UR36][R22.64] ;  /* 0x0000002416047981 */ /* 0x001162000c1e1b00 */
[----:B------:R-:W-:Y:S05]  /*2720*/  BRA `(.L_x_19999) ;  /* 0x0000000c00207947 */ /* 0x000fea0003800000 */
.L_x_20001:
[----:B------:R-:W0:Y:S02]  /*2730*/  LDG.E R4, desc[UR36][R22.64] ;  /* 0x0000002416047981 */ /* 0x000e24000c1e1900 */
[----:B0-----:R-:W-:Y:S01]  /*2740*/  SHF.R.S32.HI R5, RZ, 0x1f, R4 ;  /* 0x0000001fff057819 */ /* 0x001fe20000011404 */
[----:B------:R-:W-:Y:S06]  /*2750*/  BRA `(.L_x_19999) ;  /* 0x0000000c00147947 */ /* 0x000fec0003800000 */
.L_x_20000:
[----:B------:R-:W0:Y:S02]  /*2760*/  LDG.E.S16 R4, desc[UR36][R22.64] ;  /* 0x0000002416047981 */ /* 0x000e24000c1e1700 */
[----:B0-----:R-:W-:Y:S01]  /*2770*/  SHF.R.S32.HI R5, RZ, 0x1f, R4 ;  /* 0x0000001fff057819 */ /* 0x001fe20000011404 */
[----:B------:R-:W-:Y:S06]  /*2780*/  BRA `(.L_x_19999) ;  /* 0x0000000c00087947 */ /* 0x000fec0003800000 */
.L_x_19995:
[----:B------:R-:W-:-:S09]  /*2790*/  UISETP.GT.AND UP0, UPT, UR4, 0x6, UPT ;  /* 0x000000060400788c */ /* 0x000fd2000bf04270 */
[----:B------:R-:W-:Y:S05]  /*27a0*/  BRA.U UP0, `(.L_x_20002) ;  /* 0x00000001002c7547 */ /* 0x000fea000b800000 */
[----:B------:R-:W-:-:S09]  /*27b0*/  UISETP.NE.AND UP0, UPT, UR4, 0x5, UPT ;  /* 0x000000050400788c */ /* 0x000fd2000bf05270 */
[----:B------:R-:W-:Y:S05]  /*27c0*/  BRA.U !UP0, `(.L_x_20003) ;  /* 0x0000000108147547 */ /* 0x000fea000b800000 */
[----:B------:R-:W-:-:S09]  /*27d0*/  UISETP.NE.AND UP0, UPT, UR4, 0x6, UPT ;  /* 0x000000060400788c */ /* 0x000fd2000bf05270 */
[----:B------:R-:W-:Y:S05]  /*27e0*/  BRA.U UP0, `(.L_x_19998) ;  /* 0x00000009006c7547 */ /* 0x000fea000b800000 */
[----:B------:R-:W0:Y:S02]  /*27f0*/  LDG.E R4, desc[UR36][R22.64] ;  /* 0x0000002416047981 */ /* 0x000e24000c1e1900 */
[----:B0-----:R-:W0:Y:S01]  /*2800*/  F2I.S64.TRUNC R4, R4 ;  /* 0x0000000400047311 */ /* 0x001e22000020d900 */
[----:B------:R-:W-:Y:S05]  /*2810*/  BRA `(.L_x_19999) ;  /* 0x0000000800e47947 */ /* 0x000fea0003800000 */
.L_x_20003:
[----:B------:R-:W3:Y:S02]  /*2820*/  LDG.E.U16 R22, desc[UR36][R22.64] ;  /* 0x0000002416167981 */ /* 0x000ee4000c1e1500 */
[----:B---3--:R-:W-:-:S06]  /*2830*/  HADD2.F32 R4, -RZ, R22.H0_H0 ;  /* 0x20000016ff047230 */ /* 0x008fcc0000004100 */
[----:B0-----:R-:W0:Y:S01]  /*2840*/  F2I.S64.TRUNC R4, R4 ;  /* 0x0000000400047311 */ /* 0x001e22000020d900 */
[----:B------:R-:W-:Y:S05]  /*2850*/  BRA `(.L_x_19999) ;  /* 0x0000000800d47947 */ /* 0x000fea0003800000 */
.L_x_20002:
[----:B------:R-:W-:-:S09]  /*2860*/  UISETP.NE.AND UP0, UPT, UR4, 0x7, UPT ;  /* 0x000000070400788c */ /* 0x000fd2000bf05270 */
[----:B------:R-:W-:Y:S05]  /*2870*/  BRA.U !UP0, `(.L_x_20004) ;  /* 0x00000001082c7547 */ /* 0x000fea000b800000 */
[----:B------:R-:W-:-:S09]  /*2880*/  UISETP.NE.AND UP0, UPT, UR4, 0x8, UPT ;  /* 0x000000080400788c */ /* 0x000fd2000bf05270 */
[----:B------:R-:W-:Y:S05]  /*2890*/  BRA.U !UP0, `(.L_x_20005) ;  /* 0x0000000108147547 */ /* 0x000fea000b800000 */
[----:B------:R-:W-:-:S09]  /*28a0*/  UISETP.NE.AND UP0, UPT, UR4, 0x9, UPT ;  /* 0x000000090400788c */ /* 0x000fd2000bf05270 */
[----:B------:R-:W-:Y:S05]  /*28b0*/  BRA.U UP0, `(.L_x_19998) ;  /* 0x0000000900387547 */ /* 0x000fea000b800000 */
[----:B------:R-:W0:Y:S02]  /*28c0*/  LDG.E R4, desc[UR36][R22.64] ;  /* 0x0000002416047981 */ /* 0x000e24000c1e1900 */
[----:B0-----:R-:W0:Y:S01]  /*28d0*/  F2I.S64.TRUNC R4, R4 ;  /* 0x0000000400047311 */ /* 0x001e22000020d900 */
[----:B------:R-:W-:Y:S05]  /*28e0*/  BRA `(.L_x_19999) ;  /* 0x0000000800b07947 */ /* 0x000fea0003800000 */
.L_x_20005:
[----:B------:R-:W3:Y:S02]  /*28f0*/  LDG.E.U16 R22, desc[UR36][R22.64] ;  /* 0x0000002416167981 */ /* 0x000ee4000c1e1500 */
[----:B---3--:R-:W-:-:S06]  /*2900*/  HADD2.F32 R4, -RZ, R22.H0_H0 ;  /* 0x20000016ff047230 */ /* 0x008fcc0000004100 */
[----:B0-----:R-:W0:Y:S01]  /*2910*/  F2I.S64.TRUNC R4, R4 ;  /* 0x0000000400047311 */ /* 0x001e22000020d900 */
[----:B------:R-:W-:Y:S05]  /*2920*/  BRA `(.L_x_19999) ;  /* 0x0000000800a07947 */ /* 0x000fea0003800000 */
.L_x_20004:
[----:B0-----:R-:W3:Y:S02]  /*2930*/  LDG.E.64 R4, desc[UR36][R22.64] ;  /* 0x0000002416047981 */ /* 0x001ee4000c1e1b00 */
[----:B---3--:R-:W0:Y:S01]  /*2940*/  F2I.S64.F64.TRUNC R4, R4 ;  /* 0x0000000400047311 */ /* 0x008e22000030d900 */
[----:B------:R-:W-:Y:S05]  /*2950*/  BRA `(.L_x_19999) ;  /* 0x0000000800947947 */ /* 0x000fea0003800000 */
.L_x_19994:
        /* <DEDUP_REMOVED lines=11> */
[----:B------:R-:W-:Y:S01]  /*2a10*/  SEL R4, RZ, 0x1, !P0 ;  /* 0x00000001ff047807 */ /* 0x000fe20004000000 */
[----:B------:R-:W-:Y:S08]  /*2a20*/  BRA `(.L_x_19999) ;  /* 0x0000000800607947 */ /* 0x000ff00003800000 */
.L_x_20008:
[----:B0-----:R-:W3:Y:S02]  /*2a30*/  LDG.E.64 R4, desc[UR36][R22.64] ;  /* 0x0000002416047981 */ /* 0x001ee4000c1e1b00 */
[----:B---3--:R-:W0:Y:S01]  /*2a40*/  F2I.S64.F64.TRUNC R4, R4 ;  /* 0x0000000400047311 */ /* 0x008e22000030d900 */
[----:B------:R-:W-:Y:S05]  /*2a50*/  BRA `(.L_x_19999) ;  /* 0x0000000800547947 */ /* 0x000fea0003800000 */
.L_x_20007:
[----:B------:R-:W-:-:S09]  /*2a60*/  UISETP.NE.AND UP0, UPT, UR4, 0xf, UPT ;  /* 0x0000000f0400788c */ /* 0x000fd2000bf05270 */
[----:B------:R-:W-:Y:S05]  /*2a70*/  BRA.U !UP0, `(.L_x_20009) ;  /* 0x0000000108947547 */ /* 0x000fea000b800000 */
[----:B------:R-:W-:-:S09]  /*2a80*/  UISETP.NE.AND UP0, UPT, UR4, 0x17, UPT ;  /* 0x000000170400788c */ /* 0x000fd2000bf05270 */
[----:B------:R-:W-:Y:S05]  /*2a90*/  BRA.U !UP0, `(.L_x_20010) ;  /* 0x0000000108587547 */ /* 0x000fea000b800000 */
[----:B------:R-:W-:-:S09]  /*2aa0*/  UISETP.NE.AND UP0, UPT, UR4, 0x18, UPT ;  /* 0x000000180400788c */ /* 0x000fd2000bf05270 */
[----:B------:R-:W-:Y:S05]  /*2ab0*/  BRA.U UP0, `(.L_x_19998) ;  /* 0x0000000500b87547 */ /* 0x000fea000b800000 */
[----:B0-----:R-:W3:Y:S01]  /*2ac0*/  LDG.E.U8 R0, desc[UR36][R22.64] ;  /* 0x0000002416007981 */ /* 0x001ee2000c1e1100 */
[----:B------:R-:W-:Y:S02]  /*2ad0*/  IMAD.MOV.U32 R4, RZ, RZ, 0x1f ;  /* 0x0000001fff047424 */ /* 0x000fe400078e00ff */
[----:B---3--:R-:W-:-:S05]  /*2ae0*/  IMAD.SHL.U32 R0, R0, 0x1000000, RZ ;  /* 0x0100000000007824 */ /* 0x008fca00078e00ff */
        /* <DEDUP_REMOVED lines=15> */
[----:B------:R0:W3:Y:S01]  /*2be0*/  F2I.S64.TRUNC R4, R3 ;  /* 0x0000000300047311 */ /* 0x0000e2000020d900 */
[----:B------:R-:W-:Y:S05]  /*2bf0*/  BRA `(.L_x_19999) ;  /* 0x0000000400ec7947 */ /* 0x000fea0003800000 */
.L_x_20010:
[----:B0-----:R-:W3:Y:S02]  /*2c00*/  LDG.E.U8 R3, desc[UR36][R22.64] ;  /* 0x0000002416037981 */ /* 0x001ee4000c1e1100 */
        /* <DEDUP_REMOVED lines=10> */
[----:B------:R0:W3:Y:S01]  /*2cb0*/  F2I.S64.TRUNC R4, R0 ;  /* 0x0000000000047311 */ /* 0x0000e2000020d900 */
[----:B------:R-:W-:Y:S05]  /*2cc0*/  BRA `(.L_x_19999) ;  /* 0x0000000400b87947 */ /* 0x000fea0003800000 */
.L_x_20009:
[----:B------:R-:W3:Y:S02]  /*2cd0*/  LDG.E.U16 R4, desc[UR36][R22.64] ;  /* 0x0000002416047981 */ /* 0x000ee4000c1e1500 */
[----:B---3--:R-:W-:-:S06]  /*2ce0*/  IMAD.U32 R4, R4, 0x10000, RZ ;  /* 0x0001000004047824 */ /* 0x008fcc00078e00ff */
[----:B0-----:R-:W0:Y:S01]  /*2cf0*/  F2I.S64.TRUNC R4, R4 ;  /* 0x0000000400047311 */ /* 0x001e22000020d900 */
[----:B------:R-:W-:Y:S05]  /*2d00*/  BRA `(.L_x_19999) ;  /* 0x0000000400a87947 */ /* 0x000fea0003800000 */
.L_x_20006:
        /* <DEDUP_REMOVED lines=9> */
[----:B0-----:R-:W-:Y:S01]  /*2da0*/  MOV R5, RZ ;  /* 0x000000ff00057202 */ /* 0x001fe20000000f00 */
[----:B------:R-:W-:Y:S06]  /*2db0*/  BRA `(.L_x_19999) ;  /* 0x00000004007c7947 */ /* 0x000fec0003800000 */
.L_x_20013:
[----:B------:R-:W3:Y:S01]  /*2dc0*/  LDG.E.U8 R22, desc[UR36][R22.64] ;  /* 0x0000002416167981 */ /* 0x000ee2000c1e1100 */
[----:B------:R-:W-:Y:S01]  /*2dd0*/  BSSY.RECONVERGENT B0, `(.L_x_20014) ;  /* 0x0000018000007945 */ /* 0x000fe20003800200 */
[----:B------:R-:W-:Y:S01]  /*2de0*/  IMAD.MOV.U32 R4, RZ, RZ, RZ ;  /* 0x000000ffff047224 */ /* 0x000fe200078e00ff */
[----:B---3--:R-:W-:-:S13]  /*2df0*/  ISETP.NE.AND P0, PT, R22, RZ, PT ;  /* 0x000000ff1600720c */ /* 0x008fda0003f05270 */
[----:B------:R-:W-:Y:S05]  /*2e00*/  @!P0 BRA `(.L_x_20015) ;  /* 0x0000000000508947 */ /* 0x000fea0003800000 */
[----:B------:R-:W-:-:S13]  /*2e10*/  ISETP.NE.AND P0, PT, R22, 0x80, PT ;  /* 0x000000801600780c */ /* 0x000fda0003f05270 */
[----:B------:R-:W-:Y:S01]  /*2e20*/  @!P0 IMAD.MOV.U32 R4, RZ, RZ, 0x7f800001 ;  /* 0x7f800001ff048424 */ /* 0x000fe200078e00ff */
[----:B------:R-:W-:Y:S06]  /*2e30*/  @!P0 BRA `(.L_x_20015) ;  /* 0x0000000000448947 */ /* 0x000fec0003800000 */
[--C-:B0-----:R-:W-:Y:S01]  /*2e40*/  SHF.R.U32.HI R0, RZ, 0x3, R22.reuse ;  /* 0x00000003ff007819 */ /* 0x101fe20000011616 */
        /* <DEDUP_REMOVED lines=12> */
.L_x_20017:
[----:B------:R-:W-:Y:S05]  /*2f10*/  BSYNC.RECONVERGENT B1 ;  /* 0x0000000000017941 */ /* 0x000fea0003800200 */
.L_x_20016:
[----:B------:R-:W-:Y:S01]  /*2f20*/  IMAD.SHL.U32 R0, R0, 0x100000, RZ ;  /* 0x0010000000007824 */ /* 0x000fe200078e00ff */
[----:B------:R-:W-:-:S04]  /*2f30*/  LEA R2, R2, 0x3b800000, 0x17 ;  /* 0x3b80000002027811 */ /* 0x000fc800078eb8ff */
[----:B------:R-:W-:-:S07]  /*2f40*/  LOP3.LUT R4, R2, R0, R7, 0xfe, !PT ;  /* 0x0000000002047212 */ /* 0x000fce00078efe07 */
.L_x_20015:
[----:B------:R-:W-:Y:S05]  /*2f50*/  BSYNC.RECONVERGENT B0 ;  /* 0x0000000000007941 */ /* 0x000fea0003800200 */
.L_x_20014:
[----:B0-----:R-:W0:Y:S01]  /*2f60*/  F2I.S64.TRUNC R4, R4 ;  /* 0x0000000400047311 */ /* 0x001e22000020d900 */
[----:B------:R-:W-:Y:S05]  /*2f70*/  BRA `(.L_x_19999) ;  /* 0x00000004000c7947 */ /* 0x000fea0003800000 */
.L_x_20012:
        /* <DEDUP_REMOVED lines=21> */
.L_x_20021:
[----:B------:R-:W-:Y:S05]  /*30d0*/  BSYNC.RECONVERGENT B1 ;  /* 0x0000000000017941 */ /* 0x000fea0003800200 */
.L_x_20020:
[----:B------:R-:W-:Y:S01]  /*30e0*/  IMAD.SHL.U32 R0, R0, 0x200000, RZ ;  /* 0x0020000000007824 */ /* 0x000fe200078e00ff */
[----:B------:R-:W-:-:S04]  /*30f0*/  LEA R2, R2, 0x37800000, 0x17 ;  /* 0x3780000002027811 */ /* 0x000fc800078eb8ff */
[----:B------:R-:W-:-:S07]  /*3100*/  LOP3.LUT R4, R2, R0, R7, 0xfe, !PT ;  /* 0x0000000002047212 */ /* 0x000fce00078efe07 */
.L_x_20019:
[----:B------:R-:W-:Y:S05]  /*3110*/  BSYNC.RECONVERGENT B0 ;  /* 0x0000000000007941 */ /* 0x000fea0003800200 */
.L_x_20018:
[----:B0-----:R-:W0:Y:S01]  /*3120*/  F2I.S64.TRUNC R4, R4 ;  /* 0x0000000400047311 */ /* 0x001e22000020d900 */
[----:B------:R-:W-:Y:S05]  /*3130*/  BRA `(.L_x_19999) ;  /* 0x00000000009c7947 */ /* 0x000fea0003800000 */
.L_x_20011:
[----:B------:R-:W-:-:S09]  /*3140*/  UISETP.NE.AND UP0, UPT, UR4, 0x1c, UPT ;  /* 0x0000001c0400788c */ /* 0x000fd2000bf05270 */
[----:B------:R-:W-:Y:S05]  /*3150*/  BRA.U !UP0, `(.L_x_20022) ;  /* 0x00000001088c7547 */ /* 0x000fea000b800000 */
[----:B------:R-:W-:-:S09]  /*3160*/  UISETP.NE.AND UP0, UPT, UR4, 0x1d, UPT ;  /* 0x0000001d0400788c */ /* 0x000fd2000bf05270 */
[----:B------:R-:W-:Y:S05]  /*3170*/  BRA.U !UP0, `(.L_x_20023) ;  /* 0x00000001087c7547 */ /* 0x000fea000b800000 */
[----:B------:R-:W-:-:S09]  /*3180*/  UISETP.NE.AND UP0, UPT, UR4, 0x2c, UPT ;  /* 0x0000002c0400788c */ /* 0x000fd2000bf05270 */
[----:B------:R-:W-:Y:S05]  /*3190*/  BRA.U !UP0, `(.L_x_20024) ;  /* 0x0000000108487547 */ /* 0x000fea000b800000 */
.L_x_19998:
[----:B0-----:R-:W-:Y:S01]  /*31a0*/  MOV R2, 0x0 ;  /* 0x0000000000027802 */ /* 0x001fe20000000f00 */
[----:B------:R-:W0:Y:S01]  /*31b0*/  LDCU.64 UR4, c[0x4][0x188] ;  /* 0x01003100ff0477ac */ /* 0x000e220008000a00 */
[----:B------:R-:W-:Y:S02]  /*31c0*/  IMAD.MOV.U32 R8, RZ, RZ, 0x4e ;  /* 0x0000004eff087424 */ /* 0x000fe400078e00ff */
[----:B------:R-:W-:Y:S01]  /*31d0*/  IMAD.MOV.U32 R12, RZ, RZ, 0x1 ;  /* 0x00000001ff0c7424 */ /* 0x000fe200078e00ff */
[----:B------:R-:W3:Y:S01]  /*31e0*/  LDCU.64 UR6, c[0x4][0x190] ;  /* 0x01003200ff0677ac */ /* 0x000ee20008000a00 */
[----:B------:R-:W1:Y:S01]  /*31f0*/  LDC.64 R2, c[0x4][R2] ;  /* 0x0100000002027b82 */ /* 0x000e620000000a00 */
[----:B------:R-:W-:Y:S01]  /*3200*/  IMAD.MOV.U32 R13, RZ, RZ, RZ ;  /* 0x000000ffff0d7224 */ /* 0x000fe200078e00ff */
[----:B------:R-:W2:Y:S01]  /*3210*/  LDCU.64 UR8, c[0x4][0x48] ;  /* 0x01000900ff0877ac */ /* 0x000ea20008000a00 */
[----:B0-----:R-:W-:Y:S01]  /*3220*/  IMAD.U32 R4, RZ, RZ, UR4 ;  /* 0x00000004ff047e24 */ /* 0x001fe2000f8e00ff */
[----:B------:R-:W-:Y:S01]  /*3230*/  MOV R5, UR5 ;  /* 0x0000000500057c02 */ /* 0x000fe20008000f00 */
[----:B---3--:R-:W-:-:S02]  /*3240*/  IMAD.U32 R6, RZ, RZ, UR6 ;  /* 0x00000006ff067e24 */ /* 0x008fc4000f8e00ff */
[----:B------:R-:W-:Y:S02]  /*3250*/  IMAD.U32 R7, RZ, RZ, UR7 ;  /* 0x00000007ff077e24 */ /* 0x000fe4000f8e00ff */
[----:B--2---:R-:W-:Y:S01]  /*3260*/  IMAD.U32 R10, RZ, RZ, UR8 ;  /* 0x00000008ff0a7e24 */ /* 0x004fe2000f8e00ff */
[----:B------:R-:W-:-:S07]  /*3270*/  MOV R11, UR9 ;  /* 0x00000009000b7c02 */ /* 0x000fce0008000f00 */
[----:B------:R-:W-:-:S07]  /*3280*/  LEPC R20, `(.L_x_20025) ;  /* 0x000000001014794e */ /* 0x000fce0000000000 */
[----:B-1--45:R-:W-:Y:S05]  /*3290*/  CALL.ABS.NOINC R2 ;  /* 0x0000000002007343 */ /* 0x032fea0003c00000 */
.L_x_20025:
[----:B------:R-:W-:Y:S01]  /*32a0*/  CS2R R4, SRZ ;  /* 0x0000000000047805 */ /* 0x000fe2000001ff00 */
[----:B------:R-:W-:Y:S06]  /*32b0*/  BRA `(.L_x_19999) ;  /* 0x00000000003c7947 */ /* 0x000fec0003800000 */
.L_x_20024:
[----:B------:R-:W3:Y:S01]  /*32c0*/  LDG.E.U8 R22, desc[UR36][R22.64] ;  /* 0x0000002416167981 */ /* 0x000ee2000c1e1100 */
[----:B------:R-:W-:Y:S01]  /*32d0*/  BSSY.RECONVERGENT B0, `(.L_x_20026) ;  /* 0x0000007000007945 */ /* 0x000fe20003800200 */
[----:B------:R-:W-:Y:S01]  /*32e0*/  HFMA2 R4, -RZ, RZ, 3.814697265625e-06, 0 ;  /* 0x00400000ff047431 */ /* 0x000fe200000001ff */
[----:B---3--:R-:W-:-:S13]  /*32f0*/  ISETP.NE.AND P0, PT, R22, RZ, PT ;  /* 0x000000ff1600720c */ /* 0x008fda0003f05270 */
[----:B------:R-:W-:Y:S05]  /*3300*/  @!P0 BRA `(.L_x_20027) ;  /* 0x00000000000c8947 */ /* 0x000fea0003800000 */
[----:B------:R-:W-:-:S13]  /*3310*/  ISETP.NE.AND P0, PT, R22, 0xff, PT ;  /* 0x000000ff1600780c */ /* 0x000fda0003f05270 */
[----:B------:R-:W-:Y:S02]  /*3320*/  @!P0 IMAD.MOV.U32 R4, RZ, RZ, 0x7f800001 ;  /* 0x7f800001ff048424 */ /* 0x000fe400078e00ff */
[----:B------:R-:W-:-:S07]  /*3330*/  @P0 IMAD.SHL.U32 R4, R22, 0x800000, RZ ;  /* 0x0080000016040824 */ /* 0x000fce00078e00ff */
.L_x_20027:
[----:B------:R-:W-:Y:S05]  /*3340*/  BSYNC.RECONVERGENT B0 ;  /* 0x0000000000007941 */ /* 0x000fea0003800200 */
.L_x_20026:
[----:B0-----:R-:W0:Y:S01]  /*3350*/  F2I.S64.TRUNC R4, R4 ;  /* 0x0000000400047311 */ /* 0x001e22000020d900 */
[----:B------:R-:W-:Y:S05]  /*3360*/  BRA `(.L_x_19999) ;  /* 0x0000000000107947 */ /* 0x000fea0003800000 */
.L_x_20023:
[----:B0-----:R0:W5:Y:S01]  /*3370*/  LDG.E.64 R4, desc[UR36][R22.64] ;  /* 0x0000002416047981 */ /* 0x001162000c1e1b00 */
[----:B------:R-:W-:Y:S05]  /*3380*/  BRA `(.L_x_19999) ;  /* 0x0000000000087947 */ /* 0x000fea0003800000 */
.L_x_20022:
[----:B------:R3:W5:Y:S01]  /*3390*/  LDG.E R4, desc[UR36][R22.64] ;  /* 0x0000002416047981 */ /* 0x000762000c1e1900 */
[----:B0-----:R-:W-:-:S07]  /*33a0*/  IMAD.MOV.U32 R5, RZ, RZ, RZ ;  /* 0x000000ffff057224 */ /* 0x001fce00078e00ff */
.L_x_19999:
[----:B------:R-:W0:Y:S02]  /*33b0*/  LDCU.64 UR6, c[0x0][0x5e8] ;  /* 0x0000bd00ff0677ac */ /* 0x000e240008000a00 */
[----:B012345:R-:W-:Y:S01]  /*33c0*/  ISETP.LT.U32.AND P0, PT, R16, R4, PT ;  /* 0x000000041000720c */ /* 0x03ffe20003f01070 */
[----:B------:R-:W-:-:S03]  /*33d0*/  UPRMT UR4, UR43, 0x9910, URZ ;  /* 0x000099102b047896 */ /* 0x000fc600080000ff */
[----:B------:R-:W-:Y:S01]  /*33e0*/  ISETP.LT.AND.EX P0, PT, R17, R5, PT, P0 ;  /* 0x000000051100720c */ /* 0x000fe20003f01300 */
[----:B------:R-:W-:-:S03]  /*33f0*/  UISETP.GT.AND UP0, UPT, UR4, 0x9, UPT ;  /* 0x000000090400788c */ /* 0x000fc6000bf04270 */
[----:B------:R-:W-:Y:S02]  /*3400*/  SEL R7, R16, R4, P0 ;  /* 0x0000000410077207 */ /* 0x000fe40000000000 */
[----:B------:R-:W-:-:S03]  /*3410*/  SEL R5, R17, R5, P0 ;  /* 0x0000000511057207 */ /* 0x000fc60000000000 */
[----:B------:R-:W-:Y:S01]  /*3420*/  IMAD.MOV.U32 R4, RZ, RZ, R7 ;  /* 0x000000ffff047224 */ /* 0x000fe200078e0007 */
        /* <DEDUP_REMOVED lines=13> */
.L_x_20031:
[----:B------:R1:W-:Y:S01]  /*3500*/  STG.E.U8 desc[UR36][R2.64], R7 ;  /* 0x0000000702007986 */ /* 0x0003e2000c101124 */
[----:B------:R-:W-:Y:S05]  /*3510*/  BRA `(.L_x_20033) ;  /* 0x0000000c003c7947 */ /* 0x000fea0003800000 */
.L_x_20030:
        /* <DEDUP_REMOVED lines=8> */
.L_x_20035:
[----:B------:R3:W-:Y:S01]  /*35a0*/  STG.E desc[UR36][R2.64], R7 ;  /* 0x0000000702007986 */ /* 0x0007e2000c101924 */
[----:B------:R-:W-:Y:S05]  /*35b0*/  BRA `(.L_x_20033) ;  /* 0x0000000c00147947 */ /* 0x000fea0003800000 */
.L_x_20034:
[----:B------:R2:W-:Y:S01]  /*35c0*/  STG.E.U16 desc[UR36][R2.64], R7 ;  /* 0x0000000702007986 */ /* 0x0005e2000c101524 */
[----:B------:R-:W-:Y:S05]  /*35d0*/  BRA `(.L_x_20033) ;  /* 0x0000000c000c7947 */ /* 0x000fea0003800000 */
.L_x_20029:
        /* <DEDUP_REMOVED lines=9> */
.L_x_20037:
[----:B------:R-:W0:Y:S02]  /*3670*/  I2F.S64 R0, R4 ;  /* 0x0000000400007312 */ /* 0x000e240000301400 */
[----:B0-----:R-:W-:-:S05]  /*3680*/  F2FP.F16.F32.PACK_AB R0, RZ, R0 ;  /* 0x00000000ff00723e */ /* 0x001fca00000000ff */
[----:B------:R0:W-:Y:S01]  /*3690*/  STG.E.U16 desc[UR36][R2.64], R0 ;  /* 0x0000000002007986 */ /* 0x0001e2000c101524 */
[----:B------:R-:W-:Y:S05]  /*36a0*/  BRA `(.L_x_20033) ;  /* 0x0000000800d87947 */ /* 0x000fea0003800000 */
.L_x_20036:
        /* <DEDUP_REMOVED lines=10> */
.L_x_20039:
[----:B------:R-:W0:Y:S02]  /*3750*/  I2F.S64 R4, R4 ;  /* 0x0000000400047312 */ /* 0x000e240000301400 */
[----:B0-----:R-:W-:-:S04]  /*3760*/  F2FP.F16.F32.PACK_AB R5, RZ, R4 ;  /* 0x00000004ff05723e */ /* 0x001fc800000000ff */
[----:B------:R-:W-:-:S05]  /*3770*/  PRMT R5, R5, 0x5410, RZ ;  /* 0x0000541005057816 */ /* 0x000fca00000000ff */
[----:B------:R0:W-:Y:S01]  /*3780*/  STG.E desc[UR36][R2.64], R5 ;  /* 0x0000000502007986 */ /* 0x0001e2000c101924 */
[----:B------:R-:W-:Y:S05]  /*3790*/  BRA `(.L_x_20033) ;  /* 0x00000008009c7947 */ /* 0x000fea0003800000 */
.L_x_20038:
[----:B------:R-:W0:Y:S02]  /*37a0*/  I2F.F64.S64 R4, R4 ;  /* 0x0000000400047312 */ /* 0x000e240000301c00 */
[----:B0-----:R0:W-:Y:S01]  /*37b0*/  STG.E.64 desc[UR36][R2.64], R4 ;  /* 0x0000000402007986 */ /* 0x0011e2000c101b24 */
[----:B------:R-:W-:Y:S05]  /*37c0*/  BRA `(.L_x_20033) ;  /* 0x0000000800907947 */ /* 0x000fea0003800000 */
.L_x_20028:
        /* <DEDUP_REMOVED lines=13> */
.L_x_20042:
[----:B------:R-:W0:Y:S01]  /*38a0*/  I2F.F64.S64 R4, R4 ;  /* 0x0000000400047312 */ /* 0x000e220000301c00 */
[----:B------:R-:W-:-:S05]  /*38b0*/  CS2R R6, SRZ ;  /* 0x0000000000067805 */ /* 0x000fca000001ff00 */
[----:B0-----:R0:W-:Y:S01]  /*38c0*/  STG.E.128 desc[UR36][R2.64], R4 ;  /* 0x0000000402007986 */ /* 0x0011e2000c101d24 */
[----:B------:R-:W-:Y:S05]  /*38d0*/  BRA `(.L_x_20033) ;  /* 0x00000008004c7947 */ /* 0x000fea0003800000 */
.L_x_20041:
        /* <DEDUP_REMOVED lines=19> */
.L_x_20046:
[----:B------:R-:W-:Y:S05]  /*3a10*/  BSYNC.RECONVERGENT B0 ;  /* 0x0000000000007941 */ /* 0x000fea0003800200 */
.L_x_20045:
[----:B------:R-:W-:-:S05]  /*3a20*/  LOP3.LUT R7, R0, 0x80, R7, 0xf8, !PT ;  /* 0x0000008000077812 */ /* 0x000fca00078ef807 */
[----:B------:R0:W-:Y:S01]  /*3a30*/  STG.E.U8 desc[UR36][R2.64], R7 ;  /* 0x0000000702007986 */ /* 0x0001e2000c101124 */
[----:B------:R-:W-:Y:S05]  /*3a40*/  BRA `(.L_x_20033) ;  /* 0x0000000400f07947 */ /* 0x000fea0003800000 */
.L_x_20044:
        /* <DEDUP_REMOVED lines=15> */
.L_x_20048:
[----:B------:R-:W-:Y:S05]  /*3b40*/  BSYNC.RECONVERGENT B0 ;  /* 0x0000000000007941 */ /* 0x000fea0003800200 */
.L_x_20047:
[----:B------:R-:W-:-:S05]  /*3b50*/  LOP3.LUT R7, R0, 0x80, R7, 0xf8, !PT ;  /* 0x0000008000077812 */ /* 0x000fca00078ef807 */
[----:B------:R0:W-:Y:S01]  /*3b60*/  STG.E.U8 desc[UR36][R2.64], R7 ;  /* 0x0000000702007986 */ /* 0x0001e2000c101124 */
[----:B------:R-:W-:Y:S05]  /*3b70*/  BRA `(.L_x_20033) ;  /* 0x0000000400a47947 */ /* 0x000fea0003800000 */
.L_x_20043:
[----:B------:R-:W0:Y:S02]  /*3b80*/  I2F.S64 R0, R4 ;  /* 0x0000000400007312 */ /* 0x000e240000301400 */
[----:B0-----:R-:W-:-:S05]  /*3b90*/  F2FP.BF16.F32.PACK_AB R0, RZ, R0 ;  /* 0x00000000ff00723e */ /* 0x001fca00000010ff */
[----:B------:R0:W-:Y:S01]  /*3ba0*/  STG.E.U16 desc[UR36][R2.64], R0 ;  /* 0x0000000002007986 */ /* 0x0001e2000c101524 */
[----:B------:R-:W-:Y:S05]  /*3bb0*/  BRA `(.L_x_20033) ;  /* 0x0000000400947947 */ /* 0x000fea0003800000 */
.L_x_20040:
        /* <DEDUP_REMOVED lines=10> */
.L_x_20051:
        /* <DEDUP_REMOVED lines=13> */
.L_x_20054:
[----:B------:R-:W-:-:S04]  /*3d30*/  SHF.R.U32.HI R0, RZ, 0x14, R5 ;  /* 0x00000014ff007819 */ /* 0x000fc80000011605 */
[----:B------:R-:W-:-:S04]  /*3d40*/  LOP3.LUT R0, R0, 0x1, RZ, 0xc0, !PT ;  /* 0x0000000100007812 */ /* 0x000fc800078ec0ff */
[----:B------:R-:W-:-:S04]  /*3d50*/  IADD3 R0, PT, PT, R5, 0x487ffff, R0 ;  /* 0x0487ffff05007810 */ /* 0x000fc80007ffe000 */
[----:B------:R-:W-:-:S04]  /*3d60*/  SHF.R.U32.HI R0, RZ, 0x14, R0 ;  /* 0x00000014ff007819 */ /* 0x000fc80000011600 */
[----:B------:R-:W-:-:S07]  /*3d70*/  LOP3.LUT R4, R0, 0xff, RZ, 0xc0, !PT ;  /* 0x000000ff00047812 */ /* 0x000fce00078ec0ff */
.L_x_20055:
[----:B------:R-:W-:-:S04]  /*3d80*/  SHF.R.U32.HI R5, RZ, 0x18, R5 ;  /* 0x00000018ff057819 */ /* 0x000fc80000011605 */
[----:B------:R-:W-:-:S04]  /*3d90*/  LOP3.LUT R4, R4, 0x80, R5, 0xf8, !PT ;  /* 0x0000008004047812 */ /* 0x000fc800078ef805 */
[----:B------:R-:W-:-:S07]  /*3da0*/  PRMT R0, R4, 0x7610, R0 ;  /* 0x0000761004007816 */ /* 0x000fce0000000000 */
.L_x_20053:
[----:B------:R-:W-:Y:S05]  /*3db0*/  BSYNC.RECONVERGENT B0 ;  /* 0x0000000000007941 */ /* 0x000fea0003800200 */
.L_x_20052:
[----:B------:R0:W-:Y:S01]  /*3dc0*/  STG.E.U8 desc[UR36][R2.64], R0 ;  /* 0x0000000002007986 */ /* 0x0001e2000c101124 */
[----:B------:R-:W-:Y:S05]  /*3dd0*/  BRA `(.L_x_20033) ;  /* 0x00000004000c7947 */ /* 0x000fea0003800000 */
.L_x_20050:
        /* <DEDUP_REMOVED lines=13> */
.L_x_20058:
[----:B------:R-:W-:-:S04]  /*3eb0*/  SHF.R.U32.HI R0, RZ, 0x15, R5 ;  /* 0x00000015ff007819 */ /* 0x000fc80000011605 */
[----:B------:R-:W-:-:S04]  /*3ec0*/  LOP3.LUT R0, R0, 0x1, RZ, 0xc0, !PT ;  /* 0x0000000100007812 */ /* 0x000fc800078ec0ff */
[----:B------:R-:W-:-:S04]  /*3ed0*/  IADD3 R0, PT, PT, R5, 0x88fffff, R0 ;  /* 0x088fffff05007810 */ /* 0x000fc80007ffe000 */
[----:B------:R-:W-:-:S04]  /*3ee0*/  SHF.R.U32.HI R0, RZ, 0x15, R0 ;  /* 0x00000015ff007819 */ /* 0x000fc80000011600 */
[----:B------:R-:W-:-:S07]  /*3ef0*/  LOP3.LUT R4, R0, 0xff, RZ, 0xc0, !PT ;  /* 0x000000ff00047812 */ /* 0x000fce00078ec0ff */
.L_x_20059:
[----:B------:R-:W-:-:S04]  /*3f00*/  SHF.R.U32.HI R5, RZ, 0x18, R5 ;  /* 0x00000018ff057819 */ /* 0x000fc80000011605 */
[----:B------:R-:W-:-:S04]  /*3f10*/  LOP3.LUT R4, R4, 0x80, R5, 0xf8, !PT ;  /* 0x0000008004047812 */ /* 0x000fc800078ef805 */
[----:B------:R-:W-:-:S07]  /*3f20*/  PRMT R0, R4, 0x7610, R0 ;  /* 0x0000761004007816 */ /* 0x000fce0000000000 */
.L_x_20057:
[----:B------:R-:W-:Y:S05]  /*3f30*/  BSYNC.RECONVERGENT B0 ;  /* 0x0000000000007941 */ /* 0x000fea0003800200 */
.L_x_20056:
[----:B------:R0:W-:Y:S01]  /*3f40*/  STG.E.U8 desc[UR36][R2.64], R0 ;  /* 0x0000000002007986 */ /* 0x0001e2000c101124 */
[----:B------:R-:W-:Y:S05]  /*3f50*/  BRA `(.L_x_20033) ;  /* 0x0000000000ac7947 */ /* 0x000fea0003800000 */
.L_x_20049:
[----:B------:R-:W-:-:S09]  /*3f60*/  UISETP.NE.AND UP0, UPT, UR4, 0x1c, UPT ;  /* 0x0000001c0400788c */ /* 0x000fd2000bf05270 */
[----:B------:R-:W-:Y:S05]  /*3f70*/  BRA.U !UP0, `(.L_x_20060) ;  /* 0x0000000108a07547 */ /* 0x000fea000b800000 */
[----:B------:R-:W-:-:S09]  /*3f80*/  UISETP.NE.AND UP0, UPT, UR4, 0x1d, UPT ;  /* 0x0000001d0400788c */ /* 0x000fd2000bf05270 */
[----:B------:R-:W-:Y:S05]  /*3f90*/  BRA.U !UP0, `(.L_x_20061) ;  /* 0x0000000108907547 */ /* 0x000fea000b800000 */
[----:B------:R-:W-:-:S09]  /*3fa0*/  UISETP.NE.AND UP0, UPT, UR4, 0x2c, UPT ;  /* 0x0000002c0400788c */ /* 0x000fd2000bf05270 */
[----:B------:R-:W-:Y:S05]  /*3fb0*/  BRA.U !UP0, `(.L_x_20062) ;  /* 0x0000000108447547 */ /* 0x000fea000b800000 */
.L_x_20032:
        /* <DEDUP_REMOVED lines=8> */
[----:B0-----:R-:W-:Y:S01]  /*4040*/  IMAD.U32 R4, RZ, RZ, UR6 ;  /* 0x00000006ff047e24 */ /* 0x001fe2000f8e00ff */
[----:B------:R-:W-:Y:S01]  /*4050*/  MOV R5, UR7 ;  /* 0x0000000700057c02 */ /* 0x000fe20008000f00 */
[----:B---3--:R-:W-:-:S02]  /*4060*/  IMAD.U32 R6, RZ, RZ, UR8 ;  /* 0x00000008ff067e24 */ /* 0x008fc4000f8e00ff */
[----:B------:R-:W-:Y:S02]  /*4070*/  IMAD.U32 R7, RZ, RZ, UR9 ;  /* 0x00000009ff077e24 */ /* 0x000fe4000f8e00ff */
[----:B----4-:R-:W-:Y:S01]  /*4080*/  IMAD.U32 R10, RZ, RZ, UR4 ;  /* 0x00000004ff0a7e24 */ /* 0x010fe2000f8e00ff */
[----:B-1----:R-:W-:-:S07]  /*4090*/  MOV R11, UR5 ;  /* 0x00000005000b7c02 */ /* 0x002fce0008000f00 */
[----:B------:R-:W-:-:S07]  /*40a0*/  LEPC R20, `(.L_x_20063) ;  /* 0x000000001014794e */ /* 0x000fce0000000000 */
[----:B--2---:R-:W-:Y:S05]  /*40b0*/  CALL.ABS.NOINC R2 ;  /* 0x0000000002007343 */ /* 0x004fea0003c00000 */
.L_x_20063:
[----:B------:R-:W-:Y:S05]  /*40c0*/  BRA `(.L_x_20033) ;  /* 0x0000000000507947 */ /* 0x000fea0003800000 */
.L_x_20062:
        /* <DEDUP_REMOVED lines=13> */
[----:B------:R-:W-:-:S04]  /*41a0*/  @!P0 IMAD.MOV R4, RZ, RZ, R6 ;  /* 0x000000ffff048224 */ /* 0x000fc800078e0206 */
[----:B------:R-:W-:-:S05]  /*41b0*/  @P1 IMAD.MOV.U32 R5, RZ, RZ, R4 ;  /* 0x000000ffff051224 */ /* 0x000fca00078e0004 */
[----:B------:R0:W-:Y:S01]  /*41c0*/  STG.E.U8 desc[UR36][R2.64], R5 ;  /* 0x0000000502007986 */ /* 0x0001e2000c101124 */
[----:B------:R-:W-:Y:S05]  /*41d0*/  BRA `(.L_x_20033) ;  /* 0x00000000000c7947 */ /* 0x000fea0003800000 */
.L_x_20061:
[----:B------:R0:W-:Y:S01]  /*41e0*/  STG.E.64 desc[UR36][R2.64], R4 ;  /* 0x0000000402007986 */ /* 0x0001e2000c101b24 */
[----:B------:R-:W-:Y:S05]  /*41f0*/  BRA `(.L_x_20033) ;  /* 0x0000000000047947 */ /* 0x000fea0003800000 */
.L_x_20060:
[----:B------:R0:W-:Y:S02]  /*4200*/  STG.E desc[UR36][R2.64], R7 ;  /* 0x0000000702007986 */ /* 0x0001e4000c101924 */
.L_x_20033:
[----:B------:R-:W-:-:S07]  /*4210*/  IADD3 R19, PT, PT, R19, 0x80, RZ ;  /* 0x0000008013137810 */ /* 0x000fce0007ffe0ff */
.L_x_19958:
[----:B------:R-:W-:Y:S05]  /*4220*/  BSYNC.RECONVERGENT B6 ;  /* 0x0000000000067941 */ /* 0x000fea0003800200 */
.L_x_19957:
        /* <DEDUP_REMOVED lines=358> */
.L_x_20066:
        /* <DEDUP_REMOVED lines=17> */
.L_x_20070:
[----:B------:R0:W5:Y:S01]  /*59a0*/  LDG.E.U8 R16, desc[UR36][R2.64] ;  /* 0x0000002402107981 */ /* 0x000162000c1e1100 */
[----:B------:R-:W-:Y:S01]  /*59b0*/  IMAD.MOV.U32 R17, RZ, RZ, RZ ;  /* 0x000000ffff117224 */ /* 0x000fe200078e00ff */
[----:B------:R-:W-:Y:S06]  /*59c0*/  BRA `(.L_x_20072) ;  /* 0x0000000c00407947 */ /* 0x000fec0003800000 */
.L_x_20069:
        /* <DEDUP_REMOVED lines=8> */
.L_x_20074:
[----:B------:R-:W2:Y:S02]  /*5a50*/  LDG.E R16, desc[UR36][R2.64] ;  /* 0x0000002402107981 */ /* 0x000ea4000c1e1900 */
[----:B--2---:R-:W-:Y:S01]  /*5a60*/  SHF.R.S32.HI R17, RZ, 0x1f, R16 ;  /* 0x0000001fff117819 */ /* 0x004fe20000011410 */
[----:B------:R-:W-:Y:S06]  /*5a70*/  BRA `(.L_x_20072) ;  /* 0x0000000c00147947 */ /* 0x000fec0003800000 */
.L_x_20073:
[----:B------:R-:W2:Y:S02]  /*5a80*/  LDG.E.S16 R16, desc[UR36][R2.64] ;  /* 0x0000002402107981 */ /* 0x000ea4000c1e1700 */
[----:B--2---:R-:W-:Y:S01]  /*5a90*/  SHF.R.S32.HI R17, RZ, 0x1f, R16 ;  /* 0x0000001fff117819 */ /* 0x004fe20000011410 */
[----:B------:R-:W-:Y:S06]  /*5aa0*/  BRA `(.L_x_20072) ;  /* 0x0000000c00087947 */ /* 0x000fec0003800000 */
.L_x_20068:
        /* <DEDUP_REMOVED lines=9> */
.L_x_20076:
[----:B------:R-:W2:Y:S02]  /*5b40*/  LDG.E.U16 R2, desc[UR36][R2.64] ;  /* 0x0000002402027981 */ /* 0x000ea4000c1e1500 */
[----:B--2---:R-:W-:-:S06]  /*5b50*/  HADD2.F32 R16, -RZ, R2.H0_H0 ;  /* 0x20000002ff107230 */ /* 0x004fcc0000004100 */
[----:B------:R-:W0:Y:S01]  /*5b60*/  F2I.S64.TRUNC R16, R16 ;  /* 0x0000001000107311 */ /* 0x000e22000020d900 */
[----:B------:R-:W-:Y:S05]  /*5b70*/  BRA `(.L_x_20072) ;  /* 0x0000000800d47947 */ /* 0x000fea0003800000 */
.L_x_20075:
        /* <DEDUP_REMOVED lines=9> */
.L_x_20078:
[----:B------:R-:W2:Y:S02]  /*5c10*/  LDG.E.U16 R2, desc[UR36][R2.64] ;  /* 0x0000002402027981 */ /* 0x000ea4000c1e1500 */
[----:B--2---:R-:W-:-:S06]  /*5c20*/  HADD2.F32 R16, -RZ, R2.H0_H0 ;  /* 0x20000002ff107230 */ /* 0x004fcc0000004100 */
[----:B------:R-:W0:Y:S01]  /*5c30*/  F2I.S64.TRUNC R16, R16 ;  /* 0x0000001000107311 */ /* 0x000e22000020d900 */
[----:B------:R-:W-:Y:S05]  /*5c40*/  BRA `(.L_x_20072) ;  /* 0x0000000800a07947 */ /* 0x000fea0003800000 */
.L_x_20077:
[----:B------:R-:W2:Y:S02]  /*5c50*/  LDG.E.64 R2, desc[UR36][R2.64] ;  /* 0x0000002402027981 */ /* 0x000ea4000c1e1b00 */
[----:B--2---:R0:W1:Y:S01]  /*5c60*/  F2I.S64.F64.TRUNC R16, R2 ;  /* 0x0000000200107311 */ /* 0x004062000030d900 */
[----:B------:R-:W-:Y:S05]  /*5c70*/  BRA `(.L_x_20072) ;  /* 0x0000000800947947 */ /* 0x000fea0003800000 */
.L_x_20067:
        /* <DEDUP_REMOVED lines=13> */
.L_x_20081:
[----:B------:R-:W2:Y:S02]  /*5d50*/  LDG.E.64 R2, desc[UR36][R2.64] ;  /* 0x0000002402027981 */ /* 0x000ea4000c1e1b00 */
[----:B--2---:R0:W1:Y:S01]  /*5d60*/  F2I.S64.F64.TRUNC R16, R2 ;  /* 0x0000000200107311 */ /* 0x004062000030d900 */
[----:B------:R-:W-:Y:S05]  /*5d70*/  BRA `(.L_x_20072) ;  /* 0x0000000800547947 */ /* 0x000fea0003800000 */
.L_x_20080:
        /* <DEDUP_REMOVED lines=26> */
.L_x_20083:
        /* <DEDUP_REMOVED lines=11> */
[----:B------:R0:W1:Y:S01]  /*5fd0*/  F2I.S64.TRUNC R16, R0 ;  /* 0x0000000000107311 */ /* 0x000062000020d900 */
[----:B------:R-:W-:Y:S05]  /*5fe0*/  BRA `(.L_x_20072) ;  /* 0x0000000400b87947 */ /* 0x000fea0003800000 */
.L_x_20082:
[----:B------:R-:W2:Y:S02]  /*5ff0*/  LDG.E.U16 R16, desc[UR36][R2.64] ;  /* 0x0000002402107981 */ /* 0x000ea4000c1e1500 */
[----:B--2---:R-:W-:-:S06]  /*6000*/  IMAD.U32 R16, R16, 0x10000, RZ ;  /* 0x0001000010107824 */ /* 0x004fcc00078e00ff */
[----:B------:R-:W0:Y:S01]  /*6010*/  F2I.S64.TRUNC R16, R16 ;  /* 0x0000001000107311 */ /* 0x000e22000020d900 */
[----:B------:R-:W-:Y:S05]  /*6020*/  BRA `(.L_x_20072) ;  /* 0x0000000400a87947 */ /* 0x000fea0003800000 */
.L_x_20079:
        /* <DEDUP_REMOVED lines=11> */
.L_x_20086:
        /* <DEDUP_REMOVED lines=21> */
.L_x_20090:
[----:B------:R-:W-:Y:S05]  /*6230*/  BSYNC.RECONVERGENT B1 ;  /* 0x0000000000017941 */ /* 0x000fea0003800200 */
.L_x_20089:
[----:B------:R-:W-:Y:S01]  /*6240*/  IMAD.SHL.U32 R0, R0, 0x100000, RZ ;  /* 0x0010000000007824 */ /* 0x000fe200078e00ff */
[----:B------:R-:W-:-:S04]  /*6250*/  LEA R2, R2, 0x3b800000, 0x17 ;  /* 0x3b80000002027811 */ /* 0x000fc800078eb8ff */
[----:B------:R-:W-:-:S07]  /*6260*/  LOP3.LUT R16, R2, R0, R7, 0xfe, !PT ;  /* 0x0000000002107212 */ /* 0x000fce00078efe07 */
.L_x_20088:
[----:B------:R-:W-:Y:S05]  /*6270*/  BSYNC.RECONVERGENT B0 ;  /* 0x0000000000007941 */ /* 0x000fea0003800200 */
.L_x_20087:
[----:B------:R-:W1:Y:S01]  /*6280*/  F2I.S64.TRUNC R16, R16 ;  /* 0x0000001000107311 */ /* 0x000e62000020d900 */
[----:B------:R-:W-:Y:S05]  /*6290*/  BRA `(.L_x_20072) ;  /* 0x00000004000c7947 */ /* 0x000fea0003800000 */
.L_x_20085:
        /* <DEDUP_REMOVED lines=21> */
.L_x_20094:
[----:B------:R-:W-:Y:S05]  /*63f0*/  BSYNC.RECONVERGENT B1 ;  /* 0x0000000000017941 */ /* 0x000fea0003800200 */
.L_x_20093:
[----:B------:R-:W-:Y:S02]  /*6400*/  SHF.L.U32 R0, R0, 0x15, RZ ;  /* 0x0000001500007819 */ /* 0x000fe400000006ff */
[----:B------:R-:W-:-:S04]  /*6410*/  LEA R2, R2, 0x37800000, 0x17 ;  /* 0x3780000002027811 */ /* 0x000fc800078eb8ff */
[----:B------:R-:W-:-:S07]  /*6420*/  LOP3.LUT R16, R2, R0, R7, 0xfe, !PT ;  /* 0x0000000002107212 */ /* 0x000fce00078efe07 */
.L_x_20092:
[----:B------:R-:W-:Y:S05]  /*6430*/  BSYNC.RECONVERGENT B0 ;  /* 0x0000000000007941 */ /* 0x000fea0003800200 */
.L_x_20091:
[----:B------:R-:W2:Y:S01]  /*6440*/  F2I.S64.TRUNC R16, R16 ;  /* 0x0000001000107311 */ /* 0x000ea2000020d900 */
[----:B------:R-:W-:Y:S05]  /*6450*/  BRA `(.L_x_20072) ;  /* 0x00000000009c7947 */ /* 0x000fea0003800000 */
.L_x_20084:
        /* <DEDUP_REMOVED lines=14> */
.L_x_20098:
[----:B------:R-:W-:Y:S05]  /*6540*/  BSYNC.RECONVERGENT B0 ;  /* 0x0000000000007941 */ /* 0x000fea0003800200 */
.L_x_20097:
[----:B------:R-:W4:Y:S01]  /*6550*/  F2I.S64.TRUNC R16, R16 ;  /* 0x0000001000107311 */ /* 0x000f22000020d900 */
[----:B------:R-:W-:Y:S05]  /*6560*/  BRA `(.L_x_20072) ;  /* 0x0000000000587947 */ /* 0x000fea0003800000 */
.L_x_20071:
        /* <DEDUP_REMOVED lines=16> */
.L_x_20099:
[----:B------:R-:W-:Y:S01]  /*6670*/  CS2R R16, SRZ ;  /* 0x0000000000107805 */ /* 0x000fe2000001ff00 */
[----:B------:R-:W-:Y:S06]  /*6680*/  BRA `(.L_x_20072) ;  /* 0x0000000000107947 */ /* 0x000fec0003800000 */
.L_x_20096:
[----:B------:R3:W5:Y:S01]  /*6690*/  LDG.E.64 R16, desc[UR36][R2.64] ;  /* 0x0000002402107981 */ /* 0x000762000c1e1b00 */
[----:B------:R-:W-:Y:S05]  /*66a0*/  BRA `(.L_x_20072) ;  /* 0x0000000000087947 */ /* 0x000fea0003800000 */
.L_x_20095:
[----:B------:R0:W5:Y:S01]  /*66b0*/  LDG.E R16, desc[UR36][R2.64] ;  /* 0x0000002402107981 */ /* 0x000162000c1e1900 */
[----:B------:R-:W-:-:S07]  /*66c0*/  IMAD.MOV.U32 R17, RZ, RZ, RZ ;  /* 0x000000ffff117224 */ /* 0x000fce00078e00ff */
.L_x_20072:
        /* <DEDUP_REMOVED lines=17> */
.L_x_20103:
[----:B------:R3:W5:Y:S01]  /*67e0*/  LDG.E.U8 R4, desc[UR36][R22.64] ;  /* 0x0000002416047981 */ /* 0x000762000c1e1100 */
[----:B0-----:R-:W-:Y:S01]  /*67f0*/  MOV R5, RZ ;  /* 0x000000ff00057202 */ /* 0x001fe20000000f00 */
[----:B------:R-:W-:Y:S06]  /*6800*/  BRA `(.L_x_20105) ;  /* 0x0000000c00407947 */ /* 0x000fec0003800000 */
.L_x_20102:
        /* <DEDUP_REMOVED lines=8> */
.L_x_20107:
[----:B------:R-:W0:Y:S02]  /*6890*/  LDG.E R4, desc[UR36][R22.64] ;  /* 0x0000002416047981 */ /* 0x000e24000c1e1900 */
[----:B0-----:R-:W-:Y:S01]  /*68a0*/  SHF.R.S32.HI R5, RZ, 0x1f, R4 ;  /* 0x0000001fff057819 */ /* 0x001fe20000011404 */
[----:B------:R-:W-:Y:S06]  /*68b0*/  BRA `(.L_x_20105) ;  /* 0x0000000c00147947 */ /* 0x000fec0003800000 */
.L_x_20106:
[----:B------:R-:W0:Y:S02]  /*68c0*/  LDG.E.S16 R4, desc[UR36][R22.64] ;  /* 0x0000002416047981 */ /* 0x000e24000c1e1700 */
[----:B0-----:R-:W-:Y:S01]  /*68d0*/  SHF.R.S32.HI R5, RZ, 0x1f, R4 ;  /* 0x0000001fff057819 */ /* 0x001fe20000011404 */
[----:B------:R-:W-:Y:S06]  /*68e0*/  BRA `(.L_x_20105) ;  /* 0x0000000c00087947 */ /* 0x000fec0003800000 */
.L_x_20101:
        /* <DEDUP_REMOVED lines=9> */
.L_x_20109:
[----:B------:R-:W3:Y:S02]  /*6980*/  LDG.E.U16 R22, desc[UR36][R22.64] ;  /* 0x0000002416167981 */ /* 0x000ee4000c1e1500 */
[----:B---3--:R-:W-:-:S06]  /*6990*/  HADD2.F32 R4, -RZ, R22.H0_H0 ;  /* 0x20000016ff047230 */ /* 0x008fcc0000004100 */
[----:B0-----:R-:W0:Y:S01]  /*69a0*/  F2I.S64.TRUNC R4, R4 ;  /* 0x0000000400047311 */ /* 0x001e22000020d900 */
[----:B------:R-:W-:Y:S05]  /*69b0*/  BRA `(.L_x_20105) ;  /* 0x0000000800d47947 */ /* 0x000fea0003800000 */
.L_x_20108:
        /* <DEDUP_REMOVED lines=9> */
.L_x_20111:
[----:B------:R-:W3:Y:S02]  /*6a50*/  LDG.E.U16 R22, desc[UR36][R22.64] ;  /* 0x0000002416167981 */ /* 0x000ee4000c1e1500 */
[----:B---3--:R-:W-:-:S06]  /*6a60*/  HADD2.F32 R4, -RZ, R22.H0_H0 ;  /* 0x20000016ff047230 */ /* 0x008fcc0000004100 */
[----:B0-----:R-:W0:Y:S01]  /*6a70*/  F2I.S64.TRUNC R4, R4 ;  /* 0x0000000400047311 */ /* 0x001e22000020d900 */
[----:B------:R-:W-:Y:S05]  /*6a80*/  BRA `(.L_x_20105) ;  /* 0x0000000800a07947 */ /* 0x000fea0003800000 */
.L_x_20110:
[----:B0-----:R-:W3:Y:S02]  /*6a90*/  LDG.E.64 R4, desc[UR36][R22.64] ;  /* 0x0000002416047981 */ /* 0x001ee4000c1e1b00 */
[----:B---3--:R-:W0:Y:S01]  /*6aa0*/  F2I.S64.F64.TRUNC R4, R4 ;  /* 0x0000000400047311 */ /* 0x008e22000030d900 */
[----:B------:R-:W-:Y:S05]  /*6ab0*/  BRA `(.L_x_20105) ;  /* 0x0000000800947947 */ /* 0x000fea0003800000 */
.L_x_20100:
        /* <DEDUP_REMOVED lines=13> */
.L_x_20114:
[----:B0-----:R-:W3:Y:S02]  /*6b90*/  LDG.E.64 R4, desc[UR36][R22.64] ;  /* 0x0000002416047981 */ /* 0x001ee4000c1e1b00 */
[----:B---3--:R-:W0:Y:S01]  /*6ba0*/  F2I.S64.F64.TRUNC R4, R4 ;  /* 0x0000000400047311 */ /* 0x008e22000030d900 */
[----:B------:R-:W-:Y:S05]  /*6bb0*/  BRA `(.L_x_20105) ;  /* 0x0000000800547947 */ /* 0x000fea0003800000 */
.L_x_20113:
[----:B------:R-:W-:-:S09]  /*6bc0*/  UISETP.NE.AND UP0, UPT, UR4, 0xf, UPT ;  /* 0x0000000f0400788c */ /* 0x000fd2000bf05270 */
[----:B------:R-:W-:Y:S05]  /*6bd0*/  BRA.U !UP0, `(.L_x_20115) ;  /* 0x0000000108947547 */ /* 0x000fea000b800000 */
[----:B------:R-:W-:-:S09]  /*6be0*/  UISETP.NE.AND UP0, UPT, UR4, 0x17, UPT ;  /* 0x000000170400788c */ /* 0x000fd2000bf05270 */
[----:B------:R-:W-:Y:S05]  /*6bf0*/  BRA.U !UP0, `(.L_x_20116) ;  /* 0x0000000108587547 */ /* 0x000fea000b800000 */
[----:B------:R-:W-:-:S09]  /*6c00*/  UISETP.NE.AND UP0, UPT, UR4, 0x18, UPT ;  /* 0x000000180400788c */ /* 0x000fd2000bf05270 */
[----:B------:R-:W-:Y:S05]  /*6c10*/  BRA.U UP0, `(.L_x_20104) ;  /* 0x0000000500e47547 */ /* 0x000fea000b800000 */
[----:B0-----:R-:W3:Y:S01]  /*6c20*/  LDG.E.U8 R0, desc[UR36][R22.64] ;  /* 0x0000002416007981 */ /* 0x001ee2000c1e1100 */
[----:B------:R-:W-:Y:S02]  /*6c30*/  HFMA2 R4, -RZ, RZ, 0, 1.847743988037109375e-06 ;  /* 0x0000001fff047431 */ /* 0x000fe400000001ff */
[----:B---3--:R-:W-:-:S05]  /*6c40*/  IMAD.SHL.U32 R0, R0, 0x1000000, RZ ;  /* 0x0100000000007824 */ /* 0x008fca00078e00ff */
        /* <DEDUP_REMOVED lines=15> */
[----:B------:R0:W3:Y:S01]  /*6d40*/  F2I.S64.TRUNC R4, R3 ;  /* 0x0000000300047311 */ /* 0x0000e2000020d900 */
[----:B------:R-:W-:Y:S05]  /*6d50*/  BRA `(.L_x_20105) ;  /* 0x0000000400ec7947 */ /* 0x000fea0003800000 */
.L_x_20116:
[----:B0-----:R-:W3:Y:S02]  /*6d60*/  LDG.E.U8 R3, desc[UR36][R22.64] ;  /* 0x0000002416037981 */ /* 0x001ee4000c1e1100 */
[C---:B---3--:R-:W-:Y:S01]  /*6d70*/  SHF.L.U32 R0, R3.reuse, 0x19, RZ ;  /* 0x0000001903007819 */ /* 0x048fe200000006ff */
        /* <DEDUP_REMOVED lines=9> */
[----:B------:R0:W3:Y:S01]  /*6e10*/  F2I.S64.TRUNC R4, R0 ;  /* 0x0000000000047311 */ /* 0x0000e2000020d900 */
[----:B------:R-:W-:Y:S05]  /*6e20*/  BRA `(.L_x_20105) ;  /* 0x0000000400b87947 */ /* 0x000fea0003800000 */
.L_x_20115:
[----:B------:R-:W3:Y:S02]  /*6e30*/  LDG.E.U16 R4, desc[UR36][R22.64] ;  /* 0x0000002416047981 */ /* 0x000ee4000c1e1500 */
[----:B---3--:R-:W-:-:S06]  /*6e40*/  IMAD.U32 R4, R4, 0x10000, RZ ;  /* 0x0001000004047824 */ /* 0x008fcc00078e00ff */
[----:B0-----:R-:W0:Y:S01]  /*6e50*/  F2I.S64.TRUNC R4, R4 ;  /* 0x0000000400047311 */ /* 0x001e22000020d900 */
[----:B------:R-:W-:Y:S05]  /*6e60*/  BRA `(.L_x_20105) ;  /* 0x0000000400a87947 */ /* 0x000fea0003800000 */
.L_x_20112:
        /* <DEDUP_REMOVED lines=11> */
.L_x_20119:
        /* <DEDUP_REMOVED lines=21> */
.L_x_20123:
[----:B------:R-:W-:Y:S05]  /*7070*/  BSYNC.RECONVERGENT B1 ;  /* 0x0000000000017941 */ /* 0x000fea0003800200 */
.L_x_20122:
[----:B------:R-:W-:Y:S01]  /*7080*/  IMAD.SHL.U32 R0, R0, 0x100000, RZ ;  /* 0x0010000000007824 */ /* 0x000fe200078e00ff */
[----:B------:R-:W-:-:S04]  /*7090*/  LEA R2, R2, 0x3b800000, 0x17 ;  /* 0x3b80000002027811 */ /* 0x000fc800078eb8ff */
[----:B------:R-:W-:-:S07]  /*70a0*/  LOP3.LUT R4, R2, R0, R7, 0xfe, !PT ;  /* 0x0000000002047212 */ /* 0x000fce00078efe07 */
.L_x_20121:
[----:B------:R-:W-:Y:S05]  /*70b0*/  BSYNC.RECONVERGENT B0 ;  /* 0x0000000000007941 */ /* 0x000fea0003800200 */
.L_x_20120:
[----:B0-----:R-:W0:Y:S01]  /*70c0*/  F2I.S64.TRUNC R4, R4 ;  /* 0x0000000400047311 */ /* 0x001e22000020d900 */
[----:B------:R-:W-:Y:S05]  /*70d0*/  BRA `(.L_x_20105) ;  /* 0x00000004000c7947 */ /* 0x000fea0003800000 */
.L_x_20118:
[----:B------:R-:W3:Y:S01]  /*70e0*/  LDG.E.U8 R22, desc[UR36][R22.64] ;  /* 0x0000002416167981 */ /* 0x000ee2000c1e1100 */
[----:B------:R-:W-:Y:S01]  /*70f0*/  BSSY.RECONVERGENT B0, `(.L_x_20124) ;  /* 0x0000018000007945 */ /* 0x000fe20003800200 */
[----:B------:R-:W-:Y:S01]  /*7100*/  HFMA2 R4, -RZ, RZ, 0, 0 ;  /* 0x00000000ff047431 */ /* 0x000fe200000001ff */
        /* <DEDUP_REMOVED lines=18> */
.L_x_20127:
[----:B------:R-:W-:Y:S05]  /*7230*/  BSYNC.RECONVERGENT B1 ;  /* 0x0000000000017941 */ /* 0x000fea0003800200 */
.L_x_20126:
[----:B------:R-:W-:Y:S01]  /*7240*/  IMAD.SHL.U32 R0, R0, 0x200000, RZ ;  /* 0x0020000000007824 */ /* 0x000fe200078e00ff */
[----:B------:R-:W-:-:S04]  /*7250*/  LEA R2, R2, 0x37800000, 0x17 ;  /* 0x3780000002027811 */ /* 0x000fc800078eb8ff */
[----:B------:R-:W-:-:S07]  /*7260*/  LOP3.LUT R4, R2, R0, R7, 0xfe, !PT ;  /* 0x0000000002047212 */ /* 0x000fce00078efe07 */
.L_x_20125:
[----:B------:R-:W-:Y:S05]  /*7270*/  BSYNC.RECONVERGENT B0 ;  /* 0x0000000000007941 */ /* 0x000fea0003800200 */
.L_x_20124:
[----:B0-----:R-:W0:Y:S01]  /*7280*/  F2I.S64.TRUNC R4, R4 ;  /* 0x0000000400047311 */ /* 0x001e22000020d900 */
[----:B------:R-:W-:Y:S05]  /*7290*/  BRA `(.L_x_20105) ;  /* 0x00000000009c7947 */ /* 0x000fea0003800000 */
.L_x_20117:
        /* <DEDUP_REMOVED lines=8> */
[----:B------:R-:W-:Y:S01]  /*7320*/  IMAD.MOV.U32 R4, RZ, RZ, 0x400000 ;  /* 0x00400000ff047424 */ /* 0x000fe200078e00ff */
[----:B---3--:R-:W-:-:S13]  /*7330*/  ISETP.NE.AND P0, PT, R22, RZ, PT ;  /* 0x000000ff1600720c */ /* 0x008fda0003f05270 */
[----:B------:R-:W-:Y:S05]  /*7340*/  @!P0 BRA `(.L_x_20131) ;  /* 0x00000000000c8947 */ /* 0x000fea0003800000 */
[----:B------:R-:W-:-:S13]  /*7350*/  ISETP.NE.AND P0, PT, R22, 0xff, PT ;  /* 0x000000ff1600780c */ /* 0x000fda0003f05270 */
[----:B------:R-:W-:Y:S01]  /*7360*/  @!P0 MOV R4, 0x7f800001 ;  /* 0x7f80000100048802 */ /* 0x000fe20000000f00 */
[----:B------:R-:W-:-:S07]  /*7370*/  @P0 IMAD.SHL.U32 R4, R22, 0x800000, RZ ;  /* 0x0080000016040824 */ /* 0x000fce00078e00ff */
.L_x_20131:
[----:B------:R-:W-:Y:S05]  /*7380*/  BSYNC.RECONVERGENT B0 ;  /* 0x0000000000007941 */ /* 0x000fea0003800200 */
.L_x_20130:
[----:B0-----:R-:W0:Y:S01]  /*7390*/  F2I.S64.TRUNC R4, R4 ;  /* 0x0000000400047311 */ /* 0x001e22000020d900 */
[----:B------:R-:W-:Y:S05]  /*73a0*/  BRA `(.L_x_20105) ;  /* 0x0000000000587947 */ /* 0x000fea0003800000 */
.L_x_20104:
        /* <DEDUP_REMOVED lines=11> */
[----:B------:R-:W-:Y:S01]  /*7460*/  IMAD.U32 R7, RZ, RZ, UR7 ;  /* 0x00000007ff077e24 */ /* 0x000fe2000f8e00ff */
[----:B--2---:R-:W-:Y:S01]  /*7470*/  MOV R10, UR8 ;  /* 0x00000008000a7c02 */ /* 0x004fe20008000f00 */
[----:B------:R-:W-:-:S07]  /*7480*/  IMAD.U32 R11, RZ, RZ, UR9 ;  /* 0x00000009ff0b7e24 */ /* 0x000fce000f8e00ff */
[----:B------:R-:W-:-:S07]  /*7490*/  LEPC R20, `(.L_x_20132) ;  /* 0x000000001014794e */ /* 0x000fce0000000000 */
[----:B-1--45:R-:W-:Y:S05]  /*74a0*/  CALL.ABS.NOINC R2 ;  /* 0x0000000002007343 */ /* 0x032fea0003c00000 */
.L_x_20132:
[----:B------:R-:W-:Y:S01]  /*74b0*/  CS2R R4, SRZ ;  /* 0x0000000000047805 */ /* 0x000fe2000001ff00 */
[----:B------:R-:W-:Y:S06]  /*74c0*/  BRA `(.L_x_20105) ;  /* 0x0000000000107947 */ /* 0x000fec0003800000 */
.L_x_20129:
[----:B0-----:R0:W5:Y:S01]  /*74d0*/  LDG.E.64 R4, desc[UR36][R22.64] ;  /* 0x0000002416047981 */ /* 0x001162000c1e1b00 */
[----:B------:R-:W-:Y:S05]  /*74e0*/  BRA `(.L_x_20105) ;  /* 0x0000000000087947 */ /* 0x000fea0003800000 */
.L_x_20128:
[----:B------:R3:W5:Y:S01]  /*74f0*/  LDG.E R4, desc[UR36][R22.64] ;  /* 0x0000002416047981 */ /* 0x000762000c1e1900 */
[----:B0-----:R-:W-:-:S07]  /*7500*/  IMAD.MOV.U32 R5, RZ, RZ, RZ ;  /* 0x000000ffff057224 */ /* 0x001fce00078e00ff */
.L_x_20105:
        /* <DEDUP_REMOVED lines=21> */
.L_x_20136:
[----:B------:R0:W-:Y:S01]  /*7660*/  STG.E.U8 desc[UR36][R2.64], R7 ;  /* 0x0000000702007986 */ /* 0x0001e2000c101124 */
[----:B------:R-:W-:Y:S05]  /*7670*/  BRA `(.L_x_20138) ;  /* 0x0000000c00387947 */ /* 0x000fea0003800000 */
.L_x_20135:
        /* <DEDUP_REMOVED lines=8> */
.L_x_20140:
[----:B------:R0:W-:Y:S01]  /*7700*/  STG.E desc[UR36][R2.64], R7 ;  /* 0x0000000702007986 */ /* 0x0001e2000c101924 */
[----:B------:R-:W-:Y:S05]  /*7710*/  BRA `(.L_x_20138) ;  /* 0x0000000c00107947 */ /* 0x000fea0003800000 */
.L_x_20139:
[----:B------:R0:W-:Y:S01]  /*7720*/  STG.E.U16 desc[UR36][R2.64], R7 ;  /* 0x0000000702007986 */ /* 0x0001e2000c101524 */
[----:B------:R-:W-:Y:S05]  /*7730*/  BRA `(.L_x_20138) ;  /* 0x0000000c00087947 */ /* 0x000fea0003800000 */
.L_x_20134:
        /* <DEDUP_REMOVED lines=9> */
.L_x_20142:
[----:B------:R-:W0:Y:S02]  /*77d0*/  I2F.S64 R0, R4 ;  /* 0x0000000400007312 */ /* 0x000e240000301400 */
[----:B0-----:R-:W-:-:S05]  /*77e0*/  F2FP.F16.F32.PACK_AB R0, RZ, R0 ;  /* 0x00000000ff00723e */ /* 0x001fca00000000ff */
[----:B------:R0:W-:Y:S01]  /*77f0*/  STG.E.U16 desc[UR36][R2.64], R0 ;  /* 0x0000000002007986 */ /* 0x0001e2000c101524 */
[----:B------:R-:W-:Y:S05]  /*7800*/  BRA `(.L_x_20138) ;  /* 0x0000000800d47947 */ /* 0x000fea0003800000 */
.L_x_20141:
        /* <DEDUP_REMOVED lines=10> */
.L_x_20144:
[----:B------:R-:W0:Y:S02]  /*78b0*/  I2F.S64 R4, R4 ;  /* 0x0000000400047312 */ /* 0x000e240000301400 */
[----:B0-----:R-:W-:-:S04]  /*78c0*/  F2FP.F16.F32.PACK_AB R5, RZ, R4 ;  /* 0x00000004ff05723e */ /* 0x001fc800000000ff */
[----:B------:R-:W-:-:S05]  /*78d0*/  PRMT R5, R5, 0x5410, RZ ;  /* 0x0000541005057816 */ /* 0x000fca00000000ff */
[----:B------:R0:W-:Y:S01]  /*78e0*/  STG.E desc[UR36][R2.64], R5 ;  /* 0x0000000502007986 */ /* 0x0001e2000c101924 */
[----:B------:R-:W-:Y:S05]  /*78f0*/  BRA `(.L_x_20138) ;  /* 0x0000000800987947 */ /* 0x000fea0003800000 */
.L_x_20143:
[----:B------:R-:W0:Y:S02]  /*7900*/  I2F.F64.S64 R4, R4 ;  /* 0x0000000400047312 */ /* 0x000e240000301c00 */
[----:B0-----:R0:W-:Y:S01]  /*7910*/  STG.E.64 desc[UR36][R2.64], R4 ;  /* 0x0000000402007986 */ /* 0x0011e2000c101b24 */
[----:B------:R-:W-:Y:S05]  /*7920*/  BRA `(.L_x_20138) ;  /* 0x00000008008c7947 */ /* 0x000fea0003800000 */
.L_x_20133:
        /* <DEDUP_REMOVED lines=12> */
.L_x_20148:
        /* <DEDUP_REMOVED lines=18> */
.L_x_20151:
[----:B------:R-:W-:-:S04]  /*7b10*/  SHF.R.U32.HI R5, RZ, 0x18, R5 ;  /* 0x00000018ff057819 */ /* 0x000fc80000011605 */
[----:B------:R-:W-:-:S07]  /*7b20*/  LOP3.LUT R0, R0, 0x80, R5, 0xf8, !PT ;  /* 0x0000008000007812 */ /* 0x000fce00078ef805 */
.L_x_20150:
[----:B------:R-:W-:Y:S05]  /*7b30*/  BSYNC.RECONVERGENT B0 ;  /* 0x0000000000007941 */ /* 0x000fea0003800200 */
.L_x_20149:
[----:B------:R3:W-:Y:S01]  /*7b40*/  STG.E.U8 desc[UR36][R2.64], R0 ;  /* 0x0000000002007986 */ /* 0x0007e2000c101124 */
[----:B------:R-:W-:Y:S05]  /*7b50*/  BRA `(.L_x_20138) ;  /* 0x0000000800007947 */ /* 0x000fea0003800000 */
.L_x_20147:
        /* <DEDUP_REMOVED lines=18> */
.L_x_20154:
[----:B------:R-:W-:-:S04]  /*7c80*/  SHF.R.U32.HI R5, RZ, 0x18, R5 ;  /* 0x00000018ff057819 */ /* 0x000fc80000011605 */
[----:B------:R-:W-:-:S07]  /*7c90*/  LOP3.LUT R0, R0, 0x80, R5, 0xf8, !PT ;  /* 0x0000008000007812 */ /* 0x000fce00078ef805 */
.L_x_20153:
[----:B------:R-:W-:Y:S05]  /*7ca0*/  BSYNC.RECONVERGENT B0 ;  /* 0x0000000000007941 */ /* 0x000fea0003800200 */
.L_x_20152:
[----:B------:R0:W-:Y:S01]  /*7cb0*/  STG.E.U8 desc[UR36][R2.64], R0 ;  /* 0x0000000002007986 */ /* 0x0001e2000c101124 */
[----:B------:R-:W-:Y:S05]  /*7cc0*/  BRA `(.L_x_20138) ;  /* 0x0000000400a47947 */ /* 0x000fea0003800000 */
.L_x_20146:
        /* <DEDUP_REMOVED lines=19> */
[----:B------:R-:W-:-:S05]  /*7e00*/  @!P0 IADD3 R4, PT, PT, R6, RZ, RZ ;  /* 0x000000ff06048210 */ /* 0x000fca0007ffe0ff */
[----:B------:R-:W-:-:S05]  /*7e10*/  @P1 IMAD.MOV.U32 R5, RZ, RZ, R4 ;  /* 0x000000ffff051224 */ /* 0x000fca00078e0004 */
[----:B------:R2:W-:Y:S01]  /*7e20*/  STG.E.U8 desc[UR36][R2.64], R5 ;  /* 0x0000000502007986 */ /* 0x0005e2000c101124 */
[----:B------:R-:W-:Y:S05]  /*7e30*/  BRA `(.L_x_20138) ;  /* 0x0000000400487947 */ /* 0x000fea0003800000 */
.L_x_20156:
[----:B------:R1:W-:Y:S01]  /*7e40*/  STG.E.64 desc[UR36][R2.64], R4 ;  /* 0x0000000402007986 */ /* 0x0003e2000c101b24 */
[----:B------:R-:W-:Y:S05]  /*7e50*/  BRA `(.L_x_20138) ;  /* 0x0000000400407947 */ /* 0x000fea0003800000 */
.L_x_20155:
[----:B------:R0:W-:Y:S01]  /*7e60*/  STG.E desc[UR36][R2.64], R7 ;  /* 0x0000000702007986 */ /* 0x0001e2000c101924 */
[----:B------:R-:W-:Y:S05]  /*7e70*/  BRA `(.L_x_20138) ;  /* 0x0000000400387947 */ /* 0x000fea0003800000 */
.L_x_20145:
        /* <DEDUP_REMOVED lines=11> */
.L_x_20158:
[----:B------:R-:W0:Y:S01]  /*7f30*/  I2F.F64.S64 R4, R4 ;  /* 0x0000000400047312 */ /* 0x000e220000301c00 */
[----:B------:R-:W-:-:S05]  /*7f40*/  CS2R R6, SRZ ;  /* 0x0000000000067805 */ /* 0x000fca000001ff00 */
[----:B0-----:R0:W-:Y:S01]  /*7f50*/  STG.E.128 desc[UR36][R2.64], R4 ;  /* 0x0000000402007986 */ /* 0x0011e2000c101d24 */
[----:B------:R-:W-:Y:S05]  /*7f60*/  BRA `(.L_x_20138) ;  /* 0x0000000000fc7947 */ /* 0x000fea0003800000 */
.L_x_20157:
[----:B------:R-:W-:-:S09]  /*7f70*/  UISETP.NE.AND UP0, UPT, UR4, 0xf, UPT ;  /* 0x0000000f0400788c */ /* 0x000fd2000bf05270 */
[----:B------:R-:W-:Y:S05]  /*7f80*/  BRA.U !UP0, `(.L_x_20159) ;  /* 0x0000000108e87547 */ /* 0x000fea000b800000 */
[----:B------:R-:W-:-:S09]  /*7f90*/  UISETP.NE.AND UP0, UPT, UR4, 0x17, UPT ;  /* 0x000000170400788c */ /* 0x000fd2000bf05270 */
[----:B------:R-:W-:Y:S05]  /*7fa0*/  BRA.U !UP0, `(.L_x_20160) ;  /* 0x0000000108907547 */ /* 0x000fea000b800000 */
[----:B------:R-:W-:-:S09]  /*7fb0*/  UISETP.NE.AND UP0, UPT, UR4, 0x18, UPT ;  /* 0x000000180400788c */ /* 0x000fd2000bf05270 */
[----:B------:R-:W-:Y:S05]  /*7fc0*/  BRA.U !UP0, `(.L_x_20161) ;  /* 0x0000000108447547 */ /* 0x000fea000b800000 */
.L_x_20137:
        /* <DEDUP_REMOVED lines=16> */
.L_x_20162:
[----:B------:R-:W-:Y:S05]  /*80d0*/  BRA `(.L_x_20138) ;  /* 0x0000000000a07947 */ /* 0x000fea0003800000 */
.L_x_20161:
        /* <DEDUP_REMOVED lines=13> */
.L_x_20164:
[----:B------:R-:W-:Y:S05]  /*81b0*/  BSYNC.RECONVERGENT B0 ;  /* 0x0000000000007941 */ /* 0x000fea0003800200 */
.L_x_20163:
[----:B------:R-:W-:-:S05]  /*81c0*/  LOP3.LUT R7, R0, 0x80, R7, 0xf8, !PT ;  /* 0x0000008000077812 */ /* 0x000fca00078ef807 */
[----:B------:R0:W-:Y:S01]  /*81d0*/  STG.E.U8 desc[UR36][R2.64], R7 ;  /* 0x0000000702007986 */ /* 0x0001e2000c101124 */
[----:B------:R-:W-:Y:S05]  /*81e0*/  BRA `(.L_x_20138) ;  /* 0x00000000005c7947 */ /* 0x000fea0003800000 */
.L_x_20160:
        /* <DEDUP_REMOVED lines=12> */
.L_x_20166:
[----:B------:R-:W-:Y:S02]  /*82b0*/  ISETP.GT.U32.AND P0, PT, R6, 0x7f800000, PT ;  /* 0x7f8000000600780c */ /* 0x000fe40003f04070 */
[----:B------:R-:W-:-:S04]  /*82c0*/  MOV R0, 0x7f ;  /* 0x0000007f00007802 */ /* 0x000fc80000000f00 */
[----:B------:R-:W-:-:S07]  /*82d0*/  SEL R0, R0, 0x7c, P0 ;  /* 0x0000007c00007807 */ /* 0x000fce0000000000 */
.L_x_20167:
[----:B------:R-:W-:Y:S05]  /*82e0*/  BSYNC.RECONVERGENT B0 ;  /* 0x0000000000007941 */ /* 0x000fea0003800200 */
.L_x_20165:
[----:B------:R-:W-:-:S04]  /*82f0*/  SHF.R.U32.HI R5, RZ, 0x18, R5 ;  /* 0x00000018ff057819 */ /* 0x000fc80000011605 */
[----:B------:R-:W-:-:S05]  /*8300*/  LOP3.LUT R5, R0, 0x80, R5, 0xf8, !PT ;  /* 0x0000008000057812 */ /* 0x000fca00078ef805 */
[----:B------:R0:W-:Y:S01]  /*8310*/  STG.E.U8 desc[UR36][R2.64], R5 ;  /* 0x0000000502007986 */ /* 0x0001e2000c101124 */
[----:B------:R-:W-:Y:S05]  /*8320*/  BRA `(.L_x_20138) ;  /* 0x00000000000c7947 */ /* 0x000fea0003800000 */
.L_x_20159:
[----:B------:R-:W0:Y:S02]  /*8330*/  I2F.S64 R0, R4 ;  /* 0x0000000400007312 */ /* 0x000e240000301400 */
[----:B0-----:R-:W-:-:S05]  /*8340*/  F2FP.BF16.F32.PACK_AB R0, RZ, R0 ;  /* 0x00000000ff00723e */ /* 0x001fca00000010ff */
[----:B------:R0:W-:Y:S02]  /*8350*/  STG.E.U16 desc[UR36][R2.64], R0 ;  /* 0x0000000002007986 */ /* 0x0001e4000c101524 */
.L_x_20138:
[----:B------:R-:W-:-:S07]  /*8360*/  VIADD R19, R19, 0x80 ;  /* 0x0000008013137836 */ /* 0x000fce0000000000 */
.L_x_20065:
[----:B------:R-:W-:Y:S05]  /*8370*/  BSYNC.RECONVERGENT B6 ;  /* 0x0000000000067941 */ /* 0x000fea0003800200 */
.L_x_20064:
[----:B------:R-:W5:Y:S01]  /*8380*/  LDCU UR4, c[0x0][0x380] ;  /* 0x00007000ff0477ac */ /* 0x000f620008000800 */
[----:B------:R-:W-:Y:S01]  /*8390*/  BSSY.RECONVERGENT B6, `(.L_x_20168) ;  /* 0x0000413000067945 */ /* 0x000fe20003800200 */
[----:B-----5:R-:W-:-:S13]  /*83a0*/  ISETP.GE.AND P0, PT, R19, UR4, PT ;  /* 0x0000000413007c0c */ /* 0x020fda000bf06270 */
[----:B------:R-:W-:Y:S05]  /*83b0*/  @P0 BRA `(.L_x_20169) ;  /* 0x0000004000400947 */ /* 0x000fea0003800000 */
[----:B------:R-:W5:Y:S01]  /*83c0*/  LDCU UR4, c[0x0][0x388] ;  /* 0x00007100ff0477ac */ /* 0x000f620008000800 */
[----:B0--3--:R-:W-:Y:S02]  /*83d0*/  HFMA2 R0, -RZ, RZ, 0, 0 ;  /* 0x00000000ff007431 */ /* 0x009fe400000001ff */
[----:B------:R-:W-:Y:S02]  /*83e0*/  IMAD.MOV.U32 R22, RZ, RZ, RZ ;  /* 0x000000ffff167224 */ /* 0x000fe400078e00ff */
        /* <DEDUP_REMOVED lines=351> */
.L_x_20170:
        /* <DEDUP_REMOVED lines=17> */
.L_x_20174:
[----:B------:R1:W5:Y:S01]  /*9af0*/  LDG.E.U8 R16, desc[UR36][R2.64] ;  /* 0x0000002402107981 */ /* 0x000362000c1e1100 */
[----:B------:R-:W-:Y:S01]  /*9b00*/  IMAD.MOV.U32 R17, RZ, RZ, RZ ;  /* 0x000000ffff117224 */ /* 0x000fe200078e00ff */
[----:B------:R-:W-:Y:S06]  /*9b10*/  BRA `(.L_x_20176) ;  /* 0x0000000c00407947 */ /* 0x000fec0003800000 */
.L_x_20173:
        /* <DEDUP_REMOVED lines=8> */
.L_x_20178:
[----:B------:R-:W2:Y:S02]  /*9ba0*/  LDG.E R16, desc[UR36][R2.64] ;  /* 0x0000002402107981 */ /* 0x000ea4000c1e1900 */
[----:B--2---:R-:W-:Y:S01]  /*9bb0*/  SHF.R.S32.HI R17, RZ, 0x1f, R16 ;  /* 0x0000001fff117819 */ /* 0x004fe20000011410 */
[----:B------:R-:W-:Y:S06]  /*9bc0*/  BRA `(.L_x_20176) ;  /* 0x0000000c00147947 */ /* 0x000fec0003800000 */
.L_x_20177:
[----:B------:R-:W2:Y:S02]  /*9bd0*/  LDG.E.S16 R16, desc[UR36][R2.64] ;  /* 0x0000002402107981 */ /* 0x000ea4000c1e1700 */
[----:B--2---:R-:W-:Y:S01]  /*9be0*/  SHF.R.S32.HI R17, RZ, 0x1f, R16 ;  /* 0x0000001fff117819 */ /* 0x004fe20000011410 */
[----:B------:R-:W-:Y:S06]  /*9bf0*/  BRA `(.L_x_20176) ;  /* 0x0000000c00087947 */ /* 0x000fec0003800000 */
.L_x_20172:
        /* <DEDUP_REMOVED lines=9> */
.L_x_20180:
[----:B------:R-:W2:Y:S02]  /*9c90*/  LDG.E.U16 R2, desc[UR36][R2.64] ;  /* 0x0000002402027981 */ /* 0x000ea4000c1e1500 */
[----:B--2---:R-:W-:-:S06]  /*9ca0*/  HADD2.F32 R16, -RZ, R2.H0_H0 ;  /* 0x20000002ff107230 */ /* 0x004fcc0000004100 */
[----:B------:R-:W0:Y:S01]  /*9cb0*/  F2I.S64.TRUNC R16, R16 ;  /* 0x0000001000107311 */ /* 0x000e22000020d900 */
[----:B------:R-:W-:Y:S05]  /*9cc0*/  BRA `(.L_x_20176) ;  /* 0x0000000800d47947 */ /* 0x000fea0003800000 */
.L_x_20179:
[----:B------:R-:W-:-:S09]  /*9cd0*/  UISETP.NE.AND UP0, UPT, UR4, 0x7, UPT ;  /* 0x000000070400788c */ /* 0x000fd2000bf05270 */
[----:B------:R-:W-:Y:S05]  /*9ce0*/  BRA.U !UP0, `(.L_x_20181) ;  /* 0x00000001082c7547 */ /* 0x000fea000b800000 */
[----:B------:R-:W-:-:S09]  /*9cf0*/  UISETP.NE.AND UP0, UPT, UR4, 0x8, UPT ;  /* 0x000000080400788c */ /* 0x000fd2000bf05270 */
[----:B------:R-:W-:Y:S05]  /*9d00*/  BRA.U !UP0, `(.L_x_20182) ;  /* 0x0000000108147547 */ /* 0x000fea000b800000 */
[----:B------:R-:W-:-:S09]  /*9d10*/  UISETP.NE.AND UP0, UPT, UR4, 0x9, UPT ;  /* 0x000000090400788c */ /* 0x000fd2000bf05270 */
[----:B------:R-:W-:Y:S05]  /*9d20*/  BRA.U UP0, `(.L_x_20175) ;  /* 0x0000000900647547 */ /* 0x000fea000b800000 */
[----:B------:R-:W2:Y:S02]  /*9d30*/  LDG.E R2, desc[UR36][R2.64] ;  /* 0x0000002402027981 */ /* 0x000ea4000c1e1900 */
[----:B--2---:R4:W0:Y:S01]  /*9d40*/  F2I.S64.TRUNC R16, R2 ;  /* 0x0000000200107311 */ /* 0x004822000020d900 */
[----:B------:R-:W-:Y:S05]  /*9d50*/  BRA `(.L_x_20176) ;  /* 0x0000000800b07947 */ /* 0x000fea0003800000 */
.L_x_20182:
[----:B------:R-:W2:Y:S02]  /*9d60*/  LDG.E.U16 R2, desc[UR36][R2.64] ;  /* 0x0000002402027981 */ /* 0x000ea4000c1e1500 */
[----:B--2---:R-:W-:-:S06]  /*9d70*/  HADD2.F32 R16, -RZ, R2.H0_H0 ;  /* 0x20000002ff107230 */ /* 0x004fcc0000004100 */
[----:B------:R-:W0:Y:S01]  /*9d80*/  F2I.S64.TRUNC R16, R16 ;  /* 0x0000001000107311 */ /* 0x000e22000020d900 */
[----:B------:R-:W-:Y:S05]  /*9d90*/  BRA `(.L_x_20176) ;  /* 0x0000000800a07947 */ /* 0x000fea0003800000 */
.L_x_20181:
[----:B------:R-:W2:Y:S02]  /*9da0*/  LDG.E.64 R2, desc[UR36][R2.64] ;  /* 0x0000002402027981 */ /* 0x000ea4000c1e1b00 */
[----:B--2---:R2:W3:Y:S01]  /*9db0*/  F2I.S64.F64.TRUNC R16, R2 ;  /* 0x0000000200107311 */ /* 0x0044e2000030d900 */
[----:B------:R-:W-:Y:S05]  /*9dc0*/  BRA `(.L_x_20176) ;  /* 0x0000000800947947 */ /* 0x000fea0003800000 */
.L_x_20171:
        /* <DEDUP_REMOVED lines=13> */
.L_x_20185:
[----:B------:R-:W2:Y:S02]  /*9ea0*/  LDG.E.64 R2, desc[UR36][R2.64] ;  /* 0x0000002402027981 */ /* 0x000ea4000c1e1b00 */
[----:B--2---:R0:W1:Y:S01]  /*9eb0*/  F2I.S64.F64.TRUNC R16, R2 ;  /* 0x0000000200107311 */ /* 0x004062000030d900 */
[----:B------:R-:W-:Y:S05]  /*9ec0*/  BRA `(.L_x_20176) ;  /* 0x0000000800547947 */ /* 0x000fea0003800000 */
.L_x_20184:
        /* <DEDUP_REMOVED lines=26> */
.L_x_20187:
        /* <DEDUP_REMOVED lines=13> */
.L_x_20186:
[----:B------:R-:W2:Y:S02]  /*a140*/  LDG.E.U16 R16, desc[UR36][R2.64] ;  /* 0x0000002402107981 */ /* 0x000ea4000c1e1500 */
[----:B--2---:R-:W-:-:S06]  /*a150*/  IMAD.U32 R16, R16, 0x10000, RZ ;  /* 0x0001000010107824 */ /* 0x004fcc00078e00ff */
[----:B------:R-:W0:Y:S01]  /*a160*/  F2I.S64.TRUNC R16, R16 ;  /* 0x0000001000107311 */ /* 0x000e22000020d900 */
[----:B------:R-:W-:Y:S05]  /*a170*/  BRA `(.L_x_20176) ;  /* 0x0000000400a87947 */ /* 0x000fea0003800000 */
.L_x_20183:
        /* <DEDUP_REMOVED lines=11> */
.L_x_20190:
        /* <DEDUP_REMOVED lines=21> */
.L_x_20194:
[----:B------:R-:W-:Y:S05]  /*a380*/  BSYNC.RECONVERGENT B1 ;  /* 0x0000000000017941 */ /* 0x000fea0003800200 */
.L_x_20193:
[----:B------:R-:W-:Y:S01]  /*a390*/  IMAD.SHL.U32 R0, R0, 0x100000, RZ ;  /* 0x0010000000007824 */ /* 0x000fe200078e00ff */
[----:B------:R-:W-:-:S04]  /*a3a0*/  LEA R2, R2, 0x3b800000, 0x17 ;  /* 0x3b80000002027811 */ /* 0x000fc800078eb8ff */
[----:B------:R-:W-:-:S07]  /*a3b0*/  LOP3.LUT R16, R2, R0, R7, 0xfe, !PT ;  /* 0x0000000002107212 */ /* 0x000fce00078efe07 */
.L_x_20192:
[----:B------:R-:W-:Y:S05]  /*a3c0*/  BSYNC.RECONVERGENT B0 ;  /* 0x0000000000007941 */ /* 0x000fea0003800200 */
.L_x_20191:
[----:B------:R-:W0:Y:S01]  /*a3d0*/  F2I.S64.TRUNC R16, R16 ;  /* 0x0000001000107311 */ /* 0x000e22000020d900 */
[----:B------:R-:W-:Y:S05]  /*a3e0*/  BRA `(.L_x_20176) ;  /* 0x00000004000c7947 */ /* 0x000fea0003800000 */
.L_x_20189:
        /* <DEDUP_REMOVED lines=21> */
.L_x_20198:
[----:B------:R-:W-:Y:S05]  /*a540*/  BSYNC.RECONVERGENT B1 ;  /* 0x0000000000017941 */ /* 0x000fea0003800200 */
.L_x_20197:
[----:B------:R-:W-:Y:S02]  /*a550*/  SHF.L.U32 R0, R0, 0x15, RZ ;  /* 0x0000001500007819 */ /* 0x000fe400000006ff */
[----:B------:R-:W-:-:S04]  /*a560*/  LEA R2, R2, 0x37800000, 0x17 ;  /* 0x3780000002027811 */ /* 0x000fc800078eb8ff */
[----:B------:R-:W-:-:S07]  /*a570*/  LOP3.LUT R16, R2, R0, R7, 0xfe, !PT ;  /* 0x0000000002107212 */ /* 0x000fce00078efe07 */
.L_x_20196:
[----:B------:R-:W-:Y:S05]  /*a580*/  BSYNC.RECONVERGENT B0 ;  /* 0x0000000000007941 */ /* 0x000fea0003800200 */
.L_x_20195:
[----:B------:R-:W0:Y:S01]  /*a590*/  F2I.S64.TRUNC R16, R16 ;  /* 0x0000001000107311 */ /* 0x000e22000020d900 */
[----:B------:R-:W-:Y:S05]  /*a5a0*/  BRA `(.L_x_20176) ;  /* 0x00000000009c7947 */ /* 0x000fea0003800000 */
.L_x_20188:
        /* <DEDUP_REMOVED lines=14> */
.L_x_20202:
[----:B------:R-:W-:Y:S05]  /*a690*/  BSYNC.RECONVERGENT B0 ;  /* 0x0000000000007941 */ /* 0x000fea0003800200 */
.L_x_20201:
[----:B------:R-:W0:Y:S01]  /*a6a0*/  F2I.S64.TRUNC R16, R16 ;  /* 0x0000001000107311 */ /* 0x000e22000020d900 */
[----:B------:R-:W-:Y:S05]  /*a6b0*/  BRA `(.L_x_20176) ;  /* 0x0000000000587947 */ /* 0x000fea0003800000 */
.L_x_20175:
        /* <DEDUP_REMOVED lines=16> */
.L_x_20203:
[----:B------:R-:W-:Y:S01]  /*a7c0*/  CS2R R16, SRZ ;  /* 0x0000000000107805 */ /* 0x000fe2000001ff00 */
[----:B------:R-:W-:Y:S06]  /*a7d0*/  BRA `(.L_x_20176) ;  /* 0x0000000000107947 */ /* 0x000fec0003800000 */
.L_x_20200:
[----:B------:R0:W5:Y:S01]  /*a7e0*/  LDG.E.64 R16, desc[UR36][R2.64] ;  /* 0x0000002402107981 */ /* 0x000162000c1e1b00 */
[----:B------:R-:W-:Y:S05]  /*a7f0*/  BRA `(.L_x_20176) ;  /* 0x0000000000087947 */ /* 0x000fea0003800000 */
.L_x_20199:
[----:B------:R0:W5:Y:S01]  /*a800*/  LDG.E R16, desc[UR36][R2.64] ;  /* 0x0000002402107981 */ /* 0x000162000c1e1900 */
[----:B------:R-:W-:-:S07]  /*a810*/  IMAD.MOV.U32 R17, RZ, RZ, RZ ;  /* 0x000000ffff117224 */ /* 0x000fce00078e00ff */
.L_x_20176:
[----:B------:R-:W4:Y:S01]  /*a820*/  LDCU.64 UR6, c[0x0][0x5f8] ;  /* 0x0000bf00ff0677ac */ /* 0x000f220008000a00 */
        /* <DEDUP_REMOVED lines=16> */
.L_x_20207:
[----:B------:R4:W5:Y:S01]  /*a930*/  LDG.E.U8 R4, desc[UR36][R22.64] ;  /* 0x0000002416047981 */ /* 0x000962000c1e1100 */
[----:B0-----:R-:W-:Y:S01]  /*a940*/  MOV R5, RZ ;  /* 0x000000ff00057202 */ /* 0x001fe20000000f00 */
[----:B------:R-:W-:Y:S06]  /*a950*/  BRA `(.L_x_20209) ;  /* 0x0000000c00407947 */ /* 0x000fec0003800000 */
.L_x_20206:
        /* <DEDUP_REMOVED lines=8> */
.L_x_20211:
[----:B------:R-:W0:Y:S02]  /*a9e0*/  LDG.E R4, desc[UR36][R22.64] ;  /* 0x0000002416047981 */ /* 0x000e24000c1e1900 */
[----:B0-----:R-:W-:Y:S01]  /*a9f0*/  SHF.R.S32.HI R5, RZ, 0x1f, R4 ;  /* 0x0000001fff057819 */ /* 0x001fe20000011404 */
[----:B------:R-:W-:Y:S06]  /*aa00*/  BRA `(.L_x_20209) ;  /* 0x0000000c00147947 */ /* 0x000fec0003800000 */
.L_x_20210:
[----:B------:R-:W0:Y:S02]  /*aa10*/  LDG.E.S16 R4, desc[UR36][R22.64] ;  /* 0x0000002416047981 */ /* 0x000e24000c1e1700 */
[----:B0-----:R-:W-:Y:S01]  /*aa20*/  SHF.R.S32.HI R5, RZ, 0x1f, R4 ;  /* 0x0000001fff057819 */ /* 0x001fe20000011404 */
[----:B------:R-:W-:Y:S06]  /*aa30*/  BRA `(.L_x_20209) ;  /* 0x0000000c00087947 */ /* 0x000fec0003800000 */
.L_x_20205:
[----:B------:R-:W-:-:S09]  /*aa40*/  UISETP.GT.AND UP0, UPT, UR4, 0x6, UPT ;  /* 0x000000060400788c */ /* 0x000fd2000bf04270 */
[----:B------:R-:W-:Y:S05]  /*aa50*/  BRA.U UP0, `(.L_x_20212) ;  /* 0x00000001002c7547 */ /* 0x000fea000b800000 */
[----:B------:R-:W-:-:S09]  /*aa60*/  UISETP.NE.AND UP0, UPT, UR4, 0x5, UPT ;  /* 0x000000050400788c */ /* 0x000fd2000bf05270 */
[----:B------:R-:W-:Y:S05]  /*aa70*/  BRA.U !UP0, `(.L_x_20213) ;  /* 0x0000000108147547 */ /* 0x000fea000b800000 */
[----:B------:R-:W-:-:S09]  /*aa80*/  UISETP.NE.AND UP0, UPT, UR4, 0x6, UPT ;  /* 0x000000060400788c */ /* 0x000fd2000bf05270 */
[----:B------:R-:W-:Y:S05]  /*aa90*/  BRA.U UP0, `(.L_x_20208) ;  /* 0x0000000900987547 */ /* 0x000fea000b800000 */
[----:B------:R-:W0:Y:S02]  /*aaa0*/  LDG.E R4, desc[UR36][R22.64] ;  /* 0x0000002416047981 */ /* 0x000e24000c1e1900 */
[----:B0-----:R-:W4:Y:S01]  /*aab0*/  F2I.S64.TRUNC R4, R4 ;  /* 0x0000000400047311 */ /* 0x001f22000020d900 */
[----:B------:R-:W-:Y:S05]  /*aac0*/  BRA `(.L_x_20209) ;  /* 0x0000000800e47947 */ /* 0x000fea0003800000 */
.L_x_20213:
[----:B------:R-:W4:Y:S02]  /*aad0*/  LDG.E.U16 R22, desc[UR36][R22.64] ;  /* 0x0000002416167981 */ /* 0x000f24000c1e1500 */
[----:B----4-:R-:W-:-:S06]  /*aae0*/  HADD2.F32 R4, -RZ, R22.H0_H0 ;  /* 0x20000016ff047230 */ /* 0x010fcc0000004100 */
[----:B0-----:R-:W0:Y:S01]  /*aaf0*/  F2I.S64.TRUNC R4, R4 ;  /* 0x0000000400047311 */ /* 0x001e22000020d900 */
[----:B------:R-:W-:Y:S05]  /*ab00*/  BRA `(.L_x_20209) ;  /* 0x0000000800d47947 */ /* 0x000fea0003800000 */
.L_x_20212:
        /* <DEDUP_REMOVED lines=9> */
.L_x_20215:
[----:B------:R-:W4:Y:S02]  /*aba0*/  LDG.E.U16 R22, desc[UR36][R22.64] ;  /* 0x0000002416167981 */ /* 0x000f24000c1e1500 */
[----:B----4-:R-:W-:-:S06]  /*abb0*/  HADD2.F32 R4, -RZ, R22.H0_H0 ;  /* 0x20000016ff047230 */ /* 0x010fcc0000004100 */
[----:B0-----:R-:W0:Y:S01]  /*abc0*/  F2I.S64.TRUNC R4, R4 ;  /* 0x0000000400047311 */ /* 0x001e22000020d900 */
[----:B------:R-:W-:Y:S05]  /*abd0*/  BRA `(.L_x_20209) ;  /* 0x0000000800a07947 */ /* 0x000fea0003800000 */
.L_x_20214:
[----:B0-----:R-:W4:Y:S02]  /*abe0*/  LDG.E.64 R4, desc[UR36][R22.64] ;  /* 0x0000002416047981 */ /* 0x001f24000c1e1b00 */
[----:B----4-:R-:W0:Y:S01]  /*abf0*/  F2I.S64.F64.TRUNC R4, R4 ;  /* 0x0000000400047311 */ /* 0x010e22000030d900 */
[----:B------:R-:W-:Y:S05]  /*ac00*/  BRA `(.L_x_20209) ;  /* 0x0000000800947947 */ /* 0x000fea0003800000 */
.L_x_20204:
        /* <DEDUP_REMOVED lines=8> */
[----:B------:R-:W4:Y:S01]  /*ac90*/  LDG.E.U8 R22, desc[UR36][R22.64] ;  /* 0x0000002416167981 */ /* 0x000f22000c1e1100 */
[----:B0-----:R-:W-:Y:S01]  /*aca0*/  IMAD.MOV.U32 R5, RZ, RZ, RZ ;  /* 0x000000ffff057224 */ /* 0x001fe200078e00ff */
[----:B----4-:R-:W-:-:S04]  /*acb0*/  ISETP.NE.AND P0, PT, R22, RZ, PT ;  /* 0x000000ff1600720c */ /* 0x010fc80003f05270 */
[----:B------:R-:W-:Y:S01]  /*acc0*/  SEL R4, RZ, 0x1, !P0 ;  /* 0x00000001ff047807 */ /* 0x000fe20004000000 */
[----:B------:R-:W-:Y:S08]  /*acd0*/  BRA `(.L_x_20209) ;  /* 0x0000000800607947 */ /* 0x000ff00003800000 */
.L_x_20218:
[----:B0-----:R-:W4:Y:S02]  /*ace0*/  LDG.E.64 R4, desc[UR36][R22.64] ;  /* 0x0000002416047981 */ /* 0x001f24000c1e1b00 */
[----:B----4-:R-:W0:Y:S01]  /*acf0*/  F2I.S64.F64.TRUNC R4, R4 ;  /* 0x0000000400047311 */ /* 0x010e22000030d900 */
[----:B------:R-:W-:Y:S05]  /*ad00*/  BRA `(.L_x_20209) ;  /* 0x0000000800547947 */ /* 0x000fea0003800000 */
.L_x_20217:
[----:B------:R-:W-:-:S09]  /*ad10*/  UISETP.NE.AND UP0, UPT, UR4, 0xf, UPT ;  /* 0x0000000f0400788c */ /* 0x000fd2000bf05270 */
[----:B------:R-:W-:Y:S05]  /*ad20*/  BRA.U !UP0, `(.L_x_20219) ;  /* 0x0000000108947547 */ /* 0x000fea000b800000 */
[----:B------:R-:W-:-:S09]  /*ad30*/  UISETP.NE.AND UP0, UPT, UR4, 0x17, UPT ;  /* 0x000000170400788c */ /* 0x000fd2000bf05270 */
[----:B------:R-:W-:Y:S05]  /*ad40*/  BRA.U !UP0, `(.L_x_20220) ;  /* 0x0000000108587547 */ /* 0x000fea000b800000 */
[----:B------:R-:W-:-:S09]  /*ad50*/  UISETP.NE.AND UP0, UPT, UR4, 0x18, UPT ;  /* 0x000000180400788c */ /* 0x000fd2000bf05270 */
[----:B------:R-:W-:Y:S05]  /*ad60*/  BRA.U UP0, `(.L_x_20208) ;  /* 0x0000000500e47547 */ /* 0x000fea000b800000 */
[----:B0-----:R-:W4:Y:S01]  /*ad70*/  LDG.E.U8 R0, desc[UR36][R22.64] ;  /* 0x0000002416007981 */ /* 0x001f22000c1e1100 */
[----:B------:R-:W-:Y:S02]  /*ad80*/  HFMA2 R4, -RZ, RZ, 0, 1.847743988037109375e-06 ;  /* 0x0000001fff047431 */ /* 0x000fe400000001ff */
[----:B----4-:R-:W-:-:S05]  /*ad90*/  IMAD.SHL.U32 R0, R0, 0x1000000, RZ ;  /* 0x0100000000007824 */ /* 0x010fca00078e00ff */
[C---:B-12---:R-:W-:Y:S02]  /*ada0*/  LOP3.LUT R2, R0.reuse, 0x7f000000, RZ, 0xc0, !PT ;  /* 0x7f00000000027812 */ /* 0x046fe400078ec0ff */
        /* <DEDUP_REMOVED lines=16> */
.L_x_20220:
[----:B012---:R-:W2:Y:S02]  /*aeb0*/  LDG.E.U8 R3, desc[UR36][R22.64] ;  /* 0x0000002416037981 */ /* 0x007ea4000c1e1100 */
        /* <DEDUP_REMOVED lines=12> */
.L_x_20219:
[----:B------:R-:W4:Y:S02]  /*af80*/  LDG.E.U16 R4, desc[UR36][R22.64] ;  /* 0x0000002416047981 */ /* 0x000f24000c1e1500 */
[----:B----4-:R-:W-:-:S06]  /*af90*/  IMAD.U32 R4, R4, 0x10000, RZ ;  /* 0x0001000004047824 */ /* 0x010fcc00078e00ff */
[----:B0-----:R-:W0:Y:S01]  /*afa0*/  F2I.S64.TRUNC R4, R4 ;  /* 0x0000000400047311 */ /* 0x001e22000020d900 */
[----:B------:R-:W-:Y:S05]  /*afb0*/  BRA `(.L_x_20209) ;  /* 0x0000000400a87947 */ /* 0x000fea0003800000 */
.L_x_20216:
        /* <DEDUP_REMOVED lines=11> */
.L_x_20223:
[----:B------:R-:W4:Y:S01]  /*b070*/  LDG.E.U8 R22, desc[UR36][R22.64] ;  /* 0x0000002416167981 */ /* 0x000f22000c1e1100 */
[----:B------:R-:W-:Y:S01]  /*b080*/  BSSY.RECONVERGENT B0, `(.L_x_20224) ;  /* 0x0000018000007945 */ /* 0x000fe20003800200 */
[----:B------:R-:W-:Y:S01]  /*b090*/  IMAD.MOV.U32 R4, RZ, RZ, RZ ;  /* 0x000000ffff047224 */ /* 0x000fe200078e00ff */
[----:B----4-:R-:W-:-:S13]  /*b0a0*/  ISETP.NE.AND P0, PT, R22, RZ, PT ;  /* 0x000000ff1600720c */ /* 0x010fda0003f05270 */
[----:B------:R-:W-:Y:S05]  /*b0b0*/  @!P0 BRA `(.L_x_20225) ;  /* 0x0000000000508947 */ /* 0x000fea0003800000 */
[----:B------:R-:W-:-:S13]  /*b0c0*/  ISETP.NE.AND P0, PT, R22, 0x80, PT ;  /* 0x000000801600780c */ /* 0x000fda0003f05270 */
[----:B------:R-:W-:Y:S01]  /*b0d0*/  @!P0 IMAD.MOV.U32 R4, RZ, RZ, 0x7f800001 ;  /* 0x7f800001ff048424 */ /* 0x000fe200078e00ff */
[----:B------:R-:W-:Y:S06]  /*b0e0*/  @!P0 BRA `(.L_x_20225) ;  /* 0x0000000000448947 */ /* 0x000fec0003800000 */
[--C-:B0-----:R-:W-:Y:S01]  /*b0f0*/  SHF.R.U32.HI R0, RZ, 0x3, R22.reuse ;  /* 0x00000003ff007819 */ /* 0x101fe20000011616 */
[----:B------:R-:W-:Y:S03]  /*b100*/  BSSY.RECONVERGENT B1, `(.L_x_20226) ;  /* 0x000000c000017945 */ /* 0x000fe60003800200 */
[----:B-12---:R-:W-:Y:S02]  /*b110*/  LOP3.LUT P0, R2, R0, 0xf, RZ, 0xc0, !PT ;  /* 0x0000000f00027812 */ /* 0x006fe4000780c0ff */
        /* <DEDUP_REMOVED lines=10> */
.L_x_20227:
[----:B------:R-:W-:Y:S05]  /*b1c0*/  BSYNC.RECONVERGENT B1 ;  /* 0x0000000000017941 */ /* 0x000fea0003800200 */
.L_x_20226:
[----:B------:R-:W-:Y:S01]  /*b1d0*/  IMAD.SHL.U32 R0, R0, 0x100000, RZ ;  /* 0x0010000000007824 */ /* 0x000fe200078e00ff */
[----:B------:R-:W-:-:S04]  /*b1e0*/  LEA R2, R2, 0x3b800000, 0x17 ;  /* 0x3b80000002027811 */ /* 0x000fc800078eb8ff */
[----:B------:R-:W-:-:S07]  /*b1f0*/  LOP3.LUT R4, R2, R0, R7, 0xfe, !PT ;  /* 0x0000000002047212 */ /* 0x000fce00078efe07 */
.L_x_20225:
[----:B------:R-:W-:Y:S05]  /*b200*/  BSYNC.RECONVERGENT B0 ;  /* 0x0000000000007941 */ /* 0x000fea0003800200 */
.L_x_20224:
[----:B0-----:R-:W0:Y:S01]  /*b210*/  F2I.S64.TRUNC R4, R4 ;  /* 0x0000000400047311 */ /* 0x001e22000020d900 */
[----:B------:R-:W-:Y:S05]  /*b220*/  BRA `(.L_x_20209) ;  /* 0x00000004000c7947 */ /* 0x000fea0003800000 */
.L_x_20222:
[----:B------:R-:W4:Y:S01]  /*b230*/  LDG.E.U8 R22, desc[UR36][R22.64] ;  /* 0x0000002416167981 */ /* 0x000f22000c1e1100 */
[----:B------:R-:W-:Y:S01]  /*b240*/  BSSY.RECONVERGENT B0, `(.L_x_20228) ;  /* 0x0000018000007945 */ /* 0x000fe20003800200 */
[----:B------:R-:W-:Y:S01]  /*b250*/  HFMA2 R4, -RZ, RZ, 0, 0 ;  /* 0x00000000ff047431 */ /* 0x000fe200000001ff */
        /* <DEDUP_REMOVED lines=18> */
.L_x_20231:
[----:B------:R-:W-:Y:S05]  /*b380*/  BSYNC.RECONVERGENT B1 ;  /* 0x0000000000017941 */ /* 0x000fea0003800200 */
.L_x_20230:
[----:B------:R-:W-:Y:S01]  /*b390*/  IMAD.SHL.U32 R0, R0, 0x200000, RZ ;  /* 0x0020000000007824 */ /* 0x000fe200078e00ff */
[----:B------:R-:W-:-:S04]  /*b3a0*/  LEA R2, R2, 0x37800000, 0x17 ;  /* 0x3780000002027811 */ /* 0x000fc800078eb8ff */
[----:B------:R-:W-:-:S07]  /*b3b0*/  LOP3.LUT R4, R2, R0, R7, 0xfe, !PT ;  /* 0x0000000002047212 */ /* 0x000fce00078efe07 */
.L_x_20229:
[----:B------:R-:W-:Y:S05]  /*b3c0*/  BSYNC.RECONVERGENT B0 ;  /* 0x0000000000007941 */ /* 0x000fea0003800200 */
.L_x_20228:
[----:B0-----:R-:W0:Y:S01]  /*b3d0*/  F2I.S64.TRUNC R4, R4 ;  /* 0x0000000400047311 */ /* 0x001e22000020d900 */
[----:B------:R-:W-:Y:S05]  /*b3e0*/  BRA `(.L_x_20209) ;  /* 0x00000000009c7947 */ /* 0x000fea0003800000 */
.L_x_20221:
[----:B------:R-:W-:-:S09]  /*b3f0*/  UISETP.NE.AND UP0, UPT, UR4, 0x1c, UPT ;  /* 0x0000001c0400788c */ /* 0x000fd2000bf05270 */
[----:B------:R-:W-:Y:S05]  /*b400*/  BRA.U !UP0, `(.L_x_20232) ;  /* 0x00000001088c7547 */ /* 0x000fea000b800000 */
[----:B------:R-:W-:-:S09]  /*b410*/  UISETP.NE.AND UP0, UPT, UR4, 0x1d, UPT ;  /* 0x0000001d0400788c */ /* 0x000fd2000bf05270 */
[----:B------:R-:W-:Y:S05]  /*b420*/  BRA.U !UP0, `(.L_x_20233) ;  /* 0x00000001087c7547 */ /* 0x000fea000b800000 */
[----:B------:R-:W-:-:S09]  /*b430*/  UISETP.NE.AND UP0, UPT, UR4, 0x2c, UPT ;  /* 0x0000002c0400788c */ /* 0x000fd2000bf05270 */
[----:B------:R-:W-:Y:S05]  /*b440*/  BRA.U UP0, `(.L_x_20208) ;  /* 0x00000001002c7547 */ /* 0x000fea000b800000 */
[----:B------:R-:W4:Y:S01]  /*b450*/  LDG.E.U8 R22, desc[UR36][R22.64] ;  /* 0x0000002416167981 */ /* 0x000f22000c1e1100 */
[----:B------:R-:W-:Y:S01]  /*b460*/  BSSY.RECONVERGENT B0, `(.L_x_20234) ;  /* 0x0000007000007945 */ /* 0x000fe20003800200 */
[----:B------:R-:W-:Y:S01]  /*b470*/  IMAD.MOV.U32 R4, RZ, RZ, 0x400000 ;  /* 0x00400000ff047424 */ /* 0x000fe200078e00ff */
[----:B----4-:R-:W-:-:S13]  /*b480*/  ISETP.NE.AND P0, PT, R22, RZ, PT ;  /* 0x000000ff1600720c */ /* 0x010fda0003f05270 */
[----:B------:R-:W-:Y:S05]  /*b490*/  @!P0 BRA `(.L_x_20235) ;  /* 0x00000000000c8947 */ /* 0x000fea0003800000 */
[----:B------:R-:W-:-:S13]  /*b4a0*/  ISETP.NE.AND P0, PT, R22, 0xff, PT ;  /* 0x000000ff1600780c */ /* 0x000fda0003f05270 */
[----:B------:R-:W-:Y:S01]  /*b4b0*/  @!P0 MOV R4, 0x7f800001 ;  /* 0x7f80000100048802 */ /* 0x000fe20000000f00 */
[----:B------:R-:W-:-:S07]  /*b4c0*/  @P0 IMAD.SHL.U32 R4, R22, 0x800000, RZ ;  /* 0x0080000016040824 */ /* 0x000fce00078e00ff */
.L_x_20235:
[----:B------:R-:W-:Y:S05]  /*b4d0*/  BSYNC.RECONVERGENT B0 ;  /* 0x0000000000007941 */ /* 0x000fea0003800200 */
.L_x_20234:
[----:B0-----:R-:W0:Y:S01]  /*b4e0*/  F2I.S64.TRUNC R4, R4 ;  /* 0x0000000400047311 */ /* 0x001e22000020d900 */
[----:B------:R-:W-:Y:S05]  /*b4f0*/  BRA `(.L_x_20209) ;  /* 0x0000000000587947 */ /* 0x000fea0003800000 */
.L_x_20208:
[----:B012---:R-:W-:Y:S01]  /*b500*/  MOV R2, 0x0 ;  /* 0x0000000000027802 */ /* 0x007fe20000000f00 */
[----:B------:R-:W0:Y:S01]  /*b510*/  LDCU.64 UR4, c[0x4][0x188] ;  /* 0x01003100ff0477ac */ /* 0x000e220008000a00 */
[----:B------:R-:W-:Y:S02]  /*b520*/  HFMA2 R12, -RZ, RZ, 0, 5.9604644775390625e-08 ;  /* 0x00000001ff0c7431 */ /* 0x000fe400000001ff */
[----:B------:R-:W-:Y:S01]  /*b530*/  IMAD.MOV.U32 R8, RZ, RZ, 0x4e ;  /* 0x0000004eff087424 */ /* 0x000fe200078e00ff */
[----:B------:R-:W1:Y:S01]  /*b540*/  LDCU.64 UR6, c[0x4][0x190] ;  /* 0x01003200ff0677ac */ /* 0x000e620008000a00 */
[----:B------:R-:W2:Y:S01]  /*b550*/  LDC.64 R2, c[0x4][R2] ;  /* 0x0100000002027b82 */ /* 0x000ea20000000a00 */
[----:B------:R-:W-:Y:S01]  /*b560*/  IMAD.MOV.U32 R13, RZ, RZ, RZ ;  /* 0x000000ffff0d7224 */ /* 0x000fe200078e00ff */
[----:B------:R-:W4:Y:S01]  /*b570*/  LDCU.64 UR8, c[0x4][0x48] ;  /* 0x01000900ff0877ac */ /* 0x000f220008000a00 */
[----:B0-----:R-:W-:Y:S01]  /*b580*/  IMAD.U32 R4, RZ, RZ, UR4 ;  /* 0x00000004ff047e24 */ /* 0x001fe2000f8e00ff */
[----:B------:R-:W-:Y:S01]  /*b590*/  MOV R5, UR5 ;  /* 0x0000000500057c02 */ /* 0x000fe20008000f00 */
[----:B-1----:R-:W-:-:S02]  /*b5a0*/  IMAD.U32 R6, RZ, RZ, UR6 ;  /* 0x00000006ff067e24 */ /* 0x002fc4000f8e00ff */
[----:B------:R-:W-:Y:S01]  /*b5b0*/  IMAD.U32 R7, RZ, RZ, UR7 ;  /* 0x00000007ff077e24 */ /* 0x000fe2000f8e00ff */
[----:B----4-:R-:W-:Y:S01]  /*b5c0*/  MOV R10, UR8 ;  /* 0x00000008000a7c02 */ /* 0x010fe20008000f00 */
[----:B------:R-:W-:-:S07]  /*b5d0*/  IMAD.U32 R11, RZ, RZ, UR9 ;  /* 0x00000009ff0b7e24 */ /* 0x000fce000f8e00ff */
[----:B------:R-:W-:-:S07]  /*b5e0*/  LEPC R20, `(.L_x_20236) ;  /* 0x000000001014794e */ /* 0x000fce0000000000 */
[----:B--23-5:R-:W-:Y:S05]  /*b5f0*/  CALL.ABS.NOINC R2 ;  /* 0x0000000002007343 */ /* 0x02cfea0003c00000 */
.L_x_20236:
[----:B------:R-:W-:Y:S01]  /*b600*/  CS2R R4, SRZ ;  /* 0x0000000000047805 */ /* 0x000fe2000001ff00 */
[----:B------:R-:W-:Y:S06]  /*b610*/  BRA `(.L_x_20209) ;  /* 0x0000000000107947 */ /* 0x000fec0003800000 */
.L_x_20233:
[----:B0-----:R0:W5:Y:S01]  /*b620*/  LDG.E.64 R4, desc[UR36][R22.64] ;  /* 0x0000002416047981 */ /* 0x001162000c1e1b00 */
[----:B------:R-:W-:Y:S05]  /*b630*/  BRA `(.L_x_20209) ;  /* 0x0000000000087947 */ /* 0x000fea0003800000 */
.L_x_20232:
[----:B------:R4:W5:Y:S01]  /*b640*/  LDG.E R4, desc[UR36][R22.64] ;  /* 0x0000002416047981 */ /* 0x000962000c1e1900 */
[----:B0-----:R-:W-:-:S07]  /*b650*/  IMAD.MOV.U32 R5, RZ, RZ, RZ ;  /* 0x000000ffff057224 */ /* 0x001fce00078e00ff */
.L_x_20209:
[----:B------:R-:W2:Y:S01]  /*b660*/  LDCU.64 UR6, c[0x0][0x5e8] ;  /* 0x0000bd00ff0677ac */ /* 0x000ea20008000a00 */
[----:B01-345:R-:W-:Y:S01]  /*b670*/  ISETP.LT.U32.AND P0, PT, R16, R4, PT ;  /* 0x000000041000720c */ /* 0x03bfe20003f01070 */
[----:B------:R-:W-:-:S03]  /*b680*/  UPRMT UR4, UR43, 0x9910, URZ ;  /* 0x000099102b047896 */ /* 0x000fc600080000ff */
[----:B------:R-:W-:Y:S01]  /*b690*/  ISETP.LT.AND.EX P0, PT, R17, R5, PT, P0 ;  /* 0x000000051100720c */ /* 0x000fe20003f01300 */
[----:B------:R-:W-:-:S03]  /*b6a0*/  UISETP.GT.AND UP0, UPT, UR4, 0x9, UPT ;  /* 0x000000090400788c */ /* 0x000fc6000bf04270 */
[----:B------:R-:W-:Y:S02]  /*b6b0*/  SEL R7, R16, R4, P0 ;  /* 0x0000000410077207 */ /* 0x000fe40000000000 */
[----:B------:R-:W-:-:S03]  /*b6c0*/  SEL R5, R17, R5, P0 ;  /* 0x0000000511057207 */ /* 0x000fc60000000000 */
[----:B------:R-:W-:Y:S01]  /*b6d0*/  IMAD.MOV.U32 R4, RZ, RZ, R7 ;  /* 0x000000ffff047224 */ /* 0x000fe200078e0007 */
[----:B--2---:R-:W-:-:S04]  /*b6e0*/  IADD3 R2, P1, PT, R18, UR6, RZ ;  /* 0x0000000612027c10 */ /* 0x004fc8000ff3e0ff */
        /* <DEDUP_REMOVED lines=12> */
.L_x_20240:
[----:B------:R0:W-:Y:S01]  /*b7b0*/  STG.E.U8 desc[UR36][R2.64], R7 ;  /* 0x0000000702007986 */ /* 0x0001e2000c101124 */
[----:B------:R-:W-:Y:S05]  /*b7c0*/  BRA `(.L_x_20242) ;  /* 0x0000000c00387947 */ /* 0x000fea0003800000 */
.L_x_20239:
        /* <DEDUP_REMOVED lines=8> */
.L_x_20244:
[----:B------:R0:W-:Y:S01]  /*b850*/  STG.E desc[UR36][R2.64], R7 ;  /* 0x0000000702007986 */ /* 0x0001e2000c101924 */
[----:B------:R-:W-:Y:S05]  /*b860*/  BRA `(.L_x_20242) ;  /* 0x0000000c00107947 */ /* 0x000fea0003800000 */
.L_x_20243:
[----:B------:R0:W-:Y:S01]  /*b870*/  STG.E.U16 desc[UR36][R2.64], R7 ;  /* 0x0000000702007986 */ /* 0x0001e2000c101524 */
[----:B------:R-:W-:Y:S05]  /*b880*/  BRA `(.L_x_20242) ;  /* 0x0000000c00087947 */ /* 0x000fea0003800000 */
.L_x_20238:
        /* <DEDUP_REMOVED lines=9> */
.L_x_20246:
[----:B------:R-:W0:Y:S02]  /*b920*/  I2F.S64 R0, R4 ;  /* 0x0000000400007312 */ /* 0x000e240000301400 */
[----:B0-----:R-:W-:-:S05]  /*b930*/  F2FP.F16.F32.PACK_AB R0, RZ, R0 ;  /* 0x00000000ff00723e */ /* 0x001fca00000000ff */
[----:B------:R0:W-:Y:S01]  /*b940*/  STG.E.U16 desc[UR36][R2.64], R0 ;  /* 0x0000000002007986 */ /* 0x0001e2000c101524 */
[----:B------:R-:W-:Y:S05]  /*b950*/  BRA `(.L_x_20242) ;  /* 0x0000000800d47947 */ /* 0x000fea0003800000 */
.L_x_20245:
        /* <DEDUP_REMOVED lines=10> */
.L_x_20248:
[----:B------:R-:W0:Y:S02]  /*ba00*/  I2F.S64 R4, R4 ;  /* 0x0000000400047312 */ /* 0x000e240000301400 */
[----:B0-----:R-:W-:-:S04]  /*ba10*/  F2FP.F16.F32.PACK_AB R5, RZ, R4 ;  /* 0x00000004ff05723e */ /* 0x001fc800000000ff */
[----:B------:R-:W-:-:S05]  /*ba20*/  PRMT R5, R5, 0x5410, RZ ;  /* 0x0000541005057816 */ /* 0x000fca00000000ff */
[----:B------:R0:W-:Y:S01]  /*ba30*/  STG.E desc[UR36][R2.64], R5 ;  /* 0x0000000502007986 */ /* 0x0001e2000c101924 */
[----:B------:R-:W-:Y:S05]  /*ba40*/  BRA `(.L_x_20242) ;  /* 0x0000000800987947 */ /* 0x000fea0003800000 */
.L_x_20247:
[----:B------:R-:W0:Y:S02]  /*ba50*/  I2F.F64.S64 R4, R4 ;  /* 0x0000000400047312 */ /* 0x000e240000301c00 */
[----:B0-----:R0:W-:Y:S01]  /*ba60*/  STG.E.64 desc[UR36][R2.64], R4 ;  /* 0x0000000402007986 */ /* 0x0011e2000c101b24 */
[----:B------:R-:W-:Y:S05]  /*ba70*/  BRA `(.L_x_20242) ;  /* 0x00000008008c7947 */ /* 0x000fea0003800000 */
.L_x_20237:
        /* <DEDUP_REMOVED lines=12> */
.L_x_20252:
        /* <DEDUP_REMOVED lines=18> */
.L_x_20255:
[----:B------:R-:W-:-:S04]  /*bc60*/  SHF.R.U32.HI R5, RZ, 0x18, R5 ;  /* 0x00000018ff057819 */ /* 0x000fc80000011605 */
[----:B------:R-:W-:-:S07]  /*bc70*/  LOP3.LUT R0, R0, 0x80, R5, 0xf8, !PT ;  /* 0x0000008000007812 */ /* 0x000fce00078ef805 */
.L_x_20254:
[----:B------:R-:W-:Y:S05]  /*bc80*/  BSYNC.RECONVERGENT B0 ;  /* 0x0000000000007941 */ /* 0x000fea0003800200 */
.L_x_20253:
[----:B------:R0:W-:Y:S01]  /*bc90*/  STG.E.U8 desc[UR36][R2.64], R0 ;  /* 0x0000000002007986 */ /* 0x0001e2000c101124 */
[----:B------:R-:W-:Y:S05]  /*bca0*/  BRA `(.L_x_20242) ;  /* 0x0000000800007947 */ /* 0x000fea0003800000 */
.L_x_20251:
        /* <DEDUP_REMOVED lines=18> */
.L_x_20258:
[----:B------:R-:W-:-:S04]  /*bdd0*/  SHF.R.U32.HI R5, RZ, 0x18, R5 ;  /* 0x00000018ff057819 */ /* 0x000fc80000011605 */
[----:B------:R-:W-:-:S07]  /*bde0*/  LOP3.LUT R0, R0, 0x80, R5, 0xf8, !PT ;  /* 0x0000008000007812 */ /* 0x000fce00078ef805 */
.L_x_20257:
[----:B------:R-:W-:Y:S05]  /*bdf0*/  BSYNC.RECONVERGENT B0 ;  /* 0x0000000000007941 */ /* 0x000fea0003800200 */
.L_x_20256:
[----:B------:R0:W-:Y:S01]  /*be00*/  STG.E.U8 desc[UR36][R2.64], R0 ;  /* 0x0000000002007986 */ /* 0x0001e2000c101124 */
[----:B------:R-:W-:Y:S05]  /*be10*/  BRA `(.L_x_20242) ;  /* 0x0000000400a47947 */ /* 0x000fea0003800000 */
.L_x_20250:
        /* <DEDUP_REMOVED lines=23> */
.L_x_20260:
[----:B------:R0:W-:Y:S01]  /*bf90*/  STG.E.64 desc[UR36][R2.64], R4 ;  /* 0x0000000402007986 */ /* 0x0001e2000c101b24 */
[----:B------:R-:W-:Y:S05]  /*bfa0*/  BRA `(.L_x_20242) ;  /* 0x0000000400407947 */ /* 0x000fea0003800000 */
.L_x_20259:
[----:B------:R0:W-:Y:S01]  /*bfb0*/  STG.E desc[UR36][R2.64], R7 ;  /* 0x0000000702007986 */ /* 0x0001e2000c101924 */
[----:B------:R-:W-:Y:S05]  /*bfc0*/  BRA `(.L_x_20242) ;  /* 0x0000000400387947 */ /* 0x000fea0003800000 */
.L_x_20249:
        /* <DEDUP_REMOVED lines=11> */
.L_x_20262:
[----:B------:R-:W0:Y:S01]  /*c080*/  I2F.F64.S64 R4, R4 ;  /* 0x0000000400047312 */ /* 0x000e220000301c00 */
[----:B------:R-:W-:-:S05]  /*c090*/  CS2R R6, SRZ ;  /* 0x0000000000067805 */ /* 0x000fca000001ff00 */
[----:B0-----:R0:W-:Y:S01]  /*c0a0*/  STG.E.128 desc[UR36][R2.64], R4 ;  /* 0x0000000402007986 */ /* 0x0011e2000c101d24 */
[----:B------:R-:W-:Y:S05]  /*c0b0*/  BRA `(.L_x_20242) ;  /* 0x0000000000fc7947 */ /* 0x000fea0003800000 */
.L_x_20261:
[----:B------:R-:W-:-:S09]  /*c0c0*/  UISETP.NE.AND UP0, UPT, UR4, 0xf, UPT ;  /* 0x0000000f0400788c */ /* 0x000fd2000bf05270 */
[----:B------:R-:W-:Y:S05]  /*c0d0*/  BRA.U !UP0, `(.L_x_20263) ;  /* 0x0000000108e87547 */ /* 0x000fea000b800000 */
[----:B------:R-:W-:-:S09]  /*c0e0*/  UISETP.NE.AND UP0, UPT, UR4, 0x17, UPT ;  /* 0x000000170400788c */ /* 0x000fd2000bf05270 */
[----:B------:R-:W-:Y:S05]  /*c0f0*/  BRA.U !UP0, `(.L_x_20264) ;  /* 0x0000000108907547 */ /* 0x000fea000b800000 */
[----:B------:R-:W-:-:S09]  /*c100*/  UISETP.NE.AND UP0, UPT, UR4, 0x18, UPT ;  /* 0x000000180400788c */ /* 0x000fd2000bf05270 */
[----:B------:R-:W-:Y:S05]  /*c110*/  BRA.U !UP0, `(.L_x_20265) ;  /* 0x0000000108447547 */ /* 0x000fea000b800000 */
.L_x_20241:
        /* <DEDUP_REMOVED lines=16> */
.L_x_20266:
[----:B------:R-:W-:Y:S05]  /*c220*/  BRA `(.L_x_20242) ;  /* 0x0000000000a07947 */ /* 0x000fea0003800000 */
.L_x_20265:
        /* <DEDUP_REMOVED lines=13> */
.L_x_20268:
[----:B------:R-:W-:Y:S05]  /*c300*/  BSYNC.RECONVERGENT B0 ;  /* 0x0000000000007941 */ /* 0x000fea0003800200 */
.L_x_20267:
[----:B------:R-:W-:-:S05]  /*c310*/  LOP3.LUT R7, R0, 0x80, R7, 0xf8, !PT ;  /* 0x0000008000077812 */ /* 0x000fca00078ef807 */
[----:B------:R3:W-:Y:S01]  /*c320*/  STG.E.U8 desc[UR36][R2.64], R7 ;  /* 0x0000000702007986 */ /* 0x0007e2000c101124 */
[----:B------:R-:W-:Y:S05]  /*c330*/  BRA `(.L_x_20242) ;  /* 0x00000000005c7947 */ /* 0x000fea0003800000 */
.L_x_20264:
        /* <DEDUP_REMOVED lines=12> */
.L_x_20270:
[----:B------:R-:W-:Y:S02]  /*c400*/  ISETP.GT.U32.AND P0, PT, R6, 0x7f800000, PT ;  /* 0x7f8000000600780c */ /* 0x000fe40003f04070 */
[----:B------:R-:W-:-:S04]  /*c410*/  MOV R0, 0x7f ;  /* 0x0000007f00007802 */ /* 0x000fc80000000f00 */
[----:B------:R-:W-:-:S07]  /*c420*/  SEL R0, R0, 0x7c, P0 ;  /* 0x0000007c00007807 */ /* 0x000fce0000000000 */
.L_x_20271:
[----:B------:R-:W-:Y:S05]  /*c430*/  BSYNC.RECONVERGENT B0 ;  /* 0x0000000000007941 */ /* 0x000fea0003800200 */
.L_x_20269:
[----:B------:R-:W-:-:S04]  /*c440*/  SHF.R.U32.HI R5, RZ, 0x18, R5 ;  /* 0x00000018ff057819 */ /* 0x000fc80000011605 */
[----:B------:R-:W-:-:S05]  /*c450*/  LOP3.LUT R5, R0, 0x80, R5, 0xf8, !PT ;  /* 0x0000008000057812 */ /* 0x000fca00078ef805 */
[----:B------:R2:W-:Y:S01]  /*c460*/  STG.E.U8 desc[UR36][R2.64], R5 ;  /* 0x0000000502007986 */ /* 0x0005e2000c101124 */
[----:B------:R-:W-:Y:S05]  /*c470*/  BRA `(.L_x_20242) ;  /* 0x00000000000c7947 */ /* 0x000fea0003800000 */
.L_x_20263:
[----:B------:R-:W0:Y:S02]  /*c480*/  I2F.S64 R0, R4 ;  /* 0x0000000400007312 */ /* 0x000e240000301400 */
[----:B0-----:R-:W-:-:S05]  /*c490*/  F2FP.BF16.F32.PACK_AB R0, RZ, R0 ;  /* 0x00000000ff00723e */ /* 0x001fca00000010ff */
[----:B------:R4:W-:Y:S02]  /*c4a0*/  STG.E.U16 desc[UR36][R2.64], R0 ;  /* 0x0000000002007986 */ /* 0x0009e4000c101524 */
.L_x_20242:
[----:B------:R-:W-:-:S07]  /*c4b0*/  VIADD R19, R19, 0x80 ;  /* 0x0000008013137836 */ /* 0x000fce0000000000 */
.L_x_20169:
[----:B------:R-:W-:Y:S05]  /*c4c0*/  BSYNC.RECONVERGENT B6 ;  /* 0x0000000000067941 */ /* 0x000fea0003800200 */
.L_x_20168:
[----:B------:R-:W5:Y:S02]  /*c4d0*/  LDCU UR4, c[0x0][0x380] ;  /* 0x00007000ff0477ac */ /* 0x000f640008000800 */
[----:B-----5:R-:W-:-:S13]  /*c4e0*/  ISETP.GE.AND P0, PT, R19, UR4, PT ;  /* 0x0000000413007c0c */ /* 0x020fda000bf06270 */
[----:B------:R-:W-:Y:S05]  /*c4f0*/  @P0 EXIT ;  /* 0x000000000000094d */ /* 0x000fea0003800000 */
[----:B------:R-:W5:Y:S01]  /*c500*/  LDCU UR4, c[0x0][0x388] ;  /* 0x00007100ff0477ac */ /* 0x000f620008000800 */
[----:B0--34-:R-:W-:Y:S02]  /*c510*/  HFMA2 R0, -RZ, RZ, 0, 0 ;  /* 0x00000000ff007431 */ /* 0x019fe400000001ff */
        /* <DEDUP_REMOVED lines=352> */
.L_x_20272:
[----:B------:R-:W0:Y:S01]  /*db20*/  LDCU.64 UR6, c[0x0][0x5e8] ;  /* 0x0000bd00ff0677ac */ /* 0x000e220008000a00 */
[----:B------:R-:W1:Y:S01]  /*db30*/  LDCU.64 UR8, c[0x0][0x5f0] ;  /* 0x0000be00ff0877ac */ /* 0x000e620008000a00 */
[----:B------:R-:W-:-:S04]  /*db40*/  UPRMT UR4, UR39, 0x9910, URZ ;  /* 0x0000991027047896 */ /* 0x000fc800080000ff */
[----:B------:R-:W-:Y:S01]  /*db50*/  UISETP.GT.AND UP0, UPT, UR4, 0x9, UPT ;  /* 0x000000090400788c */ /* 0x000fe2000bf04270 */
[----:B0-----:R-:W-:Y:S02]  /*db60*/  IADD3 R16, P0, PT, R16, UR6, RZ ;  /* 0x0000000610107c10 */ /* 0x001fe4000ff1e0ff */
[----:B-12---:R-:W-:-:S03]  /*db70*/  IADD3 R2, P1, PT, R0, UR8, RZ ;  /* 0x0000000800027c10 */ /* 0x006fc6000ff3e0ff */
        /* <DEDUP_REMOVED lines=14> */
.L_x_20276:
[----:B------:R0:W5:Y:S01]  /*dc60*/  LDG.E.U8 R18, desc[UR36][R2.64] ;  /* 0x0000002402127981 */ /* 0x000162000c1e1100 */
[----:B------:R-:W-:Y:S01]  /*dc70*/  MOV R19, RZ ;  /* 0x000000ff00137202 */ /* 0x000fe20000000f00 */
[----:B------:R-:W-:Y:S06]  /*dc80*/  BRA `(.L_x_20278) ;  /* 0x0000000c00407947 */ /* 0x000fec0003800000 */
.L_x_20275:
        /* <DEDUP_REMOVED lines=8> */
.L_x_20280:
[----:B------:R-:W2:Y:S02]  /*dd10*/  LDG.E R18, desc[UR36][R2.64] ;  /* 0x0000002402127981 */ /* 0x000ea4000c1e1900 */
[----:B--2---:R-:W-:Y:S01]  /*dd20*/  SHF.R.S32.HI R19, RZ, 0x1f, R18 ;  /* 0x0000001fff137819 */ /* 0x004fe20000011412 */
[----:B------:R-:W-:Y:S06]  /*dd30*/  BRA `(.L_x_20278) ;  /* 0x0000000c00147947 */ /* 0x000fec0003800000 */
.L_x_20279:
[----:B------:R-:W2:Y:S02]  /*dd40*/  LDG.E.S16 R18, desc[UR36][R2.64] ;  /* 0x0000002402127981 */ /* 0x000ea4000c1e1700 */
[----:B--2---:R-:W-:Y:S01]  /*dd50*/  SHF.R.S32.HI R19, RZ, 0x1f, R18 ;  /* 0x0000001fff137819 */ /* 0x004fe20000011412 */
[----:B------:R-:W-:Y:S06]  /*dd60*/  BRA `(.L_x_20278) ;  /* 0x0000000c00087947 */ /* 0x000fec0003800000 */
.L_x_20274:
        /* <DEDUP_REMOVED lines=9> */
.L_x_20282:
[----:B------:R-:W2:Y:S02]  /*de00*/  LDG.E.U16 R2, desc[UR36][R2.64] ;  /* 0x0000002402027981 */ /* 0x000ea4000c1e1500 */
[----:B--2---:R-:W-:-:S06]  /*de10*/  HADD2.F32 R18, -RZ, R2.H0_H0 ;  /* 0x20000002ff127230 */ /* 0x004fcc0000004100 */
[----:B------:R-:W0:Y:S01]  /*de20*/  F2I.S64.TRUNC R18, R18 ;  /* 0x0000001200127311 */ /* 0x000e22000020d900 */
[----:B------:R-:W-:Y:S05]  /*de30*/  BRA `(.L_x_20278) ;  /* 0x0000000800d47947 */ /* 0x000fea0003800000 */
.L_x_20281:
        /* <DEDUP_REMOVED lines=9> */
.L_x_20284:
[----:B------:R-:W2:Y:S02]  /*ded0*/  LDG.E.U16 R2, desc[UR36][R2.64] ;  /* 0x0000002402027981 */ /* 0x000ea4000c1e1500 */
[----:B--2---:R-:W-:-:S06]  /*dee0*/  HADD2.F32 R18, -RZ, R2.H0_H0 ;  /* 0x20000002ff127230 */ /* 0x004fcc0000004100 */
[----:B------:R-:W0:Y:S01]  /*def0*/  F2I.S64.TRUNC R18, R18 ;  /* 0x0000001200127311 */ /* 0x000e22000020d900 */
[----:B------:R-:W-:Y:S05]  /*df00*/  BRA `(.L_x_20278) ;  /* 0x0000000800a07947 */ /* 0x000fea0003800000 */
.L_x_20283:
[----:B------:R-:W2:Y:S02]  /*df10*/  LDG.E.64 R2, desc[UR36][R2.64] ;  /* 0x0000002402027981 */ /* 0x000ea4000c1e1b00 */
[----:B--2---:R0:W1:Y:S01]  /*df20*/  F2I.S64.F64.TRUNC R18, R2 ;  /* 0x0000000200127311 */ /* 0x004062000030d900 */
[----:B------:R-:W-:Y:S05]  /*df30*/  BRA `(.L_x_20278) ;  /* 0x0000000800947947 */ /* 0x000fea0003800000 */
.L_x_20273:
        /* <DEDUP_REMOVED lines=13> */
.L_x_20287:
[----:B------:R-:W2:Y:S02]  /*e010*/  LDG.E.64 R2, desc[UR36][R2.64] ;  /* 0x0000002402027981 */ /* 0x000ea4000c1e1b00 */
[----:B--2---:R0:W1:Y:S01]  /*e020*/  F2I.S64.F64.TRUNC R18, R2 ;  /* 0x0000000200127311 */ /* 0x004062000030d900 */
[----:B------:R-:W-:Y:S05]  /*e030*/  BRA `(.L_x_20278) ;  /* 0x0000000800547947 */ /* 0x000fea0003800000 */
.L_x_20286:
        /* <DEDUP_REMOVED lines=26> */
.L_x_20289:
        /* <DEDUP_REMOVED lines=11> */
[----:B------:R4:W0:Y:S01]  /*e290*/  F2I.S64.TRUNC R18, R0 ;  /* 0x0000000000127311 */ /* 0x000822000020d900 */
[----:B------:R-:W-:Y:S05]  /*e2a0*/  BRA `(.L_x_20278) ;  /* 0x0000000400b87947 */ /* 0x000fea0003800000 */
.L_x_20288:
[----:B------:R-:W2:Y:S02]  /*e2b0*/  LDG.E.U16 R18, desc[UR36][R2.64] ;  /* 0x0000002402127981 */ /* 0x000ea4000c1e1500 */
[----:B--2---:R-:W-:-:S06]  /*e2c0*/  IMAD.U32 R18, R18, 0x10000, RZ ;  /* 0x0001000012127824 */ /* 0x004fcc00078e00ff */
[----:B------:R-:W0:Y:S01]  /*e2d0*/  F2I.S64.TRUNC R18, R18 ;  /* 0x0000001200127311 */ /* 0x000e22000020d900 */
[----:B------:R-:W-:Y:S05]  /*e2e0*/  BRA `(.L_x_20278) ;  /* 0x0000000400a87947 */ /* 0x000fea0003800000 */
.L_x_20285:
        /* <DEDUP_REMOVED lines=9> */
[----:B------:R-:W-:Y:S01]  /*e380*/  MOV R19, RZ ;  /* 0x000000ff00137202 */ /* 0x000fe20000000f00 */
[----:B------:R-:W-:Y:S06]  /*e390*/  BRA `(.L_x_20278) ;  /* 0x00000004007c7947 */ /* 0x000fec0003800000 */
.L_x_20292:
        /* <DEDUP_REMOVED lines=21> */
.L_x_20296:
[----:B------:R-:W-:Y:S05]  /*e4f0*/  BSYNC.RECONVERGENT B1 ;  /* 0x0000000000017941 */ /* 0x000fea0003800200 */
.L_x_20295:
[----:B------:R-:W-:Y:S01]  /*e500*/  IMAD.SHL.U32 R0, R0, 0x100000, RZ ;  /* 0x0010000000007824 */ /* 0x000fe200078e00ff */
[----:B------:R-:W-:-:S04]  /*e510*/  LEA R2, R2, 0x3b800000, 0x17 ;  /* 0x3b80000002027811 */ /* 0x000fc800078eb8ff */
[----:B------:R-:W-:-:S07]  /*e520*/  LOP3.LUT R18, R2, R0, R7, 0xfe, !PT ;  /* 0x0000000002127212 */ /* 0x000fce00078efe07 */
.L_x_20294:
[----:B------:R-:W-:Y:S05]  /*e530*/  BSYNC.RECONVERGENT B0 ;  /* 0x0000000000007941 */ /* 0x000fea0003800200 */
.L_x_20293:
[----:B------:R-:W0:Y:S01]  /*e540*/  F2I.S64.TRUNC R18, R18 ;  /* 0x0000001200127311 */ /* 0x000e22000020d900 */
[----:B------:R-:W-:Y:S05]  /*e550*/  BRA `(.L_x_20278) ;  /* 0x00000004000c7947 */ /* 0x000fea0003800000 */
.L_x_20291:
        /* <DEDUP_REMOVED lines=21> */
.L_x_20300:
[----:B------:R-:W-:Y:S05]  /*e6b0*/  BSYNC.RECONVERGENT B1 ;  /* 0x0000000000017941 */ /* 0x000fea0003800200 */
.L_x_20299:
[----:B------:R-:W-:Y:S01]  /*e6c0*/  IMAD.SHL.U32 R0, R0, 0x200000, RZ ;  /* 0x0020000000007824 */ /* 0x000fe200078e00ff */
[----:B------:R-:W-:-:S04]  /*e6d0*/  LEA R2, R2, 0x37800000, 0x17 ;  /* 0x3780000002027811 */ /* 0x000fc800078eb8ff */
[----:B------:R-:W-:-:S07]  /*e6e0*/  LOP3.LUT R18, R2, R0, R7, 0xfe, !PT ;  /* 0x0000000002127212 */ /* 0x000fce00078efe07 */
.L_x_20298:
[----:B------:R-:W-:Y:S05]  /*e6f0*/  BSYNC.RECONVERGENT B0 ;  /* 0x0000000000007941 */ /* 0x000fea0003800200 */
.L_x_20297:
[----:B------:R-:W0:Y:S01]  /*e700*/  F2I.S64.TRUNC R18, R18 ;  /* 0x0000001200127311 */ /* 0x000e22000020d900 */
[----:B------:R-:W-:Y:S05]  /*e710*/  BRA `(.L_x_20278) ;  /* 0x00000000009c7947 */ /* 0x000fea0003800000 */
.L_x_20290:
        /* <DEDUP_REMOVED lines=14> */
.L_x_20304:
[----:B------:R-:W-:Y:S05]  /*e800*/  BSYNC.RECONVERGENT B0 ;  /* 0x0000000000007941 */ /* 0x000fea0003800200 */
.L_x_20303:
[----:B------:R-:W0:Y:S01]  /*e810*/  F2I.S64.TRUNC R18, R18 ;  /* 0x0000001200127311 */ /* 0x000e22000020d900 */
[----:B------:R-:W-:Y:S05]  /*e820*/  BRA `(.L_x_20278) ;  /* 0x0000000000587947 */ /* 0x000fea0003800000 */
.L_x_20277:
        /* <DEDUP_REMOVED lines=16> */
.L_x_20305:
[----:B------:R-:W-:Y:S01]  /*e930*/  CS2R R18, SRZ ;  /* 0x0000000000127805 */ /* 0x000fe2000001ff00 */
[----:B------:R-:W-:Y:S06]  /*e940*/  BRA `(.L_x_20278) ;  /* 0x0000000000107947 */ /* 0x000fec0003800000 */
.L_x_20302:
[----:B------:R0:W5:Y:S01]  /*e950*/  LDG.E.64 R18, desc[UR36][R2.64] ;  /* 0x0000002402127981 */ /* 0x000162000c1e1b00 */
[----:B------:R-:W-:Y:S05]  /*e960*/  BRA `(.L_x_20278) ;  /* 0x0000000000087947 */ /* 0x000fea0003800000 */
.L_x_20301:
[----:B------:R0:W5:Y:S01]  /*e970*/  LDG.E R18, desc[UR36][R2.64] ;  /* 0x0000002402127981 */ /* 0x000162000c1e1900 */
[----:B------:R-:W-:-:S07]  /*e980*/  IMAD.MOV.U32 R19, RZ, RZ, RZ ;  /* 0x000000ffff137224 */ /* 0x000fce00078e00ff */
.L_x_20278:
[----:B------:R-:W2:Y:S01]  /*e990*/  LDCU.64 UR6, c[0x0][0x5f8] ;  /* 0x0000bf00ff0677ac */ /* 0x000ea20008000a00 */
        /* <DEDUP_REMOVED lines=14> */
[----:B--2---:R-:W-:Y:S01]  /*ea80*/  SHF.R.S32.HI R3, RZ, 0x1f, R2 ;  /* 0x0000001fff037819 */ /* 0x004fe20000011402 */
[----:B------:R-:W-:Y:S06]  /*ea90*/  BRA `(.L_x_20311) ;  /* 0x0000000c004c7947 */ /* 0x000fec0003800000 */
.L_x_20309:
[----:B0-----:R0:W5:Y:S01]  /*eaa0*/  LDG.E.U8 R2, desc[UR36][R22.64] ;  /* 0x0000002416027981 */ /* 0x001162000c1e1100 */
[----:B------:R-:W-:Y:S01]  /*eab0*/  IMAD.MOV.U32 R3, RZ, RZ, RZ ;  /* 0x000000ffff037224 */ /* 0x000fe200078e00ff */
[----:B------:R-:W-:Y:S06]  /*eac0*/  BRA `(.L_x_20311) ;  /* 0x0000000c00407947 */ /* 0x000fec0003800000 */
.L_x_20308:
        /* <DEDUP_REMOVED lines=8> */
.L_x_20313:
[----:B0-----:R-:W2:Y:S02]  /*eb50*/  LDG.E R2, desc[UR36][R22.64] ;  /* 0x0000002416027981 */ /* 0x001ea4000c1e1900 */
[----:B--2---:R-:W-:Y:S01]  /*eb60*/  SHF.R.S32.HI R3, RZ, 0x1f, R2 ;  /* 0x0000001fff037819 */ /* 0x004fe20000011402 */
[----:B------:R-:W-:Y:S06]  /*eb70*/  BRA `(.L_x_20311) ;  /* 0x0000000c00147947 */ /* 0x000fec0003800000 */
.L_x_20312:
[----:B0-----:R-:W2:Y:S02]  /*eb80*/  LDG.E.S16 R2, desc[UR36][R22.64] ;  /* 0x0000002416027981 */ /* 0x001ea4000c1e1700 */
[----:B--2---:R-:W-:Y:S01]  /*eb90*/  SHF.R.S32.HI R3, RZ, 0x1f, R2 ;  /* 0x0000001fff037819 */ /* 0x004fe20000011402 */
[----:B------:R-:W-:Y:S06]  /*eba0*/  BRA `(.L_x_20311) ;  /* 0x0000000c00087947 */ /* 0x000fec0003800000 */
.L_x_20307:
[----:B------:R-:W-:-:S09]  /*ebb0*/  UISETP.GT.AND UP0, UPT, UR4, 0x6, UPT ;  /* 0x000000060400788c */ /* 0x000fd2000bf04270 */
[----:B------:R-:W-:Y:S05]  /*ebc0*/  BRA.U UP0, `(.L_x_20314) ;  /* 0x00000001002c7547 */ /* 0x000fea000b800000 */
[----:B------:R-:W-:-:S09]  /*ebd0*/  UISETP.NE.AND UP0, UPT, UR4, 0x5, UPT ;  /* 0x000000050400788c */ /* 0x000fd2000bf05270 */
[----:B------:R-:W-:Y:S05]  /*ebe0*/  BRA.U !UP0, `(.L_x_20315) ;  /* 0x0000000108147547 */ /* 0x000fea000b800000 */
[----:B------:R-:W-:-:S09]  /*ebf0*/  UISETP.NE.AND UP0, UPT, UR4, 0x6, UPT ;  /* 0x000000060400788c */ /* 0x000fd2000bf05270 */
[----:B------:R-:W-:Y:S05]  /*ec00*/  BRA.U UP0, `(.L_x_20310) ;  /* 0x0000000900987547 */ /* 0x000fea000b800000 */
[----:B0-----:R-:W2:Y:S02]  /*ec10*/  LDG.E R2, desc[UR36][R22.64] ;  /* 0x0000002416027981 */ /* 0x001ea4000c1e1900 */
[----:B--2---:R-:W0:Y:S01]  /*ec20*/  F2I.S64.TRUNC R2, R2 ;  /* 0x0000000200027311 */ /* 0x004e22000020d900 */
[----:B------:R-:W-:Y:S05]  /*ec30*/  BRA `(.L_x_20311) ;  /* 0x0000000800e47947 */ /* 0x000fea0003800000 */
.L_x_20315:
[----:B------:R-:W0:Y:S02]  /*ec40*/  LDG.E.U16 R22, desc[UR36][R22.64] ;  /* 0x0000002416167981 */ /* 0x000e24000c1e1500 */
[----:B0-----:R-:W-:-:S06]  /*ec50*/  HADD2.F32 R2, -RZ, R22.H0_H0 ;  /* 0x20000016ff027230 */ /* 0x001fcc0000004100 */
[----:B------:R-:W0:Y:S01]  /*ec60*/  F2I.S64.TRUNC R2, R2 ;  /* 0x0000000200027311 */ /* 0x000e22000020d900 */
[----:B------:R-:W-:Y:S05]  /*ec70*/  BRA `(.L_x_20311) ;  /* 0x0000000800d47947 */ /* 0x000fea0003800000 */
.L_x_20314:
[----:B------:R-:W-:-:S09]  /*ec80*/  UISETP.NE.AND UP0, UPT, UR4, 0x7, UPT ;  /* 0x000000070400788c */ /* 0x000fd2000bf05270 */
[----:B------:R-:W-:Y:S05]  /*ec90*/  BRA.U !UP0, `(.L_x_20316) ;  /* 0x00000001082c7547 */ /* 0x000fea000b800000 */
[----:B------:R-:W-:-:S09]  /*eca0*/  UISETP.NE.AND UP0, UPT, UR4, 0x8, UPT ;  /* 0x000000080400788c */ /* 0x000fd2000bf05270 */
[----:B------:R-:W-:Y:S05]  /*ecb0*/  BRA.U !UP0, `(.L_x_20317) ;  /* 0x0000000108147547 */ /* 0x000fea000b800000 */
[----:B------:R-:W-:-:S09]  /*ecc0*/  UISETP.NE.AND UP0, UPT, UR4, 0x9, UPT ;  /* 0x000000090400788c */ /* 0x000fd2000bf05270 */
[----:B------:R-:W-:Y:S05]  /*ecd0*/  BRA.U UP0, `(.L_x_20310) ;  /* 0x0000000900647547 */ /* 0x000fea000b800000 */
[----:B0-----:R-:W2:Y:S02]  /*ece0*/  LDG.E R2, desc[UR36][R22.64] ;  /* 0x0000002416027981 */ /* 0x001ea4000c1e1900 */
[----:B--2---:R-:W0:Y:S01]  /*ecf0*/  F2I.S64.TRUNC R2, R2 ;  /* 0x0000000200027311 */ /* 0x004e22000020d900 */
[----:B------:R-:W-:Y:S05]  /*ed00*/  BRA `(.L_x_20311) ;  /* 0x0000000800b07947 */ /* 0x000fea0003800000 */
.L_x_20317:
[----:B------:R-:W0:Y:S02]  /*ed10*/  LDG.E.U16 R22, desc[UR36][R22.64] ;  /* 0x0000002416167981 */ /* 0x000e24000c1e1500 */
[----:B0-----:R-:W-:-:S06]  /*ed20*/  HADD2.F32 R2, -RZ, R22.H0_H0 ;  /* 0x20000016ff027230 */ /* 0x001fcc0000004100 */
[----:B------:R-:W0:Y:S01]  /*ed30*/  F2I.S64.TRUNC R2, R2 ;  /* 0x0000000200027311 */ /* 0x000e22000020d900 */
[----:B------:R-:W-:Y:S05]  /*ed40*/  BRA `(.L_x_20311) ;  /* 0x0000000800a07947 */ /* 0x000fea0003800000 */
.L_x_20316:
[----:B0-----:R-:W2:Y:S02]  /*ed50*/  LDG.E.64 R2, desc[UR36][R22.64] ;  /* 0x0000002416027981 */ /* 0x001ea4000c1e1b00 */
[----:B--2---:R-:W0:Y:S01]  /*ed60*/  F2I.S64.F64.TRUNC R2, R2 ;  /* 0x0000000200027311 */ /* 0x004e22000030d900 */
[----:B------:R-:W-:Y:S05]  /*ed70*/  BRA `(.L_x_20311) ;  /* 0x0000000800947947 */ /* 0x000fea0003800000 */
.L_x_20306:
        /* <DEDUP_REMOVED lines=11> */
[----:B------:R-:W-:Y:S01]  /*ee30*/  SEL R2, RZ, 0x1, !P0 ;  /* 0x00000001ff027807 */ /* 0x000fe20004000000 */
[----:B------:R-:W-:Y:S08]  /*ee40*/  BRA `(.L_x_20311) ;  /* 0x0000000800607947 */ /* 0x000ff00003800000 */
.L_x_20320:
[----:B0-----:R-:W2:Y:S02]  /*ee50*/  LDG.E.64 R2, desc[UR36][R22.64] ;  /* 0x0000002416027981 */ /* 0x001ea4000c1e1b00 */
[----:B--2---:R-:W0:Y:S01]  /*ee60*/  F2I.S64.F64.TRUNC R2, R2 ;  /* 0x0000000200027311 */ /* 0x004e22000030d900 */
[----:B------:R-:W-:Y:S05]  /*ee70*/  BRA `(.L_x_20311) ;  /* 0x0000000800547947 */ /* 0x000fea0003800000 */
.L_x_20319:
[----:B------:R-:W-:-:S09]  /*ee80*/  UISETP.NE.AND UP0, UPT, UR4, 0xf, UPT ;  /* 0x0000000f0400788c */ /* 0x000fd2000bf05270 */
[----:B------:R-:W-:Y:S05]  /*ee90*/  BRA.U !UP0, `(.L_x_20321) ;  /* 0x0000000108947547 */ /* 0x000fea000b800000 */
[----:B------:R-:W-:-:S09]  /*eea0*/  UISETP.NE.AND UP0, UPT, UR4, 0x17, UPT ;  /* 0x000000170400788c */ /* 0x000fd2000bf05270 */
[----:B------:R-:W-:Y:S05]  /*eeb0*/  BRA.U !UP0, `(.L_x_20322) ;  /* 0x0000000108587547 */ /* 0x000fea000b800000 */
[----:B------:R-:W-:-:S09]  /*eec0*/  UISETP.NE.AND UP0, UPT, UR4, 0x18, UPT ;  /* 0x000000180400788c */ /* 0x000fd2000bf05270 */
[----:B------:R-:W-:Y:S05]  /*eed0*/  BRA.U UP0, `(.L_x_20310) ;  /* 0x0000000500e47547 */ /* 0x000fea000b800000 */
[----:B----4-:R-:W2:Y:S01]  /*eee0*/  LDG.E.U8 R0, desc[UR36][R22.64] ;  /* 0x0000002416007981 */ /* 0x010ea2000c1e1100 */
[----:B------:R-:W-:Y:S01]  /*eef0*/  IMAD.MOV.U32 R4, RZ, RZ, 0x1f ;  /* 0x0000001fff047424 */ /* 0x000fe200078e00ff */
[----:B--2---:R-:W-:-:S04]  /*ef00*/  SHF.L.U32 R0, R0, 0x18, RZ ;  /* 0x0000001800007819 */ /* 0x004fc800000006ff */
[C---:B0-----:R-:W-:Y:S02]  /*ef10*/  LOP3.LUT R2, R0.reuse, 0x7f000000, RZ, 0xc0, !PT ;  /* 0x7f00000000027812 */ /* 0x041fe400078ec0ff */
        /* <DEDUP_REMOVED lines=16> */
.L_x_20322:
[----:B0-----:R-:W4:Y:S02]  /*f020*/  LDG.E.U8 R3, desc[UR36][R22.64] ;  /* 0x0000002416037981 */ /* 0x001f24000c1e1100 */
[C---:B----4-:R-:W-:Y:S02]  /*f030*/  IMAD.SHL.U32 R0, R3.reuse, 0x2000000, RZ ;  /* 0x0200000003007824 */ /* 0x050fe400078e00ff */
        /* <DEDUP_REMOVED lines=11> */
.L_x_20321:
[----:B0-----:R-:W2:Y:S02]  /*f0f0*/  LDG.E.U16 R2, desc[UR36][R22.64] ;  /* 0x0000002416027981 */ /* 0x001ea4000c1e1500 */
[----:B--2---:R-:W-:-:S06]  /*f100*/  SHF.L.U32 R2, R2, 0x10, RZ ;  /* 0x0000001002027819 */ /* 0x004fcc00000006ff */
[----:B------:R-:W0:Y:S01]  /*f110*/  F2I.S64.TRUNC R2, R2 ;  /* 0x0000000200027311 */ /* 0x000e22000020d900 */
[----:B------:R-:W-:Y:S05]  /*f120*/  BRA `(.L_x_20311) ;  /* 0x0000000400a87947 */ /* 0x000fea0003800000 */
.L_x_20318:
        /* <DEDUP_REMOVED lines=8> */
[----:B0-----:R0:W5:Y:S01]  /*f1b0*/  LDG.E.U16 R2, desc[UR36][R22.64] ;  /* 0x0000002416027981 */ /* 0x001162000c1e1500 */
[----:B------:R-:W-:Y:S01]  /*f1c0*/  IMAD.MOV.U32 R3, RZ, RZ, RZ ;  /* 0x000000ffff037224 */ /* 0x000fe200078e00ff */
[----:B------:R-:W-:Y:S06]  /*f1d0*/  BRA `(.L_x_20311) ;  /* 0x00000004007c7947 */ /* 0x000fec0003800000 */
.L_x_20325:
[----:B------:R-:W2:Y:S01]  /*f1e0*/  LDG.E.U8 R22, desc[UR36][R22.64] ;  /* 0x0000002416167981 */ /* 0x000ea2000c1e1100 */
[----:B------:R-:W-:Y:S01]  /*f1f0*/  BSSY.RECONVERGENT B0, `(.L_x_20326) ;  /* 0x0000018000007945 */ /* 0x000fe20003800200 */
[----:B0-----:R-:W-:Y:S01]  /*f200*/  IMAD.MOV.U32 R2, RZ, RZ, RZ ;  /* 0x000000ffff027224 */ /* 0x001fe200078e00ff */
[----:B--2---:R-:W-:-:S13]  /*f210*/  ISETP.NE.AND P0, PT, R22, RZ, PT ;  /* 0x000000ff1600720c */ /* 0x004fda0003f05270 */
[----:B------:R-:W-:Y:S05]  /*f220*/  @!P0 BRA `(.L_x_20327) ;  /* 0x0000000000508947 */ /* 0x000fea0003800000 */
[----:B------:R-:W-:-:S13]  /*f230*/  ISETP.NE.AND P0, PT, R22, 0x80, PT ;  /* 0x000000801600780c */ /* 0x000fda0003f05270 */
[----:B------:R-:W-:Y:S01]  /*f240*/  @!P0 MOV R2, 0x7f800001 ;  /* 0x7f80000100028802 */ /* 0x000fe20000000f00 */
[----:B------:R-:W-:Y:S06]  /*f250*/  @!P0 BRA `(.L_x_20327) ;  /* 0x0000000000448947 */ /* 0x000fec0003800000 */
[--C-:B----4-:R-:W-:Y:S01]  /*f260*/  SHF.R.U32.HI R0, RZ, 0x3, R22.reuse ;  /* 0x00000003ff007819 */ /* 0x110fe20000011616 */
        /* <DEDUP_REMOVED lines=12> */
.L_x_20329:
[----:B------:R-:W-:Y:S05]  /*f330*/  BSYNC.RECONVERGENT B1 ;  /* 0x0000000000017941 */ /* 0x000fea0003800200 */
.L_x_20328:
[----:B------:R-:W-:Y:S02]  /*f340*/  SHF.L.U32 R0, R0, 0x14, RZ ;  /* 0x0000001400007819 */ /* 0x000fe400000006ff */
[----:B------:R-:W-:-:S04]  /*f350*/  LEA R2, R2, 0x3b800000, 0x17 ;  /* 0x3b80000002027811 */ /* 0x000fc800078eb8ff */
[----:B------:R-:W-:-:S07]  /*f360*/  LOP3.LUT R2, R2, R0, R7, 0xfe, !PT ;  /* 0x0000000002027212 */ /* 0x000fce00078efe07 */
.L_x_20327:
[----:B------:R-:W-:Y:S05]  /*f370*/  BSYNC.RECONVERGENT B0 ;  /* 0x0000000000007941 */ /* 0x000fea0003800200 */
.L_x_20326:
[----:B------:R-:W0:Y:S01]  /*f380*/  F2I.S64.TRUNC R2, R2 ;  /* 0x0000000200027311 */ /* 0x000e22000020d900 */
[----:B------:R-:W-:Y:S05]  /*f390*/  BRA `(.L_x_20311) ;  /* 0x00000004000c7947 */ /* 0x000fea0003800000 */
.L_x_20324:
[----:B------:R-:W2:Y:S01]  /*f3a0*/  LDG.E.U8 R22, desc[UR36][R22.64] ;  /* 0x0000002416167981 */ /* 0x000ea2000c1e1100 */
[----:B------:R-:W-:Y:S01]  /*f3b0*/  BSSY.RECONVERGENT B0, `(.L_x_20330) ;  /* 0x0000018000007945 */ /* 0x000fe20003800200 */
[----:B0-----:R-:W-:Y:S01]  /*f3c0*/  IMAD.MOV.U32 R2, RZ, RZ, RZ ;  /* 0x000000ffff027224 */ /* 0x001fe200078e00ff */
[----:B--2---:R-:W-:-:S13]  /*f3d0*/  ISETP.NE.AND P0, PT, R22, RZ, PT ;  /* 0x000000ff1600720c */ /* 0x004fda0003f05270 */
[----:B------:R-:W-:Y:S05]  /*f3e0*/  @!P0 BRA `(.L_x_20331) ;  /* 0x0000000000508947 */ /* 0x000fea0003800000 */
[----:B------:R-:W-:-:S13]  /*f3f0*/  ISETP.NE.AND P0, PT, R22, 0x80, PT ;  /* 0x000000801600780c */ /* 0x000fda0003f05270 */
[----:B------:R-:W-:Y:S01]  /*f400*/  @!P0 IMAD.MOV.U32 R2, RZ, RZ, 0x7f800001 ;  /* 0x7f800001ff028424 */ /* 0x000fe200078e00ff */
[----:B------:R-:W-:Y:S06]  /*f410*/  @!P0 BRA `(.L_x_20331) ;  /* 0x0000000000448947 */ /* 0x000fec0003800000 */
[--C-:B----4-:R-:W-:Y:S01]  /*f420*/  SHF.R.U32.HI R0, RZ, 0x2, R22.reuse ;  /* 0x00000002ff007819 */ /* 0x110fe20000011616 */
        /* <DEDUP_REMOVED lines=12> */
.L_x_20333:
[----:B------:R-:W-:Y:S05]  /*f4f0*/  BSYNC.RECONVERGENT B1 ;  /* 0x0000000000017941 */ /* 0x000fea0003800200 */
.L_x_20332:
[----:B------:R-:W-:Y:S01]  /*f500*/  IMAD.SHL.U32 R0, R0, 0x200000, RZ ;  /* 0x0020000000007824 */ /* 0x000fe200078e00ff */
[----:B------:R-:W-:-:S04]  /*f510*/  LEA R2, R2, 0x37800000, 0x17 ;  /* 0x3780000002027811 */ /* 0x000fc800078eb8ff */
[----:B------:R-:W-:-:S07]  /*f520*/  LOP3.LUT R2, R2, R0, R7, 0xfe, !PT ;  /* 0x0000000002027212 */ /* 0x000fce00078efe07 */
.L_x_20331:
[----:B------:R-:W-:Y:S05]  /*f530*/  BSYNC.RECONVERGENT B0 ;  /* 0x0000000000007941 */ /* 0x000fea0003800200 */
.L_x_20330:
[----:B------:R-:W0:Y:S01]  /*f540*/  F2I.S64.TRUNC R2, R2 ;  /* 0x0000000200027311 */ /* 0x000e22000020d900 */
[----:B------:R-:W-:Y:S05]  /*f550*/  BRA `(.L_x_20311) ;  /* 0x00000000009c7947 */ /* 0x000fea0003800000 */
.L_x_20323:
        /* <DEDUP_REMOVED lines=8> */
[----:B0-----:R-:W-:Y:S01]  /*f5e0*/  HFMA2 R2, -RZ, RZ, 3.814697265625e-06, 0 ;  /* 0x00400000ff027431 */ /* 0x001fe200000001ff */
[----:B--2---:R-:W-:-:S13]  /*f5f0*/  ISETP.NE.AND P0, PT, R22, RZ, PT ;  /* 0x000000ff1600720c */ /* 0x004fda0003f05270 */
[----:B------:R-:W-:Y:S05]  /*f600*/  @!P0 BRA `(.L_x_20337) ;  /* 0x00000000000c8947 */ /* 0x000fea0003800000 */
[----:B------:R-:W-:-:S13]  /*f610*/  ISETP.NE.AND P0, PT, R22, 0xff, PT ;  /* 0x000000ff1600780c */ /* 0x000fda0003f05270 */
[----:B------:R-:W-:Y:S02]  /*f620*/  @!P0 IMAD.MOV.U32 R2, RZ, RZ, 0x7f800001 ;  /* 0x7f800001ff028424 */ /* 0x000fe400078e00ff */
[----:B------:R-:W-:-:S07]  /*f630*/  @P0 IMAD.SHL.U32 R2, R22, 0x800000, RZ ;  /* 0x0080000016020824 */ /* 0x000fce00078e00ff */
.L_x_20337:
[----:B------:R-:W-:Y:S05]  /*f640*/  BSYNC.RECONVERGENT B0 ;  /* 0x0000000000007941 */ /* 0x000fea0003800200 */
.L_x_20336:
[----:B------:R-:W0:Y:S01]  /*f650*/  F2I.S64.TRUNC R2, R2 ;  /* 0x0000000200027311 */ /* 0x000e22000020d900 */
[----:B------:R-:W-:Y:S05]  /*f660*/  BRA `(.L_x_20311) ;  /* 0x0000000000587947 */ /* 0x000fea0003800000 */
.L_x_20310:
[----:B0-----:R-:W-:Y:S01]  /*f670*/  MOV R2, 0x0 ;  /* 0x0000000000027802 */ /* 0x001fe20000000f00 */
[----:B------:R-:W0:Y:S01]  /*f680*/  LDCU.64 UR4, c[0x4][0x188] ;  /* 0x01003100ff0477ac */ /* 0x000e220008000a00 */
[----:B------:R-:W-:Y:S02]  /*f690*/  HFMA2 R8, -RZ, RZ, 0, 4.64916229248046875e-06 ;  /* 0x0000004eff087431 */ /* 0x000fe400000001ff */
[----:B------:R-:W-:Y:S01]  /*f6a0*/  IMAD.MOV.U32 R12, RZ, RZ, 0x1 ;  /* 0x00000001ff0c7424 */ /* 0x000fe200078e00ff */
[----:B------:R-:W2:Y:S01]  /*f6b0*/  LDCU.64 UR6, c[0x4][0x190] ;  /* 0x01003200ff0677ac */ /* 0x000ea20008000a00 */
[----:B------:R-:W1:Y:S01]  /*f6c0*/  LDC.64 R2, c[0x4][R2] ;  /* 0x0100000002027b82 */ /* 0x000e620000000a00 */
[----:B------:R-:W-:Y:S01]  /*f6d0*/  IMAD.MOV.U32 R13, RZ, RZ, RZ ;  /* 0x000000ffff0d7224 */ /* 0x000fe200078e00ff */
[----:B------:R-:W3:Y:S01]  /*f6e0*/  LDCU.64 UR8, c[0x4][0x48] ;  /* 0x01000900ff0877ac */ /* 0x000ee20008000a00 */
[----:B0-----:R-:W-:Y:S01]  /*f6f0*/  MOV R4, UR4 ;  /* 0x0000000400047c02 */ /* 0x001fe20008000f00 */
[----:B------:R-:W-:-:S02]  /*f700*/  IMAD.U32 R5, RZ, RZ, UR5 ;  /* 0x00000005ff057e24 */ /* 0x000fc4000f8e00ff */
[----:B--2---:R-:W-:Y:S01]  /*f710*/  IMAD.U32 R6, RZ, RZ, UR6 ;  /* 0x00000006ff067e24 */ /* 0x004fe2000f8e00ff */
[----:B------:R-:W-:Y:S01]  /*f720*/  MOV R7, UR7 ;  /* 0x0000000700077c02 */ /* 0x000fe20008000f00 */
[----:B---3--:R-:W-:Y:S02]  /*f730*/  IMAD.U32 R10, RZ, RZ, UR8 ;  /* 0x00000008ff0a7e24 */ /* 0x008fe4000f8e00ff */
[----:B------:R-:W-:-:S07]  /*f740*/  IMAD.U32 R11, RZ, RZ, UR9 ;  /* 0x00000009ff0b7e24 */ /* 0x000fce000f8e00ff */
[----:B------:R-:W-:-:S07]  /*f750*/  LEPC R20, `(.L_x_20338) ;  /* 0x000000001014794e */ /* 0x000fce0000000000 */
[----:B-1--45:R-:W-:Y:S05]  /*f760*/  CALL.ABS.NOINC R2 ;  /* 0x0000000002007343 */ /* 0x032fea0003c00000 */
.L_x_20338:
[----:B------:R-:W-:Y:S01]  /*f770*/  CS2R R2, SRZ ;  /* 0x0000000000027805 */ /* 0x000fe2000001ff00 */
[----:B------:R-:W-:Y:S06]  /*f780*/  BRA `(.L_x_20311) ;  /* 0x0000000000107947 */ /* 0x000fec0003800000 */
.L_x_20335:
[----:B0-----:R0:W5:Y:S01]  /*f790*/  LDG.E.64 R2, desc[UR36][R22.64] ;  /* 0x0000002416027981 */ /* 0x001162000c1e1b00 */
[----:B------:R-:W-:Y:S05]  /*f7a0*/  BRA `(.L_x_20311) ;  /* 0x0000000000087947 */ /* 0x000fea0003800000 */
.L_x_20334:
[----:B0-----:R0:W5:Y:S01]  /*f7b0*/  LDG.E R2, desc[UR36][R22.64] ;  /* 0x0000002416027981 */ /* 0x001162000c1e1900 */
[----:B------:R-:W-:-:S07]  /*f7c0*/  MOV R3, RZ ;  /* 0x000000ff00037202 */ /* 0x000fce0000000f00 */
.L_x_20311:
[----:B------:R-:W-:Y:S01]  /*f7d0*/  UPRMT UR4, UR43, 0x9910, URZ ;  /* 0x000099102b047896 */ /* 0x000fe200080000ff */
[----:B01-3-5:R-:W-:-:S03]  /*f7e0*/  ISETP.LT.U32.AND P0, PT, R18, R2, PT ;  /* 0x000000021200720c */ /* 0x02bfc60003f01070 */
[----:B------:R-:W-:Y:S01]  /*f7f0*/  UISETP.GT.AND UP0, UPT, UR4, 0x9, UPT ;  /* 0x000000090400788c */ /* 0x000fe2000bf04270 */
[----:B------:R-:W-:-:S04]  /*f800*/  ISETP.LT.AND.EX P0, PT, R19, R3, PT, P0 ;  /* 0x000000031300720c */ /* 0x000fc80003f01300 */
[----:B------:R-:W-:Y:S02]  /*f810*/  SEL R5, R18, R2, P0 ;  /* 0x0000000212057207 */ /* 0x000fe40000000000 */
[----:B------:R-:W-:-:S03]  /*f820*/  SEL R3, R19, R3, P0 ;  /* 0x0000000313037207 */ /* 0x000fc60000000000 */
        /* <DEDUP_REMOVED lines=12> */
.L_x_20342:
[----:B------:R-:W-:Y:S01]  /*f8f0*/  STG.E.U8 desc[UR36][R16.64], R5 ;  /* 0x0000000510007986 */ /* 0x000fe2000c101124 */
[----:B------:R-:W-:Y:S05]  /*f900*/  EXIT ;  /* 0x000000000000794d */ /* 0x000fea0003800000 */
.L_x_20341:
        /* <DEDUP_REMOVED lines=8> */
.L_x_20345:
[----:B------:R-:W-:Y:S01]  /*f990*/  STG.E desc[UR36][R16.64], R5 ;  /* 0x0000000510007986 */ /* 0x000fe2000c101924 */
[----:B------:R-:W-:Y:S05]  /*f9a0*/  EXIT ;  /* 0x000000000000794d */ /* 0x000fea0003800000 */
.L_x_20344:
[----:B------:R-:W-:Y:S01]  /*f9b0*/  STG.E.U16 desc[UR36][R16.64], R5 ;  /* 0x0000000510007986 */ /* 0x000fe2000c101524 */
[----:B------:R-:W-:Y:S05]  /*f9c0*/  EXIT ;  /* 0x000000000000794d */ /* 0x000fea0003800000 */
.L_x_20340:
        /* <DEDUP_REMOVED lines=9> */
.L_x_20347:
[----:B----4-:R-:W0:Y:S02]  /*fa60*/  I2F.S64 R0, R2 ;  /* 0x0000000200007312 */ /* 0x010e240000301400 */
[----:B0-----:R-:W-:-:S05]  /*fa70*/  F2FP.F16.F32.PACK_AB R0, RZ, R0 ;  /* 0x00000000ff00723e */ /* 0x001fca00000000ff */
[----:B------:R-:W-:Y:S01]  /*fa80*/  STG.E.U16 desc[UR36][R16.64], R0 ;  /* 0x0000000010007986 */ /* 0x000fe2000c101524 */
[----:B------:R-:W-:Y:S05]  /*fa90*/  EXIT ;  /* 0x000000000000794d */ /* 0x000fea0003800000 */
.L_x_20346:
        /* <DEDUP_REMOVED lines=10> */
.L_x_20349:
[----:B------:R-:W0:Y:S02]  /*fb40*/  I2F.S64 R2, R2 ;  /* 0x0000000200027312 */ /* 0x000e240000301400 */
[----:B0-----:R-:W-:-:S04]  /*fb50*/  F2FP.F16.F32.PACK_AB R3, RZ, R2 ;  /* 0x00000002ff03723e */ /* 0x001fc800000000ff */
[----:B------:R-:W-:-:S05]  /*fb60*/  PRMT R3, R3, 0x5410, RZ ;  /* 0x0000541003037816 */ /* 0x000fca00000000ff */
[----:B------:R-:W-:Y:S01]  /*fb70*/  STG.E desc[UR36][R16.64], R3 ;  /* 0x0000000310007986 */ /* 0x000fe2000c101924 */
[----:B------:R-:W-:Y:S05]  /*fb80*/  EXIT ;  /* 0x000000000000794d */ /* 0x000fea0003800000 */
.L_x_20348:
[----:B------:R-:W0:Y:S02]  /*fb90*/  I2F.F64.S64 R2, R2 ;  /* 0x0000000200027312 */ /* 0x000e240000301c00 */
[----:B0-----:R-:W-:Y:S01]  /*fba0*/  STG.E.64 desc[UR36][R16.64], R2 ;  /* 0x0000000210007986 */ /* 0x001fe2000c101b24 */
[----:B------:R-:W-:Y:S05]  /*fbb0*/  EXIT ;  /* 0x000000000000794d */ /* 0x000fea0003800000 */
.L_x_20339:
        /* <DEDUP_REMOVED lines=12> */
.L_x_20353:
[----:B------:R-:W0:Y:S01]  /*fc80*/  I2F.S64 R3, R2 ;  /* 0x0000000200037312 */ /* 0x000e220000301400 */
[----:B------:R-:W-:Y:S01]  /*fc90*/  BSSY.RECONVERGENT B0, `(.L_x_20354) ;  /* 0x0000013000007945 */ /* 0x000fe20003800200 */
[----:B------:R-:W-:Y:S01]  /*fca0*/  HFMA2 R8, -RZ, RZ, 0, 7.62939453125e-06 ;  /* 0x00000080ff087431 */ /* 0x000fe200000001ff */
[----:B0-----:R-:W-:-:S04]  /*fcb0*/  LOP3.LUT R4, R3, 0x7fffffff, RZ, 0xc0, !PT ;  /* 0x7fffffff03047812 */ /* 0x001fc800078ec0ff */
[----:B------:R-:W-:-:S13]  /*fcc0*/  ISETP.GT.U32.AND P0, PT, R4, 0x437fffff, PT ;  /* 0x437fffff0400780c */ /* 0x000fda0003f04070 */
[----:B------:R-:W-:Y:S05]  /*fcd0*/  @P0 BRA `(.L_x_20355) ;  /* 0x0000000000380947 */ /* 0x000fea0003800000 */
[----:B------:R-:W-:-:S13]  /*fce0*/  ISETP.GE.U32.AND P0, PT, R4, 0x3c000000, PT ;  /* 0x3c0000000400780c */ /* 0x000fda0003f06070 */
[----:B----4-:R-:W-:-:S04]  /*fcf0*/  @P0 SHF.R.U32.HI R0, RZ, 0x14, R3 ;  /* 0x00000014ff000819 */ /* 0x010fc80000011603 */
        /* <DEDUP_REMOVED lines=9> */
.L_x_20356:
[----:B------:R-:W-:-:S04]  /*fd90*/  SHF.R.U32.HI R3, RZ, 0x18, R3 ;  /* 0x00000018ff037819 */ /* 0x000fc80000011603 */
[----:B------:R-:W-:-:S04]  /*fda0*/  LOP3.LUT R0, R0, 0x80, R3, 0xf8, !PT ;  /* 0x0000008000007812 */ /* 0x000fc800078ef803 */
[----:B------:R-:W-:-:S07]  /*fdb0*/  PRMT R8, R0, 0x7610, R8 ;  /* 0x0000761000087816 */ /* 0x000fce0000000008 */
.L_x_20355:
[----:B------:R-:W-:Y:S05]  /*fdc0*/  BSYNC.RECONVERGENT B0 ;  /* 0x0000000000007941 */ /* 0x000fea0003800200 */
.L_x_20354:
[----:B------:R-:W-:Y:S01]  /*fdd0*/  STG.E.U8 desc[UR36][R16.64], R8 ;  /* 0x0000000810007986 */ /* 0x000fe2000c101124 */
[----:B------:R-:W-:Y:S05]  /*fde0*/  EXIT ;  /* 0x000000000000794d */ /* 0x000fea0003800000 */
.L_x_20352:
[----:B------:R-:W0:Y:S01]  /*fdf0*/  I2F.S64 R3, R2 ;  /* 0x0000000200037312 */ /* 0x000e220000301400 */
[----:B------:R-:W-:Y:S01]  /*fe00*/  BSSY.RECONVERGENT B0, `(.L_x_20357) ;  /* 0x0000013000007945 */ /* 0x000fe20003800200 */
[----:B------:R-:W-:Y:S01]  /*fe10*/  IMAD.MOV.U32 R8, RZ, RZ, 0x80 ;  /* 0x00000080ff087424 */ /* 0x000fe200078e00ff */
        /* <DEDUP_REMOVED lines=14> */
.L_x_20359:
[----:B------:R-:W-:-:S04]  /*ff00*/  SHF.R.U32.HI R3, RZ, 0x18, R3 ;  /* 0x00000018ff037819 */ /* 0x000fc80000011603 */
[----:B------:R-:W-:-:S04]  /*ff10*/  LOP3.LUT R0, R0, 0x80, R3, 0xf8, !PT ;  /* 0x0000008000007812 */ /* 0x000fc800078ef803 */
[----:B------:R-:W-:-:S07]  /*ff20*/  PRMT R8, R0, 0x7610, R8 ;  /* 0x0000761000087816 */ /* 0x000fce0000000008 */
.L_x_20358:
[----:B------:R-:W-:Y:S05]  /*ff30*/  BSYNC.RECONVERGENT B0 ;  /* 0x0000000000007941 */ /* 0x000fea0003800200 */
.L_x_20357:
[----:B------:R-:W-:Y:S01]  /*ff40*/  STG.E.U8 desc[UR36][R16.64], R8 ;  /* 0x0000000810007986 */ /* 0x000fe2000c101124 */
[----:B------:R-:W-:Y:S05]  /*ff50*/  EXIT ;  /* 0x000000000000794d */ /* 0x000fea0003800000 */
.L_x_20351:
        /* <DEDUP_REMOVED lines=10> */
[--C-:B----4-:R-:W-:Y:S02]  /*10000*/  @P1 SHF.R.U32.HI R0, RZ, 0x16, R2.reuse ;  /* 0x00000016ff001819 */ /* 0x110fe40000011602 */
        /* <DEDUP_REMOVED lines=12> */
.L_x_20361:
[----:B------:R-:W-:Y:S01]  /*100d0*/  STG.E.64 desc[UR36][R16.64], R2 ;  /* 0x0000000210007986 */ /* 0x000fe2000c101b24 */
[----:B------:R-:W-:Y:S05]  /*100e0*/  EXIT ;  /* 0x000000000000794d */ /* 0x000fea0003800000 */
.L_x_20360:
[----:B------:R-:W-:Y:S01]  /*100f0*/  STG.E desc[UR36][R16.64], R5 ;  /* 0x0000000510007986 */ /* 0x000fe2000c101924 */
[----:B------:R-:W-:Y:S05]  /*10100*/  EXIT ;  /* 0x000000000000794d */ /* 0x000fea0003800000 */
.L_x_20350:
        /* <DEDUP_REMOVED lines=11> */
.L_x_20363:
[----:B------:R-:W0:Y:S01]  /*101c0*/  I2F.F64.S64 R4, R2 ;  /* 0x0000000200047312 */ /* 0x000e220000301c00 */
[----:B------:R-:W-:-:S05]  /*101d0*/  CS2R R6, SRZ ;  /* 0x0000000000067805 */ /* 0x000fca000001ff00 */
[----:B0-----:R-:W-:Y:S01]  /*101e0*/  STG.E.128 desc[UR36][R16.64], R4 ;  /* 0x0000000410007986 */ /* 0x001fe2000c101d24 */
[----:B------:R-:W-:Y:S05]  /*101f0*/  EXIT ;  /* 0x000000000000794d */ /* 0x000fea0003800000 */
.L_x_20362:
[----:B------:R-:W-:-:S09]  /*10200*/  UISETP.NE.AND UP0, UPT, UR4, 0xf, UPT ;  /* 0x0000000f0400788c */ /* 0x000fd2000bf05270 */
[----:B------:R-:W-:Y:S05]  /*10210*/  BRA.U !UP0, `(.L_x_20364) ;  /* 0x0000000108e87547 */ /* 0x000fea000b800000 */
[----:B------:R-:W-:-:S09]  /*10220*/  UISETP.NE.AND UP0, UPT, UR4, 0x17, UPT ;  /* 0x000000170400788c */ /* 0x000fd2000bf05270 */
[----:B------:R-:W-:Y:S05]  /*10230*/  BRA.U !UP0, `(.L_x_20365) ;  /* 0x0000000108907547 */ /* 0x000fea000b800000 */
[----:B------:R-:W-:-:S09]  /*10240*/  UISETP.NE.AND UP0, UPT, UR4, 0x18, UPT ;  /* 0x000000180400788c */ /* 0x000fd2000bf05270 */
[----:B------:R-:W-:Y:S05]  /*10250*/  BRA.U !UP0, `(.L_x_20366) ;  /* 0x0000000108447547 */ /* 0x000fea000b800000 */
.L_x_20343:
[----:B----4-:R-:W-:Y:S01]  /*10260*/  MOV R0, 0x0 ;  /* 0x0000000000007802 */ /* 0x010fe20000000f00 */
        /* <DEDUP_REMOVED lines=8> */
[----:B------:R-:W-:-:S02]  /*102f0*/  IMAD.U32 R5, RZ, RZ, UR5 ;  /* 0x00000005ff057e24 */ /* 0x000fc4000f8e00ff */
[----:B----4-:R-:W-:Y:S01]  /*10300*/  IMAD.U32 R6, RZ, RZ, UR6 ;  /* 0x00000006ff067e24 */ /* 0x010fe2000f8e00ff */
[----:B------:R-:W-:Y:S01]  /*10310*/  MOV R7, UR7 ;  /* 0x0000000700077c02 */ /* 0x000fe20008000f00 */
[----:B-----5:R-:W-:Y:S02]  /*10320*/  IMAD.U32 R10, RZ, RZ, UR8 ;  /* 0x00000008ff0a7e24 */ /* 0x020fe4000f8e00ff */
[----:B-1----:R-:W-:-:S07]  /*10330*/  IMAD.U32 R11, RZ, RZ, UR9 ;  /* 0x00000009ff0b7e24 */ /* 0x002fce000f8e00ff */
[----:B------:R-:W-:-:S07]  /*10340*/  LEPC R20, `(.L_x_20367) ;  /* 0x000000001014794e */ /* 0x000fce0000000000 */
[----:B--23--:R-:W-:Y:S05]  /*10350*/  CALL.ABS.NOINC R2 ;  /* 0x0000000002007343 */ /* 0x00cfea0003c00000 */
.L_x_20367:
[----:B------:R-:W-:Y:S05]  /*10360*/  EXIT ;  /* 0x000000000000794d */ /* 0x000fea0003800000 */
.L_x_20366:
[----:B------:R-:W0:Y:S01]  /*10370*/  I2F.S64 R3, R2 ;  /* 0x0000000200037312 */ /* 0x000e220000301400 */
[----:B------:R-:W-:Y:S01]  /*10380*/  BSSY.RECONVERGENT B0, `(.L_x_20368) ;  /* 0x000000c000007945 */ /* 0x000fe20003800200 */
[----:B----4-:R-:W-:Y:S02]  /*10390*/  MOV R0, 0x7f ;  /* 0x0000007f00007802 */ /* 0x010fe40000000f00 */
        /* <DEDUP_REMOVED lines=10> */
.L_x_20369:
[----:B------:R-:W-:Y:S05]  /*10440*/  BSYNC.RECONVERGENT B0 ;  /* 0x0000000000007941 */ /* 0x000fea0003800200 */
.L_x_20368:
[----:B------:R-:W-:-:S05]  /*10450*/  LOP3.LUT R5, R0, 0x80, R5, 0xf8, !PT ;  /* 0x0000008000057812 */ /* 0x000fca00078ef805 */
[----:B------:R-:W-:Y:S01]  /*10460*/  STG.E.U8 desc[UR36][R16.64], R5 ;  /* 0x0000000510007986 */ /* 0x000fe2000c101124 */
[----:B------:R-:W-:Y:S05]  /*10470*/  EXIT ;  /* 0x000000000000794d */ /* 0x000fea0003800000 */
.L_x_20365:
[----:B------:R-:W0:Y:S01]  /*10480*/  I2F.S64 R3, R2 ;  /* 0x0000000200037312 */ /* 0x000e220000301400 */
[----:B------:R-:W-:Y:S01]  /*10490*/  BSSY.RECONVERGENT B0, `(.L_x_20370) ;  /* 0x000000e000007945 */ /* 0x000fe20003800200 */
[----:B0-----:R-:W-:-:S04]  /*104a0*/  LOP3.LUT R4, R3, 0x7fffffff, RZ, 0xc0, !PT ;  /* 0x7fffffff03047812 */ /* 0x001fc800078ec0ff */
[----:B------:R-:W-:-:S13]  /*104b0*/  ISETP.GT.U32.AND P0, PT, R4, 0x477fffff, PT ;  /* 0x477fffff0400780c */ /* 0x000fda0003f04070 */
[----:B------:R-:W-:Y:S05]  /*104c0*/  @P0 BRA `(.L_x_20371) ;  /* 0x00000000001c0947 */ /* 0x000fea0003800000 */
[----:B------:R-:W-:-:S13]  /*104d0*/  ISETP.GE.U32.AND P0, PT, R4, 0x38800000, PT ;  /* 0x388000000400780c */ /* 0x000fda0003f06070 */
[----:B----4-:R-:W-:-:S04]  /*104e0*/  @P0 SHF.R.U32.HI R0, RZ, 0x15, R3 ;  /* 0x00000015ff000819 */ /* 0x010fc80000011603 */
[----:B------:R-:W-:-:S04]  /*104f0*/  @P0 LOP3.LUT R0, R0, 0x1, RZ, 0xc0, !PT ;  /* 0x0000000100000812 */ /* 0x000fc800078ec0ff */
[----:B------:R-:W-:-:S04]  /*10500*/  @P0 IADD3 R0, PT, PT, R3, 0x80fffff, R0 ;  /* 0x080fffff03000810 */ /* 0x000fc80007ffe000 */
[----:B------:R-:W-:Y:S01]  /*10510*/  @P0 SHF.R.U32.HI R0, RZ, 0x15, R0 ;  /* 0x00000015ff000819 */ /* 0x000fe20000011600 */
[----:B------:R-:W-:Y:S01]  /*10520*/  @!P0 FADD.FTZ R0, R4, 128 ;  /* 0x4300000004008421 */ /* 0x000fe20000010000 */
[----:B------:R-:W-:Y:S06]  /*10530*/  BRA `(.L_x_20372) ;  /* 0x00000000000c7947 */ /* 0x000fec0003800000 */
.L_x_20371:
[----:B----4-:R-:W-:Y:S01]  /*10540*/  IMAD.MOV.U32 R0, RZ, RZ, 0x7f ;  /* 0x0000007fff007424 */ /* 0x010fe200078e00ff */
[----:B------:R-:W-:-:S04]  /*10550*/  ISETP.GT.U32.AND P0, PT, R4, 0x7f800000, PT ;  /* 0x7f8000000400780c */ /* 0x000fc80003f04070 */
[----:B------:R-:W-:-:S09]  /*10560*/  SEL R0, R0, 0x7c, P0 ;  /* 0x0000007c00007807 */ /* 0x000fd20000000000 */
.L_x_20372:
[----:B------:R-:W-:Y:S05]  /*10570*/  BSYNC.RECONVERGENT B0 ;  /* 0x0000000000007941 */ /* 0x000fea0003800200 */
.L_x_20370:
[----:B------:R-:W-:-:S04]  /*10580*/  SHF.R.U32.HI R3, RZ, 0x18, R3 ;  /* 0x00000018ff037819 */ /* 0x000fc80000011603 */
[----:B------:R-:W-:-:S05]  /*10590*/  LOP3.LUT R3, R0, 0x80, R3, 0xf8, !PT ;  /* 0x0000008000037812 */ /* 0x000fca00078ef803 */
[----:B------:R-:W-:Y:S01]  /*105a0*/  STG.E.U8 desc[UR36][R16.64], R3 ;  /* 0x0000000310007986 */ /* 0x000fe2000c101124 */
[----:B------:R-:W-:Y:S05]  /*105b0*/  EXIT ;  /* 0x000000000000794d */ /* 0x000fea0003800000 */
.L_x_20364:
[----:B----4-:R-:W0:Y:S02]  /*105c0*/  I2F.S64 R0, R2 ;  /* 0x0000000200007312 */ /* 0x010e240000301400 */
[----:B0-----:R-:W-:-:S05]  /*105d0*/  F2FP.BF16.F32.PACK_AB R0, RZ, R0 ;  /* 0x00000000ff00723e */ /* 0x001fca00000010ff */
[----:B------:R-:W-:Y:S01]  /*105e0*/  STG.E.U16 desc[UR36][R16.64], R0 ;  /* 0x0000000010007986 */ /* 0x000fe2000c101524 */
[----:B------:R-:W-:Y:S05]  /*105f0*/  EXIT ;  /* 0x000000000000794d */ /* 0x000fea0003800000 */
.L_x_20373:
        /* <DEDUP_REMOVED lines=16> */
.L_x_41859:


//--------------------- .text._ZN2at6native27unrolled_elementwise_kernelINS0_13BinaryFunctorIlllZZZNS0_19minimum_kernel_cudaERNS_18TensorIteratorBaseEENKUlvE_clEvENKUlvE2_clEvEUlllE_EESt5arrayIPcLm3EELi4E23TrivialOffsetCalculatorILi2EjESC_ILi1EjENS0_6memory12LoadWithCastILi2EEENSF_13StoreWithCastILi1EEEEEviT_T0_T2_T3_T4_T5_ --------------------------
	.section	.text._ZN2at6native27unrolled_elementwise_kernelINS0_13BinaryFunctorIlllZZZNS0_19minimum_kernel_cudaERNS_18TensorIteratorBaseEENKUlvE_clEvENKUlvE2_clEvEUlllE_EESt5arrayIPcLm3EELi4E23TrivialOffsetCalculatorILi2EjESC_ILi1EjENS0_6memory12LoadWithCastILi2EEENSF_13StoreWithCastILi1EEEEEviT_T0_T2_T3_T4_T5_,"ax",@progbits
	.align	128
        .global         _ZN2at6native27unrolled_elementwise_kernelINS0_13BinaryFunctorIlllZZZNS0_19minimum_kernel_cudaERNS_18TensorIteratorBaseEENKUlvE_clEvENKUlvE2_clEvEUlllE_EESt5arrayIPcLm3EELi4E23TrivialOffsetCalculatorILi2EjESC_ILi1EjENS0_6memory12LoadWithCastILi2EEENSF_13StoreWithCastILi1EEEEEviT_T0_T2_T3_T4_T5_
        .type           _ZN2at6native27unrolled_elementwise_kernelINS0_13BinaryFunctorIlllZZZNS0_19minimum_kernel_cudaERNS_18TensorIteratorBaseEENKUlvE_clEvENKUlvE2_clEvEUlllE_EESt5arrayIPcLm3EELi4E23TrivialOffsetCalculatorILi2EjESC_ILi1EjENS0_6memory12LoadWithCastILi2EEENSF_13StoreWithCastILi1EEEEEviT_T0_T2_T3_T4_T5_,@function
        .size           _ZN2at6native27unrolled_elementwise_kernelINS0_13BinaryFunctorIlllZZZNS0_19minimum_kernel_cudaERNS_18TensorIteratorBaseEENKUlvE_clEvENKUlvE2_clEvEUlllE_EESt5arrayIPcLm3EELi4E23TrivialOffsetCalculatorILi2EjESC_ILi1EjENS0_6memory12LoadWithCastILi2EEENSF_13StoreWithCastILi1EEEEEviT_T0_T2_T3_T4_T5_,(.L_x_41860 - _ZN2at6native27unrolled_elementwise_kernelINS0_13BinaryFunctorIlllZZZNS0_19minimum_kernel_cudaERNS_18TensorIteratorBaseEENKUlvE_clEvENKUlvE2_clEvEUlllE_EESt5arrayIPcLm3EELi4E23TrivialOffsetCalculatorILi2EjESC_ILi1EjENS0_6memory12LoadWithCastILi2EEENSF_13StoreWithCastILi1EEEEEviT_T0_T2_T3_T4_T5_)
        .other          _ZN2at6native27unrolled_elementwise_kernelINS0_13BinaryFunctorIlllZZZNS0_19minimum_kernel_cudaERNS_18TensorIteratorBaseEENKUlvE_clEvENKUlvE2_clEvEUlllE_EESt5arrayIPcLm3EELi4E23TrivialOffsetCalculatorILi2EjESC_ILi1EjENS0_6memory12LoadWithCastILi2EEENSF_13StoreWithCastILi1EEEEEviT_T0_T2_T3_T4_T5_,@"STO_CUDA_ENTRY STV_DEFAULT"
_ZN2at6native27unrolled_elementwise_kernelINS0_13BinaryFunctorIlllZZZNS0_19minimum_kernel_cudaERNS_18TensorIteratorBaseEENKUlvE_clEvENKUlvE2_clEvEUlllE_EESt5arrayIPcLm3EELi4E23TrivialOffsetCalculatorILi2EjESC_ILi1EjENS0_6memory12LoadWithCastILi2EEENSF_13StoreWithCastILi1EEEEEviT_T0_T2_T3_T4_T5_:
.text._ZN2at6native27unrolled_elementwise_kernelINS0_13BinaryFunctorIlllZZZNS0_19minimum_kernel_cudaERNS_18TensorIteratorBaseEENKUlvE_clEvENKUlvE2_clEvEUlllE_EESt5arrayIPcLm3EELi4E23TrivialOffsetCalculatorILi2EjESC_ILi1EjENS0_6memory12LoadWithCastILi2EEENSF_13StoreWithCastILi1EEEEEviT_T0_T2_T3_T4_T5_:
        /* <DEDUP_REMOVED lines=34> */
.L_x_20379:
[----:B------:R1:W5:Y:S01]  /*0220*/  LDG.E.U8 R36, desc[UR36][R4.64] ;  /* 0x0000002404247981 */ /* 0x000362000c1e1100 */
[----:B------:R-:W-:Y:S01]  /*0230*/  IMAD.MOV.U32 R37, RZ, RZ, RZ ;  /* 0x000000ffff257224 */ /* 0x000fe200078e00ff */
[----:B------:R-:W-:Y:S06]  /*0240*/  BRA `(.L_x_20381) ;  /* 0x0000000c00447947 */ /* 0x000fec0003800000 */
.L_x_20378:
        /* <DEDUP_REMOVED lines=8> */
.L_x_20383:
[----:B------:R-:W2:Y:S02]  /*02d0*/  LDG.E R36, desc[UR36][R4.64] ;  /* 0x0000002404247981 */ /* 0x000ea4000c1e1900 */
[----:B--2---:R-:W-:Y:S01]  /*02e0*/  SHF.R.S32.HI R37, RZ, 0x1f, R36 ;  /* 0x0000001fff257819 */ /* 0x004fe20000011424 */
[----:B------:R-:W-:Y:S06]  /*02f0*/  BRA `(.L_x_20381) ;  /* 0x0000000c00187947 */ /* 0x000fec0003800000 */
.L_x_20382:
[----:B------:R-:W2:Y:S02]  /*0300*/  LDG.E.S16 R36, desc[UR36][R4.64] ;  /* 0x0000002404247981 */ /* 0x000ea4000c1e1700 */
[----:B--2---:R-:W-:Y:S01]  /*0310*/  SHF.R.S32.HI R37, RZ, 0x1f, R36 ;  /* 0x0000001fff257819 */ /* 0x004fe20000011424 */
[----:B------:R-:W-:Y:S06]  /*0320*/  BRA `(.L_x_20381) ;  /* 0x0000000c000c7947 */ /* 0x000fec0003800000 */
.L_x_20377:
        /* <DEDUP_REMOVED lines=9> */
.L_x_20385:
[----:B------:R-:W2:Y:S02]  /*03c0*/  LDG.E.U16 R4, desc[UR36][R4.64] ;  /* 0x0000002404047981 */ /* 0x000ea4000c1e1500 */
[----:B--2---:R-:W-:-:S06]  /*03d0*/  HADD2.F32 R36, -RZ, R4.H0_H0 ;  /* 0x20000004ff247230 */ /* 0x004fcc0000004100 */
[----:B------:R-:W0:Y:S01]  /*03e0*/  F2I.S64.TRUNC R36, R36 ;  /* 0x0000002400247311 */ /* 0x000e22000020d900 */
[----:B------:R-:W-:Y:S05]  /*03f0*/  BRA `(.L_x_20381) ;  /* 0x0000000800d87947 */ /* 0x000fea0003800000 */
.L_x_20384:
        /* <DEDUP_REMOVED lines=9> */
.L_x_20387:
[----:B------:R-:W2:Y:S02]  /*0490*/  LDG.E.U16 R4, desc[UR36][R4.64] ;  /* 0x0000002404047981 */ /* 0x000ea4000c1e1500 */
[----:B--2---:R-:W-:-:S06]  /*04a0*/  HADD2.F32 R36, -RZ, R4.H0_H0 ;  /* 0x20000004ff247230 */ /* 0x004fcc0000004100 */
[----:B------:R-:W4:Y:S01]  /*04b0*/  F2I.S64.TRUNC R36, R36 ;  /* 0x0000002400247311 */ /* 0x000f22000020d900 */
[----:B------:R-:W-:Y:S05]  /*04c0*/  BRA `(.L_x_20381) ;  /* 0x0000000800a47947 */ /* 0x000fea0003800000 */
.L_x_20386:
[----:B------:R-:W2:Y:S02]  /*04d0*/  LDG.E.64 R4, desc[UR36][R4.64] ;  /* 0x0000002404047981 */ /* 0x000ea4000c1e1b00 */
[----:B--2---:R2:W3:Y:S01]  /*04e0*/  F2I.S64.F64.TRUNC R36, R4 ;  /* 0x0000000400247311 */ /* 0x0044e2000030d900 */
[----:B------:R-:W-:Y:S05]  /*04f0*/  BRA `(.L_x_20381) ;  /* 0x0000000800987947 */ /* 0x000fea0003800000 */
.L_x_20376:
        /* <DEDUP_REMOVED lines=13> */
.L_x_20390:
[----:B------:R-:W2:Y:S02]  /*05d0*/  LDG.E.64 R4, desc[UR36][R4.64] ;  /* 0x0000002404047981 */ /* 0x000ea4000c1e1b00 */
[----:B--2---:R0:W1:Y:S01]  /*05e0*/  F2I.S64.F64.TRUNC R36, R4 ;  /* 0x0000000400247311 */ /* 0x004062000030d900 */
[----:B------:R-:W-:Y:S05]  /*05f0*/  BRA `(.L_x_20381) ;  /* 0x0000000800587947 */ /* 0x000fea0003800000 */
.L_x_20389:
        /* <DEDUP_REMOVED lines=26> */
.L_x_20392:
        /* <DEDUP_REMOVED lines=14> */
.L_x_20391:
[----:B------:R-:W2:Y:S02]  /*0880*/  LDG.E.U16 R36, desc[UR36][R4.64] ;  /* 0x0000002404247981 */ /* 0x000ea4000c1e1500 */
[----:B--2---:R-:W-:-:S06]  /*0890*/  IMAD.U32 R36, R36, 0x10000, RZ ;  /* 0x0001000024247824 */ /* 0x004fcc00078e00ff */
[----:B------:R-:W0:Y:S01]  /*08a0*/  F2I.S64.TRUNC R36, R36 ;  /* 0x0000002400247311 */ /* 0x000e22000020d900 */
[----:B------:R-:W-:Y:S05]  /*08b0*/  BRA `(.L_x_20381) ;  /* 0x0000000400a87947 */ /* 0x000fea0003800000 */
.L_x_20388:
        /* <DEDUP_REMOVED lines=11> */
.L_x_20395:
        /* <DEDUP_REMOVED lines=21> */
.L_x_20399:
[----:B------:R-:W-:Y:S05]  /*0ac0*/  BSYNC.RECONVERGENT B1 ;  /* 0x0000000000017941 */ /* 0x000fea0003800200 */
.L_x_20398:
[----:B------:R-:W-:Y:S01]  /*0ad0*/  IMAD.SHL.U32 R0, R0, 0x100000, RZ ;  /* 0x0010000000007824 */ /* 0x000fe200078e00ff */
[----:B------:R-:W-:-:S04]  /*0ae0*/  LEA R3, R3, 0x3b800000, 0x17 ;  /* 0x3b80000003037811 */ /* 0x000fc800078eb8ff */
[----:B------:R-:W-:-:S07]  /*0af0*/  LOP3.LUT R36, R3, R0, R7, 0xfe, !PT ;  /* 0x0000000003247212 */ /* 0x000fce00078efe07 */
.L_x_20397:
[----:B------:R-:W-:Y:S05]  /*0b00*/  BSYNC.RECONVERGENT B0 ;  /* 0x0000000000007941 */ /* 0x000fea0003800200 */
.L_x_20396:
[----:B------:R-:W0:Y:S01]  /*0b10*/  F2I.S64.TRUNC R36, R36 ;  /* 0x0000002400247311 */ /* 0x000e22000020d900 */
[----:B------:R-:W-:Y:S05]  /*0b20*/  BRA `(.L_x_20381) ;  /* 0x00000004000c7947 */ /* 0x000fea0003800000 */
.L_x_20394:
        /* <DEDUP_REMOVED lines=21> */
.L_x_20403:
[----:B------:R-:W-:Y:S05]  /*0c80*/  BSYNC.RECONVERGENT B1 ;  /* 0x0000000000017941 */ /* 0x000fea0003800200 */
.L_x_20402:
[----:B------:R-:W-:Y:S01]  /*0c90*/  IMAD.SHL.U32 R0, R0, 0x200000, RZ ;  /* 0x0020000000007824 */ /* 0x000fe200078e00ff */
[----:B------:R-:W-:-:S04]  /*0ca0*/  LEA R3, R3, 0x37800000, 0x17 ;  /* 0x3780000003037811 */ /* 0x000fc800078eb8ff */
[----:B------:R-:W-:-:S07]  /*0cb0*/  LOP3.LUT R36, R3, R0, R7, 0xfe, !PT ;  /* 0x0000000003247212 */ /* 0x000fce00078efe07 */
.L_x_20401:
[----:B------:R-:W-:Y:S05]  /*0cc0*/  BSYNC.RECONVERGENT B0 ;  /* 0x0000000000007941 */ /* 0x000fea0003800200 */
.L_x_20400:
[----:B------:R-:W0:Y:S01]  /*0cd0*/  F2I.S64.TRUNC R36, R36 ;  /* 0x0000002400247311 */ /* 0x000e22000020d900 */
[----:B------:R-:W-:Y:S05]  /*0ce0*/  BRA `(.L_x_20381) ;  /* 0x00000000009c7947 */ /* 0x000fea0003800000 */
.L_x_20393:
[----:B------:R-:W-:-:S09]  /*0cf0*/  UISETP.NE.AND UP0, UPT, UR4, 0x1c, UPT ;  /* 0x0000001c0400788c */ /* 0x000fd2000bf05270 */
[----:B------:R-:W-:Y:S05]  /*0d00*/  BRA.U !UP0, `(.L_x_20404) ;  /* 0x00000001088c7547 */ /* 0x000fea000b800000 */
[----:B------:R-:W-:-:S09]  /*0d10*/  UISETP.NE.AND UP0, UPT, UR4, 0x1d, UPT ;  /* 0x0000001d0400788c */ /* 0x000fd2000bf05270 */
[----:B------:R-:W-:Y:S05]  /*0d20*/  BRA.U !UP0, `(.L_x_20405) ;  /* 0x00000001087c7547 */ /* 0x000fea000b800000 */
[----:B------:R-:W-:-:S09]  /*0d30*/  UISETP.NE.AND UP0, UPT, UR4, 0x2c, UPT ;  /* 0x0000002c0400788c */ /* 0x000fd2000bf05270 */
[----:B------:R-:W-:Y:S05]  /*0d40*/  BRA.U !UP0, `(.L_x_20406) ;  /* 0x0000000108487547 */ /* 0x000fea000b800000 */
.L_x_20380:
        /* <DEDUP_REMOVED lines=16> */
.L_x_20407:
[----:B------:R-:W-:Y:S01]  /*0e50*/  CS2R R36, SRZ ;  /* 0x0000000000247805 */ /* 0x000fe2000001ff00 */
[----:B------:R-:W-:Y:S06]  /*0e60*/  BRA `(.L_x_20381) ;  /* 0x00000000003c7947 */ /* 0x000fec0003800000 */
.L_x_20406:
        /* <DEDUP_REMOVED lines=8> */
.L_x_20409:
[----:B------:R-:W-:Y:S05]  /*0ef0*/  BSYNC.RECONVERGENT B0 ;  /* 0x0000000000007941 */ /* 0x000fea0003800200 */
.L_x_20408:
[----:B------:R-:W0:Y:S01]  /*0f00*/  F2I.S64.TRUNC R36, R36 ;  /* 0x0000002400247311 */ /* 0x000e22000020d900 */
[----:B------:R-:W-:Y:S05]  /*0f10*/  BRA `(.L_x_20381) ;  /* 0x0000000000107947 */ /* 0x000fea0003800000 */
.L_x_20405:
[----:B------:R0:W5:Y:S01]  /*0f20*/  LDG.E.64 R36, desc[UR36][R4.64] ;  /* 0x0000002404247981 */ /* 0x000162000c1e1b00 */
[----:B------:R-:W-:Y:S05]  /*0f30*/  BRA `(.L_x_20381) ;  /* 0x0000000000087947 */ /* 0x000fea0003800000 */
.L_x_20404:
[----:B------:R0:W5:Y:S01]  /*0f40*/  LDG.E R36, desc[UR36][R4.64] ;  /* 0x0000002404247981 */ /* 0x000162000c1e1900 */
[----:B------:R-:W-:-:S07]  /*0f50*/  IMAD.MOV.U32 R37, RZ, RZ, RZ ;  /* 0x000000ffff257224 */ /* 0x000fce00078e00ff */
.L_x_20381:
[----:B012---:R-:W0:Y:S01]  /*0f60*/  LDC.64 R4, c[0x0][0x398] ;  /* 0x0000e600ff047b82 */ /* 0x007e220000000a00 */
        /* <DEDUP_REMOVED lines=18> */
.L_x_20413:
[----:B------:R0:W5:Y:S01]  /*1090*/  LDG.E.U8 R30, desc[UR36][R4.64] ;  /* 0x00000024041e7981 */ /* 0x000162000c1e1100 */
[----:B------:R-:W-:Y:S01]  /*10a0*/  IMAD.MOV.U32 R31, RZ, RZ, RZ ;  /* 0x000000ffff1f7224 */ /* 0x000fe200078e00ff */
[----:B------:R-:W-:Y:S06]  /*10b0*/  BRA `(.L_x_20415) ;  /* 0x0000000c00447947 */ /* 0x000fec0003800000 */
.L_x_20412:
        /* <DEDUP_REMOVED lines=8> */
.L_x_20417:
[----:B------:R-:W2:Y:S02]  /*1140*/  LDG.E R30, desc[UR36][R4.64] ;  /* 0x00000024041e7981 */ /* 0x000ea4000c1e1900 */
[----:B--2---:R-:W-:Y:S01]  /*1150*/  SHF.R.S32.HI R31, RZ, 0x1f, R30 ;  /* 0x0000001fff1f7819 */ /* 0x004fe2000001141e */
[----:B------:R-:W-:Y:S06]  /*1160*/  BRA `(.L_x_20415) ;  /* 0x0000000c00187947 */ /* 0x000fec0003800000 */
.L_x_20416:
[----:B------:R-:W2:Y:S02]  /*1170*/  LDG.E.S16 R30, desc[UR36][R4.64] ;  /* 0x00000024041e7981 */ /* 0x000ea4000c1e1700 */
[----:B--2---:R-:W-:Y:S01]  /*1180*/  SHF.R.S32.HI R31, RZ, 0x1f, R30 ;  /* 0x0000001fff1f7819 */ /* 0x004fe2000001141e */
[----:B------:R-:W-:Y:S06]  /*1190*/  BRA `(.L_x_20415) ;  /* 0x0000000c000c7947 */ /* 0x000fec0003800000 */
.L_x_20411:
        /* <DEDUP_REMOVED lines=9> */
.L_x_20419:
[----:B------:R-:W2:Y:S02]  /*1230*/  LDG.E.U16 R4, desc[UR36][R4.64] ;  /* 0x0000002404047981 */ /* 0x000ea4000c1e1500 */
[----:B--2---:R-:W-:-:S06]  /*1240*/  HADD2.F32 R30, -RZ, R4.H0_H0 ;  /* 0x20000004ff1e7230 */ /* 0x004fcc0000004100 */
[----:B------:R-:W0:Y:S01]  /*1250*/  F2I.S64.TRUNC R30, R30 ;  /* 0x0000001e001e7311 */ /* 0x000e22000020d900 */
[----:B------:R-:W-:Y:S05]  /*1260*/  BRA `(.L_x_20415) ;  /* 0x0000000800d87947 */ /* 0x000fea0003800000 */
.L_x_20418:
        /* <DEDUP_REMOVED lines=9> */
.L_x_20421:
[----:B------:R-:W2:Y:S02]  /*1300*/  LDG.E.U16 R4, desc[UR36][R4.64] ;  /* 0x0000002404047981 */ /* 0x000ea4000c1e1500 */
[----:B--2---:R-:W-:-:S06]  /*1310*/  HADD2.F32 R30, -RZ, R4.H0_H0 ;  /* 0x20000004ff1e7230 */ /* 0x004fcc0000004100 */
[----:B------:R-:W0:Y:S01]  /*1320*/  F2I.S64.TRUNC R30, R30 ;  /* 0x0000001e001e7311 */ /* 0x000e22000020d900 */
[----:B------:R-:W-:Y:S05]  /*1330*/  BRA `(.L_x_20415) ;  /* 0x0000000800a47947 */ /* 0x000fea0003800000 */
.L_x_20420:
[----:B------:R-:W2:Y:S02]  /*1340*/  LDG.E.64 R4, desc[UR36][R4.64] ;  /* 0x0000002404047981 */ /* 0x000ea4000c1e1b00 */
[----:B--2---:R0:W1:Y:S01]  /*1350*/  F2I.S64.F64.TRUNC R30, R4 ;  /* 0x00000004001e7311 */ /* 0x004062000030d900 */
[----:B------:R-:W-:Y:S05]  /*1360*/  BRA `(.L_x_20415) ;  /* 0x0000000800987947 */ /* 0x000fea0003800000 */
.L_x_20410:
        /* <DEDUP_REMOVED lines=13> */
.L_x_20424:
[----:B------:R-:W2:Y:S02]  /*1440*/  LDG.E.64 R4, desc[UR36][R4.64] ;  /* 0x0000002404047981 */ /* 0x000ea4000c1e1b00 */
[----:B--2---:R0:W1:Y:S01]  /*1450*/  F2I.S64.F64.TRUNC R30, R4 ;  /* 0x00000004001e7311 */ /* 0x004062000030d900 */
[----:B------:R-:W-:Y:S05]  /*1460*/  BRA `(.L_x_20415) ;  /* 0x0000000800587947 */ /* 0x000fea0003800000 */
.L_x_20423:
        /* <DEDUP_REMOVED lines=26> */
.L_x_20426:
        /* <DEDUP_REMOVED lines=14> */
.L_x_20425:
[----:B------:R-:W2:Y:S02]  /*16f0*/  LDG.E.U16 R30, desc[UR36][R4.64] ;  /* 0x00000024041e7981 */ /* 0x000ea4000c1e1500 */
[----:B--2---:R-:W-:-:S06]  /*1700*/  IMAD.U32 R30, R30, 0x10000, RZ ;  /* 0x000100001e1e7824 */ /* 0x004fcc00078e00ff */
[----:B------:R-:W0:Y:S01]  /*1710*/  F2I.S64.TRUNC R30, R30 ;  /* 0x0000001e001e7311 */ /* 0x000e22000020d900 */
[----:B------:R-:W-:Y:S05]  /*1720*/  BRA `(.L_x_20415) ;  /* 0x0000000400a87947 */ /* 0x000fea0003800000 */
.L_x_20422:
        /* <DEDUP_REMOVED lines=11> */
.L_x_20429:
        /* <DEDUP_REMOVED lines=21> */
.L_x_20433:
[----:B------:R-:W-:Y:S05]  /*1930*/  BSYNC.RECONVERGENT B1 ;  /* 0x0000000000017941 */ /* 0x000fea0003800200 */
.L_x_20432:
[----:B------:R-:W-:Y:S01]  /*1940*/  IMAD.SHL.U32 R0, R0, 0x100000, RZ ;  /* 0x0010000000007824 */ /* 0x000fe200078e00ff */
[----:B------:R-:W-:-:S04]  /*1950*/  LEA R3, R3, 0x3b800000, 0x17 ;  /* 0x3b80000003037811 */ /* 0x000fc800078eb8ff */
[----:B------:R-:W-:-:S07]  /*1960*/  LOP3.LUT R30, R3, R0, R7, 0xfe, !PT ;  /* 0x00000000031e7212 */ /* 0x000fce00078efe07 */
.L_x_20431:
[----:B------:R-:W-:Y:S05]  /*1970*/  BSYNC.RECONVERGENT B0 ;  /* 0x0000000000007941 */ /* 0x000fea0003800200 */
.L_x_20430:
[----:B------:R-:W0:Y:S01]  /*1980*/  F2I.S64.TRUNC R30, R30 ;  /* 0x0000001e001e7311 */ /* 0x000e22000020d900 */
[----:B------:R-:W-:Y:S05]  /*1990*/  BRA `(.L_x_20415) ;  /* 0x00000004000c7947 */ /* 0x000fea0003800000 */
.L_x_20428:
        /* <DEDUP_REMOVED lines=21> */
.L_x_20437:
[----:B------:R-:W-:Y:S05]  /*1af0*/  BSYNC.RECONVERGENT B1 ;  /* 0x0000000000017941 */ /* 0x000fea0003800200 */
.L_x_20436:
[----:B------:R-:W-:Y:S01]  /*1b00*/  IMAD.SHL.U32 R0, R0, 0x200000, RZ ;  /* 0x0020000000007824 */ /* 0x000fe200078e00ff */
[----:B------:R-:W-:-:S04]  /*1b10*/  LEA R3, R3, 0x37800000, 0x17 ;  /* 0x3780000003037811 */ /* 0x000fc800078eb8ff */
[----:B------:R-:W-:-:S07]  /*1b20*/  LOP3.LUT R30, R3, R0, R7, 0xfe, !PT ;  /* 0x00000000031e7212 */ /* 0x000fce00078efe07 */
.L_x_20435:
[----:B------:R-:W-:Y:S05]  /*1b30*/  BSYNC.RECONVERGENT B0 ;  /* 0x0000000000007941 */ /* 0x000fea0003800200 */
.L_x_20434:
[----:B------:R-:W0:Y:S01]  /*1b40*/  F2I.S64.TRUNC R30, R30 ;  /* 0x0000001e001e7311 */ /* 0x000e22000020d900 */
[----:B------:R-:W-:Y:S05]  /*1b50*/  BRA `(.L_x_20415) ;  /* 0x00000000009c7947 */ /* 0x000fea0003800000 */
.L_x_20427:
[----:B------:R-:W-:-:S09]  /*1b60*/  UISETP.NE.AND UP0, UPT, UR4, 0x1c, UPT ;  /* 0x0000001c0400788c */ /* 0x000fd2000bf05270 */
[----:B------:R-:W-:Y:S05]  /*1b70*/  BRA.U !UP0, `(.L_x_20438) ;  /* 0x00000001088c7547 */ /* 0x000fea000b800000 */
[----:B------:R-:W-:-:S09]  /*1b80*/  UISETP.NE.AND UP0, UPT, UR4, 0x1d, UPT ;  /* 0x0000001d0400788c */ /* 0x000fd2000bf05270 */
[----:B------:R-:W-:Y:S05]  /*1b90*/  BRA.U !UP0, `(.L_x_20439) ;  /* 0x00000001087c7547 */ /* 0x000fea000b800000 */
[----:B------:R-:W-:-:S09]  /*1ba0*/  UISETP.NE.AND UP0, UPT, UR4, 0x2c, UPT ;  /* 0x0000002c0400788c */ /* 0x000fd2000bf05270 */
[----:B------:R-:W-:Y:S05]  /*1bb0*/  BRA.U !UP0, `(.L_x_20440) ;  /* 0x0000000108487547 */ /* 0x000fea000b800000 */
.L_x_20414:
        /* <DEDUP_REMOVED lines=16> */
.L_x_20441:
[----:B------:R-:W-:Y:S01]  /*1cc0*/  CS2R R30, SRZ ;  /* 0x00000000001e7805 */ /* 0x000fe2000001ff00 */
[----:B------:R-:W-:Y:S06]  /*1cd0*/  BRA `(.L_x_20415) ;  /* 0x00000000003c7947 */ /* 0x000fec0003800000 */
.L_x_20440:
        /* <DEDUP_REMOVED lines=8> */
.L_x_20443:
[----:B------:R-:W-:Y:S05]  /*1d60*/  BSYNC.RECONVERGENT B0 ;  /* 0x0000000000007941 */ /* 0x000fea0003800200 */
.L_x_20442:
[----:B------:R-:W0:Y:S01]  /*1d70*/  F2I.S64.TRUNC R30, R30 ;  /* 0x0000001e001e7311 */ /* 0x000e22000020d900 */
[----:B------:R-:W-:Y:S05]  /*1d80*/  BRA `(.L_x_20415) ;  /* 0x0000000000107947 */ /* 0x000fea0003800000 */
.L_x_20439:
[----:B------:R0:W5:Y:S01]  /*1d90*/  LDG.E.64 R30, desc[UR36][R4.64] ;  /* 0x00000024041e7981 */ /* 0x000162000c1e1b00 */
[----:B------:R-:W-:Y:S05]  /*1da0*/  BRA `(.L_x_20415) ;  /* 0x0000000000087947 */ /* 0x000fea0003800000 */
.L_x_20438:
[----:B------:R0:W5:Y:S01]  /*1db0*/  LDG.E R30, desc[UR36][R4.64] ;  /* 0x00000024041e7981 */ /* 0x000162000c1e1900 */
[----:B------:R-:W-:-:S07]  /*1dc0*/  IMAD.MOV.U32 R31, RZ, RZ, RZ ;  /* 0x000000ffff1f7224 */ /* 0x000fce00078e00ff */
.L_x_20415:
[----:B------:R-:W-:-:S07]  /*1dd0*/  VIADD R35, R33, 0x80 ;  /* 0x0000008021237836 */ /* 0x000fce0000000000 */
.L_x_20375:
[----:B------:R-:W-:Y:S05]  /*1de0*/  BSYNC.RECONVERGENT B6 ;  /* 0x0000000000067941 */ /* 0x000fea0003800200 */
.L_x_20374:
[----:B------:R-:W-:Y:S01]  /*1df0*/  ISETP.GE.AND P0, PT, R35, R32, PT ;  /* 0x000000202300720c */ /* 0x000fe20003f06270 */
[----:B------:R-:W-:Y:S01]  /*1e00*/  BSSY.RECONVERGENT B6, `(.L_x_20444) ;  /* 0x00001d4000067945 */ /* 0x000fe20003800200 */
[----:B------:R-:W-:Y:S02]  /*1e10*/  CS2R R28, SRZ ;  /* 0x00000000001c7805 */ /* 0x000fe4000001ff00 */
[----:B------:R-:W-:-:S09]  /*1e20*/  CS2R R26, SRZ ;  /* 0x00000000001a7805 */ /* 0x000fd2000001ff00 */
        /* <DEDUP_REMOVED lines=21> */
.L_x_20449:
[----:B------:R0:W5:Y:S01]  /*1f80*/  LDG.E.U8 R28, desc[UR36][R4.64] ;  /* 0x00000024041c7981 */ /* 0x000162000c1e1100 */
[----:B------:R-:W-:Y:S01]  /*1f90*/  IMAD.MOV.U32 R29, RZ, RZ, RZ ;  /* 0x000000ffff1d7224 */ /* 0x000fe200078e00ff */
[----:B------:R-:W-:Y:S06]  /*1fa0*/  BRA `(.L_x_20451) ;  /* 0x0000000c00447947 */ /* 0x000fec0003800000 */
.L_x_20448:
        /* <DEDUP_REMOVED lines=8> */
.L_x_20453:
[----:B------:R-:W2:Y:S02]  /*2030*/  LDG.E R28, desc[UR36][R4.64] ;  /* 0x00000024041c7981 */ /* 0x000ea4000c1e1900 */
[----:B--2---:R-:W-:Y:S01]  /*2040*/  SHF.R.S32.HI R29, RZ, 0x1f, R28 ;  /* 0x0000001fff1d7819 */ /* 0x004fe2000001141c */
[----:B------:R-:W-:Y:S06]  /*2050*/  BRA `(.L_x_20451) ;  /* 0x0000000c00187947 */ /* 0x000fec0003800000 */
.L_x_20452:
[----:B------:R-:W2:Y:S02]  /*2060*/  LDG.E.S16 R28, desc[UR36][R4.64] ;  /* 0x00000024041c7981 */ /* 0x000ea4000c1e1700 */
[----:B--2---:R-:W-:Y:S01]  /*2070*/  SHF.R.S32.HI R29, RZ, 0x1f, R28 ;  /* 0x0000001fff1d7819 */ /* 0x004fe2000001141c */
[----:B------:R-:W-:Y:S06]  /*2080*/  BRA `(.L_x_20451) ;  /* 0x0000000c000c7947 */ /* 0x000fec0003800000 */
.L_x_20447:
        /* <DEDUP_REMOVED lines=9> */
.L_x_20455:
[----:B------:R-:W2:Y:S02]  /*2120*/  LDG.E.U16 R4, desc[UR36][R4.64] ;  /* 0x0000002404047981 */ /* 0x000ea4000c1e1500 */
[----:B--2---:R-:W-:-:S06]  /*2130*/  HADD2.F32 R28, -RZ, R4.H0_H0 ;  /* 0x20000004ff1c7230 */ /* 0x004fcc0000004100 */
[----:B------:R-:W0:Y:S01]  /*2140*/  F2I.S64.TRUNC R28, R28 ;  /* 0x0000001c001c7311 */ /* 0x000e22000020d900 */
[----:B------:R-:W-:Y:S05]  /*2150*/  BRA `(.L_x_20451) ;  /* 0x0000000800d87947 */ /* 0x000fea0003800000 */
.L_x_20454:
        /* <DEDUP_REMOVED lines=9> */
.L_x_20457:
[----:B------:R-:W2:Y:S02]  /*21f0*/  LDG.E.U16 R4, desc[UR36][R4.64] ;  /* 0x0000002404047981 */ /* 0x000ea4000c1e1500 */
[----:B--2---:R-:W-:-:S06]  /*2200*/  HADD2.F32 R28, -RZ, R4.H0_H0 ;  /* 0x20000004ff1c7230 */ /* 0x004fcc0000004100 */
[----:B------:R-:W0:Y:S01]  /*2210*/  F2I.S64.TRUNC R28, R28 ;  /* 0x0000001c001c7311 */ /* 0x000e22000020d900 */
[----:B------:R-:W-:Y:S05]  /*2220*/  BRA `(.L_x_20451) ;  /* 0x0000000800a47947 */ /* 0x000fea0003800000 */
.L_x_20456:
[----:B------:R-:W2:Y:S02]  /*2230*/  LDG.E.64 R4, desc[UR36][R4.64] ;  /* 0x0000002404047981 */ /* 0x000ea4000c1e1b00 */
[----:B--2---:R0:W1:Y:S01]  /*2240*/  F2I.S64.F64.TRUNC R28, R4 ;  /* 0x00000004001c7311 */ /* 0x004062000030d900 */
[----:B------:R-:W-:Y:S05]  /*2250*/  BRA `(.L_x_20451) ;  /* 0x0000000800987947 */ /* 0x000fea0003800000 */
.L_x_20446:
        /* <DEDUP_REMOVED lines=13> */
.L_x_20460:
[----:B------:R-:W2:Y:S02]  /*2330*/  LDG.E.64 R4, desc[UR36][R4.64] ;  /* 0x0000002404047981 */ /* 0x000ea4000c1e1b00 */
[----:B--2---:R0:W1:Y:S01]  /*2340*/  F2I.S64.F64.TRUNC R28, R4 ;  /* 0x00000004001c7311 */ /* 0x004062000030d900 */
[----:B------:R-:W-:Y:S05]  /*2350*/  BRA `(.L_x_20451) ;  /* 0x0000000800587947 */ /* 0x000fea0003800000 */
.L_x_20459:
        /* <DEDUP_REMOVED lines=26> */
.L_x_20462:
        /* <DEDUP_REMOVED lines=14> */
.L_x_20461:
[----:B------:R-:W2:Y:S02]  /*25e0*/  LDG.E.U16 R28, desc[UR36][R4.64] ;  /* 0x00000024041c7981 */ /* 0x000ea4000c1e1500 */
[----:B--2---:R-:W-:-:S06]  /*25f0*/  IMAD.U32 R28, R28, 0x10000, RZ ;  /* 0x000100001c1c7824 */ /* 0x004fcc00078e00ff */
[----:B------:R-:W2:Y:S01]  /*2600*/  F2I.S64.TRUNC R28, R28 ;  /* 0x0000001c001c7311 */ /* 0x000ea2000020d900 */
[----:B------:R-:W-:Y:S05]  /*2610*/  BRA `(.L_x_20451) ;  /* 0x0000000400a87947 */ /* 0x000fea0003800000 */
.L_x_20458:
        /* <DEDUP_REMOVED lines=11> */
.L_x_20465:
        /* <DEDUP_REMOVED lines=21> */
.L_x_20469:
[----:B------:R-:W-:Y:S05]  /*2820*/  BSYNC.RECONVERGENT B1 ;  /* 0x0000000000017941 */ /* 0x000fea0003800200 */
.L_x_20468:
[----:B------:R-:W-:Y:S01]  /*2830*/  IMAD.SHL.U32 R0, R0, 0x100000, RZ ;  /* 0x0010000000007824 */ /* 0x000fe200078e00ff */
[----:B------:R-:W-:-:S04]  /*2840*/  LEA R3, R3, 0x3b800000, 0x17 ;  /* 0x3b80000003037811 */ /* 0x000fc800078eb8ff */
[----:B------:R-:W-:-:S07]  /*2850*/  LOP3.LUT R28, R3, R0, R7, 0xfe, !PT ;  /* 0x00000000031c7212 */ /* 0x000fce00078efe07 */
.L_x_20467:
[----:B------:R-:W-:Y:S05]  /*2860*/  BSYNC.RECONVERGENT B0 ;  /* 0x0000000000007941 */ /* 0x000fea0003800200 */
.L_x_20466:
[----:B------:R-:W0:Y:S01]  /*2870*/  F2I.S64.TRUNC R28, R28 ;  /* 0x0000001c001c7311 */ /* 0x000e22000020d900 */
[----:B------:R-:W-:Y:S05]  /*2880*/  BRA `(.L_x_20451) ;  /* 0x00000004000c7947 */ /* 0x000fea0003800000 */
.L_x_20464:
        /* <DEDUP_REMOVED lines=21> */
.L_x_20473:
[----:B------:R-:W-:Y:S05]  /*29e0*/  BSYNC.RECONVERGENT B1 ;  /* 0x0000000000017941 */ /* 0x000fea0003800200 */
.L_x_20472:
[----:B------:R-:W-:Y:S01]  /*29f0*/  IMAD.SHL.U32 R0, R0, 0x200000, RZ ;  /* 0x0020000000007824 */ /* 0x000fe200078e00ff */
[----:B------:R-:W-:-:S04]  /*2a00*/  LEA R3, R3, 0x37800000, 0x17 ;  /* 0x3780000003037811 */ /* 0x000fc800078eb8ff */
[----:B------:R-:W-:-:S07]  /*2a10*/  LOP3.LUT R28, R3, R0, R7, 0xfe, !PT ;  /* 0x00000000031c7212 */ /* 0x000fce00078efe07 */
.L_x_20471:
[----:B------:R-:W-:Y:S05]  /*2a20*/  BSYNC.RECONVERGENT B0 ;  /* 0x0000000000007941 */ /* 0x000fea0003800200 */
.L_x_20470:
[----:B------:R-:W0:Y:S01]  /*2a30*/  F2I.S64.TRUNC R28, R28 ;  /* 0x0000001c001c7311 */ /* 0x000e22000020d900 */
[----:B------:R-:W-:Y:S05]  /*2a40*/  BRA `(.L_x_20451) ;  /* 0x00000000009c7947 */ /* 0x000fea0003800000 */
.L_x_20463:
        /* <DEDUP_REMOVED lines=14> */
.L_x_20477:
[----:B------:R-:W-:Y:S05]  /*2b30*/  BSYNC.RECONVERGENT B0 ;  /* 0x0000000000007941 */ /* 0x000fea0003800200 */
.L_x_20476:
[----:B------:R-:W0:Y:S01]  /*2b40*/  F2I.S64.TRUNC R28, R28 ;  /* 0x0000001c001c7311 */ /* 0x000e22000020d900 */
[----:B------:R-:W-:Y:S05]  /*2b50*/  BRA `(.L_x_20451) ;  /* 0x0000000000587947 */ /* 0x000fea0003800000 */
.L_x_20450:
        /* <DEDUP_REMOVED lines=16> */
.L_x_20478:
[----:B------:R-:W-:Y:S01]  /*2c60*/  CS2R R28, SRZ ;  /* 0x00000000001c7805 */ /* 0x000fe2000001ff00 */
[----:B------:R-:W-:Y:S06]  /*2c70*/  BRA `(.L_x_20451) ;  /* 0x0000000000107947 */ /* 0x000fec0003800000 */
.L_x_20475:
[----:B------:R0:W5:Y:S01]  /*2c80*/  LDG.E.64 R28, desc[UR36][R4.64] ;  /* 0x00000024041c7981 */ /* 0x000162000c1e1b00 */
[----:B------:R-:W-:Y:S05]  /*2c90*/  BRA `(.L_x_20451) ;  /* 0x0000000000087947 */ /* 0x000fea0003800000 */
.L_x_20474:
[----:B------:R0:W5:Y:S01]  /*2ca0*/  LDG.E R28, desc[UR36][R4.64] ;  /* 0x00000024041c7981 */ /* 0x000162000c1e1900 */
[----:B------:R-:W-:-:S07]  /*2cb0*/  IMAD.MOV.U32 R29, RZ, RZ, RZ ;  /* 0x000000ffff1d7224 */ /* 0x000fce00078e00ff */
.L_x_20451:
        /* <DEDUP_REMOVED lines=17> */
[----:B---3--:R-:W-:Y:S01]  /*2dd0*/  SHF.R.S32.HI R27, RZ, 0x1f, R26 ;  /* 0x0000001fff1b7819 */ /* 0x008fe2000001141a */
[----:B------:R-:W-:Y:S06]  /*2de0*/  BRA `(.L_x_20484) ;  /* 0x0000000c00507947 */ /* 0x000fec0003800000 */
.L_x_20482:
[----:B------:R0:W5:Y:S01]  /*2df0*/  LDG.E.U8 R26, desc[UR36][R4.64] ;  /* 0x00000024041a7981 */ /* 0x000162000c1e1100 */
[----:B------:R-:W-:Y:S01]  /*2e00*/  IMAD.MOV.U32 R27, RZ, RZ, RZ ;  /* 0x000000ffff1b7224 */ /* 0x000fe200078e00ff */
[----:B------:R-:W-:Y:S06]  /*2e10*/  BRA `(.L_x_20484) ;  /* 0x0000000c00447947 */ /* 0x000fec0003800000 */
.L_x_20481:
        /* <DEDUP_REMOVED lines=8> */
.L_x_20486:
[----:B------:R-:W3:Y:S02]  /*2ea0*/  LDG.E R26, desc[UR36][R4.64] ;  /* 0x00000024041a7981 */ /* 0x000ee4000c1e1900 */
[----:B---3--:R-:W-:Y:S01]  /*2eb0*/  SHF.R.S32.HI R27, RZ, 0x1f, R26 ;  /* 0x0000001fff1b7819 */ /* 0x008fe2000001141a */
[----:B------:R-:W-:Y:S06]  /*2ec0*/  BRA `(.L_x_20484) ;  /* 0x0000000c00187947 */ /* 0x000fec0003800000 */
.L_x_20485:
[----:B------:R-:W3:Y:S02]  /*2ed0*/  LDG.E.S16 R26, desc[UR36][R4.64] ;  /* 0x00000024041a7981 */ /* 0x000ee4000c1e1700 */
[----:B---3--:R-:W-:Y:S01]  /*2ee0*/  SHF.R.S32.HI R27, RZ, 0x1f, R26 ;  /* 0x0000001fff1b7819 */ /* 0x008fe2000001141a */
[----:B------:R-:W-:Y:S06]  /*2ef0*/  BRA `(.L_x_20484) ;  /* 0x0000000c000c7947 */ /* 0x000fec0003800000 */
.L_x_20480:
[----:B------:R-:W-:-:S09]  /*2f00*/  UISETP.GT.AND UP0, UPT, UR4, 0x6, UPT ;  /* 0x000000060400788c */ /* 0x000fd2000bf04270 */
[----:B------:R-:W-:Y:S05]  /*2f10*/  BRA.U UP0, `(.L_x_20487) ;  /* 0x00000001002c7547 */ /* 0x000fea000b800000 */
[----:B------:R-:W-:-:S09]  /*2f20*/  UISETP.NE.AND UP0, UPT, UR4, 0x5, UPT ;  /* 0x000000050400788c */ /* 0x000fd2000bf05270 */
[----:B------:R-:W-:Y:S05]  /*2f30*/  BRA.U !UP0, `(.L_x_20488) ;  /* 0x0000000108147547 */ /* 0x000fea000b800000 */
[----:B------:R-:W-:-:S09]  /*2f40*/  UISETP.NE.AND UP0, UPT, UR4, 0x6, UPT ;  /* 0x000000060400788c */ /* 0x000fd2000bf05270 */
[----:B------:R-:W-:Y:S05]  /*2f50*/  BRA.U UP0, `(.L_x_20483) ;  /* 0x00000009009c7547 */ /* 0x000fea000b800000 */
[----:B------:R-:W3:Y:S02]  /*2f60*/  LDG.E R4, desc[UR36][R4.64] ;  /* 0x0000002404047981 */ /* 0x000ee4000c1e1900 */
[----:B---3--:R0:W3:Y:S01]  /*2f70*/  F2I.S64.TRUNC R26, R4 ;  /* 0x00000004001a7311 */ /* 0x0080e2000020d900 */
[----:B------:R-:W-:Y:S05]  /*2f80*/  BRA `(.L_x_20484) ;  /* 0x0000000800e87947 */ /* 0x000fea0003800000 */
.L_x_20488:
[----:B------:R-:W3:Y:S02]  /*2f90*/  LDG.E.U16 R4, desc[UR36][R4.64] ;  /* 0x0000002404047981 */ /* 0x000ee4000c1e1500 */
[----:B---3--:R-:W-:-:S06]  /*2fa0*/  HADD2.F32 R26, -RZ, R4.H0_H0 ;  /* 0x20000004ff1a7230 */ /* 0x008fcc0000004100 */
[----:B------:R-:W0:Y:S01]  /*2fb0*/  F2I.S64.TRUNC R26, R26 ;  /* 0x0000001a001a7311 */ /* 0x000e22000020d900 */
[----:B------:R-:W-:Y:S05]  /*2fc0*/  BRA `(.L_x_20484) ;  /* 0x0000000800d87947 */ /* 0x000fea0003800000 */
.L_x_20487:
[----:B------:R-:W-:-:S09]  /*2fd0*/  UISETP.NE.AND UP0, UPT, UR4, 0x7, UPT ;  /* 0x000000070400788c */ /* 0x000fd2000bf05270 */
[----:B------:R-:W-:Y:S05]  /*2fe0*/  BRA.U !UP0, `(.L_x_20489) ;  /* 0x00000001082c7547 */ /* 0x000fea000b800000 */
[----:B------:R-:W-:-:S09]  /*2ff0*/  UISETP.NE.AND UP0, UPT, UR4, 0x8, UPT ;  /* 0x000000080400788c */ /* 0x000fd2000bf05270 */
[----:B------:R-:W-:Y:S05]  /*3000*/  BRA.U !UP0, `(.L_x_20490) ;  /* 0x0000000108147547 */ /* 0x000fea000b800000 */
[----:B------:R-:W-:-:S09]  /*3010*/  UISETP.NE.AND UP0, UPT, UR4, 0x9, UPT ;  /* 0x000000090400788c */ /* 0x000fd2000bf05270 */
[----:B------:R-:W-:Y:S05]  /*3020*/  BRA.U UP0, `(.L_x_20483) ;  /* 0x0000000900687547 */ /* 0x000fea000b800000 */
[----:B------:R-:W3:Y:S02]  /*3030*/  LDG.E R4, desc[UR36][R4.64] ;  /* 0x0000002404047981 */ /* 0x000ee4000c1e1900 */
[----:B---3--:R0:W3:Y:S01]  /*3040*/  F2I.S64.TRUNC R26, R4 ;  /* 0x00000004001a7311 */ /* 0x0080e2000020d900 */
[----:B------:R-:W-:Y:S05]  /*3050*/  BRA `(.L_x_20484) ;  /* 0x0000000800b47947 */ /* 0x000fea0003800000 */
.L_x_20490:
[----:B------:R-:W3:Y:S02]  /*3060*/  LDG.E.U16 R4, desc[UR36][R4.64] ;  /* 0x0000002404047981 */ /* 0x000ee4000c1e1500 */
[----:B---3--:R-:W-:-:S06]  /*3070*/  HADD2.F32 R26, -RZ, R4.H0_H0 ;  /* 0x20000004ff1a7230 */ /* 0x008fcc0000004100 */
[----:B------:R-:W0:Y:S01]  /*3080*/  F2I.S64.TRUNC R26, R26 ;  /* 0x0000001a001a7311 */ /* 0x000e22000020d900 */
[----:B------:R-:W-:Y:S05]  /*3090*/  BRA `(.L_x_20484) ;  /* 0x0000000800a47947 */ /* 0x000fea0003800000 */
.L_x_20489:
[----:B------:R-:W3:Y:S02]  /*30a0*/  LDG.E.64 R4, desc[UR36][R4.64] ;  /* 0x0000002404047981 */ /* 0x000ee4000c1e1b00 */
[----:B---3--:R0:W3:Y:S01]  /*30b0*/  F2I.S64.F64.TRUNC R26, R4 ;  /* 0x00000004001a7311 */ /* 0x0080e2000030d900 */
[----:B------:R-:W-:Y:S05]  /*30c0*/  BRA `(.L_x_20484) ;  /* 0x0000000800987947 */ /* 0x000fea0003800000 */
.L_x_20479:
        /* <DEDUP_REMOVED lines=11> */
[----:B------:R-:W-:Y:S01]  /*3180*/  SEL R26, RZ, 0x1, !P0 ;  /* 0x00000001ff1a7807 */ /* 0x000fe20004000000 */
[----:B------:R-:W-:Y:S08]  /*3190*/  BRA `(.L_x_20484) ;  /* 0x0000000800647947 */ /* 0x000ff00003800000 */
.L_x_20493:
[----:B------:R-:W3:Y:S02]  /*31a0*/  LDG.E.64 R4, desc[UR36][R4.64] ;  /* 0x0000002404047981 */ /* 0x000ee4000c1e1b00 */
[----:B---3--:R0:W3:Y:S01]  /*31b0*/  F2I.S64.F64.TRUNC R26, R4 ;  /* 0x00000004001a7311 */ /* 0x0080e2000030d900 */
[----:B------:R-:W-:Y:S05]  /*31c0*/  BRA `(.L_x_20484) ;  /* 0x0000000800587947 */ /* 0x000fea0003800000 */
.L_x_20492:
        /* <DEDUP_REMOVED lines=26> */
.L_x_20495:
        /* <DEDUP_REMOVED lines=12> */
[----:B------:R0:W3:Y:S01]  /*3430*/  F2I.S64.TRUNC R26, R0 ;  /* 0x00000000001a7311 */ /* 0x0000e2000020d900 */
[----:B------:R-:W-:Y:S05]  /*3440*/  BRA `(.L_x_20484) ;  /* 0x0000000400b87947 */ /* 0x000fea0003800000 */
.L_x_20494:
[----:B------:R-:W3:Y:S02]  /*3450*/  LDG.E.U16 R26, desc[UR36][R4.64] ;  /* 0x00000024041a7981 */ /* 0x000ee4000c1e1500 */
[----:B---3--:R-:W-:-:S06]  /*3460*/  IMAD.U32 R26, R26, 0x10000, RZ ;  /* 0x000100001a1a7824 */ /* 0x008fcc00078e00ff */
[----:B------:R-:W0:Y:S01]  /*3470*/  F2I.S64.TRUNC R26, R26 ;  /* 0x0000001a001a7311 */ /* 0x000e22000020d900 */
[----:B------:R-:W-:Y:S05]  /*3480*/  BRA `(.L_x_20484) ;  /* 0x0000000400a87947 */ /* 0x000fea0003800000 */
.L_x_20491:
        /* <DEDUP_REMOVED lines=11> */
.L_x_20498:
        /* <DEDUP_REMOVED lines=21> */
.L_x_20502:
[----:B------:R-:W-:Y:S05]  /*3690*/  BSYNC.RECONVERGENT B1 ;  /* 0x0000000000017941 */ /* 0x000fea0003800200 */
.L_x_20501:
[----:B------:R-:W-:Y:S01]  /*36a0*/  IMAD.SHL.U32 R0, R0, 0x100000, RZ ;  /* 0x0010000000007824 */ /* 0x000fe200078e00ff */
[----:B------:R-:W-:-:S04]  /*36b0*/  LEA R3, R3, 0x3b800000, 0x17 ;  /* 0x3b80000003037811 */ /* 0x000fc800078eb8ff */
[----:B------:R-:W-:-:S07]  /*36c0*/  LOP3.LUT R26, R3, R0, R7, 0xfe, !PT ;  /* 0x00000000031a7212 */ /* 0x000fce00078efe07 */
.L_x_20500:
[----:B------:R-:W-:Y:S05]  /*36d0*/  BSYNC.RECONVERGENT B0 ;  /* 0x0000000000007941 */ /* 0x000fea0003800200 */
.L_x_20499:
[----:B------:R-:W3:Y:S01]  /*36e0*/  F2I.S64.TRUNC R26, R26 ;  /* 0x0000001a001a7311 */ /* 0x000ee2000020d900 */
[----:B------:R-:W-:Y:S05]  /*36f0*/  BRA `(.L_x_20484) ;  /* 0x00000004000c7947 */ /* 0x000fea0003800000 */
.L_x_20497:
        /* <DEDUP_REMOVED lines=21> */
.L_x_20506:
[----:B------:R-:W-:Y:S05]  /*3850*/  BSYNC.RECONVERGENT B1 ;  /* 0x0000000000017941 */ /* 0x000fea0003800200 */
.L_x_20505:
[----:B------:R-:W-:Y:S01]  /*3860*/  IMAD.SHL.U32 R0, R0, 0x200000, RZ ;  /* 0x0020000000007824 */ /* 0x000fe200078e00ff */
[----:B------:R-:W-:-:S04]  /*3870*/  LEA R3, R3, 0x37800000, 0x17 ;  /* 0x3780000003037811 */ /* 0x000fc800078eb8ff */
[----:B------:R-:W-:-:S07]  /*3880*/  LOP3.LUT R26, R3, R0, R7, 0xfe, !PT ;  /* 0x00000000031a7212 */ /* 0x000fce00078efe07 */
.L_x_20504:
[----:B------:R-:W-:Y:S05]  /*3890*/  BSYNC.RECONVERGENT B0 ;  /* 0x0000000000007941 */ /* 0x000fea0003800200 */
.L_x_20503:
[----:B------:R-:W0:Y:S01]  /*38a0*/  F2I.S64.TRUNC R26, R26 ;  /* 0x0000001a001a7311 */ /* 0x000e22000020d900 */
[----:B------:R-:W-:Y:S05]  /*38b0*/  BRA `(.L_x_20484) ;  /* 0x00000000009c7947 */ /* 0x000fea0003800000 */
.L_x_20496:
        /* <DEDUP_REMOVED lines=12> */
[----:B------:R-:W-:Y:S02]  /*3980*/  @!P0 IMAD.MOV.U32 R26, RZ, RZ, 0x7f800001 ;  /* 0x7f800001ff1a8424 */ /* 0x000fe400078e00ff */
[----:B------:R-:W-:-:S07]  /*3990*/  @P0 IMAD.SHL.U32 R26, R4, 0x800000, RZ ;  /* 0x00800000041a0824 */ /* 0x000fce00078e00ff */
.L_x_20510:
[----:B------:R-:W-:Y:S05]  /*39a0*/  BSYNC.RECONVERGENT B0 ;  /* 0x0000000000007941 */ /* 0x000fea0003800200 */
.L_x_20509:
[----:B------:R-:W0:Y:S01]  /*39b0*/  F2I.S64.TRUNC R26, R26 ;  /* 0x0000001a001a7311 */ /* 0x000e22000020d900 */
[----:B------:R-:W-:Y:S05]  /*39c0*/  BRA `(.L_x_20484) ;  /* 0x0000000000587947 */ /* 0x000fea0003800000 */
.L_x_20483:
        /* <DEDUP_REMOVED lines=16> */
.L_x_20511:
[----:B------:R-:W-:Y:S01]  /*3ad0*/  CS2R R26, SRZ ;  /* 0x00000000001a7805 */ /* 0x000fe2000001ff00 */
[----:B------:R-:W-:Y:S06]  /*3ae0*/  BRA `(.L_x_20484) ;  /* 0x0000000000107947 */ /* 0x000fec0003800000 */
.L_x_20508:
[----:B------:R0:W5:Y:S01]  /*3af0*/  LDG.E.64 R26, desc[UR36][R4.64] ;  /* 0x00000024041a7981 */ /* 0x000162000c1e1b00 */
[----:B------:R-:W-:Y:S05]  /*3b00*/  BRA `(.L_x_20484) ;  /* 0x0000000000087947 */ /* 0x000fea0003800000 */
.L_x_20507:
[----:B------:R0:W5:Y:S01]  /*3b10*/  LDG.E R26, desc[UR36][R4.64] ;  /* 0x00000024041a7981 */ /* 0x000162000c1e1900 */
[----:B------:R-:W-:-:S07]  /*3b20*/  IMAD.MOV.U32 R27, RZ, RZ, RZ ;  /* 0x000000ffff1b7224 */ /* 0x000fce00078e00ff */
.L_x_20484:
[----:B------:R-:W-:-:S07]  /*3b30*/  VIADD R35, R35, 0x80 ;  /* 0x0000008023237836 */ /* 0x000fce0000000000 */
.L_x_20445:
[----:B------:R-:W-:Y:S05]  /*3b40*/  BSYNC.RECONVERGENT B6 ;  /* 0x0000000000067941 */ /* 0x000fea0003800200 */
.L_x_20444:
        /* <DEDUP_REMOVED lines=25> */
.L_x_20517:
[----:B------:R0:W5:Y:S01]  /*3ce0*/  LDG.E.U8 R24, desc[UR36][R4.64] ;  /* 0x0000002404187981 */ /* 0x000162000c1e1100 */
[----:B------:R-:W-:Y:S01]  /*3cf0*/  IMAD.MOV.U32 R25, RZ, RZ, RZ ;  /* 0x000000ffff197224 */ /* 0x000fe200078e00ff */
[----:B------:R-:W-:Y:S06]  /*3d00*/  BRA `(.L_x_20519) ;  /* 0x0000000c00447947 */ /* 0x000fec0003800000 */
.L_x_20516:
        /* <DEDUP_REMOVED lines=8> */
.L_x_20521:
[----:B------:R-:W2:Y:S02]  /*3d90*/  LDG.E R24, desc[UR36][R4.64] ;  /* 0x0000002404187981 */ /* 0x000ea4000c1e1900 */
[----:B--2---:R-:W-:Y:S01]  /*3da0*/  SHF.R.S32.HI R25, RZ, 0x1f, R24 ;  /* 0x0000001fff197819 */ /* 0x004fe20000011418 */
[----:B------:R-:W-:Y:S06]  /*3db0*/  BRA `(.L_x_20519) ;  /* 0x0000000c00187947 */ /* 0x000fec0003800000 */
.L_x_20520:
[----:B------:R-:W2:Y:S02]  /*3dc0*/  LDG.E.S16 R24, desc[UR36][R4.64] ;  /* 0x0000002404187981 */ /* 0x000ea4000c1e1700 */
[----:B--2---:R-:W-:Y:S01]  /*3dd0*/  SHF.R.S32.HI R25, RZ, 0x1f, R24 ;  /* 0x0000001fff197819 */ /* 0x004fe20000011418 */
[----:B------:R-:W-:Y:S06]  /*3de0*/  BRA `(.L_x_20519) ;  /* 0x0000000c000c7947 */ /* 0x000fec0003800000 */
.L_x_20515:
        /* <DEDUP_REMOVED lines=9> */
.L_x_20523:
[----:B------:R-:W2:Y:S02]  /*3e80*/  LDG.E.U16 R4, desc[UR36][R4.64] ;  /* 0x0000002404047981 */ /* 0x000ea4000c1e1500 */
[----:B--2---:R-:W-:-:S06]  /*3e90*/  HADD2.F32 R24, -RZ, R4.H0_H0 ;  /* 0x20000004ff187230 */ /* 0x004fcc0000004100 */
[----:B------:R-:W0:Y:S01]  /*3ea0*/  F2I.S64.TRUNC R24, R24 ;  /* 0x0000001800187311 */ /* 0x000e22000020d900 */
[----:B------:R-:W-:Y:S05]  /*3eb0*/  BRA `(.L_x_20519) ;  /* 0x0000000800d87947 */ /* 0x000fea0003800000 */
.L_x_20522:
        /* <DEDUP_REMOVED lines=9> */
.L_x_20525:
[----:B------:R-:W2:Y:S02]  /*3f50*/  LDG.E.U16 R4, desc[UR36][R4.64] ;  /* 0x0000002404047981 */ /* 0x000ea4000c1e1500 */
[----:B--2---:R-:W-:-:S06]  /*3f60*/  HADD2.F32 R24, -RZ, R4.H0_H0 ;  /* 0x20000004ff187230 */ /* 0x004fcc0000004100 */
[----:B------:R-:W0:Y:S01]  /*3f70*/  F2I.S64.TRUNC R24, R24 ;  /* 0x0000001800187311 */ /* 0x000e22000020d900 */
[----:B------:R-:W-:Y:S05]  /*3f80*/  BRA `(.L_x_20519) ;  /* 0x0000000800a47947 */ /* 0x000fea0003800000 */
.L_x_20524:
[----:B------:R-:W2:Y:S02]  /*3f90*/  LDG.E.64 R4, desc[UR36][R4.64] ;  /* 0x0000002404047981 */ /* 0x000ea4000c1e1b00 */
[----:B--2---:R0:W1:Y:S01]  /*3fa0*/  F2I.S64.F64.TRUNC R24, R4 ;  /* 0x0000000400187311 */ /* 0x004062000030d900 */
[----:B------:R-:W-:Y:S05]  /*3fb0*/  BRA `(.L_x_20519) ;  /* 0x0000000800987947 */ /* 0x000fea0003800000 */
.L_x_20514:
        /* <DEDUP_REMOVED lines=13> */
.L_x_20528:
[----:B------:R-:W2:Y:S02]  /*4090*/  LDG.E.64 R4, desc[UR36][R4.64] ;  /* 0x0000002404047981 */ /* 0x000ea4000c1e1b00 */
[----:B--2---:R0:W1:Y:S01]  /*40a0*/  F2I.S64.F64.TRUNC R24, R4 ;  /* 0x0000000400187311 */ /* 0x004062000030d900 */
[----:B------:R-:W-:Y:S05]  /*40b0*/  BRA `(.L_x_20519) ;  /* 0x0000000800587947 */ /* 0x000fea0003800000 */
.L_x_20527:
        /* <DEDUP_REMOVED lines=26> */
.L_x_20530:
        /* <DEDUP_REMOVED lines=14> */
.L_x_20529:
[----:B------:R-:W2:Y:S02]  /*4340*/  LDG.E.U16 R24, desc[UR36][R4.64] ;  /* 0x0000002404187981 */ /* 0x000ea4000c1e1500 */
[----:B--2---:R-:W-:-:S06]  /*4350*/  IMAD.U32 R24, R24, 0x10000, RZ ;  /* 0x0001000018187824 */ /* 0x004fcc00078e00ff */
[----:B------:R-:W2:Y:S01]  /*4360*/  F2I.S64.TRUNC R24, R24 ;  /* 0x0000001800187311 */ /* 0x000ea2000020d900 */
[----:B------:R-:W-:Y:S05]  /*4370*/  BRA `(.L_x_20519) ;  /* 0x0000000400a87947 */ /* 0x000fea0003800000 */
.L_x_20526:
        /* <DEDUP_REMOVED lines=11> */
.L_x_20533:
        /* <DEDUP_REMOVED lines=21> */
.L_x_20537:
[----:B------:R-:W-:Y:S05]  /*4580*/  BSYNC.RECONVERGENT B1 ;  /* 0x0000000000017941 */ /* 0x000fea0003800200 */
.L_x_20536:
[----:B------:R-:W-:Y:S01]  /*4590*/  IMAD.SHL.U32 R0, R0, 0x100000, RZ ;  /* 0x0010000000007824 */ /* 0x000fe200078e00ff */
[----:B------:R-:W-:-:S04]  /*45a0*/  LEA R3, R3, 0x3b800000, 0x17 ;  /* 0x3b80000003037811 */ /* 0x000fc800078eb8ff */
[----:B------:R-:W-:-:S07]  /*45b0*/  LOP3.LUT R24, R3, R0, R7, 0xfe, !PT ;  /* 0x0000000003187212 */ /* 0x000fce00078efe07 */
.L_x_20535:
[----:B------:R-:W-:Y:S05]  /*45c0*/  BSYNC.RECONVERGENT B0 ;  /* 0x0000000000007941 */ /* 0x000fea0003800200 */
.L_x_20534:
[----:B------:R-:W0:Y:S01]  /*45d0*/  F2I.S64.TRUNC R24, R24 ;  /* 0x0000001800187311 */ /* 0x000e22000020d900 */
[----:B------:R-:W-:Y:S05]  /*45e0*/  BRA `(.L_x_20519) ;  /* 0x00000004000c7947 */ /* 0x000fea0003800000 */
.L_x_20532:
        /* <DEDUP_REMOVED lines=21> */
.L_x_20541:
[----:B------:R-:W-:Y:S05]  /*4740*/  BSYNC.RECONVERGENT B1 ;  /* 0x0000000000017941 */ /* 0x000fea0003800200 */
.L_x_20540:
[----:B------:R-:W-:Y:S01]  /*4750*/  IMAD.SHL.U32 R0, R0, 0x200000, RZ ;  /* 0x0020000000007824 */ /* 0x000fe200078e00ff */
[----:B------:R-:W-:-:S04]  /*4760*/  LEA R3, R3, 0x37800000, 0x17 ;  /* 0x3780000003037811 */ /* 0x000fc800078eb8ff */
[----:B------:R-:W-:-:S07]  /*4770*/  LOP3.LUT R24, R3, R0, R7, 0xfe, !PT ;  /* 0x0000000003187212 */ /* 0x000fce00078efe07 */
.L_x_20539:
[----:B------:R-:W-:Y:S05]  /*4780*/  BSYNC.RECONVERGENT B0 ;  /* 0x0000000000007941 */ /* 0x000fea0003800200 */
.L_x_20538:
[----:B------:R-:W0:Y:S01]  /*4790*/  F2I.S64.TRUNC R24, R24 ;  /* 0x0000001800187311 */ /* 0x000e22000020d900 */
[----:B------:R-:W-:Y:S05]  /*47a0*/  BRA `(.L_x_20519) ;  /* 0x00000000009c7947 */ /* 0x000fea0003800000 */
.L_x_20531:
        /* <DEDUP_REMOVED lines=14> */
.L_x_20545:
[----:B------:R-:W-:Y:S05]  /*4890*/  BSYNC.RECONVERGENT B0 ;  /* 0x0000000000007941 */ /* 0x000fea0003800200 */
.L_x_20544:
[----:B------:R-:W0:Y:S01]  /*48a0*/  F2I.S64.TRUNC R24, R24 ;  /* 0x0000001800187311 */ /* 0x000e22000020d900 */
[----:B------:R-:W-:Y:S05]  /*48b0*/  BRA `(.L_x_20519) ;  /* 0x0000000000587947 */ /* 0x000fea0003800000 */
.L_x_20518:
        /* <DEDUP_REMOVED lines=16> */
.L_x_20546:
[----:B------:R-:W-:Y:S01]  /*49c0*/  CS2R R24, SRZ ;  /* 0x0000000000187805 */ /* 0x000fe2000001ff00 */
[----:B------:R-:W-:Y:S06]  /*49d0*/  BRA `(.L_x_20519) ;  /* 0x0000000000107947 */ /* 0x000fec0003800000 */
.L_x_20543:
[----:B------:R0:W5:Y:S01]  /*49e0*/  LDG.E.64 R24, desc[UR36][R4.64] ;  /* 0x0000002404187981 */ /* 0x000162000c1e1b00 */
[----:B------:R-:W-:Y:S05]  /*49f0*/  BRA `(.L_x_20519) ;  /* 0x0000000000087947 */ /* 0x000fea0003800000 */
.L_x_20542:
[----:B------:R0:W5:Y:S01]  /*4a00*/  LDG.E R24, desc[UR36][R4.64] ;  /* 0x0000002404187981 */ /* 0x000162000c1e1900 */
[----:B------:R-:W-:-:S07]  /*4a10*/  IMAD.MOV.U32 R25, RZ, RZ, RZ ;  /* 0x000000ffff197224 */ /* 0x000fce00078e00ff */
.L_x_20519:
        /* <DEDUP_REMOVED lines=19> */
.L_x_20550:
[----:B------:R0:W5:Y:S01]  /*4b50*/  LDG.E.U8 R22, desc[UR36][R4.64] ;  /* 0x0000002404167981 */ /* 0x000162000c1e1100 */
[----:B------:R-:W-:Y:S01]  /*4b60*/  IMAD.MOV.U32 R23, RZ, RZ, RZ ;  /* 0x000000ffff177224 */ /* 0x000fe200078e00ff */
[----:B------:R-:W-:Y:S06]  /*4b70*/  BRA `(.L_x_20552) ;  /* 0x0000000c00447947 */ /* 0x000fec0003800000 */
.L_x_20549:
        /* <DEDUP_REMOVED lines=8> */
.L_x_20554:
[----:B------:R-:W3:Y:S02]  /*4c00*/  LDG.E R22, desc[UR36][R4.64] ;  /* 0x0000002404167981 */ /* 0x000ee4000c1e1900 */
[----:B---3--:R-:W-:Y:S01]  /*4c10*/  SHF.R.S32.HI R23, RZ, 0x1f, R22 ;  /* 0x0000001fff177819 */ /* 0x008fe20000011416 */
[----:B------:R-:W-:Y:S06]  /*4c20*/  BRA `(.L_x_20552) ;  /* 0x0000000c00187947 */ /* 0x000fec0003800000 */
.L_x_20553:
[----:B------:R-:W3:Y:S02]  /*4c30*/  LDG.E.S16 R22, desc[UR36][R4.64] ;  /* 0x0000002404167981 */ /* 0x000ee4000c1e1700 */
[----:B---3--:R-:W-:Y:S01]  /*4c40*/  SHF.R.S32.HI R23, RZ, 0x1f, R22 ;  /* 0x0000001fff177819 */ /* 0x008fe20000011416 */
[----:B------:R-:W-:Y:S06]  /*4c50*/  BRA `(.L_x_20552) ;  /* 0x0000000c000c7947 */ /* 0x000fec0003800000 */
.L_x_20548:
        /* <DEDUP_REMOVED lines=9> */
.L_x_20556:
[----:B------:R-:W3:Y:S02]  /*4cf0*/  LDG.E.U16 R4, desc[UR36][R4.64] ;  /* 0x0000002404047981 */ /* 0x000ee4000c1e1500 */
[----:B---3--:R-:W-:-:S06]  /*4d00*/  HADD2.F32 R22, -RZ, R4.H0_H0 ;  /* 0x20000004ff167230 */ /* 0x008fcc0000004100 */
[----:B------:R-:W0:Y:S01]  /*4d10*/  F2I.S64.TRUNC R22, R22 ;  /* 0x0000001600167311 */ /* 0x000e22000020d900 */
[----:B------:R-:W-:Y:S05]  /*4d20*/  BRA `(.L_x_20552) ;  /* 0x0000000800d87947 */ /* 0x000fea0003800000 */
.L_x_20555:
        /* <DEDUP_REMOVED lines=9> */
.L_x_20558:
[----:B------:R-:W3:Y:S02]  /*4dc0*/  LDG.E.U16 R4, desc[UR36][R4.64] ;  /* 0x0000002404047981 */ /* 0x000ee4000c1e1500 */
[----:B---3--:R-:W-:-:S06]  /*4dd0*/  HADD2.F32 R22, -RZ, R4.H0_H0 ;  /* 0x20000004ff167230 */ /* 0x008fcc0000004100 */
[----:B------:R-:W0:Y:S01]  /*4de0*/  F2I.S64.TRUNC R22, R22 ;  /* 0x0000001600167311 */ /* 0x000e22000020d900 */
[----:B------:R-:W-:Y:S05]  /*4df0*/  BRA `(.L_x_20552) ;  /* 0x0000000800a47947 */ /* 0x000fea0003800000 */
.L_x_20557:
[----:B------:R-:W3:Y:S02]  /*4e00*/  LDG.E.64 R4, desc[UR36][R4.64] ;  /* 0x0000002404047981 */ /* 0x000ee4000c1e1b00 */
[----:B---3--:R0:W3:Y:S01]  /*4e10*/  F2I.S64.F64.TRUNC R22, R4 ;  /* 0x0000000400167311 */ /* 0x0080e2000030d900 */
[----:B------:R-:W-:Y:S05]  /*4e20*/  BRA `(.L_x_20552) ;  /* 0x0000000800987947 */ /* 0x000fea0003800000 */
.L_x_20547:
        /* <DEDUP_REMOVED lines=13> */
.L_x_20561:
[----:B------:R-:W3:Y:S02]  /*4f00*/  LDG.E.64 R4, desc[UR36][R4.64] ;  /* 0x0000002404047981 */ /* 0x000ee4000c1e1b00 */
[----:B---3--:R0:W3:Y:S01]  /*4f10*/  F2I.S64.F64.TRUNC R22, R4 ;  /* 0x0000000400167311 */ /* 0x0080e2000030d900 */
[----:B------:R-:W-:Y:S05]  /*4f20*/  BRA `(.L_x_20552) ;  /* 0x0000000800587947 */ /* 0x000fea0003800000 */
.L_x_20560:
        /* <DEDUP_REMOVED lines=26> */
.L_x_20563:
        /* <DEDUP_REMOVED lines=14> */
.L_x_20562:
[----:B------:R-:W3:Y:S02]  /*51b0*/  LDG.E.U16 R22, desc[UR36][R4.64] ;  /* 0x0000002404167981 */ /* 0x000ee4000c1e1500 */
[----:B---3--:R-:W-:-:S06]  /*51c0*/  IMAD.U32 R22, R22, 0x10000, RZ ;  /* 0x0001000016167824 */ /* 0x008fcc00078e00ff */
[----:B------:R-:W0:Y:S01]  /*51d0*/  F2I.S64.TRUNC R22, R22 ;  /* 0x0000001600167311 */ /* 0x000e22000020d900 */
[----:B------:R-:W-:Y:S05]  /*51e0*/  BRA `(.L_x_20552) ;  /* 0x0000000400a87947 */ /* 0x000fea0003800000 */
.L_x_20559:
        /* <DEDUP_REMOVED lines=11> */
.L_x_20566:
        /* <DEDUP_REMOVED lines=21> */
.L_x_20570:
[----:B------:R-:W-:Y:S05]  /*53f0*/  BSYNC.RECONVERGENT B1 ;  /* 0x0000000000017941 */ /* 0x000fea0003800200 */
.L_x_20569:
[----:B------:R-:W-:Y:S01]  /*5400*/  IMAD.SHL.U32 R0, R0, 0x100000, RZ ;  /* 0x0010000000007824 */ /* 0x000fe200078e00ff */
[----:B------:R-:W-:-:S04]  /*5410*/  LEA R3, R3, 0x3b800000, 0x17 ;  /* 0x3b80000003037811 */ /* 0x000fc800078eb8ff */
[----:B------:R-:W-:-:S07]  /*5420*/  LOP3.LUT R22, R3, R0, R7, 0xfe, !PT ;  /* 0x0000000003167212 */ /* 0x000fce00078efe07 */
.L_x_20568:
[----:B------:R-:W-:Y:S05]  /*5430*/  BSYNC.RECONVERGENT B0 ;  /* 0x0000000000007941 */ /* 0x000fea0003800200 */
.L_x_20567:
[----:B------:R-:W3:Y:S01]  /*5440*/  F2I.S64.TRUNC R22, R22 ;  /* 0x0000001600167311 */ /* 0x000ee2000020d900 */
[----:B------:R-:W-:Y:S05]  /*5450*/  BRA `(.L_x_20552) ;  /* 0x00000004000c7947 */ /* 0x000fea0003800000 */
.L_x_20565:
        /* <DEDUP_REMOVED lines=21> */
.L_x_20574:
[----:B------:R-:W-:Y:S05]  /*55b0*/  BSYNC.RECONVERGENT B1 ;  /* 0x0000000000017941 */ /* 0x000fea0003800200 */
.L_x_20573:
[----:B------:R-:W-:Y:S01]  /*55c0*/  IMAD.SHL.U32 R0, R0, 0x200000, RZ ;  /* 0x0020000000007824 */ /* 0x000fe200078e00ff */
[----:B------:R-:W-:-:S04]  /*55d0*/  LEA R3, R3, 0x37800000, 0x17 ;  /* 0x3780000003037811 */ /* 0x000fc800078eb8ff */
[----:B------:R-:W-:-:S07]  /*55e0*/  LOP3.LUT R22, R3, R0, R7, 0xfe, !PT ;  /* 0x0000000003167212 */ /* 0x000fce00078efe07 */
.L_x_20572:
[----:B------:R-:W-:Y:S05]  /*55f0*/  BSYNC.RECONVERGENT B0 ;  /* 0x0000000000007941 */ /* 0x000fea0003800200 */
.L_x_20571:
[----:B------:R-:W0:Y:S01]  /*5600*/  F2I.S64.TRUNC R22, R22 ;  /* 0x0000001600167311 */ /* 0x000e22000020d900 */
[----:B------:R-:W-:Y:S05]  /*5610*/  BRA `(.L_x_20552) ;  /* 0x00000000009c7947 */ /* 0x000fea0003800000 */
.L_x_20564:
        /* <DEDUP_REMOVED lines=14> */
.L_x_20578:
[----:B------:R-:W-:Y:S05]  /*5700*/  BSYNC.RECONVERGENT B0 ;  /* 0x0000000000007941 */ /* 0x000fea0003800200 */
.L_x_20577:
[----:B------:R-:W0:Y:S01]  /*5710*/  F2I.S64.TRUNC R22, R22 ;  /* 0x0000001600167311 */ /* 0x000e22000020d900 */
[----:B------:R-:W-:Y:S05]  /*5720*/  BRA `(.L_x_20552) ;  /* 0x0000000000587947 */ /* 0x000fea0003800000 */
.L_x_20551:
        /* <DEDUP_REMOVED lines=16> */
.L_x_20579:
[----:B------:R-:W-:Y:S01]  /*5830*/  CS2R R22, SRZ ;  /* 0x0000000000167805 */ /* 0x000fe2000001ff00 */
[----:B------:R-:W-:Y:S06]  /*5840*/  BRA `(.L_x_20552) ;  /* 0x0000000000107947 */ /* 0x000fec0003800000 */
.L_x_20576:
[----:B------:R0:W5:Y:S01]  /*5850*/  LDG.E.64 R22, desc[UR36][R4.64] ;  /* 0x0000002404167981 */ /* 0x000162000c1e1b00 */
[----:B------:R-:W-:Y:S05]  /*5860*/  BRA `(.L_x_20552) ;  /* 0x0000000000087947 */ /* 0x000fea0003800000 */
.L_x_20575:
[----:B------:R0:W5:Y:S01]  /*5870*/  LDG.E R22, desc[UR36][R4.64] ;  /* 0x0000002404167981 */ /* 0x000162000c1e1900 */
[----:B------:R-:W-:-:S07]  /*5880*/  IMAD.MOV.U32 R23, RZ, RZ, RZ ;  /* 0x000000ffff177224 */ /* 0x000fce00078e00ff */
.L_x_20552:
[----:B------:R-:W-:-:S07]  /*5890*/  VIADD R35, R35, 0x80 ;  /* 0x0000008023237836 */ /* 0x000fce0000000000 */
.L_x_20513:
[----:B------:R-:W-:Y:S05]  /*58a0*/  BSYNC.RECONVERGENT B6 ;  /* 0x0000000000067941 */ /* 0x000fea0003800200 */
.L_x_20512:
        /* <DEDUP_REMOVED lines=25> */
.L_x_20585:
[----:B------:R0:W5:Y:S01]  /*5a40*/  LDG.E.U8 R16, desc[UR36][R4.64] ;  /* 0x0000002404107981 */ /* 0x000162000c1e1100 */
[----:B------:R-:W-:Y:S01]  /*5a50*/  IMAD.MOV.U32 R17, RZ, RZ, RZ ;  /* 0x000000ffff117224 */ /* 0x000fe200078e00ff */
[----:B------:R-:W-:Y:S06]  /*5a60*/  BRA `(.L_x_20587) ;  /* 0x0000000c00447947 */ /* 0x000fec0003800000 */
.L_x_20584:
        /* <DEDUP_REMOVED lines=8> */
.L_x_20589:
[----:B------:R-:W2:Y:S02]  /*5af0*/  LDG.E R16, desc[UR36][R4.64] ;  /* 0x0000002404107981 */ /* 0x000ea4000c1e1900 */
[----:B--2---:R-:W-:Y:S01]  /*5b00*/  SHF.R.S32.HI R17, RZ, 0x1f, R16 ;  /* 0x0000001fff117819 */ /* 0x004fe20000011410 */
[----:B------:R-:W-:Y:S06]  /*5b10*/  BRA `(.L_x_20587) ;  /* 0x0000000c00187947 */ /* 0x000fec0003800000 */
.L_x_20588:
[----:B------:R-:W2:Y:S02]  /*5b20*/  LDG.E.S16 R16, desc[UR36][R4.64] ;  /* 0x0000002404107981 */ /* 0x000ea4000c1e1700 */
[----:B--2---:R-:W-:Y:S01]  /*5b30*/  SHF.R.S32.HI R17, RZ, 0x1f, R16 ;  /* 0x0000001fff117819 */ /* 0x004fe20000011410 */
[----:B------:R-:W-:Y:S06]  /*5b40*/  BRA `(.L_x_20587) ;  /* 0x0000000c000c7947 */ /* 0x000fec0003800000 */
.L_x_20583:
        /* <DEDUP_REMOVED lines=9> */
.L_x_20591:
[----:B------:R-:W2:Y:S02]  /*5be0*/  LDG.E.U16 R4, desc[UR36][R4.64] ;  /* 0x0000002404047981 */ /* 0x000ea4000c1e1500 */
[----:B--2---:R-:W-:-:S06]  /*5bf0*/  HADD2.F32 R16, -RZ, R4.H0_H0 ;  /* 0x20000004ff107230 */ /* 0x004fcc0000004100 */
[----:B------:R-:W2:Y:S01]  /*5c00*/  F2I.S64.TRUNC R16, R16 ;  /* 0x0000001000107311 */ /* 0x000ea2000020d900 */
[----:B------:R-:W-:Y:S05]  /*5c10*/  BRA `(.L_x_20587) ;  /* 0x0000000800d87947 */ /* 0x000fea0003800000 */
.L_x_20590:
        /* <DEDUP_REMOVED lines=9> */
.L_x_20593:
[----:B------:R-:W2:Y:S02]  /*5cb0*/  LDG.E.U16 R4, desc[UR36][R4.64] ;  /* 0x0000002404047981 */ /* 0x000ea4000c1e1500 */
[----:B--2---:R-:W-:-:S06]  /*5cc0*/  HADD2.F32 R16, -RZ, R4.H0_H0 ;  /* 0x20000004ff107230 */ /* 0x004fcc0000004100 */
[----:B------:R-:W0:Y:S01]  /*5cd0*/  F2I.S64.TRUNC R16, R16 ;  /* 0x0000001000107311 */ /* 0x000e22000020d900 */
[----:B------:R-:W-:Y:S05]  /*5ce0*/  BRA `(.L_x_20587) ;  /* 0x0000000800a47947 */ /* 0x000fea0003800000 */
.L_x_20592:
[----:B------:R-:W2:Y:S02]  /*5cf0*/  LDG.E.64 R4, desc[UR36][R4.64] ;  /* 0x0000002404047981 */ /* 0x000ea4000c1e1b00 */
[----:B--2---:R0:W1:Y:S01]  /*5d00*/  F2I.S64.F64.TRUNC R16, R4 ;  /* 0x0000000400107311 */ /* 0x004062000030d900 */
[----:B------:R-:W-:Y:S05]  /*5d10*/  BRA `(.L_x_20587) ;  /* 0x0000000800987947 */ /* 0x000fea0003800000 */
.L_x_20582:
        /* <DEDUP_REMOVED lines=13> */
.L_x_20596:
[----:B------:R-:W2:Y:S02]  /*5df0*/  LDG.E.64 R4, desc[UR36][R4.64] ;  /* 0x0000002404047981 */ /* 0x000ea4000c1e1b00 */
[----:B--2---:R0:W1:Y:S01]  /*5e00*/  F2I.S64.F64.TRUNC R16, R4 ;  /* 0x0000000400107311 */ /* 0x004062000030d900 */
[----:B------:R-:W-:Y:S05]  /*5e10*/  BRA `(.L_x_20587) ;  /* 0x0000000800587947 */ /* 0x000fea0003800000 */
.L_x_20595:
        /* <DEDUP_REMOVED lines=26> */
.L_x_20598:
        /* <DEDUP_REMOVED lines=14> */
.L_x_20597:
[----:B------:R-:W2:Y:S02]  /*60a0*/  LDG.E.U16 R16, desc[UR36][R4.64] ;  /* 0x0000002404107981 */ /* 0x000ea4000c1e1500 */
[----:B--2---:R-:W-:-:S06]  /*60b0*/  IMAD.U32 R16, R16, 0x10000, RZ ;  /* 0x0001000010107824 */ /* 0x004fcc00078e00ff */
[----:B------:R-:W0:Y:S01]  /*60c0*/  F2I.S64.TRUNC R16, R16 ;  /* 0x0000001000107311 */ /* 0x000e22000020d900 */
[----:B------:R-:W-:Y:S05]  /*60d0*/  BRA `(.L_x_20587) ;  /* 0x0000000400a87947 */ /* 0x000fea0003800000 */
.L_x_20594:
        /* <DEDUP_REMOVED lines=11> */
.L_x_20601:
        /* <DEDUP_REMOVED lines=21> */
.L_x_20605:
[----:B------:R-:W-:Y:S05]  /*62e0*/  BSYNC.RECONVERGENT B1 ;  /* 0x0000000000017941 */ /* 0x000fea0003800200 */
.L_x_20604:
[----:B------:R-:W-:Y:S01]  /*62f0*/  IMAD.SHL.U32 R0, R0, 0x100000, RZ ;  /* 0x0010000000007824 */ /* 0x000fe200078e00ff */
[----:B------:R-:W-:-:S04]  /*6300*/  LEA R3, R3, 0x3b800000, 0x17 ;  /* 0x3b80000003037811 */ /* 0x000fc800078eb8ff */
[----:B------:R-:W-:-:S07]  /*6310*/  LOP3.LUT R16, R3, R0, R7, 0xfe, !PT ;  /* 0x0000000003107212 */ /* 0x000fce00078efe07 */
.L_x_20603:
[----:B------:R-:W-:Y:S05]  /*6320*/  BSYNC.RECONVERGENT B0 ;  /* 0x0000000000007941 */ /* 0x000fea0003800200 */
.L_x_20602:
[----:B------:R-:W0:Y:S01]  /*6330*/  F2I.S64.TRUNC R16, R16 ;  /* 0x0000001000107311 */ /* 0x000e22000020d900 */
[----:B------:R-:W-:Y:S05]  /*6340*/  BRA `(.L_x_20587) ;  /* 0x00000004000c7947 */ /* 0x000fea0003800000 */
.L_x_20600:
        /* <DEDUP_REMOVED lines=21> */
.L_x_20609:
[----:B------:R-:W-:Y:S05]  /*64a0*/  BSYNC.RECONVERGENT B1 ;  /* 0x0000000000017941 */ /* 0x000fea0003800200 */
.L_x_20608:
[----:B------:R-:W-:Y:S01]  /*64b0*/  IMAD.SHL.U32 R0, R0, 0x200000, RZ ;  /* 0x0020000000007824 */ /* 0x000fe200078e00ff */
[----:B------:R-:W-:-:S04]  /*64c0*/  LEA R3, R3, 0x37800000, 0x17 ;  /* 0x3780000003037811 */ /* 0x000fc800078eb8ff */
[----:B------:R-:W-:-:S07]  /*64d0*/  LOP3.LUT R16, R3, R0, R7, 0xfe, !PT ;  /* 0x0000000003107212 */ /* 0x000fce00078efe07 */
.L_x_20607:
[----:B------:R-:W-:Y:S05]  /*64e0*/  BSYNC.RECONVERGENT B0 ;  /* 0x0000000000007941 */ /* 0x000fea0003800200 */
.L_x_20606:
[----:B------:R-:W0:Y:S01]  /*64f0*/  F2I.S64.TRUNC R16, R16 ;  /* 0x0000001000107311 */ /* 0x000e22000020d900 */
[----:B------:R-:W-:Y:S05]  /*6500*/  BRA `(.L_x_20587) ;  /* 0x00000000009c7947 */ /* 0x000fea0003800000 */
.L_x_20599:
        /* <DEDUP_REMOVED lines=14> */
.L_x_20613:
[----:B------:R-:W-:Y:S05]  /*65f0*/  BSYNC.RECONVERGENT B0 ;  /* 0x0000000000007941 */ /* 0x000fea0003800200 */
.L_x_20612:
[----:B------:R-:W0:Y:S01]  /*6600*/  F2I.S64.TRUNC R16, R16 ;  /* 0x0000001000107311 */ /* 0x000e22000020d900 */
[----:B------:R-:W-:Y:S05]  /*6610*/  BRA `(.L_x_20587) ;  /* 0x0000000000587947 */ /* 0x000fea0003800000 */
.L_x_20586:
        /* <DEDUP_REMOVED lines=16> */
.L_x_20614:
[----:B------:R-:W-:Y:S01]  /*6720*/  CS2R R16, SRZ ;  /* 0x0000000000107805 */ /* 0x000fe2000001ff00 */
[----:B------:R-:W-:Y:S06]  /*6730*/  BRA `(.L_x_20587) ;  /* 0x0000000000107947 */ /* 0x000fec0003800000 */
.L_x_20611:
[----:B------:R0:W5:Y:S01]  /*6740*/  LDG.E.64 R16, desc[UR36][R4.64] ;  /* 0x0000002404107981 */ /* 0x000162000c1e1b00 */
[----:B------:R-:W-:Y:S05]  /*6750*/  BRA `(.L_x_20587) ;  /* 0x0000000000087947 */ /* 0x000fea0003800000 */
.L_x_20610:
[----:B------:R0:W5:Y:S01]  /*6760*/  LDG.E R16, desc[UR36][R4.64] ;  /* 0x0000002404107981 */ /* 0x000162000c1e1900 */
[----:B------:R-:W-:-:S07]  /*6770*/  IMAD.MOV.U32 R17, RZ, RZ, RZ ;  /* 0x000000ffff117224 */ /* 0x000fce00078e00ff */
.L_x_20587:
        /* <DEDUP_REMOVED lines=19> */
.L_x_20618:
[----:B------:R0:W5:Y:S01]  /*68b0*/  LDG.E.U8 R18, desc[UR36][R4.64] ;  /* 0x0000002404127981 */ /* 0x000162000c1e1100 */
[----:B------:R-:W-:Y:S01]  /*68c0*/  IMAD.MOV.U32 R19, RZ, RZ, RZ ;  /* 0x000000ffff137224 */ /* 0x000fe200078e00ff */
[----:B------:R-:W-:Y:S06]  /*68d0*/  BRA `(.L_x_20581) ;  /* 0x0000000c00407947 */ /* 0x000fec0003800000 */
.L_x_20617:
        /* <DEDUP_REMOVED lines=8> */
.L_x_20621:
[----:B------:R-:W2:Y:S02]  /*6960*/  LDG.E R18, desc[UR36][R4.64] ;  /* 0x0000002404127981 */ /* 0x000ea4000c1e1900 */
[----:B--2---:R-:W-:Y:S01]  /*6970*/  SHF.R.S32.HI R19, RZ, 0x1f, R18 ;  /* 0x0000001fff137819 */ /* 0x004fe20000011412 */
[----:B------:R-:W-:Y:S06]  /*6980*/  BRA `(.L_x_20581) ;  /* 0x0000000c00147947 */ /* 0x000fec0003800000 */
.L_x_20620:
[----:B------:R-:W2:Y:S02]  /*6990*/  LDG.E.S16 R18, desc[UR36][R4.64] ;  /* 0x0000002404127981 */ /* 0x000ea4000c1e1700 */
[----:B--2---:R-:W-:Y:S01]  /*69a0*/  SHF.R.S32.HI R19, RZ, 0x1f, R18 ;  /* 0x0000001fff137819 */ /* 0x004fe20000011412 */
[----:B------:R-:W-:Y:S06]  /*69b0*/  BRA `(.L_x_20581) ;  /* 0x0000000c00087947 */ /* 0x000fec0003800000 */
.L_x_20616:
        /* <DEDUP_REMOVED lines=9> */
.L_x_20623:
[----:B------:R-:W2:Y:S02]  /*6a50*/  LDG.E.U16 R4, desc[UR36][R4.64] ;  /* 0x0000002404047981 */ /* 0x000ea4000c1e1500 */
[----:B--2---:R-:W-:-:S06]  /*6a60*/  HADD2.F32 R18, -RZ, R4.H0_H0 ;  /* 0x20000004ff127230 */ /* 0x004fcc0000004100 */
[----:B------:R-:W0:Y:S01]  /*6a70*/  F2I.S64.TRUNC R18, R18 ;  /* 0x0000001200127311 */ /* 0x000e22000020d900 */
[----:B------:R-:W-:Y:S05]  /*6a80*/  BRA `(.L_x_20581) ;  /* 0x0000000800d47947 */ /* 0x000fea0003800000 */
.L_x_20622:
        /* <DEDUP_REMOVED lines=9> */
.L_x_20625:
[----:B------:R-:W2:Y:S02]  /*6b20*/  LDG.E.U16 R4, desc[UR36][R4.64] ;  /* 0x0000002404047981 */ /* 0x000ea4000c1e1500 */
[----:B--2---:R-:W-:-:S06]  /*6b30*/  HADD2.F32 R18, -RZ, R4.H0_H0 ;  /* 0x20000004ff127230 */ /* 0x004fcc0000004100 */
[----:B------:R-:W0:Y:S01]  /*6b40*/  F2I.S64.TRUNC R18, R18 ;  /* 0x0000001200127311 */ /* 0x000e22000020d900 */
[----:B------:R-:W-:Y:S05]  /*6b50*/  BRA `(.L_x_20581) ;  /* 0x0000000800a07947 */ /* 0x000fea0003800000 */
.L_x_20624:
[----:B------:R-:W2:Y:S02]  /*6b60*/  LDG.E.64 R4, desc[UR36][R4.64] ;  /* 0x0000002404047981 */ /* 0x000ea4000c1e1b00 */
[----:B--2---:R0:W1:Y:S01]  /*6b70*/  F2I.S64.F64.TRUNC R18, R4 ;  /* 0x0000000400127311 */ /* 0x004062000030d900 */
[----:B------:R-:W-:Y:S05]  /*6b80*/  BRA `(.L_x_20581) ;  /* 0x0000000800947947 */ /* 0x000fea0003800000 */
.L_x_20615:
        /* <DEDUP_REMOVED lines=13> */
.L_x_20628:
[----:B------:R-:W2:Y:S02]  /*6c60*/  LDG.E.64 R4, desc[UR36][R4.64] ;  /* 0x0000002404047981 */ /* 0x000ea4000c1e1b00 */
[----:B--2---:R0:W1:Y:S01]  /*6c70*/  F2I.S64.F64.TRUNC R18, R4 ;  /* 0x0000000400127311 */ /* 0x004062000030d900 */
[----:B------:R-:W-:Y:S05]  /*6c80*/  BRA `(.L_x_20581) ;  /* 0x0000000800547947 */ /* 0x000fea0003800000 */
.L_x_20627:
        /* <DEDUP_REMOVED lines=26> */
.L_x_20630:
        /* <DEDUP_REMOVED lines=14> */
.L_x_20629:
[----:B------:R-:W2:Y:S02]  /*6f10*/  LDG.E.U16 R18, desc[UR36][R4.64] ;  /* 0x0000002404127981 */ /* 0x000ea4000c1e1500 */
[----:B--2---:R-:W-:-:S06]  /*6f20*/  IMAD.U32 R18, R18, 0x10000, RZ ;  /* 0x0001000012127824 */ /* 0x004fcc00078e00ff */
[----:B------:R-:W0:Y:S01]  /*6f30*/  F2I.S64.TRUNC R18, R18 ;  /* 0x0000001200127311 */ /* 0x000e22000020d900 */
[----:B------:R-:W-:Y:S05]  /*6f40*/  BRA `(.L_x_20581) ;  /* 0x0000000400a47947 */ /* 0x000fea0003800000 */
.L_x_20626:
        /* <DEDUP_REMOVED lines=11> */
.L_x_20633:
        /* <DEDUP_REMOVED lines=21> */
.L_x_20637:
[----:B------:R-:W-:Y:S05]  /*7150*/  BSYNC.RECONVERGENT B1 ;  /* 0x0000000000017941 */ /* 0x000fea0003800200 */
.L_x_20636:
[----:B------:R-:W-:Y:S01]  /*7160*/  IMAD.SHL.U32 R0, R0, 0x100000, RZ ;  /* 0x0010000000007824 */ /* 0x000fe200078e00ff */
[----:B------:R-:W-:-:S04]  /*7170*/  LEA R3, R3, 0x3b800000, 0x17 ;  /* 0x3b80000003037811 */ /* 0x000fc800078eb8ff */
[----:B------:R-:W-:-:S07]  /*7180*/  LOP3.LUT R18, R3, R0, R7, 0xfe, !PT ;  /* 0x0000000003127212 */ /* 0x000fce00078efe07 */
.L_x_20635:
[----:B------:R-:W-:Y:S05]  /*7190*/  BSYNC.RECONVERGENT B0 ;  /* 0x0000000000007941 */ /* 0x000fea0003800200 */
.L_x_20634:
[----:B------:R-:W0:Y:S01]  /*71a0*/  F2I.S64.TRUNC R18, R18 ;  /* 0x0000001200127311 */ /* 0x000e22000020d900 */
[----:B------:R-:W-:Y:S05]  /*71b0*/  BRA `(.L_x_20581) ;  /* 0x0000000400087947 */ /* 0x000fea0003800000 */
.L_x_20632:
        /* <DEDUP_REMOVED lines=21> */
.L_x_20641:
[----:B------:R-:W-:Y:S05]  /*7310*/  BSYNC.RECONVERGENT B1 ;  /* 0x0000000000017941 */ /* 0x000fea0003800200 */
.L_x_20640:
[----:B------:R-:W-:Y:S01]  /*7320*/  IMAD.SHL.U32 R0, R0, 0x200000, RZ ;  /* 0x0020000000007824 */ /* 0x000fe200078e00ff */
[----:B------:R-:W-:-:S04]  /*7330*/  LEA R3, R3, 0x37800000, 0x17 ;  /* 0x3780000003037811 */ /* 0x000fc800078eb8ff */
[----:B------:R-:W-:-:S07]  /*7340*/  LOP3.LUT R18, R3, R0, R7, 0xfe, !PT ;  /* 0x0000000003127212 */ /* 0x000fce00078efe07 */
.L_x_20639:
[----:B------:R-:W-:Y:S05]  /*7350*/  BSYNC.RECONVERGENT B0 ;  /* 0x0000000000007941 */ /* 0x000fea0003800200 */
.L_x_20638:
[----:B------:R-:W0:Y:S01]  /*7360*/  F2I.S64.TRUNC R18, R18 ;  /* 0x0000001200127311 */ /* 0x000e22000020d900 */
[----:B------:R-:W-:Y:S05]  /*7370*/  BRA `(.L_x_20581) ;  /* 0x0000000000987947 */ /* 0x000fea0003800000 */
.L_x_20631:
        /* <DEDUP_REMOVED lines=14> */
.L_x_20645:
[----:B------:R-:W-:Y:S05]  /*7460*/  BSYNC.RECONVERGENT B0 ;  /* 0x0000000000007941 */ /* 0x000fea0003800200 */
.L_x_20644:
[----:B------:R-:W0:Y:S01]  /*7470*/  F2I.S64.TRUNC R18, R18 ;  /* 0x0000001200127311 */ /* 0x000e22000020d900 */
[----:B------:R-:W-:Y:S05]  /*7480*/  BRA `(.L_x_20581) ;  /* 0x0000000000547947 */ /* 0x000fea0003800000 */
.L_x_20619:
        /* <DEDUP_REMOVED lines=16> */
.L_x_20646:
[----:B------:R-:W-:Y:S05]  /*7590*/  BRA `(.L_x_20581) ;  /* 0x0000000000107947 */ /* 0x000fea0003800000 */
.L_x_20643:
[----:B------:R0:W5:Y:S01]  /*75a0*/  LDG.E.64 R18, desc[UR36][R4.64] ;  /* 0x0000002404127981 */ /* 0x000162000c1e1b00 */
[----:B------:R-:W-:Y:S05]  /*75b0*/  BRA `(.L_x_20581) ;  /* 0x0000000000087947 */ /* 0x000fea0003800000 */
.L_x_20642:
[----:B------:R0:W5:Y:S01]  /*75c0*/  LDG.E R18, desc[UR36][R4.64] ;  /* 0x0000002404127981 */ /* 0x000162000c1e1900 */
[----:B------:R-:W-:-:S07]  /*75d0*/  IMAD.MOV.U32 R19, RZ, RZ, RZ ;  /* 0x000000ffff137224 */ /* 0x000fce00078e00ff */
.L_x_20581:
[----:B------:R-:W-:Y:S05]  /*75e0*/  BSYNC.RECONVERGENT B6 ;  /* 0x0000000000067941 */ /* 0x000fea0003800200 */
.L_x_20580:
[----:B------:R-:W4:Y:S01]  /*75f0*/  LDC.U8 R34, c[0x0][0x3b0] ;  /* 0x0000ec00ff227b82 */ /* 0x000f220000000000 */
[----:B0123-5:R-:W-:Y:S01]  /*7600*/  ISETP.LT.U32.AND P0, PT, R24, R22, PT ;  /* 0x000000161800720c */ /* 0x02ffe20003f01070 */
[----:B------:R-:W-:Y:S01]  /*7610*/  BSSY.RECONVERGENT B7, `(.L_x_20647) ;  /* 0x00002c7000077945 */ /* 0x000fe20003800200 */
[----:B------:R-:W-:-:S03]  /*7620*/  ISETP.GE.AND P3, PT, R33, R32, PT ;  /* 0x000000202100720c */ /* 0x000fc60003f66270 */
[----:B------:R-:W-:Y:S01]  /*7630*/  BSSY.RELIABLE B6, `(.L_x_20648) ;  /* 0x00001e0000067945 */ /* 0x000fe20003800100 */
[CC--:B------:R-:W-:Y:S02]  /*7640*/  ISETP.LT.AND.EX P0, PT, R25.reuse, R23.reuse, PT, P0 ;  /* 0x000000171900720c */ /* 0x0c0fe40003f01300 */
[----:B------:R-:W-:Y:S02]  /*7650*/  ISETP.LT.U32.AND P1, PT, R16, R18, PT ;  /* 0x000000121000720c */ /* 0x000fe40003f21070 */
[----:B------:R-:W-:Y:S02]  /*7660*/  SEL R22, R24, R22, P0 ;  /* 0x0000001618167207 */ /* 0x000fe40000000000 */
[----:B------:R-:W-:Y:S02]  /*7670*/  SEL R23, R25, R23, P0 ;  /* 0x0000001719177207 */ /* 0x000fe40000000000 */
[----:B----4-:R-:W-:Y:S02]  /*7680*/  ISETP.LT.U32.AND P2, PT, R36, R30, PT ;  /* 0x0000001e2400720c */ /* 0x010fe40003f41070 */
[----:B------:R-:W-:-:S02]  /*7690*/  ISETP.LT.U32.AND P0, PT, R28, R26, PT ;  /* 0x0000001a1c00720c */ /* 0x000fc40003f01070 */
[----:B------:R-:W-:Y:S02]  /*76a0*/  ISETP.LT.AND.EX P1, PT, R17, R19, PT, P1 ;  /* 0x000000131100720c */ /* 0x000fe40003f21310 */
[----:B------:R-:W-:Y:S02]  /*76b0*/  ISETP.LT.AND.EX P2, PT, R37, R31, PT, P2 ;  /* 0x0000001f2500720c */ /* 0x000fe40003f41320 */
[----:B------:R-:W-:Y:S02]  /*76c0*/  ISETP.LT.AND.EX P0, PT, R29, R27, PT, P0 ;  /* 0x0000001b1d00720c */ /* 0x000fe40003f01300 */
[----:B------:R-:W-:Y:S02]  /*76d0*/  SEL R16, R16, R18, P1 ;  /* 0x0000001210107207 */ /* 0x000fe40000800000 */
[----:B------:R-:W-:Y:S02]  /*76e0*/  SEL R17, R17, R19, P1 ;  /* 0x0000001311117207 */ /* 0x000fe40000800000 */
[----:B------:R-:W-:-:S02]  /*76f0*/  SEL R3, R36, R30, P2 ;  /* 0x0000001e24037207 */ /* 0x000fc40001000000 */
[----:B------:R-:W-:Y:S02]  /*7700*/  SEL R5, R37, R31, P2 ;  /* 0x0000001f25057207 */ /* 0x000fe40001000000 */
[----:B------:R-:W-:Y:S02]  /*7710*/  SEL R18, R28, R26, P0 ;  /* 0x0000001a1c127207 */ /* 0x000fe40000000000 */
[----:B------:R-:W-:Y:S01]  /*7720*/  SEL R25, R29, R27, P0 ;  /* 0x0000001b1d197207 */ /* 0x000fe20000000000 */
        /* <DEDUP_REMOVED lines=24> */
.L_x_20653:
[----:B------:R0:W-:Y:S01]  /*78b0*/  STG.E.U8 desc[UR36][R8.64], R3 ;  /* 0x0000000308007986 */ /* 0x0001e2000c101124 */
[----:B------:R-:W-:Y:S05]  /*78c0*/  BRA `(.L_x_20655) ;  /* 0x0000000c00307947 */ /* 0x000fea0003800000 */
.L_x_20652:
        /* <DEDUP_REMOVED lines=8> */
.L_x_20657:
[----:B------:R0:W-:Y:S01]  /*7950*/  STG.E desc[UR36][R8.64], R3 ;  /* 0x0000000308007986 */ /* 0x0001e2000c101924 */
[----:B------:R-:W-:Y:S05]  /*7960*/  BRA `(.L_x_20655) ;  /* 0x0000000c00087947 */ /* 0x000fea0003800000 */
.L_x_20656:
[----:B------:R0:W-:Y:S01]  /*7970*/  STG.E.U16 desc[UR36][R8.64], R3 ;  /* 0x0000000308007986 */ /* 0x0001e2000c101524 */
[----:B------:R-:W-:Y:S05]  /*7980*/  BRA `(.L_x_20655) ;  /* 0x0000000c00007947 */ /* 0x000fea0003800000 */
.L_x_20651:
        /* <DEDUP_REMOVED lines=9> */
.L_x_20659:
[----:B------:R-:W0:Y:S02]  /*7a20*/  I2F.S64 R0, R4 ;  /* 0x0000000400007312 */ /* 0x000e240000301400 */
[----:B0-----:R-:W-:-:S05]  /*7a30*/  F2FP.F16.F32.PACK_AB R0, RZ, R0 ;  /* 0x00000000ff00723e */ /* 0x001fca00000000ff */
[----:B------:R0:W-:Y:S01]  /*7a40*/  STG.E.U16 desc[UR36][R8.64], R0 ;  /* 0x0000000008007986 */ /* 0x0001e2000c101524 */
[----:B------:R-:W-:Y:S05]  /*7a50*/  BRA `(.L_x_20655) ;  /* 0x0000000800cc7947 */ /* 0x000fea0003800000 */
.L_x_20658:
        /* <DEDUP_REMOVED lines=10> */
.L_x_20661:
[----:B------:R-:W0:Y:S02]  /*7b00*/  I2F.S64 R4, R4 ;  /* 0x0000000400047312 */ /* 0x000e240000301400 */
[----:B0-----:R-:W-:-:S04]  /*7b10*/  F2FP.F16.F32.PACK_AB R3, RZ, R4 ;  /* 0x00000004ff03723e */ /* 0x001fc800000000ff */
[----:B------:R-:W-:-:S05]  /*7b20*/  PRMT R3, R3, 0x5410, RZ ;  /* 0x0000541003037816 */ /* 0x000fca00000000ff */
[----:B------:R3:W-:Y:S01]  /*7b30*/  STG.E desc[UR36][R8.64], R3 ;  /* 0x0000000308007986 */ /* 0x0007e2000c101924 */
[----:B------:R-:W-:Y:S05]  /*7b40*/  BRA `(.L_x_20655) ;  /* 0x0000000800907947 */ /* 0x000fea0003800000 */
.L_x_20660:
[----:B------:R-:W0:Y:S02]  /*7b50*/  I2F.F64.S64 R4, R4 ;  /* 0x0000000400047312 */ /* 0x000e240000301c00 */
[----:B0-----:R4:W-:Y:S01]  /*7b60*/  STG.E.64 desc[UR36][R8.64], R4 ;  /* 0x0000000408007986 */ /* 0x0019e2000c101b24 */
[----:B------:R-:W-:Y:S05]  /*7b70*/  BRA `(.L_x_20655) ;  /* 0x0000000800847947 */ /* 0x000fea0003800000 */
.L_x_20650:
        /* <DEDUP_REMOVED lines=13> */
.L_x_20664:
[----:B------:R-:W0:Y:S01]  /*7c50*/  I2F.F64.S64 R4, R4 ;  /* 0x0000000400047312 */ /* 0x000e220000301c00 */
[----:B------:R-:W-:-:S05]  /*7c60*/  CS2R R6, SRZ ;  /* 0x0000000000067805 */ /* 0x000fca000001ff00 */
[----:B0-----:R0:W-:Y:S01]  /*7c70*/  STG.E.128 desc[UR36][R8.64], R4 ;  /* 0x0000000408007986 */ /* 0x0011e2000c101d24 */
[----:B------:R-:W-:Y:S05]  /*7c80*/  BRA `(.L_x_20655) ;  /* 0x0000000800407947 */ /* 0x000fea0003800000 */
.L_x_20663:
        /* <DEDUP_REMOVED lines=19> */
.L_x_20668:
[----:B------:R-:W-:Y:S05]  /*7dc0*/  BSYNC.RECONVERGENT B0 ;  /* 0x0000000000007941 */ /* 0x000fea0003800200 */
.L_x_20667:
[----:B------:R-:W-:-:S05]  /*7dd0*/  LOP3.LUT R7, R0, 0x80, R7, 0xf8, !PT ;  /* 0x0000008000077812 */ /* 0x000fca00078ef807 */
[----:B------:R0:W-:Y:S01]  /*7de0*/  STG.E.U8 desc[UR36][R8.64], R7 ;  /* 0x0000000708007986 */ /* 0x0001e2000c101124 */
[----:B------:R-:W-:Y:S05]  /*7df0*/  BRA `(.L_x_20655) ;  /* 0x0000000400e47947 */ /* 0x000fea0003800000 */
.L_x_20666:
        /* <DEDUP_REMOVED lines=15> */
.L_x_20670:
[----:B------:R-:W-:Y:S05]  /*7ef0*/  BSYNC.RECONVERGENT B0 ;  /* 0x0000000000007941 */ /* 0x000fea0003800200 */
.L_x_20669:
[----:B------:R-:W-:-:S05]  /*7f00*/  LOP3.LUT R7, R0, 0x80, R7, 0xf8, !PT ;  /* 0x0000008000077812 */ /* 0x000fca00078ef807 */
[----:B------:R0:W-:Y:S01]  /*7f10*/  STG.E.U8 desc[UR36][R8.64], R7 ;  /* 0x0000000708007986 */ /* 0x0001e2000c101124 */
[----:B------:R-:W-:Y:S05]  /*7f20*/  BRA `(.L_x_20655) ;  /* 0x0000000400987947 */ /* 0x000fea0003800000 */
.L_x_20665:
[----:B------:R-:W0:Y:S02]  /*7f30*/  I2F.S64 R0, R4 ;  /* 0x0000000400007312 */ /* 0x000e240000301400 */
[----:B0-----:R-:W-:-:S05]  /*7f40*/  F2FP.BF16.F32.PACK_AB R0, RZ, R0 ;  /* 0x00000000ff00723e */ /* 0x001fca00000010ff */
[----:B------:R0:W-:Y:S01]  /*7f50*/  STG.E.U16 desc[UR36][R8.64], R0 ;  /* 0x0000000008007986 */ /* 0x0001e2000c101524 */
[----:B------:R-:W-:Y:S05]  /*7f60*/  BRA `(.L_x_20655) ;  /* 0x0000000400887947 */ /* 0x000fea0003800000 */
.L_x_20662:
        /* <DEDUP_REMOVED lines=10> */
.L_x_20673:
        /* <DEDUP_REMOVED lines=13> */
.L_x_20676:
[----:B------:R-:W-:-:S04]  /*80e0*/  SHF.R.U32.HI R0, RZ, 0x14, R5 ;  /* 0x00000014ff007819 */ /* 0x000fc80000011605 */
[----:B------:R-:W-:-:S04]  /*80f0*/  LOP3.LUT R0, R0, 0x1, RZ, 0xc0, !PT ;  /* 0x0000000100007812 */ /* 0x000fc800078ec0ff */
[----:B------:R-:W-:-:S04]  /*8100*/  IADD3 R0, PT, PT, R5, 0x487ffff, R0 ;  /* 0x0487ffff05007810 */ /* 0x000fc80007ffe000 */
[----:B------:R-:W-:-:S04]  /*8110*/  SHF.R.U32.HI R0, RZ, 0x14, R0 ;  /* 0x00000014ff007819 */ /* 0x000fc80000011600 */
[----:B------:R-:W-:-:S07]  /*8120*/  LOP3.LUT R3, R0, 0xff, RZ, 0xc0, !PT ;  /* 0x000000ff00037812 */ /* 0x000fce00078ec0ff */
.L_x_20677:
[----:B------:R-:W-:-:S04]  /*8130*/  SHF.R.U32.HI R0, RZ, 0x18, R5 ;  /* 0x00000018ff007819 */ /* 0x000fc80000011605 */
[----:B------:R-:W-:-:S07]  /*8140*/  LOP3.LUT R0, R3, 0x80, R0, 0xf8, !PT ;  /* 0x0000008003007812 */ /* 0x000fce00078ef800 */
.L_x_20675:
[----:B------:R-:W-:Y:S05]  /*8150*/  BSYNC.RECONVERGENT B0 ;  /* 0x0000000000007941 */ /* 0x000fea0003800200 */
.L_x_20674:
[----:B------:R0:W-:Y:S01]  /*8160*/  STG.E.U8 desc[UR36][R8.64], R0 ;  /* 0x0000000008007986 */ /* 0x0001e2000c101124 */
[----:B------:R-:W-:Y:S05]  /*8170*/  BRA `(.L_x_20655) ;  /* 0x0000000400047947 */ /* 0x000fea0003800000 */
.L_x_20672:
        /* <DEDUP_REMOVED lines=13> */
.L_x_20680:
[----:B------:R-:W-:-:S04]  /*8250*/  SHF.R.U32.HI R0, RZ, 0x15, R5 ;  /* 0x00000015ff007819 */ /* 0x000fc80000011605 */
[----:B------:R-:W-:-:S04]  /*8260*/  LOP3.LUT R0, R0, 0x1, RZ, 0xc0, !PT ;  /* 0x0000000100007812 */ /* 0x000fc800078ec0ff */
[----:B------:R-:W-:-:S04]  /*8270*/  IADD3 R0, PT, PT, R5, 0x88fffff, R0 ;  /* 0x088fffff05007810 */ /* 0x000fc80007ffe000 */
[----:B------:R-:W-:-:S04]  /*8280*/  SHF.R.U32.HI R0, RZ, 0x15, R0 ;  /* 0x00000015ff007819 */ /* 0x000fc80000011600 */
[----:B------:R-:W-:-:S07]  /*8290*/  LOP3.LUT R3, R0, 0xff, RZ, 0xc0, !PT ;  /* 0x000000ff00037812 */ /* 0x000fce00078ec0ff */
.L_x_20681:
[----:B------:R-:W-:-:S04]  /*82a0*/  SHF.R.U32.HI R0, RZ, 0x18, R5 ;  /* 0x00000018ff007819 */ /* 0x000fc80000011605 */
[----:B------:R-:W-:-:S07]  /*82b0*/  LOP3.LUT R0, R3, 0x80, R0, 0xf8, !PT ;  /* 0x0000008003007812 */ /* 0x000fce00078ef800 */
.L_x_20679:
[----:B------:R-:W-:Y:S05]  /*82c0*/  BSYNC.RECONVERGENT B0 ;  /* 0x0000000000007941 */ /* 0x000fea0003800200 */
.L_x_20678:
[----:B------:R0:W-:Y:S01]  /*82d0*/  STG.E.U8 desc[UR36][R8.64], R0 ;  /* 0x0000000008007986 */ /* 0x0001e2000c101124 */
[----:B------:R-:W-:Y:S05]  /*82e0*/  BRA `(.L_x_20655) ;  /* 0x0000000000a87947 */ /* 0x000fea0003800000 */
.L_x_20671:
[----:B------:R-:W-:-:S13]  /*82f0*/  ISETP.NE.AND P0, PT, R0, 0x1c, PT ;  /* 0x0000001c0000780c */ /* 0x000fda0003f05270 */
[----:B------:R-:W-:Y:S05]  /*8300*/  @!P0 BRA `(.L_x_20682) ;  /* 0x00000000009c8947 */ /* 0x000fea0003800000 */
[----:B------:R-:W-:-:S13]  /*8310*/  ISETP.NE.AND P0, PT, R0, 0x1d, PT ;  /* 0x0000001d0000780c */ /* 0x000fda0003f05270 */
[----:B------:R-:W-:Y:S05]  /*8320*/  @!P0 BRA `(.L_x_20683) ;  /* 0x00000000008c8947 */ /* 0x000fea0003800000 */
[----:B------:R-:W-:-:S13]  /*8330*/  ISETP.NE.AND P0, PT, R0, 0x2c, PT ;  /* 0x0000002c0000780c */ /* 0x000fda0003f05270 */
[----:B------:R-:W-:Y:S05]  /*8340*/  @!P0 BRA `(.L_x_20684) ;  /* 0x0000000000448947 */ /* 0x000fea0003800000 */
.L_x_20654:
        /* <DEDUP_REMOVED lines=16> */
.L_x_20685:
[----:B------:R-:W-:Y:S05]  /*8450*/  BRA `(.L_x_20655) ;  /* 0x00000000004c7947 */ /* 0x000fea0003800000 */
.L_x_20684:
        /* <DEDUP_REMOVED lines=16> */
.L_x_20683:
[----:B------:R0:W-:Y:S01]  /*8560*/  STG.E.64 desc[UR36][R8.64], R4 ;  /* 0x0000000408007986 */ /* 0x0001e2000c101b24 */
[----:B------:R-:W-:Y:S05]  /*8570*/  BRA `(.L_x_20655) ;  /* 0x0000000000047947 */ /* 0x000fea0003800000 */
.L_x_20682:
[----:B------:R0:W-:Y:S02]  /*8580*/  STG.E desc[UR36][R8.64], R3 ;  /* 0x0000000308007986 */ /* 0x0001e4000c101924 */
.L_x_20655:
        /* <DEDUP_REMOVED lines=23> */
.L_x_20690:
[----:B------:R4:W-:Y:S01]  /*8700*/  STG.E.U8 desc[UR36][R8.64], R18 ;  /* 0x0000001208007986 */ /* 0x0009e2000c101124 */
[----:B------:R-:W-:Y:S05]  /*8710*/  BRA `(.L_x_20692) ;  /* 0x0000000c00347947 */ /* 0x000fea0003800000 */
.L_x_20689:
        /* <DEDUP_REMOVED lines=8> */
.L_x_20694:
[----:B------:R2:W-:Y:S01]  /*87a0*/  STG.E desc[UR36][R8.64], R18 ;  /* 0x0000001208007986 */ /* 0x0005e2000c101924 */
[----:B------:R-:W-:Y:S05]  /*87b0*/  BRA `(.L_x_20692) ;  /* 0x0000000c000c7947 */ /* 0x000fea0003800000 */
.L_x_20693:
[----:B------:R0:W-:Y:S01]  /*87c0*/  STG.E.U16 desc[UR36][R8.64], R18 ;  /* 0x0000001208007986 */ /* 0x0001e2000c101524 */
[----:B------:R-:W-:Y:S05]  /*87d0*/  BRA `(.L_x_20692) ;  /* 0x0000000c00047947 */ /* 0x000fea0003800000 */
.L_x_20688:
        /* <DEDUP_REMOVED lines=9> */
.L_x_20696:
[----:B------:R-:W0:Y:S02]  /*8870*/  I2F.S64 R0, R24 ;  /* 0x0000001800007312 */ /* 0x000e240000301400 */
[----:B0-----:R-:W-:-:S05]  /*8880*/  F2FP.F16.F32.PACK_AB R0, RZ, R0 ;  /* 0x00000000ff00723e */ /* 0x001fca00000000ff */
[----:B------:R0:W-:Y:S01]  /*8890*/  STG.E.U16 desc[UR36][R8.64], R0 ;  /* 0x0000000008007986 */ /* 0x0001e2000c101524 */
[----:B------:R-:W-:Y:S05]  /*88a0*/  BRA `(.L_x_20692) ;  /* 0x0000000800d07947 */ /* 0x000fea0003800000 */
.L_x_20695:
        /* <DEDUP_REMOVED lines=10> */
.L_x_20698:
[----:B------:R-:W0:Y:S02]  /*8950*/  I2F.S64 R24, R24 ;  /* 0x0000001800187312 */ /* 0x000e240000301400 */
[----:B0-----:R-:W-:-:S04]  /*8960*/  F2FP.F16.F32.PACK_AB R3, RZ, R24 ;  /* 0x00000018ff03723e */ /* 0x001fc800000000ff */
[----:B------:R-:W-:-:S05]  /*8970*/  PRMT R3, R3, 0x5410, RZ ;  /* 0x0000541003037816 */ /* 0x000fca00000000ff */
[----:B------:R0:W-:Y:S01]  /*8980*/  STG.E desc[UR36][R8.64], R3 ;  /* 0x0000000308007986 */ /* 0x0001e2000c101924 */
[----:B------:R-:W-:Y:S05]  /*8990*/  BRA `(.L_x_20692) ;  /* 0x0000000800947947 */ /* 0x000fea0003800000 */
.L_x_20697:
[----:B------:R-:W0:Y:S02]  /*89a0*/  I2F.F64.S64 R24, R24 ;  /* 0x0000001800187312 */ /* 0x000e240000301c00 */
[----:B0-----:R0:W-:Y:S01]  /*89b0*/  STG.E.64 desc[UR36][R8.64], R24 ;  /* 0x0000001808007986 */ /* 0x0011e2000c101b24 */
[----:B------:R-:W-:Y:S05]  /*89c0*/  BRA `(.L_x_20692) ;  /* 0x0000000800887947 */ /* 0x000fea0003800000 */
.L_x_20687:
        /* <DEDUP_REMOVED lines=12> */
.L_x_20702:
        /* <DEDUP_REMOVED lines=17> */
.L_x_20705:
[----:B------:R-:W-:-:S04]  /*8ba0*/  SHF.R.U32.HI R3, RZ, 0x18, R25 ;  /* 0x00000018ff037819 */ /* 0x000fc80000011619 */
[----:B------:R-:W-:-:S04]  /*8bb0*/  LOP3.LUT R0, R0, 0x80, R3, 0xf8, !PT ;  /* 0x0000008000007812 */ /* 0x000fc800078ef803 */
[----:B------:R-:W-:-:S07]  /*8bc0*/  PRMT R4, R0, 0x7610, R4 ;  /* 0x0000761000047816 */ /* 0x000fce0000000004 */
.L_x_20704:
[----:B------:R-:W-:Y:S05]  /*8bd0*/  BSYNC.RECONVERGENT B0 ;  /* 0x0000000000007941 */ /* 0x000fea0003800200 */
.L_x_20703:
[----:B------:R0:W-:Y:S01]  /*8be0*/  STG.E.U8 desc[UR36][R8.64], R4 ;  /* 0x0000000408007986 */ /* 0x0001e2000c101124 */
[----:B------:R-:W-:Y:S05]  /*8bf0*/  BRA `(.L_x_20692) ;  /* 0x0000000400fc7947 */ /* 0x000fea0003800000 */
.L_x_20701:
        /* <DEDUP_REMOVED lines=17> */
.L_x_20708:
[----:B------:R-:W-:-:S04]  /*8d10*/  SHF.R.U32.HI R3, RZ, 0x18, R25 ;  /* 0x00000018ff037819 */ /* 0x000fc80000011619 */
[----:B------:R-:W-:-:S04]  /*8d20*/  LOP3.LUT R0, R0, 0x80, R3, 0xf8, !PT ;  /* 0x0000008000007812 */ /* 0x000fc800078ef803 */
[----:B------:R-:W-:-:S07]  /*8d30*/  PRMT R4, R0, 0x7610, R4 ;  /* 0x0000761000047816 */ /* 0x000fce0000000004 */
.L_x_20707:
[----:B------:R-:W-:Y:S05]  /*8d40*/  BSYNC.RECONVERGENT B0 ;  /* 0x0000000000007941 */ /* 0x000fea0003800200 */
.L_x_20706:
[----:B------:R0:W-:Y:S01]  /*8d50*/  STG.E.U8 desc[UR36][R8.64], R4 ;  /* 0x0000000408007986 */ /* 0x0001e2000c101124 */
[----:B------:R-:W-:Y:S05]  /*8d60*/  BRA `(.L_x_20692) ;  /* 0x0000000400a07947 */ /* 0x000fea0003800000 */
.L_x_20700:
        /* <DEDUP_REMOVED lines=22> */
.L_x_20710:
[----:B------:R0:W-:Y:S01]  /*8ed0*/  STG.E.64 desc[UR36][R8.64], R24 ;  /* 0x0000001808007986 */ /* 0x0001e2000c101b24 */
[----:B------:R-:W-:Y:S05]  /*8ee0*/  BRA `(.L_x_20692) ;  /* 0x0000000400407947 */ /* 0x000fea0003800000 */
.L_x_20709:
[----:B------:R0:W-:Y:S01]  /*8ef0*/  STG.E desc[UR36][R8.64], R18 ;  /* 0x0000001208007986 */ /* 0x0001e2000c101924 */
[----:B------:R-:W-:Y:S05]  /*8f00*/  BRA `(.L_x_20692) ;  /* 0x0000000400387947 */ /* 0x000fea0003800000 */
.L_x_20699:
        /* <DEDUP_REMOVED lines=11> */
.L_x_20712:
[----:B------:R-:W0:Y:S01]  /*8fc0*/  I2F.F64.S64 R4, R24 ;  /* 0x0000001800047312 */ /* 0x000e220000301c00 */
[----:B------:R-:W-:-:S05]  /*8fd0*/  CS2R R6, SRZ ;  /* 0x0000000000067805 */ /* 0x000fca000001ff00 */
[----:B0-----:R0:W-:Y:S01]  /*8fe0*/  STG.E.128 desc[UR36][R8.64], R4 ;  /* 0x0000000408007986 */ /* 0x0011e2000c101d24 */
[----:B------:R-:W-:Y:S05]  /*8ff0*/  BRA `(.L_x_20692) ;  /* 0x0000000000fc7947 */ /* 0x000fea0003800000 */
.L_x_20711:
[----:B------:R-:W-:-:S13]  /*9000*/  ISETP.NE.AND P0, PT, R0, 0xf, PT ;  /* 0x0000000f0000780c */ /* 0x000fda0003f05270 */
[----:B------:R-:W-:Y:S05]  /*9010*/  @!P0 BRA `(.L_x_20713) ;  /* 0x0000000000e88947 */ /* 0x000fea0003800000 */
[----:B------:R-:W-:-:S13]  /*9020*/  ISETP.NE.AND P0, PT, R0, 0x17, PT ;  /* 0x000000170000780c */ /* 0x000fda0003f05270 */
[----:B------:R-:W-:Y:S05]  /*9030*/  @!P0 BRA `(.L_x_20714) ;  /* 0x0000000000908947 */ /* 0x000fea0003800000 */
[----:B------:R-:W-:-:S13]  /*9040*/  ISETP.NE.AND P0, PT, R0, 0x18, PT ;  /* 0x000000180000780c */ /* 0x000fda0003f05270 */
[----:B------:R-:W-:Y:S05]  /*9050*/  @!P0 BRA `(.L_x_20715) ;  /* 0x0000000000448947 */ /* 0x000fea0003800000 */
.L_x_20691:
        /* <DEDUP_REMOVED lines=16> */
.L_x_20716:
[----:B------:R-:W-:Y:S05]  /*9160*/  BRA `(.L_x_20692) ;  /* 0x0000000000a07947 */ /* 0x000fea0003800000 */
.L_x_20715:
        /* <DEDUP_REMOVED lines=13> */
.L_x_20718:
[----:B------:R-:W-:Y:S05]  /*9240*/  BSYNC.RECONVERGENT B0 ;  /* 0x0000000000007941 */ /* 0x000fea0003800200 */
.L_x_20717:
[----:B------:R-:W-:-:S05]  /*9250*/  LOP3.LUT R3, R0, 0x80, R3, 0xf8, !PT ;  /* 0x0000008000037812 */ /* 0x000fca00078ef803 */
[----:B------:R0:W-:Y:S01]  /*9260*/  STG.E.U8 desc[UR36][R8.64], R3 ;  /* 0x0000000308007986 */ /* 0x0001e2000c101124 */
[----:B------:R-:W-:Y:S05]  /*9270*/  BRA `(.L_x_20692) ;  /* 0x00000000005c7947 */ /* 0x000fea0003800000 */
.L_x_20714:
        /* <DEDUP_REMOVED lines=12> */
.L_x_20720:
[----:B------:R-:W-:Y:S01]  /*9340*/  IMAD.MOV.U32 R0, RZ, RZ, 0x7f ;  /* 0x0000007fff007424 */ /* 0x000fe200078e00ff */
[----:B------:R-:W-:-:S04]  /*9350*/  ISETP.GT.U32.AND P0, PT, R3, 0x7f800000, PT ;  /* 0x7f8000000300780c */ /* 0x000fc80003f04070 */
[----:B------:R-:W-:-:S09]  /*9360*/  SEL R0, R0, 0x7c, P0 ;  /* 0x0000007c00007807 */ /* 0x000fd20000000000 */
.L_x_20721:
[----:B------:R-:W-:Y:S05]  /*9370*/  BSYNC.RECONVERGENT B0 ;  /* 0x0000000000007941 */ /* 0x000fea0003800200 */
.L_x_20719:
[----:B------:R-:W-:-:S04]  /*9380*/  SHF.R.U32.HI R3, RZ, 0x18, R25 ;  /* 0x00000018ff037819 */ /* 0x000fc80000011619 */
[----:B------:R-:W-:-:S05]  /*9390*/  LOP3.LUT R3, R0, 0x80, R3, 0xf8, !PT ;  /* 0x0000008000037812 */ /* 0x000fca00078ef803 */
[----:B------:R0:W-:Y:S01]  /*93a0*/  STG.E.U8 desc[UR36][R8.64], R3 ;  /* 0x0000000308007986 */ /* 0x0001e2000c101124 */
[----:B------:R-:W-:Y:S05]  /*93b0*/  BRA `(.L_x_20692) ;  /* 0x00000000000c7947 */ /* 0x000fea0003800000 */
.L_x_20713:
[----:B------:R-:W0:Y:S02]  /*93c0*/  I2F.S64 R0, R24 ;  /* 0x0000001800007312 */ /* 0x000e240000301400 */
[----:B0-----:R-:W-:-:S05]  /*93d0*/  F2FP.BF16.F32.PACK_AB R0, RZ, R0 ;  /* 0x00000000ff00723e */ /* 0x001fca00000010ff */
[----:B------:R0:W-:Y:S02]  /*93e0*/  STG.E.U16 desc[UR36][R8.64], R0 ;  /* 0x0000000008007986 */ /* 0x0001e4000c101524 */
.L_x_20692:
[----:B------:R-:W-:-:S07]  /*93f0*/  VIADD R33, R33, 0x80 ;  /* 0x0000008021217836 */ /* 0x000fce0000000000 */
.L_x_20649:
[----:B------:R-:W-:-:S13]  /*9400*/  ISETP.GE.AND P0, PT, R33, R32, PT ;  /* 0x000000202100720c */ /* 0x000fda0003f06270 */
[----:B------:R-:W-:Y:S05]  /*9410*/  @P0 BREAK.RELIABLE B6 ;  /* 0x0000000000060942 */ /* 0x000fea0003800100 */
[----:B------:R-:W-:Y:S05]  /*9420*/  @P0 BRA `(.L_x_20686) ;  /* 0x0000000c00940947 */ /* 0x000fea0003800000 */
[----:B------:R-:W-:Y:S05]  /*9430*/  BSYNC.RELIABLE B6 ;  /* 0x0000000000067941 */ /* 0x000fea0003800100 */
.L_x_20648:
[----:B------:R-:W5:Y:S01]  /*9440*/  LDCU UR4, c[0x0][0x3b4] ;  /* 0x00007680ff0477ac */ /* 0x000f620008000800 */
[----:B0-----:R-:W0:Y:S01]  /*9450*/  LDC.64 R4, c[0x0][0x388] ;  /* 0x0000e200ff047b82 */ /* 0x001e220000000a00 */
        /* <DEDUP_REMOVED lines=18> */
.L_x_20725:
[----:B------:R0:W-:Y:S01]  /*9580*/  STG.E.U8 desc[UR36][R4.64], R22 ;  /* 0x0000001604007986 */ /* 0x0001e2000c101124 */
[----:B------:R-:W-:Y:S05]  /*9590*/  BRA `(.L_x_20727) ;  /* 0x0000000c00347947 */ /* 0x000fea0003800000 */
.L_x_20724:
        /* <DEDUP_REMOVED lines=8> */
.L_x_20729:
[----:B------:R0:W-:Y:S01]  /*9620*/  STG.E desc[UR36][R4.64], R22 ;  /* 0x0000001604007986 */ /* 0x0001e2000c101924 */
[----:B------:R-:W-:Y:S05]  /*9630*/  BRA `(.L_x_20727) ;  /* 0x0000000c000c7947 */ /* 0x000fea0003800000 */
.L_x_20728:
[----:B------:R0:W-:Y:S01]  /*9640*/  STG.E.U16 desc[UR36][R4.64], R22 ;  /* 0x0000001604007986 */ /* 0x0001e2000c101524 */
[----:B------:R-:W-:Y:S05]  /*9650*/  BRA `(.L_x_20727) ;  /* 0x0000000c00047947 */ /* 0x000fea0003800000 */
.L_x_20723:
        /* <DEDUP_REMOVED lines=9> */
.L_x_20731:
[----:B------:R-:W0:Y:S02]  /*96f0*/  I2F.S64 R0, R22 ;  /* 0x0000001600007312 */ /* 0x000e240000301400 */
[----:B0-----:R-:W-:-:S05]  /*9700*/  F2FP.F16.F32.PACK_AB R0, RZ, R0 ;  /* 0x00000000ff00723e */ /* 0x001fca00000000ff */
[----:B------:R0:W-:Y:S01]  /*9710*/  STG.E.U16 desc[UR36][R4.64], R0 ;  /* 0x0000000004007986 */ /* 0x0001e2000c101524 */
[----:B------:R-:W-:Y:S05]  /*9720*/  BRA `(.L_x_20727) ;  /* 0x0000000800d07947 */ /* 0x000fea0003800000 */
.L_x_20730:
        /* <DEDUP_REMOVED lines=10> */
.L_x_20733:
[----:B------:R-:W0:Y:S02]  /*97d0*/  I2F.S64 R22, R22 ;  /* 0x0000001600167312 */ /* 0x000e240000301400 */
[----:B0-----:R-:W-:-:S04]  /*97e0*/  F2FP.F16.F32.PACK_AB R3, RZ, R22 ;  /* 0x00000016ff03723e */ /* 0x001fc800000000ff */
[----:B------:R-:W-:-:S05]  /*97f0*/  PRMT R3, R3, 0x5410, RZ ;  /* 0x0000541003037816 */ /* 0x000fca00000000ff */
[----:B------:R0:W-:Y:S01]  /*9800*/  STG.E desc[UR36][R4.64], R3 ;  /* 0x0000000304007986 */ /* 0x0001e2000c101924 */
[----:B------:R-:W-:Y:S05]  /*9810*/  BRA `(.L_x_20727) ;  /* 0x0000000800947947 */ /* 0x000fea0003800000 */
.L_x_20732:
[----:B------:R-:W0:Y:S02]  /*9820*/  I2F.F64.S64 R22, R22 ;  /* 0x0000001600167312 */ /* 0x000e240000301c00 */
[----:B0-----:R0:W-:Y:S01]  /*9830*/  STG.E.64 desc[UR36][R4.64], R22 ;  /* 0x0000001604007986 */ /* 0x0011e2000c101b24 */
[----:B------:R-:W-:Y:S05]  /*9840*/  BRA `(.L_x_20727) ;  /* 0x0000000800887947 */ /* 0x000fea0003800000 */
.L_x_20722:
        /* <DEDUP_REMOVED lines=12> */
.L_x_20737:
        /* <DEDUP_REMOVED lines=18> */
.L_x_20740:
[----:B------:R-:W-:-:S04]  /*9a30*/  SHF.R.U32.HI R3, RZ, 0x18, R23 ;  /* 0x00000018ff037819 */ /* 0x000fc80000011617 */
[----:B------:R-:W-:-:S07]  /*9a40*/  LOP3.LUT R0, R0, 0x80, R3, 0xf8, !PT ;  /* 0x0000008000007812 */ /* 0x000fce00078ef803 */
.L_x_20739:
[----:B------:R-:W-:Y:S05]  /*9a50*/  BSYNC.RECONVERGENT B0 ;  /* 0x0000000000007941 */ /* 0x000fea0003800200 */
.L_x_20738:
[----:B------:R0:W-:Y:S01]  /*9a60*/  STG.E.U8 desc[UR36][R4.64], R0 ;  /* 0x0000000004007986 */ /* 0x0001e2000c101124 */
[----:B------:R-:W-:Y:S05]  /*9a70*/  BRA `(.L_x_20727) ;  /* 0x0000000400fc7947 */ /* 0x000fea0003800000 */
.L_x_20736:
        /* <DEDUP_REMOVED lines=18> */
.L_x_20743:
[----:B------:R-:W-:-:S04]  /*9ba0*/  SHF.R.U32.HI R3, RZ, 0x18, R23 ;  /* 0x00000018ff037819 */ /* 0x000fc80000011617 */
[----:B------:R-:W-:-:S07]  /*9bb0*/  LOP3.LUT R0, R0, 0x80, R3, 0xf8, !PT ;  /* 0x0000008000007812 */ /* 0x000fce00078ef803 */
.L_x_20742:
[----:B------:R-:W-:Y:S05]  /*9bc0*/  BSYNC.RECONVERGENT B0 ;  /* 0x0000000000007941 */ /* 0x000fea0003800200 */
.L_x_20741:
[----:B------:R0:W-:Y:S01]  /*9bd0*/  STG.E.U8 desc[UR36][R4.64], R0 ;  /* 0x0000000004007986 */ /* 0x0001e2000c101124 */
[----:B------:R-:W-:Y:S05]  /*9be0*/  BRA `(.L_x_20727) ;  /* 0x0000000400a07947 */ /* 0x000fea0003800000 */
.L_x_20735:
        /* <DEDUP_REMOVED lines=22> */
.L_x_20745:
[----:B------:R0:W-:Y:S01]  /*9d50*/  STG.E.64 desc[UR36][R4.64], R22 ;  /* 0x0000001604007986 */ /* 0x0001e2000c101b24 */
[----:B------:R-:W-:Y:S05]  /*9d60*/  BRA `(.L_x_20727) ;  /* 0x0000000400407947 */ /* 0x000fea0003800000 */
.L_x_20744:
[----:B------:R0:W-:Y:S01]  /*9d70*/  STG.E desc[UR36][R4.64], R22 ;  /* 0x0000001604007986 */ /* 0x0001e2000c101924 */
[----:B------:R-:W-:Y:S05]  /*9d80*/  BRA `(.L_x_20727) ;  /* 0x0000000400387947 */ /* 0x000fea0003800000 */
.L_x_20734:
        /* <DEDUP_REMOVED lines=11> */
.L_x_20747:
[----:B-1234-:R-:W0:Y:S01]  /*9e40*/  I2F.F64.S64 R8, R22 ;  /* 0x0000001600087312 */ /* 0x01ee220000301c00 */
[----:B------:R-:W-:-:S05]  /*9e50*/  CS2R R10, SRZ ;  /* 0x00000000000a7805 */ /* 0x000fca000001ff00 */
[----:B0-----:R0:W-:Y:S01]  /*9e60*/  STG.E.128 desc[UR36][R4.64], R8 ;  /* 0x0000000804007986 */ /* 0x0011e2000c101d24 */
[----:B------:R-:W-:Y:S05]  /*9e70*/  BRA `(.L_x_20727) ;  /* 0x0000000000fc7947 */ /* 0x000fea0003800000 */
.L_x_20746:
[----:B------:R-:W-:-:S13]  /*9e80*/  ISETP.NE.AND P0, PT, R0, 0xf, PT ;  /* 0x0000000f0000780c */ /* 0x000fda0003f05270 */
[----:B------:R-:W-:Y:S05]  /*9e90*/  @!P0 BRA `(.L_x_20748) ;  /* 0x0000000000e88947 */ /* 0x000fea0003800000 */
[----:B------:R-:W-:-:S13]  /*9ea0*/  ISETP.NE.AND P0, PT, R0, 0x17, PT ;  /* 0x000000170000780c */ /* 0x000fda0003f05270 */
[----:B------:R-:W-:Y:S05]  /*9eb0*/  @!P0 BRA `(.L_x_20749) ;  /* 0x0000000000908947 */ /* 0x000fea0003800000 */
[----:B------:R-:W-:-:S13]  /*9ec0*/  ISETP.NE.AND P0, PT, R0, 0x18, PT ;  /* 0x000000180000780c */ /* 0x000fda0003f05270 */
[----:B------:R-:W-:Y:S05]  /*9ed0*/  @!P0 BRA `(.L_x_20750) ;  /* 0x0000000000448947 */ /* 0x000fea0003800000 */
.L_x_20726:
[----:B------:R-:W-:Y:S01]  /*9ee0*/  MOV R14, 0x0 ;  /* 0x00000000000e7802 */ /* 0x000fe20000000f00 */
[----:B------:R-:W0:Y:S01]  /*9ef0*/  LDCU.64 UR4, c[0x4][0x188] ;  /* 0x01003100ff0477ac */ /* 0x000e220008000a00 */
[----:B-1234-:R-:W-:Y:S02]  /*9f00*/  IMAD.MOV.U32 R8, RZ, RZ, 0x65 ;  /* 0x00000065ff087424 */ /* 0x01efe400078e00ff */
        /* <DEDUP_REMOVED lines=13> */
.L_x_20751:
[----:B------:R-:W-:Y:S05]  /*9fe0*/  BRA `(.L_x_20727) ;  /* 0x0000000000a07947 */ /* 0x000fea0003800000 */
.L_x_20750:
        /* <DEDUP_REMOVED lines=13> */
.L_x_20753:
[----:B------:R-:W-:Y:S05]  /*a0c0*/  BSYNC.RECONVERGENT B0 ;  /* 0x0000000000007941 */ /* 0x000fea0003800200 */
.L_x_20752:
[----:B------:R-:W-:-:S05]  /*a0d0*/  LOP3.LUT R3, R0, 0x80, R3, 0xf8, !PT ;  /* 0x0000008000037812 */ /* 0x000fca00078ef803 */
[----:B------:R0:W-:Y:S01]  /*a0e0*/  STG.E.U8 desc[UR36][R4.64], R3 ;  /* 0x0000000304007986 */ /* 0x0001e2000c101124 */
[----:B------:R-:W-:Y:S05]  /*a0f0*/  BRA `(.L_x_20727) ;  /* 0x00000000005c7947 */ /* 0x000fea0003800000 */
.L_x_20749:
        /* <DEDUP_REMOVED lines=12> */
.L_x_20755:
[----:B------:R-:W-:Y:S01]  /*a1c0*/  IMAD.MOV.U32 R0, RZ, RZ, 0x7f ;  /* 0x0000007fff007424 */ /* 0x000fe200078e00ff */
[----:B------:R-:W-:-:S04]  /*a1d0*/  ISETP.GT.U32.AND P0, PT, R3, 0x7f800000, PT ;  /* 0x7f8000000300780c */ /* 0x000fc80003f04070 */
[----:B------:R-:W-:-:S09]  /*a1e0*/  SEL R0, R0, 0x7c, P0 ;  /* 0x0000007c00007807 */ /* 0x000fd20000000000 */
.L_x_20756:
[----:B------:R-:W-:Y:S05]  /*a1f0*/  BSYNC.RECONVERGENT B0 ;  /* 0x0000000000007941 */ /* 0x000fea0003800200 */
.L_x_20754:
[----:B------:R-:W-:-:S04]  /*a200*/  SHF.R.U32.HI R3, RZ, 0x18, R23 ;  /* 0x00000018ff037819 */ /* 0x000fc80000011617 */
[----:B------:R-:W-:-:S05]  /*a210*/  LOP3.LUT R3, R0, 0x80, R3, 0xf8, !PT ;  /* 0x0000008000037812 */ /* 0x000fca00078ef803 */
[----:B------:R0:W-:Y:S01]  /*a220*/  STG.E.U8 desc[UR36][R4.64], R3 ;  /* 0x0000000304007986 */ /* 0x0001e2000c101124 */
[----:B------:R-:W-:Y:S05]  /*a230*/  BRA `(.L_x_20727) ;  /* 0x00000000000c7947 */ /* 0x000fea0003800000 */
.L_x_20748:
[----:B------:R-:W0:Y:S02]  /*a240*/  I2F.S64 R0, R22 ;  /* 0x0000001600007312 */ /* 0x000e240000301400 */
[----:B0-----:R-:W-:-:S05]  /*a250*/  F2FP.BF16.F32.PACK_AB R0, RZ, R0 ;  /* 0x00000000ff00723e */ /* 0x001fca00000010ff */
[----:B------:R0:W-:Y:S02]  /*a260*/  STG.E.U16 desc[UR36][R4.64], R0 ;  /* 0x0000000004007986 */ /* 0x0001e4000c101524 */
.L_x_20727:
[----:B------:R-:W-:-:S07]  /*a270*/  VIADD R33, R33, 0x80 ;  /* 0x0000008021217836 */ /* 0x000fce0000000000 */
.L_x_20686:
[----:B------:R-:W-:Y:S05]  /*a280*/  BSYNC.RECONVERGENT B7 ;  /* 0x0000000000077941 */ /* 0x000fea0003800200 */
.L_x_20647:
[----:B------:R-:W-:-:S13]  /*a290*/  ISETP.GE.AND P0, PT, R33, R32, PT ;  /* 0x000000202100720c */ /* 0x000fda0003f06270 */
[----:B------:R-:W-:Y:S05]  /*a2a0*/  @P0 EXIT ;  /* 0x000000000000094d */ /* 0x000fea0003800000 */
[----:B01--4-:R-:W0:Y:S01]  /*a2b0*/  LDC.64 R4, c[0x0][0x388] ;  /* 0x0000e200ff047b82 */ /* 0x013e220000000a00 */
[----:B------:R-:W3:Y:S01]  /*a2c0*/  LDCU UR4, c[0x0][0x3b4] ;  /* 0x00007680ff0477ac */ /* 0x000ee20008000800 */
[----:B------:R-:W-:Y:S01]  /*a2d0*/  PRMT R0, R34, 0x9910, RZ ;  /* 0x0000991022007816 */ /* 0x000fe200000000ff */
        /* <DEDUP_REMOVED lines=16> */
.L_x_20760:
[----:B------:R-:W-:Y:S01]  /*a3e0*/  STG.E.U8 desc[UR36][R2.64], R16 ;  /* 0x0000001002007986 */ /* 0x000fe2000c101124 */
[----:B------:R-:W-:Y:S05]  /*a3f0*/  EXIT ;  /* 0x000000000000794d */ /* 0x000fea0003800000 */
.L_x_20759:
        /* <DEDUP_REMOVED lines=8> */
.L_x_20763:
[----:B------:R-:W-:Y:S01]  /*a480*/  STG.E desc[UR36][R2.64], R16 ;  /* 0x0000001002007986 */ /* 0x000fe2000c101924 */
[----:B------:R-:W-:Y:S05]  /*a490*/  EXIT ;  /* 0x000000000000794d */ /* 0x000fea0003800000 */
.L_x_20762:
[----:B------:R-:W-:Y:S01]  /*a4a0*/  STG.E.U16 desc[UR36][R2.64], R16 ;  /* 0x0000001002007986 */ /* 0x000fe2000c101524 */
[----:B------:R-:W-:Y:S05]  /*a4b0*/  EXIT ;  /* 0x000000000000794d */ /* 0x000fea0003800000 */
.L_x_20758:
        /* <DEDUP_REMOVED lines=9> */
.L_x_20765:
[----:B------:R-:W0:Y:S02]  /*a550*/  I2F.S64 R0, R16 ;  /* 0x0000001000007312 */ /* 0x000e240000301400 */
[----:B0-----:R-:W-:-:S05]  /*a560*/  F2FP.F16.F32.PACK_AB R0, RZ, R0 ;  /* 0x00000000ff00723e */ /* 0x001fca00000000ff */
[----:B------:R-:W-:Y:S01]  /*a570*/  STG.E.U16 desc[UR36][R2.64], R0 ;  /* 0x0000000002007986 */ /* 0x000fe2000c101524 */
[----:B------:R-:W-:Y:S05]  /*a580*/  EXIT ;  /* 0x000000000000794d */ /* 0x000fea0003800000 */
.L_x_20764:
        /* <DEDUP_REMOVED lines=10> */
.L_x_20767:
[----:B------:R-:W0:Y:S02]  /*a630*/  I2F.S64 R16, R16 ;  /* 0x0000001000107312 */ /* 0x000e240000301400 */
[----:B0-----:R-:W-:-:S04]  /*a640*/  F2FP.F16.F32.PACK_AB R5, RZ, R16 ;  /* 0x00000010ff05723e */ /* 0x001fc800000000ff */
[----:B------:R-:W-:-:S05]  /*a650*/  PRMT R5, R5, 0x5410, RZ ;  /* 0x0000541005057816 */ /* 0x000fca00000000ff */
[----:B------:R-:W-:Y:S01]  /*a660*/  STG.E desc[UR36][R2.64], R5 ;  /* 0x0000000502007986 */ /* 0x000fe2000c101924 */
[----:B------:R-:W-:Y:S05]  /*a670*/  EXIT ;  /* 0x000000000000794d */ /* 0x000fea0003800000 */
.L_x_20766:
[----:B------:R-:W0:Y:S02]  /*a680*/  I2F.F64.S64 R16, R16 ;  /* 0x0000001000107312 */ /* 0x000e240000301c00 */
[----:B0-----:R-:W-:Y:S01]  /*a690*/  STG.E.64 desc[UR36][R2.64], R16 ;  /* 0x0000001002007986 */ /* 0x001fe2000c101b24 */
[----:B------:R-:W-:Y:S05]  /*a6a0*/  EXIT ;  /* 0x000000000000794d */ /* 0x000fea0003800000 */
.L_x_20757:
        /* <DEDUP_REMOVED lines=12> */
.L_x_20771:
        /* <DEDUP_REMOVED lines=18> */
.L_x_20774:
[----:B------:R-:W-:-:S04]  /*a890*/  SHF.R.U32.HI R5, RZ, 0x18, R5 ;  /* 0x00000018ff057819 */ /* 0x000fc80000011605 */
[----:B------:R-:W-:-:S07]  /*a8a0*/  LOP3.LUT R0, R0, 0x80, R5, 0xf8, !PT ;  /* 0x0000008000007812 */ /* 0x000fce00078ef805 */
.L_x_20773:
[----:B------:R-:W-:Y:S05]  /*a8b0*/  BSYNC.RECONVERGENT B0 ;  /* 0x0000000000007941 */ /* 0x000fea0003800200 */
.L_x_20772:
[----:B------:R-:W-:Y:S01]  /*a8c0*/  STG.E.U8 desc[UR36][R2.64], R0 ;  /* 0x0000000002007986 */ /* 0x000fe2000c101124 */
[----:B------:R-:W-:Y:S05]  /*a8d0*/  EXIT ;  /* 0x000000000000794d */ /* 0x000fea0003800000 */
.L_x_20770:
        /* <DEDUP_REMOVED lines=18> */
.L_x_20777:
[----:B------:R-:W-:-:S04]  /*aa00*/  SHF.R.U32.HI R5, RZ, 0x18, R5 ;  /* 0x00000018ff057819 */ /* 0x000fc80000011605 */
[----:B------:R-:W-:-:S07]  /*aa10*/  LOP3.LUT R0, R0, 0x80, R5, 0xf8, !PT ;  /* 0x0000008000007812 */ /* 0x000fce00078ef805 */
.L_x_20776:
[----:B------:R-:W-:Y:S05]  /*aa20*/  BSYNC.RECONVERGENT B0 ;  /* 0x0000000000007941 */ /* 0x000fea0003800200 */
.L_x_20775:
[----:B------:R-:W-:Y:S01]  /*aa30*/  STG.E.U8 desc[UR36][R2.64], R0 ;  /* 0x0000000002007986 */ /* 0x000fe2000c101124 */
[----:B------:R-:W-:Y:S05]  /*aa40*/  EXIT ;  /* 0x000000000000794d */ /* 0x000fea0003800000 */
.L_x_20769:
        /* <DEDUP_REMOVED lines=22> */
.L_x_20779:
[----:B------:R-:W-:Y:S01]  /*abb0*/  STG.E.64 desc[UR36][R2.64], R16 ;  /* 0x0000001002007986 */ /* 0x000fe2000c101b24 */
[----:B------:R-:W-:Y:S05]  /*abc0*/  EXIT ;  /* 0x000000000000794d */ /* 0x000fea0003800000 */
.L_x_20778:
[----:B------:R-:W-:Y:S01]  /*abd0*/  STG.E desc[UR36][R2.64], R16 ;  /* 0x0000001002007986 */ /* 0x000fe2000c101924 */
[----:B------:R-:W-:Y:S05]  /*abe0*/  EXIT ;  /* 0x000000000000794d */ /* 0x000fea0003800000 */
.L_x_20768:
        /* <DEDUP_REMOVED lines=11> */
.L_x_20781:
[----:B------:R-:W0:Y:S01]  /*aca0*/  I2F.F64.S64 R16, R16 ;  /* 0x0000001000107312 */ /* 0x000e220000301c00 */
[----:B--2---:R-:W-:-:S05]  /*acb0*/  CS2R R18, SRZ ;  /* 0x0000000000127805 */ /* 0x004fca000001ff00 */
[----:B0-----:R-:W-:Y:S01]  /*acc0*/  STG.E.128 desc[UR36][R2.64], R16 ;  /* 0x0000001002007986 */ /* 0x001fe2000c101d24 */
[----:B------:R-:W-:Y:S05]  /*acd0*/  EXIT ;  /* 0x000000000000794d */ /* 0x000fea0003800000 */
.L_x_20780:
[----:B------:R-:W-:-:S13]  /*ace0*/  ISETP.NE.AND P0, PT, R0, 0xf, PT ;  /* 0x0000000f0000780c */ /* 0x000fda0003f05270 */
[----:B------:R-:W-:Y:S05]  /*acf0*/  @!P0 BRA `(.L_x_20782) ;  /* 0x0000000000e88947 */ /* 0x000fea0003800000 */
[----:B------:R-:W-:-:S13]  /*ad00*/  ISETP.NE.AND P0, PT, R0, 0x17, PT ;  /* 0x000000170000780c */ /* 0x000fda0003f05270 */
[----:B------:R-:W-:Y:S05]  /*ad10*/  @!P0 BRA `(.L_x_20783) ;  /* 0x0000000000908947 */ /* 0x000fea0003800000 */
[----:B------:R-:W-:-:S13]  /*ad20*/  ISETP.NE.AND P0, PT, R0, 0x18, PT ;  /* 0x000000180000780c */ /* 0x000fda0003f05270 */
[----:B------:R-:W-:Y:S05]  /*ad30*/  @!P0 BRA `(.L_x_20784) ;  /* 0x0000000000448947 */ /* 0x000fea0003800000 */
.L_x_20761:
        /* <DEDUP_REMOVED lines=16> */
.L_x_20785:
[----:B------:R-:W-:Y:S05]  /*ae40*/  EXIT ;  /* 0x000000000000794d */ /* 0x000fea0003800000 */
.L_x_20784:
        /* <DEDUP_REMOVED lines=13> */
.L_x_20787:
[----:B------:R-:W-:Y:S05]  /*af20*/  BSYNC.RECONVERGENT B0 ;  /* 0x0000000000007941 */ /* 0x000fea0003800200 */
.L_x_20786:
[----:B------:R-:W-:-:S05]  /*af30*/  LOP3.LUT R5, R0, 0x80, R5, 0xf8, !PT ;  /* 0x0000008000057812 */ /* 0x000fca00078ef805 */
[----:B------:R-:W-:Y:S01]  /*af40*/  STG.E.U8 desc[UR36][R2.64], R5 ;  /* 0x0000000502007986 */ /* 0x000fe2000c101124 */
[----:B------:R-:W-:Y:S05]  /*af50*/  EXIT ;  /* 0x000000000000794d */ /* 0x000fea0003800000 */
.L_x_20783:
        /* <DEDUP_REMOVED lines=12> */
.L_x_20789:
[----:B------:R-:W-:Y:S01]  /*b020*/  IMAD.MOV.U32 R0, RZ, RZ, 0x7f ;  /* 0x0000007fff007424 */ /* 0x000fe200078e00ff */
[----:B------:R-:W-:-:S04]  /*b030*/  ISETP.GT.U32.AND P0, PT, R4, 0x7f800000, PT ;  /* 0x7f8000000400780c */ /* 0x000fc80003f04070 */
[----:B------:R-:W-:-:S09]  /*b040*/  SEL R0, R0, 0x7c, P0 ;  /* 0x0000007c00007807 */ /* 0x000fd20000000000 */
.L_x_20790:
[----:B------:R-:W-:Y:S05]  /*b050*/  BSYNC.RECONVERGENT B0 ;  /* 0x0000000000007941 */ /* 0x000fea0003800200 */
.L_x_20788:
[----:B------:R-:W-:-:S04]  /*b060*/  SHF.R.U32.HI R5, RZ, 0x18, R5 ;  /* 0x00000018ff057819 */ /* 0x000fc80000011605 */
[----:B------:R-:W-:-:S05]  /*b070*/  LOP3.LUT R5, R0, 0x80, R5, 0xf8, !PT ;  /* 0x0000008000057812 */ /* 0x000fca00078ef805 */
[----:B------:R-:W-:Y:S01]  /*b080*/  STG.E.U8 desc[UR36][R2.64], R5 ;  /* 0x0000000502007986 */ /* 0x000fe2000c101124 */
[----:B------:R-:W-:Y:S05]  /*b090*/  EXIT ;  /* 0x000000000000794d */ /* 0x000fea0003800000 */
.L_x_20782:
[----:B------:R-:W0:Y:S02]  /*b0a0*/  I2F.S64 R0, R16 ;  /* 0x0000001000007312 */ /* 0x000e240000301400 */
[----:B0-----:R-:W-:-:S05]  /*b0b0*/  F2FP.BF16.F32.PACK_AB R0, RZ, R0 ;  /* 0x00000000ff00723e */ /* 0x001fca00000010ff */
[----:B------:R-:W-:Y:S01]  /*b0c0*/  STG.E.U16 desc[UR36][R2.64], R0 ;  /* 0x0000000002007986 */ /* 0x000fe2000c101524 */
[----:B------:R-:W-:Y:S05]  /*b0d0*/  EXIT ;  /* 0x000000000000794d */ /* 0x000fea0003800000 */
.L_x_20791:
        /* <DEDUP_REMOVED lines=10> */
.L_x_41860:


//--------------------- .text._ZN2at6native18elementwise_kernelILi128ELi2EZNS0_22gpu_kernel_impl_nocastINS0_13BinaryFunctorIlllZZZNS0_19minimum_kernel_cudaERNS_18TensorIteratorBaseEENKUlvE_clEvENKUlvE2_clEvEUlllE_EEEEvS5_RKT_EUliE_EEviT1_ --------------------------
	.section	.text._ZN2at6native18elementwise_kernelILi128ELi2EZNS0_22gpu_kernel_impl_nocastINS0_13BinaryFunctorIlllZZZNS0_19minimum_kernel_cudaERNS_18TensorIteratorBaseEENKUlvE_clEvENKUlvE2_clEvEUlllE_EEEEvS5_RKT_EUliE_EEviT1_,"ax",@progbits
	.align	128
        .global         _ZN2at6native18elementwise_kernelILi128ELi2EZNS0_22gpu_kernel_impl_nocastINS0_13BinaryFunctorIlllZZZNS0_19minimum_kernel_cudaERNS_18TensorIteratorBaseEENKUlvE_clEvENKUlvE2_clEvEUlllE_EEEEvS5_RKT_EUliE_EEviT1_
        .type           _ZN2at6native18elementwise_kernelILi128ELi2EZNS0_22gpu_kernel_impl_nocastINS0_13BinaryFunctorIlllZZZNS0_19minimum_kernel_cudaERNS_18TensorIteratorBaseEENKUlvE_clEvENKUlvE2_clEvEUlllE_EEEEvS5_RKT_EUliE_EEviT1_,@function
        .size           _ZN2at6native18elementwise_kernelILi128ELi2EZNS0_22gpu_kernel_impl_nocastINS0_13BinaryFunctorIlllZZZNS0_19minimum_kernel_cudaERNS_18TensorIteratorBaseEENKUlvE_clEvENKUlvE2_clEvEUlllE_EEEEvS5_RKT_EUliE_EEviT1_,(.L_x_41861 - _ZN2at6native18elementwise_kernelILi128ELi2EZNS0_22gpu_kernel_impl_nocastINS0_13BinaryFunctorIlllZZZNS0_19minimum_kernel_cudaERNS_18TensorIteratorBaseEENKUlvE_clEvENKUlvE2_clEvEUlllE_EEEEvS5_RKT_EUliE_EEviT1_)
        .other          _ZN2at6native18elementwise_kernelILi128ELi2EZNS0_22gpu_kernel_impl_nocastINS0_13BinaryFunctorIlllZZZNS0_19minimum_kernel_cudaERNS_18TensorIteratorBaseEENKUlvE_clEvENKUlvE2_clEvEUlllE_EEEEvS5_RKT_EUliE_EEviT1_,@"STO_CUDA_ENTRY STV_DEFAULT"
_ZN2at6native18elementwise_kernelILi128ELi2EZNS0_22gpu_kernel_impl_nocastINS0_13BinaryFunctorIlllZZZNS0_19minimum_kernel_cudaERNS_18TensorIteratorBaseEENKUlvE_clEvENKUlvE2_clEvEUlllE_EEEEvS5_RKT_EUliE_EEviT1_:
.text._ZN2at6native18elementwise_kernelILi128ELi2EZNS0_22gpu_kernel_impl_nocastINS0_13BinaryFunctorIlllZZZNS0_19minimum_kernel_cudaERNS_18TensorIteratorBaseEENKUlvE_clEvENKUlvE2_clEvEUlllE_EEEEvS5_RKT_EUliE_EEviT1_:
        /* <DEDUP_REMOVED lines=16> */
[----:B-1----:R-:W2:Y:S03]  /*0100*/  LDG.E.64 R6, desc[UR6][R6.64] ;  /* 0x0000000606067981 */ /* 0x002ea6000c1e1b00 */
[----:B------:R-:W0:Y:S01]  /*0110*/  LDC.64 R8, c[0x0][0x5e8] ;  /* 0x00017a00ff087b82 */ /* 0x000e220000000a00 */
[----:B------:R-:W-:-:S02]  /*0120*/  IADD3 R3, PT, PT, R3, 0x80, RZ ;  /* 0x0000008003037810 */ /* 0x000fc40007ffe0ff */
[----:B--2---:R-:W-:-:S04]  /*0130*/  ISETP.LT.U32.AND P0, PT, R4, R6, PT ;  /* 0x000000060400720c */ /* 0x004fc80003f01070 */
[----:B------:R-:W-:-:S04]  /*0140*/  ISETP.LT.AND.EX P0, PT, R5, R7, PT, P0 ;  /* 0x000000070500720c */ /* 0x000fc80003f01300 */
[----:B------:R-:W-:Y:S02]  /*0150*/  SEL R10, R4, R6, P0 ;  /* 0x00000006040a7207 */ /* 0x000fe40000000000 */
[----:B------:R-:W-:-:S05]  /*0160*/  SEL R11, R5, R7, P0 ;  /* 0x00000007050b7207 */ /* 0x000fca0000000000 */
[----:B0-----:R0:W-:Y:S02]  /*0170*/  STG.E.64 desc[UR6][R8.64], R10 ;  /* 0x0000000a08007986 */ /* 0x0011e4000c101b06 */
.L_x_20794:
[----:B------:R-:W-:Y:S05]  /*0180*/  BSYNC.RECONVERGENT B0 ;  /* 0x0000000000007941 */ /* 0x000fea0003800200 */
.L_x_20793:
[----:B------:R-:W-:-:S13]  /*0190*/  ISETP.GE.AND P0, PT, R3, UR4, PT ;  /* 0x0000000403007c0c */ /* 0x000fda000bf06270 */
[----:B------:R-:W-:Y:S05]  /*01a0*/  @P0 EXIT ;  /* 0x000000000000094d */ /* 0x000fea0003800000 */
[----:B------:R-:W1:Y:S08]  /*01b0*/  LDC.64 R6, c[0x0][0x5f0] ;  /* 0x00017c00ff067b82 */ /* 0x000e700000000a00 */
[----:B------:R-:W2:Y:S01]  /*01c0*/  LDC.64 R4, c[0x0][0x5f8] ;  /* 0x00017e00ff047b82 */ /* 0x000ea20000000a00 */
[----:B-1----:R-:W3:Y:S04]  /*01d0*/  LDG.E.64 R2, desc[UR6][R6.64] ;  /* 0x0000000606027981 */ /* 0x002ee8000c1e1b00 */
[----:B--2---:R-:W3:Y:S03]  /*01e0*/  LDG.E.64 R4, desc[UR6][R4.64] ;  /* 0x0000000604047981 */ /* 0x004ee6000c1e1b00 */
[----:B0-----:R-:W0:Y:S01]  /*01f0*/  LDC.64 R8, c[0x0][0x5e8] ;  /* 0x00017a00ff087b82 */ /* 0x001e220000000a00 */
[----:B---3--:R-:W-:-:S04]  /*0200*/  ISETP.LT.U32.AND P0, PT, R2, R4, PT ;  /* 0x000000040200720c */ /* 0x008fc80003f01070 */
[----:B------:R-:W-:-:S04]  /*0210*/  ISETP.LT.AND.EX P0, PT, R3, R5, PT, P0 ;  /* 0x000000050300720c */ /* 0x000fc80003f01300 */
[----:B------:R-:W-:Y:S02]  /*0220*/  SEL R2, R2, R4, P0 ;  /* 0x0000000402027207 */ /* 0x000fe40000000000 */
[----:B------:R-:W-:-:S05]  /*0230*/  SEL R3, R3, R5, P0 ;  /* 0x0000000503037207 */ /* 0x000fca0000000000 */
[----:B0-----:R-:W-:Y:S01]  /*0240*/  STG.E.64 desc[UR6][R8.64], R2 ;  /* 0x0000000208007986 */ /* 0x001fe2000c101b06 */
[----:B------:R-:W-:Y:S05]  /*0250*/  EXIT ;  /* 0x000000000000794d */ /* 0x000fea0003800000 */
.L_x_20792:
        /* <DEDUP_REMOVED lines=355> */
.L_x_20797:
[----:B------:R-:W0:Y:S02]  /*1890*/  LDCU.128 UR8, c[0x0][0x5f0] ;  /* 0x0000be00ff0877ac */ /* 0x000e240008000c00 */
[----:B0-----:R-:W-:Y:S02]  /*18a0*/  IADD3 R6, P0, PT, R6, UR8, RZ ;  /* 0x0000000806067c10 */ /* 0x001fe4000ff1e0ff */
[----:B------:R-:W-:Y:S02]  /*18b0*/  IADD3 R8, P1, PT, R4, UR10, RZ ;  /* 0x0000000a04087c10 */ /* 0x000fe4000ff3e0ff */
[----:B------:R-:W-:Y:S01]  /*18c0*/  IADD3.X R7, PT, PT, RZ, UR9, RZ, P0, !PT ;  /* 0x00000009ff077c10 */ /* 0x000fe200087fe4ff */
[----:B------:R-:W0:Y:S01]  /*18d0*/  LDCU.64 UR8, c[0x0][0x5e8] ;  /* 0x0000bd00ff0877ac */ /* 0x000e220008000a00 */
[----:B------:R-:W-:-:S04]  /*18e0*/  IADD3.X R9, PT, PT, RZ, UR11, RZ, P1, !PT ;  /* 0x0000000bff097c10 */ /* 0x000fc80008ffe4ff */
[----:B------:R-:W2:Y:S04]  /*18f0*/  LDG.E.64 R6, desc[UR6][R6.64] ;  /* 0x0000000606067981 */ /* 0x000ea8000c1e1b00 */
[----:B------:R-:W2:Y:S01]  /*1900*/  LDG.E.64 R8, desc[UR6][R8.64] ;  /* 0x0000000608087981 */ /* 0x000ea2000c1e1b00 */
[----:B------:R-:W-:Y:S02]  /*1910*/  IADD3 R3, PT, PT, R3, 0x80, RZ ;  /* 0x0000008003037810 */ /* 0x000fe40007ffe0ff */
[----:B0-----:R-:W-:-:S04]  /*1920*/  IADD3 R10, P1, PT, R5, UR8, RZ ;  /* 0x00000008050a7c10 */ /* 0x001fc8000ff3e0ff */
[----:B------:R-:W-:Y:S02]  /*1930*/  IADD3.X R11, PT, PT, RZ, UR9, RZ, P1, !PT ;  /* 0x00000009ff0b7c10 */ /* 0x000fe40008ffe4ff */
[----:B--2---:R-:W-:-:S04]  /*1940*/  ISETP.LT.U32.AND P0, PT, R6, R8, PT ;  /* 0x000000080600720c */ /* 0x004fc80003f01070 */
[----:B------:R-:W-:-:S04]  /*1950*/  ISETP.LT.AND.EX P0, PT, R7, R9, PT, P0 ;  /* 0x000000090700720c */ /* 0x000fc80003f01300 */
[----:B------:R-:W-:Y:S02]  /*1960*/  SEL R4, R6, R8, P0 ;  /* 0x0000000806047207 */ /* 0x000fe40000000000 */
[----:B------:R-:W-:-:S05]  /*1970*/  SEL R5, R7, R9, P0 ;  /* 0x0000000907057207 */ /* 0x000fca0000000000 */
[----:B------:R0:W-:Y:S02]  /*1980*/  STG.E.64 desc[UR6][R10.64], R4 ;  /* 0x000000040a007986 */ /* 0x0001e4000c101b06 */
.L_x_20796:
[----:B------:R-:W-:Y:S05]  /*1990*/  BSYNC.RECONVERGENT B0 ;  /* 0x0000000000007941 */ /* 0x000fea0003800200 */
.L_x_20795:
        /* <DEDUP_REMOVED lines=350> */
.L_x_20798:
[----:B------:R-:W0:Y:S01]  /*2f80*/  LDCU.128 UR8, c[0x0][0x5f0] ;  /* 0x0000be00ff0877ac */ /* 0x000e220008000c00 */
[----:B------:R-:W1:Y:S01]  /*2f90*/  LDCU.64 UR4, c[0x0][0x5e8] ;  /* 0x0000bd00ff0477ac */ /* 0x000e620008000a00 */
[----:B0-----:R-:W-:Y:S02]  /*2fa0*/  IADD3 R4, P0, PT, R4, UR8, RZ ;  /* 0x0000000804047c10 */ /* 0x001fe4000ff1e0ff */
[----:B------:R-:W-:Y:S02]  /*2fb0*/  IADD3 R6, P1, PT, R2, UR10, RZ ;  /* 0x0000000a02067c10 */ /* 0x000fe4000ff3e0ff */
[----:B------:R-:W-:Y:S02]  /*2fc0*/  IADD3.X R5, PT, PT, RZ, UR9, RZ, P0, !PT ;  /* 0x00000009ff057c10 */ /* 0x000fe400087fe4ff */
[----:B------:R-:W-:-:S04]  /*2fd0*/  IADD3.X R7, PT, PT, RZ, UR11, RZ, P1, !PT ;  /* 0x0000000bff077c10 */ /* 0x000fc80008ffe4ff */
[----:B------:R-:W2:Y:S04]  /*2fe0*/  LDG.E.64 R4, desc[UR6][R4.64] ;  /* 0x0000000604047981 */ /* 0x000ea8000c1e1b00 */
[----:B------:R-:W2:Y:S01]  /*2ff0*/  LDG.E.64 R6, desc[UR6][R6.64] ;  /* 0x0000000606067981 */ /* 0x000ea2000c1e1b00 */
[----:B-1----:R-:W-:-:S04]  /*3000*/  IADD3 R8, P1, PT, R3, UR4, RZ ;  /* 0x0000000403087c10 */ /* 0x002fc8000ff3e0ff */
[----:B------:R-:W-:Y:S02]  /*3010*/  IADD3.X R9, PT, PT, RZ, UR5, RZ, P1, !PT ;  /* 0x00000005ff097c10 */ /* 0x000fe40008ffe4ff */
[----:B--2---:R-:W-:-:S04]  /*3020*/  ISETP.LT.U32.AND P0, PT, R4, R6, PT ;  /* 0x000000060400720c */ /* 0x004fc80003f01070 */
[----:B------:R-:W-:-:S04]  /*3030*/  ISETP.LT.AND.EX P0, PT, R5, R7, PT, P0 ;  /* 0x000000070500720c */ /* 0x000fc80003f01300 */
[----:B------:R-:W-:Y:S02]  /*3040*/  SEL R2, R4, R6, P0 ;  /* 0x0000000604027207 */ /* 0x000fe40000000000 */
[----:B------:R-:W-:-:S05]  /*3050*/  SEL R3, R5, R7, P0 ;  /* 0x0000000705037207 */ /* 0x000fca0000000000 */
[----:B------:R-:W-:Y:S01]  /*3060*/  STG.E.64 desc[UR6][R8.64], R2 ;  /* 0x0000000208007986 */ /* 0x000fe2000c101b06 */
[----:B------:R-:W-:Y:S05]  /*3070*/  EXIT ;  /* 0x000000000000794d */ /* 0x000fea0003800000 */
.L_x_20799:
        /* <DEDUP_REMOVED lines=16> */
.L_x_41861:


//--------------------- .text._ZN2at6native27unrolled_elementwise_kernelINS0_13BinaryFunctorIlllZZZNS0_19minimum_kernel_cudaERNS_18TensorIteratorBaseEENKUlvE_clEvENKUlvE2_clEvEUlllE_EESt5arrayIPcLm3EELi4E23TrivialOffsetCalculatorILi2EjESC_ILi1EjENS0_6memory15LoadWithoutCastENSF_16StoreWithoutCastEEEviT_T0_T2_T3_T4_T5_ --------------------------
	.section	.text._ZN2at6native27unrolled_elementwise_kernelINS0_13BinaryFunctorIlllZZZNS0_19minimum_kernel_cudaERNS_18TensorIteratorBaseEENKUlvE_clEvENKUlvE2_clEvEUlllE_EESt5arrayIPcLm3EELi4E23TrivialOffsetCalculatorILi2EjESC_ILi1EjENS0_6memory15LoadWithoutCastENSF_16StoreWithoutCastEEEviT_T0_T2_T3_T4_T5_,"ax",@progbits
	.align	128
        .global         _ZN2at6native27unrolled_elementwise_kernelINS0_13BinaryFunctorIlllZZZNS0_19minimum_kernel_cudaERNS_18TensorIteratorBaseEENKUlvE_clEvENKUlvE2_clEvEUlllE_EESt5arrayIPcLm3EELi4E23TrivialOffsetCalculatorILi2EjESC_ILi1EjENS0_6memory15LoadWithoutCastENSF_16StoreWithoutCastEEEviT_T0_T2_T3_T4_T5_
        .type           _ZN2at6native27unrolled_elementwise_kernelINS0_13BinaryFunctorIlllZZZNS0_19minimum_kernel_cudaERNS_18TensorIteratorBaseEENKUlvE_clEvENKUlvE2_clEvEUlllE_EESt5arrayIPcLm3EELi4E23TrivialOffsetCalculatorILi2EjESC_ILi1EjENS0_6memory15LoadWithoutCastENSF_16StoreWithoutCastEEEviT_T0_T2_T3_T4_T5_,@function
        .size           _ZN2at6native27unrolled_elementwise_kernelINS0_13BinaryFunctorIlllZZZNS0_19minimum_kernel_cudaERNS_18TensorIteratorBaseEENKUlvE_clEvENKUlvE2_clEvEUlllE_EESt5arrayIPcLm3EELi4E23TrivialOffsetCalculatorILi2EjESC_ILi1EjENS0_6memory15LoadWithoutCastENSF_16StoreWithoutCastEEEviT_T0_T2_T3_T4_T5_,(.L_x_41862 - _ZN2at6native27unrolled_elementwise_kernelINS0_13BinaryFunctorIlllZZZNS0_19minimum_kernel_cudaERNS_18TensorIteratorBaseEENKUlvE_clEvENKUlvE2_clEvEUlllE_EESt5arrayIPcLm3EELi4E23TrivialOffsetCalculatorILi2EjESC_ILi1EjENS0_6memory15LoadWithoutCastENSF_16StoreWithoutCastEEEviT_T0_T2_T3_T4_T5_)
        .other          _ZN2at6native27unrolled_elementwise_kernelINS0_13BinaryFunctorIlllZZZNS0_19minimum_kernel_cudaERNS_18TensorIteratorBaseEENKUlvE_clEvENKUlvE2_clEvEUlllE_EESt5arrayIPcLm3EELi4E23TrivialOffsetCalculatorILi2EjESC_ILi1EjENS0_6memory15LoadWithoutCastENSF_16StoreWithoutCastEEEviT_T0_T2_T3_T4_T5_,@"STO_CUDA_ENTRY STV_DEFAULT"
_ZN2at6native27unrolled_elementwise_kernelINS0_13BinaryFunctorIlllZZZNS0_19minimum_kernel_cudaERNS_18TensorIteratorBaseEENKUlvE_clEvENKUlvE2_clEvEUlllE_EESt5arrayIPcLm3EELi4E23TrivialOffsetCalculatorILi2EjESC_ILi1EjENS0_6memory15LoadWithoutCastENSF_16StoreWithoutCastEEEviT_T0_T2_T3_T4_T5_:
.text._ZN2at6native27unrolled_elementwise_kernelINS0_13BinaryFunctorIlllZZZNS0_19minimum_kernel_cudaERNS_18TensorIteratorBaseEENKUlvE_clEvENKUlvE2_clEvEUlllE_EESt5arrayIPcLm3EELi4E23TrivialOffsetCalculatorILi2EjESC_ILi1EjENS0_6memory15LoadWithoutCastENSF_16StoreWithoutCastEEEviT_T0_T2_T3_T4_T5_:
        /* <DEDUP_REMOVED lines=14> */
[----:B------:R-:W0:Y:S01]  /*00e0*/  LDC.64 R8, c[0x0][0x390] ;  /* 0x0000e400ff087b82 */ /* 0x000e220000000a00 */
[----:B------:R-:W-:Y:S02]  /*00f0*/  @!P0 VIADD R25, R23, 0x80 ;  /* 0x0000008017198836 */ /* 0x000fe40000000000 */
[----:B------:R-:W-:-:S03]  /*0100*/  @!P0 IMAD R13, R0, 0x200, R23 ;  /* 0x00000200000d8824 */ /* 0x000fc600078e0217 */
[----:B------:R-:W-:Y:S01]  /*0110*/  ISETP.GE.AND P1, PT, R25, R22, PT ;  /* 0x000000161900720c */ /* 0x000fe20003f26270 */
[----:B---3--:R-:W-:Y:S01]  /*0120*/  @!P0 IMAD.WIDE.U32 R6, R13, 0x8, R6 ;  /* 0x000000080d068825 */ /* 0x008fe200078e0006 */
[----:B------:R-:W3:Y:S04]  /*0130*/  LDC.64 R10, c[0x0][0x398] ;  /* 0x0000e600ff0a7b82 */ /* 0x000ee80000000a00 */
[----:B-1----:R1:W3:Y:S07]  /*0140*/  @!P0 LDG.E.64 R4, desc[UR4][R6.64] ;  /* 0x0000000406048981 */ /* 0x0022ee000c1e1b00 */
[----:B------:R-:W-:-:S02]  /*0150*/  @!P1 IMAD R21, R0, 0x200, R25 ;  /* 0x0000020000159824 */ /* 0x000fc400078e0219 */
[----:B------:R-:W-:Y:S01]  /*0160*/  @!P1 VIADD R25, R25, 0x80 ;  /* 0x0000008019199836 */ /* 0x000fe20000000000 */
[----:B-1----:R-:W1:Y:S04]  /*0170*/  LDC.64 R6, c[0x0][0x398] ;  /* 0x0000e600ff067b82 */ /* 0x002e680000000a00 */
[----:B------:R-:W-:Y:S01]  /*0180*/  ISETP.GE.AND P3, PT, R25, R22, PT ;  /* 0x000000161900720c */ /* 0x000fe20003f66270 */
[----:B----4-:R-:W-:Y:S01]  /*0190*/  @!P0 IMAD.WIDE.U32 R16, R13, 0x8, R16 ;  /* 0x000000080d108825 */ /* 0x010fe200078e0010 */
[----:B------:R-:W-:Y:S02]  /*01a0*/  CS2R R12, SRZ ;  /* 0x00000000000c7805 */ /* 0x000fe4000001ff00 */
[----:B------:R-:W-:Y:S01]  /*01b0*/  CS2R R14, SRZ ;  /* 0x00000000000e7805 */ /* 0x000fe2000001ff00 */
[----:B-----5:R-:W-:-:S03]  /*01c0*/  @!P1 IMAD.WIDE.U32 R28, R21, 0x8, R28 ;  /* 0x00000008151c9825 */ /* 0x020fc600078e001c */
[----:B------:R4:W5:Y:S01]  /*01d0*/  @!P0 LDG.E.64 R12, desc[UR4][R16.64] ;  /* 0x00000004100c8981 */ /* 0x000962000c1e1b00 */
[----:B--2---:R-:W-:-:S04]  /*01e0*/  @!P1 IMAD.WIDE.U32 R2, R21, 0x8, R2 ;  /* 0x0000000815029825 */ /* 0x004fc800078e0002 */
[----:B------:R-:W-:Y:S01]  /*01f0*/  @!P3 IMAD R27, R0, 0x200, R25 ;  /* 0x00000200001bb824 */ /* 0x000fe200078e0219 */
[----:B------:R-:W2:Y:S01]  /*0200*/  @!P1 LDG.E.64 R14, desc[UR4][R28.64] ;  /* 0x000000041c0e9981 */ /* 0x000ea2000c1e1b00 */
[----:B------:R-:W-:-:S05]  /*0210*/  @!P3 VIADD R25, R25, 0x80 ;  /* 0x000000801919b836 */ /* 0x000fca0000000000 */
[----:B------:R-:W-:Y:S02]  /*0220*/  ISETP.GE.AND P2, PT, R25, R22, PT ;  /* 0x000000161900720c */ /* 0x000fe40003f46270 */
[----:B----4-:R-:W-:Y:S02]  /*0230*/  CS2R R16, SRZ ;  /* 0x0000000000107805 */ /* 0x010fe4000001ff00 */
[----:B------:R-:W-:Y:S01]  /*0240*/  CS2R R20, SRZ ;  /* 0x0000000000147805 */ /* 0x000fe2000001ff00 */
[----:B0-----:R-:W-:-:S03]  /*0250*/  @!P3 IMAD.WIDE.U32 R18, R27, 0x8, R18 ;  /* 0x000000081b12b825 */ /* 0x001fc600078e0012 */
[----:B------:R-:W2:Y:S01]  /*0260*/  @!P1 LDG.E.64 R16, desc[UR4][R2.64] ;  /* 0x0000000402109981 */ /* 0x000ea2000c1e1b00 */
[----:B-1----:R-:W-:-:S03]  /*0270*/  @!P3 IMAD.WIDE.U32 R6, R27, 0x8, R6 ;  /* 0x000000081b06b825 */ /* 0x002fc600078e0006 */
[----:B------:R3:W4:Y:S01]  /*0280*/  @!P3 LDG.E.64 R20, desc[UR4][R18.64] ;  /* 0x000000041214b981 */ /* 0x000722000c1e1b00 */
[----:B------:R-:W-:-:S04]  /*0290*/  @!P2 IMAD R25, R0, 0x200, R25 ;  /* 0x000002000019a824 */ /* 0x000fc800078e0219 */
[----:B------:R-:W-:Y:S01]  /*02a0*/  @!P2 IMAD.WIDE.U32 R26, R25, 0x8, R8 ;  /* 0x00000008191aa825 */ /* 0x000fe200078e0008 */
[----:B------:R-:W-:-:S03]  /*02b0*/  CS2R R8, SRZ ;  /* 0x0000000000087805 */ /* 0x000fc6000001ff00 */
[----:B---3--:R-:W-:Y:S01]  /*02c0*/  @!P2 IMAD.WIDE.U32 R18, R25, 0x8, R10 ;  /* 0x000000081912a825 */ /* 0x008fe200078e000a */
[----:B------:R-:W-:Y:S02]  /*02d0*/  CS2R R10, SRZ ;  /* 0x00000000000a7805 */ /* 0x000fe4000001ff00 */
[----:B------:R-:W-:Y:S01]  /*02e0*/  CS2R R24, SRZ ;  /* 0x0000000000187805 */ /* 0x000fe2000001ff00 */
[----:B------:R-:W4:Y:S04]  /*02f0*/  @!P3 LDG.E.64 R8, desc[UR4][R6.64] ;  /* 0x000000040608b981 */ /* 0x000f28000c1e1b00 */
[----:B------:R-:W3:Y:S04]  /*0300*/  @!P2 LDG.E.64 R10, desc[UR4][R26.64] ;  /* 0x000000041a0aa981 */ /* 0x000ee8000c1e1b00 */
[----:B------:R-:W3:Y:S01]  /*0310*/  @!P2 LDG.E.64 R24, desc[UR4][R18.64] ;  /* 0x000000041218a981 */ /* 0x000ee2000c1e1b00 */
[----:B------:R-:W-:Y:S04]  /*0320*/  BSSY.RECONVERGENT B0, `(.L_x_20800) ;  /* 0x0000028000007945 */ /* 0x000fe80003800200 */
[----:B------:R-:W-:Y:S01]  /*0330*/  BSSY.RELIABLE B1, `(.L_x_20801) ;  /* 0x0000020000017945 */ /* 0x000fe20003800100 */
[----:B-----5:R-:W-:-:S04]  /*0340*/  ISETP.LT.U32.AND P0, PT, R4, R12, PT ;  /* 0x0000000c0400720c */ /* 0x020fc80003f01070 */
[----:B------:R-:W-:-:S04]  /*0350*/  ISETP.LT.AND.EX P0, PT, R5, R13, PT, P0 ;  /* 0x0000000d0500720c */ /* 0x000fc80003f01300 */
[----:B------:R-:W-:Y:S02]  /*0360*/  SEL R2, R4, R12, P0 ;  /* 0x0000000c04027207 */ /* 0x000fe40000000000 */
[----:B------:R-:W-:Y:S02]  /*0370*/  SEL R3, R5, R13, P0 ;  /* 0x0000000d05037207 */ /* 0x000fe40000000000 */
[----:B--2---:R-:W-:-:S04]  /*0380*/  ISETP.LT.U32.AND P3, PT, R14, R16, PT ;  /* 0x000000100e00720c */ /* 0x004fc80003f61070 */
[----:B------:R-:W-:Y:S02]  /*0390*/  ISETP.LT.AND.EX P0, PT, R15, R17, PT, P3 ;  /* 0x000000110f00720c */ /* 0x000fe40003f01330 */
[----:B------:R-:W-:Y:S02]  /*03a0*/  ISETP.GE.AND P3, PT, R23, R22, PT ;  /* 0x000000161700720c */ /* 0x000fe40003f66270 */
[----:B------:R-:W-:Y:S02]  /*03b0*/  SEL R4, R14, R16, P0 ;  /* 0x000000100e047207 */ /* 0x000fe40000000000 */
[----:B----4-:R-:W-:-:S04]  /*03c0*/  ISETP.LT.U32.AND P2, PT, R20, R8, PT ;  /* 0x000000081400720c */ /* 0x010fc80003f41070 */
[----:B------:R-:W-:Y:S02]  /*03d0*/  ISETP.LT.AND.EX P2, PT, R21, R9, PT, P2 ;  /* 0x000000091500720c */ /* 0x000fe40003f41320 */
[----:B---3--:R-:W-:-:S04]  /*03e0*/  ISETP.LT.U32.AND P1, PT, R10, R24, PT ;  /* 0x000000180a00720c */ /* 0x008fc80003f21070 */
[----:B------:R-:W-:Y:S02]  /*03f0*/  ISETP.LT.AND.EX P1, PT, R11, R25, PT, P1 ;  /* 0x000000190b00720c */ /* 0x000fe40003f21310 */
[----:B------:R-:W-:Y:S02]  /*0400*/  SEL R6, R20, R8, P2 ;  /* 0x0000000814067207 */ /* 0x000fe40001000000 */
[----:B------:R-:W-:Y:S02]  /*0410*/  SEL R7, R21, R9, P2 ;  /* 0x0000000915077207 */ /* 0x000fe40001000000 */
[----:B------:R-:W-:Y:S02]  /*0420*/  SEL R5, R15, R17, P0 ;  /* 0x000000110f057207 */ /* 0x000fe40000000000 */
[----:B------:R-:W-:Y:S02]  /*0430*/  SEL R8, R10, R24, P1 ;  /* 0x000000180a087207 */ /* 0x000fe40000800000 */
[----:B------:R-:W-:Y:S01]  /*0440*/  SEL R9, R11, R25, P1 ;  /* 0x000000190b097207 */ /* 0x000fe20000800000 */
        /* <DEDUP_REMOVED lines=14> */
.L_x_20802:
[----:B------:R-:W-:Y:S05]  /*0530*/  BSYNC.RELIABLE B1 ;  /* 0x0000000000017941 */ /* 0x000fea0003800100 */
.L_x_20801:
[----:B------:R-:W-:-:S13]  /*0540*/  ISETP.GE.AND P0, PT, R23, R22, PT ;  /* 0x000000161700720c */ /* 0x000fda0003f06270 */
[----:B0-----:R-:W0:Y:S01]  /*0550*/  @!P0 LDC.64 R2, c[0x0][0x388] ;  /* 0x0000e200ff028b82 */ /* 0x001e220000000a00 */
[----:B------:R-:W-:Y:S02]  /*0560*/  @!P0 IMAD R5, R0, 0x200, R23 ;  /* 0x0000020000058824 */ /* 0x000fe400078e0217 */
[----:B------:R-:W-:Y:S02]  /*0570*/  @!P0 VIADD R23, R23, 0x80 ;  /* 0x0000008017178836 */ /* 0x000fe40000000000 */
[----:B0-----:R-:W-:-:S05]  /*0580*/  @!P0 IMAD.WIDE.U32 R2, R5, 0x8, R2 ;  /* 0x0000000805028825 */ /* 0x001fca00078e0002 */
[----:B------:R1:W-:Y:S02]  /*0590*/  @!P0 STG.E.64 desc[UR4][R2.64], R6 ;  /* 0x0000000602008986 */ /* 0x0003e4000c101b04 */
.L_x_20803:
[----:B------:R-:W-:Y:S05]  /*05a0*/  BSYNC.RECONVERGENT B0 ;  /* 0x0000000000007941 */ /* 0x000fea0003800200 */
.L_x_20800:
        /* <DEDUP_REMOVED lines=8> */
.L_x_20804:
        /* <DEDUP_REMOVED lines=13> */
.L_x_41862:


//--------------------- .text._ZN2at6native29vectorized_elementwise_kernelILi2ENS0_13BinaryFunctorIlllZZZNS0_19minimum_kernel_cudaERNS_18TensorIteratorBaseEENKUlvE_clEvENKUlvE2_clEvEUlllE_EESt5arrayIPcLm3EEEEviT0_T1_ --------------------------
	.section	.text._ZN2at6native29vectorized_elementwise_kernelILi2ENS0_13BinaryFunctorIlllZZZNS0_19minimum_kernel_cudaERNS_18TensorIteratorBaseEENKUlvE_clEvENKUlvE2_clEvEUlllE_EESt5arrayIPcLm3EEEEviT0_T1_,"ax",@progbits
	.align	128
        .global         _ZN2at6native29vectorized_elementwise_kernelILi2ENS0_13BinaryFunctorIlllZZZNS0_19minimum_kernel_cudaERNS_18TensorIteratorBaseEENKUlvE_clEvENKUlvE2_clEvEUlllE_EESt5arrayIPcLm3EEEEviT0_T1_
        .type           _ZN2at6native29vectorized_elementwise_kernelILi2ENS0_13BinaryFunctorIlllZZZNS0_19minimum_kernel_cudaERNS_18TensorIteratorBaseEENKUlvE_clEvENKUlvE2_clEvEUlllE_EESt5arrayIPcLm3EEEEviT0_T1_,@function
        .size           _ZN2at6native29vectorized_elementwise_kernelILi2ENS0_13BinaryFunctorIlllZZZNS0_19minimum_kernel_cudaERNS_18TensorIteratorBaseEENKUlvE_clEvENKUlvE2_clEvEUlllE_EESt5arrayIPcLm3EEEEviT0_T1_,(.L_x_41863 - _ZN2at6native29vectorized_elementwise_kernelILi2ENS0_13BinaryFunctorIlllZZZNS0_19minimum_kernel_cudaERNS_18TensorIteratorBaseEENKUlvE_clEvENKUlvE2_clEvEUlllE_EESt5arrayIPcLm3EEEEviT0_T1_)
        .other          _ZN2at6native29vectorized_elementwise_kernelILi2ENS0_13BinaryFunctorIlllZZZNS0_19minimum_kernel_cudaERNS_18TensorIteratorBaseEENKUlvE_clEvENKUlvE2_clEvEUlllE_EESt5arrayIPcLm3EEEEviT0_T1_,@"STO_CUDA_ENTRY STV_DEFAULT"
_ZN2at6native29vectorized_elementwise_kernelILi2ENS0_13BinaryFunctorIlllZZZNS0_19minimum_kernel_cudaERNS_18TensorIteratorBaseEENKUlvE_clEvENKUlvE2_clEvEUlllE_EESt5arrayIPcLm3EEEEviT0_T1_:
.text._ZN2at6native29vectorized_elementwise_kernelILi2ENS0_13BinaryFunctorIlllZZZNS0_19minimum_kernel_cudaERNS_18TensorIteratorBaseEENKUlvE_clEvENKUlvE2_clEvEUlllE_EESt5arrayIPcLm3EEEEviT0_T1_:
        /* <DEDUP_REMOVED lines=14> */
[----:B0-----:R-:W-:-:S07]  /*00e0*/  ISETP.GE.U32.AND P1, PT, R31, R36, PT ;  /* 0x000000241f00720c */ /* 0x001fce0003f26070 */
[----:B------:R-:W0:Y:S08]  /*00f0*/  LDC.64 R22, c[0x0][0x390] ;  /* 0x0000e400ff167b82 */ /* 0x000e300000000a00 */
[----:B------:R-:W5:Y:S01]  /*0100*/  LDC.64 R24, c[0x0][0x398] ;  /* 0x0000e600ff187b82 */ /* 0x000f620000000a00 */
[----:B------:R-:W-:Y:S02]  /*0110*/  @!P1 IMAD R37, R0, 0x400, R31 ;  /* 0x0000040000259824 */ /* 0x000fe400078e021f */
[----:B------:R-:W-:-:S05]  /*0120*/  @!P1 VIADD R31, R31, 0x80 ;  /* 0x000000801f1f9836 */ /* 0x000fca0000000000 */
[----:B------:R-:W5:Y:S01]  /*0130*/  LDC.64 R18, c[0x0][0x398] ;  /* 0x0000e600ff127b82 */ /* 0x000f620000000a00 */
[----:B------:R-:W-:-:S07]  /*0140*/  ISETP.GE.U32.AND P4, PT, R31, R36, PT ;  /* 0x000000241f00720c */ /* 0x000fce0003f86070 */
[----:B------:R-:W5:Y:S06]  /*0150*/  LDC.64 R28, c[0x0][0x390] ;  /* 0x0000e400ff1c7b82 */ /* 0x000f6c0000000a00 */
[----:B------:R-:W-:Y:S02]  /*0160*/  @!P4 IMAD R3, R0, 0x400, R31 ;  /* 0x000004000003c824 */ /* 0x000fe400078e021f */
[----:B------:R-:W5:Y:S01]  /*0170*/  LDC.64 R34, c[0x0][0x390] ;  /* 0x0000e400ff227b82 */ /* 0x000f620000000a00 */
[----:B------:R-:W-:Y:S02]  /*0180*/  @!P4 VIADD R31, R31, 0x80 ;  /* 0x000000801f1fc836 */ /* 0x000fe40000000000 */
[----:B---3--:R-:W-:-:S03]  /*0190*/  @!P4 IMAD.WIDE.U32 R20, R3, 0x8, R20 ;  /* 0x000000080314c825 */ /* 0x008fc600078e0014 */
[----:B------:R-:W-:Y:S01]  /*01a0*/  ISETP.GE.U32.AND P5, PT, R31, R36, PT ;  /* 0x000000241f00720c */ /* 0x000fe20003fa6070 */
[----:B----4-:R-:W-:Y:S01]  /*01b0*/  @!P4 IMAD.WIDE.U32 R26, R3, 0x8, R26 ;  /* 0x00000008031ac825 */ /* 0x010fe200078e001a */
[----:B------:R-:W-:Y:S01]  /*01c0*/  CS2R R2, SRZ ;  /* 0x0000000000027805 */ /* 0x000fe2000001ff00 */
[----:B------:R-:W3:Y:S05]  /*01d0*/  LDC.64 R32, c[0x0][0x398] ;  /* 0x0000e600ff207b82 */ /* 0x000eea0000000a00 */
[----:B------:R-:W4:Y:S05]  /*01e0*/  @!P4 LDG.E.64 R2, desc[UR4][R20.64] ;  /* 0x000000041402c981 */ /* 0x000f2a000c1e1b00 */
[----:B------:R-:W-:-:S02]  /*01f0*/  @!P5 IMAD R5, R0, 0x400, R31 ;  /* 0x000004000005d824 */ /* 0x000fc400078e021f */
[----:B------:R-:W-:Y:S02]  /*0200*/  @!P5 VIADD R31, R31, 0x80 ;  /* 0x000000801f1fd836 */ /* 0x000fe40000000000 */
[----:B-1----:R-:W-:-:S03]  /*0210*/  @!P5 IMAD.WIDE.U32 R14, R5, 0x8, R14 ;  /* 0x00000008050ed825 */ /* 0x002fc600078e000e */
[----:B------:R-:W-:Y:S01]  /*0220*/  ISETP.GE.U32.AND P3, PT, R31, R36, PT ;  /* 0x000000241f00720c */ /* 0x000fe20003f66070 */
[----:B--2---:R-:W-:Y:S01]  /*0230*/  @!P5 IMAD.WIDE.U32 R12, R5, 0x8, R12 ;  /* 0x00000008050cd825 */ /* 0x004fe200078e000c */
[----:B------:R-:W-:Y:S01]  /*0240*/  CS2R R4, SRZ ;  /* 0x0000000000047805 */ /* 0x000fe2000001ff00 */
[----:B------:R-:W2:Y:S04]  /*0250*/  @!P5 LDG.E.64 R6, desc[UR4][R14.64] ;  /* 0x000000040e06d981 */ /* 0x000ea8000c1e1b00 */
[----:B------:R-:W2:Y:S04]  /*0260*/  @!P5 LDG.E.64 R8, desc[UR4][R12.64] ;  /* 0x000000040c08d981 */ /* 0x000ea8000c1e1b00 */
[----:B------:R1:W4:Y:S02]  /*0270*/  @!P4 LDG.E.64 R4, desc[UR4][R26.64] ;  /* 0x000000041a04c981 */ /* 0x000324000c1e1b00 */
[----:B------:R-:W-:-:S02]  /*0280*/  @!P3 IMAD R11, R0, 0x400, R31 ;  /* 0x00000400000bb824 */ /* 0x000fc400078e021f */
[----:B------:R-:W-:-:S05]  /*0290*/  @!P3 VIADD R31, R31, 0x80 ;  /* 0x000000801f1fb836 */ /* 0x000fca0000000000 */
[----:B------:R-:W-:Y:S01]  /*02a0*/  ISETP.GE.U32.AND P2, PT, R31, R36, PT ;  /* 0x000000241f00720c */ /* 0x000fe20003f46070 */
[----:B-1----:R-:W1:-:S12]  /*02b0*/  LDC.64 R26, c[0x0][0x390] ;  /* 0x0000e400ff1a7b82 */ /* 0x002e580000000a00 */
[----:B------:R-:W-:Y:S02]  /*02c0*/  @!P2 IMAD R17, R0, 0x400, R31 ;  /* 0x000004000011a824 */ /* 0x000fe400078e021f */
[----:B------:R-:W-:-:S05]  /*02d0*/  @!P2 VIADD R31, R31, 0x80 ;  /* 0x000000801f1fa836 */ /* 0x000fca0000000000 */
[----:B------:R-:W-:Y:S01]  /*02e0*/  ISETP.GE.U32.AND P0, PT, R31, R36, PT ;  /* 0x000000241f00720c */ /* 0x000fe20003f06070 */
[----:B0-----:R-:W-:-:S12]  /*02f0*/  @!P2 IMAD.WIDE.U32 R22, R17, 0x8, R22 ;  /* 0x000000081116a825 */ /* 0x001fd800078e0016 */
[----:B------:R-:W-:Y:S02]  /*0300*/  @!P0 IMAD R21, R0, 0x400, R31 ;  /* 0x0000040000158824 */ /* 0x000fe400078e021f */
[----:B------:R-:W-:-:S05]  /*0310*/  @!P0 VIADD R31, R31, 0x80 ;  /* 0x000000801f1f8836 */ /* 0x000fca0000000000 */
[----:B------:R-:W-:Y:S01]  /*0320*/  ISETP.GE.U32.AND P4, PT, R31, R36, PT ;  /* 0x000000241f00720c */ /* 0x000fe20003f86070 */
[----:B-----5:R-:W-:Y:S01]  /*0330*/  @!P2 IMAD.WIDE.U32 R24, R17, 0x8, R24 ;  /* 0x000000081118a825 */ /* 0x020fe200078e0018 */
[----:B------:R-:W-:Y:S02]  /*0340*/  CS2R R16, SRZ ;  /* 0x0000000000107805 */ /* 0x000fe4000001ff00 */
[----:B------:R-:W-:Y:S02]  /*0350*/  CS2R R12, SRZ ;  /* 0x00000000000c7805 */ /* 0x000fe4000001ff00 */
[----:B------:R-:W-:Y:S01]  /*0360*/  CS2R R14, SRZ ;  /* 0x00000000000e7805 */ /* 0x000fe2000001ff00 */
[----:B------:R-:W-:Y:S01]  /*0370*/  @!P3 IMAD.WIDE.U32 R18, R11, 0x8, R18 ;  /* 0x000000080b12b825 */ /* 0x000fe200078e0012 */
[----:B------:R0:W5:Y:S03]  /*0380*/  @!P2 LDG.E.64 R16, desc[UR4][R24.64] ;  /* 0x000000041810a981 */ /* 0x000166000c1e1b00 */
[----:B-1----:R-:W-:Y:S01]  /*0390*/  @!P0 IMAD.WIDE.U32 R26, R21, 0x8, R26 ;  /* 0x00000008151a8825 */ /* 0x002fe200078e001a */
[----:B------:R1:W2:Y:S04]  /*03a0*/  @!P3 LDG.E.64 R12, desc[UR4][R18.64] ;  /* 0x00000004120cb981 */ /* 0x0002a8000c1e1b00 */
[----:B------:R3:W5:Y:S01]  /*03b0*/  @!P2 LDG.E.64 R14, desc[UR4][R22.64] ;  /* 0x00000004160ea981 */ /* 0x000762000c1e1b00 */
[----:B0-----:R-:W-:Y:S01]  /*03c0*/  @!P4 IMAD R25, R0, 0x400, R31 ;  /* 0x000004000019c824 */ /* 0x001fe200078e021f */
[----:B-1----:R-:W-:-:S03]  /*03d0*/  CS2R R18, SRZ ;  /* 0x0000000000127805 */ /* 0x002fc6000001ff00 */
[----:B------:R-:W-:Y:S01]  /*03e0*/  @!P4 IMAD.WIDE.U32 R28, R25, 0x8, R28 ;  /* 0x00000008191cc825 */ /* 0x000fe200078e001c */
[----:B---3--:R-:W-:-:S03]  /*03f0*/  CS2R R22, SRZ ;  /* 0x0000000000167805 */ /* 0x008fc6000001ff00 */
[----:B------:R-:W-:Y:S01]  /*0400*/  @!P3 IMAD.WIDE.U32 R34, R11, 0x8, R34 ;  /* 0x000000080b22b825 */ /* 0x000fe200078e0022 */
[----:B------:R0:W3:Y:S01]  /*0410*/  @!P0 LDG.E.64 R18, desc[UR4][R26.64] ;  /* 0x000000041a128981 */ /* 0x0000e2000c1e1b00 */
[----:B------:R-:W-:Y:S02]  /*0420*/  CS2R R10, SRZ ;  /* 0x00000000000a7805 */ /* 0x000fe4000001ff00 */
[----:B------:R-:W-:Y:S01]  /*0430*/  @!P0 IMAD.WIDE.U32 R32, R21, 0x8, R32 ;  /* 0x0000000815208825 */ /* 0x000fe200078e0020 */
[----:B------:R-:W-:Y:S01]  /*0440*/  CS2R R20, SRZ ;  /* 0x0000000000147805 */ /* 0x000fe2000001ff00 */
[----:B------:R1:W3:Y:S02]  /*0450*/  @!P4 LDG.E.64 R22, desc[UR4][R28.64] ;  /* 0x000000041c16c981 */ /* 0x0002e4000c1e1b00 */
[----:B------:R-:W-:Y:S02]  /*0460*/  @!P4 VIADD R31, R31, 0x80 ;  /* 0x000000801f1fc836 */ /* 0x000fe40000000000 */
[----:B------:R1:W3:Y:S01]  /*0470*/  @!P3 LDG.E.64 R10, desc[UR4][R34.64] ;  /* 0x00000004220ab981 */ /* 0x0002e2000c1e1b00 */
[----:B0-----:R-:W0:Y:S03]  /*0480*/  LDC.64 R26, c[0x0][0x390] ;  /* 0x0000e400ff1a7b82 */ /* 0x001e260000000a00 */
[----:B------:R1:W3:Y:S05]  /*0490*/  @!P0 LDG.E.64 R20, desc[UR4][R32.64] ;  /* 0x0000000420148981 */ /* 0x0002ea000c1e1b00 */
[----:B-1----:R-:W1:Y:S01]  /*04a0*/  LDC.64 R28, c[0x0][0x398] ;  /* 0x0000e600ff1c7b82 */ /* 0x002e620000000a00 */
[----:B------:R-:W-:-:S07]  /*04b0*/  ISETP.GE.U32.AND P0, PT, R31, R36, PT ;  /* 0x000000241f00720c */ /* 0x000fce0003f06070 */
[----:B------:R-:W1:Y:S06]  /*04c0*/  LDC.64 R34, c[0x0][0x398] ;  /* 0x0000e600ff227b82 */ /* 0x000e6c0000000a00 */
[----:B------:R-:W-:-:S04]  /*04d0*/  @!P0 IMAD R33, R0, 0x400, R31 ;  /* 0x0000040000218824 */ /* 0x000fc800078e021f */
[----:B0-----:R-:W-:-:S04]  /*04e0*/  @!P0 IMAD.WIDE.U32 R30, R33, 0x8, R26 ;  /* 0x00000008211e8825 */ /* 0x001fc800078e001a */
[----:B-1----:R-:W-:Y:S01]  /*04f0*/  @!P0 IMAD.WIDE.U32 R32, R33, 0x8, R28 ;  /* 0x0000000821208825 */ /* 0x002fe200078e001c */
[----:B------:R-:W-:-:S06]  /*0500*/  CS2R R28, SRZ ;  /* 0x00000000001c7805 */ /* 0x000fcc000001ff00 */
[----:B------:R0:W3:Y:S01]  /*0510*/  @!P0 LDG.E.64 R28, desc[UR4][R32.64] ;  /* 0x00000004201c8981 */ /* 0x0000e2000c1e1b00 */
[----:B------:R-:W-:Y:S01]  /*0520*/  @!P4 IMAD.WIDE.U32 R34, R25, 0x8, R34 ;  /* 0x000000081922c825 */ /* 0x000fe200078e0022 */
[----:B------:R-:W-:-:S06]  /*0530*/  CS2R R24, SRZ ;  /* 0x0000000000187805 */ /* 0x000fcc000001ff00 */
[----:B------:R1:W3:Y:S01]  /*0540*/  @!P4 LDG.E.64 R24, desc[UR4][R34.64] ;  /* 0x000000042218c981 */ /* 0x0002e2000c1e1b00 */
[----:B0-----:R-:W0:Y:S08]  /*0550*/  LDC.64 R32, c[0x0][0x390] ;  /* 0x0000e400ff207b82 */ /* 0x001e300000000a00 */
[----:B-1----:R-:W1:Y:S01]  /*0560*/  LDC.64 R34, c[0x0][0x398] ;  /* 0x0000e600ff227b82 */ /* 0x002e620000000a00 */
[----:B------:R-:W-:-:S06]  /*0570*/  CS2R R26, SRZ ;  /* 0x00000000001a7805 */ /* 0x000fcc000001ff00 */
[----:B------:R0:W3:Y:S02]  /*0580*/  @!P0 LDG.E.64 R26, desc[UR4][R30.64] ;  /* 0x000000041e1a8981 */ /* 0x0000e4000c1e1b00 */
[----:B0-----:R-:W-:Y:S01]  /*0590*/  @!P1 IMAD.WIDE.U32 R32, R37, 0x8, R32 ;  /* 0x0000000825209825 */ /* 0x001fe200078e0020 */
[----:B------:R-:W-:-:S06]  /*05a0*/  CS2R R30, SRZ ;  /* 0x00000000001e7805 */ /* 0x000fcc000001ff00 */
[----:B------:R1:W4:Y:S02]  /*05b0*/  @!P1 LDG.E.64 R30, desc[UR4][R32.64] ;  /* 0x00000004201e9981 */ /* 0x000324000c1e1b00 */
[----:B-1----:R-:W-:Y:S01]  /*05c0*/  @!P1 IMAD.WIDE.U32 R32, R37, 0x8, R34 ;  /* 0x0000000825209825 */ /* 0x002fe200078e0022 */
[----:B------:R-:W-:-:S06]  /*05d0*/  CS2R R34, SRZ ;  /* 0x0000000000227805 */ /* 0x000fcc000001ff00 */
[----:B------:R-:W4:Y:S01]  /*05e0*/  @!P1 LDG.E.64 R34, desc[UR4][R32.64] ;  /* 0x0000000420229981 */ /* 0x000f22000c1e1b00 */
[----:B------:R-:W-:Y:S04]  /*05f0*/  BSSY.RECONVERGENT B0, `(.L_x_20806) ;  /* 0x0000054000007945 */ /* 0x000fe80003800200 */
[----:B------:R-:W-:Y:S01]  /*0600*/  BSSY.RELIABLE B1, `(.L_x_20807) ;  /* 0x000004c000017945 */ /* 0x000fe20003800100 */
[----:B-----5:R-:W-:-:S04]  /*0610*/  ISETP.LT.U32.AND P2, PT, R14, R16, PT ;  /* 0x000000100e00720c */ /* 0x020fc80003f41070 */
[----:B------:R-:W-:Y:S02]  /*0620*/  ISETP.LT.AND.EX P2, PT, R15, R17, PT, P2 ;  /* 0x000000110f00720c */ /* 0x000fe40003f41320 */
[----:B----4-:R-:W-:-:S04]  /*0630*/  ISETP.LT.U32.AND P0, PT, R30, R34, PT ;  /* 0x000000221e00720c */ /* 0x010fc80003f01070 */
[----:B------:R-:W-:-:S04]  /*0640*/  ISETP.LT.AND.EX P0, PT, R31, R35, PT, P0 ;  /* 0x000000231f00720c */ /* 0x000fc80003f01300 */
[----:B------:R-:W-:Y:S02]  /*0650*/  SEL R31, R31, R35, P0 ;  /* 0x000000231f1f7207 */ /* 0x000fe40000000000 */
[----:B------:R-:W0:Y:S01]  /*0660*/  S2R R35, SR_TID.X ;  /* 0x0000000000237919 */ /* 0x000e220000002100 */
[----:B------:R-:W-:Y:S02]  /*0670*/  SEL R30, R30, R34, P0 ;  /* 0x000000221e1e7207 */ /* 0x000fe40000000000 */
[----:B------:R-:W-:-:S04]  /*0680*/  ISETP.LT.U32.AND P0, PT, R2, R4, PT ;  /* 0x000000040200720c */ /* 0x000fc80003f01070 */
[----:B------:R-:W-:-:S04]  /*0690*/  ISETP.LT.AND.EX P0, PT, R3, R5, PT, P0 ;  /* 0x000000050300720c */ /* 0x000fc80003f01300 */
[----:B------:R-:W-:Y:S02]  /*06a0*/  SEL R2, R2, R4, P0 ;  /* 0x0000000402027207 */ /* 0x000fe40000000000 */
[----:B------:R-:W-:Y:S02]  /*06b0*/  SEL R3, R3, R5, P0 ;  /* 0x0000000503037207 */ /* 0x000fe40000000000 */
[----:B------:R-:W1:Y:S01]  /*06c0*/  @!P1 LDC.64 R4, c[0x0][0x388] ;  /* 0x0000e200ff049b82 */ /* 0x000e620000000a00 */
[----:B--2---:R-:W-:-:S04]  /*06d0*/  ISETP.LT.U32.AND P0, PT, R6, R8, PT ;  /* 0x000000080600720c */ /* 0x004fc80003f01070 */
[----:B------:R-:W-:Y:S01]  /*06e0*/  ISETP.LT.AND.EX P0, PT, R7, R9, PT, P0 ;  /* 0x000000090700720c */ /* 0x000fe20003f01300 */
[----:B0-----:R-:W-:-:S04]  /*06f0*/  @!P1 IMAD R33, R0, 0x400, R35 ;  /* 0x0000040000219824 */ /* 0x001fc800078e0223 */
[----:B-1----:R-:W-:-:S04]  /*0700*/  @!P1 IMAD.WIDE.U32 R32, R33, 0x8, R4 ;  /* 0x0000000821209825 */ /* 0x002fc800078e0004 */
[----:B------:R-:W-:Y:S01]  /*0710*/  VIADD R4, R35, 0x80 ;  /* 0x0000008023047836 */ /* 0x000fe20000000000 */
[----:B------:R-:W-:-:S03]  /*0720*/  SEL R6, R6, R8, P0 ;  /* 0x0000000806067207 */ /* 0x000fc60000000000 */
[----:B------:R-:W-:Y:S01]  /*0730*/  @!P1 IMAD.MOV.U32 R35, RZ, RZ, R4 ;  /* 0x000000ffff239224 */ /* 0x000fe200078e0004 */
[----:B------:R-:W-:Y:S02]  /*0740*/  SEL R7, R7, R9, P0 ;  /* 0x0000000907077207 */ /* 0x000fe40000000000 */
[----:B---3--:R-:W-:Y:S02]  /*0750*/  ISETP.LT.U32.AND P0, PT, R10, R12, PT ;  /* 0x0000000c0a00720c */ /* 0x008fe40003f01070 */
[----:B------:R-:W-:Y:S02]  /*0760*/  ISETP.GE.U32.AND P3, PT, R35, R36, PT ;  /* 0x000000242300720c */ /* 0x000fe40003f66070 */
[----:B------:R-:W-:Y:S01]  /*0770*/  ISETP.LT.AND.EX P0, PT, R11, R13, PT, P0 ;  /* 0x0000000d0b00720c */ /* 0x000fe20003f01300 */
[----:B------:R0:W-:Y:S01]  /*0780*/  @!P1 STG.E.64 desc[UR4][R32.64], R30 ;  /* 0x0000001e20009986 */ /* 0x0001e2000c101b04 */
[----:B------:R-:W-:Y:S02]  /*0790*/  SEL R8, R14, R16, P2 ;  /* 0x000000100e087207 */ /* 0x000fe40001000000 */
[----:B------:R-:W-:-:S02]  /*07a0*/  SEL R4, R10, R12, P0 ;  /* 0x0000000c0a047207 */ /* 0x000fc40000000000 */
[----:B------:R-:W-:Y:S02]  /*07b0*/  SEL R5, R11, R13, P0 ;  /* 0x0000000d0b057207 */ /* 0x000fe40000000000 */
[----:B------:R-:W-:Y:S02]  /*07c0*/  SEL R9, R15, R17, P2 ;  /* 0x000000110f097207 */ /* 0x000fe40001000000 */
[----:B------:R-:W-:Y:S02]  /*07d0*/  ISETP.LT.U32.AND P0, PT, R18, R20, PT ;  /* 0x000000141200720c */ /* 0x000fe40003f01070 */
[----:B------:R-:W-:Y:S02]  /*07e0*/  ISETP.LT.U32.AND P1, PT, R22, R24, PT ;  /* 0x000000181600720c */ /* 0x000fe40003f21070 */
[----:B------:R-:W-:Y:S02]  /*07f0*/  ISETP.LT.U32.AND P2, PT, R26, R28, PT ;  /* 0x0000001c1a00720c */ /* 0x000fe40003f41070 */
[----:B------:R-:W-:-:S02]  /*0800*/  ISETP.LT.AND.EX P0, PT, R19, R21, PT, P0 ;  /* 0x000000151300720c */ /* 0x000fc40003f01300 */
[----:B------:R-:W-:Y:S02]  /*0810*/  ISETP.LT.AND.EX P1, PT, R23, R25, PT, P1 ;  /* 0x000000191700720c */ /* 0x000fe40003f21310 */
[----:B------:R-:W-:Y:S02]  /*0820*/  ISETP.LT.AND.EX P2, PT, R27, R29, PT, P2 ;  /* 0x0000001d1b00720c */ /* 0x000fe40003f41320 */
[----:B------:R-:W-:Y:S02]  /*0830*/  SEL R10, R18, R20, P0 ;  /* 0x00000014120a7207 */ /* 0x000fe40000000000 */
[----:B------:R-:W-:Y:S02]  /*0840*/  SEL R11, R19, R21, P0 ;  /* 0x00000015130b7207 */ /* 0x000fe40000000000 */
[----:B------:R-:W-:Y:S02]  /*0850*/  SEL R12, R22, R24, P1 ;  /* 0x00000018160c7207 */ /* 0x000fe40000800000 */
[----:B------:R-:W-:-:S02]  /*0860*/  SEL R13, R23, R25, P1 ;  /* 0x00000019170d7207 */ /* 0x000fc40000800000 */
[----:B------:R-:W-:Y:S02]  /*0870*/  SEL R14, R26, R28, P2 ;  /* 0x0000001c1a0e7207 */ /* 0x000fe40001000000 */
[----:B------:R-:W-:Y:S01]  /*0880*/  SEL R15, R27, R29, P2 ;  /* 0x0000001d1b0f7207 */ /* 0x000fe20001000000 */
[----:B0-----:R-:W-:Y:S06]  /*0890*/  @P3 BRA `(.L_x_20808) ;  /* 0x0000000000303947 */ /* 0x001fec0003800000 */
        /* <DEDUP_REMOVED lines=8> */
[----:B------:R-:W-:Y:S02]  /*0920*/  IMAD R17, R0, 0x400, R35 ;  /* 0x0000040000117824 */ /* 0x000fe400078e0223 */
[----:B------:R-:W-:Y:S02]  /*0930*/  VIADD R35, R35, 0x80 ;  /* 0x0000008023237836 */ /* 0x000fe40000000000 */
[----:B0-----:R-:W-:-:S05]  /*0940*/  IMAD.WIDE.U32 R2, R17, 0x8, R2 ;  /* 0x0000000811027825 */ /* 0x001fca00078e0002 */
[----:B------:R0:W-:Y:S02]  /*0950*/  STG.E.64 desc[UR4][R2.64], R6 ;  /* 0x0000000602007986 */ /* 0x0001e4000c101b04 */
.L_x_20808:
[----:B------:R-:W-:-:S13]  /*0960*/  ISETP.GE.U32.AND P0, PT, R35, R36, PT ;  /* 0x000000242300720c */ /* 0x000fda0003f06070 */
[----:B------:R-:W-:Y:S05]  /*0970*/  @P0 BRA `(.L_x_20810) ;  /* 0x0000000000300947 */ /* 0x000fea0003800000 */
[----:B0-----:R-:W0:Y:S01]  /*0980*/  LDC.64 R2, c[0x0][0x388] ;  /* 0x0000e200ff027b82 */ /* 0x001e220000000a00 */
[----:B------:R-:W-:Y:S02]  /*0990*/  IMAD R7, R0, 0x400, R35 ;  /* 0x0000040000077824 */ /* 0x000fe400078e0223 */
[----:B------:R-:W-:Y:S02]  /*09a0*/  VIADD R35, R35, 0x80 ;  /* 0x0000008023237836 */ /* 0x000fe40000000000 */
[----:B0-----:R-:W-:-:S05]  /*09b0*/  IMAD.WIDE.U32 R2, R7, 0x8, R2 ;  /* 0x0000000807027825 */ /* 0x001fca00078e0002 */
[----:B------:R1:W-:Y:S02]  /*09c0*/  STG.E.64 desc[UR4][R2.64], R4 ;  /* 0x0000000402007986 */ /* 0x0003e4000c101b04 */
.L_x_20809:
[----:B------:R-:W-:-:S13]  /*09d0*/  ISETP.GE.U32.AND P0, PT, R35, R36, PT ;  /* 0x000000242300720c */ /* 0x000fda0003f06070 */
[----:B------:R-:W-:Y:S05]  /*09e0*/  @P0 BRA `(.L_x_20811) ;  /* 0x0000000000340947 */ /* 0x000fea0003800000 */
[----:B01----:R-:W0:Y:S01]  /*09f0*/  LDC.64 R2, c[0x0][0x388] ;  /* 0x0000e200ff027b82 */ /* 0x003e220000000a00 */
[----:B------:R-:W-:Y:S02]  /*0a00*/  IMAD R5, R0, 0x400, R35 ;  /* 0x0000040000057824 */ /* 0x000fe400078e0223 */
[----:B------:R-:W-:Y:S02]  /*0a10*/  VIADD R35, R35, 0x80 ;  /* 0x0000008023237836 */ /* 0x000fe40000000000 */
[----:B0-----:R-:W-:-:S05]  /*0a20*/  IMAD.WIDE.U32 R2, R5, 0x8, R2 ;  /* 0x0000000805027825 */ /* 0x001fca00078e0002 */
[----:B------:R1:W-:Y:S02]  /*0a30*/  STG.E.64 desc[UR4][R2.64], R8 ;  /* 0x0000000802007986 */ /* 0x0003e4000c101b04 */
.L_x_20810:
        /* <DEDUP_REMOVED lines=8> */
.L_x_20811:
[----:B------:R-:W-:Y:S05]  /*0ac0*/  BSYNC.RELIABLE B1 ;  /* 0x0000000000017941 */ /* 0x000fea0003800100 */
.L_x_20807:
[----:B------:R-:W-:-:S13]  /*0ad0*/  ISETP.GE.U32.AND P0, PT, R35, R36, PT ;  /* 0x000000242300720c */ /* 0x000fda0003f06070 */
[----:B012---:R-:W0:Y:S01]  /*0ae0*/  @!P0 LDC.64 R2, c[0x0][0x388] ;  /* 0x0000e200ff028b82 */ /* 0x007e220000000a00 */
[----:B------:R-:W-:Y:S02]  /*0af0*/  @!P0 IMAD R5, R0, 0x400, R35 ;  /* 0x0000040000058824 */ /* 0x000fe400078e0223 */
[----:B------:R-:W-:Y:S02]  /*0b00*/  @!P0 VIADD R35, R35, 0x80 ;  /* 0x0000008023238836 */ /* 0x000fe40000000000 */
[----:B0-----:R-:W-:-:S05]  /*0b10*/  @!P0 IMAD.WIDE.U32 R2, R5, 0x8, R2 ;  /* 0x0000000805028825 */ /* 0x001fca00078e0002 */
[----:B------:R2:W-:Y:S02]  /*0b20*/  @!P0 STG.E.64 desc[UR4][R2.64], R12 ;  /* 0x0000000c02008986 */ /* 0x0005e4000c101b04 */
.L_x_20812:
[----:B------:R-:W-:Y:S05]  /*0b30*/  BSYNC.RECONVERGENT B0 ;  /* 0x0000000000007941 */ /* 0x000fea0003800200 */
.L_x_20806:
        /* <DEDUP_REMOVED lines=8> */
.L_x_20805:
        /* <DEDUP_REMOVED lines=11> */
[----:B------:R-:W2:Y:S04]  /*0c70*/  LDG.E.128 R8, desc[UR4][R36.64] ;  /* 0x0000000424087981 */ /* 0x000ea8000c1e1d00 */
[----:B------:R-:W3:Y:S04]  /*0c80*/  LDG.E.128 R16, desc[UR4][R36.64+0x800] ;  /* 0x0008000424107981 */ /* 0x000ee8000c1e1d00 */
[----:B------:R-:W4:Y:S04]  /*0c90*/  LDG.E.128 R24, desc[UR4][R36.64+0x1000] ;  /* 0x0010000424187981 */ /* 0x000f28000c1e1d00 */
[----:B------:R-:W5:Y:S04]  /*0ca0*/  LDG.E.128 R28, desc[UR4][R28.64+0x1800] ;  /* 0x001800041c1c7981 */ /* 0x000f68000c1e1d00 */
[----:B------:R-:W5:Y:S01]  /*0cb0*/  LDG.E.128 R32, desc[UR4][R36.64+0x1800] ;  /* 0x0018000424207981 */ /* 0x000f62000c1e1d00 */
[----:B--2---:R-:W-:-:S04]  /*0cc0*/  ISETP.LT.U32.AND P0, PT, R4, R8, PT ;  /* 0x000000080400720c */ /* 0x004fc80003f01070 */
[----:B------:R-:W-:-:S04]  /*0cd0*/  ISETP.LT.AND.EX P0, PT, R5, R9, PT, P0 ;  /* 0x000000090500720c */ /* 0x000fc80003f01300 */
[----:B------:R-:W-:Y:S02]  /*0ce0*/  SEL R0, R4, R8, P0 ;  /* 0x0000000804007207 */ /* 0x000fe40000000000 */
[----:B------:R-:W-:Y:S02]  /*0cf0*/  SEL R5, R5, R9, P0 ;  /* 0x0000000905057207 */ /* 0x000fe40000000000 */
[----:B------:R-:W-:-:S04]  /*0d00*/  ISETP.LT.U32.AND P0, PT, R6, R10, PT ;  /* 0x0000000a0600720c */ /* 0x000fc80003f01070 */
[----:B------:R-:W-:-:S04]  /*0d10*/  ISETP.LT.AND.EX P0, PT, R7, R11, PT, P0 ;  /* 0x0000000b0700720c */ /* 0x000fc80003f01300 */
[----:B------:R-:W-:Y:S02]  /*0d20*/  SEL R4, R6, R10, P0 ;  /* 0x0000000a06047207 */ /* 0x000fe40000000000 */
[----:B------:R-:W-:Y:S02]  /*0d30*/  SEL R11, R7, R11, P0 ;  /* 0x0000000b070b7207 */ /* 0x000fe40000000000 */
[----:B------:R-:W0:Y:S01]  /*0d40*/  LDC.64 R6, c[0x0][0x388] ;  /* 0x0000e200ff067b82 */ /* 0x000e220000000a00 */
[----:B---3--:R-:W-:Y:S02]  /*0d50*/  ISETP.LT.U32.AND P0, PT, R12, R16, PT ;  /* 0x000000100c00720c */ /* 0x008fe40003f01070 */
[----:B------:R-:W-:Y:S02]  /*0d60*/  ISETP.LT.U32.AND P1, PT, R14, R18, PT ;  /* 0x000000120e00720c */ /* 0x000fe40003f21070 */
[----:B------:R-:W-:Y:S02]  /*0d70*/  ISETP.LT.AND.EX P0, PT, R13, R17, PT, P0 ;  /* 0x000000110d00720c */ /* 0x000fe40003f01300 */
[----:B------:R-:W-:-:S02]  /*0d80*/  ISETP.LT.AND.EX P1, PT, R15, R19, PT, P1 ;  /* 0x000000130f00720c */ /* 0x000fc40003f21310 */
[----:B------:R-:W-:Y:S02]  /*0d90*/  SEL R8, R12, R16, P0 ;  /* 0x000000100c087207 */ /* 0x000fe40000000000 */
[----:B------:R-:W-:Y:S02]  /*0da0*/  SEL R9, R13, R17, P0 ;  /* 0x000000110d097207 */ /* 0x000fe40000000000 */
[----:B----4-:R-:W-:Y:S02]  /*0db0*/  ISETP.LT.U32.AND P0, PT, R20, R24, PT ;  /* 0x000000181400720c */ /* 0x010fe40003f01070 */
[----:B------:R-:W-:Y:S02]  /*0dc0*/  SEL R10, R14, R18, P1 ;  /* 0x000000120e0a7207 */ /* 0x000fe40000800000 */
[----:B------:R-:W-:Y:S02]  /*0dd0*/  SEL R19, R15, R19, P1 ;  /* 0x000000130f137207 */ /* 0x000fe40000800000 */
[----:B------:R-:W-:-:S02]  /*0de0*/  ISETP.LT.U32.AND P1, PT, R22, R26, PT ;  /* 0x0000001a1600720c */ /* 0x000fc40003f21070 */
[----:B------:R-:W-:Y:S01]  /*0df0*/  ISETP.LT.AND.EX P0, PT, R21, R25, PT, P0 ;  /* 0x000000191500720c */ /* 0x000fe20003f01300 */
[----:B0-----:R-:W-:Y:S01]  /*0e00*/  IMAD.WIDE.U32 R6, R3, 0x8, R6 ;  /* 0x0000000803067825 */ /* 0x001fe200078e0006 */
[----:B-----5:R-:W-:Y:S02]  /*0e10*/  ISETP.LT.U32.AND P2, PT, R28, R32, PT ;  /* 0x000000201c00720c */ /* 0x020fe40003f41070 */
[----:B------:R-:W-:Y:S01]  /*0e20*/  ISETP.LT.AND.EX P1, PT, R23, R27, PT, P1 ;  /* 0x0000001b1700720c */ /* 0x000fe20003f21310 */
[----:B------:R-:W-:Y:S01]  /*0e30*/  IMAD.MOV.U32 R15, RZ, RZ, R11 ;  /* 0x000000ffff0f7224 */ /* 0x000fe200078e000b */
[----:B------:R-:W-:Y:S01]  /*0e40*/  ISETP.LT.U32.AND P3, PT, R30, R34, PT ;  /* 0x000000221e00720c */ /* 0x000fe20003f61070 */
[----:B------:R-:W-:Y:S01]  /*0e50*/  IMAD.WIDE.U32 R6, R2, 0x10, R6 ;  /* 0x0000001002067825 */ /* 0x000fe200078e0006 */
[----:B------:R-:W-:Y:S02]  /*0e60*/  SEL R2, R20, R24, P0 ;  /* 0x0000001814027207 */ /* 0x000fe40000000000 */
[----:B------:R-:W-:Y:S01]  /*0e70*/  SEL R3, R21, R25, P0 ;  /* 0x0000001915037207 */ /* 0x000fe20000000000 */
[----:B------:R-:W-:Y:S01]  /*0e80*/  IMAD.MOV.U32 R11, RZ, RZ, R19 ;  /* 0x000000ffff0b7224 */ /* 0x000fe200078e0013 */
[----:B------:R-:W-:-:S02]  /*0e90*/  ISETP.LT.AND.EX P0, PT, R29, R33, PT, P2 ;  /* 0x000000211d00720c */ /* 0x000fc40003f01320 */
[----:B------:R-:W-:Y:S02]  /*0ea0*/  SEL R16, R22, R26, P1 ;  /* 0x0000001a16107207 */ /* 0x000fe40000800000 */
[----:B------:R-:W-:Y:S02]  /*0eb0*/  SEL R23, R23, R27, P1 ;  /* 0x0000001b17177207 */ /* 0x000fe40000800000 */
[----:B------:R-:W-:Y:S01]  /*0ec0*/  ISETP.LT.AND.EX P2, PT, R31, R35, PT, P3 ;  /* 0x000000231f00720c */ /* 0x000fe20003f41330 */
[----:B------:R0:W-:Y:S01]  /*0ed0*/  STG.E.128 desc[UR4][R6.64+0x800], R8 ;  /* 0x0008000806007986 */ /* 0x0001e2000c101d04 */
[----:B------:R-:W-:Y:S02]  /*0ee0*/  SEL R18, R28, R32, P0 ;  /* 0x000000201c127207 */ /* 0x000fe40000000000 */
[----:B------:R-:W-:Y:S02]  /*0ef0*/  SEL R17, R30, R34, P2 ;  /* 0x000000221e117207 */ /* 0x000fe40001000000 */
[----:B------:R-:W-:-:S02]  /*0f00*/  SEL R29, R29, R33, P0 ;  /* 0x000000211d1d7207 */ /* 0x000fc40000000000 */
[----:B------:R-:W-:Y:S01]  /*0f10*/  SEL R30, R31, R35, P2 ;  /* 0x000000231f1e7207 */ /* 0x000fe20001000000 */
[----:B------:R-:W-:Y:S02]  /*0f20*/  IMAD.MOV.U32 R12, RZ, RZ, R0 ;  /* 0x000000ffff0c7224 */ /* 0x000fe400078e0000 */
[----:B------:R-:W-:Y:S02]  /*0f30*/  IMAD.MOV.U32 R13, RZ, RZ, R5 ;  /* 0x000000ffff0d7224 */ /* 0x000fe400078e0005 */
[----:B------:R-:W-:Y:S02]  /*0f40*/  IMAD.MOV.U32 R14, RZ, RZ, R4 ;  /* 0x000000ffff0e7224 */ /* 0x000fe400078e0004 */
[----:B0-----:R-:W-:Y:S02]  /*0f50*/  IMAD.MOV.U32 R8, RZ, RZ, R2 ;  /* 0x000000ffff087224 */ /* 0x001fe400078e0002 */
[----:B------:R-:W-:Y:S02]  /*0f60*/  IMAD.MOV.U32 R9, RZ, RZ, R3 ;  /* 0x000000ffff097224 */ /* 0x000fe400078e0003 */
[----:B------:R-:W-:-:S02]  /*0f70*/  IMAD.MOV.U32 R10, RZ, RZ, R16 ;  /* 0x000000ffff0a7224 */ /* 0x000fc400078e0010 */
[----:B------:R-:W-:-:S05]  /*0f80*/  IMAD.MOV.U32 R11, RZ, RZ, R23 ;  /* 0x000000ffff0b7224 */ /* 0x000fca00078e0017 */
[----:B------:R0:W-:Y:S04]  /*0f90*/  STG.E.128 desc[UR4][R6.64+0x1000], R8 ;  /* 0x0010000806007986 */ /* 0x0001e8000c101d04 */
[----:B------:R-:W-:Y:S01]  /*0fa0*/  STG.E.128 desc[UR4][R6.64], R12 ;  /* 0x0000000c06007986 */ /* 0x000fe2000c101d04 */
[----:B0-----:R-:W-:Y:S02]  /*0fb0*/  IMAD.MOV.U32 R8, RZ, RZ, R18 ;  /* 0x000000ffff087224 */ /* 0x001fe400078e0012 */
[----:B------:R-:W-:Y:S02]  /*0fc0*/  IMAD.MOV.U32 R9, RZ, RZ, R29 ;  /* 0x000000ffff097224 */ /* 0x000fe400078e001d */
[----:B------:R-:W-:Y:S02]  /*0fd0*/  IMAD.MOV.U32 R10, RZ, RZ, R17 ;  /* 0x000000ffff0a7224 */ /* 0x000fe400078e0011 */
[----:B------:R-:W-:-:S05]  /*0fe0*/  IMAD.MOV.U32 R11, RZ, RZ, R30 ;  /* 0x000000ffff0b7224 */ /* 0x000fca00078e001e */
[----:B------:R-:W-:Y:S01]  /*0ff0*/  STG.E.128 desc[UR4][R6.64+0x1800], R8 ;  /* 0x0018000806007986 */ /* 0x000fe2000c101d04 */
[----:B------:R-:W-:Y:S05]  /*1000*/  EXIT ;  /* 0x000000000000794d */ /* 0x000fea0003800000 */
.L_x_20813:
        /* <DEDUP_REMOVED lines=15> */
.L_x_41863:


//--------------------- .text._ZN2at6native29vectorized_elementwise_kernelILi4ENS0_13BinaryFunctorIlllZZZNS0_19minimum_kernel_cudaERNS_18TensorIteratorBaseEENKUlvE_clEvENKUlvE2_clEvEUlllE_EESt5arrayIPcLm3EEEEviT0_T1_ --------------------------
	.section	.text._ZN2at6native29vectorized_elementwise_kernelILi4ENS0_13BinaryFunctorIlllZZZNS0_19minimum_kernel_cudaERNS_18TensorIteratorBaseEENKUlvE_clEvENKUlvE2_clEvEUlllE_EESt5arrayIPcLm3EEEEviT0_T1_,"ax",@progbits
	.align	128
        .global         _ZN2at6native29vectorized_elementwise_kernelILi4ENS0_13BinaryFunctorIlllZZZNS0_19minimum_kernel_cudaERNS_18TensorIteratorBaseEENKUlvE_clEvENKUlvE2_clEvEUlllE_EESt5arrayIPcLm3EEEEviT0_T1_
        .type           _ZN2at6native29vectorized_elementwise_kernelILi4ENS0_13BinaryFunctorIlllZZZNS0_19minimum_kernel_cudaERNS_18TensorIteratorBaseEENKUlvE_clEvENKUlvE2_clEvEUlllE_EESt5arrayIPcLm3EEEEviT0_T1_,@function
        .size           _ZN2at6native29vectorized_elementwise_kernelILi4ENS0_13BinaryFunctorIlllZZZNS0_19minimum_kernel_cudaERNS_18TensorIteratorBaseEENKUlvE_clEvENKUlvE2_clEvEUlllE_EESt5arrayIPcLm3EEEEviT0_T1_,(.L_x_41864 - _ZN2at6native29vectorized_elementwise_kernelILi4ENS0_13BinaryFunctorIlllZZZNS0_19minimum_kernel_cudaERNS_18TensorIteratorBaseEENKUlvE_clEvENKUlvE2_clEvEUlllE_EESt5arrayIPcLm3EEEEviT0_T1_)
        .other          _ZN2at6native29vectorized_elementwise_kernelILi4ENS0_13BinaryFunctorIlllZZZNS0_19minimum_kernel_cudaERNS_18TensorIteratorBaseEENKUlvE_clEvENKUlvE2_clEvEUlllE_EESt5arrayIPcLm3EEEEviT0_T1_,@"STO_CUDA_ENTRY STV_DEFAULT"
_ZN2at6native29vectorized_elementwise_kernelILi4ENS0_13BinaryFunctorIlllZZZNS0_19minimum_kernel_cudaERNS_18TensorIteratorBaseEENKUlvE_clEvENKUlvE2_clEvEUlllE_EESt5arrayIPcLm3EEEEviT0_T1_:
.text._ZN2at6native29vectorized_elementwise_kernelILi4ENS0_13BinaryFunctorIlllZZZNS0_19minimum_kernel_cudaERNS_18TensorIteratorBaseEENKUlvE_clEvENKUlvE2_clEvEUlllE_EESt5arrayIPcLm3EEEEviT0_T1_:
        /* <DEDUP_REMOVED lines=150> */
.L_x_20817:
[----:B------:R-:W-:-:S13]  /*0960*/  ISETP.GE.U32.AND P0, PT, R35, R36, PT ;  /* 0x000000242300720c */ /* 0x000fda0003f06070 */
[----:B------:R-:W-:Y:S05]  /*0970*/  @P0 BRA `(.L_x_20819) ;  /* 0x0000000000300947 */ /* 0x000fea0003800000 */
[----:B0-----:R-:W0:Y:S01]  /*0980*/  LDC.64 R2, c[0x0][0x388] ;  /* 0x0000e200ff027b82 */ /* 0x001e220000000a00 */
[----:B------:R-:W-:Y:S02]  /*0990*/  IMAD R7, R0, 0x400, R35 ;  /* 0x0000040000077824 */ /* 0x000fe400078e0223 */
[----:B------:R-:W-:Y:S02]  /*09a0*/  VIADD R35, R35, 0x80 ;  /* 0x0000008023237836 */ /* 0x000fe40000000000 */
[----:B0-----:R-:W-:-:S05]  /*09b0*/  IMAD.WIDE.U32 R2, R7, 0x8, R2 ;  /* 0x0000000807027825 */ /* 0x001fca00078e0002 */
[----:B------:R1:W-:Y:S02]  /*09c0*/  STG.E.64 desc[UR4][R2.64], R4 ;  /* 0x0000000402007986 */ /* 0x0003e4000c101b04 */
.L_x_20818:
[----:B------:R-:W-:-:S13]  /*09d0*/  ISETP.GE.U32.AND P0, PT, R35, R36, PT ;  /* 0x000000242300720c */ /* 0x000fda0003f06070 */
[----:B------:R-:W-:Y:S05]  /*09e0*/  @P0 BRA `(.L_x_20820) ;  /* 0x0000000000340947 */ /* 0x000fea0003800000 */
[----:B01----:R-:W0:Y:S01]  /*09f0*/  LDC.64 R2, c[0x0][0x388] ;  /* 0x0000e200ff027b82 */ /* 0x003e220000000a00 */
[----:B------:R-:W-:Y:S02]  /*0a00*/  IMAD R5, R0, 0x400, R35 ;  /* 0x0000040000057824 */ /* 0x000fe400078e0223 */
[----:B------:R-:W-:Y:S02]  /*0a10*/  VIADD R35, R35, 0x80 ;  /* 0x0000008023237836 */ /* 0x000fe40000000000 */
[----:B0-----:R-:W-:-:S05]  /*0a20*/  IMAD.WIDE.U32 R2, R5, 0x8, R2 ;  /* 0x0000000805027825 */ /* 0x001fca00078e0002 */
[----:B------:R1:W-:Y:S02]  /*0a30*/  STG.E.64 desc[UR4][R2.64], R8 ;  /* 0x0000000802007986 */ /* 0x0003e4000c101b04 */
.L_x_20819:
        /* <DEDUP_REMOVED lines=8> */
.L_x_20820:
[----:B------:R-:W-:Y:S05]  /*0ac0*/  BSYNC.RELIABLE B1 ;  /* 0x0000000000017941 */ /* 0x000fea0003800100 */
.L_x_20816:
[----:B------:R-:W-:-:S13]  /*0ad0*/  ISETP.GE.U32.AND P0, PT, R35, R36, PT ;  /* 0x000000242300720c */ /* 0x000fda0003f06070 */
[----:B012---:R-:W0:Y:S01]  /*0ae0*/  @!P0 LDC.64 R2, c[0x0][0x388] ;  /* 0x0000e200ff028b82 */ /* 0x007e220000000a00 */
[----:B------:R-:W-:Y:S02]  /*0af0*/  @!P0 IMAD R5, R0, 0x400, R35 ;  /* 0x0000040000058824 */ /* 0x000fe400078e0223 */
[----:B------:R-:W-:Y:S02]  /*0b00*/  @!P0 VIADD R35, R35, 0x80 ;  /* 0x0000008023238836 */ /* 0x000fe40000000000 */
[----:B0-----:R-:W-:-:S05]  /*0b10*/  @!P0 IMAD.WIDE.U32 R2, R5, 0x8, R2 ;  /* 0x0000000805028825 */ /* 0x001fca00078e0002 */
[----:B------:R2:W-:Y:S02]  /*0b20*/  @!P0 STG.E.64 desc[UR4][R2.64], R12 ;  /* 0x0000000c02008986 */ /* 0x0005e4000c101b04 */
.L_x_20821:
[----:B------:R-:W-:Y:S05]  /*0b30*/  BSYNC.RECONVERGENT B0 ;  /* 0x0000000000007941 */ /* 0x000fea0003800200 */
.L_x_20815:
        /* <DEDUP_REMOVED lines=8> */
.L_x_20814:
[----:B------:R-:W0:Y:S01]  /*0bc0*/  S2R R2, SR_TID.X ;  /* 0x0000000000027919 */ /* 0x000e220000002100 */
[----:B------:R-:W1:Y:S01]  /*0bd0*/  LDC.64 R4, c[0x0][0x390] ;  /* 0x0000e400ff047b82 */ /* 0x000e620000000a00 */
[----:B------:R-:W-:-:S07]  /*0be0*/  IMAD.SHL.U32 R3, R0, 0x400, RZ ;  /* 0x0000040000037824 */ /* 0x000fce00078e00ff */
[----:B------:R-:W2:Y:S01]  /*0bf0*/  LDC.64 R6, c[0x0][0x398] ;  /* 0x0000e600ff067b82 */ /* 0x000ea20000000a00 */
[----:B-1----:R-:W-:-:S04]  /*0c00*/  IMAD.WIDE.U32 R4, R3, 0x8, R4 ;  /* 0x0000000803047825 */ /* 0x002fc800078e0004 */
[----:B0-----:R-:W-:-:S04]  /*0c10*/  IMAD.WIDE.U32 R36, R2, 0x20, R4 ;  /* 0x0000002002247825 */ /* 0x001fc800078e0004 */
[----:B--2---:R-:W-:Y:S01]  /*0c20*/  IMAD.WIDE.U32 R6, R3, 0x8, R6 ;  /* 0x0000000803067825 */ /* 0x004fe200078e0006 */
[----:B------:R-:W2:Y:S03]  /*0c30*/  LDG.E.ENL2.256 R24, R20, desc[UR4][R36.64+0x1000] ;  /* 0xfe0080042414797e */ /* 0x000ea60008121918 */
[----:B------:R-:W-:Y:S02]  /*0c40*/  IMAD.WIDE.U32 R28, R2, 0x20, R6 ;  /* 0x00000020021c7825 */ /* 0x000fe400078e0006 */
[----:B------:R-:W3:Y:S04]  /*0c50*/  LDG.E.ENL2.256 R8, R4, desc[UR4][R36.64] ;  /* 0xfe0000042404797e */ /* 0x000ee80008121908 */
[----:B------:R-:W3:Y:S04]  /*0c60*/  LDG.E.ENL2.256 R16, R12, desc[UR4][R28.64] ;  /* 0xfe0000041c0c797e */ /* 0x000ee80008121910 */
[----:B------:R-:W2:Y:S01]  /*0c70*/  LDG.E.ENL2.256 R32, R28, desc[UR4][R28.64+0x1000] ;  /* 0xfe0080041c1c797e */ /* 0x000ea20008121920 */
[----:B---3--:R-:W-:-:S04]  /*0c80*/  ISETP.LT.U32.AND P0, PT, R4, R12, PT ;  /* 0x0000000c0400720c */ /* 0x008fc80003f01070 */
        /* <DEDUP_REMOVED lines=8> */
[----:B------:R-:W-:-:S04]  /*0d10*/  ISETP.LT.U32.AND P0, PT, R8, R16, PT ;  /* 0x000000100800720c */ /* 0x000fc80003f01070 */
[CC--:B------:R-:W-:Y:S02]  /*0d20*/  ISETP.LT.AND.EX P0, PT, R9.reuse, R17.reuse, PT, P0 ;  /* 0x000000110900720c */ /* 0x0c0fe40003f01300 */
[----:B------:R-:W-:Y:S02]  /*0d30*/  ISETP.LT.U32.AND P1, PT, R10, R18, PT ;  /* 0x000000120a00720c */ /* 0x000fe40003f21070 */
[----:B------:R-:W-:Y:S02]  /*0d40*/  SEL R8, R8, R16, P0 ;  /* 0x0000001008087207 */ /* 0x000fe40000000000 */
[----:B------:R-:W-:Y:S02]  /*0d50*/  SEL R9, R9, R17, P0 ;  /* 0x0000001109097207 */ /* 0x000fe40000000000 */
[----:B--2---:R-:W-:Y:S02]  /*0d60*/  ISETP.LT.U32.AND P0, PT, R20, R28, PT ;  /* 0x0000001c1400720c */ /* 0x004fe40003f01070 */
[----:B------:R-:W-:-:S02]  /*0d70*/  ISETP.LT.AND.EX P1, PT, R11, R19, PT, P1 ;  /* 0x000000130b00720c */ /* 0x000fc40003f21310 */
[----:B------:R-:W-:Y:S02]  /*0d80*/  ISETP.LT.AND.EX P0, PT, R21, R29, PT, P0 ;  /* 0x0000001d1500720c */ /* 0x000fe40003f01300 */
[----:B------:R-:W-:Y:S01]  /*0d90*/  ISETP.LT.U32.AND P2, PT, R24, R32, PT ;  /* 0x000000201800720c */ /* 0x000fe20003f41070 */
[----:B0-----:R-:W-:Y:S01]  /*0da0*/  IMAD.WIDE.U32 R6, R3, 0x8, R6 ;  /* 0x0000000803067825 */ /* 0x001fe200078e0006 */
[----:B------:R-:W-:Y:S02]  /*0db0*/  SEL R10, R10, R18, P1 ;  /* 0x000000120a0a7207 */ /* 0x000fe40000800000 */
[----:B------:R-:W-:Y:S02]  /*0dc0*/  SEL R11, R11, R19, P1 ;  /* 0x000000130b0b7207 */ /* 0x000fe40000800000 */
[----:B------:R-:W-:Y:S01]  /*0dd0*/  ISETP.LT.U32.AND P3, PT, R26, R34, PT ;  /* 0x000000221a00720c */ /* 0x000fe20003f61070 */
[----:B------:R-:W-:Y:S01]  /*0de0*/  IMAD.WIDE.U32 R6, R2, 0x20, R6 ;  /* 0x0000002002067825 */ /* 0x000fe200078e0006 */
[----:B------:R-:W-:-:S02]  /*0df0*/  ISETP.LT.U32.AND P1, PT, R22, R30, PT ;  /* 0x0000001e1600720c */ /* 0x000fc40003f21070 */
[----:B------:R-:W-:Y:S02]  /*0e00*/  SEL R2, R20, R28, P0 ;  /* 0x0000001c14027207 */ /* 0x000fe40000000000 */
[----:B------:R-:W-:Y:S02]  /*0e10*/  SEL R3, R21, R29, P0 ;  /* 0x0000001d15037207 */ /* 0x000fe40000000000 */
[----:B------:R-:W-:Y:S02]  /*0e20*/  ISETP.LT.AND.EX P0, PT, R25, R33, PT, P2 ;  /* 0x000000211900720c */ /* 0x000fe40003f01320 */
[----:B------:R-:W-:Y:S02]  /*0e30*/  ISETP.LT.AND.EX P2, PT, R27, R35, PT, P3 ;  /* 0x000000231b00720c */ /* 0x000fe40003f41330 */
[CC--:B------:R-:W-:Y:S01]  /*0e40*/  ISETP.LT.AND.EX P1, PT, R23.reuse, R31.reuse, PT, P1 ;  /* 0x0000001f1700720c */ /* 0x0c0fe20003f21310 */
[----:B------:R-:W-:Y:S01]  /*0e50*/  IMAD.MOV.U32 R12, RZ, RZ, R0 ;  /* 0x000000ffff0c7224 */ /* 0x000fe200078e0000 */
[----:B------:R-:W-:Y:S01]  /*0e60*/  SEL R17, R26, R34, P2 ;  /* 0x000000221a117207 */ /* 0x000fe20001000000 */
[----:B------:R-:W-:Y:S01]  /*0e70*/  IMAD.MOV.U32 R13, RZ, RZ, R5 ;  /* 0x000000ffff0d7224 */ /* 0x000fe200078e0005 */
[----:B------:R-:W-:Y:S01]  /*0e80*/  SEL R16, R22, R30, P1 ;  /* 0x0000001e16107207 */ /* 0x000fe20000800000 */
[----:B------:R-:W-:Y:S01]  /*0e90*/  IMAD.MOV.U32 R14, RZ, RZ, R4 ;  /* 0x000000ffff0e7224 */ /* 0x000fe200078e0004 */
[----:B------:R-:W-:-:S02]  /*0ea0*/  SEL R23, R23, R31, P1 ;  /* 0x0000001f17177207 */ /* 0x000fc40000800000 */
[----:B------:R-:W-:Y:S02]  /*0eb0*/  SEL R18, R24, R32, P0 ;  /* 0x0000002018127207 */ /* 0x000fe40000000000 */
[----:B------:R-:W-:Y:S02]  /*0ec0*/  SEL R19, R25, R33, P0 ;  /* 0x0000002119137207 */ /* 0x000fe40000000000 */
[----:B------:R-:W-:Y:S01]  /*0ed0*/  SEL R26, R27, R35, P2 ;  /* 0x000000231b1a7207 */ /* 0x000fe20001000000 */
[----:B------:R0:W-:Y:S02]  /*0ee0*/  STG.E.ENL2.256 desc[UR4][R6.64], R12, R8 ;  /* 0xf800000c0608797f */ /* 0x0001e4000f121804 */
[----:B0-----:R-:W-:Y:S02]  /*0ef0*/  IMAD.MOV.U32 R8, RZ, RZ, R2 ;  /* 0x000000ffff087224 */ /* 0x001fe400078e0002 */
[----:B------:R-:W-:Y:S02]  /*0f00*/  IMAD.MOV.U32 R9, RZ, RZ, R3 ;  /* 0x000000ffff097224 */ /* 0x000fe400078e0003 */
[----:B------:R-:W-:-:S02]  /*0f10*/  IMAD.MOV.U32 R10, RZ, RZ, R16 ;  /* 0x000000ffff0a7224 */ /* 0x000fc400078e0010 */
[----:B------:R-:W-:Y:S02]  /*0f20*/  IMAD.MOV.U32 R11, RZ, RZ, R23 ;  /* 0x000000ffff0b7224 */ /* 0x000fe400078e0017 */
[----:B------:R-:W-:Y:S02]  /*0f30*/  IMAD.MOV.U32 R12, RZ, RZ, R18 ;  /* 0x000000ffff0c7224 */ /* 0x000fe400078e0012 */
[----:B------:R-:W-:Y:S02]  /*0f40*/  IMAD.MOV.U32 R13, RZ, RZ, R19 ;  /* 0x000000ffff0d7224 */ /* 0x000fe400078e0013 */
[----:B------:R-:W-:Y:S02]  /*0f50*/  IMAD.MOV.U32 R14, RZ, RZ, R17 ;  /* 0x000000ffff0e7224 */ /* 0x000fe400078e0011 */
[----:B------:R-:W-:-:S05]  /*0f60*/  IMAD.MOV.U32 R15, RZ, RZ, R26 ;  /* 0x000000ffff0f7224 */ /* 0x000fca00078e001a */
[----:B------:R-:W-:Y:S01]  /*0f70*/  STG.E.ENL2.256 desc[UR4][R6.64+0x1000], R8, R12 ;  /* 0xf8008008060c797f */ /* 0x000fe2000f121804 */
[----:B------:R-:W-:Y:S05]  /*0f80*/  EXIT ;  /* 0x000000000000794d */ /* 0x000fea0003800000 */
.L_x_20822:
        /* <DEDUP_REMOVED lines=15> */
.L_x_41864:


//--------------------- .text._ZN2at6native29vectorized_elementwise_kernelILi8ENS0_13BinaryFunctorIlllZZZNS0_19minimum_kernel_cudaERNS_18TensorIteratorBaseEENKUlvE_clEvENKUlvE2_clEvEUlllE_EESt5arrayIPcLm3EEEEviT0_T1_ --------------------------
	.section	.text._ZN2at6native29vectorized_elementwise_kernelILi8ENS0_13BinaryFunctorIlllZZZNS0_19minimum_kernel_cudaERNS_18TensorIteratorBaseEENKUlvE_clEvENKUlvE2_clEvEUlllE_EESt5arrayIPcLm3EEEEviT0_T1_,"ax",@progbits
	.align	128
        .global         _ZN2at6native29vectorized_elementwise_kernelILi8ENS0_13BinaryFunctorIlllZZZNS0_19minimum_kernel_cudaERNS_18TensorIteratorBaseEENKUlvE_clEvENKUlvE2_clEvEUlllE_EESt5arrayIPcLm3EEEEviT0_T1_
        .type           _ZN2at6native29vectorized_elementwise_kernelILi8ENS0_13BinaryFunctorIlllZZZNS0_19minimum_kernel_cudaERNS_18TensorIteratorBaseEENKUlvE_clEvENKUlvE2_clEvEUlllE_EESt5arrayIPcLm3EEEEviT0_T1_,@function
        .size           _ZN2at6native29vectorized_elementwise_kernelILi8ENS0_13BinaryFunctorIlllZZZNS0_19minimum_kernel_cudaERNS_18TensorIteratorBaseEENKUlvE_clEvENKUlvE2_clEvEUlllE_EESt5arrayIPcLm3EEEEviT0_T1_,(.L_x_41865 - _ZN2at6native29vectorized_elementwise_kernelILi8ENS0_13BinaryFunctorIlllZZZNS0_19minimum_kernel_cudaERNS_18TensorIteratorBaseEENKUlvE_clEvENKUlvE2_clEvEUlllE_EESt5arrayIPcLm3EEEEviT0_T1_)
        .other          _ZN2at6native29vectorized_elementwise_kernelILi8ENS0_13BinaryFunctorIlllZZZNS0_19minimum_kernel_cudaERNS_18TensorIteratorBaseEENKUlvE_clEvENKUlvE2_clEvEUlllE_EESt5arrayIPcLm3EEEEviT0_T1_,@"STO_CUDA_ENTRY STV_DEFAULT"
_ZN2at6native29vectorized_elementwise_kernelILi8ENS0_13BinaryFunctorIlllZZZNS0_19minimum_kernel_cudaERNS_18TensorIteratorBaseEENKUlvE_clEvENKUlvE2_clEvEUlllE_EESt5arrayIPcLm3EEEEviT0_T1_:
.text._ZN2at6native29vectorized_elementwise_kernelILi8ENS0_13BinaryFunctorIlllZZZNS0_19minimum_kernel_cudaERNS_18TensorIteratorBaseEENKUlvE_clEvENKUlvE2_clEvEUlllE_EESt5arrayIPcLm3EEEEviT0_T1_:
        /* <DEDUP_REMOVED lines=150> */
.L_x_20826:
[----:B------:R-:W-:-:S13]  /*0960*/  ISETP.GE.U32.AND P0, PT, R35, R36, PT ;  /* 0x000000242300720c */ /* 0x000fda0003f06070 */
[----:B------:R-:W-:Y:S05]  /*0970*/  @P0 BRA `(.L_x_20828) ;  /* 0x0000000000300947 */ /* 0x000fea0003800000 */
[----:B0-----:R-:W0:Y:S01]  /*0980*/  LDC.64 R2, c[0x0][0x388] ;  /* 0x0000e200ff027b82 */ /* 0x001e220000000a00 */
[----:B------:R-:W-:Y:S02]  /*0990*/  IMAD R7, R0, 0x400, R35 ;  /* 0x0000040000077824 */ /* 0x000fe400078e0223 */
[----:B------:R-:W-:Y:S02]  /*09a0*/  VIADD R35, R35, 0x80 ;  /* 0x0000008023237836 */ /* 0x000fe40000000000 */
[----:B0-----:R-:W-:-:S05]  /*09b0*/  IMAD.WIDE.U32 R2, R7, 0x8, R2 ;  /* 0x0000000807027825 */ /* 0x001fca00078e0002 */
[----:B------:R1:W-:Y:S02]  /*09c0*/  STG.E.64 desc[UR4][R2.64], R4 ;  /* 0x0000000402007986 */ /* 0x0003e4000c101b04 */
.L_x_20827:
[----:B------:R-:W-:-:S13]  /*09d0*/  ISETP.GE.U32.AND P0, PT, R35, R36, PT ;  /* 0x000000242300720c */ /* 0x000fda0003f06070 */
[----:B------:R-:W-:Y:S05]  /*09e0*/  @P0 BRA `(.L_x_20829) ;  /* 0x0000000000340947 */ /* 0x000fea0003800000 */
[----:B01----:R-:W0:Y:S01]  /*09f0*/  LDC.64 R2, c[0x0][0x388] ;  /* 0x0000e200ff027b82 */ /* 0x003e220000000a00 */
[----:B------:R-:W-:Y:S02]  /*0a00*/  IMAD R5, R0, 0x400, R35 ;  /* 0x0000040000057824 */ /* 0x000fe400078e0223 */
[----:B------:R-:W-:Y:S02]  /*0a10*/  VIADD R35, R35, 0x80 ;  /* 0x0000008023237836 */ /* 0x000fe40000000000 */
[----:B0-----:R-:W-:-:S05]  /*0a20*/  IMAD.WIDE.U32 R2, R5, 0x8, R2 ;  /* 0x0000000805027825 */ /* 0x001fca00078e0002 */
[----:B------:R1:W-:Y:S02]  /*0a30*/  STG.E.64 desc[UR4][R2.64], R8 ;  /* 0x0000000802007986 */ /* 0x0003e4000c101b04 */
.L_x_20828:
        /* <DEDUP_REMOVED lines=8> */
.L_x_20829:
[----:B------:R-:W-:Y:S05]  /*0ac0*/  BSYNC.RELIABLE B1 ;  /* 0x0000000000017941 */ /* 0x000fea0003800100 */
.L_x_20825:
[----:B------:R-:W-:-:S13]  /*0ad0*/  ISETP.GE.U32.AND P0, PT, R35, R36, PT ;  /* 0x000000242300720c */ /* 0x000fda0003f06070 */
[----:B012---:R-:W0:Y:S01]  /*0ae0*/  @!P0 LDC.64 R2, c[0x0][0x388] ;  /* 0x0000e200ff028b82 */ /* 0x007e220000000a00 */
[----:B------:R-:W-:Y:S02]  /*0af0*/  @!P0 IMAD R5, R0, 0x400, R35 ;  /* 0x0000040000058824 */ /* 0x000fe400078e0223 */
[----:B------:R-:W-:Y:S02]  /*0b00*/  @!P0 VIADD R35, R35, 0x80 ;  /* 0x0000008023238836 */ /* 0x000fe40000000000 */
[----:B0-----:R-:W-:-:S05]  /*0b10*/  @!P0 IMAD.WIDE.U32 R2, R5, 0x8, R2 ;  /* 0x0000000805028825 */ /* 0x001fca00078e0002 */
[----:B------:R2:W-:Y:S02]  /*0b20*/  @!P0 STG.E.64 desc[UR4][R2.64], R12 ;  /* 0x0000000c02008986 */ /* 0x0005e4000c101b04 */
.L_x_20830:
[----:B------:R-:W-:Y:S05]  /*0b30*/  BSYNC.RECONVERGENT B0 ;  /* 0x0000000000007941 */ /* 0x000fea0003800200 */
.L_x_20824:
        /* <DEDUP_REMOVED lines=8> */
.L_x_20823:
        /* <DEDUP_REMOVED lines=61> */
.L_x_20831:
        /* <DEDUP_REMOVED lines=15> */
.L_x_41865:


//--------------------- .text._ZN2at6native18elementwise_kernelILi128ELi4EZNS0_15gpu_kernel_implINS0_13AUnaryFunctorIiiiZZZNS0_19minimum_kernel_cudaERNS_18TensorIteratorBaseEENKUlvE_clEvENKUlvE1_clEvEUliiE_EEEEvS5_RKT_EUliE_EEviT1_ --------------------------
	.section	.text._ZN2at6native18elementwise_kernelILi128ELi4EZNS0_15gpu_kernel_implINS0_13AUnaryFunctorIiiiZZZNS0_19minimum_kernel_cudaERNS_18TensorIteratorBaseEENKUlvE_clEvENKUlvE1_clEvEUliiE_EEEEvS5_RKT_EUliE_EEviT1_,"ax",@progbits
	.align	128
        .global         _ZN2at6native18elementwise_kernelILi128ELi4EZNS0_15gpu_kernel_implINS0_13AUnaryFunctorIiiiZZZNS0_19minimum_kernel_cudaERNS_18TensorIteratorBaseEENKUlvE_clEvENKUlvE1_clEvEUliiE_EEEEvS5_RKT_EUliE_EEviT1_
        .type           _ZN2at6native18elementwise_kernelILi128ELi4EZNS0_15gpu_kernel_implINS0_13AUnaryFunctorIiiiZZZNS0_19minimum_kernel_cudaERNS_18TensorIteratorBaseEENKUlvE_clEvENKUlvE1_clEvEUliiE_EEEEvS5_RKT_EUliE_EEviT1_,@function
        .size           _ZN2at6native18elementwise_kernelILi128ELi4EZNS0_15gpu_kernel_implINS0_13AUnaryFunctorIiiiZZZNS0_19minimum_kernel_cudaERNS_18TensorIteratorBaseEENKUlvE_clEvENKUlvE1_clEvEUliiE_EEEEvS5_RKT_EUliE_EEviT1_,(.L_x_41866 - _ZN2at6native18elementwise_kernelILi128ELi4EZNS0_15gpu_kernel_implINS0_13AUnaryFunctorIiiiZZZNS0_19minimum_kernel_cudaERNS_18TensorIteratorBaseEENKUlvE_clEvENKUlvE1_clEvEUliiE_EEEEvS5_RKT_EUliE_EEviT1_)
        .other          _ZN2at6native18elementwise_kernelILi128ELi4EZNS0_15gpu_kernel_implINS0_13AUnaryFunctorIiiiZZZNS0_19minimum_kernel_cudaERNS_18TensorIteratorBaseEENKUlvE_clEvENKUlvE1_clEvEUliiE_EEEEvS5_RKT_EUliE_EEviT1_,@"STO_CUDA_ENTRY STV_DEFAULT"
_ZN2at6native18elementwise_kernelILi128ELi4EZNS0_15gpu_kernel_implINS0_13AUnaryFunctorIiiiZZZNS0_19minimum_kernel_cudaERNS_18TensorIteratorBaseEENKUlvE_clEvENKUlvE1_clEvEUliiE_EEEEvS5_RKT_EUliE_EEviT1_:
.text._ZN2at6native18elementwise_kernelILi128ELi4EZNS0_15gpu_kernel_implINS0_13AUnaryFunctorIiiiZZZNS0_19minimum_kernel_cudaERNS_18TensorIteratorBaseEENKUlvE_clEvENKUlvE1_clEvEUliiE_EEEEvS5_RKT_EUliE_EEviT1_:
        /* <DEDUP_REMOVED lines=319> */
.L_x_20834:
        /* <DEDUP_REMOVED lines=16> */
.L_x_20838:
[----:B------:R0:W5:Y:S01]  /*14f0*/  LDG.E.U8 R0, desc[UR36][R2.64] ;  /* 0x0000002402007981 */ /* 0x000162000c1e1100 */
[----:B------:R-:W-:Y:S05]  /*1500*/  BRA `(.L_x_20840) ;  /* 0x0000000c002c7947 */ /* 0x000fea0003800000 */
.L_x_20837:
        /* <DEDUP_REMOVED lines=8> */
.L_x_20842:
[----:B------:R0:W5:Y:S01]  /*1590*/  LDG.E R0, desc[UR36][R2.64] ;  /* 0x0000002402007981 */ /* 0x000162000c1e1900 */
[----:B------:R-:W-:Y:S05]  /*15a0*/  BRA `(.L_x_20840) ;  /* 0x0000000c00047947 */ /* 0x000fea0003800000 */
.L_x_20841:
[----:B------:R0:W5:Y:S01]  /*15b0*/  LDG.E.S16 R0, desc[UR36][R2.64] ;  /* 0x0000002402007981 */ /* 0x000162000c1e1700 */
[----:B------:R-:W-:Y:S05]  /*15c0*/  BRA `(.L_x_20840) ;  /* 0x0000000800fc7947 */ /* 0x000fea0003800000 */
.L_x_20836:
[----:B------:R-:W-:-:S09]  /*15d0*/  UISETP.GT.AND UP0, UPT, UR4, 0x6, UPT ;  /* 0x000000060400788c */ /* 0x000fd2000bf04270 */
[----:B------:R-:W-:Y:S05]  /*15e0*/  BRA.U UP0, `(.L_x_20843) ;  /* 0x00000001002c7547 */ /* 0x000fea000b800000 */
[----:B------:R-:W-:-:S09]  /*15f0*/  UISETP.NE.AND UP0, UPT, UR4, 0x5, UPT ;  /* 0x000000050400788c */ /* 0x000fd2000bf05270 */
[----:B------:R-:W-:Y:S05]  /*1600*/  BRA.U !UP0, `(.L_x_20844) ;  /* 0x0000000108147547 */ /* 0x000fea000b800000 */
[----:B------:R-:W-:-:S09]  /*1610*/  UISETP.NE.AND UP0, UPT, UR4, 0x6, UPT ;  /* 0x000000060400788c */ /* 0x000fd2000bf05270 */
[----:B------:R-:W-:Y:S05]  /*1620*/  BRA.U UP0, `(.L_x_20839) ;  /* 0x0000000900647547 */ /* 0x000fea000b800000 */
[----:B------:R-:W2:Y:S02]  /*1630*/  LDG.E R0, desc[UR36][R2.64] ;  /* 0x0000002402007981 */ /* 0x000ea4000c1e1900 */
[----:B--2---:R-:W0:Y:S01]  /*1640*/  F2I.FTZ.TRUNC.NTZ R0, R0 ;  /* 0x0000000000007305 */ /* 0x004e22000021f100 */
[----:B------:R-:W-:Y:S05]  /*1650*/  BRA `(.L_x_20840) ;  /* 0x0000000800d87947 */ /* 0x000fea0003800000 */
.L_x_20844:
[----:B------:R-:W2:Y:S02]  /*1660*/  LDG.E.U16 R2, desc[UR36][R2.64] ;  /* 0x0000002402027981 */ /* 0x000ea4000c1e1500 */
[----:B--2---:R-:W-:-:S06]  /*1670*/  HADD2.F32 R0, -RZ, R2.H0_H0 ;  /* 0x20000002ff007230 */ /* 0x004fcc0000004100 */
[----:B------:R-:W0:Y:S01]  /*1680*/  F2I.FTZ.TRUNC.NTZ R0, R0 ;  /* 0x0000000000007305 */ /* 0x000e22000021f100 */
[----:B------:R-:W-:Y:S05]  /*1690*/  BRA `(.L_x_20840) ;  /* 0x0000000800c87947 */ /* 0x000fea0003800000 */
.L_x_20843:
[----:B------:R-:W-:-:S09]  /*16a0*/  UISETP.NE.AND UP0, UPT, UR4, 0x7, UPT ;  /* 0x000000070400788c */ /* 0x000fd2000bf05270 */
[----:B------:R-:W-:Y:S05]  /*16b0*/  BRA.U !UP0, `(.L_x_20845) ;  /* 0x00000001082c7547 */ /* 0x000fea000b800000 */
[----:B------:R-:W-:-:S09]  /*16c0*/  UISETP.NE.AND UP0, UPT, UR4, 0x8, UPT ;  /* 0x000000080400788c */ /* 0x000fd2000bf05270 */
[----:B------:R-:W-:Y:S05]  /*16d0*/  BRA.U !UP0, `(.L_x_20846) ;  /* 0x0000000108147547 */ /* 0x000fea000b800000 */
[----:B------:R-:W-:-:S09]  /*16e0*/  UISETP.NE.AND UP0, UPT, UR4, 0x9, UPT ;  /* 0x000000090400788c */ /* 0x000fd2000bf05270 */
[----:B------:R-:W-:Y:S05]  /*16f0*/  BRA.U UP0, `(.L_x_20839) ;  /* 0x0000000900307547 */ /* 0x000fea000b800000 */
[----:B------:R-:W2:Y:S02]  /*1700*/  LDG.E R0, desc[UR36][R2.64] ;  /* 0x0000002402007981 */ /* 0x000ea4000c1e1900 */
[----:B--2---:R-:W0:Y:S01]  /*1710*/  F2I.FTZ.TRUNC.NTZ R0, R0 ;  /* 0x0000000000007305 */ /* 0x004e22000021f100 */
[----:B------:R-:W-:Y:S05]  /*1720*/  BRA `(.L_x_20840) ;  /* 0x0000000800a47947 */ /* 0x000fea0003800000 */
.L_x_20846:
[----:B------:R-:W2:Y:S02]  /*1730*/  LDG.E.U16 R2, desc[UR36][R2.64] ;  /* 0x0000002402027981 */ /* 0x000ea4000c1e1500 */
[----:B--2---:R-:W-:-:S06]  /*1740*/  HADD2.F32 R0, -RZ, R2.H0_H0 ;  /* 0x20000002ff007230 */ /* 0x004fcc0000004100 */
[----:B------:R-:W0:Y:S01]  /*1750*/  F2I.FTZ.TRUNC.NTZ R0, R0 ;  /* 0x0000000000007305 */ /* 0x000e22000021f100 */
[----:B------:R-:W-:Y:S05]  /*1760*/  BRA `(.L_x_20840) ;  /* 0x0000000800947947 */ /* 0x000fea0003800000 */
.L_x_20845:
[----:B------:R-:W2:Y:S02]  /*1770*/  LDG.E.64 R2, desc[UR36][R2.64] ;  /* 0x0000002402027981 */ /* 0x000ea4000c1e1b00 */
[----:B--2---:R0:W1:Y:S01]  /*1780*/  F2I.F64.TRUNC R0, R2 ;  /* 0x0000000200007311 */ /* 0x004062000030d100 */
[----:B------:R-:W-:Y:S05]  /*1790*/  BRA `(.L_x_20840) ;  /* 0x0000000800887947 */ /* 0x000fea0003800000 */
.L_x_20835:
        /* <DEDUP_REMOVED lines=12> */
.L_x_20849:
[----:B------:R-:W2:Y:S02]  /*1860*/  LDG.E.64 R2, desc[UR36][R2.64] ;  /* 0x0000002402027981 */ /* 0x000ea4000c1e1b00 */
[----:B--2---:R0:W1:Y:S01]  /*1870*/  F2I.F64.TRUNC R0, R2 ;  /* 0x0000000200007311 */ /* 0x004062000030d100 */
[----:B------:R-:W-:Y:S05]  /*1880*/  BRA `(.L_x_20840) ;  /* 0x00000008004c7947 */ /* 0x000fea0003800000 */
.L_x_20848:
        /* <DEDUP_REMOVED lines=24> */
[----:B------:R-:W0:Y:S01]  /*1a10*/  F2I.FTZ.TRUNC.NTZ R0, R0 ;  /* 0x0000000000007305 */ /* 0x000e22000021f100 */
[----:B------:R-:W-:Y:S05]  /*1a20*/  BRA `(.L_x_20840) ;  /* 0x0000000400e47947 */ /* 0x000fea0003800000 */
.L_x_20851:
        /* <DEDUP_REMOVED lines=11> */
[----:B------:R-:W0:Y:S01]  /*1ae0*/  F2I.FTZ.TRUNC.NTZ R0, R0 ;  /* 0x0000000000007305 */ /* 0x000e22000021f100 */
[----:B------:R-:W-:Y:S05]  /*1af0*/  BRA `(.L_x_20840) ;  /* 0x0000000400b07947 */ /* 0x000fea0003800000 */
.L_x_20850:
[----:B------:R-:W2:Y:S02]  /*1b00*/  LDG.E.U16 R0, desc[UR36][R2.64] ;  /* 0x0000002402007981 */ /* 0x000ea4000c1e1500 */
[----:B--2---:R-:W-:-:S06]  /*1b10*/  IMAD.U32 R0, R0, 0x10000, RZ ;  /* 0x0001000000007824 */ /* 0x004fcc00078e00ff */
[----:B------:R-:W0:Y:S01]  /*1b20*/  F2I.FTZ.TRUNC.NTZ R0, R0 ;  /* 0x0000000000007305 */ /* 0x000e22000021f100 */
[----:B------:R-:W-:Y:S05]  /*1b30*/  BRA `(.L_x_20840) ;  /* 0x0000000400a07947 */ /* 0x000fea0003800000 */
.L_x_20847:
        /* <DEDUP_REMOVED lines=10> */
.L_x_20854:
        /* <DEDUP_REMOVED lines=21> */
.L_x_20858:
[----:B------:R-:W-:Y:S05]  /*1d30*/  BSYNC.RECONVERGENT B1 ;  /* 0x0000000000017941 */ /* 0x000fea0003800200 */
.L_x_20857:
[----:B------:R-:W-:Y:S02]  /*1d40*/  SHF.L.U32 R0, R0, 0x14, RZ ;  /* 0x0000001400007819 */ /* 0x000fe400000006ff */
[----:B------:R-:W-:-:S04]  /*1d50*/  LEA R2, R2, 0x3b800000, 0x17 ;  /* 0x3b80000002027811 */ /* 0x000fc800078eb8ff */
[----:B------:R-:W-:-:S07]  /*1d60*/  LOP3.LUT R0, R2, R0, R7, 0xfe, !PT ;  /* 0x0000000002007212 */ /* 0x000fce00078efe07 */
.L_x_20856:
[----:B------:R-:W-:Y:S05]  /*1d70*/  BSYNC.RECONVERGENT B0 ;  /* 0x0000000000007941 */ /* 0x000fea0003800200 */
.L_x_20855:
[----:B------:R-:W1:Y:S01]  /*1d80*/  F2I.FTZ.TRUNC.NTZ R0, R0 ;  /* 0x0000000000007305 */ /* 0x000e62000021f100 */
[----:B------:R-:W-:Y:S05]  /*1d90*/  BRA `(.L_x_20840) ;  /* 0x0000000400087947 */ /* 0x000fea0003800000 */
.L_x_20853:
        /* <DEDUP_REMOVED lines=21> */
.L_x_20862:
[----:B------:R-:W-:Y:S05]  /*1ef0*/  BSYNC.RECONVERGENT B1 ;  /* 0x0000000000017941 */ /* 0x000fea0003800200 */
.L_x_20861:
[----:B------:R-:W-:Y:S01]  /*1f00*/  IMAD.SHL.U32 R0, R0, 0x200000, RZ ;  /* 0x0020000000007824 */ /* 0x000fe200078e00ff */
[----:B------:R-:W-:-:S04]  /*1f10*/  LEA R2, R2, 0x37800000, 0x17 ;  /* 0x3780000002027811 */ /* 0x000fc800078eb8ff */
[----:B------:R-:W-:-:S07]  /*1f20*/  LOP3.LUT R0, R2, R0, R7, 0xfe, !PT ;  /* 0x0000000002007212 */ /* 0x000fce00078efe07 */
.L_x_20860:
[----:B------:R-:W-:Y:S05]  /*1f30*/  BSYNC.RECONVERGENT B0 ;  /* 0x0000000000007941 */ /* 0x000fea0003800200 */
.L_x_20859:
[----:B------:R-:W2:Y:S01]  /*1f40*/  F2I.FTZ.TRUNC.NTZ R0, R0 ;  /* 0x0000000000007305 */ /* 0x000ea2000021f100 */
[----:B------:R-:W-:Y:S05]  /*1f50*/  BRA `(.L_x_20840) ;  /* 0x0000000000987947 */ /* 0x000fea0003800000 */
.L_x_20852:
[----:B------:R-:W-:-:S09]  /*1f60*/  UISETP.NE.AND UP0, UPT, UR4, 0x1c, UPT ;  /* 0x0000001c0400788c */ /* 0x000fd2000bf05270 */
[----:B------:R-:W-:Y:S05]  /*1f70*/  BRA.U !UP0, `(.L_x_20863) ;  /* 0x00000001088c7547 */ /* 0x000fea000b800000 */
[----:B------:R-:W-:-:S09]  /*1f80*/  UISETP.NE.AND UP0, UPT, UR4, 0x1d, UPT ;  /* 0x0000001d0400788c */ /* 0x000fd2000bf05270 */
[----:B------:R-:W-:Y:S05]  /*1f90*/  BRA.U !UP0, `(.L_x_20864) ;  /* 0x00000001087c7547 */ /* 0x000fea000b800000 */
[----:B------:R-:W-:-:S09]  /*1fa0*/  UISETP.NE.AND UP0, UPT, UR4, 0x2c, UPT ;  /* 0x0000002c0400788c */ /* 0x000fd2000bf05270 */
[----:B------:R-:W-:Y:S05]  /*1fb0*/  BRA.U !UP0, `(.L_x_20865) ;  /* 0x0000000108487547 */ /* 0x000fea000b800000 */
.L_x_20839:
        /* <DEDUP_REMOVED lines=16> */
.L_x_20866:
[----:B------:R-:W-:Y:S01]  /*20c0*/  IMAD.MOV.U32 R0, RZ, RZ, RZ ;  /* 0x000000ffff007224 */ /* 0x000fe200078e00ff */
[----:B------:R-:W-:Y:S06]  /*20d0*/  BRA `(.L_x_20840) ;  /* 0x0000000000387947 */ /* 0x000fec0003800000 */
.L_x_20865:
        /* <DEDUP_REMOVED lines=8> */
.L_x_20868:
[----:B------:R-:W-:Y:S05]  /*2160*/  BSYNC.RECONVERGENT B0 ;  /* 0x0000000000007941 */ /* 0x000fea0003800200 */
.L_x_20867:
[----:B------:R-:W4:Y:S01]  /*2170*/  F2I.FTZ.TRUNC.NTZ R0, R0 ;  /* 0x0000000000007305 */ /* 0x000f22000021f100 */
[----:B------:R-:W-:Y:S05]  /*2180*/  BRA `(.L_x_20840) ;  /* 0x00000000000c7947 */ /* 0x000fea0003800000 */
.L_x_20864:
[----:B------:R0:W5:Y:S01]  /*2190*/  LDG.E R0, desc[UR36][R2.64] ;  /* 0x0000002402007981 */ /* 0x000162000c1e1900 */
[----:B------:R-:W-:Y:S05]  /*21a0*/  BRA `(.L_x_20840) ;  /* 0x0000000000047947 */ /* 0x000fea0003800000 */
.L_x_20863:
[----:B------:R3:W5:Y:S02]  /*21b0*/  LDG.E R0, desc[UR36][R2.64] ;  /* 0x0000002402007981 */ /* 0x000764000c1e1900 */
.L_x_20840:
[----:B------:R-:W0:Y:S01]  /*21c0*/  LDCU.64 UR6, c[0x0][0x580] ;  /* 0x0000b000ff0677ac */ /* 0x000e220008000a00 */
[----:B------:R-:W1:Y:S01]  /*21d0*/  LDCU UR5, c[0x0][0x594] ;  /* 0x0000b280ff0577ac */ /* 0x000e620008000800 */
[----:B------:R-:W-:-:S04]  /*21e0*/  UPRMT UR4, UR41, 0x9910, URZ ;  /* 0x0000991029047896 */ /* 0x000fc800080000ff */
[----:B------:R-:W-:Y:S01]  /*21f0*/  UISETP.GT.AND UP0, UPT, UR4, 0x9, UPT ;  /* 0x000000090400788c */ /* 0x000fe2000bf04270 */
[----:B0--3--:R-:W-:Y:S02]  /*2200*/  IADD3 R2, P0, PT, R16, UR6, RZ ;  /* 0x0000000610027c10 */ /* 0x009fe4000ff1e0ff */
[----:B-12-45:R-:W-:-:S03]  /*2210*/  VIMNMX R4, PT, PT, R0, UR5, PT ;  /* 0x0000000500047c48 */ /* 0x036fc6000bfe0100 */
        /* <DEDUP_REMOVED lines=12> */
.L_x_20872:
[----:B------:R3:W-:Y:S01]  /*22e0*/  STG.E.U8 desc[UR36][R2.64], R4 ;  /* 0x0000000402007986 */ /* 0x0007e2000c101124 */
[----:B------:R-:W-:Y:S05]  /*22f0*/  BRA `(.L_x_20874) ;  /* 0x0000000c003c7947 */ /* 0x000fea0003800000 */
.L_x_20871:
[----:B------:R-:W-:-:S09]  /*2300*/  UISETP.NE.AND UP0, UPT, UR4, 0x2, UPT ;  /* 0x000000020400788c */ /* 0x000fd2000bf05270 */
[----:B------:R-:W-:Y:S05]  /*2310*/  BRA.U !UP0, `(.L_x_20875) ;  /* 0x0000000108247547 */ /* 0x000fea000b800000 */
[----:B------:R-:W-:-:S09]  /*2320*/  UISETP.NE.AND UP0, UPT, UR4, 0x3, UPT ;  /* 0x000000030400788c */ /* 0x000fd2000bf05270 */
[----:B------:R-:W-:Y:S05]  /*2330*/  BRA.U !UP0, `(.L_x_20876) ;  /* 0x0000000108147547 */ /* 0x000fea000b800000 */
[----:B------:R-:W-:-:S09]  /*2340*/  UISETP.NE.AND UP0, UPT, UR4, 0x4, UPT ;  /* 0x000000040400788c */ /* 0x000fd2000bf05270 */
[----:B------:R-:W-:Y:S05]  /*2350*/  BRA.U UP0, `(.L_x_20873) ;  /* 0x0000000900907547 */ /* 0x000fea000b800000 */
[----:B------:R-:W-:-:S05]  /*2360*/  SHF.R.S32.HI R5, RZ, 0x1f, R4 ;  /* 0x0000001fff057819 */ /* 0x000fca0000011404 */
[----:B------:R0:W-:Y:S01]  /*2370*/  STG.E.64 desc[UR36][R2.64], R4 ;  /* 0x0000000402007986 */ /* 0x0001e2000c101b24 */
[----:B------:R-:W-:Y:S05]  /*2380*/  BRA `(.L_x_20874) ;  /* 0x0000000c00187947 */ /* 0x000fea0003800000 */
.L_x_20876:
[----:B------:R1:W-:Y:S01]  /*2390*/  STG.E desc[UR36][R2.64], R4 ;  /* 0x0000000402007986 */ /* 0x0003e2000c101924 */
[----:B------:R-:W-:Y:S05]  /*23a0*/  BRA `(.L_x_20874) ;  /* 0x0000000c00107947 */ /* 0x000fea0003800000 */
.L_x_20875:
[----:B------:R2:W-:Y:S01]  /*23b0*/  STG.E.U16 desc[UR36][R2.64], R4 ;  /* 0x0000000402007986 */ /* 0x0005e2000c101524 */
[----:B------:R-:W-:Y:S05]  /*23c0*/  BRA `(.L_x_20874) ;  /* 0x0000000c00087947 */ /* 0x000fea0003800000 */
.L_x_20870:
[----:B------:R-:W-:-:S09]  /*23d0*/  UISETP.GT.AND UP0, UPT, UR4, 0x6, UPT ;  /* 0x000000060400788c */ /* 0x000fd2000bf04270 */
[----:B------:R-:W-:Y:S05]  /*23e0*/  BRA.U UP0, `(.L_x_20877) ;  /* 0x00000001002c7547 */ /* 0x000fea000b800000 */
[----:B------:R-:W-:-:S09]  /*23f0*/  UISETP.NE.AND UP0, UPT, UR4, 0x5, UPT ;  /* 0x000000050400788c */ /* 0x000fd2000bf05270 */
[----:B------:R-:W-:Y:S05]  /*2400*/  BRA.U !UP0, `(.L_x_20878) ;  /* 0x0000000108147547 */ /* 0x000fea000b800000 */
[----:B------:R-:W-:-:S09]  /*2410*/  UISETP.NE.AND UP0, UPT, UR4, 0x6, UPT ;  /* 0x000000060400788c */ /* 0x000fd2000bf05270 */
[----:B------:R-:W-:Y:S05]  /*2420*/  BRA.U UP0, `(.L_x_20873) ;  /* 0x00000009005c7547 */ /* 0x000fea000b800000 */
[----:B------:R-:W-:-:S05]  /*2430*/  I2FP.F32.S32 R5, R4 ;  /* 0x0000000400057245 */ /* 0x000fca0000201400 */
[----:B------:R0:W-:Y:S01]  /*2440*/  STG.E desc[UR36][R2.64], R5 ;  /* 0x0000000502007986 */ /* 0x0001e2000c101924 */
[----:B------:R-:W-:Y:S05]  /*2450*/  BRA `(.L_x_20874) ;  /* 0x0000000800e47947 */ /* 0x000fea0003800000 */
.L_x_20878:
[----:B------:R-:W-:-:S04]  /*2460*/  I2FP.F32.S32 R0, R4 ;  /* 0x0000000400007245 */ /* 0x000fc80000201400 */
[----:B------:R-:W-:-:S05]  /*2470*/  F2FP.F16.F32.PACK_AB R0, RZ, R0 ;  /* 0x00000000ff00723e */ /* 0x000fca00000000ff */
[----:B------:R0:W-:Y:S01]  /*2480*/  STG.E.U16 desc[UR36][R2.64], R0 ;  /* 0x0000000002007986 */ /* 0x0001e2000c101524 */
[----:B------:R-:W-:Y:S05]  /*2490*/  BRA `(.L_x_20874) ;  /* 0x0000000800d47947 */ /* 0x000fea0003800000 */
.L_x_20877:
[----:B------:R-:W-:-:S09]  /*24a0*/  UISETP.NE.AND UP0, UPT, UR4, 0x7, UPT ;  /* 0x000000070400788c */ /* 0x000fd2000bf05270 */
[----:B------:R-:W-:Y:S05]  /*24b0*/  BRA.U !UP0, `(.L_x_20879) ;  /* 0x0000000108347547 */ /* 0x000fea000b800000 */
[----:B------:R-:W-:-:S09]  /*24c0*/  UISETP.NE.AND UP0, UPT, UR4, 0x8, UPT ;  /* 0x000000080400788c */ /* 0x000fd2000bf05270 */
[----:B------:R-:W-:Y:S05]  /*24d0*/  BRA.U !UP0, `(.L_x_20880) ;  /* 0x0000000108187547 */ /* 0x000fea000b800000 */
[----:B------:R-:W-:-:S09]  /*24e0*/  UISETP.NE.AND UP0, UPT, UR4, 0x9, UPT ;  /* 0x000000090400788c */ /* 0x000fd2000bf05270 */
[----:B------:R-:W-:Y:S05]  /*24f0*/  BRA.U UP0, `(.L_x_20873) ;  /* 0x0000000900287547 */ /* 0x000fea000b800000 */
[----:B------:R-:W-:Y:S01]  /*2500*/  HFMA2 R5, -RZ, RZ, 0, 0 ;  /* 0x00000000ff057431 */ /* 0x000fe200000001ff */
[----:B------:R-:W-:-:S05]  /*2510*/  I2FP.F32.S32 R4, R4 ;  /* 0x0000000400047245 */ /* 0x000fca0000201400 */
[----:B------:R0:W-:Y:S01]  /*2520*/  STG.E.64 desc[UR36][R2.64], R4 ;  /* 0x0000000402007986 */ /* 0x0001e2000c101b24 */
[----:B------:R-:W-:Y:S05]  /*2530*/  BRA `(.L_x_20874) ;  /* 0x0000000800ac7947 */ /* 0x000fea0003800000 */
.L_x_20880:
[----:B------:R-:W-:-:S04]  /*2540*/  I2FP.F32.S32 R4, R4 ;  /* 0x0000000400047245 */ /* 0x000fc80000201400 */
[----:B------:R-:W-:-:S04]  /*2550*/  F2FP.F16.F32.PACK_AB R5, RZ, R4 ;  /* 0x00000004ff05723e */ /* 0x000fc800000000ff */
[----:B------:R-:W-:-:S05]  /*2560*/  PRMT R5, R5, 0x5410, RZ ;  /* 0x0000541005057816 */ /* 0x000fca00000000ff */
[----:B------:R0:W-:Y:S01]  /*2570*/  STG.E desc[UR36][R2.64], R5 ;  /* 0x0000000502007986 */ /* 0x0001e2000c101924 */
[----:B------:R-:W-:Y:S05]  /*2580*/  BRA `(.L_x_20874) ;  /* 0x0000000800987947 */ /* 0x000fea0003800000 */
.L_x_20879:
[----:B------:R-:W0:Y:S02]  /*2590*/  I2F.F64 R4, R4 ;  /* 0x0000000400047312 */ /* 0x000e240000201c00 */
[----:B0-----:R0:W-:Y:S01]  /*25a0*/  STG.E.64 desc[UR36][R2.64], R4 ;  /* 0x0000000402007986 */ /* 0x0011e2000c101b24 */
[----:B------:R-:W-:Y:S05]  /*25b0*/  BRA `(.L_x_20874) ;  /* 0x00000008008c7947 */ /* 0x000fea0003800000 */
.L_x_20869:
        /* <DEDUP_REMOVED lines=8> */
[----:B------:R-:W-:-:S04]  /*2640*/  ISETP.NE.AND P0, PT, R4, RZ, PT ;  /* 0x000000ff0400720c */ /* 0x000fc80003f05270 */
[----:B------:R-:W-:-:S05]  /*2650*/  SEL R5, RZ, 0x1, !P0 ;  /* 0x00000001ff057807 */ /* 0x000fca0004000000 */
[----:B------:R0:W-:Y:S01]  /*2660*/  STG.E.U8 desc[UR36][R2.64], R5 ;  /* 0x0000000502007986 */ /* 0x0001e2000c101124 */
[----:B------:R-:W-:Y:S05]  /*2670*/  BRA `(.L_x_20874) ;  /* 0x00000008005c7947 */ /* 0x000fea0003800000 */
.L_x_20883:
[----:B------:R-:W0:Y:S01]  /*2680*/  I2F.F64 R4, R4 ;  /* 0x0000000400047312 */ /* 0x000e220000201c00 */
[----:B------:R-:W-:-:S05]  /*2690*/  CS2R R6, SRZ ;  /* 0x0000000000067805 */ /* 0x000fca000001ff00 */
[----:B0-----:R0:W-:Y:S01]  /*26a0*/  STG.E.128 desc[UR36][R2.64], R4 ;  /* 0x0000000402007986 */ /* 0x0011e2000c101d24 */
[----:B------:R-:W-:Y:S05]  /*26b0*/  BRA `(.L_x_20874) ;  /* 0x00000008004c7947 */ /* 0x000fea0003800000 */
.L_x_20882:
[----:B------:R-:W-:-:S09]  /*26c0*/  UISETP.NE.AND UP0, UPT, UR4, 0xf, UPT ;  /* 0x0000000f0400788c */ /* 0x000fd2000bf05270 */
[----:B------:R-:W-:Y:S05]  /*26d0*/  BRA.U !UP0, `(.L_x_20884) ;  /* 0x0000000108a07547 */ /* 0x000fea000b800000 */
[----:B------:R-:W-:-:S09]  /*26e0*/  UISETP.NE.AND UP0, UPT, UR4, 0x17, UPT ;  /* 0x000000170400788c */ /* 0x000fd2000bf05270 */
[----:B------:R-:W-:Y:S05]  /*26f0*/  BRA.U !UP0, `(.L_x_20885) ;  /* 0x00000001084c7547 */ /* 0x000fea000b800000 */
[----:B------:R-:W-:-:S09]  /*2700*/  UISETP.NE.AND UP0, UPT, UR4, 0x18, UPT ;  /* 0x000000180400788c */ /* 0x000fd2000bf05270 */
[----:B------:R-:W-:Y:S05]  /*2710*/  BRA.U UP0, `(.L_x_20873) ;  /* 0x0000000500a07547 */ /* 0x000fea000b800000 */
[----:B------:R-:W-:Y:S01]  /*2720*/  I2FP.F32.S32 R7, R4 ;  /* 0x0000000400077245 */ /* 0x000fe20000201400 */
        /* <DEDUP_REMOVED lines=12> */
.L_x_20887:
[----:B------:R-:W-:Y:S05]  /*27f0*/  BSYNC.RECONVERGENT B0 ;  /* 0x0000000000007941 */ /* 0x000fea0003800200 */
.L_x_20886:
[----:B------:R-:W-:-:S05]  /*2800*/  LOP3.LUT R5, R0, 0x80, R5, 0xf8, !PT ;  /* 0x0000008000057812 */ /* 0x000fca00078ef805 */
[----:B------:R0:W-:Y:S01]  /*2810*/  STG.E.U8 desc[UR36][R2.64], R5 ;  /* 0x0000000502007986 */ /* 0x0001e2000c101124 */
[----:B------:R-:W-:Y:S05]  /*2820*/  BRA `(.L_x_20874) ;  /* 0x0000000400f07947 */ /* 0x000fea0003800000 */
.L_x_20885:
[----:B------:R-:W-:Y:S01]  /*2830*/  I2FP.F32.S32 R7, R4 ;  /* 0x0000000400077245 */ /* 0x000fe20000201400 */
[----:B------:R-:W-:Y:S03]  /*2840*/  BSSY.RECONVERGENT B0, `(.L_x_20888) ;  /* 0x000000e000007945 */ /* 0x000fe60003800200 */
        /* <DEDUP_REMOVED lines=13> */
.L_x_20889:
[----:B------:R-:W-:Y:S05]  /*2920*/  BSYNC.RECONVERGENT B0 ;  /* 0x0000000000007941 */ /* 0x000fea0003800200 */
.L_x_20888:
[----:B------:R-:W-:-:S05]  /*2930*/  LOP3.LUT R5, R0, 0x80, R5, 0xf8, !PT ;  /* 0x0000008000057812 */ /* 0x000fca00078ef805 */
[----:B------:R0:W-:Y:S01]  /*2940*/  STG.E.U8 desc[UR36][R2.64], R5 ;  /* 0x0000000502007986 */ /* 0x0001e2000c101124 */
[----:B------:R-:W-:Y:S05]  /*2950*/  BRA `(.L_x_20874) ;  /* 0x0000000400a47947 */ /* 0x000fea0003800000 */
.L_x_20884:
[----:B------:R-:W-:-:S04]  /*2960*/  I2FP.F32.S32 R0, R4 ;  /* 0x0000000400007245 */ /* 0x000fc80000201400 */
[----:B------:R-:W-:-:S05]  /*2970*/  F2FP.BF16.F32.PACK_AB R0, RZ, R0 ;  /* 0x00000000ff00723e */ /* 0x000fca00000010ff */
[----:B------:R0:W-:Y:S01]  /*2980*/  STG.E.U16 desc[UR36][R2.64], R0 ;  /* 0x0000000002007986 */ /* 0x0001e2000c101524 */
[----:B------:R-:W-:Y:S05]  /*2990*/  BRA `(.L_x_20874) ;  /* 0x0000000400947947 */ /* 0x000fea0003800000 */
.L_x_20881:
        /* <DEDUP_REMOVED lines=10> */
.L_x_20892:
[----:B------:R-:W-:Y:S01]  /*2a40*/  I2FP.F32.S32 R5, R4 ;  /* 0x0000000400057245 */ /* 0x000fe20000201400 */
[----:B------:R-:W-:Y:S01]  /*2a50*/  BSSY.RECONVERGENT B0, `(.L_x_20893) ;  /* 0x0000014000007945 */ /* 0x000fe20003800200 */
[----:B------:R-:W-:Y:S02]  /*2a60*/  IMAD.MOV.U32 R0, RZ, RZ, 0x80 ;  /* 0x00000080ff007424 */ /* 0x000fe400078e00ff */
        /* <DEDUP_REMOVED lines=10> */
.L_x_20895:
[----:B------:R-:W-:-:S04]  /*2b10*/  SHF.R.U32.HI R0, RZ, 0x14, R5 ;  /* 0x00000014ff007819 */ /* 0x000fc80000011605 */
[----:B------:R-:W-:-:S04]  /*2b20*/  LOP3.LUT R0, R0, 0x1, RZ, 0xc0, !PT ;  /* 0x0000000100007812 */ /* 0x000fc800078ec0ff */
[----:B------:R-:W-:-:S04]  /*2b30*/  IADD3 R0, PT, PT, R5, 0x487ffff, R0 ;  /* 0x0487ffff05007810 */ /* 0x000fc80007ffe000 */
[----:B------:R-:W-:-:S04]  /*2b40*/  SHF.R.U32.HI R0, RZ, 0x14, R0 ;  /* 0x00000014ff007819 */ /* 0x000fc80000011600 */
[----:B------:R-:W-:-:S07]  /*2b50*/  LOP3.LUT R4, R0, 0xff, RZ, 0xc0, !PT ;  /* 0x000000ff00047812 */ /* 0x000fce00078ec0ff */
.L_x_20896:
[----:B------:R-:W-:-:S04]  /*2b60*/  SHF.R.U32.HI R5, RZ, 0x18, R5 ;  /* 0x00000018ff057819 */ /* 0x000fc80000011605 */
[----:B------:R-:W-:-:S04]  /*2b70*/  LOP3.LUT R4, R4, 0x80, R5, 0xf8, !PT ;  /* 0x0000008004047812 */ /* 0x000fc800078ef805 */
[----:B------:R-:W-:-:S07]  /*2b80*/  PRMT R0, R4, 0x7610, R0 ;  /* 0x0000761004007816 */ /* 0x000fce0000000000 */
.L_x_20894:
[----:B------:R-:W-:Y:S05]  /*2b90*/  BSYNC.RECONVERGENT B0 ;  /* 0x0000000000007941 */ /* 0x000fea0003800200 */
.L_x_20893:
[----:B------:R0:W-:Y:S01]  /*2ba0*/  STG.E.U8 desc[UR36][R2.64], R0 ;  /* 0x0000000002007986 */ /* 0x0001e2000c101124 */
[----:B------:R-:W-:Y:S05]  /*2bb0*/  BRA `(.L_x_20874) ;  /* 0x00000004000c7947 */ /* 0x000fea0003800000 */
.L_x_20891:
[----:B------:R-:W-:Y:S01]  /*2bc0*/  I2FP.F32.S32 R5, R4 ;  /* 0x0000000400057245 */ /* 0x000fe20000201400 */
[----:B------:R-:W-:Y:S01]  /*2bd0*/  BSSY.RECONVERGENT B0, `(.L_x_20897) ;  /* 0x0000014000007945 */ /* 0x000fe20003800200 */
[----:B------:R-:W-:Y:S02]  /*2be0*/  MOV R0, 0x80 ;  /* 0x0000008000007802 */ /* 0x000fe40000000f00 */
        /* <DEDUP_REMOVED lines=10> */
.L_x_20899:
[----:B------:R-:W-:-:S04]  /*2c90*/  SHF.R.U32.HI R0, RZ, 0x15, R5 ;  /* 0x00000015ff007819 */ /* 0x000fc80000011605 */
[----:B------:R-:W-:-:S04]  /*2ca0*/  LOP3.LUT R0, R0, 0x1, RZ, 0xc0, !PT ;  /* 0x0000000100007812 */ /* 0x000fc800078ec0ff */
[----:B------:R-:W-:-:S04]  /*2cb0*/  IADD3 R0, PT, PT, R5, 0x88fffff, R0 ;  /* 0x088fffff05007810 */ /* 0x000fc80007ffe000 */
[----:B------:R-:W-:-:S04]  /*2cc0*/  SHF.R.U32.HI R0, RZ, 0x15, R0 ;  /* 0x00000015ff007819 */ /* 0x000fc80000011600 */
[----:B------:R-:W-:-:S07]  /*2cd0*/  LOP3.LUT R4, R0, 0xff, RZ, 0xc0, !PT ;  /* 0x000000ff00047812 */ /* 0x000fce00078ec0ff */
.L_x_20900:
[----:B------:R-:W-:-:S04]  /*2ce0*/  SHF.R.U32.HI R5, RZ, 0x18, R5 ;  /* 0x00000018ff057819 */ /* 0x000fc80000011605 */
[----:B------:R-:W-:-:S04]  /*2cf0*/  LOP3.LUT R4, R4, 0x80, R5, 0xf8, !PT ;  /* 0x0000008004047812 */ /* 0x000fc800078ef805 */
[----:B------:R-:W-:-:S07]  /*2d00*/  PRMT R0, R4, 0x7610, R0 ;  /* 0x0000761004007816 */ /* 0x000fce0000000000 */
.L_x_20898:
[----:B------:R-:W-:Y:S05]  /*2d10*/  BSYNC.RECONVERGENT B0 ;  /* 0x0000000000007941 */ /* 0x000fea0003800200 */
.L_x_20897:
[----:B------:R0:W-:Y:S01]  /*2d20*/  STG.E.U8 desc[UR36][R2.64], R0 ;  /* 0x0000000002007986 */ /* 0x0001e2000c101124 */
[----:B------:R-:W-:Y:S05]  /*2d30*/  BRA `(.L_x_20874) ;  /* 0x0000000000ac7947 */ /* 0x000fea0003800000 */
.L_x_20890:
[----:B------:R-:W-:-:S09]  /*2d40*/  UISETP.NE.AND UP0, UPT, UR4, 0x1c, UPT ;  /* 0x0000001c0400788c */ /* 0x000fd2000bf05270 */
[----:B------:R-:W-:Y:S05]  /*2d50*/  BRA.U !UP0, `(.L_x_20901) ;  /* 0x0000000108a07547 */ /* 0x000fea000b800000 */
[----:B------:R-:W-:-:S09]  /*2d60*/  UISETP.NE.AND UP0, UPT, UR4, 0x1d, UPT ;  /* 0x0000001d0400788c */ /* 0x000fd2000bf05270 */
[----:B------:R-:W-:Y:S05]  /*2d70*/  BRA.U !UP0, `(.L_x_20902) ;  /* 0x00000001088c7547 */ /* 0x000fea000b800000 */
[----:B------:R-:W-:-:S09]  /*2d80*/  UISETP.NE.AND UP0, UPT, UR4, 0x2c, UPT ;  /* 0x0000002c0400788c */ /* 0x000fd2000bf05270 */
[----:B------:R-:W-:Y:S05]  /*2d90*/  BRA.U !UP0, `(.L_x_20903) ;  /* 0x0000000108447547 */ /* 0x000fea000b800000 */
.L_x_20873:
        /* <DEDUP_REMOVED lines=16> */
.L_x_20904:
[----:B------:R-:W-:Y:S05]  /*2ea0*/  BRA `(.L_x_20874) ;  /* 0x0000000000507947 */ /* 0x000fea0003800000 */
.L_x_20903:
[----:B------:R-:W-:-:S04]  /*2eb0*/  I2FP.F32.S32 R5, R4 ;  /* 0x0000000400057245 */ /* 0x000fc80000201400 */
        /* <DEDUP_REMOVED lines=15> */
.L_x_20902:
[----:B------:R-:W-:-:S05]  /*2fb0*/  SHF.R.S32.HI R5, RZ, 0x1f, R4 ;  /* 0x0000001fff057819 */ /* 0x000fca0000011404 */
[----:B------:R0:W-:Y:S01]  /*2fc0*/  STG.E.64 desc[UR36][R2.64], R4 ;  /* 0x0000000402007986 */ /* 0x0001e2000c101b24 */
[----:B------:R-:W-:Y:S05]  /*2fd0*/  BRA `(.L_x_20874) ;  /* 0x0000000000047947 */ /* 0x000fea0003800000 */
.L_x_20901:
[----:B------:R0:W-:Y:S02]  /*2fe0*/  STG.E desc[UR36][R2.64], R4 ;  /* 0x0000000402007986 */ /* 0x0001e4000c101924 */
.L_x_20874:
[----:B------:R-:W-:-:S07]  /*2ff0*/  VIADD R17, R17, 0x80 ;  /* 0x0000008011117836 */ /* 0x000fce0000000000 */
.L_x_20833:
[----:B------:R-:W-:Y:S05]  /*3000*/  BSYNC.RECONVERGENT B6 ;  /* 0x0000000000067941 */ /* 0x000fea0003800200 */
.L_x_20832:
        /* <DEDUP_REMOVED lines=307> */
.L_x_20907:
        /* <DEDUP_REMOVED lines=16> */
.L_x_20911:
[----:B------:R1:W5:Y:S01]  /*4440*/  LDG.E.U8 R0, desc[UR36][R2.64] ;  /* 0x0000002402007981 */ /* 0x000362000c1e1100 */
[----:B------:R-:W-:Y:S05]  /*4450*/  BRA `(.L_x_20913) ;  /* 0x0000000c002c7947 */ /* 0x000fea0003800000 */
.L_x_20910:
        /* <DEDUP_REMOVED lines=8> */
.L_x_20915:
[----:B------:R3:W5:Y:S01]  /*44e0*/  LDG.E R0, desc[UR36][R2.64] ;  /* 0x0000002402007981 */ /* 0x000762000c1e1900 */
[----:B------:R-:W-:Y:S05]  /*44f0*/  BRA `(.L_x_20913) ;  /* 0x0000000c00047947 */ /* 0x000fea0003800000 */
.L_x_20914:
[----:B------:R2:W5:Y:S01]  /*4500*/  LDG.E.S16 R0, desc[UR36][R2.64] ;  /* 0x0000002402007981 */ /* 0x000562000c1e1700 */
[----:B------:R-:W-:Y:S05]  /*4510*/  BRA `(.L_x_20913) ;  /* 0x0000000800fc7947 */ /* 0x000fea0003800000 */
.L_x_20909:
        /* <DEDUP_REMOVED lines=9> */
.L_x_20917:
[----:B------:R-:W2:Y:S02]  /*45b0*/  LDG.E.U16 R2, desc[UR36][R2.64] ;  /* 0x0000002402027981 */ /* 0x000ea4000c1e1500 */
[----:B--2---:R-:W-:-:S06]  /*45c0*/  HADD2.F32 R0, -RZ, R2.H0_H0 ;  /* 0x20000002ff007230 */ /* 0x004fcc0000004100 */
[----:B------:R-:W0:Y:S01]  /*45d0*/  F2I.FTZ.TRUNC.NTZ R0, R0 ;  /* 0x0000000000007305 */ /* 0x000e22000021f100 */
[----:B------:R-:W-:Y:S05]  /*45e0*/  BRA `(.L_x_20913) ;  /* 0x0000000800c87947 */ /* 0x000fea0003800000 */
.L_x_20916:
        /* <DEDUP_REMOVED lines=9> */
.L_x_20919:
[----:B------:R-:W2:Y:S02]  /*4680*/  LDG.E.U16 R2, desc[UR36][R2.64] ;  /* 0x0000002402027981 */ /* 0x000ea4000c1e1500 */
[----:B--2---:R-:W-:-:S06]  /*4690*/  HADD2.F32 R0, -RZ, R2.H0_H0 ;  /* 0x20000002ff007230 */ /* 0x004fcc0000004100 */
[----:B------:R-:W0:Y:S01]  /*46a0*/  F2I.FTZ.TRUNC.NTZ R0, R0 ;  /* 0x0000000000007305 */ /* 0x000e22000021f100 */
[----:B------:R-:W-:Y:S05]  /*46b0*/  BRA `(.L_x_20913) ;  /* 0x0000000800947947 */ /* 0x000fea0003800000 */
.L_x_20918:
[----:B------:R-:W2:Y:S02]  /*46c0*/  LDG.E.64 R2, desc[UR36][R2.64] ;  /* 0x0000002402027981 */ /* 0x000ea4000c1e1b00 */
[----:B--2---:R0:W1:Y:S01]  /*46d0*/  F2I.F64.TRUNC R0, R2 ;  /* 0x0000000200007311 */ /* 0x004062000030d100 */
[----:B------:R-:W-:Y:S05]  /*46e0*/  BRA `(.L_x_20913) ;  /* 0x0000000800887947 */ /* 0x000fea0003800000 */
.L_x_20908:
        /* <DEDUP_REMOVED lines=12> */
.L_x_20922:
[----:B------:R-:W2:Y:S02]  /*47b0*/  LDG.E.64 R2, desc[UR36][R2.64] ;  /* 0x0000002402027981 */ /* 0x000ea4000c1e1b00 */
[----:B--2---:R0:W1:Y:S01]  /*47c0*/  F2I.F64.TRUNC R0, R2 ;  /* 0x0000000200007311 */ /* 0x004062000030d100 */
[----:B------:R-:W-:Y:S05]  /*47d0*/  BRA `(.L_x_20913) ;  /* 0x00000008004c7947 */ /* 0x000fea0003800000 */
.L_x_20921:
        /* <DEDUP_REMOVED lines=24> */
[----:B------:R-:W0:Y:S01]  /*4960*/  F2I.FTZ.TRUNC.NTZ R0, R0 ;  /* 0x0000000000007305 */ /* 0x000e22000021f100 */
[----:B------:R-:W-:Y:S05]  /*4970*/  BRA `(.L_x_20913) ;  /* 0x0000000400e47947 */ /* 0x000fea0003800000 */
.L_x_20924:
        /* <DEDUP_REMOVED lines=11> */
[----:B------:R-:W0:Y:S01]  /*4a30*/  F2I.FTZ.TRUNC.NTZ R0, R0 ;  /* 0x0000000000007305 */ /* 0x000e22000021f100 */
[----:B------:R-:W-:Y:S05]  /*4a40*/  BRA `(.L_x_20913) ;  /* 0x0000000400b07947 */ /* 0x000fea0003800000 */
.L_x_20923:
[----:B------:R-:W2:Y:S02]  /*4a50*/  LDG.E.U16 R0, desc[UR36][R2.64] ;  /* 0x0000002402007981 */ /* 0x000ea4000c1e1500 */
[----:B--2---:R-:W-:-:S06]  /*4a60*/  IMAD.U32 R0, R0, 0x10000, RZ ;  /* 0x0001000000007824 */ /* 0x004fcc00078e00ff */
[----:B------:R-:W0:Y:S01]  /*4a70*/  F2I.FTZ.TRUNC.NTZ R0, R0 ;  /* 0x0000000000007305 */ /* 0x000e22000021f100 */
[----:B------:R-:W-:Y:S05]  /*4a80*/  BRA `(.L_x_20913) ;  /* 0x0000000400a07947 */ /* 0x000fea0003800000 */
.L_x_20920:
        /* <DEDUP_REMOVED lines=10> */
.L_x_20927:
        /* <DEDUP_REMOVED lines=21> */
.L_x_20931:
[----:B------:R-:W-:Y:S05]  /*4c80*/  BSYNC.RECONVERGENT B1 ;  /* 0x0000000000017941 */ /* 0x000fea0003800200 */
.L_x_20930:
[----:B------:R-:W-:Y:S02]  /*4c90*/  SHF.L.U32 R0, R0, 0x14, RZ ;  /* 0x0000001400007819 */ /* 0x000fe400000006ff */
[----:B------:R-:W-:-:S04]  /*4ca0*/  LEA R2, R2, 0x3b800000, 0x17 ;  /* 0x3b80000002027811 */ /* 0x000fc800078eb8ff */
[----:B------:R-:W-:-:S07]  /*4cb0*/  LOP3.LUT R0, R2, R0, R7, 0xfe, !PT ;  /* 0x0000000002007212 */ /* 0x000fce00078efe07 */
.L_x_20929:
[----:B------:R-:W-:Y:S05]  /*4cc0*/  BSYNC.RECONVERGENT B0 ;  /* 0x0000000000007941 */ /* 0x000fea0003800200 */
.L_x_20928:
[----:B------:R-:W0:Y:S01]  /*4cd0*/  F2I.FTZ.TRUNC.NTZ R0, R0 ;  /* 0x0000000000007305 */ /* 0x000e22000021f100 */
[----:B------:R-:W-:Y:S05]  /*4ce0*/  BRA `(.L_x_20913) ;  /* 0x0000000400087947 */ /* 0x000fea0003800000 */
.L_x_20926:
        /* <DEDUP_REMOVED lines=21> */
.L_x_20935:
[----:B------:R-:W-:Y:S05]  /*4e40*/  BSYNC.RECONVERGENT B1 ;  /* 0x0000000000017941 */ /* 0x000fea0003800200 */
.L_x_20934:
[----:B------:R-:W-:Y:S01]  /*4e50*/  IMAD.SHL.U32 R0, R0, 0x200000, RZ ;  /* 0x0020000000007824 */ /* 0x000fe200078e00ff */
[----:B------:R-:W-:-:S04]  /*4e60*/  LEA R2, R2, 0x37800000, 0x17 ;  /* 0x3780000002027811 */ /* 0x000fc800078eb8ff */
[----:B------:R-:W-:-:S07]  /*4e70*/  LOP3.LUT R0, R2, R0, R7, 0xfe, !PT ;  /* 0x0000000002007212 */ /* 0x000fce00078efe07 */
.L_x_20933:
[----:B------:R-:W-:Y:S05]  /*4e80*/  BSYNC.RECONVERGENT B0 ;  /* 0x0000000000007941 */ /* 0x000fea0003800200 */
.L_x_20932:
[----:B------:R-:W0:Y:S01]  /*4e90*/  F2I.FTZ.TRUNC.NTZ R0, R0 ;  /* 0x0000000000007305 */ /* 0x000e22000021f100 */
[----:B------:R-:W-:Y:S05]  /*4ea0*/  BRA `(.L_x_20913) ;  /* 0x0000000000987947 */ /* 0x000fea0003800000 */
.L_x_20925:
        /* <DEDUP_REMOVED lines=14> */
.L_x_20939:
[----:B------:R-:W-:Y:S05]  /*4f90*/  BSYNC.RECONVERGENT B0 ;  /* 0x0000000000007941 */ /* 0x000fea0003800200 */
.L_x_20938:
[----:B------:R-:W0:Y:S01]  /*4fa0*/  F2I.FTZ.TRUNC.NTZ R0, R0 ;  /* 0x0000000000007305 */ /* 0x000e22000021f100 */
[----:B------:R-:W-:Y:S05]  /*4fb0*/  BRA `(.L_x_20913) ;  /* 0x0000000000547947 */ /* 0x000fea0003800000 */
.L_x_20912:
        /* <DEDUP_REMOVED lines=16> */
.L_x_20940:
[----:B------:R-:W-:Y:S01]  /*50c0*/  MOV R0, RZ ;  /* 0x000000ff00007202 */ /* 0x000fe20000000f00 */
[----:B------:R-:W-:Y:S06]  /*50d0*/  BRA `(.L_x_20913) ;  /* 0x00000000000c7947 */ /* 0x000fec0003800000 */
.L_x_20937:
[----:B------:R0:W5:Y:S01]  /*50e0*/  LDG.E R0, desc[UR36][R2.64] ;  /* 0x0000002402007981 */ /* 0x000162000c1e1900 */
[----:B------:R-:W-:Y:S05]  /*50f0*/  BRA `(.L_x_20913) ;  /* 0x0000000000047947 */ /* 0x000fea0003800000 */
.L_x_20936:
[----:B------:R0:W5:Y:S02]  /*5100*/  LDG.E R0, desc[UR36][R2.64] ;  /* 0x0000002402007981 */ /* 0x000164000c1e1900 */
.L_x_20913:
[----:B------:R-:W0:Y:S01]  /*5110*/  LDCU.64 UR6, c[0x0][0x580] ;  /* 0x0000b000ff0677ac */ /* 0x000e220008000a00 */
[----:B------:R-:W0:Y:S01]  /*5120*/  LDCU UR5, c[0x0][0x594] ;  /* 0x0000b280ff0577ac */ /* 0x000e220008000800 */
[----:B------:R-:W-:-:S04]  /*5130*/  UPRMT UR4, UR41, 0x9910, URZ ;  /* 0x0000991029047896 */ /* 0x000fc800080000ff */
[----:B------:R-:W-:Y:S01]  /*5140*/  UISETP.GT.AND UP0, UPT, UR4, 0x9, UPT ;  /* 0x000000090400788c */ /* 0x000fe2000bf04270 */
[----:B01234-:R-:W-:Y:S02]  /*5150*/  IADD3 R2, P0, PT, R16, UR6, RZ ;  /* 0x0000000610027c10 */ /* 0x01ffe4000ff1e0ff */
[----:B-----5:R-:W-:-:S03]  /*5160*/  VIMNMX R4, PT, PT, R0, UR5, PT ;  /* 0x0000000500047c48 */ /* 0x020fc6000bfe0100 */
        /* <DEDUP_REMOVED lines=12> */
.L_x_20944:
[----:B------:R0:W-:Y:S01]  /*5230*/  STG.E.U8 desc[UR36][R2.64], R4 ;  /* 0x0000000402007986 */ /* 0x0001e2000c101124 */
[----:B------:R-:W-:Y:S05]  /*5240*/  BRA `(.L_x_20946) ;  /* 0x0000000c00387947 */ /* 0x000fea0003800000 */
.L_x_20943:
        /* <DEDUP_REMOVED lines=9> */
.L_x_20948:
[----:B------:R0:W-:Y:S01]  /*52e0*/  STG.E desc[UR36][R2.64], R4 ;  /* 0x0000000402007986 */ /* 0x0001e2000c101924 */
[----:B------:R-:W-:Y:S05]  /*52f0*/  BRA `(.L_x_20946) ;  /* 0x0000000c000c7947 */ /* 0x000fea0003800000 */
.L_x_20947:
[----:B------:R0:W-:Y:S01]  /*5300*/  STG.E.U16 desc[UR36][R2.64], R4 ;  /* 0x0000000402007986 */ /* 0x0001e2000c101524 */
[----:B------:R-:W-:Y:S05]  /*5310*/  BRA `(.L_x_20946) ;  /* 0x0000000c00047947 */ /* 0x000fea0003800000 */
.L_x_20942:
        /* <DEDUP_REMOVED lines=9> */
.L_x_20950:
[----:B------:R-:W-:-:S04]  /*53b0*/  I2FP.F32.S32 R0, R4 ;  /* 0x0000000400007245 */ /* 0x000fc80000201400 */
[----:B------:R-:W-:-:S05]  /*53c0*/  F2FP.F16.F32.PACK_AB R0, RZ, R0 ;  /* 0x00000000ff00723e */ /* 0x000fca00000000ff */
[----:B------:R0:W-:Y:S01]  /*53d0*/  STG.E.U16 desc[UR36][R2.64], R0 ;  /* 0x0000000002007986 */ /* 0x0001e2000c101524 */
[----:B------:R-:W-:Y:S05]  /*53e0*/  BRA `(.L_x_20946) ;  /* 0x0000000800d07947 */ /* 0x000fea0003800000 */
.L_x_20949:
[----:B------:R-:W-:-:S09]  /*53f0*/  UISETP.NE.AND UP0, UPT, UR4, 0x7, UPT ;  /* 0x000000070400788c */ /* 0x000fd2000bf05270 */
[----:B------:R-:W-:Y:S05]  /*5400*/  BRA.U !UP0, `(.L_x_20951) ;  /* 0x0000000108347547 */ /* 0x000fea000b800000 */
[----:B------:R-:W-:-:S09]  /*5410*/  UISETP.NE.AND UP0, UPT, UR4, 0x8, UPT ;  /* 0x000000080400788c */ /* 0x000fd2000bf05270 */
[----:B------:R-:W-:Y:S05]  /*5420*/  BRA.U !UP0, `(.L_x_20952) ;  /* 0x0000000108187547 */ /* 0x000fea000b800000 */
[----:B------:R-:W-:-:S09]  /*5430*/  UISETP.NE.AND UP0, UPT, UR4, 0x9, UPT ;  /* 0x000000090400788c */ /* 0x000fd2000bf05270 */
[----:B------:R-:W-:Y:S05]  /*5440*/  BRA.U UP0, `(.L_x_20945) ;  /* 0x0000000500d47547 */ /* 0x000fea000b800000 */
[----:B------:R-:W-:Y:S01]  /*5450*/  I2FP.F32.S32 R4, R4 ;  /* 0x0000000400047245 */ /* 0x000fe20000201400 */
[----:B------:R-:W-:-:S05]  /*5460*/  IMAD.MOV.U32 R5, RZ, RZ, RZ ;  /* 0x000000ffff057224 */ /* 0x000fca00078e00ff */
[----:B------:R0:W-:Y:S01]  /*5470*/  STG.E.64 desc[UR36][R2.64], R4 ;  /* 0x0000000402007986 */ /* 0x0001e2000c101b24 */
[----:B------:R-:W-:Y:S05]  /*5480*/  BRA `(.L_x_20946) ;  /* 0x0000000800a87947 */ /* 0x000fea0003800000 */
.L_x_20952:
[----:B------:R-:W-:-:S04]  /*5490*/  I2FP.F32.S32 R4, R4 ;  /* 0x0000000400047245 */ /* 0x000fc80000201400 */
[----:B------:R-:W-:-:S04]  /*54a0*/  F2FP.F16.F32.PACK_AB R5, RZ, R4 ;  /* 0x00000004ff05723e */ /* 0x000fc800000000ff */
[----:B------:R-:W-:-:S05]  /*54b0*/  PRMT R5, R5, 0x5410, RZ ;  /* 0x0000541005057816 */ /* 0x000fca00000000ff */
[----:B------:R0:W-:Y:S01]  /*54c0*/  STG.E desc[UR36][R2.64], R5 ;  /* 0x0000000502007986 */ /* 0x0001e2000c101924 */
[----:B------:R-:W-:Y:S05]  /*54d0*/  BRA `(.L_x_20946) ;  /* 0x0000000800947947 */ /* 0x000fea0003800000 */
.L_x_20951:
[----:B------:R-:W0:Y:S02]  /*54e0*/  I2F.F64 R4, R4 ;  /* 0x0000000400047312 */ /* 0x000e240000201c00 */
[----:B0-----:R0:W-:Y:S01]  /*54f0*/  STG.E.64 desc[UR36][R2.64], R4 ;  /* 0x0000000402007986 */ /* 0x0011e2000c101b24 */
[----:B------:R-:W-:Y:S05]  /*5500*/  BRA `(.L_x_20946) ;  /* 0x0000000800887947 */ /* 0x000fea0003800000 */
.L_x_20941:
        /* <DEDUP_REMOVED lines=12> */
.L_x_20956:
[----:B------:R-:W-:Y:S01]  /*55d0*/  I2FP.F32.S32 R5, R4 ;  /* 0x0000000400057245 */ /* 0x000fe20000201400 */
[----:B------:R-:W-:Y:S01]  /*55e0*/  BSSY.RECONVERGENT B0, `(.L_x_20957) ;  /* 0x0000013000007945 */ /* 0x000fe20003800200 */
[----:B------:R-:W-:Y:S02]  /*55f0*/  HFMA2 R0, -RZ, RZ, 0, 7.62939453125e-06 ;  /* 0x00000080ff007431 */ /* 0x000fe400000001ff */
        /* <DEDUP_REMOVED lines=15> */
.L_x_20959:
[----:B------:R-:W-:-:S04]  /*56f0*/  SHF.R.U32.HI R5, RZ, 0x18, R5 ;  /* 0x00000018ff057819 */ /* 0x000fc80000011605 */
[----:B------:R-:W-:-:S07]  /*5700*/  LOP3.LUT R0, R0, 0x80, R5, 0xf8, !PT ;  /* 0x0000008000007812 */ /* 0x000fce00078ef805 */
.L_x_20958:
[----:B------:R-:W-:Y:S05]  /*5710*/  BSYNC.RECONVERGENT B0 ;  /* 0x0000000000007941 */ /* 0x000fea0003800200 */
.L_x_20957:
[----:B------:R0:W-:Y:S01]  /*5720*/  STG.E.U8 desc[UR36][R2.64], R0 ;  /* 0x0000000002007986 */ /* 0x0001e2000c101124 */
[----:B------:R-:W-:Y:S05]  /*5730*/  BRA `(.L_x_20946) ;  /* 0x0000000400fc7947 */ /* 0x000fea0003800000 */
.L_x_20955:
[----:B------:R-:W-:Y:S01]  /*5740*/  I2FP.F32.S32 R5, R4 ;  /* 0x0000000400057245 */ /* 0x000fe20000201400 */
[----:B------:R-:W-:Y:S01]  /*5750*/  BSSY.RECONVERGENT B0, `(.L_x_20960) ;  /* 0x0000013000007945 */ /* 0x000fe20003800200 */
[----:B------:R-:W-:Y:S02]  /*5760*/  IMAD.MOV.U32 R0, RZ, RZ, 0x80 ;  /* 0x00000080ff007424 */ /* 0x000fe400078e00ff */
        /* <DEDUP_REMOVED lines=15> */
.L_x_20962:
[----:B------:R-:W-:-:S04]  /*5860*/  SHF.R.U32.HI R5, RZ, 0x18, R5 ;  /* 0x00000018ff057819 */ /* 0x000fc80000011605 */
[----:B------:R-:W-:-:S07]  /*5870*/  LOP3.LUT R0, R0, 0x80, R5, 0xf8, !PT ;  /* 0x0000008000007812 */ /* 0x000fce00078ef805 */
.L_x_20961:
[----:B------:R-:W-:Y:S05]  /*5880*/  BSYNC.RECONVERGENT B0 ;  /* 0x0000000000007941 */ /* 0x000fea0003800200 */
.L_x_20960:
[----:B------:R0:W-:Y:S01]  /*5890*/  STG.E.U8 desc[UR36][R2.64], R0 ;  /* 0x0000000002007986 */ /* 0x0001e2000c101124 */
[----:B------:R-:W-:Y:S05]  /*58a0*/  BRA `(.L_x_20946) ;  /* 0x0000000400a07947 */ /* 0x000fea0003800000 */
.L_x_20954:
[----:B------:R-:W-:-:S09]  /*58b0*/  UISETP.NE.AND UP0, UPT, UR4, 0x1c, UPT ;  /* 0x0000001c0400788c */ /* 0x000fd2000bf05270 */
[----:B------:R-:W-:Y:S05]  /*58c0*/  BRA.U !UP0, `(.L_x_20963) ;  /* 0x00000001085c7547 */ /* 0x000fea000b800000 */
[----:B------:R-:W-:-:S09]  /*58d0*/  UISETP.NE.AND UP0, UPT, UR4, 0x1d, UPT ;  /* 0x0000001d0400788c */ /* 0x000fd2000bf05270 */
[----:B------:R-:W-:Y:S05]  /*58e0*/  BRA.U !UP0, `(.L_x_20964) ;  /* 0x0000000108487547 */ /* 0x000fea000b800000 */
[----:B------:R-:W-:-:S09]  /*58f0*/  UISETP.NE.AND UP0, UPT, UR4, 0x2c, UPT ;  /* 0x0000002c0400788c */ /* 0x000fd2000bf05270 */
[----:B------:R-:W-:Y:S05]  /*5900*/  BRA.U UP0, `(.L_x_20945) ;  /* 0x0000000100a47547 */ /* 0x000fea000b800000 */
        /* <DEDUP_REMOVED lines=16> */
.L_x_20964:
[----:B------:R-:W-:-:S05]  /*5a10*/  SHF.R.S32.HI R5, RZ, 0x1f, R4 ;  /* 0x0000001fff057819 */ /* 0x000fca0000011404 */
[----:B------:R0:W-:Y:S01]  /*5a20*/  STG.E.64 desc[UR36][R2.64], R4 ;  /* 0x0000000402007986 */ /* 0x0001e2000c101b24 */
[----:B------:R-:W-:Y:S05]  /*5a30*/  BRA `(.L_x_20946) ;  /* 0x00000004003c7947 */ /* 0x000fea0003800000 */
.L_x_20963:
[----:B------:R0:W-:Y:S01]  /*5a40*/  STG.E desc[UR36][R2.64], R4 ;  /* 0x0000000402007986 */ /* 0x0001e2000c101924 */
[----:B------:R-:W-:Y:S05]  /*5a50*/  BRA `(.L_x_20946) ;  /* 0x0000000400347947 */ /* 0x000fea0003800000 */
.L_x_20953:
        /* <DEDUP_REMOVED lines=10> */
.L_x_20966:
[----:B------:R-:W0:Y:S01]  /*5b00*/  I2F.F64 R4, R4 ;  /* 0x0000000400047312 */ /* 0x000e220000201c00 */
[----:B------:R-:W-:-:S05]  /*5b10*/  CS2R R6, SRZ ;  /* 0x0000000000067805 */ /* 0x000fca000001ff00 */
[----:B0-----:R4:W-:Y:S01]  /*5b20*/  STG.E.128 desc[UR36][R2.64], R4 ;  /* 0x0000000402007986 */ /* 0x0019e2000c101d24 */
[----:B------:R-:W-:Y:S05]  /*5b30*/  BRA `(.L_x_20946) ;  /* 0x0000000000fc7947 */ /* 0x000fea0003800000 */
.L_x_20965:
[----:B------:R-:W-:-:S09]  /*5b40*/  UISETP.NE.AND UP0, UPT, UR4, 0xf, UPT ;  /* 0x0000000f0400788c */ /* 0x000fd2000bf05270 */
[----:B------:R-:W-:Y:S05]  /*5b50*/  BRA.U !UP0, `(.L_x_20967) ;  /* 0x0000000108e87547 */ /* 0x000fea000b800000 */
[----:B------:R-:W-:-:S09]  /*5b60*/  UISETP.NE.AND UP0, UPT, UR4, 0x17, UPT ;  /* 0x000000170400788c */ /* 0x000fd2000bf05270 */
[----:B------:R-:W-:Y:S05]  /*5b70*/  BRA.U !UP0, `(.L_x_20968) ;  /* 0x0000000108907547 */ /* 0x000fea000b800000 */
[----:B------:R-:W-:-:S09]  /*5b80*/  UISETP.NE.AND UP0, UPT, UR4, 0x18, UPT ;  /* 0x000000180400788c */ /* 0x000fd2000bf05270 */
[----:B------:R-:W-:Y:S05]  /*5b90*/  BRA.U !UP0, `(.L_x_20969) ;  /* 0x0000000108447547 */ /* 0x000fea000b800000 */
.L_x_20945:
        /* <DEDUP_REMOVED lines=16> */
.L_x_20970:
[----:B------:R-:W-:Y:S05]  /*5ca0*/  BRA `(.L_x_20946) ;  /* 0x0000000000a07947 */ /* 0x000fea0003800000 */
.L_x_20969:
[----:B------:R-:W-:Y:S01]  /*5cb0*/  I2FP.F32.S32 R7, R4 ;  /* 0x0000000400077245 */ /* 0x000fe20000201400 */
[----:B------:R-:W-:Y:S01]  /*5cc0*/  BSSY.RECONVERGENT B0, `(.L_x_20971) ;  /* 0x000000c000007945 */ /* 0x000fe20003800200 */
[----:B------:R-:W-:Y:S02]  /*5cd0*/  IMAD.MOV.U32 R0, RZ, RZ, 0x7f ;  /* 0x0000007fff007424 */ /* 0x000fe400078e00ff */
        /* <DEDUP_REMOVED lines=10> */
.L_x_20972:
[----:B------:R-:W-:Y:S05]  /*5d80*/  BSYNC.RECONVERGENT B0 ;  /* 0x0000000000007941 */ /* 0x000fea0003800200 */
.L_x_20971:
[----:B------:R-:W-:-:S05]  /*5d90*/  LOP3.LUT R5, R0, 0x80, R5, 0xf8, !PT ;  /* 0x0000008000057812 */ /* 0x000fca00078ef805 */
[----:B------:R2:W-:Y:S01]  /*5da0*/  STG.E.U8 desc[UR36][R2.64], R5 ;  /* 0x0000000502007986 */ /* 0x0005e2000c101124 */
[----:B------:R-:W-:Y:S05]  /*5db0*/  BRA `(.L_x_20946) ;  /* 0x00000000005c7947 */ /* 0x000fea0003800000 */
.L_x_20968:
[----:B------:R-:W-:Y:S01]  /*5dc0*/  I2FP.F32.S32 R5, R4 ;  /* 0x0000000400057245 */ /* 0x000fe20000201400 */
        /* <DEDUP_REMOVED lines=11> */
.L_x_20974:
[----:B------:R-:W-:Y:S02]  /*5e80*/  ISETP.GT.U32.AND P0, PT, R4, 0x7f800000, PT ;  /* 0x7f8000000400780c */ /* 0x000fe40003f04070 */
[----:B------:R-:W-:-:S04]  /*5e90*/  MOV R0, 0x7f ;  /* 0x0000007f00007802 */ /* 0x000fc80000000f00 */
[----:B------:R-:W-:-:S07]  /*5ea0*/  SEL R0, R0, 0x7c, P0 ;  /* 0x0000007c00007807 */ /* 0x000fce0000000000 */
.L_x_20975:
[----:B------:R-:W-:Y:S05]  /*5eb0*/  BSYNC.RECONVERGENT B0 ;  /* 0x0000000000007941 */ /* 0x000fea0003800200 */
.L_x_20973:
[----:B------:R-:W-:-:S04]  /*5ec0*/  SHF.R.U32.HI R5, RZ, 0x18, R5 ;  /* 0x00000018ff057819 */ /* 0x000fc80000011605 */
[----:B------:R-:W-:-:S05]  /*5ed0*/  LOP3.LUT R5, R0, 0x80, R5, 0xf8, !PT ;  /* 0x0000008000057812 */ /* 0x000fca00078ef805 */
[----:B------:R1:W-:Y:S01]  /*5ee0*/  STG.E.U8 desc[UR36][R2.64], R5 ;  /* 0x0000000502007986 */ /* 0x0003e2000c101124 */
[----:B------:R-:W-:Y:S05]  /*5ef0*/  BRA `(.L_x_20946) ;  /* 0x00000000000c7947 */ /* 0x000fea0003800000 */
.L_x_20967:
[----:B------:R-:W-:-:S04]  /*5f00*/  I2FP.F32.S32 R0, R4 ;  /* 0x0000000400007245 */ /* 0x000fc80000201400 */
[----:B------:R-:W-:-:S05]  /*5f10*/  F2FP.BF16.F32.PACK_AB R0, RZ, R0 ;  /* 0x00000000ff00723e */ /* 0x000fca00000010ff */
[----:B------:R0:W-:Y:S02]  /*5f20*/  STG.E.U16 desc[UR36][R2.64], R0 ;  /* 0x0000000002007986 */ /* 0x0001e4000c101524 */
.L_x_20946:
[----:B------:R-:W-:-:S07]  /*5f30*/  VIADD R17, R17, 0x80 ;  /* 0x0000008011117836 */ /* 0x000fce0000000000 */
.L_x_20906:
[----:B------:R-:W-:Y:S05]  /*5f40*/  BSYNC.RECONVERGENT B6 ;  /* 0x0000000000067941 */ /* 0x000fea0003800200 */
.L_x_20905:
        /* <DEDUP_REMOVED lines=307> */
.L_x_20978:
        /* <DEDUP_REMOVED lines=16> */
.L_x_20982:
[----:B------:R0:W5:Y:S01]  /*7380*/  LDG.E.U8 R0, desc[UR36][R2.64] ;  /* 0x0000002402007981 */ /* 0x000162000c1e1100 */
[----:B------:R-:W-:Y:S05]  /*7390*/  BRA `(.L_x_20984) ;  /* 0x0000000c002c7947 */ /* 0x000fea0003800000 */
.L_x_20981:
        /* <DEDUP_REMOVED lines=8> */
.L_x_20986:
[----:B------:R0:W5:Y:S01]  /*7420*/  LDG.E R0, desc[UR36][R2.64] ;  /* 0x0000002402007981 */ /* 0x000162000c1e1900 */
[----:B------:R-:W-:Y:S05]  /*7430*/  BRA `(.L_x_20984) ;  /* 0x0000000c00047947 */ /* 0x000fea0003800000 */
.L_x_20985:
[----:B------:R0:W5:Y:S01]  /*7440*/  LDG.E.S16 R0, desc[UR36][R2.64] ;  /* 0x0000002402007981 */ /* 0x000162000c1e1700 */
[----:B------:R-:W-:Y:S05]  /*7450*/  BRA `(.L_x_20984) ;  /* 0x0000000800fc7947 */ /* 0x000fea0003800000 */
.L_x_20980:
        /* <DEDUP_REMOVED lines=9> */
.L_x_20988:
[----:B------:R-:W2:Y:S02]  /*74f0*/  LDG.E.U16 R2, desc[UR36][R2.64] ;  /* 0x0000002402027981 */ /* 0x000ea4000c1e1500 */
[----:B--2---:R-:W-:-:S06]  /*7500*/  HADD2.F32 R0, -RZ, R2.H0_H0 ;  /* 0x20000002ff007230 */ /* 0x004fcc0000004100 */
[----:B------:R-:W0:Y:S01]  /*7510*/  F2I.FTZ.TRUNC.NTZ R0, R0 ;  /* 0x0000000000007305 */ /* 0x000e22000021f100 */
[----:B------:R-:W-:Y:S05]  /*7520*/  BRA `(.L_x_20984) ;  /* 0x0000000800c87947 */ /* 0x000fea0003800000 */
.L_x_20987:
        /* <DEDUP_REMOVED lines=9> */
.L_x_20990:
[----:B------:R-:W2:Y:S02]  /*75c0*/  LDG.E.U16 R2, desc[UR36][R2.64] ;  /* 0x0000002402027981 */ /* 0x000ea4000c1e1500 */
[----:B--2---:R-:W-:-:S06]  /*75d0*/  HADD2.F32 R0, -RZ, R2.H0_H0 ;  /* 0x20000002ff007230 */ /* 0x004fcc0000004100 */
[----:B------:R-:W0:Y:S01]  /*75e0*/  F2I.FTZ.TRUNC.NTZ R0, R0 ;  /* 0x0000000000007305 */ /* 0x000e22000021f100 */
[----:B------:R-:W-:Y:S05]  /*75f0*/  BRA `(.L_x_20984) ;  /* 0x0000000800947947 */ /* 0x000fea0003800000 */
.L_x_20989:
[----:B------:R-:W2:Y:S02]  /*7600*/  LDG.E.64 R2, desc[UR36][R2.64] ;  /* 0x0000002402027981 */ /* 0x000ea4000c1e1b00 */
[----:B--2---:R0:W1:Y:S01]  /*7610*/  F2I.F64.TRUNC R0, R2 ;  /* 0x0000000200007311 */ /* 0x004062000030d100 */
[----:B------:R-:W-:Y:S05]  /*7620*/  BRA `(.L_x_20984) ;  /* 0x0000000800887947 */ /* 0x000fea0003800000 */
.L_x_20979:
        /* <DEDUP_REMOVED lines=12> */
.L_x_20993:
[----:B------:R-:W2:Y:S02]  /*76f0*/  LDG.E.64 R2, desc[UR36][R2.64] ;  /* 0x0000002402027981 */ /* 0x000ea4000c1e1b00 */
[----:B--2---:R0:W1:Y:S01]  /*7700*/  F2I.F64.TRUNC R0, R2 ;  /* 0x0000000200007311 */ /* 0x004062000030d100 */
[----:B------:R-:W-:Y:S05]  /*7710*/  BRA `(.L_x_20984) ;  /* 0x00000008004c7947 */ /* 0x000fea0003800000 */
.L_x_20992:
        /* <DEDUP_REMOVED lines=24> */
[----:B------:R-:W3:Y:S01]  /*78a0*/  F2I.FTZ.TRUNC.NTZ R0, R0 ;  /* 0x0000000000007305 */ /* 0x000ee2000021f100 */
[----:B------:R-:W-:Y:S05]  /*78b0*/  BRA `(.L_x_20984) ;  /* 0x0000000400e47947 */ /* 0x000fea0003800000 */
.L_x_20995:
        /* <DEDUP_REMOVED lines=11> */
[----:B------:R-:W2:Y:S01]  /*7970*/  F2I.FTZ.TRUNC.NTZ R0, R0 ;  /* 0x0000000000007305 */ /* 0x000ea2000021f100 */
[----:B------:R-:W-:Y:S05]  /*7980*/  BRA `(.L_x_20984) ;  /* 0x0000000400b07947 */ /* 0x000fea0003800000 */
.L_x_20994:
[----:B------:R-:W2:Y:S02]  /*7990*/  LDG.E.U16 R0, desc[UR36][R2.64] ;  /* 0x0000002402007981 */ /* 0x000ea4000c1e1500 */
[----:B--2---:R-:W-:-:S06]  /*79a0*/  IMAD.U32 R0, R0, 0x10000, RZ ;  /* 0x0001000000007824 */ /* 0x004fcc00078e00ff */
[----:B------:R-:W4:Y:S01]  /*79b0*/  F2I.FTZ.TRUNC.NTZ R0, R0 ;  /* 0x0000000000007305 */ /* 0x000f22000021f100 */
[----:B------:R-:W-:Y:S05]  /*79c0*/  BRA `(.L_x_20984) ;  /* 0x0000000400a07947 */ /* 0x000fea0003800000 */
.L_x_20991:
        /* <DEDUP_REMOVED lines=10> */
.L_x_20998:
        /* <DEDUP_REMOVED lines=21> */
.L_x_21002:
[----:B------:R-:W-:Y:S05]  /*7bc0*/  BSYNC.RECONVERGENT B1 ;  /* 0x0000000000017941 */ /* 0x000fea0003800200 */
.L_x_21001:
[----:B------:R-:W-:Y:S02]  /*7bd0*/  SHF.L.U32 R0, R0, 0x14, RZ ;  /* 0x0000001400007819 */ /* 0x000fe400000006ff */
[----:B------:R-:W-:-:S04]  /*7be0*/  LEA R2, R2, 0x3b800000, 0x17 ;  /* 0x3b80000002027811 */ /* 0x000fc800078eb8ff */
[----:B------:R-:W-:-:S07]  /*7bf0*/  LOP3.LUT R0, R2, R0, R7, 0xfe, !PT ;  /* 0x0000000002007212 */ /* 0x000fce00078efe07 */
.L_x_21000:
[----:B------:R-:W-:Y:S05]  /*7c00*/  BSYNC.RECONVERGENT B0 ;  /* 0x0000000000007941 */ /* 0x000fea0003800200 */
.L_x_20999:
[----:B------:R-:W0:Y:S01]  /*7c10*/  F2I.FTZ.TRUNC.NTZ R0, R0 ;  /* 0x0000000000007305 */ /* 0x000e22000021f100 */
[----:B------:R-:W-:Y:S05]  /*7c20*/  BRA `(.L_x_20984) ;  /* 0x0000000400087947 */ /* 0x000fea0003800000 */
.L_x_20997:
        /* <DEDUP_REMOVED lines=21> */
.L_x_21006:
[----:B------:R-:W-:Y:S05]  /*7d80*/  BSYNC.RECONVERGENT B1 ;  /* 0x0000000000017941 */ /* 0x000fea0003800200 */
.L_x_21005:
[----:B------:R-:W-:Y:S01]  /*7d90*/  IMAD.SHL.U32 R0, R0, 0x200000, RZ ;  /* 0x0020000000007824 */ /* 0x000fe200078e00ff */
[----:B------:R-:W-:-:S04]  /*7da0*/  LEA R2, R2, 0x37800000, 0x17 ;  /* 0x3780000002027811 */ /* 0x000fc800078eb8ff */
[----:B------:R-:W-:-:S07]  /*7db0*/  LOP3.LUT R0, R2, R0, R7, 0xfe, !PT ;  /* 0x0000000002007212 */ /* 0x000fce00078efe07 */
.L_x_21004:
[----:B------:R-:W-:Y:S05]  /*7dc0*/  BSYNC.RECONVERGENT B0 ;  /* 0x0000000000007941 */ /* 0x000fea0003800200 */
.L_x_21003:
[----:B------:R-:W0:Y:S01]  /*7dd0*/  F2I.FTZ.TRUNC.NTZ R0, R0 ;  /* 0x0000000000007305 */ /* 0x000e22000021f100 */
[----:B------:R-:W-:Y:S05]  /*7de0*/  BRA `(.L_x_20984) ;  /* 0x0000000000987947 */ /* 0x000fea0003800000 */
.L_x_20996:
        /* <DEDUP_REMOVED lines=14> */
.L_x_21010:
[----:B------:R-:W-:Y:S05]  /*7ed0*/  BSYNC.RECONVERGENT B0 ;  /* 0x0000000000007941 */ /* 0x000fea0003800200 */
.L_x_21009:
[----:B------:R-:W0:Y:S01]  /*7ee0*/  F2I.FTZ.TRUNC.NTZ R0, R0 ;  /* 0x0000000000007305 */ /* 0x000e22000021f100 */
[----:B------:R-:W-:Y:S05]  /*7ef0*/  BRA `(.L_x_20984) ;  /* 0x0000000000547947 */ /* 0x000fea0003800000 */
.L_x_20983:
        /* <DEDUP_REMOVED lines=16> */
.L_x_21011:
[----:B------:R-:W-:Y:S01]  /*8000*/  MOV R0, RZ ;  /* 0x000000ff00007202 */ /* 0x000fe20000000f00 */
[----:B------:R-:W-:Y:S06]  /*8010*/  BRA `(.L_x_20984) ;  /* 0x00000000000c7947 */ /* 0x000fec0003800000 */
.L_x_21008:
[----:B------:R0:W5:Y:S01]  /*8020*/  LDG.E R0, desc[UR36][R2.64] ;  /* 0x0000002402007981 */ /* 0x000162000c1e1900 */
[----:B------:R-:W-:Y:S05]  /*8030*/  BRA `(.L_x_20984) ;  /* 0x0000000000047947 */ /* 0x000fea0003800000 */
.L_x_21007:
[----:B------:R0:W5:Y:S02]  /*8040*/  LDG.E R0, desc[UR36][R2.64] ;  /* 0x0000002402007981 */ /* 0x000164000c1e1900 */
.L_x_20984:
[----:B------:R-:W0:Y:S01]  /*8050*/  LDCU.64 UR6, c[0x0][0x580] ;  /* 0x0000b000ff0677ac */ /* 0x000e220008000a00 */
[----:B------:R-:W1:Y:S01]  /*8060*/  LDCU UR5, c[0x0][0x594] ;  /* 0x0000b280ff0577ac */ /* 0x000e620008000800 */
[----:B------:R-:W-:-:S04]  /*8070*/  UPRMT UR4, UR41, 0x9910, URZ ;  /* 0x0000991029047896 */ /* 0x000fc800080000ff */
[----:B------:R-:W-:Y:S01]  /*8080*/  UISETP.GT.AND UP0, UPT, UR4, 0x9, UPT ;  /* 0x000000090400788c */ /* 0x000fe2000bf04270 */
[----:B0-----:R-:W-:Y:S02]  /*8090*/  IADD3 R2, P0, PT, R16, UR6, RZ ;  /* 0x0000000610027c10 */ /* 0x001fe4000ff1e0ff */
[----:B-12345:R-:W-:-:S03]  /*80a0*/  VIMNMX R4, PT, PT, R0, UR5, PT ;  /* 0x0000000500047c48 */ /* 0x03efc6000bfe0100 */
        /* <DEDUP_REMOVED lines=12> */
.L_x_21015:
[----:B------:R4:W-:Y:S01]  /*8170*/  STG.E.U8 desc[UR36][R2.64], R4 ;  /* 0x0000000402007986 */ /* 0x0009e2000c101124 */
[----:B------:R-:W-:Y:S05]  /*8180*/  BRA `(.L_x_21017) ;  /* 0x0000000c00387947 */ /* 0x000fea0003800000 */
.L_x_21014:
        /* <DEDUP_REMOVED lines=9> */
.L_x_21019:
[----:B------:R2:W-:Y:S01]  /*8220*/  STG.E desc[UR36][R2.64], R4 ;  /* 0x0000000402007986 */ /* 0x0005e2000c101924 */
[----:B------:R-:W-:Y:S05]  /*8230*/  BRA `(.L_x_21017) ;  /* 0x0000000c000c7947 */ /* 0x000fea0003800000 */
.L_x_21018:
[----:B------:R0:W-:Y:S01]  /*8240*/  STG.E.U16 desc[UR36][R2.64], R4 ;  /* 0x0000000402007986 */ /* 0x0001e2000c101524 */
[----:B------:R-:W-:Y:S05]  /*8250*/  BRA `(.L_x_21017) ;  /* 0x0000000c00047947 */ /* 0x000fea0003800000 */
.L_x_21013:
        /* <DEDUP_REMOVED lines=9> */
.L_x_21021:
[----:B------:R-:W-:-:S04]  /*82f0*/  I2FP.F32.S32 R0, R4 ;  /* 0x0000000400007245 */ /* 0x000fc80000201400 */
[----:B------:R-:W-:-:S05]  /*8300*/  F2FP.F16.F32.PACK_AB R0, RZ, R0 ;  /* 0x00000000ff00723e */ /* 0x000fca00000000ff */
[----:B------:R0:W-:Y:S01]  /*8310*/  STG.E.U16 desc[UR36][R2.64], R0 ;  /* 0x0000000002007986 */ /* 0x0001e2000c101524 */
[----:B------:R-:W-:Y:S05]  /*8320*/  BRA `(.L_x_21017) ;  /* 0x0000000800d07947 */ /* 0x000fea0003800000 */
.L_x_21020:
        /* <DEDUP_REMOVED lines=10> */
.L_x_21023:
[----:B------:R-:W-:-:S04]  /*83d0*/  I2FP.F32.S32 R4, R4 ;  /* 0x0000000400047245 */ /* 0x000fc80000201400 */
[----:B------:R-:W-:-:S04]  /*83e0*/  F2FP.F16.F32.PACK_AB R5, RZ, R4 ;  /* 0x00000004ff05723e */ /* 0x000fc800000000ff */
[----:B------:R-:W-:-:S05]  /*83f0*/  PRMT R5, R5, 0x5410, RZ ;  /* 0x0000541005057816 */ /* 0x000fca00000000ff */
[----:B------:R0:W-:Y:S01]  /*8400*/  STG.E desc[UR36][R2.64], R5 ;  /* 0x0000000502007986 */ /* 0x0001e2000c101924 */
[----:B------:R-:W-:Y:S05]  /*8410*/  BRA `(.L_x_21017) ;  /* 0x0000000800947947 */ /* 0x000fea0003800000 */
.L_x_21022:
[----:B------:R-:W0:Y:S02]  /*8420*/  I2F.F64 R4, R4 ;  /* 0x0000000400047312 */ /* 0x000e240000201c00 */
[----:B0-----:R0:W-:Y:S01]  /*8430*/  STG.E.64 desc[UR36][R2.64], R4 ;  /* 0x0000000402007986 */ /* 0x0011e2000c101b24 */
[----:B------:R-:W-:Y:S05]  /*8440*/  BRA `(.L_x_21017) ;  /* 0x0000000800887947 */ /* 0x000fea0003800000 */
.L_x_21012:
        /* <DEDUP_REMOVED lines=12> */
.L_x_21027:
        /* <DEDUP_REMOVED lines=18> */
.L_x_21030:
[----:B------:R-:W-:-:S04]  /*8630*/  SHF.R.U32.HI R5, RZ, 0x18, R5 ;  /* 0x00000018ff057819 */ /* 0x000fc80000011605 */
[----:B------:R-:W-:-:S07]  /*8640*/  LOP3.LUT R0, R0, 0x80, R5, 0xf8, !PT ;  /* 0x0000008000007812 */ /* 0x000fce00078ef805 */
.L_x_21029:
[----:B------:R-:W-:Y:S05]  /*8650*/  BSYNC.RECONVERGENT B0 ;  /* 0x0000000000007941 */ /* 0x000fea0003800200 */
.L_x_21028:
[----:B------:R0:W-:Y:S01]  /*8660*/  STG.E.U8 desc[UR36][R2.64], R0 ;  /* 0x0000000002007986 */ /* 0x0001e2000c101124 */
[----:B------:R-:W-:Y:S05]  /*8670*/  BRA `(.L_x_21017) ;  /* 0x0000000400fc7947 */ /* 0x000fea0003800000 */
.L_x_21026:
        /* <DEDUP_REMOVED lines=18> */
.L_x_21033:
[----:B------:R-:W-:-:S04]  /*87a0*/  SHF.R.U32.HI R5, RZ, 0x18, R5 ;  /* 0x00000018ff057819 */ /* 0x000fc80000011605 */
[----:B------:R-:W-:-:S07]  /*87b0*/  LOP3.LUT R0, R0, 0x80, R5, 0xf8, !PT ;  /* 0x0000008000007812 */ /* 0x000fce00078ef805 */
.L_x_21032:
[----:B------:R-:W-:Y:S05]  /*87c0*/  BSYNC.RECONVERGENT B0 ;  /* 0x0000000000007941 */ /* 0x000fea0003800200 */
.L_x_21031:
[----:B------:R0:W-:Y:S01]  /*87d0*/  STG.E.U8 desc[UR36][R2.64], R0 ;  /* 0x0000000002007986 */ /* 0x0001e2000c101124 */
[----:B------:R-:W-:Y:S05]  /*87e0*/  BRA `(.L_x_21017) ;  /* 0x0000000400a07947 */ /* 0x000fea0003800000 */
.L_x_21025:
        /* <DEDUP_REMOVED lines=22> */
.L_x_21035:
[----:B------:R-:W-:-:S05]  /*8950*/  SHF.R.S32.HI R5, RZ, 0x1f, R4 ;  /* 0x0000001fff057819 */ /* 0x000fca0000011404 */
[----:B------:R0:W-:Y:S01]  /*8960*/  STG.E.64 desc[UR36][R2.64], R4 ;  /* 0x0000000402007986 */ /* 0x0001e2000c101b24 */
[----:B------:R-:W-:Y:S05]  /*8970*/  BRA `(.L_x_21017) ;  /* 0x00000004003c7947 */ /* 0x000fea0003800000 */
.L_x_21034:
[----:B------:R0:W-:Y:S01]  /*8980*/  STG.E desc[UR36][R2.64], R4 ;  /* 0x0000000402007986 */ /* 0x0001e2000c101924 */
[----:B------:R-:W-:Y:S05]  /*8990*/  BRA `(.L_x_21017) ;  /* 0x0000000400347947 */ /* 0x000fea0003800000 */
.L_x_21024:
        /* <DEDUP_REMOVED lines=10> */
.L_x_21037:
[----:B------:R-:W0:Y:S01]  /*8a40*/  I2F.F64 R4, R4 ;  /* 0x0000000400047312 */ /* 0x000e220000201c00 */
[----:B------:R-:W-:-:S05]  /*8a50*/  CS2R R6, SRZ ;  /* 0x0000000000067805 */ /* 0x000fca000001ff00 */
[----:B0-----:R0:W-:Y:S01]  /*8a60*/  STG.E.128 desc[UR36][R2.64], R4 ;  /* 0x0000000402007986 */ /* 0x0011e2000c101d24 */
[----:B------:R-:W-:Y:S05]  /*8a70*/  BRA `(.L_x_21017) ;  /* 0x0000000000fc7947 */ /* 0x000fea0003800000 */
.L_x_21036:
[----:B------:R-:W-:-:S09]  /*8a80*/  UISETP.NE.AND UP0, UPT, UR4, 0xf, UPT ;  /* 0x0000000f0400788c */ /* 0x000fd2000bf05270 */
[----:B------:R-:W-:Y:S05]  /*8a90*/  BRA.U !UP0, `(.L_x_21038) ;  /* 0x0000000108e87547 */ /* 0x000fea000b800000 */
[----:B------:R-:W-:-:S09]  /*8aa0*/  UISETP.NE.AND UP0, UPT, UR4, 0x17, UPT ;  /* 0x000000170400788c */ /* 0x000fd2000bf05270 */
[----:B------:R-:W-:Y:S05]  /*8ab0*/  BRA.U !UP0, `(.L_x_21039) ;  /* 0x0000000108907547 */ /* 0x000fea000b800000 */
[----:B------:R-:W-:-:S09]  /*8ac0*/  UISETP.NE.AND UP0, UPT, UR4, 0x18, UPT ;  /* 0x000000180400788c */ /* 0x000fd2000bf05270 */
[----:B------:R-:W-:Y:S05]  /*8ad0*/  BRA.U !UP0, `(.L_x_21040) ;  /* 0x0000000108447547 */ /* 0x000fea000b800000 */
.L_x_21016:
        /* <DEDUP_REMOVED lines=16> */
.L_x_21041:
[----:B------:R-:W-:Y:S05]  /*8be0*/  BRA `(.L_x_21017) ;  /* 0x0000000000a07947 */ /* 0x000fea0003800000 */
.L_x_21040:
        /* <DEDUP_REMOVED lines=13> */
.L_x_21043:
[----:B------:R-:W-:Y:S05]  /*8cc0*/  BSYNC.RECONVERGENT B0 ;  /* 0x0000000000007941 */ /* 0x000fea0003800200 */
.L_x_21042:
[----:B------:R-:W-:-:S05]  /*8cd0*/  LOP3.LUT R5, R0, 0x80, R5, 0xf8, !PT ;  /* 0x0000008000057812 */ /* 0x000fca00078ef805 */
[----:B------:R0:W-:Y:S01]  /*8ce0*/  STG.E.U8 desc[UR36][R2.64], R5 ;  /* 0x0000000502007986 */ /* 0x0001e2000c101124 */
[----:B------:R-:W-:Y:S05]  /*8cf0*/  BRA `(.L_x_21017) ;  /* 0x00000000005c7947 */ /* 0x000fea0003800000 */
.L_x_21039:
        /* <DEDUP_REMOVED lines=12> */
.L_x_21045:
[----:B------:R-:W-:Y:S02]  /*8dc0*/  ISETP.GT.U32.AND P0, PT, R4, 0x7f800000, PT ;  /* 0x7f8000000400780c */ /* 0x000fe40003f04070 */
[----:B------:R-:W-:-:S04]  /*8dd0*/  MOV R0, 0x7f ;  /* 0x0000007f00007802 */ /* 0x000fc80000000f00 */
[----:B------:R-:W-:-:S07]  /*8de0*/  SEL R0, R0, 0x7c, P0 ;  /* 0x0000007c00007807 */ /* 0x000fce0000000000 */
.L_x_21046:
[----:B------:R-:W-:Y:S05]  /*8df0*/  BSYNC.RECONVERGENT B0 ;  /* 0x0000000000007941 */ /* 0x000fea0003800200 */
.L_x_21044:
[----:B------:R-:W-:-:S04]  /*8e00*/  SHF.R.U32.HI R5, RZ, 0x18, R5 ;  /* 0x00000018ff057819 */ /* 0x000fc80000011605 */
[----:B------:R-:W-:-:S05]  /*8e10*/  LOP3.LUT R5, R0, 0x80, R5, 0xf8, !PT ;  /* 0x0000008000057812 */ /* 0x000fca00078ef805 */
[----:B------:R0:W-:Y:S01]  /*8e20*/  STG.E.U8 desc[UR36][R2.64], R5 ;  /* 0x0000000502007986 */ /* 0x0001e2000c101124 */
[----:B------:R-:W-:Y:S05]  /*8e30*/  BRA `(.L_x_21017) ;  /* 0x00000000000c7947 */ /* 0x000fea0003800000 */
.L_x_21038:
[----:B------:R-:W-:-:S04]  /*8e40*/  I2FP.F32.S32 R0, R4 ;  /* 0x0000000400007245 */ /* 0x000fc80000201400 */
[----:B------:R-:W-:-:S05]  /*8e50*/  F2FP.BF16.F32.PACK_AB R0, RZ, R0 ;  /* 0x00000000ff00723e */ /* 0x000fca00000010ff */
[----:B------:R0:W-:Y:S02]  /*8e60*/  STG.E.U16 desc[UR36][R2.64], R0 ;  /* 0x0000000002007986 */ /* 0x0001e4000c101524 */
.L_x_21017:
[----:B------:R-:W-:-:S07]  /*8e70*/  VIADD R17, R17, 0x80 ;  /* 0x0000008011117836 */ /* 0x000fce0000000000 */
.L_x_20977:
[----:B------:R-:W-:Y:S05]  /*8e80*/  BSYNC.RECONVERGENT B6 ;  /* 0x0000000000067941 */ /* 0x000fea0003800200 */
.L_x_20976:
        /* <DEDUP_REMOVED lines=306> */
.L_x_21047:
[----:B------:R-:W1:Y:S01]  /*a1b0*/  LDCU.128 UR8, c[0x0][0x580] ;  /* 0x0000b000ff0877ac */ /* 0x000e620008000c00 */
[----:B------:R-:W-:-:S04]  /*a1c0*/  UPRMT UR4, UR42, 0x9910, URZ ;  /* 0x000099102a047896 */ /* 0x000fc800080000ff */
[----:B------:R-:W-:Y:S01]  /*a1d0*/  UISETP.GT.AND UP0, UPT, UR4, 0x9, UPT ;  /* 0x000000090400788c */ /* 0x000fe2000bf04270 */
[----:B-1234-:R-:W-:Y:S02]  /*a1e0*/  IADD3 R2, P1, PT, R0, UR10, RZ ;  /* 0x0000000a00027c10 */ /* 0x01efe4000ff3e0ff */
[----:B------:R-:W-:-:S03]  /*a1f0*/  IADD3 R16, P0, PT, R16, UR8, RZ ;  /* 0x0000000810107c10 */ /* 0x000fc6000ff1e0ff */
        /* <DEDUP_REMOVED lines=13> */
.L_x_21051:
[----:B------:R0:W5:Y:S01]  /*a2d0*/  LDG.E.U8 R0, desc[UR36][R2.64] ;  /* 0x0000002402007981 */ /* 0x000162000c1e1100 */
[----:B------:R-:W-:Y:S05]  /*a2e0*/  BRA `(.L_x_21053) ;  /* 0x0000000c002c7947 */ /* 0x000fea0003800000 */
.L_x_21050:
        /* <DEDUP_REMOVED lines=8> */
.L_x_21055:
[----:B------:R0:W5:Y:S01]  /*a370*/  LDG.E R0, desc[UR36][R2.64] ;  /* 0x0000002402007981 */ /* 0x000162000c1e1900 */
[----:B------:R-:W-:Y:S05]  /*a380*/  BRA `(.L_x_21053) ;  /* 0x0000000c00047947 */ /* 0x000fea0003800000 */
.L_x_21054:
[----:B------:R0:W5:Y:S01]  /*a390*/  LDG.E.S16 R0, desc[UR36][R2.64] ;  /* 0x0000002402007981 */ /* 0x000162000c1e1700 */
[----:B------:R-:W-:Y:S05]  /*a3a0*/  BRA `(.L_x_21053) ;  /* 0x0000000800fc7947 */ /* 0x000fea0003800000 */
.L_x_21049:
        /* <DEDUP_REMOVED lines=9> */
.L_x_21057:
[----:B------:R-:W2:Y:S02]  /*a440*/  LDG.E.U16 R2, desc[UR36][R2.64] ;  /* 0x0000002402027981 */ /* 0x000ea4000c1e1500 */
[----:B--2---:R-:W-:-:S06]  /*a450*/  HADD2.F32 R0, -RZ, R2.H0_H0 ;  /* 0x20000002ff007230 */ /* 0x004fcc0000004100 */
[----:B------:R-:W0:Y:S01]  /*a460*/  F2I.FTZ.TRUNC.NTZ R0, R0 ;  /* 0x0000000000007305 */ /* 0x000e22000021f100 */
[----:B------:R-:W-:Y:S05]  /*a470*/  BRA `(.L_x_21053) ;  /* 0x0000000800c87947 */ /* 0x000fea0003800000 */
.L_x_21056:
        /* <DEDUP_REMOVED lines=9> */
.L_x_21059:
[----:B------:R-:W2:Y:S02]  /*a510*/  LDG.E.U16 R2, desc[UR36][R2.64] ;  /* 0x0000002402027981 */ /* 0x000ea4000c1e1500 */
[----:B--2---:R-:W-:-:S06]  /*a520*/  HADD2.F32 R0, -RZ, R2.H0_H0 ;  /* 0x20000002ff007230 */ /* 0x004fcc0000004100 */
[----:B------:R-:W0:Y:S01]  /*a530*/  F2I.FTZ.TRUNC.NTZ R0, R0 ;  /* 0x0000000000007305 */ /* 0x000e22000021f100 */
[----:B------:R-:W-:Y:S05]  /*a540*/  BRA `(.L_x_21053) ;  /* 0x0000000800947947 */ /* 0x000fea0003800000 */
.L_x_21058:
[----:B------:R-:W2:Y:S02]  /*a550*/  LDG.E.64 R2, desc[UR36][R2.64] ;  /* 0x0000002402027981 */ /* 0x000ea4000c1e1b00 */
[----:B--2---:R0:W1:Y:S01]  /*a560*/  F2I.F64.TRUNC R0, R2 ;  /* 0x0000000200007311 */ /* 0x004062000030d100 */
[----:B------:R-:W-:Y:S05]  /*a570*/  BRA `(.L_x_21053) ;  /* 0x0000000800887947 */ /* 0x000fea0003800000 */
.L_x_21048:
        /* <DEDUP_REMOVED lines=12> */
.L_x_21062:
[----:B------:R-:W2:Y:S02]  /*a640*/  LDG.E.64 R2, desc[UR36][R2.64] ;  /* 0x0000002402027981 */ /* 0x000ea4000c1e1b00 */
[----:B--2---:R0:W1:Y:S01]  /*a650*/  F2I.F64.TRUNC R0, R2 ;  /* 0x0000000200007311 */ /* 0x004062000030d100 */
[----:B------:R-:W-:Y:S05]  /*a660*/  BRA `(.L_x_21053) ;  /* 0x00000008004c7947 */ /* 0x000fea0003800000 */
.L_x_21061:
        /* <DEDUP_REMOVED lines=26> */
.L_x_21064:
        /* <DEDUP_REMOVED lines=13> */
.L_x_21063:
[----:B------:R-:W2:Y:S02]  /*a8e0*/  LDG.E.U16 R0, desc[UR36][R2.64] ;  /* 0x0000002402007981 */ /* 0x000ea4000c1e1500 */
[----:B--2---:R-:W-:-:S06]  /*a8f0*/  IMAD.U32 R0, R0, 0x10000, RZ ;  /* 0x0001000000007824 */ /* 0x004fcc00078e00ff */
[----:B------:R-:W0:Y:S01]  /*a900*/  F2I.FTZ.TRUNC.NTZ R0, R0 ;  /* 0x0000000000007305 */ /* 0x000e22000021f100 */
[----:B------:R-:W-:Y:S05]  /*a910*/  BRA `(.L_x_21053) ;  /* 0x0000000400a07947 */ /* 0x000fea0003800000 */
.L_x_21060:
        /* <DEDUP_REMOVED lines=10> */
.L_x_21067:
        /* <DEDUP_REMOVED lines=21> */
.L_x_21071:
[----:B------:R-:W-:Y:S05]  /*ab10*/  BSYNC.RECONVERGENT B1 ;  /* 0x0000000000017941 */ /* 0x000fea0003800200 */
.L_x_21070:
[----:B------:R-:W-:Y:S01]  /*ab20*/  IMAD.SHL.U32 R0, R0, 0x100000, RZ ;  /* 0x0010000000007824 */ /* 0x000fe200078e00ff */
[----:B------:R-:W-:-:S04]  /*ab30*/  LEA R2, R2, 0x3b800000, 0x17 ;  /* 0x3b80000002027811 */ /* 0x000fc800078eb8ff */
[----:B------:R-:W-:-:S07]  /*ab40*/  LOP3.LUT R0, R2, R0, R7, 0xfe, !PT ;  /* 0x0000000002007212 */ /* 0x000fce00078efe07 */
.L_x_21069:
[----:B------:R-:W-:Y:S05]  /*ab50*/  BSYNC.RECONVERGENT B0 ;  /* 0x0000000000007941 */ /* 0x000fea0003800200 */
.L_x_21068:
[----:B------:R-:W2:Y:S01]  /*ab60*/  F2I.FTZ.TRUNC.NTZ R0, R0 ;  /* 0x0000000000007305 */ /* 0x000ea2000021f100 */
[----:B------:R-:W-:Y:S05]  /*ab70*/  BRA `(.L_x_21053) ;  /* 0x0000000400087947 */ /* 0x000fea0003800000 */
.L_x_21066:
        /* <DEDUP_REMOVED lines=21> */
.L_x_21075:
[----:B------:R-:W-:Y:S05]  /*acd0*/  BSYNC.RECONVERGENT B1 ;  /* 0x0000000000017941 */ /* 0x000fea0003800200 */
.L_x_21074:
[----:B------:R-:W-:Y:S02]  /*ace0*/  SHF.L.U32 R0, R0, 0x15, RZ ;  /* 0x0000001500007819 */ /* 0x000fe400000006ff */
[----:B------:R-:W-:-:S04]  /*acf0*/  LEA R2, R2, 0x37800000, 0x17 ;  /* 0x3780000002027811 */ /* 0x000fc800078eb8ff */
[----:B------:R-:W-:-:S07]  /*ad00*/  LOP3.LUT R0, R2, R0, R7, 0xfe, !PT ;  /* 0x0000000002007212 */ /* 0x000fce00078efe07 */
.L_x_21073:
[----:B------:R-:W-:Y:S05]  /*ad10*/  BSYNC.RECONVERGENT B0 ;  /* 0x0000000000007941 */ /* 0x000fea0003800200 */
.L_x_21072:
[----:B------:R-:W0:Y:S01]  /*ad20*/  F2I.FTZ.TRUNC.NTZ R0, R0 ;  /* 0x0000000000007305 */ /* 0x000e22000021f100 */
[----:B------:R-:W-:Y:S05]  /*ad30*/  BRA `(.L_x_21053) ;  /* 0x0000000000987947 */ /* 0x000fea0003800000 */
.L_x_21065:
        /* <DEDUP_REMOVED lines=14> */
.L_x_21079:
[----:B------:R-:W-:Y:S05]  /*ae20*/  BSYNC.RECONVERGENT B0 ;  /* 0x0000000000007941 */ /* 0x000fea0003800200 */
.L_x_21078:
[----:B------:R-:W4:Y:S01]  /*ae30*/  F2I.FTZ.TRUNC.NTZ R0, R0 ;  /* 0x0000000000007305 */ /* 0x000f22000021f100 */
[----:B------:R-:W-:Y:S05]  /*ae40*/  BRA `(.L_x_21053) ;  /* 0x0000000000547947 */ /* 0x000fea0003800000 */
.L_x_21052:
        /* <DEDUP_REMOVED lines=16> */
.L_x_21080:
[----:B------:R-:W-:Y:S01]  /*af50*/  IMAD.MOV.U32 R0, RZ, RZ, RZ ;  /* 0x000000ffff007224 */ /* 0x000fe200078e00ff */
[----:B------:R-:W-:Y:S06]  /*af60*/  BRA `(.L_x_21053) ;  /* 0x00000000000c7947 */ /* 0x000fec0003800000 */
.L_x_21077:
[----:B------:R0:W5:Y:S01]  /*af70*/  LDG.E R0, desc[UR36][R2.64] ;  /* 0x0000002402007981 */ /* 0x000162000c1e1900 */
[----:B------:R-:W-:Y:S05]  /*af80*/  BRA `(.L_x_21053) ;  /* 0x0000000000047947 */ /* 0x000fea0003800000 */
.L_x_21076:
[----:B------:R3:W5:Y:S02]  /*af90*/  LDG.E R0, desc[UR36][R2.64] ;  /* 0x0000002402007981 */ /* 0x000764000c1e1900 */
.L_x_21053:
[----:B------:R-:W0:Y:S01]  /*afa0*/  LDCU UR5, c[0x0][0x594] ;  /* 0x0000b280ff0577ac */ /* 0x000e220008000800 */
[----:B------:R-:W-:-:S04]  /*afb0*/  UPRMT UR4, UR41, 0x9910, URZ ;  /* 0x0000991029047896 */ /* 0x000fc800080000ff */
[----:B------:R-:W-:Y:S01]  /*afc0*/  UISETP.GT.AND UP0, UPT, UR4, 0x9, UPT ;  /* 0x000000090400788c */ /* 0x000fe2000bf04270 */
[----:B012345:R-:W-:-:S08]  /*afd0*/  VIMNMX R2, PT, PT, R0, UR5, PT ;  /* 0x0000000500027c48 */ /* 0x03ffd0000bfe0100 */
        /* <DEDUP_REMOVED lines=11> */
.L_x_21084:
[----:B------:R-:W-:Y:S01]  /*b090*/  STG.E.U8 desc[UR36][R16.64], R2 ;  /* 0x0000000210007986 */ /* 0x000fe2000c101124 */
[----:B------:R-:W-:Y:S05]  /*b0a0*/  EXIT ;  /* 0x000000000000794d */ /* 0x000fea0003800000 */
.L_x_21083:
[----:B------:R-:W-:-:S09]  /*b0b0*/  UISETP.NE.AND UP0, UPT, UR4, 0x2, UPT ;  /* 0x000000020400788c */ /* 0x000fd2000bf05270 */
[----:B------:R-:W-:Y:S05]  /*b0c0*/  BRA.U !UP0, `(.L_x_21086) ;  /* 0x0000000108247547 */ /* 0x000fea000b800000 */
[----:B------:R-:W-:-:S09]  /*b0d0*/  UISETP.NE.AND UP0, UPT, UR4, 0x3, UPT ;  /* 0x000000030400788c */ /* 0x000fd2000bf05270 */
[----:B------:R-:W-:Y:S05]  /*b0e0*/  BRA.U !UP0, `(.L_x_21087) ;  /* 0x0000000108147547 */ /* 0x000fea000b800000 */
[----:B------:R-:W-:-:S09]  /*b0f0*/  UISETP.NE.AND UP0, UPT, UR4, 0x4, UPT ;  /* 0x000000040400788c */ /* 0x000fd2000bf05270 */
[----:B------:R-:W-:Y:S05]  /*b100*/  BRA.U UP0, `(.L_x_21085) ;  /* 0x00000009003c7547 */ /* 0x000fea000b800000 */
[----:B------:R-:W-:-:S05]  /*b110*/  SHF.R.S32.HI R3, RZ, 0x1f, R2 ;  /* 0x0000001fff037819 */ /* 0x000fca0000011402 */
[----:B------:R-:W-:Y:S01]  /*b120*/  STG.E.64 desc[UR36][R16.64], R2 ;  /* 0x0000000210007986 */ /* 0x000fe2000c101b24 */
[----:B------:R-:W-:Y:S05]  /*b130*/  EXIT ;  /* 0x000000000000794d */ /* 0x000fea0003800000 */
.L_x_21087:
[----:B------:R-:W-:Y:S01]  /*b140*/  STG.E desc[UR36][R16.64], R2 ;  /* 0x0000000210007986 */ /* 0x000fe2000c101924 */
[----:B------:R-:W-:Y:S05]  /*b150*/  EXIT ;  /* 0x000000000000794d */ /* 0x000fea0003800000 */
.L_x_21086:
[----:B------:R-:W-:Y:S01]  /*b160*/  STG.E.U16 desc[UR36][R16.64], R2 ;  /* 0x0000000210007986 */ /* 0x000fe2000c101524 */
[----:B------:R-:W-:Y:S05]  /*b170*/  EXIT ;  /* 0x000000000000794d */ /* 0x000fea0003800000 */
.L_x_21082:
[----:B------:R-:W-:-:S09]  /*b180*/  UISETP.GT.AND UP0, UPT, UR4, 0x6, UPT ;  /* 0x000000060400788c */ /* 0x000fd2000bf04270 */
[----:B------:R-:W-:Y:S05]  /*b190*/  BRA.U UP0, `(.L_x_21088) ;  /* 0x00000001002c7547 */ /* 0x000fea000b800000 */
[----:B------:R-:W-:-:S09]  /*b1a0*/  UISETP.NE.AND UP0, UPT, UR4, 0x5, UPT ;  /* 0x000000050400788c */ /* 0x000fd2000bf05270 */
[----:B------:R-:W-:Y:S05]  /*b1b0*/  BRA.U !UP0, `(.L_x_21089) ;  /* 0x0000000108147547 */ /* 0x000fea000b800000 */
[----:B------:R-:W-:-:S09]  /*b1c0*/  UISETP.NE.AND UP0, UPT, UR4, 0x6, UPT ;  /* 0x000000060400788c */ /* 0x000fd2000bf05270 */
[----:B------:R-:W-:Y:S05]  /*b1d0*/  BRA.U UP0, `(.L_x_21085) ;  /* 0x0000000900087547 */ /* 0x000fea000b800000 */
[----:B------:R-:W-:-:S05]  /*b1e0*/  I2FP.F32.S32 R3, R2 ;  /* 0x0000000200037245 */ /* 0x000fca0000201400 */
[----:B------:R-:W-:Y:S01]  /*b1f0*/  STG.E desc[UR36][R16.64], R3 ;  /* 0x0000000310007986 */ /* 0x000fe2000c101924 */
[----:B------:R-:W-:Y:S05]  /*b200*/  EXIT ;  /* 0x000000000000794d */ /* 0x000fea0003800000 */
.L_x_21089:
[----:B------:R-:W-:-:S04]  /*b210*/  I2FP.F32.S32 R0, R2 ;  /* 0x0000000200007245 */ /* 0x000fc80000201400 */
[----:B------:R-:W-:-:S05]  /*b220*/  F2FP.F16.F32.PACK_AB R0, RZ, R0 ;  /* 0x00000000ff00723e */ /* 0x000fca00000000ff */
[----:B------:R-:W-:Y:S01]  /*b230*/  STG.E.U16 desc[UR36][R16.64], R0 ;  /* 0x0000000010007986 */ /* 0x000fe2000c101524 */
[----:B------:R-:W-:Y:S05]  /*b240*/  EXIT ;  /* 0x000000000000794d */ /* 0x000fea0003800000 */
.L_x_21088:
        /* <DEDUP_REMOVED lines=8> */
[----:B------:R-:W-:Y:S01]  /*b2d0*/  STG.E.64 desc[UR36][R16.64], R2 ;  /* 0x0000000210007986 */ /* 0x000fe2000c101b24 */
[----:B------:R-:W-:Y:S05]  /*b2e0*/  EXIT ;  /* 0x000000000000794d */ /* 0x000fea0003800000 */
.L_x_21091:
[----:B------:R-:W-:-:S04]  /*b2f0*/  I2FP.F32.S32 R2, R2 ;  /* 0x0000000200027245 */ /* 0x000fc80000201400 */
[----:B------:R-:W-:-:S04]  /*b300*/  F2FP.F16.F32.PACK_AB R3, RZ, R2 ;  /* 0x00000002ff03723e */ /* 0x000fc800000000ff */
[----:B------:R-:W-:-:S05]  /*b310*/  PRMT R3, R3, 0x5410, RZ ;  /* 0x0000541003037816 */ /* 0x000fca00000000ff */
[----:B------:R-:W-:Y:S01]  /*b320*/  STG.E desc[UR36][R16.64], R3 ;  /* 0x0000000310007986 */ /* 0x000fe2000c101924 */
[----:B------:R-:W-:Y:S05]  /*b330*/  EXIT ;  /* 0x000000000000794d */ /* 0x000fea0003800000 */
.L_x_21090:
[----:B------:R-:W0:Y:S02]  /*b340*/  I2F.F64 R2, R2 ;  /* 0x0000000200027312 */ /* 0x000e240000201c00 */
[----:B0-----:R-:W-:Y:S01]  /*b350*/  STG.E.64 desc[UR36][R16.64], R2 ;  /* 0x0000000210007986 */ /* 0x001fe2000c101b24 */
[----:B------:R-:W-:Y:S05]  /*b360*/  EXIT ;  /* 0x000000000000794d */ /* 0x000fea0003800000 */
.L_x_21081:
        /* <DEDUP_REMOVED lines=12> */
.L_x_21095:
[----:B------:R-:W-:Y:S01]  /*b430*/  I2FP.F32.S32 R3, R2 ;  /* 0x0000000200037245 */ /* 0x000fe20000201400 */
[----:B------:R-:W-:Y:S01]  /*b440*/  BSSY.RECONVERGENT B0, `(.L_x_21096) ;  /* 0x0000013000007945 */ /* 0x000fe20003800200 */
[----:B------:R-:W-:Y:S02]  /*b450*/  MOV R8, 0x80 ;  /* 0x0000008000087802 */ /* 0x000fe40000000f00 */
        /* <DEDUP_REMOVED lines=14> */
.L_x_21098:
[----:B------:R-:W-:-:S04]  /*b540*/  SHF.R.U32.HI R3, RZ, 0x18, R3 ;  /* 0x00000018ff037819 */ /* 0x000fc80000011603 */
[----:B------:R-:W-:-:S04]  /*b550*/  LOP3.LUT R0, R0, 0x80, R3, 0xf8, !PT ;  /* 0x0000008000007812 */ /* 0x000fc800078ef803 */
[----:B------:R-:W-:-:S07]  /*b560*/  PRMT R8, R0, 0x7610, R8 ;  /* 0x0000761000087816 */ /* 0x000fce0000000008 */
.L_x_21097:
[----:B------:R-:W-:Y:S05]  /*b570*/  BSYNC.RECONVERGENT B0 ;  /* 0x0000000000007941 */ /* 0x000fea0003800200 */
.L_x_21096:
[----:B------:R-:W-:Y:S01]  /*b580*/  STG.E.U8 desc[UR36][R16.64], R8 ;  /* 0x0000000810007986 */ /* 0x000fe2000c101124 */
[----:B------:R-:W-:Y:S05]  /*b590*/  EXIT ;  /* 0x000000000000794d */ /* 0x000fea0003800000 */
.L_x_21094:
        /* <DEDUP_REMOVED lines=17> */
.L_x_21101:
[----:B------:R-:W-:-:S04]  /*b6b0*/  SHF.R.U32.HI R3, RZ, 0x18, R3 ;  /* 0x00000018ff037819 */ /* 0x000fc80000011603 */
[----:B------:R-:W-:-:S04]  /*b6c0*/  LOP3.LUT R0, R0, 0x80, R3, 0xf8, !PT ;  /* 0x0000008000007812 */ /* 0x000fc800078ef803 */
[----:B------:R-:W-:-:S07]  /*b6d0*/  PRMT R8, R0, 0x7610, R8 ;  /* 0x0000761000087816 */ /* 0x000fce0000000008 */
.L_x_21100:
[----:B------:R-:W-:Y:S05]  /*b6e0*/  BSYNC.RECONVERGENT B0 ;  /* 0x0000000000007941 */ /* 0x000fea0003800200 */
.L_x_21099:
[----:B------:R-:W-:Y:S01]  /*b6f0*/  STG.E.U8 desc[UR36][R16.64], R8 ;  /* 0x0000000810007986 */ /* 0x000fe2000c101124 */
[----:B------:R-:W-:Y:S05]  /*b700*/  EXIT ;  /* 0x000000000000794d */ /* 0x000fea0003800000 */
.L_x_21093:
        /* <DEDUP_REMOVED lines=22> */
.L_x_21103:
[----:B------:R-:W-:-:S05]  /*b870*/  SHF.R.S32.HI R3, RZ, 0x1f, R2 ;  /* 0x0000001fff037819 */ /* 0x000fca0000011402 */
[----:B------:R-:W-:Y:S01]  /*b880*/  STG.E.64 desc[UR36][R16.64], R2 ;  /* 0x0000000210007986 */ /* 0x000fe2000c101b24 */
[----:B------:R-:W-:Y:S05]  /*b890*/  EXIT ;  /* 0x000000000000794d */ /* 0x000fea0003800000 */
.L_x_21102:
[----:B------:R-:W-:Y:S01]  /*b8a0*/  STG.E desc[UR36][R16.64], R2 ;  /* 0x0000000210007986 */ /* 0x000fe2000c101924 */
[----:B------:R-:W-:Y:S05]  /*b8b0*/  EXIT ;  /* 0x000000000000794d */ /* 0x000fea0003800000 */
.L_x_21092:
        /* <DEDUP_REMOVED lines=8> */
[----:B------:R-:W-:Y:S01]  /*b940*/  STG.E.U8 desc[UR36][R16.64], R3 ;  /* 0x0000000310007986 */ /* 0x000fe2000c101124 */
[----:B------:R-:W-:Y:S05]  /*b950*/  EXIT ;  /* 0x000000000000794d */ /* 0x000fea0003800000 */
.L_x_21105:
[----:B------:R-:W0:Y:S01]  /*b960*/  I2F.F64 R4, R2 ;  /* 0x0000000200047312 */ /* 0x000e220000201c00 */
[----:B------:R-:W-:-:S05]  /*b970*/  CS2R R6, SRZ ;  /* 0x0000000000067805 */ /* 0x000fca000001ff00 */
[----:B0-----:R-:W-:Y:S01]  /*b980*/  STG.E.128 desc[UR36][R16.64], R4 ;  /* 0x0000000410007986 */ /* 0x001fe2000c101d24 */
[----:B------:R-:W-:Y:S05]  /*b990*/  EXIT ;  /* 0x000000000000794d */ /* 0x000fea0003800000 */
.L_x_21104:
[----:B------:R-:W-:-:S09]  /*b9a0*/  UISETP.NE.AND UP0, UPT, UR4, 0xf, UPT ;  /* 0x0000000f0400788c */ /* 0x000fd2000bf05270 */
[----:B------:R-:W-:Y:S05]  /*b9b0*/  BRA.U !UP0, `(.L_x_21106) ;  /* 0x0000000108e87547 */ /* 0x000fea000b800000 */
[----:B------:R-:W-:-:S09]  /*b9c0*/  UISETP.NE.AND UP0, UPT, UR4, 0x17, UPT ;  /* 0x000000170400788c */ /* 0x000fd2000bf05270 */
[----:B------:R-:W-:Y:S05]  /*b9d0*/  BRA.U !UP0, `(.L_x_21107) ;  /* 0x0000000108907547 */ /* 0x000fea000b800000 */
[----:B------:R-:W-:-:S09]  /*b9e0*/  UISETP.NE.AND UP0, UPT, UR4, 0x18, UPT ;  /* 0x000000180400788c */ /* 0x000fd2000bf05270 */
[----:B------:R-:W-:Y:S05]  /*b9f0*/  BRA.U !UP0, `(.L_x_21108) ;  /* 0x0000000108447547 */ /* 0x000fea000b800000 */
.L_x_21085:
        /* <DEDUP_REMOVED lines=16> */
.L_x_21109:
[----:B------:R-:W-:Y:S05]  /*bb00*/  EXIT ;  /* 0x000000000000794d */ /* 0x000fea0003800000 */
.L_x_21108:
[----:B------:R-:W-:Y:S01]  /*bb10*/  I2FP.F32.S32 R5, R2 ;  /* 0x0000000200057245 */ /* 0x000fe20000201400 */
[----:B------:R-:W-:Y:S01]  /*bb20*/  BSSY.RECONVERGENT B0, `(.L_x_21110) ;  /* 0x000000c000007945 */ /* 0x000fe20003800200 */
[----:B------:R-:W-:Y:S02]  /*bb30*/  MOV R0, 0x7f ;  /* 0x0000007f00007802 */ /* 0x000fe40000000f00 */
        /* <DEDUP_REMOVED lines=10> */
.L_x_21111:
[----:B------:R-:W-:Y:S05]  /*bbe0*/  BSYNC.RECONVERGENT B0 ;  /* 0x0000000000007941 */ /* 0x000fea0003800200 */
.L_x_21110:
[----:B------:R-:W-:-:S05]  /*bbf0*/  LOP3.LUT R3, R0, 0x80, R3, 0xf8, !PT ;  /* 0x0000008000037812 */ /* 0x000fca00078ef803 */
[----:B------:R-:W-:Y:S01]  /*bc00*/  STG.E.U8 desc[UR36][R16.64], R3 ;  /* 0x0000000310007986 */ /* 0x000fe2000c101124 */
[----:B------:R-:W-:Y:S05]  /*bc10*/  EXIT ;  /* 0x000000000000794d */ /* 0x000fea0003800000 */
.L_x_21107:
        /* <DEDUP_REMOVED lines=12> */
.L_x_21113:
[----:B------:R-:W-:Y:S01]  /*bce0*/  IMAD.MOV.U32 R0, RZ, RZ, 0x7f ;  /* 0x0000007fff007424 */ /* 0x000fe200078e00ff */
[----:B------:R-:W-:-:S04]  /*bcf0*/  ISETP.GT.U32.AND P0, PT, R2, 0x7f800000, PT ;  /* 0x7f8000000200780c */ /* 0x000fc80003f04070 */
[----:B------:R-:W-:-:S09]  /*bd00*/  SEL R0, R0, 0x7c, P0 ;  /* 0x0000007c00007807 */ /* 0x000fd20000000000 */
.L_x_21114:
[----:B------:R-:W-:Y:S05]  /*bd10*/  BSYNC.RECONVERGENT B0 ;  /* 0x0000000000007941 */ /* 0x000fea0003800200 */
.L_x_21112:
[----:B------:R-:W-:-:S04]  /*bd20*/  SHF.R.U32.HI R3, RZ, 0x18, R3 ;  /* 0x00000018ff037819 */ /* 0x000fc80000011603 */
[----:B------:R-:W-:-:S05]  /*bd30*/  LOP3.LUT R3, R0, 0x80, R3, 0xf8, !PT ;  /* 0x0000008000037812 */ /* 0x000fca00078ef803 */
[----:B------:R-:W-:Y:S01]  /*bd40*/  STG.E.U8 desc[UR36][R16.64], R3 ;  /* 0x0000000310007986 */ /* 0x000fe2000c101124 */
[----:B------:R-:W-:Y:S05]  /*bd50*/  EXIT ;  /* 0x000000000000794d */ /* 0x000fea0003800000 */
.L_x_21106:
[----:B------:R-:W-:-:S04]  /*bd60*/  I2FP.F32.S32 R0, R2 ;  /* 0x0000000200007245 */ /* 0x000fc80000201400 */
[----:B------:R-:W-:-:S05]  /*bd70*/  F2FP.BF16.F32.PACK_AB R0, RZ, R0 ;  /* 0x00000000ff00723e */ /* 0x000fca00000010ff */
[----:B------:R-:W-:Y:S01]  /*bd80*/  STG.E.U16 desc[UR36][R16.64], R0 ;  /* 0x0000000010007986 */ /* 0x000fe2000c101524 */
[----:B------:R-:W-:Y:S05]  /*bd90*/  EXIT ;  /* 0x000000000000794d */ /* 0x000fea0003800000 */
.L_x_21115:
        /* <DEDUP_REMOVED lines=14> */
.L_x_41866:


//--------------------- .text._ZN2at6native27unrolled_elementwise_kernelINS0_13AUnaryFunctorIiiiZZZNS0_19minimum_kernel_cudaERNS_18TensorIteratorBaseEENKUlvE_clEvENKUlvE1_clEvEUliiE_EESt5arrayIPcLm2EELi4E23TrivialOffsetCalculatorILi1EjESD_NS0_6memory12LoadWithCastILi1EEENSE_13StoreWithCastILi1EEEEEviT_T0_T2_T3_T4_T5_ --------------------------
	.section	.text._ZN2at6native27unrolled_elementwise_kernelINS0_13AUnaryFunctorIiiiZZZNS0_19minimum_kernel_cudaERNS_18TensorIteratorBaseEENKUlvE_clEvENKUlvE1_clEvEUliiE_EESt5arrayIPcLm2EELi4E23TrivialOffsetCalculatorILi1EjESD_NS0_6memory12LoadWithCastILi1EEENSE_13StoreWithCastILi1EEEEEviT_T0_T2_T3_T4_T5_,"ax",@progbits
	.align	128
        .global         _ZN2at6native27unrolled_elementwise_kernelINS0_13AUnaryFunctorIiiiZZZNS0_19minimum_kernel_cudaERNS_18TensorIteratorBaseEENKUlvE_clEvENKUlvE1_clEvEUliiE_EESt5arrayIPcLm2EELi4E23TrivialOffsetCalculatorILi1EjESD_NS0_6memory12LoadWithCastILi1EEENSE_13StoreWithCastILi1EEEEEviT_T0_T2_T3_T4_T5_
        .type           _ZN2at6native27unrolled_elementwise_kernelINS0_13AUnaryFunctorIiiiZZZNS0_19minimum_kernel_cudaERNS_18TensorIteratorBaseEENKUlvE_clEvENKUlvE1_clEvEUliiE_EESt5arrayIPcLm2EELi4E23TrivialOffsetCalculatorILi1EjESD_NS0_6memory12LoadWithCastILi1EEENSE_13StoreWithCastILi1EEEEEviT_T0_T2_T3_T4_T5_,@function
        .size           _ZN2at6native27unrolled_elementwise_kernelINS0_13AUnaryFunctorIiiiZZZNS0_19minimum_kernel_cudaERNS_18TensorIteratorBaseEENKUlvE_clEvENKUlvE1_clEvEUliiE_EESt5arrayIPcLm2EELi4E23TrivialOffsetCalculatorILi1EjESD_NS0_6memory12LoadWithCastILi1EEENSE_13StoreWithCastILi1EEEEEviT_T0_T2_T3_T4_T5_,(.L_x_41867 - _ZN2at6native27unrolled_elementwise_kernelINS0_13AUnaryFunctorIiiiZZZNS0_19minimum_kernel_cudaERNS_18TensorIteratorBaseEENKUlvE_clEvENKUlvE1_clEvEUliiE_EESt5arrayIPcLm2EELi4E23TrivialOffsetCalculatorILi1EjESD_NS0_6memory12LoadWithCastILi1EEENSE_13StoreWithCastILi1EEEEEviT_T0_T2_T3_T4_T5_)
        .other          _ZN2at6native27unrolled_elementwise_kernelINS0_13AUnaryFunctorIiiiZZZNS0_19minimum_kernel_cudaERNS_18TensorIteratorBaseEENKUlvE_clEvENKUlvE1_clEvEUliiE_EESt5arrayIPcLm2EELi4E23TrivialOffsetCalculatorILi1EjESD_NS0_6memory12LoadWithCastILi1EEENSE_13StoreWithCastILi1EEEEEviT_T0_T2_T3_T4_T5_,@"STO_CUDA_ENTRY STV_DEFAULT"
_ZN2at6native27unrolled_elementwise_kernelINS0_13AUnaryFunctorIiiiZZZNS0_19minimum_kernel_cudaERNS_18TensorIteratorBaseEENKUlvE_clEvENKUlvE1_clEvEUliiE_EESt5arrayIPcLm2EELi4E23TrivialOffsetCalculatorILi1EjESD_NS0_6memory12LoadWithCastILi1EEENSE_13StoreWithCastILi1EEEEEviT_T0_T2_T3_T4_T5_:
.text._ZN2at6native27unrolled_elementwise_kernelINS0_13AUnaryFunctorIiiiZZZNS0_19minimum_kernel_cudaERNS_18TensorIteratorBaseEENKUlvE_clEvENKUlvE1_clEvEUliiE_EESt5arrayIPcLm2EELi4E23TrivialOffsetCalculatorILi1EjESD_NS0_6memory12LoadWithCastILi1EEENSE_13StoreWithCastILi1EEEEEviT_T0_T2_T3_T4_T5_:
        /* <DEDUP_REMOVED lines=31> */
.L_x_21121:
[----:B------:R3:W5:Y:S01]  /*01f0*/  LDG.E.U8 R22, desc[UR36][R4.64] ;  /* 0x0000002404167981 */ /* 0x000762000c1e1100 */
[----:B------:R-:W-:Y:S05]  /*0200*/  BRA `(.L_x_21123) ;  /* 0x0000000c00307947 */ /* 0x000fea0003800000 */
.L_x_21120:
        /* <DEDUP_REMOVED lines=8> */
.L_x_21125:
[----:B------:R1:W5:Y:S01]  /*0290*/  LDG.E R22, desc[UR36][R4.64] ;  /* 0x0000002404167981 */ /* 0x000362000c1e1900 */
[----:B------:R-:W-:Y:S05]  /*02a0*/  BRA `(.L_x_21123) ;  /* 0x0000000c00087947 */ /* 0x000fea0003800000 */
.L_x_21124:
[----:B------:R2:W5:Y:S01]  /*02b0*/  LDG.E.S16 R22, desc[UR36][R4.64] ;  /* 0x0000002404167981 */ /* 0x000562000c1e1700 */
[----:B------:R-:W-:Y:S05]  /*02c0*/  BRA `(.L_x_21123) ;  /* 0x0000000c00007947 */ /* 0x000fea0003800000 */
.L_x_21119:
        /* <DEDUP_REMOVED lines=9> */
.L_x_21127:
[----:B------:R-:W2:Y:S02]  /*0360*/  LDG.E.U16 R4, desc[UR36][R4.64] ;  /* 0x0000002404047981 */ /* 0x000ea4000c1e1500 */
[----:B--2---:R-:W-:-:S06]  /*0370*/  HADD2.F32 R22, -RZ, R4.H0_H0 ;  /* 0x20000004ff167230 */ /* 0x004fcc0000004100 */
[----:B------:R-:W0:Y:S01]  /*0380*/  F2I.FTZ.TRUNC.NTZ R22, R22 ;  /* 0x0000001600167305 */ /* 0x000e22000021f100 */
[----:B------:R-:W-:Y:S05]  /*0390*/  BRA `(.L_x_21123) ;  /* 0x0000000800cc7947 */ /* 0x000fea0003800000 */
.L_x_21126:
        /* <DEDUP_REMOVED lines=9> */
.L_x_21129:
[----:B------:R-:W2:Y:S02]  /*0430*/  LDG.E.U16 R4, desc[UR36][R4.64] ;  /* 0x0000002404047981 */ /* 0x000ea4000c1e1500 */
[----:B--2---:R-:W-:-:S06]  /*0440*/  HADD2.F32 R22, -RZ, R4.H0_H0 ;  /* 0x20000004ff167230 */ /* 0x004fcc0000004100 */
[----:B------:R-:W0:Y:S01]  /*0450*/  F2I.FTZ.TRUNC.NTZ R22, R22 ;  /* 0x0000001600167305 */ /* 0x000e22000021f100 */
[----:B------:R-:W-:Y:S05]  /*0460*/  BRA `(.L_x_21123) ;  /* 0x0000000800987947 */ /* 0x000fea0003800000 */
.L_x_21128:
[----:B------:R-:W2:Y:S02]  /*0470*/  LDG.E.64 R4, desc[UR36][R4.64] ;  /* 0x0000002404047981 */ /* 0x000ea4000c1e1b00 */
[----:B--2---:R0:W1:Y:S01]  /*0480*/  F2I.F64.TRUNC R22, R4 ;  /* 0x0000000400167311 */ /* 0x004062000030d100 */
[----:B------:R-:W-:Y:S05]  /*0490*/  BRA `(.L_x_21123) ;  /* 0x00000008008c7947 */ /* 0x000fea0003800000 */
.L_x_21118:
        /* <DEDUP_REMOVED lines=12> */
.L_x_21132:
[----:B------:R-:W2:Y:S02]  /*0560*/  LDG.E.64 R4, desc[UR36][R4.64] ;  /* 0x0000002404047981 */ /* 0x000ea4000c1e1b00 */
[----:B--2---:R0:W1:Y:S01]  /*0570*/  F2I.F64.TRUNC R22, R4 ;  /* 0x0000000400167311 */ /* 0x004062000030d100 */
[----:B------:R-:W-:Y:S05]  /*0580*/  BRA `(.L_x_21123) ;  /* 0x0000000800507947 */ /* 0x000fea0003800000 */
.L_x_21131:
        /* <DEDUP_REMOVED lines=24> */
[----:B------:R0:W1:Y:S01]  /*0710*/  F2I.FTZ.TRUNC.NTZ R22, R3 ;  /* 0x0000000300167305 */ /* 0x000062000021f100 */
[----:B------:R-:W-:Y:S05]  /*0720*/  BRA `(.L_x_21123) ;  /* 0x0000000400e87947 */ /* 0x000fea0003800000 */
.L_x_21134:
        /* <DEDUP_REMOVED lines=12> */
[----:B------:R0:W1:Y:S01]  /*07f0*/  F2I.FTZ.TRUNC.NTZ R22, R0 ;  /* 0x0000000000167305 */ /* 0x000062000021f100 */
[----:B------:R-:W-:Y:S05]  /*0800*/  BRA `(.L_x_21123) ;  /* 0x0000000400b07947 */ /* 0x000fea0003800000 */
.L_x_21133:
[----:B------:R-:W2:Y:S02]  /*0810*/  LDG.E.U16 R22, desc[UR36][R4.64] ;  /* 0x0000002404167981 */ /* 0x000ea4000c1e1500 */
[----:B--2---:R-:W-:-:S06]  /*0820*/  IMAD.U32 R22, R22, 0x10000, RZ ;  /* 0x0001000016167824 */ /* 0x004fcc00078e00ff */
[----:B------:R-:W0:Y:S01]  /*0830*/  F2I.FTZ.TRUNC.NTZ R22, R22 ;  /* 0x0000001600167305 */ /* 0x000e22000021f100 */
[----:B------:R-:W-:Y:S05]  /*0840*/  BRA `(.L_x_21123) ;  /* 0x0000000400a07947 */ /* 0x000fea0003800000 */
.L_x_21130:
        /* <DEDUP_REMOVED lines=10> */
.L_x_21137:
        /* <DEDUP_REMOVED lines=21> */
.L_x_21141:
[----:B------:R-:W-:Y:S05]  /*0a40*/  BSYNC.RECONVERGENT B1 ;  /* 0x0000000000017941 */ /* 0x000fea0003800200 */
.L_x_21140:
[----:B------:R-:W-:Y:S01]  /*0a50*/  IMAD.SHL.U32 R0, R0, 0x100000, RZ ;  /* 0x0010000000007824 */ /* 0x000fe200078e00ff */
[----:B------:R-:W-:-:S04]  /*0a60*/  LEA R3, R3, 0x3b800000, 0x17 ;  /* 0x3b80000003037811 */ /* 0x000fc800078eb8ff */
[----:B------:R-:W-:-:S07]  /*0a70*/  LOP3.LUT R22, R3, R0, R7, 0xfe, !PT ;  /* 0x0000000003167212 */ /* 0x000fce00078efe07 */
.L_x_21139:
[----:B------:R-:W-:Y:S05]  /*0a80*/  BSYNC.RECONVERGENT B0 ;  /* 0x0000000000007941 */ /* 0x000fea0003800200 */
.L_x_21138:
[----:B------:R-:W0:Y:S01]  /*0a90*/  F2I.FTZ.TRUNC.NTZ R22, R22 ;  /* 0x0000001600167305 */ /* 0x000e22000021f100 */
[----:B------:R-:W-:Y:S05]  /*0aa0*/  BRA `(.L_x_21123) ;  /* 0x0000000400087947 */ /* 0x000fea0003800000 */
.L_x_21136:
        /* <DEDUP_REMOVED lines=21> */
.L_x_21145:
[----:B------:R-:W-:Y:S05]  /*0c00*/  BSYNC.RECONVERGENT B1 ;  /* 0x0000000000017941 */ /* 0x000fea0003800200 */
.L_x_21144:
[----:B------:R-:W-:Y:S01]  /*0c10*/  IMAD.SHL.U32 R0, R0, 0x200000, RZ ;  /* 0x0020000000007824 */ /* 0x000fe200078e00ff */
[----:B------:R-:W-:-:S04]  /*0c20*/  LEA R3, R3, 0x37800000, 0x17 ;  /* 0x3780000003037811 */ /* 0x000fc800078eb8ff */
[----:B------:R-:W-:-:S07]  /*0c30*/  LOP3.LUT R22, R3, R0, R7, 0xfe, !PT ;  /* 0x0000000003167212 */ /* 0x000fce00078efe07 */
.L_x_21143:
[----:B------:R-:W-:Y:S05]  /*0c40*/  BSYNC.RECONVERGENT B0 ;  /* 0x0000000000007941 */ /* 0x000fea0003800200 */
.L_x_21142:
[----:B------:R-:W0:Y:S01]  /*0c50*/  F2I.FTZ.TRUNC.NTZ R22, R22 ;  /* 0x0000001600167305 */ /* 0x000e22000021f100 */
[----:B------:R-:W-:Y:S05]  /*0c60*/  BRA `(.L_x_21123) ;  /* 0x0000000000987947 */ /* 0x000fea0003800000 */
.L_x_21135:
[----:B------:R-:W-:-:S09]  /*0c70*/  UISETP.NE.AND UP0, UPT, UR4, 0x1c, UPT ;  /* 0x0000001c0400788c */ /* 0x000fd2000bf05270 */
[----:B------:R-:W-:Y:S05]  /*0c80*/  BRA.U !UP0, `(.L_x_21146) ;  /* 0x00000001088c7547 */ /* 0x000fea000b800000 */
[----:B------:R-:W-:-:S09]  /*0c90*/  UISETP.NE.AND UP0, UPT, UR4, 0x1d, UPT ;  /* 0x0000001d0400788c */ /* 0x000fd2000bf05270 */
[----:B------:R-:W-:Y:S05]  /*0ca0*/  BRA.U !UP0, `(.L_x_21147) ;  /* 0x00000001087c7547 */ /* 0x000fea000b800000 */
[----:B------:R-:W-:-:S09]  /*0cb0*/  UISETP.NE.AND UP0, UPT, UR4, 0x2c, UPT ;  /* 0x0000002c0400788c */ /* 0x000fd2000bf05270 */
[----:B------:R-:W-:Y:S05]  /*0cc0*/  BRA.U !UP0, `(.L_x_21148) ;  /* 0x0000000108487547 */ /* 0x000fea000b800000 */
.L_x_21122:
        /* <DEDUP_REMOVED lines=16> */
.L_x_21149:
[----:B------:R-:W-:Y:S01]  /*0dd0*/  IMAD.MOV.U32 R22, RZ, RZ, RZ ;  /* 0x000000ffff167224 */ /* 0x000fe200078e00ff */
[----:B------:R-:W-:Y:S06]  /*0de0*/  BRA `(.L_x_21123) ;  /* 0x0000000000387947 */ /* 0x000fec0003800000 */
.L_x_21148:
        /* <DEDUP_REMOVED lines=8> */
.L_x_21151:
[----:B------:R-:W-:Y:S05]  /*0e70*/  BSYNC.RECONVERGENT B0 ;  /* 0x0000000000007941 */ /* 0x000fea0003800200 */
.L_x_21150:
[----:B------:R-:W0:Y:S01]  /*0e80*/  F2I.FTZ.TRUNC.NTZ R22, R22 ;  /* 0x0000001600167305 */ /* 0x000e22000021f100 */
[----:B------:R-:W-:Y:S05]  /*0e90*/  BRA `(.L_x_21123) ;  /* 0x00000000000c7947 */ /* 0x000fea0003800000 */
.L_x_21147:
[----:B------:R0:W5:Y:S01]  /*0ea0*/  LDG.E R22, desc[UR36][R4.64] ;  /* 0x0000002404167981 */ /* 0x000162000c1e1900 */
[----:B------:R-:W-:Y:S05]  /*0eb0*/  BRA `(.L_x_21123) ;  /* 0x0000000000047947 */ /* 0x000fea0003800000 */
.L_x_21146:
[----:B------:R0:W5:Y:S02]  /*0ec0*/  LDG.E R22, desc[UR36][R4.64] ;  /* 0x0000002404167981 */ /* 0x000164000c1e1900 */
.L_x_21123:
[----:B------:R-:W-:-:S07]  /*0ed0*/  VIADD R26, R2, 0x80 ;  /* 0x00000080021a7836 */ /* 0x000fce0000000000 */
.L_x_21117:
[----:B------:R-:W-:Y:S05]  /*0ee0*/  BSYNC.RECONVERGENT B6 ;  /* 0x0000000000067941 */ /* 0x000fea0003800200 */
.L_x_21116:
[----:B------:R-:W-:Y:S01]  /*0ef0*/  ISETP.GE.AND P0, PT, R26, R19, PT ;  /* 0x000000131a00720c */ /* 0x000fe20003f06270 */
[----:B------:R-:W-:Y:S01]  /*0f00*/  BSSY.RECONVERGENT B6, `(.L_x_21152) ;  /* 0x00000e5000067945 */ /* 0x000fe20003800200 */
[----:B------:R-:W-:-:S11]  /*0f10*/  IMAD.MOV.U32 R24, RZ, RZ, RZ ;  /* 0x000000ffff187224 */ /* 0x000fd600078e00ff */
        /* <DEDUP_REMOVED lines=20> */
.L_x_21157:
[----:B------:R0:W5:Y:S01]  /*1060*/  LDG.E.U8 R24, desc[UR36][R4.64] ;  /* 0x0000002404187981 */ /* 0x000162000c1e1100 */
[----:B------:R-:W-:Y:S05]  /*1070*/  BRA `(.L_x_21159) ;  /* 0x0000000c00307947 */ /* 0x000fea0003800000 */
.L_x_21156:
        /* <DEDUP_REMOVED lines=8> */
.L_x_21161:
[----:B------:R0:W5:Y:S01]  /*1100*/  LDG.E R24, desc[UR36][R4.64] ;  /* 0x0000002404187981 */ /* 0x000162000c1e1900 */
[----:B------:R-:W-:Y:S05]  /*1110*/  BRA `(.L_x_21159) ;  /* 0x0000000c00087947 */ /* 0x000fea0003800000 */
.L_x_21160:
[----:B------:R0:W5:Y:S01]  /*1120*/  LDG.E.S16 R24, desc[UR36][R4.64] ;  /* 0x0000002404187981 */ /* 0x000162000c1e1700 */
[----:B------:R-:W-:Y:S05]  /*1130*/  BRA `(.L_x_21159) ;  /* 0x0000000c00007947 */ /* 0x000fea0003800000 */
.L_x_21155:
        /* <DEDUP_REMOVED lines=9> */
.L_x_21163:
[----:B------:R-:W2:Y:S02]  /*11d0*/  LDG.E.U16 R4, desc[UR36][R4.64] ;  /* 0x0000002404047981 */ /* 0x000ea4000c1e1500 */
[----:B--2---:R-:W-:-:S06]  /*11e0*/  HADD2.F32 R24, -RZ, R4.H0_H0 ;  /* 0x20000004ff187230 */ /* 0x004fcc0000004100 */
[----:B------:R-:W0:Y:S01]  /*11f0*/  F2I.FTZ.TRUNC.NTZ R24, R24 ;  /* 0x0000001800187305 */ /* 0x000e22000021f100 */
[----:B------:R-:W-:Y:S05]  /*1200*/  BRA `(.L_x_21159) ;  /* 0x0000000800cc7947 */ /* 0x000fea0003800000 */
.L_x_21162:
        /* <DEDUP_REMOVED lines=9> */
.L_x_21165:
[----:B------:R-:W2:Y:S02]  /*12a0*/  LDG.E.U16 R4, desc[UR36][R4.64] ;  /* 0x0000002404047981 */ /* 0x000ea4000c1e1500 */
[----:B--2---:R-:W-:-:S06]  /*12b0*/  HADD2.F32 R24, -RZ, R4.H0_H0 ;  /* 0x20000004ff187230 */ /* 0x004fcc0000004100 */
[----:B------:R-:W0:Y:S01]  /*12c0*/  F2I.FTZ.TRUNC.NTZ R24, R24 ;  /* 0x0000001800187305 */ /* 0x000e22000021f100 */
[----:B------:R-:W-:Y:S05]  /*12d0*/  BRA `(.L_x_21159) ;  /* 0x0000000800987947 */ /* 0x000fea0003800000 */
.L_x_21164:
[----:B------:R-:W2:Y:S02]  /*12e0*/  LDG.E.64 R24, desc[UR36][R4.64] ;  /* 0x0000002404187981 */ /* 0x000ea4000c1e1b00 */
[----:B--2---:R0:W1:Y:S01]  /*12f0*/  F2I.F64.TRUNC R24, R24 ;  /* 0x0000001800187311 */ /* 0x004062000030d100 */
[----:B------:R-:W-:Y:S05]  /*1300*/  BRA `(.L_x_21159) ;  /* 0x00000008008c7947 */ /* 0x000fea0003800000 */
.L_x_21154:
        /* <DEDUP_REMOVED lines=12> */
.L_x_21168:
[----:B------:R-:W2:Y:S02]  /*13d0*/  LDG.E.64 R4, desc[UR36][R4.64] ;  /* 0x0000002404047981 */ /* 0x000ea4000c1e1b00 */
[----:B--2---:R0:W1:Y:S01]  /*13e0*/  F2I.F64.TRUNC R24, R4 ;  /* 0x0000000400187311 */ /* 0x004062000030d100 */
[----:B------:R-:W-:Y:S05]  /*13f0*/  BRA `(.L_x_21159) ;  /* 0x0000000800507947 */ /* 0x000fea0003800000 */
.L_x_21167:
        /* <DEDUP_REMOVED lines=26> */
.L_x_21170:
        /* <DEDUP_REMOVED lines=12> */
[----:B------:R2:W3:Y:S01]  /*1660*/  F2I.FTZ.TRUNC.NTZ R24, R0 ;  /* 0x0000000000187305 */ /* 0x0004e2000021f100 */
[----:B------:R-:W-:Y:S05]  /*1670*/  BRA `(.L_x_21159) ;  /* 0x0000000400b07947 */ /* 0x000fea0003800000 */
.L_x_21169:
[----:B------:R-:W2:Y:S02]  /*1680*/  LDG.E.U16 R24, desc[UR36][R4.64] ;  /* 0x0000002404187981 */ /* 0x000ea4000c1e1500 */
[----:B--2---:R-:W-:-:S06]  /*1690*/  IMAD.U32 R24, R24, 0x10000, RZ ;  /* 0x0001000018187824 */ /* 0x004fcc00078e00ff */
[----:B------:R-:W4:Y:S01]  /*16a0*/  F2I.FTZ.TRUNC.NTZ R24, R24 ;  /* 0x0000001800187305 */ /* 0x000f22000021f100 */
[----:B------:R-:W-:Y:S05]  /*16b0*/  BRA `(.L_x_21159) ;  /* 0x0000000400a07947 */ /* 0x000fea0003800000 */
.L_x_21166:
        /* <DEDUP_REMOVED lines=10> */
.L_x_21173:
        /* <DEDUP_REMOVED lines=21> */
.L_x_21177:
[----:B------:R-:W-:Y:S05]  /*18b0*/  BSYNC.RECONVERGENT B1 ;  /* 0x0000000000017941 */ /* 0x000fea0003800200 */
.L_x_21176:
[----:B------:R-:W-:Y:S01]  /*18c0*/  IMAD.SHL.U32 R0, R0, 0x100000, RZ ;  /* 0x0010000000007824 */ /* 0x000fe200078e00ff */
[----:B------:R-:W-:-:S04]  /*18d0*/  LEA R3, R3, 0x3b800000, 0x17 ;  /* 0x3b80000003037811 */ /* 0x000fc800078eb8ff */
[----:B------:R-:W-:-:S07]  /*18e0*/  LOP3.LUT R24, R3, R0, R7, 0xfe, !PT ;  /* 0x0000000003187212 */ /* 0x000fce00078efe07 */
.L_x_21175:
[----:B------:R-:W-:Y:S05]  /*18f0*/  BSYNC.RECONVERGENT B0 ;  /* 0x0000000000007941 */ /* 0x000fea0003800200 */
.L_x_21174:
[----:B------:R-:W0:Y:S01]  /*1900*/  F2I.FTZ.TRUNC.NTZ R24, R24 ;  /* 0x0000001800187305 */ /* 0x000e22000021f100 */
[----:B------:R-:W-:Y:S05]  /*1910*/  BRA `(.L_x_21159) ;  /* 0x0000000400087947 */ /* 0x000fea0003800000 */
.L_x_21172:
        /* <DEDUP_REMOVED lines=21> */
.L_x_21181:
[----:B------:R-:W-:Y:S05]  /*1a70*/  BSYNC.RECONVERGENT B1 ;  /* 0x0000000000017941 */ /* 0x000fea0003800200 */
.L_x_21180:
[----:B------:R-:W-:Y:S01]  /*1a80*/  IMAD.SHL.U32 R0, R0, 0x200000, RZ ;  /* 0x0020000000007824 */ /* 0x000fe200078e00ff */
[----:B------:R-:W-:-:S04]  /*1a90*/  LEA R3, R3, 0x37800000, 0x17 ;  /* 0x3780000003037811 */ /* 0x000fc800078eb8ff */
[----:B------:R-:W-:-:S07]  /*1aa0*/  LOP3.LUT R24, R3, R0, R7, 0xfe, !PT ;  /* 0x0000000003187212 */ /* 0x000fce00078efe07 */
.L_x_21179:
[----:B------:R-:W-:Y:S05]  /*1ab0*/  BSYNC.RECONVERGENT B0 ;  /* 0x0000000000007941 */ /* 0x000fea0003800200 */
.L_x_21178:
[----:B------:R-:W0:Y:S01]  /*1ac0*/  F2I.FTZ.TRUNC.NTZ R24, R24 ;  /* 0x0000001800187305 */ /* 0x000e22000021f100 */
[----:B------:R-:W-:Y:S05]  /*1ad0*/  BRA `(.L_x_21159) ;  /* 0x0000000000987947 */ /* 0x000fea0003800000 */
.L_x_21171:
        /* <DEDUP_REMOVED lines=14> */
.L_x_21185:
[----:B------:R-:W-:Y:S05]  /*1bc0*/  BSYNC.RECONVERGENT B0 ;  /* 0x0000000000007941 */ /* 0x000fea0003800200 */
.L_x_21184:
[----:B------:R-:W0:Y:S01]  /*1bd0*/  F2I.FTZ.TRUNC.NTZ R24, R24 ;  /* 0x0000001800187305 */ /* 0x000e22000021f100 */
[----:B------:R-:W-:Y:S05]  /*1be0*/  BRA `(.L_x_21159) ;  /* 0x0000000000547947 */ /* 0x000fea0003800000 */
.L_x_21158:
        /* <DEDUP_REMOVED lines=16> */
.L_x_21186:
[----:B------:R-:W-:Y:S01]  /*1cf0*/  IMAD.MOV.U32 R24, RZ, RZ, RZ ;  /* 0x000000ffff187224 */ /* 0x000fe200078e00ff */
[----:B------:R-:W-:Y:S06]  /*1d00*/  BRA `(.L_x_21159) ;  /* 0x00000000000c7947 */ /* 0x000fec0003800000 */
.L_x_21183:
[----:B------:R0:W5:Y:S01]  /*1d10*/  LDG.E R24, desc[UR36][R4.64] ;  /* 0x0000002404187981 */ /* 0x000162000c1e1900 */
[----:B------:R-:W-:Y:S05]  /*1d20*/  BRA `(.L_x_21159) ;  /* 0x0000000000047947 */ /* 0x000fea0003800000 */
.L_x_21182:
[----:B------:R0:W5:Y:S02]  /*1d30*/  LDG.E R24, desc[UR36][R4.64] ;  /* 0x0000002404187981 */ /* 0x000164000c1e1900 */
.L_x_21159:
[----:B------:R-:W-:-:S07]  /*1d40*/  VIADD R26, R26, 0x80 ;  /* 0x000000801a1a7836 */ /* 0x000fce0000000000 */
.L_x_21153:
[----:B------:R-:W-:Y:S05]  /*1d50*/  BSYNC.RECONVERGENT B6 ;  /* 0x0000000000067941 */ /* 0x000fea0003800200 */
.L_x_21152:
        /* <DEDUP_REMOVED lines=23> */
.L_x_21192:
[----:B------:R0:W5:Y:S01]  /*1ed0*/  LDG.E.U8 R18, desc[UR36][R4.64] ;  /* 0x0000002404127981 */ /* 0x000162000c1e1100 */
[----:B------:R-:W-:Y:S05]  /*1ee0*/  BRA `(.L_x_21194) ;  /* 0x0000000c00307947 */ /* 0x000fea0003800000 */
.L_x_21191:
        /* <DEDUP_REMOVED lines=8> */
.L_x_21196:
[----:B------:R0:W5:Y:S01]  /*1f70*/  LDG.E R18, desc[UR36][R4.64] ;  /* 0x0000002404127981 */ /* 0x000162000c1e1900 */
[----:B------:R-:W-:Y:S05]  /*1f80*/  BRA `(.L_x_21194) ;  /* 0x0000000c00087947 */ /* 0x000fea0003800000 */
.L_x_21195:
[----:B------:R0:W5:Y:S01]  /*1f90*/  LDG.E.S16 R18, desc[UR36][R4.64] ;  /* 0x0000002404127981 */ /* 0x000162000c1e1700 */
[----:B------:R-:W-:Y:S05]  /*1fa0*/  BRA `(.L_x_21194) ;  /* 0x0000000c00007947 */ /* 0x000fea0003800000 */
.L_x_21190:
        /* <DEDUP_REMOVED lines=9> */
.L_x_21198:
[----:B------:R-:W2:Y:S02]  /*2040*/  LDG.E.U16 R4, desc[UR36][R4.64] ;  /* 0x0000002404047981 */ /* 0x000ea4000c1e1500 */
[----:B--2---:R-:W-:-:S06]  /*2050*/  HADD2.F32 R18, -RZ, R4.H0_H0 ;  /* 0x20000004ff127230 */ /* 0x004fcc0000004100 */
[----:B------:R-:W0:Y:S01]  /*2060*/  F2I.FTZ.TRUNC.NTZ R18, R18 ;  /* 0x0000001200127305 */ /* 0x000e22000021f100 */
[----:B------:R-:W-:Y:S05]  /*2070*/  BRA `(.L_x_21194) ;  /* 0x0000000800cc7947 */ /* 0x000fea0003800000 */
.L_x_21197:
        /* <DEDUP_REMOVED lines=9> */
.L_x_21200:
[----:B------:R-:W2:Y:S02]  /*2110*/  LDG.E.U16 R4, desc[UR36][R4.64] ;  /* 0x0000002404047981 */ /* 0x000ea4000c1e1500 */
[----:B--2---:R-:W-:-:S06]  /*2120*/  HADD2.F32 R18, -RZ, R4.H0_H0 ;  /* 0x20000004ff127230 */ /* 0x004fcc0000004100 */
[----:B------:R-:W0:Y:S01]  /*2130*/  F2I.FTZ.TRUNC.NTZ R18, R18 ;  /* 0x0000001200127305 */ /* 0x000e22000021f100 */
[----:B------:R-:W-:Y:S05]  /*2140*/  BRA `(.L_x_21194) ;  /* 0x0000000800987947 */ /* 0x000fea0003800000 */
.L_x_21199:
[----:B------:R-:W2:Y:S02]  /*2150*/  LDG.E.64 R4, desc[UR36][R4.64] ;  /* 0x0000002404047981 */ /* 0x000ea4000c1e1b00 */
[----:B--2---:R0:W1:Y:S01]  /*2160*/  F2I.F64.TRUNC R18, R4 ;  /* 0x0000000400127311 */ /* 0x004062000030d100 */
[----:B------:R-:W-:Y:S05]  /*2170*/  BRA `(.L_x_21194) ;  /* 0x00000008008c7947 */ /* 0x000fea0003800000 */
.L_x_21189:
        /* <DEDUP_REMOVED lines=12> */
.L_x_21203:
[----:B------:R-:W2:Y:S02]  /*2240*/  LDG.E.64 R4, desc[UR36][R4.64] ;  /* 0x0000002404047981 */ /* 0x000ea4000c1e1b00 */
[----:B--2---:R0:W1:Y:S01]  /*2250*/  F2I.F64.TRUNC R18, R4 ;  /* 0x0000000400127311 */ /* 0x004062000030d100 */
[----:B------:R-:W-:Y:S05]  /*2260*/  BRA `(.L_x_21194) ;  /* 0x0000000800507947 */ /* 0x000fea0003800000 */
.L_x_21202:
        /* <DEDUP_REMOVED lines=26> */
.L_x_21205:
        /* <DEDUP_REMOVED lines=12> */
[----:B------:R0:W1:Y:S01]  /*24d0*/  F2I.FTZ.TRUNC.NTZ R18, R0 ;  /* 0x0000000000127305 */ /* 0x000062000021f100 */
[----:B------:R-:W-:Y:S05]  /*24e0*/  BRA `(.L_x_21194) ;  /* 0x0000000400b07947 */ /* 0x000fea0003800000 */
.L_x_21204:
[----:B------:R-:W2:Y:S02]  /*24f0*/  LDG.E.U16 R18, desc[UR36][R4.64] ;  /* 0x0000002404127981 */ /* 0x000ea4000c1e1500 */
[----:B--2---:R-:W-:-:S06]  /*2500*/  IMAD.U32 R18, R18, 0x10000, RZ ;  /* 0x0001000012127824 */ /* 0x004fcc00078e00ff */
[----:B------:R-:W0:Y:S01]  /*2510*/  F2I.FTZ.TRUNC.NTZ R18, R18 ;  /* 0x0000001200127305 */ /* 0x000e22000021f100 */
[----:B------:R-:W-:Y:S05]  /*2520*/  BRA `(.L_x_21194) ;  /* 0x0000000400a07947 */ /* 0x000fea0003800000 */
.L_x_21201:
        /* <DEDUP_REMOVED lines=10> */
.L_x_21208:
        /* <DEDUP_REMOVED lines=21> */
.L_x_21212:
[----:B------:R-:W-:Y:S05]  /*2720*/  BSYNC.RECONVERGENT B1 ;  /* 0x0000000000017941 */ /* 0x000fea0003800200 */
.L_x_21211:
[----:B------:R-:W-:Y:S01]  /*2730*/  IMAD.SHL.U32 R0, R0, 0x100000, RZ ;  /* 0x0010000000007824 */ /* 0x000fe200078e00ff */
[----:B------:R-:W-:-:S04]  /*2740*/  LEA R3, R3, 0x3b800000, 0x17 ;  /* 0x3b80000003037811 */ /* 0x000fc800078eb8ff */
[----:B------:R-:W-:-:S07]  /*2750*/  LOP3.LUT R18, R3, R0, R7, 0xfe, !PT ;  /* 0x0000000003127212 */ /* 0x000fce00078efe07 */
.L_x_21210:
[----:B------:R-:W-:Y:S05]  /*2760*/  BSYNC.RECONVERGENT B0 ;  /* 0x0000000000007941 */ /* 0x000fea0003800200 */
.L_x_21209:
[----:B------:R-:W1:Y:S01]  /*2770*/  F2I.FTZ.TRUNC.NTZ R18, R18 ;  /* 0x0000001200127305 */ /* 0x000e62000021f100 */
[----:B------:R-:W-:Y:S05]  /*2780*/  BRA `(.L_x_21194) ;  /* 0x0000000400087947 */ /* 0x000fea0003800000 */
.L_x_21207:
        /* <DEDUP_REMOVED lines=21> */
.L_x_21216:
[----:B------:R-:W-:Y:S05]  /*28e0*/  BSYNC.RECONVERGENT B1 ;  /* 0x0000000000017941 */ /* 0x000fea0003800200 */
.L_x_21215:
[----:B------:R-:W-:Y:S01]  /*28f0*/  IMAD.SHL.U32 R0, R0, 0x200000, RZ ;  /* 0x0020000000007824 */ /* 0x000fe200078e00ff */
[----:B------:R-:W-:-:S04]  /*2900*/  LEA R3, R3, 0x37800000, 0x17 ;  /* 0x3780000003037811 */ /* 0x000fc800078eb8ff */
[----:B------:R-:W-:-:S07]  /*2910*/  LOP3.LUT R18, R3, R0, R7, 0xfe, !PT ;  /* 0x0000000003127212 */ /* 0x000fce00078efe07 */
.L_x_21214:
[----:B------:R-:W-:Y:S05]  /*2920*/  BSYNC.RECONVERGENT B0 ;  /* 0x0000000000007941 */ /* 0x000fea0003800200 */
.L_x_21213:
[----:B------:R-:W2:Y:S01]  /*2930*/  F2I.FTZ.TRUNC.NTZ R18, R18 ;  /* 0x0000001200127305 */ /* 0x000ea2000021f100 */
[----:B------:R-:W-:Y:S05]  /*2940*/  BRA `(.L_x_21194) ;  /* 0x0000000000987947 */ /* 0x000fea0003800000 */
.L_x_21206:
        /* <DEDUP_REMOVED lines=14> */
.L_x_21220:
[----:B------:R-:W-:Y:S05]  /*2a30*/  BSYNC.RECONVERGENT B0 ;  /* 0x0000000000007941 */ /* 0x000fea0003800200 */
.L_x_21219:
[----:B------:R-:W4:Y:S01]  /*2a40*/  F2I.FTZ.TRUNC.NTZ R18, R18 ;  /* 0x0000001200127305 */ /* 0x000f22000021f100 */
[----:B------:R-:W-:Y:S05]  /*2a50*/  BRA `(.L_x_21194) ;  /* 0x0000000000547947 */ /* 0x000fea0003800000 */
.L_x_21193:
        /* <DEDUP_REMOVED lines=16> */
.L_x_21221:
[----:B------:R-:W-:Y:S01]  /*2b60*/  IMAD.MOV.U32 R18, RZ, RZ, RZ ;  /* 0x000000ffff127224 */ /* 0x000fe200078e00ff */
[----:B------:R-:W-:Y:S06]  /*2b70*/  BRA `(.L_x_21194) ;  /* 0x00000000000c7947 */ /* 0x000fec0003800000 */
.L_x_21218:
[----:B------:R0:W5:Y:S01]  /*2b80*/  LDG.E R18, desc[UR36][R4.64] ;  /* 0x0000002404127981 */ /* 0x000162000c1e1900 */
[----:B------:R-:W-:Y:S05]  /*2b90*/  BRA `(.L_x_21194) ;  /* 0x0000000000047947 */ /* 0x000fea0003800000 */
.L_x_21217:
[----:B------:R3:W5:Y:S02]  /*2ba0*/  LDG.E R18, desc[UR36][R4.64] ;  /* 0x0000002404127981 */ /* 0x000764000c1e1900 */
.L_x_21194:
[----:B------:R-:W-:-:S07]  /*2bb0*/  VIADD R26, R26, 0x80 ;  /* 0x000000801a1a7836 */ /* 0x000fce0000000000 */
.L_x_21188:
[----:B------:R-:W-:Y:S05]  /*2bc0*/  BSYNC.RECONVERGENT B6 ;  /* 0x0000000000067941 */ /* 0x000fea0003800200 */
.L_x_21187:
        /* <DEDUP_REMOVED lines=23> */
.L_x_21227:
[----:B------:R0:W5:Y:S01]  /*2d40*/  LDG.E.U8 R16, desc[UR36][R4.64] ;  /* 0x0000002404107981 */ /* 0x000162000c1e1100 */
[----:B------:R-:W-:Y:S05]  /*2d50*/  BRA `(.L_x_21223) ;  /* 0x0000000c002c7947 */ /* 0x000fea0003800000 */
.L_x_21226:
        /* <DEDUP_REMOVED lines=8> */
.L_x_21230:
[----:B------:R0:W5:Y:S01]  /*2de0*/  LDG.E R16, desc[UR36][R4.64] ;  /* 0x0000002404107981 */ /* 0x000162000c1e1900 */
[----:B------:R-:W-:Y:S05]  /*2df0*/  BRA `(.L_x_21223) ;  /* 0x0000000c00047947 */ /* 0x000fea0003800000 */
.L_x_21229:
[----:B------:R0:W5:Y:S01]  /*2e00*/  LDG.E.S16 R16, desc[UR36][R4.64] ;  /* 0x0000002404107981 */ /* 0x000162000c1e1700 */
[----:B------:R-:W-:Y:S05]  /*2e10*/  BRA `(.L_x_21223) ;  /* 0x0000000800fc7947 */ /* 0x000fea0003800000 */
.L_x_21225:
        /* <DEDUP_REMOVED lines=9> */
.L_x_21232:
[----:B------:R-:W2:Y:S02]  /*2eb0*/  LDG.E.U16 R4, desc[UR36][R4.64] ;  /* 0x0000002404047981 */ /* 0x000ea4000c1e1500 */
[----:B--2---:R-:W-:-:S06]  /*2ec0*/  HADD2.F32 R16, -RZ, R4.H0_H0 ;  /* 0x20000004ff107230 */ /* 0x004fcc0000004100 */
[----:B------:R-:W0:Y:S01]  /*2ed0*/  F2I.FTZ.TRUNC.NTZ R16, R16 ;  /* 0x0000001000107305 */ /* 0x000e22000021f100 */
[----:B------:R-:W-:Y:S05]  /*2ee0*/  BRA `(.L_x_21223) ;  /* 0x0000000800c87947 */ /* 0x000fea0003800000 */
.L_x_21231:
        /* <DEDUP_REMOVED lines=9> */
.L_x_21234:
[----:B------:R-:W2:Y:S02]  /*2f80*/  LDG.E.U16 R4, desc[UR36][R4.64] ;  /* 0x0000002404047981 */ /* 0x000ea4000c1e1500 */
[----:B--2---:R-:W-:-:S06]  /*2f90*/  HADD2.F32 R16, -RZ, R4.H0_H0 ;  /* 0x20000004ff107230 */ /* 0x004fcc0000004100 */
[----:B------:R-:W0:Y:S01]  /*2fa0*/  F2I.FTZ.TRUNC.NTZ R16, R16 ;  /* 0x0000001000107305 */ /* 0x000e22000021f100 */
[----:B------:R-:W-:Y:S05]  /*2fb0*/  BRA `(.L_x_21223) ;  /* 0x0000000800947947 */ /* 0x000fea0003800000 */
.L_x_21233:
[----:B------:R-:W2:Y:S02]  /*2fc0*/  LDG.E.64 R16, desc[UR36][R4.64] ;  /* 0x0000002404107981 */ /* 0x000ea4000c1e1b00 */
[----:B--2---:R0:W1:Y:S01]  /*2fd0*/  F2I.F64.TRUNC R16, R16 ;  /* 0x0000001000107311 */ /* 0x004062000030d100 */
[----:B------:R-:W-:Y:S05]  /*2fe0*/  BRA `(.L_x_21223) ;  /* 0x0000000800887947 */ /* 0x000fea0003800000 */
.L_x_21224:
        /* <DEDUP_REMOVED lines=12> */
.L_x_21237:
[----:B------:R-:W2:Y:S02]  /*30b0*/  LDG.E.64 R4, desc[UR36][R4.64] ;  /* 0x0000002404047981 */ /* 0x000ea4000c1e1b00 */
[----:B--2---:R0:W1:Y:S01]  /*30c0*/  F2I.F64.TRUNC R16, R4 ;  /* 0x0000000400107311 */ /* 0x004062000030d100 */
[----:B------:R-:W-:Y:S05]  /*30d0*/  BRA `(.L_x_21223) ;  /* 0x00000008004c7947 */ /* 0x000fea0003800000 */
.L_x_21236:
        /* <DEDUP_REMOVED lines=26> */
.L_x_21239:
        /* <DEDUP_REMOVED lines=14> */
.L_x_21238:
[----:B------:R-:W2:Y:S02]  /*3360*/  LDG.E.U16 R16, desc[UR36][R4.64] ;  /* 0x0000002404107981 */ /* 0x000ea4000c1e1500 */
[----:B--2---:R-:W-:-:S06]  /*3370*/  IMAD.U32 R16, R16, 0x10000, RZ ;  /* 0x0001000010107824 */ /* 0x004fcc00078e00ff */
[----:B------:R-:W0:Y:S01]  /*3380*/  F2I.FTZ.TRUNC.NTZ R16, R16 ;  /* 0x0000001000107305 */ /* 0x000e22000021f100 */
[----:B------:R-:W-:Y:S05]  /*3390*/  BRA `(.L_x_21223) ;  /* 0x00000004009c7947 */ /* 0x000fea0003800000 */
.L_x_21235:
        /* <DEDUP_REMOVED lines=10> */
.L_x_21242:
        /* <DEDUP_REMOVED lines=21> */
.L_x_21246:
[----:B------:R-:W-:Y:S05]  /*3590*/  BSYNC.RECONVERGENT B1 ;  /* 0x0000000000017941 */ /* 0x000fea0003800200 */
.L_x_21245:
[----:B------:R-:W-:Y:S01]  /*35a0*/  IMAD.SHL.U32 R0, R0, 0x100000, RZ ;  /* 0x0010000000007824 */ /* 0x000fe200078e00ff */
[----:B------:R-:W-:-:S04]  /*35b0*/  LEA R3, R3, 0x3b800000, 0x17 ;  /* 0x3b80000003037811 */ /* 0x000fc800078eb8ff */
[----:B------:R-:W-:-:S07]  /*35c0*/  LOP3.LUT R16, R3, R0, R7, 0xfe, !PT ;  /* 0x0000000003107212 */ /* 0x000fce00078efe07 */
.L_x_21244:
[----:B------:R-:W-:Y:S05]  /*35d0*/  BSYNC.RECONVERGENT B0 ;  /* 0x0000000000007941 */ /* 0x000fea0003800200 */
.L_x_21243:
[----:B------:R-:W0:Y:S01]  /*35e0*/  F2I.FTZ.TRUNC.NTZ R16, R16 ;  /* 0x0000001000107305 */ /* 0x000e22000021f100 */
[----:B------:R-:W-:Y:S05]  /*35f0*/  BRA `(.L_x_21223) ;  /* 0x0000000400047947 */ /* 0x000fea0003800000 */
.L_x_21241:
        /* <DEDUP_REMOVED lines=21> */
.L_x_21250:
[----:B------:R-:W-:Y:S05]  /*3750*/  BSYNC.RECONVERGENT B1 ;  /* 0x0000000000017941 */ /* 0x000fea0003800200 */
.L_x_21249:
[----:B------:R-:W-:Y:S01]  /*3760*/  IMAD.SHL.U32 R0, R0, 0x200000, RZ ;  /* 0x0020000000007824 */ /* 0x000fe200078e00ff */
[----:B------:R-:W-:-:S04]  /*3770*/  LEA R3, R3, 0x37800000, 0x17 ;  /* 0x3780000003037811 */ /* 0x000fc800078eb8ff */
[----:B------:R-:W-:-:S07]  /*3780*/  LOP3.LUT R16, R3, R0, R7, 0xfe, !PT ;  /* 0x0000000003107212 */ /* 0x000fce00078efe07 */
.L_x_21248:
[----:B------:R-:W-:Y:S05]  /*3790*/  BSYNC.RECONVERGENT B0 ;  /* 0x0000000000007941 */ /* 0x000fea0003800200 */
.L_x_21247:
[----:B------:R-:W0:Y:S01]  /*37a0*/  F2I.FTZ.TRUNC.NTZ R16, R16 ;  /* 0x0000001000107305 */ /* 0x000e22000021f100 */
[----:B------:R-:W-:Y:S05]  /*37b0*/  BRA `(.L_x_21223) ;  /* 0x0000000000947947 */ /* 0x000fea0003800000 */
.L_x_21240:
        /* <DEDUP_REMOVED lines=14> */
.L_x_21254:
[----:B------:R-:W-:Y:S05]  /*38a0*/  BSYNC.RECONVERGENT B0 ;  /* 0x0000000000007941 */ /* 0x000fea0003800200 */
.L_x_21253:
[----:B------:R-:W0:Y:S01]  /*38b0*/  F2I.FTZ.TRUNC.NTZ R16, R16 ;  /* 0x0000001000107305 */ /* 0x000e22000021f100 */
[----:B------:R-:W-:Y:S05]  /*38c0*/  BRA `(.L_x_21223) ;  /* 0x0000000000507947 */ /* 0x000fea0003800000 */
.L_x_21228:
        /* <DEDUP_REMOVED lines=16> */
.L_x_21255:
[----:B------:R-:W-:Y:S05]  /*39d0*/  BRA `(.L_x_21223) ;  /* 0x00000000000c7947 */ /* 0x000fea0003800000 */
.L_x_21252:
[----:B------:R0:W5:Y:S01]  /*39e0*/  LDG.E R16, desc[UR36][R4.64] ;  /* 0x0000002404107981 */ /* 0x000162000c1e1900 */
[----:B------:R-:W-:Y:S05]  /*39f0*/  BRA `(.L_x_21223) ;  /* 0x0000000000047947 */ /* 0x000fea0003800000 */
.L_x_21251:
[----:B------:R0:W5:Y:S02]  /*3a00*/  LDG.E R16, desc[UR36][R4.64] ;  /* 0x0000002404107981 */ /* 0x000164000c1e1900 */
.L_x_21223:
[----:B------:R-:W-:Y:S05]  /*3a10*/  BSYNC.RECONVERGENT B6 ;  /* 0x0000000000067941 */ /* 0x000fea0003800200 */
.L_x_21222:
[----:B------:R-:W1:Y:S01]  /*3a20*/  LDCU UR4, c[0x0][0x388] ;  /* 0x00007100ff0477ac */ /* 0x000e620008000800 */
[----:B0-----:R-:W0:Y:S01]  /*3a30*/  LDC.U8 R17, c[0x0][0x3ac] ;  /* 0x0000eb00ff117b82 */ /* 0x001e220000000000 */
[----:B------:R-:W-:Y:S01]  /*3a40*/  ISETP.GE.AND P0, PT, R2, R19, PT ;  /* 0x000000130200720c */ /* 0x000fe20003f06270 */
[----:B------:R-:W-:Y:S04]  /*3a50*/  BSSY.RECONVERGENT B7, `(.L_x_21256) ;  /* 0x00002c2000077945 */ /* 0x000fe80003800200 */
[----:B------:R-:W-:Y:S01]  /*3a60*/  BSSY.RELIABLE B6, `(.L_x_21257) ;  /* 0x00001d9000067945 */ /* 0x000fe20003800100 */
[----:B-12345:R-:W-:Y:S02]  /*3a70*/  VIMNMX R4, PT, PT, R22, UR4, PT ;  /* 0x0000000416047c48 */ /* 0x03efe4000bfe0100 */
[----:B------:R-:W-:-:S02]  /*3a80*/  VIMNMX R22, PT, PT, R24, UR4, PT ;  /* 0x0000000418167c48 */ /* 0x000fc4000bfe0100 */
[----:B------:R-:W-:Y:S02]  /*3a90*/  VIMNMX R18, PT, PT, R18, UR4, PT ;  /* 0x0000000412127c48 */ /* 0x000fe4000bfe0100 */
[----:B------:R-:W-:Y:S01]  /*3aa0*/  VIMNMX R16, PT, PT, R16, UR4, PT ;  /* 0x0000000410107c48 */ /* 0x000fe2000bfe0100 */
        /* <DEDUP_REMOVED lines=22> */
.L_x_21262:
[----:B------:R0:W-:Y:S01]  /*3c10*/  STG.E.U8 desc[UR36][R8.64], R4 ;  /* 0x0000000408007986 */ /* 0x0001e2000c101124 */
[----:B------:R-:W-:Y:S05]  /*3c20*/  BRA `(.L_x_21264) ;  /* 0x0000000c003c7947 */ /* 0x000fea0003800000 */
.L_x_21261:
[----:B------:R-:W-:-:S13]  /*3c30*/  ISETP.NE.AND P0, PT, R0, 0x2, PT ;  /* 0x000000020000780c */ /* 0x000fda0003f05270 */
[----:B------:R-:W-:Y:S05]  /*3c40*/  @!P0 BRA `(.L_x_21265) ;  /* 0x0000000000248947 */ /* 0x000fea0003800000 */
[----:B------:R-:W-:-:S13]  /*3c50*/  ISETP.NE.AND P0, PT, R0, 0x3, PT ;  /* 0x000000030000780c */ /* 0x000fda0003f05270 */
[----:B------:R-:W-:Y:S05]  /*3c60*/  @!P0 BRA `(.L_x_21266) ;  /* 0x0000000000148947 */ /* 0x000fea0003800000 */
[----:B------:R-:W-:-:S13]  /*3c70*/  ISETP.NE.AND P0, PT, R0, 0x4, PT ;  /* 0x000000040000780c */ /* 0x000fda0003f05270 */
[----:B------:R-:W-:Y:S05]  /*3c80*/  @P0 BRA `(.L_x_21263) ;  /* 0x0000000800900947 */ /* 0x000fea0003800000 */
[----:B------:R-:W-:-:S05]  /*3c90*/  SHF.R.S32.HI R5, RZ, 0x1f, R4 ;  /* 0x0000001fff057819 */ /* 0x000fca0000011404 */
[----:B------:R0:W-:Y:S01]  /*3ca0*/  STG.E.64 desc[UR36][R8.64], R4 ;  /* 0x0000000408007986 */ /* 0x0001e2000c101b24 */
[----:B------:R-:W-:Y:S05]  /*3cb0*/  BRA `(.L_x_21264) ;  /* 0x0000000c00187947 */ /* 0x000fea0003800000 */
.L_x_21266:
[----:B------:R0:W-:Y:S01]  /*3cc0*/  STG.E desc[UR36][R8.64], R4 ;  /* 0x0000000408007986 */ /* 0x0001e2000c101924 */
[----:B------:R-:W-:Y:S05]  /*3cd0*/  BRA `(.L_x_21264) ;  /* 0x0000000c00107947 */ /* 0x000fea0003800000 */
.L_x_21265:
[----:B------:R0:W-:Y:S01]  /*3ce0*/  STG.E.U16 desc[UR36][R8.64], R4 ;  /* 0x0000000408007986 */ /* 0x0001e2000c101524 */
[----:B------:R-:W-:Y:S05]  /*3cf0*/  BRA `(.L_x_21264) ;  /* 0x0000000c00087947 */ /* 0x000fea0003800000 */
.L_x_21260:
[----:B------:R-:W-:-:S13]  /*3d00*/  ISETP.GT.AND P0, PT, R0, 0x6, PT ;  /* 0x000000060000780c */ /* 0x000fda0003f04270 */
[----:B------:R-:W-:Y:S05]  /*3d10*/  @P0 BRA `(.L_x_21267) ;  /* 0x00000000002c0947 */ /* 0x000fea0003800000 */
[----:B------:R-:W-:-:S13]  /*3d20*/  ISETP.NE.AND P0, PT, R0, 0x5, PT ;  /* 0x000000050000780c */ /* 0x000fda0003f05270 */
[----:B------:R-:W-:Y:S05]  /*3d30*/  @!P0 BRA `(.L_x_21268) ;  /* 0x0000000000148947 */ /* 0x000fea0003800000 */
[----:B------:R-:W-:-:S13]  /*3d40*/  ISETP.NE.AND P0, PT, R0, 0x6, PT ;  /* 0x000000060000780c */ /* 0x000fda0003f05270 */
[----:B------:R-:W-:Y:S05]  /*3d50*/  @P0 BRA `(.L_x_21263) ;  /* 0x00000008005c0947 */ /* 0x000fea0003800000 */
[----:B------:R-:W-:-:S05]  /*3d60*/  I2FP.F32.S32 R3, R4 ;  /* 0x0000000400037245 */ /* 0x000fca0000201400 */
[----:B------:R0:W-:Y:S01]  /*3d70*/  STG.E desc[UR36][R8.64], R3 ;  /* 0x0000000308007986 */ /* 0x0001e2000c101924 */
[----:B------:R-:W-:Y:S05]  /*3d80*/  BRA `(.L_x_21264) ;  /* 0x0000000800e47947 */ /* 0x000fea0003800000 */
.L_x_21268:
[----:B------:R-:W-:-:S04]  /*3d90*/  I2FP.F32.S32 R0, R4 ;  /* 0x0000000400007245 */ /* 0x000fc80000201400 */
[----:B------:R-:W-:-:S05]  /*3da0*/  F2FP.F16.F32.PACK_AB R0, RZ, R0 ;  /* 0x00000000ff00723e */ /* 0x000fca00000000ff */
[----:B------:R0:W-:Y:S01]  /*3db0*/  STG.E.U16 desc[UR36][R8.64], R0 ;  /* 0x0000000008007986 */ /* 0x0001e2000c101524 */
[----:B------:R-:W-:Y:S05]  /*3dc0*/  BRA `(.L_x_21264) ;  /* 0x0000000800d47947 */ /* 0x000fea0003800000 */
.L_x_21267:
[----:B------:R-:W-:-:S13]  /*3dd0*/  ISETP.NE.AND P0, PT, R0, 0x7, PT ;  /* 0x000000070000780c */ /* 0x000fda0003f05270 */
[----:B------:R-:W-:Y:S05]  /*3de0*/  @!P0 BRA `(.L_x_21269) ;  /* 0x0000000000348947 */ /* 0x000fea0003800000 */
[----:B------:R-:W-:-:S13]  /*3df0*/  ISETP.NE.AND P0, PT, R0, 0x8, PT ;  /* 0x000000080000780c */ /* 0x000fda0003f05270 */
[----:B------:R-:W-:Y:S05]  /*3e00*/  @!P0 BRA `(.L_x_21270) ;  /* 0x0000000000188947 */ /* 0x000fea0003800000 */
[----:B------:R-:W-:-:S13]  /*3e10*/  ISETP.NE.AND P0, PT, R0, 0x9, PT ;  /* 0x000000090000780c */ /* 0x000fda0003f05270 */
[----:B------:R-:W-:Y:S05]  /*3e20*/  @P0 BRA `(.L_x_21263) ;  /* 0x0000000800280947 */ /* 0x000fea0003800000 */
[----:B------:R-:W-:Y:S01]  /*3e30*/  I2FP.F32.S32 R4, R4 ;  /* 0x0000000400047245 */ /* 0x000fe20000201400 */
[----:B------:R-:W-:-:S05]  /*3e40*/  IMAD.MOV.U32 R5, RZ, RZ, RZ ;  /* 0x000000ffff057224 */ /* 0x000fca00078e00ff */
[----:B------:R0:W-:Y:S01]  /*3e50*/  STG.E.64 desc[UR36][R8.64], R4 ;  /* 0x0000000408007986 */ /* 0x0001e2000c101b24 */
[----:B------:R-:W-:Y:S05]  /*3e60*/  BRA `(.L_x_21264) ;  /* 0x0000000800ac7947 */ /* 0x000fea0003800000 */
.L_x_21270:
[----:B------:R-:W-:-:S04]  /*3e70*/  I2FP.F32.S32 R4, R4 ;  /* 0x0000000400047245 */ /* 0x000fc80000201400 */
[----:B------:R-:W-:-:S04]  /*3e80*/  F2FP.F16.F32.PACK_AB R3, RZ, R4 ;  /* 0x00000004ff03723e */ /* 0x000fc800000000ff */
[----:B------:R-:W-:-:S05]  /*3e90*/  PRMT R3, R3, 0x5410, RZ ;  /* 0x0000541003037816 */ /* 0x000fca00000000ff */
[----:B------:R0:W-:Y:S01]  /*3ea0*/  STG.E desc[UR36][R8.64], R3 ;  /* 0x0000000308007986 */ /* 0x0001e2000c101924 */
[----:B------:R-:W-:Y:S05]  /*3eb0*/  BRA `(.L_x_21264) ;  /* 0x0000000800987947 */ /* 0x000fea0003800000 */
.L_x_21269:
[----:B------:R-:W0:Y:S02]  /*3ec0*/  I2F.F64 R4, R4 ;  /* 0x0000000400047312 */ /* 0x000e240000201c00 */
[----:B0-----:R0:W-:Y:S01]  /*3ed0*/  STG.E.64 desc[UR36][R8.64], R4 ;  /* 0x0000000408007986 */ /* 0x0011e2000c101b24 */
[----:B------:R-:W-:Y:S05]  /*3ee0*/  BRA `(.L_x_21264) ;  /* 0x00000008008c7947 */ /* 0x000fea0003800000 */
.L_x_21259:
        /* <DEDUP_REMOVED lines=8> */
[----:B------:R-:W-:-:S04]  /*3f70*/  ISETP.NE.AND P0, PT, R4, RZ, PT ;  /* 0x000000ff0400720c */ /* 0x000fc80003f05270 */
[----:B------:R-:W-:-:S05]  /*3f80*/  SEL R3, RZ, 0x1, !P0 ;  /* 0x00000001ff037807 */ /* 0x000fca0004000000 */
[----:B------:R4:W-:Y:S01]  /*3f90*/  STG.E.U8 desc[UR36][R8.64], R3 ;  /* 0x0000000308007986 */ /* 0x0009e2000c101124 */
[----:B------:R-:W-:Y:S05]  /*3fa0*/  BRA `(.L_x_21264) ;  /* 0x00000008005c7947 */ /* 0x000fea0003800000 */
.L_x_21273:
[----:B------:R-:W0:Y:S01]  /*3fb0*/  I2F.F64 R4, R4 ;  /* 0x0000000400047312 */ /* 0x000e220000201c00 */
[----:B------:R-:W-:-:S05]  /*3fc0*/  CS2R R6, SRZ ;  /* 0x0000000000067805 */ /* 0x000fca000001ff00 */
[----:B0-----:R3:W-:Y:S01]  /*3fd0*/  STG.E.128 desc[UR36][R8.64], R4 ;  /* 0x0000000408007986 */ /* 0x0017e2000c101d24 */
[----:B------:R-:W-:Y:S05]  /*3fe0*/  BRA `(.L_x_21264) ;  /* 0x00000008004c7947 */ /* 0x000fea0003800000 */
.L_x_21272:
[----:B------:R-:W-:-:S13]  /*3ff0*/  ISETP.NE.AND P0, PT, R0, 0xf, PT ;  /* 0x0000000f0000780c */ /* 0x000fda0003f05270 */
[----:B------:R-:W-:Y:S05]  /*4000*/  @!P0 BRA `(.L_x_21274) ;  /* 0x0000000000a08947 */ /* 0x000fea0003800000 */
[----:B------:R-:W-:-:S13]  /*4010*/  ISETP.NE.AND P0, PT, R0, 0x17, PT ;  /* 0x000000170000780c */ /* 0x000fda0003f05270 */
[----:B------:R-:W-:Y:S05]  /*4020*/  @!P0 BRA `(.L_x_21275) ;  /* 0x00000000004c8947 */ /* 0x000fea0003800000 */
[----:B------:R-:W-:-:S13]  /*4030*/  ISETP.NE.AND P0, PT, R0, 0x18, PT ;  /* 0x000000180000780c */ /* 0x000fda0003f05270 */
[----:B------:R-:W-:Y:S05]  /*4040*/  @P0 BRA `(.L_x_21263) ;  /* 0x0000000400a00947 */ /* 0x000fea0003800000 */
        /* <DEDUP_REMOVED lines=13> */
.L_x_21277:
[----:B------:R-:W-:Y:S05]  /*4120*/  BSYNC.RECONVERGENT B0 ;  /* 0x0000000000007941 */ /* 0x000fea0003800200 */
.L_x_21276:
[----:B------:R-:W-:-:S05]  /*4130*/  LOP3.LUT R5, R0, 0x80, R5, 0xf8, !PT ;  /* 0x0000008000057812 */ /* 0x000fca00078ef805 */
[----:B------:R2:W-:Y:S01]  /*4140*/  STG.E.U8 desc[UR36][R8.64], R5 ;  /* 0x0000000508007986 */ /* 0x0005e2000c101124 */
[----:B------:R-:W-:Y:S05]  /*4150*/  BRA `(.L_x_21264) ;  /* 0x0000000400f07947 */ /* 0x000fea0003800000 */
.L_x_21275:
        /* <DEDUP_REMOVED lines=15> */
.L_x_21279:
[----:B------:R-:W-:Y:S05]  /*4250*/  BSYNC.RECONVERGENT B0 ;  /* 0x0000000000007941 */ /* 0x000fea0003800200 */
.L_x_21278:
[----:B------:R-:W-:-:S05]  /*4260*/  LOP3.LUT R5, R0, 0x80, R5, 0xf8, !PT ;  /* 0x0000008000057812 */ /* 0x000fca00078ef805 */
[----:B------:R1:W-:Y:S01]  /*4270*/  STG.E.U8 desc[UR36][R8.64], R5 ;  /* 0x0000000508007986 */ /* 0x0003e2000c101124 */
[----:B------:R-:W-:Y:S05]  /*4280*/  BRA `(.L_x_21264) ;  /* 0x0000000400a47947 */ /* 0x000fea0003800000 */
.L_x_21274:
[----:B------:R-:W-:-:S04]  /*4290*/  I2FP.F32.S32 R0, R4 ;  /* 0x0000000400007245 */ /* 0x000fc80000201400 */
[----:B------:R-:W-:-:S05]  /*42a0*/  F2FP.BF16.F32.PACK_AB R0, RZ, R0 ;  /* 0x00000000ff00723e */ /* 0x000fca00000010ff */
[----:B------:R0:W-:Y:S01]  /*42b0*/  STG.E.U16 desc[UR36][R8.64], R0 ;  /* 0x0000000008007986 */ /* 0x0001e2000c101524 */
[----:B------:R-:W-:Y:S05]  /*42c0*/  BRA `(.L_x_21264) ;  /* 0x0000000400947947 */ /* 0x000fea0003800000 */
.L_x_21271:
        /* <DEDUP_REMOVED lines=10> */
.L_x_21282:
        /* <DEDUP_REMOVED lines=13> */
.L_x_21285:
[----:B------:R-:W-:-:S04]  /*4440*/  SHF.R.U32.HI R0, RZ, 0x14, R3 ;  /* 0x00000014ff007819 */ /* 0x000fc80000011603 */
[----:B------:R-:W-:-:S04]  /*4450*/  LOP3.LUT R0, R0, 0x1, RZ, 0xc0, !PT ;  /* 0x0000000100007812 */ /* 0x000fc800078ec0ff */
[----:B------:R-:W-:-:S04]  /*4460*/  IADD3 R0, PT, PT, R3, 0x487ffff, R0 ;  /* 0x0487ffff03007810 */ /* 0x000fc80007ffe000 */
[----:B------:R-:W-:-:S04]  /*4470*/  SHF.R.U32.HI R0, RZ, 0x14, R0 ;  /* 0x00000014ff007819 */ /* 0x000fc80000011600 */
[----:B------:R-:W-:-:S07]  /*4480*/  LOP3.LUT R0, R0, 0xff, RZ, 0xc0, !PT ;  /* 0x000000ff00007812 */ /* 0x000fce00078ec0ff */
.L_x_21286:
[----:B------:R-:W-:-:S04]  /*4490*/  SHF.R.U32.HI R3, RZ, 0x18, R3 ;  /* 0x00000018ff037819 */ /* 0x000fc80000011603 */
[----:B------:R-:W-:-:S04]  /*44a0*/  LOP3.LUT R0, R0, 0x80, R3, 0xf8, !PT ;  /* 0x0000008000007812 */ /* 0x000fc800078ef803 */
[----:B------:R-:W-:-:S07]  /*44b0*/  PRMT R4, R0, 0x7610, R4 ;  /* 0x0000761000047816 */ /* 0x000fce0000000004 */
.L_x_21284:
[----:B------:R-:W-:Y:S05]  /*44c0*/  BSYNC.RECONVERGENT B0 ;  /* 0x0000000000007941 */ /* 0x000fea0003800200 */
.L_x_21283:
[----:B------:R0:W-:Y:S01]  /*44d0*/  STG.E.U8 desc[UR36][R8.64], R4 ;  /* 0x0000000408007986 */ /* 0x0001e2000c101124 */
[----:B------:R-:W-:Y:S05]  /*44e0*/  BRA `(.L_x_21264) ;  /* 0x00000004000c7947 */ /* 0x000fea0003800000 */
.L_x_21281:
        /* <DEDUP_REMOVED lines=13> */
.L_x_21289:
[----:B------:R-:W-:-:S04]  /*45c0*/  SHF.R.U32.HI R0, RZ, 0x15, R3 ;  /* 0x00000015ff007819 */ /* 0x000fc80000011603 */
[----:B------:R-:W-:-:S04]  /*45d0*/  LOP3.LUT R0, R0, 0x1, RZ, 0xc0, !PT ;  /* 0x0000000100007812 */ /* 0x000fc800078ec0ff */
[----:B------:R-:W-:-:S04]  /*45e0*/  IADD3 R0, PT, PT, R3, 0x88fffff, R0 ;  /* 0x088fffff03007810 */ /* 0x000fc80007ffe000 */
[----:B------:R-:W-:-:S04]  /*45f0*/  SHF.R.U32.HI R0, RZ, 0x15, R0 ;  /* 0x00000015ff007819 */ /* 0x000fc80000011600 */
[----:B------:R-:W-:-:S07]  /*4600*/  LOP3.LUT R0, R0, 0xff, RZ, 0xc0, !PT ;  /* 0x000000ff00007812 */ /* 0x000fce00078ec0ff */
.L_x_21290:
[----:B------:R-:W-:-:S04]  /*4610*/  SHF.R.U32.HI R3, RZ, 0x18, R3 ;  /* 0x00000018ff037819 */ /* 0x000fc80000011603 */
[----:B------:R-:W-:-:S04]  /*4620*/  LOP3.LUT R0, R0, 0x80, R3, 0xf8, !PT ;  /* 0x0000008000007812 */ /* 0x000fc800078ef803 */
[----:B------:R-:W-:-:S07]  /*4630*/  PRMT R4, R0, 0x7610, R4 ;  /* 0x0000761000047816 */ /* 0x000fce0000000004 */
.L_x_21288:
[----:B------:R-:W-:Y:S05]  /*4640*/  BSYNC.RECONVERGENT B0 ;  /* 0x0000000000007941 */ /* 0x000fea0003800200 */
.L_x_21287:
[----:B------:R0:W-:Y:S01]  /*4650*/  STG.E.U8 desc[UR36][R8.64], R4 ;  /* 0x0000000408007986 */ /* 0x0001e2000c101124 */
[----:B------:R-:W-:Y:S05]  /*4660*/  BRA `(.L_x_21264) ;  /* 0x0000000000ac7947 */ /* 0x000fea0003800000 */
.L_x_21280:
[----:B------:R-:W-:-:S13]  /*4670*/  ISETP.NE.AND P0, PT, R0, 0x1c, PT ;  /* 0x0000001c0000780c */ /* 0x000fda0003f05270 */
[----:B------:R-:W-:Y:S05]  /*4680*/  @!P0 BRA `(.L_x_21291) ;  /* 0x0000000000a08947 */ /* 0x000fea0003800000 */
[----:B------:R-:W-:-:S13]  /*4690*/  ISETP.NE.AND P0, PT, R0, 0x1d, PT ;  /* 0x0000001d0000780c */ /* 0x000fda0003f05270 */
[----:B------:R-:W-:Y:S05]  /*46a0*/  @!P0 BRA `(.L_x_21292) ;  /* 0x00000000008c8947 */ /* 0x000fea0003800000 */
[----:B------:R-:W-:-:S13]  /*46b0*/  ISETP.NE.AND P0, PT, R0, 0x2c, PT ;  /* 0x0000002c0000780c */ /* 0x000fda0003f05270 */
[----:B------:R-:W-:Y:S05]  /*46c0*/  @!P0 BRA `(.L_x_21293) ;  /* 0x0000000000448947 */ /* 0x000fea0003800000 */
.L_x_21263:
        /* <DEDUP_REMOVED lines=16> */
.L_x_21294:
[----:B------:R-:W-:Y:S05]  /*47d0*/  BRA `(.L_x_21264) ;  /* 0x0000000000507947 */ /* 0x000fea0003800000 */
.L_x_21293:
        /* <DEDUP_REMOVED lines=16> */
.L_x_21292:
[----:B------:R-:W-:-:S05]  /*48e0*/  SHF.R.S32.HI R5, RZ, 0x1f, R4 ;  /* 0x0000001fff057819 */ /* 0x000fca0000011404 */
[----:B------:R0:W-:Y:S01]  /*48f0*/  STG.E.64 desc[UR36][R8.64], R4 ;  /* 0x0000000408007986 */ /* 0x0001e2000c101b24 */
[----:B------:R-:W-:Y:S05]  /*4900*/  BRA `(.L_x_21264) ;  /* 0x0000000000047947 */ /* 0x000fea0003800000 */
.L_x_21291:
[----:B------:R0:W-:Y:S02]  /*4910*/  STG.E desc[UR36][R8.64], R4 ;  /* 0x0000000408007986 */ /* 0x0001e4000c101924 */
.L_x_21264:
        /* <DEDUP_REMOVED lines=23> */
.L_x_21299:
[----:B------:R0:W-:Y:S01]  /*4a90*/  STG.E.U8 desc[UR36][R8.64], R22 ;  /* 0x0000001608007986 */ /* 0x0001e2000c101124 */
[----:B------:R-:W-:Y:S05]  /*4aa0*/  BRA `(.L_x_21301) ;  /* 0x0000000c00407947 */ /* 0x000fea0003800000 */
.L_x_21298:
[----:B------:R-:W-:-:S13]  /*4ab0*/  ISETP.NE.AND P0, PT, R0, 0x2, PT ;  /* 0x000000020000780c */ /* 0x000fda0003f05270 */
[----:B------:R-:W-:Y:S05]  /*4ac0*/  @!P0 BRA `(.L_x_21302) ;  /* 0x0000000000288947 */ /* 0x000fea0003800000 */
[----:B------:R-:W-:-:S13]  /*4ad0*/  ISETP.NE.AND P0, PT, R0, 0x3, PT ;  /* 0x000000030000780c */ /* 0x000fda0003f05270 */
[----:B------:R-:W-:Y:S05]  /*4ae0*/  @!P0 BRA `(.L_x_21303) ;  /* 0x0000000000188947 */ /* 0x000fea0003800000 */
[----:B------:R-:W-:-:S13]  /*4af0*/  ISETP.NE.AND P0, PT, R0, 0x4, PT ;  /* 0x000000040000780c */ /* 0x000fda0003f05270 */
[----:B------:R-:W-:Y:S05]  /*4b00*/  @P0 BRA `(.L_x_21300) ;  /* 0x0000000800440947 */ /* 0x000fea0003800000 */
[--C-:B------:R-:W-:Y:S01]  /*4b10*/  SHF.R.S32.HI R5, RZ, 0x1f, R22.reuse ;  /* 0x0000001fff057819 */ /* 0x100fe20000011416 */
[----:B------:R-:W-:-:S05]  /*4b20*/  IMAD.MOV.U32 R4, RZ, RZ, R22 ;  /* 0x000000ffff047224 */ /* 0x000fca00078e0016 */
[----:B------:R4:W-:Y:S01]  /*4b30*/  STG.E.64 desc[UR36][R8.64], R4 ;  /* 0x0000000408007986 */ /* 0x0009e2000c101b24 */
[----:B------:R-:W-:Y:S05]  /*4b40*/  BRA `(.L_x_21301) ;  /* 0x0000000c00187947 */ /* 0x000fea0003800000 */
.L_x_21303:
[----:B------:R3:W-:Y:S01]  /*4b50*/  STG.E desc[UR36][R8.64], R22 ;  /* 0x0000001608007986 */ /* 0x0007e2000c101924 */
[----:B------:R-:W-:Y:S05]  /*4b60*/  BRA `(.L_x_21301) ;  /* 0x0000000c00107947 */ /* 0x000fea0003800000 */
.L_x_21302:
[----:B------:R2:W-:Y:S01]  /*4b70*/  STG.E.U16 desc[UR36][R8.64], R22 ;  /* 0x0000001608007986 */ /* 0x0005e2000c101524 */
[----:B------:R-:W-:Y:S05]  /*4b80*/  BRA `(.L_x_21301) ;  /* 0x0000000c00087947 */ /* 0x000fea0003800000 */
.L_x_21297:
        /* <DEDUP_REMOVED lines=9> */
.L_x_21305:
[----:B------:R-:W-:-:S04]  /*4c20*/  I2FP.F32.S32 R0, R22 ;  /* 0x0000001600007245 */ /* 0x000fc80000201400 */
[----:B------:R-:W-:-:S05]  /*4c30*/  F2FP.F16.F32.PACK_AB R0, RZ, R0 ;  /* 0x00000000ff00723e */ /* 0x000fca00000000ff */
[----:B------:R0:W-:Y:S01]  /*4c40*/  STG.E.U16 desc[UR36][R8.64], R0 ;  /* 0x0000000008007986 */ /* 0x0001e2000c101524 */
[----:B------:R-:W-:Y:S05]  /*4c50*/  BRA `(.L_x_21301) ;  /* 0x0000000800d47947 */ /* 0x000fea0003800000 */
.L_x_21304:
        /* <DEDUP_REMOVED lines=10> */
.L_x_21307:
[----:B------:R-:W-:-:S04]  /*4d00*/  I2FP.F32.S32 R22, R22 ;  /* 0x0000001600167245 */ /* 0x000fc80000201400 */
[----:B------:R-:W-:-:S04]  /*4d10*/  F2FP.F16.F32.PACK_AB R3, RZ, R22 ;  /* 0x00000016ff03723e */ /* 0x000fc800000000ff */
[----:B------:R-:W-:-:S05]  /*4d20*/  PRMT R3, R3, 0x5410, RZ ;  /* 0x0000541003037816 */ /* 0x000fca00000000ff */
[----:B------:R0:W-:Y:S01]  /*4d30*/  STG.E desc[UR36][R8.64], R3 ;  /* 0x0000000308007986 */ /* 0x0001e2000c101924 */
[----:B------:R-:W-:Y:S05]  /*4d40*/  BRA `(.L_x_21301) ;  /* 0x0000000800987947 */ /* 0x000fea0003800000 */
.L_x_21306:
[----:B------:R-:W0:Y:S02]  /*4d50*/  I2F.F64 R4, R22 ;  /* 0x0000001600047312 */ /* 0x000e240000201c00 */
[----:B0-----:R0:W-:Y:S01]  /*4d60*/  STG.E.64 desc[UR36][R8.64], R4 ;  /* 0x0000000408007986 */ /* 0x0011e2000c101b24 */
[----:B------:R-:W-:Y:S05]  /*4d70*/  BRA `(.L_x_21301) ;  /* 0x00000008008c7947 */ /* 0x000fea0003800000 */
.L_x_21296:
        /* <DEDUP_REMOVED lines=12> */
.L_x_21311:
        /* <DEDUP_REMOVED lines=17> */
.L_x_21314:
[----:B------:R-:W-:-:S04]  /*4f50*/  SHF.R.U32.HI R3, RZ, 0x18, R5 ;  /* 0x00000018ff037819 */ /* 0x000fc80000011605 */
[----:B------:R-:W-:-:S04]  /*4f60*/  LOP3.LUT R0, R0, 0x80, R3, 0xf8, !PT ;  /* 0x0000008000007812 */ /* 0x000fc800078ef803 */
[----:B------:R-:W-:-:S07]  /*4f70*/  PRMT R4, R0, 0x7610, R4 ;  /* 0x0000761000047816 */ /* 0x000fce0000000004 */
.L_x_21313:
[----:B------:R-:W-:Y:S05]  /*4f80*/  BSYNC.RECONVERGENT B0 ;  /* 0x0000000000007941 */ /* 0x000fea0003800200 */
.L_x_21312:
[----:B------:R0:W-:Y:S01]  /*4f90*/  STG.E.U8 desc[UR36][R8.64], R4 ;  /* 0x0000000408007986 */ /* 0x0001e2000c101124 */
[----:B------:R-:W-:Y:S05]  /*4fa0*/  BRA `(.L_x_21301) ;  /* 0x0000000800007947 */ /* 0x000fea0003800000 */
.L_x_21310:
        /* <DEDUP_REMOVED lines=17> */
.L_x_21317:
[----:B------:R-:W-:-:S04]  /*50c0*/  SHF.R.U32.HI R3, RZ, 0x18, R5 ;  /* 0x00000018ff037819 */ /* 0x000fc80000011605 */
[----:B------:R-:W-:-:S04]  /*50d0*/  LOP3.LUT R0, R0, 0x80, R3, 0xf8, !PT ;  /* 0x0000008000007812 */ /* 0x000fc800078ef803 */
[----:B------:R-:W-:-:S07]  /*50e0*/  PRMT R4, R0, 0x7610, R4 ;  /* 0x0000761000047816 */ /* 0x000fce0000000004 */
.L_x_21316:
[----:B------:R-:W-:Y:S05]  /*50f0*/  BSYNC.RECONVERGENT B0 ;  /* 0x0000000000007941 */ /* 0x000fea0003800200 */
.L_x_21315:
[----:B------:R0:W-:Y:S01]  /*5100*/  STG.E.U8 desc[UR36][R8.64], R4 ;  /* 0x0000000408007986 */ /* 0x0001e2000c101124 */
[----:B------:R-:W-:Y:S05]  /*5110*/  BRA `(.L_x_21301) ;  /* 0x0000000400a47947 */ /* 0x000fea0003800000 */
.L_x_21309:
[----:B------:R-:W-:-:S13]  /*5120*/  ISETP.NE.AND P0, PT, R0, 0x1c, PT ;  /* 0x0000001c0000780c */ /* 0x000fda0003f05270 */
[----:B------:R-:W-:Y:S05]  /*5130*/  @!P0 BRA `(.L_x_21318) ;  /* 0x0000000000608947 */ /* 0x000fea0003800000 */
[----:B------:R-:W-:-:S13]  /*5140*/  ISETP.NE.AND P0, PT, R0, 0x1d, PT ;  /* 0x0000001d0000780c */ /* 0x000fda0003f05270 */
[----:B------:R-:W-:Y:S05]  /*5150*/  @!P0 BRA `(.L_x_21319) ;  /* 0x0000000000488947 */ /* 0x000fea0003800000 */
[----:B------:R-:W-:-:S13]  /*5160*/  ISETP.NE.AND P0, PT, R0, 0x2c, PT ;  /* 0x0000002c0000780c */ /* 0x000fda0003f05270 */
[----:B------:R-:W-:Y:S05]  /*5170*/  @P0 BRA `(.L_x_21300) ;  /* 0x0000000000a80947 */ /* 0x000fea0003800000 */
        /* <DEDUP_REMOVED lines=16> */
.L_x_21319:
[--C-:B------:R-:W-:Y:S01]  /*5280*/  SHF.R.S32.HI R5, RZ, 0x1f, R22.reuse ;  /* 0x0000001fff057819 */ /* 0x100fe20000011416 */
[----:B------:R-:W-:-:S05]  /*5290*/  IMAD.MOV.U32 R4, RZ, RZ, R22 ;  /* 0x000000ffff047224 */ /* 0x000fca00078e0016 */
[----:B------:R0:W-:Y:S01]  /*52a0*/  STG.E.64 desc[UR36][R8.64], R4 ;  /* 0x0000000408007986 */ /* 0x0001e2000c101b24 */
[----:B------:R-:W-:Y:S05]  /*52b0*/  BRA `(.L_x_21301) ;  /* 0x00000004003c7947 */ /* 0x000fea0003800000 */
.L_x_21318:
[----:B------:R0:W-:Y:S01]  /*52c0*/  STG.E desc[UR36][R8.64], R22 ;  /* 0x0000001608007986 */ /* 0x0001e2000c101924 */
[----:B------:R-:W-:Y:S05]  /*52d0*/  BRA `(.L_x_21301) ;  /* 0x0000000400347947 */ /* 0x000fea0003800000 */
.L_x_21308:
        /* <DEDUP_REMOVED lines=10> */
.L_x_21321:
[----:B------:R-:W0:Y:S01]  /*5380*/  I2F.F64 R4, R22 ;  /* 0x0000001600047312 */ /* 0x000e220000201c00 */
[----:B------:R-:W-:-:S05]  /*5390*/  CS2R R6, SRZ ;  /* 0x0000000000067805 */ /* 0x000fca000001ff00 */
[----:B0-----:R0:W-:Y:S01]  /*53a0*/  STG.E.128 desc[UR36][R8.64], R4 ;  /* 0x0000000408007986 */ /* 0x0011e2000c101d24 */
[----:B------:R-:W-:Y:S05]  /*53b0*/  BRA `(.L_x_21301) ;  /* 0x0000000000fc7947 */ /* 0x000fea0003800000 */
.L_x_21320:
[----:B------:R-:W-:-:S13]  /*53c0*/  ISETP.NE.AND P0, PT, R0, 0xf, PT ;  /* 0x0000000f0000780c */ /* 0x000fda0003f05270 */
[----:B------:R-:W-:Y:S05]  /*53d0*/  @!P0 BRA `(.L_x_21322) ;  /* 0x0000000000e88947 */ /* 0x000fea0003800000 */
[----:B------:R-:W-:-:S13]  /*53e0*/  ISETP.NE.AND P0, PT, R0, 0x17, PT ;  /* 0x000000170000780c */ /* 0x000fda0003f05270 */
[----:B------:R-:W-:Y:S05]  /*53f0*/  @!P0 BRA `(.L_x_21323) ;  /* 0x0000000000908947 */ /* 0x000fea0003800000 */
[----:B------:R-:W-:-:S13]  /*5400*/  ISETP.NE.AND P0, PT, R0, 0x18, PT ;  /* 0x000000180000780c */ /* 0x000fda0003f05270 */
[----:B------:R-:W-:Y:S05]  /*5410*/  @!P0 BRA `(.L_x_21324) ;  /* 0x0000000000448947 */ /* 0x000fea0003800000 */
.L_x_21300:
        /* <DEDUP_REMOVED lines=16> */
.L_x_21325:
[----:B------:R-:W-:Y:S05]  /*5520*/  BRA `(.L_x_21301) ;  /* 0x0000000000a07947 */ /* 0x000fea0003800000 */
.L_x_21324:
        /* <DEDUP_REMOVED lines=13> */
.L_x_21327:
[----:B------:R-:W-:Y:S05]  /*5600*/  BSYNC.RECONVERGENT B0 ;  /* 0x0000000000007941 */ /* 0x000fea0003800200 */
.L_x_21326:
[----:B------:R-:W-:-:S05]  /*5610*/  LOP3.LUT R3, R0, 0x80, R3, 0xf8, !PT ;  /* 0x0000008000037812 */ /* 0x000fca00078ef803 */
[----:B------:R0:W-:Y:S01]  /*5620*/  STG.E.U8 desc[UR36][R8.64], R3 ;  /* 0x0000000308007986 */ /* 0x0001e2000c101124 */
[----:B------:R-:W-:Y:S05]  /*5630*/  BRA `(.L_x_21301) ;  /* 0x00000000005c7947 */ /* 0x000fea0003800000 */
.L_x_21323:
        /* <DEDUP_REMOVED lines=12> */
.L_x_21329:
[----:B------:R-:W-:Y:S01]  /*5700*/  IMAD.MOV.U32 R0, RZ, RZ, 0x7f ;  /* 0x0000007fff007424 */ /* 0x000fe200078e00ff */
[----:B------:R-:W-:-:S04]  /*5710*/  ISETP.GT.U32.AND P0, PT, R4, 0x7f800000, PT ;  /* 0x7f8000000400780c */ /* 0x000fc80003f04070 */
[----:B------:R-:W-:-:S09]  /*5720*/  SEL R0, R0, 0x7c, P0 ;  /* 0x0000007c00007807 */ /* 0x000fd20000000000 */
.L_x_21330:
[----:B------:R-:W-:Y:S05]  /*5730*/  BSYNC.RECONVERGENT B0 ;  /* 0x0000000000007941 */ /* 0x000fea0003800200 */
.L_x_21328:
[----:B------:R-:W-:-:S04]  /*5740*/  SHF.R.U32.HI R3, RZ, 0x18, R3 ;  /* 0x00000018ff037819 */ /* 0x000fc80000011603 */
[----:B------:R-:W-:-:S05]  /*5750*/  LOP3.LUT R3, R0, 0x80, R3, 0xf8, !PT ;  /* 0x0000008000037812 */ /* 0x000fca00078ef803 */
[----:B------:R0:W-:Y:S01]  /*5760*/  STG.E.U8 desc[UR36][R8.64], R3 ;  /* 0x0000000308007986 */ /* 0x0001e2000c101124 */
[----:B------:R-:W-:Y:S05]  /*5770*/  BRA `(.L_x_21301) ;  /* 0x00000000000c7947 */ /* 0x000fea0003800000 */
.L_x_21322:
[----:B------:R-:W-:-:S04]  /*5780*/  I2FP.F32.S32 R0, R22 ;  /* 0x0000001600007245 */ /* 0x000fc80000201400 */
[----:B------:R-:W-:-:S05]  /*5790*/  F2FP.BF16.F32.PACK_AB R0, RZ, R0 ;  /* 0x00000000ff00723e */ /* 0x000fca00000010ff */
[----:B------:R0:W-:Y:S02]  /*57a0*/  STG.E.U16 desc[UR36][R8.64], R0 ;  /* 0x0000000008007986 */ /* 0x0001e4000c101524 */
.L_x_21301:
[----:B------:R-:W-:-:S07]  /*57b0*/  VIADD R2, R2, 0x80 ;  /* 0x0000008002027836 */ /* 0x000fce0000000000 */
.L_x_21258:
[----:B------:R-:W-:-:S13]  /*57c0*/  ISETP.GE.AND P0, PT, R2, R19, PT ;  /* 0x000000130200720c */ /* 0x000fda0003f06270 */
[----:B------:R-:W-:Y:S05]  /*57d0*/  @P0 BREAK.RELIABLE B6 ;  /* 0x0000000000060942 */ /* 0x000fea0003800100 */
[----:B------:R-:W-:Y:S05]  /*57e0*/  @P0 BRA `(.L_x_21295) ;  /* 0x0000000c00a00947 */ /* 0x000fea0003800000 */
[----:B------:R-:W-:Y:S05]  /*57f0*/  BSYNC.RELIABLE B6 ;  /* 0x0000000000067941 */ /* 0x000fea0003800100 */
.L_x_21257:
        /* <DEDUP_REMOVED lines=20> */
.L_x_21334:
[----:B------:R0:W-:Y:S01]  /*5940*/  STG.E.U8 desc[UR36][R8.64], R18 ;  /* 0x0000001208007986 */ /* 0x0001e2000c101124 */
[----:B------:R-:W-:Y:S05]  /*5950*/  BRA `(.L_x_21336) ;  /* 0x0000000c00407947 */ /* 0x000fea0003800000 */
.L_x_21333:
        /* <DEDUP_REMOVED lines=10> */
.L_x_21338:
[----:B------:R0:W-:Y:S01]  /*5a00*/  STG.E desc[UR36][R8.64], R18 ;  /* 0x0000001208007986 */ /* 0x0001e2000c101924 */
[----:B------:R-:W-:Y:S05]  /*5a10*/  BRA `(.L_x_21336) ;  /* 0x0000000c00107947 */ /* 0x000fea0003800000 */
.L_x_21337:
[----:B------:R0:W-:Y:S01]  /*5a20*/  STG.E.U16 desc[UR36][R8.64], R18 ;  /* 0x0000001208007986 */ /* 0x0001e2000c101524 */
[----:B------:R-:W-:Y:S05]  /*5a30*/  BRA `(.L_x_21336) ;  /* 0x0000000c00087947 */ /* 0x000fea0003800000 */
.L_x_21332:
        /* <DEDUP_REMOVED lines=9> */
.L_x_21340:
[----:B------:R-:W-:-:S04]  /*5ad0*/  I2FP.F32.S32 R0, R18 ;  /* 0x0000001200007245 */ /* 0x000fc80000201400 */
[----:B------:R-:W-:-:S05]  /*5ae0*/  F2FP.F16.F32.PACK_AB R0, RZ, R0 ;  /* 0x00000000ff00723e */ /* 0x000fca00000000ff */
[----:B------:R0:W-:Y:S01]  /*5af0*/  STG.E.U16 desc[UR36][R8.64], R0 ;  /* 0x0000000008007986 */ /* 0x0001e2000c101524 */
[----:B------:R-:W-:Y:S05]  /*5b00*/  BRA `(.L_x_21336) ;  /* 0x0000000800d47947 */ /* 0x000fea0003800000 */
.L_x_21339:
        /* <DEDUP_REMOVED lines=10> */
.L_x_21342:
[----:B------:R-:W-:-:S04]  /*5bb0*/  I2FP.F32.S32 R18, R18 ;  /* 0x0000001200127245 */ /* 0x000fc80000201400 */
[----:B------:R-:W-:-:S04]  /*5bc0*/  F2FP.F16.F32.PACK_AB R3, RZ, R18 ;  /* 0x00000012ff03723e */ /* 0x000fc800000000ff */
[----:B------:R-:W-:-:S05]  /*5bd0*/  PRMT R3, R3, 0x5410, RZ ;  /* 0x0000541003037816 */ /* 0x000fca00000000ff */
[----:B------:R0:W-:Y:S01]  /*5be0*/  STG.E desc[UR36][R8.64], R3 ;  /* 0x0000000308007986 */ /* 0x0001e2000c101924 */
[----:B------:R-:W-:Y:S05]  /*5bf0*/  BRA `(.L_x_21336) ;  /* 0x0000000800987947 */ /* 0x000fea0003800000 */
.L_x_21341:
[----:B------:R-:W0:Y:S02]  /*5c00*/  I2F.F64 R4, R18 ;  /* 0x0000001200047312 */ /* 0x000e240000201c00 */
[----:B0-----:R0:W-:Y:S01]  /*5c10*/  STG.E.64 desc[UR36][R8.64], R4 ;  /* 0x0000000408007986 */ /* 0x0011e2000c101b24 */
[----:B------:R-:W-:Y:S05]  /*5c20*/  BRA `(.L_x_21336) ;  /* 0x00000008008c7947 */ /* 0x000fea0003800000 */
.L_x_21331:
        /* <DEDUP_REMOVED lines=12> */
.L_x_21346:
        /* <DEDUP_REMOVED lines=17> */
.L_x_21349:
[----:B------:R-:W-:-:S04]  /*5e00*/  SHF.R.U32.HI R3, RZ, 0x18, R5 ;  /* 0x00000018ff037819 */ /* 0x000fc80000011605 */
[----:B------:R-:W-:-:S04]  /*5e10*/  LOP3.LUT R0, R0, 0x80, R3, 0xf8, !PT ;  /* 0x0000008000007812 */ /* 0x000fc800078ef803 */
[----:B------:R-:W-:-:S07]  /*5e20*/  PRMT R4, R0, 0x7610, R4 ;  /* 0x0000761000047816 */ /* 0x000fce0000000004 */
.L_x_21348:
[----:B------:R-:W-:Y:S05]  /*5e30*/  BSYNC.RECONVERGENT B0 ;  /* 0x0000000000007941 */ /* 0x000fea0003800200 */
.L_x_21347:
[----:B------:R0:W-:Y:S01]  /*5e40*/  STG.E.U8 desc[UR36][R8.64], R4 ;  /* 0x0000000408007986 */ /* 0x0001e2000c101124 */
[----:B------:R-:W-:Y:S05]  /*5e50*/  BRA `(.L_x_21336) ;  /* 0x0000000800007947 */ /* 0x000fea0003800000 */
.L_x_21345:
        /* <DEDUP_REMOVED lines=17> */
.L_x_21352:
[----:B------:R-:W-:-:S04]  /*5f70*/  SHF.R.U32.HI R3, RZ, 0x18, R5 ;  /* 0x00000018ff037819 */ /* 0x000fc80000011605 */
[----:B------:R-:W-:-:S04]  /*5f80*/  LOP3.LUT R0, R0, 0x80, R3, 0xf8, !PT ;  /* 0x0000008000007812 */ /* 0x000fc800078ef803 */
[----:B------:R-:W-:-:S07]  /*5f90*/  PRMT R4, R0, 0x7610, R4 ;  /* 0x0000761000047816 */ /* 0x000fce0000000004 */
.L_x_21351:
[----:B------:R-:W-:Y:S05]  /*5fa0*/  BSYNC.RECONVERGENT B0 ;  /* 0x0000000000007941 */ /* 0x000fea0003800200 */
.L_x_21350:
[----:B------:R0:W-:Y:S01]  /*5fb0*/  STG.E.U8 desc[UR36][R8.64], R4 ;  /* 0x0000000408007986 */ /* 0x0001e2000c101124 */
[----:B------:R-:W-:Y:S05]  /*5fc0*/  BRA `(.L_x_21336) ;  /* 0x0000000400a47947 */ /* 0x000fea0003800000 */
.L_x_21344:
        /* <DEDUP_REMOVED lines=22> */
.L_x_21354:
[--C-:B------:R-:W-:Y:S01]  /*6130*/  SHF.R.S32.HI R5, RZ, 0x1f, R18.reuse ;  /* 0x0000001fff057819 */ /* 0x100fe20000011412 */
[----:B------:R-:W-:-:S05]  /*6140*/  IMAD.MOV.U32 R4, RZ, RZ, R18 ;  /* 0x000000ffff047224 */ /* 0x000fca00078e0012 */
[----:B------:R0:W-:Y:S01]  /*6150*/  STG.E.64 desc[UR36][R8.64], R4 ;  /* 0x0000000408007986 */ /* 0x0001e2000c101b24 */
[----:B------:R-:W-:Y:S05]  /*6160*/  BRA `(.L_x_21336) ;  /* 0x00000004003c7947 */ /* 0x000fea0003800000 */
.L_x_21353:
[----:B------:R0:W-:Y:S01]  /*6170*/  STG.E desc[UR36][R8.64], R18 ;  /* 0x0000001208007986 */ /* 0x0001e2000c101924 */
[----:B------:R-:W-:Y:S05]  /*6180*/  BRA `(.L_x_21336) ;  /* 0x0000000400347947 */ /* 0x000fea0003800000 */
.L_x_21343:
        /* <DEDUP_REMOVED lines=10> */
.L_x_21356:
[----:B------:R-:W0:Y:S01]  /*6230*/  I2F.F64 R4, R18 ;  /* 0x0000001200047312 */ /* 0x000e220000201c00 */
[----:B------:R-:W-:-:S05]  /*6240*/  CS2R R6, SRZ ;  /* 0x0000000000067805 */ /* 0x000fca000001ff00 */
[----:B0-----:R4:W-:Y:S01]  /*6250*/  STG.E.128 desc[UR36][R8.64], R4 ;  /* 0x0000000408007986 */ /* 0x0019e2000c101d24 */
[----:B------:R-:W-:Y:S05]  /*6260*/  BRA `(.L_x_21336) ;  /* 0x0000000000fc7947 */ /* 0x000fea0003800000 */
.L_x_21355:
[----:B------:R-:W-:-:S13]  /*6270*/  ISETP.NE.AND P0, PT, R0, 0xf, PT ;  /* 0x0000000f0000780c */ /* 0x000fda0003f05270 */
[----:B------:R-:W-:Y:S05]  /*6280*/  @!P0 BRA `(.L_x_21357) ;  /* 0x0000000000e88947 */ /* 0x000fea0003800000 */
[----:B------:R-:W-:-:S13]  /*6290*/  ISETP.NE.AND P0, PT, R0, 0x17, PT ;  /* 0x000000170000780c */ /* 0x000fda0003f05270 */
[----:B------:R-:W-:Y:S05]  /*62a0*/  @!P0 BRA `(.L_x_21358) ;  /* 0x0000000000908947 */ /* 0x000fea0003800000 */
[----:B------:R-:W-:-:S13]  /*62b0*/  ISETP.NE.AND P0, PT, R0, 0x18, PT ;  /* 0x000000180000780c */ /* 0x000fda0003f05270 */
[----:B------:R-:W-:Y:S05]  /*62c0*/  @!P0 BRA `(.L_x_21359) ;  /* 0x0000000000448947 */ /* 0x000fea0003800000 */
.L_x_21335:
        /* <DEDUP_REMOVED lines=16> */
.L_x_21360:
[----:B------:R-:W-:Y:S05]  /*63d0*/  BRA `(.L_x_21336) ;  /* 0x0000000000a07947 */ /* 0x000fea0003800000 */
.L_x_21359:
        /* <DEDUP_REMOVED lines=13> */
.L_x_21362:
[----:B------:R-:W-:Y:S05]  /*64b0*/  BSYNC.RECONVERGENT B0 ;  /* 0x0000000000007941 */ /* 0x000fea0003800200 */
.L_x_21361:
[----:B------:R-:W-:-:S05]  /*64c0*/  LOP3.LUT R3, R0, 0x80, R3, 0xf8, !PT ;  /* 0x0000008000037812 */ /* 0x000fca00078ef803 */
[----:B------:R2:W-:Y:S01]  /*64d0*/  STG.E.U8 desc[UR36][R8.64], R3 ;  /* 0x0000000308007986 */ /* 0x0005e2000c101124 */
[----:B------:R-:W-:Y:S05]  /*64e0*/  BRA `(.L_x_21336) ;  /* 0x00000000005c7947 */ /* 0x000fea0003800000 */
.L_x_21358:
        /* <DEDUP_REMOVED lines=12> */
.L_x_21364:
[----:B------:R-:W-:Y:S01]  /*65b0*/  IMAD.MOV.U32 R0, RZ, RZ, 0x7f ;  /* 0x0000007fff007424 */ /* 0x000fe200078e00ff */
[----:B------:R-:W-:-:S04]  /*65c0*/  ISETP.GT.U32.AND P0, PT, R4, 0x7f800000, PT ;  /* 0x7f8000000400780c */ /* 0x000fc80003f04070 */
[----:B------:R-:W-:-:S09]  /*65d0*/  SEL R0, R0, 0x7c, P0 ;  /* 0x0000007c00007807 */ /* 0x000fd20000000000 */
.L_x_21365:
[----:B------:R-:W-:Y:S05]  /*65e0*/  BSYNC.RECONVERGENT B0 ;  /* 0x0000000000007941 */ /* 0x000fea0003800200 */
.L_x_21363:
[----:B------:R-:W-:-:S04]  /*65f0*/  SHF.R.U32.HI R3, RZ, 0x18, R3 ;  /* 0x00000018ff037819 */ /* 0x000fc80000011603 */
[----:B------:R-:W-:-:S05]  /*6600*/  LOP3.LUT R3, R0, 0x80, R3, 0xf8, !PT ;  /* 0x0000008000037812 */ /* 0x000fca00078ef803 */
[----:B------:R1:W-:Y:S01]  /*6610*/  STG.E.U8 desc[UR36][R8.64], R3 ;  /* 0x0000000308007986 */ /* 0x0003e2000c101124 */
[----:B------:R-:W-:Y:S05]  /*6620*/  BRA `(.L_x_21336) ;  /* 0x00000000000c7947 */ /* 0x000fea0003800000 */
.L_x_21357:
[----:B------:R-:W-:-:S04]  /*6630*/  I2FP.F32.S32 R0, R18 ;  /* 0x0000001200007245 */ /* 0x000fc80000201400 */
[----:B------:R-:W-:-:S05]  /*6640*/  F2FP.BF16.F32.PACK_AB R0, RZ, R0 ;  /* 0x00000000ff00723e */ /* 0x000fca00000010ff */
[----:B------:R0:W-:Y:S02]  /*6650*/  STG.E.U16 desc[UR36][R8.64], R0 ;  /* 0x0000000008007986 */ /* 0x0001e4000c101524 */
.L_x_21336:
[----:B------:R-:W-:-:S07]  /*6660*/  VIADD R2, R2, 0x80 ;  /* 0x0000008002027836 */ /* 0x000fce0000000000 */
.L_x_21295:
[----:B------:R-:W-:Y:S05]  /*6670*/  BSYNC.RECONVERGENT B7 ;  /* 0x0000000000077941 */ /* 0x000fea0003800200 */
.L_x_21256:
        /* <DEDUP_REMOVED lines=21> */
.L_x_21369:
[----:B------:R-:W-:Y:S01]  /*67d0*/  STG.E.U8 desc[UR36][R2.64], R16 ;  /* 0x0000001002007986 */ /* 0x000fe2000c101124 */
[----:B------:R-:W-:Y:S05]  /*67e0*/  EXIT ;  /* 0x000000000000794d */ /* 0x000fea0003800000 */
.L_x_21368:
[----:B------:R-:W-:-:S13]  /*67f0*/  ISETP.NE.AND P0, PT, R0, 0x2, PT ;  /* 0x000000020000780c */ /* 0x000fda0003f05270 */
[----:B------:R-:W-:Y:S05]  /*6800*/  @!P0 BRA `(.L_x_21371) ;  /* 0x0000000000248947 */ /* 0x000fea0003800000 */
[----:B------:R-:W-:-:S13]  /*6810*/  ISETP.NE.AND P0, PT, R0, 0x3, PT ;  /* 0x000000030000780c */ /* 0x000fda0003f05270 */
[----:B------:R-:W-:Y:S05]  /*6820*/  @!P0 BRA `(.L_x_21372) ;  /* 0x0000000000148947 */ /* 0x000fea0003800000 */
[----:B------:R-:W-:-:S13]  /*6830*/  ISETP.NE.AND P0, PT, R0, 0x4, PT ;  /* 0x000000040000780c */ /* 0x000fda0003f05270 */
[----:B------:R-:W-:Y:S05]  /*6840*/  @P0 BRA `(.L_x_21370) ;  /* 0x00000008003c0947 */ /* 0x000fea0003800000 */
[----:B------:R-:W-:-:S05]  /*6850*/  SHF.R.S32.HI R17, RZ, 0x1f, R16 ;  /* 0x0000001fff117819 */ /* 0x000fca0000011410 */
[----:B------:R-:W-:Y:S01]  /*6860*/  STG.E.64 desc[UR36][R2.64], R16 ;  /* 0x0000001002007986 */ /* 0x000fe2000c101b24 */
[----:B------:R-:W-:Y:S05]  /*6870*/  EXIT ;  /* 0x000000000000794d */ /* 0x000fea0003800000 */
.L_x_21372:
[----:B------:R-:W-:Y:S01]  /*6880*/  STG.E desc[UR36][R2.64], R16 ;  /* 0x0000001002007986 */ /* 0x000fe2000c101924 */
[----:B------:R-:W-:Y:S05]  /*6890*/  EXIT ;  /* 0x000000000000794d */ /* 0x000fea0003800000 */
.L_x_21371:
[----:B------:R-:W-:Y:S01]  /*68a0*/  STG.E.U16 desc[UR36][R2.64], R16 ;  /* 0x0000001002007986 */ /* 0x000fe2000c101524 */
[----:B------:R-:W-:Y:S05]  /*68b0*/  EXIT ;  /* 0x000000000000794d */ /* 0x000fea0003800000 */
.L_x_21367:
[----:B------:R-:W-:-:S13]  /*68c0*/  ISETP.GT.AND P0, PT, R0, 0x6, PT ;  /* 0x000000060000780c */ /* 0x000fda0003f04270 */
[----:B------:R-:W-:Y:S05]  /*68d0*/  @P0 BRA `(.L_x_21373) ;  /* 0x00000000002c0947 */ /* 0x000fea0003800000 */
[----:B------:R-:W-:-:S13]  /*68e0*/  ISETP.NE.AND P0, PT, R0, 0x5, PT ;  /* 0x000000050000780c */ /* 0x000fda0003f05270 */
[----:B------:R-:W-:Y:S05]  /*68f0*/  @!P0 BRA `(.L_x_21374) ;  /* 0x0000000000148947 */ /* 0x000fea0003800000 */
[----:B------:R-:W-:-:S13]  /*6900*/  ISETP.NE.AND P0, PT, R0, 0x6, PT ;  /* 0x000000060000780c */ /* 0x000fda0003f05270 */
[----:B------:R-:W-:Y:S05]  /*6910*/  @P0 BRA `(.L_x_21370) ;  /* 0x0000000800080947 */ /* 0x000fea0003800000 */
[----:B------:R-:W-:-:S05]  /*6920*/  I2FP.F32.S32 R5, R16 ;  /* 0x0000001000057245 */ /* 0x000fca0000201400 */
[----:B------:R-:W-:Y:S01]  /*6930*/  STG.E desc[UR36][R2.64], R5 ;  /* 0x0000000502007986 */ /* 0x000fe2000c101924 */
[----:B------:R-:W-:Y:S05]  /*6940*/  EXIT ;  /* 0x000000000000794d */ /* 0x000fea0003800000 */
.L_x_21374:
[----:B------:R-:W-:-:S04]  /*6950*/  I2FP.F32.S32 R0, R16 ;  /* 0x0000001000007245 */ /* 0x000fc80000201400 */
[----:B------:R-:W-:-:S05]  /*6960*/  F2FP.F16.F32.PACK_AB R0, RZ, R0 ;  /* 0x00000000ff00723e */ /* 0x000fca00000000ff */
[----:B------:R-:W-:Y:S01]  /*6970*/  STG.E.U16 desc[UR36][R2.64], R0 ;  /* 0x0000000002007986 */ /* 0x000fe2000c101524 */
[----:B------:R-:W-:Y:S05]  /*6980*/  EXIT ;  /* 0x000000000000794d */ /* 0x000fea0003800000 */
.L_x_21373:
        /* <DEDUP_REMOVED lines=8> */
[----:B------:R-:W-:Y:S01]  /*6a10*/  STG.E.64 desc[UR36][R2.64], R16 ;  /* 0x0000001002007986 */ /* 0x000fe2000c101b24 */
[----:B------:R-:W-:Y:S05]  /*6a20*/  EXIT ;  /* 0x000000000000794d */ /* 0x000fea0003800000 */
.L_x_21376:
[----:B------:R-:W-:-:S04]  /*6a30*/  I2FP.F32.S32 R16, R16 ;  /* 0x0000001000107245 */ /* 0x000fc80000201400 */
[----:B------:R-:W-:-:S04]  /*6a40*/  F2FP.F16.F32.PACK_AB R5, RZ, R16 ;  /* 0x00000010ff05723e */ /* 0x000fc800000000ff */
[----:B------:R-:W-:-:S05]  /*6a50*/  PRMT R5, R5, 0x5410, RZ ;  /* 0x0000541005057816 */ /* 0x000fca00000000ff */
[----:B------:R-:W-:Y:S01]  /*6a60*/  STG.E desc[UR36][R2.64], R5 ;  /* 0x0000000502007986 */ /* 0x000fe2000c101924 */
[----:B------:R-:W-:Y:S05]  /*6a70*/  EXIT ;  /* 0x000000000000794d */ /* 0x000fea0003800000 */
.L_x_21375:
[----:B------:R-:W0:Y:S02]  /*6a80*/  I2F.F64 R16, R16 ;  /* 0x0000001000107312 */ /* 0x000e240000201c00 */
[----:B0-----:R-:W-:Y:S01]  /*6a90*/  STG.E.64 desc[UR36][R2.64], R16 ;  /* 0x0000001002007986 */ /* 0x001fe2000c101b24 */
[----:B------:R-:W-:Y:S05]  /*6aa0*/  EXIT ;  /* 0x000000000000794d */ /* 0x000fea0003800000 */
.L_x_21366:
        /* <DEDUP_REMOVED lines=12> */
.L_x_21380:
        /* <DEDUP_REMOVED lines=18> */
.L_x_21383:
[----:B------:R-:W-:-:S04]  /*6c90*/  SHF.R.U32.HI R5, RZ, 0x18, R5 ;  /* 0x00000018ff057819 */ /* 0x000fc80000011605 */
[----:B------:R-:W-:-:S07]  /*6ca0*/  LOP3.LUT R0, R0, 0x80, R5, 0xf8, !PT ;  /* 0x0000008000007812 */ /* 0x000fce00078ef805 */
.L_x_21382:
[----:B------:R-:W-:Y:S05]  /*6cb0*/  BSYNC.RECONVERGENT B0 ;  /* 0x0000000000007941 */ /* 0x000fea0003800200 */
.L_x_21381:
[----:B------:R-:W-:Y:S01]  /*6cc0*/  STG.E.U8 desc[UR36][R2.64], R0 ;  /* 0x0000000002007986 */ /* 0x000fe2000c101124 */
[----:B------:R-:W-:Y:S05]  /*6cd0*/  EXIT ;  /* 0x000000000000794d */ /* 0x000fea0003800000 */
.L_x_21379:
        /* <DEDUP_REMOVED lines=18> */
.L_x_21386:
[----:B------:R-:W-:-:S04]  /*6e00*/  SHF.R.U32.HI R5, RZ, 0x18, R5 ;  /* 0x00000018ff057819 */ /* 0x000fc80000011605 */
[----:B------:R-:W-:-:S07]  /*6e10*/  LOP3.LUT R0, R0, 0x80, R5, 0xf8, !PT ;  /* 0x0000008000007812 */ /* 0x000fce00078ef805 */
.L_x_21385:
[----:B------:R-:W-:Y:S05]  /*6e20*/  BSYNC.RECONVERGENT B0 ;  /* 0x0000000000007941 */ /* 0x000fea0003800200 */
.L_x_21384:
[----:B------:R-:W-:Y:S01]  /*6e30*/  STG.E.U8 desc[UR36][R2.64], R0 ;  /* 0x0000000002007986 */ /* 0x000fe2000c101124 */
[----:B------:R-:W-:Y:S05]  /*6e40*/  EXIT ;  /* 0x000000000000794d */ /* 0x000fea0003800000 */
.L_x_21378:
        /* <DEDUP_REMOVED lines=22> */
.L_x_21388:
[----:B------:R-:W-:-:S05]  /*6fb0*/  SHF.R.S32.HI R17, RZ, 0x1f, R16 ;  /* 0x0000001fff117819 */ /* 0x000fca0000011410 */
[----:B------:R-:W-:Y:S01]  /*6fc0*/  STG.E.64 desc[UR36][R2.64], R16 ;  /* 0x0000001002007986 */ /* 0x000fe2000c101b24 */
[----:B------:R-:W-:Y:S05]  /*6fd0*/  EXIT ;  /* 0x000000000000794d */ /* 0x000fea0003800000 */
.L_x_21387:
[----:B------:R-:W-:Y:S01]  /*6fe0*/  STG.E desc[UR36][R2.64], R16 ;  /* 0x0000001002007986 */ /* 0x000fe2000c101924 */
[----:B------:R-:W-:Y:S05]  /*6ff0*/  EXIT ;  /* 0x000000000000794d */ /* 0x000fea0003800000 */
.L_x_21377:
        /* <DEDUP_REMOVED lines=8> */
[----:B------:R-:W-:Y:S01]  /*7080*/  STG.E.U8 desc[UR36][R2.64], R5 ;  /* 0x0000000502007986 */ /* 0x000fe2000c101124 */
[----:B------:R-:W-:Y:S05]  /*7090*/  EXIT ;  /* 0x000000000000794d */ /* 0x000fea0003800000 */
.L_x_21390:
[----:B------:R-:W0:Y:S01]  /*70a0*/  I2F.F64 R16, R16 ;  /* 0x0000001000107312 */ /* 0x000e220000201c00 */
[----:B------:R-:W-:-:S05]  /*70b0*/  CS2R R18, SRZ ;  /* 0x0000000000127805 */ /* 0x000fca000001ff00 */
[----:B0-----:R-:W-:Y:S01]  /*70c0*/  STG.E.128 desc[UR36][R2.64], R16 ;  /* 0x0000001002007986 */ /* 0x001fe2000c101d24 */
[----:B------:R-:W-:Y:S05]  /*70d0*/  EXIT ;  /* 0x000000000000794d */ /* 0x000fea0003800000 */
.L_x_21389:
[----:B------:R-:W-:-:S13]  /*70e0*/  ISETP.NE.AND P0, PT, R0, 0xf, PT ;  /* 0x0000000f0000780c */ /* 0x000fda0003f05270 */
[----:B------:R-:W-:Y:S05]  /*70f0*/  @!P0 BRA `(.L_x_21391) ;  /* 0x0000000000e88947 */ /* 0x000fea0003800000 */
[----:B------:R-:W-:-:S13]  /*7100*/  ISETP.NE.AND P0, PT, R0, 0x17, PT ;  /* 0x000000170000780c */ /* 0x000fda0003f05270 */
[----:B------:R-:W-:Y:S05]  /*7110*/  @!P0 BRA `(.L_x_21392) ;  /* 0x0000000000908947 */ /* 0x000fea0003800000 */
[----:B------:R-:W-:-:S13]  /*7120*/  ISETP.NE.AND P0, PT, R0, 0x18, PT ;  /* 0x000000180000780c */ /* 0x000fda0003f05270 */
[----:B------:R-:W-:Y:S05]  /*7130*/  @!P0 BRA `(.L_x_21393) ;  /* 0x0000000000448947 */ /* 0x000fea0003800000 */
.L_x_21370:
        /* <DEDUP_REMOVED lines=16> */
.L_x_21394:
[----:B------:R-:W-:Y:S05]  /*7240*/  EXIT ;  /* 0x000000000000794d */ /* 0x000fea0003800000 */
.L_x_21393:
        /* <DEDUP_REMOVED lines=13> */
.L_x_21396:
[----:B------:R-:W-:Y:S05]  /*7320*/  BSYNC.RECONVERGENT B0 ;  /* 0x0000000000007941 */ /* 0x000fea0003800200 */
.L_x_21395:
[----:B------:R-:W-:-:S05]  /*7330*/  LOP3.LUT R5, R0, 0x80, R5, 0xf8, !PT ;  /* 0x0000008000057812 */ /* 0x000fca00078ef805 */
[----:B------:R-:W-:Y:S01]  /*7340*/  STG.E.U8 desc[UR36][R2.64], R5 ;  /* 0x0000000502007986 */ /* 0x000fe2000c101124 */
[----:B------:R-:W-:Y:S05]  /*7350*/  EXIT ;  /* 0x000000000000794d */ /* 0x000fea0003800000 */
.L_x_21392:
        /* <DEDUP_REMOVED lines=12> */
.L_x_21398:
[----:B------:R-:W-:Y:S01]  /*7420*/  IMAD.MOV.U32 R0, RZ, RZ, 0x7f ;  /* 0x0000007fff007424 */ /* 0x000fe200078e00ff */
[----:B------:R-:W-:-:S04]  /*7430*/  ISETP.GT.U32.AND P0, PT, R4, 0x7f800000, PT ;  /* 0x7f8000000400780c */ /* 0x000fc80003f04070 */
[----:B------:R-:W-:-:S09]  /*7440*/  SEL R0, R0, 0x7c, P0 ;  /* 0x0000007c00007807 */ /* 0x000fd20000000000 */
.L_x_21399:
[----:B------:R-:W-:Y:S05]  /*7450*/  BSYNC.RECONVERGENT B0 ;  /* 0x0000000000007941 */ /* 0x000fea0003800200 */
.L_x_21397:
[----:B------:R-:W-:-:S04]  /*7460*/  SHF.R.U32.HI R5, RZ, 0x18, R5 ;  /* 0x00000018ff057819 */ /* 0x000fc80000011605 */
[----:B------:R-:W-:-:S05]  /*7470*/  LOP3.LUT R5, R0, 0x80, R5, 0xf8, !PT ;  /* 0x0000008000057812 */ /* 0x000fca00078ef805 */
[----:B------:R-:W-:Y:S01]  /*7480*/  STG.E.U8 desc[UR36][R2.64], R5 ;  /* 0x0000000502007986 */ /* 0x000fe2000c101124 */
[----:B------:R-:W-:Y:S05]  /*7490*/  EXIT ;  /* 0x000000000000794d */ /* 0x000fea0003800000 */
.L_x_21391:
[----:B------:R-:W-:-:S04]  /*74a0*/  I2FP.F32.S32 R0, R16 ;  /* 0x0000001000007245 */ /* 0x000fc80000201400 */
[----:B------:R-:W-:-:S05]  /*74b0*/  F2FP.BF16.F32.PACK_AB R0, RZ, R0 ;  /* 0x00000000ff00723e */ /* 0x000fca00000010ff */
[----:B------:R-:W-:Y:S01]  /*74c0*/  STG.E.U16 desc[UR36][R2.64], R0 ;  /* 0x0000000002007986 */ /* 0x000fe2000c101524 */
[----:B------:R-:W-:Y:S05]  /*74d0*/  EXIT ;  /* 0x000000000000794d */ /* 0x000fea0003800000 */
.L_x_21400:
        /* <DEDUP_REMOVED lines=10> */
.L_x_41867:


//--------------------- .text._ZN2at6native18elementwise_kernelILi128ELi2EZNS0_22gpu_kernel_impl_nocastINS0_13AUnaryFunctorIiiiZZZNS0_19minimum_kernel_cudaERNS_18TensorIteratorBaseEENKUlvE_clEvENKUlvE1_clEvEUliiE_EEEEvS5_RKT_EUliE_EEviT1_ --------------------------
	.section	.text._ZN2at6native18elementwise_kernelILi128ELi2EZNS0_22gpu_kernel_impl_nocastINS0_13AUnaryFunctorIiiiZZZNS0_19minimum_kernel_cudaERNS_18TensorIteratorBaseEENKUlvE_clEvENKUlvE1_clEvEUliiE_EEEEvS5_RKT_EUliE_EEviT1_,"ax",@progbits
	.align	128
        .global         _ZN2at6native18elementwise_kernelILi128ELi2EZNS0_22gpu_kernel_impl_nocastINS0_13AUnaryFunctorIiiiZZZNS0_19minimum_kernel_cudaERNS_18TensorIteratorBaseEENKUlvE_clEvENKUlvE1_clEvEUliiE_EEEEvS5_RKT_EUliE_EEviT1_
        .type           _ZN2at6native18elementwise_kernelILi128ELi2EZNS0_22gpu_kernel_impl_nocastINS0_13AUnaryFunctorIiiiZZZNS0_19minimum_kernel_cudaERNS_18TensorIteratorBaseEENKUlvE_clEvENKUlvE1_clEvEUliiE_EEEEvS5_RKT_EUliE_EEviT1_,@function
        .size           _ZN2at6native18elementwise_kernelILi128ELi2EZNS0_22gpu_kernel_impl_nocastINS0_13AUnaryFunctorIiiiZZZNS0_19minimum_kernel_cudaERNS_18TensorIteratorBaseEENKUlvE_clEvENKUlvE1_clEvEUliiE_EEEEvS5_RKT_EUliE_EEviT1_,(.L_x_41868 - _ZN2at6native18elementwise_kernelILi128ELi2EZNS0_22gpu_kernel_impl_nocastINS0_13AUnaryFunctorIiiiZZZNS0_19minimum_kernel_cudaERNS_18TensorIteratorBaseEENKUlvE_clEvENKUlvE1_clEvEUliiE_EEEEvS5_RKT_EUliE_EEviT1_)
        .other          _ZN2at6native18elementwise_kernelILi128ELi2EZNS0_22gpu_kernel_impl_nocastINS0_13AUnaryFunctorIiiiZZZNS0_19minimum_kernel_cudaERNS_18TensorIteratorBaseEENKUlvE_clEvENKUlvE1_clEvEUliiE_EEEEvS5_RKT_EUliE_EEviT1_,@"STO_CUDA_ENTRY STV_DEFAULT"
_ZN2at6native18elementwise_kernelILi128ELi2EZNS0_22gpu_kernel_impl_nocastINS0_13AUnaryFunctorIiiiZZZNS0_19minimum_kernel_cudaERNS_18TensorIteratorBaseEENKUlvE_clEvENKUlvE1_clEvEUliiE_EEEEvS5_RKT_EUliE_EEviT1_:
.text._ZN2at6native18elementwise_kernelILi128ELi2EZNS0_22gpu_kernel_impl_nocastINS0_13AUnaryFunctorIiiiZZZNS0_19minimum_kernel_cudaERNS_18TensorIteratorBaseEENKUlvE_clEvENKUlvE1_clEvEUliiE_EEEEvS5_RKT_EUliE_EEviT1_:
        /* <DEDUP_REMOVED lines=18> */
[----:B-1----:R-:W-:-:S05]  /*0120*/  VIMNMX R9, PT, PT, R4, UR5, PT ;  /* 0x0000000504097c48 */ /* 0x002fca000bfe0100 */
[----:B0-----:R0:W-:Y:S02]  /*0130*/  STG.E desc[UR6][R6.64], R9 ;  /* 0x0000000906007986 */ /* 0x0011e4000c101906 */
.L_x_21403:
[----:B------:R-:W-:Y:S05]  /*0140*/  BSYNC.RECONVERGENT B0 ;  /* 0x0000000000007941 */ /* 0x000fea0003800200 */
.L_x_21402:
[----:B------:R-:W-:-:S13]  /*0150*/  ISETP.GE.AND P0, PT, R3, UR4, PT ;  /* 0x0000000403007c0c */ /* 0x000fda000bf06270 */
[----:B------:R-:W-:Y:S05]  /*0160*/  @P0 EXIT ;  /* 0x000000000000094d */ /* 0x000fea0003800000 */
[----:B------:R-:W1:Y:S01]  /*0170*/  LDC.64 R2, c[0x0][0x588] ;  /* 0x00016200ff027b82 */ /* 0x000e620000000a00 */
[----:B------:R-:W0:Y:S01]  /*0180*/  LDCU UR4, c[0x0][0x594] ;  /* 0x0000b280ff0477ac */ /* 0x000e220008000800 */
[----:B-1----:R-:W0:Y:S06]  /*0190*/  LDG.E R2, desc[UR6][R2.64] ;  /* 0x0000000602027981 */ /* 0x002e2c000c1e1900 */
[----:B------:R-:W1:Y:S01]  /*01a0*/  LDC.64 R4, c[0x0][0x580] ;  /* 0x00016000ff047b82 */ /* 0x000e620000000a00 */
[----:B0-----:R-:W-:-:S05]  /*01b0*/  VIMNMX R7, PT, PT, R2, UR4, PT ;  /* 0x0000000402077c48 */ /* 0x001fca000bfe0100 */
[----:B-1----:R-:W-:Y:S01]  /*01c0*/  STG.E desc[UR6][R4.64], R7 ;  /* 0x0000000704007986 */ /* 0x002fe2000c101906 */
[----:B------:R-:W-:Y:S05]  /*01d0*/  EXIT ;  /* 0x000000000000794d */ /* 0x000fea0003800000 */
.L_x_21401:
        /* <DEDUP_REMOVED lines=305> */
.L_x_21406:
        /* <DEDUP_REMOVED lines=8> */
[----:B-1----:R-:W-:-:S05]  /*1570*/  VIMNMX R9, PT, PT, R6, UR5, PT ;  /* 0x0000000506097c48 */ /* 0x002fca000bfe0100 */
[----:B------:R0:W-:Y:S02]  /*1580*/  STG.E desc[UR6][R4.64], R9 ;  /* 0x0000000904007986 */ /* 0x0001e4000c101906 */
.L_x_21405:
[----:B------:R-:W-:Y:S05]  /*1590*/  BSYNC.RECONVERGENT B0 ;  /* 0x0000000000007941 */ /* 0x000fea0003800200 */
.L_x_21404:
        /* <DEDUP_REMOVED lines=300> */
.L_x_21407:
[----:B------:R-:W0:Y:S01]  /*2860*/  LDCU.128 UR8, c[0x0][0x580] ;  /* 0x0000b000ff0877ac */ /* 0x000e220008000c00 */
[----:B------:R-:W1:Y:S01]  /*2870*/  LDCU UR4, c[0x0][0x594] ;  /* 0x0000b280ff0477ac */ /* 0x000e620008000800 */
[----:B0-----:R-:W-:-:S04]  /*2880*/  IADD3 R4, P0, PT, R2, UR10, RZ ;  /* 0x0000000a02047c10 */ /* 0x001fc8000ff1e0ff */
[----:B------:R-:W-:-:S05]  /*2890*/  IADD3.X R5, PT, PT, RZ, UR11, RZ, P0, !PT ;  /* 0x0000000bff057c10 */ /* 0x000fca00087fe4ff */
[----:B------:R-:W1:Y:S01]  /*28a0*/  LDG.E R4, desc[UR6][R4.64] ;  /* 0x0000000604047981 */ /* 0x000e62000c1e1900 */
[----:B------:R-:W-:-:S04]  /*28b0*/  IADD3 R2, P0, PT, R3, UR8, RZ ;  /* 0x0000000803027c10 */ /* 0x000fc8000ff1e0ff */
[----:B------:R-:W-:Y:S02]  /*28c0*/  IADD3.X R3, PT, PT, RZ, UR9, RZ, P0, !PT ;  /* 0x00000009ff037c10 */ /* 0x000fe400087fe4ff */
[----:B-1----:R-:W-:-:S05]  /*28d0*/  VIMNMX R7, PT, PT, R4, UR4, PT ;  /* 0x0000000404077c48 */ /* 0x002fca000bfe0100 */
[----:B------:R-:W-:Y:S01]  /*28e0*/  STG.E desc[UR6][R2.64], R7 ;  /* 0x0000000702007986 */ /* 0x000fe2000c101906 */
[----:B------:R-:W-:Y:S05]  /*28f0*/  EXIT ;  /* 0x000000000000794d */ /* 0x000fea0003800000 */
.L_x_21408:
        /* <DEDUP_REMOVED lines=16> */
.L_x_41868:


//--------------------- .text._ZN2at6native27unrolled_elementwise_kernelINS0_13AUnaryFunctorIiiiZZZNS0_19minimum_kernel_cudaERNS_18TensorIteratorBaseEENKUlvE_clEvENKUlvE1_clEvEUliiE_EESt5arrayIPcLm2EELi4E23TrivialOffsetCalculatorILi1EjESD_NS0_6memory15LoadWithoutCastENSE_16StoreWithoutCastEEEviT_T0_T2_T3_T4_T5_ --------------------------
	.section	.text._ZN2at6native27unrolled_elementwise_kernelINS0_13AUnaryFunctorIiiiZZZNS0_19minimum_kernel_cudaERNS_18TensorIteratorBaseEENKUlvE_clEvENKUlvE1_clEvEUliiE_EESt5arrayIPcLm2EELi4E23TrivialOffsetCalculatorILi1EjESD_NS0_6memory15LoadWithoutCastENSE_16StoreWithoutCastEEEviT_T0_T2_T3_T4_T5_,"ax",@progbits
	.align	128
        .global         _ZN2at6native27unrolled_elementwise_kernelINS0_13AUnaryFunctorIiiiZZZNS0_19minimum_kernel_cudaERNS_18TensorIteratorBaseEENKUlvE_clEvENKUlvE1_clEvEUliiE_EESt5arrayIPcLm2EELi4E23TrivialOffsetCalculatorILi1EjESD_NS0_6memory15LoadWithoutCastENSE_16StoreWithoutCastEEEviT_T0_T2_T3_T4_T5_
        .type           _ZN2at6native27unrolled_elementwise_kernelINS0_13AUnaryFunctorIiiiZZZNS0_19minimum_kernel_cudaERNS_18TensorIteratorBaseEENKUlvE_clEvENKUlvE1_clEvEUliiE_EESt5arrayIPcLm2EELi4E23TrivialOffsetCalculatorILi1EjESD_NS0_6memory15LoadWithoutCastENSE_16StoreWithoutCastEEEviT_T0_T2_T3_T4_T5_,@function
        .size           _ZN2at6native27unrolled_elementwise_kernelINS0_13AUnaryFunctorIiiiZZZNS0_19minimum_kernel_cudaERNS_18TensorIteratorBaseEENKUlvE_clEvENKUlvE1_clEvEUliiE_EESt5arrayIPcLm2EELi4E23TrivialOffsetCalculatorILi1EjESD_NS0_6memory15LoadWithoutCastENSE_16StoreWithoutCastEEEviT_T0_T2_T3_T4_T5_,(.L_x_41869 - _ZN2at6native27unrolled_elementwise_kernelINS0_13AUnaryFunctorIiiiZZZNS0_19minimum_kernel_cudaERNS_18TensorIteratorBaseEENKUlvE_clEvENKUlvE1_clEvEUliiE_EESt5arrayIPcLm2EELi4E23TrivialOffsetCalculatorILi1EjESD_NS0_6memory15LoadWithoutCastENSE_16StoreWithoutCastEEEviT_T0_T2_T3_T4_T5_)
        .other          _ZN2at6native27unrolled_elementwise_kernelINS0_13AUnaryFunctorIiiiZZZNS0_19minimum_kernel_cudaERNS_18TensorIteratorBaseEENKUlvE_clEvENKUlvE1_clEvEUliiE_EESt5arrayIPcLm2EELi4E23TrivialOffsetCalculatorILi1EjESD_NS0_6memory15LoadWithoutCastENSE_16StoreWithoutCastEEEviT_T0_T2_T3_T4_T5_,@"STO_CUDA_ENTRY STV_DEFAULT"
_ZN2at6native27unrolled_elementwise_kernelINS0_13AUnaryFunctorIiiiZZZNS0_19minimum_kernel_cudaERNS_18TensorIteratorBaseEENKUlvE_clEvENKUlvE1_clEvEUliiE_EESt5arrayIPcLm2EELi4E23TrivialOffsetCalculatorILi1EjESD_NS0_6memory15LoadWithoutCastENSE_16StoreWithoutCastEEEviT_T0_T2_T3_T4_T5_:
.text._ZN2at6native27unrolled_elementwise_kernelINS0_13AUnaryFunctorIiiiZZZNS0_19minimum_kernel_cudaERNS_18TensorIteratorBaseEENKUlvE_clEvENKUlvE1_clEvEUliiE_EESt5arrayIPcLm2EELi4E23TrivialOffsetCalculatorILi1EjESD_NS0_6memory15LoadWithoutCastENSE_16StoreWithoutCastEEEviT_T0_T2_T3_T4_T5_:
        /* <DEDUP_REMOVED lines=36> */
[----:B---3--:R-:W-:-:S02]  /*0240*/  VIMNMX R19, PT, PT, R14, UR6, PT ;  /* 0x000000060e137c48 */ /* 0x008fc4000bfe0100 */
[----:B--2---:R-:W-:Y:S02]  /*0250*/  VIMNMX R15, PT, PT, R15, UR6, PT ;  /* 0x000000060f0f7c48 */ /* 0x004fe4000bfe0100 */
[----:B----4-:R-:W-:Y:S02]  /*0260*/  VIMNMX R17, PT, PT, R12, UR6, PT ;  /* 0x000000060c117c48 */ /* 0x010fe4000bfe0100 */
[----:B-----5:R-:W-:Y:S01]  /*0270*/  VIMNMX R13, PT, PT, R13, UR6, PT ;  /* 0x000000060d0d7c48 */ /* 0x020fe2000bfe0100 */
        /* <DEDUP_REMOVED lines=14> */
.L_x_21411:
[----:B------:R-:W-:Y:S05]  /*0360*/  BSYNC.RELIABLE B1 ;  /* 0x0000000000017941 */ /* 0x000fea0003800100 */
.L_x_21410:
[----:B------:R-:W-:-:S13]  /*0370*/  ISETP.GE.AND P0, PT, R3, R2, PT ;  /* 0x000000020300720c */ /* 0x000fda0003f06270 */
[----:B0-----:R-:W0:Y:S01]  /*0380*/  @!P0 LDC.64 R4, c[0x0][0x390] ;  /* 0x0000e400ff048b82 */ /* 0x001e220000000a00 */
[----:B------:R-:W-:Y:S01]  /*0390*/  @!P0 LEA R7, R0, R3, 0x9 ;  /* 0x0000000300078211 */ /* 0x000fe200078e48ff */
[----:B------:R-:W-:-:S04]  /*03a0*/  @!P0 VIADD R3, R3, 0x80 ;  /* 0x0000008003038836 */ /* 0x000fc80000000000 */
[----:B0-----:R-:W-:-:S05]  /*03b0*/  @!P0 IMAD.WIDE.U32 R4, R7, 0x4, R4 ;  /* 0x0000000407048825 */ /* 0x001fca00078e0004 */
[----:B------:R1:W-:Y:S02]  /*03c0*/  @!P0 STG.E desc[UR4][R4.64], R19 ;  /* 0x0000001304008986 */ /* 0x0003e4000c101904 */
.L_x_21412:
[----:B------:R-:W-:Y:S05]  /*03d0*/  BSYNC.RECONVERGENT B0 ;  /* 0x0000000000007941 */ /* 0x000fea0003800200 */
.L_x_21409:
        /* <DEDUP_REMOVED lines=8> */
.L_x_21413:
        /* <DEDUP_REMOVED lines=10> */
.L_x_41869:


//--------------------- .text._ZN2at6native29vectorized_elementwise_kernelILi2ENS0_13AUnaryFunctorIiiiZZZNS0_19minimum_kernel_cudaERNS_18TensorIteratorBaseEENKUlvE_clEvENKUlvE1_clEvEUliiE_EESt5arrayIPcLm2EEEEviT0_T1_ --------------------------
	.section	.text._ZN2at6native29vectorized_elementwise_kernelILi2ENS0_13AUnaryFunctorIiiiZZZNS0_19minimum_kernel_cudaERNS_18TensorIteratorBaseEENKUlvE_clEvENKUlvE1_clEvEUliiE_EESt5arrayIPcLm2EEEEviT0_T1_,"ax",@progbits
	.align	128
        .global         _ZN2at6native29vectorized_elementwise_kernelILi2ENS0_13AUnaryFunctorIiiiZZZNS0_19minimum_kernel_cudaERNS_18TensorIteratorBaseEENKUlvE_clEvENKUlvE1_clEvEUliiE_EESt5arrayIPcLm2EEEEviT0_T1_
        .type           _ZN2at6native29vectorized_elementwise_kernelILi2ENS0_13AUnaryFunctorIiiiZZZNS0_19minimum_kernel_cudaERNS_18TensorIteratorBaseEENKUlvE_clEvENKUlvE1_clEvEUliiE_EESt5arrayIPcLm2EEEEviT0_T1_,@function
        .size           _ZN2at6native29vectorized_elementwise_kernelILi2ENS0_13AUnaryFunctorIiiiZZZNS0_19minimum_kernel_cudaERNS_18TensorIteratorBaseEENKUlvE_clEvENKUlvE1_clEvEUliiE_EESt5arrayIPcLm2EEEEviT0_T1_,(.L_x_41870 - _ZN2at6native29vectorized_elementwise_kernelILi2ENS0_13AUnaryFunctorIiiiZZZNS0_19minimum_kernel_cudaERNS_18TensorIteratorBaseEENKUlvE_clEvENKUlvE1_clEvEUliiE_EESt5arrayIPcLm2EEEEviT0_T1_)
        .other          _ZN2at6native29vectorized_elementwise_kernelILi2ENS0_13AUnaryFunctorIiiiZZZNS0_19minimum_kernel_cudaERNS_18TensorIteratorBaseEENKUlvE_clEvENKUlvE1_clEvEUliiE_EESt5arrayIPcLm2EEEEviT0_T1_,@"STO_CUDA_ENTRY STV_DEFAULT"
_ZN2at6native29vectorized_elementwise_kernelILi2ENS0_13AUnaryFunctorIiiiZZZNS0_19minimum_kernel_cudaERNS_18TensorIteratorBaseEENKUlvE_clEvENKUlvE1_clEvEUliiE_EESt5arrayIPcLm2EEEEviT0_T1_:
.text._ZN2at6native29vectorized_elementwise_kernelILi2ENS0_13AUnaryFunctorIiiiZZZNS0_19minimum_kernel_cudaERNS_18TensorIteratorBaseEENKUlvE_clEvENKUlvE1_clEvEUliiE_EESt5arrayIPcLm2EEEEviT0_T1_:
        /* <DEDUP_REMOVED lines=68> */
[----:B-1----:R-:W-:-:S02]  /*0440*/  VIMNMX R13, PT, PT, R18, UR6, PT ;  /* 0x00000006120d7c48 */ /* 0x002fc4000bfe0100 */
[----:B---3--:R-:W-:Y:S02]  /*0450*/  VIMNMX R15, PT, PT, R20, UR6, PT ;  /* 0x00000006140f7c48 */ /* 0x008fe4000bfe0100 */
[----:B------:R-:W-:Y:S02]  /*0460*/  VIMNMX R22, PT, PT, R22, UR6, PT ;  /* 0x0000000616167c48 */ /* 0x000fe4000bfe0100 */
[----:B--2---:R-:W-:Y:S02]  /*0470*/  VIMNMX R9, PT, PT, R9, UR6, PT ;  /* 0x0000000609097c48 */ /* 0x004fe4000bfe0100 */
[----:B----4-:R-:W-:Y:S02]  /*0480*/  VIMNMX R8, PT, PT, R8, UR6, PT ;  /* 0x0000000608087c48 */ /* 0x010fe4000bfe0100 */
[----:B-----5:R-:W-:Y:S02]  /*0490*/  VIMNMX R3, PT, PT, R14, UR6, PT ;  /* 0x000000060e037c48 */ /* 0x020fe4000bfe0100 */
[----:B------:R-:W-:-:S02]  /*04a0*/  VIMNMX R4, PT, PT, R19, UR6, PT ;  /* 0x0000000613047c48 */ /* 0x000fc4000bfe0100 */
[----:B------:R-:W-:Y:S01]  /*04b0*/  VIMNMX R2, PT, PT, R12, UR6, PT ;  /* 0x000000060c027c48 */ /* 0x000fe2000bfe0100 */
        /* <DEDUP_REMOVED lines=13> */
.L_x_21417:
[----:B------:R-:W-:-:S13]  /*0590*/  ISETP.GE.U32.AND P0, PT, R17, R16, PT ;  /* 0x000000101100720c */ /* 0x000fda0003f06070 */
[----:B------:R-:W-:Y:S05]  /*05a0*/  @P0 BRA `(.L_x_21419) ;  /* 0x0000000000300947 */ /* 0x000fea0003800000 */
[----:B0-----:R-:W0:Y:S01]  /*05b0*/  LDC.64 R6, c[0x0][0x390] ;  /* 0x0000e400ff067b82 */ /* 0x001e220000000a00 */
[----:B------:R-:W-:Y:S02]  /*05c0*/  IMAD.IADD R5, R0, 0x1, R17 ;  /* 0x0000000100057824 */ /* 0x000fe400078e0211 */
[----:B------:R-:W-:Y:S02]  /*05d0*/  VIADD R17, R17, 0x80 ;  /* 0x0000008011117836 */ /* 0x000fe40000000000 */
[----:B0-----:R-:W-:-:S05]  /*05e0*/  IMAD.WIDE.U32 R6, R5, 0x4, R6 ;  /* 0x0000000405067825 */ /* 0x001fca00078e0006 */
[----:B------:R1:W-:Y:S02]  /*05f0*/  STG.E desc[UR4][R6.64], R22 ;  /* 0x0000001606007986 */ /* 0x0003e4000c101904 */
.L_x_21418:
[----:B------:R-:W-:-:S13]  /*0600*/  ISETP.GE.U32.AND P0, PT, R17, R16, PT ;  /* 0x000000101100720c */ /* 0x000fda0003f06070 */
[----:B------:R-:W-:Y:S05]  /*0610*/  @P0 BRA `(.L_x_21420) ;  /* 0x0000000000300947 */ /* 0x000fea0003800000 */
[----:B01----:R-:W0:Y:S01]  /*0620*/  LDC.64 R6, c[0x0][0x390] ;  /* 0x0000e400ff067b82 */ /* 0x003e220000000a00 */
[----:B------:R-:W-:Y:S01]  /*0630*/  IADD3 R5, PT, PT, R0, R17, RZ ;  /* 0x0000001100057210 */ /* 0x000fe20007ffe0ff */
[----:B------:R-:W-:-:S04]  /*0640*/  VIADD R17, R17, 0x80 ;  /* 0x0000008011117836 */ /* 0x000fc80000000000 */
[----:B0-----:R-:W-:-:S05]  /*0650*/  IMAD.WIDE.U32 R6, R5, 0x4, R6 ;  /* 0x0000000405067825 */ /* 0x001fca00078e0006 */
[----:B------:R1:W-:Y:S02]  /*0660*/  STG.E desc[UR4][R6.64], R9 ;  /* 0x0000000906007986 */ /* 0x0003e4000c101904 */
.L_x_21419:
[----:B------:R-:W-:-:S13]  /*0670*/  ISETP.GE.U32.AND P0, PT, R17, R16, PT ;  /* 0x000000101100720c */ /* 0x000fda0003f06070 */
[----:B------:R-:W-:Y:S05]  /*0680*/  @P0 BRA `(.L_x_21421) ;  /* 0x0000000000340947 */ /* 0x000fea0003800000 */
[----:B01----:R-:W0:Y:S01]  /*0690*/  LDC.64 R6, c[0x0][0x390] ;  /* 0x0000e400ff067b82 */ /* 0x003e220000000a00 */
[----:B------:R-:W-:Y:S01]  /*06a0*/  IMAD.IADD R5, R0, 0x1, R17 ;  /* 0x0000000100057824 */ /* 0x000fe200078e0211 */
[----:B------:R-:W-:-:S03]  /*06b0*/  IADD3 R17, PT, PT, R17, 0x80, RZ ;  /* 0x0000008011117810 */ /* 0x000fc60007ffe0ff */
[----:B0-----:R-:W-:-:S05]  /*06c0*/  IMAD.WIDE.U32 R6, R5, 0x4, R6 ;  /* 0x0000000405067825 */ /* 0x001fca00078e0006 */
[----:B------:R2:W-:Y:S02]  /*06d0*/  STG.E desc[UR4][R6.64], R8 ;  /* 0x0000000806007986 */ /* 0x0005e4000c101904 */
.L_x_21420:
        /* <DEDUP_REMOVED lines=8> */
.L_x_21421:
[----:B------:R-:W-:Y:S05]  /*0760*/  BSYNC.RELIABLE B1 ;  /* 0x0000000000017941 */ /* 0x000fea0003800100 */
.L_x_21416:
[----:B------:R-:W-:-:S13]  /*0770*/  ISETP.GE.U32.AND P0, PT, R17, R16, PT ;  /* 0x000000101100720c */ /* 0x000fda0003f06070 */
[----:B--2---:R-:W2:Y:S01]  /*0780*/  @!P0 LDC.64 R4, c[0x0][0x390] ;  /* 0x0000e400ff048b82 */ /* 0x004ea20000000a00 */
[----:B01----:R-:W-:Y:S01]  /*0790*/  @!P0 IADD3 R7, PT, PT, R0, R17, RZ ;  /* 0x0000001100078210 */ /* 0x003fe20007ffe0ff */
[----:B------:R-:W-:-:S04]  /*07a0*/  @!P0 VIADD R17, R17, 0x80 ;  /* 0x0000008011118836 */ /* 0x000fc80000000000 */
[----:B--2---:R-:W-:-:S05]  /*07b0*/  @!P0 IMAD.WIDE.U32 R4, R7, 0x4, R4 ;  /* 0x0000000407048825 */ /* 0x004fca00078e0004 */
[----:B------:R3:W-:Y:S02]  /*07c0*/  @!P0 STG.E desc[UR4][R4.64], R3 ;  /* 0x0000000304008986 */ /* 0x0007e4000c101904 */
.L_x_21422:
[----:B------:R-:W-:Y:S05]  /*07d0*/  BSYNC.RECONVERGENT B0 ;  /* 0x0000000000007941 */ /* 0x000fea0003800200 */
.L_x_21415:
        /* <DEDUP_REMOVED lines=8> */
.L_x_21414:
        /* <DEDUP_REMOVED lines=12> */
[----:B--2---:R-:W-:Y:S02]  /*0920*/  VIMNMX R6, PT, PT, R6, UR6, PT ;  /* 0x0000000606067c48 */ /* 0x004fe4000bfe0100 */
[----:B------:R-:W-:Y:S02]  /*0930*/  VIMNMX R7, PT, PT, R7, UR6, PT ;  /* 0x0000000607077c48 */ /* 0x000fe4000bfe0100 */
[----:B----4-:R-:W-:Y:S02]  /*0940*/  VIMNMX R8, PT, PT, R8, UR6, PT ;  /* 0x0000000608087c48 */ /* 0x010fe4000bfe0100 */
[----:B------:R-:W-:Y:S01]  /*0950*/  VIMNMX R9, PT, PT, R9, UR6, PT ;  /* 0x0000000609097c48 */ /* 0x000fe2000bfe0100 */
[----:B------:R-:W-:Y:S01]  /*0960*/  STG.E.64 desc[UR4][R4.64], R6 ;  /* 0x0000000604007986 */ /* 0x000fe2000c101b04 */
[----:B-----5:R-:W-:Y:S02]  /*0970*/  VIMNMX R10, PT, PT, R10, UR6, PT ;  /* 0x000000060a0a7c48 */ /* 0x020fe4000bfe0100 */
[----:B------:R-:W-:Y:S01]  /*0980*/  VIMNMX R11, PT, PT, R11, UR6, PT ;  /* 0x000000060b0b7c48 */ /* 0x000fe2000bfe0100 */
[----:B------:R-:W-:Y:S01]  /*0990*/  STG.E.64 desc[UR4][R4.64+0x400], R8 ;  /* 0x0004000804007986 */ /* 0x000fe2000c101b04 */
[----:B------:R-:W-:-:S02]  /*09a0*/  VIMNMX R12, PT, PT, R12, UR6, PT ;  /* 0x000000060c0c7c48 */ /* 0x000fc4000bfe0100 */
[----:B------:R-:W-:Y:S01]  /*09b0*/  VIMNMX R13, PT, PT, R13, UR6, PT ;  /* 0x000000060d0d7c48 */ /* 0x000fe2000bfe0100 */
[----:B------:R-:W-:Y:S04]  /*09c0*/  STG.E.64 desc[UR4][R4.64+0x800], R10 ;  /* 0x0008000a04007986 */ /* 0x000fe8000c101b04 */
[----:B------:R-:W-:Y:S01]  /*09d0*/  STG.E.64 desc[UR4][R4.64+0xc00], R12 ;  /* 0x000c000c04007986 */ /* 0x000fe2000c101b04 */
[----:B------:R-:W-:Y:S05]  /*09e0*/  EXIT ;  /* 0x000000000000794d */ /* 0x000fea0003800000 */
.L_x_21423:
        /* <DEDUP_REMOVED lines=9> */
.L_x_41870:


//--------------------- .text._ZN2at6native29vectorized_elementwise_kernelILi4ENS0_13AUnaryFunctorIiiiZZZNS0_19minimum_kernel_cudaERNS_18TensorIteratorBaseEENKUlvE_clEvENKUlvE1_clEvEUliiE_EESt5arrayIPcLm2EEEEviT0_T1_ --------------------------
	.section	.text._ZN2at6native29vectorized_elementwise_kernelILi4ENS0_13AUnaryFunctorIiiiZZZNS0_19minimum_kernel_cudaERNS_18TensorIteratorBaseEENKUlvE_clEvENKUlvE1_clEvEUliiE_EESt5arrayIPcLm2EEEEviT0_T1_,"ax",@progbits
	.align	128
        .global         _ZN2at6native29vectorized_elementwise_kernelILi4ENS0_13AUnaryFunctorIiiiZZZNS0_19minimum_kernel_cudaERNS_18TensorIteratorBaseEENKUlvE_clEvENKUlvE1_clEvEUliiE_EESt5arrayIPcLm2EEEEviT0_T1_
        .type           _ZN2at6native29vectorized_elementwise_kernelILi4ENS0_13AUnaryFunctorIiiiZZZNS0_19minimum_kernel_cudaERNS_18TensorIteratorBaseEENKUlvE_clEvENKUlvE1_clEvEUliiE_EESt5arrayIPcLm2EEEEviT0_T1_,@function
        .size           _ZN2at6native29vectorized_elementwise_kernelILi4ENS0_13AUnaryFunctorIiiiZZZNS0_19minimum_kernel_cudaERNS_18TensorIteratorBaseEENKUlvE_clEvENKUlvE1_clEvEUliiE_EESt5arrayIPcLm2EEEEviT0_T1_,(.L_x_41871 - _ZN2at6native29vectorized_elementwise_kernelILi4ENS0_13AUnaryFunctorIiiiZZZNS0_19minimum_kernel_cudaERNS_18TensorIteratorBaseEENKUlvE_clEvENKUlvE1_clEvEUliiE_EESt5arrayIPcLm2EEEEviT0_T1_)
        .other          _ZN2at6native29vectorized_elementwise_kernelILi4ENS0_13AUnaryFunctorIiiiZZZNS0_19minimum_kernel_cudaERNS_18TensorIteratorBaseEENKUlvE_clEvENKUlvE1_clEvEUliiE_EESt5arrayIPcLm2EEEEviT0_T1_,@"STO_CUDA_ENTRY STV_DEFAULT"
_ZN2at6native29vectorized_elementwise_kernelILi4ENS0_13AUnaryFunctorIiiiZZZNS0_19minimum_kernel_cudaERNS_18TensorIteratorBaseEENKUlvE_clEvENKUlvE1_clEvEUliiE_EESt5arrayIPcLm2EEEEviT0_T1_:
.text._ZN2at6native29vectorized_elementwise_kernelILi4ENS0_13AUnaryFunctorIiiiZZZNS0_19minimum_kernel_cudaERNS_18TensorIteratorBaseEENKUlvE_clEvENKUlvE1_clEvEUliiE_EESt5arrayIPcLm2EEEEviT0_T1_:
        /* <DEDUP_REMOVED lines=89> */
.L_x_21427:
[----:B------:R-:W-:-:S13]  /*0590*/  ISETP.GE.U32.AND P0, PT, R17, R16, PT ;  /* 0x000000101100720c */ /* 0x000fda0003f06070 */
[----:B------:R-:W-:Y:S05]  /*05a0*/  @P0 BRA `(.L_x_21429) ;  /* 0x0000000000300947 */ /* 0x000fea0003800000 */
[----:B0-----:R-:W0:Y:S01]  /*05b0*/  LDC.64 R6, c[0x0][0x390] ;  /* 0x0000e400ff067b82 */ /* 0x001e220000000a00 */
[----:B------:R-:W-:Y:S02]  /*05c0*/  IMAD.IADD R5, R0, 0x1, R17 ;  /* 0x0000000100057824 */ /* 0x000fe400078e0211 */
[----:B------:R-:W-:Y:S02]  /*05d0*/  VIADD R17, R17, 0x80 ;  /* 0x0000008011117836 */ /* 0x000fe40000000000 */
[----:B0-----:R-:W-:-:S05]  /*05e0*/  IMAD.WIDE.U32 R6, R5, 0x4, R6 ;  /* 0x0000000405067825 */ /* 0x001fca00078e0006 */
[----:B------:R1:W-:Y:S02]  /*05f0*/  STG.E desc[UR4][R6.64], R22 ;  /* 0x0000001606007986 */ /* 0x0003e4000c101904 */
.L_x_21428:
[----:B------:R-:W-:-:S13]  /*0600*/  ISETP.GE.U32.AND P0, PT, R17, R16, PT ;  /* 0x000000101100720c */ /* 0x000fda0003f06070 */
[----:B------:R-:W-:Y:S05]  /*0610*/  @P0 BRA `(.L_x_21430) ;  /* 0x0000000000300947 */ /* 0x000fea0003800000 */
[----:B01----:R-:W0:Y:S01]  /*0620*/  LDC.64 R6, c[0x0][0x390] ;  /* 0x0000e400ff067b82 */ /* 0x003e220000000a00 */
[----:B------:R-:W-:Y:S01]  /*0630*/  IADD3 R5, PT, PT, R0, R17, RZ ;  /* 0x0000001100057210 */ /* 0x000fe20007ffe0ff */
[----:B------:R-:W-:-:S04]  /*0640*/  VIADD R17, R17, 0x80 ;  /* 0x0000008011117836 */ /* 0x000fc80000000000 */
[----:B0-----:R-:W-:-:S05]  /*0650*/  IMAD.WIDE.U32 R6, R5, 0x4, R6 ;  /* 0x0000000405067825 */ /* 0x001fca00078e0006 */
[----:B------:R1:W-:Y:S02]  /*0660*/  STG.E desc[UR4][R6.64], R9 ;  /* 0x0000000906007986 */ /* 0x0003e4000c101904 */
.L_x_21429:
[----:B------:R-:W-:-:S13]  /*0670*/  ISETP.GE.U32.AND P0, PT, R17, R16, PT ;  /* 0x000000101100720c */ /* 0x000fda0003f06070 */
[----:B------:R-:W-:Y:S05]  /*0680*/  @P0 BRA `(.L_x_21431) ;  /* 0x0000000000340947 */ /* 0x000fea0003800000 */
[----:B01----:R-:W0:Y:S01]  /*0690*/  LDC.64 R6, c[0x0][0x390] ;  /* 0x0000e400ff067b82 */ /* 0x003e220000000a00 */
[----:B------:R-:W-:Y:S01]  /*06a0*/  IMAD.IADD R5, R0, 0x1, R17 ;  /* 0x0000000100057824 */ /* 0x000fe200078e0211 */
[----:B------:R-:W-:-:S03]  /*06b0*/  IADD3 R17, PT, PT, R17, 0x80, RZ ;  /* 0x0000008011117810 */ /* 0x000fc60007ffe0ff */
[----:B0-----:R-:W-:-:S05]  /*06c0*/  IMAD.WIDE.U32 R6, R5, 0x4, R6 ;  /* 0x0000000405067825 */ /* 0x001fca00078e0006 */
[----:B------:R2:W-:Y:S02]  /*06d0*/  STG.E desc[UR4][R6.64], R8 ;  /* 0x0000000806007986 */ /* 0x0005e4000c101904 */
.L_x_21430:
        /* <DEDUP_REMOVED lines=8> */
.L_x_21431:
[----:B------:R-:W-:Y:S05]  /*0760*/  BSYNC.RELIABLE B1 ;  /* 0x0000000000017941 */ /* 0x000fea0003800100 */
.L_x_21426:
[----:B------:R-:W-:-:S13]  /*0770*/  ISETP.GE.U32.AND P0, PT, R17, R16, PT ;  /* 0x000000101100720c */ /* 0x000fda0003f06070 */
[----:B--2---:R-:W2:Y:S01]  /*0780*/  @!P0 LDC.64 R4, c[0x0][0x390] ;  /* 0x0000e400ff048b82 */ /* 0x004ea20000000a00 */
[----:B01----:R-:W-:Y:S01]  /*0790*/  @!P0 IADD3 R7, PT, PT, R0, R17, RZ ;  /* 0x0000001100078210 */ /* 0x003fe20007ffe0ff */
[----:B------:R-:W-:-:S04]  /*07a0*/  @!P0 VIADD R17, R17, 0x80 ;  /* 0x0000008011118836 */ /* 0x000fc80000000000 */
[----:B--2---:R-:W-:-:S05]  /*07b0*/  @!P0 IMAD.WIDE.U32 R4, R7, 0x4, R4 ;  /* 0x0000000407048825 */ /* 0x004fca00078e0004 */
[----:B------:R3:W-:Y:S02]  /*07c0*/  @!P0 STG.E desc[UR4][R4.64], R3 ;  /* 0x0000000304008986 */ /* 0x0007e4000c101904 */
.L_x_21432:
[----:B------:R-:W-:Y:S05]  /*07d0*/  BSYNC.RECONVERGENT B0 ;  /* 0x0000000000007941 */ /* 0x000fea0003800200 */
.L_x_21425:
        /* <DEDUP_REMOVED lines=8> */
.L_x_21424:
        /* <DEDUP_REMOVED lines=10> */
[----:B--2---:R-:W-:Y:S02]  /*0900*/  VIMNMX R4, PT, PT, R4, UR6, PT ;  /* 0x0000000604047c48 */ /* 0x004fe4000bfe0100 */
[----:B------:R-:W-:Y:S02]  /*0910*/  VIMNMX R5, PT, PT, R5, UR6, PT ;  /* 0x0000000605057c48 */ /* 0x000fe4000bfe0100 */
[----:B------:R-:W-:Y:S02]  /*0920*/  VIMNMX R6, PT, PT, R6, UR6, PT ;  /* 0x0000000606067c48 */ /* 0x000fe4000bfe0100 */
[----:B------:R-:W-:Y:S02]  /*0930*/  VIMNMX R7, PT, PT, R7, UR6, PT ;  /* 0x0000000607077c48 */ /* 0x000fe4000bfe0100 */
[----:B----4-:R-:W-:Y:S02]  /*0940*/  VIMNMX R8, PT, PT, R8, UR6, PT ;  /* 0x0000000608087c48 */ /* 0x010fe4000bfe0100 */
[----:B------:R-:W-:Y:S01]  /*0950*/  VIMNMX R9, PT, PT, R9, UR6, PT ;  /* 0x0000000609097c48 */ /* 0x000fe2000bfe0100 */
[----:B------:R-:W-:Y:S01]  /*0960*/  STG.E.128 desc[UR4][R12.64], R4 ;  /* 0x000000040c007986 */ /* 0x000fe2000c101d04 */
[----:B------:R-:W-:-:S02]  /*0970*/  VIMNMX R10, PT, PT, R10, UR6, PT ;  /* 0x000000060a0a7c48 */ /* 0x000fc4000bfe0100 */
[----:B------:R-:W-:-:S05]  /*0980*/  VIMNMX R11, PT, PT, R11, UR6, PT ;  /* 0x000000060b0b7c48 */ /* 0x000fca000bfe0100 */
[----:B------:R-:W-:Y:S01]  /*0990*/  STG.E.128 desc[UR4][R12.64+0x800], R8 ;  /* 0x000800080c007986 */ /* 0x000fe2000c101d04 */
[----:B------:R-:W-:Y:S05]  /*09a0*/  EXIT ;  /* 0x000000000000794d */ /* 0x000fea0003800000 */
.L_x_21433:
        /* <DEDUP_REMOVED lines=13> */
.L_x_41871:


//--------------------- .text._ZN2at6native29vectorized_elementwise_kernelILi8ENS0_13AUnaryFunctorIiiiZZZNS0_19minimum_kernel_cudaERNS_18TensorIteratorBaseEENKUlvE_clEvENKUlvE1_clEvEUliiE_EESt5arrayIPcLm2EEEEviT0_T1_ --------------------------
	.section	.text._ZN2at6native29vectorized_elementwise_kernelILi8ENS0_13AUnaryFunctorIiiiZZZNS0_19minimum_kernel_cudaERNS_18TensorIteratorBaseEENKUlvE_clEvENKUlvE1_clEvEUliiE_EESt5arrayIPcLm2EEEEviT0_T1_,"ax",@progbits
	.align	128
        .global         _ZN2at6native29vectorized_elementwise_kernelILi8ENS0_13AUnaryFunctorIiiiZZZNS0_19minimum_kernel_cudaERNS_18TensorIteratorBaseEENKUlvE_clEvENKUlvE1_clEvEUliiE_EESt5arrayIPcLm2EEEEviT0_T1_
        .type           _ZN2at6native29vectorized_elementwise_kernelILi8ENS0_13AUnaryFunctorIiiiZZZNS0_19minimum_kernel_cudaERNS_18TensorIteratorBaseEENKUlvE_clEvENKUlvE1_clEvEUliiE_EESt5arrayIPcLm2EEEEviT0_T1_,@function
        .size           _ZN2at6native29vectorized_elementwise_kernelILi8ENS0_13AUnaryFunctorIiiiZZZNS0_19minimum_kernel_cudaERNS_18TensorIteratorBaseEENKUlvE_clEvENKUlvE1_clEvEUliiE_EESt5arrayIPcLm2EEEEviT0_T1_,(.L_x_41872 - _ZN2at6native29vectorized_elementwise_kernelILi8ENS0_13AUnaryFunctorIiiiZZZNS0_19minimum_kernel_cudaERNS_18TensorIteratorBaseEENKUlvE_clEvENKUlvE1_clEvEUliiE_EESt5arrayIPcLm2EEEEviT0_T1_)
        .other          _ZN2at6native29vectorized_elementwise_kernelILi8ENS0_13AUnaryFunctorIiiiZZZNS0_19minimum_kernel_cudaERNS_18TensorIteratorBaseEENKUlvE_clEvENKUlvE1_clEvEUliiE_EESt5arrayIPcLm2EEEEviT0_T1_,@"STO_CUDA_ENTRY STV_DEFAULT"
_ZN2at6native29vectorized_elementwise_kernelILi8ENS0_13AUnaryFunctorIiiiZZZNS0_19minimum_kernel_cudaERNS_18TensorIteratorBaseEENKUlvE_clEvENKUlvE1_clEvEUliiE_EESt5arrayIPcLm2EEEEviT0_T1_:
.text._ZN2at6native29vectorized_elementwise_kernelILi8ENS0_13AUnaryFunctorIiiiZZZNS0_19minimum_kernel_cudaERNS_18TensorIteratorBaseEENKUlvE_clEvENKUlvE1_clEvEUliiE_EESt5arrayIPcLm2EEEEviT0_T1_:
        /* <DEDUP_REMOVED lines=89> */
.L_x_21437:
[----:B------:R-:W-:-:S13]  /*0590*/  ISETP.GE.U32.AND P0, PT, R17, R16, PT ;  /* 0x000000101100720c */ /* 0x000fda0003f06070 */
[----:B------:R-:W-:Y:S05]  /*05a0*/  @P0 BRA `(.L_x_21439) ;  /* 0x0000000000300947 */ /* 0x000fea0003800000 */
[----:B0-----:R-:W0:Y:S01]  /*05b0*/  LDC.64 R6, c[0x0][0x390] ;  /* 0x0000e400ff067b82 */ /* 0x001e220000000a00 */
[----:B------:R-:W-:Y:S02]  /*05c0*/  IMAD.IADD R5, R0, 0x1, R17 ;  /* 0x0000000100057824 */ /* 0x000fe400078e0211 */
[----:B------:R-:W-:Y:S02]  /*05d0*/  VIADD R17, R17, 0x80 ;  /* 0x0000008011117836 */ /* 0x000fe40000000000 */
[----:B0-----:R-:W-:-:S05]  /*05e0*/  IMAD.WIDE.U32 R6, R5, 0x4, R6 ;  /* 0x0000000405067825 */ /* 0x001fca00078e0006 */
[----:B------:R1:W-:Y:S02]  /*05f0*/  STG.E desc[UR4][R6.64], R22 ;  /* 0x0000001606007986 */ /* 0x0003e4000c101904 */
.L_x_21438:
[----:B------:R-:W-:-:S13]  /*0600*/  ISETP.GE.U32.AND P0, PT, R17, R16, PT ;  /* 0x000000101100720c */ /* 0x000fda0003f06070 */
[----:B------:R-:W-:Y:S05]  /*0610*/  @P0 BRA `(.L_x_21440) ;  /* 0x0000000000300947 */ /* 0x000fea0003800000 */
[----:B01----:R-:W0:Y:S01]  /*0620*/  LDC.64 R6, c[0x0][0x390] ;  /* 0x0000e400ff067b82 */ /* 0x003e220000000a00 */
[----:B------:R-:W-:Y:S01]  /*0630*/  IADD3 R5, PT, PT, R0, R17, RZ ;  /* 0x0000001100057210 */ /* 0x000fe20007ffe0ff */
[----:B------:R-:W-:-:S04]  /*0640*/  VIADD R17, R17, 0x80 ;  /* 0x0000008011117836 */ /* 0x000fc80000000000 */
[----:B0-----:R-:W-:-:S05]  /*0650*/  IMAD.WIDE.U32 R6, R5, 0x4, R6 ;  /* 0x0000000405067825 */ /* 0x001fca00078e0006 */
[----:B------:R1:W-:Y:S02]  /*0660*/  STG.E desc[UR4][R6.64], R9 ;  /* 0x0000000906007986 */ /* 0x0003e4000c101904 */
.L_x_21439:
[----:B------:R-:W-:-:S13]  /*0670*/  ISETP.GE.U32.AND P0, PT, R17, R16, PT ;  /* 0x000000101100720c */ /* 0x000fda0003f06070 */
[----:B------:R-:W-:Y:S05]  /*0680*/  @P0 BRA `(.L_x_21441) ;  /* 0x0000000000340947 */ /* 0x000fea0003800000 */
[----:B01----:R-:W0:Y:S01]  /*0690*/  LDC.64 R6, c[0x0][0x390] ;  /* 0x0000e400ff067b82 */ /* 0x003e220000000a00 */
[----:B------:R-:W-:Y:S01]  /*06a0*/  IMAD.IADD R5, R0, 0x1, R17 ;  /* 0x0000000100057824 */ /* 0x000fe200078e0211 */
[----:B------:R-:W-:-:S03]  /*06b0*/  IADD3 R17, PT, PT, R17, 0x80, RZ ;  /* 0x0000008011117810 */ /* 0x000fc60007ffe0ff */
[----:B0-----:R-:W-:-:S05]  /*06c0*/  IMAD.WIDE.U32 R6, R5, 0x4, R6 ;  /* 0x0000000405067825 */ /* 0x001fca00078e0006 */
[----:B------:R2:W-:Y:S02]  /*06d0*/  STG.E desc[UR4][R6.64], R8 ;  /* 0x0000000806007986 */ /* 0x0005e4000c101904 */
.L_x_21440:
        /* <DEDUP_REMOVED lines=8> */
.L_x_21441:
[----:B------:R-:W-:Y:S05]  /*0760*/  BSYNC.RELIABLE B1 ;  /* 0x0000000000017941 */ /* 0x000fea0003800100 */
.L_x_21436:
[----:B------:R-:W-:-:S13]  /*0770*/  ISETP.GE.U32.AND P0, PT, R17, R16, PT ;  /* 0x000000101100720c */ /* 0x000fda0003f06070 */
[----:B--2---:R-:W2:Y:S01]  /*0780*/  @!P0 LDC.64 R4, c[0x0][0x390] ;  /* 0x0000e400ff048b82 */ /* 0x004ea20000000a00 */
[----:B01----:R-:W-:Y:S01]  /*0790*/  @!P0 IADD3 R7, PT, PT, R0, R17, RZ ;  /* 0x0000001100078210 */ /* 0x003fe20007ffe0ff */
[----:B------:R-:W-:-:S04]  /*07a0*/  @!P0 VIADD R17, R17, 0x80 ;  /* 0x0000008011118836 */ /* 0x000fc80000000000 */
[----:B--2---:R-:W-:-:S05]  /*07b0*/  @!P0 IMAD.WIDE.U32 R4, R7, 0x4, R4 ;  /* 0x0000000407048825 */ /* 0x004fca00078e0004 */
[----:B------:R3:W-:Y:S02]  /*07c0*/  @!P0 STG.E desc[UR4][R4.64], R3 ;  /* 0x0000000304008986 */ /* 0x0007e4000c101904 */
.L_x_21442:
[----:B------:R-:W-:Y:S05]  /*07d0*/  BSYNC.RECONVERGENT B0 ;  /* 0x0000000000007941 */ /* 0x000fea0003800200 */
.L_x_21435:
        /* <DEDUP_REMOVED lines=8> */
.L_x_21434:
        /* <DEDUP_REMOVED lines=9> */
[----:B--2---:R-:W-:Y:S02]  /*08f0*/  VIMNMX R8, PT, PT, R8, UR6, PT ;  /* 0x0000000608087c48 */ /* 0x004fe4000bfe0100 */
[----:B------:R-:W-:Y:S02]  /*0900*/  VIMNMX R9, PT, PT, R9, UR6, PT ;  /* 0x0000000609097c48 */ /* 0x000fe4000bfe0100 */
[----:B------:R-:W-:Y:S02]  /*0910*/  VIMNMX R10, PT, PT, R10, UR6, PT ;  /* 0x000000060a0a7c48 */ /* 0x000fe4000bfe0100 */
[----:B------:R-:W-:Y:S02]  /*0920*/  VIMNMX R11, PT, PT, R11, UR6, PT ;  /* 0x000000060b0b7c48 */ /* 0x000fe4000bfe0100 */
[----:B------:R-:W-:Y:S02]  /*0930*/  VIMNMX R4, PT, PT, R4, UR6, PT ;  /* 0x0000000604047c48 */ /* 0x000fe4000bfe0100 */
[----:B------:R-:W-:-:S02]  /*0940*/  VIMNMX R5, PT, PT, R5, UR6, PT ;  /* 0x0000000605057c48 */ /* 0x000fc4000bfe0100 */
[----:B------:R-:W-:Y:S02]  /*0950*/  VIMNMX R6, PT, PT, R6, UR6, PT ;  /* 0x0000000606067c48 */ /* 0x000fe4000bfe0100 */
[----:B------:R-:W-:-:S05]  /*0960*/  VIMNMX R7, PT, PT, R7, UR6, PT ;  /* 0x0000000607077c48 */ /* 0x000fca000bfe0100 */
[----:B------:R-:W-:Y:S01]  /*0970*/  STG.E.ENL2.256 desc[UR4][R12.64], R8, R4 ;  /* 0xf80000080c04797f */ /* 0x000fe2000f121804 */
[----:B------:R-:W-:Y:S05]  /*0980*/  EXIT ;  /* 0x000000000000794d */ /* 0x000fea0003800000 */
.L_x_21443:
        /* <DEDUP_REMOVED lines=15> */
.L_x_41872:


//--------------------- .text._ZN2at6native18elementwise_kernelILi128ELi4EZNS0_15gpu_kernel_implINS0_13BinaryFunctorIiiiZZZNS0_19minimum_kernel_cudaERNS_18TensorIteratorBaseEENKUlvE_clEvENKUlvE1_clEvEUliiE_EEEEvS5_RKT_EUliE_EEviT1_ --------------------------
	.section	.text._ZN2at6native18elementwise_kernelILi128ELi4EZNS0_15gpu_kernel_implINS0_13BinaryFunctorIiiiZZZNS0_19minimum_kernel_cudaERNS_18TensorIteratorBaseEENKUlvE_clEvENKUlvE1_clEvEUliiE_EEEEvS5_RKT_EUliE_EEviT1_,"ax",@progbits
	.align	128
        .global         _ZN2at6native18elementwise_kernelILi128ELi4EZNS0_15gpu_kernel_implINS0_13BinaryFunctorIiiiZZZNS0_19minimum_kernel_cudaERNS_18TensorIteratorBaseEENKUlvE_clEvENKUlvE1_clEvEUliiE_EEEEvS5_RKT_EUliE_EEviT1_
        .type           _ZN2at6native18elementwise_kernelILi128ELi4EZNS0_15gpu_kernel_implINS0_13BinaryFunctorIiiiZZZNS0_19minimum_kernel_cudaERNS_18TensorIteratorBaseEENKUlvE_clEvENKUlvE1_clEvEUliiE_EEEEvS5_RKT_EUliE_EEviT1_,@function
        .size           _ZN2at6native18elementwise_kernelILi128ELi4EZNS0_15gpu_kernel_implINS0_13BinaryFunctorIiiiZZZNS0_19minimum_kernel_cudaERNS_18TensorIteratorBaseEENKUlvE_clEvENKUlvE1_clEvEUliiE_EEEEvS5_RKT_EUliE_EEviT1_,(.L_x_41873 - _ZN2at6native18elementwise_kernelILi128ELi4EZNS0_15gpu_kernel_implINS0_13BinaryFunctorIiiiZZZNS0_19minimum_kernel_cudaERNS_18TensorIteratorBaseEENKUlvE_clEvENKUlvE1_clEvEUliiE_EEEEvS5_RKT_EUliE_EEviT1_)
        .other          _ZN2at6native18elementwise_kernelILi128ELi4EZNS0_15gpu_kernel_implINS0_13BinaryFunctorIiiiZZZNS0_19minimum_kernel_cudaERNS_18TensorIteratorBaseEENKUlvE_clEvENKUlvE1_clEvEUliiE_EEEEvS5_RKT_EUliE_EEviT1_,@"STO_CUDA_ENTRY STV_DEFAULT"
_ZN2at6native18elementwise_kernelILi128ELi4EZNS0_15gpu_kernel_implINS0_13BinaryFunctorIiiiZZZNS0_19minimum_kernel_cudaERNS_18TensorIteratorBaseEENKUlvE_clEvENKUlvE1_clEvEUliiE_EEEEvS5_RKT_EUliE_EEviT1_:
.text._ZN2at6native18elementwise_kernelILi128ELi4EZNS0_15gpu_kernel_implINS0_13BinaryFunctorIiiiZZZNS0_19minimum_kernel_cudaERNS_18TensorIteratorBaseEENKUlvE_clEvENKUlvE1_clEvEUliiE_EEEEvS5_RKT_EUliE_EEviT1_:
        /* <DEDUP_REMOVED lines=371> */
.L_x_21446:
        /* <DEDUP_REMOVED lines=16> */
.L_x_21450:
[----:B------:R0:W5:Y:S01]  /*1830*/  LDG.E.U8 R19, desc[UR36][R2.64] ;  /* 0x0000002402137981 */ /* 0x000162000c1e1100 */
[----:B------:R-:W-:Y:S05]  /*1840*/  BRA `(.L_x_21452) ;  /* 0x0000000c002c7947 */ /* 0x000fea0003800000 */
.L_x_21449:
        /* <DEDUP_REMOVED lines=8> */
.L_x_21454:
[----:B------:R0:W5:Y:S01]  /*18d0*/  LDG.E R19, desc[UR36][R2.64] ;  /* 0x0000002402137981 */ /* 0x000162000c1e1900 */
[----:B------:R-:W-:Y:S05]  /*18e0*/  BRA `(.L_x_21452) ;  /* 0x0000000c00047947 */ /* 0x000fea0003800000 */
.L_x_21453:
[----:B------:R0:W5:Y:S01]  /*18f0*/  LDG.E.S16 R19, desc[UR36][R2.64] ;  /* 0x0000002402137981 */ /* 0x000162000c1e1700 */
[----:B------:R-:W-:Y:S05]  /*1900*/  BRA `(.L_x_21452) ;  /* 0x0000000800fc7947 */ /* 0x000fea0003800000 */
.L_x_21448:
        /* <DEDUP_REMOVED lines=9> */
.L_x_21456:
[----:B------:R-:W2:Y:S02]  /*19a0*/  LDG.E.U16 R2, desc[UR36][R2.64] ;  /* 0x0000002402027981 */ /* 0x000ea4000c1e1500 */
[----:B--2---:R-:W-:-:S06]  /*19b0*/  HADD2.F32 R19, -RZ, R2.H0_H0 ;  /* 0x20000002ff137230 */ /* 0x004fcc0000004100 */
[----:B------:R-:W0:Y:S01]  /*19c0*/  F2I.FTZ.TRUNC.NTZ R19, R19 ;  /* 0x0000001300137305 */ /* 0x000e22000021f100 */
[----:B------:R-:W-:Y:S05]  /*19d0*/  BRA `(.L_x_21452) ;  /* 0x0000000800c87947 */ /* 0x000fea0003800000 */
.L_x_21455:
        /* <DEDUP_REMOVED lines=9> */
.L_x_21458:
[----:B------:R-:W2:Y:S02]  /*1a70*/  LDG.E.U16 R2, desc[UR36][R2.64] ;  /* 0x0000002402027981 */ /* 0x000ea4000c1e1500 */
[----:B--2---:R-:W-:-:S06]  /*1a80*/  HADD2.F32 R19, -RZ, R2.H0_H0 ;  /* 0x20000002ff137230 */ /* 0x004fcc0000004100 */
[----:B------:R-:W0:Y:S01]  /*1a90*/  F2I.FTZ.TRUNC.NTZ R19, R19 ;  /* 0x0000001300137305 */ /* 0x000e22000021f100 */
[----:B------:R-:W-:Y:S05]  /*1aa0*/  BRA `(.L_x_21452) ;  /* 0x0000000800947947 */ /* 0x000fea0003800000 */
.L_x_21457:
[----:B------:R-:W2:Y:S02]  /*1ab0*/  LDG.E.64 R2, desc[UR36][R2.64] ;  /* 0x0000002402027981 */ /* 0x000ea4000c1e1b00 */
[----:B--2---:R0:W1:Y:S01]  /*1ac0*/  F2I.F64.TRUNC R19, R2 ;  /* 0x0000000200137311 */ /* 0x004062000030d100 */
[----:B------:R-:W-:Y:S05]  /*1ad0*/  BRA `(.L_x_21452) ;  /* 0x0000000800887947 */ /* 0x000fea0003800000 */
.L_x_21447:
        /* <DEDUP_REMOVED lines=12> */
.L_x_21461:
[----:B------:R-:W2:Y:S02]  /*1ba0*/  LDG.E.64 R2, desc[UR36][R2.64] ;  /* 0x0000002402027981 */ /* 0x000ea4000c1e1b00 */
[----:B--2---:R0:W1:Y:S01]  /*1bb0*/  F2I.F64.TRUNC R19, R2 ;  /* 0x0000000200137311 */ /* 0x004062000030d100 */
[----:B------:R-:W-:Y:S05]  /*1bc0*/  BRA `(.L_x_21452) ;  /* 0x00000008004c7947 */ /* 0x000fea0003800000 */
.L_x_21460:
        /* <DEDUP_REMOVED lines=26> */
.L_x_21463:
        /* <DEDUP_REMOVED lines=11> */
[----:B------:R0:W1:Y:S01]  /*1e20*/  F2I.FTZ.TRUNC.NTZ R19, R0 ;  /* 0x0000000000137305 */ /* 0x000062000021f100 */
[----:B------:R-:W-:Y:S05]  /*1e30*/  BRA `(.L_x_21452) ;  /* 0x0000000400b07947 */ /* 0x000fea0003800000 */
.L_x_21462:
[----:B------:R-:W2:Y:S02]  /*1e40*/  LDG.E.U16 R19, desc[UR36][R2.64] ;  /* 0x0000002402137981 */ /* 0x000ea4000c1e1500 */
[----:B--2---:R-:W-:-:S06]  /*1e50*/  SHF.L.U32 R19, R19, 0x10, RZ ;  /* 0x0000001013137819 */ /* 0x004fcc00000006ff */
[----:B------:R-:W0:Y:S01]  /*1e60*/  F2I.FTZ.TRUNC.NTZ R19, R19 ;  /* 0x0000001300137305 */ /* 0x000e22000021f100 */
[----:B------:R-:W-:Y:S05]  /*1e70*/  BRA `(.L_x_21452) ;  /* 0x0000000400a07947 */ /* 0x000fea0003800000 */
.L_x_21459:
        /* <DEDUP_REMOVED lines=10> */
.L_x_21466:
        /* <DEDUP_REMOVED lines=21> */
.L_x_21470:
[----:B------:R-:W-:Y:S05]  /*2070*/  BSYNC.RECONVERGENT B1 ;  /* 0x0000000000017941 */ /* 0x000fea0003800200 */
.L_x_21469:
[----:B------:R-:W-:Y:S01]  /*2080*/  IMAD.SHL.U32 R0, R0, 0x100000, RZ ;  /* 0x0010000000007824 */ /* 0x000fe200078e00ff */
[----:B------:R-:W-:-:S04]  /*2090*/  LEA R2, R2, 0x3b800000, 0x17 ;  /* 0x3b80000002027811 */ /* 0x000fc800078eb8ff */
[----:B------:R-:W-:-:S07]  /*20a0*/  LOP3.LUT R19, R2, R0, R19, 0xfe, !PT ;  /* 0x0000000002137212 */ /* 0x000fce00078efe13 */
.L_x_21468:
[----:B------:R-:W-:Y:S05]  /*20b0*/  BSYNC.RECONVERGENT B0 ;  /* 0x0000000000007941 */ /* 0x000fea0003800200 */
.L_x_21467:
[----:B------:R-:W1:Y:S01]  /*20c0*/  F2I.FTZ.TRUNC.NTZ R19, R19 ;  /* 0x0000001300137305 */ /* 0x000e62000021f100 */
[----:B------:R-:W-:Y:S05]  /*20d0*/  BRA `(.L_x_21452) ;  /* 0x0000000400087947 */ /* 0x000fea0003800000 */
.L_x_21465:
        /* <DEDUP_REMOVED lines=21> */
.L_x_21474:
[----:B------:R-:W-:Y:S05]  /*2230*/  BSYNC.RECONVERGENT B1 ;  /* 0x0000000000017941 */ /* 0x000fea0003800200 */
.L_x_21473:
[----:B------:R-:W-:Y:S01]  /*2240*/  IMAD.SHL.U32 R0, R0, 0x200000, RZ ;  /* 0x0020000000007824 */ /* 0x000fe200078e00ff */
[----:B------:R-:W-:-:S04]  /*2250*/  LEA R2, R2, 0x37800000, 0x17 ;  /* 0x3780000002027811 */ /* 0x000fc800078eb8ff */
[----:B------:R-:W-:-:S07]  /*2260*/  LOP3.LUT R19, R2, R0, R19, 0xfe, !PT ;  /* 0x0000000002137212 */ /* 0x000fce00078efe13 */
.L_x_21472:
[----:B------:R-:W-:Y:S05]  /*2270*/  BSYNC.RECONVERGENT B0 ;  /* 0x0000000000007941 */ /* 0x000fea0003800200 */
.L_x_21471:
[----:B------:R-:W2:Y:S01]  /*2280*/  F2I.FTZ.TRUNC.NTZ R19, R19 ;  /* 0x0000001300137305 */ /* 0x000ea2000021f100 */
[----:B------:R-:W-:Y:S05]  /*2290*/  BRA `(.L_x_21452) ;  /* 0x0000000000987947 */ /* 0x000fea0003800000 */
.L_x_21464:
[----:B------:R-:W-:-:S09]  /*22a0*/  UISETP.NE.AND UP0, UPT, UR4, 0x1c, UPT ;  /* 0x0000001c0400788c */ /* 0x000fd2000bf05270 */
[----:B------:R-:W-:Y:S05]  /*22b0*/  BRA.U !UP0, `(.L_x_21475) ;  /* 0x00000001088c7547 */ /* 0x000fea000b800000 */
[----:B------:R-:W-:-:S09]  /*22c0*/  UISETP.NE.AND UP0, UPT, UR4, 0x1d, UPT ;  /* 0x0000001d0400788c */ /* 0x000fd2000bf05270 */
[----:B------:R-:W-:Y:S05]  /*22d0*/  BRA.U !UP0, `(.L_x_21476) ;  /* 0x00000001087c7547 */ /* 0x000fea000b800000 */
[----:B------:R-:W-:-:S09]  /*22e0*/  UISETP.NE.AND UP0, UPT, UR4, 0x2c, UPT ;  /* 0x0000002c0400788c */ /* 0x000fd2000bf05270 */
[----:B------:R-:W-:Y:S05]  /*22f0*/  BRA.U !UP0, `(.L_x_21477) ;  /* 0x0000000108487547 */ /* 0x000fea000b800000 */
.L_x_21451:
        /* <DEDUP_REMOVED lines=15> */
[----:B--2---:R-:W-:Y:S05]  /*23f0*/  CALL.ABS.NOINC R2 ;  /* 0x0000000002007343 */ /* 0x004fea0003c00000 */
.L_x_21478:
[----:B------:R-:W-:Y:S01]  /*2400*/  HFMA2 R19, -RZ, RZ, 0, 0 ;  /* 0x00000000ff137431 */ /* 0x000fe200000001ff */
[----:B------:R-:W-:Y:S06]  /*2410*/  BRA `(.L_x_21452) ;  /* 0x0000000000387947 */ /* 0x000fec0003800000 */
.L_x_21477:
        /* <DEDUP_REMOVED lines=8> */
.L_x_21480:
[----:B------:R-:W-:Y:S05]  /*24a0*/  BSYNC.RECONVERGENT B0 ;  /* 0x0000000000007941 */ /* 0x000fea0003800200 */
.L_x_21479:
[----:B------:R-:W4:Y:S01]  /*24b0*/  F2I.FTZ.TRUNC.NTZ R19, R19 ;  /* 0x0000001300137305 */ /* 0x000f22000021f100 */
[----:B------:R-:W-:Y:S05]  /*24c0*/  BRA `(.L_x_21452) ;  /* 0x00000000000c7947 */ /* 0x000fea0003800000 */
.L_x_21476:
[----:B------:R0:W5:Y:S01]  /*24d0*/  LDG.E R19, desc[UR36][R2.64] ;  /* 0x0000002402137981 */ /* 0x000162000c1e1900 */
[----:B------:R-:W-:Y:S05]  /*24e0*/  BRA `(.L_x_21452) ;  /* 0x0000000000047947 */ /* 0x000fea0003800000 */
.L_x_21475:
[----:B------:R3:W5:Y:S02]  /*24f0*/  LDG.E R19, desc[UR36][R2.64] ;  /* 0x0000002402137981 */ /* 0x000764000c1e1900 */
.L_x_21452:
[----:B------:R-:W0:Y:S01]  /*2500*/  LDCU.64 UR6, c[0x0][0x5f8] ;  /* 0x0000bf00ff0677ac */ /* 0x000e220008000a00 */
[----:B------:R-:W-:-:S04]  /*2510*/  UPRMT UR4, UR42, 0x9910, URZ ;  /* 0x000099102a047896 */ /* 0x000fc800080000ff */
[----:B------:R-:W-:Y:S01]  /*2520*/  UISETP.GT.AND UP0, UPT, UR4, 0x9, UPT ;  /* 0x000000090400788c */ /* 0x000fe2000bf04270 */
[----:B0--3--:R-:W-:-:S04]  /*2530*/  IADD3 R2, P0, PT, R18, UR6, RZ ;  /* 0x0000000612027c10 */ /* 0x009fc8000ff1e0ff */
        /* <DEDUP_REMOVED lines=12> */
.L_x_21484:
[----:B------:R0:W5:Y:S01]  /*2600*/  LDG.E.U8 R0, desc[UR36][R2.64] ;  /* 0x0000002402007981 */ /* 0x000162000c1e1100 */
[----:B------:R-:W-:Y:S05]  /*2610*/  BRA `(.L_x_21486) ;  /* 0x0000000c002c7947 */ /* 0x000fea0003800000 */
.L_x_21483:
        /* <DEDUP_REMOVED lines=8> */
.L_x_21488:
[----:B------:R3:W5:Y:S01]  /*26a0*/  LDG.E R0, desc[UR36][R2.64] ;  /* 0x0000002402007981 */ /* 0x000762000c1e1900 */
[----:B------:R-:W-:Y:S05]  /*26b0*/  BRA `(.L_x_21486) ;  /* 0x0000000c00047947 */ /* 0x000fea0003800000 */
.L_x_21487:
[----:B------:R0:W5:Y:S01]  /*26c0*/  LDG.E.S16 R0, desc[UR36][R2.64] ;  /* 0x0000002402007981 */ /* 0x000162000c1e1700 */
[----:B------:R-:W-:Y:S05]  /*26d0*/  BRA `(.L_x_21486) ;  /* 0x0000000800fc7947 */ /* 0x000fea0003800000 */
.L_x_21482:
[----:B------:R-:W-:-:S09]  /*26e0*/  UISETP.GT.AND UP0, UPT, UR4, 0x6, UPT ;  /* 0x000000060400788c */ /* 0x000fd2000bf04270 */
[----:B------:R-:W-:Y:S05]  /*26f0*/  BRA.U UP0, `(.L_x_21489) ;  /* 0x00000001002c7547 */ /* 0x000fea000b800000 */
[----:B------:R-:W-:-:S09]  /*2700*/  UISETP.NE.AND UP0, UPT, UR4, 0x5, UPT ;  /* 0x000000050400788c */ /* 0x000fd2000bf05270 */
[----:B------:R-:W-:Y:S05]  /*2710*/  BRA.U !UP0, `(.L_x_21490) ;  /* 0x0000000108147547 */ /* 0x000fea000b800000 */
[----:B------:R-:W-:-:S09]  /*2720*/  UISETP.NE.AND UP0, UPT, UR4, 0x6, UPT ;  /* 0x000000060400788c */ /* 0x000fd2000bf05270 */
[----:B------:R-:W-:Y:S05]  /*2730*/  BRA.U UP0, `(.L_x_21485) ;  /* 0x0000000900647547 */ /* 0x000fea000b800000 */
[----:B------:R-:W3:Y:S02]  /*2740*/  LDG.E R0, desc[UR36][R2.64] ;  /* 0x0000002402007981 */ /* 0x000ee4000c1e1900 */
[----:B---3--:R-:W0:Y:S01]  /*2750*/  F2I.FTZ.TRUNC.NTZ R0, R0 ;  /* 0x0000000000007305 */ /* 0x008e22000021f100 */
[----:B------:R-:W-:Y:S05]  /*2760*/  BRA `(.L_x_21486) ;  /* 0x0000000800d87947 */ /* 0x000fea0003800000 */
.L_x_21490:
[----:B------:R-:W3:Y:S02]  /*2770*/  LDG.E.U16 R2, desc[UR36][R2.64] ;  /* 0x0000002402027981 */ /* 0x000ee4000c1e1500 */
[----:B---3--:R-:W-:-:S06]  /*2780*/  HADD2.F32 R0, -RZ, R2.H0_H0 ;  /* 0x20000002ff007230 */ /* 0x008fcc0000004100 */
[----:B------:R-:W0:Y:S01]  /*2790*/  F2I.FTZ.TRUNC.NTZ R0, R0 ;  /* 0x0000000000007305 */ /* 0x000e22000021f100 */
[----:B------:R-:W-:Y:S05]  /*27a0*/  BRA `(.L_x_21486) ;  /* 0x0000000800c87947 */ /* 0x000fea0003800000 */
.L_x_21489:
[----:B------:R-:W-:-:S09]  /*27b0*/  UISETP.NE.AND UP0, UPT, UR4, 0x7, UPT ;  /* 0x000000070400788c */ /* 0x000fd2000bf05270 */
[----:B------:R-:W-:Y:S05]  /*27c0*/  BRA.U !UP0, `(.L_x_21491) ;  /* 0x00000001082c7547 */ /* 0x000fea000b800000 */
[----:B------:R-:W-:-:S09]  /*27d0*/  UISETP.NE.AND UP0, UPT, UR4, 0x8, UPT ;  /* 0x000000080400788c */ /* 0x000fd2000bf05270 */
[----:B------:R-:W-:Y:S05]  /*27e0*/  BRA.U !UP0, `(.L_x_21492) ;  /* 0x0000000108147547 */ /* 0x000fea000b800000 */
[----:B------:R-:W-:-:S09]  /*27f0*/  UISETP.NE.AND UP0, UPT, UR4, 0x9, UPT ;  /* 0x000000090400788c */ /* 0x000fd2000bf05270 */
[----:B------:R-:W-:Y:S05]  /*2800*/  BRA.U UP0, `(.L_x_21485) ;  /* 0x0000000900307547 */ /* 0x000fea000b800000 */
[----:B------:R-:W3:Y:S02]  /*2810*/  LDG.E R0, desc[UR36][R2.64] ;  /* 0x0000002402007981 */ /* 0x000ee4000c1e1900 */
[----:B---3--:R-:W0:Y:S01]  /*2820*/  F2I.FTZ.TRUNC.NTZ R0, R0 ;  /* 0x0000000000007305 */ /* 0x008e22000021f100 */
[----:B------:R-:W-:Y:S05]  /*2830*/  BRA `(.L_x_21486) ;  /* 0x0000000800a47947 */ /* 0x000fea0003800000 */
.L_x_21492:
[----:B------:R-:W3:Y:S02]  /*2840*/  LDG.E.U16 R2, desc[UR36][R2.64] ;  /* 0x0000002402027981 */ /* 0x000ee4000c1e1500 */
[----:B---3--:R-:W-:-:S06]  /*2850*/  HADD2.F32 R0, -RZ, R2.H0_H0 ;  /* 0x20000002ff007230 */ /* 0x008fcc0000004100 */
[----:B------:R-:W0:Y:S01]  /*2860*/  F2I.FTZ.TRUNC.NTZ R0, R0 ;  /* 0x0000000000007305 */ /* 0x000e22000021f100 */
[----:B------:R-:W-:Y:S05]  /*2870*/  BRA `(.L_x_21486) ;  /* 0x0000000800947947 */ /* 0x000fea0003800000 */
.L_x_21491:
[----:B------:R-:W3:Y:S02]  /*2880*/  LDG.E.64 R2, desc[UR36][R2.64] ;  /* 0x0000002402027981 */ /* 0x000ee4000c1e1b00 */
[----:B---3--:R0:W3:Y:S01]  /*2890*/  F2I.F64.TRUNC R0, R2 ;  /* 0x0000000200007311 */ /* 0x0080e2000030d100 */
[----:B------:R-:W-:Y:S05]  /*28a0*/  BRA `(.L_x_21486) ;  /* 0x0000000800887947 */ /* 0x000fea0003800000 */
.L_x_21481:
        /* <DEDUP_REMOVED lines=8> */
[----:B------:R-:W3:Y:S02]  /*2930*/  LDG.E.U8 R2, desc[UR36][R2.64] ;  /* 0x0000002402027981 */ /* 0x000ee4000c1e1100 */
[----:B---3--:R-:W-:-:S04]  /*2940*/  ISETP.NE.AND P0, PT, R2, RZ, PT ;  /* 0x000000ff0200720c */ /* 0x008fc80003f05270 */
[----:B------:R-:W-:Y:S01]  /*2950*/  SEL R0, RZ, 0x1, !P0 ;  /* 0x00000001ff007807 */ /* 0x000fe20004000000 */
[----:B------:R-:W-:Y:S08]  /*2960*/  BRA `(.L_x_21486) ;  /* 0x0000000800587947 */ /* 0x000ff00003800000 */
.L_x_21495:
[----:B------:R-:W3:Y:S02]  /*2970*/  LDG.E.64 R2, desc[UR36][R2.64] ;  /* 0x0000002402027981 */ /* 0x000ee4000c1e1b00 */
[----:B---3--:R0:W3:Y:S01]  /*2980*/  F2I.F64.TRUNC R0, R2 ;  /* 0x0000000200007311 */ /* 0x0080e2000030d100 */
[----:B------:R-:W-:Y:S05]  /*2990*/  BRA `(.L_x_21486) ;  /* 0x00000008004c7947 */ /* 0x000fea0003800000 */
.L_x_21494:
        /* <DEDUP_REMOVED lines=26> */
.L_x_21497:
[----:B------:R-:W3:Y:S02]  /*2b40*/  LDG.E.U8 R2, desc[UR36][R2.64] ;  /* 0x0000002402027981 */ /* 0x000ee4000c1e1100 */
[C---:B---3--:R-:W-:Y:S01]  /*2b50*/  SHF.L.U32 R4, R2.reuse, 0x19, RZ ;  /* 0x0000001902047819 */ /* 0x048fe200000006ff */
        /* <DEDUP_REMOVED lines=11> */
.L_x_21496:
[----:B------:R-:W3:Y:S02]  /*2c10*/  LDG.E.U16 R0, desc[UR36][R2.64] ;  /* 0x0000002402007981 */ /* 0x000ee4000c1e1500 */
[----:B---3--:R-:W-:-:S06]  /*2c20*/  IMAD.U32 R0, R0, 0x10000, RZ ;  /* 0x0001000000007824 */ /* 0x008fcc00078e00ff */
[----:B------:R-:W0:Y:S01]  /*2c30*/  F2I.FTZ.TRUNC.NTZ R0, R0 ;  /* 0x0000000000007305 */ /* 0x000e22000021f100 */
[----:B------:R-:W-:Y:S05]  /*2c40*/  BRA `(.L_x_21486) ;  /* 0x0000000400a07947 */ /* 0x000fea0003800000 */
.L_x_21493:
        /* <DEDUP_REMOVED lines=10> */
.L_x_21500:
[----:B------:R-:W3:Y:S01]  /*2cf0*/  LDG.E.U8 R3, desc[UR36][R2.64] ;  /* 0x0000002402037981 */ /* 0x000ee2000c1e1100 */
[----:B------:R-:W-:Y:S01]  /*2d00*/  BSSY.RECONVERGENT B0, `(.L_x_21501) ;  /* 0x0000018000007945 */ /* 0x000fe20003800200 */
[----:B------:R-:W-:Y:S01]  /*2d10*/  IMAD.MOV.U32 R0, RZ, RZ, RZ ;  /* 0x000000ffff007224 */ /* 0x000fe200078e00ff */
        /* <DEDUP_REMOVED lines=18> */
.L_x_21504:
[----:B------:R-:W-:Y:S05]  /*2e40*/  BSYNC.RECONVERGENT B1 ;  /* 0x0000000000017941 */ /* 0x000fea0003800200 */
.L_x_21503:
[----:B------:R-:W-:Y:S01]  /*2e50*/  IMAD.SHL.U32 R0, R0, 0x100000, RZ ;  /* 0x0010000000007824 */ /* 0x000fe200078e00ff */
[----:B------:R-:W-:-:S04]  /*2e60*/  LEA R2, R2, 0x3b800000, 0x17 ;  /* 0x3b80000002027811 */ /* 0x000fc800078eb8ff */
[----:B------:R-:W-:-:S07]  /*2e70*/  LOP3.LUT R0, R2, R0, R7, 0xfe, !PT ;  /* 0x0000000002007212 */ /* 0x000fce00078efe07 */
.L_x_21502:
[----:B------:R-:W-:Y:S05]  /*2e80*/  BSYNC.RECONVERGENT B0 ;  /* 0x0000000000007941 */ /* 0x000fea0003800200 */
.L_x_21501:
[----:B------:R-:W0:Y:S01]  /*2e90*/  F2I.FTZ.TRUNC.NTZ R0, R0 ;  /* 0x0000000000007305 */ /* 0x000e22000021f100 */
[----:B------:R-:W-:Y:S05]  /*2ea0*/  BRA `(.L_x_21486) ;  /* 0x0000000400087947 */ /* 0x000fea0003800000 */
.L_x_21499:
        /* <DEDUP_REMOVED lines=21> */
.L_x_21508:
[----:B------:R-:W-:Y:S05]  /*3000*/  BSYNC.RECONVERGENT B1 ;  /* 0x0000000000017941 */ /* 0x000fea0003800200 */
.L_x_21507:
[----:B------:R-:W-:Y:S02]  /*3010*/  SHF.L.U32 R0, R0, 0x15, RZ ;  /* 0x0000001500007819 */ /* 0x000fe400000006ff */
[----:B------:R-:W-:-:S04]  /*3020*/  LEA R2, R2, 0x37800000, 0x17 ;  /* 0x3780000002027811 */ /* 0x000fc800078eb8ff */
[----:B------:R-:W-:-:S07]  /*3030*/  LOP3.LUT R0, R2, R0, R7, 0xfe, !PT ;  /* 0x0000000002007212 */ /* 0x000fce00078efe07 */
.L_x_21506:
[----:B------:R-:W-:Y:S05]  /*3040*/  BSYNC.RECONVERGENT B0 ;  /* 0x0000000000007941 */ /* 0x000fea0003800200 */
.L_x_21505:
[----:B------:R-:W0:Y:S01]  /*3050*/  F2I.FTZ.TRUNC.NTZ R0, R0 ;  /* 0x0000000000007305 */ /* 0x000e22000021f100 */
[----:B------:R-:W-:Y:S05]  /*3060*/  BRA `(.L_x_21486) ;  /* 0x0000000000987947 */ /* 0x000fea0003800000 */
.L_x_21498:
[----:B------:R-:W-:-:S09]  /*3070*/  UISETP.NE.AND UP0, UPT, UR4, 0x1c, UPT ;  /* 0x0000001c0400788c */ /* 0x000fd2000bf05270 */
[----:B------:R-:W-:Y:S05]  /*3080*/  BRA.U !UP0, `(.L_x_21509) ;  /* 0x00000001088c7547 */ /* 0x000fea000b800000 */
[----:B------:R-:W-:-:S09]  /*3090*/  UISETP.NE.AND UP0, UPT, UR4, 0x1d, UPT ;  /* 0x0000001d0400788c */ /* 0x000fd2000bf05270 */
[----:B------:R-:W-:Y:S05]  /*30a0*/  BRA.U !UP0, `(.L_x_21510) ;  /* 0x00000001087c7547 */ /* 0x000fea000b800000 */
[----:B------:R-:W-:-:S09]  /*30b0*/  UISETP.NE.AND UP0, UPT, UR4, 0x2c, UPT ;  /* 0x0000002c0400788c */ /* 0x000fd2000bf05270 */
[----:B------:R-:W-:Y:S05]  /*30c0*/  BRA.U !UP0, `(.L_x_21511) ;  /* 0x0000000108487547 */ /* 0x000fea000b800000 */
.L_x_21485:
[----:B------:R-:W-:Y:S01]  /*30d0*/  MOV R2, 0x0 ;  /* 0x0000000000027802 */ /* 0x000fe20000000f00 */
        /* <DEDUP_REMOVED lines=8> */
[----:B------:R-:W-:-:S02]  /*3160*/  IMAD.U32 R5, RZ, RZ, UR5 ;  /* 0x00000005ff057e24 */ /* 0x000fc4000f8e00ff */
[----:B---3--:R-:W-:Y:S01]  /*3170*/  IMAD.U32 R6, RZ, RZ, UR6 ;  /* 0x00000006ff067e24 */ /* 0x008fe2000f8e00ff */
[----:B------:R-:W-:Y:S01]  /*3180*/  MOV R7, UR7 ;  /* 0x0000000700077c02 */ /* 0x000fe20008000f00 */
[----:B--2---:R-:W-:Y:S02]  /*3190*/  IMAD.U32 R10, RZ, RZ, UR8 ;  /* 0x00000008ff0a7e24 */ /* 0x004fe4000f8e00ff */
[----:B------:R-:W-:-:S07]  /*31a0*/  IMAD.U32 R11, RZ, RZ, UR9 ;  /* 0x00000009ff0b7e24 */ /* 0x000fce000f8e00ff */
[----:B------:R-:W-:-:S07]  /*31b0*/  LEPC R20, `(.L_x_21512) ;  /* 0x000000001014794e */ /* 0x000fce0000000000 */
[----:B-1--45:R-:W-:Y:S05]  /*31c0*/  CALL.ABS.NOINC R2 ;  /* 0x0000000002007343 */ /* 0x032fea0003c00000 */
.L_x_21512:
[----:B------:R-:W-:Y:S01]  /*31d0*/  IMAD.MOV.U32 R0, RZ, RZ, RZ ;  /* 0x000000ffff007224 */ /* 0x000fe200078e00ff */
[----:B------:R-:W-:Y:S06]  /*31e0*/  BRA `(.L_x_21486) ;  /* 0x0000000000387947 */ /* 0x000fec0003800000 */
.L_x_21511:
        /* <DEDUP_REMOVED lines=8> */
.L_x_21514:
[----:B------:R-:W-:Y:S05]  /*3270*/  BSYNC.RECONVERGENT B0 ;  /* 0x0000000000007941 */ /* 0x000fea0003800200 */
.L_x_21513:
[----:B------:R-:W0:Y:S01]  /*3280*/  F2I.FTZ.TRUNC.NTZ R0, R0 ;  /* 0x0000000000007305 */ /* 0x000e22000021f100 */
[----:B------:R-:W-:Y:S05]  /*3290*/  BRA `(.L_x_21486) ;  /* 0x00000000000c7947 */ /* 0x000fea0003800000 */
.L_x_21510:
[----:B------:R0:W5:Y:S01]  /*32a0*/  LDG.E R0, desc[UR36][R2.64] ;  /* 0x0000002402007981 */ /* 0x000162000c1e1900 */
[----:B------:R-:W-:Y:S05]  /*32b0*/  BRA `(.L_x_21486) ;  /* 0x0000000000047947 */ /* 0x000fea0003800000 */
.L_x_21509:
[----:B------:R0:W5:Y:S02]  /*32c0*/  LDG.E R0, desc[UR36][R2.64] ;  /* 0x0000002402007981 */ /* 0x000164000c1e1900 */
.L_x_21486:
[----:B------:R-:W0:Y:S02]  /*32d0*/  LDCU.64 UR6, c[0x0][0x5e8] ;  /* 0x0000bd00ff0677ac */ /* 0x000e240008000a00 */
[----:B012345:R-:W-:Y:S01]  /*32e0*/  VIMNMX R4, PT, PT, R0, R19, PT ;  /* 0x0000001300047248 */ /* 0x03ffe20003fe0100 */
[----:B------:R-:W-:-:S04]  /*32f0*/  UPRMT UR4, UR43, 0x9910, URZ ;  /* 0x000099102b047896 */ /* 0x000fc800080000ff */
[----:B------:R-:W-:Y:S01]  /*3300*/  UISETP.GT.AND UP0, UPT, UR4, 0x9, UPT ;  /* 0x000000090400788c */ /* 0x000fe2000bf04270 */
[----:B------:R-:W-:-:S05]  /*3310*/  IADD3 R2, P0, PT, R16, UR6, RZ ;  /* 0x0000000610027c10 */ /* 0x000fca000ff1e0ff */
        /* <DEDUP_REMOVED lines=12> */
.L_x_21518:
[----:B------:R1:W-:Y:S01]  /*33e0*/  STG.E.U8 desc[UR36][R2.64], R4 ;  /* 0x0000000402007986 */ /* 0x0003e2000c101124 */
[----:B------:R-:W-:Y:S05]  /*33f0*/  BRA `(.L_x_21520) ;  /* 0x0000000c003c7947 */ /* 0x000fea0003800000 */
.L_x_21517:
        /* <DEDUP_REMOVED lines=9> */
.L_x_21522:
[----:B------:R3:W-:Y:S01]  /*3490*/  STG.E desc[UR36][R2.64], R4 ;  /* 0x0000000402007986 */ /* 0x0007e2000c101924 */
[----:B------:R-:W-:Y:S05]  /*34a0*/  BRA `(.L_x_21520) ;  /* 0x0000000c00107947 */ /* 0x000fea0003800000 */
.L_x_21521:
[----:B------:R2:W-:Y:S01]  /*34b0*/  STG.E.U16 desc[UR36][R2.64], R4 ;  /* 0x0000000402007986 */ /* 0x0005e2000c101524 */
[----:B------:R-:W-:Y:S05]  /*34c0*/  BRA `(.L_x_21520) ;  /* 0x0000000c00087947 */ /* 0x000fea0003800000 */
.L_x_21516:
        /* <DEDUP_REMOVED lines=9> */
.L_x_21524:
[----:B------:R-:W-:-:S04]  /*3560*/  I2FP.F32.S32 R0, R4 ;  /* 0x0000000400007245 */ /* 0x000fc80000201400 */
[----:B------:R-:W-:-:S05]  /*3570*/  F2FP.F16.F32.PACK_AB R0, RZ, R0 ;  /* 0x00000000ff00723e */ /* 0x000fca00000000ff */
[----:B------:R0:W-:Y:S01]  /*3580*/  STG.E.U16 desc[UR36][R2.64], R0 ;  /* 0x0000000002007986 */ /* 0x0001e2000c101524 */
[----:B------:R-:W-:Y:S05]  /*3590*/  BRA `(.L_x_21520) ;  /* 0x0000000800d47947 */ /* 0x000fea0003800000 */
.L_x_21523:
        /* <DEDUP_REMOVED lines=10> */
.L_x_21526:
[----:B------:R-:W-:-:S04]  /*3640*/  I2FP.F32.S32 R4, R4 ;  /* 0x0000000400047245 */ /* 0x000fc80000201400 */
[----:B------:R-:W-:-:S04]  /*3650*/  F2FP.F16.F32.PACK_AB R5, RZ, R4 ;  /* 0x00000004ff05723e */ /* 0x000fc800000000ff */
[----:B------:R-:W-:-:S05]  /*3660*/  PRMT R5, R5, 0x5410, RZ ;  /* 0x0000541005057816 */ /* 0x000fca00000000ff */
[----:B------:R0:W-:Y:S01]  /*3670*/  STG.E desc[UR36][R2.64], R5 ;  /* 0x0000000502007986 */ /* 0x0001e2000c101924 */
[----:B------:R-:W-:Y:S05]  /*3680*/  BRA `(.L_x_21520) ;  /* 0x0000000800987947 */ /* 0x000fea0003800000 */
.L_x_21525:
[----:B------:R-:W0:Y:S02]  /*3690*/  I2F.F64 R4, R4 ;  /* 0x0000000400047312 */ /* 0x000e240000201c00 */
[----:B0-----:R0:W-:Y:S01]  /*36a0*/  STG.E.64 desc[UR36][R2.64], R4 ;  /* 0x0000000402007986 */ /* 0x0011e2000c101b24 */
[----:B------:R-:W-:Y:S05]  /*36b0*/  BRA `(.L_x_21520) ;  /* 0x00000008008c7947 */ /* 0x000fea0003800000 */
.L_x_21515:
        /* <DEDUP_REMOVED lines=12> */
.L_x_21529:
[----:B------:R-:W0:Y:S01]  /*3780*/  I2F.F64 R4, R4 ;  /* 0x0000000400047312 */ /* 0x000e220000201c00 */
[----:B------:R-:W-:-:S05]  /*3790*/  CS2R R6, SRZ ;  /* 0x0000000000067805 */ /* 0x000fca000001ff00 */
[----:B0-----:R0:W-:Y:S01]  /*37a0*/  STG.E.128 desc[UR36][R2.64], R4 ;  /* 0x0000000402007986 */ /* 0x0011e2000c101d24 */
[----:B------:R-:W-:Y:S05]  /*37b0*/  BRA `(.L_x_21520) ;  /* 0x00000008004c7947 */ /* 0x000fea0003800000 */
.L_x_21528:
        /* <DEDUP_REMOVED lines=8> */
[----:B------:R-:W-:Y:S02]  /*3840*/  HFMA2 R0, -RZ, RZ, 0, 7.569789886474609375e-06 ;  /* 0x0000007fff007431 */ /* 0x000fe400000001ff */
        /* <DEDUP_REMOVED lines=10> */
.L_x_21533:
[----:B------:R-:W-:Y:S05]  /*38f0*/  BSYNC.RECONVERGENT B0 ;  /* 0x0000000000007941 */ /* 0x000fea0003800200 */
.L_x_21532:
[----:B------:R-:W-:-:S05]  /*3900*/  LOP3.LUT R5, R0, 0x80, R5, 0xf8, !PT ;  /* 0x0000008000057812 */ /* 0x000fca00078ef805 */
[----:B------:R0:W-:Y:S01]  /*3910*/  STG.E.U8 desc[UR36][R2.64], R5 ;  /* 0x0000000502007986 */ /* 0x0001e2000c101124 */
[----:B------:R-:W-:Y:S05]  /*3920*/  BRA `(.L_x_21520) ;  /* 0x0000000400f07947 */ /* 0x000fea0003800000 */
.L_x_21531:
        /* <DEDUP_REMOVED lines=15> */
.L_x_21535:
[----:B------:R-:W-:Y:S05]  /*3a20*/  BSYNC.RECONVERGENT B0 ;  /* 0x0000000000007941 */ /* 0x000fea0003800200 */
.L_x_21534:
[----:B------:R-:W-:-:S05]  /*3a30*/  LOP3.LUT R5, R0, 0x80, R5, 0xf8, !PT ;  /* 0x0000008000057812 */ /* 0x000fca00078ef805 */
[----:B------:R0:W-:Y:S01]  /*3a40*/  STG.E.U8 desc[UR36][R2.64], R5 ;  /* 0x0000000502007986 */ /* 0x0001e2000c101124 */
[----:B------:R-:W-:Y:S05]  /*3a50*/  BRA `(.L_x_21520) ;  /* 0x0000000400a47947 */ /* 0x000fea0003800000 */
.L_x_21530:
[----:B------:R-:W-:-:S04]  /*3a60*/  I2FP.F32.S32 R0, R4 ;  /* 0x0000000400007245 */ /* 0x000fc80000201400 */
[----:B------:R-:W-:-:S05]  /*3a70*/  F2FP.BF16.F32.PACK_AB R0, RZ, R0 ;  /* 0x00000000ff00723e */ /* 0x000fca00000010ff */
[----:B------:R0:W-:Y:S01]  /*3a80*/  STG.E.U16 desc[UR36][R2.64], R0 ;  /* 0x0000000002007986 */ /* 0x0001e2000c101524 */
[----:B------:R-:W-:Y:S05]  /*3a90*/  BRA `(.L_x_21520) ;  /* 0x0000000400947947 */ /* 0x000fea0003800000 */
.L_x_21527:
        /* <DEDUP_REMOVED lines=10> */
.L_x_21538:
        /* <DEDUP_REMOVED lines=13> */
.L_x_21541:
[----:B------:R-:W-:-:S04]  /*3c10*/  SHF.R.U32.HI R0, RZ, 0x14, R5 ;  /* 0x00000014ff007819 */ /* 0x000fc80000011605 */
[----:B------:R-:W-:-:S04]  /*3c20*/  LOP3.LUT R0, R0, 0x1, RZ, 0xc0, !PT ;  /* 0x0000000100007812 */ /* 0x000fc800078ec0ff */
[----:B------:R-:W-:-:S04]  /*3c30*/  IADD3 R0, PT, PT, R5, 0x487ffff, R0 ;  /* 0x0487ffff05007810 */ /* 0x000fc80007ffe000 */
[----:B------:R-:W-:-:S04]  /*3c40*/  SHF.R.U32.HI R0, RZ, 0x14, R0 ;  /* 0x00000014ff007819 */ /* 0x000fc80000011600 */
[----:B------:R-:W-:-:S07]  /*3c50*/  LOP3.LUT R4, R0, 0xff, RZ, 0xc0, !PT ;  /* 0x000000ff00047812 */ /* 0x000fce00078ec0ff */
.L_x_21542:
[----:B------:R-:W-:-:S04]  /*3c60*/  SHF.R.U32.HI R5, RZ, 0x18, R5 ;  /* 0x00000018ff057819 */ /* 0x000fc80000011605 */
[----:B------:R-:W-:-:S04]  /*3c70*/  LOP3.LUT R4, R4, 0x80, R5, 0xf8, !PT ;  /* 0x0000008004047812 */ /* 0x000fc800078ef805 */
[----:B------:R-:W-:-:S07]  /*3c80*/  PRMT R0, R4, 0x7610, R0 ;  /* 0x0000761004007816 */ /* 0x000fce0000000000 */
.L_x_21540:
[----:B------:R-:W-:Y:S05]  /*3c90*/  BSYNC.RECONVERGENT B0 ;  /* 0x0000000000007941 */ /* 0x000fea0003800200 */
.L_x_21539:
[----:B------:R0:W-:Y:S01]  /*3ca0*/  STG.E.U8 desc[UR36][R2.64], R0 ;  /* 0x0000000002007986 */ /* 0x0001e2000c101124 */
[----:B------:R-:W-:Y:S05]  /*3cb0*/  BRA `(.L_x_21520) ;  /* 0x00000004000c7947 */ /* 0x000fea0003800000 */
.L_x_21537:
        /* <DEDUP_REMOVED lines=13> */
.L_x_21545:
[----:B------:R-:W-:-:S04]  /*3d90*/  SHF.R.U32.HI R0, RZ, 0x15, R5 ;  /* 0x00000015ff007819 */ /* 0x000fc80000011605 */
[----:B------:R-:W-:-:S04]  /*3da0*/  LOP3.LUT R0, R0, 0x1, RZ, 0xc0, !PT ;  /* 0x0000000100007812 */ /* 0x000fc800078ec0ff */
[----:B------:R-:W-:-:S04]  /*3db0*/  IADD3 R0, PT, PT, R5, 0x88fffff, R0 ;  /* 0x088fffff05007810 */ /* 0x000fc80007ffe000 */
[----:B------:R-:W-:-:S04]  /*3dc0*/  SHF.R.U32.HI R0, RZ, 0x15, R0 ;  /* 0x00000015ff007819 */ /* 0x000fc80000011600 */
[----:B------:R-:W-:-:S07]  /*3dd0*/  LOP3.LUT R4, R0, 0xff, RZ, 0xc0, !PT ;  /* 0x000000ff00047812 */ /* 0x000fce00078ec0ff */
.L_x_21546:
[----:B------:R-:W-:-:S04]  /*3de0*/  SHF.R.U32.HI R5, RZ, 0x18, R5 ;  /* 0x00000018ff057819 */ /* 0x000fc80000011605 */
[----:B------:R-:W-:-:S04]  /*3df0*/  LOP3.LUT R4, R4, 0x80, R5, 0xf8, !PT ;  /* 0x0000008004047812 */ /* 0x000fc800078ef805 */
[----:B------:R-:W-:-:S07]  /*3e00*/  PRMT R0, R4, 0x7610, R0 ;  /* 0x0000761004007816 */ /* 0x000fce0000000000 */
.L_x_21544:
[----:B------:R-:W-:Y:S05]  /*3e10*/  BSYNC.RECONVERGENT B0 ;  /* 0x0000000000007941 */ /* 0x000fea0003800200 */
.L_x_21543:
[----:B------:R0:W-:Y:S01]  /*3e20*/  STG.E.U8 desc[UR36][R2.64], R0 ;  /* 0x0000000002007986 */ /* 0x0001e2000c101124 */
[----:B------:R-:W-:Y:S05]  /*3e30*/  BRA `(.L_x_21520) ;  /* 0x0000000000ac7947 */ /* 0x000fea0003800000 */
.L_x_21536:
[----:B------:R-:W-:-:S09]  /*3e40*/  UISETP.NE.AND UP0, UPT, UR4, 0x1c, UPT ;  /* 0x0000001c0400788c */ /* 0x000fd2000bf05270 */
[----:B------:R-:W-:Y:S05]  /*3e50*/  BRA.U !UP0, `(.L_x_21547) ;  /* 0x0000000108a07547 */ /* 0x000fea000b800000 */
[----:B------:R-:W-:-:S09]  /*3e60*/  UISETP.NE.AND UP0, UPT, UR4, 0x1d, UPT ;  /* 0x0000001d0400788c */ /* 0x000fd2000bf05270 */
[----:B------:R-:W-:Y:S05]  /*3e70*/  BRA.U !UP0, `(.L_x_21548) ;  /* 0x00000001088c7547 */ /* 0x000fea000b800000 */
[----:B------:R-:W-:-:S09]  /*3e80*/  UISETP.NE.AND UP0, UPT, UR4, 0x2c, UPT ;  /* 0x0000002c0400788c */ /* 0x000fd2000bf05270 */
[----:B------:R-:W-:Y:S05]  /*3e90*/  BRA.U !UP0, `(.L_x_21549) ;  /* 0x0000000108447547 */ /* 0x000fea000b800000 */
.L_x_21519:
        /* <DEDUP_REMOVED lines=16> */
.L_x_21550:
[----:B------:R-:W-:Y:S05]  /*3fa0*/  BRA `(.L_x_21520) ;  /* 0x0000000000507947 */ /* 0x000fea0003800000 */
.L_x_21549:
        /* <DEDUP_REMOVED lines=16> */
.L_x_21548:
[----:B------:R-:W-:-:S05]  /*40b0*/  SHF.R.S32.HI R5, RZ, 0x1f, R4 ;  /* 0x0000001fff057819 */ /* 0x000fca0000011404 */
[----:B------:R0:W-:Y:S01]  /*40c0*/  STG.E.64 desc[UR36][R2.64], R4 ;  /* 0x0000000402007986 */ /* 0x0001e2000c101b24 */
[----:B------:R-:W-:Y:S05]  /*40d0*/  BRA `(.L_x_21520) ;  /* 0x0000000000047947 */ /* 0x000fea0003800000 */
.L_x_21547:
[----:B------:R0:W-:Y:S02]  /*40e0*/  STG.E desc[UR36][R2.64], R4 ;  /* 0x0000000402007986 */ /* 0x0001e4000c101924 */
.L_x_21520:
[----:B------:R-:W-:-:S07]  /*40f0*/  VIADD R17, R17, 0x80 ;  /* 0x0000008011117836 */ /* 0x000fce0000000000 */
.L_x_21445:
[----:B------:R-:W-:Y:S05]  /*4100*/  BSYNC.RECONVERGENT B6 ;  /* 0x0000000000067941 */ /* 0x000fea0003800200 */
.L_x_21444:
[----:B------:R-:W5:Y:S01]  /*4110*/  LDCU UR4, c[0x0][0x380] ;  /* 0x00007000ff0477ac */ /* 0x000f620008000800 */
[----:B------:R-:W-:Y:S01]  /*4120*/  BSSY.RECONVERGENT B6, `(.L_x_21551) ;  /* 0x0000401000067945 */ /* 0x000fe20003800200 */
[----:B-----5:R-:W-:-:S13]  /*4130*/  ISETP.GE.AND P0, PT, R17, UR4, PT ;  /* 0x0000000411007c0c */ /* 0x020fda000bf06270 */
[----:B------:R-:W-:Y:S05]  /*4140*/  @P0 BRA `(.L_x_21552) ;  /* 0x0000003c00f80947 */ /* 0x000fea0003800000 */
[----:B------:R-:W5:Y:S01]  /*4150*/  LDCU UR4, c[0x0][0x388] ;  /* 0x00007100ff0477ac */ /* 0x000f620008000800 */
[----:B------:R-:W-:Y:S02]  /*4160*/  HFMA2 R16, -RZ, RZ, 0, 0 ;  /* 0x00000000ff107431 */ /* 0x000fe400000001ff */
[----:B------:R-:W-:Y:S02]  /*4170*/  IMAD.MOV.U32 R18, RZ, RZ, RZ ;  /* 0x000000ffff127224 */ /* 0x000fe400078e00ff */
        /* <DEDUP_REMOVED lines=351> */
.L_x_21553:
        /* <DEDUP_REMOVED lines=16> */
.L_x_21557:
[----:B------:R0:W5:Y:S01]  /*5870*/  LDG.E.U8 R19, desc[UR36][R2.64] ;  /* 0x0000002402137981 */ /* 0x000162000c1e1100 */
[----:B------:R-:W-:Y:S05]  /*5880*/  BRA `(.L_x_21559) ;  /* 0x0000000c002c7947 */ /* 0x000fea0003800000 */
.L_x_21556:
        /* <DEDUP_REMOVED lines=8> */
.L_x_21561:
[----:B------:R0:W5:Y:S01]  /*5910*/  LDG.E R19, desc[UR36][R2.64] ;  /* 0x0000002402137981 */ /* 0x000162000c1e1900 */
[----:B------:R-:W-:Y:S05]  /*5920*/  BRA `(.L_x_21559) ;  /* 0x0000000c00047947 */ /* 0x000fea0003800000 */
.L_x_21560:
[----:B------:R0:W5:Y:S01]  /*5930*/  LDG.E.S16 R19, desc[UR36][R2.64] ;  /* 0x0000002402137981 */ /* 0x000162000c1e1700 */
[----:B------:R-:W-:Y:S05]  /*5940*/  BRA `(.L_x_21559) ;  /* 0x0000000800fc7947 */ /* 0x000fea0003800000 */
.L_x_21555:
        /* <DEDUP_REMOVED lines=9> */
.L_x_21563:
[----:B------:R-:W2:Y:S02]  /*59e0*/  LDG.E.U16 R2, desc[UR36][R2.64] ;  /* 0x0000002402027981 */ /* 0x000ea4000c1e1500 */
[----:B--2---:R-:W-:-:S06]  /*59f0*/  HADD2.F32 R19, -RZ, R2.H0_H0 ;  /* 0x20000002ff137230 */ /* 0x004fcc0000004100 */
[----:B------:R-:W0:Y:S01]  /*5a00*/  F2I.FTZ.TRUNC.NTZ R19, R19 ;  /* 0x0000001300137305 */ /* 0x000e22000021f100 */
[----:B------:R-:W-:Y:S05]  /*5a10*/  BRA `(.L_x_21559) ;  /* 0x0000000800c87947 */ /* 0x000fea0003800000 */
.L_x_21562:
        /* <DEDUP_REMOVED lines=9> */
.L_x_21565:
[----:B------:R-:W2:Y:S02]  /*5ab0*/  LDG.E.U16 R2, desc[UR36][R2.64] ;  /* 0x0000002402027981 */ /* 0x000ea4000c1e1500 */
[----:B--2---:R-:W-:-:S06]  /*5ac0*/  HADD2.F32 R19, -RZ, R2.H0_H0 ;  /* 0x20000002ff137230 */ /* 0x004fcc0000004100 */
[----:B------:R-:W0:Y:S01]  /*5ad0*/  F2I.FTZ.TRUNC.NTZ R19, R19 ;  /* 0x0000001300137305 */ /* 0x000e22000021f100 */
[----:B------:R-:W-:Y:S05]  /*5ae0*/  BRA `(.L_x_21559) ;  /* 0x0000000800947947 */ /* 0x000fea0003800000 */
.L_x_21564:
[----:B------:R-:W2:Y:S02]  /*5af0*/  LDG.E.64 R2, desc[UR36][R2.64] ;  /* 0x0000002402027981 */ /* 0x000ea4000c1e1b00 */
[----:B--2---:R0:W1:Y:S01]  /*5b00*/  F2I.F64.TRUNC R19, R2 ;  /* 0x0000000200137311 */ /* 0x004062000030d100 */
[----:B------:R-:W-:Y:S05]  /*5b10*/  BRA `(.L_x_21559) ;  /* 0x0000000800887947 */ /* 0x000fea0003800000 */
.L_x_21554:
        /* <DEDUP_REMOVED lines=12> */
.L_x_21568:
[----:B------:R-:W2:Y:S02]  /*5be0*/  LDG.E.64 R2, desc[UR36][R2.64] ;  /* 0x0000002402027981 */ /* 0x000ea4000c1e1b00 */
[----:B--2---:R0:W1:Y:S01]  /*5bf0*/  F2I.F64.TRUNC R19, R2 ;  /* 0x0000000200137311 */ /* 0x004062000030d100 */
[----:B------:R-:W-:Y:S05]  /*5c00*/  BRA `(.L_x_21559) ;  /* 0x00000008004c7947 */ /* 0x000fea0003800000 */
.L_x_21567:
        /* <DEDUP_REMOVED lines=26> */
.L_x_21570:
        /* <DEDUP_REMOVED lines=11> */
[----:B------:R0:W1:Y:S01]  /*5e60*/  F2I.FTZ.TRUNC.NTZ R19, R0 ;  /* 0x0000000000137305 */ /* 0x000062000021f100 */
[----:B------:R-:W-:Y:S05]  /*5e70*/  BRA `(.L_x_21559) ;  /* 0x0000000400b07947 */ /* 0x000fea0003800000 */
.L_x_21569:
[----:B------:R-:W2:Y:S02]  /*5e80*/  LDG.E.U16 R19, desc[UR36][R2.64] ;  /* 0x0000002402137981 */ /* 0x000ea4000c1e1500 */
[----:B--2---:R-:W-:-:S06]  /*5e90*/  IMAD.U32 R19, R19, 0x10000, RZ ;  /* 0x0001000013137824 */ /* 0x004fcc00078e00ff */
[----:B------:R-:W0:Y:S01]  /*5ea0*/  F2I.FTZ.TRUNC.NTZ R19, R19 ;  /* 0x0000001300137305 */ /* 0x000e22000021f100 */
[----:B------:R-:W-:Y:S05]  /*5eb0*/  BRA `(.L_x_21559) ;  /* 0x0000000400a07947 */ /* 0x000fea0003800000 */
.L_x_21566:
        /* <DEDUP_REMOVED lines=10> */
.L_x_21573:
        /* <DEDUP_REMOVED lines=21> */
.L_x_21577:
[----:B------:R-:W-:Y:S05]  /*60b0*/  BSYNC.RECONVERGENT B1 ;  /* 0x0000000000017941 */ /* 0x000fea0003800200 */
.L_x_21576:
[----:B------:R-:W-:Y:S01]  /*60c0*/  IMAD.SHL.U32 R0, R0, 0x100000, RZ ;  /* 0x0010000000007824 */ /* 0x000fe200078e00ff */
[----:B------:R-:W-:-:S04]  /*60d0*/  LEA R2, R2, 0x3b800000, 0x17 ;  /* 0x3b80000002027811 */ /* 0x000fc800078eb8ff */
[----:B------:R-:W-:-:S07]  /*60e0*/  LOP3.LUT R19, R2, R0, R19, 0xfe, !PT ;  /* 0x0000000002137212 */ /* 0x000fce00078efe13 */
.L_x_21575:
[----:B------:R-:W-:Y:S05]  /*60f0*/  BSYNC.RECONVERGENT B0 ;  /* 0x0000000000007941 */ /* 0x000fea0003800200 */
.L_x_21574:
[----:B------:R-:W1:Y:S01]  /*6100*/  F2I.FTZ.TRUNC.NTZ R19, R19 ;  /* 0x0000001300137305 */ /* 0x000e62000021f100 */
[----:B------:R-:W-:Y:S05]  /*6110*/  BRA `(.L_x_21559) ;  /* 0x0000000400087947 */ /* 0x000fea0003800000 */
.L_x_21572:
        /* <DEDUP_REMOVED lines=21> */
.L_x_21581:
[----:B------:R-:W-:Y:S05]  /*6270*/  BSYNC.RECONVERGENT B1 ;  /* 0x0000000000017941 */ /* 0x000fea0003800200 */
.L_x_21580:
[----:B------:R-:W-:Y:S01]  /*6280*/  IMAD.SHL.U32 R0, R0, 0x200000, RZ ;  /* 0x0020000000007824 */ /* 0x000fe200078e00ff */
[----:B------:R-:W-:-:S04]  /*6290*/  LEA R2, R2, 0x37800000, 0x17 ;  /* 0x3780000002027811 */ /* 0x000fc800078eb8ff */
[----:B------:R-:W-:-:S07]  /*62a0*/  LOP3.LUT R19, R2, R0, R19, 0xfe, !PT ;  /* 0x0000000002137212 */ /* 0x000fce00078efe13 */
.L_x_21579:
[----:B------:R-:W-:Y:S05]  /*62b0*/  BSYNC.RECONVERGENT B0 ;  /* 0x0000000000007941 */ /* 0x000fea0003800200 */
.L_x_21578:
[----:B------:R-:W2:Y:S01]  /*62c0*/  F2I.FTZ.TRUNC.NTZ R19, R19 ;  /* 0x0000001300137305 */ /* 0x000ea2000021f100 */
[----:B------:R-:W-:Y:S05]  /*62d0*/  BRA `(.L_x_21559) ;  /* 0x0000000000987947 */ /* 0x000fea0003800000 */
.L_x_21571:
        /* <DEDUP_REMOVED lines=14> */
.L_x_21585:
[----:B------:R-:W-:Y:S05]  /*63c0*/  BSYNC.RECONVERGENT B0 ;  /* 0x0000000000007941 */ /* 0x000fea0003800200 */
.L_x_21584:
[----:B------:R-:W4:Y:S01]  /*63d0*/  F2I.FTZ.TRUNC.NTZ R19, R19 ;  /* 0x0000001300137305 */ /* 0x000f22000021f100 */
[----:B------:R-:W-:Y:S05]  /*63e0*/  BRA `(.L_x_21559) ;  /* 0x0000000000547947 */ /* 0x000fea0003800000 */
.L_x_21558:
        /* <DEDUP_REMOVED lines=16> */
.L_x_21586:
[----:B------:R-:W-:Y:S01]  /*64f0*/  HFMA2 R19, -RZ, RZ, 0, 0 ;  /* 0x00000000ff137431 */ /* 0x000fe200000001ff */
[----:B------:R-:W-:Y:S06]  /*6500*/  BRA `(.L_x_21559) ;  /* 0x00000000000c7947 */ /* 0x000fec0003800000 */
.L_x_21583:
[----:B------:R3:W5:Y:S01]  /*6510*/  LDG.E R19, desc[UR36][R2.64] ;  /* 0x0000002402137981 */ /* 0x000762000c1e1900 */
[----:B------:R-:W-:Y:S05]  /*6520*/  BRA `(.L_x_21559) ;  /* 0x0000000000047947 */ /* 0x000fea0003800000 */
.L_x_21582:
[----:B------:R0:W5:Y:S02]  /*6530*/  LDG.E R19, desc[UR36][R2.64] ;  /* 0x0000002402137981 */ /* 0x000164000c1e1900 */
.L_x_21559:
[----:B------:R-:W0:Y:S01]  /*6540*/  LDCU.64 UR6, c[0x0][0x5f8] ;  /* 0x0000bf00ff0677ac */ /* 0x000e220008000a00 */
[----:B------:R-:W-:-:S04]  /*6550*/  UPRMT UR4, UR42, 0x9910, URZ ;  /* 0x000099102a047896 */ /* 0x000fc800080000ff */
[----:B------:R-:W-:Y:S01]  /*6560*/  UISETP.GT.AND UP0, UPT, UR4, 0x9, UPT ;  /* 0x000000090400788c */ /* 0x000fe2000bf04270 */
[----:B0--3--:R-:W-:-:S05]  /*6570*/  IADD3 R2, P0, PT, R18, UR6, RZ ;  /* 0x0000000612027c10 */ /* 0x009fca000ff1e0ff */
        /* <DEDUP_REMOVED lines=12> */
.L_x_21590:
[----:B------:R0:W5:Y:S01]  /*6640*/  LDG.E.U8 R0, desc[UR36][R2.64] ;  /* 0x0000002402007981 */ /* 0x000162000c1e1100 */
[----:B------:R-:W-:Y:S05]  /*6650*/  BRA `(.L_x_21592) ;  /* 0x0000000c002c7947 */ /* 0x000fea0003800000 */
.L_x_21589:
        /* <DEDUP_REMOVED lines=8> */
.L_x_21594:
[----:B------:R0:W5:Y:S01]  /*66e0*/  LDG.E R0, desc[UR36][R2.64] ;  /* 0x0000002402007981 */ /* 0x000162000c1e1900 */
[----:B------:R-:W-:Y:S05]  /*66f0*/  BRA `(.L_x_21592) ;  /* 0x0000000c00047947 */ /* 0x000fea0003800000 */
.L_x_21593:
[----:B------:R0:W5:Y:S01]  /*6700*/  LDG.E.S16 R0, desc[UR36][R2.64] ;  /* 0x0000002402007981 */ /* 0x000162000c1e1700 */
[----:B------:R-:W-:Y:S05]  /*6710*/  BRA `(.L_x_21592) ;  /* 0x0000000800fc7947 */ /* 0x000fea0003800000 */
.L_x_21588:
        /* <DEDUP_REMOVED lines=9> */
.L_x_21596:
[----:B------:R-:W3:Y:S02]  /*67b0*/  LDG.E.U16 R2, desc[UR36][R2.64] ;  /* 0x0000002402027981 */ /* 0x000ee4000c1e1500 */
[----:B---3--:R-:W-:-:S06]  /*67c0*/  HADD2.F32 R0, -RZ, R2.H0_H0 ;  /* 0x20000002ff007230 */ /* 0x008fcc0000004100 */
[----:B------:R-:W0:Y:S01]  /*67d0*/  F2I.FTZ.TRUNC.NTZ R0, R0 ;  /* 0x0000000000007305 */ /* 0x000e22000021f100 */
[----:B------:R-:W-:Y:S05]  /*67e0*/  BRA `(.L_x_21592) ;  /* 0x0000000800c87947 */ /* 0x000fea0003800000 */
.L_x_21595:
        /* <DEDUP_REMOVED lines=9> */
.L_x_21598:
[----:B------:R-:W3:Y:S02]  /*6880*/  LDG.E.U16 R2, desc[UR36][R2.64] ;  /* 0x0000002402027981 */ /* 0x000ee4000c1e1500 */
[----:B---3--:R-:W-:-:S06]  /*6890*/  HADD2.F32 R0, -RZ, R2.H0_H0 ;  /* 0x20000002ff007230 */ /* 0x008fcc0000004100 */
[----:B------:R-:W0:Y:S01]  /*68a0*/  F2I.FTZ.TRUNC.NTZ R0, R0 ;  /* 0x0000000000007305 */ /* 0x000e22000021f100 */
[----:B------:R-:W-:Y:S05]  /*68b0*/  BRA `(.L_x_21592) ;  /* 0x0000000800947947 */ /* 0x000fea0003800000 */
.L_x_21597:
[----:B------:R-:W3:Y:S02]  /*68c0*/  LDG.E.64 R2, desc[UR36][R2.64] ;  /* 0x0000002402027981 */ /* 0x000ee4000c1e1b00 */
[----:B---3--:R0:W3:Y:S01]  /*68d0*/  F2I.F64.TRUNC R0, R2 ;  /* 0x0000000200007311 */ /* 0x0080e2000030d100 */
[----:B------:R-:W-:Y:S05]  /*68e0*/  BRA `(.L_x_21592) ;  /* 0x0000000800887947 */ /* 0x000fea0003800000 */
.L_x_21587:
        /* <DEDUP_REMOVED lines=12> */
.L_x_21601:
[----:B------:R-:W3:Y:S02]  /*69b0*/  LDG.E.64 R2, desc[UR36][R2.64] ;  /* 0x0000002402027981 */ /* 0x000ee4000c1e1b00 */
[----:B---3--:R0:W3:Y:S01]  /*69c0*/  F2I.F64.TRUNC R0, R2 ;  /* 0x0000000200007311 */ /* 0x0080e2000030d100 */
[----:B------:R-:W-:Y:S05]  /*69d0*/  BRA `(.L_x_21592) ;  /* 0x00000008004c7947 */ /* 0x000fea0003800000 */
.L_x_21600:
        /* <DEDUP_REMOVED lines=26> */
.L_x_21603:
        /* <DEDUP_REMOVED lines=13> */
.L_x_21602:
[----:B------:R-:W3:Y:S02]  /*6c50*/  LDG.E.U16 R0, desc[UR36][R2.64] ;  /* 0x0000002402007981 */ /* 0x000ee4000c1e1500 */
[----:B---3--:R-:W-:-:S06]  /*6c60*/  IMAD.U32 R0, R0, 0x10000, RZ ;  /* 0x0001000000007824 */ /* 0x008fcc00078e00ff */
[----:B------:R-:W0:Y:S01]  /*6c70*/  F2I.FTZ.TRUNC.NTZ R0, R0 ;  /* 0x0000000000007305 */ /* 0x000e22000021f100 */
[----:B------:R-:W-:Y:S05]  /*6c80*/  BRA `(.L_x_21592) ;  /* 0x0000000400a07947 */ /* 0x000fea0003800000 */
.L_x_21599:
        /* <DEDUP_REMOVED lines=10> */
.L_x_21606:
[----:B------:R-:W3:Y:S01]  /*6d30*/  LDG.E.U8 R3, desc[UR36][R2.64] ;  /* 0x0000002402037981 */ /* 0x000ee2000c1e1100 */
[----:B------:R-:W-:Y:S01]  /*6d40*/  BSSY.RECONVERGENT B0, `(.L_x_21607) ;  /* 0x0000018000007945 */ /* 0x000fe20003800200 */
[----:B------:R-:W-:Y:S02]  /*6d50*/  MOV R0, RZ ;  /* 0x000000ff00007202 */ /* 0x000fe40000000f00 */
        /* <DEDUP_REMOVED lines=18> */
.L_x_21610:
[----:B------:R-:W-:Y:S05]  /*6e80*/  BSYNC.RECONVERGENT B1 ;  /* 0x0000000000017941 */ /* 0x000fea0003800200 */
.L_x_21609:
[----:B------:R-:W-:Y:S02]  /*6e90*/  SHF.L.U32 R0, R0, 0x14, RZ ;  /* 0x0000001400007819 */ /* 0x000fe400000006ff */
[----:B------:R-:W-:-:S04]  /*6ea0*/  LEA R2, R2, 0x3b800000, 0x17 ;  /* 0x3b80000002027811 */ /* 0x000fc800078eb8ff */
[----:B------:R-:W-:-:S07]  /*6eb0*/  LOP3.LUT R0, R2, R0, R7, 0xfe, !PT ;  /* 0x0000000002007212 */ /* 0x000fce00078efe07 */
.L_x_21608:
[----:B------:R-:W-:Y:S05]  /*6ec0*/  BSYNC.RECONVERGENT B0 ;  /* 0x0000000000007941 */ /* 0x000fea0003800200 */
.L_x_21607:
[----:B------:R-:W0:Y:S01]  /*6ed0*/  F2I.FTZ.TRUNC.NTZ R0, R0 ;  /* 0x0000000000007305 */ /* 0x000e22000021f100 */
[----:B------:R-:W-:Y:S05]  /*6ee0*/  BRA `(.L_x_21592) ;  /* 0x0000000400087947 */ /* 0x000fea0003800000 */
.L_x_21605:
        /* <DEDUP_REMOVED lines=21> */
.L_x_21614:
[----:B------:R-:W-:Y:S05]  /*7040*/  BSYNC.RECONVERGENT B1 ;  /* 0x0000000000017941 */ /* 0x000fea0003800200 */
.L_x_21613:
[----:B------:R-:W-:Y:S01]  /*7050*/  IMAD.SHL.U32 R0, R0, 0x200000, RZ ;  /* 0x0020000000007824 */ /* 0x000fe200078e00ff */
[----:B------:R-:W-:-:S04]  /*7060*/  LEA R2, R2, 0x37800000, 0x17 ;  /* 0x3780000002027811 */ /* 0x000fc800078eb8ff */
[----:B------:R-:W-:-:S07]  /*7070*/  LOP3.LUT R0, R2, R0, R7, 0xfe, !PT ;  /* 0x0000000002007212 */ /* 0x000fce00078efe07 */
.L_x_21612:
[----:B------:R-:W-:Y:S05]  /*7080*/  BSYNC.RECONVERGENT B0 ;  /* 0x0000000000007941 */ /* 0x000fea0003800200 */
.L_x_21611:
[----:B------:R-:W0:Y:S01]  /*7090*/  F2I.FTZ.TRUNC.NTZ R0, R0 ;  /* 0x0000000000007305 */ /* 0x000e22000021f100 */
[----:B------:R-:W-:Y:S05]  /*70a0*/  BRA `(.L_x_21592) ;  /* 0x0000000000987947 */ /* 0x000fea0003800000 */
.L_x_21604:
        /* <DEDUP_REMOVED lines=14> */
.L_x_21618:
[----:B------:R-:W-:Y:S05]  /*7190*/  BSYNC.RECONVERGENT B0 ;  /* 0x0000000000007941 */ /* 0x000fea0003800200 */
.L_x_21617:
[----:B------:R-:W0:Y:S01]  /*71a0*/  F2I.FTZ.TRUNC.NTZ R0, R0 ;  /* 0x0000000000007305 */ /* 0x000e22000021f100 */
[----:B------:R-:W-:Y:S05]  /*71b0*/  BRA `(.L_x_21592) ;  /* 0x0000000000547947 */ /* 0x000fea0003800000 */
.L_x_21591:
        /* <DEDUP_REMOVED lines=16> */
.L_x_21619:
[----:B------:R-:W-:Y:S01]  /*72c0*/  IMAD.MOV.U32 R0, RZ, RZ, RZ ;  /* 0x000000ffff007224 */ /* 0x000fe200078e00ff */
[----:B------:R-:W-:Y:S06]  /*72d0*/  BRA `(.L_x_21592) ;  /* 0x00000000000c7947 */ /* 0x000fec0003800000 */
.L_x_21616:
[----:B------:R0:W5:Y:S01]  /*72e0*/  LDG.E R0, desc[UR36][R2.64] ;  /* 0x0000002402007981 */ /* 0x000162000c1e1900 */
[----:B------:R-:W-:Y:S05]  /*72f0*/  BRA `(.L_x_21592) ;  /* 0x0000000000047947 */ /* 0x000fea0003800000 */
.L_x_21615:
[----:B------:R0:W5:Y:S02]  /*7300*/  LDG.E R0, desc[UR36][R2.64] ;  /* 0x0000002402007981 */ /* 0x000164000c1e1900 */
.L_x_21592:
[----:B------:R-:W0:Y:S02]  /*7310*/  LDCU.64 UR6, c[0x0][0x5e8] ;  /* 0x0000bd00ff0677ac */ /* 0x000e240008000a00 */
[----:B012345:R-:W-:Y:S01]  /*7320*/  VIMNMX R4, PT, PT, R0, R19, PT ;  /* 0x0000001300047248 */ /* 0x03ffe20003fe0100 */
[----:B------:R-:W-:-:S04]  /*7330*/  UPRMT UR4, UR43, 0x9910, URZ ;  /* 0x000099102b047896 */ /* 0x000fc800080000ff */
[----:B------:R-:W-:Y:S01]  /*7340*/  UISETP.GT.AND UP0, UPT, UR4, 0x9, UPT ;  /* 0x000000090400788c */ /* 0x000fe2000bf04270 */
[----:B------:R-:W-:-:S04]  /*7350*/  IADD3 R2, P0, PT, R16, UR6, RZ ;  /* 0x0000000610027c10 */ /* 0x000fc8000ff1e0ff */
        /* <DEDUP_REMOVED lines=12> */
.L_x_21623:
[----:B------:R0:W-:Y:S01]  /*7420*/  STG.E.U8 desc[UR36][R2.64], R4 ;  /* 0x0000000402007986 */ /* 0x0001e2000c101124 */
[----:B------:R-:W-:Y:S05]  /*7430*/  BRA `(.L_x_21625) ;  /* 0x0000000c00387947 */ /* 0x000fea0003800000 */
.L_x_21622:
        /* <DEDUP_REMOVED lines=9> */
.L_x_21627:
[----:B------:R0:W-:Y:S01]  /*74d0*/  STG.E desc[UR36][R2.64], R4 ;  /* 0x0000000402007986 */ /* 0x0001e2000c101924 */
[----:B------:R-:W-:Y:S05]  /*74e0*/  BRA `(.L_x_21625) ;  /* 0x0000000c000c7947 */ /* 0x000fea0003800000 */
.L_x_21626:
[----:B------:R0:W-:Y:S01]  /*74f0*/  STG.E.U16 desc[UR36][R2.64], R4 ;  /* 0x0000000402007986 */ /* 0x0001e2000c101524 */
[----:B------:R-:W-:Y:S05]  /*7500*/  BRA `(.L_x_21625) ;  /* 0x0000000c00047947 */ /* 0x000fea0003800000 */
.L_x_21621:
        /* <DEDUP_REMOVED lines=9> */
.L_x_21629:
[----:B------:R-:W-:-:S04]  /*75a0*/  I2FP.F32.S32 R0, R4 ;  /* 0x0000000400007245 */ /* 0x000fc80000201400 */
[----:B------:R-:W-:-:S05]  /*75b0*/  F2FP.F16.F32.PACK_AB R0, RZ, R0 ;  /* 0x00000000ff00723e */ /* 0x000fca00000000ff */
[----:B------:R0:W-:Y:S01]  /*75c0*/  STG.E.U16 desc[UR36][R2.64], R0 ;  /* 0x0000000002007986 */ /* 0x0001e2000c101524 */
[----:B------:R-:W-:Y:S05]  /*75d0*/  BRA `(.L_x_21625) ;  /* 0x0000000800d07947 */ /* 0x000fea0003800000 */
.L_x_21628:
        /* <DEDUP_REMOVED lines=10> */
.L_x_21631:
[----:B------:R-:W-:-:S04]  /*7680*/  I2FP.F32.S32 R4, R4 ;  /* 0x0000000400047245 */ /* 0x000fc80000201400 */
[----:B------:R-:W-:-:S04]  /*7690*/  F2FP.F16.F32.PACK_AB R5, RZ, R4 ;  /* 0x00000004ff05723e */ /* 0x000fc800000000ff */
[----:B------:R-:W-:-:S05]  /*76a0*/  PRMT R5, R5, 0x5410, RZ ;  /* 0x0000541005057816 */ /* 0x000fca00000000ff */
[----:B------:R0:W-:Y:S01]  /*76b0*/  STG.E desc[UR36][R2.64], R5 ;  /* 0x0000000502007986 */ /* 0x0001e2000c101924 */
[----:B------:R-:W-:Y:S05]  /*76c0*/  BRA `(.L_x_21625) ;  /* 0x0000000800947947 */ /* 0x000fea0003800000 */
.L_x_21630:
[----:B------:R-:W0:Y:S02]  /*76d0*/  I2F.F64 R4, R4 ;  /* 0x0000000400047312 */ /* 0x000e240000201c00 */
[----:B0-----:R0:W-:Y:S01]  /*76e0*/  STG.E.64 desc[UR36][R2.64], R4 ;  /* 0x0000000402007986 */ /* 0x0011e2000c101b24 */
[----:B------:R-:W-:Y:S05]  /*76f0*/  BRA `(.L_x_21625) ;  /* 0x0000000800887947 */ /* 0x000fea0003800000 */
.L_x_21620:
        /* <DEDUP_REMOVED lines=12> */
.L_x_21635:
        /* <DEDUP_REMOVED lines=18> */
.L_x_21638:
[----:B------:R-:W-:-:S04]  /*78e0*/  SHF.R.U32.HI R5, RZ, 0x18, R5 ;  /* 0x00000018ff057819 */ /* 0x000fc80000011605 */
[----:B------:R-:W-:-:S07]  /*78f0*/  LOP3.LUT R0, R0, 0x80, R5, 0xf8, !PT ;  /* 0x0000008000007812 */ /* 0x000fce00078ef805 */
.L_x_21637:
[----:B------:R-:W-:Y:S05]  /*7900*/  BSYNC.RECONVERGENT B0 ;  /* 0x0000000000007941 */ /* 0x000fea0003800200 */
.L_x_21636:
[----:B------:R3:W-:Y:S01]  /*7910*/  STG.E.U8 desc[UR36][R2.64], R0 ;  /* 0x0000000002007986 */ /* 0x0007e2000c101124 */
[----:B------:R-:W-:Y:S05]  /*7920*/  BRA `(.L_x_21625) ;  /* 0x0000000400fc7947 */ /* 0x000fea0003800000 */
.L_x_21634:
        /* <DEDUP_REMOVED lines=18> */
.L_x_21641:
[----:B------:R-:W-:-:S04]  /*7a50*/  SHF.R.U32.HI R5, RZ, 0x18, R5 ;  /* 0x00000018ff057819 */ /* 0x000fc80000011605 */
[----:B------:R-:W-:-:S07]  /*7a60*/  LOP3.LUT R0, R0, 0x80, R5, 0xf8, !PT ;  /* 0x0000008000007812 */ /* 0x000fce00078ef805 */
.L_x_21640:
[----:B------:R-:W-:Y:S05]  /*7a70*/  BSYNC.RECONVERGENT B0 ;  /* 0x0000000000007941 */ /* 0x000fea0003800200 */
.L_x_21639:
[----:B------:R0:W-:Y:S01]  /*7a80*/  STG.E.U8 desc[UR36][R2.64], R0 ;  /* 0x0000000002007986 */ /* 0x0001e2000c101124 */
[----:B------:R-:W-:Y:S05]  /*7a90*/  BRA `(.L_x_21625) ;  /* 0x0000000400a07947 */ /* 0x000fea0003800000 */
.L_x_21633:
        /* <DEDUP_REMOVED lines=22> */
.L_x_21643:
[----:B------:R-:W-:-:S05]  /*7c00*/  SHF.R.S32.HI R5, RZ, 0x1f, R4 ;  /* 0x0000001fff057819 */ /* 0x000fca0000011404 */
[----:B------:R1:W-:Y:S01]  /*7c10*/  STG.E.64 desc[UR36][R2.64], R4 ;  /* 0x0000000402007986 */ /* 0x0003e2000c101b24 */
[----:B------:R-:W-:Y:S05]  /*7c20*/  BRA `(.L_x_21625) ;  /* 0x00000004003c7947 */ /* 0x000fea0003800000 */
.L_x_21642:
[----:B------:R0:W-:Y:S01]  /*7c30*/  STG.E desc[UR36][R2.64], R4 ;  /* 0x0000000402007986 */ /* 0x0001e2000c101924 */
[----:B------:R-:W-:Y:S05]  /*7c40*/  BRA `(.L_x_21625) ;  /* 0x0000000400347947 */ /* 0x000fea0003800000 */
.L_x_21632:
        /* <DEDUP_REMOVED lines=10> */
.L_x_21645:
[----:B------:R-:W0:Y:S01]  /*7cf0*/  I2F.F64 R4, R4 ;  /* 0x0000000400047312 */ /* 0x000e220000201c00 */
[----:B------:R-:W-:-:S05]  /*7d00*/  CS2R R6, SRZ ;  /* 0x0000000000067805 */ /* 0x000fca000001ff00 */
[----:B0-----:R0:W-:Y:S01]  /*7d10*/  STG.E.128 desc[UR36][R2.64], R4 ;  /* 0x0000000402007986 */ /* 0x0011e2000c101d24 */
[----:B------:R-:W-:Y:S05]  /*7d20*/  BRA `(.L_x_21625) ;  /* 0x0000000000fc7947 */ /* 0x000fea0003800000 */
.L_x_21644:
[----:B------:R-:W-:-:S09]  /*7d30*/  UISETP.NE.AND UP0, UPT, UR4, 0xf, UPT ;  /* 0x0000000f0400788c */ /* 0x000fd2000bf05270 */
[----:B------:R-:W-:Y:S05]  /*7d40*/  BRA.U !UP0, `(.L_x_21646) ;  /* 0x0000000108e87547 */ /* 0x000fea000b800000 */
[----:B------:R-:W-:-:S09]  /*7d50*/  UISETP.NE.AND UP0, UPT, UR4, 0x17, UPT ;  /* 0x000000170400788c */ /* 0x000fd2000bf05270 */
[----:B------:R-:W-:Y:S05]  /*7d60*/  BRA.U !UP0, `(.L_x_21647) ;  /* 0x0000000108907547 */ /* 0x000fea000b800000 */
[----:B------:R-:W-:-:S09]  /*7d70*/  UISETP.NE.AND UP0, UPT, UR4, 0x18, UPT ;  /* 0x000000180400788c */ /* 0x000fd2000bf05270 */
[----:B------:R-:W-:Y:S05]  /*7d80*/  BRA.U !UP0, `(.L_x_21648) ;  /* 0x0000000108447547 */ /* 0x000fea000b800000 */
.L_x_21624:
        /* <DEDUP_REMOVED lines=16> */
.L_x_21649:
[----:B------:R-:W-:Y:S05]  /*7e90*/  BRA `(.L_x_21625) ;  /* 0x0000000000a07947 */ /* 0x000fea0003800000 */
.L_x_21648:
        /* <DEDUP_REMOVED lines=13> */
.L_x_21651:
[----:B------:R-:W-:Y:S05]  /*7f70*/  BSYNC.RECONVERGENT B0 ;  /* 0x0000000000007941 */ /* 0x000fea0003800200 */
.L_x_21650:
[----:B------:R-:W-:-:S05]  /*7f80*/  LOP3.LUT R5, R0, 0x80, R5, 0xf8, !PT ;  /* 0x0000008000057812 */ /* 0x000fca00078ef805 */
[----:B------:R0:W-:Y:S01]  /*7f90*/  STG.E.U8 desc[UR36][R2.64], R5 ;  /* 0x0000000502007986 */ /* 0x0001e2000c101124 */
[----:B------:R-:W-:Y:S05]  /*7fa0*/  BRA `(.L_x_21625) ;  /* 0x00000000005c7947 */ /* 0x000fea0003800000 */
.L_x_21647:
        /* <DEDUP_REMOVED lines=12> */
.L_x_21653:
[----:B------:R-:W-:Y:S01]  /*8070*/  IMAD.MOV.U32 R0, RZ, RZ, 0x7f ;  /* 0x0000007fff007424 */ /* 0x000fe200078e00ff */
[----:B------:R-:W-:-:S04]  /*8080*/  ISETP.GT.U32.AND P0, PT, R4, 0x7f800000, PT ;  /* 0x7f8000000400780c */ /* 0x000fc80003f04070 */
[----:B------:R-:W-:-:S09]  /*8090*/  SEL R0, R0, 0x7c, P0 ;  /* 0x0000007c00007807 */ /* 0x000fd20000000000 */
.L_x_21654:
[----:B------:R-:W-:Y:S05]  /*80a0*/  BSYNC.RECONVERGENT B0 ;  /* 0x0000000000007941 */ /* 0x000fea0003800200 */
.L_x_21652:
[----:B------:R-:W-:-:S04]  /*80b0*/  SHF.R.U32.HI R5, RZ, 0x18, R5 ;  /* 0x00000018ff057819 */ /* 0x000fc80000011605 */
[----:B------:R-:W-:-:S05]  /*80c0*/  LOP3.LUT R5, R0, 0x80, R5, 0xf8, !PT ;  /* 0x0000008000057812 */ /* 0x000fca00078ef805 */
[----:B------:R0:W-:Y:S01]  /*80d0*/  STG.E.U8 desc[UR36][R2.64], R5 ;  /* 0x0000000502007986 */ /* 0x0001e2000c101124 */
[----:B------:R-:W-:Y:S05]  /*80e0*/  BRA `(.L_x_21625) ;  /* 0x00000000000c7947 */ /* 0x000fea0003800000 */
.L_x_21646:
[----:B------:R-:W-:-:S04]  /*80f0*/  I2FP.F32.S32 R0, R4 ;  /* 0x0000000400007245 */ /* 0x000fc80000201400 */
[----:B------:R-:W-:-:S05]  /*8100*/  F2FP.BF16.F32.PACK_AB R0, RZ, R0 ;  /* 0x00000000ff00723e */ /* 0x000fca00000010ff */
[----:B------:R0:W-:Y:S02]  /*8110*/  STG.E.U16 desc[UR36][R2.64], R0 ;  /* 0x0000000002007986 */ /* 0x0001e4000c101524 */
.L_x_21625:
[----:B------:R-:W-:-:S07]  /*8120*/  IADD3 R17, PT, PT, R17, 0x80, RZ ;  /* 0x0000008011117810 */ /* 0x000fce0007ffe0ff */
.L_x_21552:
[----:B------:R-:W-:Y:S05]  /*8130*/  BSYNC.RECONVERGENT B6 ;  /* 0x0000000000067941 */ /* 0x000fea0003800200 */
.L_x_21551:
        /* <DEDUP_REMOVED lines=358> */
.L_x_21657:
        /* <DEDUP_REMOVED lines=16> */
.L_x_21661:
[----:B------:R4:W5:Y:S01]  /*98a0*/  LDG.E.U8 R19, desc[UR36][R2.64] ;  /* 0x0000002402137981 */ /* 0x000962000c1e1100 */
[----:B------:R-:W-:Y:S05]  /*98b0*/  BRA `(.L_x_21663) ;  /* 0x0000000c002c7947 */ /* 0x000fea0003800000 */
.L_x_21660:
        /* <DEDUP_REMOVED lines=8> */
.L_x_21665:
[----:B------:R2:W5:Y:S01]  /*9940*/  LDG.E R19, desc[UR36][R2.64] ;  /* 0x0000002402137981 */ /* 0x000562000c1e1900 */
[----:B------:R-:W-:Y:S05]  /*9950*/  BRA `(.L_x_21663) ;  /* 0x0000000c00047947 */ /* 0x000fea0003800000 */
.L_x_21664:
[----:B------:R0:W5:Y:S01]  /*9960*/  LDG.E.S16 R19, desc[UR36][R2.64] ;  /* 0x0000002402137981 */ /* 0x000162000c1e1700 */
[----:B------:R-:W-:Y:S05]  /*9970*/  BRA `(.L_x_21663) ;  /* 0x0000000800fc7947 */ /* 0x000fea0003800000 */
.L_x_21659:
        /* <DEDUP_REMOVED lines=9> */
.L_x_21667:
[----:B------:R-:W2:Y:S02]  /*9a10*/  LDG.E.U16 R2, desc[UR36][R2.64] ;  /* 0x0000002402027981 */ /* 0x000ea4000c1e1500 */
[----:B--2---:R-:W-:-:S06]  /*9a20*/  HADD2.F32 R19, -RZ, R2.H0_H0 ;  /* 0x20000002ff137230 */ /* 0x004fcc0000004100 */
[----:B------:R-:W0:Y:S01]  /*9a30*/  F2I.FTZ.TRUNC.NTZ R19, R19 ;  /* 0x0000001300137305 */ /* 0x000e22000021f100 */
[----:B------:R-:W-:Y:S05]  /*9a40*/  BRA `(.L_x_21663) ;  /* 0x0000000800c87947 */ /* 0x000fea0003800000 */
.L_x_21666:
        /* <DEDUP_REMOVED lines=9> */
.L_x_21669:
[----:B------:R-:W2:Y:S02]  /*9ae0*/  LDG.E.U16 R2, desc[UR36][R2.64] ;  /* 0x0000002402027981 */ /* 0x000ea4000c1e1500 */
[----:B--2---:R-:W-:-:S06]  /*9af0*/  HADD2.F32 R19, -RZ, R2.H0_H0 ;  /* 0x20000002ff137230 */ /* 0x004fcc0000004100 */
[----:B------:R-:W0:Y:S01]  /*9b00*/  F2I.FTZ.TRUNC.NTZ R19, R19 ;  /* 0x0000001300137305 */ /* 0x000e22000021f100 */
[----:B------:R-:W-:Y:S05]  /*9b10*/  BRA `(.L_x_21663) ;  /* 0x0000000800947947 */ /* 0x000fea0003800000 */
.L_x_21668:
[----:B------:R-:W2:Y:S02]  /*9b20*/  LDG.E.64 R2, desc[UR36][R2.64] ;  /* 0x0000002402027981 */ /* 0x000ea4000c1e1b00 */
[----:B--2---:R0:W1:Y:S01]  /*9b30*/  F2I.F64.TRUNC R19, R2 ;  /* 0x0000000200137311 */ /* 0x004062000030d100 */
[----:B------:R-:W-:Y:S05]  /*9b40*/  BRA `(.L_x_21663) ;  /* 0x0000000800887947 */ /* 0x000fea0003800000 */
.L_x_21658:
        /* <DEDUP_REMOVED lines=12> */
.L_x_21672:
[----:B------:R-:W2:Y:S02]  /*9c10*/  LDG.E.64 R2, desc[UR36][R2.64] ;  /* 0x0000002402027981 */ /* 0x000ea4000c1e1b00 */
[----:B--2---:R0:W1:Y:S01]  /*9c20*/  F2I.F64.TRUNC R19, R2 ;  /* 0x0000000200137311 */ /* 0x004062000030d100 */
[----:B------:R-:W-:Y:S05]  /*9c30*/  BRA `(.L_x_21663) ;  /* 0x00000008004c7947 */ /* 0x000fea0003800000 */
.L_x_21671:
        /* <DEDUP_REMOVED lines=26> */
.L_x_21674:
        /* <DEDUP_REMOVED lines=13> */
.L_x_21673:
[----:B------:R-:W2:Y:S02]  /*9eb0*/  LDG.E.U16 R19, desc[UR36][R2.64] ;  /* 0x0000002402137981 */ /* 0x000ea4000c1e1500 */
[----:B--2---:R-:W-:-:S06]  /*9ec0*/  IMAD.U32 R19, R19, 0x10000, RZ ;  /* 0x0001000013137824 */ /* 0x004fcc00078e00ff */
[----:B------:R-:W0:Y:S01]  /*9ed0*/  F2I.FTZ.TRUNC.NTZ R19, R19 ;  /* 0x0000001300137305 */ /* 0x000e22000021f100 */
[----:B------:R-:W-:Y:S05]  /*9ee0*/  BRA `(.L_x_21663) ;  /* 0x0000000400a07947 */ /* 0x000fea0003800000 */
.L_x_21670:
        /* <DEDUP_REMOVED lines=10> */
.L_x_21677:
        /* <DEDUP_REMOVED lines=21> */
.L_x_21681:
[----:B------:R-:W-:Y:S05]  /*a0e0*/  BSYNC.RECONVERGENT B1 ;  /* 0x0000000000017941 */ /* 0x000fea0003800200 */
.L_x_21680:
[----:B------:R-:W-:Y:S02]  /*a0f0*/  SHF.L.U32 R0, R0, 0x14, RZ ;  /* 0x0000001400007819 */ /* 0x000fe400000006ff */
[----:B------:R-:W-:-:S04]  /*a100*/  LEA R2, R2, 0x3b800000, 0x17 ;  /* 0x3b80000002027811 */ /* 0x000fc800078eb8ff */
[----:B------:R-:W-:-:S07]  /*a110*/  LOP3.LUT R19, R2, R0, R19, 0xfe, !PT ;  /* 0x0000000002137212 */ /* 0x000fce00078efe13 */
.L_x_21679:
[----:B------:R-:W-:Y:S05]  /*a120*/  BSYNC.RECONVERGENT B0 ;  /* 0x0000000000007941 */ /* 0x000fea0003800200 */
.L_x_21678:
[----:B------:R-:W0:Y:S01]  /*a130*/  F2I.FTZ.TRUNC.NTZ R19, R19 ;  /* 0x0000001300137305 */ /* 0x000e22000021f100 */
[----:B------:R-:W-:Y:S05]  /*a140*/  BRA `(.L_x_21663) ;  /* 0x0000000400087947 */ /* 0x000fea0003800000 */
.L_x_21676:
        /* <DEDUP_REMOVED lines=21> */
.L_x_21685:
[----:B------:R-:W-:Y:S05]  /*a2a0*/  BSYNC.RECONVERGENT B1 ;  /* 0x0000000000017941 */ /* 0x000fea0003800200 */
.L_x_21684:
[----:B------:R-:W-:Y:S01]  /*a2b0*/  IMAD.SHL.U32 R0, R0, 0x200000, RZ ;  /* 0x0020000000007824 */ /* 0x000fe200078e00ff */
[----:B------:R-:W-:-:S04]  /*a2c0*/  LEA R2, R2, 0x37800000, 0x17 ;  /* 0x3780000002027811 */ /* 0x000fc800078eb8ff */
[----:B------:R-:W-:-:S07]  /*a2d0*/  LOP3.LUT R19, R2, R0, R19, 0xfe, !PT ;  /* 0x0000000002137212 */ /* 0x000fce00078efe13 */
.L_x_21683:
[----:B------:R-:W-:Y:S05]  /*a2e0*/  BSYNC.RECONVERGENT B0 ;  /* 0x0000000000007941 */ /* 0x000fea0003800200 */
.L_x_21682:
[----:B------:R-:W0:Y:S01]  /*a2f0*/  F2I.FTZ.TRUNC.NTZ R19, R19 ;  /* 0x0000001300137305 */ /* 0x000e22000021f100 */
[----:B------:R-:W-:Y:S05]  /*a300*/  BRA `(.L_x_21663) ;  /* 0x0000000000987947 */ /* 0x000fea0003800000 */
.L_x_21675:
        /* <DEDUP_REMOVED lines=14> */
.L_x_21689:
[----:B------:R-:W-:Y:S05]  /*a3f0*/  BSYNC.RECONVERGENT B0 ;  /* 0x0000000000007941 */ /* 0x000fea0003800200 */
.L_x_21688:
[----:B------:R-:W0:Y:S01]  /*a400*/  F2I.FTZ.TRUNC.NTZ R19, R19 ;  /* 0x0000001300137305 */ /* 0x000e22000021f100 */
[----:B------:R-:W-:Y:S05]  /*a410*/  BRA `(.L_x_21663) ;  /* 0x0000000000547947 */ /* 0x000fea0003800000 */
.L_x_21662:
        /* <DEDUP_REMOVED lines=16> */
.L_x_21690:
[----:B------:R-:W-:Y:S01]  /*a520*/  MOV R19, RZ ;  /* 0x000000ff00137202 */ /* 0x000fe20000000f00 */
[----:B------:R-:W-:Y:S06]  /*a530*/  BRA `(.L_x_21663) ;  /* 0x00000000000c7947 */ /* 0x000fec0003800000 */
.L_x_21687:
[----:B------:R0:W5:Y:S01]  /*a540*/  LDG.E R19, desc[UR36][R2.64] ;  /* 0x0000002402137981 */ /* 0x000162000c1e1900 */
[----:B------:R-:W-:Y:S05]  /*a550*/  BRA `(.L_x_21663) ;  /* 0x0000000000047947 */ /* 0x000fea0003800000 */
.L_x_21686:
[----:B------:R0:W5:Y:S02]  /*a560*/  LDG.E R19, desc[UR36][R2.64] ;  /* 0x0000002402137981 */ /* 0x000164000c1e1900 */
.L_x_21663:
[----:B------:R-:W0:Y:S01]  /*a570*/  LDCU.64 UR6, c[0x0][0x5f8] ;  /* 0x0000bf00ff0677ac */ /* 0x000e220008000a00 */
[----:B------:R-:W-:-:S04]  /*a580*/  UPRMT UR4, UR42, 0x9910, URZ ;  /* 0x000099102a047896 */ /* 0x000fc800080000ff */
[----:B------:R-:W-:Y:S01]  /*a590*/  UISETP.GT.AND UP0, UPT, UR4, 0x9, UPT ;  /* 0x000000090400788c */ /* 0x000fe2000bf04270 */
[----:B01234-:R-:W-:-:S05]  /*a5a0*/  IADD3 R2, P0, PT, R18, UR6, RZ ;  /* 0x0000000612027c10 */ /* 0x01ffca000ff1e0ff */
        /* <DEDUP_REMOVED lines=12> */
.L_x_21694:
[----:B------:R0:W5:Y:S01]  /*a670*/  LDG.E.U8 R0, desc[UR36][R2.64] ;  /* 0x0000002402007981 */ /* 0x000162000c1e1100 */
[----:B------:R-:W-:Y:S05]  /*a680*/  BRA `(.L_x_21696) ;  /* 0x0000000c002c7947 */ /* 0x000fea0003800000 */
.L_x_21693:
        /* <DEDUP_REMOVED lines=8> */
.L_x_21698:
[----:B------:R0:W5:Y:S01]  /*a710*/  LDG.E R0, desc[UR36][R2.64] ;  /* 0x0000002402007981 */ /* 0x000162000c1e1900 */
[----:B------:R-:W-:Y:S05]  /*a720*/  BRA `(.L_x_21696) ;  /* 0x0000000c00047947 */ /* 0x000fea0003800000 */
.L_x_21697:
[----:B------:R0:W5:Y:S01]  /*a730*/  LDG.E.S16 R0, desc[UR36][R2.64] ;  /* 0x0000002402007981 */ /* 0x000162000c1e1700 */
[----:B------:R-:W-:Y:S05]  /*a740*/  BRA `(.L_x_21696) ;  /* 0x0000000800fc7947 */ /* 0x000fea0003800000 */
.L_x_21692:
[----:B------:R-:W-:-:S09]  /*a750*/  UISETP.GT.AND UP0, UPT, UR4, 0x6, UPT ;  /* 0x000000060400788c */ /* 0x000fd2000bf04270 */
[----:B------:R-:W-:Y:S05]  /*a760*/  BRA.U UP0, `(.L_x_21699) ;  /* 0x00000001002c7547 */ /* 0x000fea000b800000 */
[----:B------:R-:W-:-:S09]  /*a770*/  UISETP.NE.AND UP0, UPT, UR4, 0x5, UPT ;  /* 0x000000050400788c */ /* 0x000fd2000bf05270 */
[----:B------:R-:W-:Y:S05]  /*a780*/  BRA.U !UP0, `(.L_x_21700) ;  /* 0x0000000108147547 */ /* 0x000fea000b800000 */
[----:B------:R-:W-:-:S09]  /*a790*/  UISETP.NE.AND UP0, UPT, UR4, 0x6, UPT ;  /* 0x000000060400788c */ /* 0x000fd2000bf05270 */
[----:B------:R-:W-:Y:S05]  /*a7a0*/  BRA.U UP0, `(.L_x_21695) ;  /* 0x0000000900907547 */ /* 0x000fea000b800000 */
[----:B------:R-:W2:Y:S02]  /*a7b0*/  LDG.E R0, desc[UR36][R2.64] ;  /* 0x0000002402007981 */ /* 0x000ea4000c1e1900 */
[----:B--2---:R-:W1:Y:S01]  /*a7c0*/  F2I.FTZ.TRUNC.NTZ R0, R0 ;  /* 0x0000000000007305 */ /* 0x004e62000021f100 */
[----:B------:R-:W-:Y:S05]  /*a7d0*/  BRA `(.L_x_21696) ;  /* 0x0000000800d87947 */ /* 0x000fea0003800000 */
.L_x_21700:
[----:B------:R-:W2:Y:S02]  /*a7e0*/  LDG.E.U16 R2, desc[UR36][R2.64] ;  /* 0x0000002402027981 */ /* 0x000ea4000c1e1500 */
[----:B--2---:R-:W-:-:S06]  /*a7f0*/  HADD2.F32 R0, -RZ, R2.H0_H0 ;  /* 0x20000002ff007230 */ /* 0x004fcc0000004100 */
[----:B------:R-:W0:Y:S01]  /*a800*/  F2I.FTZ.TRUNC.NTZ R0, R0 ;  /* 0x0000000000007305 */ /* 0x000e22000021f100 */
[----:B------:R-:W-:Y:S05]  /*a810*/  BRA `(.L_x_21696) ;  /* 0x0000000800c87947 */ /* 0x000fea0003800000 */
.L_x_21699:
[----:B------:R-:W-:-:S09]  /*a820*/  UISETP.NE.AND UP0, UPT, UR4, 0x7, UPT ;  /* 0x000000070400788c */ /* 0x000fd2000bf05270 */
[----:B------:R-:W-:Y:S05]  /*a830*/  BRA.U !UP0, `(.L_x_21701) ;  /* 0x00000001082c7547 */ /* 0x000fea000b800000 */
[----:B------:R-:W-:-:S09]  /*a840*/  UISETP.NE.AND UP0, UPT, UR4, 0x8, UPT ;  /* 0x000000080400788c */ /* 0x000fd2000bf05270 */
[----:B------:R-:W-:Y:S05]  /*a850*/  BRA.U !UP0, `(.L_x_21702) ;  /* 0x0000000108147547 */ /* 0x000fea000b800000 */
[----:B------:R-:W-:-:S09]  /*a860*/  UISETP.NE.AND UP0, UPT, UR4, 0x9, UPT ;  /* 0x000000090400788c */ /* 0x000fd2000bf05270 */
[----:B------:R-:W-:Y:S05]  /*a870*/  BRA.U UP0, `(.L_x_21695) ;  /* 0x00000009005c7547 */ /* 0x000fea000b800000 */
[----:B------:R-:W2:Y:S02]  /*a880*/  LDG.E R0, desc[UR36][R2.64] ;  /* 0x0000002402007981 */ /* 0x000ea4000c1e1900 */
[----:B--2---:R-:W2:Y:S01]  /*a890*/  F2I.FTZ.TRUNC.NTZ R0, R0 ;  /* 0x0000000000007305 */ /* 0x004ea2000021f100 */
[----:B------:R-:W-:Y:S05]  /*a8a0*/  BRA `(.L_x_21696) ;  /* 0x0000000800a47947 */ /* 0x000fea0003800000 */
.L_x_21702:
[----:B------:R-:W2:Y:S02]  /*a8b0*/  LDG.E.U16 R2, desc[UR36][R2.64] ;  /* 0x0000002402027981 */ /* 0x000ea4000c1e1500 */
[----:B--2---:R-:W-:-:S06]  /*a8c0*/  HADD2.F32 R0, -RZ, R2.H0_H0 ;  /* 0x20000002ff007230 */ /* 0x004fcc0000004100 */
[----:B------:R-:W3:Y:S01]  /*a8d0*/  F2I.FTZ.TRUNC.NTZ R0, R0 ;  /* 0x0000000000007305 */ /* 0x000ee2000021f100 */
[----:B------:R-:W-:Y:S05]  /*a8e0*/  BRA `(.L_x_21696) ;  /* 0x0000000800947947 */ /* 0x000fea0003800000 */
.L_x_21701:
[----:B------:R-:W2:Y:S02]  /*a8f0*/  LDG.E.64 R2, desc[UR36][R2.64] ;  /* 0x0000002402027981 */ /* 0x000ea4000c1e1b00 */
[----:B--2---:R4:W0:Y:S01]  /*a900*/  F2I.F64.TRUNC R0, R2 ;  /* 0x0000000200007311 */ /* 0x004822000030d100 */
[----:B------:R-:W-:Y:S05]  /*a910*/  BRA `(.L_x_21696) ;  /* 0x0000000800887947 */ /* 0x000fea0003800000 */
.L_x_21691:
        /* <DEDUP_REMOVED lines=12> */
.L_x_21705:
[----:B------:R-:W2:Y:S02]  /*a9e0*/  LDG.E.64 R2, desc[UR36][R2.64] ;  /* 0x0000002402027981 */ /* 0x000ea4000c1e1b00 */
[----:B--2---:R0:W1:Y:S01]  /*a9f0*/  F2I.F64.TRUNC R0, R2 ;  /* 0x0000000200007311 */ /* 0x004062000030d100 */
[----:B------:R-:W-:Y:S05]  /*aa00*/  BRA `(.L_x_21696) ;  /* 0x00000008004c7947 */ /* 0x000fea0003800000 */
.L_x_21704:
        /* <DEDUP_REMOVED lines=26> */
.L_x_21707:
        /* <DEDUP_REMOVED lines=13> */
.L_x_21706:
[----:B------:R-:W2:Y:S02]  /*ac80*/  LDG.E.U16 R0, desc[UR36][R2.64] ;  /* 0x0000002402007981 */ /* 0x000ea4000c1e1500 */
[----:B--2---:R-:W-:-:S06]  /*ac90*/  IMAD.U32 R0, R0, 0x10000, RZ ;  /* 0x0001000000007824 */ /* 0x004fcc00078e00ff */
[----:B------:R-:W0:Y:S01]  /*aca0*/  F2I.FTZ.TRUNC.NTZ R0, R0 ;  /* 0x0000000000007305 */ /* 0x000e22000021f100 */
[----:B------:R-:W-:Y:S05]  /*acb0*/  BRA `(.L_x_21696) ;  /* 0x0000000400a07947 */ /* 0x000fea0003800000 */
.L_x_21703:
        /* <DEDUP_REMOVED lines=10> */
.L_x_21710:
        /* <DEDUP_REMOVED lines=21> */
.L_x_21714:
[----:B------:R-:W-:Y:S05]  /*aeb0*/  BSYNC.RECONVERGENT B1 ;  /* 0x0000000000017941 */ /* 0x000fea0003800200 */
.L_x_21713:
[----:B------:R-:W-:Y:S01]  /*aec0*/  IMAD.SHL.U32 R0, R0, 0x100000, RZ ;  /* 0x0010000000007824 */ /* 0x000fe200078e00ff */
[----:B------:R-:W-:-:S04]  /*aed0*/  LEA R2, R2, 0x3b800000, 0x17 ;  /* 0x3b80000002027811 */ /* 0x000fc800078eb8ff */
[----:B------:R-:W-:-:S07]  /*aee0*/  LOP3.LUT R0, R2, R0, R7, 0xfe, !PT ;  /* 0x0000000002007212 */ /* 0x000fce00078efe07 */
.L_x_21712:
[----:B------:R-:W-:Y:S05]  /*aef0*/  BSYNC.RECONVERGENT B0 ;  /* 0x0000000000007941 */ /* 0x000fea0003800200 */
.L_x_21711:
[----:B------:R-:W0:Y:S01]  /*af00*/  F2I.FTZ.TRUNC.NTZ R0, R0 ;  /* 0x0000000000007305 */ /* 0x000e22000021f100 */
[----:B------:R-:W-:Y:S05]  /*af10*/  BRA `(.L_x_21696) ;  /* 0x0000000400087947 */ /* 0x000fea0003800000 */
.L_x_21709:
        /* <DEDUP_REMOVED lines=21> */
.L_x_21718:
[----:B------:R-:W-:Y:S05]  /*b070*/  BSYNC.RECONVERGENT B1 ;  /* 0x0000000000017941 */ /* 0x000fea0003800200 */
.L_x_21717:
[----:B------:R-:W-:Y:S02]  /*b080*/  SHF.L.U32 R0, R0, 0x15, RZ ;  /* 0x0000001500007819 */ /* 0x000fe400000006ff */
[----:B------:R-:W-:-:S04]  /*b090*/  LEA R2, R2, 0x37800000, 0x17 ;  /* 0x3780000002027811 */ /* 0x000fc800078eb8ff */
[----:B------:R-:W-:-:S07]  /*b0a0*/  LOP3.LUT R0, R2, R0, R7, 0xfe, !PT ;  /* 0x0000000002007212 */ /* 0x000fce00078efe07 */
.L_x_21716:
[----:B------:R-:W-:Y:S05]  /*b0b0*/  BSYNC.RECONVERGENT B0 ;  /* 0x0000000000007941 */ /* 0x000fea0003800200 */
.L_x_21715:
[----:B------:R-:W0:Y:S01]  /*b0c0*/  F2I.FTZ.TRUNC.NTZ R0, R0 ;  /* 0x0000000000007305 */ /* 0x000e22000021f100 */
[----:B------:R-:W-:Y:S05]  /*b0d0*/  BRA `(.L_x_21696) ;  /* 0x0000000000987947 */ /* 0x000fea0003800000 */
.L_x_21708:
        /* <DEDUP_REMOVED lines=14> */
.L_x_21722:
[----:B------:R-:W-:Y:S05]  /*b1c0*/  BSYNC.RECONVERGENT B0 ;  /* 0x0000000000007941 */ /* 0x000fea0003800200 */
.L_x_21721:
[----:B------:R-:W0:Y:S01]  /*b1d0*/  F2I.FTZ.TRUNC.NTZ R0, R0 ;  /* 0x0000000000007305 */ /* 0x000e22000021f100 */
[----:B------:R-:W-:Y:S05]  /*b1e0*/  BRA `(.L_x_21696) ;  /* 0x0000000000547947 */ /* 0x000fea0003800000 */
.L_x_21695:
        /* <DEDUP_REMOVED lines=16> */
.L_x_21723:
[----:B------:R-:W-:Y:S01]  /*b2f0*/  IMAD.MOV.U32 R0, RZ, RZ, RZ ;  /* 0x000000ffff007224 */ /* 0x000fe200078e00ff */
[----:B------:R-:W-:Y:S06]  /*b300*/  BRA `(.L_x_21696) ;  /* 0x00000000000c7947 */ /* 0x000fec0003800000 */
.L_x_21720:
[----:B------:R0:W5:Y:S01]  /*b310*/  LDG.E R0, desc[UR36][R2.64] ;  /* 0x0000002402007981 */ /* 0x000162000c1e1900 */
[----:B------:R-:W-:Y:S05]  /*b320*/  BRA `(.L_x_21696) ;  /* 0x0000000000047947 */ /* 0x000fea0003800000 */
.L_x_21719:
[----:B------:R0:W5:Y:S02]  /*b330*/  LDG.E R0, desc[UR36][R2.64] ;  /* 0x0000002402007981 */ /* 0x000164000c1e1900 */
.L_x_21696:
[----:B------:R-:W4:Y:S01]  /*b340*/  LDCU.64 UR6, c[0x0][0x5e8] ;  /* 0x0000bd00ff0677ac */ /* 0x000f220008000a00 */
[----:B0123-5:R-:W-:Y:S01]  /*b350*/  VIMNMX R4, PT, PT, R0, R19, PT ;  /* 0x0000001300047248 */ /* 0x02ffe20003fe0100 */
        /* <DEDUP_REMOVED lines=15> */
.L_x_21727:
[----:B------:R0:W-:Y:S01]  /*b450*/  STG.E.U8 desc[UR36][R2.64], R4 ;  /* 0x0000000402007986 */ /* 0x0001e2000c101124 */
[----:B------:R-:W-:Y:S05]  /*b460*/  BRA `(.L_x_21729) ;  /* 0x0000000c00387947 */ /* 0x000fea0003800000 */
.L_x_21726:
        /* <DEDUP_REMOVED lines=9> */
.L_x_21731:
[----:B------:R0:W-:Y:S01]  /*b500*/  STG.E desc[UR36][R2.64], R4 ;  /* 0x0000000402007986 */ /* 0x0001e2000c101924 */
[----:B------:R-:W-:Y:S05]  /*b510*/  BRA `(.L_x_21729) ;  /* 0x0000000c000c7947 */ /* 0x000fea0003800000 */
.L_x_21730:
[----:B------:R0:W-:Y:S01]  /*b520*/  STG.E.U16 desc[UR36][R2.64], R4 ;  /* 0x0000000402007986 */ /* 0x0001e2000c101524 */
[----:B------:R-:W-:Y:S05]  /*b530*/  BRA `(.L_x_21729) ;  /* 0x0000000c00047947 */ /* 0x000fea0003800000 */
.L_x_21725:
        /* <DEDUP_REMOVED lines=9> */
.L_x_21733:
[----:B------:R-:W-:-:S04]  /*b5d0*/  I2FP.F32.S32 R0, R4 ;  /* 0x0000000400007245 */ /* 0x000fc80000201400 */
[----:B------:R-:W-:-:S05]  /*b5e0*/  F2FP.F16.F32.PACK_AB R0, RZ, R0 ;  /* 0x00000000ff00723e */ /* 0x000fca00000000ff */
[----:B------:R0:W-:Y:S01]  /*b5f0*/  STG.E.U16 desc[UR36][R2.64], R0 ;  /* 0x0000000002007986 */ /* 0x0001e2000c101524 */
[----:B------:R-:W-:Y:S05]  /*b600*/  BRA `(.L_x_21729) ;  /* 0x0000000800d07947 */ /* 0x000fea0003800000 */
.L_x_21732:
[----:B------:R-:W-:-:S09]  /*b610*/  UISETP.NE.AND UP0, UPT, UR4, 0x7, UPT ;  /* 0x000000070400788c */ /* 0x000fd2000bf05270 */
[----:B------:R-:W-:Y:S05]  /*b620*/  BRA.U !UP0, `(.L_x_21734) ;  /* 0x0000000108347547 */ /* 0x000fea000b800000 */
[----:B------:R-:W-:-:S09]  /*b630*/  UISETP.NE.AND UP0, UPT, UR4, 0x8, UPT ;  /* 0x000000080400788c */ /* 0x000fd2000bf05270 */
[----:B------:R-:W-:Y:S05]  /*b640*/  BRA.U !UP0, `(.L_x_21735) ;  /* 0x0000000108187547 */ /* 0x000fea000b800000 */
[----:B------:R-:W-:-:S09]  /*b650*/  UISETP.NE.AND UP0, UPT, UR4, 0x9, UPT ;  /* 0x000000090400788c */ /* 0x000fd2000bf05270 */
[----:B------:R-:W-:Y:S05]  /*b660*/  BRA.U UP0, `(.L_x_21728) ;  /* 0x0000000500d47547 */ /* 0x000fea000b800000 */
[----:B------:R-:W-:Y:S02]  /*b670*/  I2FP.F32.S32 R4, R4 ;  /* 0x0000000400047245 */ /* 0x000fe40000201400 */
[----:B------:R-:W-:-:S05]  /*b680*/  MOV R5, RZ ;  /* 0x000000ff00057202 */ /* 0x000fca0000000f00 */
[----:B------:R0:W-:Y:S01]  /*b690*/  STG.E.64 desc[UR36][R2.64], R4 ;  /* 0x0000000402007986 */ /* 0x0001e2000c101b24 */
[----:B------:R-:W-:Y:S05]  /*b6a0*/  BRA `(.L_x_21729) ;  /* 0x0000000800a87947 */ /* 0x000fea0003800000 */
.L_x_21735:
[----:B------:R-:W-:-:S04]  /*b6b0*/  I2FP.F32.S32 R4, R4 ;  /* 0x0000000400047245 */ /* 0x000fc80000201400 */
[----:B------:R-:W-:-:S04]  /*b6c0*/  F2FP.F16.F32.PACK_AB R5, RZ, R4 ;  /* 0x00000004ff05723e */ /* 0x000fc800000000ff */
[----:B------:R-:W-:-:S05]  /*b6d0*/  PRMT R5, R5, 0x5410, RZ ;  /* 0x0000541005057816 */ /* 0x000fca00000000ff */
[----:B------:R0:W-:Y:S01]  /*b6e0*/  STG.E desc[UR36][R2.64], R5 ;  /* 0x0000000502007986 */ /* 0x0001e2000c101924 */
[----:B------:R-:W-:Y:S05]  /*b6f0*/  BRA `(.L_x_21729) ;  /* 0x0000000800947947 */ /* 0x000fea0003800000 */
.L_x_21734:
[----:B------:R-:W0:Y:S02]  /*b700*/  I2F.F64 R4, R4 ;  /* 0x0000000400047312 */ /* 0x000e240000201c00 */
[----:B0-----:R0:W-:Y:S01]  /*b710*/  STG.E.64 desc[UR36][R2.64], R4 ;  /* 0x0000000402007986 */ /* 0x0011e2000c101b24 */
[----:B------:R-:W-:Y:S05]  /*b720*/  BRA `(.L_x_21729) ;  /* 0x0000000800887947 */ /* 0x000fea0003800000 */
.L_x_21724:
        /* <DEDUP_REMOVED lines=12> */
.L_x_21739:
        /* <DEDUP_REMOVED lines=18> */
.L_x_21742:
[----:B------:R-:W-:-:S04]  /*b910*/  SHF.R.U32.HI R5, RZ, 0x18, R5 ;  /* 0x00000018ff057819 */ /* 0x000fc80000011605 */
[----:B------:R-:W-:-:S07]  /*b920*/  LOP3.LUT R0, R0, 0x80, R5, 0xf8, !PT ;  /* 0x0000008000007812 */ /* 0x000fce00078ef805 */
.L_x_21741:
[----:B------:R-:W-:Y:S05]  /*b930*/  BSYNC.RECONVERGENT B0 ;  /* 0x0000000000007941 */ /* 0x000fea0003800200 */
.L_x_21740:
[----:B------:R0:W-:Y:S01]  /*b940*/  STG.E.U8 desc[UR36][R2.64], R0 ;  /* 0x0000000002007986 */ /* 0x0001e2000c101124 */
[----:B------:R-:W-:Y:S05]  /*b950*/  BRA `(.L_x_21729) ;  /* 0x0000000400fc7947 */ /* 0x000fea0003800000 */
.L_x_21738:
        /* <DEDUP_REMOVED lines=18> */
.L_x_21745:
[----:B------:R-:W-:-:S04]  /*ba80*/  SHF.R.U32.HI R5, RZ, 0x18, R5 ;  /* 0x00000018ff057819 */ /* 0x000fc80000011605 */
[----:B------:R-:W-:-:S07]  /*ba90*/  LOP3.LUT R0, R0, 0x80, R5, 0xf8, !PT ;  /* 0x0000008000007812 */ /* 0x000fce00078ef805 */
.L_x_21744:
[----:B------:R-:W-:Y:S05]  /*baa0*/  BSYNC.RECONVERGENT B0 ;  /* 0x0000000000007941 */ /* 0x000fea0003800200 */
.L_x_21743:
[----:B------:R0:W-:Y:S01]  /*bab0*/  STG.E.U8 desc[UR36][R2.64], R0 ;  /* 0x0000000002007986 */ /* 0x0001e2000c101124 */
[----:B------:R-:W-:Y:S05]  /*bac0*/  BRA `(.L_x_21729) ;  /* 0x0000000400a07947 */ /* 0x000fea0003800000 */
.L_x_21737:
        /* <DEDUP_REMOVED lines=22> */
.L_x_21747:
[----:B------:R-:W-:-:S05]  /*bc30*/  SHF.R.S32.HI R5, RZ, 0x1f, R4 ;  /* 0x0000001fff057819 */ /* 0x000fca0000011404 */
[----:B------:R0:W-:Y:S01]  /*bc40*/  STG.E.64 desc[UR36][R2.64], R4 ;  /* 0x0000000402007986 */ /* 0x0001e2000c101b24 */
[----:B------:R-:W-:Y:S05]  /*bc50*/  BRA `(.L_x_21729) ;  /* 0x00000004003c7947 */ /* 0x000fea0003800000 */
.L_x_21746:
[----:B------:R0:W-:Y:S01]  /*bc60*/  STG.E desc[UR36][R2.64], R4 ;  /* 0x0000000402007986 */ /* 0x0001e2000c101924 */
[----:B------:R-:W-:Y:S05]  /*bc70*/  BRA `(.L_x_21729) ;  /* 0x0000000400347947 */ /* 0x000fea0003800000 */
.L_x_21736:
        /* <DEDUP_REMOVED lines=10> */
.L_x_21749:
[----:B------:R-:W0:Y:S01]  /*bd20*/  I2F.F64 R4, R4 ;  /* 0x0000000400047312 */ /* 0x000e220000201c00 */
[----:B------:R-:W-:-:S05]  /*bd30*/  CS2R R6, SRZ ;  /* 0x0000000000067805 */ /* 0x000fca000001ff00 */
[----:B0-----:R0:W-:Y:S01]  /*bd40*/  STG.E.128 desc[UR36][R2.64], R4 ;  /* 0x0000000402007986 */ /* 0x0011e2000c101d24 */
[----:B------:R-:W-:Y:S05]  /*bd50*/  BRA `(.L_x_21729) ;  /* 0x0000000000fc7947 */ /* 0x000fea0003800000 */
.L_x_21748:
[----:B------:R-:W-:-:S09]  /*bd60*/  UISETP.NE.AND UP0, UPT, UR4, 0xf, UPT ;  /* 0x0000000f0400788c */ /* 0x000fd2000bf05270 */
[----:B------:R-:W-:Y:S05]  /*bd70*/  BRA.U !UP0, `(.L_x_21750) ;  /* 0x0000000108e87547 */ /* 0x000fea000b800000 */
[----:B------:R-:W-:-:S09]  /*bd80*/  UISETP.NE.AND UP0, UPT, UR4, 0x17, UPT ;  /* 0x000000170400788c */ /* 0x000fd2000bf05270 */
[----:B------:R-:W-:Y:S05]  /*bd90*/  BRA.U !UP0, `(.L_x_21751) ;  /* 0x0000000108907547 */ /* 0x000fea000b800000 */
[----:B------:R-:W-:-:S09]  /*bda0*/  UISETP.NE.AND UP0, UPT, UR4, 0x18, UPT ;  /* 0x000000180400788c */ /* 0x000fd2000bf05270 */
[----:B------:R-:W-:Y:S05]  /*bdb0*/  BRA.U !UP0, `(.L_x_21752) ;  /* 0x0000000108447547 */ /* 0x000fea000b800000 */
.L_x_21728:
        /* <DEDUP_REMOVED lines=16> */
.L_x_21753:
[----:B------:R-:W-:Y:S05]  /*bec0*/  BRA `(.L_x_21729) ;  /* 0x0000000000a07947 */ /* 0x000fea0003800000 */
.L_x_21752:
        /* <DEDUP_REMOVED lines=13> */
.L_x_21755:
[----:B------:R-:W-:Y:S05]  /*bfa0*/  BSYNC.RECONVERGENT B0 ;  /* 0x0000000000007941 */ /* 0x000fea0003800200 */
.L_x_21754:
[----:B------:R-:W-:-:S05]  /*bfb0*/  LOP3.LUT R5, R0, 0x80, R5, 0xf8, !PT ;  /* 0x0000008000057812 */ /* 0x000fca00078ef805 */
[----:B------:R3:W-:Y:S01]  /*bfc0*/  STG.E.U8 desc[UR36][R2.64], R5 ;  /* 0x0000000502007986 */ /* 0x0007e2000c101124 */
[----:B------:R-:W-:Y:S05]  /*bfd0*/  BRA `(.L_x_21729) ;  /* 0x00000000005c7947 */ /* 0x000fea0003800000 */
.L_x_21751:
        /* <DEDUP_REMOVED lines=12> */
.L_x_21757:
[----:B------:R-:W-:Y:S01]  /*c0a0*/  IMAD.MOV.U32 R0, RZ, RZ, 0x7f ;  /* 0x0000007fff007424 */ /* 0x000fe200078e00ff */
[----:B------:R-:W-:-:S04]  /*c0b0*/  ISETP.GT.U32.AND P0, PT, R4, 0x7f800000, PT ;  /* 0x7f8000000400780c */ /* 0x000fc80003f04070 */
[----:B------:R-:W-:-:S09]  /*c0c0*/  SEL R0, R0, 0x7c, P0 ;  /* 0x0000007c00007807 */ /* 0x000fd20000000000 */
.L_x_21758:
[----:B------:R-:W-:Y:S05]  /*c0d0*/  BSYNC.RECONVERGENT B0 ;  /* 0x0000000000007941 */ /* 0x000fea0003800200 */
.L_x_21756:
[----:B------:R-:W-:-:S04]  /*c0e0*/  SHF.R.U32.HI R5, RZ, 0x18, R5 ;  /* 0x00000018ff057819 */ /* 0x000fc80000011605 */
[----:B------:R-:W-:-:S05]  /*c0f0*/  LOP3.LUT R5, R0, 0x80, R5, 0xf8, !PT ;  /* 0x0000008000057812 */ /* 0x000fca00078ef805 */
[----:B------:R2:W-:Y:S01]  /*c100*/  STG.E.U8 desc[UR36][R2.64], R5 ;  /* 0x0000000502007986 */ /* 0x0005e2000c101124 */
[----:B------:R-:W-:Y:S05]  /*c110*/  BRA `(.L_x_21729) ;  /* 0x00000000000c7947 */ /* 0x000fea0003800000 */
.L_x_21750:
[----:B------:R-:W-:-:S04]  /*c120*/  I2FP.F32.S32 R0, R4 ;  /* 0x0000000400007245 */ /* 0x000fc80000201400 */
[----:B------:R-:W-:-:S05]  /*c130*/  F2FP.BF16.F32.PACK_AB R0, RZ, R0 ;  /* 0x00000000ff00723e */ /* 0x000fca00000010ff */
[----:B------:R4:W-:Y:S02]  /*c140*/  STG.E.U16 desc[UR36][R2.64], R0 ;  /* 0x0000000002007986 */ /* 0x0009e4000c101524 */
.L_x_21729:
[----:B------:R-:W-:-:S07]  /*c150*/  VIADD R17, R17, 0x80 ;  /* 0x0000008011117836 */ /* 0x000fce0000000000 */
.L_x_21656:
[----:B------:R-:W-:Y:S05]  /*c160*/  BSYNC.RECONVERGENT B6 ;  /* 0x0000000000067941 */ /* 0x000fea0003800200 */
.L_x_21655:
[----:B------:R-:W5:Y:S02]  /*c170*/  LDCU UR4, c[0x0][0x380] ;  /* 0x00007000ff0477ac */ /* 0x000f640008000800 */
[----:B-----5:R-:W-:-:S13]  /*c180*/  ISETP.GE.AND P0, PT, R17, UR4, PT ;  /* 0x0000000411007c0c */ /* 0x020fda000bf06270 */
[----:B------:R-:W-:Y:S05]  /*c190*/  @P0 EXIT ;  /* 0x000000000000094d */ /* 0x000fea0003800000 */
[----:B------:R-:W5:Y:S01]  /*c1a0*/  LDCU UR4, c[0x0][0x388] ;  /* 0x00007100ff0477ac */ /* 0x000f620008000800 */
[----:B------:R-:W-:Y:S02]  /*c1b0*/  HFMA2 R18, -RZ, RZ, 0, 0 ;  /* 0x00000000ff127431 */ /* 0x000fe400000001ff */
        /* <DEDUP_REMOVED lines=9> */
[----:B-12---:R-:W-:Y:S01]  /*c250*/  IMAD.HI.U32 R2, R17, UR4, R16 ;  /* 0x0000000411027c27 */ /* 0x006fe2000f8e0010 */
        /* <DEDUP_REMOVED lines=342> */
.L_x_21759:
        /* <DEDUP_REMOVED lines=19> */
.L_x_21763:
[----:B------:R0:W5:Y:S01]  /*d8f0*/  LDG.E.U8 R19, desc[UR36][R2.64] ;  /* 0x0000002402137981 */ /* 0x000162000c1e1100 */
[----:B------:R-:W-:Y:S05]  /*d900*/  BRA `(.L_x_21765) ;  /* 0x0000000c002c7947 */ /* 0x000fea0003800000 */
.L_x_21762:
        /* <DEDUP_REMOVED lines=8> */
.L_x_21767:
[----:B------:R0:W5:Y:S01]  /*d990*/  LDG.E R19, desc[UR36][R2.64] ;  /* 0x0000002402137981 */ /* 0x000162000c1e1900 */
[----:B------:R-:W-:Y:S05]  /*d9a0*/  BRA `(.L_x_21765) ;  /* 0x0000000c00047947 */ /* 0x000fea0003800000 */
.L_x_21766:
[----:B------:R0:W5:Y:S01]  /*d9b0*/  LDG.E.S16 R19, desc[UR36][R2.64] ;  /* 0x0000002402137981 */ /* 0x000162000c1e1700 */
[----:B------:R-:W-:Y:S05]  /*d9c0*/  BRA `(.L_x_21765) ;  /* 0x0000000800fc7947 */ /* 0x000fea0003800000 */
.L_x_21761:
        /* <DEDUP_REMOVED lines=9> */
.L_x_21769:
[----:B------:R-:W2:Y:S02]  /*da60*/  LDG.E.U16 R2, desc[UR36][R2.64] ;  /* 0x0000002402027981 */ /* 0x000ea4000c1e1500 */
[----:B--2---:R-:W-:-:S06]  /*da70*/  HADD2.F32 R19, -RZ, R2.H0_H0 ;  /* 0x20000002ff137230 */ /* 0x004fcc0000004100 */
[----:B------:R-:W0:Y:S01]  /*da80*/  F2I.FTZ.TRUNC.NTZ R19, R19 ;  /* 0x0000001300137305 */ /* 0x000e22000021f100 */
[----:B------:R-:W-:Y:S05]  /*da90*/  BRA `(.L_x_21765) ;  /* 0x0000000800c87947 */ /* 0x000fea0003800000 */
.L_x_21768:
        /* <DEDUP_REMOVED lines=9> */
.L_x_21771:
[----:B------:R-:W2:Y:S02]  /*db30*/  LDG.E.U16 R2, desc[UR36][R2.64] ;  /* 0x0000002402027981 */ /* 0x000ea4000c1e1500 */
[----:B--2---:R-:W-:-:S06]  /*db40*/  HADD2.F32 R19, -RZ, R2.H0_H0 ;  /* 0x20000002ff137230 */ /* 0x004fcc0000004100 */
[----:B------:R-:W0:Y:S01]  /*db50*/  F2I.FTZ.TRUNC.NTZ R19, R19 ;  /* 0x0000001300137305 */ /* 0x000e22000021f100 */
[----:B------:R-:W-:Y:S05]  /*db60*/  BRA `(.L_x_21765) ;  /* 0x0000000800947947 */ /* 0x000fea0003800000 */
.L_x_21770:
[----:B------:R-:W2:Y:S02]  /*db70*/  LDG.E.64 R2, desc[UR36][R2.64] ;  /* 0x0000002402027981 */ /* 0x000ea4000c1e1b00 */
[----:B--2---:R0:W1:Y:S01]  /*db80*/  F2I.F64.TRUNC R19, R2 ;  /* 0x0000000200137311 */ /* 0x004062000030d100 */
[----:B------:R-:W-:Y:S05]  /*db90*/  BRA `(.L_x_21765) ;  /* 0x0000000800887947 */ /* 0x000fea0003800000 */
.L_x_21760:
        /* <DEDUP_REMOVED lines=12> */
.L_x_21774:
[----:B------:R-:W2:Y:S02]  /*dc60*/  LDG.E.64 R2, desc[UR36][R2.64] ;  /* 0x0000002402027981 */ /* 0x000ea4000c1e1b00 */
[----:B--2---:R0:W1:Y:S01]  /*dc70*/  F2I.F64.TRUNC R19, R2 ;  /* 0x0000000200137311 */ /* 0x004062000030d100 */
[----:B------:R-:W-:Y:S05]  /*dc80*/  BRA `(.L_x_21765) ;  /* 0x00000008004c7947 */ /* 0x000fea0003800000 */
.L_x_21773:
        /* <DEDUP_REMOVED lines=24> */
[----:B------:R2:W3:Y:S01]  /*de10*/  F2I.FTZ.TRUNC.NTZ R19, R5 ;  /* 0x0000000500137305 */ /* 0x0004e2000021f100 */
[----:B------:R-:W-:Y:S05]  /*de20*/  BRA `(.L_x_21765) ;  /* 0x0000000400e47947 */ /* 0x000fea0003800000 */
.L_x_21776:
        /* <DEDUP_REMOVED lines=11> */
[----:B------:R4:W0:Y:S01]  /*dee0*/  F2I.FTZ.TRUNC.NTZ R19, R0 ;  /* 0x0000000000137305 */ /* 0x000822000021f100 */
[----:B------:R-:W-:Y:S05]  /*def0*/  BRA `(.L_x_21765) ;  /* 0x0000000400b07947 */ /* 0x000fea0003800000 */
.L_x_21775:
[----:B------:R-:W2:Y:S02]  /*df00*/  LDG.E.U16 R19, desc[UR36][R2.64] ;  /* 0x0000002402137981 */ /* 0x000ea4000c1e1500 */
[----:B--2---:R-:W-:-:S06]  /*df10*/  IMAD.U32 R19, R19, 0x10000, RZ ;  /* 0x0001000013137824 */ /* 0x004fcc00078e00ff */
[----:B------:R-:W0:Y:S01]  /*df20*/  F2I.FTZ.TRUNC.NTZ R19, R19 ;  /* 0x0000001300137305 */ /* 0x000e22000021f100 */
[----:B------:R-:W-:Y:S05]  /*df30*/  BRA `(.L_x_21765) ;  /* 0x0000000400a07947 */ /* 0x000fea0003800000 */
.L_x_21772:
        /* <DEDUP_REMOVED lines=10> */
.L_x_21779:
        /* <DEDUP_REMOVED lines=21> */
.L_x_21783:
[----:B------:R-:W-:Y:S05]  /*e130*/  BSYNC.RECONVERGENT B1 ;  /* 0x0000000000017941 */ /* 0x000fea0003800200 */
.L_x_21782:
[----:B------:R-:W-:Y:S02]  /*e140*/  SHF.L.U32 R0, R0, 0x14, RZ ;  /* 0x0000001400007819 */ /* 0x000fe400000006ff */
[----:B------:R-:W-:-:S04]  /*e150*/  LEA R2, R2, 0x3b800000, 0x17 ;  /* 0x3b80000002027811 */ /* 0x000fc800078eb8ff */
[----:B------:R-:W-:-:S07]  /*e160*/  LOP3.LUT R19, R2, R0, R19, 0xfe, !PT ;  /* 0x0000000002137212 */ /* 0x000fce00078efe13 */
.L_x_21781:
[----:B------:R-:W-:Y:S05]  /*e170*/  BSYNC.RECONVERGENT B0 ;  /* 0x0000000000007941 */ /* 0x000fea0003800200 */
.L_x_21780:
[----:B------:R-:W0:Y:S01]  /*e180*/  F2I.FTZ.TRUNC.NTZ R19, R19 ;  /* 0x0000001300137305 */ /* 0x000e22000021f100 */
[----:B------:R-:W-:Y:S05]  /*e190*/  BRA `(.L_x_21765) ;  /* 0x0000000400087947 */ /* 0x000fea0003800000 */
.L_x_21778:
        /* <DEDUP_REMOVED lines=21> */
.L_x_21787:
[----:B------:R-:W-:Y:S05]  /*e2f0*/  BSYNC.RECONVERGENT B1 ;  /* 0x0000000000017941 */ /* 0x000fea0003800200 */
.L_x_21786:
[----:B------:R-:W-:Y:S01]  /*e300*/  IMAD.SHL.U32 R0, R0, 0x200000, RZ ;  /* 0x0020000000007824 */ /* 0x000fe200078e00ff */
[----:B------:R-:W-:-:S04]  /*e310*/  LEA R2, R2, 0x37800000, 0x17 ;  /* 0x3780000002027811 */ /* 0x000fc800078eb8ff */
[----:B------:R-:W-:-:S07]  /*e320*/  LOP3.LUT R19, R2, R0, R19, 0xfe, !PT ;  /* 0x0000000002137212 */ /* 0x000fce00078efe13 */
.L_x_21785:
[----:B------:R-:W-:Y:S05]  /*e330*/  BSYNC.RECONVERGENT B0 ;  /* 0x0000000000007941 */ /* 0x000fea0003800200 */
.L_x_21784:
[----:B------:R-:W0:Y:S01]  /*e340*/  F2I.FTZ.TRUNC.NTZ R19, R19 ;  /* 0x0000001300137305 */ /* 0x000e22000021f100 */
[----:B------:R-:W-:Y:S05]  /*e350*/  BRA `(.L_x_21765) ;  /* 0x0000000000987947 */ /* 0x000fea0003800000 */
.L_x_21777:
        /* <DEDUP_REMOVED lines=14> */
.L_x_21791:
[----:B------:R-:W-:Y:S05]  /*e440*/  BSYNC.RECONVERGENT B0 ;  /* 0x0000000000007941 */ /* 0x000fea0003800200 */
.L_x_21790:
[----:B------:R-:W0:Y:S01]  /*e450*/  F2I.FTZ.TRUNC.NTZ R19, R19 ;  /* 0x0000001300137305 */ /* 0x000e22000021f100 */
[----:B------:R-:W-:Y:S05]  /*e460*/  BRA `(.L_x_21765) ;  /* 0x0000000000547947 */ /* 0x000fea0003800000 */
.L_x_21764:
        /* <DEDUP_REMOVED lines=16> */
.L_x_21792:
[----:B------:R-:W-:Y:S01]  /*e570*/  MOV R19, RZ ;  /* 0x000000ff00137202 */ /* 0x000fe20000000f00 */
[----:B------:R-:W-:Y:S06]  /*e580*/  BRA `(.L_x_21765) ;  /* 0x00000000000c7947 */ /* 0x000fec0003800000 */
.L_x_21789:
[----:B------:R0:W5:Y:S01]  /*e590*/  LDG.E R19, desc[UR36][R2.64] ;  /* 0x0000002402137981 */ /* 0x000162000c1e1900 */
[----:B------:R-:W-:Y:S05]  /*e5a0*/  BRA `(.L_x_21765) ;  /* 0x0000000000047947 */ /* 0x000fea0003800000 */
.L_x_21788:
[----:B------:R0:W5:Y:S02]  /*e5b0*/  LDG.E R19, desc[UR36][R2.64] ;  /* 0x0000002402137981 */ /* 0x000164000c1e1900 */
.L_x_21765:
        /* <DEDUP_REMOVED lines=14> */
[----:B----4-:R0:W5:Y:S01]  /*e6a0*/  LDG.E.S8 R0, desc[UR36][R2.64] ;  /* 0x0000002402007981 */ /* 0x010162000c1e1300 */
[----:B------:R-:W-:Y:S05]  /*e6b0*/  BRA `(.L_x_21798) ;  /* 0x0000000c00347947 */ /* 0x000fea0003800000 */
.L_x_21796:
[----:B----4-:R4:W5:Y:S01]  /*e6c0*/  LDG.E.U8 R0, desc[UR36][R2.64] ;  /* 0x0000002402007981 */ /* 0x010962000c1e1100 */
[----:B------:R-:W-:Y:S05]  /*e6d0*/  BRA `(.L_x_21798) ;  /* 0x0000000c002c7947 */ /* 0x000fea0003800000 */
.L_x_21795:
        /* <DEDUP_REMOVED lines=8> */
.L_x_21800:
[----:B----4-:R0:W5:Y:S01]  /*e760*/  LDG.E R0, desc[UR36][R2.64] ;  /* 0x0000002402007981 */ /* 0x010162000c1e1900 */
[----:B------:R-:W-:Y:S05]  /*e770*/  BRA `(.L_x_21798) ;  /* 0x0000000c00047947 */ /* 0x000fea0003800000 */
.L_x_21799:
[----:B----4-:R0:W5:Y:S01]  /*e780*/  LDG.E.S16 R0, desc[UR36][R2.64] ;  /* 0x0000002402007981 */ /* 0x010162000c1e1700 */
[----:B------:R-:W-:Y:S05]  /*e790*/  BRA `(.L_x_21798) ;  /* 0x0000000800fc7947 */ /* 0x000fea0003800000 */
.L_x_21794:
[----:B------:R-:W-:-:S09]  /*e7a0*/  UISETP.GT.AND UP0, UPT, UR4, 0x6, UPT ;  /* 0x000000060400788c */ /* 0x000fd2000bf04270 */
[----:B------:R-:W-:Y:S05]  /*e7b0*/  BRA.U UP0, `(.L_x_21801) ;  /* 0x00000001002c7547 */ /* 0x000fea000b800000 */
[----:B------:R-:W-:-:S09]  /*e7c0*/  UISETP.NE.AND UP0, UPT, UR4, 0x5, UPT ;  /* 0x000000050400788c */ /* 0x000fd2000bf05270 */
[----:B------:R-:W-:Y:S05]  /*e7d0*/  BRA.U !UP0, `(.L_x_21802) ;  /* 0x0000000108147547 */ /* 0x000fea000b800000 */
[----:B------:R-:W-:-:S09]  /*e7e0*/  UISETP.NE.AND UP0, UPT, UR4, 0x6, UPT ;  /* 0x000000060400788c */ /* 0x000fd2000bf05270 */
[----:B------:R-:W-:Y:S05]  /*e7f0*/  BRA.U UP0, `(.L_x_21797) ;  /* 0x0000000900907547 */ /* 0x000fea000b800000 */
[----:B----4-:R-:W4:Y:S02]  /*e800*/  LDG.E R0, desc[UR36][R2.64] ;  /* 0x0000002402007981 */ /* 0x010f24000c1e1900 */
[----:B----4-:R-:W0:Y:S01]  /*e810*/  F2I.FTZ.TRUNC.NTZ R0, R0 ;  /* 0x0000000000007305 */ /* 0x010e22000021f100 */
[----:B------:R-:W-:Y:S05]  /*e820*/  BRA `(.L_x_21798) ;  /* 0x0000000800d87947 */ /* 0x000fea0003800000 */
.L_x_21802:
[----:B------:R-:W4:Y:S02]  /*e830*/  LDG.E.U16 R2, desc[UR36][R2.64] ;  /* 0x0000002402027981 */ /* 0x000f24000c1e1500 */
[----:B----4-:R-:W-:-:S06]  /*e840*/  HADD2.F32 R0, -RZ, R2.H0_H0 ;  /* 0x20000002ff007230 */ /* 0x010fcc0000004100 */
[----:B------:R-:W0:Y:S01]  /*e850*/  F2I.FTZ.TRUNC.NTZ R0, R0 ;  /* 0x0000000000007305 */ /* 0x000e22000021f100 */
[----:B------:R-:W-:Y:S05]  /*e860*/  BRA `(.L_x_21798) ;  /* 0x0000000800c87947 */ /* 0x000fea0003800000 */
.L_x_21801:
[----:B------:R-:W-:-:S09]  /*e870*/  UISETP.NE.AND UP0, UPT, UR4, 0x7, UPT ;  /* 0x000000070400788c */ /* 0x000fd2000bf05270 */
[----:B------:R-:W-:Y:S05]  /*e880*/  BRA.U !UP0, `(.L_x_21803) ;  /* 0x00000001082c7547 */ /* 0x000fea000b800000 */
[----:B------:R-:W-:-:S09]  /*e890*/  UISETP.NE.AND UP0, UPT, UR4, 0x8, UPT ;  /* 0x000000080400788c */ /* 0x000fd2000bf05270 */
[----:B------:R-:W-:Y:S05]  /*e8a0*/  BRA.U !UP0, `(.L_x_21804) ;  /* 0x0000000108147547 */ /* 0x000fea000b800000 */
[----:B------:R-:W-:-:S09]  /*e8b0*/  UISETP.NE.AND UP0, UPT, UR4, 0x9, UPT ;  /* 0x000000090400788c */ /* 0x000fd2000bf05270 */
[----:B------:R-:W-:Y:S05]  /*e8c0*/  BRA.U UP0, `(.L_x_21797) ;  /* 0x00000009005c7547 */ /* 0x000fea000b800000 */
[----:B----4-:R-:W4:Y:S02]  /*e8d0*/  LDG.E R0, desc[UR36][R2.64] ;  /* 0x0000002402007981 */ /* 0x010f24000c1e1900 */
[----:B----4-:R-:W0:Y:S01]  /*e8e0*/  F2I.FTZ.TRUNC.NTZ R0, R0 ;  /* 0x0000000000007305 */ /* 0x010e22000021f100 */
[----:B------:R-:W-:Y:S05]  /*e8f0*/  BRA `(.L_x_21798) ;  /* 0x0000000800a47947 */ /* 0x000fea0003800000 */
.L_x_21804:
[----:B------:R-:W4:Y:S02]  /*e900*/  LDG.E.U16 R2, desc[UR36][R2.64] ;  /* 0x0000002402027981 */ /* 0x000f24000c1e1500 */
[----:B----4-:R-:W-:-:S06]  /*e910*/  HADD2.F32 R0, -RZ, R2.H0_H0 ;  /* 0x20000002ff007230 */ /* 0x010fcc0000004100 */
[----:B------:R-:W0:Y:S01]  /*e920*/  F2I.FTZ.TRUNC.NTZ R0, R0 ;  /* 0x0000000000007305 */ /* 0x000e22000021f100 */
[----:B------:R-:W-:Y:S05]  /*e930*/  BRA `(.L_x_21798) ;  /* 0x0000000800947947 */ /* 0x000fea0003800000 */
.L_x_21803:
[----:B------:R-:W4:Y:S02]  /*e940*/  LDG.E.64 R2, desc[UR36][R2.64] ;  /* 0x0000002402027981 */ /* 0x000f24000c1e1b00 */
[----:B----4-:R0:W4:Y:S01]  /*e950*/  F2I.F64.TRUNC R0, R2 ;  /* 0x0000000200007311 */ /* 0x010122000030d100 */
[----:B------:R-:W-:Y:S05]  /*e960*/  BRA `(.L_x_21798) ;  /* 0x0000000800887947 */ /* 0x000fea0003800000 */
.L_x_21793:
        /* <DEDUP_REMOVED lines=10> */
[----:B----4-:R-:W-:Y:S01]  /*ea10*/  SEL R0, RZ, 0x1, !P0 ;  /* 0x00000001ff007807 */ /* 0x010fe20004000000 */
[----:B------:R-:W-:Y:S08]  /*ea20*/  BRA `(.L_x_21798) ;  /* 0x0000000800587947 */ /* 0x000ff00003800000 */
.L_x_21807:
[----:B------:R-:W4:Y:S02]  /*ea30*/  LDG.E.64 R2, desc[UR36][R2.64] ;  /* 0x0000002402027981 */ /* 0x000f24000c1e1b00 */
[----:B----4-:R0:W4:Y:S01]  /*ea40*/  F2I.F64.TRUNC R0, R2 ;  /* 0x0000000200007311 */ /* 0x010122000030d100 */
[----:B------:R-:W-:Y:S05]  /*ea50*/  BRA `(.L_x_21798) ;  /* 0x00000008004c7947 */ /* 0x000fea0003800000 */
.L_x_21806:
[----:B------:R-:W-:-:S09]  /*ea60*/  UISETP.NE.AND UP0, UPT, UR4, 0xf, UPT ;  /* 0x0000000f0400788c */ /* 0x000fd2000bf05270 */
[----:B------:R-:W-:Y:S05]  /*ea70*/  BRA.U !UP0, `(.L_x_21808) ;  /* 0x0000000108947547 */ /* 0x000fea000b800000 */
[----:B------:R-:W-:-:S09]  /*ea80*/  UISETP.NE.AND UP0, UPT, UR4, 0x17, UPT ;  /* 0x000000170400788c */ /* 0x000fd2000bf05270 */
[----:B------:R-:W-:Y:S05]  /*ea90*/  BRA.U !UP0, `(.L_x_21809) ;  /* 0x0000000108587547 */ /* 0x000fea000b800000 */
[----:B------:R-:W-:-:S09]  /*eaa0*/  UISETP.NE.AND UP0, UPT, UR4, 0x18, UPT ;  /* 0x000000180400788c */ /* 0x000fd2000bf05270 */
[----:B------:R-:W-:Y:S05]  /*eab0*/  BRA.U UP0, `(.L_x_21797) ;  /* 0x0000000500e07547 */ /* 0x000fea000b800000 */
[----:B----4-:R-:W4:Y:S01]  /*eac0*/  LDG.E.U8 R0, desc[UR36][R2.64] ;  /* 0x0000002402007981 */ /* 0x010f22000c1e1100 */
[----:B------:R-:W-:Y:S02]  /*ead0*/  HFMA2 R6, -RZ, RZ, 0, 1.847743988037109375e-06 ;  /* 0x0000001fff067431 */ /* 0x000fe400000001ff */
[----:B----4-:R-:W-:-:S05]  /*eae0*/  IMAD.SHL.U32 R0, R0, 0x1000000, RZ ;  /* 0x0100000000007824 */ /* 0x010fca00078e00ff */
[C---:B------:R-:W-:Y:S02]  /*eaf0*/  LOP3.LUT R4, R0.reuse, 0x7f000000, RZ, 0xc0, !PT ;  /* 0x7f00000000047812 */ /* 0x040fe400078ec0ff */
[----:B------:R-:W-:Y:S02]  /*eb00*/  LOP3.LUT P0, RZ, R0, 0x7f000000, RZ, 0xc0, !PT ;  /* 0x7f00000000ff7812 */ /* 0x000fe4000780c0ff */
[----:B--2---:R-:W0:Y:S02]  /*eb10*/  FLO.U32 R5, R4 ;  /* 0x0000000400057300 */ /* 0x004e2400000e0000 */
        /* <DEDUP_REMOVED lines=14> */
.L_x_21809:
[----:B------:R-:W4:Y:S02]  /*ec00*/  LDG.E.U8 R2, desc[UR36][R2.64] ;  /* 0x0000002402027981 */ /* 0x000f24000c1e1100 */
[C---:B----4-:R-:W-:Y:S01]  /*ec10*/  SHF.L.U32 R0, R2.reuse, 0x19, RZ ;  /* 0x0000001902007819 */ /* 0x050fe200000006ff */
[----:B--2---:R-:W-:-:S03]  /*ec20*/  IMAD.SHL.U32 R5, R2, 0x100, RZ ;  /* 0x0000010002057824 */ /* 0x004fc600078e00ff */
        /* <DEDUP_REMOVED lines=10> */
.L_x_21808:
[----:B----4-:R-:W4:Y:S02]  /*ecd0*/  LDG.E.U16 R0, desc[UR36][R2.64] ;  /* 0x0000002402007981 */ /* 0x010f24000c1e1500 */
[----:B----4-:R-:W-:-:S06]  /*ece0*/  IMAD.U32 R0, R0, 0x10000, RZ ;  /* 0x0001000000007824 */ /* 0x010fcc00078e00ff */
[----:B------:R-:W0:Y:S01]  /*ecf0*/  F2I.FTZ.TRUNC.NTZ R0, R0 ;  /* 0x0000000000007305 */ /* 0x000e22000021f100 */
[----:B------:R-:W-:Y:S05]  /*ed00*/  BRA `(.L_x_21798) ;  /* 0x0000000400a07947 */ /* 0x000fea0003800000 */
.L_x_21805:
        /* <DEDUP_REMOVED lines=8> */
[----:B----4-:R0:W5:Y:S01]  /*ed90*/  LDG.E.U16 R0, desc[UR36][R2.64] ;  /* 0x0000002402007981 */ /* 0x010162000c1e1500 */
[----:B------:R-:W-:Y:S05]  /*eda0*/  BRA `(.L_x_21798) ;  /* 0x0000000400787947 */ /* 0x000fea0003800000 */
.L_x_21812:
[----:B------:R-:W2:Y:S01]  /*edb0*/  LDG.E.U8 R3, desc[UR36][R2.64] ;  /* 0x0000002402037981 */ /* 0x000ea2000c1e1100 */
[----:B------:R-:W-:Y:S01]  /*edc0*/  BSSY.RECONVERGENT B0, `(.L_x_21813) ;  /* 0x0000018000007945 */ /* 0x000fe20003800200 */
[----:B----4-:R-:W-:Y:S02]  /*edd0*/  MOV R0, RZ ;  /* 0x000000ff00007202 */ /* 0x010fe40000000f00 */
        /* <DEDUP_REMOVED lines=18> */
.L_x_21816:
[----:B------:R-:W-:Y:S05]  /*ef00*/  BSYNC.RECONVERGENT B1 ;  /* 0x0000000000017941 */ /* 0x000fea0003800200 */
.L_x_21815:
[----:B------:R-:W-:Y:S01]  /*ef10*/  IMAD.SHL.U32 R0, R0, 0x100000, RZ ;  /* 0x0010000000007824 */ /* 0x000fe200078e00ff */
[----:B------:R-:W-:-:S04]  /*ef20*/  LEA R2, R2, 0x3b800000, 0x17 ;  /* 0x3b80000002027811 */ /* 0x000fc800078eb8ff */
[----:B------:R-:W-:-:S07]  /*ef30*/  LOP3.LUT R0, R2, R0, R7, 0xfe, !PT ;  /* 0x0000000002007212 */ /* 0x000fce00078efe07 */
.L_x_21814:
[----:B------:R-:W-:Y:S05]  /*ef40*/  BSYNC.RECONVERGENT B0 ;  /* 0x0000000000007941 */ /* 0x000fea0003800200 */
.L_x_21813:
[----:B------:R-:W0:Y:S01]  /*ef50*/  F2I.FTZ.TRUNC.NTZ R0, R0 ;  /* 0x0000000000007305 */ /* 0x000e22000021f100 */
[----:B------:R-:W-:Y:S05]  /*ef60*/  BRA `(.L_x_21798) ;  /* 0x0000000400087947 */ /* 0x000fea0003800000 */
.L_x_21811:
[----:B------:R-:W2:Y:S01]  /*ef70*/  LDG.E.U8 R3, desc[UR36][R2.64] ;  /* 0x0000002402037981 */ /* 0x000ea2000c1e1100 */
[----:B------:R-:W-:Y:S01]  /*ef80*/  BSSY.RECONVERGENT B0, `(.L_x_21817) ;  /* 0x0000018000007945 */ /* 0x000fe20003800200 */
[----:B----4-:R-:W-:Y:S01]  /*ef90*/  IMAD.MOV.U32 R0, RZ, RZ, RZ ;  /* 0x000000ffff007224 */ /* 0x010fe200078e00ff */
        /* <DEDUP_REMOVED lines=18> */
.L_x_21820:
[----:B------:R-:W-:Y:S05]  /*f0c0*/  BSYNC.RECONVERGENT B1 ;  /* 0x0000000000017941 */ /* 0x000fea0003800200 */
.L_x_21819:
[----:B------:R-:W-:Y:S02]  /*f0d0*/  SHF.L.U32 R0, R0, 0x15, RZ ;  /* 0x0000001500007819 */ /* 0x000fe400000006ff */
[----:B------:R-:W-:-:S04]  /*f0e0*/  LEA R2, R2, 0x37800000, 0x17 ;  /* 0x3780000002027811 */ /* 0x000fc800078eb8ff */
[----:B------:R-:W-:-:S07]  /*f0f0*/  LOP3.LUT R0, R2, R0, R7, 0xfe, !PT ;  /* 0x0000000002007212 */ /* 0x000fce00078efe07 */
.L_x_21818:
[----:B------:R-:W-:Y:S05]  /*f100*/  BSYNC.RECONVERGENT B0 ;  /* 0x0000000000007941 */ /* 0x000fea0003800200 */
.L_x_21817:
[----:B------:R-:W0:Y:S01]  /*f110*/  F2I.FTZ.TRUNC.NTZ R0, R0 ;  /* 0x0000000000007305 */ /* 0x000e22000021f100 */
[----:B------:R-:W-:Y:S05]  /*f120*/  BRA `(.L_x_21798) ;  /* 0x0000000000987947 */ /* 0x000fea0003800000 */
.L_x_21810:
        /* <DEDUP_REMOVED lines=8> */
[----:B----4-:R-:W-:Y:S01]  /*f1b0*/  IMAD.MOV.U32 R0, RZ, RZ, 0x400000 ;  /* 0x00400000ff007424 */ /* 0x010fe200078e00ff */
[----:B--2---:R-:W-:-:S13]  /*f1c0*/  ISETP.NE.AND P0, PT, R2, RZ, PT ;  /* 0x000000ff0200720c */ /* 0x004fda0003f05270 */
[----:B------:R-:W-:Y:S05]  /*f1d0*/  @!P0 BRA `(.L_x_21824) ;  /* 0x00000000000c8947 */ /* 0x000fea0003800000 */
[----:B------:R-:W-:-:S13]  /*f1e0*/  ISETP.NE.AND P0, PT, R2, 0xff, PT ;  /* 0x000000ff0200780c */ /* 0x000fda0003f05270 */
[----:B------:R-:W-:Y:S01]  /*f1f0*/  @!P0 IMAD.MOV.U32 R0, RZ, RZ, 0x7f800001 ;  /* 0x7f800001ff008424 */ /* 0x000fe200078e00ff */
[----:B------:R-:W-:-:S07]  /*f200*/  @P0 SHF.L.U32 R0, R2, 0x17, RZ ;  /* 0x0000001702000819 */ /* 0x000fce00000006ff */
.L_x_21824:
[----:B------:R-:W-:Y:S05]  /*f210*/  BSYNC.RECONVERGENT B0 ;  /* 0x0000000000007941 */ /* 0x000fea0003800200 */
.L_x_21823:
[----:B------:R-:W0:Y:S01]  /*f220*/  F2I.FTZ.TRUNC.NTZ R0, R0 ;  /* 0x0000000000007305 */ /* 0x000e22000021f100 */
[----:B------:R-:W-:Y:S05]  /*f230*/  BRA `(.L_x_21798) ;  /* 0x0000000000547947 */ /* 0x000fea0003800000 */
.L_x_21797:
[----:B------:R-:W-:Y:S01]  /*f240*/  MOV R2, 0x0 ;  /* 0x0000000000027802 */ /* 0x000fe20000000f00 */
[----:B------:R-:W0:Y:S01]  /*f250*/  LDCU.64 UR4, c[0x4][0x188] ;  /* 0x01003100ff0477ac */ /* 0x000e220008000a00 */
[----:B------:R-:W-:Y:S02]  /*f260*/  HFMA2 R13, -RZ, RZ, 0, 0 ;  /* 0x00000000ff0d7431 */ /* 0x000fe400000001ff */
[----:B------:R-:W-:Y:S01]  /*f270*/  IMAD.MOV.U32 R8, RZ, RZ, 0x4e ;  /* 0x0000004eff087424 */ /* 0x000fe200078e00ff */
[----:B------:R-:W1:Y:S01]  /*f280*/  LDCU.64 UR6, c[0x4][0x190] ;  /* 0x01003200ff0677ac */ /* 0x000e620008000a00 */
[----:B------:R-:W3:Y:S01]  /*f290*/  LDC.64 R2, c[0x4][R2] ;  /* 0x0100000002027b82 */ /* 0x000ee20000000a00 */
[----:B------:R-:W-:Y:S01]  /*f2a0*/  IMAD.MOV.U32 R12, RZ, RZ, 0x1 ;  /* 0x00000001ff0c7424 */ /* 0x000fe200078e00ff */
[----:B------:R-:W4:Y:S01]  /*f2b0*/  LDCU.64 UR8, c[0x4][0x38] ;  /* 0x01000700ff0877ac */ /* 0x000f220008000a00 */
[----:B0-----:R-:W-:Y:S02]  /*f2c0*/  IMAD.U32 R4, RZ, RZ, UR4 ;  /* 0x00000004ff047e24 */ /* 0x001fe4000f8e00ff */
[----:B--2---:R-:W-:Y:S01]  /*f2d0*/  IMAD.U32 R5, RZ, RZ, UR5 ;  /* 0x00000005ff057e24 */ /* 0x004fe2000f8e00ff */
[----:B-1----:R-:W-:Y:S01]  /*f2e0*/  MOV R6, UR6 ;  /* 0x0000000600067c02 */ /* 0x002fe20008000f00 */
[----:B------:R-:W-:-:S02]  /*f2f0*/  IMAD.U32 R7, RZ, RZ, UR7 ;  /* 0x00000007ff077e24 */ /* 0x000fc4000f8e00ff */
[----:B----4-:R-:W-:Y:S01]  /*f300*/  IMAD.U32 R10, RZ, RZ, UR8 ;  /* 0x00000008ff0a7e24 */ /* 0x010fe2000f8e00ff */
[----:B------:R-:W-:-:S07]  /*f310*/  MOV R11, UR9 ;  /* 0x00000009000b7c02 */ /* 0x000fce0008000f00 */
[----:B------:R-:W-:-:S07]  /*f320*/  LEPC R20, `(.L_x_21825) ;  /* 0x000000001014794e */ /* 0x000fce0000000000 */
[----:B---3-5:R-:W-:Y:S05]  /*f330*/  CALL.ABS.NOINC R2 ;  /* 0x0000000002007343 */ /* 0x028fea0003c00000 */
.L_x_21825:
[----:B------:R-:W-:Y:S01]  /*f340*/  IMAD.MOV.U32 R0, RZ, RZ, RZ ;  /* 0x000000ffff007224 */ /* 0x000fe200078e00ff */
[----:B------:R-:W-:Y:S06]  /*f350*/  BRA `(.L_x_21798) ;  /* 0x00000000000c7947 */ /* 0x000fec0003800000 */
.L_x_21822:
[----:B----4-:R0:W5:Y:S01]  /*f360*/  LDG.E R0, desc[UR36][R2.64] ;  /* 0x0000002402007981 */ /* 0x010162000c1e1900 */
[----:B------:R-:W-:Y:S05]  /*f370*/  BRA `(.L_x_21798) ;  /* 0x0000000000047947 */ /* 0x000fea0003800000 */
.L_x_21821:
[----:B----4-:R0:W5:Y:S02]  /*f380*/  LDG.E R0, desc[UR36][R2.64] ;  /* 0x0000002402007981 */ /* 0x010164000c1e1900 */
.L_x_21798:
[----:B------:R-:W-:Y:S01]  /*f390*/  UPRMT UR4, UR43, 0x9910, URZ ;  /* 0x000099102b047896 */ /* 0x000fe200080000ff */
[----:B01-345:R-:W-:-:S03]  /*f3a0*/  VIMNMX R2, PT, PT, R0, R19, PT ;  /* 0x0000001300027248 */ /* 0x03bfc60003fe0100 */
        /* <DEDUP_REMOVED lines=12> */
.L_x_21829:
[----:B------:R-:W-:Y:S01]  /*f470*/  STG.E.U8 desc[UR36][R16.64], R2 ;  /* 0x0000000210007986 */ /* 0x000fe2000c101124 */
[----:B------:R-:W-:Y:S05]  /*f480*/  EXIT ;  /* 0x000000000000794d */ /* 0x000fea0003800000 */
.L_x_21828:
        /* <DEDUP_REMOVED lines=9> */
.L_x_21832:
[----:B------:R-:W-:Y:S01]  /*f520*/  STG.E desc[UR36][R16.64], R2 ;  /* 0x0000000210007986 */ /* 0x000fe2000c101924 */
[----:B------:R-:W-:Y:S05]  /*f530*/  EXIT ;  /* 0x000000000000794d */ /* 0x000fea0003800000 */
.L_x_21831:
[----:B------:R-:W-:Y:S01]  /*f540*/  STG.E.U16 desc[UR36][R16.64], R2 ;  /* 0x0000000210007986 */ /* 0x000fe2000c101524 */
[----:B------:R-:W-:Y:S05]  /*f550*/  EXIT ;  /* 0x000000000000794d */ /* 0x000fea0003800000 */
.L_x_21827:
        /* <DEDUP_REMOVED lines=9> */
.L_x_21834:
[----:B------:R-:W-:-:S04]  /*f5f0*/  I2FP.F32.S32 R0, R2 ;  /* 0x0000000200007245 */ /* 0x000fc80000201400 */
[----:B------:R-:W-:-:S05]  /*f600*/  F2FP.F16.F32.PACK_AB R0, RZ, R0 ;  /* 0x00000000ff00723e */ /* 0x000fca00000000ff */
[----:B------:R-:W-:Y:S01]  /*f610*/  STG.E.U16 desc[UR36][R16.64], R0 ;  /* 0x0000000010007986 */ /* 0x000fe2000c101524 */
[----:B------:R-:W-:Y:S05]  /*f620*/  EXIT ;  /* 0x000000000000794d */ /* 0x000fea0003800000 */
.L_x_21833:
        /* <DEDUP_REMOVED lines=10> */
.L_x_21836:
[----:B------:R-:W-:-:S04]  /*f6d0*/  I2FP.F32.S32 R2, R2 ;  /* 0x0000000200027245 */ /* 0x000fc80000201400 */
[----:B------:R-:W-:-:S04]  /*f6e0*/  F2FP.F16.F32.PACK_AB R3, RZ, R2 ;  /* 0x00000002ff03723e */ /* 0x000fc800000000ff */
[----:B------:R-:W-:-:S05]  /*f6f0*/  PRMT R3, R3, 0x5410, RZ ;  /* 0x0000541003037816 */ /* 0x000fca00000000ff */
[----:B------:R-:W-:Y:S01]  /*f700*/  STG.E desc[UR36][R16.64], R3 ;  /* 0x0000000310007986 */ /* 0x000fe2000c101924 */
[----:B------:R-:W-:Y:S05]  /*f710*/  EXIT ;  /* 0x000000000000794d */ /* 0x000fea0003800000 */
.L_x_21835:
[----:B------:R-:W0:Y:S02]  /*f720*/  I2F.F64 R2, R2 ;  /* 0x0000000200027312 */ /* 0x000e240000201c00 */
[----:B0-----:R-:W-:Y:S01]  /*f730*/  STG.E.64 desc[UR36][R16.64], R2 ;  /* 0x0000000210007986 */ /* 0x001fe2000c101b24 */
[----:B------:R-:W-:Y:S05]  /*f740*/  EXIT ;  /* 0x000000000000794d */ /* 0x000fea0003800000 */
.L_x_21826:
        /* <DEDUP_REMOVED lines=12> */
.L_x_21840:
        /* <DEDUP_REMOVED lines=17> */
.L_x_21843:
[----:B------:R-:W-:-:S04]  /*f920*/  SHF.R.U32.HI R3, RZ, 0x18, R3 ;  /* 0x00000018ff037819 */ /* 0x000fc80000011603 */
[----:B------:R-:W-:-:S04]  /*f930*/  LOP3.LUT R0, R0, 0x80, R3, 0xf8, !PT ;  /* 0x0000008000007812 */ /* 0x000fc800078ef803 */
[----:B------:R-:W-:-:S07]  /*f940*/  PRMT R8, R0, 0x7610, R8 ;  /* 0x0000761000087816 */ /* 0x000fce0000000008 */
.L_x_21842:
[----:B------:R-:W-:Y:S05]  /*f950*/  BSYNC.RECONVERGENT B0 ;  /* 0x0000000000007941 */ /* 0x000fea0003800200 */
.L_x_21841:
[----:B------:R-:W-:Y:S01]  /*f960*/  STG.E.U8 desc[UR36][R16.64], R8 ;  /* 0x0000000810007986 */ /* 0x000fe2000c101124 */
[----:B------:R-:W-:Y:S05]  /*f970*/  EXIT ;  /* 0x000000000000794d */ /* 0x000fea0003800000 */
.L_x_21839:
        /* <DEDUP_REMOVED lines=17> */
.L_x_21846:
[----:B------:R-:W-:-:S04]  /*fa90*/  SHF.R.U32.HI R3, RZ, 0x18, R3 ;  /* 0x00000018ff037819 */ /* 0x000fc80000011603 */
[----:B------:R-:W-:-:S04]  /*faa0*/  LOP3.LUT R0, R0, 0x80, R3, 0xf8, !PT ;  /* 0x0000008000007812 */ /* 0x000fc800078ef803 */
[----:B------:R-:W-:-:S07]  /*fab0*/  PRMT R8, R0, 0x7610, R8 ;  /* 0x0000761000087816 */ /* 0x000fce0000000008 */
.L_x_21845:
[----:B------:R-:W-:Y:S05]  /*fac0*/  BSYNC.RECONVERGENT B0 ;  /* 0x0000000000007941 */ /* 0x000fea0003800200 */
.L_x_21844:
[----:B------:R-:W-:Y:S01]  /*fad0*/  STG.E.U8 desc[UR36][R16.64], R8 ;  /* 0x0000000810007986 */ /* 0x000fe2000c101124 */
[----:B------:R-:W-:Y:S05]  /*fae0*/  EXIT ;  /* 0x000000000000794d */ /* 0x000fea0003800000 */
.L_x_21838:
        /* <DEDUP_REMOVED lines=22> */
.L_x_21848:
[----:B------:R-:W-:-:S05]  /*fc50*/  SHF.R.S32.HI R3, RZ, 0x1f, R2 ;  /* 0x0000001fff037819 */ /* 0x000fca0000011402 */
[----:B------:R-:W-:Y:S01]  /*fc60*/  STG.E.64 desc[UR36][R16.64], R2 ;  /* 0x0000000210007986 */ /* 0x000fe2000c101b24 */
[----:B------:R-:W-:Y:S05]  /*fc70*/  EXIT ;  /* 0x000000000000794d */ /* 0x000fea0003800000 */
.L_x_21847:
[----:B------:R-:W-:Y:S01]  /*fc80*/  STG.E desc[UR36][R16.64], R2 ;  /* 0x0000000210007986 */ /* 0x000fe2000c101924 */
[----:B------:R-:W-:Y:S05]  /*fc90*/  EXIT ;  /* 0x000000000000794d */ /* 0x000fea0003800000 */
.L_x_21837:
        /* <DEDUP_REMOVED lines=10> */
.L_x_21850:
[----:B--2---:R-:W0:Y:S01]  /*fd40*/  I2F.F64 R4, R2 ;  /* 0x0000000200047312 */ /* 0x004e220000201c00 */
[----:B------:R-:W-:-:S05]  /*fd50*/  CS2R R6, SRZ ;  /* 0x0000000000067805 */ /* 0x000fca000001ff00 */
[----:B0-----:R-:W-:Y:S01]  /*fd60*/  STG.E.128 desc[UR36][R16.64], R4 ;  /* 0x0000000410007986 */ /* 0x001fe2000c101d24 */
[----:B------:R-:W-:Y:S05]  /*fd70*/  EXIT ;  /* 0x000000000000794d */ /* 0x000fea0003800000 */
.L_x_21849:
[----:B------:R-:W-:-:S09]  /*fd80*/  UISETP.NE.AND UP0, UPT, UR4, 0xf, UPT ;  /* 0x0000000f0400788c */ /* 0x000fd2000bf05270 */
[----:B------:R-:W-:Y:S05]  /*fd90*/  BRA.U !UP0, `(.L_x_21851) ;  /* 0x0000000108e87547 */ /* 0x000fea000b800000 */
[----:B------:R-:W-:-:S09]  /*fda0*/  UISETP.NE.AND UP0, UPT, UR4, 0x17, UPT ;  /* 0x000000170400788c */ /* 0x000fd2000bf05270 */
[----:B------:R-:W-:Y:S05]  /*fdb0*/  BRA.U !UP0, `(.L_x_21852) ;  /* 0x0000000108907547 */ /* 0x000fea000b800000 */
[----:B------:R-:W-:-:S09]  /*fdc0*/  UISETP.NE.AND UP0, UPT, UR4, 0x18, UPT ;  /* 0x000000180400788c */ /* 0x000fd2000bf05270 */
[----:B------:R-:W-:Y:S05]  /*fdd0*/  BRA.U !UP0, `(.L_x_21853) ;  /* 0x0000000108447547 */ /* 0x000fea000b800000 */
.L_x_21830:
        /* <DEDUP_REMOVED lines=10> */
[----:B----4-:R-:W-:Y:S01]  /*fe80*/  IMAD.U32 R6, RZ, RZ, UR6 ;  /* 0x00000006ff067e24 */ /* 0x010fe2000f8e00ff */
[----:B------:R-:W-:Y:S01]  /*fe90*/  MOV R7, UR7 ;  /* 0x0000000700077c02 */ /* 0x000fe20008000f00 */
[----:B-----5:R-:W-:Y:S02]  /*fea0*/  IMAD.U32 R10, RZ, RZ, UR8 ;  /* 0x00000008ff0a7e24 */ /* 0x020fe4000f8e00ff */
[----:B-1----:R-:W-:-:S07]  /*feb0*/  IMAD.U32 R11, RZ, RZ, UR9 ;  /* 0x00000009ff0b7e24 */ /* 0x002fce000f8e00ff */
[----:B------:R-:W-:-:S07]  /*fec0*/  LEPC R20, `(.L_x_21854) ;  /* 0x000000001014794e */ /* 0x000fce0000000000 */
[----:B---3--:R-:W-:Y:S05]  /*fed0*/  CALL.ABS.NOINC R2 ;  /* 0x0000000002007343 */ /* 0x008fea0003c00000 */
.L_x_21854:
[----:B------:R-:W-:Y:S05]  /*fee0*/  EXIT ;  /* 0x000000000000794d */ /* 0x000fea0003800000 */
.L_x_21853:
[----:B--2---:R-:W-:Y:S01]  /*fef0*/  I2FP.F32.S32 R5, R2 ;  /* 0x0000000200057245 */ /* 0x004fe20000201400 */
        /* <DEDUP_REMOVED lines=12> */
.L_x_21856:
[----:B------:R-:W-:Y:S05]  /*ffc0*/  BSYNC.RECONVERGENT B0 ;  /* 0x0000000000007941 */ /* 0x000fea0003800200 */
.L_x_21855:
[----:B------:R-:W-:-:S05]  /*ffd0*/  LOP3.LUT R3, R0, 0x80, R3, 0xf8, !PT ;  /* 0x0000008000037812 */ /* 0x000fca00078ef803 */
[----:B------:R-:W-:Y:S01]  /*ffe0*/  STG.E.U8 desc[UR36][R16.64], R3 ;  /* 0x0000000310007986 */ /* 0x000fe2000c101124 */
[----:B------:R-:W-:Y:S05]  /*fff0*/  EXIT ;  /* 0x000000000000794d */ /* 0x000fea0003800000 */
.L_x_21852:
        /* <DEDUP_REMOVED lines=12> */
.L_x_21858:
[----:B------:R-:W-:Y:S01]  /*100c0*/  IMAD.MOV.U32 R0, RZ, RZ, 0x7f ;  /* 0x0000007fff007424 */ /* 0x000fe200078e00ff */
[----:B------:R-:W-:-:S04]  /*100d0*/  ISETP.GT.U32.AND P0, PT, R2, 0x7f800000, PT ;  /* 0x7f8000000200780c */ /* 0x000fc80003f04070 */
[----:B------:R-:W-:-:S09]  /*100e0*/  SEL R0, R0, 0x7c, P0 ;  /* 0x0000007c00007807 */ /* 0x000fd20000000000 */
.L_x_21859:
[----:B------:R-:W-:Y:S05]  /*100f0*/  BSYNC.RECONVERGENT B0 ;  /* 0x0000000000007941 */ /* 0x000fea0003800200 */
.L_x_21857:
[----:B------:R-:W-:-:S04]  /*10100*/  SHF.R.U32.HI R3, RZ, 0x18, R3 ;  /* 0x00000018ff037819 */ /* 0x000fc80000011603 */
[----:B------:R-:W-:-:S05]  /*10110*/  LOP3.LUT R3, R0, 0x80, R3, 0xf8, !PT ;  /* 0x0000008000037812 */ /* 0x000fca00078ef803 */
[----:B------:R-:W-:Y:S01]  /*10120*/  STG.E.U8 desc[UR36][R16.64], R3 ;  /* 0x0000000310007986 */ /* 0x000fe2000c101124 */
[----:B------:R-:W-:Y:S05]  /*10130*/  EXIT ;  /* 0x000000000000794d */ /* 0x000fea0003800000 */
.L_x_21851:
[----:B------:R-:W-:-:S04]  /*10140*/  I2FP.F32.S32 R0, R2 ;  /* 0x0000000200007245 */ /* 0x000fc80000201400 */
[----:B------:R-:W-:-:S05]  /*10150*/  F2FP.BF16.F32.PACK_AB R0, RZ, R0 ;  /* 0x00000000ff00723e */ /* 0x000fca00000010ff */
[----:B------:R-:W-:Y:S01]  /*10160*/  STG.E.U16 desc[UR36][R16.64], R0 ;  /* 0x0000000010007986 */ /* 0x000fe2000c101524 */
[----:B------:R-:W-:Y:S05]  /*10170*/  EXIT ;  /* 0x000000000000794d */ /* 0x000fea0003800000 */
.L_x_21860:
        /* <DEDUP_REMOVED lines=16> */
.L_x_41873:


//--------------------- .text._ZN2at6native27unrolled_elementwise_kernelINS0_13BinaryFunctorIiiiZZZNS0_19minimum_kernel_cudaERNS_18TensorIteratorBaseEENKUlvE_clEvENKUlvE1_clEvEUliiE_EESt5arrayIPcLm3EELi4E23TrivialOffsetCalculatorILi2EjESC_ILi1EjENS0_6memory12LoadWithCastILi2EEENSF_13StoreWithCastILi1EEEEEviT_T0_T2_T3_T4_T5_ --------------------------
	.section	.text._ZN2at6native27unrolled_elementwise_kernelINS0_13BinaryFunctorIiiiZZZNS0_19minimum_kernel_cudaERNS_18TensorIteratorBaseEENKUlvE_clEvENKUlvE1_clEvEUliiE_EESt5arrayIPcLm3EELi4E23TrivialOffsetCalculatorILi2EjESC_ILi1EjENS0_6memory12LoadWithCastILi2EEENSF_13StoreWithCastILi1EEEEEviT_T0_T2_T3_T4_T5_,"ax",@progbits
	.align	128
        .global         _ZN2at6native27unrolled_elementwise_kernelINS0_13BinaryFunctorIiiiZZZNS0_19minimum_kernel_cudaERNS_18TensorIteratorBaseEENKUlvE_clEvENKUlvE1_clEvEUliiE_EESt5arrayIPcLm3EELi4E23TrivialOffsetCalculatorILi2EjESC_ILi1EjENS0_6memory12LoadWithCastILi2EEENSF_13StoreWithCastILi1EEEEEviT_T0_T2_T3_T4_T5_
        .type           _ZN2at6native27unrolled_elementwise_kernelINS0_13BinaryFunctorIiiiZZZNS0_19minimum_kernel_cudaERNS_18TensorIteratorBaseEENKUlvE_clEvENKUlvE1_clEvEUliiE_EESt5arrayIPcLm3EELi4E23TrivialOffsetCalculatorILi2EjESC_ILi1EjENS0_6memory12LoadWithCastILi2EEENSF_13StoreWithCastILi1EEEEEviT_T0_T2_T3_T4_T5_,@function
        .size           _ZN2at6native27unrolled_elementwise_kernelINS0_13BinaryFunctorIiiiZZZNS0_19minimum_kernel_cudaERNS_18TensorIteratorBaseEENKUlvE_clEvENKUlvE1_clEvEUliiE_EESt5arrayIPcLm3EELi4E23TrivialOffsetCalculatorILi2EjESC_ILi1EjENS0_6memory12LoadWithCastILi2EEENSF_13StoreWithCastILi1EEEEEviT_T0_T2_T3_T4_T5_,(.L_x_41874 - _ZN2at6native27unrolled_elementwise_kernelINS0_13BinaryFunctorIiiiZZZNS0_19minimum_kernel_cudaERNS_18TensorIteratorBaseEENKUlvE_clEvENKUlvE1_clEvEUliiE_EESt5arrayIPcLm3EELi4E23TrivialOffsetCalculatorILi2EjESC_ILi1EjENS0_6memory12LoadWithCastILi2EEENSF_13StoreWithCastILi1EEEEEviT_T0_T2_T3_T4_T5_)
        .other          _ZN2at6native27unrolled_elementwise_kernelINS0_13BinaryFunctorIiiiZZZNS0_19minimum_kernel_cudaERNS_18TensorIteratorBaseEENKUlvE_clEvENKUlvE1_clEvEUliiE_EESt5arrayIPcLm3EELi4E23TrivialOffsetCalculatorILi2EjESC_ILi1EjENS0_6memory12LoadWithCastILi2EEENSF_13StoreWithCastILi1EEEEEviT_T0_T2_T3_T4_T5_,@"STO_CUDA_ENTRY STV_DEFAULT"
_ZN2at6native27unrolled_elementwise_kernelINS0_13BinaryFunctorIiiiZZZNS0_19minimum_kernel_cudaERNS_18TensorIteratorBaseEENKUlvE_clEvENKUlvE1_clEvEUliiE_EESt5arrayIPcLm3EELi4E23TrivialOffsetCalculatorILi2EjESC_ILi1EjENS0_6memory12LoadWithCastILi2EEENSF_13StoreWithCastILi1EEEEEviT_T0_T2_T3_T4_T5_:
.text._ZN2at6native27unrolled_elementwise_kernelINS0_13BinaryFunctorIiiiZZZNS0_19minimum_kernel_cudaERNS_18TensorIteratorBaseEENKUlvE_clEvENKUlvE1_clEvEUliiE_EESt5arrayIPcLm3EELi4E23TrivialOffsetCalculatorILi2EjESC_ILi1EjENS0_6memory12LoadWithCastILi2EEENSF_13StoreWithCastILi1EEEEEviT_T0_T2_T3_T4_T5_:
        /* <DEDUP_REMOVED lines=33> */
.L_x_21866:
[----:B------:R3:W5:Y:S01]  /*0210*/  LDG.E.U8 R29, desc[UR36][R4.64] ;  /* 0x00000024041d7981 */ /* 0x000762000c1e1100 */
[----:B------:R-:W-:Y:S05]  /*0220*/  BRA `(.L_x_21868) ;  /* 0x0000000c00307947 */ /* 0x000fea0003800000 */
.L_x_21865:
        /* <DEDUP_REMOVED lines=8> */
.L_x_21870:
[----:B------:R1:W5:Y:S01]  /*02b0*/  LDG.E R29, desc[UR36][R4.64] ;  /* 0x00000024041d7981 */ /* 0x000362000c1e1900 */
[----:B------:R-:W-:Y:S05]  /*02c0*/  BRA `(.L_x_21868) ;  /* 0x0000000c00087947 */ /* 0x000fea0003800000 */
.L_x_21869:
[----:B------:R2:W5:Y:S01]  /*02d0*/  LDG.E.S16 R29, desc[UR36][R4.64] ;  /* 0x00000024041d7981 */ /* 0x000562000c1e1700 */
[----:B------:R-:W-:Y:S05]  /*02e0*/  BRA `(.L_x_21868) ;  /* 0x0000000c00007947 */ /* 0x000fea0003800000 */
.L_x_21864:
        /* <DEDUP_REMOVED lines=9> */
.L_x_21872:
[----:B------:R-:W2:Y:S02]  /*0380*/  LDG.E.U16 R4, desc[UR36][R4.64] ;  /* 0x0000002404047981 */ /* 0x000ea4000c1e1500 */
[----:B--2---:R-:W-:-:S06]  /*0390*/  HADD2.F32 R29, -RZ, R4.H0_H0 ;  /* 0x20000004ff1d7230 */ /* 0x004fcc0000004100 */
[----:B------:R-:W0:Y:S01]  /*03a0*/  F2I.FTZ.TRUNC.NTZ R29, R29 ;  /* 0x0000001d001d7305 */ /* 0x000e22000021f100 */
[----:B------:R-:W-:Y:S05]  /*03b0*/  BRA `(.L_x_21868) ;  /* 0x0000000800cc7947 */ /* 0x000fea0003800000 */
.L_x_21871:
        /* <DEDUP_REMOVED lines=9> */
.L_x_21874:
[----:B------:R-:W2:Y:S02]  /*0450*/  LDG.E.U16 R4, desc[UR36][R4.64] ;  /* 0x0000002404047981 */ /* 0x000ea4000c1e1500 */
[----:B--2---:R-:W-:-:S06]  /*0460*/  HADD2.F32 R29, -RZ, R4.H0_H0 ;  /* 0x20000004ff1d7230 */ /* 0x004fcc0000004100 */
[----:B------:R-:W0:Y:S01]  /*0470*/  F2I.FTZ.TRUNC.NTZ R29, R29 ;  /* 0x0000001d001d7305 */ /* 0x000e22000021f100 */
[----:B------:R-:W-:Y:S05]  /*0480*/  BRA `(.L_x_21868) ;  /* 0x0000000800987947 */ /* 0x000fea0003800000 */
.L_x_21873:
[----:B------:R-:W2:Y:S02]  /*0490*/  LDG.E.64 R4, desc[UR36][R4.64] ;  /* 0x0000002404047981 */ /* 0x000ea4000c1e1b00 */
[----:B--2---:R0:W1:Y:S01]  /*04a0*/  F2I.F64.TRUNC R29, R4 ;  /* 0x00000004001d7311 */ /* 0x004062000030d100 */
[----:B------:R-:W-:Y:S05]  /*04b0*/  BRA `(.L_x_21868) ;  /* 0x00000008008c7947 */ /* 0x000fea0003800000 */
.L_x_21863:
        /* <DEDUP_REMOVED lines=12> */
.L_x_21877:
[----:B------:R-:W2:Y:S02]  /*0580*/  LDG.E.64 R4, desc[UR36][R4.64] ;  /* 0x0000002404047981 */ /* 0x000ea4000c1e1b00 */
[----:B--2---:R0:W1:Y:S01]  /*0590*/  F2I.F64.TRUNC R29, R4 ;  /* 0x00000004001d7311 */ /* 0x004062000030d100 */
[----:B------:R-:W-:Y:S05]  /*05a0*/  BRA `(.L_x_21868) ;  /* 0x0000000800507947 */ /* 0x000fea0003800000 */
.L_x_21876:
        /* <DEDUP_REMOVED lines=26> */
.L_x_21879:
        /* <DEDUP_REMOVED lines=14> */
.L_x_21878:
[----:B------:R-:W2:Y:S02]  /*0830*/  LDG.E.U16 R29, desc[UR36][R4.64] ;  /* 0x00000024041d7981 */ /* 0x000ea4000c1e1500 */
[----:B--2---:R-:W-:-:S06]  /*0840*/  IMAD.U32 R29, R29, 0x10000, RZ ;  /* 0x000100001d1d7824 */ /* 0x004fcc00078e00ff */
[----:B------:R-:W0:Y:S01]  /*0850*/  F2I.FTZ.TRUNC.NTZ R29, R29 ;  /* 0x0000001d001d7305 */ /* 0x000e22000021f100 */
[----:B------:R-:W-:Y:S05]  /*0860*/  BRA `(.L_x_21868) ;  /* 0x0000000400a07947 */ /* 0x000fea0003800000 */
.L_x_21875:
        /* <DEDUP_REMOVED lines=10> */
.L_x_21882:
        /* <DEDUP_REMOVED lines=21> */
.L_x_21886:
[----:B------:R-:W-:Y:S05]  /*0a60*/  BSYNC.RECONVERGENT B1 ;  /* 0x0000000000017941 */ /* 0x000fea0003800200 */
.L_x_21885:
[----:B------:R-:W-:Y:S01]  /*0a70*/  IMAD.SHL.U32 R0, R0, 0x100000, RZ ;  /* 0x0010000000007824 */ /* 0x000fe200078e00ff */
[----:B------:R-:W-:-:S04]  /*0a80*/  LEA R3, R3, 0x3b800000, 0x17 ;  /* 0x3b80000003037811 */ /* 0x000fc800078eb8ff */
[----:B------:R-:W-:-:S07]  /*0a90*/  LOP3.LUT R29, R3, R0, R29, 0xfe, !PT ;  /* 0x00000000031d7212 */ /* 0x000fce00078efe1d */
.L_x_21884:
[----:B------:R-:W-:Y:S05]  /*0aa0*/  BSYNC.RECONVERGENT B0 ;  /* 0x0000000000007941 */ /* 0x000fea0003800200 */
.L_x_21883:
[----:B------:R-:W0:Y:S01]  /*0ab0*/  F2I.FTZ.TRUNC.NTZ R29, R29 ;  /* 0x0000001d001d7305 */ /* 0x000e22000021f100 */
[----:B------:R-:W-:Y:S05]  /*0ac0*/  BRA `(.L_x_21868) ;  /* 0x0000000400087947 */ /* 0x000fea0003800000 */
.L_x_21881:
        /* <DEDUP_REMOVED lines=21> */
.L_x_21890:
[----:B------:R-:W-:Y:S05]  /*0c20*/  BSYNC.RECONVERGENT B1 ;  /* 0x0000000000017941 */ /* 0x000fea0003800200 */
.L_x_21889:
[----:B------:R-:W-:Y:S01]  /*0c30*/  IMAD.SHL.U32 R0, R0, 0x200000, RZ ;  /* 0x0020000000007824 */ /* 0x000fe200078e00ff */
[----:B------:R-:W-:-:S04]  /*0c40*/  LEA R3, R3, 0x37800000, 0x17 ;  /* 0x3780000003037811 */ /* 0x000fc800078eb8ff */
[----:B------:R-:W-:-:S07]  /*0c50*/  LOP3.LUT R29, R3, R0, R29, 0xfe, !PT ;  /* 0x00000000031d7212 */ /* 0x000fce00078efe1d */
.L_x_21888:
[----:B------:R-:W-:Y:S05]  /*0c60*/  BSYNC.RECONVERGENT B0 ;  /* 0x0000000000007941 */ /* 0x000fea0003800200 */
.L_x_21887:
[----:B------:R-:W0:Y:S01]  /*0c70*/  F2I.FTZ.TRUNC.NTZ R29, R29 ;  /* 0x0000001d001d7305 */ /* 0x000e22000021f100 */
[----:B------:R-:W-:Y:S05]  /*0c80*/  BRA `(.L_x_21868) ;  /* 0x0000000000987947 */ /* 0x000fea0003800000 */
.L_x_21880:
[----:B------:R-:W-:-:S09]  /*0c90*/  UISETP.NE.AND UP0, UPT, UR4, 0x1c, UPT ;  /* 0x0000001c0400788c */ /* 0x000fd2000bf05270 */
[----:B------:R-:W-:Y:S05]  /*0ca0*/  BRA.U !UP0, `(.L_x_21891) ;  /* 0x00000001088c7547 */ /* 0x000fea000b800000 */
[----:B------:R-:W-:-:S09]  /*0cb0*/  UISETP.NE.AND UP0, UPT, UR4, 0x1d, UPT ;  /* 0x0000001d0400788c */ /* 0x000fd2000bf05270 */
[----:B------:R-:W-:Y:S05]  /*0cc0*/  BRA.U !UP0, `(.L_x_21892) ;  /* 0x00000001087c7547 */ /* 0x000fea000b800000 */
[----:B------:R-:W-:-:S09]  /*0cd0*/  UISETP.NE.AND UP0, UPT, UR4, 0x2c, UPT ;  /* 0x0000002c0400788c */ /* 0x000fd2000bf05270 */
[----:B------:R-:W-:Y:S05]  /*0ce0*/  BRA.U !UP0, `(.L_x_21893) ;  /* 0x0000000108487547 */ /* 0x000fea000b800000 */
.L_x_21867:
        /* <DEDUP_REMOVED lines=16> */
.L_x_21894:
[----:B------:R-:W-:Y:S01]  /*0df0*/  IMAD.MOV.U32 R29, RZ, RZ, RZ ;  /* 0x000000ffff1d7224 */ /* 0x000fe200078e00ff */
[----:B------:R-:W-:Y:S06]  /*0e00*/  BRA `(.L_x_21868) ;  /* 0x0000000000387947 */ /* 0x000fec0003800000 */
.L_x_21893:
        /* <DEDUP_REMOVED lines=8> */
.L_x_21896:
[----:B------:R-:W-:Y:S05]  /*0e90*/  BSYNC.RECONVERGENT B0 ;  /* 0x0000000000007941 */ /* 0x000fea0003800200 */
.L_x_21895:
[----:B------:R-:W0:Y:S01]  /*0ea0*/  F2I.FTZ.TRUNC.NTZ R29, R29 ;  /* 0x0000001d001d7305 */ /* 0x000e22000021f100 */
[----:B------:R-:W-:Y:S05]  /*0eb0*/  BRA `(.L_x_21868) ;  /* 0x00000000000c7947 */ /* 0x000fea0003800000 */
.L_x_21892:
[----:B------:R0:W5:Y:S01]  /*0ec0*/  LDG.E R29, desc[UR36][R4.64] ;  /* 0x00000024041d7981 */ /* 0x000162000c1e1900 */
[----:B------:R-:W-:Y:S05]  /*0ed0*/  BRA `(.L_x_21868) ;  /* 0x0000000000047947 */ /* 0x000fea0003800000 */
.L_x_21891:
[----:B------:R0:W5:Y:S02]  /*0ee0*/  LDG.E R29, desc[UR36][R4.64] ;  /* 0x00000024041d7981 */ /* 0x000164000c1e1900 */
.L_x_21868:
        /* <DEDUP_REMOVED lines=18> */
.L_x_21900:
[----:B------:R1:W5:Y:S01]  /*1010*/  LDG.E.U8 R24, desc[UR36][R4.64] ;  /* 0x0000002404187981 */ /* 0x000362000c1e1100 */
[----:B------:R-:W-:Y:S05]  /*1020*/  BRA `(.L_x_21902) ;  /* 0x0000000c00307947 */ /* 0x000fea0003800000 */
.L_x_21899:
        /* <DEDUP_REMOVED lines=8> */
.L_x_21904:
[----:B------:R3:W5:Y:S01]  /*10b0*/  LDG.E R24, desc[UR36][R4.64] ;  /* 0x0000002404187981 */ /* 0x000762000c1e1900 */
[----:B------:R-:W-:Y:S05]  /*10c0*/  BRA `(.L_x_21902) ;  /* 0x0000000c00087947 */ /* 0x000fea0003800000 */
.L_x_21903:
[----:B------:R2:W5:Y:S01]  /*10d0*/  LDG.E.S16 R24, desc[UR36][R4.64] ;  /* 0x0000002404187981 */ /* 0x000562000c1e1700 */
[----:B------:R-:W-:Y:S05]  /*10e0*/  BRA `(.L_x_21902) ;  /* 0x0000000c00007947 */ /* 0x000fea0003800000 */
.L_x_21898:
        /* <DEDUP_REMOVED lines=9> */
.L_x_21906:
[----:B------:R-:W2:Y:S02]  /*1180*/  LDG.E.U16 R4, desc[UR36][R4.64] ;  /* 0x0000002404047981 */ /* 0x000ea4000c1e1500 */
[----:B--2---:R-:W-:-:S06]  /*1190*/  HADD2.F32 R24, -RZ, R4.H0_H0 ;  /* 0x20000004ff187230 */ /* 0x004fcc0000004100 */
[----:B------:R-:W0:Y:S01]  /*11a0*/  F2I.FTZ.TRUNC.NTZ R24, R24 ;  /* 0x0000001800187305 */ /* 0x000e22000021f100 */
[----:B------:R-:W-:Y:S05]  /*11b0*/  BRA `(.L_x_21902) ;  /* 0x0000000800cc7947 */ /* 0x000fea0003800000 */
.L_x_21905:
        /* <DEDUP_REMOVED lines=9> */
.L_x_21908:
[----:B------:R-:W2:Y:S02]  /*1250*/  LDG.E.U16 R4, desc[UR36][R4.64] ;  /* 0x0000002404047981 */ /* 0x000ea4000c1e1500 */
[----:B--2---:R-:W-:-:S06]  /*1260*/  HADD2.F32 R24, -RZ, R4.H0_H0 ;  /* 0x20000004ff187230 */ /* 0x004fcc0000004100 */
[----:B------:R-:W0:Y:S01]  /*1270*/  F2I.FTZ.TRUNC.NTZ R24, R24 ;  /* 0x0000001800187305 */ /* 0x000e22000021f100 */
[----:B------:R-:W-:Y:S05]  /*1280*/  BRA `(.L_x_21902) ;  /* 0x0000000800987947 */ /* 0x000fea0003800000 */
.L_x_21907:
[----:B------:R-:W2:Y:S02]  /*1290*/  LDG.E.64 R24, desc[UR36][R4.64] ;  /* 0x0000002404187981 */ /* 0x000ea4000c1e1b00 */
[----:B--2---:R0:W1:Y:S01]  /*12a0*/  F2I.F64.TRUNC R24, R24 ;  /* 0x0000001800187311 */ /* 0x004062000030d100 */
[----:B------:R-:W-:Y:S05]  /*12b0*/  BRA `(.L_x_21902) ;  /* 0x00000008008c7947 */ /* 0x000fea0003800000 */
.L_x_21897:
        /* <DEDUP_REMOVED lines=12> */
.L_x_21911:
[----:B------:R-:W2:Y:S02]  /*1380*/  LDG.E.64 R4, desc[UR36][R4.64] ;  /* 0x0000002404047981 */ /* 0x000ea4000c1e1b00 */
[----:B--2---:R0:W1:Y:S01]  /*1390*/  F2I.F64.TRUNC R24, R4 ;  /* 0x0000000400187311 */ /* 0x004062000030d100 */
[----:B------:R-:W-:Y:S05]  /*13a0*/  BRA `(.L_x_21902) ;  /* 0x0000000800507947 */ /* 0x000fea0003800000 */
.L_x_21910:
        /* <DEDUP_REMOVED lines=26> */
.L_x_21913:
        /* <DEDUP_REMOVED lines=14> */
.L_x_21912:
[----:B------:R-:W2:Y:S02]  /*1630*/  LDG.E.U16 R24, desc[UR36][R4.64] ;  /* 0x0000002404187981 */ /* 0x000ea4000c1e1500 */
[----:B--2---:R-:W-:-:S06]  /*1640*/  IMAD.U32 R24, R24, 0x10000, RZ ;  /* 0x0001000018187824 */ /* 0x004fcc00078e00ff */
[----:B------:R-:W0:Y:S01]  /*1650*/  F2I.FTZ.TRUNC.NTZ R24, R24 ;  /* 0x0000001800187305 */ /* 0x000e22000021f100 */
[----:B------:R-:W-:Y:S05]  /*1660*/  BRA `(.L_x_21902) ;  /* 0x0000000400a07947 */ /* 0x000fea0003800000 */
.L_x_21909:
        /* <DEDUP_REMOVED lines=10> */
.L_x_21916:
        /* <DEDUP_REMOVED lines=21> */
.L_x_21920:
[----:B------:R-:W-:Y:S05]  /*1860*/  BSYNC.RECONVERGENT B1 ;  /* 0x0000000000017941 */ /* 0x000fea0003800200 */
.L_x_21919:
[----:B------:R-:W-:Y:S01]  /*1870*/  IMAD.SHL.U32 R0, R0, 0x100000, RZ ;  /* 0x0010000000007824 */ /* 0x000fe200078e00ff */
[----:B------:R-:W-:-:S04]  /*1880*/  LEA R3, R3, 0x3b800000, 0x17 ;  /* 0x3b80000003037811 */ /* 0x000fc800078eb8ff */
[----:B------:R-:W-:-:S07]  /*1890*/  LOP3.LUT R24, R3, R0, R7, 0xfe, !PT ;  /* 0x0000000003187212 */ /* 0x000fce00078efe07 */
.L_x_21918:
[----:B------:R-:W-:Y:S05]  /*18a0*/  BSYNC.RECONVERGENT B0 ;  /* 0x0000000000007941 */ /* 0x000fea0003800200 */
.L_x_21917:
[----:B------:R-:W0:Y:S01]  /*18b0*/  F2I.FTZ.TRUNC.NTZ R24, R24 ;  /* 0x0000001800187305 */ /* 0x000e22000021f100 */
[----:B------:R-:W-:Y:S05]  /*18c0*/  BRA `(.L_x_21902) ;  /* 0x0000000400087947 */ /* 0x000fea0003800000 */
.L_x_21915:
        /* <DEDUP_REMOVED lines=21> */
.L_x_21924:
[----:B------:R-:W-:Y:S05]  /*1a20*/  BSYNC.RECONVERGENT B1 ;  /* 0x0000000000017941 */ /* 0x000fea0003800200 */
.L_x_21923:
[----:B------:R-:W-:Y:S01]  /*1a30*/  IMAD.SHL.U32 R0, R0, 0x200000, RZ ;  /* 0x0020000000007824 */ /* 0x000fe200078e00ff */
[----:B------:R-:W-:-:S04]  /*1a40*/  LEA R3, R3, 0x37800000, 0x17 ;  /* 0x3780000003037811 */ /* 0x000fc800078eb8ff */
[----:B------:R-:W-:-:S07]  /*1a50*/  LOP3.LUT R24, R3, R0, R7, 0xfe, !PT ;  /* 0x0000000003187212 */ /* 0x000fce00078efe07 */
.L_x_21922:
[----:B------:R-:W-:Y:S05]  /*1a60*/  BSYNC.RECONVERGENT B0 ;  /* 0x0000000000007941 */ /* 0x000fea0003800200 */
.L_x_21921:
[----:B------:R-:W0:Y:S01]  /*1a70*/  F2I.FTZ.TRUNC.NTZ R24, R24 ;  /* 0x0000001800187305 */ /* 0x000e22000021f100 */
[----:B------:R-:W-:Y:S05]  /*1a80*/  BRA `(.L_x_21902) ;  /* 0x0000000000987947 */ /* 0x000fea0003800000 */
.L_x_21914:
[----:B------:R-:W-:-:S09]  /*1a90*/  UISETP.NE.AND UP0, UPT, UR4, 0x1c, UPT ;  /* 0x0000001c0400788c */ /* 0x000fd2000bf05270 */
[----:B------:R-:W-:Y:S05]  /*1aa0*/  BRA.U !UP0, `(.L_x_21925) ;  /* 0x00000001088c7547 */ /* 0x000fea000b800000 */
[----:B------:R-:W-:-:S09]  /*1ab0*/  UISETP.NE.AND UP0, UPT, UR4, 0x1d, UPT ;  /* 0x0000001d0400788c */ /* 0x000fd2000bf05270 */
[----:B------:R-:W-:Y:S05]  /*1ac0*/  BRA.U !UP0, `(.L_x_21926) ;  /* 0x00000001087c7547 */ /* 0x000fea000b800000 */
[----:B------:R-:W-:-:S09]  /*1ad0*/  UISETP.NE.AND UP0, UPT, UR4, 0x2c, UPT ;  /* 0x0000002c0400788c */ /* 0x000fd2000bf05270 */
[----:B------:R-:W-:Y:S05]  /*1ae0*/  BRA.U !UP0, `(.L_x_21927) ;  /* 0x0000000108487547 */ /* 0x000fea000b800000 */
.L_x_21901:
        /* <DEDUP_REMOVED lines=16> */
.L_x_21928:
[----:B------:R-:W-:Y:S01]  /*1bf0*/  IMAD.MOV.U32 R24, RZ, RZ, RZ ;  /* 0x000000ffff187224 */ /* 0x000fe200078e00ff */
[----:B------:R-:W-:Y:S06]  /*1c00*/  BRA `(.L_x_21902) ;  /* 0x0000000000387947 */ /* 0x000fec0003800000 */
.L_x_21927:
        /* <DEDUP_REMOVED lines=8> */
.L_x_21930:
[----:B------:R-:W-:Y:S05]  /*1c90*/  BSYNC.RECONVERGENT B0 ;  /* 0x0000000000007941 */ /* 0x000fea0003800200 */
.L_x_21929:
[----:B------:R-:W0:Y:S01]  /*1ca0*/  F2I.FTZ.TRUNC.NTZ R24, R24 ;  /* 0x0000001800187305 */ /* 0x000e22000021f100 */
[----:B------:R-:W-:Y:S05]  /*1cb0*/  BRA `(.L_x_21902) ;  /* 0x00000000000c7947 */ /* 0x000fea0003800000 */
.L_x_21926:
[----:B------:R0:W5:Y:S01]  /*1cc0*/  LDG.E R24, desc[UR36][R4.64] ;  /* 0x0000002404187981 */ /* 0x000162000c1e1900 */
[----:B------:R-:W-:Y:S05]  /*1cd0*/  BRA `(.L_x_21902) ;  /* 0x0000000000047947 */ /* 0x000fea0003800000 */
.L_x_21925:
[----:B------:R0:W5:Y:S02]  /*1ce0*/  LDG.E R24, desc[UR36][R4.64] ;  /* 0x0000002404187981 */ /* 0x000164000c1e1900 */
.L_x_21902:
[----:B------:R-:W-:-:S07]  /*1cf0*/  VIADD R17, R19, 0x80 ;  /* 0x0000008013117836 */ /* 0x000fce0000000000 */
.L_x_21862:
[----:B------:R-:W-:Y:S05]  /*1d00*/  BSYNC.RECONVERGENT B6 ;  /* 0x0000000000067941 */ /* 0x000fea0003800200 */
.L_x_21861:
[----:B------:R-:W-:Y:S01]  /*1d10*/  ISETP.GE.AND P0, PT, R17, R16, PT ;  /* 0x000000101100720c */ /* 0x000fe20003f06270 */
[----:B------:R-:W-:Y:S01]  /*1d20*/  BSSY.RECONVERGENT B6, `(.L_x_21931) ;  /* 0x00001c5000067945 */ /* 0x000fe20003800200 */
[----:B------:R-:W-:-:S11]  /*1d30*/  CS2R R26, SRZ ;  /* 0x00000000001a7805 */ /* 0x000fd6000001ff00 */
        /* <DEDUP_REMOVED lines=20> */
.L_x_21936:
[----:B------:R0:W5:Y:S01]  /*1e80*/  LDG.E.U8 R26, desc[UR36][R4.64] ;  /* 0x00000024041a7981 */ /* 0x000162000c1e1100 */
[----:B------:R-:W-:Y:S05]  /*1e90*/  BRA `(.L_x_21938) ;  /* 0x0000000c00307947 */ /* 0x000fea0003800000 */
.L_x_21935:
        /* <DEDUP_REMOVED lines=8> */
.L_x_21940:
[----:B------:R0:W5:Y:S01]  /*1f20*/  LDG.E R26, desc[UR36][R4.64] ;  /* 0x00000024041a7981 */ /* 0x000162000c1e1900 */
[----:B------:R-:W-:Y:S05]  /*1f30*/  BRA `(.L_x_21938) ;  /* 0x0000000c00087947 */ /* 0x000fea0003800000 */
.L_x_21939:
[----:B------:R0:W5:Y:S01]  /*1f40*/  LDG.E.S16 R26, desc[UR36][R4.64] ;  /* 0x00000024041a7981 */ /* 0x000162000c1e1700 */
[----:B------:R-:W-:Y:S05]  /*1f50*/  BRA `(.L_x_21938) ;  /* 0x0000000c00007947 */ /* 0x000fea0003800000 */
.L_x_21934:
        /* <DEDUP_REMOVED lines=9> */
.L_x_21942:
[----:B------:R-:W2:Y:S02]  /*1ff0*/  LDG.E.U16 R4, desc[UR36][R4.64] ;  /* 0x0000002404047981 */ /* 0x000ea4000c1e1500 */
[----:B--2---:R-:W-:-:S06]  /*2000*/  HADD2.F32 R26, -RZ, R4.H0_H0 ;  /* 0x20000004ff1a7230 */ /* 0x004fcc0000004100 */
[----:B------:R-:W0:Y:S01]  /*2010*/  F2I.FTZ.TRUNC.NTZ R26, R26 ;  /* 0x0000001a001a7305 */ /* 0x000e22000021f100 */
[----:B------:R-:W-:Y:S05]  /*2020*/  BRA `(.L_x_21938) ;  /* 0x0000000800cc7947 */ /* 0x000fea0003800000 */
.L_x_21941:
        /* <DEDUP_REMOVED lines=9> */
.L_x_21944:
[----:B------:R-:W2:Y:S02]  /*20c0*/  LDG.E.U16 R4, desc[UR36][R4.64] ;  /* 0x0000002404047981 */ /* 0x000ea4000c1e1500 */
[----:B--2---:R-:W-:-:S06]  /*20d0*/  HADD2.F32 R26, -RZ, R4.H0_H0 ;  /* 0x20000004ff1a7230 */ /* 0x004fcc0000004100 */
[----:B------:R-:W0:Y:S01]  /*20e0*/  F2I.FTZ.TRUNC.NTZ R26, R26 ;  /* 0x0000001a001a7305 */ /* 0x000e22000021f100 */
[----:B------:R-:W-:Y:S05]  /*20f0*/  BRA `(.L_x_21938) ;  /* 0x0000000800987947 */ /* 0x000fea0003800000 */
.L_x_21943:
[----:B------:R-:W2:Y:S02]  /*2100*/  LDG.E.64 R26, desc[UR36][R4.64] ;  /* 0x00000024041a7981 */ /* 0x000ea4000c1e1b00 */
[----:B--2---:R0:W1:Y:S01]  /*2110*/  F2I.F64.TRUNC R26, R26 ;  /* 0x0000001a001a7311 */ /* 0x004062000030d100 */
[----:B------:R-:W-:Y:S05]  /*2120*/  BRA `(.L_x_21938) ;  /* 0x00000008008c7947 */ /* 0x000fea0003800000 */
.L_x_21933:
        /* <DEDUP_REMOVED lines=12> */
.L_x_21947:
[----:B------:R-:W2:Y:S02]  /*21f0*/  LDG.E.64 R4, desc[UR36][R4.64] ;  /* 0x0000002404047981 */ /* 0x000ea4000c1e1b00 */
[----:B--2---:R0:W1:Y:S01]  /*2200*/  F2I.F64.TRUNC R26, R4 ;  /* 0x00000004001a7311 */ /* 0x004062000030d100 */
[----:B------:R-:W-:Y:S05]  /*2210*/  BRA `(.L_x_21938) ;  /* 0x0000000800507947 */ /* 0x000fea0003800000 */
.L_x_21946:
        /* <DEDUP_REMOVED lines=26> */
.L_x_21949:
        /* <DEDUP_REMOVED lines=12> */
[----:B------:R3:W4:Y:S01]  /*2480*/  F2I.FTZ.TRUNC.NTZ R26, R0 ;  /* 0x00000000001a7305 */ /* 0x000722000021f100 */
[----:B------:R-:W-:Y:S05]  /*2490*/  BRA `(.L_x_21938) ;  /* 0x0000000400b07947 */ /* 0x000fea0003800000 */
.L_x_21948:
[----:B------:R-:W2:Y:S02]  /*24a0*/  LDG.E.U16 R26, desc[UR36][R4.64] ;  /* 0x00000024041a7981 */ /* 0x000ea4000c1e1500 */
[----:B--2---:R-:W-:-:S06]  /*24b0*/  IMAD.U32 R26, R26, 0x10000, RZ ;  /* 0x000100001a1a7824 */ /* 0x004fcc00078e00ff */
[----:B------:R-:W2:Y:S01]  /*24c0*/  F2I.FTZ.TRUNC.NTZ R26, R26 ;  /* 0x0000001a001a7305 */ /* 0x000ea2000021f100 */
[----:B------:R-:W-:Y:S05]  /*24d0*/  BRA `(.L_x_21938) ;  /* 0x0000000400a07947 */ /* 0x000fea0003800000 */
.L_x_21945:
        /* <DEDUP_REMOVED lines=10> */
.L_x_21952:
        /* <DEDUP_REMOVED lines=21> */
.L_x_21956:
[----:B------:R-:W-:Y:S05]  /*26d0*/  BSYNC.RECONVERGENT B1 ;  /* 0x0000000000017941 */ /* 0x000fea0003800200 */
.L_x_21955:
[----:B------:R-:W-:Y:S01]  /*26e0*/  IMAD.SHL.U32 R0, R0, 0x100000, RZ ;  /* 0x0010000000007824 */ /* 0x000fe200078e00ff */
[----:B------:R-:W-:-:S04]  /*26f0*/  LEA R3, R3, 0x3b800000, 0x17 ;  /* 0x3b80000003037811 */ /* 0x000fc800078eb8ff */
[----:B------:R-:W-:-:S07]  /*2700*/  LOP3.LUT R26, R3, R0, R7, 0xfe, !PT ;  /* 0x00000000031a7212 */ /* 0x000fce00078efe07 */
.L_x_21954:
[----:B------:R-:W-:Y:S05]  /*2710*/  BSYNC.RECONVERGENT B0 ;  /* 0x0000000000007941 */ /* 0x000fea0003800200 */
.L_x_21953:
[----:B------:R-:W0:Y:S01]  /*2720*/  F2I.FTZ.TRUNC.NTZ R26, R26 ;  /* 0x0000001a001a7305 */ /* 0x000e22000021f100 */
[----:B------:R-:W-:Y:S05]  /*2730*/  BRA `(.L_x_21938) ;  /* 0x0000000400087947 */ /* 0x000fea0003800000 */
.L_x_21951:
        /* <DEDUP_REMOVED lines=21> */
.L_x_21960:
[----:B------:R-:W-:Y:S05]  /*2890*/  BSYNC.RECONVERGENT B1 ;  /* 0x0000000000017941 */ /* 0x000fea0003800200 */
.L_x_21959:
[----:B------:R-:W-:Y:S01]  /*28a0*/  IMAD.SHL.U32 R0, R0, 0x200000, RZ ;  /* 0x0020000000007824 */ /* 0x000fe200078e00ff */
[----:B------:R-:W-:-:S04]  /*28b0*/  LEA R3, R3, 0x37800000, 0x17 ;  /* 0x3780000003037811 */ /* 0x000fc800078eb8ff */
[----:B------:R-:W-:-:S07]  /*28c0*/  LOP3.LUT R26, R3, R0, R7, 0xfe, !PT ;  /* 0x00000000031a7212 */ /* 0x000fce00078efe07 */
.L_x_21958:
[----:B------:R-:W-:Y:S05]  /*28d0*/  BSYNC.RECONVERGENT B0 ;  /* 0x0000000000007941 */ /* 0x000fea0003800200 */
.L_x_21957:
[----:B------:R-:W0:Y:S01]  /*28e0*/  F2I.FTZ.TRUNC.NTZ R26, R26 ;  /* 0x0000001a001a7305 */ /* 0x000e22000021f100 */
[----:B------:R-:W-:Y:S05]  /*28f0*/  BRA `(.L_x_21938) ;  /* 0x0000000000987947 */ /* 0x000fea0003800000 */
.L_x_21950:
        /* <DEDUP_REMOVED lines=14> */
.L_x_21964:
[----:B------:R-:W-:Y:S05]  /*29e0*/  BSYNC.RECONVERGENT B0 ;  /* 0x0000000000007941 */ /* 0x000fea0003800200 */
.L_x_21963:
[----:B------:R-:W0:Y:S01]  /*29f0*/  F2I.FTZ.TRUNC.NTZ R26, R26 ;  /* 0x0000001a001a7305 */ /* 0x000e22000021f100 */
[----:B------:R-:W-:Y:S05]  /*2a00*/  BRA `(.L_x_21938) ;  /* 0x0000000000547947 */ /* 0x000fea0003800000 */
.L_x_21937:
        /* <DEDUP_REMOVED lines=16> */
.L_x_21965:
[----:B------:R-:W-:Y:S01]  /*2b10*/  IMAD.MOV.U32 R26, RZ, RZ, RZ ;  /* 0x000000ffff1a7224 */ /* 0x000fe200078e00ff */
[----:B------:R-:W-:Y:S06]  /*2b20*/  BRA `(.L_x_21938) ;  /* 0x00000000000c7947 */ /* 0x000fec0003800000 */
.L_x_21962:
[----:B------:R0:W5:Y:S01]  /*2b30*/  LDG.E R26, desc[UR36][R4.64] ;  /* 0x00000024041a7981 */ /* 0x000162000c1e1900 */
[----:B------:R-:W-:Y:S05]  /*2b40*/  BRA `(.L_x_21938) ;  /* 0x0000000000047947 */ /* 0x000fea0003800000 */
.L_x_21961:
[----:B------:R0:W5:Y:S02]  /*2b50*/  LDG.E R26, desc[UR36][R4.64] ;  /* 0x00000024041a7981 */ /* 0x000164000c1e1900 */
.L_x_21938:
        /* <DEDUP_REMOVED lines=18> */
.L_x_21969:
[----:B------:R0:W5:Y:S01]  /*2c80*/  LDG.E.U8 R27, desc[UR36][R4.64] ;  /* 0x00000024041b7981 */ /* 0x000162000c1e1100 */
[----:B------:R-:W-:Y:S05]  /*2c90*/  BRA `(.L_x_21971) ;  /* 0x0000000c00307947 */ /* 0x000fea0003800000 */
.L_x_21968:
        /* <DEDUP_REMOVED lines=8> */
.L_x_21973:
[----:B------:R0:W5:Y:S01]  /*2d20*/  LDG.E R27, desc[UR36][R4.64] ;  /* 0x00000024041b7981 */ /* 0x000162000c1e1900 */
[----:B------:R-:W-:Y:S05]  /*2d30*/  BRA `(.L_x_21971) ;  /* 0x0000000c00087947 */ /* 0x000fea0003800000 */
.L_x_21972:
[----:B------:R0:W5:Y:S01]  /*2d40*/  LDG.E.S16 R27, desc[UR36][R4.64] ;  /* 0x00000024041b7981 */ /* 0x000162000c1e1700 */
[----:B------:R-:W-:Y:S05]  /*2d50*/  BRA `(.L_x_21971) ;  /* 0x0000000c00007947 */ /* 0x000fea0003800000 */
.L_x_21967:
[----:B------:R-:W-:-:S09]  /*2d60*/  UISETP.GT.AND UP0, UPT, UR4, 0x6, UPT ;  /* 0x000000060400788c */ /* 0x000fd2000bf04270 */
[----:B------:R-:W-:Y:S05]  /*2d70*/  BRA.U UP0, `(.L_x_21974) ;  /* 0x00000001002c7547 */ /* 0x000fea000b800000 */
[----:B------:R-:W-:-:S09]  /*2d80*/  UISETP.NE.AND UP0, UPT, UR4, 0x5, UPT ;  /* 0x000000050400788c */ /* 0x000fd2000bf05270 */
[----:B------:R-:W-:Y:S05]  /*2d90*/  BRA.U !UP0, `(.L_x_21975) ;  /* 0x0000000108147547 */ /* 0x000fea000b800000 */
[----:B------:R-:W-:-:S09]  /*2da0*/  UISETP.NE.AND UP0, UPT, UR4, 0x6, UPT ;  /* 0x000000060400788c */ /* 0x000fd2000bf05270 */
[----:B------:R-:W-:Y:S05]  /*2db0*/  BRA.U UP0, `(.L_x_21970) ;  /* 0x0000000900947547 */ /* 0x000fea000b800000 */
[----:B------:R-:W3:Y:S02]  /*2dc0*/  LDG.E R4, desc[UR36][R4.64] ;  /* 0x0000002404047981 */ /* 0x000ee4000c1e1900 */
[----:B---3--:R0:W3:Y:S01]  /*2dd0*/  F2I.FTZ.TRUNC.NTZ R27, R4 ;  /* 0x00000004001b7305 */ /* 0x0080e2000021f100 */
[----:B------:R-:W-:Y:S05]  /*2de0*/  BRA `(.L_x_21971) ;  /* 0x0000000800dc7947 */ /* 0x000fea0003800000 */
.L_x_21975:
[----:B------:R-:W3:Y:S02]  /*2df0*/  LDG.E.U16 R4, desc[UR36][R4.64] ;  /* 0x0000002404047981 */ /* 0x000ee4000c1e1500 */
[----:B---3--:R-:W-:-:S06]  /*2e00*/  HADD2.F32 R27, -RZ, R4.H0_H0 ;  /* 0x20000004ff1b7230 */ /* 0x008fcc0000004100 */
[----:B------:R-:W0:Y:S01]  /*2e10*/  F2I.FTZ.TRUNC.NTZ R27, R27 ;  /* 0x0000001b001b7305 */ /* 0x000e22000021f100 */
[----:B------:R-:W-:Y:S05]  /*2e20*/  BRA `(.L_x_21971) ;  /* 0x0000000800cc7947 */ /* 0x000fea0003800000 */
.L_x_21974:
[----:B------:R-:W-:-:S09]  /*2e30*/  UISETP.NE.AND UP0, UPT, UR4, 0x7, UPT ;  /* 0x000000070400788c */ /* 0x000fd2000bf05270 */
[----:B------:R-:W-:Y:S05]  /*2e40*/  BRA.U !UP0, `(.L_x_21976) ;  /* 0x00000001082c7547 */ /* 0x000fea000b800000 */
[----:B------:R-:W-:-:S09]  /*2e50*/  UISETP.NE.AND UP0, UPT, UR4, 0x8, UPT ;  /* 0x000000080400788c */ /* 0x000fd2000bf05270 */
[----:B------:R-:W-:Y:S05]  /*2e60*/  BRA.U !UP0, `(.L_x_21977) ;  /* 0x0000000108147547 */ /* 0x000fea000b800000 */
[----:B------:R-:W-:-:S09]  /*2e70*/  UISETP.NE.AND UP0, UPT, UR4, 0x9, UPT ;  /* 0x000000090400788c */ /* 0x000fd2000bf05270 */
[----:B------:R-:W-:Y:S05]  /*2e80*/  BRA.U UP0, `(.L_x_21970) ;  /* 0x0000000900607547 */ /* 0x000fea000b800000 */
[----:B------:R-:W3:Y:S02]  /*2e90*/  LDG.E R4, desc[UR36][R4.64] ;  /* 0x0000002404047981 */ /* 0x000ee4000c1e1900 */
[----:B---3--:R0:W3:Y:S01]  /*2ea0*/  F2I.FTZ.TRUNC.NTZ R27, R4 ;  /* 0x00000004001b7305 */ /* 0x0080e2000021f100 */
[----:B------:R-:W-:Y:S05]  /*2eb0*/  BRA `(.L_x_21971) ;  /* 0x0000000800a87947 */ /* 0x000fea0003800000 */
.L_x_21977:
[----:B------:R-:W3:Y:S02]  /*2ec0*/  LDG.E.U16 R4, desc[UR36][R4.64] ;  /* 0x0000002404047981 */ /* 0x000ee4000c1e1500 */
[----:B---3--:R-:W-:-:S06]  /*2ed0*/  HADD2.F32 R27, -RZ, R4.H0_H0 ;  /* 0x20000004ff1b7230 */ /* 0x008fcc0000004100 */
[----:B------:R-:W0:Y:S01]  /*2ee0*/  F2I.FTZ.TRUNC.NTZ R27, R27 ;  /* 0x0000001b001b7305 */ /* 0x000e22000021f100 */
[----:B------:R-:W-:Y:S05]  /*2ef0*/  BRA `(.L_x_21971) ;  /* 0x0000000800987947 */ /* 0x000fea0003800000 */
.L_x_21976:
[----:B------:R-:W3:Y:S02]  /*2f00*/  LDG.E.64 R4, desc[UR36][R4.64] ;  /* 0x0000002404047981 */ /* 0x000ee4000c1e1b00 */
[----:B---3--:R0:W3:Y:S01]  /*2f10*/  F2I.F64.TRUNC R27, R4 ;  /* 0x00000004001b7311 */ /* 0x0080e2000030d100 */
[----:B------:R-:W-:Y:S05]  /*2f20*/  BRA `(.L_x_21971) ;  /* 0x00000008008c7947 */ /* 0x000fea0003800000 */
.L_x_21966:
        /* <DEDUP_REMOVED lines=12> */
.L_x_21980:
[----:B------:R-:W3:Y:S02]  /*2ff0*/  LDG.E.64 R4, desc[UR36][R4.64] ;  /* 0x0000002404047981 */ /* 0x000ee4000c1e1b00 */
[----:B---3--:R0:W3:Y:S01]  /*3000*/  F2I.F64.TRUNC R27, R4 ;  /* 0x00000004001b7311 */ /* 0x0080e2000030d100 */
[----:B------:R-:W-:Y:S05]  /*3010*/  BRA `(.L_x_21971) ;  /* 0x0000000800507947 */ /* 0x000fea0003800000 */
.L_x_21979:
        /* <DEDUP_REMOVED lines=26> */
.L_x_21982:
        /* <DEDUP_REMOVED lines=14> */
.L_x_21981:
[----:B------:R-:W3:Y:S02]  /*32a0*/  LDG.E.U16 R27, desc[UR36][R4.64] ;  /* 0x00000024041b7981 */ /* 0x000ee4000c1e1500 */
[----:B---3--:R-:W-:-:S06]  /*32b0*/  IMAD.U32 R27, R27, 0x10000, RZ ;  /* 0x000100001b1b7824 */ /* 0x008fcc00078e00ff */
[----:B------:R-:W0:Y:S01]  /*32c0*/  F2I.FTZ.TRUNC.NTZ R27, R27 ;  /* 0x0000001b001b7305 */ /* 0x000e22000021f100 */
[----:B------:R-:W-:Y:S05]  /*32d0*/  BRA `(.L_x_21971) ;  /* 0x0000000400a07947 */ /* 0x000fea0003800000 */
.L_x_21978:
        /* <DEDUP_REMOVED lines=10> */
.L_x_21985:
        /* <DEDUP_REMOVED lines=21> */
.L_x_21989:
[----:B------:R-:W-:Y:S05]  /*34d0*/  BSYNC.RECONVERGENT B1 ;  /* 0x0000000000017941 */ /* 0x000fea0003800200 */
.L_x_21988:
[----:B------:R-:W-:Y:S01]  /*34e0*/  IMAD.SHL.U32 R0, R0, 0x100000, RZ ;  /* 0x0010000000007824 */ /* 0x000fe200078e00ff */
[----:B------:R-:W-:-:S04]  /*34f0*/  LEA R3, R3, 0x3b800000, 0x17 ;  /* 0x3b80000003037811 */ /* 0x000fc800078eb8ff */
[----:B------:R-:W-:-:S07]  /*3500*/  LOP3.LUT R27, R3, R0, R27, 0xfe, !PT ;  /* 0x00000000031b7212 */ /* 0x000fce00078efe1b */
.L_x_21987:
[----:B------:R-:W-:Y:S05]  /*3510*/  BSYNC.RECONVERGENT B0 ;  /* 0x0000000000007941 */ /* 0x000fea0003800200 */
.L_x_21986:
[----:B------:R-:W3:Y:S01]  /*3520*/  F2I.FTZ.TRUNC.NTZ R27, R27 ;  /* 0x0000001b001b7305 */ /* 0x000ee2000021f100 */
[----:B------:R-:W-:Y:S05]  /*3530*/  BRA `(.L_x_21971) ;  /* 0x0000000400087947 */ /* 0x000fea0003800000 */
.L_x_21984:
        /* <DEDUP_REMOVED lines=21> */
.L_x_21993:
[----:B------:R-:W-:Y:S05]  /*3690*/  BSYNC.RECONVERGENT B1 ;  /* 0x0000000000017941 */ /* 0x000fea0003800200 */
.L_x_21992:
[----:B------:R-:W-:Y:S01]  /*36a0*/  IMAD.SHL.U32 R0, R0, 0x200000, RZ ;  /* 0x0020000000007824 */ /* 0x000fe200078e00ff */
[----:B------:R-:W-:-:S04]  /*36b0*/  LEA R3, R3, 0x37800000, 0x17 ;  /* 0x3780000003037811 */ /* 0x000fc800078eb8ff */
[----:B------:R-:W-:-:S07]  /*36c0*/  LOP3.LUT R27, R3, R0, R27, 0xfe, !PT ;  /* 0x00000000031b7212 */ /* 0x000fce00078efe1b */
.L_x_21991:
[----:B------:R-:W-:Y:S05]  /*36d0*/  BSYNC.RECONVERGENT B0 ;  /* 0x0000000000007941 */ /* 0x000fea0003800200 */
.L_x_21990:
[----:B------:R-:W0:Y:S01]  /*36e0*/  F2I.FTZ.TRUNC.NTZ R27, R27 ;  /* 0x0000001b001b7305 */ /* 0x000e22000021f100 */
[----:B------:R-:W-:Y:S05]  /*36f0*/  BRA `(.L_x_21971) ;  /* 0x0000000000987947 */ /* 0x000fea0003800000 */
.L_x_21983:
        /* <DEDUP_REMOVED lines=14> */
.L_x_21997:
[----:B------:R-:W-:Y:S05]  /*37e0*/  BSYNC.RECONVERGENT B0 ;  /* 0x0000000000007941 */ /* 0x000fea0003800200 */
.L_x_21996:
[----:B------:R-:W0:Y:S01]  /*37f0*/  F2I.FTZ.TRUNC.NTZ R27, R27 ;  /* 0x0000001b001b7305 */ /* 0x000e22000021f100 */
[----:B------:R-:W-:Y:S05]  /*3800*/  BRA `(.L_x_21971) ;  /* 0x0000000000547947 */ /* 0x000fea0003800000 */
.L_x_21970:
        /* <DEDUP_REMOVED lines=16> */
.L_x_21998:
[----:B------:R-:W-:Y:S01]  /*3910*/  IMAD.MOV.U32 R27, RZ, RZ, RZ ;  /* 0x000000ffff1b7224 */ /* 0x000fe200078e00ff */
[----:B------:R-:W-:Y:S06]  /*3920*/  BRA `(.L_x_21971) ;  /* 0x00000000000c7947 */ /* 0x000fec0003800000 */
.L_x_21995:
[----:B------:R0:W5:Y:S01]  /*3930*/  LDG.E R27, desc[UR36][R4.64] ;  /* 0x00000024041b7981 */ /* 0x000162000c1e1900 */
[----:B------:R-:W-:Y:S05]  /*3940*/  BRA `(.L_x_21971) ;  /* 0x0000000000047947 */ /* 0x000fea0003800000 */
.L_x_21994:
[----:B------:R0:W5:Y:S02]  /*3950*/  LDG.E R27, desc[UR36][R4.64] ;  /* 0x00000024041b7981 */ /* 0x000164000c1e1900 */
.L_x_21971:
[----:B------:R-:W-:-:S07]  /*3960*/  VIADD R17, R17, 0x80 ;  /* 0x0000008011117836 */ /* 0x000fce0000000000 */
.L_x_21932:
[----:B------:R-:W-:Y:S05]  /*3970*/  BSYNC.RECONVERGENT B6 ;  /* 0x0000000000067941 */ /* 0x000fea0003800200 */
.L_x_21931:
[----:B------:R-:W-:Y:S01]  /*3980*/  ISETP.GE.AND P0, PT, R17, R16, PT ;  /* 0x000000101100720c */ /* 0x000fe20003f06270 */
[----:B------:R-:W-:Y:S01]  /*3990*/  BSSY.RECONVERGENT B6, `(.L_x_21999) ;  /* 0x00001c6000067945 */ /* 0x000fe20003800200 */
[----:B------:R-:W-:Y:S02]  /*39a0*/  IMAD.MOV.U32 R22, RZ, RZ, RZ ;  /* 0x000000ffff167224 */ /* 0x000fe400078e00ff */
[----:B0-----:R-:W-:-:S09]  /*39b0*/  IMAD.MOV.U32 R25, RZ, RZ, RZ ;  /* 0x000000ffff197224 */ /* 0x001fd200078e00ff */
[----:B------:R-:W-:Y:S05]  /*39c0*/  @P0 BRA `(.L_x_22000) ;  /* 0x0000001c00080947 */ /* 0x000fea0003800000 */
[----:B-1234-:R-:W0:Y:S01]  /*39d0*/  LDC.64 R4, c[0x0][0x390] ;  /* 0x0000e400ff047b82 */ /* 0x01ee220000000a00 */
        /* <DEDUP_REMOVED lines=18> */
.L_x_22004:
[----:B------:R0:W5:Y:S01]  /*3b00*/  LDG.E.U8 R22, desc[UR36][R4.64] ;  /* 0x0000002404167981 */ /* 0x000162000c1e1100 */
[----:B------:R-:W-:Y:S05]  /*3b10*/  BRA `(.L_x_22006) ;  /* 0x0000000c00307947 */ /* 0x000fea0003800000 */
.L_x_22003:
        /* <DEDUP_REMOVED lines=8> */
.L_x_22008:
[----:B------:R0:W5:Y:S01]  /*3ba0*/  LDG.E R22, desc[UR36][R4.64] ;  /* 0x0000002404167981 */ /* 0x000162000c1e1900 */
[----:B------:R-:W-:Y:S05]  /*3bb0*/  BRA `(.L_x_22006) ;  /* 0x0000000c00087947 */ /* 0x000fea0003800000 */
.L_x_22007:
[----:B------:R0:W5:Y:S01]  /*3bc0*/  LDG.E.S16 R22, desc[UR36][R4.64] ;  /* 0x0000002404167981 */ /* 0x000162000c1e1700 */
[----:B------:R-:W-:Y:S05]  /*3bd0*/  BRA `(.L_x_22006) ;  /* 0x0000000c00007947 */ /* 0x000fea0003800000 */
.L_x_22002:
        /* <DEDUP_REMOVED lines=9> */
.L_x_22010:
[----:B------:R-:W2:Y:S02]  /*3c70*/  LDG.E.U16 R4, desc[UR36][R4.64] ;  /* 0x0000002404047981 */ /* 0x000ea4000c1e1500 */
[----:B--2---:R-:W-:-:S06]  /*3c80*/  HADD2.F32 R22, -RZ, R4.H0_H0 ;  /* 0x20000004ff167230 */ /* 0x004fcc0000004100 */
[----:B------:R-:W0:Y:S01]  /*3c90*/  F2I.FTZ.TRUNC.NTZ R22, R22 ;  /* 0x0000001600167305 */ /* 0x000e22000021f100 */
[----:B------:R-:W-:Y:S05]  /*3ca0*/  BRA `(.L_x_22006) ;  /* 0x0000000800cc7947 */ /* 0x000fea0003800000 */
.L_x_22009:
        /* <DEDUP_REMOVED lines=9> */
.L_x_22012:
[----:B------:R-:W2:Y:S02]  /*3d40*/  LDG.E.U16 R4, desc[UR36][R4.64] ;  /* 0x0000002404047981 */ /* 0x000ea4000c1e1500 */
[----:B--2---:R-:W-:-:S06]  /*3d50*/  HADD2.F32 R22, -RZ, R4.H0_H0 ;  /* 0x20000004ff167230 */ /* 0x004fcc0000004100 */
[----:B------:R-:W0:Y:S01]  /*3d60*/  F2I.FTZ.TRUNC.NTZ R22, R22 ;  /* 0x0000001600167305 */ /* 0x000e22000021f100 */
[----:B------:R-:W-:Y:S05]  /*3d70*/  BRA `(.L_x_22006) ;  /* 0x0000000800987947 */ /* 0x000fea0003800000 */
.L_x_22011:
[----:B------:R-:W2:Y:S02]  /*3d80*/  LDG.E.64 R22, desc[UR36][R4.64] ;  /* 0x0000002404167981 */ /* 0x000ea4000c1e1b00 */
[----:B--2---:R0:W1:Y:S01]  /*3d90*/  F2I.F64.TRUNC R22, R22 ;  /* 0x0000001600167311 */ /* 0x004062000030d100 */
[----:B------:R-:W-:Y:S05]  /*3da0*/  BRA `(.L_x_22006) ;  /* 0x00000008008c7947 */ /* 0x000fea0003800000 */
.L_x_22001:
        /* <DEDUP_REMOVED lines=12> */
.L_x_22015:
[----:B------:R-:W2:Y:S02]  /*3e70*/  LDG.E.64 R4, desc[UR36][R4.64] ;  /* 0x0000002404047981 */ /* 0x000ea4000c1e1b00 */
[----:B--2---:R0:W1:Y:S01]  /*3e80*/  F2I.F64.TRUNC R22, R4 ;  /* 0x0000000400167311 */ /* 0x004062000030d100 */
[----:B------:R-:W-:Y:S05]  /*3e90*/  BRA `(.L_x_22006) ;  /* 0x0000000800507947 */ /* 0x000fea0003800000 */
.L_x_22014:
        /* <DEDUP_REMOVED lines=26> */
.L_x_22017:
        /* <DEDUP_REMOVED lines=14> */
.L_x_22016:
[----:B------:R-:W2:Y:S02]  /*4120*/  LDG.E.U16 R22, desc[UR36][R4.64] ;  /* 0x0000002404167981 */ /* 0x000ea4000c1e1500 */
[----:B--2---:R-:W-:-:S06]  /*4130*/  IMAD.U32 R22, R22, 0x10000, RZ ;  /* 0x0001000016167824 */ /* 0x004fcc00078e00ff */
[----:B------:R-:W2:Y:S01]  /*4140*/  F2I.FTZ.TRUNC.NTZ R22, R22 ;  /* 0x0000001600167305 */ /* 0x000ea2000021f100 */
[----:B------:R-:W-:Y:S05]  /*4150*/  BRA `(.L_x_22006) ;  /* 0x0000000400a07947 */ /* 0x000fea0003800000 */
.L_x_22013:
        /* <DEDUP_REMOVED lines=10> */
.L_x_22020:
        /* <DEDUP_REMOVED lines=21> */
.L_x_22024:
[----:B------:R-:W-:Y:S05]  /*4350*/  BSYNC.RECONVERGENT B1 ;  /* 0x0000000000017941 */ /* 0x000fea0003800200 */
.L_x_22023:
[----:B------:R-:W-:Y:S01]  /*4360*/  IMAD.SHL.U32 R0, R0, 0x100000, RZ ;  /* 0x0010000000007824 */ /* 0x000fe200078e00ff */
[----:B------:R-:W-:-:S04]  /*4370*/  LEA R3, R3, 0x3b800000, 0x17 ;  /* 0x3b80000003037811 */ /* 0x000fc800078eb8ff */
[----:B------:R-:W-:-:S07]  /*4380*/  LOP3.LUT R22, R3, R0, R7, 0xfe, !PT ;  /* 0x0000000003167212 */ /* 0x000fce00078efe07 */
.L_x_22022:
[----:B------:R-:W-:Y:S05]  /*4390*/  BSYNC.RECONVERGENT B0 ;  /* 0x0000000000007941 */ /* 0x000fea0003800200 */
.L_x_22021:
[----:B------:R-:W0:Y:S01]  /*43a0*/  F2I.FTZ.TRUNC.NTZ R22, R22 ;  /* 0x0000001600167305 */ /* 0x000e22000021f100 */
[----:B------:R-:W-:Y:S05]  /*43b0*/  BRA `(.L_x_22006) ;  /* 0x0000000400087947 */ /* 0x000fea0003800000 */
.L_x_22019:
        /* <DEDUP_REMOVED lines=21> */
.L_x_22028:
[----:B------:R-:W-:Y:S05]  /*4510*/  BSYNC.RECONVERGENT B1 ;  /* 0x0000000000017941 */ /* 0x000fea0003800200 */
.L_x_22027:
[----:B------:R-:W-:Y:S01]  /*4520*/  IMAD.SHL.U32 R0, R0, 0x200000, RZ ;  /* 0x0020000000007824 */ /* 0x000fe200078e00ff */
[----:B------:R-:W-:-:S04]  /*4530*/  LEA R3, R3, 0x37800000, 0x17 ;  /* 0x3780000003037811 */ /* 0x000fc800078eb8ff */
[----:B------:R-:W-:-:S07]  /*4540*/  LOP3.LUT R22, R3, R0, R7, 0xfe, !PT ;  /* 0x0000000003167212 */ /* 0x000fce00078efe07 */
.L_x_22026:
[----:B------:R-:W-:Y:S05]  /*4550*/  BSYNC.RECONVERGENT B0 ;  /* 0x0000000000007941 */ /* 0x000fea0003800200 */
.L_x_22025:
[----:B------:R-:W0:Y:S01]  /*4560*/  F2I.FTZ.TRUNC.NTZ R22, R22 ;  /* 0x0000001600167305 */ /* 0x000e22000021f100 */
[----:B------:R-:W-:Y:S05]  /*4570*/  BRA `(.L_x_22006) ;  /* 0x0000000000987947 */ /* 0x000fea0003800000 */
.L_x_22018:
        /* <DEDUP_REMOVED lines=14> */
.L_x_22032:
[----:B------:R-:W-:Y:S05]  /*4660*/  BSYNC.RECONVERGENT B0 ;  /* 0x0000000000007941 */ /* 0x000fea0003800200 */
.L_x_22031:
[----:B------:R-:W0:Y:S01]  /*4670*/  F2I.FTZ.TRUNC.NTZ R22, R22 ;  /* 0x0000001600167305 */ /* 0x000e22000021f100 */
[----:B------:R-:W-:Y:S05]  /*4680*/  BRA `(.L_x_22006) ;  /* 0x0000000000547947 */ /* 0x000fea0003800000 */
.L_x_22005:
        /* <DEDUP_REMOVED lines=16> */
.L_x_22033:
[----:B------:R-:W-:Y:S01]  /*4790*/  IMAD.MOV.U32 R22, RZ, RZ, RZ ;  /* 0x000000ffff167224 */ /* 0x000fe200078e00ff */
[----:B------:R-:W-:Y:S06]  /*47a0*/  BRA `(.L_x_22006) ;  /* 0x00000000000c7947 */ /* 0x000fec0003800000 */
.L_x_22030:
[----:B------:R0:W5:Y:S01]  /*47b0*/  LDG.E R22, desc[UR36][R4.64] ;  /* 0x0000002404167981 */ /* 0x000162000c1e1900 */
[----:B------:R-:W-:Y:S05]  /*47c0*/  BRA `(.L_x_22006) ;  /* 0x0000000000047947 */ /* 0x000fea0003800000 */
.L_x_22029:
[----:B------:R0:W5:Y:S02]  /*47d0*/  LDG.E R22, desc[UR36][R4.64] ;  /* 0x0000002404167981 */ /* 0x000164000c1e1900 */
.L_x_22006:
        /* <DEDUP_REMOVED lines=18> */
.L_x_22037:
[----:B------:R0:W5:Y:S01]  /*4900*/  LDG.E.U8 R25, desc[UR36][R4.64] ;  /* 0x0000002404197981 */ /* 0x000162000c1e1100 */
[----:B------:R-:W-:Y:S05]  /*4910*/  BRA `(.L_x_22039) ;  /* 0x0000000c00307947 */ /* 0x000fea0003800000 */
.L_x_22036:
        /* <DEDUP_REMOVED lines=8> */
.L_x_22041:
[----:B------:R0:W5:Y:S01]  /*49a0*/  LDG.E R25, desc[UR36][R4.64] ;  /* 0x0000002404197981 */ /* 0x000162000c1e1900 */
[----:B------:R-:W-:Y:S05]  /*49b0*/  BRA `(.L_x_22039) ;  /* 0x0000000c00087947 */ /* 0x000fea0003800000 */
.L_x_22040:
[----:B------:R0:W5:Y:S01]  /*49c0*/  LDG.E.S16 R25, desc[UR36][R4.64] ;  /* 0x0000002404197981 */ /* 0x000162000c1e1700 */
[----:B------:R-:W-:Y:S05]  /*49d0*/  BRA `(.L_x_22039) ;  /* 0x0000000c00007947 */ /* 0x000fea0003800000 */
.L_x_22035:
        /* <DEDUP_REMOVED lines=9> */
.L_x_22043:
[----:B------:R-:W3:Y:S02]  /*4a70*/  LDG.E.U16 R4, desc[UR36][R4.64] ;  /* 0x0000002404047981 */ /* 0x000ee4000c1e1500 */
[----:B---3--:R-:W-:-:S06]  /*4a80*/  HADD2.F32 R25, -RZ, R4.H0_H0 ;  /* 0x20000004ff197230 */ /* 0x008fcc0000004100 */
[----:B------:R-:W0:Y:S01]  /*4a90*/  F2I.FTZ.TRUNC.NTZ R25, R25 ;  /* 0x0000001900197305 */ /* 0x000e22000021f100 */
[----:B------:R-:W-:Y:S05]  /*4aa0*/  BRA `(.L_x_22039) ;  /* 0x0000000800cc7947 */ /* 0x000fea0003800000 */
.L_x_22042:
        /* <DEDUP_REMOVED lines=9> */
.L_x_22045:
[----:B------:R-:W3:Y:S02]  /*4b40*/  LDG.E.U16 R4, desc[UR36][R4.64] ;  /* 0x0000002404047981 */ /* 0x000ee4000c1e1500 */
[----:B---3--:R-:W-:-:S06]  /*4b50*/  HADD2.F32 R25, -RZ, R4.H0_H0 ;  /* 0x20000004ff197230 */ /* 0x008fcc0000004100 */
[----:B------:R-:W0:Y:S01]  /*4b60*/  F2I.FTZ.TRUNC.NTZ R25, R25 ;  /* 0x0000001900197305 */ /* 0x000e22000021f100 */
[----:B------:R-:W-:Y:S05]  /*4b70*/  BRA `(.L_x_22039) ;  /* 0x0000000800987947 */ /* 0x000fea0003800000 */
.L_x_22044:
[----:B------:R-:W3:Y:S02]  /*4b80*/  LDG.E.64 R4, desc[UR36][R4.64] ;  /* 0x0000002404047981 */ /* 0x000ee4000c1e1b00 */
[----:B---3--:R0:W3:Y:S01]  /*4b90*/  F2I.F64.TRUNC R25, R4 ;  /* 0x0000000400197311 */ /* 0x0080e2000030d100 */
[----:B------:R-:W-:Y:S05]  /*4ba0*/  BRA `(.L_x_22039) ;  /* 0x00000008008c7947 */ /* 0x000fea0003800000 */
.L_x_22034:
        /* <DEDUP_REMOVED lines=12> */
.L_x_22048:
[----:B------:R-:W3:Y:S02]  /*4c70*/  LDG.E.64 R4, desc[UR36][R4.64] ;  /* 0x0000002404047981 */ /* 0x000ee4000c1e1b00 */
[----:B---3--:R0:W3:Y:S01]  /*4c80*/  F2I.F64.TRUNC R25, R4 ;  /* 0x0000000400197311 */ /* 0x0080e2000030d100 */
[----:B------:R-:W-:Y:S05]  /*4c90*/  BRA `(.L_x_22039) ;  /* 0x0000000800507947 */ /* 0x000fea0003800000 */
.L_x_22047:
        /* <DEDUP_REMOVED lines=26> */
.L_x_22050:
        /* <DEDUP_REMOVED lines=14> */
.L_x_22049:
[----:B------:R-:W3:Y:S02]  /*4f20*/  LDG.E.U16 R25, desc[UR36][R4.64] ;  /* 0x0000002404197981 */ /* 0x000ee4000c1e1500 */
[----:B---3--:R-:W-:-:S06]  /*4f30*/  IMAD.U32 R25, R25, 0x10000, RZ ;  /* 0x0001000019197824 */ /* 0x008fcc00078e00ff */
[----:B------:R-:W0:Y:S01]  /*4f40*/  F2I.FTZ.TRUNC.NTZ R25, R25 ;  /* 0x0000001900197305 */ /* 0x000e22000021f100 */
[----:B------:R-:W-:Y:S05]  /*4f50*/  BRA `(.L_x_22039) ;  /* 0x0000000400a07947 */ /* 0x000fea0003800000 */
.L_x_22046:
        /* <DEDUP_REMOVED lines=10> */
.L_x_22053:
        /* <DEDUP_REMOVED lines=21> */
.L_x_22057:
[----:B------:R-:W-:Y:S05]  /*5150*/  BSYNC.RECONVERGENT B1 ;  /* 0x0000000000017941 */ /* 0x000fea0003800200 */
.L_x_22056:
[----:B------:R-:W-:Y:S01]  /*5160*/  IMAD.SHL.U32 R0, R0, 0x100000, RZ ;  /* 0x0010000000007824 */ /* 0x000fe200078e00ff */
[----:B------:R-:W-:-:S04]  /*5170*/  LEA R3, R3, 0x3b800000, 0x17 ;  /* 0x3b80000003037811 */ /* 0x000fc800078eb8ff */
[----:B------:R-:W-:-:S07]  /*5180*/  LOP3.LUT R25, R3, R0, R25, 0xfe, !PT ;  /* 0x0000000003197212 */ /* 0x000fce00078efe19 */
.L_x_22055:
[----:B------:R-:W-:Y:S05]  /*5190*/  BSYNC.RECONVERGENT B0 ;  /* 0x0000000000007941 */ /* 0x000fea0003800200 */
.L_x_22054:
[----:B------:R-:W3:Y:S01]  /*51a0*/  F2I.FTZ.TRUNC.NTZ R25, R25 ;  /* 0x0000001900197305 */ /* 0x000ee2000021f100 */
[----:B------:R-:W-:Y:S05]  /*51b0*/  BRA `(.L_x_22039) ;  /* 0x0000000400087947 */ /* 0x000fea0003800000 */
.L_x_22052:
        /* <DEDUP_REMOVED lines=21> */
.L_x_22061:
[----:B------:R-:W-:Y:S05]  /*5310*/  BSYNC.RECONVERGENT B1 ;  /* 0x0000000000017941 */ /* 0x000fea0003800200 */
.L_x_22060:
[----:B------:R-:W-:Y:S01]  /*5320*/  IMAD.SHL.U32 R0, R0, 0x200000, RZ ;  /* 0x0020000000007824 */ /* 0x000fe200078e00ff */
[----:B------:R-:W-:-:S04]  /*5330*/  LEA R3, R3, 0x37800000, 0x17 ;  /* 0x3780000003037811 */ /* 0x000fc800078eb8ff */
[----:B------:R-:W-:-:S07]  /*5340*/  LOP3.LUT R25, R3, R0, R25, 0xfe, !PT ;  /* 0x0000000003197212 */ /* 0x000fce00078efe19 */
.L_x_22059:
[----:B------:R-:W-:Y:S05]  /*5350*/  BSYNC.RECONVERGENT B0 ;  /* 0x0000000000007941 */ /* 0x000fea0003800200 */
.L_x_22058:
[----:B------:R-:W0:Y:S01]  /*5360*/  F2I.FTZ.TRUNC.NTZ R25, R25 ;  /* 0x0000001900197305 */ /* 0x000e22000021f100 */
[----:B------:R-:W-:Y:S05]  /*5370*/  BRA `(.L_x_22039) ;  /* 0x0000000000987947 */ /* 0x000fea0003800000 */
.L_x_22051:
        /* <DEDUP_REMOVED lines=14> */
.L_x_22065:
[----:B------:R-:W-:Y:S05]  /*5460*/  BSYNC.RECONVERGENT B0 ;  /* 0x0000000000007941 */ /* 0x000fea0003800200 */
.L_x_22064:
[----:B------:R-:W0:Y:S01]  /*5470*/  F2I.FTZ.TRUNC.NTZ R25, R25 ;  /* 0x0000001900197305 */ /* 0x000e22000021f100 */
[----:B------:R-:W-:Y:S05]  /*5480*/  BRA `(.L_x_22039) ;  /* 0x0000000000547947 */ /* 0x000fea0003800000 */
.L_x_22038:
        /* <DEDUP_REMOVED lines=16> */
.L_x_22066:
[----:B------:R-:W-:Y:S01]  /*5590*/  IMAD.MOV.U32 R25, RZ, RZ, RZ ;  /* 0x000000ffff197224 */ /* 0x000fe200078e00ff */
[----:B------:R-:W-:Y:S06]  /*55a0*/  BRA `(.L_x_22039) ;  /* 0x00000000000c7947 */ /* 0x000fec0003800000 */
.L_x_22063:
[----:B------:R0:W5:Y:S01]  /*55b0*/  LDG.E R25, desc[UR36][R4.64] ;  /* 0x0000002404197981 */ /* 0x000162000c1e1900 */
[----:B------:R-:W-:Y:S05]  /*55c0*/  BRA `(.L_x_22039) ;  /* 0x0000000000047947 */ /* 0x000fea0003800000 */
.L_x_22062:
[----:B------:R0:W5:Y:S02]  /*55d0*/  LDG.E R25, desc[UR36][R4.64] ;  /* 0x0000002404197981 */ /* 0x000164000c1e1900 */
.L_x_22039:
[----:B------:R-:W-:-:S07]  /*55e0*/  VIADD R17, R17, 0x80 ;  /* 0x0000008011117836 */ /* 0x000fce0000000000 */
.L_x_22000:
[----:B------:R-:W-:Y:S05]  /*55f0*/  BSYNC.RECONVERGENT B6 ;  /* 0x0000000000067941 */ /* 0x000fea0003800200 */
.L_x_21999:
[----:B------:R-:W-:Y:S01]  /*5600*/  ISETP.GE.AND P0, PT, R17, R16, PT ;  /* 0x000000101100720c */ /* 0x000fe20003f06270 */
[----:B------:R-:W-:Y:S01]  /*5610*/  BSSY.RECONVERGENT B6, `(.L_x_22067) ;  /* 0x00001c5000067945 */ /* 0x000fe20003800200 */
[----:B------:R-:W-:Y:S02]  /*5620*/  IMAD.MOV.U32 R18, RZ, RZ, RZ ;  /* 0x000000ffff127224 */ /* 0x000fe400078e00ff */
[----:B------:R-:W-:-:S09]  /*5630*/  IMAD.MOV.U32 R23, RZ, RZ, RZ ;  /* 0x000000ffff177224 */ /* 0x000fd200078e00ff */
        /* <DEDUP_REMOVED lines=20> */
.L_x_22072:
[----:B------:R0:W5:Y:S01]  /*5780*/  LDG.E.U8 R23, desc[UR36][R4.64] ;  /* 0x0000002404177981 */ /* 0x000162000c1e1100 */
[----:B------:R-:W-:Y:S05]  /*5790*/  BRA `(.L_x_22074) ;  /* 0x0000000c00307947 */ /* 0x000fea0003800000 */
.L_x_22071:
        /* <DEDUP_REMOVED lines=8> */
.L_x_22076:
[----:B------:R3:W5:Y:S01]  /*5820*/  LDG.E R23, desc[UR36][R4.64] ;  /* 0x0000002404177981 */ /* 0x000762000c1e1900 */
[----:B------:R-:W-:Y:S05]  /*5830*/  BRA `(.L_x_22074) ;  /* 0x0000000c00087947 */ /* 0x000fea0003800000 */
.L_x_22075:
[----:B------:R2:W5:Y:S01]  /*5840*/  LDG.E.S16 R23, desc[UR36][R4.64] ;  /* 0x0000002404177981 */ /* 0x000562000c1e1700 */
[----:B------:R-:W-:Y:S05]  /*5850*/  BRA `(.L_x_22074) ;  /* 0x0000000c00007947 */ /* 0x000fea0003800000 */
.L_x_22070:
        /* <DEDUP_REMOVED lines=9> */
.L_x_22078:
[----:B------:R-:W2:Y:S02]  /*58f0*/  LDG.E.U16 R4, desc[UR36][R4.64] ;  /* 0x0000002404047981 */ /* 0x000ea4000c1e1500 */
[----:B--2---:R-:W-:-:S06]  /*5900*/  HADD2.F32 R23, -RZ, R4.H0_H0 ;  /* 0x20000004ff177230 */ /* 0x004fcc0000004100 */
[----:B------:R-:W0:Y:S01]  /*5910*/  F2I.FTZ.TRUNC.NTZ R23, R23 ;  /* 0x0000001700177305 */ /* 0x000e22000021f100 */
[----:B------:R-:W-:Y:S05]  /*5920*/  BRA `(.L_x_22074) ;  /* 0x0000000800cc7947 */ /* 0x000fea0003800000 */
.L_x_22077:
        /* <DEDUP_REMOVED lines=9> */
.L_x_22080:
[----:B------:R-:W2:Y:S02]  /*59c0*/  LDG.E.U16 R4, desc[UR36][R4.64] ;  /* 0x0000002404047981 */ /* 0x000ea4000c1e1500 */
[----:B--2---:R-:W-:-:S06]  /*59d0*/  HADD2.F32 R23, -RZ, R4.H0_H0 ;  /* 0x20000004ff177230 */ /* 0x004fcc0000004100 */
[----:B------:R-:W0:Y:S01]  /*59e0*/  F2I.FTZ.TRUNC.NTZ R23, R23 ;  /* 0x0000001700177305 */ /* 0x000e22000021f100 */
[----:B------:R-:W-:Y:S05]  /*59f0*/  BRA `(.L_x_22074) ;  /* 0x0000000800987947 */ /* 0x000fea0003800000 */
.L_x_22079:
[----:B------:R-:W2:Y:S02]  /*5a00*/  LDG.E.64 R4, desc[UR36][R4.64] ;  /* 0x0000002404047981 */ /* 0x000ea4000c1e1b00 */
[----:B--2---:R0:W1:Y:S01]  /*5a10*/  F2I.F64.TRUNC R23, R4 ;  /* 0x0000000400177311 */ /* 0x004062000030d100 */
[----:B------:R-:W-:Y:S05]  /*5a20*/  BRA `(.L_x_22074) ;  /* 0x00000008008c7947 */ /* 0x000fea0003800000 */
.L_x_22069:
        /* <DEDUP_REMOVED lines=12> */
.L_x_22083:
[----:B------:R-:W2:Y:S02]  /*5af0*/  LDG.E.64 R4, desc[UR36][R4.64] ;  /* 0x0000002404047981 */ /* 0x000ea4000c1e1b00 */
[----:B--2---:R0:W1:Y:S01]  /*5b00*/  F2I.F64.TRUNC R23, R4 ;  /* 0x0000000400177311 */ /* 0x004062000030d100 */
[----:B------:R-:W-:Y:S05]  /*5b10*/  BRA `(.L_x_22074) ;  /* 0x0000000800507947 */ /* 0x000fea0003800000 */
.L_x_22082:
        /* <DEDUP_REMOVED lines=26> */
.L_x_22085:
        /* <DEDUP_REMOVED lines=14> */
.L_x_22084:
[----:B------:R-:W2:Y:S02]  /*5da0*/  LDG.E.U16 R23, desc[UR36][R4.64] ;  /* 0x0000002404177981 */ /* 0x000ea4000c1e1500 */
[----:B--2---:R-:W-:-:S06]  /*5db0*/  IMAD.U32 R23, R23, 0x10000, RZ ;  /* 0x0001000017177824 */ /* 0x004fcc00078e00ff */
[----:B------:R-:W0:Y:S01]  /*5dc0*/  F2I.FTZ.TRUNC.NTZ R23, R23 ;  /* 0x0000001700177305 */ /* 0x000e22000021f100 */
[----:B------:R-:W-:Y:S05]  /*5dd0*/  BRA `(.L_x_22074) ;  /* 0x0000000400a07947 */ /* 0x000fea0003800000 */
.L_x_22081:
        /* <DEDUP_REMOVED lines=10> */
.L_x_22088:
        /* <DEDUP_REMOVED lines=21> */
.L_x_22092:
[----:B------:R-:W-:Y:S05]  /*5fd0*/  BSYNC.RECONVERGENT B1 ;  /* 0x0000000000017941 */ /* 0x000fea0003800200 */
.L_x_22091:
[----:B------:R-:W-:Y:S01]  /*5fe0*/  IMAD.SHL.U32 R0, R0, 0x100000, RZ ;  /* 0x0010000000007824 */ /* 0x000fe200078e00ff */
[----:B------:R-:W-:-:S04]  /*5ff0*/  LEA R3, R3, 0x3b800000, 0x17 ;  /* 0x3b80000003037811 */ /* 0x000fc800078eb8ff */
[----:B------:R-:W-:-:S07]  /*6000*/  LOP3.LUT R23, R3, R0, R23, 0xfe, !PT ;  /* 0x0000000003177212 */ /* 0x000fce00078efe17 */
.L_x_22090:
[----:B------:R-:W-:Y:S05]  /*6010*/  BSYNC.RECONVERGENT B0 ;  /* 0x0000000000007941 */ /* 0x000fea0003800200 */
.L_x_22089:
[----:B------:R-:W0:Y:S01]  /*6020*/  F2I.FTZ.TRUNC.NTZ R23, R23 ;  /* 0x0000001700177305 */ /* 0x000e22000021f100 */
[----:B------:R-:W-:Y:S05]  /*6030*/  BRA `(.L_x_22074) ;  /* 0x0000000400087947 */ /* 0x000fea0003800000 */
.L_x_22087:
        /* <DEDUP_REMOVED lines=21> */
.L_x_22096:
[----:B------:R-:W-:Y:S05]  /*6190*/  BSYNC.RECONVERGENT B1 ;  /* 0x0000000000017941 */ /* 0x000fea0003800200 */
.L_x_22095:
[----:B------:R-:W-:Y:S01]  /*61a0*/  IMAD.SHL.U32 R0, R0, 0x200000, RZ ;  /* 0x0020000000007824 */ /* 0x000fe200078e00ff */
[----:B------:R-:W-:-:S04]  /*61b0*/  LEA R3, R3, 0x37800000, 0x17 ;  /* 0x3780000003037811 */ /* 0x000fc800078eb8ff */
[----:B------:R-:W-:-:S07]  /*61c0*/  LOP3.LUT R23, R3, R0, R23, 0xfe, !PT ;  /* 0x0000000003177212 */ /* 0x000fce00078efe17 */
.L_x_22094:
[----:B------:R-:W-:Y:S05]  /*61d0*/  BSYNC.RECONVERGENT B0 ;  /* 0x0000000000007941 */ /* 0x000fea0003800200 */
.L_x_22093:
[----:B------:R-:W0:Y:S01]  /*61e0*/  F2I.FTZ.TRUNC.NTZ R23, R23 ;  /* 0x0000001700177305 */ /* 0x000e22000021f100 */
[----:B------:R-:W-:Y:S05]  /*61f0*/  BRA `(.L_x_22074) ;  /* 0x0000000000987947 */ /* 0x000fea0003800000 */
.L_x_22086:
        /* <DEDUP_REMOVED lines=14> */
.L_x_22100:
[----:B------:R-:W-:Y:S05]  /*62e0*/  BSYNC.RECONVERGENT B0 ;  /* 0x0000000000007941 */ /* 0x000fea0003800200 */
.L_x_22099:
[----:B------:R-:W0:Y:S01]  /*62f0*/  F2I.FTZ.TRUNC.NTZ R23, R23 ;  /* 0x0000001700177305 */ /* 0x000e22000021f100 */
[----:B------:R-:W-:Y:S05]  /*6300*/  BRA `(.L_x_22074) ;  /* 0x0000000000547947 */ /* 0x000fea0003800000 */
.L_x_22073:
        /* <DEDUP_REMOVED lines=16> */
.L_x_22101:
[----:B------:R-:W-:Y:S01]  /*6410*/  IMAD.MOV.U32 R23, RZ, RZ, RZ ;  /* 0x000000ffff177224 */ /* 0x000fe200078e00ff */
[----:B------:R-:W-:Y:S06]  /*6420*/  BRA `(.L_x_22074) ;  /* 0x00000000000c7947 */ /* 0x000fec0003800000 */
.L_x_22098:
[----:B------:R0:W5:Y:S01]  /*6430*/  LDG.E R23, desc[UR36][R4.64] ;  /* 0x0000002404177981 */ /* 0x000162000c1e1900 */
[----:B------:R-:W-:Y:S05]  /*6440*/  BRA `(.L_x_22074) ;  /* 0x0000000000047947 */ /* 0x000fea0003800000 */
.L_x_22097:
[----:B------:R0:W5:Y:S02]  /*6450*/  LDG.E R23, desc[UR36][R4.64] ;  /* 0x0000002404177981 */ /* 0x000164000c1e1900 */
.L_x_22074:
        /* <DEDUP_REMOVED lines=19> */
.L_x_22105:
[----:B------:R0:W5:Y:S01]  /*6590*/  LDG.E.U8 R18, desc[UR36][R4.64] ;  /* 0x0000002404127981 */ /* 0x000162000c1e1100 */
[----:B------:R-:W-:Y:S05]  /*65a0*/  BRA `(.L_x_22068) ;  /* 0x0000000c002c7947 */ /* 0x000fea0003800000 */
.L_x_22104:
        /* <DEDUP_REMOVED lines=8> */
.L_x_22108:
[----:B------:R0:W5:Y:S01]  /*6630*/  LDG.E R18, desc[UR36][R4.64] ;  /* 0x0000002404127981 */ /* 0x000162000c1e1900 */
[----:B------:R-:W-:Y:S05]  /*6640*/  BRA `(.L_x_22068) ;  /* 0x0000000c00047947 */ /* 0x000fea0003800000 */
.L_x_22107:
[----:B------:R0:W5:Y:S01]  /*6650*/  LDG.E.S16 R18, desc[UR36][R4.64] ;  /* 0x0000002404127981 */ /* 0x000162000c1e1700 */
[----:B------:R-:W-:Y:S05]  /*6660*/  BRA `(.L_x_22068) ;  /* 0x0000000800fc7947 */ /* 0x000fea0003800000 */
.L_x_22103:
        /* <DEDUP_REMOVED lines=9> */
.L_x_22110:
[----:B------:R-:W2:Y:S02]  /*6700*/  LDG.E.U16 R4, desc[UR36][R4.64] ;  /* 0x0000002404047981 */ /* 0x000ea4000c1e1500 */
[----:B--2---:R-:W-:-:S06]  /*6710*/  HADD2.F32 R18, -RZ, R4.H0_H0 ;  /* 0x20000004ff127230 */ /* 0x004fcc0000004100 */
[----:B------:R-:W0:Y:S01]  /*6720*/  F2I.FTZ.TRUNC.NTZ R18, R18 ;  /* 0x0000001200127305 */ /* 0x000e22000021f100 */
[----:B------:R-:W-:Y:S05]  /*6730*/  BRA `(.L_x_22068) ;  /* 0x0000000800c87947 */ /* 0x000fea0003800000 */
.L_x_22109:
        /* <DEDUP_REMOVED lines=9> */
.L_x_22112:
[----:B------:R-:W2:Y:S02]  /*67d0*/  LDG.E.U16 R4, desc[UR36][R4.64] ;  /* 0x0000002404047981 */ /* 0x000ea4000c1e1500 */
[----:B--2---:R-:W-:-:S06]  /*67e0*/  HADD2.F32 R18, -RZ, R4.H0_H0 ;  /* 0x20000004ff127230 */ /* 0x004fcc0000004100 */
[----:B------:R-:W0:Y:S01]  /*67f0*/  F2I.FTZ.TRUNC.NTZ R18, R18 ;  /* 0x0000001200127305 */ /* 0x000e22000021f100 */
[----:B------:R-:W-:Y:S05]  /*6800*/  BRA `(.L_x_22068) ;  /* 0x0000000800947947 */ /* 0x000fea0003800000 */
.L_x_22111:
[----:B------:R-:W2:Y:S02]  /*6810*/  LDG.E.64 R4, desc[UR36][R4.64] ;  /* 0x0000002404047981 */ /* 0x000ea4000c1e1b00 */
[----:B--2---:R0:W1:Y:S01]  /*6820*/  F2I.F64.TRUNC R18, R4 ;  /* 0x0000000400127311 */ /* 0x004062000030d100 */
[----:B------:R-:W-:Y:S05]  /*6830*/  BRA `(.L_x_22068) ;  /* 0x0000000800887947 */ /* 0x000fea0003800000 */
.L_x_22102:
        /* <DEDUP_REMOVED lines=12> */
.L_x_22115:
[----:B------:R-:W2:Y:S02]  /*6900*/  LDG.E.64 R4, desc[UR36][R4.64] ;  /* 0x0000002404047981 */ /* 0x000ea4000c1e1b00 */
[----:B--2---:R0:W1:Y:S01]  /*6910*/  F2I.F64.TRUNC R18, R4 ;  /* 0x0000000400127311 */ /* 0x004062000030d100 */
[----:B------:R-:W-:Y:S05]  /*6920*/  BRA `(.L_x_22068) ;  /* 0x00000008004c7947 */ /* 0x000fea0003800000 */
.L_x_22114:
        /* <DEDUP_REMOVED lines=26> */
.L_x_22117:
        /* <DEDUP_REMOVED lines=14> */
.L_x_22116:
[----:B------:R-:W2:Y:S02]  /*6bb0*/  LDG.E.U16 R18, desc[UR36][R4.64] ;  /* 0x0000002404127981 */ /* 0x000ea4000c1e1500 */
[----:B--2---:R-:W-:-:S06]  /*6bc0*/  IMAD.U32 R18, R18, 0x10000, RZ ;  /* 0x0001000012127824 */ /* 0x004fcc00078e00ff */
[----:B------:R-:W0:Y:S01]  /*6bd0*/  F2I.FTZ.TRUNC.NTZ R18, R18 ;  /* 0x0000001200127305 */ /* 0x000e22000021f100 */
[----:B------:R-:W-:Y:S05]  /*6be0*/  BRA `(.L_x_22068) ;  /* 0x00000004009c7947 */ /* 0x000fea0003800000 */
.L_x_22113:
        /* <DEDUP_REMOVED lines=10> */
.L_x_22120:
        /* <DEDUP_REMOVED lines=21> */
.L_x_22124:
[----:B------:R-:W-:Y:S05]  /*6de0*/  BSYNC.RECONVERGENT B1 ;  /* 0x0000000000017941 */ /* 0x000fea0003800200 */
.L_x_22123:
[----:B------:R-:W-:Y:S01]  /*6df0*/  IMAD.SHL.U32 R0, R0, 0x100000, RZ ;  /* 0x0010000000007824 */ /* 0x000fe200078e00ff */
[----:B------:R-:W-:-:S04]  /*6e00*/  LEA R3, R3, 0x3b800000, 0x17 ;  /* 0x3b80000003037811 */ /* 0x000fc800078eb8ff */
[----:B------:R-:W-:-:S07]  /*6e10*/  LOP3.LUT R18, R3, R0, R7, 0xfe, !PT ;  /* 0x0000000003127212 */ /* 0x000fce00078efe07 */
.L_x_22122:
[----:B------:R-:W-:Y:S05]  /*6e20*/  BSYNC.RECONVERGENT B0 ;  /* 0x0000000000007941 */ /* 0x000fea0003800200 */
.L_x_22121:
[----:B------:R-:W0:Y:S01]  /*6e30*/  F2I.FTZ.TRUNC.NTZ R18, R18 ;  /* 0x0000001200127305 */ /* 0x000e22000021f100 */
[----:B------:R-:W-:Y:S05]  /*6e40*/  BRA `(.L_x_22068) ;  /* 0x0000000400047947 */ /* 0x000fea0003800000 */
.L_x_22119:
        /* <DEDUP_REMOVED lines=21> */
.L_x_22128:
[----:B------:R-:W-:Y:S05]  /*6fa0*/  BSYNC.RECONVERGENT B1 ;  /* 0x0000000000017941 */ /* 0x000fea0003800200 */
.L_x_22127:
[----:B------:R-:W-:Y:S01]  /*6fb0*/  IMAD.SHL.U32 R0, R0, 0x200000, RZ ;  /* 0x0020000000007824 */ /* 0x000fe200078e00ff */
[----:B------:R-:W-:-:S04]  /*6fc0*/  LEA R3, R3, 0x37800000, 0x17 ;  /* 0x3780000003037811 */ /* 0x000fc800078eb8ff */
[----:B------:R-:W-:-:S07]  /*6fd0*/  LOP3.LUT R18, R3, R0, R7, 0xfe, !PT ;  /* 0x0000000003127212 */ /* 0x000fce00078efe07 */
.L_x_22126:
[----:B------:R-:W-:Y:S05]  /*6fe0*/  BSYNC.RECONVERGENT B0 ;  /* 0x0000000000007941 */ /* 0x000fea0003800200 */
.L_x_22125:
[----:B------:R-:W0:Y:S01]  /*6ff0*/  F2I.FTZ.TRUNC.NTZ R18, R18 ;  /* 0x0000001200127305 */ /* 0x000e22000021f100 */
[----:B------:R-:W-:Y:S05]  /*7000*/  BRA `(.L_x_22068) ;  /* 0x0000000000947947 */ /* 0x000fea0003800000 */
.L_x_22118:
        /* <DEDUP_REMOVED lines=14> */
.L_x_22132:
[----:B------:R-:W-:Y:S05]  /*70f0*/  BSYNC.RECONVERGENT B0 ;  /* 0x0000000000007941 */ /* 0x000fea0003800200 */
.L_x_22131:
[----:B------:R-:W0:Y:S01]  /*7100*/  F2I.FTZ.TRUNC.NTZ R18, R18 ;  /* 0x0000001200127305 */ /* 0x000e22000021f100 */
[----:B------:R-:W-:Y:S05]  /*7110*/  BRA `(.L_x_22068) ;  /* 0x0000000000507947 */ /* 0x000fea0003800000 */
.L_x_22106:
        /* <DEDUP_REMOVED lines=16> */
.L_x_22133:
[----:B------:R-:W-:Y:S05]  /*7220*/  BRA `(.L_x_22068) ;  /* 0x00000000000c7947 */ /* 0x000fea0003800000 */
.L_x_22130:
[----:B------:R0:W5:Y:S01]  /*7230*/  LDG.E R18, desc[UR36][R4.64] ;  /* 0x0000002404127981 */ /* 0x000162000c1e1900 */
[----:B------:R-:W-:Y:S05]  /*7240*/  BRA `(.L_x_22068) ;  /* 0x0000000000047947 */ /* 0x000fea0003800000 */
.L_x_22129:
[----:B------:R0:W5:Y:S02]  /*7250*/  LDG.E R18, desc[UR36][R4.64] ;  /* 0x0000002404127981 */ /* 0x000164000c1e1900 */
.L_x_22068:
[----:B------:R-:W-:Y:S05]  /*7260*/  BSYNC.RECONVERGENT B6 ;  /* 0x0000000000067941 */ /* 0x000fea0003800200 */
.L_x_22067:
[----:B------:R-:W0:Y:S01]  /*7270*/  LDC.U8 R17, c[0x0][0x3b0] ;  /* 0x0000ec00ff117b82 */ /* 0x000e220000000000 */
[----:B------:R-:W-:Y:S01]  /*7280*/  ISETP.GE.AND P0, PT, R19, R16, PT ;  /* 0x000000101300720c */ /* 0x000fe20003f06270 */
[----:B------:R-:W-:Y:S04]  /*7290*/  BSSY.RECONVERGENT B7, `(.L_x_22134) ;  /* 0x00002be000077945 */ /* 0x000fe80003800200 */
[----:B------:R-:W-:Y:S01]  /*72a0*/  BSSY.RELIABLE B6, `(.L_x_22135) ;  /* 0x00001d7000067945 */ /* 0x000fe20003800100 */
[----:B012345:R-:W-:Y:S02]  /*72b0*/  VIMNMX R4, PT, PT, R24, R29, PT ;  /* 0x0000001d18047248 */ /* 0x03ffe40003fe0100 */
[----:B------:R-:W-:Y:S02]  /*72c0*/  VIMNMX R24, PT, PT, R27, R26, PT ;  /* 0x0000001a1b187248 */ /* 0x000fe40003fe0100 */
[----:B------:R-:W-:-:S02]  /*72d0*/  VIMNMX R22, PT, PT, R25, R22, PT ;  /* 0x0000001619167248 */ /* 0x000fc40003fe0100 */
[----:B------:R-:W-:Y:S01]  /*72e0*/  VIMNMX R18, PT, PT, R23, R18, PT ;  /* 0x0000001217127248 */ /* 0x000fe20003fe0100 */
        /* <DEDUP_REMOVED lines=22> */
.L_x_22140:
[----:B------:R0:W-:Y:S01]  /*7450*/  STG.E.U8 desc[UR36][R8.64], R4 ;  /* 0x0000000408007986 */ /* 0x0001e2000c101124 */
[----:B------:R-:W-:Y:S05]  /*7460*/  BRA `(.L_x_22142) ;  /* 0x0000000c003c7947 */ /* 0x000fea0003800000 */
.L_x_22139:
        /* <DEDUP_REMOVED lines=9> */
.L_x_22144:
[----:B------:R0:W-:Y:S01]  /*7500*/  STG.E desc[UR36][R8.64], R4 ;  /* 0x0000000408007986 */ /* 0x0001e2000c101924 */
[----:B------:R-:W-:Y:S05]  /*7510*/  BRA `(.L_x_22142) ;  /* 0x0000000c00107947 */ /* 0x000fea0003800000 */
.L_x_22143:
[----:B------:R0:W-:Y:S01]  /*7520*/  STG.E.U16 desc[UR36][R8.64], R4 ;  /* 0x0000000408007986 */ /* 0x0001e2000c101524 */
[----:B------:R-:W-:Y:S05]  /*7530*/  BRA `(.L_x_22142) ;  /* 0x0000000c00087947 */ /* 0x000fea0003800000 */
.L_x_22138:
        /* <DEDUP_REMOVED lines=9> */
.L_x_22146:
[----:B------:R-:W-:-:S04]  /*75d0*/  I2FP.F32.S32 R0, R4 ;  /* 0x0000000400007245 */ /* 0x000fc80000201400 */
[----:B------:R-:W-:-:S05]  /*75e0*/  F2FP.F16.F32.PACK_AB R0, RZ, R0 ;  /* 0x00000000ff00723e */ /* 0x000fca00000000ff */
[----:B------:R0:W-:Y:S01]  /*75f0*/  STG.E.U16 desc[UR36][R8.64], R0 ;  /* 0x0000000008007986 */ /* 0x0001e2000c101524 */
[----:B------:R-:W-:Y:S05]  /*7600*/  BRA `(.L_x_22142) ;  /* 0x0000000800d47947 */ /* 0x000fea0003800000 */
.L_x_22145:
        /* <DEDUP_REMOVED lines=10> */
.L_x_22148:
[----:B------:R-:W-:-:S04]  /*76b0*/  I2FP.F32.S32 R4, R4 ;  /* 0x0000000400047245 */ /* 0x000fc80000201400 */
[----:B------:R-:W-:-:S04]  /*76c0*/  F2FP.F16.F32.PACK_AB R3, RZ, R4 ;  /* 0x00000004ff03723e */ /* 0x000fc800000000ff */
[----:B------:R-:W-:-:S05]  /*76d0*/  PRMT R3, R3, 0x5410, RZ ;  /* 0x0000541003037816 */ /* 0x000fca00000000ff */
[----:B------:R3:W-:Y:S01]  /*76e0*/  STG.E desc[UR36][R8.64], R3 ;  /* 0x0000000308007986 */ /* 0x0007e2000c101924 */
[----:B------:R-:W-:Y:S05]  /*76f0*/  BRA `(.L_x_22142) ;  /* 0x0000000800987947 */ /* 0x000fea0003800000 */
.L_x_22147:
[----:B------:R-:W0:Y:S02]  /*7700*/  I2F.F64 R4, R4 ;  /* 0x0000000400047312 */ /* 0x000e240000201c00 */
[----:B0-----:R4:W-:Y:S01]  /*7710*/  STG.E.64 desc[UR36][R8.64], R4 ;  /* 0x0000000408007986 */ /* 0x0019e2000c101b24 */
[----:B------:R-:W-:Y:S05]  /*7720*/  BRA `(.L_x_22142) ;  /* 0x00000008008c7947 */ /* 0x000fea0003800000 */
.L_x_22137:
        /* <DEDUP_REMOVED lines=12> */
.L_x_22151:
[----:B------:R-:W0:Y:S01]  /*77f0*/  I2F.F64 R4, R4 ;  /* 0x0000000400047312 */ /* 0x000e220000201c00 */
[----:B------:R-:W-:-:S05]  /*7800*/  CS2R R6, SRZ ;  /* 0x0000000000067805 */ /* 0x000fca000001ff00 */
[----:B0-----:R0:W-:Y:S01]  /*7810*/  STG.E.128 desc[UR36][R8.64], R4 ;  /* 0x0000000408007986 */ /* 0x0011e2000c101d24 */
[----:B------:R-:W-:Y:S05]  /*7820*/  BRA `(.L_x_22142) ;  /* 0x00000008004c7947 */ /* 0x000fea0003800000 */
.L_x_22150:
        /* <DEDUP_REMOVED lines=19> */
.L_x_22155:
[----:B------:R-:W-:Y:S05]  /*7960*/  BSYNC.RECONVERGENT B0 ;  /* 0x0000000000007941 */ /* 0x000fea0003800200 */
.L_x_22154:
[----:B------:R-:W-:-:S05]  /*7970*/  LOP3.LUT R5, R0, 0x80, R5, 0xf8, !PT ;  /* 0x0000008000057812 */ /* 0x000fca00078ef805 */
[----:B------:R0:W-:Y:S01]  /*7980*/  STG.E.U8 desc[UR36][R8.64], R5 ;  /* 0x0000000508007986 */ /* 0x0001e2000c101124 */
[----:B------:R-:W-:Y:S05]  /*7990*/  BRA `(.L_x_22142) ;  /* 0x0000000400f07947 */ /* 0x000fea0003800000 */
.L_x_22153:
        /* <DEDUP_REMOVED lines=15> */
.L_x_22157:
[----:B------:R-:W-:Y:S05]  /*7a90*/  BSYNC.RECONVERGENT B0 ;  /* 0x0000000000007941 */ /* 0x000fea0003800200 */
.L_x_22156:
[----:B------:R-:W-:-:S05]  /*7aa0*/  LOP3.LUT R5, R0, 0x80, R5, 0xf8, !PT ;  /* 0x0000008000057812 */ /* 0x000fca00078ef805 */
[----:B------:R0:W-:Y:S01]  /*7ab0*/  STG.E.U8 desc[UR36][R8.64], R5 ;  /* 0x0000000508007986 */ /* 0x0001e2000c101124 */
[----:B------:R-:W-:Y:S05]  /*7ac0*/  BRA `(.L_x_22142) ;  /* 0x0000000400a47947 */ /* 0x000fea0003800000 */
.L_x_22152:
[----:B------:R-:W-:-:S04]  /*7ad0*/  I2FP.F32.S32 R0, R4 ;  /* 0x0000000400007245 */ /* 0x000fc80000201400 */
[----:B------:R-:W-:-:S05]  /*7ae0*/  F2FP.BF16.F32.PACK_AB R0, RZ, R0 ;  /* 0x00000000ff00723e */ /* 0x000fca00000010ff */
[----:B------:R0:W-:Y:S01]  /*7af0*/  STG.E.U16 desc[UR36][R8.64], R0 ;  /* 0x0000000008007986 */ /* 0x0001e2000c101524 */
[----:B------:R-:W-:Y:S05]  /*7b00*/  BRA `(.L_x_22142) ;  /* 0x0000000400947947 */ /* 0x000fea0003800000 */
.L_x_22149:
        /* <DEDUP_REMOVED lines=10> */
.L_x_22160:
        /* <DEDUP_REMOVED lines=13> */
.L_x_22163:
[----:B------:R-:W-:-:S04]  /*7c80*/  SHF.R.U32.HI R0, RZ, 0x14, R3 ;  /* 0x00000014ff007819 */ /* 0x000fc80000011603 */
[----:B------:R-:W-:-:S04]  /*7c90*/  LOP3.LUT R0, R0, 0x1, RZ, 0xc0, !PT ;  /* 0x0000000100007812 */ /* 0x000fc800078ec0ff */
[----:B------:R-:W-:-:S04]  /*7ca0*/  IADD3 R0, PT, PT, R3, 0x487ffff, R0 ;  /* 0x0487ffff03007810 */ /* 0x000fc80007ffe000 */
[----:B------:R-:W-:-:S04]  /*7cb0*/  SHF.R.U32.HI R0, RZ, 0x14, R0 ;  /* 0x00000014ff007819 */ /* 0x000fc80000011600 */
[----:B------:R-:W-:-:S07]  /*7cc0*/  LOP3.LUT R0, R0, 0xff, RZ, 0xc0, !PT ;  /* 0x000000ff00007812 */ /* 0x000fce00078ec0ff */
.L_x_22164:
[----:B------:R-:W-:-:S04]  /*7cd0*/  SHF.R.U32.HI R3, RZ, 0x18, R3 ;  /* 0x00000018ff037819 */ /* 0x000fc80000011603 */
[----:B------:R-:W-:-:S04]  /*7ce0*/  LOP3.LUT R0, R0, 0x80, R3, 0xf8, !PT ;  /* 0x0000008000007812 */ /* 0x000fc800078ef803 */
[----:B------:R-:W-:-:S07]  /*7cf0*/  PRMT R4, R0, 0x7610, R4 ;  /* 0x0000761000047816 */ /* 0x000fce0000000004 */
.L_x_22162:
[----:B------:R-:W-:Y:S05]  /*7d00*/  BSYNC.RECONVERGENT B0 ;  /* 0x0000000000007941 */ /* 0x000fea0003800200 */
.L_x_22161:
[----:B------:R0:W-:Y:S01]  /*7d10*/  STG.E.U8 desc[UR36][R8.64], R4 ;  /* 0x0000000408007986 */ /* 0x0001e2000c101124 */
[----:B------:R-:W-:Y:S05]  /*7d20*/  BRA `(.L_x_22142) ;  /* 0x00000004000c7947 */ /* 0x000fea0003800000 */
.L_x_22159:
        /* <DEDUP_REMOVED lines=13> */
.L_x_22167:
[----:B------:R-:W-:-:S04]  /*7e00*/  SHF.R.U32.HI R0, RZ, 0x15, R3 ;  /* 0x00000015ff007819 */ /* 0x000fc80000011603 */
[----:B------:R-:W-:-:S04]  /*7e10*/  LOP3.LUT R0, R0, 0x1, RZ, 0xc0, !PT ;  /* 0x0000000100007812 */ /* 0x000fc800078ec0ff */
[----:B------:R-:W-:-:S04]  /*7e20*/  IADD3 R0, PT, PT, R3, 0x88fffff, R0 ;  /* 0x088fffff03007810 */ /* 0x000fc80007ffe000 */
[----:B------:R-:W-:-:S04]  /*7e30*/  SHF.R.U32.HI R0, RZ, 0x15, R0 ;  /* 0x00000015ff007819 */ /* 0x000fc80000011600 */
[----:B------:R-:W-:-:S07]  /*7e40*/  LOP3.LUT R0, R0, 0xff, RZ, 0xc0, !PT ;  /* 0x000000ff00007812 */ /* 0x000fce00078ec0ff */
.L_x_22168:
[----:B------:R-:W-:-:S04]  /*7e50*/  SHF.R.U32.HI R3, RZ, 0x18, R3 ;  /* 0x00000018ff037819 */ /* 0x000fc80000011603 */
[----:B------:R-:W-:-:S04]  /*7e60*/  LOP3.LUT R0, R0, 0x80, R3, 0xf8, !PT ;  /* 0x0000008000007812 */ /* 0x000fc800078ef803 */
[----:B------:R-:W-:-:S07]  /*7e70*/  PRMT R4, R0, 0x7610, R4 ;  /* 0x0000761000047816 */ /* 0x000fce0000000004 */
.L_x_22166:
[----:B------:R-:W-:Y:S05]  /*7e80*/  BSYNC.RECONVERGENT B0 ;  /* 0x0000000000007941 */ /* 0x000fea0003800200 */
.L_x_22165:
[----:B------:R0:W-:Y:S01]  /*7e90*/  STG.E.U8 desc[UR36][R8.64], R4 ;  /* 0x0000000408007986 */ /* 0x0001e2000c101124 */
[----:B------:R-:W-:Y:S05]  /*7ea0*/  BRA `(.L_x_22142) ;  /* 0x0000000000ac7947 */ /* 0x000fea0003800000 */
.L_x_22158:
[----:B------:R-:W-:-:S13]  /*7eb0*/  ISETP.NE.AND P0, PT, R0, 0x1c, PT ;  /* 0x0000001c0000780c */ /* 0x000fda0003f05270 */
[----:B------:R-:W-:Y:S05]  /*7ec0*/  @!P0 BRA `(.L_x_22169) ;  /* 0x0000000000a08947 */ /* 0x000fea0003800000 */
[----:B------:R-:W-:-:S13]  /*7ed0*/  ISETP.NE.AND P0, PT, R0, 0x1d, PT ;  /* 0x0000001d0000780c */ /* 0x000fda0003f05270 */
[----:B------:R-:W-:Y:S05]  /*7ee0*/  @!P0 BRA `(.L_x_22170) ;  /* 0x00000000008c8947 */ /* 0x000fea0003800000 */
[----:B------:R-:W-:-:S13]  /*7ef0*/  ISETP.NE.AND P0, PT, R0, 0x2c, PT ;  /* 0x0000002c0000780c */ /* 0x000fda0003f05270 */
[----:B------:R-:W-:Y:S05]  /*7f00*/  @!P0 BRA `(.L_x_22171) ;  /* 0x0000000000448947 */ /* 0x000fea0003800000 */
.L_x_22141:
        /* <DEDUP_REMOVED lines=16> */
.L_x_22172:
[----:B------:R-:W-:Y:S05]  /*8010*/  BRA `(.L_x_22142) ;  /* 0x0000000000507947 */ /* 0x000fea0003800000 */
.L_x_22171:
        /* <DEDUP_REMOVED lines=16> */
.L_x_22170:
[----:B------:R-:W-:-:S05]  /*8120*/  SHF.R.S32.HI R5, RZ, 0x1f, R4 ;  /* 0x0000001fff057819 */ /* 0x000fca0000011404 */
[----:B------:R0:W-:Y:S01]  /*8130*/  STG.E.64 desc[UR36][R8.64], R4 ;  /* 0x0000000408007986 */ /* 0x0001e2000c101b24 */
[----:B------:R-:W-:Y:S05]  /*8140*/  BRA `(.L_x_22142) ;  /* 0x0000000000047947 */ /* 0x000fea0003800000 */
.L_x_22169:
[----:B------:R0:W-:Y:S02]  /*8150*/  STG.E desc[UR36][R8.64], R4 ;  /* 0x0000000408007986 */ /* 0x0001e4000c101924 */
.L_x_22142:
        /* <DEDUP_REMOVED lines=23> */
.L_x_22177:
[----:B------:R4:W-:Y:S01]  /*82d0*/  STG.E.U8 desc[UR36][R8.64], R24 ;  /* 0x0000001808007986 */ /* 0x0009e2000c101124 */
[----:B------:R-:W-:Y:S05]  /*82e0*/  BRA `(.L_x_22179) ;  /* 0x0000000c00387947 */ /* 0x000fea0003800000 */
.L_x_22176:
        /* <DEDUP_REMOVED lines=9> */
.L_x_22181:
[----:B------:R2:W-:Y:S01]  /*8380*/  STG.E desc[UR36][R8.64], R24 ;  /* 0x0000001808007986 */ /* 0x0005e2000c101924 */
[----:B------:R-:W-:Y:S05]  /*8390*/  BRA `(.L_x_22179) ;  /* 0x0000000c000c7947 */ /* 0x000fea0003800000 */
.L_x_22180:
[----:B------:R0:W-:Y:S01]  /*83a0*/  STG.E.U16 desc[UR36][R8.64], R24 ;  /* 0x0000001808007986 */ /* 0x0001e2000c101524 */
[----:B------:R-:W-:Y:S05]  /*83b0*/  BRA `(.L_x_22179) ;  /* 0x0000000c00047947 */ /* 0x000fea0003800000 */
.L_x_22175:
        /* <DEDUP_REMOVED lines=9> */
.L_x_22183:
[----:B------:R-:W-:-:S04]  /*8450*/  I2FP.F32.S32 R0, R24 ;  /* 0x0000001800007245 */ /* 0x000fc80000201400 */
[----:B------:R-:W-:-:S05]  /*8460*/  F2FP.F16.F32.PACK_AB R0, RZ, R0 ;  /* 0x00000000ff00723e */ /* 0x000fca00000000ff */
[----:B------:R0:W-:Y:S01]  /*8470*/  STG.E.U16 desc[UR36][R8.64], R0 ;  /* 0x0000000008007986 */ /* 0x0001e2000c101524 */
[----:B------:R-:W-:Y:S05]  /*8480*/  BRA `(.L_x_22179) ;  /* 0x0000000800d07947 */ /* 0x000fea0003800000 */
.L_x_22182:
        /* <DEDUP_REMOVED lines=10> */
.L_x_22185:
[----:B------:R-:W-:-:S04]  /*8530*/  I2FP.F32.S32 R24, R24 ;  /* 0x0000001800187245 */ /* 0x000fc80000201400 */
[----:B------:R-:W-:-:S04]  /*8540*/  F2FP.F16.F32.PACK_AB R3, RZ, R24 ;  /* 0x00000018ff03723e */ /* 0x000fc800000000ff */
[----:B------:R-:W-:-:S05]  /*8550*/  PRMT R3, R3, 0x5410, RZ ;  /* 0x0000541003037816 */ /* 0x000fca00000000ff */
[----:B------:R0:W-:Y:S01]  /*8560*/  STG.E desc[UR36][R8.64], R3 ;  /* 0x0000000308007986 */ /* 0x0001e2000c101924 */
[----:B------:R-:W-:Y:S05]  /*8570*/  BRA `(.L_x_22179) ;  /* 0x0000000800947947 */ /* 0x000fea0003800000 */
.L_x_22184:
[----:B------:R-:W0:Y:S02]  /*8580*/  I2F.F64 R24, R24 ;  /* 0x0000001800187312 */ /* 0x000e240000201c00 */
[----:B0-----:R0:W-:Y:S01]  /*8590*/  STG.E.64 desc[UR36][R8.64], R24 ;  /* 0x0000001808007986 */ /* 0x0011e2000c101b24 */
[----:B------:R-:W-:Y:S05]  /*85a0*/  BRA `(.L_x_22179) ;  /* 0x0000000800887947 */ /* 0x000fea0003800000 */
.L_x_22174:
        /* <DEDUP_REMOVED lines=12> */
.L_x_22189:
        /* <DEDUP_REMOVED lines=17> */
.L_x_22192:
[----:B------:R-:W-:-:S04]  /*8780*/  SHF.R.U32.HI R3, RZ, 0x18, R5 ;  /* 0x00000018ff037819 */ /* 0x000fc80000011605 */
[----:B------:R-:W-:-:S04]  /*8790*/  LOP3.LUT R0, R0, 0x80, R3, 0xf8, !PT ;  /* 0x0000008000007812 */ /* 0x000fc800078ef803 */
[----:B------:R-:W-:-:S07]  /*87a0*/  PRMT R4, R0, 0x7610, R4 ;  /* 0x0000761000047816 */ /* 0x000fce0000000004 */
.L_x_22191:
[----:B------:R-:W-:Y:S05]  /*87b0*/  BSYNC.RECONVERGENT B0 ;  /* 0x0000000000007941 */ /* 0x000fea0003800200 */
.L_x_22190:
[----:B------:R0:W-:Y:S01]  /*87c0*/  STG.E.U8 desc[UR36][R8.64], R4 ;  /* 0x0000000408007986 */ /* 0x0001e2000c101124 */
[----:B------:R-:W-:Y:S05]  /*87d0*/  BRA `(.L_x_22179) ;  /* 0x0000000400fc7947 */ /* 0x000fea0003800000 */
.L_x_22188:
        /* <DEDUP_REMOVED lines=17> */
.L_x_22195:
[----:B------:R-:W-:-:S04]  /*88f0*/  SHF.R.U32.HI R3, RZ, 0x18, R5 ;  /* 0x00000018ff037819 */ /* 0x000fc80000011605 */
[----:B------:R-:W-:-:S04]  /*8900*/  LOP3.LUT R0, R0, 0x80, R3, 0xf8, !PT ;  /* 0x0000008000007812 */ /* 0x000fc800078ef803 */
[----:B------:R-:W-:-:S07]  /*8910*/  PRMT R4, R0, 0x7610, R4 ;  /* 0x0000761000047816 */ /* 0x000fce0000000004 */
.L_x_22194:
[----:B------:R-:W-:Y:S05]  /*8920*/  BSYNC.RECONVERGENT B0 ;  /* 0x0000000000007941 */ /* 0x000fea0003800200 */
.L_x_22193:
[----:B------:R0:W-:Y:S01]  /*8930*/  STG.E.U8 desc[UR36][R8.64], R4 ;  /* 0x0000000408007986 */ /* 0x0001e2000c101124 */
[----:B------:R-:W-:Y:S05]  /*8940*/  BRA `(.L_x_22179) ;  /* 0x0000000400a07947 */ /* 0x000fea0003800000 */
.L_x_22187:
        /* <DEDUP_REMOVED lines=22> */
.L_x_22197:
[----:B------:R-:W-:-:S05]  /*8ab0*/  SHF.R.S32.HI R25, RZ, 0x1f, R24 ;  /* 0x0000001fff197819 */ /* 0x000fca0000011418 */
[----:B------:R0:W-:Y:S01]  /*8ac0*/  STG.E.64 desc[UR36][R8.64], R24 ;  /* 0x0000001808007986 */ /* 0x0001e2000c101b24 */
[----:B------:R-:W-:Y:S05]  /*8ad0*/  BRA `(.L_x_22179) ;  /* 0x00000004003c7947 */ /* 0x000fea0003800000 */
.L_x_22196:
[----:B------:R0:W-:Y:S01]  /*8ae0*/  STG.E desc[UR36][R8.64], R24 ;  /* 0x0000001808007986 */ /* 0x0001e2000c101924 */
[----:B------:R-:W-:Y:S05]  /*8af0*/  BRA `(.L_x_22179) ;  /* 0x0000000400347947 */ /* 0x000fea0003800000 */
.L_x_22186:
        /* <DEDUP_REMOVED lines=10> */
.L_x_22199:
[----:B------:R-:W0:Y:S01]  /*8ba0*/  I2F.F64 R4, R24 ;  /* 0x0000001800047312 */ /* 0x000e220000201c00 */
[----:B------:R-:W-:-:S05]  /*8bb0*/  CS2R R6, SRZ ;  /* 0x0000000000067805 */ /* 0x000fca000001ff00 */
[----:B0-----:R0:W-:Y:S01]  /*8bc0*/  STG.E.128 desc[UR36][R8.64], R4 ;  /* 0x0000000408007986 */ /* 0x0011e2000c101d24 */
[----:B------:R-:W-:Y:S05]  /*8bd0*/  BRA `(.L_x_22179) ;  /* 0x0000000000fc7947 */ /* 0x000fea0003800000 */
.L_x_22198:
[----:B------:R-:W-:-:S13]  /*8be0*/  ISETP.NE.AND P0, PT, R0, 0xf, PT ;  /* 0x0000000f0000780c */ /* 0x000fda0003f05270 */
[----:B------:R-:W-:Y:S05]  /*8bf0*/  @!P0 BRA `(.L_x_22200) ;  /* 0x0000000000e88947 */ /* 0x000fea0003800000 */
[----:B------:R-:W-:-:S13]  /*8c00*/  ISETP.NE.AND P0, PT, R0, 0x17, PT ;  /* 0x000000170000780c */ /* 0x000fda0003f05270 */
[----:B------:R-:W-:Y:S05]  /*8c10*/  @!P0 BRA `(.L_x_22201) ;  /* 0x0000000000908947 */ /* 0x000fea0003800000 */
[----:B------:R-:W-:-:S13]  /*8c20*/  ISETP.NE.AND P0, PT, R0, 0x18, PT ;  /* 0x000000180000780c */ /* 0x000fda0003f05270 */
[----:B------:R-:W-:Y:S05]  /*8c30*/  @!P0 BRA `(.L_x_22202) ;  /* 0x0000000000448947 */ /* 0x000fea0003800000 */
.L_x_22178:
        /* <DEDUP_REMOVED lines=16> */
.L_x_22203:
[----:B------:R-:W-:Y:S05]  /*8d40*/  BRA `(.L_x_22179) ;  /* 0x0000000000a07947 */ /* 0x000fea0003800000 */
.L_x_22202:
        /* <DEDUP_REMOVED lines=13> */
.L_x_22205:
[----:B------:R-:W-:Y:S05]  /*8e20*/  BSYNC.RECONVERGENT B0 ;  /* 0x0000000000007941 */ /* 0x000fea0003800200 */
.L_x_22204:
[----:B------:R-:W-:-:S05]  /*8e30*/  LOP3.LUT R3, R0, 0x80, R3, 0xf8, !PT ;  /* 0x0000008000037812 */ /* 0x000fca00078ef803 */
[----:B------:R0:W-:Y:S01]  /*8e40*/  STG.E.U8 desc[UR36][R8.64], R3 ;  /* 0x0000000308007986 */ /* 0x0001e2000c101124 */
[----:B------:R-:W-:Y:S05]  /*8e50*/  BRA `(.L_x_22179) ;  /* 0x00000000005c7947 */ /* 0x000fea0003800000 */
.L_x_22201:
        /* <DEDUP_REMOVED lines=12> */
.L_x_22207:
[----:B------:R-:W-:Y:S01]  /*8f20*/  IMAD.MOV.U32 R0, RZ, RZ, 0x7f ;  /* 0x0000007fff007424 */ /* 0x000fe200078e00ff */
[----:B------:R-:W-:-:S04]  /*8f30*/  ISETP.GT.U32.AND P0, PT, R4, 0x7f800000, PT ;  /* 0x7f8000000400780c */ /* 0x000fc80003f04070 */
[----:B------:R-:W-:-:S09]  /*8f40*/  SEL R0, R0, 0x7c, P0 ;  /* 0x0000007c00007807 */ /* 0x000fd20000000000 */
.L_x_22208:
[----:B------:R-:W-:Y:S05]  /*8f50*/  BSYNC.RECONVERGENT B0 ;  /* 0x0000000000007941 */ /* 0x000fea0003800200 */
.L_x_22206:
[----:B------:R-:W-:-:S04]  /*8f60*/  SHF.R.U32.HI R3, RZ, 0x18, R3 ;  /* 0x00000018ff037819 */ /* 0x000fc80000011603 */
[----:B------:R-:W-:-:S05]  /*8f70*/  LOP3.LUT R3, R0, 0x80, R3, 0xf8, !PT ;  /* 0x0000008000037812 */ /* 0x000fca00078ef803 */
[----:B------:R0:W-:Y:S01]  /*8f80*/  STG.E.U8 desc[UR36][R8.64], R3 ;  /* 0x0000000308007986 */ /* 0x0001e2000c101124 */
[----:B------:R-:W-:Y:S05]  /*8f90*/  BRA `(.L_x_22179) ;  /* 0x00000000000c7947 */ /* 0x000fea0003800000 */
.L_x_22200:
[----:B------:R-:W-:-:S04]  /*8fa0*/  I2FP.F32.S32 R0, R24 ;  /* 0x0000001800007245 */ /* 0x000fc80000201400 */
[----:B------:R-:W-:-:S05]  /*8fb0*/  F2FP.BF16.F32.PACK_AB R0, RZ, R0 ;  /* 0x00000000ff00723e */ /* 0x000fca00000010ff */
[----:B------:R0:W-:Y:S02]  /*8fc0*/  STG.E.U16 desc[UR36][R8.64], R0 ;  /* 0x0000000008007986 */ /* 0x0001e4000c101524 */
.L_x_22179:
[----:B------:R-:W-:-:S07]  /*8fd0*/  VIADD R19, R19, 0x80 ;  /* 0x0000008013137836 */ /* 0x000fce0000000000 */
.L_x_22136:
[----:B------:R-:W-:-:S13]  /*8fe0*/  ISETP.GE.AND P0, PT, R19, R16, PT ;  /* 0x000000101300720c */ /* 0x000fda0003f06270 */
[----:B------:R-:W-:Y:S05]  /*8ff0*/  @P0 BREAK.RELIABLE B6 ;  /* 0x0000000000060942 */ /* 0x000fea0003800100 */
[----:B------:R-:W-:Y:S05]  /*9000*/  @P0 BRA `(.L_x_22173) ;  /* 0x0000000c00980947 */ /* 0x000fea0003800000 */
[----:B------:R-:W-:Y:S05]  /*9010*/  BSYNC.RELIABLE B6 ;  /* 0x0000000000067941 */ /* 0x000fea0003800100 */
.L_x_22135:
        /* <DEDUP_REMOVED lines=20> */
.L_x_22212:
[----:B------:R0:W-:Y:S01]  /*9160*/  STG.E.U8 desc[UR36][R8.64], R22 ;  /* 0x0000001608007986 */ /* 0x0001e2000c101124 */
[----:B------:R-:W-:Y:S05]  /*9170*/  BRA `(.L_x_22214) ;  /* 0x0000000c00387947 */ /* 0x000fea0003800000 */
.L_x_22211:
        /* <DEDUP_REMOVED lines=9> */
.L_x_22216:
[----:B------:R0:W-:Y:S01]  /*9210*/  STG.E desc[UR36][R8.64], R22 ;  /* 0x0000001608007986 */ /* 0x0001e2000c101924 */
[----:B------:R-:W-:Y:S05]  /*9220*/  BRA `(.L_x_22214) ;  /* 0x0000000c000c7947 */ /* 0x000fea0003800000 */
.L_x_22215:
[----:B------:R0:W-:Y:S01]  /*9230*/  STG.E.U16 desc[UR36][R8.64], R22 ;  /* 0x0000001608007986 */ /* 0x0001e2000c101524 */
[----:B------:R-:W-:Y:S05]  /*9240*/  BRA `(.L_x_22214) ;  /* 0x0000000c00047947 */ /* 0x000fea0003800000 */
.L_x_22210:
        /* <DEDUP_REMOVED lines=9> */
.L_x_22218:
[----:B------:R-:W-:-:S04]  /*92e0*/  I2FP.F32.S32 R0, R22 ;  /* 0x0000001600007245 */ /* 0x000fc80000201400 */
[----:B------:R-:W-:-:S05]  /*92f0*/  F2FP.F16.F32.PACK_AB R0, RZ, R0 ;  /* 0x00000000ff00723e */ /* 0x000fca00000000ff */
[----:B------:R0:W-:Y:S01]  /*9300*/  STG.E.U16 desc[UR36][R8.64], R0 ;  /* 0x0000000008007986 */ /* 0x0001e2000c101524 */
[----:B------:R-:W-:Y:S05]  /*9310*/  BRA `(.L_x_22214) ;  /* 0x0000000800d07947 */ /* 0x000fea0003800000 */
.L_x_22217:
        /* <DEDUP_REMOVED lines=10> */
.L_x_22220:
[----:B------:R-:W-:-:S04]  /*93c0*/  I2FP.F32.S32 R22, R22 ;  /* 0x0000001600167245 */ /* 0x000fc80000201400 */
[----:B------:R-:W-:-:S04]  /*93d0*/  F2FP.F16.F32.PACK_AB R3, RZ, R22 ;  /* 0x00000016ff03723e */ /* 0x000fc800000000ff */
[----:B------:R-:W-:-:S05]  /*93e0*/  PRMT R3, R3, 0x5410, RZ ;  /* 0x0000541003037816 */ /* 0x000fca00000000ff */
[----:B------:R2:W-:Y:S01]  /*93f0*/  STG.E desc[UR36][R8.64], R3 ;  /* 0x0000000308007986 */ /* 0x0005e2000c101924 */
[----:B------:R-:W-:Y:S05]  /*9400*/  BRA `(.L_x_22214) ;  /* 0x0000000800947947 */ /* 0x000fea0003800000 */
.L_x_22219:
[----:B------:R-:W0:Y:S02]  /*9410*/  I2F.F64 R22, R22 ;  /* 0x0000001600167312 */ /* 0x000e240000201c00 */
[----:B0-----:R4:W-:Y:S01]  /*9420*/  STG.E.64 desc[UR36][R8.64], R22 ;  /* 0x0000001608007986 */ /* 0x0019e2000c101b24 */
[----:B------:R-:W-:Y:S05]  /*9430*/  BRA `(.L_x_22214) ;  /* 0x0000000800887947 */ /* 0x000fea0003800000 */
.L_x_22209:
        /* <DEDUP_REMOVED lines=12> */
.L_x_22224:
        /* <DEDUP_REMOVED lines=17> */
.L_x_22227:
[----:B------:R-:W-:-:S04]  /*9610*/  SHF.R.U32.HI R3, RZ, 0x18, R5 ;  /* 0x00000018ff037819 */ /* 0x000fc80000011605 */
[----:B------:R-:W-:-:S04]  /*9620*/  LOP3.LUT R0, R0, 0x80, R3, 0xf8, !PT ;  /* 0x0000008000007812 */ /* 0x000fc800078ef803 */
[----:B------:R-:W-:-:S07]  /*9630*/  PRMT R4, R0, 0x7610, R4 ;  /* 0x0000761000047816 */ /* 0x000fce0000000004 */
.L_x_22226:
[----:B------:R-:W-:Y:S05]  /*9640*/  BSYNC.RECONVERGENT B0 ;  /* 0x0000000000007941 */ /* 0x000fea0003800200 */
.L_x_22225:
[----:B------:R0:W-:Y:S01]  /*9650*/  STG.E.U8 desc[UR36][R8.64], R4 ;  /* 0x0000000408007986 */ /* 0x0001e2000c101124 */
[----:B------:R-:W-:Y:S05]  /*9660*/  BRA `(.L_x_22214) ;  /* 0x0000000400fc7947 */ /* 0x000fea0003800000 */
.L_x_22223:
        /* <DEDUP_REMOVED lines=17> */
.L_x_22230:
[----:B------:R-:W-:-:S04]  /*9780*/  SHF.R.U32.HI R3, RZ, 0x18, R5 ;  /* 0x00000018ff037819 */ /* 0x000fc80000011605 */
[----:B------:R-:W-:-:S04]  /*9790*/  LOP3.LUT R0, R0, 0x80, R3, 0xf8, !PT ;  /* 0x0000008000007812 */ /* 0x000fc800078ef803 */
[----:B------:R-:W-:-:S07]  /*97a0*/  PRMT R4, R0, 0x7610, R4 ;  /* 0x0000761000047816 */ /* 0x000fce0000000004 */
.L_x_22229:
[----:B------:R-:W-:Y:S05]  /*97b0*/  BSYNC.RECONVERGENT B0 ;  /* 0x0000000000007941 */ /* 0x000fea0003800200 */
.L_x_22228:
[----:B------:R0:W-:Y:S01]  /*97c0*/  STG.E.U8 desc[UR36][R8.64], R4 ;  /* 0x0000000408007986 */ /* 0x0001e2000c101124 */
[----:B------:R-:W-:Y:S05]  /*97d0*/  BRA `(.L_x_22214) ;  /* 0x0000000400a07947 */ /* 0x000fea0003800000 */
.L_x_22222:
        /* <DEDUP_REMOVED lines=22> */
.L_x_22232:
[----:B------:R-:W-:-:S05]  /*9940*/  SHF.R.S32.HI R23, RZ, 0x1f, R22 ;  /* 0x0000001fff177819 */ /* 0x000fca0000011416 */
[----:B------:R0:W-:Y:S01]  /*9950*/  STG.E.64 desc[UR36][R8.64], R22 ;  /* 0x0000001608007986 */ /* 0x0001e2000c101b24 */
[----:B------:R-:W-:Y:S05]  /*9960*/  BRA `(.L_x_22214) ;  /* 0x00000004003c7947 */ /* 0x000fea0003800000 */
.L_x_22231:
[----:B------:R0:W-:Y:S01]  /*9970*/  STG.E desc[UR36][R8.64], R22 ;  /* 0x0000001608007986 */ /* 0x0001e2000c101924 */
[----:B------:R-:W-:Y:S05]  /*9980*/  BRA `(.L_x_22214) ;  /* 0x0000000400347947 */ /* 0x000fea0003800000 */
.L_x_22221:
        /* <DEDUP_REMOVED lines=10> */
.L_x_22234:
[----:B------:R-:W0:Y:S01]  /*9a30*/  I2F.F64 R4, R22 ;  /* 0x0000001600047312 */ /* 0x000e220000201c00 */
[----:B------:R-:W-:-:S05]  /*9a40*/  CS2R R6, SRZ ;  /* 0x0000000000067805 */ /* 0x000fca000001ff00 */
[----:B0-----:R0:W-:Y:S01]  /*9a50*/  STG.E.128 desc[UR36][R8.64], R4 ;  /* 0x0000000408007986 */ /* 0x0011e2000c101d24 */
[----:B------:R-:W-:Y:S05]  /*9a60*/  BRA `(.L_x_22214) ;  /* 0x0000000000fc7947 */ /* 0x000fea0003800000 */
.L_x_22233:
[----:B------:R-:W-:-:S13]  /*9a70*/  ISETP.NE.AND P0, PT, R0, 0xf, PT ;  /* 0x0000000f0000780c */ /* 0x000fda0003f05270 */
[----:B------:R-:W-:Y:S05]  /*9a80*/  @!P0 BRA `(.L_x_22235) ;  /* 0x0000000000e88947 */ /* 0x000fea0003800000 */
[----:B------:R-:W-:-:S13]  /*9a90*/  ISETP.NE.AND P0, PT, R0, 0x17, PT ;  /* 0x000000170000780c */ /* 0x000fda0003f05270 */
[----:B------:R-:W-:Y:S05]  /*9aa0*/  @!P0 BRA `(.L_x_22236) ;  /* 0x0000000000908947 */ /* 0x000fea0003800000 */
[----:B------:R-:W-:-:S13]  /*9ab0*/  ISETP.NE.AND P0, PT, R0, 0x18, PT ;  /* 0x000000180000780c */ /* 0x000fda0003f05270 */
[----:B------:R-:W-:Y:S05]  /*9ac0*/  @!P0 BRA `(.L_x_22237) ;  /* 0x0000000000448947 */ /* 0x000fea0003800000 */
.L_x_22213:
        /* <DEDUP_REMOVED lines=16> */
.L_x_22238:
[----:B------:R-:W-:Y:S05]  /*9bd0*/  BRA `(.L_x_22214) ;  /* 0x0000000000a07947 */ /* 0x000fea0003800000 */
.L_x_22237:
        /* <DEDUP_REMOVED lines=13> */
.L_x_22240:
[----:B------:R-:W-:Y:S05]  /*9cb0*/  BSYNC.RECONVERGENT B0 ;  /* 0x0000000000007941 */ /* 0x000fea0003800200 */
.L_x_22239:
[----:B------:R-:W-:-:S05]  /*9cc0*/  LOP3.LUT R3, R0, 0x80, R3, 0xf8, !PT ;  /* 0x0000008000037812 */ /* 0x000fca00078ef803 */
[----:B------:R0:W-:Y:S01]  /*9cd0*/  STG.E.U8 desc[UR36][R8.64], R3 ;  /* 0x0000000308007986 */ /* 0x0001e2000c101124 */
[----:B------:R-:W-:Y:S05]  /*9ce0*/  BRA `(.L_x_22214) ;  /* 0x00000000005c7947 */ /* 0x000fea0003800000 */
.L_x_22236:
        /* <DEDUP_REMOVED lines=12> */
.L_x_22242:
[----:B------:R-:W-:Y:S01]  /*9db0*/  IMAD.MOV.U32 R0, RZ, RZ, 0x7f ;  /* 0x0000007fff007424 */ /* 0x000fe200078e00ff */
[----:B------:R-:W-:-:S04]  /*9dc0*/  ISETP.GT.U32.AND P0, PT, R4, 0x7f800000, PT ;  /* 0x7f8000000400780c */ /* 0x000fc80003f04070 */
[----:B------:R-:W-:-:S09]  /*9dd0*/  SEL R0, R0, 0x7c, P0 ;  /* 0x0000007c00007807 */ /* 0x000fd20000000000 */
.L_x_22243:
[----:B------:R-:W-:Y:S05]  /*9de0*/  BSYNC.RECONVERGENT B0 ;  /* 0x0000000000007941 */ /* 0x000fea0003800200 */
.L_x_22241:
[----:B------:R-:W-:-:S04]  /*9df0*/  SHF.R.U32.HI R3, RZ, 0x18, R3 ;  /* 0x00000018ff037819 */ /* 0x000fc80000011603 */
[----:B------:R-:W-:-:S05]  /*9e00*/  LOP3.LUT R3, R0, 0x80, R3, 0xf8, !PT ;  /* 0x0000008000037812 */ /* 0x000fca00078ef803 */
[----:B------:R0:W-:Y:S01]  /*9e10*/  STG.E.U8 desc[UR36][R8.64], R3 ;  /* 0x0000000308007986 */ /* 0x0001e2000c101124 */
[----:B------:R-:W-:Y:S05]  /*9e20*/  BRA `(.L_x_22214) ;  /* 0x00000000000c7947 */ /* 0x000fea0003800000 */
.L_x_22235:
[----:B------:R-:W-:-:S04]  /*9e30*/  I2FP.F32.S32 R0, R22 ;  /* 0x0000001600007245 */ /* 0x000fc80000201400 */
[----:B------:R-:W-:-:S05]  /*9e40*/  F2FP.BF16.F32.PACK_AB R0, RZ, R0 ;  /* 0x00000000ff00723e */ /* 0x000fca00000010ff */
[----:B------:R0:W-:Y:S02]  /*9e50*/  STG.E.U16 desc[UR36][R8.64], R0 ;  /* 0x0000000008007986 */ /* 0x0001e4000c101524 */
.L_x_22214:
[----:B------:R-:W-:-:S07]  /*9e60*/  VIADD R19, R19, 0x80 ;  /* 0x0000008013137836 */ /* 0x000fce0000000000 */
.L_x_22173:
[----:B------:R-:W-:Y:S05]  /*9e70*/  BSYNC.RECONVERGENT B7 ;  /* 0x0000000000077941 */ /* 0x000fea0003800200 */
.L_x_22134:
[----:B------:R-:W-:-:S13]  /*9e80*/  ISETP.GE.AND P0, PT, R19, R16, PT ;  /* 0x000000101300720c */ /* 0x000fda0003f06270 */
[----:B------:R-:W-:Y:S05]  /*9e90*/  @P0 EXIT ;  /* 0x000000000000094d */ /* 0x000fea0003800000 */
[----:B0-2-4-:R-:W0:Y:S01]  /*9ea0*/  LDC.64 R4, c[0x0][0x388] ;  /* 0x0000e200ff047b82 */ /* 0x015e220000000a00 */
[----:B------:R-:W1:Y:S01]  /*9eb0*/  LDCU UR4, c[0x0][0x3b4] ;  /* 0x00007680ff0477ac */ /* 0x000e620008000800 */
[----:B------:R-:W-:Y:S01]  /*9ec0*/  PRMT R0, R17, 0x9910, RZ ;  /* 0x0000991011007816 */ /* 0x000fe200000000ff */
[----:B------:R-:W-:-:S03]  /*9ed0*/  IMAD R2, R2, 0x200, R19 ;  /* 0x0000020002027824 */ /* 0x000fc600078e0213 */
[----:B------:R-:W-:Y:S01]  /*9ee0*/  ISETP.GT.AND P1, PT, R0, 0x9, PT ;  /* 0x000000090000780c */ /* 0x000fe20003f24270 */
[----:B-1-3--:R-:W-:-:S05]  /*9ef0*/  IMAD R3, R2, UR4, RZ ;  /* 0x0000000402037c24 */ /* 0x00afca000f8e02ff */
        /* <DEDUP_REMOVED lines=13> */
.L_x_22247:
[----:B------:R-:W-:Y:S01]  /*9fd0*/  STG.E.U8 desc[UR36][R2.64], R18 ;  /* 0x0000001202007986 */ /* 0x000fe2000c101124 */
[----:B------:R-:W-:Y:S05]  /*9fe0*/  EXIT ;  /* 0x000000000000794d */ /* 0x000fea0003800000 */
.L_x_22246:
        /* <DEDUP_REMOVED lines=9> */
.L_x_22250:
[----:B------:R-:W-:Y:S01]  /*a080*/  STG.E desc[UR36][R2.64], R18 ;  /* 0x0000001202007986 */ /* 0x000fe2000c101924 */
[----:B------:R-:W-:Y:S05]  /*a090*/  EXIT ;  /* 0x000000000000794d */ /* 0x000fea0003800000 */
.L_x_22249:
[----:B------:R-:W-:Y:S01]  /*a0a0*/  STG.E.U16 desc[UR36][R2.64], R18 ;  /* 0x0000001202007986 */ /* 0x000fe2000c101524 */
[----:B------:R-:W-:Y:S05]  /*a0b0*/  EXIT ;  /* 0x000000000000794d */ /* 0x000fea0003800000 */
.L_x_22245:
        /* <DEDUP_REMOVED lines=9> */
.L_x_22252:
[----:B------:R-:W-:-:S04]  /*a150*/  I2FP.F32.S32 R0, R18 ;  /* 0x0000001200007245 */ /* 0x000fc80000201400 */
[----:B------:R-:W-:-:S05]  /*a160*/  F2FP.F16.F32.PACK_AB R0, RZ, R0 ;  /* 0x00000000ff00723e */ /* 0x000fca00000000ff */
[----:B------:R-:W-:Y:S01]  /*a170*/  STG.E.U16 desc[UR36][R2.64], R0 ;  /* 0x0000000002007986 */ /* 0x000fe2000c101524 */
[----:B------:R-:W-:Y:S05]  /*a180*/  EXIT ;  /* 0x000000000000794d */ /* 0x000fea0003800000 */
.L_x_22251:
        /* <DEDUP_REMOVED lines=10> */
.L_x_22254:
[----:B------:R-:W-:-:S04]  /*a230*/  I2FP.F32.S32 R18, R18 ;  /* 0x0000001200127245 */ /* 0x000fc80000201400 */
[----:B------:R-:W-:-:S04]  /*a240*/  F2FP.F16.F32.PACK_AB R5, RZ, R18 ;  /* 0x00000012ff05723e */ /* 0x000fc800000000ff */
[----:B------:R-:W-:-:S05]  /*a250*/  PRMT R5, R5, 0x5410, RZ ;  /* 0x0000541005057816 */ /* 0x000fca00000000ff */
[----:B------:R-:W-:Y:S01]  /*a260*/  STG.E desc[UR36][R2.64], R5 ;  /* 0x0000000502007986 */ /* 0x000fe2000c101924 */
[----:B------:R-:W-:Y:S05]  /*a270*/  EXIT ;  /* 0x000000000000794d */ /* 0x000fea0003800000 */
.L_x_22253:
[----:B------:R-:W0:Y:S02]  /*a280*/  I2F.F64 R18, R18 ;  /* 0x0000001200127312 */ /* 0x000e240000201c00 */
[----:B0-----:R-:W-:Y:S01]  /*a290*/  STG.E.64 desc[UR36][R2.64], R18 ;  /* 0x0000001202007986 */ /* 0x001fe2000c101b24 */
[----:B------:R-:W-:Y:S05]  /*a2a0*/  EXIT ;  /* 0x000000000000794d */ /* 0x000fea0003800000 */
.L_x_22244:
        /* <DEDUP_REMOVED lines=12> */
.L_x_22258:
        /* <DEDUP_REMOVED lines=18> */
.L_x_22261:
[----:B------:R-:W-:-:S04]  /*a490*/  SHF.R.U32.HI R5, RZ, 0x18, R5 ;  /* 0x00000018ff057819 */ /* 0x000fc80000011605 */
[----:B------:R-:W-:-:S07]  /*a4a0*/  LOP3.LUT R0, R0, 0x80, R5, 0xf8, !PT ;  /* 0x0000008000007812 */ /* 0x000fce00078ef805 */
.L_x_22260:
[----:B------:R-:W-:Y:S05]  /*a4b0*/  BSYNC.RECONVERGENT B0 ;  /* 0x0000000000007941 */ /* 0x000fea0003800200 */
.L_x_22259:
[----:B------:R-:W-:Y:S01]  /*a4c0*/  STG.E.U8 desc[UR36][R2.64], R0 ;  /* 0x0000000002007986 */ /* 0x000fe2000c101124 */
[----:B------:R-:W-:Y:S05]  /*a4d0*/  EXIT ;  /* 0x000000000000794d */ /* 0x000fea0003800000 */
.L_x_22257:
        /* <DEDUP_REMOVED lines=18> */
.L_x_22264:
[----:B------:R-:W-:-:S04]  /*a600*/  SHF.R.U32.HI R5, RZ, 0x18, R5 ;  /* 0x00000018ff057819 */ /* 0x000fc80000011605 */
[----:B------:R-:W-:-:S07]  /*a610*/  LOP3.LUT R0, R0, 0x80, R5, 0xf8, !PT ;  /* 0x0000008000007812 */ /* 0x000fce00078ef805 */
.L_x_22263:
[----:B------:R-:W-:Y:S05]  /*a620*/  BSYNC.RECONVERGENT B0 ;  /* 0x0000000000007941 */ /* 0x000fea0003800200 */
.L_x_22262:
[----:B------:R-:W-:Y:S01]  /*a630*/  STG.E.U8 desc[UR36][R2.64], R0 ;  /* 0x0000000002007986 */ /* 0x000fe2000c101124 */
[----:B------:R-:W-:Y:S05]  /*a640*/  EXIT ;  /* 0x000000000000794d */ /* 0x000fea0003800000 */
.L_x_22256:
        /* <DEDUP_REMOVED lines=22> */
.L_x_22266:
[----:B------:R-:W-:-:S05]  /*a7b0*/  SHF.R.S32.HI R19, RZ, 0x1f, R18 ;  /* 0x0000001fff137819 */ /* 0x000fca0000011412 */
[----:B------:R-:W-:Y:S01]  /*a7c0*/  STG.E.64 desc[UR36][R2.64], R18 ;  /* 0x0000001202007986 */ /* 0x000fe2000c101b24 */
[----:B------:R-:W-:Y:S05]  /*a7d0*/  EXIT ;  /* 0x000000000000794d */ /* 0x000fea0003800000 */
.L_x_22265:
[----:B------:R-:W-:Y:S01]  /*a7e0*/  STG.E desc[UR36][R2.64], R18 ;  /* 0x0000001202007986 */ /* 0x000fe2000c101924 */
[----:B------:R-:W-:Y:S05]  /*a7f0*/  EXIT ;  /* 0x000000000000794d */ /* 0x000fea0003800000 */
.L_x_22255:
        /* <DEDUP_REMOVED lines=10> */
.L_x_22268:
[----:B------:R-:W0:Y:S01]  /*a8a0*/  I2F.F64 R4, R18 ;  /* 0x0000001200047312 */ /* 0x000e220000201c00 */
[----:B------:R-:W-:-:S05]  /*a8b0*/  CS2R R6, SRZ ;  /* 0x0000000000067805 */ /* 0x000fca000001ff00 */
[----:B0-----:R-:W-:Y:S01]  /*a8c0*/  STG.E.128 desc[UR36][R2.64], R4 ;  /* 0x0000000402007986 */ /* 0x001fe2000c101d24 */
[----:B------:R-:W-:Y:S05]  /*a8d0*/  EXIT ;  /* 0x000000000000794d */ /* 0x000fea0003800000 */
.L_x_22267:
[----:B------:R-:W-:-:S13]  /*a8e0*/  ISETP.NE.AND P0, PT, R0, 0xf, PT ;  /* 0x0000000f0000780c */ /* 0x000fda0003f05270 */
[----:B------:R-:W-:Y:S05]  /*a8f0*/  @!P0 BRA `(.L_x_22269) ;  /* 0x0000000000e88947 */ /* 0x000fea0003800000 */
[----:B------:R-:W-:-:S13]  /*a900*/  ISETP.NE.AND P0, PT, R0, 0x17, PT ;  /* 0x000000170000780c */ /* 0x000fda0003f05270 */
[----:B------:R-:W-:Y:S05]  /*a910*/  @!P0 BRA `(.L_x_22270) ;  /* 0x0000000000908947 */ /* 0x000fea0003800000 */
[----:B------:R-:W-:-:S13]  /*a920*/  ISETP.NE.AND P0, PT, R0, 0x18, PT ;  /* 0x000000180000780c */ /* 0x000fda0003f05270 */
[----:B------:R-:W-:Y:S05]  /*a930*/  @!P0 BRA `(.L_x_22271) ;  /* 0x0000000000448947 */ /* 0x000fea0003800000 */
.L_x_22248:
        /* <DEDUP_REMOVED lines=16> */
.L_x_22272:
[----:B------:R-:W-:Y:S05]  /*aa40*/  EXIT ;  /* 0x000000000000794d */ /* 0x000fea0003800000 */
.L_x_22271:
        /* <DEDUP_REMOVED lines=13> */
.L_x_22274:
[----:B------:R-:W-:Y:S05]  /*ab20*/  BSYNC.RECONVERGENT B0 ;  /* 0x0000000000007941 */ /* 0x000fea0003800200 */
.L_x_22273:
[----:B------:R-:W-:-:S05]  /*ab30*/  LOP3.LUT R5, R0, 0x80, R5, 0xf8, !PT ;  /* 0x0000008000057812 */ /* 0x000fca00078ef805 */
[----:B------:R-:W-:Y:S01]  /*ab40*/  STG.E.U8 desc[UR36][R2.64], R5 ;  /* 0x0000000502007986 */ /* 0x000fe2000c101124 */
[----:B------:R-:W-:Y:S05]  /*ab50*/  EXIT ;  /* 0x000000000000794d */ /* 0x000fea0003800000 */
.L_x_22270:
        /* <DEDUP_REMOVED lines=12> */
.L_x_22276:
[----:B------:R-:W-:Y:S01]  /*ac20*/  IMAD.MOV.U32 R0, RZ, RZ, 0x7f ;  /* 0x0000007fff007424 */ /* 0x000fe200078e00ff */
[----:B------:R-:W-:-:S04]  /*ac30*/  ISETP.GT.U32.AND P0, PT, R4, 0x7f800000, PT ;  /* 0x7f8000000400780c */ /* 0x000fc80003f04070 */
[----:B------:R-:W-:-:S09]  /*ac40*/  SEL R0, R0, 0x7c, P0 ;  /* 0x0000007c00007807 */ /* 0x000fd20000000000 */
.L_x_22277:
[----:B------:R-:W-:Y:S05]  /*ac50*/  BSYNC.RECONVERGENT B0 ;  /* 0x0000000000007941 */ /* 0x000fea0003800200 */
.L_x_22275:
[----:B------:R-:W-:-:S04]  /*ac60*/  SHF.R.U32.HI R5, RZ, 0x18, R5 ;  /* 0x00000018ff057819 */ /* 0x000fc80000011605 */
[----:B------:R-:W-:-:S05]  /*ac70*/  LOP3.LUT R5, R0, 0x80, R5, 0xf8, !PT ;  /* 0x0000008000057812 */ /* 0x000fca00078ef805 */
[----:B------:R-:W-:Y:S01]  /*ac80*/  STG.E.U8 desc[UR36][R2.64], R5 ;  /* 0x0000000502007986 */ /* 0x000fe2000c101124 */
[----:B------:R-:W-:Y:S05]  /*ac90*/  EXIT ;  /* 0x000000000000794d */ /* 0x000fea0003800000 */
.L_x_22269:
[----:B------:R-:W-:-:S04]  /*aca0*/  I2FP.F32.S32 R0, R18 ;  /* 0x0000001200007245 */ /* 0x000fc80000201400 */
[----:B------:R-:W-:-:S05]  /*acb0*/  F2FP.BF16.F32.PACK_AB R0, RZ, R0 ;  /* 0x00000000ff00723e */ /* 0x000fca00000010ff */
[----:B------:R-:W-:Y:S01]  /*acc0*/  STG.E.U16 desc[UR36][R2.64], R0 ;  /* 0x0000000002007986 */ /* 0x000fe2000c101524 */
[----:B------:R-:W-:Y:S05]  /*acd0*/  EXIT ;  /* 0x000000000000794d */ /* 0x000fea0003800000 */
.L_x_22278:
        /* <DEDUP_REMOVED lines=10> */
.L_x_41874:


//--------------------- .text._ZN2at6native18elementwise_kernelILi128ELi2EZNS0_22gpu_kernel_impl_nocastINS0_13BinaryFunctorIiiiZZZNS0_19minimum_kernel_cudaERNS_18TensorIteratorBaseEENKUlvE_clEvENKUlvE1_clEvEUliiE_EEEEvS5_RKT_EUliE_EEviT1_ --------------------------
	.section	.text._ZN2at6native18elementwise_kernelILi128ELi2EZNS0_22gpu_kernel_impl_nocastINS0_13BinaryFunctorIiiiZZZNS0_19minimum_kernel_cudaERNS_18TensorIteratorBaseEENKUlvE_clEvENKUlvE1_clEvEUliiE_EEEEvS5_RKT_EUliE_EEviT1_,"ax",@progbits
	.align	128
        .global         _ZN2at6native18elementwise_kernelILi128ELi2EZNS0_22gpu_kernel_impl_nocastINS0_13BinaryFunctorIiiiZZZNS0_19minimum_kernel_cudaERNS_18TensorIteratorBaseEENKUlvE_clEvENKUlvE1_clEvEUliiE_EEEEvS5_RKT_EUliE_EEviT1_
        .type           _ZN2at6native18elementwise_kernelILi128ELi2EZNS0_22gpu_kernel_impl_nocastINS0_13BinaryFunctorIiiiZZZNS0_19minimum_kernel_cudaERNS_18TensorIteratorBaseEENKUlvE_clEvENKUlvE1_clEvEUliiE_EEEEvS5_RKT_EUliE_EEviT1_,@function
        .size           _ZN2at6native18elementwise_kernelILi128ELi2EZNS0_22gpu_kernel_impl_nocastINS0_13BinaryFunctorIiiiZZZNS0_19minimum_kernel_cudaERNS_18TensorIteratorBaseEENKUlvE_clEvENKUlvE1_clEvEUliiE_EEEEvS5_RKT_EUliE_EEviT1_,(.L_x_41875 - _ZN2at6native18elementwise_kernelILi128ELi2EZNS0_22gpu_kernel_impl_nocastINS0_13BinaryFunctorIiiiZZZNS0_19minimum_kernel_cudaERNS_18TensorIteratorBaseEENKUlvE_clEvENKUlvE1_clEvEUliiE_EEEEvS5_RKT_EUliE_EEviT1_)
        .other          _ZN2at6native18elementwise_kernelILi128ELi2EZNS0_22gpu_kernel_impl_nocastINS0_13BinaryFunctorIiiiZZZNS0_19minimum_kernel_cudaERNS_18TensorIteratorBaseEENKUlvE_clEvENKUlvE1_clEvEUliiE_EEEEvS5_RKT_EUliE_EEviT1_,@"STO_CUDA_ENTRY STV_DEFAULT"
_ZN2at6native18elementwise_kernelILi128ELi2EZNS0_22gpu_kernel_impl_nocastINS0_13BinaryFunctorIiiiZZZNS0_19minimum_kernel_cudaERNS_18TensorIteratorBaseEENKUlvE_clEvENKUlvE1_clEvEUliiE_EEEEvS5_RKT_EUliE_EEviT1_:
.text._ZN2at6native18elementwise_kernelILi128ELi2EZNS0_22gpu_kernel_impl_nocastINS0_13BinaryFunctorIiiiZZZNS0_19minimum_kernel_cudaERNS_18TensorIteratorBaseEENKUlvE_clEvENKUlvE1_clEvEUliiE_EEEEvS5_RKT_EUliE_EEviT1_:
        /* <DEDUP_REMOVED lines=19> */
[----:B--2---:R-:W-:-:S05]  /*0130*/  VIMNMX R11, PT, PT, R4, R7, PT ;  /* 0x00000007040b7248 */ /* 0x004fca0003fe0100 */
[----:B0-----:R0:W-:Y:S02]  /*0140*/  STG.E desc[UR6][R8.64], R11 ;  /* 0x0000000b08007986 */ /* 0x0011e4000c101906 */
.L_x_22281:
[----:B------:R-:W-:Y:S05]  /*0150*/  BSYNC.RECONVERGENT B0 ;  /* 0x0000000000007941 */ /* 0x000fea0003800200 */
.L_x_22280:
[----:B------:R-:W-:-:S13]  /*0160*/  ISETP.GE.AND P0, PT, R3, UR4, PT ;  /* 0x0000000403007c0c */ /* 0x000fda000bf06270 */
[----:B------:R-:W-:Y:S05]  /*0170*/  @P0 EXIT ;  /* 0x000000000000094d */ /* 0x000fea0003800000 */
[----:B------:R-:W1:Y:S08]  /*0180*/  LDC.64 R2, c[0x0][0x5f0] ;  /* 0x00017c00ff027b82 */ /* 0x000e700000000a00 */
[----:B------:R-:W2:Y:S01]  /*0190*/  LDC.64 R4, c[0x0][0x5f8] ;  /* 0x00017e00ff047b82 */ /* 0x000ea20000000a00 */
[----:B-1----:R-:W0:Y:S04]  /*01a0*/  LDG.E R2, desc[UR6][R2.64] ;  /* 0x0000000602027981 */ /* 0x002e28000c1e1900 */
[----:B--2---:R-:W0:Y:S03]  /*01b0*/  LDG.E R5, desc[UR6][R4.64] ;  /* 0x0000000604057981 */ /* 0x004e26000c1e1900 */
[----:B------:R-:W1:Y:S01]  /*01c0*/  LDC.64 R6, c[0x0][0x5e8] ;  /* 0x00017a00ff067b82 */ /* 0x000e620000000a00 */
[----:B0-----:R-:W-:-:S05]  /*01d0*/  VIMNMX R9, PT, PT, R2, R5, PT ;  /* 0x0000000502097248 */ /* 0x001fca0003fe0100 */
[----:B-1----:R-:W-:Y:S01]  /*01e0*/  STG.E desc[UR6][R6.64], R9 ;  /* 0x0000000906007986 */ /* 0x002fe2000c101906 */
[----:B------:R-:W-:Y:S05]  /*01f0*/  EXIT ;  /* 0x000000000000794d */ /* 0x000fea0003800000 */
.L_x_22279:
        /* <DEDUP_REMOVED lines=355> */
.L_x_22284:
        /* <DEDUP_REMOVED lines=11> */
[----:B--2---:R-:W-:-:S05]  /*18e0*/  VIMNMX R11, PT, PT, R6, R9, PT ;  /* 0x00000009060b7248 */ /* 0x004fca0003fe0100 */
[----:B------:R0:W-:Y:S02]  /*18f0*/  STG.E desc[UR6][R4.64], R11 ;  /* 0x0000000b04007986 */ /* 0x0001e4000c101906 */
.L_x_22283:
[----:B------:R-:W-:Y:S05]  /*1900*/  BSYNC.RECONVERGENT B0 ;  /* 0x0000000000007941 */ /* 0x000fea0003800200 */
.L_x_22282:
        /* <DEDUP_REMOVED lines=350> */
.L_x_22285:
        /* <DEDUP_REMOVED lines=10> */
[----:B--2---:R-:W-:-:S05]  /*2f90*/  VIMNMX R9, PT, PT, R4, R7, PT ;  /* 0x0000000704097248 */ /* 0x004fca0003fe0100 */
[----:B------:R-:W-:Y:S01]  /*2fa0*/  STG.E desc[UR6][R2.64], R9 ;  /* 0x0000000902007986 */ /* 0x000fe2000c101906 */
[----:B------:R-:W-:Y:S05]  /*2fb0*/  EXIT ;  /* 0x000000000000794d */ /* 0x000fea0003800000 */
.L_x_22286:
        /* <DEDUP_REMOVED lines=12> */
.L_x_41875:


//--------------------- .text._ZN2at6native27unrolled_elementwise_kernelINS0_13BinaryFunctorIiiiZZZNS0_19minimum_kernel_cudaERNS_18TensorIteratorBaseEENKUlvE_clEvENKUlvE1_clEvEUliiE_EESt5arrayIPcLm3EELi4E23TrivialOffsetCalculatorILi2EjESC_ILi1EjENS0_6memory15LoadWithoutCastENSF_16StoreWithoutCastEEEviT_T0_T2_T3_T4_T5_ --------------------------
	.section	.text._ZN2at6native27unrolled_elementwise_kernelINS0_13BinaryFunctorIiiiZZZNS0_19minimum_kernel_cudaERNS_18TensorIteratorBaseEENKUlvE_clEvENKUlvE1_clEvEUliiE_EESt5arrayIPcLm3EELi4E23TrivialOffsetCalculatorILi2EjESC_ILi1EjENS0_6memory15LoadWithoutCastENSF_16StoreWithoutCastEEEviT_T0_T2_T3_T4_T5_,"ax",@progbits
	.align	128
        .global         _ZN2at6native27unrolled_elementwise_kernelINS0_13BinaryFunctorIiiiZZZNS0_19minimum_kernel_cudaERNS_18TensorIteratorBaseEENKUlvE_clEvENKUlvE1_clEvEUliiE_EESt5arrayIPcLm3EELi4E23TrivialOffsetCalculatorILi2EjESC_ILi1EjENS0_6memory15LoadWithoutCastENSF_16StoreWithoutCastEEEviT_T0_T2_T3_T4_T5_
        .type           _ZN2at6native27unrolled_elementwise_kernelINS0_13BinaryFunctorIiiiZZZNS0_19minimum_kernel_cudaERNS_18TensorIteratorBaseEENKUlvE_clEvENKUlvE1_clEvEUliiE_EESt5arrayIPcLm3EELi4E23TrivialOffsetCalculatorILi2EjESC_ILi1EjENS0_6memory15LoadWithoutCastENSF_16StoreWithoutCastEEEviT_T0_T2_T3_T4_T5_,@function
        .size           _ZN2at6native27unrolled_elementwise_kernelINS0_13BinaryFunctorIiiiZZZNS0_19minimum_kernel_cudaERNS_18TensorIteratorBaseEENKUlvE_clEvENKUlvE1_clEvEUliiE_EESt5arrayIPcLm3EELi4E23TrivialOffsetCalculatorILi2EjESC_ILi1EjENS0_6memory15LoadWithoutCastENSF_16StoreWithoutCastEEEviT_T0_T2_T3_T4_T5_,(.L_x_41876 - _ZN2at6native27unrolled_elementwise_kernelINS0_13BinaryFunctorIiiiZZZNS0_19minimum_kernel_cudaERNS_18TensorIteratorBaseEENKUlvE_clEvENKUlvE1_clEvEUliiE_EESt5arrayIPcLm3EELi4E23TrivialOffsetCalculatorILi2EjESC_ILi1EjENS0_6memory15LoadWithoutCastENSF_16StoreWithoutCastEEEviT_T0_T2_T3_T4_T5_)
        .other          _ZN2at6native27unrolled_elementwise_kernelINS0_13BinaryFunctorIiiiZZZNS0_19minimum_kernel_cudaERNS_18TensorIteratorBaseEENKUlvE_clEvENKUlvE1_clEvEUliiE_EESt5arrayIPcLm3EELi4E23TrivialOffsetCalculatorILi2EjESC_ILi1EjENS0_6memory15LoadWithoutCastENSF_16StoreWithoutCastEEEviT_T0_T2_T3_T4_T5_,@"STO_CUDA_ENTRY STV_DEFAULT"
_ZN2at6native27unrolled_elementwise_kernelINS0_13BinaryFunctorIiiiZZZNS0_19minimum_kernel_cudaERNS_18TensorIteratorBaseEENKUlvE_clEvENKUlvE1_clEvEUliiE_EESt5arrayIPcLm3EELi4E23TrivialOffsetCalculatorILi2EjESC_ILi1EjENS0_6memory15LoadWithoutCastENSF_16StoreWithoutCastEEEviT_T0_T2_T3_T4_T5_:
.text._ZN2at6native27unrolled_elementwise_kernelINS0_13BinaryFunctorIiiiZZZNS0_19minimum_kernel_cudaERNS_18TensorIteratorBaseEENKUlvE_clEvENKUlvE1_clEvEUliiE_EESt5arrayIPcLm3EELi4E23TrivialOffsetCalculatorILi2EjESC_ILi1EjENS0_6memory15LoadWithoutCastENSF_16StoreWithoutCastEEEviT_T0_T2_T3_T4_T5_:
        /* <DEDUP_REMOVED lines=51> */
[----:B----4-:R-:W-:-:S02]  /*0330*/  VIMNMX R23, PT, PT, R23, R20, PT ;  /* 0x0000001417177248 */ /* 0x010fc40003fe0100 */
[----:B-----5:R-:W-:Y:S02]  /*0340*/  VIMNMX R13, PT, PT, R13, R24, PT ;  /* 0x000000180d0d7248 */ /* 0x020fe40003fe0100 */
[----:B--2---:R-:W-:Y:S02]  /*0350*/  VIMNMX R21, PT, PT, R21, R22, PT ;  /* 0x0000001615157248 */ /* 0x004fe40003fe0100 */
[----:B---3--:R-:W-:Y:S01]  /*0360*/  VIMNMX R15, PT, PT, R15, R12, PT ;  /* 0x0000000c0f0f7248 */ /* 0x008fe20003fe0100 */
        /* <DEDUP_REMOVED lines=14> */
.L_x_22289:
[----:B------:R-:W-:Y:S05]  /*0450*/  BSYNC.RELIABLE B1 ;  /* 0x0000000000017941 */ /* 0x000fea0003800100 */
.L_x_22288:
[----:B------:R-:W-:-:S13]  /*0460*/  ISETP.GE.AND P0, PT, R19, R18, PT ;  /* 0x000000121300720c */ /* 0x000fda0003f06270 */
[----:B0-----:R-:W0:Y:S01]  /*0470*/  @!P0 LDC.64 R2, c[0x0][0x388] ;  /* 0x0000e200ff028b82 */ /* 0x001e220000000a00 */
[----:B------:R-:W-:Y:S01]  /*0480*/  @!P0 IMAD R5, R0, 0x200, R19 ;  /* 0x0000020000058824 */ /* 0x000fe200078e0213 */
[----:B------:R-:W-:-:S03]  /*0490*/  @!P0 IADD3 R19, PT, PT, R19, 0x80, RZ ;  /* 0x0000008013138810 */ /* 0x000fc60007ffe0ff */
[----:B0-----:R-:W-:-:S05]  /*04a0*/  @!P0 IMAD.WIDE.U32 R2, R5, 0x4, R2 ;  /* 0x0000000405028825 */ /* 0x001fca00078e0002 */
[----:B------:R1:W-:Y:S02]  /*04b0*/  @!P0 STG.E desc[UR4][R2.64], R13 ;  /* 0x0000000d02008986 */ /* 0x0003e4000c101904 */
.L_x_22290:
[----:B------:R-:W-:Y:S05]  /*04c0*/  BSYNC.RECONVERGENT B0 ;  /* 0x0000000000007941 */ /* 0x000fea0003800200 */
.L_x_22287:
        /* <DEDUP_REMOVED lines=8> */
.L_x_22291:
        /* <DEDUP_REMOVED lines=11> */
.L_x_41876:


//--------------------- .text._ZN2at6native29vectorized_elementwise_kernelILi2ENS0_13BinaryFunctorIiiiZZZNS0_19minimum_kernel_cudaERNS_18TensorIteratorBaseEENKUlvE_clEvENKUlvE1_clEvEUliiE_EESt5arrayIPcLm3EEEEviT0_T1_ --------------------------
	.section	.text._ZN2at6native29vectorized_elementwise_kernelILi2ENS0_13BinaryFunctorIiiiZZZNS0_19minimum_kernel_cudaERNS_18TensorIteratorBaseEENKUlvE_clEvENKUlvE1_clEvEUliiE_EESt5arrayIPcLm3EEEEviT0_T1_,"ax",@progbits
	.align	128
        .global         _ZN2at6native29vectorized_elementwise_kernelILi2ENS0_13BinaryFunctorIiiiZZZNS0_19minimum_kernel_cudaERNS_18TensorIteratorBaseEENKUlvE_clEvENKUlvE1_clEvEUliiE_EESt5arrayIPcLm3EEEEviT0_T1_
        .type           _ZN2at6native29vectorized_elementwise_kernelILi2ENS0_13BinaryFunctorIiiiZZZNS0_19minimum_kernel_cudaERNS_18TensorIteratorBaseEENKUlvE_clEvENKUlvE1_clEvEUliiE_EESt5arrayIPcLm3EEEEviT0_T1_,@function
        .size           _ZN2at6native29vectorized_elementwise_kernelILi2ENS0_13BinaryFunctorIiiiZZZNS0_19minimum_kernel_cudaERNS_18TensorIteratorBaseEENKUlvE_clEvENKUlvE1_clEvEUliiE_EESt5arrayIPcLm3EEEEviT0_T1_,(.L_x_41877 - _ZN2at6native29vectorized_elementwise_kernelILi2ENS0_13BinaryFunctorIiiiZZZNS0_19minimum_kernel_cudaERNS_18TensorIteratorBaseEENKUlvE_clEvENKUlvE1_clEvEUliiE_EESt5arrayIPcLm3EEEEviT0_T1_)
        .other          _ZN2at6native29vectorized_elementwise_kernelILi2ENS0_13BinaryFunctorIiiiZZZNS0_19minimum_kernel_cudaERNS_18TensorIteratorBaseEENKUlvE_clEvENKUlvE1_clEvEUliiE_EESt5arrayIPcLm3EEEEviT0_T1_,@"STO_CUDA_ENTRY STV_DEFAULT"
_ZN2at6native29vectorized_elementwise_kernelILi2ENS0_13BinaryFunctorIiiiZZZNS0_19minimum_kernel_cudaERNS_18TensorIteratorBaseEENKUlvE_clEvENKUlvE1_clEvEUliiE_EESt5arrayIPcLm3EEEEviT0_T1_:
.text._ZN2at6native29vectorized_elementwise_kernelILi2ENS0_13BinaryFunctorIiiiZZZNS0_19minimum_kernel_cudaERNS_18TensorIteratorBaseEENKUlvE_clEvENKUlvE1_clEvEUliiE_EESt5arrayIPcLm3EEEEviT0_T1_:
        /* <DEDUP_REMOVED lines=95> */
[----:B--2---:R-:W-:-:S02]  /*05f0*/  VIMNMX R8, PT, PT, R8, R11, PT ;  /* 0x0000000b08087248 */ /* 0x004fc40003fe0100 */
[----:B----4-:R-:W-:Y:S02]  /*0600*/  VIMNMX R4, PT, PT, R21, R4, PT ;  /* 0x0000000415047248 */ /* 0x010fe40003fe0100 */
[----:B------:R-:W-:Y:S02]  /*0610*/  VIMNMX R5, PT, PT, R10, R5, PT ;  /* 0x000000050a057248 */ /* 0x000fe40003fe0100 */
[----:B------:R-:W-:Y:S02]  /*0620*/  VIMNMX R6, PT, PT, R23, R6, PT ;  /* 0x0000000617067248 */ /* 0x000fe40003fe0100 */
[----:B-----5:R-:W-:Y:S02]  /*0630*/  VIMNMX R22, PT, PT, R27, R22, PT ;  /* 0x000000161b167248 */ /* 0x020fe40003fe0100 */
[----:B---3--:R-:W-:Y:S02]  /*0640*/  VIMNMX R7, PT, PT, R20, R7, PT ;  /* 0x0000000714077248 */ /* 0x008fe40003fe0100 */
[----:B------:R-:W-:-:S02]  /*0650*/  VIMNMX R24, PT, PT, R25, R24, PT ;  /* 0x0000001819187248 */ /* 0x000fc40003fe0100 */
[----:B------:R-:W-:Y:S01]  /*0660*/  VIMNMX R9, PT, PT, R9, R26, PT ;  /* 0x0000001a09097248 */ /* 0x000fe20003fe0100 */
        /* <DEDUP_REMOVED lines=13> */
.L_x_22295:
[----:B------:R-:W-:-:S13]  /*0740*/  ISETP.GE.U32.AND P0, PT, R3, R2, PT ;  /* 0x000000020300720c */ /* 0x000fda0003f06070 */
[----:B------:R-:W-:Y:S05]  /*0750*/  @P0 BRA `(.L_x_22297) ;  /* 0x0000000000300947 */ /* 0x000fea0003800000 */
[----:B0-----:R-:W0:Y:S01]  /*0760*/  LDC.64 R10, c[0x0][0x388] ;  /* 0x0000e200ff0a7b82 */ /* 0x001e220000000a00 */
[----:B------:R-:W-:Y:S01]  /*0770*/  IADD3 R13, PT, PT, R0, R3, RZ ;  /* 0x00000003000d7210 */ /* 0x000fe20007ffe0ff */
[----:B------:R-:W-:-:S04]  /*0780*/  VIADD R3, R3, 0x80 ;  /* 0x0000008003037836 */ /* 0x000fc80000000000 */
[----:B0-----:R-:W-:-:S05]  /*0790*/  IMAD.WIDE.U32 R10, R13, 0x4, R10 ;  /* 0x000000040d0a7825 */ /* 0x001fca00078e000a */
[----:B------:R1:W-:Y:S02]  /*07a0*/  STG.E desc[UR4][R10.64], R5 ;  /* 0x000000050a007986 */ /* 0x0003e4000c101904 */
.L_x_22296:
[----:B------:R-:W-:-:S13]  /*07b0*/  ISETP.GE.U32.AND P0, PT, R3, R2, PT ;  /* 0x000000020300720c */ /* 0x000fda0003f06070 */
[----:B------:R-:W-:Y:S05]  /*07c0*/  @P0 BRA `(.L_x_22298) ;  /* 0x0000000000300947 */ /* 0x000fea0003800000 */
[----:B-1----:R-:W1:Y:S01]  /*07d0*/  LDC.64 R4, c[0x0][0x388] ;  /* 0x0000e200ff047b82 */ /* 0x002e620000000a00 */
[----:B0-----:R-:W-:Y:S01]  /*07e0*/  IADD3 R11, PT, PT, R0, R3, RZ ;  /* 0x00000003000b7210 */ /* 0x001fe20007ffe0ff */
[----:B------:R-:W-:-:S04]  /*07f0*/  VIADD R3, R3, 0x80 ;  /* 0x0000008003037836 */ /* 0x000fc80000000000 */
[----:B-1----:R-:W-:-:S05]  /*0800*/  IMAD.WIDE.U32 R4, R11, 0x4, R4 ;  /* 0x000000040b047825 */ /* 0x002fca00078e0004 */
[----:B------:R1:W-:Y:S02]  /*0810*/  STG.E desc[UR4][R4.64], R6 ;  /* 0x0000000604007986 */ /* 0x0003e4000c101904 */
.L_x_22297:
[----:B------:R-:W-:-:S13]  /*0820*/  ISETP.GE.U32.AND P0, PT, R3, R2, PT ;  /* 0x000000020300720c */ /* 0x000fda0003f06070 */
[----:B------:R-:W-:Y:S05]  /*0830*/  @P0 BRA `(.L_x_22299) ;  /* 0x0000000000340947 */ /* 0x000fea0003800000 */
[----:B01----:R-:W0:Y:S01]  /*0840*/  LDC.64 R4, c[0x0][0x388] ;  /* 0x0000e200ff047b82 */ /* 0x003e220000000a00 */
[----:B------:R-:W-:Y:S01]  /*0850*/  IADD3 R11, PT, PT, R0, R3, RZ ;  /* 0x00000003000b7210 */ /* 0x000fe20007ffe0ff */
[----:B------:R-:W-:-:S04]  /*0860*/  VIADD R3, R3, 0x80 ;  /* 0x0000008003037836 */ /* 0x000fc80000000000 */
[----:B0-----:R-:W-:-:S05]  /*0870*/  IMAD.WIDE.U32 R4, R11, 0x4, R4 ;  /* 0x000000040b047825 */ /* 0x001fca00078e0004 */
[----:B------:R2:W-:Y:S02]  /*0880*/  STG.E desc[UR4][R4.64], R7 ;  /* 0x0000000704007986 */ /* 0x0005e4000c101904 */
.L_x_22298:
        /* <DEDUP_REMOVED lines=8> */
.L_x_22299:
[----:B------:R-:W-:Y:S05]  /*0910*/  BSYNC.RELIABLE B1 ;  /* 0x0000000000017941 */ /* 0x000fea0003800100 */
.L_x_22294:
[----:B------:R-:W-:-:S13]  /*0920*/  ISETP.GE.U32.AND P0, PT, R3, R2, PT ;  /* 0x000000020300720c */ /* 0x000fda0003f06070 */
[----:B012---:R-:W0:Y:S01]  /*0930*/  @!P0 LDC.64 R4, c[0x0][0x388] ;  /* 0x0000e200ff048b82 */ /* 0x007e220000000a00 */
[----:B------:R-:W-:Y:S01]  /*0940*/  @!P0 IADD3 R7, PT, PT, R0, R3, RZ ;  /* 0x0000000300078210 */ /* 0x000fe20007ffe0ff */
[----:B------:R-:W-:-:S04]  /*0950*/  @!P0 VIADD R3, R3, 0x80 ;  /* 0x0000008003038836 */ /* 0x000fc80000000000 */
[----:B0-----:R-:W-:-:S05]  /*0960*/  @!P0 IMAD.WIDE.U32 R4, R7, 0x4, R4 ;  /* 0x0000000407048825 */ /* 0x001fca00078e0004 */
[----:B------:R3:W-:Y:S02]  /*0970*/  @!P0 STG.E desc[UR4][R4.64], R9 ;  /* 0x0000000904008986 */ /* 0x0007e4000c101904 */
.L_x_22300:
[----:B------:R-:W-:Y:S05]  /*0980*/  BSYNC.RECONVERGENT B0 ;  /* 0x0000000000007941 */ /* 0x000fea0003800200 */
.L_x_22293:
        /* <DEDUP_REMOVED lines=8> */
.L_x_22292:
        /* <DEDUP_REMOVED lines=18> */
[----:B--2---:R-:W-:Y:S02]  /*0b30*/  VIMNMX R22, PT, PT, R22, R24, PT ;  /* 0x0000001816167248 */ /* 0x004fe40003fe0100 */
[----:B------:R-:W-:Y:S02]  /*0b40*/  VIMNMX R23, PT, PT, R23, R25, PT ;  /* 0x0000001917177248 */ /* 0x000fe40003fe0100 */
[----:B----4-:R-:W-:Y:S02]  /*0b50*/  VIMNMX R8, PT, PT, R12, R8, PT ;  /* 0x000000080c087248 */ /* 0x010fe40003fe0100 */
[----:B------:R-:W-:Y:S02]  /*0b60*/  VIMNMX R9, PT, PT, R13, R9, PT ;  /* 0x000000090d097248 */ /* 0x000fe40003fe0100 */
[----:B-----5:R-:W-:Y:S02]  /*0b70*/  VIMNMX R4, PT, PT, R4, R6, PT ;  /* 0x0000000604047248 */ /* 0x020fe40003fe0100 */
[----:B------:R-:W-:Y:S01]  /*0b80*/  VIMNMX R5, PT, PT, R5, R7, PT ;  /* 0x0000000705057248 */ /* 0x000fe20003fe0100 */
[----:B------:R-:W-:Y:S01]  /*0b90*/  STG.E.64 desc[UR4][R20.64], R22 ;  /* 0x0000001614007986 */ /* 0x000fe2000c101b04 */
[----:B------:R-:W-:-:S02]  /*0ba0*/  VIMNMX R10, PT, PT, R10, R14, PT ;  /* 0x0000000e0a0a7248 */ /* 0x000fc40003fe0100 */
[----:B------:R-:W-:Y:S01]  /*0bb0*/  VIMNMX R11, PT, PT, R11, R15, PT ;  /* 0x0000000f0b0b7248 */ /* 0x000fe20003fe0100 */
[----:B------:R-:W-:Y:S04]  /*0bc0*/  STG.E.64 desc[UR4][R20.64+0x400], R8 ;  /* 0x0004000814007986 */ /* 0x000fe8000c101b04 */
[----:B------:R-:W-:Y:S04]  /*0bd0*/  STG.E.64 desc[UR4][R20.64+0x800], R4 ;  /* 0x0008000414007986 */ /* 0x000fe8000c101b04 */
[----:B------:R-:W-:Y:S01]  /*0be0*/  STG.E.64 desc[UR4][R20.64+0xc00], R10 ;  /* 0x000c000a14007986 */ /* 0x000fe2000c101b04 */
[----:B------:R-:W-:Y:S05]  /*0bf0*/  EXIT ;  /* 0x000000000000794d */ /* 0x000fea0003800000 */
.L_x_22301:
        /* <DEDUP_REMOVED lines=16> */
.L_x_41877:


//--------------------- .text._ZN2at6native29vectorized_elementwise_kernelILi4ENS0_13BinaryFunctorIiiiZZZNS0_19minimum_kernel_cudaERNS_18TensorIteratorBaseEENKUlvE_clEvENKUlvE1_clEvEUliiE_EESt5arrayIPcLm3EEEEviT0_T1_ --------------------------
	.section	.text._ZN2at6native29vectorized_elementwise_kernelILi4ENS0_13BinaryFunctorIiiiZZZNS0_19minimum_kernel_cudaERNS_18TensorIteratorBaseEENKUlvE_clEvENKUlvE1_clEvEUliiE_EESt5arrayIPcLm3EEEEviT0_T1_,"ax",@progbits
	.align	128
        .global         _ZN2at6native29vectorized_elementwise_kernelILi4ENS0_13BinaryFunctorIiiiZZZNS0_19minimum_kernel_cudaERNS_18TensorIteratorBaseEENKUlvE_clEvENKUlvE1_clEvEUliiE_EESt5arrayIPcLm3EEEEviT0_T1_
        .type           _ZN2at6native29vectorized_elementwise_kernelILi4ENS0_13BinaryFunctorIiiiZZZNS0_19minimum_kernel_cudaERNS_18TensorIteratorBaseEENKUlvE_clEvENKUlvE1_clEvEUliiE_EESt5arrayIPcLm3EEEEviT0_T1_,@function
        .size           _ZN2at6native29vectorized_elementwise_kernelILi4ENS0_13BinaryFunctorIiiiZZZNS0_19minimum_kernel_cudaERNS_18TensorIteratorBaseEENKUlvE_clEvENKUlvE1_clEvEUliiE_EESt5arrayIPcLm3EEEEviT0_T1_,(.L_x_41878 - _ZN2at6native29vectorized_elementwise_kernelILi4ENS0_13BinaryFunctorIiiiZZZNS0_19minimum_kernel_cudaERNS_18TensorIteratorBaseEENKUlvE_clEvENKUlvE1_clEvEUliiE_EESt5arrayIPcLm3EEEEviT0_T1_)
        .other          _ZN2at6native29vectorized_elementwise_kernelILi4ENS0_13BinaryFunctorIiiiZZZNS0_19minimum_kernel_cudaERNS_18TensorIteratorBaseEENKUlvE_clEvENKUlvE1_clEvEUliiE_EESt5arrayIPcLm3EEEEviT0_T1_,@"STO_CUDA_ENTRY STV_DEFAULT"
_ZN2at6native29vectorized_elementwise_kernelILi4ENS0_13BinaryFunctorIiiiZZZNS0_19minimum_kernel_cudaERNS_18TensorIteratorBaseEENKUlvE_clEvENKUlvE1_clEvEUliiE_EESt5arrayIPcLm3EEEEviT0_T1_:
.text._ZN2at6native29vectorized_elementwise_kernelILi4ENS0_13BinaryFunctorIiiiZZZNS0_19minimum_kernel_cudaERNS_18TensorIteratorBaseEENKUlvE_clEvENKUlvE1_clEvEUliiE_EESt5arrayIPcLm3EEEEviT0_T1_:
        /* <DEDUP_REMOVED lines=116> */
.L_x_22305:
[----:B------:R-:W-:-:S13]  /*0740*/  ISETP.GE.U32.AND P0, PT, R3, R2, PT ;  /* 0x000000020300720c */ /* 0x000fda0003f06070 */
[----:B------:R-:W-:Y:S05]  /*0750*/  @P0 BRA `(.L_x_22307) ;  /* 0x0000000000300947 */ /* 0x000fea0003800000 */
[----:B0-----:R-:W0:Y:S01]  /*0760*/  LDC.64 R10, c[0x0][0x388] ;  /* 0x0000e200ff0a7b82 */ /* 0x001e220000000a00 */
[----:B------:R-:W-:Y:S01]  /*0770*/  IADD3 R13, PT, PT, R0, R3, RZ ;  /* 0x00000003000d7210 */ /* 0x000fe20007ffe0ff */
[----:B------:R-:W-:-:S04]  /*0780*/  VIADD R3, R3, 0x80 ;  /* 0x0000008003037836 */ /* 0x000fc80000000000 */
[----:B0-----:R-:W-:-:S05]  /*0790*/  IMAD.WIDE.U32 R10, R13, 0x4, R10 ;  /* 0x000000040d0a7825 */ /* 0x001fca00078e000a */
[----:B------:R1:W-:Y:S02]  /*07a0*/  STG.E desc[UR4][R10.64], R5 ;  /* 0x000000050a007986 */ /* 0x0003e4000c101904 */
.L_x_22306:
[----:B------:R-:W-:-:S13]  /*07b0*/  ISETP.GE.U32.AND P0, PT, R3, R2, PT ;  /* 0x000000020300720c */ /* 0x000fda0003f06070 */
[----:B------:R-:W-:Y:S05]  /*07c0*/  @P0 BRA `(.L_x_22308) ;  /* 0x0000000000300947 */ /* 0x000fea0003800000 */
[----:B-1----:R-:W1:Y:S01]  /*07d0*/  LDC.64 R4, c[0x0][0x388] ;  /* 0x0000e200ff047b82 */ /* 0x002e620000000a00 */
[----:B0-----:R-:W-:Y:S01]  /*07e0*/  IADD3 R11, PT, PT, R0, R3, RZ ;  /* 0x00000003000b7210 */ /* 0x001fe20007ffe0ff */
[----:B------:R-:W-:-:S04]  /*07f0*/  VIADD R3, R3, 0x80 ;  /* 0x0000008003037836 */ /* 0x000fc80000000000 */
[----:B-1----:R-:W-:-:S05]  /*0800*/  IMAD.WIDE.U32 R4, R11, 0x4, R4 ;  /* 0x000000040b047825 */ /* 0x002fca00078e0004 */
[----:B------:R1:W-:Y:S02]  /*0810*/  STG.E desc[UR4][R4.64], R6 ;  /* 0x0000000604007986 */ /* 0x0003e4000c101904 */
.L_x_22307:
[----:B------:R-:W-:-:S13]  /*0820*/  ISETP.GE.U32.AND P0, PT, R3, R2, PT ;  /* 0x000000020300720c */ /* 0x000fda0003f06070 */
[----:B------:R-:W-:Y:S05]  /*0830*/  @P0 BRA `(.L_x_22309) ;  /* 0x0000000000340947 */ /* 0x000fea0003800000 */
[----:B01----:R-:W0:Y:S01]  /*0840*/  LDC.64 R4, c[0x0][0x388] ;  /* 0x0000e200ff047b82 */ /* 0x003e220000000a00 */
[----:B------:R-:W-:Y:S01]  /*0850*/  IADD3 R11, PT, PT, R0, R3, RZ ;  /* 0x00000003000b7210 */ /* 0x000fe20007ffe0ff */
[----:B------:R-:W-:-:S04]  /*0860*/  VIADD R3, R3, 0x80 ;  /* 0x0000008003037836 */ /* 0x000fc80000000000 */
[----:B0-----:R-:W-:-:S05]  /*0870*/  IMAD.WIDE.U32 R4, R11, 0x4, R4 ;  /* 0x000000040b047825 */ /* 0x001fca00078e0004 */
[----:B------:R2:W-:Y:S02]  /*0880*/  STG.E desc[UR4][R4.64], R7 ;  /* 0x0000000704007986 */ /* 0x0005e4000c101904 */
.L_x_22308:
        /* <DEDUP_REMOVED lines=8> */
.L_x_22309:
[----:B------:R-:W-:Y:S05]  /*0910*/  BSYNC.RELIABLE B1 ;  /* 0x0000000000017941 */ /* 0x000fea0003800100 */
.L_x_22304:
[----:B------:R-:W-:-:S13]  /*0920*/  ISETP.GE.U32.AND P0, PT, R3, R2, PT ;  /* 0x000000020300720c */ /* 0x000fda0003f06070 */
[----:B012---:R-:W0:Y:S01]  /*0930*/  @!P0 LDC.64 R4, c[0x0][0x388] ;  /* 0x0000e200ff048b82 */ /* 0x007e220000000a00 */
[----:B------:R-:W-:Y:S01]  /*0940*/  @!P0 IADD3 R7, PT, PT, R0, R3, RZ ;  /* 0x0000000300078210 */ /* 0x000fe20007ffe0ff */
[----:B------:R-:W-:-:S04]  /*0950*/  @!P0 VIADD R3, R3, 0x80 ;  /* 0x0000008003038836 */ /* 0x000fc80000000000 */
[----:B0-----:R-:W-:-:S05]  /*0960*/  @!P0 IMAD.WIDE.U32 R4, R7, 0x4, R4 ;  /* 0x0000000407048825 */ /* 0x001fca00078e0004 */
[----:B------:R3:W-:Y:S02]  /*0970*/  @!P0 STG.E desc[UR4][R4.64], R9 ;  /* 0x0000000904008986 */ /* 0x0007e4000c101904 */
.L_x_22310:
[----:B------:R-:W-:Y:S05]  /*0980*/  BSYNC.RECONVERGENT B0 ;  /* 0x0000000000007941 */ /* 0x000fea0003800200 */
.L_x_22303:
        /* <DEDUP_REMOVED lines=8> */
.L_x_22302:
        /* <DEDUP_REMOVED lines=14> */
[----:B--2---:R-:W-:Y:S02]  /*0af0*/  VIMNMX R12, PT, PT, R12, R16, PT ;  /* 0x000000100c0c7248 */ /* 0x004fe40003fe0100 */
[----:B------:R-:W-:Y:S02]  /*0b00*/  VIMNMX R13, PT, PT, R13, R17, PT ;  /* 0x000000110d0d7248 */ /* 0x000fe40003fe0100 */
[----:B------:R-:W-:Y:S02]  /*0b10*/  VIMNMX R14, PT, PT, R14, R18, PT ;  /* 0x000000120e0e7248 */ /* 0x000fe40003fe0100 */
[----:B------:R-:W-:Y:S02]  /*0b20*/  VIMNMX R15, PT, PT, R15, R19, PT ;  /* 0x000000130f0f7248 */ /* 0x000fe40003fe0100 */
[----:B----4-:R-:W-:Y:S02]  /*0b30*/  VIMNMX R4, PT, PT, R8, R4, PT ;  /* 0x0000000408047248 */ /* 0x010fe40003fe0100 */
[----:B------:R-:W-:-:S02]  /*0b40*/  VIMNMX R5, PT, PT, R9, R5, PT ;  /* 0x0000000509057248 */ /* 0x000fc40003fe0100 */
[----:B------:R-:W-:Y:S02]  /*0b50*/  VIMNMX R6, PT, PT, R10, R6, PT ;  /* 0x000000060a067248 */ /* 0x000fe40003fe0100 */
[----:B------:R-:W-:Y:S01]  /*0b60*/  VIMNMX R7, PT, PT, R11, R7, PT ;  /* 0x000000070b077248 */ /* 0x000fe20003fe0100 */
[----:B------:R-:W-:Y:S04]  /*0b70*/  STG.E.128 desc[UR4][R24.64], R12 ;  /* 0x0000000c18007986 */ /* 0x000fe8000c101d04 */
[----:B------:R-:W-:Y:S01]  /*0b80*/  STG.E.128 desc[UR4][R24.64+0x800], R4 ;  /* 0x0008000418007986 */ /* 0x000fe2000c101d04 */
[----:B------:R-:W-:Y:S05]  /*0b90*/  EXIT ;  /* 0x000000000000794d */ /* 0x000fea0003800000 */
.L_x_22311:
        /* <DEDUP_REMOVED lines=14> */
.L_x_41878:


//--------------------- .text._ZN2at6native29vectorized_elementwise_kernelILi8ENS0_13BinaryFunctorIiiiZZZNS0_19minimum_kernel_cudaERNS_18TensorIteratorBaseEENKUlvE_clEvENKUlvE1_clEvEUliiE_EESt5arrayIPcLm3EEEEviT0_T1_ --------------------------
	.section	.text._ZN2at6native29vectorized_elementwise_kernelILi8ENS0_13BinaryFunctorIiiiZZZNS0_19minimum_kernel_cudaERNS_18TensorIteratorBaseEENKUlvE_clEvENKUlvE1_clEvEUliiE_EESt5arrayIPcLm3EEEEviT0_T1_,"ax",@progbits
	.align	128
        .global         _ZN2at6native29vectorized_elementwise_kernelILi8ENS0_13BinaryFunctorIiiiZZZNS0_19minimum_kernel_cudaERNS_18TensorIteratorBaseEENKUlvE_clEvENKUlvE1_clEvEUliiE_EESt5arrayIPcLm3EEEEviT0_T1_
        .type           _ZN2at6native29vectorized_elementwise_kernelILi8ENS0_13BinaryFunctorIiiiZZZNS0_19minimum_kernel_cudaERNS_18TensorIteratorBaseEENKUlvE_clEvENKUlvE1_clEvEUliiE_EESt5arrayIPcLm3EEEEviT0_T1_,@function
        .size           _ZN2at6native29vectorized_elementwise_kernelILi8ENS0_13BinaryFunctorIiiiZZZNS0_19minimum_kernel_cudaERNS_18TensorIteratorBaseEENKUlvE_clEvENKUlvE1_clEvEUliiE_EESt5arrayIPcLm3EEEEviT0_T1_,(.L_x_41879 - _ZN2at6native29vectorized_elementwise_kernelILi8ENS0_13BinaryFunctorIiiiZZZNS0_19minimum_kernel_cudaERNS_18TensorIteratorBaseEENKUlvE_clEvENKUlvE1_clEvEUliiE_EESt5arrayIPcLm3EEEEviT0_T1_)
        .other          _ZN2at6native29vectorized_elementwise_kernelILi8ENS0_13BinaryFunctorIiiiZZZNS0_19minimum_kernel_cudaERNS_18TensorIteratorBaseEENKUlvE_clEvENKUlvE1_clEvEUliiE_EESt5arrayIPcLm3EEEEviT0_T1_,@"STO_CUDA_ENTRY STV_DEFAULT"
_ZN2at6native29vectorized_elementwise_kernelILi8ENS0_13BinaryFunctorIiiiZZZNS0_19minimum_kernel_cudaERNS_18TensorIteratorBaseEENKUlvE_clEvENKUlvE1_clEvEUliiE_EESt5arrayIPcLm3EEEEviT0_T1_:
.text._ZN2at6native29vectorized_elementwise_kernelILi8ENS0_13BinaryFunctorIiiiZZZNS0_19minimum_kernel_cudaERNS_18TensorIteratorBaseEENKUlvE_clEvENKUlvE1_clEvEUliiE_EESt5arrayIPcLm3EEEEviT0_T1_:
        /* <DEDUP_REMOVED lines=116> */
.L_x_22315:
[----:B------:R-:W-:-:S13]  /*0740*/  ISETP.GE.U32.AND P0, PT, R3, R2, PT ;  /* 0x000000020300720c */ /* 0x000fda0003f06070 */
[----:B------:R-:W-:Y:S05]  /*0750*/  @P0 BRA `(.L_x_22317) ;  /* 0x0000000000300947 */ /* 0x000fea0003800000 */
[----:B0-----:R-:W0:Y:S01]  /*0760*/  LDC.64 R10, c[0x0][0x388] ;  /* 0x0000e200ff0a7b82 */ /* 0x001e220000000a00 */
[----:B------:R-:W-:Y:S01]  /*0770*/  IADD3 R13, PT, PT, R0, R3, RZ ;  /* 0x00000003000d7210 */ /* 0x000fe20007ffe0ff */
[----:B------:R-:W-:-:S04]  /*0780*/  VIADD R3, R3, 0x80 ;  /* 0x0000008003037836 */ /* 0x000fc80000000000 */
[----:B0-----:R-:W-:-:S05]  /*0790*/  IMAD.WIDE.U32 R10, R13, 0x4, R10 ;  /* 0x000000040d0a7825 */ /* 0x001fca00078e000a */
[----:B------:R1:W-:Y:S02]  /*07a0*/  STG.E desc[UR4][R10.64], R5 ;  /* 0x000000050a007986 */ /* 0x0003e4000c101904 */
.L_x_22316:
[----:B------:R-:W-:-:S13]  /*07b0*/  ISETP.GE.U32.AND P0, PT, R3, R2, PT ;  /* 0x000000020300720c */ /* 0x000fda0003f06070 */
[----:B------:R-:W-:Y:S05]  /*07c0*/  @P0 BRA `(.L_x_22318) ;  /* 0x0000000000300947 */ /* 0x000fea0003800000 */
[----:B-1----:R-:W1:Y:S01]  /*07d0*/  LDC.64 R4, c[0x0][0x388] ;  /* 0x0000e200ff047b82 */ /* 0x002e620000000a00 */
[----:B0-----:R-:W-:Y:S01]  /*07e0*/  IADD3 R11, PT, PT, R0, R3, RZ ;  /* 0x00000003000b7210 */ /* 0x001fe20007ffe0ff */
[----:B------:R-:W-:-:S04]  /*07f0*/  VIADD R3, R3, 0x80 ;  /* 0x0000008003037836 */ /* 0x000fc80000000000 */
[----:B-1----:R-:W-:-:S05]  /*0800*/  IMAD.WIDE.U32 R4, R11, 0x4, R4 ;  /* 0x000000040b047825 */ /* 0x002fca00078e0004 */
[----:B------:R1:W-:Y:S02]  /*0810*/  STG.E desc[UR4][R4.64], R6 ;  /* 0x0000000604007986 */ /* 0x0003e4000c101904 */
.L_x_22317:
[----:B------:R-:W-:-:S13]  /*0820*/  ISETP.GE.U32.AND P0, PT, R3, R2, PT ;  /* 0x000000020300720c */ /* 0x000fda0003f06070 */
[----:B------:R-:W-:Y:S05]  /*0830*/  @P0 BRA `(.L_x_22319) ;  /* 0x0000000000340947 */ /* 0x000fea0003800000 */
[----:B01----:R-:W0:Y:S01]  /*0840*/  LDC.64 R4, c[0x0][0x388] ;  /* 0x0000e200ff047b82 */ /* 0x003e220000000a00 */
[----:B------:R-:W-:Y:S01]  /*0850*/  IADD3 R11, PT, PT, R0, R3, RZ ;  /* 0x00000003000b7210 */ /* 0x000fe20007ffe0ff */
[----:B------:R-:W-:-:S04]  /*0860*/  VIADD R3, R3, 0x80 ;  /* 0x0000008003037836 */ /* 0x000fc80000000000 */
[----:B0-----:R-:W-:-:S05]  /*0870*/  IMAD.WIDE.U32 R4, R11, 0x4, R4 ;  /* 0x000000040b047825 */ /* 0x001fca00078e0004 */
[----:B------:R2:W-:Y:S02]  /*0880*/  STG.E desc[UR4][R4.64], R7 ;  /* 0x0000000704007986 */ /* 0x0005e4000c101904 */
.L_x_22318:
        /* <DEDUP_REMOVED lines=8> */
.L_x_22319:
[----:B------:R-:W-:Y:S05]  /*0910*/  BSYNC.RELIABLE B1 ;  /* 0x0000000000017941 */ /* 0x000fea0003800100 */
.L_x_22314:
[----:B------:R-:W-:-:S13]  /*0920*/  ISETP.GE.U32.AND P0, PT, R3, R2, PT ;  /* 0x000000020300720c */ /* 0x000fda0003f06070 */
[----:B012---:R-:W0:Y:S01]  /*0930*/  @!P0 LDC.64 R4, c[0x0][0x388] ;  /* 0x0000e200ff048b82 */ /* 0x007e220000000a00 */
[----:B------:R-:W-:Y:S01]  /*0940*/  @!P0 IADD3 R7, PT, PT, R0, R3, RZ ;  /* 0x0000000300078210 */ /* 0x000fe20007ffe0ff */
[----:B------:R-:W-:-:S04]  /*0950*/  @!P0 VIADD R3, R3, 0x80 ;  /* 0x0000008003038836 */ /* 0x000fc80000000000 */
[----:B0-----:R-:W-:-:S05]  /*0960*/  @!P0 IMAD.WIDE.U32 R4, R7, 0x4, R4 ;  /* 0x0000000407048825 */ /* 0x001fca00078e0004 */
[----:B------:R3:W-:Y:S02]  /*0970*/  @!P0 STG.E desc[UR4][R4.64], R9 ;  /* 0x0000000904008986 */ /* 0x0007e4000c101904 */
.L_x_22320:
[----:B------:R-:W-:Y:S05]  /*0980*/  BSYNC.RECONVERGENT B0 ;  /* 0x0000000000007941 */ /* 0x000fea0003800200 */
.L_x_22313:
        /* <DEDUP_REMOVED lines=8> */
.L_x_22312:
        /* <DEDUP_REMOVED lines=12> */
[----:B--2---:R-:W-:Y:S02]  /*0ad0*/  VIMNMX R12, PT, PT, R12, R16, PT ;  /* 0x000000100c0c7248 */ /* 0x004fe40003fe0100 */
[----:B------:R-:W-:Y:S02]  /*0ae0*/  VIMNMX R13, PT, PT, R13, R17, PT ;  /* 0x000000110d0d7248 */ /* 0x000fe40003fe0100 */
[----:B------:R-:W-:Y:S02]  /*0af0*/  VIMNMX R14, PT, PT, R14, R18, PT ;  /* 0x000000120e0e7248 */ /* 0x000fe40003fe0100 */
[----:B------:R-:W-:Y:S02]  /*0b00*/  VIMNMX R15, PT, PT, R15, R19, PT ;  /* 0x000000130f0f7248 */ /* 0x000fe40003fe0100 */
[----:B------:R-:W-:Y:S02]  /*0b10*/  VIMNMX R16, PT, PT, R8, R4, PT ;  /* 0x0000000408107248 */ /* 0x000fe40003fe0100 */
[----:B------:R-:W-:-:S02]  /*0b20*/  VIMNMX R17, PT, PT, R9, R5, PT ;  /* 0x0000000509117248 */ /* 0x000fc40003fe0100 */
[----:B------:R-:W-:Y:S02]  /*0b30*/  VIMNMX R18, PT, PT, R10, R6, PT ;  /* 0x000000060a127248 */ /* 0x000fe40003fe0100 */
[----:B------:R-:W-:-:S05]  /*0b40*/  VIMNMX R19, PT, PT, R11, R7, PT ;  /* 0x000000070b137248 */ /* 0x000fca0003fe0100 */
[----:B------:R-:W-:Y:S01]  /*0b50*/  STG.E.ENL2.256 desc[UR4][R20.64], R12, R16 ;  /* 0xf800000c1410797f */ /* 0x000fe2000f121804 */
[----:B------:R-:W-:Y:S05]  /*0b60*/  EXIT ;  /* 0x000000000000794d */ /* 0x000fea0003800000 */
.L_x_22321:
        /* <DEDUP_REMOVED lines=9> */
.L_x_41879:


//--------------------- .text._ZN2at6native18elementwise_kernelILi128ELi4EZNS0_15gpu_kernel_implINS0_13AUnaryFunctorIaaaZZZNS0_19minimum_kernel_cudaERNS_18TensorIteratorBaseEENKUlvE_clEvENKUlvE0_clEvEUlaaE_EEEEvS5_RKT_EUliE_EEviT1_ --------------------------
	.section	.text._ZN2at6native18elementwise_kernelILi128ELi4EZNS0_15gpu_kernel_implINS0_13AUnaryFunctorIaaaZZZNS0_19minimum_kernel_cudaERNS_18TensorIteratorBaseEENKUlvE_clEvENKUlvE0_clEvEUlaaE_EEEEvS5_RKT_EUliE_EEviT1_,"ax",@progbits
	.align	128
        .global         _ZN2at6native18elementwise_kernelILi128ELi4EZNS0_15gpu_kernel_implINS0_13AUnaryFunctorIaaaZZZNS0_19minimum_kernel_cudaERNS_18TensorIteratorBaseEENKUlvE_clEvENKUlvE0_clEvEUlaaE_EEEEvS5_RKT_EUliE_EEviT1_
        .type           _ZN2at6native18elementwise_kernelILi128ELi4EZNS0_15gpu_kernel_implINS0_13AUnaryFunctorIaaaZZZNS0_19minimum_kernel_cudaERNS_18TensorIteratorBaseEENKUlvE_clEvENKUlvE0_clEvEUlaaE_EEEEvS5_RKT_EUliE_EEviT1_,@function
        .size           _ZN2at6native18elementwise_kernelILi128ELi4EZNS0_15gpu_kernel_implINS0_13AUnaryFunctorIaaaZZZNS0_19minimum_kernel_cudaERNS_18TensorIteratorBaseEENKUlvE_clEvENKUlvE0_clEvEUlaaE_EEEEvS5_RKT_EUliE_EEviT1_,(.L_x_41880 - _ZN2at6native18elementwise_kernelILi128ELi4EZNS0_15gpu_kernel_implINS0_13AUnaryFunctorIaaaZZZNS0_19minimum_kernel_cudaERNS_18TensorIteratorBaseEENKUlvE_clEvENKUlvE0_clEvEUlaaE_EEEEvS5_RKT_EUliE_EEviT1_)
        .other          _ZN2at6native18elementwise_kernelILi128ELi4EZNS0_15gpu_kernel_implINS0_13AUnaryFunctorIaaaZZZNS0_19minimum_kernel_cudaERNS_18TensorIteratorBaseEENKUlvE_clEvENKUlvE0_clEvEUlaaE_EEEEvS5_RKT_EUliE_EEviT1_,@"STO_CUDA_ENTRY STV_DEFAULT"
_ZN2at6native18elementwise_kernelILi128ELi4EZNS0_15gpu_kernel_implINS0_13AUnaryFunctorIaaaZZZNS0_19minimum_kernel_cudaERNS_18TensorIteratorBaseEENKUlvE_clEvENKUlvE0_clEvEUlaaE_EEEEvS5_RKT_EUliE_EEviT1_:
.text._ZN2at6native18elementwise_kernelILi128ELi4EZNS0_15gpu_kernel_implINS0_13AUnaryFunctorIaaaZZZNS0_19minimum_kernel_cudaERNS_18TensorIteratorBaseEENKUlvE_clEvENKUlvE0_clEvEUlaaE_EEEEvS5_RKT_EUliE_EEviT1_:
        /* <DEDUP_REMOVED lines=320> */
.L_x_22324:
        /* <DEDUP_REMOVED lines=14> */
[----:B------:R0:W5:Y:S01]  /*14e0*/  LDG.E.U8 R0, desc[UR36][R2.64] ;  /* 0x0000002402007981 */ /* 0x000162000c1e1100 */
[----:B------:R-:W-:Y:S05]  /*14f0*/  BRA `(.L_x_22330) ;  /* 0x0000000c00547947 */ /* 0x000fea0003800000 */
.L_x_22328:
[----:B------:R0:W5:Y:S01]  /*1500*/  LDG.E.U8 R0, desc[UR36][R2.64] ;  /* 0x0000002402007981 */ /* 0x000162000c1e1100 */
[----:B------:R-:W-:Y:S05]  /*1510*/  BRA `(.L_x_22330) ;  /* 0x0000000c004c7947 */ /* 0x000fea0003800000 */
.L_x_22327:
[----:B------:R-:W-:-:S09]  /*1520*/  UISETP.NE.AND UP0, UPT, UR4, 0x2, UPT ;  /* 0x000000020400788c */ /* 0x000fd2000bf05270 */
[----:B------:R-:W-:Y:S05]  /*1530*/  BRA.U !UP0, `(.L_x_22331) ;  /* 0x0000000108207547 */ /* 0x000fea000b800000 */
[----:B------:R-:W-:-:S09]  /*1540*/  UISETP.NE.AND UP0, UPT, UR4, 0x3, UPT ;  /* 0x000000030400788c */ /* 0x000fd2000bf05270 */
[----:B------:R-:W-:Y:S05]  /*1550*/  BRA.U !UP0, `(.L_x_22332) ;  /* 0x0000000108107547 */ /* 0x000fea000b800000 */
[----:B------:R-:W-:-:S09]  /*1560*/  UISETP.NE.AND UP0, UPT, UR4, 0x4, UPT ;  /* 0x000000040400788c */ /* 0x000fd2000bf05270 */
[----:B------:R-:W-:Y:S05]  /*1570*/  BRA.U UP0, `(.L_x_22329) ;  /* 0x0000000900b07547 */ /* 0x000fea000b800000 */
[----:B------:R0:W5:Y:S01]  /*1580*/  LDG.E.U8 R0, desc[UR36][R2.64] ;  /* 0x0000002402007981 */ /* 0x000162000c1e1100 */
[----:B------:R-:W-:Y:S05]  /*1590*/  BRA `(.L_x_22330) ;  /* 0x0000000c002c7947 */ /* 0x000fea0003800000 */
.L_x_22332:
[----:B------:R0:W5:Y:S01]  /*15a0*/  LDG.E.U8 R0, desc[UR36][R2.64] ;  /* 0x0000002402007981 */ /* 0x000162000c1e1100 */
[----:B------:R-:W-:Y:S05]  /*15b0*/  BRA `(.L_x_22330) ;  /* 0x0000000c00247947 */ /* 0x000fea0003800000 */
.L_x_22331:
[----:B------:R0:W5:Y:S01]  /*15c0*/  LDG.E.U16 R0, desc[UR36][R2.64] ;  /* 0x0000002402007981 */ /* 0x000162000c1e1500 */
[----:B------:R-:W-:Y:S05]  /*15d0*/  BRA `(.L_x_22330) ;  /* 0x0000000c001c7947 */ /* 0x000fea0003800000 */
.L_x_22326:
        /* <DEDUP_REMOVED lines=9> */
.L_x_22334:
[----:B------:R-:W2:Y:S02]  /*1670*/  LDG.E.U16 R4, desc[UR36][R2.64] ;  /* 0x0000002402047981 */ /* 0x000ea4000c1e1500 */
[----:B--2---:R-:W-:-:S06]  /*1680*/  HADD2.F32 R4, -RZ, R4.H0_H0 ;  /* 0x20000004ff047230 */ /* 0x004fcc0000004100 */
[----:B------:R-:W0:Y:S02]  /*1690*/  F2I.FTZ.TRUNC.NTZ R4, R4 ;  /* 0x0000000400047305 */ /* 0x000e24000021f100 */
[----:B0-----:R-:W-:Y:S01]  /*16a0*/  PRMT R0, R4, 0x7610, R0 ;  /* 0x0000761004007816 */ /* 0x001fe20000000000 */
[----:B------:R-:W-:Y:S06]  /*16b0*/  BRA `(.L_x_22330) ;  /* 0x0000000800e47947 */ /* 0x000fec0003800000 */
.L_x_22333:
        /* <DEDUP_REMOVED lines=9> */
.L_x_22336:
[----:B------:R-:W2:Y:S02]  /*1750*/  LDG.E.U16 R2, desc[UR36][R2.64] ;  /* 0x0000002402027981 */ /* 0x000ea4000c1e1500 */
[----:B--2---:R-:W-:-:S06]  /*1760*/  HADD2.F32 R4, -RZ, R2.H0_H0 ;  /* 0x20000002ff047230 */ /* 0x004fcc0000004100 */
[----:B------:R-:W0:Y:S02]  /*1770*/  F2I.FTZ.TRUNC.NTZ R4, R4 ;  /* 0x0000000400047305 */ /* 0x000e24000021f100 */
[----:B0-----:R-:W-:Y:S01]  /*1780*/  PRMT R0, R4, 0x7610, R0 ;  /* 0x0000761004007816 */ /* 0x001fe20000000000 */
[----:B------:R-:W-:Y:S06]  /*1790*/  BRA `(.L_x_22330) ;  /* 0x0000000800ac7947 */ /* 0x000fec0003800000 */
.L_x_22335:
[----:B------:R-:W2:Y:S02]  /*17a0*/  LDG.E.64 R2, desc[UR36][R2.64] ;  /* 0x0000002402027981 */ /* 0x000ea4000c1e1b00 */
[----:B--2---:R0:W1:Y:S01]  /*17b0*/  F2I.F64.TRUNC R0, R2 ;  /* 0x0000000200007311 */ /* 0x004062000030d100 */
[----:B------:R-:W-:Y:S05]  /*17c0*/  BRA `(.L_x_22330) ;  /* 0x0000000800a07947 */ /* 0x000fea0003800000 */
.L_x_22325:
        /* <DEDUP_REMOVED lines=12> */
.L_x_22339:
[----:B------:R-:W2:Y:S02]  /*1890*/  LDG.E.64 R2, desc[UR36][R2.64] ;  /* 0x0000002402027981 */ /* 0x000ea4000c1e1b00 */
[----:B--2---:R3:W4:Y:S01]  /*18a0*/  F2I.F64.TRUNC R0, R2 ;  /* 0x0000000200007311 */ /* 0x004722000030d100 */
[----:B------:R-:W-:Y:S05]  /*18b0*/  BRA `(.L_x_22330) ;  /* 0x0000000800647947 */ /* 0x000fea0003800000 */
.L_x_22338:
        /* <DEDUP_REMOVED lines=27> */
.L_x_22341:
        /* <DEDUP_REMOVED lines=14> */
.L_x_22340:
[----:B------:R-:W2:Y:S02]  /*1b50*/  LDG.E.U16 R4, desc[UR36][R2.64] ;  /* 0x0000002402047981 */ /* 0x000ea4000c1e1500 */
[----:B--2---:R-:W-:-:S06]  /*1b60*/  IMAD.U32 R4, R4, 0x10000, RZ ;  /* 0x0001000004047824 */ /* 0x004fcc00078e00ff */
[----:B------:R-:W0:Y:S02]  /*1b70*/  F2I.FTZ.TRUNC.NTZ R4, R4 ;  /* 0x0000000400047305 */ /* 0x000e24000021f100 */
[----:B0-----:R-:W-:Y:S01]  /*1b80*/  PRMT R0, R4, 0x7610, R0 ;  /* 0x0000761004007816 */ /* 0x001fe20000000000 */
[----:B------:R-:W-:Y:S06]  /*1b90*/  BRA `(.L_x_22330) ;  /* 0x0000000400ac7947 */ /* 0x000fec0003800000 */
.L_x_22337:
        /* <DEDUP_REMOVED lines=10> */
.L_x_22344:
        /* <DEDUP_REMOVED lines=21> */
.L_x_22348:
[----:B------:R-:W-:Y:S05]  /*1d90*/  BSYNC.RECONVERGENT B1 ;  /* 0x0000000000017941 */ /* 0x000fea0003800200 */
.L_x_22347:
[----:B------:R-:W-:Y:S02]  /*1da0*/  SHF.L.U32 R0, R0, 0x14, RZ ;  /* 0x0000001400007819 */ /* 0x000fe400000006ff */
[----:B------:R-:W-:-:S04]  /*1db0*/  LEA R2, R2, 0x3b800000, 0x17 ;  /* 0x3b80000002027811 */ /* 0x000fc800078eb8ff */
[----:B------:R-:W-:-:S07]  /*1dc0*/  LOP3.LUT R4, R2, R0, R7, 0xfe, !PT ;  /* 0x0000000002047212 */ /* 0x000fce00078efe07 */
.L_x_22346:
[----:B------:R-:W-:Y:S05]  /*1dd0*/  BSYNC.RECONVERGENT B0 ;  /* 0x0000000000007941 */ /* 0x000fea0003800200 */
.L_x_22345:
[----:B------:R-:W0:Y:S02]  /*1de0*/  F2I.FTZ.TRUNC.NTZ R4, R4 ;  /* 0x0000000400047305 */ /* 0x000e24000021f100 */
[----:B0-----:R-:W-:Y:S01]  /*1df0*/  PRMT R0, R4, 0x7610, R0 ;  /* 0x0000761004007816 */ /* 0x001fe20000000000 */
[----:B------:R-:W-:Y:S06]  /*1e00*/  BRA `(.L_x_22330) ;  /* 0x0000000400107947 */ /* 0x000fec0003800000 */
.L_x_22343:
        /* <DEDUP_REMOVED lines=21> */
.L_x_22352:
[----:B------:R-:W-:Y:S05]  /*1f60*/  BSYNC.RECONVERGENT B1 ;  /* 0x0000000000017941 */ /* 0x000fea0003800200 */
.L_x_22351:
[----:B------:R-:W-:Y:S01]  /*1f70*/  IMAD.SHL.U32 R0, R0, 0x200000, RZ ;  /* 0x0020000000007824 */ /* 0x000fe200078e00ff */
[----:B------:R-:W-:-:S04]  /*1f80*/  LEA R2, R2, 0x37800000, 0x17 ;  /* 0x3780000002027811 */ /* 0x000fc800078eb8ff */
[----:B------:R-:W-:-:S07]  /*1f90*/  LOP3.LUT R4, R2, R0, R7, 0xfe, !PT ;  /* 0x0000000002047212 */ /* 0x000fce00078efe07 */
.L_x_22350:
[----:B------:R-:W-:Y:S05]  /*1fa0*/  BSYNC.RECONVERGENT B0 ;  /* 0x0000000000007941 */ /* 0x000fea0003800200 */
.L_x_22349:
[----:B------:R-:W0:Y:S02]  /*1fb0*/  F2I.FTZ.TRUNC.NTZ R4, R4 ;  /* 0x0000000400047305 */ /* 0x000e24000021f100 */
[----:B0-----:R-:W-:Y:S01]  /*1fc0*/  PRMT R0, R4, 0x7610, R0 ;  /* 0x0000761004007816 */ /* 0x001fe20000000000 */
[----:B------:R-:W-:Y:S06]  /*1fd0*/  BRA `(.L_x_22330) ;  /* 0x00000000009c7947 */ /* 0x000fec0003800000 */
.L_x_22342:
[----:B------:R-:W-:-:S09]  /*1fe0*/  UISETP.NE.AND UP0, UPT, UR4, 0x1c, UPT ;  /* 0x0000001c0400788c */ /* 0x000fd2000bf05270 */
[----:B------:R-:W-:Y:S05]  /*1ff0*/  BRA.U !UP0, `(.L_x_22353) ;  /* 0x0000000108907547 */ /* 0x000fea000b800000 */
[----:B------:R-:W-:-:S09]  /*2000*/  UISETP.NE.AND UP0, UPT, UR4, 0x1d, UPT ;  /* 0x0000001d0400788c */ /* 0x000fd2000bf05270 */
[----:B------:R-:W-:Y:S05]  /*2010*/  BRA.U !UP0, `(.L_x_22354) ;  /* 0x0000000108807547 */ /* 0x000fea000b800000 */
[----:B------:R-:W-:-:S09]  /*2020*/  UISETP.NE.AND UP0, UPT, UR4, 0x2c, UPT ;  /* 0x0000002c0400788c */ /* 0x000fd2000bf05270 */
[----:B------:R-:W-:Y:S05]  /*2030*/  BRA.U !UP0, `(.L_x_22355) ;  /* 0x0000000108487547 */ /* 0x000fea000b800000 */
.L_x_22329:
        /* <DEDUP_REMOVED lines=16> */
.L_x_22356:
[----:B------:R-:W-:Y:S01]  /*2140*/  PRMT R0, RZ, 0x7610, R0 ;  /* 0x00007610ff007816 */ /* 0x000fe20000000000 */
[----:B------:R-:W-:Y:S06]  /*2150*/  BRA `(.L_x_22330) ;  /* 0x00000000003c7947 */ /* 0x000fec0003800000 */
.L_x_22355:
        /* <DEDUP_REMOVED lines=8> */
.L_x_22358:
[----:B------:R-:W-:Y:S05]  /*21e0*/  BSYNC.RECONVERGENT B0 ;  /* 0x0000000000007941 */ /* 0x000fea0003800200 */
.L_x_22357:
[----:B------:R-:W0:Y:S02]  /*21f0*/  F2I.FTZ.TRUNC.NTZ R4, R4 ;  /* 0x0000000400047305 */ /* 0x000e24000021f100 */
[----:B0-----:R-:W-:Y:S01]  /*2200*/  PRMT R0, R4, 0x7610, R0 ;  /* 0x0000761004007816 */ /* 0x001fe20000000000 */
[----:B------:R-:W-:Y:S06]  /*2210*/  BRA `(.L_x_22330) ;  /* 0x00000000000c7947 */ /* 0x000fec0003800000 */
.L_x_22354:
[----:B------:R2:W5:Y:S01]  /*2220*/  LDG.E.U8 R0, desc[UR36][R2.64] ;  /* 0x0000002402007981 */ /* 0x000562000c1e1100 */
[----:B------:R-:W-:Y:S05]  /*2230*/  BRA `(.L_x_22330) ;  /* 0x0000000000047947 */ /* 0x000fea0003800000 */
.L_x_22353:
[----:B------:R1:W5:Y:S02]  /*2240*/  LDG.E.U8 R0, desc[UR36][R2.64] ;  /* 0x0000002402007981 */ /* 0x000364000c1e1100 */
.L_x_22330:
[----:B------:R-:W0:Y:S01]  /*2250*/  LDCU.64 UR6, c[0x0][0x580] ;  /* 0x0000b000ff0677ac */ /* 0x000e220008000a00 */
[----:B-1--45:R-:W-:Y:S01]  /*2260*/  PRMT R0, R0, 0x8880, RZ ;  /* 0x0000888000007816 */ /* 0x032fe200000000ff */
[----:B------:R-:W-:-:S03]  /*2270*/  UPRMT UR5, UR39, 0x9910, URZ ;  /* 0x0000991027057896 */ /* 0x000fc600080000ff */
[----:B------:R-:W-:Y:S01]  /*2280*/  PRMT R0, R0, 0x7710, RZ ;  /* 0x0000771000007816 */ /* 0x000fe200000000ff */
[----:B------:R-:W-:Y:S02]  /*2290*/  UPRMT UR4, UR43, 0x8880, URZ ;  /* 0x000088802b047896 */ /* 0x000fe400080000ff */
[----:B------:R-:W-:Y:S02]  /*22a0*/  UISETP.GT.AND UP0, UPT, UR5, 0x9, UPT ;  /* 0x000000090500788c */ /* 0x000fe4000bf04270 */
[----:B------:R-:W-:-:S06]  /*22b0*/  UPRMT UR4, UR4, 0x7710, URZ ;  /* 0x0000771004047896 */ /* 0x000fcc00080000ff */
[----:B------:R-:W-:Y:S02]  /*22c0*/  VIMNMX.S16x2 R0, PT, PT, R0, UR4, PT ;  /* 0x0000000400007c48 */ /* 0x000fe4000bfe0300 */
[----:B0-23--:R-:W-:Y:S02]  /*22d0*/  IADD3 R2, P0, PT, R16, UR6, RZ ;  /* 0x0000000610027c10 */ /* 0x00dfe4000ff1e0ff */
[----:B------:R-:W-:-:S03]  /*22e0*/  PRMT R9, R0, 0x7610, R9 ;  /* 0x0000761000097816 */ /* 0x000fc60000000009 */
        /* <DEDUP_REMOVED lines=12> */
.L_x_22362:
[----:B------:R3:W-:Y:S01]  /*23b0*/  STG.E.U8 desc[UR36][R2.64], R9 ;  /* 0x0000000902007986 */ /* 0x0007e2000c101124 */
[----:B------:R-:W-:Y:S05]  /*23c0*/  BRA `(.L_x_22364) ;  /* 0x0000000c00507947 */ /* 0x000fea0003800000 */
.L_x_22361:
        /* <DEDUP_REMOVED lines=10> */
.L_x_22366:
[----:B------:R-:W-:-:S05]  /*2470*/  PRMT R5, R9, 0x9910, RZ ;  /* 0x0000991009057816 */ /* 0x000fca00000000ff */
[----:B------:R1:W-:Y:S01]  /*2480*/  STG.E desc[UR36][R2.64], R5 ;  /* 0x0000000502007986 */ /* 0x0003e2000c101924 */
[----:B------:R-:W-:Y:S05]  /*2490*/  BRA `(.L_x_22364) ;  /* 0x0000000c001c7947 */ /* 0x000fea0003800000 */
.L_x_22365:
[----:B------:R2:W-:Y:S01]  /*24a0*/  STG.E.U16 desc[UR36][R2.64], R9 ;  /* 0x0000000902007986 */ /* 0x0005e2000c101524 */
[----:B------:R-:W-:Y:S05]  /*24b0*/  BRA `(.L_x_22364) ;  /* 0x0000000c00147947 */ /* 0x000fea0003800000 */
.L_x_22360:
        /* <DEDUP_REMOVED lines=9> */
.L_x_22368:
[----:B------:R-:W0:Y:S02]  /*2550*/  I2F.S16 R0, R9 ;  /* 0x0000000900007306 */ /* 0x000e240000101400 */
[----:B0-----:R-:W-:-:S05]  /*2560*/  F2FP.F16.F32.PACK_AB R0, RZ, R0 ;  /* 0x00000000ff00723e */ /* 0x001fca00000000ff */
[----:B------:R0:W-:Y:S01]  /*2570*/  STG.E.U16 desc[UR36][R2.64], R0 ;  /* 0x0000000002007986 */ /* 0x0001e2000c101524 */
[----:B------:R-:W-:Y:S05]  /*2580*/  BRA `(.L_x_22364) ;  /* 0x0000000800e07947 */ /* 0x000fea0003800000 */
.L_x_22367:
        /* <DEDUP_REMOVED lines=10> */
.L_x_22370:
[----:B------:R-:W0:Y:S02]  /*2630*/  I2F.S16 R9, R9 ;  /* 0x0000000900097306 */ /* 0x000e240000101400 */
[----:B0-----:R-:W-:-:S04]  /*2640*/  F2FP.F16.F32.PACK_AB R5, RZ, R9 ;  /* 0x00000009ff05723e */ /* 0x001fc800000000ff */
[----:B------:R-:W-:-:S05]  /*2650*/  PRMT R5, R5, 0x5410, RZ ;  /* 0x0000541005057816 */ /* 0x000fca00000000ff */
[----:B------:R0:W-:Y:S01]  /*2660*/  STG.E desc[UR36][R2.64], R5 ;  /* 0x0000000502007986 */ /* 0x0001e2000c101924 */
[----:B------:R-:W-:Y:S05]  /*2670*/  BRA `(.L_x_22364) ;  /* 0x0000000800a47947 */ /* 0x000fea0003800000 */
.L_x_22369:
[----:B------:R-:W0:Y:S02]  /*2680*/  I2F.F64.S16 R4, R9 ;  /* 0x0000000900047312 */ /* 0x000e240000101c00 */
[----:B0-----:R0:W-:Y:S01]  /*2690*/  STG.E.64 desc[UR36][R2.64], R4 ;  /* 0x0000000402007986 */ /* 0x0011e2000c101b24 */
[----:B------:R-:W-:Y:S05]  /*26a0*/  BRA `(.L_x_22364) ;  /* 0x0000000800987947 */ /* 0x000fea0003800000 */
.L_x_22359:
        /* <DEDUP_REMOVED lines=13> */
.L_x_22373:
[----:B------:R-:W0:Y:S01]  /*2780*/  I2F.F64.S16 R4, R9 ;  /* 0x0000000900047312 */ /* 0x000e220000101c00 */
[----:B------:R-:W-:-:S05]  /*2790*/  CS2R R6, SRZ ;  /* 0x0000000000067805 */ /* 0x000fca000001ff00 */
[----:B0-----:R0:W-:Y:S01]  /*27a0*/  STG.E.128 desc[UR36][R2.64], R4 ;  /* 0x0000000402007986 */ /* 0x0011e2000c101d24 */
[----:B------:R-:W-:Y:S05]  /*27b0*/  BRA `(.L_x_22364) ;  /* 0x0000000800547947 */ /* 0x000fea0003800000 */
.L_x_22372:
        /* <DEDUP_REMOVED lines=19> */
.L_x_22377:
[----:B------:R-:W-:Y:S05]  /*28f0*/  BSYNC.RECONVERGENT B0 ;  /* 0x0000000000007941 */ /* 0x000fea0003800200 */
.L_x_22376:
[----:B------:R-:W-:-:S05]  /*2900*/  LOP3.LUT R5, R0, 0x80, R5, 0xf8, !PT ;  /* 0x0000008000057812 */ /* 0x000fca00078ef805 */
[----:B------:R0:W-:Y:S01]  /*2910*/  STG.E.U8 desc[UR36][R2.64], R5 ;  /* 0x0000000502007986 */ /* 0x0001e2000c101124 */
[----:B------:R-:W-:Y:S05]  /*2920*/  BRA `(.L_x_22364) ;  /* 0x0000000400f87947 */ /* 0x000fea0003800000 */
.L_x_22375:
        /* <DEDUP_REMOVED lines=15> */
.L_x_22379:
[----:B------:R-:W-:Y:S05]  /*2a20*/  BSYNC.RECONVERGENT B0 ;  /* 0x0000000000007941 */ /* 0x000fea0003800200 */
.L_x_22378:
[----:B------:R-:W-:-:S05]  /*2a30*/  LOP3.LUT R5, R0, 0x80, R5, 0xf8, !PT ;  /* 0x0000008000057812 */ /* 0x000fca00078ef805 */
[----:B------:R0:W-:Y:S01]  /*2a40*/  STG.E.U8 desc[UR36][R2.64], R5 ;  /* 0x0000000502007986 */ /* 0x0001e2000c101124 */
[----:B------:R-:W-:Y:S05]  /*2a50*/  BRA `(.L_x_22364) ;  /* 0x0000000400ac7947 */ /* 0x000fea0003800000 */
.L_x_22374:
[----:B------:R-:W0:Y:S02]  /*2a60*/  I2F.S16 R0, R9 ;  /* 0x0000000900007306 */ /* 0x000e240000101400 */
[----:B0-----:R-:W-:-:S05]  /*2a70*/  F2FP.BF16.F32.PACK_AB R0, RZ, R0 ;  /* 0x00000000ff00723e */ /* 0x001fca00000010ff */
[----:B------:R0:W-:Y:S01]  /*2a80*/  STG.E.U16 desc[UR36][R2.64], R0 ;  /* 0x0000000002007986 */ /* 0x0001e2000c101524 */
[----:B------:R-:W-:Y:S05]  /*2a90*/  BRA `(.L_x_22364) ;  /* 0x00000004009c7947 */ /* 0x000fea0003800000 */
.L_x_22371:
        /* <DEDUP_REMOVED lines=10> */
.L_x_22382:
        /* <DEDUP_REMOVED lines=13> */
.L_x_22385:
[----:B------:R-:W-:-:S04]  /*2c10*/  SHF.R.U32.HI R0, RZ, 0x14, R5 ;  /* 0x00000014ff007819 */ /* 0x000fc80000011605 */
[----:B------:R-:W-:-:S04]  /*2c20*/  LOP3.LUT R0, R0, 0x1, RZ, 0xc0, !PT ;  /* 0x0000000100007812 */ /* 0x000fc800078ec0ff */
[----:B------:R-:W-:-:S04]  /*2c30*/  IADD3 R0, PT, PT, R5, 0x487ffff, R0 ;  /* 0x0487ffff05007810 */ /* 0x000fc80007ffe000 */
[----:B------:R-:W-:-:S04]  /*2c40*/  SHF.R.U32.HI R0, RZ, 0x14, R0 ;  /* 0x00000014ff007819 */ /* 0x000fc80000011600 */
[----:B------:R-:W-:-:S07]  /*2c50*/  LOP3.LUT R4, R0, 0xff, RZ, 0xc0, !PT ;  /* 0x000000ff00047812 */ /* 0x000fce00078ec0ff */
.L_x_22386:
[----:B------:R-:W-:-:S04]  /*2c60*/  SHF.R.U32.HI R5, RZ, 0x18, R5 ;  /* 0x00000018ff057819 */ /* 0x000fc80000011605 */
[----:B------:R-:W-:-:S04]  /*2c70*/  LOP3.LUT R4, R4, 0x80, R5, 0xf8, !PT ;  /* 0x0000008004047812 */ /* 0x000fc800078ef805 */
[----:B------:R-:W-:-:S07]  /*2c80*/  PRMT R0, R4, 0x7610, R0 ;  /* 0x0000761004007816 */ /* 0x000fce0000000000 */
.L_x_22384:
[----:B------:R-:W-:Y:S05]  /*2c90*/  BSYNC.RECONVERGENT B0 ;  /* 0x0000000000007941 */ /* 0x000fea0003800200 */
.L_x_22383:
[----:B------:R0:W-:Y:S01]  /*2ca0*/  STG.E.U8 desc[UR36][R2.64], R0 ;  /* 0x0000000002007986 */ /* 0x0001e2000c101124 */
[----:B------:R-:W-:Y:S05]  /*2cb0*/  BRA `(.L_x_22364) ;  /* 0x0000000400147947 */ /* 0x000fea0003800000 */
.L_x_22381:
        /* <DEDUP_REMOVED lines=13> */
.L_x_22389:
[----:B------:R-:W-:-:S04]  /*2d90*/  SHF.R.U32.HI R0, RZ, 0x15, R5 ;  /* 0x00000015ff007819 */ /* 0x000fc80000011605 */
[----:B------:R-:W-:-:S04]  /*2da0*/  LOP3.LUT R0, R0, 0x1, RZ, 0xc0, !PT ;  /* 0x0000000100007812 */ /* 0x000fc800078ec0ff */
[----:B------:R-:W-:-:S04]  /*2db0*/  IADD3 R0, PT, PT, R5, 0x88fffff, R0 ;  /* 0x088fffff05007810 */ /* 0x000fc80007ffe000 */
[----:B------:R-:W-:-:S04]  /*2dc0*/  SHF.R.U32.HI R0, RZ, 0x15, R0 ;  /* 0x00000015ff007819 */ /* 0x000fc80000011600 */
[----:B------:R-:W-:-:S07]  /*2dd0*/  LOP3.LUT R4, R0, 0xff, RZ, 0xc0, !PT ;  /* 0x000000ff00047812 */ /* 0x000fce00078ec0ff */
.L_x_22390:
[----:B------:R-:W-:-:S04]  /*2de0*/  SHF.R.U32.HI R5, RZ, 0x18, R5 ;  /* 0x00000018ff057819 */ /* 0x000fc80000011605 */
[----:B------:R-:W-:-:S04]  /*2df0*/  LOP3.LUT R4, R4, 0x80, R5, 0xf8, !PT ;  /* 0x0000008004047812 */ /* 0x000fc800078ef805 */
[----:B------:R-:W-:-:S07]  /*2e00*/  PRMT R0, R4, 0x7610, R0 ;  /* 0x0000761004007816 */ /* 0x000fce0000000000 */
.L_x_22388:
[----:B------:R-:W-:Y:S05]  /*2e10*/  BSYNC.RECONVERGENT B0 ;  /* 0x0000000000007941 */ /* 0x000fea0003800200 */
.L_x_22387:
[----:B------:R0:W-:Y:S01]  /*2e20*/  STG.E.U8 desc[UR36][R2.64], R0 ;  /* 0x0000000002007986 */ /* 0x0001e2000c101124 */
[----:B------:R-:W-:Y:S05]  /*2e30*/  BRA `(.L_x_22364) ;  /* 0x0000000000b47947 */ /* 0x000fea0003800000 */
.L_x_22380:
[----:B------:R-:W-:-:S09]  /*2e40*/  UISETP.NE.AND UP0, UPT, UR5, 0x1c, UPT ;  /* 0x0000001c0500788c */ /* 0x000fd2000bf05270 */
[----:B------:R-:W-:Y:S05]  /*2e50*/  BRA.U !UP0, `(.L_x_22391) ;  /* 0x0000000108a47547 */ /* 0x000fea000b800000 */
[----:B------:R-:W-:-:S09]  /*2e60*/  UISETP.NE.AND UP0, UPT, UR5, 0x1d, UPT ;  /* 0x0000001d0500788c */ /* 0x000fd2000bf05270 */
[----:B------:R-:W-:Y:S05]  /*2e70*/  BRA.U !UP0, `(.L_x_22392) ;  /* 0x00000001088c7547 */ /* 0x000fea000b800000 */
[----:B------:R-:W-:-:S09]  /*2e80*/  UISETP.NE.AND UP0, UPT, UR5, 0x2c, UPT ;  /* 0x0000002c0500788c */ /* 0x000fd2000bf05270 */
[----:B------:R-:W-:Y:S05]  /*2e90*/  BRA.U !UP0, `(.L_x_22393) ;  /* 0x0000000108447547 */ /* 0x000fea000b800000 */
.L_x_22363:
        /* <DEDUP_REMOVED lines=16> */
.L_x_22394:
[----:B------:R-:W-:Y:S05]  /*2fa0*/  BRA `(.L_x_22364) ;  /* 0x0000000000587947 */ /* 0x000fea0003800000 */
.L_x_22393:
        /* <DEDUP_REMOVED lines=16> */
.L_x_22392:
[----:B------:R-:W-:-:S04]  /*30b0*/  PRMT R4, R9, 0x9910, RZ ;  /* 0x0000991009047816 */ /* 0x000fc800000000ff */
[----:B------:R-:W-:-:S05]  /*30c0*/  SHF.R.S32.HI R5, RZ, 0x1f, R4 ;  /* 0x0000001fff057819 */ /* 0x000fca0000011404 */
[----:B------:R0:W-:Y:S01]  /*30d0*/  STG.E.64 desc[UR36][R2.64], R4 ;  /* 0x0000000402007986 */ /* 0x0001e2000c101b24 */
[----:B------:R-:W-:Y:S05]  /*30e0*/  BRA `(.L_x_22364) ;  /* 0x0000000000087947 */ /* 0x000fea0003800000 */
.L_x_22391:
[----:B------:R-:W-:-:S05]  /*30f0*/  PRMT R5, R9, 0x9910, RZ ;  /* 0x0000991009057816 */ /* 0x000fca00000000ff */
[----:B------:R0:W-:Y:S02]  /*3100*/  STG.E desc[UR36][R2.64], R5 ;  /* 0x0000000502007986 */ /* 0x0001e4000c101924 */
.L_x_22364:
[----:B------:R-:W-:-:S07]  /*3110*/  VIADD R17, R17, 0x80 ;  /* 0x0000008011117836 */ /* 0x000fce0000000000 */
.L_x_22323:
[----:B------:R-:W-:Y:S05]  /*3120*/  BSYNC.RECONVERGENT B6 ;  /* 0x0000000000067941 */ /* 0x000fea0003800200 */
.L_x_22322:
        /* <DEDUP_REMOVED lines=307> */
.L_x_22397:
        /* <DEDUP_REMOVED lines=16> */
.L_x_22401:
[----:B------:R1:W5:Y:S01]  /*4560*/  LDG.E.U8 R0, desc[UR36][R2.64] ;  /* 0x0000002402007981 */ /* 0x000362000c1e1100 */
[----:B------:R-:W-:Y:S05]  /*4570*/  BRA `(.L_x_22403) ;  /* 0x0000000c004c7947 */ /* 0x000fea0003800000 */
.L_x_22400:
        /* <DEDUP_REMOVED lines=8> */
.L_x_22405:
[----:B------:R3:W5:Y:S01]  /*4600*/  LDG.E.U8 R0, desc[UR36][R2.64] ;  /* 0x0000002402007981 */ /* 0x000762000c1e1100 */
[----:B------:R-:W-:Y:S05]  /*4610*/  BRA `(.L_x_22403) ;  /* 0x0000000c00247947 */ /* 0x000fea0003800000 */
.L_x_22404:
[----:B------:R2:W5:Y:S01]  /*4620*/  LDG.E.U16 R0, desc[UR36][R2.64] ;  /* 0x0000002402007981 */ /* 0x000562000c1e1500 */
[----:B------:R-:W-:Y:S05]  /*4630*/  BRA `(.L_x_22403) ;  /* 0x0000000c001c7947 */ /* 0x000fea0003800000 */
.L_x_22399:
        /* <DEDUP_REMOVED lines=9> */
.L_x_22407:
[----:B------:R-:W2:Y:S02]  /*46d0*/  LDG.E.U16 R4, desc[UR36][R2.64] ;  /* 0x0000002402047981 */ /* 0x000ea4000c1e1500 */
[----:B--2---:R-:W-:-:S06]  /*46e0*/  HADD2.F32 R4, -RZ, R4.H0_H0 ;  /* 0x20000004ff047230 */ /* 0x004fcc0000004100 */
[----:B------:R-:W0:Y:S02]  /*46f0*/  F2I.FTZ.TRUNC.NTZ R4, R4 ;  /* 0x0000000400047305 */ /* 0x000e24000021f100 */
[----:B0-----:R-:W-:Y:S01]  /*4700*/  PRMT R0, R4, 0x7610, R0 ;  /* 0x0000761004007816 */ /* 0x001fe20000000000 */
[----:B------:R-:W-:Y:S06]  /*4710*/  BRA `(.L_x_22403) ;  /* 0x0000000800e47947 */ /* 0x000fec0003800000 */
.L_x_22406:
        /* <DEDUP_REMOVED lines=9> */
.L_x_22409:
[----:B------:R-:W2:Y:S02]  /*47b0*/  LDG.E.U16 R2, desc[UR36][R2.64] ;  /* 0x0000002402027981 */ /* 0x000ea4000c1e1500 */
[----:B--2---:R-:W-:-:S06]  /*47c0*/  HADD2.F32 R4, -RZ, R2.H0_H0 ;  /* 0x20000002ff047230 */ /* 0x004fcc0000004100 */
[----:B------:R-:W0:Y:S02]  /*47d0*/  F2I.FTZ.TRUNC.NTZ R4, R4 ;  /* 0x0000000400047305 */ /* 0x000e24000021f100 */
[----:B0-----:R-:W-:Y:S01]  /*47e0*/  PRMT R0, R4, 0x7610, R0 ;  /* 0x0000761004007816 */ /* 0x001fe20000000000 */
[----:B------:R-:W-:Y:S06]  /*47f0*/  BRA `(.L_x_22403) ;  /* 0x0000000800ac7947 */ /* 0x000fec0003800000 */
.L_x_22408:
[----:B------:R-:W2:Y:S02]  /*4800*/  LDG.E.64 R2, desc[UR36][R2.64] ;  /* 0x0000002402027981 */ /* 0x000ea4000c1e1b00 */
[----:B--2---:R0:W1:Y:S01]  /*4810*/  F2I.F64.TRUNC R0, R2 ;  /* 0x0000000200007311 */ /* 0x004062000030d100 */
[----:B------:R-:W-:Y:S05]  /*4820*/  BRA `(.L_x_22403) ;  /* 0x0000000800a07947 */ /* 0x000fea0003800000 */
.L_x_22398:
        /* <DEDUP_REMOVED lines=12> */
.L_x_22412:
[----:B------:R-:W2:Y:S02]  /*48f0*/  LDG.E.64 R2, desc[UR36][R2.64] ;  /* 0x0000002402027981 */ /* 0x000ea4000c1e1b00 */
[----:B--2---:R0:W1:Y:S01]  /*4900*/  F2I.F64.TRUNC R0, R2 ;  /* 0x0000000200007311 */ /* 0x004062000030d100 */
[----:B------:R-:W-:Y:S05]  /*4910*/  BRA `(.L_x_22403) ;  /* 0x0000000800647947 */ /* 0x000fea0003800000 */
.L_x_22411:
        /* <DEDUP_REMOVED lines=27> */
.L_x_22414:
        /* <DEDUP_REMOVED lines=14> */
.L_x_22413:
[----:B------:R-:W2:Y:S02]  /*4bb0*/  LDG.E.U16 R4, desc[UR36][R2.64] ;  /* 0x0000002402047981 */ /* 0x000ea4000c1e1500 */
[----:B--2---:R-:W-:-:S06]  /*4bc0*/  SHF.L.U32 R4, R4, 0x10, RZ ;  /* 0x0000001004047819 */ /* 0x004fcc00000006ff */
[----:B------:R-:W0:Y:S02]  /*4bd0*/  F2I.FTZ.TRUNC.NTZ R4, R4 ;  /* 0x0000000400047305 */ /* 0x000e24000021f100 */
[----:B0-----:R-:W-:Y:S01]  /*4be0*/  PRMT R0, R4, 0x7610, R0 ;  /* 0x0000761004007816 */ /* 0x001fe20000000000 */
[----:B------:R-:W-:Y:S06]  /*4bf0*/  BRA `(.L_x_22403) ;  /* 0x0000000400ac7947 */ /* 0x000fec0003800000 */
.L_x_22410:
        /* <DEDUP_REMOVED lines=10> */
.L_x_22417:
        /* <DEDUP_REMOVED lines=21> */
.L_x_22421:
[----:B------:R-:W-:Y:S05]  /*4df0*/  BSYNC.RECONVERGENT B1 ;  /* 0x0000000000017941 */ /* 0x000fea0003800200 */
.L_x_22420:
[----:B------:R-:W-:Y:S01]  /*4e00*/  IMAD.SHL.U32 R0, R0, 0x100000, RZ ;  /* 0x0010000000007824 */ /* 0x000fe200078e00ff */
[----:B------:R-:W-:-:S04]  /*4e10*/  LEA R2, R2, 0x3b800000, 0x17 ;  /* 0x3b80000002027811 */ /* 0x000fc800078eb8ff */
[----:B------:R-:W-:-:S07]  /*4e20*/  LOP3.LUT R4, R2, R0, R7, 0xfe, !PT ;  /* 0x0000000002047212 */ /* 0x000fce00078efe07 */
.L_x_22419:
[----:B------:R-:W-:Y:S05]  /*4e30*/  BSYNC.RECONVERGENT B0 ;  /* 0x0000000000007941 */ /* 0x000fea0003800200 */
.L_x_22418:
[----:B------:R-:W0:Y:S02]  /*4e40*/  F2I.FTZ.TRUNC.NTZ R4, R4 ;  /* 0x0000000400047305 */ /* 0x000e24000021f100 */
[----:B0-----:R-:W-:Y:S01]  /*4e50*/  PRMT R0, R4, 0x7610, R0 ;  /* 0x0000761004007816 */ /* 0x001fe20000000000 */
[----:B------:R-:W-:Y:S06]  /*4e60*/  BRA `(.L_x_22403) ;  /* 0x0000000400107947 */ /* 0x000fec0003800000 */
.L_x_22416:
        /* <DEDUP_REMOVED lines=21> */
.L_x_22425:
[----:B------:R-:W-:Y:S05]  /*4fc0*/  BSYNC.RECONVERGENT B1 ;  /* 0x0000000000017941 */ /* 0x000fea0003800200 */
.L_x_22424:
[----:B------:R-:W-:Y:S01]  /*4fd0*/  IMAD.SHL.U32 R0, R0, 0x200000, RZ ;  /* 0x0020000000007824 */ /* 0x000fe200078e00ff */
[----:B------:R-:W-:-:S04]  /*4fe0*/  LEA R2, R2, 0x37800000, 0x17 ;  /* 0x3780000002027811 */ /* 0x000fc800078eb8ff */
[----:B------:R-:W-:-:S07]  /*4ff0*/  LOP3.LUT R4, R2, R0, R7, 0xfe, !PT ;  /* 0x0000000002047212 */ /* 0x000fce00078efe07 */
.L_x_22423:
[----:B------:R-:W-:Y:S05]  /*5000*/  BSYNC.RECONVERGENT B0 ;  /* 0x0000000000007941 */ /* 0x000fea0003800200 */
.L_x_22422:
[----:B------:R-:W0:Y:S02]  /*5010*/  F2I.FTZ.TRUNC.NTZ R4, R4 ;  /* 0x0000000400047305 */ /* 0x000e24000021f100 */
[----:B0-----:R-:W-:Y:S01]  /*5020*/  PRMT R0, R4, 0x7610, R0 ;  /* 0x0000761004007816 */ /* 0x001fe20000000000 */
[----:B------:R-:W-:Y:S06]  /*5030*/  BRA `(.L_x_22403) ;  /* 0x00000000009c7947 */ /* 0x000fec0003800000 */
.L_x_22415:
        /* <DEDUP_REMOVED lines=14> */
.L_x_22429:
[----:B------:R-:W-:Y:S05]  /*5120*/  BSYNC.RECONVERGENT B0 ;  /* 0x0000000000007941 */ /* 0x000fea0003800200 */
.L_x_22428:
[----:B------:R-:W0:Y:S02]  /*5130*/  F2I.FTZ.TRUNC.NTZ R4, R4 ;  /* 0x0000000400047305 */ /* 0x000e24000021f100 */
[----:B0-----:R-:W-:Y:S01]  /*5140*/  PRMT R0, R4, 0x7610, R0 ;  /* 0x0000761004007816 */ /* 0x001fe20000000000 */
[----:B------:R-:W-:Y:S06]  /*5150*/  BRA `(.L_x_22403) ;  /* 0x0000000000547947 */ /* 0x000fec0003800000 */
.L_x_22402:
        /* <DEDUP_REMOVED lines=16> */
.L_x_22430:
[----:B------:R-:W-:Y:S01]  /*5260*/  PRMT R0, RZ, 0x7610, R0 ;  /* 0x00007610ff007816 */ /* 0x000fe20000000000 */
[----:B------:R-:W-:Y:S06]  /*5270*/  BRA `(.L_x_22403) ;  /* 0x00000000000c7947 */ /* 0x000fec0003800000 */
.L_x_22427:
[----:B------:R0:W5:Y:S01]  /*5280*/  LDG.E.U8 R0, desc[UR36][R2.64] ;  /* 0x0000002402007981 */ /* 0x000162000c1e1100 */
[----:B------:R-:W-:Y:S05]  /*5290*/  BRA `(.L_x_22403) ;  /* 0x0000000000047947 */ /* 0x000fea0003800000 */
.L_x_22426:
[----:B------:R0:W5:Y:S02]  /*52a0*/  LDG.E.U8 R0, desc[UR36][R2.64] ;  /* 0x0000002402007981 */ /* 0x000164000c1e1100 */
.L_x_22403:
[----:B------:R-:W0:Y:S01]  /*52b0*/  LDCU.64 UR6, c[0x0][0x580] ;  /* 0x0000b000ff0677ac */ /* 0x000e220008000a00 */
[----:B-1---5:R-:W-:Y:S01]  /*52c0*/  PRMT R0, R0, 0x8880, RZ ;  /* 0x0000888000007816 */ /* 0x022fe200000000ff */
[----:B------:R-:W-:-:S03]  /*52d0*/  UPRMT UR5, UR39, 0x9910, URZ ;  /* 0x0000991027057896 */ /* 0x000fc600080000ff */
[----:B------:R-:W-:Y:S01]  /*52e0*/  PRMT R0, R0, 0x7710, RZ ;  /* 0x0000771000007816 */ /* 0x000fe200000000ff */
[----:B------:R-:W-:Y:S02]  /*52f0*/  UPRMT UR4, UR43, 0x8880, URZ ;  /* 0x000088802b047896 */ /* 0x000fe400080000ff */
[----:B------:R-:W-:Y:S02]  /*5300*/  UISETP.GT.AND UP0, UPT, UR5, 0x9, UPT ;  /* 0x000000090500788c */ /* 0x000fe4000bf04270 */
[----:B------:R-:W-:-:S06]  /*5310*/  UPRMT UR4, UR4, 0x7710, URZ ;  /* 0x0000771004047896 */ /* 0x000fcc00080000ff */
[----:B------:R-:W-:Y:S02]  /*5320*/  VIMNMX.S16x2 R0, PT, PT, R0, UR4, PT ;  /* 0x0000000400007c48 */ /* 0x000fe4000bfe0300 */
[----:B0-234-:R-:W-:Y:S02]  /*5330*/  IADD3 R2, P0, PT, R16, UR6, RZ ;  /* 0x0000000610027c10 */ /* 0x01dfe4000ff1e0ff */
        /* <DEDUP_REMOVED lines=13> */
.L_x_22434:
[----:B------:R0:W-:Y:S01]  /*5410*/  STG.E.U8 desc[UR36][R2.64], R9 ;  /* 0x0000000902007986 */ /* 0x0001e2000c101124 */
[----:B------:R-:W-:Y:S05]  /*5420*/  BRA `(.L_x_22436) ;  /* 0x0000000c004c7947 */ /* 0x000fea0003800000 */
.L_x_22433:
        /* <DEDUP_REMOVED lines=10> */
.L_x_22438:
[----:B------:R-:W-:-:S05]  /*54d0*/  PRMT R5, R9, 0x9910, RZ ;  /* 0x0000991009057816 */ /* 0x000fca00000000ff */
[----:B------:R0:W-:Y:S01]  /*54e0*/  STG.E desc[UR36][R2.64], R5 ;  /* 0x0000000502007986 */ /* 0x0001e2000c101924 */
[----:B------:R-:W-:Y:S05]  /*54f0*/  BRA `(.L_x_22436) ;  /* 0x0000000c00187947 */ /* 0x000fea0003800000 */
.L_x_22437:
[----:B------:R0:W-:Y:S01]  /*5500*/  STG.E.U16 desc[UR36][R2.64], R9 ;  /* 0x0000000902007986 */ /* 0x0001e2000c101524 */
[----:B------:R-:W-:Y:S05]  /*5510*/  BRA `(.L_x_22436) ;  /* 0x0000000c00107947 */ /* 0x000fea0003800000 */
.L_x_22432:
        /* <DEDUP_REMOVED lines=9> */
.L_x_22440:
[----:B------:R-:W0:Y:S02]  /*55b0*/  I2F.S16 R0, R9 ;  /* 0x0000000900007306 */ /* 0x000e240000101400 */
[----:B0-----:R-:W-:-:S05]  /*55c0*/  F2FP.F16.F32.PACK_AB R0, RZ, R0 ;  /* 0x00000000ff00723e */ /* 0x001fca00000000ff */
[----:B------:R0:W-:Y:S01]  /*55d0*/  STG.E.U16 desc[UR36][R2.64], R0 ;  /* 0x0000000002007986 */ /* 0x0001e2000c101524 */
[----:B------:R-:W-:Y:S05]  /*55e0*/  BRA `(.L_x_22436) ;  /* 0x0000000800dc7947 */ /* 0x000fea0003800000 */
.L_x_22439:
        /* <DEDUP_REMOVED lines=10> */
.L_x_22442:
[----:B------:R-:W0:Y:S02]  /*5690*/  I2F.S16 R9, R9 ;  /* 0x0000000900097306 */ /* 0x000e240000101400 */
[----:B0-----:R-:W-:-:S04]  /*56a0*/  F2FP.F16.F32.PACK_AB R5, RZ, R9 ;  /* 0x00000009ff05723e */ /* 0x001fc800000000ff */
[----:B------:R-:W-:-:S05]  /*56b0*/  PRMT R5, R5, 0x5410, RZ ;  /* 0x0000541005057816 */ /* 0x000fca00000000ff */
[----:B------:R0:W-:Y:S01]  /*56c0*/  STG.E desc[UR36][R2.64], R5 ;  /* 0x0000000502007986 */ /* 0x0001e2000c101924 */
[----:B------:R-:W-:Y:S05]  /*56d0*/  BRA `(.L_x_22436) ;  /* 0x0000000800a07947 */ /* 0x000fea0003800000 */
.L_x_22441:
[----:B------:R-:W0:Y:S02]  /*56e0*/  I2F.F64.S16 R4, R9 ;  /* 0x0000000900047312 */ /* 0x000e240000101c00 */
[----:B0-----:R0:W-:Y:S01]  /*56f0*/  STG.E.64 desc[UR36][R2.64], R4 ;  /* 0x0000000402007986 */ /* 0x0011e2000c101b24 */
[----:B------:R-:W-:Y:S05]  /*5700*/  BRA `(.L_x_22436) ;  /* 0x0000000800947947 */ /* 0x000fea0003800000 */
.L_x_22431:
        /* <DEDUP_REMOVED lines=12> */
.L_x_22446:
        /* <DEDUP_REMOVED lines=18> */
.L_x_22449:
[----:B------:R-:W-:-:S04]  /*58f0*/  SHF.R.U32.HI R5, RZ, 0x18, R5 ;  /* 0x00000018ff057819 */ /* 0x000fc80000011605 */
[----:B------:R-:W-:-:S07]  /*5900*/  LOP3.LUT R0, R0, 0x80, R5, 0xf8, !PT ;  /* 0x0000008000007812 */ /* 0x000fce00078ef805 */
.L_x_22448:
[----:B------:R-:W-:Y:S05]  /*5910*/  BSYNC.RECONVERGENT B0 ;  /* 0x0000000000007941 */ /* 0x000fea0003800200 */
.L_x_22447:
[----:B------:R0:W-:Y:S01]  /*5920*/  STG.E.U8 desc[UR36][R2.64], R0 ;  /* 0x0000000002007986 */ /* 0x0001e2000c101124 */
[----:B------:R-:W-:Y:S05]  /*5930*/  BRA `(.L_x_22436) ;  /* 0x0000000800087947 */ /* 0x000fea0003800000 */
.L_x_22445:
        /* <DEDUP_REMOVED lines=18> */
.L_x_22452:
[----:B------:R-:W-:-:S04]  /*5a60*/  SHF.R.U32.HI R5, RZ, 0x18, R5 ;  /* 0x00000018ff057819 */ /* 0x000fc80000011605 */
[----:B------:R-:W-:-:S07]  /*5a70*/  LOP3.LUT R0, R0, 0x80, R5, 0xf8, !PT ;  /* 0x0000008000007812 */ /* 0x000fce00078ef805 */
.L_x_22451:
[----:B------:R-:W-:Y:S05]  /*5a80*/  BSYNC.RECONVERGENT B0 ;  /* 0x0000000000007941 */ /* 0x000fea0003800200 */
.L_x_22450:
[----:B------:R0:W-:Y:S01]  /*5a90*/  STG.E.U8 desc[UR36][R2.64], R0 ;  /* 0x0000000002007986 */ /* 0x0001e2000c101124 */
[----:B------:R-:W-:Y:S05]  /*5aa0*/  BRA `(.L_x_22436) ;  /* 0x0000000400ac7947 */ /* 0x000fea0003800000 */
.L_x_22444:
        /* <DEDUP_REMOVED lines=22> */
.L_x_22454:
[----:B------:R-:W-:-:S04]  /*5c10*/  PRMT R4, R9, 0x9910, RZ ;  /* 0x0000991009047816 */ /* 0x000fc800000000ff */
[----:B------:R-:W-:-:S05]  /*5c20*/  SHF.R.S32.HI R5, RZ, 0x1f, R4 ;  /* 0x0000001fff057819 */ /* 0x000fca0000011404 */
[----:B------:R0:W-:Y:S01]  /*5c30*/  STG.E.64 desc[UR36][R2.64], R4 ;  /* 0x0000000402007986 */ /* 0x0001e2000c101b24 */
[----:B------:R-:W-:Y:S05]  /*5c40*/  BRA `(.L_x_22436) ;  /* 0x0000000400447947 */ /* 0x000fea0003800000 */
.L_x_22453:
[----:B------:R-:W-:-:S05]  /*5c50*/  PRMT R5, R9, 0x9910, RZ ;  /* 0x0000991009057816 */ /* 0x000fca00000000ff */
[----:B------:R0:W-:Y:S01]  /*5c60*/  STG.E desc[UR36][R2.64], R5 ;  /* 0x0000000502007986 */ /* 0x0001e2000c101924 */
[----:B------:R-:W-:Y:S05]  /*5c70*/  BRA `(.L_x_22436) ;  /* 0x0000000400387947 */ /* 0x000fea0003800000 */
.L_x_22443:
        /* <DEDUP_REMOVED lines=11> */
.L_x_22456:
[----:B------:R-:W0:Y:S01]  /*5d30*/  I2F.F64.S16 R4, R9 ;  /* 0x0000000900047312 */ /* 0x000e220000101c00 */
[----:B------:R-:W-:-:S05]  /*5d40*/  CS2R R6, SRZ ;  /* 0x0000000000067805 */ /* 0x000fca000001ff00 */
[----:B0-----:R4:W-:Y:S01]  /*5d50*/  STG.E.128 desc[UR36][R2.64], R4 ;  /* 0x0000000402007986 */ /* 0x0019e2000c101d24 */
[----:B------:R-:W-:Y:S05]  /*5d60*/  BRA `(.L_x_22436) ;  /* 0x0000000000fc7947 */ /* 0x000fea0003800000 */
.L_x_22455:
[----:B------:R-:W-:-:S09]  /*5d70*/  UISETP.NE.AND UP0, UPT, UR5, 0xf, UPT ;  /* 0x0000000f0500788c */ /* 0x000fd2000bf05270 */
[----:B------:R-:W-:Y:S05]  /*5d80*/  BRA.U !UP0, `(.L_x_22457) ;  /* 0x0000000108e87547 */ /* 0x000fea000b800000 */
[----:B------:R-:W-:-:S09]  /*5d90*/  UISETP.NE.AND UP0, UPT, UR5, 0x17, UPT ;  /* 0x000000170500788c */ /* 0x000fd2000bf05270 */
[----:B------:R-:W-:Y:S05]  /*5da0*/  BRA.U !UP0, `(.L_x_22458) ;  /* 0x0000000108907547 */ /* 0x000fea000b800000 */
[----:B------:R-:W-:-:S09]  /*5db0*/  UISETP.NE.AND UP0, UPT, UR5, 0x18, UPT ;  /* 0x000000180500788c */ /* 0x000fd2000bf05270 */
[----:B------:R-:W-:Y:S05]  /*5dc0*/  BRA.U !UP0, `(.L_x_22459) ;  /* 0x0000000108447547 */ /* 0x000fea000b800000 */
.L_x_22435:
        /* <DEDUP_REMOVED lines=16> */
.L_x_22460:
[----:B------:R-:W-:Y:S05]  /*5ed0*/  BRA `(.L_x_22436) ;  /* 0x0000000000a07947 */ /* 0x000fea0003800000 */
.L_x_22459:
        /* <DEDUP_REMOVED lines=13> */
.L_x_22462:
[----:B------:R-:W-:Y:S05]  /*5fb0*/  BSYNC.RECONVERGENT B0 ;  /* 0x0000000000007941 */ /* 0x000fea0003800200 */
.L_x_22461:
[----:B------:R-:W-:-:S05]  /*5fc0*/  LOP3.LUT R5, R0, 0x80, R5, 0xf8, !PT ;  /* 0x0000008000057812 */ /* 0x000fca00078ef805 */
[----:B------:R2:W-:Y:S01]  /*5fd0*/  STG.E.U8 desc[UR36][R2.64], R5 ;  /* 0x0000000502007986 */ /* 0x0005e2000c101124 */
[----:B------:R-:W-:Y:S05]  /*5fe0*/  BRA `(.L_x_22436) ;  /* 0x00000000005c7947 */ /* 0x000fea0003800000 */
.L_x_22458:
        /* <DEDUP_REMOVED lines=12> */
.L_x_22464:
[----:B------:R-:W-:Y:S01]  /*60b0*/  IMAD.MOV.U32 R0, RZ, RZ, 0x7f ;  /* 0x0000007fff007424 */ /* 0x000fe200078e00ff */
[----:B------:R-:W-:-:S04]  /*60c0*/  ISETP.GT.U32.AND P0, PT, R4, 0x7f800000, PT ;  /* 0x7f8000000400780c */ /* 0x000fc80003f04070 */
[----:B------:R-:W-:-:S09]  /*60d0*/  SEL R0, R0, 0x7c, P0 ;  /* 0x0000007c00007807 */ /* 0x000fd20000000000 */
.L_x_22465:
[----:B------:R-:W-:Y:S05]  /*60e0*/  BSYNC.RECONVERGENT B0 ;  /* 0x0000000000007941 */ /* 0x000fea0003800200 */
.L_x_22463:
[----:B------:R-:W-:-:S04]  /*60f0*/  SHF.R.U32.HI R5, RZ, 0x18, R5 ;  /* 0x00000018ff057819 */ /* 0x000fc80000011605 */
[----:B------:R-:W-:-:S05]  /*6100*/  LOP3.LUT R5, R0, 0x80, R5, 0xf8, !PT ;  /* 0x0000008000057812 */ /* 0x000fca00078ef805 */
[----:B------:R1:W-:Y:S01]  /*6110*/  STG.E.U8 desc[UR36][R2.64], R5 ;  /* 0x0000000502007986 */ /* 0x0003e2000c101124 */
[----:B------:R-:W-:Y:S05]  /*6120*/  BRA `(.L_x_22436) ;  /* 0x00000000000c7947 */ /* 0x000fea0003800000 */
.L_x_22457:
[----:B------:R-:W0:Y:S02]  /*6130*/  I2F.S16 R0, R9 ;  /* 0x0000000900007306 */ /* 0x000e240000101400 */
[----:B0-----:R-:W-:-:S05]  /*6140*/  F2FP.BF16.F32.PACK_AB R0, RZ, R0 ;  /* 0x00000000ff00723e */ /* 0x001fca00000010ff */
[----:B------:R0:W-:Y:S02]  /*6150*/  STG.E.U16 desc[UR36][R2.64], R0 ;  /* 0x0000000002007986 */ /* 0x0001e4000c101524 */
.L_x_22436:
[----:B------:R-:W-:-:S07]  /*6160*/  IADD3 R17, PT, PT, R17, 0x80, RZ ;  /* 0x0000008011117810 */ /* 0x000fce0007ffe0ff */
.L_x_22396:
[----:B------:R-:W-:Y:S05]  /*6170*/  BSYNC.RECONVERGENT B6 ;  /* 0x0000000000067941 */ /* 0x000fea0003800200 */
.L_x_22395:
        /* <DEDUP_REMOVED lines=307> */
.L_x_22468:
        /* <DEDUP_REMOVED lines=16> */
.L_x_22472:
[----:B------:R0:W5:Y:S01]  /*75b0*/  LDG.E.U8 R0, desc[UR36][R2.64] ;  /* 0x0000002402007981 */ /* 0x000162000c1e1100 */
[----:B------:R-:W-:Y:S05]  /*75c0*/  BRA `(.L_x_22474) ;  /* 0x0000000c004c7947 */ /* 0x000fea0003800000 */
.L_x_22471:
        /* <DEDUP_REMOVED lines=8> */
.L_x_22476:
[----:B------:R0:W5:Y:S01]  /*7650*/  LDG.E.U8 R0, desc[UR36][R2.64] ;  /* 0x0000002402007981 */ /* 0x000162000c1e1100 */
[----:B------:R-:W-:Y:S05]  /*7660*/  BRA `(.L_x_22474) ;  /* 0x0000000c00247947 */ /* 0x000fea0003800000 */
.L_x_22475:
[----:B------:R0:W5:Y:S01]  /*7670*/  LDG.E.U16 R0, desc[UR36][R2.64] ;  /* 0x0000002402007981 */ /* 0x000162000c1e1500 */
[----:B------:R-:W-:Y:S05]  /*7680*/  BRA `(.L_x_22474) ;  /* 0x0000000c001c7947 */ /* 0x000fea0003800000 */
.L_x_22470:
        /* <DEDUP_REMOVED lines=9> */
.L_x_22478:
[----:B------:R-:W2:Y:S02]  /*7720*/  LDG.E.U16 R4, desc[UR36][R2.64] ;  /* 0x0000002402047981 */ /* 0x000ea4000c1e1500 */
[----:B--2---:R-:W-:-:S06]  /*7730*/  HADD2.F32 R4, -RZ, R4.H0_H0 ;  /* 0x20000004ff047230 */ /* 0x004fcc0000004100 */
[----:B------:R-:W0:Y:S02]  /*7740*/  F2I.FTZ.TRUNC.NTZ R4, R4 ;  /* 0x0000000400047305 */ /* 0x000e24000021f100 */
[----:B0-----:R-:W-:Y:S01]  /*7750*/  PRMT R0, R4, 0x7610, R0 ;  /* 0x0000761004007816 */ /* 0x001fe20000000000 */
[----:B------:R-:W-:Y:S06]  /*7760*/  BRA `(.L_x_22474) ;  /* 0x0000000800e47947 */ /* 0x000fec0003800000 */
.L_x_22477:
        /* <DEDUP_REMOVED lines=9> */
.L_x_22480:
[----:B------:R-:W2:Y:S02]  /*7800*/  LDG.E.U16 R2, desc[UR36][R2.64] ;  /* 0x0000002402027981 */ /* 0x000ea4000c1e1500 */
[----:B--2---:R-:W-:-:S06]  /*7810*/  HADD2.F32 R4, -RZ, R2.H0_H0 ;  /* 0x20000002ff047230 */ /* 0x004fcc0000004100 */
[----:B------:R-:W0:Y:S02]  /*7820*/  F2I.FTZ.TRUNC.NTZ R4, R4 ;  /* 0x0000000400047305 */ /* 0x000e24000021f100 */
[----:B0-----:R-:W-:Y:S01]  /*7830*/  PRMT R0, R4, 0x7610, R0 ;  /* 0x0000761004007816 */ /* 0x001fe20000000000 */
[----:B------:R-:W-:Y:S06]  /*7840*/  BRA `(.L_x_22474) ;  /* 0x0000000800ac7947 */ /* 0x000fec0003800000 */
.L_x_22479:
[----:B------:R-:W2:Y:S02]  /*7850*/  LDG.E.64 R2, desc[UR36][R2.64] ;  /* 0x0000002402027981 */ /* 0x000ea4000c1e1b00 */
[----:B--2---:R0:W1:Y:S01]  /*7860*/  F2I.F64.TRUNC R0, R2 ;  /* 0x0000000200007311 */ /* 0x004062000030d100 */
[----:B------:R-:W-:Y:S05]  /*7870*/  BRA `(.L_x_22474) ;  /* 0x0000000800a07947 */ /* 0x000fea0003800000 */
.L_x_22469:
        /* <DEDUP_REMOVED lines=12> */
.L_x_22483:
[----:B------:R-:W2:Y:S02]  /*7940*/  LDG.E.64 R2, desc[UR36][R2.64] ;  /* 0x0000002402027981 */ /* 0x000ea4000c1e1b00 */
[----:B--2---:R0:W1:Y:S01]  /*7950*/  F2I.F64.TRUNC R0, R2 ;  /* 0x0000000200007311 */ /* 0x004062000030d100 */
[----:B------:R-:W-:Y:S05]  /*7960*/  BRA `(.L_x_22474) ;  /* 0x0000000800647947 */ /* 0x000fea0003800000 */
.L_x_22482:
        /* <DEDUP_REMOVED lines=27> */
.L_x_22485:
        /* <DEDUP_REMOVED lines=14> */
.L_x_22484:
[----:B------:R-:W2:Y:S02]  /*7c00*/  LDG.E.U16 R4, desc[UR36][R2.64] ;  /* 0x0000002402047981 */ /* 0x000ea4000c1e1500 */
[----:B--2---:R-:W-:-:S06]  /*7c10*/  IMAD.U32 R4, R4, 0x10000, RZ ;  /* 0x0001000004047824 */ /* 0x004fcc00078e00ff */
[----:B------:R-:W0:Y:S02]  /*7c20*/  F2I.FTZ.TRUNC.NTZ R4, R4 ;  /* 0x0000000400047305 */ /* 0x000e24000021f100 */
[----:B0-----:R-:W-:Y:S01]  /*7c30*/  PRMT R0, R4, 0x7610, R0 ;  /* 0x0000761004007816 */ /* 0x001fe20000000000 */
[----:B------:R-:W-:Y:S06]  /*7c40*/  BRA `(.L_x_22474) ;  /* 0x0000000400ac7947 */ /* 0x000fec0003800000 */
.L_x_22481:
        /* <DEDUP_REMOVED lines=10> */
.L_x_22488:
        /* <DEDUP_REMOVED lines=21> */
.L_x_22492:
[----:B------:R-:W-:Y:S05]  /*7e40*/  BSYNC.RECONVERGENT B1 ;  /* 0x0000000000017941 */ /* 0x000fea0003800200 */
.L_x_22491:
[----:B------:R-:W-:Y:S02]  /*7e50*/  SHF.L.U32 R0, R0, 0x14, RZ ;  /* 0x0000001400007819 */ /* 0x000fe400000006ff */
[----:B------:R-:W-:-:S04]  /*7e60*/  LEA R2, R2, 0x3b800000, 0x17 ;  /* 0x3b80000002027811 */ /* 0x000fc800078eb8ff */
[----:B------:R-:W-:-:S07]  /*7e70*/  LOP3.LUT R4, R2, R0, R7, 0xfe, !PT ;  /* 0x0000000002047212 */ /* 0x000fce00078efe07 */
.L_x_22490:
[----:B------:R-:W-:Y:S05]  /*7e80*/  BSYNC.RECONVERGENT B0 ;  /* 0x0000000000007941 */ /* 0x000fea0003800200 */
.L_x_22489:
[----:B------:R-:W0:Y:S02]  /*7e90*/  F2I.FTZ.TRUNC.NTZ R4, R4 ;  /* 0x0000000400047305 */ /* 0x000e24000021f100 */
[----:B0-----:R-:W-:Y:S01]  /*7ea0*/  PRMT R0, R4, 0x7610, R0 ;  /* 0x0000761004007816 */ /* 0x001fe20000000000 */
[----:B------:R-:W-:Y:S06]  /*7eb0*/  BRA `(.L_x_22474) ;  /* 0x0000000400107947 */ /* 0x000fec0003800000 */
.L_x_22487:
        /* <DEDUP_REMOVED lines=21> */
.L_x_22496:
[----:B------:R-:W-:Y:S05]  /*8010*/  BSYNC.RECONVERGENT B1 ;  /* 0x0000000000017941 */ /* 0x000fea0003800200 */
.L_x_22495:
[----:B------:R-:W-:Y:S01]  /*8020*/  IMAD.SHL.U32 R0, R0, 0x200000, RZ ;  /* 0x0020000000007824 */ /* 0x000fe200078e00ff */
[----:B------:R-:W-:-:S04]  /*8030*/  LEA R2, R2, 0x37800000, 0x17 ;  /* 0x3780000002027811 */ /* 0x000fc800078eb8ff */
[----:B------:R-:W-:-:S07]  /*8040*/  LOP3.LUT R4, R2, R0, R7, 0xfe, !PT ;  /* 0x0000000002047212 */ /* 0x000fce00078efe07 */
.L_x_22494:
[----:B------:R-:W-:Y:S05]  /*8050*/  BSYNC.RECONVERGENT B0 ;  /* 0x0000000000007941 */ /* 0x000fea0003800200 */
.L_x_22493:
[----:B------:R-:W0:Y:S02]  /*8060*/  F2I.FTZ.TRUNC.NTZ R4, R4 ;  /* 0x0000000400047305 */ /* 0x000e24000021f100 */
[----:B0-----:R-:W-:Y:S01]  /*8070*/  PRMT R0, R4, 0x7610, R0 ;  /* 0x0000761004007816 */ /* 0x001fe20000000000 */
[----:B------:R-:W-:Y:S06]  /*8080*/  BRA `(.L_x_22474) ;  /* 0x00000000009c7947 */ /* 0x000fec0003800000 */
.L_x_22486:
        /* <DEDUP_REMOVED lines=14> */
.L_x_22500:
[----:B------:R-:W-:Y:S05]  /*8170*/  BSYNC.RECONVERGENT B0 ;  /* 0x0000000000007941 */ /* 0x000fea0003800200 */
.L_x_22499:
[----:B------:R-:W0:Y:S02]  /*8180*/  F2I.FTZ.TRUNC.NTZ R4, R4 ;  /* 0x0000000400047305 */ /* 0x000e24000021f100 */
[----:B0-----:R-:W-:Y:S01]  /*8190*/  PRMT R0, R4, 0x7610, R0 ;  /* 0x0000761004007816 */ /* 0x001fe20000000000 */
[----:B------:R-:W-:Y:S06]  /*81a0*/  BRA `(.L_x_22474) ;  /* 0x0000000000547947 */ /* 0x000fec0003800000 */
.L_x_22473:
        /* <DEDUP_REMOVED lines=16> */
.L_x_22501:
[----:B------:R-:W-:Y:S01]  /*82b0*/  PRMT R0, RZ, 0x7610, R0 ;  /* 0x00007610ff007816 */ /* 0x000fe20000000000 */
[----:B------:R-:W-:Y:S06]  /*82c0*/  BRA `(.L_x_22474) ;  /* 0x00000000000c7947 */ /* 0x000fec0003800000 */
.L_x_22498:
[----:B------:R3:W5:Y:S01]  /*82d0*/  LDG.E.U8 R0, desc[UR36][R2.64] ;  /* 0x0000002402007981 */ /* 0x000762000c1e1100 */
[----:B------:R-:W-:Y:S05]  /*82e0*/  BRA `(.L_x_22474) ;  /* 0x0000000000047947 */ /* 0x000fea0003800000 */
.L_x_22497:
[----:B------:R4:W5:Y:S02]  /*82f0*/  LDG.E.U8 R0, desc[UR36][R2.64] ;  /* 0x0000002402007981 */ /* 0x000964000c1e1100 */
.L_x_22474:
        /* <DEDUP_REMOVED lines=22> */
.L_x_22505:
[----:B------:R4:W-:Y:S01]  /*8460*/  STG.E.U8 desc[UR36][R2.64], R9 ;  /* 0x0000000902007986 */ /* 0x0009e2000c101124 */
[----:B------:R-:W-:Y:S05]  /*8470*/  BRA `(.L_x_22507) ;  /* 0x0000000c004c7947 */ /* 0x000fea0003800000 */
.L_x_22504:
        /* <DEDUP_REMOVED lines=10> */
.L_x_22509:
[----:B------:R-:W-:-:S05]  /*8520*/  PRMT R5, R9, 0x9910, RZ ;  /* 0x0000991009057816 */ /* 0x000fca00000000ff */
[----:B------:R2:W-:Y:S01]  /*8530*/  STG.E desc[UR36][R2.64], R5 ;  /* 0x0000000502007986 */ /* 0x0005e2000c101924 */
[----:B------:R-:W-:Y:S05]  /*8540*/  BRA `(.L_x_22507) ;  /* 0x0000000c00187947 */ /* 0x000fea0003800000 */
.L_x_22508:
[----:B------:R0:W-:Y:S01]  /*8550*/  STG.E.U16 desc[UR36][R2.64], R9 ;  /* 0x0000000902007986 */ /* 0x0001e2000c101524 */
[----:B------:R-:W-:Y:S05]  /*8560*/  BRA `(.L_x_22507) ;  /* 0x0000000c00107947 */ /* 0x000fea0003800000 */
.L_x_22503:
        /* <DEDUP_REMOVED lines=9> */
.L_x_22511:
[----:B------:R-:W0:Y:S02]  /*8600*/  I2F.S16 R0, R9 ;  /* 0x0000000900007306 */ /* 0x000e240000101400 */
[----:B0-----:R-:W-:-:S05]  /*8610*/  F2FP.F16.F32.PACK_AB R0, RZ, R0 ;  /* 0x00000000ff00723e */ /* 0x001fca00000000ff */
[----:B------:R0:W-:Y:S01]  /*8620*/  STG.E.U16 desc[UR36][R2.64], R0 ;  /* 0x0000000002007986 */ /* 0x0001e2000c101524 */
[----:B------:R-:W-:Y:S05]  /*8630*/  BRA `(.L_x_22507) ;  /* 0x0000000800dc7947 */ /* 0x000fea0003800000 */
.L_x_22510:
        /* <DEDUP_REMOVED lines=10> */
.L_x_22513:
[----:B------:R-:W0:Y:S02]  /*86e0*/  I2F.S16 R9, R9 ;  /* 0x0000000900097306 */ /* 0x000e240000101400 */
[----:B0-----:R-:W-:-:S04]  /*86f0*/  F2FP.F16.F32.PACK_AB R5, RZ, R9 ;  /* 0x00000009ff05723e */ /* 0x001fc800000000ff */
[----:B------:R-:W-:-:S05]  /*8700*/  PRMT R5, R5, 0x5410, RZ ;  /* 0x0000541005057816 */ /* 0x000fca00000000ff */
[----:B------:R0:W-:Y:S01]  /*8710*/  STG.E desc[UR36][R2.64], R5 ;  /* 0x0000000502007986 */ /* 0x0001e2000c101924 */
[----:B------:R-:W-:Y:S05]  /*8720*/  BRA `(.L_x_22507) ;  /* 0x0000000800a07947 */ /* 0x000fea0003800000 */
.L_x_22512:
[----:B------:R-:W0:Y:S02]  /*8730*/  I2F.F64.S16 R4, R9 ;  /* 0x0000000900047312 */ /* 0x000e240000101c00 */
[----:B0-----:R0:W-:Y:S01]  /*8740*/  STG.E.64 desc[UR36][R2.64], R4 ;  /* 0x0000000402007986 */ /* 0x0011e2000c101b24 */
[----:B------:R-:W-:Y:S05]  /*8750*/  BRA `(.L_x_22507) ;  /* 0x0000000800947947 */ /* 0x000fea0003800000 */
.L_x_22502:
        /* <DEDUP_REMOVED lines=12> */
.L_x_22517:
        /* <DEDUP_REMOVED lines=18> */
.L_x_22520:
[----:B------:R-:W-:-:S04]  /*8940*/  SHF.R.U32.HI R5, RZ, 0x18, R5 ;  /* 0x00000018ff057819 */ /* 0x000fc80000011605 */
[----:B------:R-:W-:-:S07]  /*8950*/  LOP3.LUT R0, R0, 0x80, R5, 0xf8, !PT ;  /* 0x0000008000007812 */ /* 0x000fce00078ef805 */
.L_x_22519:
[----:B------:R-:W-:Y:S05]  /*8960*/  BSYNC.RECONVERGENT B0 ;  /* 0x0000000000007941 */ /* 0x000fea0003800200 */
.L_x_22518:
[----:B------:R0:W-:Y:S01]  /*8970*/  STG.E.U8 desc[UR36][R2.64], R0 ;  /* 0x0000000002007986 */ /* 0x0001e2000c101124 */
[----:B------:R-:W-:Y:S05]  /*8980*/  BRA `(.L_x_22507) ;  /* 0x0000000800087947 */ /* 0x000fea0003800000 */
.L_x_22516:
        /* <DEDUP_REMOVED lines=18> */
.L_x_22523:
[----:B------:R-:W-:-:S04]  /*8ab0*/  SHF.R.U32.HI R5, RZ, 0x18, R5 ;  /* 0x00000018ff057819 */ /* 0x000fc80000011605 */
[----:B------:R-:W-:-:S07]  /*8ac0*/  LOP3.LUT R0, R0, 0x80, R5, 0xf8, !PT ;  /* 0x0000008000007812 */ /* 0x000fce00078ef805 */
.L_x_22522:
[----:B------:R-:W-:Y:S05]  /*8ad0*/  BSYNC.RECONVERGENT B0 ;  /* 0x0000000000007941 */ /* 0x000fea0003800200 */
.L_x_22521:
[----:B------:R0:W-:Y:S01]  /*8ae0*/  STG.E.U8 desc[UR36][R2.64], R0 ;  /* 0x0000000002007986 */ /* 0x0001e2000c101124 */
[----:B------:R-:W-:Y:S05]  /*8af0*/  BRA `(.L_x_22507) ;  /* 0x0000000400ac7947 */ /* 0x000fea0003800000 */
.L_x_22515:
        /* <DEDUP_REMOVED lines=22> */
.L_x_22525:
[----:B------:R-:W-:-:S04]  /*8c60*/  PRMT R4, R9, 0x9910, RZ ;  /* 0x0000991009047816 */ /* 0x000fc800000000ff */
[----:B------:R-:W-:-:S05]  /*8c70*/  SHF.R.S32.HI R5, RZ, 0x1f, R4 ;  /* 0x0000001fff057819 */ /* 0x000fca0000011404 */
[----:B------:R0:W-:Y:S01]  /*8c80*/  STG.E.64 desc[UR36][R2.64], R4 ;  /* 0x0000000402007986 */ /* 0x0001e2000c101b24 */
[----:B------:R-:W-:Y:S05]  /*8c90*/  BRA `(.L_x_22507) ;  /* 0x0000000400447947 */ /* 0x000fea0003800000 */
.L_x_22524:
[----:B------:R-:W-:-:S05]  /*8ca0*/  PRMT R5, R9, 0x9910, RZ ;  /* 0x0000991009057816 */ /* 0x000fca00000000ff */
[----:B------:R0:W-:Y:S01]  /*8cb0*/  STG.E desc[UR36][R2.64], R5 ;  /* 0x0000000502007986 */ /* 0x0001e2000c101924 */
[----:B------:R-:W-:Y:S05]  /*8cc0*/  BRA `(.L_x_22507) ;  /* 0x0000000400387947 */ /* 0x000fea0003800000 */
.L_x_22514:
        /* <DEDUP_REMOVED lines=11> */
.L_x_22527:
[----:B------:R-:W0:Y:S01]  /*8d80*/  I2F.F64.S16 R4, R9 ;  /* 0x0000000900047312 */ /* 0x000e220000101c00 */
[----:B------:R-:W-:-:S05]  /*8d90*/  CS2R R6, SRZ ;  /* 0x0000000000067805 */ /* 0x000fca000001ff00 */
[----:B0-----:R0:W-:Y:S01]  /*8da0*/  STG.E.128 desc[UR36][R2.64], R4 ;  /* 0x0000000402007986 */ /* 0x0011e2000c101d24 */
[----:B------:R-:W-:Y:S05]  /*8db0*/  BRA `(.L_x_22507) ;  /* 0x0000000000fc7947 */ /* 0x000fea0003800000 */
.L_x_22526:
[----:B------:R-:W-:-:S09]  /*8dc0*/  UISETP.NE.AND UP0, UPT, UR5, 0xf, UPT ;  /* 0x0000000f0500788c */ /* 0x000fd2000bf05270 */
[----:B------:R-:W-:Y:S05]  /*8dd0*/  BRA.U !UP0, `(.L_x_22528) ;  /* 0x0000000108e87547 */ /* 0x000fea000b800000 */
[----:B------:R-:W-:-:S09]  /*8de0*/  UISETP.NE.AND UP0, UPT, UR5, 0x17, UPT ;  /* 0x000000170500788c */ /* 0x000fd2000bf05270 */
[----:B------:R-:W-:Y:S05]  /*8df0*/  BRA.U !UP0, `(.L_x_22529) ;  /* 0x0000000108907547 */ /* 0x000fea000b800000 */
[----:B------:R-:W-:-:S09]  /*8e00*/  UISETP.NE.AND UP0, UPT, UR5, 0x18, UPT ;  /* 0x000000180500788c */ /* 0x000fd2000bf05270 */
[----:B------:R-:W-:Y:S05]  /*8e10*/  BRA.U !UP0, `(.L_x_22530) ;  /* 0x0000000108447547 */ /* 0x000fea000b800000 */
.L_x_22506:
        /* <DEDUP_REMOVED lines=16> */
.L_x_22531:
[----:B------:R-:W-:Y:S05]  /*8f20*/  BRA `(.L_x_22507) ;  /* 0x0000000000a07947 */ /* 0x000fea0003800000 */
.L_x_22530:
        /* <DEDUP_REMOVED lines=13> */
.L_x_22533:
[----:B------:R-:W-:Y:S05]  /*9000*/  BSYNC.RECONVERGENT B0 ;  /* 0x0000000000007941 */ /* 0x000fea0003800200 */
.L_x_22532:
[----:B------:R-:W-:-:S05]  /*9010*/  LOP3.LUT R5, R0, 0x80, R5, 0xf8, !PT ;  /* 0x0000008000057812 */ /* 0x000fca00078ef805 */
[----:B------:R0:W-:Y:S01]  /*9020*/  STG.E.U8 desc[UR36][R2.64], R5 ;  /* 0x0000000502007986 */ /* 0x0001e2000c101124 */
[----:B------:R-:W-:Y:S05]  /*9030*/  BRA `(.L_x_22507) ;  /* 0x00000000005c7947 */ /* 0x000fea0003800000 */
.L_x_22529:
        /* <DEDUP_REMOVED lines=12> */
.L_x_22535:
[----:B------:R-:W-:Y:S01]  /*9100*/  IMAD.MOV.U32 R0, RZ, RZ, 0x7f ;  /* 0x0000007fff007424 */ /* 0x000fe200078e00ff */
[----:B------:R-:W-:-:S04]  /*9110*/  ISETP.GT.U32.AND P0, PT, R4, 0x7f800000, PT ;  /* 0x7f8000000400780c */ /* 0x000fc80003f04070 */
[----:B------:R-:W-:-:S09]  /*9120*/  SEL R0, R0, 0x7c, P0 ;  /* 0x0000007c00007807 */ /* 0x000fd20000000000 */
.L_x_22536:
[----:B------:R-:W-:Y:S05]  /*9130*/  BSYNC.RECONVERGENT B0 ;  /* 0x0000000000007941 */ /* 0x000fea0003800200 */
.L_x_22534:
[----:B------:R-:W-:-:S04]  /*9140*/  SHF.R.U32.HI R5, RZ, 0x18, R5 ;  /* 0x00000018ff057819 */ /* 0x000fc80000011605 */
[----:B------:R-:W-:-:S05]  /*9150*/  LOP3.LUT R5, R0, 0x80, R5, 0xf8, !PT ;  /* 0x0000008000057812 */ /* 0x000fca00078ef805 */
[----:B------:R0:W-:Y:S01]  /*9160*/  STG.E.U8 desc[UR36][R2.64], R5 ;  /* 0x0000000502007986 */ /* 0x0001e2000c101124 */
[----:B------:R-:W-:Y:S05]  /*9170*/  BRA `(.L_x_22507) ;  /* 0x00000000000c7947 */ /* 0x000fea0003800000 */
.L_x_22528:
[----:B------:R-:W0:Y:S02]  /*9180*/  I2F.S16 R0, R9 ;  /* 0x0000000900007306 */ /* 0x000e240000101400 */
[----:B0-----:R-:W-:-:S05]  /*9190*/  F2FP.BF16.F32.PACK_AB R0, RZ, R0 ;  /* 0x00000000ff00723e */ /* 0x001fca00000010ff */
[----:B------:R0:W-:Y:S02]  /*91a0*/  STG.E.U16 desc[UR36][R2.64], R0 ;  /* 0x0000000002007986 */ /* 0x0001e4000c101524 */
.L_x_22507:
[----:B------:R-:W-:-:S07]  /*91b0*/  VIADD R17, R17, 0x80 ;  /* 0x0000008011117836 */ /* 0x000fce0000000000 */
.L_x_22467:
[----:B------:R-:W-:Y:S05]  /*91c0*/  BSYNC.RECONVERGENT B6 ;  /* 0x0000000000067941 */ /* 0x000fea0003800200 */
.L_x_22466:
        /* <DEDUP_REMOVED lines=306> */
.L_x_22537:
        /* <DEDUP_REMOVED lines=18> */
.L_x_22541:
[----:B------:R0:W5:Y:S01]  /*a610*/  LDG.E.U8 R0, desc[UR36][R2.64] ;  /* 0x0000002402007981 */ /* 0x000162000c1e1100 */
[----:B------:R-:W-:Y:S05]  /*a620*/  BRA `(.L_x_22543) ;  /* 0x0000000c004c7947 */ /* 0x000fea0003800000 */
.L_x_22540:
        /* <DEDUP_REMOVED lines=8> */
.L_x_22545:
[----:B------:R0:W5:Y:S01]  /*a6b0*/  LDG.E.U8 R0, desc[UR36][R2.64] ;  /* 0x0000002402007981 */ /* 0x000162000c1e1100 */
[----:B------:R-:W-:Y:S05]  /*a6c0*/  BRA `(.L_x_22543) ;  /* 0x0000000c00247947 */ /* 0x000fea0003800000 */
.L_x_22544:
[----:B------:R0:W5:Y:S01]  /*a6d0*/  LDG.E.U16 R0, desc[UR36][R2.64] ;  /* 0x0000002402007981 */ /* 0x000162000c1e1500 */
[----:B------:R-:W-:Y:S05]  /*a6e0*/  BRA `(.L_x_22543) ;  /* 0x0000000c001c7947 */ /* 0x000fea0003800000 */
.L_x_22539:
        /* <DEDUP_REMOVED lines=9> */
.L_x_22547:
[----:B------:R-:W2:Y:S02]  /*a780*/  LDG.E.U16 R4, desc[UR36][R2.64] ;  /* 0x0000002402047981 */ /* 0x000ea4000c1e1500 */
[----:B--2---:R-:W-:-:S06]  /*a790*/  HADD2.F32 R4, -RZ, R4.H0_H0 ;  /* 0x20000004ff047230 */ /* 0x004fcc0000004100 */
[----:B------:R-:W0:Y:S02]  /*a7a0*/  F2I.FTZ.TRUNC.NTZ R4, R4 ;  /* 0x0000000400047305 */ /* 0x000e24000021f100 */
[----:B0-----:R-:W-:Y:S01]  /*a7b0*/  PRMT R0, R4, 0x7610, R0 ;  /* 0x0000761004007816 */ /* 0x001fe20000000000 */
[----:B------:R-:W-:Y:S06]  /*a7c0*/  BRA `(.L_x_22543) ;  /* 0x0000000800e47947 */ /* 0x000fec0003800000 */
.L_x_22546:
        /* <DEDUP_REMOVED lines=9> */
.L_x_22549:
[----:B------:R-:W2:Y:S02]  /*a860*/  LDG.E.U16 R2, desc[UR36][R2.64] ;  /* 0x0000002402027981 */ /* 0x000ea4000c1e1500 */
[----:B--2---:R-:W-:-:S06]  /*a870*/  HADD2.F32 R4, -RZ, R2.H0_H0 ;  /* 0x20000002ff047230 */ /* 0x004fcc0000004100 */
[----:B------:R-:W0:Y:S02]  /*a880*/  F2I.FTZ.TRUNC.NTZ R4, R4 ;  /* 0x0000000400047305 */ /* 0x000e24000021f100 */
[----:B0-----:R-:W-:Y:S01]  /*a890*/  PRMT R0, R4, 0x7610, R0 ;  /* 0x0000761004007816 */ /* 0x001fe20000000000 */
[----:B------:R-:W-:Y:S06]  /*a8a0*/  BRA `(.L_x_22543) ;  /* 0x0000000800ac7947 */ /* 0x000fec0003800000 */
.L_x_22548:
[----:B------:R-:W2:Y:S02]  /*a8b0*/  LDG.E.64 R2, desc[UR36][R2.64] ;  /* 0x0000002402027981 */ /* 0x000ea4000c1e1b00 */
[----:B--2---:R0:W1:Y:S01]  /*a8c0*/  F2I.F64.TRUNC R0, R2 ;  /* 0x0000000200007311 */ /* 0x004062000030d100 */
[----:B------:R-:W-:Y:S05]  /*a8d0*/  BRA `(.L_x_22543) ;  /* 0x0000000800a07947 */ /* 0x000fea0003800000 */
.L_x_22538:
        /* <DEDUP_REMOVED lines=12> */
.L_x_22552:
[----:B------:R-:W2:Y:S02]  /*a9a0*/  LDG.E.64 R2, desc[UR36][R2.64] ;  /* 0x0000002402027981 */ /* 0x000ea4000c1e1b00 */
[----:B--2---:R3:W4:Y:S01]  /*a9b0*/  F2I.F64.TRUNC R0, R2 ;  /* 0x0000000200007311 */ /* 0x004722000030d100 */
[----:B------:R-:W-:Y:S05]  /*a9c0*/  BRA `(.L_x_22543) ;  /* 0x0000000800647947 */ /* 0x000fea0003800000 */
.L_x_22551:
        /* <DEDUP_REMOVED lines=27> */
.L_x_22554:
        /* <DEDUP_REMOVED lines=14> */
.L_x_22553:
[----:B------:R-:W2:Y:S02]  /*ac60*/  LDG.E.U16 R4, desc[UR36][R2.64] ;  /* 0x0000002402047981 */ /* 0x000ea4000c1e1500 */
[----:B--2---:R-:W-:-:S06]  /*ac70*/  SHF.L.U32 R4, R4, 0x10, RZ ;  /* 0x0000001004047819 */ /* 0x004fcc00000006ff */
[----:B------:R-:W0:Y:S02]  /*ac80*/  F2I.FTZ.TRUNC.NTZ R4, R4 ;  /* 0x0000000400047305 */ /* 0x000e24000021f100 */
[----:B0-----:R-:W-:Y:S01]  /*ac90*/  PRMT R0, R4, 0x7610, R0 ;  /* 0x0000761004007816 */ /* 0x001fe20000000000 */
[----:B------:R-:W-:Y:S06]  /*aca0*/  BRA `(.L_x_22543) ;  /* 0x0000000400ac7947 */ /* 0x000fec0003800000 */
.L_x_22550:
        /* <DEDUP_REMOVED lines=10> */
.L_x_22557:
        /* <DEDUP_REMOVED lines=21> */
.L_x_22561:
[----:B------:R-:W-:Y:S05]  /*aea0*/  BSYNC.RECONVERGENT B1 ;  /* 0x0000000000017941 */ /* 0x000fea0003800200 */
.L_x_22560:
[----:B------:R-:W-:Y:S01]  /*aeb0*/  IMAD.SHL.U32 R0, R0, 0x100000, RZ ;  /* 0x0010000000007824 */ /* 0x000fe200078e00ff */
[----:B------:R-:W-:-:S04]  /*aec0*/  LEA R2, R2, 0x3b800000, 0x17 ;  /* 0x3b80000002027811 */ /* 0x000fc800078eb8ff */
[----:B------:R-:W-:-:S07]  /*aed0*/  LOP3.LUT R4, R2, R0, R7, 0xfe, !PT ;  /* 0x0000000002047212 */ /* 0x000fce00078efe07 */
.L_x_22559:
[----:B------:R-:W-:Y:S05]  /*aee0*/  BSYNC.RECONVERGENT B0 ;  /* 0x0000000000007941 */ /* 0x000fea0003800200 */
.L_x_22558:
[----:B------:R-:W0:Y:S02]  /*aef0*/  F2I.FTZ.TRUNC.NTZ R4, R4 ;  /* 0x0000000400047305 */ /* 0x000e24000021f100 */
[----:B0-----:R-:W-:Y:S01]  /*af00*/  PRMT R0, R4, 0x7610, R0 ;  /* 0x0000761004007816 */ /* 0x001fe20000000000 */
[----:B------:R-:W-:Y:S06]  /*af10*/  BRA `(.L_x_22543) ;  /* 0x0000000400107947 */ /* 0x000fec0003800000 */
.L_x_22556:
        /* <DEDUP_REMOVED lines=21> */
.L_x_22565:
[----:B------:R-:W-:Y:S05]  /*b070*/  BSYNC.RECONVERGENT B1 ;  /* 0x0000000000017941 */ /* 0x000fea0003800200 */
.L_x_22564:
[----:B------:R-:W-:Y:S01]  /*b080*/  IMAD.SHL.U32 R0, R0, 0x200000, RZ ;  /* 0x0020000000007824 */ /* 0x000fe200078e00ff */
[----:B------:R-:W-:-:S04]  /*b090*/  LEA R2, R2, 0x37800000, 0x17 ;  /* 0x3780000002027811 */ /* 0x000fc800078eb8ff */
[----:B------:R-:W-:-:S07]  /*b0a0*/  LOP3.LUT R4, R2, R0, R7, 0xfe, !PT ;  /* 0x0000000002047212 */ /* 0x000fce00078efe07 */
.L_x_22563:
[----:B------:R-:W-:Y:S05]  /*b0b0*/  BSYNC.RECONVERGENT B0 ;  /* 0x0000000000007941 */ /* 0x000fea0003800200 */
.L_x_22562:
[----:B------:R-:W0:Y:S02]  /*b0c0*/  F2I.FTZ.TRUNC.NTZ R4, R4 ;  /* 0x0000000400047305 */ /* 0x000e24000021f100 */
[----:B0-----:R-:W-:Y:S01]  /*b0d0*/  PRMT R0, R4, 0x7610, R0 ;  /* 0x0000761004007816 */ /* 0x001fe20000000000 */
[----:B------:R-:W-:Y:S06]  /*b0e0*/  BRA `(.L_x_22543) ;  /* 0x00000000009c7947 */ /* 0x000fec0003800000 */
.L_x_22555:
        /* <DEDUP_REMOVED lines=14> */
.L_x_22569:
[----:B------:R-:W-:Y:S05]  /*b1d0*/  BSYNC.RECONVERGENT B0 ;  /* 0x0000000000007941 */ /* 0x000fea0003800200 */
.L_x_22568:
[----:B------:R-:W0:Y:S02]  /*b1e0*/  F2I.FTZ.TRUNC.NTZ R4, R4 ;  /* 0x0000000400047305 */ /* 0x000e24000021f100 */
[----:B0-----:R-:W-:Y:S01]  /*b1f0*/  PRMT R0, R4, 0x7610, R0 ;  /* 0x0000761004007816 */ /* 0x001fe20000000000 */
[----:B------:R-:W-:Y:S06]  /*b200*/  BRA `(.L_x_22543) ;  /* 0x0000000000547947 */ /* 0x000fec0003800000 */
.L_x_22542:
        /* <DEDUP_REMOVED lines=16> */
.L_x_22570:
[----:B------:R-:W-:Y:S01]  /*b310*/  PRMT R0, RZ, 0x7610, R0 ;  /* 0x00007610ff007816 */ /* 0x000fe20000000000 */
[----:B------:R-:W-:Y:S06]  /*b320*/  BRA `(.L_x_22543) ;  /* 0x00000000000c7947 */ /* 0x000fec0003800000 */
.L_x_22567:
[----:B------:R2:W5:Y:S01]  /*b330*/  LDG.E.U8 R0, desc[UR36][R2.64] ;  /* 0x0000002402007981 */ /* 0x000562000c1e1100 */
[----:B------:R-:W-:Y:S05]  /*b340*/  BRA `(.L_x_22543) ;  /* 0x0000000000047947 */ /* 0x000fea0003800000 */
.L_x_22566:
[----:B------:R1:W5:Y:S02]  /*b350*/  LDG.E.U8 R0, desc[UR36][R2.64] ;  /* 0x0000002402007981 */ /* 0x000364000c1e1100 */
.L_x_22543:
[----:B------:R-:W-:Y:S01]  /*b360*/  UPRMT UR5, UR39, 0x9910, URZ ;  /* 0x0000991027057896 */ /* 0x000fe200080000ff */
[----:B-1--45:R-:W-:Y:S01]  /*b370*/  PRMT R0, R0, 0x8880, RZ ;  /* 0x0000888000007816 */ /* 0x032fe200000000ff */
[----:B------:R-:W-:Y:S02]  /*b380*/  UPRMT UR4, UR43, 0x8880, URZ ;  /* 0x000088802b047896 */ /* 0x000fe400080000ff */
[----:B------:R-:W-:Y:S01]  /*b390*/  UISETP.GT.AND UP0, UPT, UR5, 0x9, UPT ;  /* 0x000000090500788c */ /* 0x000fe2000bf04270 */
[----:B------:R-:W-:Y:S01]  /*b3a0*/  PRMT R0, R0, 0x7710, RZ ;  /* 0x0000771000007816 */ /* 0x000fe200000000ff */
[----:B------:R-:W-:-:S06]  /*b3b0*/  UPRMT UR4, UR4, 0x7710, URZ ;  /* 0x0000771004047896 */ /* 0x000fcc00080000ff */
[----:B------:R-:W-:-:S04]  /*b3c0*/  VIMNMX.S16x2 R0, PT, PT, R0, UR4, PT ;  /* 0x0000000400007c48 */ /* 0x000fc8000bfe0300 */
[----:B------:R-:W-:Y:S01]  /*b3d0*/  PRMT R5, R0, 0x7610, R5 ;  /* 0x0000761000057816 */ /* 0x000fe20000000005 */
        /* <DEDUP_REMOVED lines=11> */
.L_x_22574:
[----:B------:R-:W-:Y:S01]  /*b490*/  STG.E.U8 desc[UR36][R16.64], R5 ;  /* 0x0000000510007986 */ /* 0x000fe2000c101124 */
[----:B------:R-:W-:Y:S05]  /*b4a0*/  EXIT ;  /* 0x000000000000794d */ /* 0x000fea0003800000 */
.L_x_22573:
        /* <DEDUP_REMOVED lines=10> */
.L_x_22577:
[----:B0-23--:R-:W-:-:S05]  /*b550*/  PRMT R3, R5, 0x9910, RZ ;  /* 0x0000991005037816 */ /* 0x00dfca00000000ff */
[----:B------:R-:W-:Y:S01]  /*b560*/  STG.E desc[UR36][R16.64], R3 ;  /* 0x0000000310007986 */ /* 0x000fe2000c101924 */
[----:B------:R-:W-:Y:S05]  /*b570*/  EXIT ;  /* 0x000000000000794d */ /* 0x000fea0003800000 */
.L_x_22576:
[----:B------:R-:W-:Y:S01]  /*b580*/  STG.E.U16 desc[UR36][R16.64], R5 ;  /* 0x0000000510007986 */ /* 0x000fe2000c101524 */
[----:B------:R-:W-:Y:S05]  /*b590*/  EXIT ;  /* 0x000000000000794d */ /* 0x000fea0003800000 */
.L_x_22572:
        /* <DEDUP_REMOVED lines=9> */
.L_x_22579:
[----:B------:R-:W1:Y:S02]  /*b630*/  I2F.S16 R0, R5 ;  /* 0x0000000500007306 */ /* 0x000e640000101400 */
[----:B-1----:R-:W-:-:S05]  /*b640*/  F2FP.F16.F32.PACK_AB R0, RZ, R0 ;  /* 0x00000000ff00723e */ /* 0x002fca00000000ff */
[----:B------:R-:W-:Y:S01]  /*b650*/  STG.E.U16 desc[UR36][R16.64], R0 ;  /* 0x0000000010007986 */ /* 0x000fe2000c101524 */
[----:B------:R-:W-:Y:S05]  /*b660*/  EXIT ;  /* 0x000000000000794d */ /* 0x000fea0003800000 */
.L_x_22578:
        /* <DEDUP_REMOVED lines=10> */
.L_x_22581:
[----:B------:R-:W0:Y:S02]  /*b710*/  I2F.S16 R5, R5 ;  /* 0x0000000500057306 */ /* 0x000e240000101400 */
[----:B0-23--:R-:W-:-:S04]  /*b720*/  F2FP.F16.F32.PACK_AB R3, RZ, R5 ;  /* 0x00000005ff03723e */ /* 0x00dfc800000000ff */
[----:B------:R-:W-:-:S05]  /*b730*/  PRMT R3, R3, 0x5410, RZ ;  /* 0x0000541003037816 */ /* 0x000fca00000000ff */
[----:B------:R-:W-:Y:S01]  /*b740*/  STG.E desc[UR36][R16.64], R3 ;  /* 0x0000000310007986 */ /* 0x000fe2000c101924 */
[----:B------:R-:W-:Y:S05]  /*b750*/  EXIT ;  /* 0x000000000000794d */ /* 0x000fea0003800000 */
.L_x_22580:
[----:B0-23--:R-:W0:Y:S02]  /*b760*/  I2F.F64.S16 R2, R5 ;  /* 0x0000000500027312 */ /* 0x00de240000101c00 */
[----:B0-----:R-:W-:Y:S01]  /*b770*/  STG.E.64 desc[UR36][R16.64], R2 ;  /* 0x0000000210007986 */ /* 0x001fe2000c101b24 */
[----:B------:R-:W-:Y:S05]  /*b780*/  EXIT ;  /* 0x000000000000794d */ /* 0x000fea0003800000 */
.L_x_22571:
        /* <DEDUP_REMOVED lines=12> */
.L_x_22585:
        /* <DEDUP_REMOVED lines=17> */
.L_x_22588:
[----:B------:R-:W-:-:S04]  /*b960*/  SHF.R.U32.HI R3, RZ, 0x18, R3 ;  /* 0x00000018ff037819 */ /* 0x000fc80000011603 */
[----:B------:R-:W-:-:S04]  /*b970*/  LOP3.LUT R0, R0, 0x80, R3, 0xf8, !PT ;  /* 0x0000008000007812 */ /* 0x000fc800078ef803 */
[----:B------:R-:W-:-:S07]  /*b980*/  PRMT R8, R0, 0x7610, R8 ;  /* 0x0000761000087816 */ /* 0x000fce0000000008 */
.L_x_22587:
[----:B------:R-:W-:Y:S05]  /*b990*/  BSYNC.RECONVERGENT B0 ;  /* 0x0000000000007941 */ /* 0x000fea0003800200 */
.L_x_22586:
[----:B------:R-:W-:Y:S01]  /*b9a0*/  STG.E.U8 desc[UR36][R16.64], R8 ;  /* 0x0000000810007986 */ /* 0x000fe2000c101124 */
[----:B------:R-:W-:Y:S05]  /*b9b0*/  EXIT ;  /* 0x000000000000794d */ /* 0x000fea0003800000 */
.L_x_22584:
        /* <DEDUP_REMOVED lines=17> */
.L_x_22591:
[----:B------:R-:W-:-:S04]  /*bad0*/  SHF.R.U32.HI R3, RZ, 0x18, R3 ;  /* 0x00000018ff037819 */ /* 0x000fc80000011603 */
[----:B------:R-:W-:-:S04]  /*bae0*/  LOP3.LUT R0, R0, 0x80, R3, 0xf8, !PT ;  /* 0x0000008000007812 */ /* 0x000fc800078ef803 */
[----:B------:R-:W-:-:S07]  /*baf0*/  PRMT R8, R0, 0x7610, R8 ;  /* 0x0000761000087816 */ /* 0x000fce0000000008 */
.L_x_22590:
[----:B------:R-:W-:Y:S05]  /*bb00*/  BSYNC.RECONVERGENT B0 ;  /* 0x0000000000007941 */ /* 0x000fea0003800200 */
.L_x_22589:
[----:B------:R-:W-:Y:S01]  /*bb10*/  STG.E.U8 desc[UR36][R16.64], R8 ;  /* 0x0000000810007986 */ /* 0x000fe2000c101124 */
[----:B------:R-:W-:Y:S05]  /*bb20*/  EXIT ;  /* 0x000000000000794d */ /* 0x000fea0003800000 */
.L_x_22583:
        /* <DEDUP_REMOVED lines=22> */
.L_x_22593:
[----:B0-23--:R-:W-:-:S04]  /*bc90*/  PRMT R2, R5, 0x9910, RZ ;  /* 0x0000991005027816 */ /* 0x00dfc800000000ff */
[----:B------:R-:W-:-:S05]  /*bca0*/  SHF.R.S32.HI R3, RZ, 0x1f, R2 ;  /* 0x0000001fff037819 */ /* 0x000fca0000011402 */
[----:B------:R-:W-:Y:S01]  /*bcb0*/  STG.E.64 desc[UR36][R16.64], R2 ;  /* 0x0000000210007986 */ /* 0x000fe2000c101b24 */
[----:B------:R-:W-:Y:S05]  /*bcc0*/  EXIT ;  /* 0x000000000000794d */ /* 0x000fea0003800000 */
.L_x_22592:
[----:B0-23--:R-:W-:-:S05]  /*bcd0*/  PRMT R3, R5, 0x9910, RZ ;  /* 0x0000991005037816 */ /* 0x00dfca00000000ff */
[----:B------:R-:W-:Y:S01]  /*bce0*/  STG.E desc[UR36][R16.64], R3 ;  /* 0x0000000310007986 */ /* 0x000fe2000c101924 */
[----:B------:R-:W-:Y:S05]  /*bcf0*/  EXIT ;  /* 0x000000000000794d */ /* 0x000fea0003800000 */
.L_x_22582:
        /* <DEDUP_REMOVED lines=11> */
.L_x_22595:
[----:B------:R-:W1:Y:S01]  /*bdb0*/  I2F.F64.S16 R4, R5 ;  /* 0x0000000500047312 */ /* 0x000e620000101c00 */
[----:B------:R-:W-:-:S05]  /*bdc0*/  CS2R R6, SRZ ;  /* 0x0000000000067805 */ /* 0x000fca000001ff00 */
[----:B-1----:R-:W-:Y:S01]  /*bdd0*/  STG.E.128 desc[UR36][R16.64], R4 ;  /* 0x0000000410007986 */ /* 0x002fe2000c101d24 */
[----:B------:R-:W-:Y:S05]  /*bde0*/  EXIT ;  /* 0x000000000000794d */ /* 0x000fea0003800000 */
.L_x_22594:
[----:B------:R-:W-:-:S09]  /*bdf0*/  UISETP.NE.AND UP0, UPT, UR5, 0xf, UPT ;  /* 0x0000000f0500788c */ /* 0x000fd2000bf05270 */
[----:B------:R-:W-:Y:S05]  /*be00*/  BRA.U !UP0, `(.L_x_22596) ;  /* 0x0000000108e87547 */ /* 0x000fea000b800000 */
[----:B------:R-:W-:-:S09]  /*be10*/  UISETP.NE.AND UP0, UPT, UR5, 0x17, UPT ;  /* 0x000000170500788c */ /* 0x000fd2000bf05270 */
[----:B------:R-:W-:Y:S05]  /*be20*/  BRA.U !UP0, `(.L_x_22597) ;  /* 0x0000000108907547 */ /* 0x000fea000b800000 */
[----:B------:R-:W-:-:S09]  /*be30*/  UISETP.NE.AND UP0, UPT, UR5, 0x18, UPT ;  /* 0x000000180500788c */ /* 0x000fd2000bf05270 */
[----:B------:R-:W-:Y:S05]  /*be40*/  BRA.U !UP0, `(.L_x_22598) ;  /* 0x0000000108447547 */ /* 0x000fea000b800000 */
.L_x_22575:
        /* <DEDUP_REMOVED lines=16> */
.L_x_22599:
[----:B------:R-:W-:Y:S05]  /*bf50*/  EXIT ;  /* 0x000000000000794d */ /* 0x000fea0003800000 */
.L_x_22598:
        /* <DEDUP_REMOVED lines=13> */
.L_x_22601:
[----:B------:R-:W-:Y:S05]  /*c030*/  BSYNC.RECONVERGENT B0 ;  /* 0x0000000000007941 */ /* 0x000fea0003800200 */
.L_x_22600:
[----:B------:R-:W-:-:S05]  /*c040*/  LOP3.LUT R3, R0, 0x80, R3, 0xf8, !PT ;  /* 0x0000008000037812 */ /* 0x000fca00078ef803 */
[----:B------:R-:W-:Y:S01]  /*c050*/  STG.E.U8 desc[UR36][R16.64], R3 ;  /* 0x0000000310007986 */ /* 0x000fe2000c101124 */
[----:B------:R-:W-:Y:S05]  /*c060*/  EXIT ;  /* 0x000000000000794d */ /* 0x000fea0003800000 */
.L_x_22597:
        /* <DEDUP_REMOVED lines=12> */
.L_x_22603:
[----:B------:R-:W-:Y:S01]  /*c130*/  IMAD.MOV.U32 R0, RZ, RZ, 0x7f ;  /* 0x0000007fff007424 */ /* 0x000fe200078e00ff */
[----:B------:R-:W-:-:S04]  /*c140*/  ISETP.GT.U32.AND P0, PT, R2, 0x7f800000, PT ;  /* 0x7f8000000200780c */ /* 0x000fc80003f04070 */
[----:B------:R-:W-:-:S09]  /*c150*/  SEL R0, R0, 0x7c, P0 ;  /* 0x0000007c00007807 */ /* 0x000fd20000000000 */
.L_x_22604:
[----:B------:R-:W-:Y:S05]  /*c160*/  BSYNC.RECONVERGENT B0 ;  /* 0x0000000000007941 */ /* 0x000fea0003800200 */
.L_x_22602:
[----:B------:R-:W-:-:S04]  /*c170*/  SHF.R.U32.HI R3, RZ, 0x18, R3 ;  /* 0x00000018ff037819 */ /* 0x000fc80000011603 */
[----:B------:R-:W-:-:S05]  /*c180*/  LOP3.LUT R3, R0, 0x80, R3, 0xf8, !PT ;  /* 0x0000008000037812 */ /* 0x000fca00078ef803 */
[----:B------:R-:W-:Y:S01]  /*c190*/  STG.E.U8 desc[UR36][R16.64], R3 ;  /* 0x0000000310007986 */ /* 0x000fe2000c101124 */
[----:B------:R-:W-:Y:S05]  /*c1a0*/  EXIT ;  /* 0x000000000000794d */ /* 0x000fea0003800000 */
.L_x_22596:
[----:B------:R-:W1:Y:S02]  /*c1b0*/  I2F.S16 R0, R5 ;  /* 0x0000000500007306 */ /* 0x000e640000101400 */
[----:B-1----:R-:W-:-:S05]  /*c1c0*/  F2FP.BF16.F32.PACK_AB R0, RZ, R0 ;  /* 0x00000000ff00723e */ /* 0x002fca00000010ff */
[----:B------:R-:W-:Y:S01]  /*c1d0*/  STG.E.U16 desc[UR36][R16.64], R0 ;  /* 0x0000000010007986 */ /* 0x000fe2000c101524 */
[----:B------:R-:W-:Y:S05]  /*c1e0*/  EXIT ;  /* 0x000000000000794d */ /* 0x000fea0003800000 */
.L_x_22605:
        /* <DEDUP_REMOVED lines=9> */
.L_x_41880:


//--------------------- .text._ZN2at6native27unrolled_elementwise_kernelINS0_13AUnaryFunctorIaaaZZZNS0_19minimum_kernel_cudaERNS_18TensorIteratorBaseEENKUlvE_clEvENKUlvE0_clEvEUlaaE_EESt5arrayIPcLm2EELi4E23TrivialOffsetCalculatorILi1EjESD_NS0_6memory12LoadWithCastILi1EEENSE_13StoreWithCastILi1EEEEEviT_T0_T2_T3_T4_T5_ --------------------------
	.section	.text._ZN2at6native27unrolled_elementwise_kernelINS0_13AUnaryFunctorIaaaZZZNS0_19minimum_kernel_cudaERNS_18TensorIteratorBaseEENKUlvE_clEvENKUlvE0_clEvEUlaaE_EESt5arrayIPcLm2EELi4E23TrivialOffsetCalculatorILi1EjESD_NS0_6memory12LoadWithCastILi1EEENSE_13StoreWithCastILi1EEEEEviT_T0_T2_T3_T4_T5_,"ax",@progbits
	.align	128
        .global         _ZN2at6native27unrolled_elementwise_kernelINS0_13AUnaryFunctorIaaaZZZNS0_19minimum_kernel_cudaERNS_18TensorIteratorBaseEENKUlvE_clEvENKUlvE0_clEvEUlaaE_EESt5arrayIPcLm2EELi4E23TrivialOffsetCalculatorILi1EjESD_NS0_6memory12LoadWithCastILi1EEENSE_13StoreWithCastILi1EEEEEviT_T0_T2_T3_T4_T5_
        .type           _ZN2at6native27unrolled_elementwise_kernelINS0_13AUnaryFunctorIaaaZZZNS0_19minimum_kernel_cudaERNS_18TensorIteratorBaseEENKUlvE_clEvENKUlvE0_clEvEUlaaE_EESt5arrayIPcLm2EELi4E23TrivialOffsetCalculatorILi1EjESD_NS0_6memory12LoadWithCastILi1EEENSE_13StoreWithCastILi1EEEEEviT_T0_T2_T3_T4_T5_,@function
        .size           _ZN2at6native27unrolled_elementwise_kernelINS0_13AUnaryFunctorIaaaZZZNS0_19minimum_kernel_cudaERNS_18TensorIteratorBaseEENKUlvE_clEvENKUlvE0_clEvEUlaaE_EESt5arrayIPcLm2EELi4E23TrivialOffsetCalculatorILi1EjESD_NS0_6memory12LoadWithCastILi1EEENSE_13StoreWithCastILi1EEEEEviT_T0_T2_T3_T4_T5_,(.L_x_41881 - _ZN2at6native27unrolled_elementwise_kernelINS0_13AUnaryFunctorIaaaZZZNS0_19minimum_kernel_cudaERNS_18TensorIteratorBaseEENKUlvE_clEvENKUlvE0_clEvEUlaaE_EESt5arrayIPcLm2EELi4E23TrivialOffsetCalculatorILi1EjESD_NS0_6memory12LoadWithCastILi1EEENSE_13StoreWithCastILi1EEEEEviT_T0_T2_T3_T4_T5_)
        .other          _ZN2at6native27unrolled_elementwise_kernelINS0_13AUnaryFunctorIaaaZZZNS0_19minimum_kernel_cudaERNS_18TensorIteratorBaseEENKUlvE_clEvENKUlvE0_clEvEUlaaE_EESt5arrayIPcLm2EELi4E23TrivialOffsetCalculatorILi1EjESD_NS0_6memory12LoadWithCastILi1EEENSE_13StoreWithCastILi1EEEEEviT_T0_T2_T3_T4_T5_,@"STO_CUDA_ENTRY STV_DEFAULT"
_ZN2at6native27unrolled_elementwise_kernelINS0_13AUnaryFunctorIaaaZZZNS0_19minimum_kernel_cudaERNS_18TensorIteratorBaseEENKUlvE_clEvENKUlvE0_clEvEUlaaE_EESt5arrayIPcLm2EELi4E23TrivialOffsetCalculatorILi1EjESD_NS0_6memory12LoadWithCastILi1EEENSE_13StoreWithCastILi1EEEEEviT_T0_T2_T3_T4_T5_:
.text._ZN2at6native27unrolled_elementwise_kernelINS0_13AUnaryFunctorIaaaZZZNS0_19minimum_kernel_cudaERNS_18TensorIteratorBaseEENKUlvE_clEvENKUlvE0_clEvEUlaaE_EESt5arrayIPcLm2EELi4E23TrivialOffsetCalculatorILi1EjESD_NS0_6memory12LoadWithCastILi1EEENSE_13StoreWithCastILi1EEEEEviT_T0_T2_T3_T4_T5_:
        /* <DEDUP_REMOVED lines=31> */
.L_x_22611:
[----:B------:R3:W5:Y:S01]  /*01f0*/  LDG.E.U8 R19, desc[UR36][R4.64] ;  /* 0x0000002404137981 */ /* 0x000762000c1e1100 */
[----:B------:R-:W-:Y:S05]  /*0200*/  BRA `(.L_x_22613) ;  /* 0x0000000c00507947 */ /* 0x000fea0003800000 */
.L_x_22610:
        /* <DEDUP_REMOVED lines=8> */
.L_x_22615:
[----:B------:R1:W5:Y:S01]  /*0290*/  LDG.E.U8 R19, desc[UR36][R4.64] ;  /* 0x0000002404137981 */ /* 0x000362000c1e1100 */
[----:B------:R-:W-:Y:S05]  /*02a0*/  BRA `(.L_x_22613) ;  /* 0x0000000c00287947 */ /* 0x000fea0003800000 */
.L_x_22614:
[----:B------:R2:W5:Y:S01]  /*02b0*/  LDG.E.U16 R19, desc[UR36][R4.64] ;  /* 0x0000002404137981 */ /* 0x000562000c1e1500 */
[----:B------:R-:W-:Y:S05]  /*02c0*/  BRA `(.L_x_22613) ;  /* 0x0000000c00207947 */ /* 0x000fea0003800000 */
.L_x_22609:
        /* <DEDUP_REMOVED lines=9> */
.L_x_22617:
[----:B------:R-:W2:Y:S02]  /*0360*/  LDG.E.U16 R0, desc[UR36][R4.64] ;  /* 0x0000002404007981 */ /* 0x000ea4000c1e1500 */
[----:B--2---:R-:W-:-:S06]  /*0370*/  HADD2.F32 R0, -RZ, R0.H0_H0 ;  /* 0x20000000ff007230 */ /* 0x004fcc0000004100 */
[----:B------:R-:W0:Y:S02]  /*0380*/  F2I.FTZ.TRUNC.NTZ R0, R0 ;  /* 0x0000000000007305 */ /* 0x000e24000021f100 */
[----:B0-----:R-:W-:Y:S01]  /*0390*/  PRMT R19, R0, 0x7610, R19 ;  /* 0x0000761000137816 */ /* 0x001fe20000000013 */
[----:B------:R-:W-:Y:S06]  /*03a0*/  BRA `(.L_x_22613) ;  /* 0x0000000800e87947 */ /* 0x000fec0003800000 */
.L_x_22616:
        /* <DEDUP_REMOVED lines=9> */
.L_x_22619:
[----:B------:R-:W2:Y:S02]  /*0440*/  LDG.E.U16 R4, desc[UR36][R4.64] ;  /* 0x0000002404047981 */ /* 0x000ea4000c1e1500 */
[----:B--2---:R-:W-:-:S06]  /*0450*/  HADD2.F32 R0, -RZ, R4.H0_H0 ;  /* 0x20000004ff007230 */ /* 0x004fcc0000004100 */
[----:B------:R-:W0:Y:S02]  /*0460*/  F2I.FTZ.TRUNC.NTZ R0, R0 ;  /* 0x0000000000007305 */ /* 0x000e24000021f100 */
[----:B0-----:R-:W-:Y:S01]  /*0470*/  PRMT R19, R0, 0x7610, R19 ;  /* 0x0000761000137816 */ /* 0x001fe20000000013 */
[----:B------:R-:W-:Y:S06]  /*0480*/  BRA `(.L_x_22613) ;  /* 0x0000000800b07947 */ /* 0x000fec0003800000 */
.L_x_22618:
[----:B------:R-:W2:Y:S02]  /*0490*/  LDG.E.64 R4, desc[UR36][R4.64] ;  /* 0x0000002404047981 */ /* 0x000ea4000c1e1b00 */
[----:B--2---:R0:W1:Y:S01]  /*04a0*/  F2I.F64.TRUNC R19, R4 ;  /* 0x0000000400137311 */ /* 0x004062000030d100 */
[----:B------:R-:W-:Y:S05]  /*04b0*/  BRA `(.L_x_22613) ;  /* 0x0000000800a47947 */ /* 0x000fea0003800000 */
.L_x_22608:
        /* <DEDUP_REMOVED lines=12> */
.L_x_22622:
[----:B------:R-:W2:Y:S02]  /*0580*/  LDG.E.64 R4, desc[UR36][R4.64] ;  /* 0x0000002404047981 */ /* 0x000ea4000c1e1b00 */
[----:B--2---:R0:W1:Y:S01]  /*0590*/  F2I.F64.TRUNC R19, R4 ;  /* 0x0000000400137311 */ /* 0x004062000030d100 */
[----:B------:R-:W-:Y:S05]  /*05a0*/  BRA `(.L_x_22613) ;  /* 0x0000000800687947 */ /* 0x000fea0003800000 */
.L_x_22621:
        /* <DEDUP_REMOVED lines=27> */
.L_x_22624:
        /* <DEDUP_REMOVED lines=15> */
.L_x_22623:
[----:B------:R-:W2:Y:S02]  /*0850*/  LDG.E.U16 R0, desc[UR36][R4.64] ;  /* 0x0000002404007981 */ /* 0x000ea4000c1e1500 */
[----:B--2---:R-:W-:-:S06]  /*0860*/  IMAD.U32 R0, R0, 0x10000, RZ ;  /* 0x0001000000007824 */ /* 0x004fcc00078e00ff */
[----:B------:R-:W0:Y:S02]  /*0870*/  F2I.FTZ.TRUNC.NTZ R0, R0 ;  /* 0x0000000000007305 */ /* 0x000e24000021f100 */
[----:B0-----:R-:W-:Y:S01]  /*0880*/  PRMT R19, R0, 0x7610, R19 ;  /* 0x0000761000137816 */ /* 0x001fe20000000013 */
[----:B------:R-:W-:Y:S06]  /*0890*/  BRA `(.L_x_22613) ;  /* 0x0000000400ac7947 */ /* 0x000fec0003800000 */
.L_x_22620:
        /* <DEDUP_REMOVED lines=10> */
.L_x_22627:
        /* <DEDUP_REMOVED lines=21> */
.L_x_22631:
[----:B------:R-:W-:Y:S05]  /*0a90*/  BSYNC.RECONVERGENT B1 ;  /* 0x0000000000017941 */ /* 0x000fea0003800200 */
.L_x_22630:
[----:B------:R-:W-:Y:S01]  /*0aa0*/  IMAD.SHL.U32 R0, R0, 0x100000, RZ ;  /* 0x0010000000007824 */ /* 0x000fe200078e00ff */
[----:B------:R-:W-:-:S04]  /*0ab0*/  LEA R3, R3, 0x3b800000, 0x17 ;  /* 0x3b80000003037811 */ /* 0x000fc800078eb8ff */
[----:B------:R-:W-:-:S07]  /*0ac0*/  LOP3.LUT R0, R3, R0, R7, 0xfe, !PT ;  /* 0x0000000003007212 */ /* 0x000fce00078efe07 */
.L_x_22629:
[----:B------:R-:W-:Y:S05]  /*0ad0*/  BSYNC.RECONVERGENT B0 ;  /* 0x0000000000007941 */ /* 0x000fea0003800200 */
.L_x_22628:
[----:B------:R-:W0:Y:S02]  /*0ae0*/  F2I.FTZ.TRUNC.NTZ R0, R0 ;  /* 0x0000000000007305 */ /* 0x000e24000021f100 */
[----:B0-----:R-:W-:Y:S01]  /*0af0*/  PRMT R19, R0, 0x7610, R19 ;  /* 0x0000761000137816 */ /* 0x001fe20000000013 */
[----:B------:R-:W-:Y:S06]  /*0b00*/  BRA `(.L_x_22613) ;  /* 0x0000000400107947 */ /* 0x000fec0003800000 */
.L_x_22626:
        /* <DEDUP_REMOVED lines=21> */
.L_x_22635:
[----:B------:R-:W-:Y:S05]  /*0c60*/  BSYNC.RECONVERGENT B1 ;  /* 0x0000000000017941 */ /* 0x000fea0003800200 */
.L_x_22634:
[----:B------:R-:W-:Y:S01]  /*0c70*/  IMAD.SHL.U32 R0, R0, 0x200000, RZ ;  /* 0x0020000000007824 */ /* 0x000fe200078e00ff */
[----:B------:R-:W-:-:S04]  /*0c80*/  LEA R3, R3, 0x37800000, 0x17 ;  /* 0x3780000003037811 */ /* 0x000fc800078eb8ff */
[----:B------:R-:W-:-:S07]  /*0c90*/  LOP3.LUT R0, R3, R0, R7, 0xfe, !PT ;  /* 0x0000000003007212 */ /* 0x000fce00078efe07 */
.L_x_22633:
[----:B------:R-:W-:Y:S05]  /*0ca0*/  BSYNC.RECONVERGENT B0 ;  /* 0x0000000000007941 */ /* 0x000fea0003800200 */
.L_x_22632:
[----:B------:R-:W0:Y:S02]  /*0cb0*/  F2I.FTZ.TRUNC.NTZ R0, R0 ;  /* 0x0000000000007305 */ /* 0x000e24000021f100 */
[----:B0-----:R-:W-:Y:S01]  /*0cc0*/  PRMT R19, R0, 0x7610, R19 ;  /* 0x0000761000137816 */ /* 0x001fe20000000013 */
[----:B------:R-:W-:Y:S06]  /*0cd0*/  BRA `(.L_x_22613) ;  /* 0x00000000009c7947 */ /* 0x000fec0003800000 */
.L_x_22625:
[----:B------:R-:W-:-:S09]  /*0ce0*/  UISETP.NE.AND UP0, UPT, UR4, 0x1c, UPT ;  /* 0x0000001c0400788c */ /* 0x000fd2000bf05270 */
[----:B------:R-:W-:Y:S05]  /*0cf0*/  BRA.U !UP0, `(.L_x_22636) ;  /* 0x0000000108907547 */ /* 0x000fea000b800000 */
[----:B------:R-:W-:-:S09]  /*0d00*/  UISETP.NE.AND UP0, UPT, UR4, 0x1d, UPT ;  /* 0x0000001d0400788c */ /* 0x000fd2000bf05270 */
[----:B------:R-:W-:Y:S05]  /*0d10*/  BRA.U !UP0, `(.L_x_22637) ;  /* 0x0000000108807547 */ /* 0x000fea000b800000 */
[----:B------:R-:W-:-:S09]  /*0d20*/  UISETP.NE.AND UP0, UPT, UR4, 0x2c, UPT ;  /* 0x0000002c0400788c */ /* 0x000fd2000bf05270 */
[----:B------:R-:W-:Y:S05]  /*0d30*/  BRA.U !UP0, `(.L_x_22638) ;  /* 0x0000000108487547 */ /* 0x000fea000b800000 */
.L_x_22612:
        /* <DEDUP_REMOVED lines=16> */
.L_x_22639:
[----:B------:R-:W-:Y:S01]  /*0e40*/  PRMT R19, RZ, 0x7610, R19 ;  /* 0x00007610ff137816 */ /* 0x000fe20000000013 */
[----:B------:R-:W-:Y:S06]  /*0e50*/  BRA `(.L_x_22613) ;  /* 0x00000000003c7947 */ /* 0x000fec0003800000 */
.L_x_22638:
        /* <DEDUP_REMOVED lines=8> */
.L_x_22641:
[----:B------:R-:W-:Y:S05]  /*0ee0*/  BSYNC.RECONVERGENT B0 ;  /* 0x0000000000007941 */ /* 0x000fea0003800200 */
.L_x_22640:
[----:B------:R-:W0:Y:S02]  /*0ef0*/  F2I.FTZ.TRUNC.NTZ R0, R0 ;  /* 0x0000000000007305 */ /* 0x000e24000021f100 */
[----:B0-----:R-:W-:Y:S01]  /*0f00*/  PRMT R19, R0, 0x7610, R19 ;  /* 0x0000761000137816 */ /* 0x001fe20000000013 */
[----:B------:R-:W-:Y:S06]  /*0f10*/  BRA `(.L_x_22613) ;  /* 0x00000000000c7947 */ /* 0x000fec0003800000 */
.L_x_22637:
[----:B------:R0:W5:Y:S01]  /*0f20*/  LDG.E.U8 R19, desc[UR36][R4.64] ;  /* 0x0000002404137981 */ /* 0x000162000c1e1100 */
[----:B------:R-:W-:Y:S05]  /*0f30*/  BRA `(.L_x_22613) ;  /* 0x0000000000047947 */ /* 0x000fea0003800000 */
.L_x_22636:
[----:B------:R0:W5:Y:S02]  /*0f40*/  LDG.E.U8 R19, desc[UR36][R4.64] ;  /* 0x0000002404137981 */ /* 0x000164000c1e1100 */
.L_x_22613:
[----:B------:R-:W-:-:S07]  /*0f50*/  VIADD R25, R2, 0x80 ;  /* 0x0000008002197836 */ /* 0x000fce0000000000 */
.L_x_22607:
[----:B------:R-:W-:Y:S05]  /*0f60*/  BSYNC.RECONVERGENT B6 ;  /* 0x0000000000067941 */ /* 0x000fea0003800200 */
.L_x_22606:
        /* <DEDUP_REMOVED lines=23> */
.L_x_22647:
[----:B------:R0:W5:Y:S01]  /*10e0*/  LDG.E.U8 R16, desc[UR36][R4.64] ;  /* 0x0000002404107981 */ /* 0x000162000c1e1100 */
[----:B------:R-:W-:Y:S05]  /*10f0*/  BRA `(.L_x_22649) ;  /* 0x0000000c00507947 */ /* 0x000fea0003800000 */
.L_x_22646:
        /* <DEDUP_REMOVED lines=8> */
.L_x_22651:
[----:B------:R0:W5:Y:S01]  /*1180*/  LDG.E.U8 R16, desc[UR36][R4.64] ;  /* 0x0000002404107981 */ /* 0x000162000c1e1100 */
[----:B------:R-:W-:Y:S05]  /*1190*/  BRA `(.L_x_22649) ;  /* 0x0000000c00287947 */ /* 0x000fea0003800000 */
.L_x_22650:
[----:B------:R0:W5:Y:S01]  /*11a0*/  LDG.E.U16 R16, desc[UR36][R4.64] ;  /* 0x0000002404107981 */ /* 0x000162000c1e1500 */
[----:B------:R-:W-:Y:S05]  /*11b0*/  BRA `(.L_x_22649) ;  /* 0x0000000c00207947 */ /* 0x000fea0003800000 */
.L_x_22645:
        /* <DEDUP_REMOVED lines=9> */
.L_x_22653:
[----:B------:R-:W2:Y:S02]  /*1250*/  LDG.E.U16 R0, desc[UR36][R4.64] ;  /* 0x0000002404007981 */ /* 0x000ea4000c1e1500 */
[----:B--2---:R-:W-:-:S06]  /*1260*/  HADD2.F32 R0, -RZ, R0.H0_H0 ;  /* 0x20000000ff007230 */ /* 0x004fcc0000004100 */
[----:B------:R-:W0:Y:S02]  /*1270*/  F2I.FTZ.TRUNC.NTZ R0, R0 ;  /* 0x0000000000007305 */ /* 0x000e24000021f100 */
[----:B0-----:R-:W-:Y:S01]  /*1280*/  PRMT R16, R0, 0x7610, R16 ;  /* 0x0000761000107816 */ /* 0x001fe20000000010 */
[----:B------:R-:W-:Y:S06]  /*1290*/  BRA `(.L_x_22649) ;  /* 0x0000000800e87947 */ /* 0x000fec0003800000 */
.L_x_22652:
        /* <DEDUP_REMOVED lines=9> */
.L_x_22655:
[----:B------:R-:W2:Y:S02]  /*1330*/  LDG.E.U16 R4, desc[UR36][R4.64] ;  /* 0x0000002404047981 */ /* 0x000ea4000c1e1500 */
[----:B--2---:R-:W-:-:S06]  /*1340*/  HADD2.F32 R0, -RZ, R4.H0_H0 ;  /* 0x20000004ff007230 */ /* 0x004fcc0000004100 */
[----:B------:R-:W0:Y:S02]  /*1350*/  F2I.FTZ.TRUNC.NTZ R0, R0 ;  /* 0x0000000000007305 */ /* 0x000e24000021f100 */
[----:B0-----:R-:W-:Y:S01]  /*1360*/  PRMT R16, R0, 0x7610, R16 ;  /* 0x0000761000107816 */ /* 0x001fe20000000010 */
[----:B------:R-:W-:Y:S06]  /*1370*/  BRA `(.L_x_22649) ;  /* 0x0000000800b07947 */ /* 0x000fec0003800000 */
.L_x_22654:
[----:B------:R-:W2:Y:S02]  /*1380*/  LDG.E.64 R4, desc[UR36][R4.64] ;  /* 0x0000002404047981 */ /* 0x000ea4000c1e1b00 */
[----:B--2---:R0:W1:Y:S01]  /*1390*/  F2I.F64.TRUNC R16, R4 ;  /* 0x0000000400107311 */ /* 0x004062000030d100 */
[----:B------:R-:W-:Y:S05]  /*13a0*/  BRA `(.L_x_22649) ;  /* 0x0000000800a47947 */ /* 0x000fea0003800000 */
.L_x_22644:
        /* <DEDUP_REMOVED lines=12> */
.L_x_22658:
[----:B------:R-:W2:Y:S02]  /*1470*/  LDG.E.64 R4, desc[UR36][R4.64] ;  /* 0x0000002404047981 */ /* 0x000ea4000c1e1b00 */
[----:B--2---:R0:W1:Y:S01]  /*1480*/  F2I.F64.TRUNC R16, R4 ;  /* 0x0000000400107311 */ /* 0x004062000030d100 */
[----:B------:R-:W-:Y:S05]  /*1490*/  BRA `(.L_x_22649) ;  /* 0x0000000800687947 */ /* 0x000fea0003800000 */
.L_x_22657:
        /* <DEDUP_REMOVED lines=27> */
.L_x_22660:
        /* <DEDUP_REMOVED lines=15> */
.L_x_22659:
[----:B------:R-:W2:Y:S02]  /*1740*/  LDG.E.U16 R0, desc[UR36][R4.64] ;  /* 0x0000002404007981 */ /* 0x000ea4000c1e1500 */
[----:B--2---:R-:W-:-:S06]  /*1750*/  IMAD.U32 R0, R0, 0x10000, RZ ;  /* 0x0001000000007824 */ /* 0x004fcc00078e00ff */
[----:B------:R-:W0:Y:S02]  /*1760*/  F2I.FTZ.TRUNC.NTZ R0, R0 ;  /* 0x0000000000007305 */ /* 0x000e24000021f100 */
[----:B0-----:R-:W-:Y:S01]  /*1770*/  PRMT R16, R0, 0x7610, R16 ;  /* 0x0000761000107816 */ /* 0x001fe20000000010 */
[----:B------:R-:W-:Y:S06]  /*1780*/  BRA `(.L_x_22649) ;  /* 0x0000000400ac7947 */ /* 0x000fec0003800000 */
.L_x_22656:
        /* <DEDUP_REMOVED lines=10> */
.L_x_22663:
        /* <DEDUP_REMOVED lines=21> */
.L_x_22667:
[----:B------:R-:W-:Y:S05]  /*1980*/  BSYNC.RECONVERGENT B1 ;  /* 0x0000000000017941 */ /* 0x000fea0003800200 */
.L_x_22666:
[----:B------:R-:W-:Y:S01]  /*1990*/  IMAD.SHL.U32 R0, R0, 0x100000, RZ ;  /* 0x0010000000007824 */ /* 0x000fe200078e00ff */
[----:B------:R-:W-:-:S04]  /*19a0*/  LEA R3, R3, 0x3b800000, 0x17 ;  /* 0x3b80000003037811 */ /* 0x000fc800078eb8ff */
[----:B------:R-:W-:-:S07]  /*19b0*/  LOP3.LUT R0, R3, R0, R7, 0xfe, !PT ;  /* 0x0000000003007212 */ /* 0x000fce00078efe07 */
.L_x_22665:
[----:B------:R-:W-:Y:S05]  /*19c0*/  BSYNC.RECONVERGENT B0 ;  /* 0x0000000000007941 */ /* 0x000fea0003800200 */
.L_x_22664:
[----:B------:R-:W0:Y:S02]  /*19d0*/  F2I.FTZ.TRUNC.NTZ R0, R0 ;  /* 0x0000000000007305 */ /* 0x000e24000021f100 */
[----:B0-----:R-:W-:Y:S01]  /*19e0*/  PRMT R16, R0, 0x7610, R16 ;  /* 0x0000761000107816 */ /* 0x001fe20000000010 */
[----:B------:R-:W-:Y:S06]  /*19f0*/  BRA `(.L_x_22649) ;  /* 0x0000000400107947 */ /* 0x000fec0003800000 */
.L_x_22662:
        /* <DEDUP_REMOVED lines=21> */
.L_x_22671:
[----:B------:R-:W-:Y:S05]  /*1b50*/  BSYNC.RECONVERGENT B1 ;  /* 0x0000000000017941 */ /* 0x000fea0003800200 */
.L_x_22670:
[----:B------:R-:W-:Y:S01]  /*1b60*/  IMAD.SHL.U32 R0, R0, 0x200000, RZ ;  /* 0x0020000000007824 */ /* 0x000fe200078e00ff */
[----:B------:R-:W-:-:S04]  /*1b70*/  LEA R3, R3, 0x37800000, 0x17 ;  /* 0x3780000003037811 */ /* 0x000fc800078eb8ff */
[----:B------:R-:W-:-:S07]  /*1b80*/  LOP3.LUT R0, R3, R0, R7, 0xfe, !PT ;  /* 0x0000000003007212 */ /* 0x000fce00078efe07 */
.L_x_22669:
[----:B------:R-:W-:Y:S05]  /*1b90*/  BSYNC.RECONVERGENT B0 ;  /* 0x0000000000007941 */ /* 0x000fea0003800200 */
.L_x_22668:
[----:B------:R-:W0:Y:S02]  /*1ba0*/  F2I.FTZ.TRUNC.NTZ R0, R0 ;  /* 0x0000000000007305 */ /* 0x000e24000021f100 */
[----:B0-----:R-:W-:Y:S01]  /*1bb0*/  PRMT R16, R0, 0x7610, R16 ;  /* 0x0000761000107816 */ /* 0x001fe20000000010 */
[----:B------:R-:W-:Y:S06]  /*1bc0*/  BRA `(.L_x_22649) ;  /* 0x00000000009c7947 */ /* 0x000fec0003800000 */
.L_x_22661:
        /* <DEDUP_REMOVED lines=14> */
.L_x_22675:
[----:B------:R-:W-:Y:S05]  /*1cb0*/  BSYNC.RECONVERGENT B0 ;  /* 0x0000000000007941 */ /* 0x000fea0003800200 */
.L_x_22674:
[----:B------:R-:W0:Y:S02]  /*1cc0*/  F2I.FTZ.TRUNC.NTZ R0, R0 ;  /* 0x0000000000007305 */ /* 0x000e24000021f100 */
[----:B0-----:R-:W-:Y:S01]  /*1cd0*/  PRMT R16, R0, 0x7610, R16 ;  /* 0x0000761000107816 */ /* 0x001fe20000000010 */
[----:B------:R-:W-:Y:S06]  /*1ce0*/  BRA `(.L_x_22649) ;  /* 0x0000000000547947 */ /* 0x000fec0003800000 */
.L_x_22648:
        /* <DEDUP_REMOVED lines=16> */
.L_x_22676:
[----:B------:R-:W-:Y:S01]  /*1df0*/  PRMT R16, RZ, 0x7610, R16 ;  /* 0x00007610ff107816 */ /* 0x000fe20000000010 */
[----:B------:R-:W-:Y:S06]  /*1e00*/  BRA `(.L_x_22649) ;  /* 0x00000000000c7947 */ /* 0x000fec0003800000 */
.L_x_22673:
[----:B------:R3:W5:Y:S01]  /*1e10*/  LDG.E.U8 R16, desc[UR36][R4.64] ;  /* 0x0000002404107981 */ /* 0x000762000c1e1100 */
[----:B------:R-:W-:Y:S05]  /*1e20*/  BRA `(.L_x_22649) ;  /* 0x0000000000047947 */ /* 0x000fea0003800000 */
.L_x_22672:
[----:B------:R2:W5:Y:S02]  /*1e30*/  LDG.E.U8 R16, desc[UR36][R4.64] ;  /* 0x0000002404107981 */ /* 0x000564000c1e1100 */
.L_x_22649:
[----:B------:R-:W-:-:S07]  /*1e40*/  VIADD R25, R25, 0x80 ;  /* 0x0000008019197836 */ /* 0x000fce0000000000 */
.L_x_22643:
[----:B------:R-:W-:Y:S05]  /*1e50*/  BSYNC.RECONVERGENT B6 ;  /* 0x0000000000067941 */ /* 0x000fea0003800200 */
.L_x_22642:
        /* <DEDUP_REMOVED lines=23> */
.L_x_22682:
[----:B------:R0:W5:Y:S01]  /*1fd0*/  LDG.E.U8 R17, desc[UR36][R4.64] ;  /* 0x0000002404117981 */ /* 0x000162000c1e1100 */
[----:B------:R-:W-:Y:S05]  /*1fe0*/  BRA `(.L_x_22684) ;  /* 0x0000000c00507947 */ /* 0x000fea0003800000 */
.L_x_22681:
        /* <DEDUP_REMOVED lines=8> */
.L_x_22686:
[----:B------:R0:W5:Y:S01]  /*2070*/  LDG.E.U8 R17, desc[UR36][R4.64] ;  /* 0x0000002404117981 */ /* 0x000162000c1e1100 */
[----:B------:R-:W-:Y:S05]  /*2080*/  BRA `(.L_x_22684) ;  /* 0x0000000c00287947 */ /* 0x000fea0003800000 */
.L_x_22685:
[----:B------:R0:W5:Y:S01]  /*2090*/  LDG.E.U16 R17, desc[UR36][R4.64] ;  /* 0x0000002404117981 */ /* 0x000162000c1e1500 */
[----:B------:R-:W-:Y:S05]  /*20a0*/  BRA `(.L_x_22684) ;  /* 0x0000000c00207947 */ /* 0x000fea0003800000 */
.L_x_22680:
        /* <DEDUP_REMOVED lines=9> */
.L_x_22688:
[----:B------:R-:W2:Y:S02]  /*2140*/  LDG.E.U16 R0, desc[UR36][R4.64] ;  /* 0x0000002404007981 */ /* 0x000ea4000c1e1500 */
[----:B--2---:R-:W-:-:S06]  /*2150*/  HADD2.F32 R0, -RZ, R0.H0_H0 ;  /* 0x20000000ff007230 */ /* 0x004fcc0000004100 */
[----:B------:R-:W0:Y:S02]  /*2160*/  F2I.FTZ.TRUNC.NTZ R0, R0 ;  /* 0x0000000000007305 */ /* 0x000e24000021f100 */
[----:B0-----:R-:W-:Y:S01]  /*2170*/  PRMT R17, R0, 0x7610, R17 ;  /* 0x0000761000117816 */ /* 0x001fe20000000011 */
[----:B------:R-:W-:Y:S06]  /*2180*/  BRA `(.L_x_22684) ;  /* 0x0000000800e87947 */ /* 0x000fec0003800000 */
.L_x_22687:
        /* <DEDUP_REMOVED lines=9> */
.L_x_22690:
[----:B------:R-:W2:Y:S02]  /*2220*/  LDG.E.U16 R4, desc[UR36][R4.64] ;  /* 0x0000002404047981 */ /* 0x000ea4000c1e1500 */
[----:B--2---:R-:W-:-:S06]  /*2230*/  HADD2.F32 R0, -RZ, R4.H0_H0 ;  /* 0x20000004ff007230 */ /* 0x004fcc0000004100 */
[----:B------:R-:W0:Y:S02]  /*2240*/  F2I.FTZ.TRUNC.NTZ R0, R0 ;  /* 0x0000000000007305 */ /* 0x000e24000021f100 */
[----:B0-----:R-:W-:Y:S01]  /*2250*/  PRMT R17, R0, 0x7610, R17 ;  /* 0x0000761000117816 */ /* 0x001fe20000000011 */
[----:B------:R-:W-:Y:S06]  /*2260*/  BRA `(.L_x_22684) ;  /* 0x0000000800b07947 */ /* 0x000fec0003800000 */
.L_x_22689:
[----:B------:R-:W2:Y:S02]  /*2270*/  LDG.E.64 R4, desc[UR36][R4.64] ;  /* 0x0000002404047981 */ /* 0x000ea4000c1e1b00 */
[----:B--2---:R0:W1:Y:S01]  /*2280*/  F2I.F64.TRUNC R17, R4 ;  /* 0x0000000400117311 */ /* 0x004062000030d100 */
[----:B------:R-:W-:Y:S05]  /*2290*/  BRA `(.L_x_22684) ;  /* 0x0000000800a47947 */ /* 0x000fea0003800000 */
.L_x_22679:
        /* <DEDUP_REMOVED lines=12> */
.L_x_22693:
[----:B------:R-:W2:Y:S02]  /*2360*/  LDG.E.64 R4, desc[UR36][R4.64] ;  /* 0x0000002404047981 */ /* 0x000ea4000c1e1b00 */
[----:B--2---:R3:W4:Y:S01]  /*2370*/  F2I.F64.TRUNC R17, R4 ;  /* 0x0000000400117311 */ /* 0x004722000030d100 */
[----:B------:R-:W-:Y:S05]  /*2380*/  BRA `(.L_x_22684) ;  /* 0x0000000800687947 */ /* 0x000fea0003800000 */
.L_x_22692:
        /* <DEDUP_REMOVED lines=27> */
.L_x_22695:
        /* <DEDUP_REMOVED lines=15> */
.L_x_22694:
[----:B------:R-:W2:Y:S02]  /*2630*/  LDG.E.U16 R0, desc[UR36][R4.64] ;  /* 0x0000002404007981 */ /* 0x000ea4000c1e1500 */
[----:B--2---:R-:W-:-:S06]  /*2640*/  IMAD.U32 R0, R0, 0x10000, RZ ;  /* 0x0001000000007824 */ /* 0x004fcc00078e00ff */
[----:B------:R-:W0:Y:S02]  /*2650*/  F2I.FTZ.TRUNC.NTZ R0, R0 ;  /* 0x0000000000007305 */ /* 0x000e24000021f100 */
[----:B0-----:R-:W-:Y:S01]  /*2660*/  PRMT R17, R0, 0x7610, R17 ;  /* 0x0000761000117816 */ /* 0x001fe20000000011 */
[----:B------:R-:W-:Y:S06]  /*2670*/  BRA `(.L_x_22684) ;  /* 0x0000000400ac7947 */ /* 0x000fec0003800000 */
.L_x_22691:
        /* <DEDUP_REMOVED lines=10> */
.L_x_22698:
        /* <DEDUP_REMOVED lines=21> */
.L_x_22702:
[----:B------:R-:W-:Y:S05]  /*2870*/  BSYNC.RECONVERGENT B1 ;  /* 0x0000000000017941 */ /* 0x000fea0003800200 */
.L_x_22701:
[----:B------:R-:W-:Y:S01]  /*2880*/  IMAD.SHL.U32 R0, R0, 0x100000, RZ ;  /* 0x0010000000007824 */ /* 0x000fe200078e00ff */
[----:B------:R-:W-:-:S04]  /*2890*/  LEA R3, R3, 0x3b800000, 0x17 ;  /* 0x3b80000003037811 */ /* 0x000fc800078eb8ff */
[----:B------:R-:W-:-:S07]  /*28a0*/  LOP3.LUT R0, R3, R0, R7, 0xfe, !PT ;  /* 0x0000000003007212 */ /* 0x000fce00078efe07 */
.L_x_22700:
[----:B------:R-:W-:Y:S05]  /*28b0*/  BSYNC.RECONVERGENT B0 ;  /* 0x0000000000007941 */ /* 0x000fea0003800200 */
.L_x_22699:
[----:B------:R-:W0:Y:S02]  /*28c0*/  F2I.FTZ.TRUNC.NTZ R0, R0 ;  /* 0x0000000000007305 */ /* 0x000e24000021f100 */
[----:B0-----:R-:W-:Y:S01]  /*28d0*/  PRMT R17, R0, 0x7610, R17 ;  /* 0x0000761000117816 */ /* 0x001fe20000000011 */
[----:B------:R-:W-:Y:S06]  /*28e0*/  BRA `(.L_x_22684) ;  /* 0x0000000400107947 */ /* 0x000fec0003800000 */
.L_x_22697:
        /* <DEDUP_REMOVED lines=21> */
.L_x_22706:
[----:B------:R-:W-:Y:S05]  /*2a40*/  BSYNC.RECONVERGENT B1 ;  /* 0x0000000000017941 */ /* 0x000fea0003800200 */
.L_x_22705:
[----:B------:R-:W-:Y:S01]  /*2a50*/  IMAD.SHL.U32 R0, R0, 0x200000, RZ ;  /* 0x0020000000007824 */ /* 0x000fe200078e00ff */
[----:B------:R-:W-:-:S04]  /*2a60*/  LEA R3, R3, 0x37800000, 0x17 ;  /* 0x3780000003037811 */ /* 0x000fc800078eb8ff */
[----:B------:R-:W-:-:S07]  /*2a70*/  LOP3.LUT R0, R3, R0, R7, 0xfe, !PT ;  /* 0x0000000003007212 */ /* 0x000fce00078efe07 */
.L_x_22704:
[----:B------:R-:W-:Y:S05]  /*2a80*/  BSYNC.RECONVERGENT B0 ;  /* 0x0000000000007941 */ /* 0x000fea0003800200 */
.L_x_22703:
[----:B------:R-:W0:Y:S02]  /*2a90*/  F2I.FTZ.TRUNC.NTZ R0, R0 ;  /* 0x0000000000007305 */ /* 0x000e24000021f100 */
[----:B0-----:R-:W-:Y:S01]  /*2aa0*/  PRMT R17, R0, 0x7610, R17 ;  /* 0x0000761000117816 */ /* 0x001fe20000000011 */
[----:B------:R-:W-:Y:S06]  /*2ab0*/  BRA `(.L_x_22684) ;  /* 0x00000000009c7947 */ /* 0x000fec0003800000 */
.L_x_22696:
        /* <DEDUP_REMOVED lines=14> */
.L_x_22710:
[----:B------:R-:W-:Y:S05]  /*2ba0*/  BSYNC.RECONVERGENT B0 ;  /* 0x0000000000007941 */ /* 0x000fea0003800200 */
.L_x_22709:
[----:B------:R-:W0:Y:S02]  /*2bb0*/  F2I.FTZ.TRUNC.NTZ R0, R0 ;  /* 0x0000000000007305 */ /* 0x000e24000021f100 */
[----:B0-----:R-:W-:Y:S01]  /*2bc0*/  PRMT R17, R0, 0x7610, R17 ;  /* 0x0000761000117816 */ /* 0x001fe20000000011 */
[----:B------:R-:W-:Y:S06]  /*2bd0*/  BRA `(.L_x_22684) ;  /* 0x0000000000547947 */ /* 0x000fec0003800000 */
.L_x_22683:
        /* <DEDUP_REMOVED lines=16> */
.L_x_22711:
[----:B------:R-:W-:Y:S01]  /*2ce0*/  PRMT R17, RZ, 0x7610, R17 ;  /* 0x00007610ff117816 */ /* 0x000fe20000000011 */
[----:B------:R-:W-:Y:S06]  /*2cf0*/  BRA `(.L_x_22684) ;  /* 0x00000000000c7947 */ /* 0x000fec0003800000 */
.L_x_22708:
[----:B------:R2:W5:Y:S01]  /*2d00*/  LDG.E.U8 R17, desc[UR36][R4.64] ;  /* 0x0000002404117981 */ /* 0x000562000c1e1100 */
[----:B------:R-:W-:Y:S05]  /*2d10*/  BRA `(.L_x_22684) ;  /* 0x0000000000047947 */ /* 0x000fea0003800000 */
.L_x_22707:
[----:B------:R1:W5:Y:S02]  /*2d20*/  LDG.E.U8 R17, desc[UR36][R4.64] ;  /* 0x0000002404117981 */ /* 0x000364000c1e1100 */
.L_x_22684:
[----:B------:R-:W-:-:S07]  /*2d30*/  VIADD R25, R25, 0x80 ;  /* 0x0000008019197836 */ /* 0x000fce0000000000 */
.L_x_22678:
[----:B------:R-:W-:Y:S05]  /*2d40*/  BSYNC.RECONVERGENT B6 ;  /* 0x0000000000067941 */ /* 0x000fea0003800200 */
.L_x_22677:
        /* <DEDUP_REMOVED lines=23> */
.L_x_22717:
[----:B------:R0:W5:Y:S01]  /*2ec0*/  LDG.E.U8 R18, desc[UR36][R4.64] ;  /* 0x0000002404127981 */ /* 0x000162000c1e1100 */
[----:B------:R-:W-:Y:S05]  /*2ed0*/  BRA `(.L_x_22713) ;  /* 0x0000000c004c7947 */ /* 0x000fea0003800000 */
.L_x_22716:
        /* <DEDUP_REMOVED lines=8> */
.L_x_22720:
[----:B------:R0:W5:Y:S01]  /*2f60*/  LDG.E.U8 R18, desc[UR36][R4.64] ;  /* 0x0000002404127981 */ /* 0x000162000c1e1100 */
[----:B------:R-:W-:Y:S05]  /*2f70*/  BRA `(.L_x_22713) ;  /* 0x0000000c00247947 */ /* 0x000fea0003800000 */
.L_x_22719:
[----:B------:R0:W5:Y:S01]  /*2f80*/  LDG.E.U16 R18, desc[UR36][R4.64] ;  /* 0x0000002404127981 */ /* 0x000162000c1e1500 */
[----:B------:R-:W-:Y:S05]  /*2f90*/  BRA `(.L_x_22713) ;  /* 0x0000000c001c7947 */ /* 0x000fea0003800000 */
.L_x_22715:
        /* <DEDUP_REMOVED lines=9> */
.L_x_22722:
[----:B------:R-:W2:Y:S02]  /*3030*/  LDG.E.U16 R0, desc[UR36][R4.64] ;  /* 0x0000002404007981 */ /* 0x000ea4000c1e1500 */
[----:B--2---:R-:W-:-:S06]  /*3040*/  HADD2.F32 R0, -RZ, R0.H0_H0 ;  /* 0x20000000ff007230 */ /* 0x004fcc0000004100 */
[----:B------:R-:W0:Y:S02]  /*3050*/  F2I.FTZ.TRUNC.NTZ R0, R0 ;  /* 0x0000000000007305 */ /* 0x000e24000021f100 */
[----:B0-----:R-:W-:Y:S01]  /*3060*/  PRMT R18, R0, 0x7610, R18 ;  /* 0x0000761000127816 */ /* 0x001fe20000000012 */
[----:B------:R-:W-:Y:S06]  /*3070*/  BRA `(.L_x_22713) ;  /* 0x0000000800e47947 */ /* 0x000fec0003800000 */
.L_x_22721:
        /* <DEDUP_REMOVED lines=9> */
.L_x_22724:
[----:B------:R-:W2:Y:S02]  /*3110*/  LDG.E.U16 R4, desc[UR36][R4.64] ;  /* 0x0000002404047981 */ /* 0x000ea4000c1e1500 */
[----:B--2---:R-:W-:-:S06]  /*3120*/  HADD2.F32 R0, -RZ, R4.H0_H0 ;  /* 0x20000004ff007230 */ /* 0x004fcc0000004100 */
[----:B------:R-:W0:Y:S02]  /*3130*/  F2I.FTZ.TRUNC.NTZ R0, R0 ;  /* 0x0000000000007305 */ /* 0x000e24000021f100 */
[----:B0-----:R-:W-:Y:S01]  /*3140*/  PRMT R18, R0, 0x7610, R18 ;  /* 0x0000761000127816 */ /* 0x001fe20000000012 */
[----:B------:R-:W-:Y:S06]  /*3150*/  BRA `(.L_x_22713) ;  /* 0x0000000800ac7947 */ /* 0x000fec0003800000 */
.L_x_22723:
[----:B------:R-:W2:Y:S02]  /*3160*/  LDG.E.64 R4, desc[UR36][R4.64] ;  /* 0x0000002404047981 */ /* 0x000ea4000c1e1b00 */
[----:B--2---:R0:W1:Y:S01]  /*3170*/  F2I.F64.TRUNC R18, R4 ;  /* 0x0000000400127311 */ /* 0x004062000030d100 */
[----:B------:R-:W-:Y:S05]  /*3180*/  BRA `(.L_x_22713) ;  /* 0x0000000800a07947 */ /* 0x000fea0003800000 */
.L_x_22714:
        /* <DEDUP_REMOVED lines=12> */
.L_x_22727:
[----:B------:R-:W2:Y:S02]  /*3250*/  LDG.E.64 R4, desc[UR36][R4.64] ;  /* 0x0000002404047981 */ /* 0x000ea4000c1e1b00 */
[----:B--2---:R0:W1:Y:S01]  /*3260*/  F2I.F64.TRUNC R18, R4 ;  /* 0x0000000400127311 */ /* 0x004062000030d100 */
[----:B------:R-:W-:Y:S05]  /*3270*/  BRA `(.L_x_22713) ;  /* 0x0000000800647947 */ /* 0x000fea0003800000 */
.L_x_22726:
        /* <DEDUP_REMOVED lines=27> */
.L_x_22729:
        /* <DEDUP_REMOVED lines=15> */
.L_x_22728:
[----:B------:R-:W2:Y:S02]  /*3520*/  LDG.E.U16 R0, desc[UR36][R4.64] ;  /* 0x0000002404007981 */ /* 0x000ea4000c1e1500 */
[----:B--2---:R-:W-:-:S06]  /*3530*/  IMAD.U32 R0, R0, 0x10000, RZ ;  /* 0x0001000000007824 */ /* 0x004fcc00078e00ff */
[----:B------:R-:W0:Y:S02]  /*3540*/  F2I.FTZ.TRUNC.NTZ R0, R0 ;  /* 0x0000000000007305 */ /* 0x000e24000021f100 */
[----:B0-----:R-:W-:Y:S01]  /*3550*/  PRMT R18, R0, 0x7610, R18 ;  /* 0x0000761000127816 */ /* 0x001fe20000000012 */
[----:B------:R-:W-:Y:S06]  /*3560*/  BRA `(.L_x_22713) ;  /* 0x0000000400a87947 */ /* 0x000fec0003800000 */
.L_x_22725:
        /* <DEDUP_REMOVED lines=10> */
.L_x_22732:
        /* <DEDUP_REMOVED lines=21> */
.L_x_22736:
[----:B------:R-:W-:Y:S05]  /*3760*/  BSYNC.RECONVERGENT B1 ;  /* 0x0000000000017941 */ /* 0x000fea0003800200 */
.L_x_22735:
[----:B------:R-:W-:Y:S01]  /*3770*/  IMAD.SHL.U32 R0, R0, 0x100000, RZ ;  /* 0x0010000000007824 */ /* 0x000fe200078e00ff */
[----:B------:R-:W-:-:S04]  /*3780*/  LEA R3, R3, 0x3b800000, 0x17 ;  /* 0x3b80000003037811 */ /* 0x000fc800078eb8ff */
[----:B------:R-:W-:-:S07]  /*3790*/  LOP3.LUT R0, R3, R0, R7, 0xfe, !PT ;  /* 0x0000000003007212 */ /* 0x000fce00078efe07 */
.L_x_22734:
[----:B------:R-:W-:Y:S05]  /*37a0*/  BSYNC.RECONVERGENT B0 ;  /* 0x0000000000007941 */ /* 0x000fea0003800200 */
.L_x_22733:
[----:B------:R-:W0:Y:S02]  /*37b0*/  F2I.FTZ.TRUNC.NTZ R0, R0 ;  /* 0x0000000000007305 */ /* 0x000e24000021f100 */
[----:B0-----:R-:W-:Y:S01]  /*37c0*/  PRMT R18, R0, 0x7610, R18 ;  /* 0x0000761000127816 */ /* 0x001fe20000000012 */
[----:B------:R-:W-:Y:S06]  /*37d0*/  BRA `(.L_x_22713) ;  /* 0x00000004000c7947 */ /* 0x000fec0003800000 */
.L_x_22731:
        /* <DEDUP_REMOVED lines=21> */
.L_x_22740:
[----:B------:R-:W-:Y:S05]  /*3930*/  BSYNC.RECONVERGENT B1 ;  /* 0x0000000000017941 */ /* 0x000fea0003800200 */
.L_x_22739:
[----:B------:R-:W-:Y:S01]  /*3940*/  IMAD.SHL.U32 R0, R0, 0x200000, RZ ;  /* 0x0020000000007824 */ /* 0x000fe200078e00ff */
[----:B------:R-:W-:-:S04]  /*3950*/  LEA R3, R3, 0x37800000, 0x17 ;  /* 0x3780000003037811 */ /* 0x000fc800078eb8ff */
[----:B------:R-:W-:-:S07]  /*3960*/  LOP3.LUT R0, R3, R0, R7, 0xfe, !PT ;  /* 0x0000000003007212 */ /* 0x000fce00078efe07 */
.L_x_22738:
[----:B------:R-:W-:Y:S05]  /*3970*/  BSYNC.RECONVERGENT B0 ;  /* 0x0000000000007941 */ /* 0x000fea0003800200 */
.L_x_22737:
[----:B------:R-:W0:Y:S02]  /*3980*/  F2I.FTZ.TRUNC.NTZ R0, R0 ;  /* 0x0000000000007305 */ /* 0x000e24000021f100 */
[----:B0-----:R-:W-:Y:S01]  /*3990*/  PRMT R18, R0, 0x7610, R18 ;  /* 0x0000761000127816 */ /* 0x001fe20000000012 */
[----:B------:R-:W-:Y:S06]  /*39a0*/  BRA `(.L_x_22713) ;  /* 0x0000000000987947 */ /* 0x000fec0003800000 */
.L_x_22730:
        /* <DEDUP_REMOVED lines=14> */
.L_x_22744:
[----:B------:R-:W-:Y:S05]  /*3a90*/  BSYNC.RECONVERGENT B0 ;  /* 0x0000000000007941 */ /* 0x000fea0003800200 */
.L_x_22743:
[----:B------:R-:W0:Y:S02]  /*3aa0*/  F2I.FTZ.TRUNC.NTZ R0, R0 ;  /* 0x0000000000007305 */ /* 0x000e24000021f100 */
[----:B0-----:R-:W-:Y:S01]  /*3ab0*/  PRMT R18, R0, 0x7610, R18 ;  /* 0x0000761000127816 */ /* 0x001fe20000000012 */
[----:B------:R-:W-:Y:S06]  /*3ac0*/  BRA `(.L_x_22713) ;  /* 0x0000000000507947 */ /* 0x000fec0003800000 */
.L_x_22718:
        /* <DEDUP_REMOVED lines=16> */
.L_x_22745:
[----:B------:R-:W-:Y:S05]  /*3bd0*/  BRA `(.L_x_22713) ;  /* 0x00000000000c7947 */ /* 0x000fea0003800000 */
.L_x_22742:
[----:B------:R0:W5:Y:S01]  /*3be0*/  LDG.E.U8 R18, desc[UR36][R4.64] ;  /* 0x0000002404127981 */ /* 0x000162000c1e1100 */
[----:B------:R-:W-:Y:S05]  /*3bf0*/  BRA `(.L_x_22713) ;  /* 0x0000000000047947 */ /* 0x000fea0003800000 */
.L_x_22741:
[----:B------:R0:W5:Y:S02]  /*3c00*/  LDG.E.U8 R18, desc[UR36][R4.64] ;  /* 0x0000002404127981 */ /* 0x000164000c1e1100 */
.L_x_22713:
[----:B------:R-:W-:Y:S05]  /*3c10*/  BSYNC.RECONVERGENT B6 ;  /* 0x0000000000067941 */ /* 0x000fea0003800200 */
.L_x_22712:
[----:B------:R-:W0:Y:S01]  /*3c20*/  LDCU.S8 UR4, c[0x0][0x385] ;  /* 0x000070a0ff0477ac */ /* 0x000e220008000200 */
[----:B-1---5:R-:W-:Y:S01]  /*3c30*/  PRMT R0, R19, 0x8880, RZ ;  /* 0x0000888013007816 */ /* 0x022fe200000000ff */
[----:B------:R-:W-:Y:S01]  /*3c40*/  BSSY.RECONVERGENT B7, `(.L_x_22746) ;  /* 0x00002dd000077945 */ /* 0x000fe20003800200 */
[----:B------:R-:W1:Y:S01]  /*3c50*/  LDC.U8 R19, c[0x0][0x3a4] ;  /* 0x0000e900ff137b82 */ /* 0x000e620000000000 */
[----:B------:R-:W-:Y:S02]  /*3c60*/  ISETP.GE.AND P0, PT, R2, R22, PT ;  /* 0x000000160200720c */ /* 0x000fe40003f06270 */
[----:B------:R-:W-:Y:S01]  /*3c70*/  BSSY.RELIABLE B6, `(.L_x_22747) ;  /* 0x00001ef000067945 */ /* 0x000fe20003800100 */
[----:B------:R-:W-:Y:S02]  /*3c80*/  PRMT R0, R0, 0x7710, RZ ;  /* 0x0000771000007816 */ /* 0x000fe400000000ff */
[----:B0-234-:R-:W-:Y:S02]  /*3c90*/  PRMT R4, R16, 0x8880, RZ ;  /* 0x0000888010047816 */ /* 0x01dfe400000000ff */
[----:B------:R-:W-:-:S02]  /*3ca0*/  PRMT R17, R17, 0x8880, RZ ;  /* 0x0000888011117816 */ /* 0x000fc400000000ff */
[----:B------:R-:W-:Y:S02]  /*3cb0*/  PRMT R6, R18, 0x8880, RZ ;  /* 0x0000888012067816 */ /* 0x000fe400000000ff */
[----:B------:R-:W-:Y:S02]  /*3cc0*/  PRMT R4, R4, 0x7710, RZ ;  /* 0x0000771004047816 */ /* 0x000fe400000000ff */
[----:B------:R-:W-:Y:S01]  /*3cd0*/  PRMT R6, R6, 0x7710, RZ ;  /* 0x0000771006067816 */ /* 0x000fe200000000ff */
[----:B------:R-:W-:-:S06]  /*3ce0*/  UPRMT UR4, UR4, 0x7710, URZ ;  /* 0x0000771004047896 */ /* 0x000fcc00080000ff */
[----:B------:R-:W-:Y:S02]  /*3cf0*/  VIMNMX.S16x2 R3, PT, PT, R0, UR4, PT ;  /* 0x0000000400037c48 */ /* 0x000fe4000bfe0300 */
[----:B------:R-:W-:Y:S02]  /*3d00*/  PRMT R0, R17, 0x7710, RZ ;  /* 0x0000771011007816 */ /* 0x000fe400000000ff */
[----:B------:R-:W-:Y:S02]  /*3d10*/  VIMNMX.S16x2 R4, PT, PT, R4, UR4, PT ;  /* 0x0000000404047c48 */ /* 0x000fe4000bfe0300 */
[----:B------:R-:W-:Y:S02]  /*3d20*/  VIMNMX.S16x2 R0, PT, PT, R0, UR4, PT ;  /* 0x0000000400007c48 */ /* 0x000fe4000bfe0300 */
[----:B------:R-:W-:Y:S02]  /*3d30*/  VIMNMX.S16x2 R6, PT, PT, R6, UR4, PT ;  /* 0x0000000406067c48 */ /* 0x000fe4000bfe0300 */
[----:B------:R-:W-:-:S02]  /*3d40*/  PRMT R18, R4, 0x7610, R18 ;  /* 0x0000761004127816 */ /* 0x000fc40000000012 */
[----:B------:R-:W-:Y:S02]  /*3d50*/  PRMT R17, R0, 0x7610, R17 ;  /* 0x0000761000117816 */ /* 0x000fe40000000011 */
[----:B------:R-:W-:Y:S01]  /*3d60*/  PRMT R16, R6, 0x7610, R16 ;  /* 0x0000761006107816 */ /* 0x000fe20000000010 */
[----:B------:R-:W-:Y:S06]  /*3d70*/  @P0 BRA `(.L_x_22748) ;  /* 0x0000001c006c0947 */ /* 0x000fec0003800000 */
[----:B------:R-:W0:Y:S01]  /*3d80*/  LDCU UR4, c[0x0][0x3a8] ;  /* 0x00007500ff0477ac */ /* 0x000e220008000800 */
[----:B------:R-:W2:Y:S01]  /*3d90*/  LDC.64 R8, c[0x0][0x388] ;  /* 0x0000e200ff087b82 */ /* 0x000ea20000000a00 */
[----:B------:R-:W-:Y:S01]  /*3da0*/  IMAD R0, R23, 0x200, R2 ;  /* 0x0000020017007824 */ /* 0x000fe200078e0202 */
[----:B-1----:R-:W-:Y:S01]  /*3db0*/  PRMT R4, R19, 0x9910, RZ ;  /* 0x0000991013047816 */ /* 0x002fe200000000ff */
[----:B------:R-:W-:Y:S02]  /*3dc0*/  VIADD R2, R2, 0x80 ;  /* 0x0000008002027836 */ /* 0x000fe40000000000 */
        /* <DEDUP_REMOVED lines=16> */
.L_x_22752:
[----:B------:R0:W-:Y:S01]  /*3ed0*/  STG.E.U8 desc[UR36][R8.64], R3 ;  /* 0x0000000308007986 */ /* 0x0001e2000c101124 */
[----:B------:R-:W-:Y:S05]  /*3ee0*/  BRA `(.L_x_22754) ;  /* 0x0000000c005c7947 */ /* 0x000fea0003800000 */
.L_x_22751:
        /* <DEDUP_REMOVED lines=11> */
.L_x_22756:
[----:B------:R-:W-:-:S05]  /*3fa0*/  PRMT R3, R3, 0x9910, RZ ;  /* 0x0000991003037816 */ /* 0x000fca00000000ff */
[----:B------:R0:W-:Y:S01]  /*3fb0*/  STG.E desc[UR36][R8.64], R3 ;  /* 0x0000000308007986 */ /* 0x0001e2000c101924 */
[----:B------:R-:W-:Y:S05]  /*3fc0*/  BRA `(.L_x_22754) ;  /* 0x0000000c00247947 */ /* 0x000fea0003800000 */
.L_x_22755:
[----:B------:R0:W-:Y:S01]  /*3fd0*/  STG.E.U16 desc[UR36][R8.64], R3 ;  /* 0x0000000308007986 */ /* 0x0001e2000c101524 */
[----:B------:R-:W-:Y:S05]  /*3fe0*/  BRA `(.L_x_22754) ;  /* 0x0000000c001c7947 */ /* 0x000fea0003800000 */
.L_x_22750:
        /* <DEDUP_REMOVED lines=9> */
.L_x_22758:
[----:B------:R-:W0:Y:S02]  /*4080*/  I2F.S16 R0, R3 ;  /* 0x0000000300007306 */ /* 0x000e240000101400 */
[----:B0-----:R-:W-:-:S05]  /*4090*/  F2FP.F16.F32.PACK_AB R0, RZ, R0 ;  /* 0x00000000ff00723e */ /* 0x001fca00000000ff */
[----:B------:R0:W-:Y:S01]  /*40a0*/  STG.E.U16 desc[UR36][R8.64], R0 ;  /* 0x0000000008007986 */ /* 0x0001e2000c101524 */
[----:B------:R-:W-:Y:S05]  /*40b0*/  BRA `(.L_x_22754) ;  /* 0x0000000800e87947 */ /* 0x000fea0003800000 */
.L_x_22757:
        /* <DEDUP_REMOVED lines=10> */
.L_x_22760:
[----:B------:R-:W0:Y:S02]  /*4160*/  I2F.S16 R3, R3 ;  /* 0x0000000300037306 */ /* 0x000e240000101400 */
[----:B0-----:R-:W-:-:S04]  /*4170*/  F2FP.F16.F32.PACK_AB R3, RZ, R3 ;  /* 0x00000003ff03723e */ /* 0x001fc800000000ff */
[----:B------:R-:W-:-:S05]  /*4180*/  PRMT R3, R3, 0x5410, RZ ;  /* 0x0000541003037816 */ /* 0x000fca00000000ff */
[----:B------:R0:W-:Y:S01]  /*4190*/  STG.E desc[UR36][R8.64], R3 ;  /* 0x0000000308007986 */ /* 0x0001e2000c101924 */
[----:B------:R-:W-:Y:S05]  /*41a0*/  BRA `(.L_x_22754) ;  /* 0x0000000800ac7947 */ /* 0x000fea0003800000 */
.L_x_22759:
[----:B------:R-:W0:Y:S02]  /*41b0*/  I2F.F64.S16 R4, R3 ;  /* 0x0000000300047312 */ /* 0x000e240000101c00 */
[----:B0-----:R0:W-:Y:S01]  /*41c0*/  STG.E.64 desc[UR36][R8.64], R4 ;  /* 0x0000000408007986 */ /* 0x0011e2000c101b24 */
[----:B------:R-:W-:Y:S05]  /*41d0*/  BRA `(.L_x_22754) ;  /* 0x0000000800a07947 */ /* 0x000fea0003800000 */
.L_x_22749:
        /* <DEDUP_REMOVED lines=13> */
.L_x_22763:
[----:B------:R-:W0:Y:S01]  /*42b0*/  I2F.F64.S16 R4, R3 ;  /* 0x0000000300047312 */ /* 0x000e220000101c00 */
[----:B------:R-:W-:-:S05]  /*42c0*/  CS2R R6, SRZ ;  /* 0x0000000000067805 */ /* 0x000fca000001ff00 */
[----:B0-----:R3:W-:Y:S01]  /*42d0*/  STG.E.128 desc[UR36][R8.64], R4 ;  /* 0x0000000408007986 */ /* 0x0017e2000c101d24 */
[----:B------:R-:W-:Y:S05]  /*42e0*/  BRA `(.L_x_22754) ;  /* 0x00000008005c7947 */ /* 0x000fea0003800000 */
.L_x_22762:
        /* <DEDUP_REMOVED lines=19> */
.L_x_22767:
[----:B------:R-:W-:Y:S05]  /*4420*/  BSYNC.RECONVERGENT B0 ;  /* 0x0000000000007941 */ /* 0x000fea0003800200 */
.L_x_22766:
[----:B------:R-:W-:-:S05]  /*4430*/  LOP3.LUT R5, R0, 0x80, R5, 0xf8, !PT ;  /* 0x0000008000057812 */ /* 0x000fca00078ef805 */
[----:B------:R2:W-:Y:S01]  /*4440*/  STG.E.U8 desc[UR36][R8.64], R5 ;  /* 0x0000000508007986 */ /* 0x0005e2000c101124 */
[----:B------:R-:W-:Y:S05]  /*4450*/  BRA `(.L_x_22754) ;  /* 0x0000000800007947 */ /* 0x000fea0003800000 */
.L_x_22765:
        /* <DEDUP_REMOVED lines=15> */
.L_x_22769:
[----:B------:R-:W-:Y:S05]  /*4550*/  BSYNC.RECONVERGENT B0 ;  /* 0x0000000000007941 */ /* 0x000fea0003800200 */
.L_x_22768:
[----:B------:R-:W-:-:S05]  /*4560*/  LOP3.LUT R5, R0, 0x80, R5, 0xf8, !PT ;  /* 0x0000008000057812 */ /* 0x000fca00078ef805 */
[----:B------:R1:W-:Y:S01]  /*4570*/  STG.E.U8 desc[UR36][R8.64], R5 ;  /* 0x0000000508007986 */ /* 0x0003e2000c101124 */
[----:B------:R-:W-:Y:S05]  /*4580*/  BRA `(.L_x_22754) ;  /* 0x0000000400b47947 */ /* 0x000fea0003800000 */
.L_x_22764:
[----:B------:R-:W0:Y:S02]  /*4590*/  I2F.S16 R0, R3 ;  /* 0x0000000300007306 */ /* 0x000e240000101400 */
[----:B0-----:R-:W-:-:S05]  /*45a0*/  F2FP.BF16.F32.PACK_AB R0, RZ, R0 ;  /* 0x00000000ff00723e */ /* 0x001fca00000010ff */
[----:B------:R0:W-:Y:S01]  /*45b0*/  STG.E.U16 desc[UR36][R8.64], R0 ;  /* 0x0000000008007986 */ /* 0x0001e2000c101524 */
[----:B------:R-:W-:Y:S05]  /*45c0*/  BRA `(.L_x_22754) ;  /* 0x0000000400a47947 */ /* 0x000fea0003800000 */
.L_x_22761:
        /* <DEDUP_REMOVED lines=10> */
.L_x_22772:
        /* <DEDUP_REMOVED lines=13> */
.L_x_22775:
[----:B------:R-:W-:-:S04]  /*4740*/  SHF.R.U32.HI R0, RZ, 0x14, R3 ;  /* 0x00000014ff007819 */ /* 0x000fc80000011603 */
[----:B------:R-:W-:-:S04]  /*4750*/  LOP3.LUT R0, R0, 0x1, RZ, 0xc0, !PT ;  /* 0x0000000100007812 */ /* 0x000fc800078ec0ff */
[----:B------:R-:W-:-:S04]  /*4760*/  IADD3 R0, PT, PT, R3, 0x487ffff, R0 ;  /* 0x0487ffff03007810 */ /* 0x000fc80007ffe000 */
[----:B------:R-:W-:-:S04]  /*4770*/  SHF.R.U32.HI R0, RZ, 0x14, R0 ;  /* 0x00000014ff007819 */ /* 0x000fc80000011600 */
[----:B------:R-:W-:-:S07]  /*4780*/  LOP3.LUT R0, R0, 0xff, RZ, 0xc0, !PT ;  /* 0x000000ff00007812 */ /* 0x000fce00078ec0ff */
.L_x_22776:
[----:B------:R-:W-:-:S04]  /*4790*/  SHF.R.U32.HI R3, RZ, 0x18, R3 ;  /* 0x00000018ff037819 */ /* 0x000fc80000011603 */
[----:B------:R-:W-:-:S04]  /*47a0*/  LOP3.LUT R0, R0, 0x80, R3, 0xf8, !PT ;  /* 0x0000008000007812 */ /* 0x000fc800078ef803 */
[----:B------:R-:W-:-:S07]  /*47b0*/  PRMT R4, R0, 0x7610, R4 ;  /* 0x0000761000047816 */ /* 0x000fce0000000004 */
.L_x_22774:
[----:B------:R-:W-:Y:S05]  /*47c0*/  BSYNC.RECONVERGENT B0 ;  /* 0x0000000000007941 */ /* 0x000fea0003800200 */
.L_x_22773:
[----:B------:R0:W-:Y:S01]  /*47d0*/  STG.E.U8 desc[UR36][R8.64], R4 ;  /* 0x0000000408007986 */ /* 0x0001e2000c101124 */
[----:B------:R-:W-:Y:S05]  /*47e0*/  BRA `(.L_x_22754) ;  /* 0x00000004001c7947 */ /* 0x000fea0003800000 */
.L_x_22771:
        /* <DEDUP_REMOVED lines=13> */
.L_x_22779:
[----:B------:R-:W-:-:S04]  /*48c0*/  SHF.R.U32.HI R0, RZ, 0x15, R3 ;  /* 0x00000015ff007819 */ /* 0x000fc80000011603 */
[----:B------:R-:W-:-:S04]  /*48d0*/  LOP3.LUT R0, R0, 0x1, RZ, 0xc0, !PT ;  /* 0x0000000100007812 */ /* 0x000fc800078ec0ff */
[----:B------:R-:W-:-:S04]  /*48e0*/  IADD3 R0, PT, PT, R3, 0x88fffff, R0 ;  /* 0x088fffff03007810 */ /* 0x000fc80007ffe000 */
[----:B------:R-:W-:-:S04]  /*48f0*/  SHF.R.U32.HI R0, RZ, 0x15, R0 ;  /* 0x00000015ff007819 */ /* 0x000fc80000011600 */
[----:B------:R-:W-:-:S07]  /*4900*/  LOP3.LUT R0, R0, 0xff, RZ, 0xc0, !PT ;  /* 0x000000ff00007812 */ /* 0x000fce00078ec0ff */
.L_x_22780:
[----:B------:R-:W-:-:S04]  /*4910*/  SHF.R.U32.HI R3, RZ, 0x18, R3 ;  /* 0x00000018ff037819 */ /* 0x000fc80000011603 */
[----:B------:R-:W-:-:S04]  /*4920*/  LOP3.LUT R0, R0, 0x80, R3, 0xf8, !PT ;  /* 0x0000008000007812 */ /* 0x000fc800078ef803 */
[----:B------:R-:W-:-:S07]  /*4930*/  PRMT R4, R0, 0x7610, R4 ;  /* 0x0000761000047816 */ /* 0x000fce0000000004 */
.L_x_22778:
[----:B------:R-:W-:Y:S05]  /*4940*/  BSYNC.RECONVERGENT B0 ;  /* 0x0000000000007941 */ /* 0x000fea0003800200 */
.L_x_22777:
[----:B------:R0:W-:Y:S01]  /*4950*/  STG.E.U8 desc[UR36][R8.64], R4 ;  /* 0x0000000408007986 */ /* 0x0001e2000c101124 */
[----:B------:R-:W-:Y:S05]  /*4960*/  BRA `(.L_x_22754) ;  /* 0x0000000000bc7947 */ /* 0x000fea0003800000 */
.L_x_22770:
[----:B------:R-:W-:-:S13]  /*4970*/  ISETP.NE.AND P0, PT, R0, 0x1c, PT ;  /* 0x0000001c0000780c */ /* 0x000fda0003f05270 */
[----:B------:R-:W-:Y:S05]  /*4980*/  @!P0 BRA `(.L_x_22781) ;  /* 0x0000000000ac8947 */ /* 0x000fea0003800000 */
[----:B------:R-:W-:-:S13]  /*4990*/  ISETP.NE.AND P0, PT, R0, 0x1d, PT ;  /* 0x0000001d0000780c */ /* 0x000fda0003f05270 */
[----:B------:R-:W-:Y:S05]  /*49a0*/  @!P0 BRA `(.L_x_22782) ;  /* 0x0000000000908947 */ /* 0x000fea0003800000 */
[----:B------:R-:W-:-:S13]  /*49b0*/  ISETP.NE.AND P0, PT, R0, 0x2c, PT ;  /* 0x0000002c0000780c */ /* 0x000fda0003f05270 */
[----:B------:R-:W-:Y:S05]  /*49c0*/  @!P0 BRA `(.L_x_22783) ;  /* 0x0000000000448947 */ /* 0x000fea0003800000 */
.L_x_22753:
        /* <DEDUP_REMOVED lines=16> */
.L_x_22784:
[----:B------:R-:W-:Y:S05]  /*4ad0*/  BRA `(.L_x_22754) ;  /* 0x0000000000607947 */ /* 0x000fea0003800000 */
.L_x_22783:
        /* <DEDUP_REMOVED lines=17> */
.L_x_22782:
[----:B------:R-:W-:-:S05]  /*4bf0*/  PRMT R3, R3, 0x9910, RZ ;  /* 0x0000991003037816 */ /* 0x000fca00000000ff */
[----:B------:R-:W-:-:S05]  /*4c00*/  IMAD.MOV.U32 R4, RZ, RZ, R3 ;  /* 0x000000ffff047224 */ /* 0x000fca00078e0003 */
[----:B------:R-:W-:-:S05]  /*4c10*/  SHF.R.S32.HI R5, RZ, 0x1f, R4 ;  /* 0x0000001fff057819 */ /* 0x000fca0000011404 */
[----:B------:R0:W-:Y:S01]  /*4c20*/  STG.E.64 desc[UR36][R8.64], R4 ;  /* 0x0000000408007986 */ /* 0x0001e2000c101b24 */
[----:B------:R-:W-:Y:S05]  /*4c30*/  BRA `(.L_x_22754) ;  /* 0x0000000000087947 */ /* 0x000fea0003800000 */
.L_x_22781:
[----:B------:R-:W-:-:S05]  /*4c40*/  PRMT R3, R3, 0x9910, RZ ;  /* 0x0000991003037816 */ /* 0x000fca00000000ff */
[----:B------:R0:W-:Y:S02]  /*4c50*/  STG.E desc[UR36][R8.64], R3 ;  /* 0x0000000308007986 */ /* 0x0001e4000c101924 */
.L_x_22754:
        /* <DEDUP_REMOVED lines=23> */
.L_x_22789:
[----:B------:R0:W-:Y:S01]  /*4dd0*/  STG.E.U8 desc[UR36][R8.64], R18 ;  /* 0x0000001208007986 */ /* 0x0001e2000c101124 */
[----:B------:R-:W-:Y:S05]  /*4de0*/  BRA `(.L_x_22791) ;  /* 0x0000000c004c7947 */ /* 0x000fea0003800000 */
.L_x_22788:
        /* <DEDUP_REMOVED lines=10> */
.L_x_22793:
[----:B------:R-:W-:-:S05]  /*4e90*/  PRMT R3, R18, 0x9910, RZ ;  /* 0x0000991012037816 */ /* 0x000fca00000000ff */
[----:B------:R3:W-:Y:S01]  /*4ea0*/  STG.E desc[UR36][R8.64], R3 ;  /* 0x0000000308007986 */ /* 0x0007e2000c101924 */
[----:B------:R-:W-:Y:S05]  /*4eb0*/  BRA `(.L_x_22791) ;  /* 0x0000000c00187947 */ /* 0x000fea0003800000 */
.L_x_22792:
[----:B------:R2:W-:Y:S01]  /*4ec0*/  STG.E.U16 desc[UR36][R8.64], R18 ;  /* 0x0000001208007986 */ /* 0x0005e2000c101524 */
[----:B------:R-:W-:Y:S05]  /*4ed0*/  BRA `(.L_x_22791) ;  /* 0x0000000c00107947 */ /* 0x000fea0003800000 */
.L_x_22787:
        /* <DEDUP_REMOVED lines=9> */
.L_x_22795:
[----:B------:R-:W0:Y:S02]  /*4f70*/  I2F.S16 R0, R18 ;  /* 0x0000001200007306 */ /* 0x000e240000101400 */
[----:B0-----:R-:W-:-:S05]  /*4f80*/  F2FP.F16.F32.PACK_AB R0, RZ, R0 ;  /* 0x00000000ff00723e */ /* 0x001fca00000000ff */
[----:B------:R0:W-:Y:S01]  /*4f90*/  STG.E.U16 desc[UR36][R8.64], R0 ;  /* 0x0000000008007986 */ /* 0x0001e2000c101524 */
[----:B------:R-:W-:Y:S05]  /*4fa0*/  BRA `(.L_x_22791) ;  /* 0x0000000800dc7947 */ /* 0x000fea0003800000 */
.L_x_22794:
        /* <DEDUP_REMOVED lines=10> */
.L_x_22797:
[----:B------:R-:W0:Y:S02]  /*5050*/  I2F.S16 R18, R18 ;  /* 0x0000001200127306 */ /* 0x000e240000101400 */
[----:B0-----:R-:W-:-:S04]  /*5060*/  F2FP.F16.F32.PACK_AB R3, RZ, R18 ;  /* 0x00000012ff03723e */ /* 0x001fc800000000ff */
[----:B------:R-:W-:-:S05]  /*5070*/  PRMT R3, R3, 0x5410, RZ ;  /* 0x0000541003037816 */ /* 0x000fca00000000ff */
[----:B------:R0:W-:Y:S01]  /*5080*/  STG.E desc[UR36][R8.64], R3 ;  /* 0x0000000308007986 */ /* 0x0001e2000c101924 */
[----:B------:R-:W-:Y:S05]  /*5090*/  BRA `(.L_x_22791) ;  /* 0x0000000800a07947 */ /* 0x000fea0003800000 */
.L_x_22796:
[----:B------:R-:W0:Y:S02]  /*50a0*/  I2F.F64.S16 R4, R18 ;  /* 0x0000001200047312 */ /* 0x000e240000101c00 */
[----:B0-----:R0:W-:Y:S01]  /*50b0*/  STG.E.64 desc[UR36][R8.64], R4 ;  /* 0x0000000408007986 */ /* 0x0011e2000c101b24 */
[----:B------:R-:W-:Y:S05]  /*50c0*/  BRA `(.L_x_22791) ;  /* 0x0000000800947947 */ /* 0x000fea0003800000 */
.L_x_22786:
        /* <DEDUP_REMOVED lines=12> */
.L_x_22801:
        /* <DEDUP_REMOVED lines=17> */
.L_x_22804:
[----:B------:R-:W-:-:S04]  /*52a0*/  SHF.R.U32.HI R3, RZ, 0x18, R5 ;  /* 0x00000018ff037819 */ /* 0x000fc80000011605 */
[----:B------:R-:W-:-:S04]  /*52b0*/  LOP3.LUT R0, R0, 0x80, R3, 0xf8, !PT ;  /* 0x0000008000007812 */ /* 0x000fc800078ef803 */
[----:B------:R-:W-:-:S07]  /*52c0*/  PRMT R4, R0, 0x7610, R4 ;  /* 0x0000761000047816 */ /* 0x000fce0000000004 */
.L_x_22803:
[----:B------:R-:W-:Y:S05]  /*52d0*/  BSYNC.RECONVERGENT B0 ;  /* 0x0000000000007941 */ /* 0x000fea0003800200 */
.L_x_22802:
[----:B------:R0:W-:Y:S01]  /*52e0*/  STG.E.U8 desc[UR36][R8.64], R4 ;  /* 0x0000000408007986 */ /* 0x0001e2000c101124 */
[----:B------:R-:W-:Y:S05]  /*52f0*/  BRA `(.L_x_22791) ;  /* 0x0000000800087947 */ /* 0x000fea0003800000 */
.L_x_22800:
        /* <DEDUP_REMOVED lines=17> */
.L_x_22807:
[----:B------:R-:W-:-:S04]  /*5410*/  SHF.R.U32.HI R3, RZ, 0x18, R5 ;  /* 0x00000018ff037819 */ /* 0x000fc80000011605 */
[----:B------:R-:W-:-:S04]  /*5420*/  LOP3.LUT R0, R0, 0x80, R3, 0xf8, !PT ;  /* 0x0000008000007812 */ /* 0x000fc800078ef803 */
[----:B------:R-:W-:-:S07]  /*5430*/  PRMT R4, R0, 0x7610, R4 ;  /* 0x0000761000047816 */ /* 0x000fce0000000004 */
.L_x_22806:
[----:B------:R-:W-:Y:S05]  /*5440*/  BSYNC.RECONVERGENT B0 ;  /* 0x0000000000007941 */ /* 0x000fea0003800200 */
.L_x_22805:
[----:B------:R0:W-:Y:S01]  /*5450*/  STG.E.U8 desc[UR36][R8.64], R4 ;  /* 0x0000000408007986 */ /* 0x0001e2000c101124 */
[----:B------:R-:W-:Y:S05]  /*5460*/  BRA `(.L_x_22791) ;  /* 0x0000000400ac7947 */ /* 0x000fea0003800000 */
.L_x_22799:
        /* <DEDUP_REMOVED lines=22> */
.L_x_22809:
[----:B------:R-:W-:-:S04]  /*55d0*/  PRMT R4, R18, 0x9910, RZ ;  /* 0x0000991012047816 */ /* 0x000fc800000000ff */
[----:B------:R-:W-:-:S05]  /*55e0*/  SHF.R.S32.HI R5, RZ, 0x1f, R4 ;  /* 0x0000001fff057819 */ /* 0x000fca0000011404 */
[----:B------:R0:W-:Y:S01]  /*55f0*/  STG.E.64 desc[UR36][R8.64], R4 ;  /* 0x0000000408007986 */ /* 0x0001e2000c101b24 */
[----:B------:R-:W-:Y:S05]  /*5600*/  BRA `(.L_x_22791) ;  /* 0x0000000400447947 */ /* 0x000fea0003800000 */
.L_x_22808:
[----:B------:R-:W-:-:S05]  /*5610*/  PRMT R3, R18, 0x9910, RZ ;  /* 0x0000991012037816 */ /* 0x000fca00000000ff */
[----:B------:R0:W-:Y:S01]  /*5620*/  STG.E desc[UR36][R8.64], R3 ;  /* 0x0000000308007986 */ /* 0x0001e2000c101924 */
[----:B------:R-:W-:Y:S05]  /*5630*/  BRA `(.L_x_22791) ;  /* 0x0000000400387947 */ /* 0x000fea0003800000 */
.L_x_22798:
        /* <DEDUP_REMOVED lines=11> */
.L_x_22811:
[----:B------:R-:W0:Y:S01]  /*56f0*/  I2F.F64.S16 R4, R18 ;  /* 0x0000001200047312 */ /* 0x000e220000101c00 */
[----:B------:R-:W-:-:S05]  /*5700*/  CS2R R6, SRZ ;  /* 0x0000000000067805 */ /* 0x000fca000001ff00 */
[----:B0-----:R0:W-:Y:S01]  /*5710*/  STG.E.128 desc[UR36][R8.64], R4 ;  /* 0x0000000408007986 */ /* 0x0011e2000c101d24 */
[----:B------:R-:W-:Y:S05]  /*5720*/  BRA `(.L_x_22791) ;  /* 0x0000000000fc7947 */ /* 0x000fea0003800000 */
.L_x_22810:
[----:B------:R-:W-:-:S13]  /*5730*/  ISETP.NE.AND P0, PT, R0, 0xf, PT ;  /* 0x0000000f0000780c */ /* 0x000fda0003f05270 */
[----:B------:R-:W-:Y:S05]  /*5740*/  @!P0 BRA `(.L_x_22812) ;  /* 0x0000000000e88947 */ /* 0x000fea0003800000 */
[----:B------:R-:W-:-:S13]  /*5750*/  ISETP.NE.AND P0, PT, R0, 0x17, PT ;  /* 0x000000170000780c */ /* 0x000fda0003f05270 */
[----:B------:R-:W-:Y:S05]  /*5760*/  @!P0 BRA `(.L_x_22813) ;  /* 0x0000000000908947 */ /* 0x000fea0003800000 */
[----:B------:R-:W-:-:S13]  /*5770*/  ISETP.NE.AND P0, PT, R0, 0x18, PT ;  /* 0x000000180000780c */ /* 0x000fda0003f05270 */
[----:B------:R-:W-:Y:S05]  /*5780*/  @!P0 BRA `(.L_x_22814) ;  /* 0x0000000000448947 */ /* 0x000fea0003800000 */
.L_x_22790:
        /* <DEDUP_REMOVED lines=16> */
.L_x_22815:
[----:B------:R-:W-:Y:S05]  /*5890*/  BRA `(.L_x_22791) ;  /* 0x0000000000a07947 */ /* 0x000fea0003800000 */
.L_x_22814:
        /* <DEDUP_REMOVED lines=13> */
.L_x_22817:
[----:B------:R-:W-:Y:S05]  /*5970*/  BSYNC.RECONVERGENT B0 ;  /* 0x0000000000007941 */ /* 0x000fea0003800200 */
.L_x_22816:
[----:B------:R-:W-:-:S05]  /*5980*/  LOP3.LUT R3, R0, 0x80, R3, 0xf8, !PT ;  /* 0x0000008000037812 */ /* 0x000fca00078ef803 */
[----:B------:R0:W-:Y:S01]  /*5990*/  STG.E.U8 desc[UR36][R8.64], R3 ;  /* 0x0000000308007986 */ /* 0x0001e2000c101124 */
[----:B------:R-:W-:Y:S05]  /*59a0*/  BRA `(.L_x_22791) ;  /* 0x00000000005c7947 */ /* 0x000fea0003800000 */
.L_x_22813:
        /* <DEDUP_REMOVED lines=12> */
.L_x_22819:
[----:B------:R-:W-:Y:S01]  /*5a70*/  IMAD.MOV.U32 R0, RZ, RZ, 0x7f ;  /* 0x0000007fff007424 */ /* 0x000fe200078e00ff */
[----:B------:R-:W-:-:S04]  /*5a80*/  ISETP.GT.U32.AND P0, PT, R3, 0x7f800000, PT ;  /* 0x7f8000000300780c */ /* 0x000fc80003f04070 */
[----:B------:R-:W-:-:S09]  /*5a90*/  SEL R0, R0, 0x7c, P0 ;  /* 0x0000007c00007807 */ /* 0x000fd20000000000 */
.L_x_22820:
[----:B------:R-:W-:Y:S05]  /*5aa0*/  BSYNC.RECONVERGENT B0 ;  /* 0x0000000000007941 */ /* 0x000fea0003800200 */
.L_x_22818:
[----:B------:R-:W-:-:S04]  /*5ab0*/  SHF.R.U32.HI R3, RZ, 0x18, R5 ;  /* 0x00000018ff037819 */ /* 0x000fc80000011605 */
[----:B------:R-:W-:-:S05]  /*5ac0*/  LOP3.LUT R3, R0, 0x80, R3, 0xf8, !PT ;  /* 0x0000008000037812 */ /* 0x000fca00078ef803 */
[----:B------:R0:W-:Y:S01]  /*5ad0*/  STG.E.U8 desc[UR36][R8.64], R3 ;  /* 0x0000000308007986 */ /* 0x0001e2000c101124 */
[----:B------:R-:W-:Y:S05]  /*5ae0*/  BRA `(.L_x_22791) ;  /* 0x00000000000c7947 */ /* 0x000fea0003800000 */
.L_x_22812:
[----:B------:R-:W0:Y:S02]  /*5af0*/  I2F.S16 R0, R18 ;  /* 0x0000001200007306 */ /* 0x000e240000101400 */
[----:B0-----:R-:W-:-:S05]  /*5b00*/  F2FP.BF16.F32.PACK_AB R0, RZ, R0 ;  /* 0x00000000ff00723e */ /* 0x001fca00000010ff */
[----:B------:R0:W-:Y:S02]  /*5b10*/  STG.E.U16 desc[UR36][R8.64], R0 ;  /* 0x0000000008007986 */ /* 0x0001e4000c101524 */
.L_x_22791:
[----:B------:R-:W-:-:S07]  /*5b20*/  VIADD R2, R2, 0x80 ;  /* 0x0000008002027836 */ /* 0x000fce0000000000 */
.L_x_22748:
[----:B------:R-:W-:-:S13]  /*5b30*/  ISETP.GE.AND P0, PT, R2, R22, PT ;  /* 0x000000160200720c */ /* 0x000fda0003f06270 */
[----:B------:R-:W-:Y:S05]  /*5b40*/  @P0 BREAK.RELIABLE B6 ;  /* 0x0000000000060942 */ /* 0x000fea0003800100 */
[----:B------:R-:W-:Y:S05]  /*5b50*/  @P0 BRA `(.L_x_22785) ;  /* 0x0000000c00ac0947 */ /* 0x000fea0003800000 */
[----:B------:R-:W-:Y:S05]  /*5b60*/  BSYNC.RELIABLE B6 ;  /* 0x0000000000067941 */ /* 0x000fea0003800100 */
.L_x_22747:
        /* <DEDUP_REMOVED lines=20> */
.L_x_22824:
[----:B------:R0:W-:Y:S01]  /*5cb0*/  STG.E.U8 desc[UR36][R8.64], R17 ;  /* 0x0000001108007986 */ /* 0x0001e2000c101124 */
[----:B------:R-:W-:Y:S05]  /*5cc0*/  BRA `(.L_x_22826) ;  /* 0x0000000c004c7947 */ /* 0x000fea0003800000 */
.L_x_22823:
        /* <DEDUP_REMOVED lines=10> */
.L_x_22828:
[----:B------:R-:W-:-:S05]  /*5d70*/  PRMT R3, R17, 0x9910, RZ ;  /* 0x0000991011037816 */ /* 0x000fca00000000ff */
[----:B------:R0:W-:Y:S01]  /*5d80*/  STG.E desc[UR36][R8.64], R3 ;  /* 0x0000000308007986 */ /* 0x0001e2000c101924 */
[----:B------:R-:W-:Y:S05]  /*5d90*/  BRA `(.L_x_22826) ;  /* 0x0000000c00187947 */ /* 0x000fea0003800000 */
.L_x_22827:
[----:B------:R0:W-:Y:S01]  /*5da0*/  STG.E.U16 desc[UR36][R8.64], R17 ;  /* 0x0000001108007986 */ /* 0x0001e2000c101524 */
[----:B------:R-:W-:Y:S05]  /*5db0*/  BRA `(.L_x_22826) ;  /* 0x0000000c00107947 */ /* 0x000fea0003800000 */
.L_x_22822:
        /* <DEDUP_REMOVED lines=9> */
.L_x_22830:
[----:B------:R-:W0:Y:S02]  /*5e50*/  I2F.S16 R0, R17 ;  /* 0x0000001100007306 */ /* 0x000e240000101400 */
[----:B0-----:R-:W-:-:S05]  /*5e60*/  F2FP.F16.F32.PACK_AB R0, RZ, R0 ;  /* 0x00000000ff00723e */ /* 0x001fca00000000ff */
[----:B------:R0:W-:Y:S01]  /*5e70*/  STG.E.U16 desc[UR36][R8.64], R0 ;  /* 0x0000000008007986 */ /* 0x0001e2000c101524 */
[----:B------:R-:W-:Y:S05]  /*5e80*/  BRA `(.L_x_22826) ;  /* 0x0000000800dc7947 */ /* 0x000fea0003800000 */
.L_x_22829:
        /* <DEDUP_REMOVED lines=10> */
.L_x_22832:
[----:B------:R-:W0:Y:S02]  /*5f30*/  I2F.S16 R17, R17 ;  /* 0x0000001100117306 */ /* 0x000e240000101400 */
[----:B0-----:R-:W-:-:S04]  /*5f40*/  F2FP.F16.F32.PACK_AB R3, RZ, R17 ;  /* 0x00000011ff03723e */ /* 0x001fc800000000ff */
[----:B------:R-:W-:-:S05]  /*5f50*/  PRMT R3, R3, 0x5410, RZ ;  /* 0x0000541003037816 */ /* 0x000fca00000000ff */
[----:B------:R0:W-:Y:S01]  /*5f60*/  STG.E desc[UR36][R8.64], R3 ;  /* 0x0000000308007986 */ /* 0x0001e2000c101924 */
[----:B------:R-:W-:Y:S05]  /*5f70*/  BRA `(.L_x_22826) ;  /* 0x0000000800a07947 */ /* 0x000fea0003800000 */
.L_x_22831:
[----:B------:R-:W0:Y:S02]  /*5f80*/  I2F.F64.S16 R4, R17 ;  /* 0x0000001100047312 */ /* 0x000e240000101c00 */
[----:B0-----:R0:W-:Y:S01]  /*5f90*/  STG.E.64 desc[UR36][R8.64], R4 ;  /* 0x0000000408007986 */ /* 0x0011e2000c101b24 */
[----:B------:R-:W-:Y:S05]  /*5fa0*/  BRA `(.L_x_22826) ;  /* 0x0000000800947947 */ /* 0x000fea0003800000 */
.L_x_22821:
        /* <DEDUP_REMOVED lines=12> */
.L_x_22836:
        /* <DEDUP_REMOVED lines=17> */
.L_x_22839:
[----:B------:R-:W-:-:S04]  /*6180*/  SHF.R.U32.HI R3, RZ, 0x18, R17 ;  /* 0x00000018ff037819 */ /* 0x000fc80000011611 */
[----:B------:R-:W-:-:S04]  /*6190*/  LOP3.LUT R0, R0, 0x80, R3, 0xf8, !PT ;  /* 0x0000008000007812 */ /* 0x000fc800078ef803 */
[----:B------:R-:W-:-:S07]  /*61a0*/  PRMT R4, R0, 0x7610, R4 ;  /* 0x0000761000047816 */ /* 0x000fce0000000004 */
.L_x_22838:
[----:B------:R-:W-:Y:S05]  /*61b0*/  BSYNC.RECONVERGENT B0 ;  /* 0x0000000000007941 */ /* 0x000fea0003800200 */
.L_x_22837:
[----:B------:R0:W-:Y:S01]  /*61c0*/  STG.E.U8 desc[UR36][R8.64], R4 ;  /* 0x0000000408007986 */ /* 0x0001e2000c101124 */
[----:B------:R-:W-:Y:S05]  /*61d0*/  BRA `(.L_x_22826) ;  /* 0x0000000800087947 */ /* 0x000fea0003800000 */
.L_x_22835:
        /* <DEDUP_REMOVED lines=17> */
.L_x_22842:
[----:B------:R-:W-:-:S04]  /*62f0*/  SHF.R.U32.HI R3, RZ, 0x18, R17 ;  /* 0x00000018ff037819 */ /* 0x000fc80000011611 */
[----:B------:R-:W-:-:S04]  /*6300*/  LOP3.LUT R0, R0, 0x80, R3, 0xf8, !PT ;  /* 0x0000008000007812 */ /* 0x000fc800078ef803 */
[----:B------:R-:W-:-:S07]  /*6310*/  PRMT R4, R0, 0x7610, R4 ;  /* 0x0000761000047816 */ /* 0x000fce0000000004 */
.L_x_22841:
[----:B------:R-:W-:Y:S05]  /*6320*/  BSYNC.RECONVERGENT B0 ;  /* 0x0000000000007941 */ /* 0x000fea0003800200 */
.L_x_22840:
[----:B------:R0:W-:Y:S01]  /*6330*/  STG.E.U8 desc[UR36][R8.64], R4 ;  /* 0x0000000408007986 */ /* 0x0001e2000c101124 */
[----:B------:R-:W-:Y:S05]  /*6340*/  BRA `(.L_x_22826) ;  /* 0x0000000400ac7947 */ /* 0x000fea0003800000 */
.L_x_22834:
        /* <DEDUP_REMOVED lines=22> */
.L_x_22844:
[----:B------:R-:W-:-:S04]  /*64b0*/  PRMT R4, R17, 0x9910, RZ ;  /* 0x0000991011047816 */ /* 0x000fc800000000ff */
[----:B------:R-:W-:-:S05]  /*64c0*/  SHF.R.S32.HI R5, RZ, 0x1f, R4 ;  /* 0x0000001fff057819 */ /* 0x000fca0000011404 */
[----:B------:R0:W-:Y:S01]  /*64d0*/  STG.E.64 desc[UR36][R8.64], R4 ;  /* 0x0000000408007986 */ /* 0x0001e2000c101b24 */
[----:B------:R-:W-:Y:S05]  /*64e0*/  BRA `(.L_x_22826) ;  /* 0x0000000400447947 */ /* 0x000fea0003800000 */
.L_x_22843:
[----:B------:R-:W-:-:S05]  /*64f0*/  PRMT R3, R17, 0x9910, RZ ;  /* 0x0000991011037816 */ /* 0x000fca00000000ff */
[----:B------:R0:W-:Y:S01]  /*6500*/  STG.E desc[UR36][R8.64], R3 ;  /* 0x0000000308007986 */ /* 0x0001e2000c101924 */
[----:B------:R-:W-:Y:S05]  /*6510*/  BRA `(.L_x_22826) ;  /* 0x0000000400387947 */ /* 0x000fea0003800000 */
.L_x_22833:
        /* <DEDUP_REMOVED lines=11> */
.L_x_22846:
[----:B------:R-:W0:Y:S01]  /*65d0*/  I2F.F64.S16 R4, R17 ;  /* 0x0000001100047312 */ /* 0x000e220000101c00 */
[----:B------:R-:W-:-:S05]  /*65e0*/  CS2R R6, SRZ ;  /* 0x0000000000067805 */ /* 0x000fca000001ff00 */
[----:B0-----:R4:W-:Y:S01]  /*65f0*/  STG.E.128 desc[UR36][R8.64], R4 ;  /* 0x0000000408007986 */ /* 0x0019e2000c101d24 */
[----:B------:R-:W-:Y:S05]  /*6600*/  BRA `(.L_x_22826) ;  /* 0x0000000000fc7947 */ /* 0x000fea0003800000 */
.L_x_22845:
[----:B------:R-:W-:-:S13]  /*6610*/  ISETP.NE.AND P0, PT, R0, 0xf, PT ;  /* 0x0000000f0000780c */ /* 0x000fda0003f05270 */
[----:B------:R-:W-:Y:S05]  /*6620*/  @!P0 BRA `(.L_x_22847) ;  /* 0x0000000000e88947 */ /* 0x000fea0003800000 */
[----:B------:R-:W-:-:S13]  /*6630*/  ISETP.NE.AND P0, PT, R0, 0x17, PT ;  /* 0x000000170000780c */ /* 0x000fda0003f05270 */
[----:B------:R-:W-:Y:S05]  /*6640*/  @!P0 BRA `(.L_x_22848) ;  /* 0x0000000000908947 */ /* 0x000fea0003800000 */
[----:B------:R-:W-:-:S13]  /*6650*/  ISETP.NE.AND P0, PT, R0, 0x18, PT ;  /* 0x000000180000780c */ /* 0x000fda0003f05270 */
[----:B------:R-:W-:Y:S05]  /*6660*/  @!P0 BRA `(.L_x_22849) ;  /* 0x0000000000448947 */ /* 0x000fea0003800000 */
.L_x_22825:
        /* <DEDUP_REMOVED lines=16> */
.L_x_22850:
[----:B------:R-:W-:Y:S05]  /*6770*/  BRA `(.L_x_22826) ;  /* 0x0000000000a07947 */ /* 0x000fea0003800000 */
.L_x_22849:
        /* <DEDUP_REMOVED lines=13> */
.L_x_22852:
[----:B------:R-:W-:Y:S05]  /*6850*/  BSYNC.RECONVERGENT B0 ;  /* 0x0000000000007941 */ /* 0x000fea0003800200 */
.L_x_22851:
[----:B------:R-:W-:-:S05]  /*6860*/  LOP3.LUT R3, R0, 0x80, R3, 0xf8, !PT ;  /* 0x0000008000037812 */ /* 0x000fca00078ef803 */
[----:B------:R2:W-:Y:S01]  /*6870*/  STG.E.U8 desc[UR36][R8.64], R3 ;  /* 0x0000000308007986 */ /* 0x0005e2000c101124 */
[----:B------:R-:W-:Y:S05]  /*6880*/  BRA `(.L_x_22826) ;  /* 0x00000000005c7947 */ /* 0x000fea0003800000 */
.L_x_22848:
        /* <DEDUP_REMOVED lines=12> */
.L_x_22854:
[----:B------:R-:W-:Y:S01]  /*6950*/  IMAD.MOV.U32 R0, RZ, RZ, 0x7f ;  /* 0x0000007fff007424 */ /* 0x000fe200078e00ff */
[----:B------:R-:W-:-:S04]  /*6960*/  ISETP.GT.U32.AND P0, PT, R3, 0x7f800000, PT ;  /* 0x7f8000000300780c */ /* 0x000fc80003f04070 */
[----:B------:R-:W-:-:S09]  /*6970*/  SEL R0, R0, 0x7c, P0 ;  /* 0x0000007c00007807 */ /* 0x000fd20000000000 */
.L_x_22855:
[----:B------:R-:W-:Y:S05]  /*6980*/  BSYNC.RECONVERGENT B0 ;  /* 0x0000000000007941 */ /* 0x000fea0003800200 */
.L_x_22853:
[----:B------:R-:W-:-:S04]  /*6990*/  SHF.R.U32.HI R3, RZ, 0x18, R17 ;  /* 0x00000018ff037819 */ /* 0x000fc80000011611 */
[----:B------:R-:W-:-:S05]  /*69a0*/  LOP3.LUT R3, R0, 0x80, R3, 0xf8, !PT ;  /* 0x0000008000037812 */ /* 0x000fca00078ef803 */
[----:B------:R1:W-:Y:S01]  /*69b0*/  STG.E.U8 desc[UR36][R8.64], R3 ;  /* 0x0000000308007986 */ /* 0x0003e2000c101124 */
[----:B------:R-:W-:Y:S05]  /*69c0*/  BRA `(.L_x_22826) ;  /* 0x00000000000c7947 */ /* 0x000fea0003800000 */
.L_x_22847:
[----:B------:R-:W0:Y:S02]  /*69d0*/  I2F.S16 R0, R17 ;  /* 0x0000001100007306 */ /* 0x000e240000101400 */
[----:B0-----:R-:W-:-:S05]  /*69e0*/  F2FP.BF16.F32.PACK_AB R0, RZ, R0 ;  /* 0x00000000ff00723e */ /* 0x001fca00000010ff */
[----:B------:R0:W-:Y:S02]  /*69f0*/  STG.E.U16 desc[UR36][R8.64], R0 ;  /* 0x0000000008007986 */ /* 0x0001e4000c101524 */
.L_x_22826:
[----:B------:R-:W-:-:S07]  /*6a00*/  VIADD R2, R2, 0x80 ;  /* 0x0000008002027836 */ /* 0x000fce0000000000 */
.L_x_22785:
[----:B------:R-:W-:Y:S05]  /*6a10*/  BSYNC.RECONVERGENT B7 ;  /* 0x0000000000077941 */ /* 0x000fea0003800200 */
.L_x_22746:
        /* <DEDUP_REMOVED lines=21> */
.L_x_22859:
[----:B------:R-:W-:Y:S01]  /*6b70*/  STG.E.U8 desc[UR36][R2.64], R16 ;  /* 0x0000001002007986 */ /* 0x000fe2000c101124 */
[----:B------:R-:W-:Y:S05]  /*6b80*/  EXIT ;  /* 0x000000000000794d */ /* 0x000fea0003800000 */
.L_x_22858:
        /* <DEDUP_REMOVED lines=10> */
.L_x_22862:
[----:B------:R-:W-:-:S05]  /*6c30*/  PRMT R5, R16, 0x9910, RZ ;  /* 0x0000991010057816 */ /* 0x000fca00000000ff */
[----:B------:R-:W-:Y:S01]  /*6c40*/  STG.E desc[UR36][R2.64], R5 ;  /* 0x0000000502007986 */ /* 0x000fe2000c101924 */
[----:B------:R-:W-:Y:S05]  /*6c50*/  EXIT ;  /* 0x000000000000794d */ /* 0x000fea0003800000 */
.L_x_22861:
[----:B------:R-:W-:Y:S01]  /*6c60*/  STG.E.U16 desc[UR36][R2.64], R16 ;  /* 0x0000001002007986 */ /* 0x000fe2000c101524 */
[----:B------:R-:W-:Y:S05]  /*6c70*/  EXIT ;  /* 0x000000000000794d */ /* 0x000fea0003800000 */
.L_x_22857:
        /* <DEDUP_REMOVED lines=9> */
.L_x_22864:
[----:B------:R-:W0:Y:S02]  /*6d10*/  I2F.S16 R0, R16 ;  /* 0x0000001000007306 */ /* 0x000e240000101400 */
[----:B0-----:R-:W-:-:S05]  /*6d20*/  F2FP.F16.F32.PACK_AB R0, RZ, R0 ;  /* 0x00000000ff00723e */ /* 0x001fca00000000ff */
[----:B------:R-:W-:Y:S01]  /*6d30*/  STG.E.U16 desc[UR36][R2.64], R0 ;  /* 0x0000000002007986 */ /* 0x000fe2000c101524 */
[----:B------:R-:W-:Y:S05]  /*6d40*/  EXIT ;  /* 0x000000000000794d */ /* 0x000fea0003800000 */
.L_x_22863:
        /* <DEDUP_REMOVED lines=10> */
.L_x_22866:
[----:B------:R-:W0:Y:S02]  /*6df0*/  I2F.S16 R16, R16 ;  /* 0x0000001000107306 */ /* 0x000e240000101400 */
[----:B0-----:R-:W-:-:S04]  /*6e00*/  F2FP.F16.F32.PACK_AB R5, RZ, R16 ;  /* 0x00000010ff05723e */ /* 0x001fc800000000ff */
[----:B------:R-:W-:-:S05]  /*6e10*/  PRMT R5, R5, 0x5410, RZ ;  /* 0x0000541005057816 */ /* 0x000fca00000000ff */
[----:B------:R-:W-:Y:S01]  /*6e20*/  STG.E desc[UR36][R2.64], R5 ;  /* 0x0000000502007986 */ /* 0x000fe2000c101924 */
[----:B------:R-:W-:Y:S05]  /*6e30*/  EXIT ;  /* 0x000000000000794d */ /* 0x000fea0003800000 */
.L_x_22865:
[----:B------:R-:W0:Y:S02]  /*6e40*/  I2F.F64.S16 R16, R16 ;  /* 0x0000001000107312 */ /* 0x000e240000101c00 */
[----:B0-----:R-:W-:Y:S01]  /*6e50*/  STG.E.64 desc[UR36][R2.64], R16 ;  /* 0x0000001002007986 */ /* 0x001fe2000c101b24 */
[----:B------:R-:W-:Y:S05]  /*6e60*/  EXIT ;  /* 0x000000000000794d */ /* 0x000fea0003800000 */
.L_x_22856:
        /* <DEDUP_REMOVED lines=12> */
.L_x_22870:
        /* <DEDUP_REMOVED lines=18> */
.L_x_22873:
[----:B------:R-:W-:-:S04]  /*7050*/  SHF.R.U32.HI R5, RZ, 0x18, R5 ;  /* 0x00000018ff057819 */ /* 0x000fc80000011605 */
[----:B------:R-:W-:-:S07]  /*7060*/  LOP3.LUT R0, R0, 0x80, R5, 0xf8, !PT ;  /* 0x0000008000007812 */ /* 0x000fce00078ef805 */
.L_x_22872:
[----:B------:R-:W-:Y:S05]  /*7070*/  BSYNC.RECONVERGENT B0 ;  /* 0x0000000000007941 */ /* 0x000fea0003800200 */
.L_x_22871:
[----:B------:R-:W-:Y:S01]  /*7080*/  STG.E.U8 desc[UR36][R2.64], R0 ;  /* 0x0000000002007986 */ /* 0x000fe2000c101124 */
[----:B------:R-:W-:Y:S05]  /*7090*/  EXIT ;  /* 0x000000000000794d */ /* 0x000fea0003800000 */
.L_x_22869:
        /* <DEDUP_REMOVED lines=18> */
.L_x_22876:
[----:B------:R-:W-:-:S04]  /*71c0*/  SHF.R.U32.HI R5, RZ, 0x18, R5 ;  /* 0x00000018ff057819 */ /* 0x000fc80000011605 */
[----:B------:R-:W-:-:S07]  /*71d0*/  LOP3.LUT R0, R0, 0x80, R5, 0xf8, !PT ;  /* 0x0000008000007812 */ /* 0x000fce00078ef805 */
.L_x_22875:
[----:B------:R-:W-:Y:S05]  /*71e0*/  BSYNC.RECONVERGENT B0 ;  /* 0x0000000000007941 */ /* 0x000fea0003800200 */
.L_x_22874:
[----:B------:R-:W-:Y:S01]  /*71f0*/  STG.E.U8 desc[UR36][R2.64], R0 ;  /* 0x0000000002007986 */ /* 0x000fe2000c101124 */
[----:B------:R-:W-:Y:S05]  /*7200*/  EXIT ;  /* 0x000000000000794d */ /* 0x000fea0003800000 */
.L_x_22868:
        /* <DEDUP_REMOVED lines=22> */
.L_x_22878:
[----:B------:R-:W-:-:S04]  /*7370*/  PRMT R4, R16, 0x9910, RZ ;  /* 0x0000991010047816 */ /* 0x000fc800000000ff */
[----:B------:R-:W-:-:S05]  /*7380*/  SHF.R.S32.HI R5, RZ, 0x1f, R4 ;  /* 0x0000001fff057819 */ /* 0x000fca0000011404 */
[----:B------:R-:W-:Y:S01]  /*7390*/  STG.E.64 desc[UR36][R2.64], R4 ;  /* 0x0000000402007986 */ /* 0x000fe2000c101b24 */
[----:B------:R-:W-:Y:S05]  /*73a0*/  EXIT ;  /* 0x000000000000794d */ /* 0x000fea0003800000 */
.L_x_22877:
[----:B------:R-:W-:-:S05]  /*73b0*/  PRMT R5, R16, 0x9910, RZ ;  /* 0x0000991010057816 */ /* 0x000fca00000000ff */
[----:B------:R-:W-:Y:S01]  /*73c0*/  STG.E desc[UR36][R2.64], R5 ;  /* 0x0000000502007986 */ /* 0x000fe2000c101924 */
[----:B------:R-:W-:Y:S05]  /*73d0*/  EXIT ;  /* 0x000000000000794d */ /* 0x000fea0003800000 */
.L_x_22867:
        /* <DEDUP_REMOVED lines=11> */
.L_x_22880:
[----:B------:R-:W0:Y:S01]  /*7490*/  I2F.F64.S16 R16, R16 ;  /* 0x0000001000107312 */ /* 0x000e220000101c00 */
[----:B------:R-:W-:-:S05]  /*74a0*/  CS2R R18, SRZ ;  /* 0x0000000000127805 */ /* 0x000fca000001ff00 */
[----:B0-----:R-:W-:Y:S01]  /*74b0*/  STG.E.128 desc[UR36][R2.64], R16 ;  /* 0x0000001002007986 */ /* 0x001fe2000c101d24 */
[----:B------:R-:W-:Y:S05]  /*74c0*/  EXIT ;  /* 0x000000000000794d */ /* 0x000fea0003800000 */
.L_x_22879:
[----:B------:R-:W-:-:S13]  /*74d0*/  ISETP.NE.AND P0, PT, R0, 0xf, PT ;  /* 0x0000000f0000780c */ /* 0x000fda0003f05270 */
[----:B------:R-:W-:Y:S05]  /*74e0*/  @!P0 BRA `(.L_x_22881) ;  /* 0x0000000000e88947 */ /* 0x000fea0003800000 */
[----:B------:R-:W-:-:S13]  /*74f0*/  ISETP.NE.AND P0, PT, R0, 0x17, PT ;  /* 0x000000170000780c */ /* 0x000fda0003f05270 */
[----:B------:R-:W-:Y:S05]  /*7500*/  @!P0 BRA `(.L_x_22882) ;  /* 0x0000000000908947 */ /* 0x000fea0003800000 */
[----:B------:R-:W-:-:S13]  /*7510*/  ISETP.NE.AND P0, PT, R0, 0x18, PT ;  /* 0x000000180000780c */ /* 0x000fda0003f05270 */
[----:B------:R-:W-:Y:S05]  /*7520*/  @!P0 BRA `(.L_x_22883) ;  /* 0x0000000000448947 */ /* 0x000fea0003800000 */
.L_x_22860:
        /* <DEDUP_REMOVED lines=16> */
.L_x_22884:
[----:B------:R-:W-:Y:S05]  /*7630*/  EXIT ;  /* 0x000000000000794d */ /* 0x000fea0003800000 */
.L_x_22883:
        /* <DEDUP_REMOVED lines=13> */
.L_x_22886:
[----:B------:R-:W-:Y:S05]  /*7710*/  BSYNC.RECONVERGENT B0 ;  /* 0x0000000000007941 */ /* 0x000fea0003800200 */
.L_x_22885:
[----:B------:R-:W-:-:S05]  /*7720*/  LOP3.LUT R5, R0, 0x80, R5, 0xf8, !PT ;  /* 0x0000008000057812 */ /* 0x000fca00078ef805 */
[----:B------:R-:W-:Y:S01]  /*7730*/  STG.E.U8 desc[UR36][R2.64], R5 ;  /* 0x0000000502007986 */ /* 0x000fe2000c101124 */
[----:B------:R-:W-:Y:S05]  /*7740*/  EXIT ;  /* 0x000000000000794d */ /* 0x000fea0003800000 */
.L_x_22882:
        /* <DEDUP_REMOVED lines=12> */
.L_x_22888:
[----:B------:R-:W-:Y:S01]  /*7810*/  IMAD.MOV.U32 R0, RZ, RZ, 0x7f ;  /* 0x0000007fff007424 */ /* 0x000fe200078e00ff */
[----:B------:R-:W-:-:S04]  /*7820*/  ISETP.GT.U32.AND P0, PT, R4, 0x7f800000, PT ;  /* 0x7f8000000400780c */ /* 0x000fc80003f04070 */
[----:B------:R-:W-:-:S09]  /*7830*/  SEL R0, R0, 0x7c, P0 ;  /* 0x0000007c00007807 */ /* 0x000fd20000000000 */
.L_x_22889:
[----:B------:R-:W-:Y:S05]  /*7840*/  BSYNC.RECONVERGENT B0 ;  /* 0x0000000000007941 */ /* 0x000fea0003800200 */
.L_x_22887:
[----:B------:R-:W-:-:S04]  /*7850*/  SHF.R.U32.HI R5, RZ, 0x18, R5 ;  /* 0x00000018ff057819 */ /* 0x000fc80000011605 */
[----:B------:R-:W-:-:S05]  /*7860*/  LOP3.LUT R5, R0, 0x80, R5, 0xf8, !PT ;  /* 0x0000008000057812 */ /* 0x000fca00078ef805 */
[----:B------:R-:W-:Y:S01]  /*7870*/  STG.E.U8 desc[UR36][R2.64], R5 ;  /* 0x0000000502007986 */ /* 0x000fe2000c101124 */
[----:B------:R-:W-:Y:S05]  /*7880*/  EXIT ;  /* 0x000000000000794d */ /* 0x000fea0003800000 */
.L_x_22881:
[----:B------:R-:W0:Y:S02]  /*7890*/  I2F.S16 R0, R16 ;  /* 0x0000001000007306 */ /* 0x000e240000101400 */
[----:B0-----:R-:W-:-:S05]  /*78a0*/  F2FP.BF16.F32.PACK_AB R0, RZ, R0 ;  /* 0x00000000ff00723e */ /* 0x001fca00000010ff */
[----:B------:R-:W-:Y:S01]  /*78b0*/  STG.E.U16 desc[UR36][R2.64], R0 ;  /* 0x0000000002007986 */ /* 0x000fe2000c101524 */
[----:B------:R-:W-:Y:S05]  /*78c0*/  EXIT ;  /* 0x000000000000794d */ /* 0x000fea0003800000 */
.L_x_22890:
        /* <DEDUP_REMOVED lines=11> */
.L_x_41881:


//--------------------- .text._ZN2at6native18elementwise_kernelILi128ELi4EZNS0_22gpu_kernel_impl_nocastINS0_13AUnaryFunctorIaaaZZZNS0_19minimum_kernel_cudaERNS_18TensorIteratorBaseEENKUlvE_clEvENKUlvE0_clEvEUlaaE_EEEEvS5_RKT_EUliE_EEviT1_ --------------------------
	.section	.text._ZN2at6native18elementwise_kernelILi128ELi4EZNS0_22gpu_kernel_impl_nocastINS0_13AUnaryFunctorIaaaZZZNS0_19minimum_kernel_cudaERNS_18TensorIteratorBaseEENKUlvE_clEvENKUlvE0_clEvEUlaaE_EEEEvS5_RKT_EUliE_EEviT1_,"ax",@progbits
	.align	128
        .global         _ZN2at6native18elementwise_kernelILi128ELi4EZNS0_22gpu_kernel_impl_nocastINS0_13AUnaryFunctorIaaaZZZNS0_19minimum_kernel_cudaERNS_18TensorIteratorBaseEENKUlvE_clEvENKUlvE0_clEvEUlaaE_EEEEvS5_RKT_EUliE_EEviT1_
        .type           _ZN2at6native18elementwise_kernelILi128ELi4EZNS0_22gpu_kernel_impl_nocastINS0_13AUnaryFunctorIaaaZZZNS0_19minimum_kernel_cudaERNS_18TensorIteratorBaseEENKUlvE_clEvENKUlvE0_clEvEUlaaE_EEEEvS5_RKT_EUliE_EEviT1_,@function
        .size           _ZN2at6native18elementwise_kernelILi128ELi4EZNS0_22gpu_kernel_impl_nocastINS0_13AUnaryFunctorIaaaZZZNS0_19minimum_kernel_cudaERNS_18TensorIteratorBaseEENKUlvE_clEvENKUlvE0_clEvEUlaaE_EEEEvS5_RKT_EUliE_EEviT1_,(.L_x_41882 - _ZN2at6native18elementwise_kernelILi128ELi4EZNS0_22gpu_kernel_impl_nocastINS0_13AUnaryFunctorIaaaZZZNS0_19minimum_kernel_cudaERNS_18TensorIteratorBaseEENKUlvE_clEvENKUlvE0_clEvEUlaaE_EEEEvS5_RKT_EUliE_EEviT1_)
        .other          _ZN2at6native18elementwise_kernelILi128ELi4EZNS0_22gpu_kernel_impl_nocastINS0_13AUnaryFunctorIaaaZZZNS0_19minimum_kernel_cudaERNS_18TensorIteratorBaseEENKUlvE_clEvENKUlvE0_clEvEUlaaE_EEEEvS5_RKT_EUliE_EEviT1_,@"STO_CUDA_ENTRY STV_DEFAULT"
_ZN2at6native18elementwise_kernelILi128ELi4EZNS0_22gpu_kernel_impl_nocastINS0_13AUnaryFunctorIaaaZZZNS0_19minimum_kernel_cudaERNS_18TensorIteratorBaseEENKUlvE_clEvENKUlvE0_clEvEUlaaE_EEEEvS5_RKT_EUliE_EEviT1_:
.text._ZN2at6native18elementwise_kernelILi128ELi4EZNS0_22gpu_kernel_impl_nocastINS0_13AUnaryFunctorIaaaZZZNS0_19minimum_kernel_cudaERNS_18TensorIteratorBaseEENKUlvE_clEvENKUlvE0_clEvEUlaaE_EEEEvS5_RKT_EUliE_EEviT1_:
[----:B------:R-:W-:Y:S08]  /*0000*/  LDC R1, c[0x0][0x37c] ;  /* 0x0000df00ff017b82 */ /* 0x000ff00000000800 */
[----:B------:R-:W0:Y:S01]  /*0010*/  LDC R2, c[0x0][0x388] ;  /* 0x0000e200ff027b82 */ /* 0x000e220000000800 */
[----:B------:R-:W1:Y:S01]  /*0020*/  S2R R3, SR_TID.X ;  /* 0x0000000000037919 */ /* 0x000e620000002100 */
[----:B------:R-:W2:Y:S01]  /*0030*/  LDCU.64 UR6, c[0x0][0x358] ;  /* 0x00006b00ff0677ac */ /* 0x000ea20008000a00 */
[----:B------:R-:W3:Y:S05]  /*0040*/  LDCU.U8 UR5, c[0x0][0x591] ;  /* 0x0000b220ff0577ac */ /* 0x000eea0008000000 */
        /* <DEDUP_REMOVED lines=11> */
[----:B0-----:R-:W2:Y:S06]  /*0100*/  LDG.E.S8 R4, desc[UR6][R4.64] ;  /* 0x0000000604047981 */ /* 0x001eac000c1e1300 */
[----:B------:R-:W0:Y:S01]  /*0110*/  LDC.64 R6, c[0x0][0x580] ;  /* 0x00016000ff067b82 */ /* 0x000e220000000a00 */
[----:B------:R-:W-:Y:S01]  /*0120*/  UPRMT UR4, UR5, 0x8880, URZ ;  /* 0x0000888005047896 */ /* 0x000fe200080000ff */
[----:B------:R-:W-:-:S03]  /*0130*/  IADD3 R3, PT, PT, R3, 0x80, RZ ;  /* 0x0000008003037810 */ /* 0x000fc60007ffe0ff */
[----:B------:R-:W-:Y:S01]  /*0140*/  UPRMT UR4, UR4, 0x7710, URZ ;  /* 0x0000771004047896 */ /* 0x000fe200080000ff */
[----:B------:R-:W-:-:S05]  /*0150*/  ISETP.GE.AND P0, PT, R3, UR8, PT ;  /* 0x0000000803007c0c */ /* 0x000fca000bf06270 */
[----:B--2---:R-:W-:-:S08]  /*0160*/  VIMNMX.S16x2 R0, PT, PT, R4, UR4, PT ;  /* 0x0000000404007c48 */ /* 0x004fd0000bfe0300 */
[----:B------:R-:W-:Y:S05]  /*0170*/  @P0 BREAK.RELIABLE B1 ;  /* 0x0000000000010942 */ /* 0x000fea0003800100 */
[----:B0-----:R0:W-:Y:S01]  /*0180*/  STG.E.U8 desc[UR6][R6.64], R0 ;  /* 0x0000000006007986 */ /* 0x0011e2000c101106 */
[----:B------:R-:W-:Y:S05]  /*0190*/  @P0 BRA `(.L_x_22895) ;  /* 0x0000000000500947 */ /* 0x000fea0003800000 */
[----:B------:R-:W1:Y:S02]  /*01a0*/  LDC.64 R4, c[0x0][0x588] ;  /* 0x00016200ff047b82 */ /* 0x000e640000000a00 */
[----:B-1----:R-:W2:Y:S06]  /*01b0*/  LDG.E.S8 R4, desc[UR6][R4.64] ;  /* 0x0000000604047981 */ /* 0x002eac000c1e1300 */
[----:B0-----:R-:W0:Y:S01]  /*01c0*/  LDC.64 R6, c[0x0][0x580] ;  /* 0x00016000ff067b82 */ /* 0x001e220000000a00 */
[----:B------:R-:W-:Y:S01]  /*01d0*/  UPRMT UR4, UR5, 0x8880, URZ ;  /* 0x0000888005047896 */ /* 0x000fe200080000ff */
[----:B------:R-:W-:-:S03]  /*01e0*/  IADD3 R3, PT, PT, R3, 0x80, RZ ;  /* 0x0000008003037810 */ /* 0x000fc60007ffe0ff */
[----:B------:R-:W-:-:S06]  /*01f0*/  UPRMT UR4, UR4, 0x7710, URZ ;  /* 0x0000771004047896 */ /* 0x000fcc00080000ff */
[----:B--2---:R-:W-:-:S05]  /*0200*/  VIMNMX.S16x2 R0, PT, PT, R4, UR4, PT ;  /* 0x0000000404007c48 */ /* 0x004fca000bfe0300 */
[----:B0-----:R0:W-:Y:S02]  /*0210*/  STG.E.U8 desc[UR6][R6.64], R0 ;  /* 0x0000000006007986 */ /* 0x0011e4000c101106 */
.L_x_22894:
[----:B------:R-:W-:-:S13]  /*0220*/  ISETP.GE.AND P0, PT, R3, UR8, PT ;  /* 0x0000000803007c0c */ /* 0x000fda000bf06270 */
[----:B------:R-:W-:Y:S05]  /*0230*/  @P0 BREAK.RELIABLE B1 ;  /* 0x0000000000010942 */ /* 0x000fea0003800100 */
[----:B------:R-:W-:Y:S05]  /*0240*/  @P0 BRA `(.L_x_22895) ;  /* 0x0000000000240947 */ /* 0x000fea0003800000 */
[----:B------:R-:W-:Y:S05]  /*0250*/  BSYNC.RELIABLE B1 ;  /* 0x0000000000017941 */ /* 0x000fea0003800100 */
.L_x_22893:
        /* <DEDUP_REMOVED lines=8> */
.L_x_22895:
[----:B------:R-:W-:Y:S05]  /*02e0*/  BSYNC.RECONVERGENT B0 ;  /* 0x0000000000007941 */ /* 0x000fea0003800200 */
.L_x_22892:
[----:B------:R-:W-:Y:S05]  /*02f0*/  WARPSYNC.ALL ;  /* 0x0000000000007948 */ /* 0x000fea0003800000 */
[----:B------:R-:W-:-:S13]  /*0300*/  ISETP.GE.AND P0, PT, R3, UR8, PT ;  /* 0x0000000803007c0c */ /* 0x000fda000bf06270 */
[----:B------:R-:W-:Y:S05]  /*0310*/  @P0 EXIT ;  /* 0x000000000000094d */ /* 0x000fea0003800000 */
[----:B------:R-:W2:Y:S02]  /*0320*/  LDC.64 R2, c[0x0][0x588] ;  /* 0x00016200ff027b82 */ /* 0x000ea40000000a00 */
[----:B--2---:R-:W0:Y:S06]  /*0330*/  LDG.E.S8 R2, desc[UR6][R2.64] ;  /* 0x0000000602027981 */ /* 0x004e2c000c1e1300 */
[----:B------:R-:W2:Y:S01]  /*0340*/  LDC.64 R4, c[0x0][0x580] ;  /* 0x00016000ff047b82 */ /* 0x000ea20000000a00 */
[----:B------:R-:W-:-:S04]  /*0350*/  UPRMT UR4, UR5, 0x8880, URZ ;  /* 0x0000888005047896 */ /* 0x000fc800080000ff */
[----:B------:R-:W-:-:S06]  /*0360*/  UPRMT UR4, UR4, 0x7710, URZ ;  /* 0x0000771004047896 */ /* 0x000fcc00080000ff */
[----:B01----:R-:W-:-:S05]  /*0370*/  VIMNMX.S16x2 R0, PT, PT, R2, UR4, PT ;  /* 0x0000000402007c48 */ /* 0x003fca000bfe0300 */
[----:B--2---:R-:W-:Y:S01]  /*0380*/  STG.E.U8 desc[UR6][R4.64], R0 ;  /* 0x0000000004007986 */ /* 0x004fe2000c101106 */
[----:B------:R-:W-:Y:S05]  /*0390*/  EXIT ;  /* 0x000000000000794d */ /* 0x000fea0003800000 */
.L_x_22891:
        /* <DEDUP_REMOVED lines=306> */
.L_x_22899:
[----:B------:R-:W0:Y:S02]  /*16c0*/  LDCU.128 UR12, c[0x0][0x580] ;  /* 0x0000b000ff0c77ac */ /* 0x000e240008000c00 */
[----:B0-----:R-:W-:-:S04]  /*16d0*/  IADD3 R6, P0, PT, R4, UR14, RZ ;  /* 0x0000000e04067c10 */ /* 0x001fc8000ff1e0ff */
[----:B------:R-:W-:-:S05]  /*16e0*/  IADD3.X R7, PT, PT, RZ, UR15, RZ, P0, !PT ;  /* 0x0000000fff077c10 */ /* 0x000fca00087fe4ff */
[----:B------:R-:W2:Y:S01]  /*16f0*/  LDG.E.S8 R6, desc[UR6][R6.64] ;  /* 0x0000000606067981 */ /* 0x000ea2000c1e1300 */
[----:B------:R-:W-:Y:S01]  /*1700*/  UPRMT UR4, UR5, 0x8880, URZ ;  /* 0x0000888005047896 */ /* 0x000fe200080000ff */
[----:B------:R-:W-:Y:S02]  /*1710*/  IADD3 R4, P0, PT, R5, UR12, RZ ;  /* 0x0000000c05047c10 */ /* 0x000fe4000ff1e0ff */
[----:B------:R-:W-:Y:S01]  /*1720*/  IADD3 R3, PT, PT, R3, 0x80, RZ ;  /* 0x0000008003037810 */ /* 0x000fe20007ffe0ff */
[----:B------:R-:W-:Y:S01]  /*1730*/  UPRMT UR4, UR4, 0x7710, URZ ;  /* 0x0000771004047896 */ /* 0x000fe200080000ff */
[----:B------:R-:W-:Y:S02]  /*1740*/  IADD3.X R5, PT, PT, RZ, UR13, RZ, P0, !PT ;  /* 0x0000000dff057c10 */ /* 0x000fe400087fe4ff */
[----:B------:R-:W-:-:S03]  /*1750*/  ISETP.GE.AND P0, PT, R3, UR8, PT ;  /* 0x0000000803007c0c */ /* 0x000fc6000bf06270 */
[----:B--2---:R-:W-:-:S10]  /*1760*/  VIMNMX.S16x2 R7, PT, PT, R6, UR4, PT ;  /* 0x0000000406077c48 */ /* 0x004fd4000bfe0300 */
[----:B------:R-:W-:Y:S05]  /*1770*/  @P0 BREAK.RELIABLE B1 ;  /* 0x0000000000010942 */ /* 0x000fea0003800100 */
[----:B------:R0:W-:Y:S01]  /*1780*/  STG.E.U8 desc[UR6][R4.64], R7 ;  /* 0x0000000704007986 */ /* 0x0001e2000c101106 */
        /* <DEDUP_REMOVED lines=299> */
.L_x_22901:
        /* <DEDUP_REMOVED lines=8> */
[----:B------:R-:W-:-:S05]  /*2ac0*/  IADD3.X R5, PT, PT, RZ, UR13, RZ, P0, !PT ;  /* 0x0000000dff057c10 */ /* 0x000fca00087fe4ff */
[----:B--2---:R-:W-:-:S05]  /*2ad0*/  VIMNMX.S16x2 R7, PT, PT, R6, UR4, PT ;  /* 0x0000000406077c48 */ /* 0x004fca000bfe0300 */
[----:B------:R0:W-:Y:S02]  /*2ae0*/  STG.E.U8 desc[UR6][R4.64], R7 ;  /* 0x0000000704007986 */ /* 0x0001e4000c101106 */
.L_x_22898:
[----:B------:R-:W-:-:S13]  /*2af0*/  ISETP.GE.AND P0, PT, R3, UR8, PT ;  /* 0x0000000803007c0c */ /* 0x000fda000bf06270 */
[----:B------:R-:W-:Y:S05]  /*2b00*/  @P0 BREAK.RELIABLE B1 ;  /* 0x0000000000010942 */ /* 0x000fea0003800100 */
[----:B------:R-:W-:Y:S05]  /*2b10*/  @P0 BRA `(.L_x_22900) ;  /* 0x0000001000d80947 */ /* 0x000fea0003800000 */
[----:B------:R-:W-:Y:S05]  /*2b20*/  BSYNC.RELIABLE B1 ;  /* 0x0000000000017941 */ /* 0x000fea0003800100 */
.L_x_22897:
        /* <DEDUP_REMOVED lines=298> */
.L_x_22902:
        /* <DEDUP_REMOVED lines=11> */
.L_x_22900:
[----:B------:R-:W-:Y:S05]  /*3e80*/  BSYNC.RECONVERGENT B0 ;  /* 0x0000000000007941 */ /* 0x000fea0003800200 */
.L_x_22896:
        /* <DEDUP_REMOVED lines=301> */
.L_x_22903:
[----:B------:R-:W0:Y:S02]  /*5160*/  LDCU.128 UR8, c[0x0][0x580] ;  /* 0x0000b000ff0877ac */ /* 0x000e240008000c00 */
[----:B0-----:R-:W-:-:S04]  /*5170*/  IADD3 R4, P0, PT, R2, UR10, RZ ;  /* 0x0000000a02047c10 */ /* 0x001fc8000ff1e0ff */
[----:B------:R-:W-:-:S05]  /*5180*/  IADD3.X R5, PT, PT, RZ, UR11, RZ, P0, !PT ;  /* 0x0000000bff057c10 */ /* 0x000fca00087fe4ff */
[----:B------:R-:W2:Y:S01]  /*5190*/  LDG.E.S8 R4, desc[UR6][R4.64] ;  /* 0x0000000604047981 */ /* 0x000ea2000c1e1300 */
[----:B------:R-:W-:Y:S01]  /*51a0*/  UPRMT UR4, UR5, 0x8880, URZ ;  /* 0x0000888005047896 */ /* 0x000fe200080000ff */
[----:B------:R-:W-:-:S03]  /*51b0*/  IADD3 R2, P0, PT, R3, UR8, RZ ;  /* 0x0000000803027c10 */ /* 0x000fc6000ff1e0ff */
[----:B------:R-:W-:Y:S01]  /*51c0*/  UPRMT UR4, UR4, 0x7710, URZ ;  /* 0x0000771004047896 */ /* 0x000fe200080000ff */
[----:B------:R-:W-:-:S05]  /*51d0*/  IADD3.X R3, PT, PT, RZ, UR9, RZ, P0, !PT ;  /* 0x00000009ff037c10 */ /* 0x000fca00087fe4ff */
[----:B--2---:R-:W-:-:S05]  /*51e0*/  VIMNMX.S16x2 R0, PT, PT, R4, UR4, PT ;  /* 0x0000000404007c48 */ /* 0x004fca000bfe0300 */
[----:B------:R-:W-:Y:S01]  /*51f0*/  STG.E.U8 desc[UR6][R2.64], R0 ;  /* 0x0000000002007986 */ /* 0x000fe2000c101106 */
[----:B------:R-:W-:Y:S05]  /*5200*/  EXIT ;  /* 0x000000000000794d */ /* 0x000fea0003800000 */
.L_x_22904:
        /* <DEDUP_REMOVED lines=15> */
.L_x_41882:


//--------------------- .text._ZN2at6native27unrolled_elementwise_kernelINS0_13AUnaryFunctorIaaaZZZNS0_19minimum_kernel_cudaERNS_18TensorIteratorBaseEENKUlvE_clEvENKUlvE0_clEvEUlaaE_EESt5arrayIPcLm2EELi4E23TrivialOffsetCalculatorILi1EjESD_NS0_6memory15LoadWithoutCastENSE_16StoreWithoutCastEEEviT_T0_T2_T3_T4_T5_ --------------------------
	.section	.text._ZN2at6native27unrolled_elementwise_kernelINS0_13AUnaryFunctorIaaaZZZNS0_19minimum_kernel_cudaERNS_18TensorIteratorBaseEENKUlvE_clEvENKUlvE0_clEvEUlaaE_EESt5arrayIPcLm2EELi4E23TrivialOffsetCalculatorILi1EjESD_NS0_6memory15LoadWithoutCastENSE_16StoreWithoutCastEEEviT_T0_T2_T3_T4_T5_,"ax",@progbits
	.align	128
        .global         _ZN2at6native27unrolled_elementwise_kernelINS0_13AUnaryFunctorIaaaZZZNS0_19minimum_kernel_cudaERNS_18TensorIteratorBaseEENKUlvE_clEvENKUlvE0_clEvEUlaaE_EESt5arrayIPcLm2EELi4E23TrivialOffsetCalculatorILi1EjESD_NS0_6memory15LoadWithoutCastENSE_16StoreWithoutCastEEEviT_T0_T2_T3_T4_T5_
        .type           _ZN2at6native27unrolled_elementwise_kernelINS0_13AUnaryFunctorIaaaZZZNS0_19minimum_kernel_cudaERNS_18TensorIteratorBaseEENKUlvE_clEvENKUlvE0_clEvEUlaaE_EESt5arrayIPcLm2EELi4E23TrivialOffsetCalculatorILi1EjESD_NS0_6memory15LoadWithoutCastENSE_16StoreWithoutCastEEEviT_T0_T2_T3_T4_T5_,@function
        .size           _ZN2at6native27unrolled_elementwise_kernelINS0_13AUnaryFunctorIaaaZZZNS0_19minimum_kernel_cudaERNS_18TensorIteratorBaseEENKUlvE_clEvENKUlvE0_clEvEUlaaE_EESt5arrayIPcLm2EELi4E23TrivialOffsetCalculatorILi1EjESD_NS0_6memory15LoadWithoutCastENSE_16StoreWithoutCastEEEviT_T0_T2_T3_T4_T5_,(.L_x_41883 - _ZN2at6native27unrolled_elementwise_kernelINS0_13AUnaryFunctorIaaaZZZNS0_19minimum_kernel_cudaERNS_18TensorIteratorBaseEENKUlvE_clEvENKUlvE0_clEvEUlaaE_EESt5arrayIPcLm2EELi4E23TrivialOffsetCalculatorILi1EjESD_NS0_6memory15LoadWithoutCastENSE_16StoreWithoutCastEEEviT_T0_T2_T3_T4_T5_)
        .other          _ZN2at6native27unrolled_elementwise_kernelINS0_13AUnaryFunctorIaaaZZZNS0_19minimum_kernel_cudaERNS_18TensorIteratorBaseEENKUlvE_clEvENKUlvE0_clEvEUlaaE_EESt5arrayIPcLm2EELi4E23TrivialOffsetCalculatorILi1EjESD_NS0_6memory15LoadWithoutCastENSE_16StoreWithoutCastEEEviT_T0_T2_T3_T4_T5_,@"STO_CUDA_ENTRY STV_DEFAULT"
_ZN2at6native27unrolled_elementwise_kernelINS0_13AUnaryFunctorIaaaZZZNS0_19minimum_kernel_cudaERNS_18TensorIteratorBaseEENKUlvE_clEvENKUlvE0_clEvEUlaaE_EESt5arrayIPcLm2EELi4E23TrivialOffsetCalculatorILi1EjESD_NS0_6memory15LoadWithoutCastENSE_16StoreWithoutCastEEEviT_T0_T2_T3_T4_T5_:
.text._ZN2at6native27unrolled_elementwise_kernelINS0_13AUnaryFunctorIaaaZZZNS0_19minimum_kernel_cudaERNS_18TensorIteratorBaseEENKUlvE_clEvENKUlvE0_clEvEUlaaE_EESt5arrayIPcLm2EELi4E23TrivialOffsetCalculatorILi1EjESD_NS0_6memory15LoadWithoutCastENSE_16StoreWithoutCastEEEviT_T0_T2_T3_T4_T5_:
[----:B------:R-:W-:Y:S01]  /*0000*/  LDC R1, c[0x0][0x37c] ;  /* 0x0000df00ff017b82 */ /* 0x000fe20000000800 */
[----:B------:R-:W0:Y:S07]  /*0010*/  S2R R0, SR_CTAID.X ;  /* 0x0000000000007919 */ /* 0x000e2e0000002500 */
[----:B------:R-:W0:Y:S01]  /*0020*/  LDC R3, c[0x0][0x380] ;  /* 0x0000e000ff037b82 */ /* 0x000e220000000800 */
[----:B------:R-:W1:Y:S01]  /*0030*/  LDCU.64 UR6, c[0x0][0x358] ;  /* 0x00006b00ff0677ac */ /* 0x000e620008000a00 */
[----:B------:R-:W-:Y:S01]  /*0040*/  PRMT R12, RZ, 0x7610, R12 ;  /* 0x00007610ff0c7816 */ /* 0x000fe2000000000c */
        /* <DEDUP_REMOVED lines=11> */
[----:B------:R-:W-:Y:S02]  /*0100*/  ISETP.GE.AND P1, PT, R13, R4, PT ;  /* 0x000000040d00720c */ /* 0x000fe40003f26270 */
[----:B0-----:R-:W-:-:S05]  /*0110*/  @!P3 IADD3 R10, P4, PT, R11, R16, RZ ;  /* 0x000000100b0ab210 */ /* 0x001fca0007f9e0ff */
[----:B------:R-:W-:-:S05]  /*0120*/  @!P3 IMAD.X R11, RZ, RZ, R17, P4 ;  /* 0x000000ffff0bb224 */ /* 0x000fca00020e0611 */
[----:B-1----:R-:W3:Y:S01]  /*0130*/  @!P3 LDG.E.U8 R12, desc[UR6][R10.64] ;  /* 0x000000060a0cb981 */ /* 0x002ee2000c1e1100 */
[----:B------:R-:W-:Y:S01]  /*0140*/  @!P1 IMAD R19, R0, 0x200, R13 ;  /* 0x0000020000139824 */ /* 0x000fe200078e020d */
[----:B------:R-:W0:Y:S01]  /*0150*/  @!P1 LDC.64 R8, c[0x0][0x390] ;  /* 0x0000e400ff089b82 */ /* 0x000e220000000a00 */
[----:B------:R-:W-:Y:S01]  /*0160*/  @!P1 VIADD R13, R13, 0x80 ;  /* 0x000000800d0d9836 */ /* 0x000fe20000000000 */
[----:B--2---:R-:W-:-:S04]  /*0170*/  @!P2 IADD3 R6, P5, PT, R15, R6, RZ ;  /* 0x000000060f06a210 */ /* 0x004fc80007fbe0ff */
[----:B------:R-:W-:-:S13]  /*0180*/  ISETP.GE.AND P0, PT, R13, R4, PT ;  /* 0x000000040d00720c */ /* 0x000fda0003f06270 */
[----:B------:R-:W1:Y:S01]  /*0190*/  @!P0 LDC.64 R2, c[0x0][0x390] ;  /* 0x0000e400ff028b82 */ /* 0x000e620000000a00 */
[----:B------:R-:W-:Y:S01]  /*01a0*/  @!P0 IMAD R13, R0, 0x200, R13 ;  /* 0x00000200000d8824 */ /* 0x000fe200078e020d */
[----:B0-----:R-:W-:Y:S01]  /*01b0*/  @!P1 IADD3 R8, P4, PT, R19, R8, RZ ;  /* 0x0000000813089210 */ /* 0x001fe20007f9e0ff */
[----:B------:R-:W-:Y:S01]  /*01c0*/  @!P2 IMAD.X R7, RZ, RZ, R7, P5 ;  /* 0x000000ffff07a224 */ /* 0x000fe200028e0607 */
[----:B------:R-:W-:Y:S02]  /*01d0*/  PRMT R14, RZ, 0x7610, R14 ;  /* 0x00007610ff0e7816 */ /* 0x000fe4000000000e */
[----:B------:R-:W-:Y:S01]  /*01e0*/  PRMT R15, RZ, 0x7610, R15 ;  /* 0x00007610ff0f7816 */ /* 0x000fe2000000000f */
[----:B------:R-:W-:-:S05]  /*01f0*/  @!P1 IMAD.X R9, RZ, RZ, R9, P4 ;  /* 0x000000ffff099224 */ /* 0x000fca00020e0609 */
[----:B------:R-:W2:Y:S01]  /*0200*/  @!P1 LDG.E.U8 R14, desc[UR6][R8.64] ;  /* 0x00000006080e9981 */ /* 0x000ea2000c1e1100 */
[----:B-1----:R-:W-:Y:S02]  /*0210*/  @!P0 IADD3 R2, P3, PT, R13, R2, RZ ;  /* 0x000000020d028210 */ /* 0x002fe40007f7e0ff */
[----:B------:R-:W-:-:S03]  /*0220*/  PRMT R13, RZ, 0x7610, R13 ;  /* 0x00007610ff0d7816 */ /* 0x000fc6000000000d */
[----:B------:R-:W-:-:S03]  /*0230*/  @!P0 IMAD.X R3, RZ, RZ, R3, P3 ;  /* 0x000000ffff038224 */ /* 0x000fc600018e0603 */
[----:B------:R-:W4:Y:S04]  /*0240*/  @!P2 LDG.E.U8 R13, desc[UR6][R6.64] ;  /* 0x00000006060da981 */ /* 0x000f28000c1e1100 */
[----:B------:R-:W5:Y:S01]  /*0250*/  @!P0 LDG.E.U8 R15, desc[UR6][R2.64] ;  /* 0x00000006020f8981 */ /* 0x000f62000c1e1100 */
[----:B------:R-:W0:Y:S01]  /*0260*/  LDCU.S8 UR4, c[0x0][0x385] ;  /* 0x000070a0ff0477ac */ /* 0x000e220008000200 */
[----:B------:R-:W-:Y:S01]  /*0270*/  ISETP.GE.AND P0, PT, R5, R4, PT ;  /* 0x000000040500720c */ /* 0x000fe20003f06270 */
[----:B------:R-:W-:Y:S04]  /*0280*/  BSSY.RECONVERGENT B0, `(.L_x_22905) ;  /* 0x0000027000007945 */ /* 0x000fe80003800200 */
[----:B------:R-:W-:Y:S01]  /*0290*/  BSSY.RELIABLE B1, `(.L_x_22906) ;  /* 0x000001e000017945 */ /* 0x000fe20003800100 */
[----:B0-----:R-:W-:Y:S01]  /*02a0*/  UPRMT UR4, UR4, 0x7710, URZ ;  /* 0x0000771004047896 */ /* 0x001fe200080000ff */
[----:B---3--:R-:W-:-:S04]  /*02b0*/  PRMT R10, R12, 0x8880, RZ ;  /* 0x000088800c0a7816 */ /* 0x008fc800000000ff */
[----:B------:R-:W-:-:S04]  /*02c0*/  PRMT R10, R10, 0x7710, RZ ;  /* 0x000077100a0a7816 */ /* 0x000fc800000000ff */
[----:B------:R-:W-:Y:S02]  /*02d0*/  VIMNMX.S16x2 R10, PT, PT, R10, UR4, PT ;  /* 0x000000040a0a7c48 */ /* 0x000fe4000bfe0300 */
[----:B--2---:R-:W-:-:S04]  /*02e0*/  PRMT R14, R14, 0x8880, RZ ;  /* 0x000088800e0e7816 */ /* 0x004fc800000000ff */
[----:B------:R-:W-:-:S04]  /*02f0*/  PRMT R8, R14, 0x7710, RZ ;  /* 0x000077100e087816 */ /* 0x000fc800000000ff */
[----:B------:R-:W-:Y:S02]  /*0300*/  VIMNMX.S16x2 R8, PT, PT, R8, UR4, PT ;  /* 0x0000000408087c48 */ /* 0x000fe4000bfe0300 */
[----:B----4-:R-:W-:Y:S02]  /*0310*/  PRMT R13, R13, 0x8880, RZ ;  /* 0x000088800d0d7816 */ /* 0x010fe400000000ff */
[----:B-----5:R-:W-:Y:S02]  /*0320*/  PRMT R15, R15, 0x8880, RZ ;  /* 0x000088800f0f7816 */ /* 0x020fe400000000ff */
[----:B------:R-:W-:Y:S02]  /*0330*/  PRMT R6, R13, 0x7710, RZ ;  /* 0x000077100d067816 */ /* 0x000fe400000000ff */
[----:B------:R-:W-:Y:S02]  /*0340*/  PRMT R2, R15, 0x7710, RZ ;  /* 0x000077100f027816 */ /* 0x000fe400000000ff */
[----:B------:R-:W-:-:S02]  /*0350*/  VIMNMX.S16x2 R6, PT, PT, R6, UR4, PT ;  /* 0x0000000406067c48 */ /* 0x000fc4000bfe0300 */
[----:B------:R-:W-:Y:S01]  /*0360*/  VIMNMX.S16x2 R7, PT, PT, R2, UR4, PT ;  /* 0x0000000402077c48 */ /* 0x000fe2000bfe0300 */
[----:B------:R-:W-:Y:S06]  /*0370*/  @P0 BRA `(.L_x_22907) ;  /* 0x00000000003c0947 */ /* 0x000fec0003800000 */
[----:B------:R-:W0:Y:S01]  /*0380*/  LDCU.64 UR4, c[0x0][0x388] ;  /* 0x00007100ff0477ac */ /* 0x000e220008000a00 */
[----:B------:R-:W-:Y:S02]  /*0390*/  IMAD R2, R0, 0x200, R5 ;  /* 0x0000020000027824 */ /* 0x000fe400078e0205 */
[----:B------:R-:W-:-:S03]  /*03a0*/  VIADD R5, R5, 0x80 ;  /* 0x0000008005057836 */ /* 0x000fc60000000000 */
[----:B0-----:R-:W-:-:S05]  /*03b0*/  IADD3 R2, P0, PT, R2, UR4, RZ ;  /* 0x0000000402027c10 */ /* 0x001fca000ff1e0ff */
[----:B------:R-:W-:Y:S01]  /*03c0*/  IMAD.X R3, RZ, RZ, UR5, P0 ;  /* 0x00000005ff037e24 */ /* 0x000fe200080e06ff */
[----:B------:R-:W-:-:S04]  /*03d0*/  ISETP.GE.AND P0, PT, R5, R4, PT ;  /* 0x000000040500720c */ /* 0x000fc80003f06270 */
[----:B------:R0:W-:Y:S09]  /*03e0*/  STG.E.U8 desc[UR6][R2.64], R10 ;  /* 0x0000000a02007986 */ /* 0x0001f2000c101106 */
[----:B------:R-:W-:Y:S05]  /*03f0*/  @P0 BREAK.RELIABLE B1 ;  /* 0x0000000000010942 */ /* 0x000fea0003800100 */
[----:B------:R-:W-:Y:S05]  /*0400*/  @P0 BRA `(.L_x_22908) ;  /* 0x0000000000380947 */ /* 0x000fea0003800000 */
[----:B------:R-:W1:Y:S01]  /*0410*/  LDCU.64 UR4, c[0x0][0x388] ;  /* 0x00007100ff0477ac */ /* 0x000e620008000a00 */
[----:B0-----:R-:W-:Y:S02]  /*0420*/  IMAD R2, R0, 0x200, R5 ;  /* 0x0000020000027824 */ /* 0x001fe400078e0205 */
[----:B------:R-:W-:-:S03]  /*0430*/  VIADD R5, R5, 0x80 ;  /* 0x0000008005057836 */ /* 0x000fc60000000000 */
[----:B-1----:R-:W-:-:S05]  /*0440*/  IADD3 R2, P0, PT, R2, UR4, RZ ;  /* 0x0000000402027c10 */ /* 0x002fca000ff1e0ff */
[----:B------:R-:W-:-:S05]  /*0450*/  IMAD.X R3, RZ, RZ, UR5, P0 ;  /* 0x00000005ff037e24 */ /* 0x000fca00080e06ff */
[----:B------:R0:W-:Y:S03]  /*0460*/  STG.E.U8 desc[UR6][R2.64], R6 ;  /* 0x0000000602007986 */ /* 0x0001e6000c101106 */
.L_x_22907:
[----:B------:R-:W-:Y:S05]  /*0470*/  BSYNC.RELIABLE B1 ;  /* 0x0000000000017941 */ /* 0x000fea0003800100 */
.L_x_22906:
[----:B------:R-:W-:-:S13]  /*0480*/  ISETP.GE.AND P0, PT, R5, R4, PT ;  /* 0x000000040500720c */ /* 0x000fda0003f06270 */
[----:B------:R-:W1:Y:S01]  /*0490*/  @!P0 LDC.64 R10, c[0x0][0x388] ;  /* 0x0000e200ff0a8b82 */ /* 0x000e620000000a00 */
[----:B0-----:R-:W-:Y:S02]  /*04a0*/  @!P0 IMAD R3, R0, 0x200, R5 ;  /* 0x0000020000038824 */ /* 0x001fe400078e0205 */
[----:B------:R-:W-:-:S03]  /*04b0*/  @!P0 VIADD R5, R5, 0x80 ;  /* 0x0000008005058836 */ /* 0x000fc60000000000 */
[----:B-1----:R-:W-:-:S05]  /*04c0*/  @!P0 IADD3 R2, P1, PT, R3, R10, RZ ;  /* 0x0000000a03028210 */ /* 0x002fca0007f3e0ff */
[----:B------:R-:W-:-:S05]  /*04d0*/  @!P0 IMAD.X R3, RZ, RZ, R11, P1 ;  /* 0x000000ffff038224 */ /* 0x000fca00008e060b */
[----:B------:R1:W-:Y:S03]  /*04e0*/  @!P0 STG.E.U8 desc[UR6][R2.64], R8 ;  /* 0x0000000802008986 */ /* 0x0003e6000c101106 */
.L_x_22908:
[----:B------:R-:W-:Y:S05]  /*04f0*/  BSYNC.RECONVERGENT B0 ;  /* 0x0000000000007941 */ /* 0x000fea0003800200 */
.L_x_22905:
[----:B------:R-:W-:Y:S05]  /*0500*/  WARPSYNC.ALL ;  /* 0x0000000000007948 */ /* 0x000fea0003800000 */
[----:B------:R-:W-:-:S13]  /*0510*/  ISETP.GE.AND P0, PT, R5, R4, PT ;  /* 0x000000040500720c */ /* 0x000fda0003f06270 */
[----:B------:R-:W-:Y:S05]  /*0520*/  @P0 EXIT ;  /* 0x000000000000094d */ /* 0x000fea0003800000 */
[----:B------:R-:W0:Y:S01]  /*0530*/  LDCU.64 UR4, c[0x0][0x388] ;  /* 0x00007100ff0477ac */ /* 0x000e220008000a00 */
[----:B------:R-:W-:-:S05]  /*0540*/  IMAD R0, R0, 0x200, R5 ;  /* 0x0000020000007824 */ /* 0x000fca00078e0205 */
[----:B01----:R-:W-:-:S05]  /*0550*/  IADD3 R2, P0, PT, R0, UR4, RZ ;  /* 0x0000000400027c10 */ /* 0x003fca000ff1e0ff */
[----:B------:R-:W-:-:S05]  /*0560*/  IMAD.X R3, RZ, RZ, UR5, P0 ;  /* 0x00000005ff037e24 */ /* 0x000fca00080e06ff */
[----:B------:R-:W-:Y:S01]  /*0570*/  STG.E.U8 desc[UR6][R2.64], R7 ;  /* 0x0000000702007986 */ /* 0x000fe2000c101106 */
[----:B------:R-:W-:Y:S05]  /*0580*/  EXIT ;  /* 0x000000000000794d */ /* 0x000fea0003800000 */
.L_x_22909:
        /* <DEDUP_REMOVED lines=15> */
.L_x_41883:


//--------------------- .text._ZN2at6native29vectorized_elementwise_kernelILi2ENS0_13AUnaryFunctorIaaaZZZNS0_19minimum_kernel_cudaERNS_18TensorIteratorBaseEENKUlvE_clEvENKUlvE0_clEvEUlaaE_EESt5arrayIPcLm2EEEEviT0_T1_ --------------------------
	.section	.text._ZN2at6native29vectorized_elementwise_kernelILi2ENS0_13AUnaryFunctorIaaaZZZNS0_19minimum_kernel_cudaERNS_18TensorIteratorBaseEENKUlvE_clEvENKUlvE0_clEvEUlaaE_EESt5arrayIPcLm2EEEEviT0_T1_,"ax",@progbits
	.align	128
        .global         _ZN2at6native29vectorized_elementwise_kernelILi2ENS0_13AUnaryFunctorIaaaZZZNS0_19minimum_kernel_cudaERNS_18TensorIteratorBaseEENKUlvE_clEvENKUlvE0_clEvEUlaaE_EESt5arrayIPcLm2EEEEviT0_T1_
        .type           _ZN2at6native29vectorized_elementwise_kernelILi2ENS0_13AUnaryFunctorIaaaZZZNS0_19minimum_kernel_cudaERNS_18TensorIteratorBaseEENKUlvE_clEvENKUlvE0_clEvEUlaaE_EESt5arrayIPcLm2EEEEviT0_T1_,@function
        .size           _ZN2at6native29vectorized_elementwise_kernelILi2ENS0_13AUnaryFunctorIaaaZZZNS0_19minimum_kernel_cudaERNS_18TensorIteratorBaseEENKUlvE_clEvENKUlvE0_clEvEUlaaE_EESt5arrayIPcLm2EEEEviT0_T1_,(.L_x_41884 - _ZN2at6native29vectorized_elementwise_kernelILi2ENS0_13AUnaryFunctorIaaaZZZNS0_19minimum_kernel_cudaERNS_18TensorIteratorBaseEENKUlvE_clEvENKUlvE0_clEvEUlaaE_EESt5arrayIPcLm2EEEEviT0_T1_)
        .other          _ZN2at6native29vectorized_elementwise_kernelILi2ENS0_13AUnaryFunctorIaaaZZZNS0_19minimum_kernel_cudaERNS_18TensorIteratorBaseEENKUlvE_clEvENKUlvE0_clEvEUlaaE_EESt5arrayIPcLm2EEEEviT0_T1_,@"STO_CUDA_ENTRY STV_DEFAULT"
_ZN2at6native29vectorized_elementwise_kernelILi2ENS0_13AUnaryFunctorIaaaZZZNS0_19minimum_kernel_cudaERNS_18TensorIteratorBaseEENKUlvE_clEvENKUlvE0_clEvEUlaaE_EESt5arrayIPcLm2EEEEviT0_T1_:
.text._ZN2at6native29vectorized_elementwise_kernelILi2ENS0_13AUnaryFunctorIaaaZZZNS0_19minimum_kernel_cudaERNS_18TensorIteratorBaseEENKUlvE_clEvENKUlvE0_clEvEUlaaE_EESt5arrayIPcLm2EEEEviT0_T1_:
[----:B------:R-:W-:Y:S08]  /*0000*/  LDC R1, c[0x0][0x37c] ;  /* 0x0000df00ff017b82 */ /* 0x000ff00000000800 */
[----:B------:R-:W0:Y:S01]  /*0010*/  S2UR UR4, SR_CTAID.X ;  /* 0x00000000000479c3 */ /* 0x000e220000002500 */
[----:B------:R-:W1:Y:S01]  /*0020*/  LDCU UR5, c[0x0][0x380] ;  /* 0x00007000ff0577ac */ /* 0x000e620008000800 */
[----:B------:R-:W2:Y:S01]  /*0030*/  LDCU.64 UR10, c[0x0][0x358] ;  /* 0x00006b00ff0a77ac */ /* 0x000ea20008000a00 */
[----:B------:R-:W3:Y:S01]  /*0040*/  LDCU.U8 UR8, c[0x0][0x385] ;  /* 0x000070a0ff0877ac */ /* 0x000ee20008000000 */
[----:B0-----:R-:W-:-:S04]  /*0050*/  USHF.L.U32 UR4, UR4, 0xa, URZ ;  /* 0x0000000a04047899 */ /* 0x001fc800080006ff */
[----:B-1----:R-:W-:-:S04]  /*0060*/  UIADD3 UR5, UPT, UPT, -UR4, UR5, URZ ;  /* 0x0000000504057290 */ /* 0x002fc8000fffe1ff */
[----:B------:R-:W-:-:S09]  /*0070*/  UISETP.GT.U32.AND UP0, UPT, UR5, 0x3ff, UPT ;  /* 0x000003ff0500788c */ /* 0x000fd2000bf04070 */
[----:B--23--:R-:W-:Y:S05]  /*0080*/  BRA.U UP0, `(.L_x_22910) ;  /* 0x0000000900807547 */ /* 0x00cfea000b800000 */
[----:B------:R-:W0:Y:S01]  /*0090*/  S2R R14, SR_TID.X ;  /* 0x00000000000e7919 */ /* 0x000e220000002100 */
[----:B------:R-:W-:Y:S02]  /*00a0*/  PRMT R15, RZ, 0x7610, R15 ;  /* 0x00007610ff0f7816 */ /* 0x000fe4000000000f */
[----:B0-----:R-:W-:Y:S01]  /*00b0*/  ISETP.GE.U32.AND P6, PT, R14, UR5, PT ;  /* 0x000000050e007c0c */ /* 0x001fe2000bfc6070 */
[----:B------:R-:W-:-:S12]  /*00c0*/  IMAD.MOV.U32 R0, RZ, RZ, R14 ;  /* 0x000000ffff007224 */ /* 0x000fd800078e000e */
[C---:B------:R-:W-:Y:S01]  /*00d0*/  @!P6 VIADD R14, R0.reuse, 0x80 ;  /* 0x00000080000ee836 */ /* 0x040fe20000000000 */
[----:B------:R-:W0:Y:S01]  /*00e0*/  @!P6 LDC.64 R4, c[0x0][0x390] ;  /* 0x0000e400ff04eb82 */ /* 0x000e220000000a00 */
[----:B------:R-:W-:-:S03]  /*00f0*/  @!P6 VIADD R9, R0, UR4 ;  /* 0x000000040009ec36 */ /* 0x000fc60008000000 */
[----:B------:R-:W-:-:S13]  /*0100*/  ISETP.GE.U32.AND P5, PT, R14, UR5, PT ;  /* 0x000000050e007c0c */ /* 0x000fda000bfa6070 */
[C---:B------:R-:W-:Y:S01]  /*0110*/  @!P5 VIADD R3, R14.reuse, UR4 ;  /* 0x000000040e03dc36 */ /* 0x040fe20008000000 */
[----:B------:R-:W1:Y:S01]  /*0120*/  @!P5 LDC.64 R22, c[0x0][0x390] ;  /* 0x0000e400ff16db82 */ /* 0x000e620000000a00 */
[----:B------:R-:W-:-:S05]  /*0130*/  @!P5 VIADD R14, R14, 0x80 ;  /* 0x000000800e0ed836 */ /* 0x000fca0000000000 */
[----:B------:R-:W-:Y:S02]  /*0140*/  ISETP.GE.U32.AND P4, PT, R14, UR5, PT ;  /* 0x000000050e007c0c */ /* 0x000fe4000bf86070 */
[----:B0-----:R-:W-:-:S05]  /*0150*/  @!P6 IADD3 R8, P0, PT, R9, R4, RZ ;  /* 0x000000040908e210 */ /* 0x001fca0007f1e0ff */
[----:B------:R-:W-:-:S05]  /*0160*/  @!P6 IMAD.X R9, RZ, RZ, R5, P0 ;  /* 0x000000ffff09e224 */ /* 0x000fca00000e0605 */
[----:B------:R0:W2:Y:S01]  /*0170*/  @!P6 LDG.E.U8 R15, desc[UR10][R8.64] ;  /* 0x0000000a080fe981 */ /* 0x0000a2000c1e1100 */
[C---:B------:R-:W-:Y:S01]  /*0180*/  @!P4 VIADD R27, R14.reuse, UR4 ;  /* 0x000000040e1bcc36 */ /* 0x040fe20008000000 */
[----:B------:R-:W3:Y:S01]  /*0190*/  @!P4 LDC.64 R12, c[0x0][0x390] ;  /* 0x0000e400ff0ccb82 */ /* 0x000ee20000000a00 */
[----:B------:R-:W-:-:S05]  /*01a0*/  @!P4 VIADD R14, R14, 0x80 ;  /* 0x000000800e0ec836 */ /* 0x000fca0000000000 */
[----:B------:R-:W-:-:S13]  /*01b0*/  ISETP.GE.U32.AND P3, PT, R14, UR5, PT ;  /* 0x000000050e007c0c */ /* 0x000fda000bf66070 */
[C---:B------:R-:W-:Y:S01]  /*01c0*/  @!P3 VIADD R25, R14.reuse, UR4 ;  /* 0x000000040e19bc36 */ /* 0x040fe20008000000 */
[----:B-1----:R-:W-:Y:S01]  /*01d0*/  @!P5 IADD3 R22, P6, PT, R3, R22, RZ ;  /* 0x000000160316d210 */ /* 0x002fe20007fde0ff */
[----:B------:R-:W-:Y:S01]  /*01e0*/  @!P3 VIADD R14, R14, 0x80 ;  /* 0x000000800e0eb836 */ /* 0x000fe20000000000 */
[----:B------:R-:W1:Y:S04]  /*01f0*/  @!P3 LDC.64 R10, c[0x0][0x390] ;  /* 0x0000e400ff0abb82 */ /* 0x000e680000000a00 */
[----:B------:R-:W-:-:S13]  /*0200*/  ISETP.GE.U32.AND P2, PT, R14, UR5, PT ;  /* 0x000000050e007c0c */ /* 0x000fda000bf46070 */
[C---:B------:R-:W-:Y:S01]  /*0210*/  @!P2 VIADD R21, R14.reuse, UR4 ;  /* 0x000000040e15ac36 */ /* 0x040fe20008000000 */
[----:B------:R-:W4:Y:S01]  /*0220*/  @!P2 LDC.64 R2, c[0x0][0x390] ;  /* 0x0000e400ff02ab82 */ /* 0x000f220000000a00 */
[----:B------:R-:W-:-:S05]  /*0230*/  @!P2 VIADD R14, R14, 0x80 ;  /* 0x000000800e0ea836 */ /* 0x000fca0000000000 */
[----:B------:R-:W-:-:S13]  /*0240*/  ISETP.GE.U32.AND P1, PT, R14, UR5, PT ;  /* 0x000000050e007c0c */ /* 0x000fda000bf26070 */
[C---:B------:R-:W-:Y:S01]  /*0250*/  @!P1 VIADD R19, R14.reuse, UR4 ;  /* 0x000000040e139c36 */ /* 0x040fe20008000000 */
[----:B------:R-:W-:Y:S01]  /*0260*/  PRMT R16, RZ, 0x7610, R16 ;  /* 0x00007610ff107816 */ /* 0x000fe20000000010 */
[----:B------:R-:W-:Y:S01]  /*0270*/  @!P1 VIADD R14, R14, 0x80 ;  /* 0x000000800e0e9836 */ /* 0x000fe20000000000 */
[----:B------:R-:W5:Y:S04]  /*0280*/  @!P1 LDC.64 R4, c[0x0][0x390] ;  /* 0x0000e400ff049b82 */ /* 0x000f680000000a00 */
[----:B------:R-:W-:Y:S01]  /*0290*/  ISETP.GE.U32.AND P0, PT, R14, UR5, PT ;  /* 0x000000050e007c0c */ /* 0x000fe2000bf06070 */
[----:B------:R-:W-:-:S05]  /*02a0*/  @!P5 IMAD.X R23, RZ, RZ, R23, P6 ;  /* 0x000000ffff17d224 */ /* 0x000fca00030e0617 */
[----:B------:R-:W2:Y:S07]  /*02b0*/  @!P5 LDG.E.U8 R16, desc[UR10][R22.64] ;  /* 0x0000000a1610d981 */ /* 0x000eae000c1e1100 */
[C---:B------:R-:W-:Y:S01]  /*02c0*/  @!P0 VIADD R17, R14.reuse, UR4 ;  /* 0x000000040e118c36 */ /* 0x040fe20008000000 */
[----:B------:R-:W5:Y:S01]  /*02d0*/  @!P0 LDC.64 R6, c[0x0][0x390] ;  /* 0x0000e400ff068b82 */ /* 0x000f620000000a00 */
[----:B------:R-:W-:-:S05]  /*02e0*/  @!P0 VIADD R14, R14, 0x80 ;  /* 0x000000800e0e8836 */ /* 0x000fca0000000000 */
[----:B------:R-:W-:Y:S02]  /*02f0*/  ISETP.GE.U32.AND P6, PT, R14, UR5, PT ;  /* 0x000000050e007c0c */ /* 0x000fe4000bfc6070 */
[----:B---3--:R-:W-:Y:S02]  /*0300*/  @!P4 IADD3 R12, P5, PT, R27, R12, RZ ;  /* 0x0000000c1b0cc210 */ /* 0x008fe40007fbe0ff */
[----:B------:R-:W-:-:S03]  /*0310*/  PRMT R20, RZ, 0x7610, R20 ;  /* 0x00007610ff147816 */ /* 0x000fc60000000014 */
[----:B------:R-:W-:-:S06]  /*0320*/  @!P4 IMAD.X R13, RZ, RZ, R13, P5 ;  /* 0x000000ffff0dc224 */ /* 0x000fcc00028e060d */
[----:B0-----:R-:W0:Y:S01]  /*0330*/  @!P6 LDC.64 R8, c[0x0][0x390] ;  /* 0x0000e400ff08eb82 */ /* 0x001e220000000a00 */
[----:B-1----:R-:W-:Y:S01]  /*0340*/  @!P3 IADD3 R10, P5, PT, R25, R10, RZ ;  /* 0x0000000a190ab210 */ /* 0x002fe20007fbe0ff */
[----:B------:R1:W3:Y:S01]  /*0350*/  @!P4 LDG.E.U8 R20, desc[UR10][R12.64] ;  /* 0x0000000a0c14c981 */ /* 0x0002e2000c1e1100 */
[----:B------:R-:W-:Y:S02]  /*0360*/  PRMT R18, RZ, 0x7610, R18 ;  /* 0x00007610ff127816 */ /* 0x000fe40000000012 */
[----:B----4-:R-:W-:Y:S01]  /*0370*/  @!P2 IADD3 R2, P4, PT, R21, R2, RZ ;  /* 0x000000021502a210 */ /* 0x010fe20007f9e0ff */
[----:B------:R-:W-:Y:S01]  /*0380*/  @!P3 IMAD.X R11, RZ, RZ, R11, P5 ;  /* 0x000000ffff0bb224 */ /* 0x000fe200028e060b */
[----:B------:R-:W-:-:S03]  /*0390*/  PRMT R21, RZ, 0x7610, R21 ;  /* 0x00007610ff157816 */ /* 0x000fc60000000015 */
[----:B------:R-:W-:Y:S01]  /*03a0*/  @!P2 IMAD.X R3, RZ, RZ, R3, P4 ;  /* 0x000000ffff03a224 */ /* 0x000fe200020e0603 */
[----:B------:R4:W3:Y:S01]  /*03b0*/  @!P3 LDG.E.U8 R18, desc[UR10][R10.64] ;  /* 0x0000000a0a12b981 */ /* 0x0008e2000c1e1100 */
[----:B-----5:R-:W-:Y:S01]  /*03c0*/  @!P1 IADD3 R4, P3, PT, R19, R4, RZ ;  /* 0x0000000413049210 */ /* 0x020fe20007f7e0ff */
[----:B------:R-:W-:Y:S01]  /*03d0*/  @!P6 VIADD R19, R14, UR4 ;  /* 0x000000040e13ec36 */ /* 0x000fe20008000000 */
[----:B------:R-:W-:Y:S01]  /*03e0*/  @!P0 IADD3 R6, P4, PT, R17, R6, RZ ;  /* 0x0000000611068210 */ /* 0x000fe20007f9e0ff */
[----:B------:R2:W5:Y:S01]  /*03f0*/  @!P2 LDG.E.U8 R21, desc[UR10][R2.64] ;  /* 0x0000000a0215a981 */ /* 0x000562000c1e1100 */
[----:B-1----:R-:W-:Y:S01]  /*0400*/  PRMT R12, RZ, 0x7610, R12 ;  /* 0x00007610ff0c7816 */ /* 0x002fe2000000000c */
[----:B------:R-:W-:Y:S02]  /*0410*/  @!P1 IMAD.X R5, RZ, RZ, R5, P3 ;  /* 0x000000ffff059224 */ /* 0x000fe400018e0605 */
[----:B------:R-:W-:Y:S01]  /*0420*/  @!P0 IMAD.X R7, RZ, RZ, R7, P4 ;  /* 0x000000ffff078224 */ /* 0x000fe200020e0607 */
[----:B----4-:R-:W-:-:S02]  /*0430*/  PRMT R11, RZ, 0x7610, R11 ;  /* 0x00007610ff0b7816 */ /* 0x010fc4000000000b */
[----:B------:R1:W4:Y:S01]  /*0440*/  @!P1 LDG.E.U8 R12, desc[UR10][R4.64] ;  /* 0x0000000a040c9981 */ /* 0x000322000c1e1100 */
[----:B0-----:R-:W-:Y:S02]  /*0450*/  @!P6 IADD3 R8, P2, PT, R19, R8, RZ ;  /* 0x000000081308e210 */ /* 0x001fe40007f5e0ff */
[----:B------:R-:W-:Y:S01]  /*0460*/  PRMT R10, RZ, 0x7610, R10 ;  /* 0x00007610ff0a7816 */ /* 0x000fe2000000000a */
[----:B------:R0:W4:Y:S02]  /*0470*/  @!P0 LDG.E.U8 R11, desc[UR10][R6.64] ;  /* 0x0000000a060b8981 */ /* 0x000124000c1e1100 */
[----:B------:R-:W-:-:S05]  /*0480*/  @!P6 IMAD.X R9, RZ, RZ, R9, P2 ;  /* 0x000000ffff09e224 */ /* 0x000fca00010e0609 */
[----:B------:R4:W4:Y:S01]  /*0490*/  @!P6 LDG.E.U8 R10, desc[UR10][R8.64] ;  /* 0x0000000a080ae981 */ /* 0x000922000c1e1100 */
[----:B------:R-:W-:-:S04]  /*04a0*/  UPRMT UR6, UR8, 0x8880, URZ ;  /* 0x0000888008067896 */ /* 0x000fc800080000ff */
[----:B------:R-:W-:Y:S01]  /*04b0*/  UPRMT UR6, UR6, 0x7710, URZ ;  /* 0x0000771006067896 */ /* 0x000fe200080000ff */
[----:B------:R-:W-:Y:S01]  /*04c0*/  ISETP.GE.U32.AND P0, PT, R0, UR5, PT ;  /* 0x0000000500007c0c */ /* 0x000fe2000bf06070 */
[----:B------:R-:W-:Y:S04]  /*04d0*/  BSSY.RECONVERGENT B0, `(.L_x_22911) ;  /* 0x0000052000007945 */ /* 0x000fe80003800200 */
[----:B------:R-:W-:Y:S01]  /*04e0*/  BSSY.RELIABLE B1, `(.L_x_22912) ;  /* 0x0000049000017945 */ /* 0x000fe20003800100 */
[----:B--2---:R-:W-:-:S04]  /*04f0*/  PRMT R2, R15, 0x8880, RZ ;  /* 0x000088800f027816 */ /* 0x004fc800000000ff */
[----:B------:R-:W-:-:S04]  /*0500*/  PRMT R2, R2, 0x7710, RZ ;  /* 0x0000771002027816 */ /* 0x000fc800000000ff */
[----:B-1----:R-:W-:Y:S02]  /*0510*/  VIMNMX.S16x2 R5, PT, PT, R2, UR6, PT ;  /* 0x0000000602057c48 */ /* 0x002fe4000bfe0300 */
[----:B------:R-:W-:-:S04]  /*0520*/  PRMT R14, R16, 0x8880, RZ ;  /* 0x00008880100e7816 */ /* 0x000fc800000000ff */
[----:B------:R-:W-:-:S04]  /*0530*/  PRMT R14, R14, 0x7710, RZ ;  /* 0x000077100e0e7816 */ /* 0x000fc800000000ff */
[----:B------:R-:W-:Y:S02]  /*0540*/  VIMNMX.S16x2 R2, PT, PT, R14, UR6, PT ;  /* 0x000000060e027c48 */ /* 0x000fe4000bfe0300 */
[----:B---3--:R-:W-:-:S04]  /*0550*/  PRMT R20, R20, 0x8880, RZ ;  /* 0x0000888014147816 */ /* 0x008fc800000000ff */
[----:B------:R-:W-:Y:S02]  /*0560*/  PRMT R4, R20, 0x7710, RZ ;  /* 0x0000771014047816 */ /* 0x000fe400000000ff */
[----:B------:R-:W-:-:S04]  /*0570*/  PRMT R18, R18, 0x8880, RZ ;  /* 0x0000888012127816 */ /* 0x000fc800000000ff */
[----:B0-----:R-:W-:Y:S02]  /*0580*/  PRMT R6, R18, 0x7710, RZ ;  /* 0x0000771012067816 */ /* 0x001fe400000000ff */
[----:B------:R-:W-:Y:S02]  /*0590*/  VIMNMX.S16x2 R3, PT, PT, R4, UR6, PT ;  /* 0x0000000604037c48 */ /* 0x000fe4000bfe0300 */
[----:B------:R-:W-:Y:S02]  /*05a0*/  VIMNMX.S16x2 R4, PT, PT, R6, UR6, PT ;  /* 0x0000000606047c48 */ /* 0x000fe4000bfe0300 */
[----:B-----5:R-:W-:Y:S02]  /*05b0*/  PRMT R6, R21, 0x8880, RZ ;  /* 0x0000888015067816 */ /* 0x020fe400000000ff */
[----:B----4-:R-:W-:Y:S02]  /*05c0*/  PRMT R8, R12, 0x8880, RZ ;  /* 0x000088800c087816 */ /* 0x010fe400000000ff */
[----:B------:R-:W-:-:S02]  /*05d0*/  PRMT R11, R11, 0x8880, RZ ;  /* 0x000088800b0b7816 */ /* 0x000fc400000000ff */
[----:B------:R-:W-:Y:S02]  /*05e0*/  PRMT R6, R6, 0x7710, RZ ;  /* 0x0000771006067816 */ /* 0x000fe400000000ff */
[----:B------:R-:W-:Y:S02]  /*05f0*/  PRMT R12, R10, 0x8880, RZ ;  /* 0x000088800a0c7816 */ /* 0x000fe400000000ff */
[----:B------:R-:W-:Y:S02]  /*0600*/  PRMT R8, R8, 0x7710, RZ ;  /* 0x0000771008087816 */ /* 0x000fe400000000ff */
[----:B------:R-:W-:Y:S02]  /*0610*/  PRMT R10, R11, 0x7710, RZ ;  /* 0x000077100b0a7816 */ /* 0x000fe400000000ff */
[----:B------:R-:W-:Y:S02]  /*0620*/  PRMT R12, R12, 0x7710, RZ ;  /* 0x000077100c0c7816 */ /* 0x000fe400000000ff */
[----:B------:R-:W-:-:S02]  /*0630*/  VIMNMX.S16x2 R7, PT, PT, R6, UR6, PT ;  /* 0x0000000606077c48 */ /* 0x000fc4000bfe0300 */
[----:B------:R-:W-:Y:S02]  /*0640*/  VIMNMX.S16x2 R8, PT, PT, R8, UR6, PT ;  /* 0x0000000608087c48 */ /* 0x000fe4000bfe0300 */
[----:B------:R-:W-:Y:S02]  /*0650*/  VIMNMX.S16x2 R9, PT, PT, R10, UR6, PT ;  /* 0x000000060a097c48 */ /* 0x000fe4000bfe0300 */
[----:B------:R-:W-:Y:S01]  /*0660*/  VIMNMX.S16x2 R6, PT, PT, R12, UR6, PT ;  /* 0x000000060c067c48 */ /* 0x000fe2000bfe0300 */
[----:B------:R-:W-:Y:S06]  /*0670*/  @P0 BRA `(.L_x_22913) ;  /* 0x0000000000380947 */ /* 0x000fec0003800000 */
[----:B------:R-:W0:Y:S01]  /*0680*/  LDCU.64 UR6, c[0x0][0x388] ;  /* 0x00007100ff0677ac */ /* 0x000e220008000a00 */
[C---:B------:R-:W-:Y:S02]  /*0690*/  VIADD R10, R0.reuse, UR4 ;  /* 0x00000004000a7c36 */ /* 0x040fe40008000000 */
[----:B------:R-:W-:-:S03]  /*06a0*/  VIADD R0, R0, 0x80 ;  /* 0x0000008000007836 */ /* 0x000fc60000000000 */
[----:B0-----:R-:W-:-:S05]  /*06b0*/  IADD3 R10, P0, PT, R10, UR6, RZ ;  /* 0x000000060a0a7c10 */ /* 0x001fca000ff1e0ff */
[----:B------:R-:W-:Y:S01]  /*06c0*/  IMAD.X R11, RZ, RZ, UR7, P0 ;  /* 0x00000007ff0b7e24 */ /* 0x000fe200080e06ff */
[----:B------:R-:W-:-:S04]  /*06d0*/  ISETP.GE.U32.AND P0, PT, R0, UR5, PT ;  /* 0x0000000500007c0c */ /* 0x000fc8000bf06070 */
[----:B------:R0:W-:Y:S09]  /*06e0*/  STG.E.U8 desc[UR10][R10.64], R5 ;  /* 0x000000050a007986 */ /* 0x0001f2000c10110a */
[----:B------:R-:W-:Y:S05]  /*06f0*/  @P0 BRA `(.L_x_22914) ;  /* 0x0000000000380947 */ /* 0x000fea0003800000 */
[----:B------:R-:W1:Y:S01]  /*0700*/  LDCU.64 UR6, c[0x0][0x388] ;  /* 0x00007100ff0677ac */ /* 0x000e620008000a00 */
[C---:B0-----:R-:W-:Y:S02]  /*0710*/  VIADD R10, R0.reuse, UR4 ;  /* 0x00000004000a7c36 */ /* 0x041fe40008000000 */
[----:B------:R-:W-:-:S03]  /*0720*/  VIADD R0, R0, 0x80 ;  /* 0x0000008000007836 */ /* 0x000fc60000000000 */
[----:B-1----:R-:W-:-:S05]  /*0730*/  IADD3 R10, P0, PT, R10, UR6, RZ ;  /* 0x000000060a0a7c10 */ /* 0x002fca000ff1e0ff */
[----:B------:R-:W-:-:S05]  /*0740*/  IMAD.X R11, RZ, RZ, UR7, P0 ;  /* 0x00000007ff0b7e24 */ /* 0x000fca00080e06ff */
[----:B------:R0:W-:Y:S03]  /*0750*/  STG.E.U8 desc[UR10][R10.64], R2 ;  /* 0x000000020a007986 */ /* 0x0001e6000c10110a */
.L_x_22913:
[----:B------:R-:W-:-:S13]  /*0760*/  ISETP.GE.U32.AND P0, PT, R0, UR5, PT ;  /* 0x0000000500007c0c */ /* 0x000fda000bf06070 */
[----:B------:R-:W-:Y:S05]  /*0770*/  @P0 BRA `(.L_x_22915) ;  /* 0x0000000000380947 */ /* 0x000fea0003800000 */
[----:B------:R-:W1:Y:S01]  /*0780*/  LDCU.64 UR6, c[0x0][0x388] ;  /* 0x00007100ff0677ac */ /* 0x000e620008000a00 */
[C---:B0-----:R-:W-:Y:S02]  /*0790*/  VIADD R10, R0.reuse, UR4 ;  /* 0x00000004000a7c36 */ /* 0x041fe40008000000 */
[----:B------:R-:W-:-:S03]  /*07a0*/  VIADD R0, R0, 0x80 ;  /* 0x0000008000007836 */ /* 0x000fc60000000000 */
[----:B-1----:R-:W-:-:S05]  /*07b0*/  IADD3 R10, P0, PT, R10, UR6, RZ ;  /* 0x000000060a0a7c10 */ /* 0x002fca000ff1e0ff */
[----:B------:R-:W-:-:S05]  /*07c0*/  IMAD.X R11, RZ, RZ, UR7, P0 ;  /* 0x00000007ff0b7e24 */ /* 0x000fca00080e06ff */
[----:B------:R1:W-:Y:S03]  /*07d0*/  STG.E.U8 desc[UR10][R10.64], R3 ;  /* 0x000000030a007986 */ /* 0x0003e6000c10110a */
.L_x_22914:
[----:B------:R-:W-:-:S13]  /*07e0*/  ISETP.GE.U32.AND P0, PT, R0, UR5, PT ;  /* 0x0000000500007c0c */ /* 0x000fda000bf06070 */
[----:B------:R-:W-:Y:S05]  /*07f0*/  @P0 BRA `(.L_x_22916) ;  /* 0x0000000000380947 */ /* 0x000fea0003800000 */
[----:B------:R-:W2:Y:S01]  /*0800*/  LDCU.64 UR6, c[0x0][0x388] ;  /* 0x00007100ff0677ac */ /* 0x000ea20008000a00 */
[C---:B------:R-:W-:Y:S02]  /*0810*/  VIADD R2, R0.reuse, UR4 ;  /* 0x0000000400027c36 */ /* 0x040fe40008000000 */
[----:B------:R-:W-:-:S03]  /*0820*/  VIADD R0, R0, 0x80 ;  /* 0x0000008000007836 */ /* 0x000fc60000000000 */
[----:B--2---:R-:W-:-:S05]  /*0830*/  IADD3 R2, P0, PT, R2, UR6, RZ ;  /* 0x0000000602027c10 */ /* 0x004fca000ff1e0ff */
[----:B-1----:R-:W-:-:S05]  /*0840*/  IMAD.X R3, RZ, RZ, UR7, P0 ;  /* 0x00000007ff037e24 */ /* 0x002fca00080e06ff */
[----:B------:R1:W-:Y:S03]  /*0850*/  STG.E.U8 desc[UR10][R2.64], R4 ;  /* 0x0000000402007986 */ /* 0x0003e6000c10110a */
.L_x_22915:
[----:B------:R-:W-:-:S13]  /*0860*/  ISETP.GE.U32.AND P0, PT, R0, UR5, PT ;  /* 0x0000000500007c0c */ /* 0x000fda000bf06070 */
[----:B------:R-:W-:Y:S05]  /*0870*/  @P0 BRA `(.L_x_22917) ;  /* 0x00000000003c0947 */ /* 0x000fea0003800000 */
[----:B------:R-:W2:Y:S01]  /*0880*/  LDCU.64 UR6, c[0x0][0x388] ;  /* 0x00007100ff0677ac */ /* 0x000ea20008000a00 */
[C---:B01----:R-:W-:Y:S02]  /*0890*/  VIADD R2, R0.reuse, UR4 ;  /* 0x0000000400027c36 */ /* 0x043fe40008000000 */
[----:B------:R-:W-:-:S03]  /*08a0*/  VIADD R0, R0, 0x80 ;  /* 0x0000008000007836 */ /* 0x000fc60000000000 */
[----:B--2---:R-:W-:-:S05]  /*08b0*/  IADD3 R2, P0, PT, R2, UR6, RZ ;  /* 0x0000000602027c10 */ /* 0x004fca000ff1e0ff */
[----:B------:R-:W-:-:S05]  /*08c0*/  IMAD.X R3, RZ, RZ, UR7, P0 ;  /* 0x00000007ff037e24 */ /* 0x000fca00080e06ff */
[----:B------:R2:W-:Y:S03]  /*08d0*/  STG.E.U8 desc[UR10][R2.64], R7 ;  /* 0x0000000702007986 */ /* 0x0005e6000c10110a */
.L_x_22916:
[----:B------:R-:W-:-:S13]  /*08e0*/  ISETP.GE.U32.AND P0, PT, R0, UR5, PT ;  /* 0x0000000500007c0c */ /* 0x000fda000bf06070 */
[----:B------:R-:W-:Y:S05]  /*08f0*/  @P0 BREAK.RELIABLE B1 ;  /* 0x0000000000010942 */ /* 0x000fea0003800100 */
[----:B------:R-:W-:Y:S05]  /*0900*/  @P0 BRA `(.L_x_22918) ;  /* 0x0000000000380947 */ /* 0x000fea0003800000 */
[----:B------:R-:W3:Y:S01]  /*0910*/  LDCU.64 UR6, c[0x0][0x388] ;  /* 0x00007100ff0677ac */ /* 0x000ee20008000a00 */
[C---:B--2---:R-:W-:Y:S02]  /*0920*/  VIADD R2, R0.reuse, UR4 ;  /* 0x0000000400027c36 */ /* 0x044fe40008000000 */
[----:B------:R-:W-:-:S03]  /*0930*/  VIADD R0, R0, 0x80 ;  /* 0x0000008000007836 */ /* 0x000fc60000000000 */
[----:B---3--:R-:W-:-:S05]  /*0940*/  IADD3 R2, P0, PT, R2, UR6, RZ ;  /* 0x0000000602027c10 */ /* 0x008fca000ff1e0ff */
[----:B-1----:R-:W-:-:S05]  /*0950*/  IMAD.X R3, RZ, RZ, UR7, P0 ;  /* 0x00000007ff037e24 */ /* 0x002fca00080e06ff */
[----:B------:R2:W-:Y:S03]  /*0960*/  STG.E.U8 desc[UR10][R2.64], R8 ;  /* 0x0000000802007986 */ /* 0x0005e6000c10110a */
.L_x_22917:
[----:B------:R-:W-:Y:S05]  /*0970*/  BSYNC.RELIABLE B1 ;  /* 0x0000000000017941 */ /* 0x000fea0003800100 */
.L_x_22912:
[----:B------:R-:W-:-:S13]  /*0980*/  ISETP.GE.U32.AND P0, PT, R0, UR5, PT ;  /* 0x0000000500007c0c */ /* 0x000fda000bf06070 */
[----:B01----:R-:W0:Y:S01]  /*0990*/  @!P0 LDC.64 R4, c[0x0][0x388] ;  /* 0x0000e200ff048b82 */ /* 0x003e220000000a00 */
[C---:B--2---:R-:W-:Y:S02]  /*09a0*/  @!P0 VIADD R3, R0.reuse, UR4 ;  /* 0x0000000400038c36 */ /* 0x044fe40008000000 */
[----:B------:R-:W-:-:S03]  /*09b0*/  @!P0 VIADD R0, R0, 0x80 ;  /* 0x0000008000008836 */ /* 0x000fc60000000000 */
[----:B0-----:R-:W-:-:S05]  /*09c0*/  @!P0 IADD3 R2, P1, PT, R3, R4, RZ ;  /* 0x0000000403028210 */ /* 0x001fca0007f3e0ff */
[----:B------:R-:W-:-:S05]  /*09d0*/  @!P0 IMAD.X R3, RZ, RZ, R5, P1 ;  /* 0x000000ffff038224 */ /* 0x000fca00008e0605 */
[----:B------:R3:W-:Y:S03]  /*09e0*/  @!P0 STG.E.U8 desc[UR10][R2.64], R9 ;  /* 0x0000000902008986 */ /* 0x0007e6000c10110a */
.L_x_22918:
[----:B------:R-:W-:Y:S05]  /*09f0*/  BSYNC.RECONVERGENT B0 ;  /* 0x0000000000007941 */ /* 0x000fea0003800200 */
.L_x_22911:
[----:B------:R-:W-:Y:S05]  /*0a00*/  WARPSYNC.ALL ;  /* 0x0000000000007948 */ /* 0x000fea0003800000 */
[----:B------:R-:W-:-:S13]  /*0a10*/  ISETP.GE.U32.AND P0, PT, R0, UR5, PT ;  /* 0x0000000500007c0c */ /* 0x000fda000bf06070 */
[----:B------:R-:W-:Y:S05]  /*0a20*/  @P0 EXIT ;  /* 0x000000000000094d */ /* 0x000fea0003800000 */
[----:B------:R-:W2:Y:S01]  /*0a30*/  LDCU.64 UR6, c[0x0][0x388] ;  /* 0x00007100ff0677ac */ /* 0x000ea20008000a00 */
[----:B------:R-:W-:-:S05]  /*0a40*/  VIADD R0, R0, UR4 ;  /* 0x0000000400007c36 */ /* 0x000fca0008000000 */
[----:B--23--:R-:W-:-:S05]  /*0a50*/  IADD3 R2, P0, PT, R0, UR6, RZ ;  /* 0x0000000600027c10 */ /* 0x00cfca000ff1e0ff */
[----:B-1----:R-:W-:-:S05]  /*0a60*/  IMAD.X R3, RZ, RZ, UR7, P0 ;  /* 0x00000007ff037e24 */ /* 0x002fca00080e06ff */
[----:B------:R-:W-:Y:S01]  /*0a70*/  STG.E.U8 desc[UR10][R2.64], R6 ;  /* 0x0000000602007986 */ /* 0x000fe2000c10110a */
[----:B------:R-:W-:Y:S05]  /*0a80*/  EXIT ;  /* 0x000000000000794d */ /* 0x000fea0003800000 */
.L_x_22910:
[----:B------:R-:W0:Y:S01]  /*0a90*/  LDCU.64 UR6, c[0x0][0x390] ;  /* 0x00007200ff0677ac */ /* 0x000e220008000a00 */
[----:B------:R-:W1:Y:S01]  /*0aa0*/  S2R R11, SR_TID.X ;  /* 0x00000000000b7919 */ /* 0x000e620000002100 */
[----:B0-----:R-:W-:-:S04]  /*0ab0*/  UIADD3 UR6, UP0, UPT, UR4, UR6, URZ ;  /* 0x0000000604067290 */ /* 0x001fc8000ff1e0ff */
[----:B------:R-:W-:Y:S02]  /*0ac0*/  UIADD3.X UR7, UPT, UPT, URZ, UR7, URZ, UP0, !UPT ;  /* 0x00000007ff077290 */ /* 0x000fe400087fe4ff */
[----:B------:R-:W-:-:S04]  /*0ad0*/  IMAD.U32 R4, RZ, RZ, UR6 ;  /* 0x00000006ff047e24 */ /* 0x000fc8000f8e00ff */
[----:B------:R-:W-:Y:S02]  /*0ae0*/  IMAD.U32 R5, RZ, RZ, UR7 ;  /* 0x00000007ff057e24 */ /* 0x000fe4000f8e00ff */
[----:B-1----:R-:W-:-:S03]  /*0af0*/  IMAD.WIDE.U32 R4, R11, 0x2, R4 ;  /* 0x000000020b047825 */ /* 0x002fc600078e0004 */
[----:B------:R-:W0:Y:S02]  /*0b00*/  LDCU.64 UR6, c[0x0][0x388] ;  /* 0x00007100ff0677ac */ /* 0x000e240008000a00 */
[----:B------:R-:W2:Y:S04]  /*0b10*/  LDG.E.U16 R6, desc[UR10][R4.64+0x100] ;  /* 0x0001000a04067981 */ /* 0x000ea8000c1e1500 */
[----:B------:R-:W3:Y:S04]  /*0b20*/  LDG.E.U16 R0, desc[UR10][R4.64] ;  /* 0x0000000a04007981 */ /* 0x000ee8000c1e1500 */
[----:B------:R-:W4:Y:S04]  /*0b30*/  LDG.E.U16 R9, desc[UR10][R4.64+0x300] ;  /* 0x0003000a04097981 */ /* 0x000f28000c1e1500 */
[----:B------:R2:W5:Y:S01]  /*0b40*/  LDG.E.U16 R7, desc[UR10][R4.64+0x200] ;  /* 0x0002000a04077981 */ /* 0x000562000c1e1500 */
[----:B0-----:R-:W-:-:S04]  /*0b50*/  UIADD3 UR6, UP0, UPT, UR4, UR6, URZ ;  /* 0x0000000604067290 */ /* 0x001fc8000ff1e0ff */
[----:B------:R-:W-:Y:S02]  /*0b60*/  UIADD3.X UR7, UPT, UPT, URZ, UR7, URZ, UP0, !UPT ;  /* 0x00000007ff077290 */ /* 0x000fe400087fe4ff */
[----:B------:R-:W-:Y:S01]  /*0b70*/  IMAD.U32 R2, RZ, RZ, UR6 ;  /* 0x00000006ff027e24 */ /* 0x000fe2000f8e00ff */
[----:B------:R-:W-:-:S04]  /*0b80*/  UPRMT UR6, UR8, 0x8880, URZ ;  /* 0x0000888008067896 */ /* 0x000fc800080000ff */
[----:B------:R-:W-:Y:S01]  /*0b90*/  UPRMT UR6, UR6, 0x7710, URZ ;  /* 0x0000771006067896 */ /* 0x000fe200080000ff */
[----:B------:R-:W-:Y:S02]  /*0ba0*/  IMAD.U32 R3, RZ, RZ, UR7 ;  /* 0x00000007ff037e24 */ /* 0x000fe4000f8e00ff */
[----:B------:R-:W-:Y:S01]  /*0bb0*/  IMAD.WIDE.U32 R2, R11, 0x2, R2 ;  /* 0x000000020b027825 */ /* 0x000fe200078e0002 */
[C---:B--2---:R-:W-:Y:S02]  /*0bc0*/  PRMT R5, R6.reuse, 0x9991, RZ ;  /* 0x0000999106057816 */ /* 0x044fe400000000ff */
[----:B------:R-:W-:Y:S02]  /*0bd0*/  PRMT R6, R6, 0x8880, RZ ;  /* 0x0000888006067816 */ /* 0x000fe400000000ff */
[C---:B---3--:R-:W-:Y:S02]  /*0be0*/  PRMT R8, R0.reuse, 0x8880, RZ ;  /* 0x0000888000087816 */ /* 0x048fe400000000ff */
[----:B------:R-:W-:-:S02]  /*0bf0*/  PRMT R10, R0, 0x9991, RZ ;  /* 0x00009991000a7816 */ /* 0x000fc400000000ff */
[----:B------:R-:W-:Y:S02]  /*0c00*/  PRMT R6, R6, 0x7710, RZ ;  /* 0x0000771006067816 */ /* 0x000fe400000000ff */
[----:B------:R-:W-:Y:S02]  /*0c10*/  PRMT R4, R8, 0x7710, RZ ;  /* 0x0000771008047816 */ /* 0x000fe400000000ff */
[----:B------:R-:W-:Y:S02]  /*0c20*/  PRMT R0, R10, 0x7710, RZ ;  /* 0x000077100a007816 */ /* 0x000fe400000000ff */
[----:B------:R-:W-:Y:S02]  /*0c30*/  PRMT R8, R5, 0x7710, RZ ;  /* 0x0000771005087816 */ /* 0x000fe400000000ff */
[----:B----4-:R-:W-:Y:S02]  /*0c40*/  PRMT R10, R9, 0x9991, RZ ;  /* 0x00009991090a7816 */ /* 0x010fe400000000ff */
[----:B------:R-:W-:-:S02]  /*0c50*/  VIMNMX.S16x2 R12, PT, PT, R6, UR6, PT ;  /* 0x00000006060c7c48 */ /* 0x000fc4000bfe0300 */
[----:B------:R-:W-:Y:S02]  /*0c60*/  VIMNMX.S16x2 R11, PT, PT, R4, UR6, PT ;  /* 0x00000006040b7c48 */ /* 0x000fe4000bfe0300 */
[C---:B-----5:R-:W-:Y:S02]  /*0c70*/  PRMT R6, R7.reuse, 0x9991, RZ ;  /* 0x0000999107067816 */ /* 0x060fe400000000ff */
[----:B------:R-:W-:Y:S02]  /*0c80*/  VIMNMX.S16x2 R13, PT, PT, R8, UR6, PT ;  /* 0x00000006080d7c48 */ /* 0x000fe4000bfe0300 */
[----:B------:R-:W-:Y:S02]  /*0c90*/  PRMT R4, R7, 0x8880, RZ ;  /* 0x0000888007047816 */ /* 0x000fe400000000ff */
[----:B------:R-:W-:Y:S02]  /*0ca0*/  PRMT R8, R9, 0x8880, RZ ;  /* 0x0000888009087816 */ /* 0x000fe400000000ff */
[----:B------:R-:W-:-:S02]  /*0cb0*/  PRMT R10, R10, 0x7710, RZ ;  /* 0x000077100a0a7816 */ /* 0x000fc400000000ff */
[----:B------:R-:W-:Y:S02]  /*0cc0*/  VIMNMX.S16x2 R0, PT, PT, R0, UR6, PT ;  /* 0x0000000600007c48 */ /* 0x000fe4000bfe0300 */
[----:B------:R-:W-:Y:S02]  /*0cd0*/  PRMT R6, R6, 0x7710, RZ ;  /* 0x0000771006067816 */ /* 0x000fe400000000ff */
[----:B------:R-:W-:Y:S02]  /*0ce0*/  PRMT R4, R4, 0x7710, RZ ;  /* 0x0000771004047816 */ /* 0x000fe400000000ff */
[----:B------:R-:W-:Y:S02]  /*0cf0*/  PRMT R8, R8, 0x7710, RZ ;  /* 0x0000771008087816 */ /* 0x000fe400000000ff */
[----:B------:R-:W-:Y:S02]  /*0d00*/  VIMNMX.S16x2 R10, PT, PT, R10, UR6, PT ;  /* 0x000000060a0a7c48 */ /* 0x000fe4000bfe0300 */
[----:B------:R-:W-:-:S02]  /*0d10*/  VIMNMX.S16x2 R9, PT, PT, R6, UR6, PT ;  /* 0x0000000606097c48 */ /* 0x000fc4000bfe0300 */
[----:B------:R-:W-:Y:S02]  /*0d20*/  PRMT R5, R0, 0x7610, R5 ;  /* 0x0000761000057816 */ /* 0x000fe40000000005 */
[----:B------:R-:W-:Y:S02]  /*0d30*/  VIMNMX.S16x2 R6, PT, PT, R4, UR6, PT ;  /* 0x0000000604067c48 */ /* 0x000fe4000bfe0300 */
[----:B------:R-:W-:Y:S02]  /*0d40*/  PRMT R0, R11, 0x7610, R0 ;  /* 0x000076100b007816 */ /* 0x000fe40000000000 */
[----:B------:R-:W-:Y:S02]  /*0d50*/  VIMNMX.S16x2 R8, PT, PT, R8, UR6, PT ;  /* 0x0000000608087c48 */ /* 0x000fe4000bfe0300 */
[----:B------:R-:W-:Y:S02]  /*0d60*/  PRMT R7, R13, 0x7610, R7 ;  /* 0x000076100d077816 */ /* 0x000fe40000000007 */
[----:B------:R-:W-:-:S02]  /*0d70*/  PRMT R4, R12, 0x7610, R4 ;  /* 0x000076100c047816 */ /* 0x000fc40000000004 */
[----:B------:R-:W-:Y:S02]  /*0d80*/  PRMT R11, R10, 0x7610, R11 ;  /* 0x000076100a0b7816 */ /* 0x000fe4000000000b */
[----:B------:R-:W-:Y:S02]  /*0d90*/  PRMT R5, R5, 0x7604, R0 ;  /* 0x0000760405057816 */ /* 0x000fe40000000000 */
[----:B------:R-:W-:Y:S02]  /*0da0*/  PRMT R7, R7, 0x7604, R4 ;  /* 0x0000760407077816 */ /* 0x000fe40000000004 */
[----:B------:R-:W-:Y:S02]  /*0db0*/  PRMT R9, R9, 0x7604, R6 ;  /* 0x0000760409097816 */ /* 0x000fe40000000006 */
[----:B------:R-:W-:Y:S01]  /*0dc0*/  PRMT R11, R11, 0x7604, R8 ;  /* 0x000076040b0b7816 */ /* 0x000fe20000000008 */
[----:B------:R-:W-:Y:S04]  /*0dd0*/  STG.E.U16 desc[UR10][R2.64], R5 ;  /* 0x0000000502007986 */ /* 0x000fe8000c10150a */
[----:B------:R-:W-:Y:S04]  /*0de0*/  STG.E.U16 desc[UR10][R2.64+0x100], R7 ;  /* 0x0001000702007986 */ /* 0x000fe8000c10150a */
[----:B------:R-:W-:Y:S04]  /*0df0*/  STG.E.U16 desc[UR10][R2.64+0x200], R9 ;  /* 0x0002000902007986 */ /* 0x000fe8000c10150a */
[----:B------:R-:W-:Y:S01]  /*0e00*/  STG.E.U16 desc[UR10][R2.64+0x300], R11 ;  /* 0x0003000b02007986 */ /* 0x000fe2000c10150a */
[----:B------:R-:W-:Y:S05]  /*0e10*/  EXIT ;  /* 0x000000000000794d */ /* 0x000fea0003800000 */
.L_x_22919:
        /* <DEDUP_REMOVED lines=14> */
.L_x_41884:


//--------------------- .text._ZN2at6native29vectorized_elementwise_kernelILi4ENS0_13AUnaryFunctorIaaaZZZNS0_19minimum_kernel_cudaERNS_18TensorIteratorBaseEENKUlvE_clEvENKUlvE0_clEvEUlaaE_EESt5arrayIPcLm2EEEEviT0_T1_ --------------------------
	.section	.text._ZN2at6native29vectorized_elementwise_kernelILi4ENS0_13AUnaryFunctorIaaaZZZNS0_19minimum_kernel_cudaERNS_18TensorIteratorBaseEENKUlvE_clEvENKUlvE0_clEvEUlaaE_EESt5arrayIPcLm2EEEEviT0_T1_,"ax",@progbits
	.align	128
        .global         _ZN2at6native29vectorized_elementwise_kernelILi4ENS0_13AUnaryFunctorIaaaZZZNS0_19minimum_kernel_cudaERNS_18TensorIteratorBaseEENKUlvE_clEvENKUlvE0_clEvEUlaaE_EESt5arrayIPcLm2EEEEviT0_T1_
        .type           _ZN2at6native29vectorized_elementwise_kernelILi4ENS0_13AUnaryFunctorIaaaZZZNS0_19minimum_kernel_cudaERNS_18TensorIteratorBaseEENKUlvE_clEvENKUlvE0_clEvEUlaaE_EESt5arrayIPcLm2EEEEviT0_T1_,@function
        .size           _ZN2at6native29vectorized_elementwise_kernelILi4ENS0_13AUnaryFunctorIaaaZZZNS0_19minimum_kernel_cudaERNS_18TensorIteratorBaseEENKUlvE_clEvENKUlvE0_clEvEUlaaE_EESt5arrayIPcLm2EEEEviT0_T1_,(.L_x_41885 - _ZN2at6native29vectorized_elementwise_kernelILi4ENS0_13AUnaryFunctorIaaaZZZNS0_19minimum_kernel_cudaERNS_18TensorIteratorBaseEENKUlvE_clEvENKUlvE0_clEvEUlaaE_EESt5arrayIPcLm2EEEEviT0_T1_)
        .other          _ZN2at6native29vectorized_elementwise_kernelILi4ENS0_13AUnaryFunctorIaaaZZZNS0_19minimum_kernel_cudaERNS_18TensorIteratorBaseEENKUlvE_clEvENKUlvE0_clEvEUlaaE_EESt5arrayIPcLm2EEEEviT0_T1_,@"STO_CUDA_ENTRY STV_DEFAULT"
_ZN2at6native29vectorized_elementwise_kernelILi4ENS0_13AUnaryFunctorIaaaZZZNS0_19minimum_kernel_cudaERNS_18TensorIteratorBaseEENKUlvE_clEvENKUlvE0_clEvEUlaaE_EESt5arrayIPcLm2EEEEviT0_T1_:
.text._ZN2at6native29vectorized_elementwise_kernelILi4ENS0_13AUnaryFunctorIaaaZZZNS0_19minimum_kernel_cudaERNS_18TensorIteratorBaseEENKUlvE_clEvENKUlvE0_clEvEUlaaE_EESt5arrayIPcLm2EEEEviT0_T1_:
        /* <DEDUP_REMOVED lines=118> */
.L_x_22923:
        /* <DEDUP_REMOVED lines=8> */
.L_x_22924:
        /* <DEDUP_REMOVED lines=8> */
.L_x_22925:
        /* <DEDUP_REMOVED lines=8> */
.L_x_22926:
        /* <DEDUP_REMOVED lines=9> */
.L_x_22927:
[----:B------:R-:W-:Y:S05]  /*0970*/  BSYNC.RELIABLE B1 ;  /* 0x0000000000017941 */ /* 0x000fea0003800100 */
.L_x_22922:
[----:B------:R-:W-:-:S13]  /*0980*/  ISETP.GE.U32.AND P0, PT, R0, UR5, PT ;  /* 0x0000000500007c0c */ /* 0x000fda000bf06070 */
[----:B01----:R-:W0:Y:S01]  /*0990*/  @!P0 LDC.64 R4, c[0x0][0x388] ;  /* 0x0000e200ff048b82 */ /* 0x003e220000000a00 */
[C---:B--2---:R-:W-:Y:S02]  /*09a0*/  @!P0 VIADD R3, R0.reuse, UR4 ;  /* 0x0000000400038c36 */ /* 0x044fe40008000000 */
[----:B------:R-:W-:-:S03]  /*09b0*/  @!P0 VIADD R0, R0, 0x80 ;  /* 0x0000008000008836 */ /* 0x000fc60000000000 */
[----:B0-----:R-:W-:-:S05]  /*09c0*/  @!P0 IADD3 R2, P1, PT, R3, R4, RZ ;  /* 0x0000000403028210 */ /* 0x001fca0007f3e0ff */
[----:B------:R-:W-:-:S05]  /*09d0*/  @!P0 IMAD.X R3, RZ, RZ, R5, P1 ;  /* 0x000000ffff038224 */ /* 0x000fca00008e0605 */
[----:B------:R3:W-:Y:S03]  /*09e0*/  @!P0 STG.E.U8 desc[UR10][R2.64], R9 ;  /* 0x0000000902008986 */ /* 0x0007e6000c10110a */
.L_x_22928:
[----:B------:R-:W-:Y:S05]  /*09f0*/  BSYNC.RECONVERGENT B0 ;  /* 0x0000000000007941 */ /* 0x000fea0003800200 */
.L_x_22921:
        /* <DEDUP_REMOVED lines=9> */
.L_x_22920:
[----:B------:R-:W0:Y:S01]  /*0a90*/  LDCU.64 UR6, c[0x0][0x390] ;  /* 0x00007200ff0677ac */ /* 0x000e220008000a00 */
[----:B------:R-:W1:Y:S01]  /*0aa0*/  S2R R5, SR_TID.X ;  /* 0x0000000000057919 */ /* 0x000e620000002100 */
[----:B0-----:R-:W-:-:S04]  /*0ab0*/  UIADD3 UR6, UP0, UPT, UR4, UR6, URZ ;  /* 0x0000000604067290 */ /* 0x001fc8000ff1e0ff */
[----:B------:R-:W-:Y:S02]  /*0ac0*/  UIADD3.X UR7, UPT, UPT, URZ, UR7, URZ, UP0, !UPT ;  /* 0x00000007ff077290 */ /* 0x000fe400087fe4ff */
[----:B------:R-:W-:-:S04]  /*0ad0*/  IMAD.U32 R2, RZ, RZ, UR6 ;  /* 0x00000006ff027e24 */ /* 0x000fc8000f8e00ff */
[----:B------:R-:W-:Y:S02]  /*0ae0*/  IMAD.U32 R3, RZ, RZ, UR7 ;  /* 0x00000007ff037e24 */ /* 0x000fe4000f8e00ff */
[----:B-1----:R-:W-:Y:S01]  /*0af0*/  IMAD.WIDE.U32 R2, R5, 0x4, R2 ;  /* 0x0000000405027825 */ /* 0x002fe200078e0002 */
[----:B------:R-:W-:Y:S02]  /*0b00*/  UPRMT UR8, UR8, 0x8880, URZ ;  /* 0x0000888008087896 */ /* 0x000fe400080000ff */
[----:B------:R-:W0:Y:S02]  /*0b10*/  LDCU.64 UR6, c[0x0][0x388] ;  /* 0x00007100ff0677ac */ /* 0x000e240008000a00 */
[----:B------:R-:W2:Y:S04]  /*0b20*/  LDG.E R0, desc[UR10][R2.64] ;  /* 0x0000000a02007981 */ /* 0x000ea8000c1e1900 */
[----:B------:R-:W3:Y:S01]  /*0b30*/  LDG.E R7, desc[UR10][R2.64+0x200] ;  /* 0x0002000a02077981 */ /* 0x000ee2000c1e1900 */
[----:B------:R-:W-:-:S02]  /*0b40*/  UPRMT UR8, UR8, 0x7710, URZ ;  /* 0x0000771008087896 */ /* 0x000fc400080000ff */
[----:B0-----:R-:W-:-:S04]  /*0b50*/  UIADD3 UR6, UP0, UPT, UR4, UR6, URZ ;  /* 0x0000000604067290 */ /* 0x001fc8000ff1e0ff */
[----:B------:R-:W-:Y:S01]  /*0b60*/  UIADD3.X UR7, UPT, UPT, URZ, UR7, URZ, UP0, !UPT ;  /* 0x00000007ff077290 */ /* 0x000fe200087fe4ff */
[--C-:B--2---:R-:W-:Y:S02]  /*0b70*/  SHF.R.S32.HI R4, RZ, 0x8, R0.reuse ;  /* 0x00000008ff047819 */ /* 0x104fe40000011400 */
[--C-:B------:R-:W-:Y:S02]  /*0b80*/  SHF.R.S32.HI R8, RZ, 0x18, R0.reuse ;  /* 0x00000018ff087819 */ /* 0x100fe40000011400 */
[----:B------:R-:W-:Y:S02]  /*0b90*/  SHF.R.S32.HI R6, RZ, 0x10, R0 ;  /* 0x00000010ff067819 */ /* 0x000fe40000011400 */
[----:B------:R-:W-:Y:S02]  /*0ba0*/  SGXT R0, R0, 0x8 ;  /* 0x000000080000781a */ /* 0x000fe40000000200 */
[----:B------:R-:W-:Y:S02]  /*0bb0*/  SGXT R4, R4, 0x8 ;  /* 0x000000080404781a */ /* 0x000fe40000000200 */
[----:B------:R-:W-:-:S02]  /*0bc0*/  VIMNMX.S16x2 R9, PT, PT, R0, UR8, PT ;  /* 0x0000000800097c48 */ /* 0x000fc4000bfe0300 */
[----:B---3--:R-:W-:Y:S02]  /*0bd0*/  SGXT R0, R7, 0x8 ;  /* 0x000000080700781a */ /* 0x008fe40000000200 */
[----:B------:R-:W-:Y:S02]  /*0be0*/  VIMNMX.S16x2 R10, PT, PT, R4, UR8, PT ;  /* 0x00000008040a7c48 */ /* 0x000fe4000bfe0300 */
[--C-:B------:R-:W-:Y:S02]  /*0bf0*/  SHF.R.S32.HI R2, RZ, 0x8, R7.reuse ;  /* 0x00000008ff027819 */ /* 0x100fe40000011407 */
[--C-:B------:R-:W-:Y:S02]  /*0c00*/  SHF.R.S32.HI R3, RZ, 0x10, R7.reuse ;  /* 0x00000010ff037819 */ /* 0x100fe40000011407 */
[----:B------:R-:W-:Y:S02]  /*0c10*/  SHF.R.S32.HI R4, RZ, 0x18, R7 ;  /* 0x00000018ff047819 */ /* 0x000fe40000011407 */
[----:B------:R-:W-:-:S02]  /*0c20*/  SGXT R8, R8, 0x8 ;  /* 0x000000080808781a */ /* 0x000fc40000000200 */
[----:B------:R-:W-:Y:S02]  /*0c30*/  VIMNMX.S16x2 R11, PT, PT, R0, UR8, PT ;  /* 0x00000008000b7c48 */ /* 0x000fe4000bfe0300 */
[----:B------:R-:W-:Y:S02]  /*0c40*/  SGXT R0, R2, 0x8 ;  /* 0x000000080200781a */ /* 0x000fe40000000200 */
[----:B------:R-:W-:Y:S02]  /*0c50*/  SGXT R2, R3, 0x8 ;  /* 0x000000080302781a */ /* 0x000fe40000000200 */
[----:B------:R-:W-:Y:S02]  /*0c60*/  SGXT R4, R4, 0x8 ;  /* 0x000000080404781a */ /* 0x000fe40000000200 */
[----:B------:R-:W-:Y:S02]  /*0c70*/  VIMNMX.S16x2 R8, PT, PT, R8, UR8, PT ;  /* 0x0000000808087c48 */ /* 0x000fe4000bfe0300 */
[----:B------:R-:W-:-:S02]  /*0c80*/  SGXT R6, R6, 0x8 ;  /* 0x000000080606781a */ /* 0x000fc40000000200 */
[----:B------:R-:W-:Y:S02]  /*0c90*/  VIMNMX.S16x2 R3, PT, PT, R0, UR8, PT ;  /* 0x0000000800037c48 */ /* 0x000fe4000bfe0300 */
[----:B------:R-:W-:Y:S02]  /*0ca0*/  VIMNMX.S16x2 R2, PT, PT, R2, UR8, PT ;  /* 0x0000000802027c48 */ /* 0x000fe4000bfe0300 */
[----:B------:R-:W-:Y:S02]  /*0cb0*/  VIMNMX.S16x2 R12, PT, PT, R4, UR8, PT ;  /* 0x00000008040c7c48 */ /* 0x000fe4000bfe0300 */
[----:B------:R-:W-:Y:S02]  /*0cc0*/  PRMT R7, R8, 0x7610, R7 ;  /* 0x0000761008077816 */ /* 0x000fe40000000007 */
[----:B------:R-:W-:Y:S02]  /*0cd0*/  PRMT R0, R9, 0x7610, R0 ;  /* 0x0000761009007816 */ /* 0x000fe40000000000 */
[----:B------:R-:W-:-:S02]  /*0ce0*/  PRMT R4, R10, 0x7610, R4 ;  /* 0x000076100a047816 */ /* 0x000fc40000000004 */
[----:B------:R-:W-:Y:S02]  /*0cf0*/  PRMT R8, R11, 0x7610, R8 ;  /* 0x000076100b087816 */ /* 0x000fe40000000008 */
[----:B------:R-:W-:Y:S02]  /*0d00*/  VIMNMX.S16x2 R6, PT, PT, R6, UR8, PT ;  /* 0x0000000806067c48 */ /* 0x000fe4000bfe0300 */
[----:B------:R-:W-:Y:S01]  /*0d10*/  PRMT R9, R3, 0x7610, R9 ;  /* 0x0000761003097816 */ /* 0x000fe20000000009 */
[----:B------:R-:W-:Y:S01]  /*0d20*/  IMAD.U32 R3, RZ, RZ, UR7 ;  /* 0x00000007ff037e24 */ /* 0x000fe2000f8e00ff */
[----:B------:R-:W-:Y:S01]  /*0d30*/  PRMT R10, R2, 0x7610, R10 ;  /* 0x00007610020a7816 */ /* 0x000fe2000000000a */
[----:B------:R-:W-:Y:S01]  /*0d40*/  IMAD.U32 R2, RZ, RZ, UR6 ;  /* 0x00000006ff027e24 */ /* 0x000fe2000f8e00ff */
[----:B------:R-:W-:Y:S02]  /*0d50*/  PRMT R11, R12, 0x7610, R11 ;  /* 0x000076100c0b7816 */ /* 0x000fe4000000000b */
[----:B------:R-:W-:Y:S01]  /*0d60*/  LOP3.LUT R13, R0, 0xffff, RZ, 0xc0, !PT ;  /* 0x0000ffff000d7812 */ /* 0x000fe200078ec0ff */
[----:B------:R-:W-:Y:S01]  /*0d70*/  IMAD.WIDE.U32 R2, R5, 0x4, R2 ;  /* 0x0000000405027825 */ /* 0x000fe200078e0002 */
[----:B------:R-:W-:-:S02]  /*0d80*/  LOP3.LUT R8, R8, 0xffff, RZ, 0xc0, !PT ;  /* 0x0000ffff08087812 */ /* 0x000fc400078ec0ff */
[----:B------:R-:W-:Y:S02]  /*0d90*/  LOP3.LUT R4, R4, 0xffff, RZ, 0xc0, !PT ;  /* 0x0000ffff04047812 */ /* 0x000fe400078ec0ff */
[----:B------:R-:W-:Y:S02]  /*0da0*/  LOP3.LUT R7, R7, 0xffff, RZ, 0xc0, !PT ;  /* 0x0000ffff07077812 */ /* 0x000fe400078ec0ff */
[----:B------:R-:W-:Y:S02]  /*0db0*/  LOP3.LUT R6, R6, 0xffff, RZ, 0xc0, !PT ;  /* 0x0000ffff06067812 */ /* 0x000fe400078ec0ff */
[----:B------:R-:W-:Y:S02]  /*0dc0*/  LOP3.LUT R9, R9, 0xffff, RZ, 0xc0, !PT ;  /* 0x0000ffff09097812 */ /* 0x000fe400078ec0ff */
[----:B------:R-:W-:Y:S02]  /*0dd0*/  LOP3.LUT R10, R10, 0xffff, RZ, 0xc0, !PT ;  /* 0x0000ffff0a0a7812 */ /* 0x000fe400078ec0ff */
[----:B------:R-:W-:-:S02]  /*0de0*/  LOP3.LUT R11, R11, 0xffff, RZ, 0xc0, !PT ;  /* 0x0000ffff0b0b7812 */ /* 0x000fc400078ec0ff */
[----:B------:R-:W-:Y:S02]  /*0df0*/  PRMT R13, R13, 0x3340, R4 ;  /* 0x000033400d0d7816 */ /* 0x000fe40000000004 */
[----:B------:R-:W-:Y:S02]  /*0e00*/  PRMT R6, R6, 0x3340, R7 ;  /* 0x0000334006067816 */ /* 0x000fe40000000007 */
[----:B------:R-:W-:Y:S02]  /*0e10*/  PRMT R9, R8, 0x3340, R9 ;  /* 0x0000334008097816 */ /* 0x000fe40000000009 */
[----:B------:R-:W-:Y:S02]  /*0e20*/  PRMT R10, R10, 0x3340, R11 ;  /* 0x000033400a0a7816 */ /* 0x000fe4000000000b */
[----:B------:R-:W-:Y:S02]  /*0e30*/  PRMT R13, R13, 0x5410, R6 ;  /* 0x000054100d0d7816 */ /* 0x000fe40000000006 */
[----:B------:R-:W-:-:S03]  /*0e40*/  PRMT R9, R9, 0x5410, R10 ;  /* 0x0000541009097816 */ /* 0x000fc6000000000a */
[----:B------:R-:W-:Y:S04]  /*0e50*/  STG.E desc[UR10][R2.64], R13 ;  /* 0x0000000d02007986 */ /* 0x000fe8000c10190a */
[----:B------:R-:W-:Y:S01]  /*0e60*/  STG.E desc[UR10][R2.64+0x200], R9 ;  /* 0x0002000902007986 */ /* 0x000fe2000c10190a */
[----:B------:R-:W-:Y:S05]  /*0e70*/  EXIT ;  /* 0x000000000000794d */ /* 0x000fea0003800000 */
.L_x_22929:
        /* <DEDUP_REMOVED lines=16> */
.L_x_41885:


//--------------------- .text._ZN2at6native29vectorized_elementwise_kernelILi8ENS0_13AUnaryFunctorIaaaZZZNS0_19minimum_kernel_cudaERNS_18TensorIteratorBaseEENKUlvE_clEvENKUlvE0_clEvEUlaaE_EESt5arrayIPcLm2EEEEviT0_T1_ --------------------------
	.section	.text._ZN2at6native29vectorized_elementwise_kernelILi8ENS0_13AUnaryFunctorIaaaZZZNS0_19minimum_kernel_cudaERNS_18TensorIteratorBaseEENKUlvE_clEvENKUlvE0_clEvEUlaaE_EESt5arrayIPcLm2EEEEviT0_T1_,"ax",@progbits
	.align	128
        .global         _ZN2at6native29vectorized_elementwise_kernelILi8ENS0_13AUnaryFunctorIaaaZZZNS0_19minimum_kernel_cudaERNS_18TensorIteratorBaseEENKUlvE_clEvENKUlvE0_clEvEUlaaE_EESt5arrayIPcLm2EEEEviT0_T1_
        .type           _ZN2at6native29vectorized_elementwise_kernelILi8ENS0_13AUnaryFunctorIaaaZZZNS0_19minimum_kernel_cudaERNS_18TensorIteratorBaseEENKUlvE_clEvENKUlvE0_clEvEUlaaE_EESt5arrayIPcLm2EEEEviT0_T1_,@function
        .size           _ZN2at6native29vectorized_elementwise_kernelILi8ENS0_13AUnaryFunctorIaaaZZZNS0_19minimum_kernel_cudaERNS_18TensorIteratorBaseEENKUlvE_clEvENKUlvE0_clEvEUlaaE_EESt5arrayIPcLm2EEEEviT0_T1_,(.L_x_41886 - _ZN2at6native29vectorized_elementwise_kernelILi8ENS0_13AUnaryFunctorIaaaZZZNS0_19minimum_kernel_cudaERNS_18TensorIteratorBaseEENKUlvE_clEvENKUlvE0_clEvEUlaaE_EESt5arrayIPcLm2EEEEviT0_T1_)
        .other          _ZN2at6native29vectorized_elementwise_kernelILi8ENS0_13AUnaryFunctorIaaaZZZNS0_19minimum_kernel_cudaERNS_18TensorIteratorBaseEENKUlvE_clEvENKUlvE0_clEvEUlaaE_EESt5arrayIPcLm2EEEEviT0_T1_,@"STO_CUDA_ENTRY STV_DEFAULT"
_ZN2at6native29vectorized_elementwise_kernelILi8ENS0_13AUnaryFunctorIaaaZZZNS0_19minimum_kernel_cudaERNS_18TensorIteratorBaseEENKUlvE_clEvENKUlvE0_clEvEUlaaE_EESt5arrayIPcLm2EEEEviT0_T1_:
.text._ZN2at6native29vectorized_elementwise_kernelILi8ENS0_13AUnaryFunctorIaaaZZZNS0_19minimum_kernel_cudaERNS_18TensorIteratorBaseEENKUlvE_clEvENKUlvE0_clEvEUlaaE_EESt5arrayIPcLm2EEEEviT0_T1_:
        /* <DEDUP_REMOVED lines=118> */
.L_x_22933:
        /* <DEDUP_REMOVED lines=8> */
.L_x_22934:
        /* <DEDUP_REMOVED lines=8> */
.L_x_22935:
        /* <DEDUP_REMOVED lines=8> */
.L_x_22936:
        /* <DEDUP_REMOVED lines=9> */
.L_x_22937:
[----:B------:R-:W-:Y:S05]  /*0970*/  BSYNC.RELIABLE B1 ;  /* 0x0000000000017941 */ /* 0x000fea0003800100 */
.L_x_22932:
[----:B------:R-:W-:-:S13]  /*0980*/  ISETP.GE.U32.AND P0, PT, R0, UR5, PT ;  /* 0x0000000500007c0c */ /* 0x000fda000bf06070 */
[----:B01----:R-:W0:Y:S01]  /*0990*/  @!P0 LDC.64 R4, c[0x0][0x388] ;  /* 0x0000e200ff048b82 */ /* 0x003e220000000a00 */
[C---:B--2---:R-:W-:Y:S02]  /*09a0*/  @!P0 VIADD R3, R0.reuse, UR4 ;  /* 0x0000000400038c36 */ /* 0x044fe40008000000 */
[----:B------:R-:W-:-:S03]  /*09b0*/  @!P0 VIADD R0, R0, 0x80 ;  /* 0x0000008000008836 */ /* 0x000fc60000000000 */
[----:B0-----:R-:W-:-:S05]  /*09c0*/  @!P0 IADD3 R2, P1, PT, R3, R4, RZ ;  /* 0x0000000403028210 */ /* 0x001fca0007f3e0ff */
[----:B------:R-:W-:-:S05]  /*09d0*/  @!P0 IMAD.X R3, RZ, RZ, R5, P1 ;  /* 0x000000ffff038224 */ /* 0x000fca00008e0605 */
[----:B------:R3:W-:Y:S03]  /*09e0*/  @!P0 STG.E.U8 desc[UR10][R2.64], R9 ;  /* 0x0000000902008986 */ /* 0x0007e6000c10110a */
.L_x_22938:
[----:B------:R-:W-:Y:S05]  /*09f0*/  BSYNC.RECONVERGENT B0 ;  /* 0x0000000000007941 */ /* 0x000fea0003800200 */
.L_x_22931:
        /* <DEDUP_REMOVED lines=9> */
.L_x_22930:
        /* <DEDUP_REMOVED lines=8> */
[----:B------:R-:W0:Y:S03]  /*0b10*/  LDCU.64 UR6, c[0x0][0x388] ;  /* 0x00007100ff0677ac */ /* 0x000e260008000a00 */
[----:B------:R-:W2:Y:S01]  /*0b20*/  LDG.E.64 R2, desc[UR10][R2.64] ;  /* 0x0000000a02027981 */ /* 0x000ea2000c1e1b00 */
[----:B------:R-:W-:Y:S02]  /*0b30*/  UPRMT UR8, UR8, 0x7710, URZ ;  /* 0x0000771008087896 */ /* 0x000fe400080000ff */
[----:B0-----:R-:W-:-:S04]  /*0b40*/  UIADD3 UR6, UP0, UPT, UR4, UR6, URZ ;  /* 0x0000000604067290 */ /* 0x001fc8000ff1e0ff */
[----:B------:R-:W-:Y:S01]  /*0b50*/  UIADD3.X UR7, UPT, UPT, URZ, UR7, URZ, UP0, !UPT ;  /* 0x00000007ff077290 */ /* 0x000fe200087fe4ff */
[--C-:B--2---:R-:W-:Y:S02]  /*0b60*/  SHF.R.S32.HI R6, RZ, 0x8, R2.reuse ;  /* 0x00000008ff067819 */ /* 0x104fe40000011402 */
[--C-:B------:R-:W-:Y:S02]  /*0b70*/  SHF.R.S32.HI R8, RZ, 0x18, R2.reuse ;  /* 0x00000018ff087819 */ /* 0x100fe40000011402 */
[----:B------:R-:W-:Y:S02]  /*0b80*/  SGXT R4, R2, 0x8 ;  /* 0x000000080204781a */ /* 0x000fe40000000200 */
[----:B------:R-:W-:Y:S02]  /*0b90*/  SGXT R6, R6, 0x8 ;  /* 0x000000080606781a */ /* 0x000fe40000000200 */
[----:B------:R-:W-:Y:S02]  /*0ba0*/  SHF.R.S32.HI R2, RZ, 0x10, R2 ;  /* 0x00000010ff027819 */ /* 0x000fe40000011402 */
[----:B------:R-:W-:-:S02]  /*0bb0*/  SGXT R8, R8, 0x8 ;  /* 0x000000080808781a */ /* 0x000fc40000000200 */
[----:B------:R-:W-:Y:S02]  /*0bc0*/  VIMNMX.S16x2 R7, PT, PT, R6, UR8, PT ;  /* 0x0000000806077c48 */ /* 0x000fe4000bfe0300 */
[----:B------:R-:W-:Y:S02]  /*0bd0*/  SGXT R2, R2, 0x8 ;  /* 0x000000080202781a */ /* 0x000fe40000000200 */
[--C-:B------:R-:W-:Y:S02]  /*0be0*/  SHF.R.S32.HI R5, RZ, 0x8, R3.reuse ;  /* 0x00000008ff057819 */ /* 0x100fe40000011403 */
[----:B------:R-:W-:Y:S02]  /*0bf0*/  SHF.R.S32.HI R6, RZ, 0x10, R3 ;  /* 0x00000010ff067819 */ /* 0x000fe40000011403 */
[----:B------:R-:W-:Y:S02]  /*0c00*/  VIMNMX.S16x2 R9, PT, PT, R8, UR8, PT ;  /* 0x0000000808097c48 */ /* 0x000fe4000bfe0300 */
[----:B------:R-:W-:-:S02]  /*0c10*/  SGXT R10, R3, 0x8 ;  /* 0x00000008030a781a */ /* 0x000fc40000000200 */
[----:B------:R-:W-:Y:S02]  /*0c20*/  SHF.R.S32.HI R8, RZ, 0x18, R3 ;  /* 0x00000018ff087819 */ /* 0x000fe40000011403 */
[----:B------:R-:W-:Y:S02]  /*0c30*/  VIMNMX.S16x2 R3, PT, PT, R2, UR8, PT ;  /* 0x0000000802037c48 */ /* 0x000fe4000bfe0300 */
[----:B------:R-:W-:Y:S02]  /*0c40*/  SGXT R2, R5, 0x8 ;  /* 0x000000080502781a */ /* 0x000fe40000000200 */
[----:B------:R-:W-:Y:S02]  /*0c50*/  SGXT R6, R6, 0x8 ;  /* 0x000000080606781a */ /* 0x000fe40000000200 */
[----:B------:R-:W-:Y:S02]  /*0c60*/  SGXT R8, R8, 0x8 ;  /* 0x000000080808781a */ /* 0x000fe40000000200 */
[----:B------:R-:W-:-:S02]  /*0c70*/  VIMNMX.S16x2 R10, PT, PT, R10, UR8, PT ;  /* 0x000000080a0a7c48 */ /* 0x000fc4000bfe0300 */
[----:B------:R-:W-:Y:S02]  /*0c80*/  VIMNMX.S16x2 R2, PT, PT, R2, UR8, PT ;  /* 0x0000000802027c48 */ /* 0x000fe4000bfe0300 */
[----:B------:R-:W-:Y:S02]  /*0c90*/  VIMNMX.S16x2 R12, PT, PT, R6, UR8, PT ;  /* 0x00000008060c7c48 */ /* 0x000fe4000bfe0300 */
[----:B------:R-:W-:Y:S02]  /*0ca0*/  VIMNMX.S16x2 R11, PT, PT, R8, UR8, PT ;  /* 0x00000008080b7c48 */ /* 0x000fe4000bfe0300 */
[----:B------:R-:W-:Y:S02]  /*0cb0*/  PRMT R5, R7, 0x7610, R5 ;  /* 0x0000761007057816 */ /* 0x000fe40000000005 */
[----:B------:R-:W-:Y:S02]  /*0cc0*/  PRMT R8, R10, 0x7610, R8 ;  /* 0x000076100a087816 */ /* 0x000fe40000000008 */
[----:B------:R-:W-:-:S02]  /*0cd0*/  PRMT R7, R9, 0x7610, R7 ;  /* 0x0000761009077816 */ /* 0x000fc40000000007 */
        /* <DEDUP_REMOVED lines=20> */
[----:B------:R-:W-:-:S05]  /*0e20*/  PRMT R7, R9, 0x5410, R10 ;  /* 0x0000541009077816 */ /* 0x000fca000000000a */
[----:B------:R-:W-:Y:S01]  /*0e30*/  STG.E.64 desc[UR10][R2.64], R6 ;  /* 0x0000000602007986 */ /* 0x000fe2000c101b0a */
[----:B------:R-:W-:Y:S05]  /*0e40*/  EXIT ;  /* 0x000000000000794d */ /* 0x000fea0003800000 */
.L_x_22939:
        /* <DEDUP_REMOVED lines=11> */
.L_x_41886:


//--------------------- .text._ZN2at6native18elementwise_kernelILi128ELi4EZNS0_15gpu_kernel_implINS0_13BinaryFunctorIaaaZZZNS0_19minimum_kernel_cudaERNS_18TensorIteratorBaseEENKUlvE_clEvENKUlvE0_clEvEUlaaE_EEEEvS5_RKT_EUliE_EEviT1_ --------------------------
	.section	.text._ZN2at6native18elementwise_kernelILi128ELi4EZNS0_15gpu_kernel_implINS0_13BinaryFunctorIaaaZZZNS0_19minimum_kernel_cudaERNS_18TensorIteratorBaseEENKUlvE_clEvENKUlvE0_clEvEUlaaE_EEEEvS5_RKT_EUliE_EEviT1_,"ax",@progbits
	.align	128
        .global         _ZN2at6native18elementwise_kernelILi128ELi4EZNS0_15gpu_kernel_implINS0_13BinaryFunctorIaaaZZZNS0_19minimum_kernel_cudaERNS_18TensorIteratorBaseEENKUlvE_clEvENKUlvE0_clEvEUlaaE_EEEEvS5_RKT_EUliE_EEviT1_
        .type           _ZN2at6native18elementwise_kernelILi128ELi4EZNS0_15gpu_kernel_implINS0_13BinaryFunctorIaaaZZZNS0_19minimum_kernel_cudaERNS_18TensorIteratorBaseEENKUlvE_clEvENKUlvE0_clEvEUlaaE_EEEEvS5_RKT_EUliE_EEviT1_,@function
        .size           _ZN2at6native18elementwise_kernelILi128ELi4EZNS0_15gpu_kernel_implINS0_13BinaryFunctorIaaaZZZNS0_19minimum_kernel_cudaERNS_18TensorIteratorBaseEENKUlvE_clEvENKUlvE0_clEvEUlaaE_EEEEvS5_RKT_EUliE_EEviT1_,(.L_x_41887 - _ZN2at6native18elementwise_kernelILi128ELi4EZNS0_15gpu_kernel_implINS0_13BinaryFunctorIaaaZZZNS0_19minimum_kernel_cudaERNS_18TensorIteratorBaseEENKUlvE_clEvENKUlvE0_clEvEUlaaE_EEEEvS5_RKT_EUliE_EEviT1_)
        .other          _ZN2at6native18elementwise_kernelILi128ELi4EZNS0_15gpu_kernel_implINS0_13BinaryFunctorIaaaZZZNS0_19minimum_kernel_cudaERNS_18TensorIteratorBaseEENKUlvE_clEvENKUlvE0_clEvEUlaaE_EEEEvS5_RKT_EUliE_EEviT1_,@"STO_CUDA_ENTRY STV_DEFAULT"
_ZN2at6native18elementwise_kernelILi128ELi4EZNS0_15gpu_kernel_implINS0_13BinaryFunctorIaaaZZZNS0_19minimum_kernel_cudaERNS_18TensorIteratorBaseEENKUlvE_clEvENKUlvE0_clEvEUlaaE_EEEEvS5_RKT_EUliE_EEviT1_:
.text._ZN2at6native18elementwise_kernelILi128ELi4EZNS0_15gpu_kernel_implINS0_13BinaryFunctorIaaaZZZNS0_19minimum_kernel_cudaERNS_18TensorIteratorBaseEENKUlvE_clEvENKUlvE0_clEvEUlaaE_EEEEvS5_RKT_EUliE_EEviT1_:
        /* <DEDUP_REMOVED lines=371> */
.L_x_22942:
        /* <DEDUP_REMOVED lines=16> */
.L_x_22946:
[----:B------:R0:W5:Y:S01]  /*1830*/  LDG.E.U8 R19, desc[UR36][R2.64] ;  /* 0x0000002402137981 */ /* 0x000162000c1e1100 */
[----:B------:R-:W-:Y:S05]  /*1840*/  BRA `(.L_x_22948) ;  /* 0x0000000c004c7947 */ /* 0x000fea0003800000 */
.L_x_22945:
        /* <DEDUP_REMOVED lines=8> */
.L_x_22950:
[----:B------:R0:W5:Y:S01]  /*18d0*/  LDG.E.U8 R19, desc[UR36][R2.64] ;  /* 0x0000002402137981 */ /* 0x000162000c1e1100 */
[----:B------:R-:W-:Y:S05]  /*18e0*/  BRA `(.L_x_22948) ;  /* 0x0000000c00247947 */ /* 0x000fea0003800000 */
.L_x_22949:
[----:B------:R0:W5:Y:S01]  /*18f0*/  LDG.E.U16 R19, desc[UR36][R2.64] ;  /* 0x0000002402137981 */ /* 0x000162000c1e1500 */
[----:B------:R-:W-:Y:S05]  /*1900*/  BRA `(.L_x_22948) ;  /* 0x0000000c001c7947 */ /* 0x000fea0003800000 */
.L_x_22944:
        /* <DEDUP_REMOVED lines=9> */
.L_x_22952:
[----:B------:R-:W2:Y:S02]  /*19a0*/  LDG.E.U16 R0, desc[UR36][R2.64] ;  /* 0x0000002402007981 */ /* 0x000ea4000c1e1500 */
[----:B--2---:R-:W-:-:S06]  /*19b0*/  HADD2.F32 R0, -RZ, R0.H0_H0 ;  /* 0x20000000ff007230 */ /* 0x004fcc0000004100 */
[----:B------:R-:W0:Y:S02]  /*19c0*/  F2I.FTZ.TRUNC.NTZ R0, R0 ;  /* 0x0000000000007305 */ /* 0x000e24000021f100 */
[----:B0-----:R-:W-:Y:S01]  /*19d0*/  PRMT R19, R0, 0x7610, R19 ;  /* 0x0000761000137816 */ /* 0x001fe20000000013 */
[----:B------:R-:W-:Y:S06]  /*19e0*/  BRA `(.L_x_22948) ;  /* 0x0000000800e47947 */ /* 0x000fec0003800000 */
.L_x_22951:
        /* <DEDUP_REMOVED lines=9> */
.L_x_22954:
[----:B------:R-:W2:Y:S02]  /*1a80*/  LDG.E.U16 R2, desc[UR36][R2.64] ;  /* 0x0000002402027981 */ /* 0x000ea4000c1e1500 */
[----:B--2---:R-:W-:-:S06]  /*1a90*/  HADD2.F32 R0, -RZ, R2.H0_H0 ;  /* 0x20000002ff007230 */ /* 0x004fcc0000004100 */
[----:B------:R-:W0:Y:S02]  /*1aa0*/  F2I.FTZ.TRUNC.NTZ R0, R0 ;  /* 0x0000000000007305 */ /* 0x000e24000021f100 */
[----:B0-----:R-:W-:Y:S01]  /*1ab0*/  PRMT R19, R0, 0x7610, R19 ;  /* 0x0000761000137816 */ /* 0x001fe20000000013 */
[----:B------:R-:W-:Y:S06]  /*1ac0*/  BRA `(.L_x_22948) ;  /* 0x0000000800ac7947 */ /* 0x000fec0003800000 */
.L_x_22953:
[----:B------:R-:W2:Y:S02]  /*1ad0*/  LDG.E.64 R2, desc[UR36][R2.64] ;  /* 0x0000002402027981 */ /* 0x000ea4000c1e1b00 */
[----:B--2---:R0:W1:Y:S01]  /*1ae0*/  F2I.F64.TRUNC R19, R2 ;  /* 0x0000000200137311 */ /* 0x004062000030d100 */
[----:B------:R-:W-:Y:S05]  /*1af0*/  BRA `(.L_x_22948) ;  /* 0x0000000800a07947 */ /* 0x000fea0003800000 */
.L_x_22943:
        /* <DEDUP_REMOVED lines=12> */
.L_x_22957:
[----:B------:R-:W2:Y:S02]  /*1bc0*/  LDG.E.64 R2, desc[UR36][R2.64] ;  /* 0x0000002402027981 */ /* 0x000ea4000c1e1b00 */
[----:B--2---:R3:W4:Y:S01]  /*1bd0*/  F2I.F64.TRUNC R19, R2 ;  /* 0x0000000200137311 */ /* 0x004722000030d100 */
[----:B------:R-:W-:Y:S05]  /*1be0*/  BRA `(.L_x_22948) ;  /* 0x0000000800647947 */ /* 0x000fea0003800000 */
.L_x_22956:
        /* <DEDUP_REMOVED lines=27> */
.L_x_22959:
        /* <DEDUP_REMOVED lines=14> */
.L_x_22958:
[----:B------:R-:W2:Y:S02]  /*1e80*/  LDG.E.U16 R0, desc[UR36][R2.64] ;  /* 0x0000002402007981 */ /* 0x000ea4000c1e1500 */
[----:B--2---:R-:W-:-:S06]  /*1e90*/  IMAD.U32 R0, R0, 0x10000, RZ ;  /* 0x0001000000007824 */ /* 0x004fcc00078e00ff */
[----:B------:R-:W0:Y:S02]  /*1ea0*/  F2I.FTZ.TRUNC.NTZ R0, R0 ;  /* 0x0000000000007305 */ /* 0x000e24000021f100 */
[----:B0-----:R-:W-:Y:S01]  /*1eb0*/  PRMT R19, R0, 0x7610, R19 ;  /* 0x0000761000137816 */ /* 0x001fe20000000013 */
[----:B------:R-:W-:Y:S06]  /*1ec0*/  BRA `(.L_x_22948) ;  /* 0x0000000400ac7947 */ /* 0x000fec0003800000 */
.L_x_22955:
        /* <DEDUP_REMOVED lines=10> */
.L_x_22962:
        /* <DEDUP_REMOVED lines=21> */
.L_x_22966:
[----:B------:R-:W-:Y:S05]  /*20c0*/  BSYNC.RECONVERGENT B1 ;  /* 0x0000000000017941 */ /* 0x000fea0003800200 */
.L_x_22965:
[----:B------:R-:W-:Y:S01]  /*20d0*/  IMAD.SHL.U32 R0, R0, 0x100000, RZ ;  /* 0x0010000000007824 */ /* 0x000fe200078e00ff */
[----:B------:R-:W-:-:S04]  /*20e0*/  LEA R2, R2, 0x3b800000, 0x17 ;  /* 0x3b80000002027811 */ /* 0x000fc800078eb8ff */
[----:B------:R-:W-:-:S07]  /*20f0*/  LOP3.LUT R0, R2, R0, R7, 0xfe, !PT ;  /* 0x0000000002007212 */ /* 0x000fce00078efe07 */
.L_x_22964:
[----:B------:R-:W-:Y:S05]  /*2100*/  BSYNC.RECONVERGENT B0 ;  /* 0x0000000000007941 */ /* 0x000fea0003800200 */
.L_x_22963:
[----:B------:R-:W0:Y:S02]  /*2110*/  F2I.FTZ.TRUNC.NTZ R0, R0 ;  /* 0x0000000000007305 */ /* 0x000e24000021f100 */
[----:B0-----:R-:W-:Y:S01]  /*2120*/  PRMT R19, R0, 0x7610, R19 ;  /* 0x0000761000137816 */ /* 0x001fe20000000013 */
[----:B------:R-:W-:Y:S06]  /*2130*/  BRA `(.L_x_22948) ;  /* 0x0000000400107947 */ /* 0x000fec0003800000 */
.L_x_22961:
        /* <DEDUP_REMOVED lines=21> */
.L_x_22970:
[----:B------:R-:W-:Y:S05]  /*2290*/  BSYNC.RECONVERGENT B1 ;  /* 0x0000000000017941 */ /* 0x000fea0003800200 */
.L_x_22969:
[----:B------:R-:W-:Y:S01]  /*22a0*/  IMAD.SHL.U32 R0, R0, 0x200000, RZ ;  /* 0x0020000000007824 */ /* 0x000fe200078e00ff */
[----:B------:R-:W-:-:S04]  /*22b0*/  LEA R2, R2, 0x37800000, 0x17 ;  /* 0x3780000002027811 */ /* 0x000fc800078eb8ff */
[----:B------:R-:W-:-:S07]  /*22c0*/  LOP3.LUT R0, R2, R0, R7, 0xfe, !PT ;  /* 0x0000000002007212 */ /* 0x000fce00078efe07 */
.L_x_22968:
[----:B------:R-:W-:Y:S05]  /*22d0*/  BSYNC.RECONVERGENT B0 ;  /* 0x0000000000007941 */ /* 0x000fea0003800200 */
.L_x_22967:
[----:B------:R-:W0:Y:S02]  /*22e0*/  F2I.FTZ.TRUNC.NTZ R0, R0 ;  /* 0x0000000000007305 */ /* 0x000e24000021f100 */
[----:B0-----:R-:W-:Y:S01]  /*22f0*/  PRMT R19, R0, 0x7610, R19 ;  /* 0x0000761000137816 */ /* 0x001fe20000000013 */
[----:B------:R-:W-:Y:S06]  /*2300*/  BRA `(.L_x_22948) ;  /* 0x00000000009c7947 */ /* 0x000fec0003800000 */
.L_x_22960:
[----:B------:R-:W-:-:S09]  /*2310*/  UISETP.NE.AND UP0, UPT, UR4, 0x1c, UPT ;  /* 0x0000001c0400788c */ /* 0x000fd2000bf05270 */
[----:B------:R-:W-:Y:S05]  /*2320*/  BRA.U !UP0, `(.L_x_22971) ;  /* 0x0000000108907547 */ /* 0x000fea000b800000 */
[----:B------:R-:W-:-:S09]  /*2330*/  UISETP.NE.AND UP0, UPT, UR4, 0x1d, UPT ;  /* 0x0000001d0400788c */ /* 0x000fd2000bf05270 */
[----:B------:R-:W-:Y:S05]  /*2340*/  BRA.U !UP0, `(.L_x_22972) ;  /* 0x0000000108807547 */ /* 0x000fea000b800000 */
[----:B------:R-:W-:-:S09]  /*2350*/  UISETP.NE.AND UP0, UPT, UR4, 0x2c, UPT ;  /* 0x0000002c0400788c */ /* 0x000fd2000bf05270 */
[----:B------:R-:W-:Y:S05]  /*2360*/  BRA.U !UP0, `(.L_x_22973) ;  /* 0x0000000108487547 */ /* 0x000fea000b800000 */
.L_x_22947:
        /* <DEDUP_REMOVED lines=16> */
.L_x_22974:
[----:B------:R-:W-:Y:S01]  /*2470*/  PRMT R19, RZ, 0x7610, R19 ;  /* 0x00007610ff137816 */ /* 0x000fe20000000013 */
[----:B------:R-:W-:Y:S06]  /*2480*/  BRA `(.L_x_22948) ;  /* 0x00000000003c7947 */ /* 0x000fec0003800000 */
.L_x_22973:
        /* <DEDUP_REMOVED lines=8> */
.L_x_22976:
[----:B------:R-:W-:Y:S05]  /*2510*/  BSYNC.RECONVERGENT B0 ;  /* 0x0000000000007941 */ /* 0x000fea0003800200 */
.L_x_22975:
[----:B------:R-:W0:Y:S02]  /*2520*/  F2I.FTZ.TRUNC.NTZ R0, R0 ;  /* 0x0000000000007305 */ /* 0x000e24000021f100 */
[----:B0-----:R-:W-:Y:S01]  /*2530*/  PRMT R19, R0, 0x7610, R19 ;  /* 0x0000761000137816 */ /* 0x001fe20000000013 */
[----:B------:R-:W-:Y:S06]  /*2540*/  BRA `(.L_x_22948) ;  /* 0x00000000000c7947 */ /* 0x000fec0003800000 */
.L_x_22972:
[----:B------:R2:W5:Y:S01]  /*2550*/  LDG.E.U8 R19, desc[UR36][R2.64] ;  /* 0x0000002402137981 */ /* 0x000562000c1e1100 */
[----:B------:R-:W-:Y:S05]  /*2560*/  BRA `(.L_x_22948) ;  /* 0x0000000000047947 */ /* 0x000fea0003800000 */
.L_x_22971:
[----:B------:R1:W5:Y:S02]  /*2570*/  LDG.E.U8 R19, desc[UR36][R2.64] ;  /* 0x0000002402137981 */ /* 0x000364000c1e1100 */
.L_x_22948:
        /* <DEDUP_REMOVED lines=16> */
.L_x_22980:
[----:B------:R3:W5:Y:S01]  /*2680*/  LDG.E.U8 R0, desc[UR36][R2.64] ;  /* 0x0000002402007981 */ /* 0x000762000c1e1100 */
[----:B------:R-:W-:Y:S05]  /*2690*/  BRA `(.L_x_22982) ;  /* 0x0000000c004c7947 */ /* 0x000fea0003800000 */
.L_x_22979:
        /* <DEDUP_REMOVED lines=8> */
.L_x_22984:
[----:B------:R1:W5:Y:S01]  /*2720*/  LDG.E.U8 R0, desc[UR36][R2.64] ;  /* 0x0000002402007981 */ /* 0x000362000c1e1100 */
[----:B------:R-:W-:Y:S05]  /*2730*/  BRA `(.L_x_22982) ;  /* 0x0000000c00247947 */ /* 0x000fea0003800000 */
.L_x_22983:
[----:B------:R2:W5:Y:S01]  /*2740*/  LDG.E.U16 R0, desc[UR36][R2.64] ;  /* 0x0000002402007981 */ /* 0x000562000c1e1500 */
[----:B------:R-:W-:Y:S05]  /*2750*/  BRA `(.L_x_22982) ;  /* 0x0000000c001c7947 */ /* 0x000fea0003800000 */
.L_x_22978:
        /* <DEDUP_REMOVED lines=9> */
.L_x_22986:
[----:B------:R-:W2:Y:S02]  /*27f0*/  LDG.E.U16 R4, desc[UR36][R2.64] ;  /* 0x0000002402047981 */ /* 0x000ea4000c1e1500 */
[----:B--2---:R-:W-:-:S06]  /*2800*/  HADD2.F32 R4, -RZ, R4.H0_H0 ;  /* 0x20000004ff047230 */ /* 0x004fcc0000004100 */
[----:B------:R-:W0:Y:S02]  /*2810*/  F2I.FTZ.TRUNC.NTZ R4, R4 ;  /* 0x0000000400047305 */ /* 0x000e24000021f100 */
[----:B0-----:R-:W-:Y:S01]  /*2820*/  PRMT R0, R4, 0x7610, R0 ;  /* 0x0000761004007816 */ /* 0x001fe20000000000 */
[----:B------:R-:W-:Y:S06]  /*2830*/  BRA `(.L_x_22982) ;  /* 0x0000000800e47947 */ /* 0x000fec0003800000 */
.L_x_22985:
        /* <DEDUP_REMOVED lines=9> */
.L_x_22988:
[----:B------:R-:W2:Y:S02]  /*28d0*/  LDG.E.U16 R2, desc[UR36][R2.64] ;  /* 0x0000002402027981 */ /* 0x000ea4000c1e1500 */
[----:B--2---:R-:W-:-:S06]  /*28e0*/  HADD2.F32 R4, -RZ, R2.H0_H0 ;  /* 0x20000002ff047230 */ /* 0x004fcc0000004100 */
[----:B------:R-:W0:Y:S02]  /*28f0*/  F2I.FTZ.TRUNC.NTZ R4, R4 ;  /* 0x0000000400047305 */ /* 0x000e24000021f100 */
[----:B0-----:R-:W-:Y:S01]  /*2900*/  PRMT R0, R4, 0x7610, R0 ;  /* 0x0000761004007816 */ /* 0x001fe20000000000 */
[----:B------:R-:W-:Y:S06]  /*2910*/  BRA `(.L_x_22982) ;  /* 0x0000000800ac7947 */ /* 0x000fec0003800000 */
.L_x_22987:
[----:B------:R-:W2:Y:S02]  /*2920*/  LDG.E.64 R2, desc[UR36][R2.64] ;  /* 0x0000002402027981 */ /* 0x000ea4000c1e1b00 */
[----:B--2---:R0:W1:Y:S01]  /*2930*/  F2I.F64.TRUNC R0, R2 ;  /* 0x0000000200007311 */ /* 0x004062000030d100 */
[----:B------:R-:W-:Y:S05]  /*2940*/  BRA `(.L_x_22982) ;  /* 0x0000000800a07947 */ /* 0x000fea0003800000 */
.L_x_22977:
        /* <DEDUP_REMOVED lines=12> */
.L_x_22991:
[----:B------:R-:W2:Y:S02]  /*2a10*/  LDG.E.64 R2, desc[UR36][R2.64] ;  /* 0x0000002402027981 */ /* 0x000ea4000c1e1b00 */
[----:B--2---:R0:W1:Y:S01]  /*2a20*/  F2I.F64.TRUNC R0, R2 ;  /* 0x0000000200007311 */ /* 0x004062000030d100 */
[----:B------:R-:W-:Y:S05]  /*2a30*/  BRA `(.L_x_22982) ;  /* 0x0000000800647947 */ /* 0x000fea0003800000 */
.L_x_22990:
        /* <DEDUP_REMOVED lines=27> */
.L_x_22993:
        /* <DEDUP_REMOVED lines=14> */
.L_x_22992:
[----:B------:R-:W2:Y:S02]  /*2cd0*/  LDG.E.U16 R4, desc[UR36][R2.64] ;  /* 0x0000002402047981 */ /* 0x000ea4000c1e1500 */
[----:B--2---:R-:W-:-:S06]  /*2ce0*/  IMAD.U32 R4, R4, 0x10000, RZ ;  /* 0x0001000004047824 */ /* 0x004fcc00078e00ff */
[----:B------:R-:W0:Y:S02]  /*2cf0*/  F2I.FTZ.TRUNC.NTZ R4, R4 ;  /* 0x0000000400047305 */ /* 0x000e24000021f100 */
[----:B0-----:R-:W-:Y:S01]  /*2d00*/  PRMT R0, R4, 0x7610, R0 ;  /* 0x0000761004007816 */ /* 0x001fe20000000000 */
[----:B------:R-:W-:Y:S06]  /*2d10*/  BRA `(.L_x_22982) ;  /* 0x0000000400ac7947 */ /* 0x000fec0003800000 */
.L_x_22989:
        /* <DEDUP_REMOVED lines=10> */
.L_x_22996:
        /* <DEDUP_REMOVED lines=21> */
.L_x_23000:
[----:B------:R-:W-:Y:S05]  /*2f10*/  BSYNC.RECONVERGENT B1 ;  /* 0x0000000000017941 */ /* 0x000fea0003800200 */
.L_x_22999:
[----:B------:R-:W-:Y:S01]  /*2f20*/  IMAD.SHL.U32 R0, R0, 0x100000, RZ ;  /* 0x0010000000007824 */ /* 0x000fe200078e00ff */
[----:B------:R-:W-:-:S04]  /*2f30*/  LEA R2, R2, 0x3b800000, 0x17 ;  /* 0x3b80000002027811 */ /* 0x000fc800078eb8ff */
[----:B------:R-:W-:-:S07]  /*2f40*/  LOP3.LUT R4, R2, R0, R7, 0xfe, !PT ;  /* 0x0000000002047212 */ /* 0x000fce00078efe07 */
.L_x_22998:
[----:B------:R-:W-:Y:S05]  /*2f50*/  BSYNC.RECONVERGENT B0 ;  /* 0x0000000000007941 */ /* 0x000fea0003800200 */
.L_x_22997:
[----:B------:R-:W0:Y:S02]  /*2f60*/  F2I.FTZ.TRUNC.NTZ R4, R4 ;  /* 0x0000000400047305 */ /* 0x000e24000021f100 */
[----:B0-----:R-:W-:Y:S01]  /*2f70*/  PRMT R0, R4, 0x7610, R0 ;  /* 0x0000761004007816 */ /* 0x001fe20000000000 */
[----:B------:R-:W-:Y:S06]  /*2f80*/  BRA `(.L_x_22982) ;  /* 0x0000000400107947 */ /* 0x000fec0003800000 */
.L_x_22995:
        /* <DEDUP_REMOVED lines=21> */
.L_x_23004:
[----:B------:R-:W-:Y:S05]  /*30e0*/  BSYNC.RECONVERGENT B1 ;  /* 0x0000000000017941 */ /* 0x000fea0003800200 */
.L_x_23003:
[----:B------:R-:W-:Y:S01]  /*30f0*/  IMAD.SHL.U32 R0, R0, 0x200000, RZ ;  /* 0x0020000000007824 */ /* 0x000fe200078e00ff */
[----:B------:R-:W-:-:S04]  /*3100*/  LEA R2, R2, 0x37800000, 0x17 ;  /* 0x3780000002027811 */ /* 0x000fc800078eb8ff */
[----:B------:R-:W-:-:S07]  /*3110*/  LOP3.LUT R4, R2, R0, R7, 0xfe, !PT ;  /* 0x0000000002047212 */ /* 0x000fce00078efe07 */
.L_x_23002:
[----:B------:R-:W-:Y:S05]  /*3120*/  BSYNC.RECONVERGENT B0 ;  /* 0x0000000000007941 */ /* 0x000fea0003800200 */
.L_x_23001:
[----:B------:R-:W0:Y:S02]  /*3130*/  F2I.FTZ.TRUNC.NTZ R4, R4 ;  /* 0x0000000400047305 */ /* 0x000e24000021f100 */
[----:B0-----:R-:W-:Y:S01]  /*3140*/  PRMT R0, R4, 0x7610, R0 ;  /* 0x0000761004007816 */ /* 0x001fe20000000000 */
[----:B------:R-:W-:Y:S06]  /*3150*/  BRA `(.L_x_22982) ;  /* 0x00000000009c7947 */ /* 0x000fec0003800000 */
.L_x_22994:
[----:B------:R-:W-:-:S09]  /*3160*/  UISETP.NE.AND UP0, UPT, UR4, 0x1c, UPT ;  /* 0x0000001c0400788c */ /* 0x000fd2000bf05270 */
[----:B------:R-:W-:Y:S05]  /*3170*/  BRA.U !UP0, `(.L_x_23005) ;  /* 0x0000000108907547 */ /* 0x000fea000b800000 */
[----:B------:R-:W-:-:S09]  /*3180*/  UISETP.NE.AND UP0, UPT, UR4, 0x1d, UPT ;  /* 0x0000001d0400788c */ /* 0x000fd2000bf05270 */
[----:B------:R-:W-:Y:S05]  /*3190*/  BRA.U !UP0, `(.L_x_23006) ;  /* 0x0000000108807547 */ /* 0x000fea000b800000 */
[----:B------:R-:W-:-:S09]  /*31a0*/  UISETP.NE.AND UP0, UPT, UR4, 0x2c, UPT ;  /* 0x0000002c0400788c */ /* 0x000fd2000bf05270 */
[----:B------:R-:W-:Y:S05]  /*31b0*/  BRA.U !UP0, `(.L_x_23007) ;  /* 0x0000000108487547 */ /* 0x000fea000b800000 */
.L_x_22981:
        /* <DEDUP_REMOVED lines=15> */
[----:B--2-45:R-:W-:Y:S05]  /*32b0*/  CALL.ABS.NOINC R2 ;  /* 0x0000000002007343 */ /* 0x034fea0003c00000 */
.L_x_23008:
[----:B------:R-:W-:Y:S01]  /*32c0*/  PRMT R0, RZ, 0x7610, R0 ;  /* 0x00007610ff007816 */ /* 0x000fe20000000000 */
[----:B------:R-:W-:Y:S06]  /*32d0*/  BRA `(.L_x_22982) ;  /* 0x00000000003c7947 */ /* 0x000fec0003800000 */
.L_x_23007:
        /* <DEDUP_REMOVED lines=8> */
.L_x_23010:
[----:B------:R-:W-:Y:S05]  /*3360*/  BSYNC.RECONVERGENT B0 ;  /* 0x0000000000007941 */ /* 0x000fea0003800200 */
.L_x_23009:
[----:B------:R-:W0:Y:S02]  /*3370*/  F2I.FTZ.TRUNC.NTZ R4, R4 ;  /* 0x0000000400047305 */ /* 0x000e24000021f100 */
[----:B0-----:R-:W-:Y:S01]  /*3380*/  PRMT R0, R4, 0x7610, R0 ;  /* 0x0000761004007816 */ /* 0x001fe20000000000 */
[----:B------:R-:W-:Y:S06]  /*3390*/  BRA `(.L_x_22982) ;  /* 0x00000000000c7947 */ /* 0x000fec0003800000 */
.L_x_23006:
[----:B------:R0:W5:Y:S01]  /*33a0*/  LDG.E.U8 R0, desc[UR36][R2.64] ;  /* 0x0000002402007981 */ /* 0x000162000c1e1100 */
[----:B------:R-:W-:Y:S05]  /*33b0*/  BRA `(.L_x_22982) ;  /* 0x0000000000047947 */ /* 0x000fea0003800000 */
.L_x_23005:
[----:B------:R0:W5:Y:S02]  /*33c0*/  LDG.E.U8 R0, desc[UR36][R2.64] ;  /* 0x0000002402007981 */ /* 0x000164000c1e1100 */
.L_x_22982:
[----:B------:R-:W0:Y:S01]  /*33d0*/  LDCU.64 UR6, c[0x0][0x5e8] ;  /* 0x0000bd00ff0677ac */ /* 0x000e220008000a00 */
[----:B-1---5:R-:W-:Y:S02]  /*33e0*/  PRMT R0, R0, 0x8880, RZ ;  /* 0x0000888000007816 */ /* 0x022fe400000000ff */
[----:B----4-:R-:W-:Y:S01]  /*33f0*/  PRMT R4, R19, 0x8880, RZ ;  /* 0x0000888013047816 */ /* 0x010fe200000000ff */
[----:B------:R-:W-:Y:S01]  /*3400*/  UPRMT UR4, UR43, 0x9910, URZ ;  /* 0x000099102b047896 */ /* 0x000fe200080000ff */
[----:B------:R-:W-:Y:S02]  /*3410*/  PRMT R0, R0, 0x7710, RZ ;  /* 0x0000771000007816 */ /* 0x000fe400000000ff */
[----:B------:R-:W-:Y:S01]  /*3420*/  PRMT R4, R4, 0x7710, RZ ;  /* 0x0000771004047816 */ /* 0x000fe200000000ff */
[----:B------:R-:W-:-:S03]  /*3430*/  UISETP.GT.AND UP0, UPT, UR4, 0x9, UPT ;  /* 0x000000090400788c */ /* 0x000fc6000bf04270 */
[----:B------:R-:W-:-:S04]  /*3440*/  VIMNMX.S16x2 R0, PT, PT, R4, R0, PT ;  /* 0x0000000004007248 */ /* 0x000fc80003fe0300 */
[----:B------:R-:W-:Y:S02]  /*3450*/  PRMT R9, R0, 0x7610, R9 ;  /* 0x0000761000097816 */ /* 0x000fe40000000009 */
[----:B0-23--:R-:W-:-:S04]  /*3460*/  IADD3 R2, P0, PT, R16, UR6, RZ ;  /* 0x0000000610027c10 */ /* 0x00dfc8000ff1e0ff */
        /* <DEDUP_REMOVED lines=12> */
.L_x_23014:
[----:B------:R1:W-:Y:S01]  /*3530*/  STG.E.U8 desc[UR36][R2.64], R9 ;  /* 0x0000000902007986 */ /* 0x0003e2000c101124 */
[----:B------:R-:W-:Y:S05]  /*3540*/  BRA `(.L_x_23016) ;  /* 0x0000000c00507947 */ /* 0x000fea0003800000 */
.L_x_23013:
        /* <DEDUP_REMOVED lines=10> */
.L_x_23018:
[----:B------:R-:W-:-:S05]  /*35f0*/  PRMT R5, R9, 0x9910, RZ ;  /* 0x0000991009057816 */ /* 0x000fca00000000ff */
[----:B------:R3:W-:Y:S01]  /*3600*/  STG.E desc[UR36][R2.64], R5 ;  /* 0x0000000502007986 */ /* 0x0007e2000c101924 */
[----:B------:R-:W-:Y:S05]  /*3610*/  BRA `(.L_x_23016) ;  /* 0x0000000c001c7947 */ /* 0x000fea0003800000 */
.L_x_23017:
[----:B------:R2:W-:Y:S01]  /*3620*/  STG.E.U16 desc[UR36][R2.64], R9 ;  /* 0x0000000902007986 */ /* 0x0005e2000c101524 */
[----:B------:R-:W-:Y:S05]  /*3630*/  BRA `(.L_x_23016) ;  /* 0x0000000c00147947 */ /* 0x000fea0003800000 */
.L_x_23012:
        /* <DEDUP_REMOVED lines=9> */
.L_x_23020:
[----:B------:R-:W0:Y:S02]  /*36d0*/  I2F.S16 R0, R9 ;  /* 0x0000000900007306 */ /* 0x000e240000101400 */
[----:B0-----:R-:W-:-:S05]  /*36e0*/  F2FP.F16.F32.PACK_AB R0, RZ, R0 ;  /* 0x00000000ff00723e */ /* 0x001fca00000000ff */
[----:B------:R0:W-:Y:S01]  /*36f0*/  STG.E.U16 desc[UR36][R2.64], R0 ;  /* 0x0000000002007986 */ /* 0x0001e2000c101524 */
[----:B------:R-:W-:Y:S05]  /*3700*/  BRA `(.L_x_23016) ;  /* 0x0000000800e07947 */ /* 0x000fea0003800000 */
.L_x_23019:
        /* <DEDUP_REMOVED lines=10> */
.L_x_23022:
[----:B------:R-:W0:Y:S02]  /*37b0*/  I2F.S16 R9, R9 ;  /* 0x0000000900097306 */ /* 0x000e240000101400 */
[----:B0-----:R-:W-:-:S04]  /*37c0*/  F2FP.F16.F32.PACK_AB R5, RZ, R9 ;  /* 0x00000009ff05723e */ /* 0x001fc800000000ff */
[----:B------:R-:W-:-:S05]  /*37d0*/  PRMT R5, R5, 0x5410, RZ ;  /* 0x0000541005057816 */ /* 0x000fca00000000ff */
[----:B------:R0:W-:Y:S01]  /*37e0*/  STG.E desc[UR36][R2.64], R5 ;  /* 0x0000000502007986 */ /* 0x0001e2000c101924 */
[----:B------:R-:W-:Y:S05]  /*37f0*/  BRA `(.L_x_23016) ;  /* 0x0000000800a47947 */ /* 0x000fea0003800000 */
.L_x_23021:
[----:B------:R-:W0:Y:S02]  /*3800*/  I2F.F64.S16 R4, R9 ;  /* 0x0000000900047312 */ /* 0x000e240000101c00 */
[----:B0-----:R0:W-:Y:S01]  /*3810*/  STG.E.64 desc[UR36][R2.64], R4 ;  /* 0x0000000402007986 */ /* 0x0011e2000c101b24 */
[----:B------:R-:W-:Y:S05]  /*3820*/  BRA `(.L_x_23016) ;  /* 0x0000000800987947 */ /* 0x000fea0003800000 */
.L_x_23011:
        /* <DEDUP_REMOVED lines=13> */
.L_x_23025:
[----:B------:R-:W0:Y:S01]  /*3900*/  I2F.F64.S16 R4, R9 ;  /* 0x0000000900047312 */ /* 0x000e220000101c00 */
[----:B------:R-:W-:-:S05]  /*3910*/  CS2R R6, SRZ ;  /* 0x0000000000067805 */ /* 0x000fca000001ff00 */
[----:B0-----:R0:W-:Y:S01]  /*3920*/  STG.E.128 desc[UR36][R2.64], R4 ;  /* 0x0000000402007986 */ /* 0x0011e2000c101d24 */
[----:B------:R-:W-:Y:S05]  /*3930*/  BRA `(.L_x_23016) ;  /* 0x0000000800547947 */ /* 0x000fea0003800000 */
.L_x_23024:
        /* <DEDUP_REMOVED lines=19> */
.L_x_23029:
[----:B------:R-:W-:Y:S05]  /*3a70*/  BSYNC.RECONVERGENT B0 ;  /* 0x0000000000007941 */ /* 0x000fea0003800200 */
.L_x_23028:
[----:B------:R-:W-:-:S05]  /*3a80*/  LOP3.LUT R5, R0, 0x80, R5, 0xf8, !PT ;  /* 0x0000008000057812 */ /* 0x000fca00078ef805 */
[----:B------:R0:W-:Y:S01]  /*3a90*/  STG.E.U8 desc[UR36][R2.64], R5 ;  /* 0x0000000502007986 */ /* 0x0001e2000c101124 */
[----:B------:R-:W-:Y:S05]  /*3aa0*/  BRA `(.L_x_23016) ;  /* 0x0000000400f87947 */ /* 0x000fea0003800000 */
.L_x_23027:
        /* <DEDUP_REMOVED lines=15> */
.L_x_23031:
[----:B------:R-:W-:Y:S05]  /*3ba0*/  BSYNC.RECONVERGENT B0 ;  /* 0x0000000000007941 */ /* 0x000fea0003800200 */
.L_x_23030:
[----:B------:R-:W-:-:S05]  /*3bb0*/  LOP3.LUT R5, R0, 0x80, R5, 0xf8, !PT ;  /* 0x0000008000057812 */ /* 0x000fca00078ef805 */
[----:B------:R0:W-:Y:S01]  /*3bc0*/  STG.E.U8 desc[UR36][R2.64], R5 ;  /* 0x0000000502007986 */ /* 0x0001e2000c101124 */
[----:B------:R-:W-:Y:S05]  /*3bd0*/  BRA `(.L_x_23016) ;  /* 0x0000000400ac7947 */ /* 0x000fea0003800000 */
.L_x_23026:
[----:B------:R-:W0:Y:S02]  /*3be0*/  I2F.S16 R0, R9 ;  /* 0x0000000900007306 */ /* 0x000e240000101400 */
[----:B0-----:R-:W-:-:S05]  /*3bf0*/  F2FP.BF16.F32.PACK_AB R0, RZ, R0 ;  /* 0x00000000ff00723e */ /* 0x001fca00000010ff */
[----:B------:R0:W-:Y:S01]  /*3c00*/  STG.E.U16 desc[UR36][R2.64], R0 ;  /* 0x0000000002007986 */ /* 0x0001e2000c101524 */
[----:B------:R-:W-:Y:S05]  /*3c10*/  BRA `(.L_x_23016) ;  /* 0x00000004009c7947 */ /* 0x000fea0003800000 */
.L_x_23023:
        /* <DEDUP_REMOVED lines=10> */
.L_x_23034:
        /* <DEDUP_REMOVED lines=13> */
.L_x_23037:
[----:B------:R-:W-:-:S04]  /*3d90*/  SHF.R.U32.HI R0, RZ, 0x14, R5 ;  /* 0x00000014ff007819 */ /* 0x000fc80000011605 */
[----:B------:R-:W-:-:S04]  /*3da0*/  LOP3.LUT R0, R0, 0x1, RZ, 0xc0, !PT ;  /* 0x0000000100007812 */ /* 0x000fc800078ec0ff */
[----:B------:R-:W-:-:S04]  /*3db0*/  IADD3 R0, PT, PT, R5, 0x487ffff, R0 ;  /* 0x0487ffff05007810 */ /* 0x000fc80007ffe000 */
[----:B------:R-:W-:-:S04]  /*3dc0*/  SHF.R.U32.HI R0, RZ, 0x14, R0 ;  /* 0x00000014ff007819 */ /* 0x000fc80000011600 */
[----:B------:R-:W-:-:S07]  /*3dd0*/  LOP3.LUT R4, R0, 0xff, RZ, 0xc0, !PT ;  /* 0x000000ff00047812 */ /* 0x000fce00078ec0ff */
.L_x_23038:
[----:B------:R-:W-:-:S04]  /*3de0*/  SHF.R.U32.HI R5, RZ, 0x18, R5 ;  /* 0x00000018ff057819 */ /* 0x000fc80000011605 */
[----:B------:R-:W-:-:S04]  /*3df0*/  LOP3.LUT R4, R4, 0x80, R5, 0xf8, !PT ;  /* 0x0000008004047812 */ /* 0x000fc800078ef805 */
[----:B------:R-:W-:-:S07]  /*3e00*/  PRMT R0, R4, 0x7610, R0 ;  /* 0x0000761004007816 */ /* 0x000fce0000000000 */
.L_x_23036:
[----:B------:R-:W-:Y:S05]  /*3e10*/  BSYNC.RECONVERGENT B0 ;  /* 0x0000000000007941 */ /* 0x000fea0003800200 */
.L_x_23035:
[----:B------:R0:W-:Y:S01]  /*3e20*/  STG.E.U8 desc[UR36][R2.64], R0 ;  /* 0x0000000002007986 */ /* 0x0001e2000c101124 */
[----:B------:R-:W-:Y:S05]  /*3e30*/  BRA `(.L_x_23016) ;  /* 0x0000000400147947 */ /* 0x000fea0003800000 */
.L_x_23033:
        /* <DEDUP_REMOVED lines=13> */
.L_x_23041:
[----:B------:R-:W-:-:S04]  /*3f10*/  SHF.R.U32.HI R0, RZ, 0x15, R5 ;  /* 0x00000015ff007819 */ /* 0x000fc80000011605 */
[----:B------:R-:W-:-:S04]  /*3f20*/  LOP3.LUT R0, R0, 0x1, RZ, 0xc0, !PT ;  /* 0x0000000100007812 */ /* 0x000fc800078ec0ff */
[----:B------:R-:W-:-:S04]  /*3f30*/  IADD3 R0, PT, PT, R5, 0x88fffff, R0 ;  /* 0x088fffff05007810 */ /* 0x000fc80007ffe000 */
[----:B------:R-:W-:-:S04]  /*3f40*/  SHF.R.U32.HI R0, RZ, 0x15, R0 ;  /* 0x00000015ff007819 */ /* 0x000fc80000011600 */
[----:B------:R-:W-:-:S07]  /*3f50*/  LOP3.LUT R4, R0, 0xff, RZ, 0xc0, !PT ;  /* 0x000000ff00047812 */ /* 0x000fce00078ec0ff */
.L_x_23042:
[----:B------:R-:W-:-:S04]  /*3f60*/  SHF.R.U32.HI R5, RZ, 0x18, R5 ;  /* 0x00000018ff057819 */ /* 0x000fc80000011605 */
[----:B------:R-:W-:-:S04]  /*3f70*/  LOP3.LUT R4, R4, 0x80, R5, 0xf8, !PT ;  /* 0x0000008004047812 */ /* 0x000fc800078ef805 */
[----:B------:R-:W-:-:S07]  /*3f80*/  PRMT R0, R4, 0x7610, R0 ;  /* 0x0000761004007816 */ /* 0x000fce0000000000 */
.L_x_23040:
[----:B------:R-:W-:Y:S05]  /*3f90*/  BSYNC.RECONVERGENT B0 ;  /* 0x0000000000007941 */ /* 0x000fea0003800200 */
.L_x_23039:
[----:B------:R0:W-:Y:S01]  /*3fa0*/  STG.E.U8 desc[UR36][R2.64], R0 ;  /* 0x0000000002007986 */ /* 0x0001e2000c101124 */
[----:B------:R-:W-:Y:S05]  /*3fb0*/  BRA `(.L_x_23016) ;  /* 0x0000000000b47947 */ /* 0x000fea0003800000 */
.L_x_23032:
[----:B------:R-:W-:-:S09]  /*3fc0*/  UISETP.NE.AND UP0, UPT, UR4, 0x1c, UPT ;  /* 0x0000001c0400788c */ /* 0x000fd2000bf05270 */
[----:B------:R-:W-:Y:S05]  /*3fd0*/  BRA.U !UP0, `(.L_x_23043) ;  /* 0x0000000108a47547 */ /* 0x000fea000b800000 */
[----:B------:R-:W-:-:S09]  /*3fe0*/  UISETP.NE.AND UP0, UPT, UR4, 0x1d, UPT ;  /* 0x0000001d0400788c */ /* 0x000fd2000bf05270 */
[----:B------:R-:W-:Y:S05]  /*3ff0*/  BRA.U !UP0, `(.L_x_23044) ;  /* 0x00000001088c7547 */ /* 0x000fea000b800000 */
[----:B------:R-:W-:-:S09]  /*4000*/  UISETP.NE.AND UP0, UPT, UR4, 0x2c, UPT ;  /* 0x0000002c0400788c */ /* 0x000fd2000bf05270 */
[----:B------:R-:W-:Y:S05]  /*4010*/  BRA.U !UP0, `(.L_x_23045) ;  /* 0x0000000108447547 */ /* 0x000fea000b800000 */
.L_x_23015:
        /* <DEDUP_REMOVED lines=16> */
.L_x_23046:
[----:B------:R-:W-:Y:S05]  /*4120*/  BRA `(.L_x_23016) ;  /* 0x0000000000587947 */ /* 0x000fea0003800000 */
.L_x_23045:
        /* <DEDUP_REMOVED lines=16> */
.L_x_23044:
[----:B------:R-:W-:-:S04]  /*4230*/  PRMT R4, R9, 0x9910, RZ ;  /* 0x0000991009047816 */ /* 0x000fc800000000ff */
[----:B------:R-:W-:-:S05]  /*4240*/  SHF.R.S32.HI R5, RZ, 0x1f, R4 ;  /* 0x0000001fff057819 */ /* 0x000fca0000011404 */
[----:B------:R0:W-:Y:S01]  /*4250*/  STG.E.64 desc[UR36][R2.64], R4 ;  /* 0x0000000402007986 */ /* 0x0001e2000c101b24 */
[----:B------:R-:W-:Y:S05]  /*4260*/  BRA `(.L_x_23016) ;  /* 0x0000000000087947 */ /* 0x000fea0003800000 */
.L_x_23043:
[----:B------:R-:W-:-:S05]  /*4270*/  PRMT R5, R9, 0x9910, RZ ;  /* 0x0000991009057816 */ /* 0x000fca00000000ff */
[----:B------:R0:W-:Y:S02]  /*4280*/  STG.E desc[UR36][R2.64], R5 ;  /* 0x0000000502007986 */ /* 0x0001e4000c101924 */
.L_x_23016:
[----:B------:R-:W-:-:S07]  /*4290*/  VIADD R17, R17, 0x80 ;  /* 0x0000008011117836 */ /* 0x000fce0000000000 */
.L_x_22941:
[----:B------:R-:W-:Y:S05]  /*42a0*/  BSYNC.RECONVERGENT B6 ;  /* 0x0000000000067941 */ /* 0x000fea0003800200 */
.L_x_22940:
[----:B------:R-:W5:Y:S01]  /*42b0*/  LDCU UR4, c[0x0][0x380] ;  /* 0x00007000ff0477ac */ /* 0x000f620008000800 */
[----:B------:R-:W-:Y:S01]  /*42c0*/  BSSY.RECONVERGENT B6, `(.L_x_23047) ;  /* 0x000041b000067945 */ /* 0x000fe20003800200 */
[----:B-----5:R-:W-:-:S13]  /*42d0*/  ISETP.GE.AND P0, PT, R17, UR4, PT ;  /* 0x0000000411007c0c */ /* 0x020fda000bf06270 */
[----:B------:R-:W-:Y:S05]  /*42e0*/  @P0 BRA `(.L_x_23048) ;  /* 0x0000004000600947 */ /* 0x000fea0003800000 */
[----:B------:R-:W5:Y:S01]  /*42f0*/  LDCU UR4, c[0x0][0x388] ;  /* 0x00007100ff0477ac */ /* 0x000f620008000800 */
[----:B------:R-:W-:Y:S01]  /*4300*/  MOV R18, RZ ;  /* 0x000000ff00127202 */ /* 0x000fe20000000f00 */
        /* <DEDUP_REMOVED lines=352> */
.L_x_23049:
        /* <DEDUP_REMOVED lines=16> */
.L_x_23053:
[----:B------:R0:W5:Y:S01]  /*5a10*/  LDG.E.U8 R19, desc[UR36][R2.64] ;  /* 0x0000002402137981 */ /* 0x000162000c1e1100 */
[----:B------:R-:W-:Y:S05]  /*5a20*/  BRA `(.L_x_23055) ;  /* 0x0000000c004c7947 */ /* 0x000fea0003800000 */
.L_x_23052:
        /* <DEDUP_REMOVED lines=8> */
.L_x_23057:
[----:B------:R0:W5:Y:S01]  /*5ab0*/  LDG.E.U8 R19, desc[UR36][R2.64] ;  /* 0x0000002402137981 */ /* 0x000162000c1e1100 */
[----:B------:R-:W-:Y:S05]  /*5ac0*/  BRA `(.L_x_23055) ;  /* 0x0000000c00247947 */ /* 0x000fea0003800000 */
.L_x_23056:
[----:B------:R0:W5:Y:S01]  /*5ad0*/  LDG.E.U16 R19, desc[UR36][R2.64] ;  /* 0x0000002402137981 */ /* 0x000162000c1e1500 */
[----:B------:R-:W-:Y:S05]  /*5ae0*/  BRA `(.L_x_23055) ;  /* 0x0000000c001c7947 */ /* 0x000fea0003800000 */
.L_x_23051:
        /* <DEDUP_REMOVED lines=9> */
.L_x_23059:
[----:B------:R-:W2:Y:S02]  /*5b80*/  LDG.E.U16 R0, desc[UR36][R2.64] ;  /* 0x0000002402007981 */ /* 0x000ea4000c1e1500 */
[----:B--2---:R-:W-:-:S06]  /*5b90*/  HADD2.F32 R0, -RZ, R0.H0_H0 ;  /* 0x20000000ff007230 */ /* 0x004fcc0000004100 */
[----:B------:R-:W0:Y:S02]  /*5ba0*/  F2I.FTZ.TRUNC.NTZ R0, R0 ;  /* 0x0000000000007305 */ /* 0x000e24000021f100 */
[----:B0-----:R-:W-:Y:S01]  /*5bb0*/  PRMT R19, R0, 0x7610, R19 ;  /* 0x0000761000137816 */ /* 0x001fe20000000013 */
[----:B------:R-:W-:Y:S06]  /*5bc0*/  BRA `(.L_x_23055) ;  /* 0x0000000800e47947 */ /* 0x000fec0003800000 */
.L_x_23058:
        /* <DEDUP_REMOVED lines=9> */
.L_x_23061:
[----:B------:R-:W2:Y:S02]  /*5c60*/  LDG.E.U16 R2, desc[UR36][R2.64] ;  /* 0x0000002402027981 */ /* 0x000ea4000c1e1500 */
[----:B--2---:R-:W-:-:S06]  /*5c70*/  HADD2.F32 R0, -RZ, R2.H0_H0 ;  /* 0x20000002ff007230 */ /* 0x004fcc0000004100 */
[----:B------:R-:W0:Y:S02]  /*5c80*/  F2I.FTZ.TRUNC.NTZ R0, R0 ;  /* 0x0000000000007305 */ /* 0x000e24000021f100 */
[----:B0-----:R-:W-:Y:S01]  /*5c90*/  PRMT R19, R0, 0x7610, R19 ;  /* 0x0000761000137816 */ /* 0x001fe20000000013 */
[----:B------:R-:W-:Y:S06]  /*5ca0*/  BRA `(.L_x_23055) ;  /* 0x0000000800ac7947 */ /* 0x000fec0003800000 */
.L_x_23060:
[----:B------:R-:W2:Y:S02]  /*5cb0*/  LDG.E.64 R2, desc[UR36][R2.64] ;  /* 0x0000002402027981 */ /* 0x000ea4000c1e1b00 */
[----:B--2---:R0:W1:Y:S01]  /*5cc0*/  F2I.F64.TRUNC R19, R2 ;  /* 0x0000000200137311 */ /* 0x004062000030d100 */
[----:B------:R-:W-:Y:S05]  /*5cd0*/  BRA `(.L_x_23055) ;  /* 0x0000000800a07947 */ /* 0x000fea0003800000 */
.L_x_23050:
        /* <DEDUP_REMOVED lines=12> */
.L_x_23064:
[----:B------:R-:W2:Y:S02]  /*5da0*/  LDG.E.64 R2, desc[UR36][R2.64] ;  /* 0x0000002402027981 */ /* 0x000ea4000c1e1b00 */
[----:B--2---:R3:W4:Y:S01]  /*5db0*/  F2I.F64.TRUNC R19, R2 ;  /* 0x0000000200137311 */ /* 0x004722000030d100 */
[----:B------:R-:W-:Y:S05]  /*5dc0*/  BRA `(.L_x_23055) ;  /* 0x0000000800647947 */ /* 0x000fea0003800000 */
.L_x_23063:
        /* <DEDUP_REMOVED lines=27> */
.L_x_23066:
        /* <DEDUP_REMOVED lines=14> */
.L_x_23065:
[----:B------:R-:W2:Y:S02]  /*6060*/  LDG.E.U16 R0, desc[UR36][R2.64] ;  /* 0x0000002402007981 */ /* 0x000ea4000c1e1500 */
[----:B--2---:R-:W-:-:S06]  /*6070*/  IMAD.U32 R0, R0, 0x10000, RZ ;  /* 0x0001000000007824 */ /* 0x004fcc00078e00ff */
[----:B------:R-:W0:Y:S02]  /*6080*/  F2I.FTZ.TRUNC.NTZ R0, R0 ;  /* 0x0000000000007305 */ /* 0x000e24000021f100 */
[----:B0-----:R-:W-:Y:S01]  /*6090*/  PRMT R19, R0, 0x7610, R19 ;  /* 0x0000761000137816 */ /* 0x001fe20000000013 */
[----:B------:R-:W-:Y:S06]  /*60a0*/  BRA `(.L_x_23055) ;  /* 0x0000000400ac7947 */ /* 0x000fec0003800000 */
.L_x_23062:
        /* <DEDUP_REMOVED lines=10> */
.L_x_23069:
        /* <DEDUP_REMOVED lines=21> */
.L_x_23073:
[----:B------:R-:W-:Y:S05]  /*62a0*/  BSYNC.RECONVERGENT B1 ;  /* 0x0000000000017941 */ /* 0x000fea0003800200 */
.L_x_23072:
[----:B------:R-:W-:Y:S01]  /*62b0*/  IMAD.SHL.U32 R0, R0, 0x100000, RZ ;  /* 0x0010000000007824 */ /* 0x000fe200078e00ff */
[----:B------:R-:W-:-:S04]  /*62c0*/  LEA R2, R2, 0x3b800000, 0x17 ;  /* 0x3b80000002027811 */ /* 0x000fc800078eb8ff */
[----:B------:R-:W-:-:S07]  /*62d0*/  LOP3.LUT R0, R2, R0, R7, 0xfe, !PT ;  /* 0x0000000002007212 */ /* 0x000fce00078efe07 */
.L_x_23071:
[----:B------:R-:W-:Y:S05]  /*62e0*/  BSYNC.RECONVERGENT B0 ;  /* 0x0000000000007941 */ /* 0x000fea0003800200 */
.L_x_23070:
[----:B------:R-:W0:Y:S02]  /*62f0*/  F2I.FTZ.TRUNC.NTZ R0, R0 ;  /* 0x0000000000007305 */ /* 0x000e24000021f100 */
[----:B0-----:R-:W-:Y:S01]  /*6300*/  PRMT R19, R0, 0x7610, R19 ;  /* 0x0000761000137816 */ /* 0x001fe20000000013 */
[----:B------:R-:W-:Y:S06]  /*6310*/  BRA `(.L_x_23055) ;  /* 0x0000000400107947 */ /* 0x000fec0003800000 */
.L_x_23068:
        /* <DEDUP_REMOVED lines=21> */
.L_x_23077:
[----:B------:R-:W-:Y:S05]  /*6470*/  BSYNC.RECONVERGENT B1 ;  /* 0x0000000000017941 */ /* 0x000fea0003800200 */
.L_x_23076:
[----:B------:R-:W-:Y:S01]  /*6480*/  IMAD.SHL.U32 R0, R0, 0x200000, RZ ;  /* 0x0020000000007824 */ /* 0x000fe200078e00ff */
[----:B------:R-:W-:-:S04]  /*6490*/  LEA R2, R2, 0x37800000, 0x17 ;  /* 0x3780000002027811 */ /* 0x000fc800078eb8ff */
[----:B------:R-:W-:-:S07]  /*64a0*/  LOP3.LUT R0, R2, R0, R7, 0xfe, !PT ;  /* 0x0000000002007212 */ /* 0x000fce00078efe07 */
.L_x_23075:
[----:B------:R-:W-:Y:S05]  /*64b0*/  BSYNC.RECONVERGENT B0 ;  /* 0x0000000000007941 */ /* 0x000fea0003800200 */
.L_x_23074:
[----:B------:R-:W0:Y:S02]  /*64c0*/  F2I.FTZ.TRUNC.NTZ R0, R0 ;  /* 0x0000000000007305 */ /* 0x000e24000021f100 */
[----:B0-----:R-:W-:Y:S01]  /*64d0*/  PRMT R19, R0, 0x7610, R19 ;  /* 0x0000761000137816 */ /* 0x001fe20000000013 */
[----:B------:R-:W-:Y:S06]  /*64e0*/  BRA `(.L_x_23055) ;  /* 0x00000000009c7947 */ /* 0x000fec0003800000 */
.L_x_23067:
        /* <DEDUP_REMOVED lines=14> */
.L_x_23081:
[----:B------:R-:W-:Y:S05]  /*65d0*/  BSYNC.RECONVERGENT B0 ;  /* 0x0000000000007941 */ /* 0x000fea0003800200 */
.L_x_23080:
[----:B------:R-:W0:Y:S02]  /*65e0*/  F2I.FTZ.TRUNC.NTZ R0, R0 ;  /* 0x0000000000007305 */ /* 0x000e24000021f100 */
[----:B0-----:R-:W-:Y:S01]  /*65f0*/  PRMT R19, R0, 0x7610, R19 ;  /* 0x0000761000137816 */ /* 0x001fe20000000013 */
[----:B------:R-:W-:Y:S06]  /*6600*/  BRA `(.L_x_23055) ;  /* 0x0000000000547947 */ /* 0x000fec0003800000 */
.L_x_23054:
        /* <DEDUP_REMOVED lines=16> */
.L_x_23082:
[----:B------:R-:W-:Y:S01]  /*6710*/  PRMT R19, RZ, 0x7610, R19 ;  /* 0x00007610ff137816 */ /* 0x000fe20000000013 */
[----:B------:R-:W-:Y:S06]  /*6720*/  BRA `(.L_x_23055) ;  /* 0x00000000000c7947 */ /* 0x000fec0003800000 */
.L_x_23079:
[----:B------:R1:W5:Y:S01]  /*6730*/  LDG.E.U8 R19, desc[UR36][R2.64] ;  /* 0x0000002402137981 */ /* 0x000362000c1e1100 */
[----:B------:R-:W-:Y:S05]  /*6740*/  BRA `(.L_x_23055) ;  /* 0x0000000000047947 */ /* 0x000fea0003800000 */
.L_x_23078:
[----:B------:R2:W5:Y:S02]  /*6750*/  LDG.E.U8 R19, desc[UR36][R2.64] ;  /* 0x0000002402137981 */ /* 0x000564000c1e1100 */
.L_x_23055:
        /* <DEDUP_REMOVED lines=16> */
.L_x_23086:
[----:B------:R3:W5:Y:S01]  /*6860*/  LDG.E.U8 R0, desc[UR36][R2.64] ;  /* 0x0000002402007981 */ /* 0x000762000c1e1100 */
[----:B------:R-:W-:Y:S05]  /*6870*/  BRA `(.L_x_23088) ;  /* 0x0000000c004c7947 */ /* 0x000fea0003800000 */
.L_x_23085:
        /* <DEDUP_REMOVED lines=8> */
.L_x_23090:
[----:B------:R2:W5:Y:S01]  /*6900*/  LDG.E.U8 R0, desc[UR36][R2.64] ;  /* 0x0000002402007981 */ /* 0x000562000c1e1100 */
[----:B------:R-:W-:Y:S05]  /*6910*/  BRA `(.L_x_23088) ;  /* 0x0000000c00247947 */ /* 0x000fea0003800000 */
.L_x_23089:
[----:B------:R0:W5:Y:S01]  /*6920*/  LDG.E.U16 R0, desc[UR36][R2.64] ;  /* 0x0000002402007981 */ /* 0x000162000c1e1500 */
[----:B------:R-:W-:Y:S05]  /*6930*/  BRA `(.L_x_23088) ;  /* 0x0000000c001c7947 */ /* 0x000fea0003800000 */
.L_x_23084:
        /* <DEDUP_REMOVED lines=9> */
.L_x_23092:
[----:B------:R-:W2:Y:S02]  /*69d0*/  LDG.E.U16 R4, desc[UR36][R2.64] ;  /* 0x0000002402047981 */ /* 0x000ea4000c1e1500 */
[----:B--2---:R-:W-:-:S06]  /*69e0*/  HADD2.F32 R4, -RZ, R4.H0_H0 ;  /* 0x20000004ff047230 */ /* 0x004fcc0000004100 */
[----:B------:R-:W0:Y:S02]  /*69f0*/  F2I.FTZ.TRUNC.NTZ R4, R4 ;  /* 0x0000000400047305 */ /* 0x000e24000021f100 */
[----:B0-----:R-:W-:Y:S01]  /*6a00*/  PRMT R0, R4, 0x7610, R0 ;  /* 0x0000761004007816 */ /* 0x001fe20000000000 */
[----:B------:R-:W-:Y:S06]  /*6a10*/  BRA `(.L_x_23088) ;  /* 0x0000000800e47947 */ /* 0x000fec0003800000 */
.L_x_23091:
        /* <DEDUP_REMOVED lines=9> */
.L_x_23094:
[----:B------:R-:W2:Y:S02]  /*6ab0*/  LDG.E.U16 R2, desc[UR36][R2.64] ;  /* 0x0000002402027981 */ /* 0x000ea4000c1e1500 */
[----:B--2---:R-:W-:-:S06]  /*6ac0*/  HADD2.F32 R4, -RZ, R2.H0_H0 ;  /* 0x20000002ff047230 */ /* 0x004fcc0000004100 */
[----:B------:R-:W0:Y:S02]  /*6ad0*/  F2I.FTZ.TRUNC.NTZ R4, R4 ;  /* 0x0000000400047305 */ /* 0x000e24000021f100 */
[----:B0-----:R-:W-:Y:S01]  /*6ae0*/  PRMT R0, R4, 0x7610, R0 ;  /* 0x0000761004007816 */ /* 0x001fe20000000000 */
[----:B------:R-:W-:Y:S06]  /*6af0*/  BRA `(.L_x_23088) ;  /* 0x0000000800ac7947 */ /* 0x000fec0003800000 */
.L_x_23093:
[----:B------:R-:W2:Y:S02]  /*6b00*/  LDG.E.64 R2, desc[UR36][R2.64] ;  /* 0x0000002402027981 */ /* 0x000ea4000c1e1b00 */
[----:B--2---:R0:W1:Y:S01]  /*6b10*/  F2I.F64.TRUNC R0, R2 ;  /* 0x0000000200007311 */ /* 0x004062000030d100 */
[----:B------:R-:W-:Y:S05]  /*6b20*/  BRA `(.L_x_23088) ;  /* 0x0000000800a07947 */ /* 0x000fea0003800000 */
.L_x_23083:
        /* <DEDUP_REMOVED lines=12> */
.L_x_23097:
[----:B------:R-:W2:Y:S02]  /*6bf0*/  LDG.E.64 R2, desc[UR36][R2.64] ;  /* 0x0000002402027981 */ /* 0x000ea4000c1e1b00 */
[----:B--2---:R0:W1:Y:S01]  /*6c00*/  F2I.F64.TRUNC R0, R2 ;  /* 0x0000000200007311 */ /* 0x004062000030d100 */
[----:B------:R-:W-:Y:S05]  /*6c10*/  BRA `(.L_x_23088) ;  /* 0x0000000800647947 */ /* 0x000fea0003800000 */
.L_x_23096:
        /* <DEDUP_REMOVED lines=27> */
.L_x_23099:
        /* <DEDUP_REMOVED lines=14> */
.L_x_23098:
[----:B------:R-:W2:Y:S02]  /*6eb0*/  LDG.E.U16 R4, desc[UR36][R2.64] ;  /* 0x0000002402047981 */ /* 0x000ea4000c1e1500 */
[----:B--2---:R-:W-:-:S06]  /*6ec0*/  IMAD.U32 R4, R4, 0x10000, RZ ;  /* 0x0001000004047824 */ /* 0x004fcc00078e00ff */
[----:B------:R-:W0:Y:S02]  /*6ed0*/  F2I.FTZ.TRUNC.NTZ R4, R4 ;  /* 0x0000000400047305 */ /* 0x000e24000021f100 */
[----:B0-----:R-:W-:Y:S01]  /*6ee0*/  PRMT R0, R4, 0x7610, R0 ;  /* 0x0000761004007816 */ /* 0x001fe20000000000 */
[----:B------:R-:W-:Y:S06]  /*6ef0*/  BRA `(.L_x_23088) ;  /* 0x0000000400ac7947 */ /* 0x000fec0003800000 */
.L_x_23095:
        /* <DEDUP_REMOVED lines=10> */
.L_x_23102:
        /* <DEDUP_REMOVED lines=21> */
.L_x_23106:
[----:B------:R-:W-:Y:S05]  /*70f0*/  BSYNC.RECONVERGENT B1 ;  /* 0x0000000000017941 */ /* 0x000fea0003800200 */
.L_x_23105:
[----:B------:R-:W-:Y:S02]  /*7100*/  SHF.L.U32 R0, R0, 0x14, RZ ;  /* 0x0000001400007819 */ /* 0x000fe400000006ff */
[----:B------:R-:W-:-:S04]  /*7110*/  LEA R2, R2, 0x3b800000, 0x17 ;  /* 0x3b80000002027811 */ /* 0x000fc800078eb8ff */
[----:B------:R-:W-:-:S07]  /*7120*/  LOP3.LUT R4, R2, R0, R7, 0xfe, !PT ;  /* 0x0000000002047212 */ /* 0x000fce00078efe07 */
.L_x_23104:
[----:B------:R-:W-:Y:S05]  /*7130*/  BSYNC.RECONVERGENT B0 ;  /* 0x0000000000007941 */ /* 0x000fea0003800200 */
.L_x_23103:
[----:B------:R-:W0:Y:S02]  /*7140*/  F2I.FTZ.TRUNC.NTZ R4, R4 ;  /* 0x0000000400047305 */ /* 0x000e24000021f100 */
[----:B0-----:R-:W-:Y:S01]  /*7150*/  PRMT R0, R4, 0x7610, R0 ;  /* 0x0000761004007816 */ /* 0x001fe20000000000 */
[----:B------:R-:W-:Y:S06]  /*7160*/  BRA `(.L_x_23088) ;  /* 0x0000000400107947 */ /* 0x000fec0003800000 */
.L_x_23101:
        /* <DEDUP_REMOVED lines=21> */
.L_x_23110:
[----:B------:R-:W-:Y:S05]  /*72c0*/  BSYNC.RECONVERGENT B1 ;  /* 0x0000000000017941 */ /* 0x000fea0003800200 */
.L_x_23109:
[----:B------:R-:W-:Y:S01]  /*72d0*/  IMAD.SHL.U32 R0, R0, 0x200000, RZ ;  /* 0x0020000000007824 */ /* 0x000fe200078e00ff */
[----:B------:R-:W-:-:S04]  /*72e0*/  LEA R2, R2, 0x37800000, 0x17 ;  /* 0x3780000002027811 */ /* 0x000fc800078eb8ff */
[----:B------:R-:W-:-:S07]  /*72f0*/  LOP3.LUT R4, R2, R0, R7, 0xfe, !PT ;  /* 0x0000000002047212 */ /* 0x000fce00078efe07 */
.L_x_23108:
[----:B------:R-:W-:Y:S05]  /*7300*/  BSYNC.RECONVERGENT B0 ;  /* 0x0000000000007941 */ /* 0x000fea0003800200 */
.L_x_23107:
[----:B------:R-:W0:Y:S02]  /*7310*/  F2I.FTZ.TRUNC.NTZ R4, R4 ;  /* 0x0000000400047305 */ /* 0x000e24000021f100 */
[----:B0-----:R-:W-:Y:S01]  /*7320*/  PRMT R0, R4, 0x7610, R0 ;  /* 0x0000761004007816 */ /* 0x001fe20000000000 */
[----:B------:R-:W-:Y:S06]  /*7330*/  BRA `(.L_x_23088) ;  /* 0x00000000009c7947 */ /* 0x000fec0003800000 */
.L_x_23100:
        /* <DEDUP_REMOVED lines=14> */
.L_x_23114:
[----:B------:R-:W-:Y:S05]  /*7420*/  BSYNC.RECONVERGENT B0 ;  /* 0x0000000000007941 */ /* 0x000fea0003800200 */
.L_x_23113:
[----:B------:R-:W0:Y:S02]  /*7430*/  F2I.FTZ.TRUNC.NTZ R4, R4 ;  /* 0x0000000400047305 */ /* 0x000e24000021f100 */
[----:B0-----:R-:W-:Y:S01]  /*7440*/  PRMT R0, R4, 0x7610, R0 ;  /* 0x0000761004007816 */ /* 0x001fe20000000000 */
[----:B------:R-:W-:Y:S06]  /*7450*/  BRA `(.L_x_23088) ;  /* 0x0000000000547947 */ /* 0x000fec0003800000 */
.L_x_23087:
        /* <DEDUP_REMOVED lines=15> */
[----:B--2-45:R-:W-:Y:S05]  /*7550*/  CALL.ABS.NOINC R2 ;  /* 0x0000000002007343 */ /* 0x034fea0003c00000 */
.L_x_23115:
[----:B------:R-:W-:Y:S01]  /*7560*/  PRMT R0, RZ, 0x7610, R0 ;  /* 0x00007610ff007816 */ /* 0x000fe20000000000 */
[----:B------:R-:W-:Y:S06]  /*7570*/  BRA `(.L_x_23088) ;  /* 0x00000000000c7947 */ /* 0x000fec0003800000 */
.L_x_23112:
[----:B------:R0:W5:Y:S01]  /*7580*/  LDG.E.U8 R0, desc[UR36][R2.64] ;  /* 0x0000002402007981 */ /* 0x000162000c1e1100 */
[----:B------:R-:W-:Y:S05]  /*7590*/  BRA `(.L_x_23088) ;  /* 0x0000000000047947 */ /* 0x000fea0003800000 */
.L_x_23111:
[----:B------:R0:W5:Y:S02]  /*75a0*/  LDG.E.U8 R0, desc[UR36][R2.64] ;  /* 0x0000002402007981 */ /* 0x000164000c1e1100 */
.L_x_23088:
        /* <DEDUP_REMOVED lines=9> */
[----:B0-23--:R-:W-:-:S05]  /*7640*/  IADD3 R2, P0, PT, R16, UR6, RZ ;  /* 0x0000000610027c10 */ /* 0x00dfca000ff1e0ff */
        /* <DEDUP_REMOVED lines=12> */
.L_x_23119:
[----:B------:R0:W-:Y:S01]  /*7710*/  STG.E.U8 desc[UR36][R2.64], R9 ;  /* 0x0000000902007986 */ /* 0x0001e2000c101124 */
[----:B------:R-:W-:Y:S05]  /*7720*/  BRA `(.L_x_23121) ;  /* 0x0000000c004c7947 */ /* 0x000fea0003800000 */
.L_x_23118:
        /* <DEDUP_REMOVED lines=10> */
.L_x_23123:
[----:B------:R-:W-:-:S05]  /*77d0*/  PRMT R5, R9, 0x9910, RZ ;  /* 0x0000991009057816 */ /* 0x000fca00000000ff */
[----:B------:R0:W-:Y:S01]  /*77e0*/  STG.E desc[UR36][R2.64], R5 ;  /* 0x0000000502007986 */ /* 0x0001e2000c101924 */
[----:B------:R-:W-:Y:S05]  /*77f0*/  BRA `(.L_x_23121) ;  /* 0x0000000c00187947 */ /* 0x000fea0003800000 */
.L_x_23122:
[----:B------:R0:W-:Y:S01]  /*7800*/  STG.E.U16 desc[UR36][R2.64], R9 ;  /* 0x0000000902007986 */ /* 0x0001e2000c101524 */
[----:B------:R-:W-:Y:S05]  /*7810*/  BRA `(.L_x_23121) ;  /* 0x0000000c00107947 */ /* 0x000fea0003800000 */
.L_x_23117:
        /* <DEDUP_REMOVED lines=9> */
.L_x_23125:
[----:B------:R-:W0:Y:S02]  /*78b0*/  I2F.S16 R0, R9 ;  /* 0x0000000900007306 */ /* 0x000e240000101400 */
[----:B0-----:R-:W-:-:S05]  /*78c0*/  F2FP.F16.F32.PACK_AB R0, RZ, R0 ;  /* 0x00000000ff00723e */ /* 0x001fca00000000ff */
[----:B------:R0:W-:Y:S01]  /*78d0*/  STG.E.U16 desc[UR36][R2.64], R0 ;  /* 0x0000000002007986 */ /* 0x0001e2000c101524 */
[----:B------:R-:W-:Y:S05]  /*78e0*/  BRA `(.L_x_23121) ;  /* 0x0000000800dc7947 */ /* 0x000fea0003800000 */
.L_x_23124:
        /* <DEDUP_REMOVED lines=10> */
.L_x_23127:
[----:B------:R-:W0:Y:S02]  /*7990*/  I2F.S16 R9, R9 ;  /* 0x0000000900097306 */ /* 0x000e240000101400 */
[----:B0-----:R-:W-:-:S04]  /*79a0*/  F2FP.F16.F32.PACK_AB R5, RZ, R9 ;  /* 0x00000009ff05723e */ /* 0x001fc800000000ff */
[----:B------:R-:W-:-:S05]  /*79b0*/  PRMT R5, R5, 0x5410, RZ ;  /* 0x0000541005057816 */ /* 0x000fca00000000ff */
[----:B------:R0:W-:Y:S01]  /*79c0*/  STG.E desc[UR36][R2.64], R5 ;  /* 0x0000000502007986 */ /* 0x0001e2000c101924 */
[----:B------:R-:W-:Y:S05]  /*79d0*/  BRA `(.L_x_23121) ;  /* 0x0000000800a07947 */ /* 0x000fea0003800000 */
.L_x_23126:
[----:B------:R-:W0:Y:S02]  /*79e0*/  I2F.F64.S16 R4, R9 ;  /* 0x0000000900047312 */ /* 0x000e240000101c00 */
[----:B0-----:R0:W-:Y:S01]  /*79f0*/  STG.E.64 desc[UR36][R2.64], R4 ;  /* 0x0000000402007986 */ /* 0x0011e2000c101b24 */
[----:B------:R-:W-:Y:S05]  /*7a00*/  BRA `(.L_x_23121) ;  /* 0x0000000800947947 */ /* 0x000fea0003800000 */
.L_x_23116:
        /* <DEDUP_REMOVED lines=12> */
.L_x_23131:
[----:B------:R-:W0:Y:S01]  /*7ad0*/  I2F.S16 R5, R9 ;  /* 0x0000000900057306 */ /* 0x000e220000101400 */
        /* <DEDUP_REMOVED lines=17> */
.L_x_23134:
[----:B------:R-:W-:-:S04]  /*7bf0*/  SHF.R.U32.HI R5, RZ, 0x18, R5 ;  /* 0x00000018ff057819 */ /* 0x000fc80000011605 */
[----:B------:R-:W-:-:S07]  /*7c00*/  LOP3.LUT R0, R0, 0x80, R5, 0xf8, !PT ;  /* 0x0000008000007812 */ /* 0x000fce00078ef805 */
.L_x_23133:
[----:B------:R-:W-:Y:S05]  /*7c10*/  BSYNC.RECONVERGENT B0 ;  /* 0x0000000000007941 */ /* 0x000fea0003800200 */
.L_x_23132:
[----:B------:R3:W-:Y:S01]  /*7c20*/  STG.E.U8 desc[UR36][R2.64], R0 ;  /* 0x0000000002007986 */ /* 0x0007e2000c101124 */
[----:B------:R-:W-:Y:S05]  /*7c30*/  BRA `(.L_x_23121) ;  /* 0x0000000800087947 */ /* 0x000fea0003800000 */
.L_x_23130:
        /* <DEDUP_REMOVED lines=18> */
.L_x_23137:
[----:B------:R-:W-:-:S04]  /*7d60*/  SHF.R.U32.HI R5, RZ, 0x18, R5 ;  /* 0x00000018ff057819 */ /* 0x000fc80000011605 */
[----:B------:R-:W-:-:S07]  /*7d70*/  LOP3.LUT R0, R0, 0x80, R5, 0xf8, !PT ;  /* 0x0000008000007812 */ /* 0x000fce00078ef805 */
.L_x_23136:
[----:B------:R-:W-:Y:S05]  /*7d80*/  BSYNC.RECONVERGENT B0 ;  /* 0x0000000000007941 */ /* 0x000fea0003800200 */
.L_x_23135:
[----:B------:R0:W-:Y:S01]  /*7d90*/  STG.E.U8 desc[UR36][R2.64], R0 ;  /* 0x0000000002007986 */ /* 0x0001e2000c101124 */
[----:B------:R-:W-:Y:S05]  /*7da0*/  BRA `(.L_x_23121) ;  /* 0x0000000400ac7947 */ /* 0x000fea0003800000 */
.L_x_23129:
        /* <DEDUP_REMOVED lines=22> */
.L_x_23139:
[----:B------:R-:W-:-:S04]  /*7f10*/  PRMT R4, R9, 0x9910, RZ ;  /* 0x0000991009047816 */ /* 0x000fc800000000ff */
[----:B------:R-:W-:-:S05]  /*7f20*/  SHF.R.S32.HI R5, RZ, 0x1f, R4 ;  /* 0x0000001fff057819 */ /* 0x000fca0000011404 */
[----:B------:R1:W-:Y:S01]  /*7f30*/  STG.E.64 desc[UR36][R2.64], R4 ;  /* 0x0000000402007986 */ /* 0x0003e2000c101b24 */
[----:B------:R-:W-:Y:S05]  /*7f40*/  BRA `(.L_x_23121) ;  /* 0x0000000400447947 */ /* 0x000fea0003800000 */
.L_x_23138:
[----:B------:R-:W-:-:S05]  /*7f50*/  PRMT R5, R9, 0x9910, RZ ;  /* 0x0000991009057816 */ /* 0x000fca00000000ff */
[----:B------:R0:W-:Y:S01]  /*7f60*/  STG.E desc[UR36][R2.64], R5 ;  /* 0x0000000502007986 */ /* 0x0001e2000c101924 */
[----:B------:R-:W-:Y:S05]  /*7f70*/  BRA `(.L_x_23121) ;  /* 0x0000000400387947 */ /* 0x000fea0003800000 */
.L_x_23128:
        /* <DEDUP_REMOVED lines=11> */
.L_x_23141:
[----:B------:R-:W0:Y:S01]  /*8030*/  I2F.F64.S16 R4, R9 ;  /* 0x0000000900047312 */ /* 0x000e220000101c00 */
[----:B------:R-:W-:-:S05]  /*8040*/  CS2R R6, SRZ ;  /* 0x0000000000067805 */ /* 0x000fca000001ff00 */
[----:B0-----:R0:W-:Y:S01]  /*8050*/  STG.E.128 desc[UR36][R2.64], R4 ;  /* 0x0000000402007986 */ /* 0x0011e2000c101d24 */
[----:B------:R-:W-:Y:S05]  /*8060*/  BRA `(.L_x_23121) ;  /* 0x0000000000fc7947 */ /* 0x000fea0003800000 */
.L_x_23140:
[----:B------:R-:W-:-:S09]  /*8070*/  UISETP.NE.AND UP0, UPT, UR4, 0xf, UPT ;  /* 0x0000000f0400788c */ /* 0x000fd2000bf05270 */
[----:B------:R-:W-:Y:S05]  /*8080*/  BRA.U !UP0, `(.L_x_23142) ;  /* 0x0000000108e87547 */ /* 0x000fea000b800000 */
[----:B------:R-:W-:-:S09]  /*8090*/  UISETP.NE.AND UP0, UPT, UR4, 0x17, UPT ;  /* 0x000000170400788c */ /* 0x000fd2000bf05270 */
[----:B------:R-:W-:Y:S05]  /*80a0*/  BRA.U !UP0, `(.L_x_23143) ;  /* 0x0000000108907547 */ /* 0x000fea000b800000 */
[----:B------:R-:W-:-:S09]  /*80b0*/  UISETP.NE.AND UP0, UPT, UR4, 0x18, UPT ;  /* 0x000000180400788c */ /* 0x000fd2000bf05270 */
[----:B------:R-:W-:Y:S05]  /*80c0*/  BRA.U !UP0, `(.L_x_23144) ;  /* 0x0000000108447547 */ /* 0x000fea000b800000 */
.L_x_23120:
        /* <DEDUP_REMOVED lines=16> */
.L_x_23145:
[----:B------:R-:W-:Y:S05]  /*81d0*/  BRA `(.L_x_23121) ;  /* 0x0000000000a07947 */ /* 0x000fea0003800000 */
.L_x_23144:
        /* <DEDUP_REMOVED lines=13> */
.L_x_23147:
[----:B------:R-:W-:Y:S05]  /*82b0*/  BSYNC.RECONVERGENT B0 ;  /* 0x0000000000007941 */ /* 0x000fea0003800200 */
.L_x_23146:
[----:B------:R-:W-:-:S05]  /*82c0*/  LOP3.LUT R5, R0, 0x80, R5, 0xf8, !PT ;  /* 0x0000008000057812 */ /* 0x000fca00078ef805 */
[----:B------:R0:W-:Y:S01]  /*82d0*/  STG.E.U8 desc[UR36][R2.64], R5 ;  /* 0x0000000502007986 */ /* 0x0001e2000c101124 */
[----:B------:R-:W-:Y:S05]  /*82e0*/  BRA `(.L_x_23121) ;  /* 0x00000000005c7947 */ /* 0x000fea0003800000 */
.L_x_23143:
        /* <DEDUP_REMOVED lines=12> */
.L_x_23149:
[----:B------:R-:W-:Y:S01]  /*83b0*/  IMAD.MOV.U32 R0, RZ, RZ, 0x7f ;  /* 0x0000007fff007424 */ /* 0x000fe200078e00ff */
[----:B------:R-:W-:-:S04]  /*83c0*/  ISETP.GT.U32.AND P0, PT, R4, 0x7f800000, PT ;  /* 0x7f8000000400780c */ /* 0x000fc80003f04070 */
[----:B------:R-:W-:-:S09]  /*83d0*/  SEL R0, R0, 0x7c, P0 ;  /* 0x0000007c00007807 */ /* 0x000fd20000000000 */
.L_x_23150:
[----:B------:R-:W-:Y:S05]  /*83e0*/  BSYNC.RECONVERGENT B0 ;  /* 0x0000000000007941 */ /* 0x000fea0003800200 */
.L_x_23148:
[----:B------:R-:W-:-:S04]  /*83f0*/  SHF.R.U32.HI R5, RZ, 0x18, R5 ;  /* 0x00000018ff057819 */ /* 0x000fc80000011605 */
[----:B------:R-:W-:-:S05]  /*8400*/  LOP3.LUT R5, R0, 0x80, R5, 0xf8, !PT ;  /* 0x0000008000057812 */ /* 0x000fca00078ef805 */
[----:B------:R0:W-:Y:S01]  /*8410*/  STG.E.U8 desc[UR36][R2.64], R5 ;  /* 0x0000000502007986 */ /* 0x0001e2000c101124 */
[----:B------:R-:W-:Y:S05]  /*8420*/  BRA `(.L_x_23121) ;  /* 0x00000000000c7947 */ /* 0x000fea0003800000 */
.L_x_23142:
[----:B------:R-:W0:Y:S02]  /*8430*/  I2F.S16 R0, R9 ;  /* 0x0000000900007306 */ /* 0x000e240000101400 */
[----:B0-----:R-:W-:-:S05]  /*8440*/  F2FP.BF16.F32.PACK_AB R0, RZ, R0 ;  /* 0x00000000ff00723e */ /* 0x001fca00000010ff */
[----:B------:R0:W-:Y:S02]  /*8450*/  STG.E.U16 desc[UR36][R2.64], R0 ;  /* 0x0000000002007986 */ /* 0x0001e4000c101524 */
.L_x_23121:
[----:B------:R-:W-:-:S07]  /*8460*/  VIADD R17, R17, 0x80 ;  /* 0x0000008011117836 */ /* 0x000fce0000000000 */
.L_x_23048:
[----:B------:R-:W-:Y:S05]  /*8470*/  BSYNC.RECONVERGENT B6 ;  /* 0x0000000000067941 */ /* 0x000fea0003800200 */
.L_x_23047:
        /* <DEDUP_REMOVED lines=358> */
.L_x_23153:
        /* <DEDUP_REMOVED lines=16> */
.L_x_23157:
[----:B------:R4:W5:Y:S01]  /*9be0*/  LDG.E.U8 R19, desc[UR36][R2.64] ;  /* 0x0000002402137981 */ /* 0x000962000c1e1100 */
[----:B------:R-:W-:Y:S05]  /*9bf0*/  BRA `(.L_x_23159) ;  /* 0x0000000c004c7947 */ /* 0x000fea0003800000 */
.L_x_23156:
        /* <DEDUP_REMOVED lines=8> */
.L_x_23161:
[----:B------:R2:W5:Y:S01]  /*9c80*/  LDG.E.U8 R19, desc[UR36][R2.64] ;  /* 0x0000002402137981 */ /* 0x000562000c1e1100 */
[----:B------:R-:W-:Y:S05]  /*9c90*/  BRA `(.L_x_23159) ;  /* 0x0000000c00247947 */ /* 0x000fea0003800000 */
.L_x_23160:
[----:B------:R0:W5:Y:S01]  /*9ca0*/  LDG.E.U16 R19, desc[UR36][R2.64] ;  /* 0x0000002402137981 */ /* 0x000162000c1e1500 */
[----:B------:R-:W-:Y:S05]  /*9cb0*/  BRA `(.L_x_23159) ;  /* 0x0000000c001c7947 */ /* 0x000fea0003800000 */
.L_x_23155:
        /* <DEDUP_REMOVED lines=9> */
.L_x_23163:
[----:B------:R-:W2:Y:S02]  /*9d50*/  LDG.E.U16 R0, desc[UR36][R2.64] ;  /* 0x0000002402007981 */ /* 0x000ea4000c1e1500 */
[----:B--2---:R-:W-:-:S06]  /*9d60*/  HADD2.F32 R0, -RZ, R0.H0_H0 ;  /* 0x20000000ff007230 */ /* 0x004fcc0000004100 */
[----:B------:R-:W0:Y:S02]  /*9d70*/  F2I.FTZ.TRUNC.NTZ R0, R0 ;  /* 0x0000000000007305 */ /* 0x000e24000021f100 */
[----:B0-----:R-:W-:Y:S01]  /*9d80*/  PRMT R19, R0, 0x7610, R19 ;  /* 0x0000761000137816 */ /* 0x001fe20000000013 */
[----:B------:R-:W-:Y:S06]  /*9d90*/  BRA `(.L_x_23159) ;  /* 0x0000000800e47947 */ /* 0x000fec0003800000 */
.L_x_23162:
        /* <DEDUP_REMOVED lines=9> */
.L_x_23165:
[----:B------:R-:W2:Y:S02]  /*9e30*/  LDG.E.U16 R2, desc[UR36][R2.64] ;  /* 0x0000002402027981 */ /* 0x000ea4000c1e1500 */
[----:B--2---:R-:W-:-:S06]  /*9e40*/  HADD2.F32 R0, -RZ, R2.H0_H0 ;  /* 0x20000002ff007230 */ /* 0x004fcc0000004100 */
[----:B------:R-:W0:Y:S02]  /*9e50*/  F2I.FTZ.TRUNC.NTZ R0, R0 ;  /* 0x0000000000007305 */ /* 0x000e24000021f100 */
[----:B0-----:R-:W-:Y:S01]  /*9e60*/  PRMT R19, R0, 0x7610, R19 ;  /* 0x0000761000137816 */ /* 0x001fe20000000013 */
[----:B------:R-:W-:Y:S06]  /*9e70*/  BRA `(.L_x_23159) ;  /* 0x0000000800ac7947 */ /* 0x000fec0003800000 */
.L_x_23164:
[----:B------:R-:W2:Y:S02]  /*9e80*/  LDG.E.64 R2, desc[UR36][R2.64] ;  /* 0x0000002402027981 */ /* 0x000ea4000c1e1b00 */
[----:B--2---:R0:W1:Y:S01]  /*9e90*/  F2I.F64.TRUNC R19, R2 ;  /* 0x0000000200137311 */ /* 0x004062000030d100 */
[----:B------:R-:W-:Y:S05]  /*9ea0*/  BRA `(.L_x_23159) ;  /* 0x0000000800a07947 */ /* 0x000fea0003800000 */
.L_x_23154:
        /* <DEDUP_REMOVED lines=12> */
.L_x_23168:
[----:B------:R-:W2:Y:S02]  /*9f70*/  LDG.E.64 R2, desc[UR36][R2.64] ;  /* 0x0000002402027981 */ /* 0x000ea4000c1e1b00 */
[----:B--2---:R0:W1:Y:S01]  /*9f80*/  F2I.F64.TRUNC R19, R2 ;  /* 0x0000000200137311 */ /* 0x004062000030d100 */
[----:B------:R-:W-:Y:S05]  /*9f90*/  BRA `(.L_x_23159) ;  /* 0x0000000800647947 */ /* 0x000fea0003800000 */
.L_x_23167:
        /* <DEDUP_REMOVED lines=27> */
.L_x_23170:
        /* <DEDUP_REMOVED lines=14> */
.L_x_23169:
[----:B------:R-:W2:Y:S02]  /*a230*/  LDG.E.U16 R0, desc[UR36][R2.64] ;  /* 0x0000002402007981 */ /* 0x000ea4000c1e1500 */
[----:B--2---:R-:W-:-:S06]  /*a240*/  IMAD.U32 R0, R0, 0x10000, RZ ;  /* 0x0001000000007824 */ /* 0x004fcc00078e00ff */
[----:B------:R-:W0:Y:S02]  /*a250*/  F2I.FTZ.TRUNC.NTZ R0, R0 ;  /* 0x0000000000007305 */ /* 0x000e24000021f100 */
[----:B0-----:R-:W-:Y:S01]  /*a260*/  PRMT R19, R0, 0x7610, R19 ;  /* 0x0000761000137816 */ /* 0x001fe20000000013 */
[----:B------:R-:W-:Y:S06]  /*a270*/  BRA `(.L_x_23159) ;  /* 0x0000000400ac7947 */ /* 0x000fec0003800000 */
.L_x_23166:
        /* <DEDUP_REMOVED lines=10> */
.L_x_23173:
        /* <DEDUP_REMOVED lines=21> */
.L_x_23177:
[----:B------:R-:W-:Y:S05]  /*a470*/  BSYNC.RECONVERGENT B1 ;  /* 0x0000000000017941 */ /* 0x000fea0003800200 */
.L_x_23176:
[----:B------:R-:W-:Y:S02]  /*a480*/  SHF.L.U32 R0, R0, 0x14, RZ ;  /* 0x0000001400007819 */ /* 0x000fe400000006ff */
[----:B------:R-:W-:-:S04]  /*a490*/  LEA R2, R2, 0x3b800000, 0x17 ;  /* 0x3b80000002027811 */ /* 0x000fc800078eb8ff */
[----:B------:R-:W-:-:S07]  /*a4a0*/  LOP3.LUT R0, R2, R0, R7, 0xfe, !PT ;  /* 0x0000000002007212 */ /* 0x000fce00078efe07 */
.L_x_23175:
[----:B------:R-:W-:Y:S05]  /*a4b0*/  BSYNC.RECONVERGENT B0 ;  /* 0x0000000000007941 */ /* 0x000fea0003800200 */
.L_x_23174:
[----:B------:R-:W0:Y:S02]  /*a4c0*/  F2I.FTZ.TRUNC.NTZ R0, R0 ;  /* 0x0000000000007305 */ /* 0x000e24000021f100 */
[----:B0-----:R-:W-:Y:S01]  /*a4d0*/  PRMT R19, R0, 0x7610, R19 ;  /* 0x0000761000137816 */ /* 0x001fe20000000013 */
[----:B------:R-:W-:Y:S06]  /*a4e0*/  BRA `(.L_x_23159) ;  /* 0x0000000400107947 */ /* 0x000fec0003800000 */
.L_x_23172:
        /* <DEDUP_REMOVED lines=21> */
.L_x_23181:
[----:B------:R-:W-:Y:S05]  /*a640*/  BSYNC.RECONVERGENT B1 ;  /* 0x0000000000017941 */ /* 0x000fea0003800200 */
.L_x_23180:
[----:B------:R-:W-:Y:S01]  /*a650*/  IMAD.SHL.U32 R0, R0, 0x200000, RZ ;  /* 0x0020000000007824 */ /* 0x000fe200078e00ff */
[----:B------:R-:W-:-:S04]  /*a660*/  LEA R2, R2, 0x37800000, 0x17 ;  /* 0x3780000002027811 */ /* 0x000fc800078eb8ff */
[----:B------:R-:W-:-:S07]  /*a670*/  LOP3.LUT R0, R2, R0, R7, 0xfe, !PT ;  /* 0x0000000002007212 */ /* 0x000fce00078efe07 */
.L_x_23179:
[----:B------:R-:W-:Y:S05]  /*a680*/  BSYNC.RECONVERGENT B0 ;  /* 0x0000000000007941 */ /* 0x000fea0003800200 */
.L_x_23178:
[----:B------:R-:W0:Y:S02]  /*a690*/  F2I.FTZ.TRUNC.NTZ R0, R0 ;  /* 0x0000000000007305 */ /* 0x000e24000021f100 */
[----:B0-----:R-:W-:Y:S01]  /*a6a0*/  PRMT R19, R0, 0x7610, R19 ;  /* 0x0000761000137816 */ /* 0x001fe20000000013 */
[----:B------:R-:W-:Y:S06]  /*a6b0*/  BRA `(.L_x_23159) ;  /* 0x00000000009c7947 */ /* 0x000fec0003800000 */
.L_x_23171:
        /* <DEDUP_REMOVED lines=14> */
.L_x_23185:
[----:B------:R-:W-:Y:S05]  /*a7a0*/  BSYNC.RECONVERGENT B0 ;  /* 0x0000000000007941 */ /* 0x000fea0003800200 */
.L_x_23184:
[----:B------:R-:W0:Y:S02]  /*a7b0*/  F2I.FTZ.TRUNC.NTZ R0, R0 ;  /* 0x0000000000007305 */ /* 0x000e24000021f100 */
[----:B0-----:R-:W-:Y:S01]  /*a7c0*/  PRMT R19, R0, 0x7610, R19 ;  /* 0x0000761000137816 */ /* 0x001fe20000000013 */
[----:B------:R-:W-:Y:S06]  /*a7d0*/  BRA `(.L_x_23159) ;  /* 0x0000000000547947 */ /* 0x000fec0003800000 */
.L_x_23158:
        /* <DEDUP_REMOVED lines=16> */
.L_x_23186:
[----:B------:R-:W-:Y:S01]  /*a8e0*/  PRMT R19, RZ, 0x7610, R19 ;  /* 0x00007610ff137816 */ /* 0x000fe20000000013 */
[----:B------:R-:W-:Y:S06]  /*a8f0*/  BRA `(.L_x_23159) ;  /* 0x00000000000c7947 */ /* 0x000fec0003800000 */
.L_x_23183:
[----:B------:R0:W5:Y:S01]  /*a900*/  LDG.E.U8 R19, desc[UR36][R2.64] ;  /* 0x0000002402137981 */ /* 0x000162000c1e1100 */
[----:B------:R-:W-:Y:S05]  /*a910*/  BRA `(.L_x_23159) ;  /* 0x0000000000047947 */ /* 0x000fea0003800000 */
.L_x_23182:
[----:B------:R0:W5:Y:S02]  /*a920*/  LDG.E.U8 R19, desc[UR36][R2.64] ;  /* 0x0000002402137981 */ /* 0x000164000c1e1100 */
.L_x_23159:
        /* <DEDUP_REMOVED lines=16> */
.L_x_23190:
[----:B------:R0:W5:Y:S01]  /*aa30*/  LDG.E.U8 R0, desc[UR36][R2.64] ;  /* 0x0000002402007981 */ /* 0x000162000c1e1100 */
[----:B------:R-:W-:Y:S05]  /*aa40*/  BRA `(.L_x_23192) ;  /* 0x0000000c004c7947 */ /* 0x000fea0003800000 */
.L_x_23189:
        /* <DEDUP_REMOVED lines=8> */
.L_x_23194:
[----:B------:R0:W5:Y:S01]  /*aad0*/  LDG.E.U8 R0, desc[UR36][R2.64] ;  /* 0x0000002402007981 */ /* 0x000162000c1e1100 */
[----:B------:R-:W-:Y:S05]  /*aae0*/  BRA `(.L_x_23192) ;  /* 0x0000000c00247947 */ /* 0x000fea0003800000 */
.L_x_23193:
[----:B------:R0:W5:Y:S01]  /*aaf0*/  LDG.E.U16 R0, desc[UR36][R2.64] ;  /* 0x0000002402007981 */ /* 0x000162000c1e1500 */
[----:B------:R-:W-:Y:S05]  /*ab00*/  BRA `(.L_x_23192) ;  /* 0x0000000c001c7947 */ /* 0x000fea0003800000 */
.L_x_23188:
        /* <DEDUP_REMOVED lines=9> */
.L_x_23196:
[----:B------:R-:W2:Y:S02]  /*aba0*/  LDG.E.U16 R4, desc[UR36][R2.64] ;  /* 0x0000002402047981 */ /* 0x000ea4000c1e1500 */
[----:B--2---:R-:W-:-:S06]  /*abb0*/  HADD2.F32 R4, -RZ, R4.H0_H0 ;  /* 0x20000004ff047230 */ /* 0x004fcc0000004100 */
[----:B------:R-:W0:Y:S02]  /*abc0*/  F2I.FTZ.TRUNC.NTZ R4, R4 ;  /* 0x0000000400047305 */ /* 0x000e24000021f100 */
[----:B0-----:R-:W-:Y:S01]  /*abd0*/  PRMT R0, R4, 0x7610, R0 ;  /* 0x0000761004007816 */ /* 0x001fe20000000000 */
[----:B------:R-:W-:Y:S06]  /*abe0*/  BRA `(.L_x_23192) ;  /* 0x0000000800e47947 */ /* 0x000fec0003800000 */
.L_x_23195:
[----:B------:R-:W-:-:S09]  /*abf0*/  UISETP.NE.AND UP0, UPT, UR4, 0x7, UPT ;  /* 0x000000070400788c */ /* 0x000fd2000bf05270 */
[----:B------:R-:W-:Y:S05]  /*ac00*/  BRA.U !UP0, `(.L_x_23197) ;  /* 0x0000000108307547 */ /* 0x000fea000b800000 */
[----:B------:R-:W-:-:S09]  /*ac10*/  UISETP.NE.AND UP0, UPT, UR4, 0x8, UPT ;  /* 0x000000080400788c */ /* 0x000fd2000bf05270 */
[----:B------:R-:W-:Y:S05]  /*ac20*/  BRA.U !UP0, `(.L_x_23198) ;  /* 0x0000000108147547 */ /* 0x000fea000b800000 */
[----:B------:R-:W-:-:S09]  /*ac30*/  UISETP.NE.AND UP0, UPT, UR4, 0x9, UPT ;  /* 0x000000090400788c */ /* 0x000fd2000bf05270 */
[----:B------:R-:W-:Y:S05]  /*ac40*/  BRA.U UP0, `(.L_x_23191) ;  /* 0x0000000900787547 */ /* 0x000fea000b800000 */
[----:B------:R-:W2:Y:S02]  /*ac50*/  LDG.E R2, desc[UR36][R2.64] ;  /* 0x0000002402027981 */ /* 0x000ea4000c1e1900 */
[----:B--2---:R2:W3:Y:S01]  /*ac60*/  F2I.FTZ.TRUNC.NTZ R0, R2 ;  /* 0x0000000200007305 */ /* 0x0044e2000021f100 */
[----:B------:R-:W-:Y:S05]  /*ac70*/  BRA `(.L_x_23192) ;  /* 0x0000000800c07947 */ /* 0x000fea0003800000 */
.L_x_23198:
[----:B------:R-:W2:Y:S02]  /*ac80*/  LDG.E.U16 R2, desc[UR36][R2.64] ;  /* 0x0000002402027981 */ /* 0x000ea4000c1e1500 */
[----:B--2---:R-:W-:-:S06]  /*ac90*/  HADD2.F32 R4, -RZ, R2.H0_H0 ;  /* 0x20000002ff047230 */ /* 0x004fcc0000004100 */
[----:B------:R-:W0:Y:S02]  /*aca0*/  F2I.FTZ.TRUNC.NTZ R4, R4 ;  /* 0x0000000400047305 */ /* 0x000e24000021f100 */
[----:B0-----:R-:W-:Y:S01]  /*acb0*/  PRMT R0, R4, 0x7610, R0 ;  /* 0x0000761004007816 */ /* 0x001fe20000000000 */
[----:B------:R-:W-:Y:S06]  /*acc0*/  BRA `(.L_x_23192) ;  /* 0x0000000800ac7947 */ /* 0x000fec0003800000 */
.L_x_23197:
[----:B------:R-:W2:Y:S02]  /*acd0*/  LDG.E.64 R2, desc[UR36][R2.64] ;  /* 0x0000002402027981 */ /* 0x000ea4000c1e1b00 */
[----:B--2---:R4:W0:Y:S01]  /*ace0*/  F2I.F64.TRUNC R0, R2 ;  /* 0x0000000200007311 */ /* 0x004822000030d100 */
[----:B------:R-:W-:Y:S05]  /*acf0*/  BRA `(.L_x_23192) ;  /* 0x0000000800a07947 */ /* 0x000fea0003800000 */
.L_x_23187:
        /* <DEDUP_REMOVED lines=12> */
.L_x_23201:
[----:B------:R-:W2:Y:S02]  /*adc0*/  LDG.E.64 R2, desc[UR36][R2.64] ;  /* 0x0000002402027981 */ /* 0x000ea4000c1e1b00 */
[----:B--2---:R0:W1:Y:S01]  /*add0*/  F2I.F64.TRUNC R0, R2 ;  /* 0x0000000200007311 */ /* 0x004062000030d100 */
[----:B------:R-:W-:Y:S05]  /*ade0*/  BRA `(.L_x_23192) ;  /* 0x0000000800647947 */ /* 0x000fea0003800000 */
.L_x_23200:
        /* <DEDUP_REMOVED lines=27> */
.L_x_23203:
        /* <DEDUP_REMOVED lines=14> */
.L_x_23202:
[----:B------:R-:W2:Y:S02]  /*b080*/  LDG.E.U16 R4, desc[UR36][R2.64] ;  /* 0x0000002402047981 */ /* 0x000ea4000c1e1500 */
[----:B--2---:R-:W-:-:S06]  /*b090*/  SHF.L.U32 R4, R4, 0x10, RZ ;  /* 0x0000001004047819 */ /* 0x004fcc00000006ff */
[----:B------:R-:W0:Y:S02]  /*b0a0*/  F2I.FTZ.TRUNC.NTZ R4, R4 ;  /* 0x0000000400047305 */ /* 0x000e24000021f100 */
[----:B0-----:R-:W-:Y:S01]  /*b0b0*/  PRMT R0, R4, 0x7610, R0 ;  /* 0x0000761004007816 */ /* 0x001fe20000000000 */
[----:B------:R-:W-:Y:S06]  /*b0c0*/  BRA `(.L_x_23192) ;  /* 0x0000000400ac7947 */ /* 0x000fec0003800000 */
.L_x_23199:
        /* <DEDUP_REMOVED lines=10> */
.L_x_23206:
        /* <DEDUP_REMOVED lines=21> */
.L_x_23210:
[----:B------:R-:W-:Y:S05]  /*b2c0*/  BSYNC.RECONVERGENT B1 ;  /* 0x0000000000017941 */ /* 0x000fea0003800200 */
.L_x_23209:
[----:B------:R-:W-:Y:S01]  /*b2d0*/  IMAD.SHL.U32 R0, R0, 0x100000, RZ ;  /* 0x0010000000007824 */ /* 0x000fe200078e00ff */
[----:B------:R-:W-:-:S04]  /*b2e0*/  LEA R2, R2, 0x3b800000, 0x17 ;  /* 0x3b80000002027811 */ /* 0x000fc800078eb8ff */
[----:B------:R-:W-:-:S07]  /*b2f0*/  LOP3.LUT R4, R2, R0, R7, 0xfe, !PT ;  /* 0x0000000002047212 */ /* 0x000fce00078efe07 */
.L_x_23208:
[----:B------:R-:W-:Y:S05]  /*b300*/  BSYNC.RECONVERGENT B0 ;  /* 0x0000000000007941 */ /* 0x000fea0003800200 */
.L_x_23207:
[----:B------:R-:W0:Y:S02]  /*b310*/  F2I.FTZ.TRUNC.NTZ R4, R4 ;  /* 0x0000000400047305 */ /* 0x000e24000021f100 */
[----:B0-----:R-:W-:Y:S01]  /*b320*/  PRMT R0, R4, 0x7610, R0 ;  /* 0x0000761004007816 */ /* 0x001fe20000000000 */
[----:B------:R-:W-:Y:S06]  /*b330*/  BRA `(.L_x_23192) ;  /* 0x0000000400107947 */ /* 0x000fec0003800000 */
.L_x_23205:
        /* <DEDUP_REMOVED lines=21> */
.L_x_23214:
[----:B------:R-:W-:Y:S05]  /*b490*/  BSYNC.RECONVERGENT B1 ;  /* 0x0000000000017941 */ /* 0x000fea0003800200 */
.L_x_23213:
[----:B------:R-:W-:Y:S01]  /*b4a0*/  IMAD.SHL.U32 R0, R0, 0x200000, RZ ;  /* 0x0020000000007824 */ /* 0x000fe200078e00ff */
[----:B------:R-:W-:-:S04]  /*b4b0*/  LEA R2, R2, 0x37800000, 0x17 ;  /* 0x3780000002027811 */ /* 0x000fc800078eb8ff */
[----:B------:R-:W-:-:S07]  /*b4c0*/  LOP3.LUT R4, R2, R0, R7, 0xfe, !PT ;  /* 0x0000000002047212 */ /* 0x000fce00078efe07 */
.L_x_23212:
[----:B------:R-:W-:Y:S05]  /*b4d0*/  BSYNC.RECONVERGENT B0 ;  /* 0x0000000000007941 */ /* 0x000fea0003800200 */
.L_x_23211:
[----:B------:R-:W0:Y:S02]  /*b4e0*/  F2I.FTZ.TRUNC.NTZ R4, R4 ;  /* 0x0000000400047305 */ /* 0x000e24000021f100 */
[----:B0-----:R-:W-:Y:S01]  /*b4f0*/  PRMT R0, R4, 0x7610, R0 ;  /* 0x0000761004007816 */ /* 0x001fe20000000000 */
[----:B------:R-:W-:Y:S06]  /*b500*/  BRA `(.L_x_23192) ;  /* 0x00000000009c7947 */ /* 0x000fec0003800000 */
.L_x_23204:
        /* <DEDUP_REMOVED lines=14> */
.L_x_23218:
[----:B------:R-:W-:Y:S05]  /*b5f0*/  BSYNC.RECONVERGENT B0 ;  /* 0x0000000000007941 */ /* 0x000fea0003800200 */
.L_x_23217:
[----:B------:R-:W0:Y:S02]  /*b600*/  F2I.FTZ.TRUNC.NTZ R4, R4 ;  /* 0x0000000400047305 */ /* 0x000e24000021f100 */
[----:B0-----:R-:W-:Y:S01]  /*b610*/  PRMT R0, R4, 0x7610, R0 ;  /* 0x0000761004007816 */ /* 0x001fe20000000000 */
[----:B------:R-:W-:Y:S06]  /*b620*/  BRA `(.L_x_23192) ;  /* 0x0000000000547947 */ /* 0x000fec0003800000 */
.L_x_23191:
        /* <DEDUP_REMOVED lines=16> */
.L_x_23219:
[----:B------:R-:W-:Y:S01]  /*b730*/  PRMT R0, RZ, 0x7610, R0 ;  /* 0x00007610ff007816 */ /* 0x000fe20000000000 */
[----:B------:R-:W-:Y:S06]  /*b740*/  BRA `(.L_x_23192) ;  /* 0x00000000000c7947 */ /* 0x000fec0003800000 */
.L_x_23216:
[----:B------:R0:W5:Y:S01]  /*b750*/  LDG.E.U8 R0, desc[UR36][R2.64] ;  /* 0x0000002402007981 */ /* 0x000162000c1e1100 */
[----:B------:R-:W-:Y:S05]  /*b760*/  BRA `(.L_x_23192) ;  /* 0x0000000000047947 */ /* 0x000fea0003800000 */
.L_x_23215:
[----:B------:R0:W5:Y:S02]  /*b770*/  LDG.E.U8 R0, desc[UR36][R2.64] ;  /* 0x0000002402007981 */ /* 0x000164000c1e1100 */
.L_x_23192:
[----:B------:R-:W2:Y:S01]  /*b780*/  LDCU.64 UR6, c[0x0][0x5e8] ;  /* 0x0000bd00ff0677ac */ /* 0x000ea20008000a00 */
[----:B01-3-5:R-:W-:Y:S02]  /*b790*/  PRMT R0, R0, 0x8880, RZ ;  /* 0x0000888000007816 */ /* 0x02bfe400000000ff */
[----:B------:R-:W-:Y:S01]  /*b7a0*/  PRMT R4, R19, 0x8880, RZ ;  /* 0x0000888013047816 */ /* 0x000fe200000000ff */
[----:B------:R-:W-:Y:S01]  /*b7b0*/  UPRMT UR4, UR43, 0x9910, URZ ;  /* 0x000099102b047896 */ /* 0x000fe200080000ff */
[----:B------:R-:W-:Y:S02]  /*b7c0*/  PRMT R0, R0, 0x7710, RZ ;  /* 0x0000771000007816 */ /* 0x000fe400000000ff */
[----:B------:R-:W-:Y:S01]  /*b7d0*/  PRMT R4, R4, 0x7710, RZ ;  /* 0x0000771004047816 */ /* 0x000fe200000000ff */
[----:B------:R-:W-:-:S03]  /*b7e0*/  UISETP.GT.AND UP0, UPT, UR4, 0x9, UPT ;  /* 0x000000090400788c */ /* 0x000fc6000bf04270 */
[----:B------:R-:W-:-:S04]  /*b7f0*/  VIMNMX.S16x2 R0, PT, PT, R4, R0, PT ;  /* 0x0000000004007248 */ /* 0x000fc80003fe0300 */
[----:B------:R-:W-:Y:S02]  /*b800*/  PRMT R9, R0, 0x7610, R9 ;  /* 0x0000761000097816 */ /* 0x000fe40000000009 */
[----:B--2-4-:R-:W-:-:S05]  /*b810*/  IADD3 R2, P0, PT, R16, UR6, RZ ;  /* 0x0000000610027c10 */ /* 0x014fca000ff1e0ff */
        /* <DEDUP_REMOVED lines=12> */
.L_x_23223:
[----:B------:R0:W-:Y:S01]  /*b8e0*/  STG.E.U8 desc[UR36][R2.64], R9 ;  /* 0x0000000902007986 */ /* 0x0001e2000c101124 */
[----:B------:R-:W-:Y:S05]  /*b8f0*/  BRA `(.L_x_23225) ;  /* 0x0000000c004c7947 */ /* 0x000fea0003800000 */
.L_x_23222:
        /* <DEDUP_REMOVED lines=10> */
.L_x_23227:
[----:B------:R-:W-:-:S05]  /*b9a0*/  PRMT R5, R9, 0x9910, RZ ;  /* 0x0000991009057816 */ /* 0x000fca00000000ff */
[----:B------:R0:W-:Y:S01]  /*b9b0*/  STG.E desc[UR36][R2.64], R5 ;  /* 0x0000000502007986 */ /* 0x0001e2000c101924 */
[----:B------:R-:W-:Y:S05]  /*b9c0*/  BRA `(.L_x_23225) ;  /* 0x0000000c00187947 */ /* 0x000fea0003800000 */
.L_x_23226:
[----:B------:R0:W-:Y:S01]  /*b9d0*/  STG.E.U16 desc[UR36][R2.64], R9 ;  /* 0x0000000902007986 */ /* 0x0001e2000c101524 */
[----:B------:R-:W-:Y:S05]  /*b9e0*/  BRA `(.L_x_23225) ;  /* 0x0000000c00107947 */ /* 0x000fea0003800000 */
.L_x_23221:
        /* <DEDUP_REMOVED lines=9> */
.L_x_23229:
[----:B------:R-:W0:Y:S02]  /*ba80*/  I2F.S16 R0, R9 ;  /* 0x0000000900007306 */ /* 0x000e240000101400 */
[----:B0-----:R-:W-:-:S05]  /*ba90*/  F2FP.F16.F32.PACK_AB R0, RZ, R0 ;  /* 0x00000000ff00723e */ /* 0x001fca00000000ff */
[----:B------:R0:W-:Y:S01]  /*baa0*/  STG.E.U16 desc[UR36][R2.64], R0 ;  /* 0x0000000002007986 */ /* 0x0001e2000c101524 */
[----:B------:R-:W-:Y:S05]  /*bab0*/  BRA `(.L_x_23225) ;  /* 0x0000000800dc7947 */ /* 0x000fea0003800000 */
.L_x_23228:
        /* <DEDUP_REMOVED lines=10> */
.L_x_23231:
[----:B------:R-:W0:Y:S02]  /*bb60*/  I2F.S16 R9, R9 ;  /* 0x0000000900097306 */ /* 0x000e240000101400 */
[----:B0-----:R-:W-:-:S04]  /*bb70*/  F2FP.F16.F32.PACK_AB R5, RZ, R9 ;  /* 0x00000009ff05723e */ /* 0x001fc800000000ff */
[----:B------:R-:W-:-:S05]  /*bb80*/  PRMT R5, R5, 0x5410, RZ ;  /* 0x0000541005057816 */ /* 0x000fca00000000ff */
[----:B------:R0:W-:Y:S01]  /*bb90*/  STG.E desc[UR36][R2.64], R5 ;  /* 0x0000000502007986 */ /* 0x0001e2000c101924 */
[----:B------:R-:W-:Y:S05]  /*bba0*/  BRA `(.L_x_23225) ;  /* 0x0000000800a07947 */ /* 0x000fea0003800000 */
.L_x_23230:
[----:B------:R-:W0:Y:S02]  /*bbb0*/  I2F.F64.S16 R4, R9 ;  /* 0x0000000900047312 */ /* 0x000e240000101c00 */
[----:B0-----:R0:W-:Y:S01]  /*bbc0*/  STG.E.64 desc[UR36][R2.64], R4 ;  /* 0x0000000402007986 */ /* 0x0011e2000c101b24 */
[----:B------:R-:W-:Y:S05]  /*bbd0*/  BRA `(.L_x_23225) ;  /* 0x0000000800947947 */ /* 0x000fea0003800000 */
.L_x_23220:
        /* <DEDUP_REMOVED lines=12> */
.L_x_23235:
        /* <DEDUP_REMOVED lines=18> */
.L_x_23238:
[----:B------:R-:W-:-:S04]  /*bdc0*/  SHF.R.U32.HI R5, RZ, 0x18, R5 ;  /* 0x00000018ff057819 */ /* 0x000fc80000011605 */
[----:B------:R-:W-:-:S07]  /*bdd0*/  LOP3.LUT R0, R0, 0x80, R5, 0xf8, !PT ;  /* 0x0000008000007812 */ /* 0x000fce00078ef805 */
.L_x_23237:
[----:B------:R-:W-:Y:S05]  /*bde0*/  BSYNC.RECONVERGENT B0 ;  /* 0x0000000000007941 */ /* 0x000fea0003800200 */
.L_x_23236:
[----:B------:R0:W-:Y:S01]  /*bdf0*/  STG.E.U8 desc[UR36][R2.64], R0 ;  /* 0x0000000002007986 */ /* 0x0001e2000c101124 */
[----:B------:R-:W-:Y:S05]  /*be00*/  BRA `(.L_x_23225) ;  /* 0x0000000800087947 */ /* 0x000fea0003800000 */
.L_x_23234:
        /* <DEDUP_REMOVED lines=18> */
.L_x_23241:
[----:B------:R-:W-:-:S04]  /*bf30*/  SHF.R.U32.HI R5, RZ, 0x18, R5 ;  /* 0x00000018ff057819 */ /* 0x000fc80000011605 */
[----:B------:R-:W-:-:S07]  /*bf40*/  LOP3.LUT R0, R0, 0x80, R5, 0xf8, !PT ;  /* 0x0000008000007812 */ /* 0x000fce00078ef805 */
.L_x_23240:
[----:B------:R-:W-:Y:S05]  /*bf50*/  BSYNC.RECONVERGENT B0 ;  /* 0x0000000000007941 */ /* 0x000fea0003800200 */
.L_x_23239:
[----:B------:R0:W-:Y:S01]  /*bf60*/  STG.E.U8 desc[UR36][R2.64], R0 ;  /* 0x0000000002007986 */ /* 0x0001e2000c101124 */
[----:B------:R-:W-:Y:S05]  /*bf70*/  BRA `(.L_x_23225) ;  /* 0x0000000400ac7947 */ /* 0x000fea0003800000 */
.L_x_23233:
        /* <DEDUP_REMOVED lines=22> */
.L_x_23243:
[----:B------:R-:W-:-:S04]  /*c0e0*/  PRMT R4, R9, 0x9910, RZ ;  /* 0x0000991009047816 */ /* 0x000fc800000000ff */
[----:B------:R-:W-:-:S05]  /*c0f0*/  SHF.R.S32.HI R5, RZ, 0x1f, R4 ;  /* 0x0000001fff057819 */ /* 0x000fca0000011404 */
[----:B------:R0:W-:Y:S01]  /*c100*/  STG.E.64 desc[UR36][R2.64], R4 ;  /* 0x0000000402007986 */ /* 0x0001e2000c101b24 */
[----:B------:R-:W-:Y:S05]  /*c110*/  BRA `(.L_x_23225) ;  /* 0x0000000400447947 */ /* 0x000fea0003800000 */
.L_x_23242:
[----:B------:R-:W-:-:S05]  /*c120*/  PRMT R5, R9, 0x9910, RZ ;  /* 0x0000991009057816 */ /* 0x000fca00000000ff */
[----:B------:R0:W-:Y:S01]  /*c130*/  STG.E desc[UR36][R2.64], R5 ;  /* 0x0000000502007986 */ /* 0x0001e2000c101924 */
[----:B------:R-:W-:Y:S05]  /*c140*/  BRA `(.L_x_23225) ;  /* 0x0000000400387947 */ /* 0x000fea0003800000 */
.L_x_23232:
        /* <DEDUP_REMOVED lines=11> */
.L_x_23245:
[----:B------:R-:W0:Y:S01]  /*c200*/  I2F.F64.S16 R4, R9 ;  /* 0x0000000900047312 */ /* 0x000e220000101c00 */
[----:B------:R-:W-:-:S05]  /*c210*/  CS2R R6, SRZ ;  /* 0x0000000000067805 */ /* 0x000fca000001ff00 */
[----:B0-----:R0:W-:Y:S01]  /*c220*/  STG.E.128 desc[UR36][R2.64], R4 ;  /* 0x0000000402007986 */ /* 0x0011e2000c101d24 */
[----:B------:R-:W-:Y:S05]  /*c230*/  BRA `(.L_x_23225) ;  /* 0x0000000000fc7947 */ /* 0x000fea0003800000 */
.L_x_23244:
[----:B------:R-:W-:-:S09]  /*c240*/  UISETP.NE.AND UP0, UPT, UR4, 0xf, UPT ;  /* 0x0000000f0400788c */ /* 0x000fd2000bf05270 */
[----:B------:R-:W-:Y:S05]  /*c250*/  BRA.U !UP0, `(.L_x_23246) ;  /* 0x0000000108e87547 */ /* 0x000fea000b800000 */
[----:B------:R-:W-:-:S09]  /*c260*/  UISETP.NE.AND UP0, UPT, UR4, 0x17, UPT ;  /* 0x000000170400788c */ /* 0x000fd2000bf05270 */
[----:B------:R-:W-:Y:S05]  /*c270*/  BRA.U !UP0, `(.L_x_23247) ;  /* 0x0000000108907547 */ /* 0x000fea000b800000 */
[----:B------:R-:W-:-:S09]  /*c280*/  UISETP.NE.AND UP0, UPT, UR4, 0x18, UPT ;  /* 0x000000180400788c */ /* 0x000fd2000bf05270 */
[----:B------:R-:W-:Y:S05]  /*c290*/  BRA.U !UP0, `(.L_x_23248) ;  /* 0x0000000108447547 */ /* 0x000fea000b800000 */
.L_x_23224:
        /* <DEDUP_REMOVED lines=16> */
.L_x_23249:
[----:B------:R-:W-:Y:S05]  /*c3a0*/  BRA `(.L_x_23225) ;  /* 0x0000000000a07947 */ /* 0x000fea0003800000 */
.L_x_23248:
        /* <DEDUP_REMOVED lines=13> */
.L_x_23251:
[----:B------:R-:W-:Y:S05]  /*c480*/  BSYNC.RECONVERGENT B0 ;  /* 0x0000000000007941 */ /* 0x000fea0003800200 */
.L_x_23250:
[----:B------:R-:W-:-:S05]  /*c490*/  LOP3.LUT R5, R0, 0x80, R5, 0xf8, !PT ;  /* 0x0000008000057812 */ /* 0x000fca00078ef805 */
[----:B------:R3:W-:Y:S01]  /*c4a0*/  STG.E.U8 desc[UR36][R2.64], R5 ;  /* 0x0000000502007986 */ /* 0x0007e2000c101124 */
[----:B------:R-:W-:Y:S05]  /*c4b0*/  BRA `(.L_x_23225) ;  /* 0x00000000005c7947 */ /* 0x000fea0003800000 */
.L_x_23247:
        /* <DEDUP_REMOVED lines=12> */
.L_x_23253:
[----:B------:R-:W-:Y:S01]  /*c580*/  IMAD.MOV.U32 R0, RZ, RZ, 0x7f ;  /* 0x0000007fff007424 */ /* 0x000fe200078e00ff */
[----:B------:R-:W-:-:S04]  /*c590*/  ISETP.GT.U32.AND P0, PT, R4, 0x7f800000, PT ;  /* 0x7f8000000400780c */ /* 0x000fc80003f04070 */
[----:B------:R-:W-:-:S09]  /*c5a0*/  SEL R0, R0, 0x7c, P0 ;  /* 0x0000007c00007807 */ /* 0x000fd20000000000 */
.L_x_23254:
[----:B------:R-:W-:Y:S05]  /*c5b0*/  BSYNC.RECONVERGENT B0 ;  /* 0x0000000000007941 */ /* 0x000fea0003800200 */
.L_x_23252:
[----:B------:R-:W-:-:S04]  /*c5c0*/  SHF.R.U32.HI R5, RZ, 0x18, R5 ;  /* 0x00000018ff057819 */ /* 0x000fc80000011605 */
[----:B------:R-:W-:-:S05]  /*c5d0*/  LOP3.LUT R5, R0, 0x80, R5, 0xf8, !PT ;  /* 0x0000008000057812 */ /* 0x000fca00078ef805 */
[----:B------:R2:W-:Y:S01]  /*c5e0*/  STG.E.U8 desc[UR36][R2.64], R5 ;  /* 0x0000000502007986 */ /* 0x0005e2000c101124 */
[----:B------:R-:W-:Y:S05]  /*c5f0*/  BRA `(.L_x_23225) ;  /* 0x00000000000c7947 */ /* 0x000fea0003800000 */
.L_x_23246:
[----:B------:R-:W0:Y:S02]  /*c600*/  I2F.S16 R0, R9 ;  /* 0x0000000900007306 */ /* 0x000e240000101400 */
[----:B0-----:R-:W-:-:S05]  /*c610*/  F2FP.BF16.F32.PACK_AB R0, RZ, R0 ;  /* 0x00000000ff00723e */ /* 0x001fca00000010ff */
[----:B------:R4:W-:Y:S02]  /*c620*/  STG.E.U16 desc[UR36][R2.64], R0 ;  /* 0x0000000002007986 */ /* 0x0009e4000c101524 */
.L_x_23225:
[----:B------:R-:W-:-:S07]  /*c630*/  IADD3 R17, PT, PT, R17, 0x80, RZ ;  /* 0x0000008011117810 */ /* 0x000fce0007ffe0ff */
.L_x_23152:
[----:B------:R-:W-:Y:S05]  /*c640*/  BSYNC.RECONVERGENT B6 ;  /* 0x0000000000067941 */ /* 0x000fea0003800200 */
.L_x_23151:
        /* <DEDUP_REMOVED lines=357> */
.L_x_23255:
        /* <DEDUP_REMOVED lines=19> */
.L_x_23259:
[----:B------:R0:W5:Y:S01]  /*ddd0*/  LDG.E.U8 R19, desc[UR36][R2.64] ;  /* 0x0000002402137981 */ /* 0x000162000c1e1100 */
[----:B------:R-:W-:Y:S05]  /*dde0*/  BRA `(.L_x_23261) ;  /* 0x0000000c004c7947 */ /* 0x000fea0003800000 */
.L_x_23258:
        /* <DEDUP_REMOVED lines=8> */
.L_x_23263:
[----:B------:R0:W5:Y:S01]  /*de70*/  LDG.E.U8 R19, desc[UR36][R2.64] ;  /* 0x0000002402137981 */ /* 0x000162000c1e1100 */
[----:B------:R-:W-:Y:S05]  /*de80*/  BRA `(.L_x_23261) ;  /* 0x0000000c00247947 */ /* 0x000fea0003800000 */
.L_x_23262:
[----:B------:R0:W5:Y:S01]  /*de90*/  LDG.E.U16 R19, desc[UR36][R2.64] ;  /* 0x0000002402137981 */ /* 0x000162000c1e1500 */
[----:B------:R-:W-:Y:S05]  /*dea0*/  BRA `(.L_x_23261) ;  /* 0x0000000c001c7947 */ /* 0x000fea0003800000 */
.L_x_23257:
        /* <DEDUP_REMOVED lines=9> */
.L_x_23265:
[----:B------:R-:W2:Y:S02]  /*df40*/  LDG.E.U16 R0, desc[UR36][R2.64] ;  /* 0x0000002402007981 */ /* 0x000ea4000c1e1500 */
[----:B--2---:R-:W-:-:S06]  /*df50*/  HADD2.F32 R0, -RZ, R0.H0_H0 ;  /* 0x20000000ff007230 */ /* 0x004fcc0000004100 */
[----:B------:R-:W0:Y:S02]  /*df60*/  F2I.FTZ.TRUNC.NTZ R0, R0 ;  /* 0x0000000000007305 */ /* 0x000e24000021f100 */
[----:B0-----:R-:W-:Y:S01]  /*df70*/  PRMT R19, R0, 0x7610, R19 ;  /* 0x0000761000137816 */ /* 0x001fe20000000013 */
[----:B------:R-:W-:Y:S06]  /*df80*/  BRA `(.L_x_23261) ;  /* 0x0000000800e47947 */ /* 0x000fec0003800000 */
.L_x_23264:
        /* <DEDUP_REMOVED lines=9> */
.L_x_23267:
[----:B------:R-:W2:Y:S02]  /*e020*/  LDG.E.U16 R2, desc[UR36][R2.64] ;  /* 0x0000002402027981 */ /* 0x000ea4000c1e1500 */
[----:B--2---:R-:W-:-:S06]  /*e030*/  HADD2.F32 R0, -RZ, R2.H0_H0 ;  /* 0x20000002ff007230 */ /* 0x004fcc0000004100 */
[----:B------:R-:W0:Y:S02]  /*e040*/  F2I.FTZ.TRUNC.NTZ R0, R0 ;  /* 0x0000000000007305 */ /* 0x000e24000021f100 */
[----:B0-----:R-:W-:Y:S01]  /*e050*/  PRMT R19, R0, 0x7610, R19 ;  /* 0x0000761000137816 */ /* 0x001fe20000000013 */
[----:B------:R-:W-:Y:S06]  /*e060*/  BRA `(.L_x_23261) ;  /* 0x0000000800ac7947 */ /* 0x000fec0003800000 */
.L_x_23266:
[----:B------:R-:W2:Y:S02]  /*e070*/  LDG.E.64 R2, desc[UR36][R2.64] ;  /* 0x0000002402027981 */ /* 0x000ea4000c1e1b00 */
[----:B--2---:R0:W1:Y:S01]  /*e080*/  F2I.F64.TRUNC R19, R2 ;  /* 0x0000000200137311 */ /* 0x004062000030d100 */
[----:B------:R-:W-:Y:S05]  /*e090*/  BRA `(.L_x_23261) ;  /* 0x0000000800a07947 */ /* 0x000fea0003800000 */
.L_x_23256:
        /* <DEDUP_REMOVED lines=12> */
.L_x_23270:
[----:B------:R-:W2:Y:S02]  /*e160*/  LDG.E.64 R2, desc[UR36][R2.64] ;  /* 0x0000002402027981 */ /* 0x000ea4000c1e1b00 */
[----:B--2---:R0:W1:Y:S01]  /*e170*/  F2I.F64.TRUNC R19, R2 ;  /* 0x0000000200137311 */ /* 0x004062000030d100 */
[----:B------:R-:W-:Y:S05]  /*e180*/  BRA `(.L_x_23261) ;  /* 0x0000000800647947 */ /* 0x000fea0003800000 */
.L_x_23269:
        /* <DEDUP_REMOVED lines=27> */
.L_x_23272:
        /* <DEDUP_REMOVED lines=14> */
.L_x_23271:
[----:B------:R-:W2:Y:S02]  /*e420*/  LDG.E.U16 R0, desc[UR36][R2.64] ;  /* 0x0000002402007981 */ /* 0x000ea4000c1e1500 */
[----:B--2---:R-:W-:-:S06]  /*e430*/  IMAD.U32 R0, R0, 0x10000, RZ ;  /* 0x0001000000007824 */ /* 0x004fcc00078e00ff */
[----:B------:R-:W0:Y:S02]  /*e440*/  F2I.FTZ.TRUNC.NTZ R0, R0 ;  /* 0x0000000000007305 */ /* 0x000e24000021f100 */
[----:B0-----:R-:W-:Y:S01]  /*e450*/  PRMT R19, R0, 0x7610, R19 ;  /* 0x0000761000137816 */ /* 0x001fe20000000013 */
[----:B------:R-:W-:Y:S06]  /*e460*/  BRA `(.L_x_23261) ;  /* 0x0000000400ac7947 */ /* 0x000fec0003800000 */
.L_x_23268:
        /* <DEDUP_REMOVED lines=10> */
.L_x_23275:
        /* <DEDUP_REMOVED lines=21> */
.L_x_23279:
[----:B------:R-:W-:Y:S05]  /*e660*/  BSYNC.RECONVERGENT B1 ;  /* 0x0000000000017941 */ /* 0x000fea0003800200 */
.L_x_23278:
[----:B------:R-:W-:Y:S01]  /*e670*/  IMAD.SHL.U32 R0, R0, 0x100000, RZ ;  /* 0x0010000000007824 */ /* 0x000fe200078e00ff */
[----:B------:R-:W-:-:S04]  /*e680*/  LEA R2, R2, 0x3b800000, 0x17 ;  /* 0x3b80000002027811 */ /* 0x000fc800078eb8ff */
[----:B------:R-:W-:-:S07]  /*e690*/  LOP3.LUT R0, R2, R0, R7, 0xfe, !PT ;  /* 0x0000000002007212 */ /* 0x000fce00078efe07 */
.L_x_23277:
[----:B------:R-:W-:Y:S05]  /*e6a0*/  BSYNC.RECONVERGENT B0 ;  /* 0x0000000000007941 */ /* 0x000fea0003800200 */
.L_x_23276:
[----:B------:R-:W0:Y:S02]  /*e6b0*/  F2I.FTZ.TRUNC.NTZ R0, R0 ;  /* 0x0000000000007305 */ /* 0x000e24000021f100 */
[----:B0-----:R-:W-:Y:S01]  /*e6c0*/  PRMT R19, R0, 0x7610, R19 ;  /* 0x0000761000137816 */ /* 0x001fe20000000013 */
[----:B------:R-:W-:Y:S06]  /*e6d0*/  BRA `(.L_x_23261) ;  /* 0x0000000400107947 */ /* 0x000fec0003800000 */
.L_x_23274:
        /* <DEDUP_REMOVED lines=21> */
.L_x_23283:
[----:B------:R-:W-:Y:S05]  /*e830*/  BSYNC.RECONVERGENT B1 ;  /* 0x0000000000017941 */ /* 0x000fea0003800200 */
.L_x_23282:
[----:B------:R-:W-:Y:S01]  /*e840*/  IMAD.SHL.U32 R0, R0, 0x200000, RZ ;  /* 0x0020000000007824 */ /* 0x000fe200078e00ff */
[----:B------:R-:W-:-:S04]  /*e850*/  LEA R2, R2, 0x37800000, 0x17 ;  /* 0x3780000002027811 */ /* 0x000fc800078eb8ff */
[----:B------:R-:W-:-:S07]  /*e860*/  LOP3.LUT R0, R2, R0, R7, 0xfe, !PT ;  /* 0x0000000002007212 */ /* 0x000fce00078efe07 */
.L_x_23281:
[----:B------:R-:W-:Y:S05]  /*e870*/  BSYNC.RECONVERGENT B0 ;  /* 0x0000000000007941 */ /* 0x000fea0003800200 */
.L_x_23280:
[----:B------:R-:W0:Y:S02]  /*e880*/  F2I.FTZ.TRUNC.NTZ R0, R0 ;  /* 0x0000000000007305 */ /* 0x000e24000021f100 */
[----:B0-----:R-:W-:Y:S01]  /*e890*/  PRMT R19, R0, 0x7610, R19 ;  /* 0x0000761000137816 */ /* 0x001fe20000000013 */
[----:B------:R-:W-:Y:S06]  /*e8a0*/  BRA `(.L_x_23261) ;  /* 0x00000000009c7947 */ /* 0x000fec0003800000 */
.L_x_23273:
        /* <DEDUP_REMOVED lines=14> */
.L_x_23287:
[----:B------:R-:W-:Y:S05]  /*e990*/  BSYNC.RECONVERGENT B0 ;  /* 0x0000000000007941 */ /* 0x000fea0003800200 */
.L_x_23286:
[----:B------:R-:W0:Y:S02]  /*e9a0*/  F2I.FTZ.TRUNC.NTZ R0, R0 ;  /* 0x0000000000007305 */ /* 0x000e24000021f100 */
[----:B0-----:R-:W-:Y:S01]  /*e9b0*/  PRMT R19, R0, 0x7610, R19 ;  /* 0x0000761000137816 */ /* 0x001fe20000000013 */
[----:B------:R-:W-:Y:S06]  /*e9c0*/  BRA `(.L_x_23261) ;  /* 0x0000000000547947 */ /* 0x000fec0003800000 */
.L_x_23260:
        /* <DEDUP_REMOVED lines=16> */
.L_x_23288:
[----:B------:R-:W-:Y:S01]  /*ead0*/  PRMT R19, RZ, 0x7610, R19 ;  /* 0x00007610ff137816 */ /* 0x000fe20000000013 */
[----:B------:R-:W-:Y:S06]  /*eae0*/  BRA `(.L_x_23261) ;  /* 0x00000000000c7947 */ /* 0x000fec0003800000 */
.L_x_23285:
[----:B------:R2:W5:Y:S01]  /*eaf0*/  LDG.E.U8 R19, desc[UR36][R2.64] ;  /* 0x0000002402137981 */ /* 0x000562000c1e1100 */
[----:B------:R-:W-:Y:S05]  /*eb00*/  BRA `(.L_x_23261) ;  /* 0x0000000000047947 */ /* 0x000fea0003800000 */
.L_x_23284:
[----:B------:R3:W5:Y:S02]  /*eb10*/  LDG.E.U8 R19, desc[UR36][R2.64] ;  /* 0x0000002402137981 */ /* 0x000764000c1e1100 */
.L_x_23261:
[----:B------:R-:W0:Y:S01]  /*eb20*/  LDCU.64 UR6, c[0x0][0x5f8] ;  /* 0x0000bf00ff0677ac */ /* 0x000e220008000a00 */
        /* <DEDUP_REMOVED lines=15> */
.L_x_23292:
[----:B------:R2:W5:Y:S01]  /*ec20*/  LDG.E.U8 R0, desc[UR36][R2.64] ;  /* 0x0000002402007981 */ /* 0x000562000c1e1100 */
[----:B------:R-:W-:Y:S05]  /*ec30*/  BRA `(.L_x_23294) ;  /* 0x0000000c004c7947 */ /* 0x000fea0003800000 */
.L_x_23291:
        /* <DEDUP_REMOVED lines=8> */
.L_x_23296:
[----:B------:R0:W5:Y:S01]  /*ecc0*/  LDG.E.U8 R0, desc[UR36][R2.64] ;  /* 0x0000002402007981 */ /* 0x000162000c1e1100 */
[----:B------:R-:W-:Y:S05]  /*ecd0*/  BRA `(.L_x_23294) ;  /* 0x0000000c00247947 */ /* 0x000fea0003800000 */
.L_x_23295:
[----:B------:R3:W5:Y:S01]  /*ece0*/  LDG.E.U16 R0, desc[UR36][R2.64] ;  /* 0x0000002402007981 */ /* 0x000762000c1e1500 */
[----:B------:R-:W-:Y:S05]  /*ecf0*/  BRA `(.L_x_23294) ;  /* 0x0000000c001c7947 */ /* 0x000fea0003800000 */
.L_x_23290:
        /* <DEDUP_REMOVED lines=9> */
.L_x_23298:
[----:B------:R-:W2:Y:S02]  /*ed90*/  LDG.E.U16 R4, desc[UR36][R2.64] ;  /* 0x0000002402047981 */ /* 0x000ea4000c1e1500 */
[----:B--2---:R-:W-:-:S06]  /*eda0*/  HADD2.F32 R4, -RZ, R4.H0_H0 ;  /* 0x20000004ff047230 */ /* 0x004fcc0000004100 */
[----:B------:R-:W0:Y:S02]  /*edb0*/  F2I.FTZ.TRUNC.NTZ R4, R4 ;  /* 0x0000000400047305 */ /* 0x000e24000021f100 */
[----:B0-----:R-:W-:Y:S01]  /*edc0*/  PRMT R0, R4, 0x7610, R0 ;  /* 0x0000761004007816 */ /* 0x001fe20000000000 */
[----:B------:R-:W-:Y:S06]  /*edd0*/  BRA `(.L_x_23294) ;  /* 0x0000000800e47947 */ /* 0x000fec0003800000 */
.L_x_23297:
        /* <DEDUP_REMOVED lines=9> */
.L_x_23300:
[----:B------:R-:W2:Y:S02]  /*ee70*/  LDG.E.U16 R2, desc[UR36][R2.64] ;  /* 0x0000002402027981 */ /* 0x000ea4000c1e1500 */
[----:B--2---:R-:W-:-:S06]  /*ee80*/  HADD2.F32 R4, -RZ, R2.H0_H0 ;  /* 0x20000002ff047230 */ /* 0x004fcc0000004100 */
[----:B------:R-:W0:Y:S02]  /*ee90*/  F2I.FTZ.TRUNC.NTZ R4, R4 ;  /* 0x0000000400047305 */ /* 0x000e24000021f100 */
[----:B0-----:R-:W-:Y:S01]  /*eea0*/  PRMT R0, R4, 0x7610, R0 ;  /* 0x0000761004007816 */ /* 0x001fe20000000000 */
[----:B------:R-:W-:Y:S06]  /*eeb0*/  BRA `(.L_x_23294) ;  /* 0x0000000800ac7947 */ /* 0x000fec0003800000 */
.L_x_23299:
[----:B------:R-:W2:Y:S02]  /*eec0*/  LDG.E.64 R2, desc[UR36][R2.64] ;  /* 0x0000002402027981 */ /* 0x000ea4000c1e1b00 */
[----:B--2---:R0:W2:Y:S01]  /*eed0*/  F2I.F64.TRUNC R0, R2 ;  /* 0x0000000200007311 */ /* 0x0040a2000030d100 */
[----:B------:R-:W-:Y:S05]  /*eee0*/  BRA `(.L_x_23294) ;  /* 0x0000000800a07947 */ /* 0x000fea0003800000 */
.L_x_23289:
        /* <DEDUP_REMOVED lines=12> */
.L_x_23303:
[----:B------:R-:W2:Y:S02]  /*efb0*/  LDG.E.64 R2, desc[UR36][R2.64] ;  /* 0x0000002402027981 */ /* 0x000ea4000c1e1b00 */
[----:B--2---:R0:W2:Y:S01]  /*efc0*/  F2I.F64.TRUNC R0, R2 ;  /* 0x0000000200007311 */ /* 0x0040a2000030d100 */
[----:B------:R-:W-:Y:S05]  /*efd0*/  BRA `(.L_x_23294) ;  /* 0x0000000800647947 */ /* 0x000fea0003800000 */
.L_x_23302:
        /* <DEDUP_REMOVED lines=27> */
.L_x_23305:
        /* <DEDUP_REMOVED lines=14> */
.L_x_23304:
[----:B------:R-:W2:Y:S02]  /*f270*/  LDG.E.U16 R4, desc[UR36][R2.64] ;  /* 0x0000002402047981 */ /* 0x000ea4000c1e1500 */
[----:B--2---:R-:W-:-:S06]  /*f280*/  IMAD.U32 R4, R4, 0x10000, RZ ;  /* 0x0001000004047824 */ /* 0x004fcc00078e00ff */
[----:B------:R-:W0:Y:S02]  /*f290*/  F2I.FTZ.TRUNC.NTZ R4, R4 ;  /* 0x0000000400047305 */ /* 0x000e24000021f100 */
[----:B0-----:R-:W-:Y:S01]  /*f2a0*/  PRMT R0, R4, 0x7610, R0 ;  /* 0x0000761004007816 */ /* 0x001fe20000000000 */
[----:B------:R-:W-:Y:S06]  /*f2b0*/  BRA `(.L_x_23294) ;  /* 0x0000000400ac7947 */ /* 0x000fec0003800000 */
.L_x_23301:
        /* <DEDUP_REMOVED lines=10> */
.L_x_23308:
        /* <DEDUP_REMOVED lines=21> */
.L_x_23312:
[----:B------:R-:W-:Y:S05]  /*f4b0*/  BSYNC.RECONVERGENT B1 ;  /* 0x0000000000017941 */ /* 0x000fea0003800200 */
.L_x_23311:
[----:B------:R-:W-:Y:S01]  /*f4c0*/  IMAD.SHL.U32 R0, R0, 0x100000, RZ ;  /* 0x0010000000007824 */ /* 0x000fe200078e00ff */
[----:B------:R-:W-:-:S04]  /*f4d0*/  LEA R2, R2, 0x3b800000, 0x17 ;  /* 0x3b80000002027811 */ /* 0x000fc800078eb8ff */
[----:B------:R-:W-:-:S07]  /*f4e0*/  LOP3.LUT R4, R2, R0, R7, 0xfe, !PT ;  /* 0x0000000002047212 */ /* 0x000fce00078efe07 */
.L_x_23310:
[----:B------:R-:W-:Y:S05]  /*f4f0*/  BSYNC.RECONVERGENT B0 ;  /* 0x0000000000007941 */ /* 0x000fea0003800200 */
.L_x_23309:
[----:B------:R-:W0:Y:S02]  /*f500*/  F2I.FTZ.TRUNC.NTZ R4, R4 ;  /* 0x0000000400047305 */ /* 0x000e24000021f100 */
[----:B0-----:R-:W-:Y:S01]  /*f510*/  PRMT R0, R4, 0x7610, R0 ;  /* 0x0000761004007816 */ /* 0x001fe20000000000 */
[----:B------:R-:W-:Y:S06]  /*f520*/  BRA `(.L_x_23294) ;  /* 0x0000000400107947 */ /* 0x000fec0003800000 */
.L_x_23307:
        /* <DEDUP_REMOVED lines=21> */
.L_x_23316:
[----:B------:R-:W-:Y:S05]  /*f680*/  BSYNC.RECONVERGENT B1 ;  /* 0x0000000000017941 */ /* 0x000fea0003800200 */
.L_x_23315:
[----:B------:R-:W-:Y:S02]  /*f690*/  SHF.L.U32 R0, R0, 0x15, RZ ;  /* 0x0000001500007819 */ /* 0x000fe400000006ff */
[----:B------:R-:W-:-:S04]  /*f6a0*/  LEA R2, R2, 0x37800000, 0x17 ;  /* 0x3780000002027811 */ /* 0x000fc800078eb8ff */
[----:B------:R-:W-:-:S07]  /*f6b0*/  LOP3.LUT R4, R2, R0, R7, 0xfe, !PT ;  /* 0x0000000002047212 */ /* 0x000fce00078efe07 */
.L_x_23314:
[----:B------:R-:W-:Y:S05]  /*f6c0*/  BSYNC.RECONVERGENT B0 ;  /* 0x0000000000007941 */ /* 0x000fea0003800200 */
.L_x_23313:
[----:B------:R-:W0:Y:S02]  /*f6d0*/  F2I.FTZ.TRUNC.NTZ R4, R4 ;  /* 0x0000000400047305 */ /* 0x000e24000021f100 */
[----:B0-----:R-:W-:Y:S01]  /*f6e0*/  PRMT R0, R4, 0x7610, R0 ;  /* 0x0000761004007816 */ /* 0x001fe20000000000 */
[----:B------:R-:W-:Y:S06]  /*f6f0*/  BRA `(.L_x_23294) ;  /* 0x00000000009c7947 */ /* 0x000fec0003800000 */
.L_x_23306:
        /* <DEDUP_REMOVED lines=14> */
.L_x_23320:
[----:B------:R-:W-:Y:S05]  /*f7e0*/  BSYNC.RECONVERGENT B0 ;  /* 0x0000000000007941 */ /* 0x000fea0003800200 */
.L_x_23319:
[----:B------:R-:W0:Y:S02]  /*f7f0*/  F2I.FTZ.TRUNC.NTZ R4, R4 ;  /* 0x0000000400047305 */ /* 0x000e24000021f100 */
[----:B0-----:R-:W-:Y:S01]  /*f800*/  PRMT R0, R4, 0x7610, R0 ;  /* 0x0000761004007816 */ /* 0x001fe20000000000 */
[----:B------:R-:W-:Y:S06]  /*f810*/  BRA `(.L_x_23294) ;  /* 0x0000000000547947 */ /* 0x000fec0003800000 */
.L_x_23293:
[----:B------:R-:W-:Y:S01]  /*f820*/  MOV R2, 0x0 ;  /* 0x0000000000027802 */ /* 0x000fe20000000f00 */
[----:B------:R-:W0:Y:S01]  /*f830*/  LDCU.64 UR4, c[0x4][0x188] ;  /* 0x01003100ff0477ac */ /* 0x000e220008000a00 */
[----:B------:R-:W-:Y:S02]  /*f840*/  HFMA2 R13, -RZ, RZ, 0, 0 ;  /* 0x00000000ff0d7431 */ /* 0x000fe400000001ff */
[----:B------:R-:W-:Y:S01]  /*f850*/  IMAD.MOV.U32 R8, RZ, RZ, 0x4e ;  /* 0x0000004eff087424 */ /* 0x000fe200078e00ff */
[----:B------:R-:W2:Y:S01]  /*f860*/  LDCU.64 UR6, c[0x4][0x190] ;  /* 0x01003200ff0677ac */ /* 0x000ea20008000a00 */
[----:B------:R-:W3:Y:S01]  /*f870*/  LDC.64 R2, c[0x4][R2] ;  /* 0x0100000002027b82 */ /* 0x000ee20000000a00 */
[----:B------:R-:W-:Y:S01]  /*f880*/  IMAD.MOV.U32 R12, RZ, RZ, 0x1 ;  /* 0x00000001ff0c7424 */ /* 0x000fe200078e00ff */
[----:B------:R-:W4:Y:S01]  /*f890*/  LDCU.64 UR8, c[0x4][0x28] ;  /* 0x01000500ff0877ac */ /* 0x000f220008000a00 */
[----:B0-----:R-:W-:Y:S01]  /*f8a0*/  MOV R4, UR4 ;  /* 0x0000000400047c02 */ /* 0x001fe20008000f00 */
[----:B------:R-:W-:-:S02]  /*f8b0*/  IMAD.U32 R5, RZ, RZ, UR5 ;  /* 0x00000005ff057e24 */ /* 0x000fc4000f8e00ff */
[----:B--2---:R-:W-:Y:S02]  /*f8c0*/  IMAD.U32 R6, RZ, RZ, UR6 ;  /* 0x00000006ff067e24 */ /* 0x004fe4000f8e00ff */
[----:B------:R-:W-:Y:S01]  /*f8d0*/  IMAD.U32 R7, RZ, RZ, UR7 ;  /* 0x00000007ff077e24 */ /* 0x000fe2000f8e00ff */
[----:B----4-:R-:W-:Y:S01]  /*f8e0*/  MOV R10, UR8 ;  /* 0x00000008000a7c02 */ /* 0x010fe20008000f00 */
[----:B------:R-:W-:-:S07]  /*f8f0*/  IMAD.U32 R11, RZ, RZ, UR9 ;  /* 0x00000009ff0b7e24 */ /* 0x000fce000f8e00ff */
[----:B------:R-:W-:-:S07]  /*f900*/  LEPC R20, `(.L_x_23321) ;  /* 0x000000001014794e */ /* 0x000fce0000000000 */
[----:B-1-3-5:R-:W-:Y:S05]  /*f910*/  CALL.ABS.NOINC R2 ;  /* 0x0000000002007343 */ /* 0x02afea0003c00000 */
.L_x_23321:
[----:B------:R-:W-:Y:S01]  /*f920*/  PRMT R0, RZ, 0x7610, R0 ;  /* 0x00007610ff007816 */ /* 0x000fe20000000000 */
[----:B------:R-:W-:Y:S06]  /*f930*/  BRA `(.L_x_23294) ;  /* 0x00000000000c7947 */ /* 0x000fec0003800000 */
.L_x_23318:
[----:B------:R0:W5:Y:S01]  /*f940*/  LDG.E.U8 R0, desc[UR36][R2.64] ;  /* 0x0000002402007981 */ /* 0x000162000c1e1100 */
[----:B------:R-:W-:Y:S05]  /*f950*/  BRA `(.L_x_23294) ;  /* 0x0000000000047947 */ /* 0x000fea0003800000 */
.L_x_23317:
[----:B------:R0:W5:Y:S02]  /*f960*/  LDG.E.U8 R0, desc[UR36][R2.64] ;  /* 0x0000002402007981 */ /* 0x000164000c1e1100 */
.L_x_23294:
[----:B------:R-:W-:Y:S01]  /*f970*/  UPRMT UR4, UR43, 0x9910, URZ ;  /* 0x000099102b047896 */ /* 0x000fe200080000ff */
[----:B--2--5:R-:W-:Y:S02]  /*f980*/  PRMT R0, R0, 0x8880, RZ ;  /* 0x0000888000007816 */ /* 0x024fe400000000ff */
[----:B01-34-:R-:W-:Y:S01]  /*f990*/  PRMT R2, R19, 0x8880, RZ ;  /* 0x0000888013027816 */ /* 0x01bfe200000000ff */
[----:B------:R-:W-:Y:S01]  /*f9a0*/  UISETP.GT.AND UP0, UPT, UR4, 0x9, UPT ;  /* 0x000000090400788c */ /* 0x000fe2000bf04270 */
[----:B------:R-:W-:Y:S02]  /*f9b0*/  PRMT R0, R0, 0x7710, RZ ;  /* 0x0000771000007816 */ /* 0x000fe400000000ff */
[----:B------:R-:W-:-:S04]  /*f9c0*/  PRMT R2, R2, 0x7710, RZ ;  /* 0x0000771002027816 */ /* 0x000fc800000000ff */
[----:B------:R-:W-:-:S04]  /*f9d0*/  VIMNMX.S16x2 R0, PT, PT, R2, R0, PT ;  /* 0x0000000002007248 */ /* 0x000fc80003fe0300 */
        /* <DEDUP_REMOVED lines=12> */
.L_x_23325:
[----:B------:R-:W-:Y:S01]  /*faa0*/  STG.E.U8 desc[UR36][R16.64], R5 ;  /* 0x0000000510007986 */ /* 0x000fe2000c101124 */
[----:B------:R-:W-:Y:S05]  /*fab0*/  EXIT ;  /* 0x000000000000794d */ /* 0x000fea0003800000 */
.L_x_23324:
        /* <DEDUP_REMOVED lines=10> */
.L_x_23328:
[----:B------:R-:W-:-:S05]  /*fb60*/  PRMT R3, R5, 0x9910, RZ ;  /* 0x0000991005037816 */ /* 0x000fca00000000ff */
[----:B------:R-:W-:Y:S01]  /*fb70*/  STG.E desc[UR36][R16.64], R3 ;  /* 0x0000000310007986 */ /* 0x000fe2000c101924 */
[----:B------:R-:W-:Y:S05]  /*fb80*/  EXIT ;  /* 0x000000000000794d */ /* 0x000fea0003800000 */
.L_x_23327:
[----:B------:R-:W-:Y:S01]  /*fb90*/  STG.E.U16 desc[UR36][R16.64], R5 ;  /* 0x0000000510007986 */ /* 0x000fe2000c101524 */
[----:B------:R-:W-:Y:S05]  /*fba0*/  EXIT ;  /* 0x000000000000794d */ /* 0x000fea0003800000 */
.L_x_23323:
        /* <DEDUP_REMOVED lines=9> */
.L_x_23330:
[----:B------:R-:W0:Y:S02]  /*fc40*/  I2F.S16 R0, R5 ;  /* 0x0000000500007306 */ /* 0x000e240000101400 */
[----:B0-----:R-:W-:-:S05]  /*fc50*/  F2FP.F16.F32.PACK_AB R0, RZ, R0 ;  /* 0x00000000ff00723e */ /* 0x001fca00000000ff */
[----:B------:R-:W-:Y:S01]  /*fc60*/  STG.E.U16 desc[UR36][R16.64], R0 ;  /* 0x0000000010007986 */ /* 0x000fe2000c101524 */
[----:B------:R-:W-:Y:S05]  /*fc70*/  EXIT ;  /* 0x000000000000794d */ /* 0x000fea0003800000 */
.L_x_23329:
        /* <DEDUP_REMOVED lines=10> */
.L_x_23332:
[----:B------:R-:W0:Y:S02]  /*fd20*/  I2F.S16 R5, R5 ;  /* 0x0000000500057306 */ /* 0x000e240000101400 */
[----:B0-----:R-:W-:-:S04]  /*fd30*/  F2FP.F16.F32.PACK_AB R3, RZ, R5 ;  /* 0x00000005ff03723e */ /* 0x001fc800000000ff */
[----:B------:R-:W-:-:S05]  /*fd40*/  PRMT R3, R3, 0x5410, RZ ;  /* 0x0000541003037816 */ /* 0x000fca00000000ff */
[----:B------:R-:W-:Y:S01]  /*fd50*/  STG.E desc[UR36][R16.64], R3 ;  /* 0x0000000310007986 */ /* 0x000fe2000c101924 */
[----:B------:R-:W-:Y:S05]  /*fd60*/  EXIT ;  /* 0x000000000000794d */ /* 0x000fea0003800000 */
.L_x_23331:
[----:B------:R-:W0:Y:S02]  /*fd70*/  I2F.F64.S16 R2, R5 ;  /* 0x0000000500027312 */ /* 0x000e240000101c00 */
[----:B0-----:R-:W-:Y:S01]  /*fd80*/  STG.E.64 desc[UR36][R16.64], R2 ;  /* 0x0000000210007986 */ /* 0x001fe2000c101b24 */
[----:B------:R-:W-:Y:S05]  /*fd90*/  EXIT ;  /* 0x000000000000794d */ /* 0x000fea0003800000 */
.L_x_23322:
        /* <DEDUP_REMOVED lines=12> */
.L_x_23336:
        /* <DEDUP_REMOVED lines=17> */
.L_x_23339:
[----:B------:R-:W-:-:S04]  /*ff70*/  SHF.R.U32.HI R3, RZ, 0x18, R3 ;  /* 0x00000018ff037819 */ /* 0x000fc80000011603 */
[----:B------:R-:W-:-:S04]  /*ff80*/  LOP3.LUT R0, R0, 0x80, R3, 0xf8, !PT ;  /* 0x0000008000007812 */ /* 0x000fc800078ef803 */
[----:B------:R-:W-:-:S07]  /*ff90*/  PRMT R8, R0, 0x7610, R8 ;  /* 0x0000761000087816 */ /* 0x000fce0000000008 */
.L_x_23338:
[----:B------:R-:W-:Y:S05]  /*ffa0*/  BSYNC.RECONVERGENT B0 ;  /* 0x0000000000007941 */ /* 0x000fea0003800200 */
.L_x_23337:
[----:B------:R-:W-:Y:S01]  /*ffb0*/  STG.E.U8 desc[UR36][R16.64], R8 ;  /* 0x0000000810007986 */ /* 0x000fe2000c101124 */
[----:B------:R-:W-:Y:S05]  /*ffc0*/  EXIT ;  /* 0x000000000000794d */ /* 0x000fea0003800000 */
.L_x_23335:
        /* <DEDUP_REMOVED lines=17> */
.L_x_23342:
[----:B------:R-:W-:-:S04]  /*100e0*/  SHF.R.U32.HI R3, RZ, 0x18, R3 ;  /* 0x00000018ff037819 */ /* 0x000fc80000011603 */
[----:B------:R-:W-:-:S04]  /*100f0*/  LOP3.LUT R0, R0, 0x80, R3, 0xf8, !PT ;  /* 0x0000008000007812 */ /* 0x000fc800078ef803 */
[----:B------:R-:W-:-:S07]  /*10100*/  PRMT R8, R0, 0x7610, R8 ;  /* 0x0000761000087816 */ /* 0x000fce0000000008 */
.L_x_23341:
[----:B------:R-:W-:Y:S05]  /*10110*/  BSYNC.RECONVERGENT B0 ;  /* 0x0000000000007941 */ /* 0x000fea0003800200 */
.L_x_23340:
[----:B------:R-:W-:Y:S01]  /*10120*/  STG.E.U8 desc[UR36][R16.64], R8 ;  /* 0x0000000810007986 */ /* 0x000fe2000c101124 */
[----:B------:R-:W-:Y:S05]  /*10130*/  EXIT ;  /* 0x000000000000794d */ /* 0x000fea0003800000 */
.L_x_23334:
        /* <DEDUP_REMOVED lines=22> */
.L_x_23344:
[----:B------:R-:W-:-:S04]  /*102a0*/  PRMT R2, R5, 0x9910, RZ ;  /* 0x0000991005027816 */ /* 0x000fc800000000ff */
[----:B------:R-:W-:-:S05]  /*102b0*/  SHF.R.S32.HI R3, RZ, 0x1f, R2 ;  /* 0x0000001fff037819 */ /* 0x000fca0000011402 */
[----:B------:R-:W-:Y:S01]  /*102c0*/  STG.E.64 desc[UR36][R16.64], R2 ;  /* 0x0000000210007986 */ /* 0x000fe2000c101b24 */
[----:B------:R-:W-:Y:S05]  /*102d0*/  EXIT ;  /* 0x000000000000794d */ /* 0x000fea0003800000 */
.L_x_23343:
[----:B------:R-:W-:-:S05]  /*102e0*/  PRMT R3, R5, 0x9910, RZ ;  /* 0x0000991005037816 */ /* 0x000fca00000000ff */
[----:B------:R-:W-:Y:S01]  /*102f0*/  STG.E desc[UR36][R16.64], R3 ;  /* 0x0000000310007986 */ /* 0x000fe2000c101924 */
[----:B------:R-:W-:Y:S05]  /*10300*/  EXIT ;  /* 0x000000000000794d */ /* 0x000fea0003800000 */
.L_x_23333:
        /* <DEDUP_REMOVED lines=11> */
.L_x_23346:
[----:B------:R-:W0:Y:S01]  /*103c0*/  I2F.F64.S16 R4, R5 ;  /* 0x0000000500047312 */ /* 0x000e220000101c00 */
[----:B------:R-:W-:-:S05]  /*103d0*/  CS2R R6, SRZ ;  /* 0x0000000000067805 */ /* 0x000fca000001ff00 */
[----:B0-----:R-:W-:Y:S01]  /*103e0*/  STG.E.128 desc[UR36][R16.64], R4 ;  /* 0x0000000410007986 */ /* 0x001fe2000c101d24 */
[----:B------:R-:W-:Y:S05]  /*103f0*/  EXIT ;  /* 0x000000000000794d */ /* 0x000fea0003800000 */
.L_x_23345:
[----:B------:R-:W-:-:S09]  /*10400*/  UISETP.NE.AND UP0, UPT, UR4, 0xf, UPT ;  /* 0x0000000f0400788c */ /* 0x000fd2000bf05270 */
[----:B------:R-:W-:Y:S05]  /*10410*/  BRA.U !UP0, `(.L_x_23347) ;  /* 0x0000000108e87547 */ /* 0x000fea000b800000 */
[----:B------:R-:W-:-:S09]  /*10420*/  UISETP.NE.AND UP0, UPT, UR4, 0x17, UPT ;  /* 0x000000170400788c */ /* 0x000fd2000bf05270 */
[----:B------:R-:W-:Y:S05]  /*10430*/  BRA.U !UP0, `(.L_x_23348) ;  /* 0x0000000108907547 */ /* 0x000fea000b800000 */
[----:B------:R-:W-:-:S09]  /*10440*/  UISETP.NE.AND UP0, UPT, UR4, 0x18, UPT ;  /* 0x000000180400788c */ /* 0x000fd2000bf05270 */
[----:B------:R-:W-:Y:S05]  /*10450*/  BRA.U !UP0, `(.L_x_23349) ;  /* 0x0000000108447547 */ /* 0x000fea000b800000 */
.L_x_23326:
        /* <DEDUP_REMOVED lines=16> */
.L_x_23350:
[----:B------:R-:W-:Y:S05]  /*10560*/  EXIT ;  /* 0x000000000000794d */ /* 0x000fea0003800000 */
.L_x_23349:
        /* <DEDUP_REMOVED lines=13> */
.L_x_23352:
[----:B------:R-:W-:Y:S05]  /*10640*/  BSYNC.RECONVERGENT B0 ;  /* 0x0000000000007941 */ /* 0x000fea0003800200 */
.L_x_23351:
[----:B------:R-:W-:-:S05]  /*10650*/  LOP3.LUT R3, R0, 0x80, R3, 0xf8, !PT ;  /* 0x0000008000037812 */ /* 0x000fca00078ef803 */
[----:B------:R-:W-:Y:S01]  /*10660*/  STG.E.U8 desc[UR36][R16.64], R3 ;  /* 0x0000000310007986 */ /* 0x000fe2000c101124 */
[----:B------:R-:W-:Y:S05]  /*10670*/  EXIT ;  /* 0x000000000000794d */ /* 0x000fea0003800000 */
.L_x_23348:
        /* <DEDUP_REMOVED lines=12> */
.L_x_23354:
[----:B------:R-:W-:Y:S01]  /*10740*/  IMAD.MOV.U32 R0, RZ, RZ, 0x7f ;  /* 0x0000007fff007424 */ /* 0x000fe200078e00ff */
[----:B------:R-:W-:-:S04]  /*10750*/  ISETP.GT.U32.AND P0, PT, R2, 0x7f800000, PT ;  /* 0x7f8000000200780c */ /* 0x000fc80003f04070 */
[----:B------:R-:W-:-:S09]  /*10760*/  SEL R0, R0, 0x7c, P0 ;  /* 0x0000007c00007807 */ /* 0x000fd20000000000 */
.L_x_23355:
[----:B------:R-:W-:Y:S05]  /*10770*/  BSYNC.RECONVERGENT B0 ;  /* 0x0000000000007941 */ /* 0x000fea0003800200 */
.L_x_23353:
[----:B------:R-:W-:-:S04]  /*10780*/  SHF.R.U32.HI R3, RZ, 0x18, R3 ;  /* 0x00000018ff037819 */ /* 0x000fc80000011603 */
[----:B------:R-:W-:-:S05]  /*10790*/  LOP3.LUT R3, R0, 0x80, R3, 0xf8, !PT ;  /* 0x0000008000037812 */ /* 0x000fca00078ef803 */
[----:B------:R-:W-:Y:S01]  /*107a0*/  STG.E.U8 desc[UR36][R16.64], R3 ;  /* 0x0000000310007986 */ /* 0x000fe2000c101124 */
[----:B------:R-:W-:Y:S05]  /*107b0*/  EXIT ;  /* 0x000000000000794d */ /* 0x000fea0003800000 */
.L_x_23347:
[----:B------:R-:W0:Y:S02]  /*107c0*/  I2F.S16 R0, R5 ;  /* 0x0000000500007306 */ /* 0x000e240000101400 */
[----:B0-----:R-:W-:-:S05]  /*107d0*/  F2FP.BF16.F32.PACK_AB R0, RZ, R0 ;  /* 0x00000000ff00723e */ /* 0x001fca00000010ff */
[----:B------:R-:W-:Y:S01]  /*107e0*/  STG.E.U16 desc[UR36][R16.64], R0 ;  /* 0x0000000010007986 */ /* 0x000fe2000c101524 */
[----:B------:R-:W-:Y:S05]  /*107f0*/  EXIT ;  /* 0x000000000000794d */ /* 0x000fea0003800000 */
.L_x_23356:
        /* <DEDUP_REMOVED lines=16> */
.L_x_41887:


//--------------------- .text._ZN2at6native27unrolled_elementwise_kernelINS0_13BinaryFunctorIaaaZZZNS0_19minimum_kernel_cudaERNS_18TensorIteratorBaseEENKUlvE_clEvENKUlvE0_clEvEUlaaE_EESt5arrayIPcLm3EELi4E23TrivialOffsetCalculatorILi2EjESC_ILi1EjENS0_6memory12LoadWithCastILi2EEENSF_13StoreWithCastILi1EEEEEviT_T0_T2_T3_T4_T5_ --------------------------
	.section	.text._ZN2at6native27unrolled_elementwise_kernelINS0_13BinaryFunctorIaaaZZZNS0_19minimum_kernel_cudaERNS_18TensorIteratorBaseEENKUlvE_clEvENKUlvE0_clEvEUlaaE_EESt5arrayIPcLm3EELi4E23TrivialOffsetCalculatorILi2EjESC_ILi1EjENS0_6memory12LoadWithCastILi2EEENSF_13StoreWithCastILi1EEEEEviT_T0_T2_T3_T4_T5_,"ax",@progbits
	.align	128
        .global         _ZN2at6native27unrolled_elementwise_kernelINS0_13BinaryFunctorIaaaZZZNS0_19minimum_kernel_cudaERNS_18TensorIteratorBaseEENKUlvE_clEvENKUlvE0_clEvEUlaaE_EESt5arrayIPcLm3EELi4E23TrivialOffsetCalculatorILi2EjESC_ILi1EjENS0_6memory12LoadWithCastILi2EEENSF_13StoreWithCastILi1EEEEEviT_T0_T2_T3_T4_T5_
        .type           _ZN2at6native27unrolled_elementwise_kernelINS0_13BinaryFunctorIaaaZZZNS0_19minimum_kernel_cudaERNS_18TensorIteratorBaseEENKUlvE_clEvENKUlvE0_clEvEUlaaE_EESt5arrayIPcLm3EELi4E23TrivialOffsetCalculatorILi2EjESC_ILi1EjENS0_6memory12LoadWithCastILi2EEENSF_13StoreWithCastILi1EEEEEviT_T0_T2_T3_T4_T5_,@function
        .size           _ZN2at6native27unrolled_elementwise_kernelINS0_13BinaryFunctorIaaaZZZNS0_19minimum_kernel_cudaERNS_18TensorIteratorBaseEENKUlvE_clEvENKUlvE0_clEvEUlaaE_EESt5arrayIPcLm3EELi4E23TrivialOffsetCalculatorILi2EjESC_ILi1EjENS0_6memory12LoadWithCastILi2EEENSF_13StoreWithCastILi1EEEEEviT_T0_T2_T3_T4_T5_,(.L_x_41888 - _ZN2at6native27unrolled_elementwise_kernelINS0_13BinaryFunctorIaaaZZZNS0_19minimum_kernel_cudaERNS_18TensorIteratorBaseEENKUlvE_clEvENKUlvE0_clEvEUlaaE_EESt5arrayIPcLm3EELi4E23TrivialOffsetCalculatorILi2EjESC_ILi1EjENS0_6memory12LoadWithCastILi2EEENSF_13StoreWithCastILi1EEEEEviT_T0_T2_T3_T4_T5_)
        .other          _ZN2at6native27unrolled_elementwise_kernelINS0_13BinaryFunctorIaaaZZZNS0_19minimum_kernel_cudaERNS_18TensorIteratorBaseEENKUlvE_clEvENKUlvE0_clEvEUlaaE_EESt5arrayIPcLm3EELi4E23TrivialOffsetCalculatorILi2EjESC_ILi1EjENS0_6memory12LoadWithCastILi2EEENSF_13StoreWithCastILi1EEEEEviT_T0_T2_T3_T4_T5_,@"STO_CUDA_ENTRY STV_DEFAULT"
_ZN2at6native27unrolled_elementwise_kernelINS0_13BinaryFunctorIaaaZZZNS0_19minimum_kernel_cudaERNS_18TensorIteratorBaseEENKUlvE_clEvENKUlvE0_clEvEUlaaE_EESt5arrayIPcLm3EELi4E23TrivialOffsetCalculatorILi2EjESC_ILi1EjENS0_6memory12LoadWithCastILi2EEENSF_13StoreWithCastILi1EEEEEviT_T0_T2_T3_T4_T5_:
.text._ZN2at6native27unrolled_elementwise_kernelINS0_13BinaryFunctorIaaaZZZNS0_19minimum_kernel_cudaERNS_18TensorIteratorBaseEENKUlvE_clEvENKUlvE0_clEvEUlaaE_EESt5arrayIPcLm3EELi4E23TrivialOffsetCalculatorILi2EjESC_ILi1EjENS0_6memory12LoadWithCastILi2EEENSF_13StoreWithCastILi1EEEEEviT_T0_T2_T3_T4_T5_:
        /* <DEDUP_REMOVED lines=33> */
.L_x_23362:
[----:B------:R3:W5:Y:S01]  /*0210*/  LDG.E.U8 R16, desc[UR36][R4.64] ;  /* 0x0000002404107981 */ /* 0x000762000c1e1100 */
[----:B------:R-:W-:Y:S05]  /*0220*/  BRA `(.L_x_23364) ;  /* 0x0000000c00507947 */ /* 0x000fea0003800000 */
.L_x_23361:
        /* <DEDUP_REMOVED lines=8> */
.L_x_23366:
[----:B------:R1:W5:Y:S01]  /*02b0*/  LDG.E.U8 R16, desc[UR36][R4.64] ;  /* 0x0000002404107981 */ /* 0x000362000c1e1100 */
[----:B------:R-:W-:Y:S05]  /*02c0*/  BRA `(.L_x_23364) ;  /* 0x0000000c00287947 */ /* 0x000fea0003800000 */
.L_x_23365:
[----:B------:R2:W5:Y:S01]  /*02d0*/  LDG.E.U16 R16, desc[UR36][R4.64] ;  /* 0x0000002404107981 */ /* 0x000562000c1e1500 */
[----:B------:R-:W-:Y:S05]  /*02e0*/  BRA `(.L_x_23364) ;  /* 0x0000000c00207947 */ /* 0x000fea0003800000 */
.L_x_23360:
        /* <DEDUP_REMOVED lines=9> */
.L_x_23368:
[----:B------:R-:W2:Y:S02]  /*0380*/  LDG.E.U16 R0, desc[UR36][R4.64] ;  /* 0x0000002404007981 */ /* 0x000ea4000c1e1500 */
[----:B--2---:R-:W-:-:S06]  /*0390*/  HADD2.F32 R0, -RZ, R0.H0_H0 ;  /* 0x20000000ff007230 */ /* 0x004fcc0000004100 */
[----:B------:R-:W0:Y:S02]  /*03a0*/  F2I.FTZ.TRUNC.NTZ R0, R0 ;  /* 0x0000000000007305 */ /* 0x000e24000021f100 */
[----:B0-----:R-:W-:Y:S01]  /*03b0*/  PRMT R16, R0, 0x7610, R16 ;  /* 0x0000761000107816 */ /* 0x001fe20000000010 */
[----:B------:R-:W-:Y:S06]  /*03c0*/  BRA `(.L_x_23364) ;  /* 0x0000000800e87947 */ /* 0x000fec0003800000 */
.L_x_23367:
        /* <DEDUP_REMOVED lines=9> */
.L_x_23370:
[----:B------:R-:W2:Y:S02]  /*0460*/  LDG.E.U16 R4, desc[UR36][R4.64] ;  /* 0x0000002404047981 */ /* 0x000ea4000c1e1500 */
[----:B--2---:R-:W-:-:S06]  /*0470*/  HADD2.F32 R0, -RZ, R4.H0_H0 ;  /* 0x20000004ff007230 */ /* 0x004fcc0000004100 */
[----:B------:R-:W0:Y:S02]  /*0480*/  F2I.FTZ.TRUNC.NTZ R0, R0 ;  /* 0x0000000000007305 */ /* 0x000e24000021f100 */
[----:B0-----:R-:W-:Y:S01]  /*0490*/  PRMT R16, R0, 0x7610, R16 ;  /* 0x0000761000107816 */ /* 0x001fe20000000010 */
[----:B------:R-:W-:Y:S06]  /*04a0*/  BRA `(.L_x_23364) ;  /* 0x0000000800b07947 */ /* 0x000fec0003800000 */
.L_x_23369:
[----:B------:R-:W2:Y:S02]  /*04b0*/  LDG.E.64 R4, desc[UR36][R4.64] ;  /* 0x0000002404047981 */ /* 0x000ea4000c1e1b00 */
[----:B--2---:R0:W1:Y:S01]  /*04c0*/  F2I.F64.TRUNC R16, R4 ;  /* 0x0000000400107311 */ /* 0x004062000030d100 */
[----:B------:R-:W-:Y:S05]  /*04d0*/  BRA `(.L_x_23364) ;  /* 0x0000000800a47947 */ /* 0x000fea0003800000 */
.L_x_23359:
        /* <DEDUP_REMOVED lines=12> */
.L_x_23373:
[----:B------:R-:W2:Y:S02]  /*05a0*/  LDG.E.64 R4, desc[UR36][R4.64] ;  /* 0x0000002404047981 */ /* 0x000ea4000c1e1b00 */
[----:B--2---:R0:W1:Y:S01]  /*05b0*/  F2I.F64.TRUNC R16, R4 ;  /* 0x0000000400107311 */ /* 0x004062000030d100 */
[----:B------:R-:W-:Y:S05]  /*05c0*/  BRA `(.L_x_23364) ;  /* 0x0000000800687947 */ /* 0x000fea0003800000 */
.L_x_23372:
        /* <DEDUP_REMOVED lines=27> */
.L_x_23375:
        /* <DEDUP_REMOVED lines=15> */
.L_x_23374:
[----:B------:R-:W2:Y:S02]  /*0870*/  LDG.E.U16 R0, desc[UR36][R4.64] ;  /* 0x0000002404007981 */ /* 0x000ea4000c1e1500 */
[----:B--2---:R-:W-:-:S06]  /*0880*/  IMAD.U32 R0, R0, 0x10000, RZ ;  /* 0x0001000000007824 */ /* 0x004fcc00078e00ff */
[----:B------:R-:W0:Y:S02]  /*0890*/  F2I.FTZ.TRUNC.NTZ R0, R0 ;  /* 0x0000000000007305 */ /* 0x000e24000021f100 */
[----:B0-----:R-:W-:Y:S01]  /*08a0*/  PRMT R16, R0, 0x7610, R16 ;  /* 0x0000761000107816 */ /* 0x001fe20000000010 */
[----:B------:R-:W-:Y:S06]  /*08b0*/  BRA `(.L_x_23364) ;  /* 0x0000000400ac7947 */ /* 0x000fec0003800000 */
.L_x_23371:
        /* <DEDUP_REMOVED lines=10> */
.L_x_23378:
        /* <DEDUP_REMOVED lines=21> */
.L_x_23382:
[----:B------:R-:W-:Y:S05]  /*0ab0*/  BSYNC.RECONVERGENT B1 ;  /* 0x0000000000017941 */ /* 0x000fea0003800200 */
.L_x_23381:
[----:B------:R-:W-:Y:S01]  /*0ac0*/  IMAD.SHL.U32 R0, R0, 0x100000, RZ ;  /* 0x0010000000007824 */ /* 0x000fe200078e00ff */
[----:B------:R-:W-:-:S04]  /*0ad0*/  LEA R3, R3, 0x3b800000, 0x17 ;  /* 0x3b80000003037811 */ /* 0x000fc800078eb8ff */
[----:B------:R-:W-:-:S07]  /*0ae0*/  LOP3.LUT R0, R3, R0, R7, 0xfe, !PT ;  /* 0x0000000003007212 */ /* 0x000fce00078efe07 */
.L_x_23380:
[----:B------:R-:W-:Y:S05]  /*0af0*/  BSYNC.RECONVERGENT B0 ;  /* 0x0000000000007941 */ /* 0x000fea0003800200 */
.L_x_23379:
[----:B------:R-:W0:Y:S02]  /*0b00*/  F2I.FTZ.TRUNC.NTZ R0, R0 ;  /* 0x0000000000007305 */ /* 0x000e24000021f100 */
[----:B0-----:R-:W-:Y:S01]  /*0b10*/  PRMT R16, R0, 0x7610, R16 ;  /* 0x0000761000107816 */ /* 0x001fe20000000010 */
[----:B------:R-:W-:Y:S06]  /*0b20*/  BRA `(.L_x_23364) ;  /* 0x0000000400107947 */ /* 0x000fec0003800000 */
.L_x_23377:
        /* <DEDUP_REMOVED lines=21> */
.L_x_23386:
[----:B------:R-:W-:Y:S05]  /*0c80*/  BSYNC.RECONVERGENT B1 ;  /* 0x0000000000017941 */ /* 0x000fea0003800200 */
.L_x_23385:
[----:B------:R-:W-:Y:S01]  /*0c90*/  IMAD.SHL.U32 R0, R0, 0x200000, RZ ;  /* 0x0020000000007824 */ /* 0x000fe200078e00ff */
[----:B------:R-:W-:-:S04]  /*0ca0*/  LEA R3, R3, 0x37800000, 0x17 ;  /* 0x3780000003037811 */ /* 0x000fc800078eb8ff */
[----:B------:R-:W-:-:S07]  /*0cb0*/  LOP3.LUT R0, R3, R0, R7, 0xfe, !PT ;  /* 0x0000000003007212 */ /* 0x000fce00078efe07 */
.L_x_23384:
[----:B------:R-:W-:Y:S05]  /*0cc0*/  BSYNC.RECONVERGENT B0 ;  /* 0x0000000000007941 */ /* 0x000fea0003800200 */
.L_x_23383:
[----:B------:R-:W0:Y:S02]  /*0cd0*/  F2I.FTZ.TRUNC.NTZ R0, R0 ;  /* 0x0000000000007305 */ /* 0x000e24000021f100 */
[----:B0-----:R-:W-:Y:S01]  /*0ce0*/  PRMT R16, R0, 0x7610, R16 ;  /* 0x0000761000107816 */ /* 0x001fe20000000010 */
[----:B------:R-:W-:Y:S06]  /*0cf0*/  BRA `(.L_x_23364) ;  /* 0x00000000009c7947 */ /* 0x000fec0003800000 */
.L_x_23376:
[----:B------:R-:W-:-:S09]  /*0d00*/  UISETP.NE.AND UP0, UPT, UR4, 0x1c, UPT ;  /* 0x0000001c0400788c */ /* 0x000fd2000bf05270 */
[----:B------:R-:W-:Y:S05]  /*0d10*/  BRA.U !UP0, `(.L_x_23387) ;  /* 0x0000000108907547 */ /* 0x000fea000b800000 */
[----:B------:R-:W-:-:S09]  /*0d20*/  UISETP.NE.AND UP0, UPT, UR4, 0x1d, UPT ;  /* 0x0000001d0400788c */ /* 0x000fd2000bf05270 */
[----:B------:R-:W-:Y:S05]  /*0d30*/  BRA.U !UP0, `(.L_x_23388) ;  /* 0x0000000108807547 */ /* 0x000fea000b800000 */
[----:B------:R-:W-:-:S09]  /*0d40*/  UISETP.NE.AND UP0, UPT, UR4, 0x2c, UPT ;  /* 0x0000002c0400788c */ /* 0x000fd2000bf05270 */
[----:B------:R-:W-:Y:S05]  /*0d50*/  BRA.U !UP0, `(.L_x_23389) ;  /* 0x0000000108487547 */ /* 0x000fea000b800000 */
.L_x_23363:
        /* <DEDUP_REMOVED lines=16> */
.L_x_23390:
[----:B------:R-:W-:Y:S01]  /*0e60*/  PRMT R16, RZ, 0x7610, R16 ;  /* 0x00007610ff107816 */ /* 0x000fe20000000010 */
[----:B------:R-:W-:Y:S06]  /*0e70*/  BRA `(.L_x_23364) ;  /* 0x00000000003c7947 */ /* 0x000fec0003800000 */
.L_x_23389:
        /* <DEDUP_REMOVED lines=8> */
.L_x_23392:
[----:B------:R-:W-:Y:S05]  /*0f00*/  BSYNC.RECONVERGENT B0 ;  /* 0x0000000000007941 */ /* 0x000fea0003800200 */
.L_x_23391:
[----:B------:R-:W0:Y:S02]  /*0f10*/  F2I.FTZ.TRUNC.NTZ R0, R0 ;  /* 0x0000000000007305 */ /* 0x000e24000021f100 */
[----:B0-----:R-:W-:Y:S01]  /*0f20*/  PRMT R16, R0, 0x7610, R16 ;  /* 0x0000761000107816 */ /* 0x001fe20000000010 */
[----:B------:R-:W-:Y:S06]  /*0f30*/  BRA `(.L_x_23364) ;  /* 0x00000000000c7947 */ /* 0x000fec0003800000 */
.L_x_23388:
[----:B------:R0:W5:Y:S01]  /*0f40*/  LDG.E.U8 R16, desc[UR36][R4.64] ;  /* 0x0000002404107981 */ /* 0x000162000c1e1100 */
[----:B------:R-:W-:Y:S05]  /*0f50*/  BRA `(.L_x_23364) ;  /* 0x0000000000047947 */ /* 0x000fea0003800000 */
.L_x_23387:
[----:B------:R0:W5:Y:S02]  /*0f60*/  LDG.E.U8 R16, desc[UR36][R4.64] ;  /* 0x0000002404107981 */ /* 0x000164000c1e1100 */
.L_x_23364:
        /* <DEDUP_REMOVED lines=18> */
.L_x_23396:
[----:B------:R1:W5:Y:S01]  /*1090*/  LDG.E.U8 R17, desc[UR36][R4.64] ;  /* 0x0000002404117981 */ /* 0x000362000c1e1100 */
[----:B------:R-:W-:Y:S05]  /*10a0*/  BRA `(.L_x_23398) ;  /* 0x0000000c00507947 */ /* 0x000fea0003800000 */
.L_x_23395:
        /* <DEDUP_REMOVED lines=8> */
.L_x_23400:
[----:B------:R3:W5:Y:S01]  /*1130*/  LDG.E.U8 R17, desc[UR36][R4.64] ;  /* 0x0000002404117981 */ /* 0x000762000c1e1100 */
[----:B------:R-:W-:Y:S05]  /*1140*/  BRA `(.L_x_23398) ;  /* 0x0000000c00287947 */ /* 0x000fea0003800000 */
.L_x_23399:
[----:B------:R2:W5:Y:S01]  /*1150*/  LDG.E.U16 R17, desc[UR36][R4.64] ;  /* 0x0000002404117981 */ /* 0x000562000c1e1500 */
[----:B------:R-:W-:Y:S05]  /*1160*/  BRA `(.L_x_23398) ;  /* 0x0000000c00207947 */ /* 0x000fea0003800000 */
.L_x_23394:
        /* <DEDUP_REMOVED lines=9> */
.L_x_23402:
[----:B------:R-:W2:Y:S02]  /*1200*/  LDG.E.U16 R0, desc[UR36][R4.64] ;  /* 0x0000002404007981 */ /* 0x000ea4000c1e1500 */
[----:B--2---:R-:W-:-:S06]  /*1210*/  HADD2.F32 R0, -RZ, R0.H0_H0 ;  /* 0x20000000ff007230 */ /* 0x004fcc0000004100 */
[----:B------:R-:W0:Y:S02]  /*1220*/  F2I.FTZ.TRUNC.NTZ R0, R0 ;  /* 0x0000000000007305 */ /* 0x000e24000021f100 */
[----:B0-----:R-:W-:Y:S01]  /*1230*/  PRMT R17, R0, 0x7610, R17 ;  /* 0x0000761000117816 */ /* 0x001fe20000000011 */
[----:B------:R-:W-:Y:S06]  /*1240*/  BRA `(.L_x_23398) ;  /* 0x0000000800e87947 */ /* 0x000fec0003800000 */
.L_x_23401:
        /* <DEDUP_REMOVED lines=9> */
.L_x_23404:
[----:B------:R-:W2:Y:S02]  /*12e0*/  LDG.E.U16 R4, desc[UR36][R4.64] ;  /* 0x0000002404047981 */ /* 0x000ea4000c1e1500 */
[----:B--2---:R-:W-:-:S06]  /*12f0*/  HADD2.F32 R0, -RZ, R4.H0_H0 ;  /* 0x20000004ff007230 */ /* 0x004fcc0000004100 */
[----:B------:R-:W0:Y:S02]  /*1300*/  F2I.FTZ.TRUNC.NTZ R0, R0 ;  /* 0x0000000000007305 */ /* 0x000e24000021f100 */
[----:B0-----:R-:W-:Y:S01]  /*1310*/  PRMT R17, R0, 0x7610, R17 ;  /* 0x0000761000117816 */ /* 0x001fe20000000011 */
[----:B------:R-:W-:Y:S06]  /*1320*/  BRA `(.L_x_23398) ;  /* 0x0000000800b07947 */ /* 0x000fec0003800000 */
.L_x_23403:
[----:B------:R-:W2:Y:S02]  /*1330*/  LDG.E.64 R4, desc[UR36][R4.64] ;  /* 0x0000002404047981 */ /* 0x000ea4000c1e1b00 */
[----:B--2---:R0:W1:Y:S01]  /*1340*/  F2I.F64.TRUNC R17, R4 ;  /* 0x0000000400117311 */ /* 0x004062000030d100 */
[----:B------:R-:W-:Y:S05]  /*1350*/  BRA `(.L_x_23398) ;  /* 0x0000000800a47947 */ /* 0x000fea0003800000 */
.L_x_23393:
        /* <DEDUP_REMOVED lines=12> */
.L_x_23407:
[----:B------:R-:W2:Y:S02]  /*1420*/  LDG.E.64 R4, desc[UR36][R4.64] ;  /* 0x0000002404047981 */ /* 0x000ea4000c1e1b00 */
[----:B--2---:R0:W1:Y:S01]  /*1430*/  F2I.F64.TRUNC R17, R4 ;  /* 0x0000000400117311 */ /* 0x004062000030d100 */
[----:B------:R-:W-:Y:S05]  /*1440*/  BRA `(.L_x_23398) ;  /* 0x0000000800687947 */ /* 0x000fea0003800000 */
.L_x_23406:
        /* <DEDUP_REMOVED lines=27> */
.L_x_23409:
        /* <DEDUP_REMOVED lines=15> */
.L_x_23408:
[----:B------:R-:W2:Y:S02]  /*16f0*/  LDG.E.U16 R0, desc[UR36][R4.64] ;  /* 0x0000002404007981 */ /* 0x000ea4000c1e1500 */
[----:B--2---:R-:W-:-:S06]  /*1700*/  IMAD.U32 R0, R0, 0x10000, RZ ;  /* 0x0001000000007824 */ /* 0x004fcc00078e00ff */
[----:B------:R-:W0:Y:S02]  /*1710*/  F2I.FTZ.TRUNC.NTZ R0, R0 ;  /* 0x0000000000007305 */ /* 0x000e24000021f100 */
[----:B0-----:R-:W-:Y:S01]  /*1720*/  PRMT R17, R0, 0x7610, R17 ;  /* 0x0000761000117816 */ /* 0x001fe20000000011 */
[----:B------:R-:W-:Y:S06]  /*1730*/  BRA `(.L_x_23398) ;  /* 0x0000000400ac7947 */ /* 0x000fec0003800000 */
.L_x_23405:
        /* <DEDUP_REMOVED lines=10> */
.L_x_23412:
        /* <DEDUP_REMOVED lines=21> */
.L_x_23416:
[----:B------:R-:W-:Y:S05]  /*1930*/  BSYNC.RECONVERGENT B1 ;  /* 0x0000000000017941 */ /* 0x000fea0003800200 */
.L_x_23415:
[----:B------:R-:W-:Y:S01]  /*1940*/  IMAD.SHL.U32 R0, R0, 0x100000, RZ ;  /* 0x0010000000007824 */ /* 0x000fe200078e00ff */
[----:B------:R-:W-:-:S04]  /*1950*/  LEA R3, R3, 0x3b800000, 0x17 ;  /* 0x3b80000003037811 */ /* 0x000fc800078eb8ff */
[----:B------:R-:W-:-:S07]  /*1960*/  LOP3.LUT R0, R3, R0, R7, 0xfe, !PT ;  /* 0x0000000003007212 */ /* 0x000fce00078efe07 */
.L_x_23414:
[----:B------:R-:W-:Y:S05]  /*1970*/  BSYNC.RECONVERGENT B0 ;  /* 0x0000000000007941 */ /* 0x000fea0003800200 */
.L_x_23413:
[----:B------:R-:W0:Y:S02]  /*1980*/  F2I.FTZ.TRUNC.NTZ R0, R0 ;  /* 0x0000000000007305 */ /* 0x000e24000021f100 */
[----:B0-----:R-:W-:Y:S01]  /*1990*/  PRMT R17, R0, 0x7610, R17 ;  /* 0x0000761000117816 */ /* 0x001fe20000000011 */
[----:B------:R-:W-:Y:S06]  /*19a0*/  BRA `(.L_x_23398) ;  /* 0x0000000400107947 */ /* 0x000fec0003800000 */
.L_x_23411:
        /* <DEDUP_REMOVED lines=21> */
.L_x_23420:
[----:B------:R-:W-:Y:S05]  /*1b00*/  BSYNC.RECONVERGENT B1 ;  /* 0x0000000000017941 */ /* 0x000fea0003800200 */
.L_x_23419:
[----:B------:R-:W-:Y:S01]  /*1b10*/  IMAD.SHL.U32 R0, R0, 0x200000, RZ ;  /* 0x0020000000007824 */ /* 0x000fe200078e00ff */
[----:B------:R-:W-:-:S04]  /*1b20*/  LEA R3, R3, 0x37800000, 0x17 ;  /* 0x3780000003037811 */ /* 0x000fc800078eb8ff */
[----:B------:R-:W-:-:S07]  /*1b30*/  LOP3.LUT R0, R3, R0, R7, 0xfe, !PT ;  /* 0x0000000003007212 */ /* 0x000fce00078efe07 */
.L_x_23418:
[----:B------:R-:W-:Y:S05]  /*1b40*/  BSYNC.RECONVERGENT B0 ;  /* 0x0000000000007941 */ /* 0x000fea0003800200 */
.L_x_23417:
[----:B------:R-:W0:Y:S02]  /*1b50*/  F2I.FTZ.TRUNC.NTZ R0, R0 ;  /* 0x0000000000007305 */ /* 0x000e24000021f100 */
[----:B0-----:R-:W-:Y:S01]  /*1b60*/  PRMT R17, R0, 0x7610, R17 ;  /* 0x0000761000117816 */ /* 0x001fe20000000011 */
[----:B------:R-:W-:Y:S06]  /*1b70*/  BRA `(.L_x_23398) ;  /* 0x00000000009c7947 */ /* 0x000fec0003800000 */
.L_x_23410:
[----:B------:R-:W-:-:S09]  /*1b80*/  UISETP.NE.AND UP0, UPT, UR4, 0x1c, UPT ;  /* 0x0000001c0400788c */ /* 0x000fd2000bf05270 */
[----:B------:R-:W-:Y:S05]  /*1b90*/  BRA.U !UP0, `(.L_x_23421) ;  /* 0x0000000108907547 */ /* 0x000fea000b800000 */
[----:B------:R-:W-:-:S09]  /*1ba0*/  UISETP.NE.AND UP0, UPT, UR4, 0x1d, UPT ;  /* 0x0000001d0400788c */ /* 0x000fd2000bf05270 */
[----:B------:R-:W-:Y:S05]  /*1bb0*/  BRA.U !UP0, `(.L_x_23422) ;  /* 0x0000000108807547 */ /* 0x000fea000b800000 */
[----:B------:R-:W-:-:S09]  /*1bc0*/  UISETP.NE.AND UP0, UPT, UR4, 0x2c, UPT ;  /* 0x0000002c0400788c */ /* 0x000fd2000bf05270 */
[----:B------:R-:W-:Y:S05]  /*1bd0*/  BRA.U !UP0, `(.L_x_23423) ;  /* 0x0000000108487547 */ /* 0x000fea000b800000 */
.L_x_23397:
        /* <DEDUP_REMOVED lines=16> */
.L_x_23424:
[----:B------:R-:W-:Y:S01]  /*1ce0*/  PRMT R17, RZ, 0x7610, R17 ;  /* 0x00007610ff117816 */ /* 0x000fe20000000011 */
[----:B------:R-:W-:Y:S06]  /*1cf0*/  BRA `(.L_x_23398) ;  /* 0x00000000003c7947 */ /* 0x000fec0003800000 */
.L_x_23423:
        /* <DEDUP_REMOVED lines=8> */
.L_x_23426:
[----:B------:R-:W-:Y:S05]  /*1d80*/  BSYNC.RECONVERGENT B0 ;  /* 0x0000000000007941 */ /* 0x000fea0003800200 */
.L_x_23425:
[----:B------:R-:W0:Y:S02]  /*1d90*/  F2I.FTZ.TRUNC.NTZ R0, R0 ;  /* 0x0000000000007305 */ /* 0x000e24000021f100 */
[----:B0-----:R-:W-:Y:S01]  /*1da0*/  PRMT R17, R0, 0x7610, R17 ;  /* 0x0000761000117816 */ /* 0x001fe20000000011 */
[----:B------:R-:W-:Y:S06]  /*1db0*/  BRA `(.L_x_23398) ;  /* 0x00000000000c7947 */ /* 0x000fec0003800000 */
.L_x_23422:
[----:B------:R0:W5:Y:S01]  /*1dc0*/  LDG.E.U8 R17, desc[UR36][R4.64] ;  /* 0x0000002404117981 */ /* 0x000162000c1e1100 */
[----:B------:R-:W-:Y:S05]  /*1dd0*/  BRA `(.L_x_23398) ;  /* 0x0000000000047947 */ /* 0x000fea0003800000 */
.L_x_23421:
[----:B------:R0:W5:Y:S02]  /*1de0*/  LDG.E.U8 R17, desc[UR36][R4.64] ;  /* 0x0000002404117981 */ /* 0x000164000c1e1100 */
.L_x_23398:
[----:B------:R-:W-:-:S07]  /*1df0*/  VIADD R27, R19, 0x80 ;  /* 0x00000080131b7836 */ /* 0x000fce0000000000 */
.L_x_23358:
[----:B------:R-:W-:Y:S05]  /*1e00*/  BSYNC.RECONVERGENT B6 ;  /* 0x0000000000067941 */ /* 0x000fea0003800200 */
.L_x_23357:
        /* <DEDUP_REMOVED lines=24> */
.L_x_23432:
[----:B------:R0:W5:Y:S01]  /*1f90*/  LDG.E.U8 R18, desc[UR36][R4.64] ;  /* 0x0000002404127981 */ /* 0x000162000c1e1100 */
[----:B------:R-:W-:Y:S05]  /*1fa0*/  BRA `(.L_x_23434) ;  /* 0x0000000c00507947 */ /* 0x000fea0003800000 */
.L_x_23431:
        /* <DEDUP_REMOVED lines=8> */
.L_x_23436:
[----:B------:R0:W5:Y:S01]  /*2030*/  LDG.E.U8 R18, desc[UR36][R4.64] ;  /* 0x0000002404127981 */ /* 0x000162000c1e1100 */
[----:B------:R-:W-:Y:S05]  /*2040*/  BRA `(.L_x_23434) ;  /* 0x0000000c00287947 */ /* 0x000fea0003800000 */
.L_x_23435:
[----:B------:R0:W5:Y:S01]  /*2050*/  LDG.E.U16 R18, desc[UR36][R4.64] ;  /* 0x0000002404127981 */ /* 0x000162000c1e1500 */
[----:B------:R-:W-:Y:S05]  /*2060*/  BRA `(.L_x_23434) ;  /* 0x0000000c00207947 */ /* 0x000fea0003800000 */
.L_x_23430:
        /* <DEDUP_REMOVED lines=9> */
.L_x_23438:
[----:B------:R-:W2:Y:S02]  /*2100*/  LDG.E.U16 R0, desc[UR36][R4.64] ;  /* 0x0000002404007981 */ /* 0x000ea4000c1e1500 */
[----:B--2---:R-:W-:-:S06]  /*2110*/  HADD2.F32 R0, -RZ, R0.H0_H0 ;  /* 0x20000000ff007230 */ /* 0x004fcc0000004100 */
[----:B------:R-:W0:Y:S02]  /*2120*/  F2I.FTZ.TRUNC.NTZ R0, R0 ;  /* 0x0000000000007305 */ /* 0x000e24000021f100 */
[----:B0-----:R-:W-:Y:S01]  /*2130*/  PRMT R18, R0, 0x7610, R18 ;  /* 0x0000761000127816 */ /* 0x001fe20000000012 */
[----:B------:R-:W-:Y:S06]  /*2140*/  BRA `(.L_x_23434) ;  /* 0x0000000800e87947 */ /* 0x000fec0003800000 */
.L_x_23437:
        /* <DEDUP_REMOVED lines=9> */
.L_x_23440:
[----:B------:R-:W2:Y:S02]  /*21e0*/  LDG.E.U16 R4, desc[UR36][R4.64] ;  /* 0x0000002404047981 */ /* 0x000ea4000c1e1500 */
[----:B--2---:R-:W-:-:S06]  /*21f0*/  HADD2.F32 R0, -RZ, R4.H0_H0 ;  /* 0x20000004ff007230 */ /* 0x004fcc0000004100 */
[----:B------:R-:W0:Y:S02]  /*2200*/  F2I.FTZ.TRUNC.NTZ R0, R0 ;  /* 0x0000000000007305 */ /* 0x000e24000021f100 */
[----:B0-----:R-:W-:Y:S01]  /*2210*/  PRMT R18, R0, 0x7610, R18 ;  /* 0x0000761000127816 */ /* 0x001fe20000000012 */
[----:B------:R-:W-:Y:S06]  /*2220*/  BRA `(.L_x_23434) ;  /* 0x0000000800b07947 */ /* 0x000fec0003800000 */
.L_x_23439:
[----:B------:R-:W2:Y:S02]  /*2230*/  LDG.E.64 R4, desc[UR36][R4.64] ;  /* 0x0000002404047981 */ /* 0x000ea4000c1e1b00 */
[----:B--2---:R0:W1:Y:S01]  /*2240*/  F2I.F64.TRUNC R18, R4 ;  /* 0x0000000400127311 */ /* 0x004062000030d100 */
[----:B------:R-:W-:Y:S05]  /*2250*/  BRA `(.L_x_23434) ;  /* 0x0000000800a47947 */ /* 0x000fea0003800000 */
.L_x_23429:
        /* <DEDUP_REMOVED lines=12> */
.L_x_23443:
[----:B------:R-:W2:Y:S02]  /*2320*/  LDG.E.64 R4, desc[UR36][R4.64] ;  /* 0x0000002404047981 */ /* 0x000ea4000c1e1b00 */
[----:B--2---:R0:W1:Y:S01]  /*2330*/  F2I.F64.TRUNC R18, R4 ;  /* 0x0000000400127311 */ /* 0x004062000030d100 */
[----:B------:R-:W-:Y:S05]  /*2340*/  BRA `(.L_x_23434) ;  /* 0x0000000800687947 */ /* 0x000fea0003800000 */
.L_x_23442:
        /* <DEDUP_REMOVED lines=27> */
.L_x_23445:
        /* <DEDUP_REMOVED lines=15> */
.L_x_23444:
[----:B------:R-:W2:Y:S02]  /*25f0*/  LDG.E.U16 R0, desc[UR36][R4.64] ;  /* 0x0000002404007981 */ /* 0x000ea4000c1e1500 */
[----:B--2---:R-:W-:-:S06]  /*2600*/  IMAD.U32 R0, R0, 0x10000, RZ ;  /* 0x0001000000007824 */ /* 0x004fcc00078e00ff */
[----:B------:R-:W0:Y:S02]  /*2610*/  F2I.FTZ.TRUNC.NTZ R0, R0 ;  /* 0x0000000000007305 */ /* 0x000e24000021f100 */
[----:B0-----:R-:W-:Y:S01]  /*2620*/  PRMT R18, R0, 0x7610, R18 ;  /* 0x0000761000127816 */ /* 0x001fe20000000012 */
[----:B------:R-:W-:Y:S06]  /*2630*/  BRA `(.L_x_23434) ;  /* 0x0000000400ac7947 */ /* 0x000fec0003800000 */
.L_x_23441:
        /* <DEDUP_REMOVED lines=10> */
.L_x_23448:
        /* <DEDUP_REMOVED lines=21> */
.L_x_23452:
[----:B------:R-:W-:Y:S05]  /*2830*/  BSYNC.RECONVERGENT B1 ;  /* 0x0000000000017941 */ /* 0x000fea0003800200 */
.L_x_23451:
[----:B------:R-:W-:Y:S01]  /*2840*/  IMAD.SHL.U32 R0, R0, 0x100000, RZ ;  /* 0x0010000000007824 */ /* 0x000fe200078e00ff */
[----:B------:R-:W-:-:S04]  /*2850*/  LEA R3, R3, 0x3b800000, 0x17 ;  /* 0x3b80000003037811 */ /* 0x000fc800078eb8ff */
[----:B------:R-:W-:-:S07]  /*2860*/  LOP3.LUT R0, R3, R0, R7, 0xfe, !PT ;  /* 0x0000000003007212 */ /* 0x000fce00078efe07 */
.L_x_23450:
[----:B------:R-:W-:Y:S05]  /*2870*/  BSYNC.RECONVERGENT B0 ;  /* 0x0000000000007941 */ /* 0x000fea0003800200 */
.L_x_23449:
[----:B------:R-:W0:Y:S02]  /*2880*/  F2I.FTZ.TRUNC.NTZ R0, R0 ;  /* 0x0000000000007305 */ /* 0x000e24000021f100 */
[----:B0-----:R-:W-:Y:S01]  /*2890*/  PRMT R18, R0, 0x7610, R18 ;  /* 0x0000761000127816 */ /* 0x001fe20000000012 */
[----:B------:R-:W-:Y:S06]  /*28a0*/  BRA `(.L_x_23434) ;  /* 0x0000000400107947 */ /* 0x000fec0003800000 */
.L_x_23447:
        /* <DEDUP_REMOVED lines=21> */
.L_x_23456:
[----:B------:R-:W-:Y:S05]  /*2a00*/  BSYNC.RECONVERGENT B1 ;  /* 0x0000000000017941 */ /* 0x000fea0003800200 */
.L_x_23455:
[----:B------:R-:W-:Y:S01]  /*2a10*/  IMAD.SHL.U32 R0, R0, 0x200000, RZ ;  /* 0x0020000000007824 */ /* 0x000fe200078e00ff */
[----:B------:R-:W-:-:S04]  /*2a20*/  LEA R3, R3, 0x37800000, 0x17 ;  /* 0x3780000003037811 */ /* 0x000fc800078eb8ff */
[----:B------:R-:W-:-:S07]  /*2a30*/  LOP3.LUT R0, R3, R0, R7, 0xfe, !PT ;  /* 0x0000000003007212 */ /* 0x000fce00078efe07 */
.L_x_23454:
[----:B------:R-:W-:Y:S05]  /*2a40*/  BSYNC.RECONVERGENT B0 ;  /* 0x0000000000007941 */ /* 0x000fea0003800200 */
.L_x_23453:
[----:B------:R-:W0:Y:S02]  /*2a50*/  F2I.FTZ.TRUNC.NTZ R0, R0 ;  /* 0x0000000000007305 */ /* 0x000e24000021f100 */
[----:B0-----:R-:W-:Y:S01]  /*2a60*/  PRMT R18, R0, 0x7610, R18 ;  /* 0x0000761000127816 */ /* 0x001fe20000000012 */
[----:B------:R-:W-:Y:S06]  /*2a70*/  BRA `(.L_x_23434) ;  /* 0x00000000009c7947 */ /* 0x000fec0003800000 */
.L_x_23446:
        /* <DEDUP_REMOVED lines=14> */
.L_x_23460:
[----:B------:R-:W-:Y:S05]  /*2b60*/  BSYNC.RECONVERGENT B0 ;  /* 0x0000000000007941 */ /* 0x000fea0003800200 */
.L_x_23459:
[----:B------:R-:W0:Y:S02]  /*2b70*/  F2I.FTZ.TRUNC.NTZ R0, R0 ;  /* 0x0000000000007305 */ /* 0x000e24000021f100 */
[----:B0-----:R-:W-:Y:S01]  /*2b80*/  PRMT R18, R0, 0x7610, R18 ;  /* 0x0000761000127816 */ /* 0x001fe20000000012 */
[----:B------:R-:W-:Y:S06]  /*2b90*/  BRA `(.L_x_23434) ;  /* 0x0000000000547947 */ /* 0x000fec0003800000 */
.L_x_23433:
        /* <DEDUP_REMOVED lines=16> */
.L_x_23461:
[----:B------:R-:W-:Y:S01]  /*2ca0*/  PRMT R18, RZ, 0x7610, R18 ;  /* 0x00007610ff127816 */ /* 0x000fe20000000012 */
[----:B------:R-:W-:Y:S06]  /*2cb0*/  BRA `(.L_x_23434) ;  /* 0x00000000000c7947 */ /* 0x000fec0003800000 */
.L_x_23458:
[----:B------:R2:W5:Y:S01]  /*2cc0*/  LDG.E.U8 R18, desc[UR36][R4.64] ;  /* 0x0000002404127981 */ /* 0x000562000c1e1100 */
[----:B------:R-:W-:Y:S05]  /*2cd0*/  BRA `(.L_x_23434) ;  /* 0x0000000000047947 */ /* 0x000fea0003800000 */
.L_x_23457:
[----:B------:R3:W5:Y:S02]  /*2ce0*/  LDG.E.U8 R18, desc[UR36][R4.64] ;  /* 0x0000002404127981 */ /* 0x000764000c1e1100 */
.L_x_23434:
        /* <DEDUP_REMOVED lines=18> */
.L_x_23465:
[----:B------:R0:W5:Y:S01]  /*2e10*/  LDG.E.U8 R22, desc[UR36][R4.64] ;  /* 0x0000002404167981 */ /* 0x000162000c1e1100 */
[----:B------:R-:W-:Y:S05]  /*2e20*/  BRA `(.L_x_23467) ;  /* 0x0000000c00507947 */ /* 0x000fea0003800000 */
.L_x_23464:
        /* <DEDUP_REMOVED lines=8> */
.L_x_23469:
[----:B------:R0:W5:Y:S01]  /*2eb0*/  LDG.E.U8 R22, desc[UR36][R4.64] ;  /* 0x0000002404167981 */ /* 0x000162000c1e1100 */
[----:B------:R-:W-:Y:S05]  /*2ec0*/  BRA `(.L_x_23467) ;  /* 0x0000000c00287947 */ /* 0x000fea0003800000 */
.L_x_23468:
[----:B------:R0:W5:Y:S01]  /*2ed0*/  LDG.E.U16 R22, desc[UR36][R4.64] ;  /* 0x0000002404167981 */ /* 0x000162000c1e1500 */
[----:B------:R-:W-:Y:S05]  /*2ee0*/  BRA `(.L_x_23467) ;  /* 0x0000000c00207947 */ /* 0x000fea0003800000 */
.L_x_23463:
        /* <DEDUP_REMOVED lines=9> */
.L_x_23471:
[----:B------:R-:W2:Y:S02]  /*2f80*/  LDG.E.U16 R0, desc[UR36][R4.64] ;  /* 0x0000002404007981 */ /* 0x000ea4000c1e1500 */
[----:B--2---:R-:W-:-:S06]  /*2f90*/  HADD2.F32 R0, -RZ, R0.H0_H0 ;  /* 0x20000000ff007230 */ /* 0x004fcc0000004100 */
[----:B------:R-:W0:Y:S02]  /*2fa0*/  F2I.FTZ.TRUNC.NTZ R0, R0 ;  /* 0x0000000000007305 */ /* 0x000e24000021f100 */
[----:B0-----:R-:W-:Y:S01]  /*2fb0*/  PRMT R22, R0, 0x7610, R22 ;  /* 0x0000761000167816 */ /* 0x001fe20000000016 */
[----:B------:R-:W-:Y:S06]  /*2fc0*/  BRA `(.L_x_23467) ;  /* 0x0000000800e87947 */ /* 0x000fec0003800000 */
.L_x_23470:
        /* <DEDUP_REMOVED lines=9> */
.L_x_23473:
[----:B------:R-:W2:Y:S02]  /*3060*/  LDG.E.U16 R4, desc[UR36][R4.64] ;  /* 0x0000002404047981 */ /* 0x000ea4000c1e1500 */
[----:B--2---:R-:W-:-:S06]  /*3070*/  HADD2.F32 R0, -RZ, R4.H0_H0 ;  /* 0x20000004ff007230 */ /* 0x004fcc0000004100 */
[----:B------:R-:W0:Y:S02]  /*3080*/  F2I.FTZ.TRUNC.NTZ R0, R0 ;  /* 0x0000000000007305 */ /* 0x000e24000021f100 */
[----:B0-----:R-:W-:Y:S01]  /*3090*/  PRMT R22, R0, 0x7610, R22 ;  /* 0x0000761000167816 */ /* 0x001fe20000000016 */
[----:B------:R-:W-:Y:S06]  /*30a0*/  BRA `(.L_x_23467) ;  /* 0x0000000800b07947 */ /* 0x000fec0003800000 */
.L_x_23472:
[----:B------:R-:W2:Y:S02]  /*30b0*/  LDG.E.64 R4, desc[UR36][R4.64] ;  /* 0x0000002404047981 */ /* 0x000ea4000c1e1b00 */
[----:B--2---:R0:W2:Y:S01]  /*30c0*/  F2I.F64.TRUNC R22, R4 ;  /* 0x0000000400167311 */ /* 0x0040a2000030d100 */
[----:B------:R-:W-:Y:S05]  /*30d0*/  BRA `(.L_x_23467) ;  /* 0x0000000800a47947 */ /* 0x000fea0003800000 */
.L_x_23462:
        /* <DEDUP_REMOVED lines=12> */
.L_x_23476:
[----:B------:R-:W2:Y:S02]  /*31a0*/  LDG.E.64 R4, desc[UR36][R4.64] ;  /* 0x0000002404047981 */ /* 0x000ea4000c1e1b00 */
[----:B--2---:R4:W0:Y:S01]  /*31b0*/  F2I.F64.TRUNC R22, R4 ;  /* 0x0000000400167311 */ /* 0x004822000030d100 */
[----:B------:R-:W-:Y:S05]  /*31c0*/  BRA `(.L_x_23467) ;  /* 0x0000000800687947 */ /* 0x000fea0003800000 */
.L_x_23475:
        /* <DEDUP_REMOVED lines=27> */
.L_x_23478:
        /* <DEDUP_REMOVED lines=15> */
.L_x_23477:
[----:B------:R-:W2:Y:S02]  /*3470*/  LDG.E.U16 R0, desc[UR36][R4.64] ;  /* 0x0000002404007981 */ /* 0x000ea4000c1e1500 */
[----:B--2---:R-:W-:-:S06]  /*3480*/  IMAD.U32 R0, R0, 0x10000, RZ ;  /* 0x0001000000007824 */ /* 0x004fcc00078e00ff */
[----:B------:R-:W0:Y:S02]  /*3490*/  F2I.FTZ.TRUNC.NTZ R0, R0 ;  /* 0x0000000000007305 */ /* 0x000e24000021f100 */
[----:B0-----:R-:W-:Y:S01]  /*34a0*/  PRMT R22, R0, 0x7610, R22 ;  /* 0x0000761000167816 */ /* 0x001fe20000000016 */
[----:B------:R-:W-:Y:S06]  /*34b0*/  BRA `(.L_x_23467) ;  /* 0x0000000400ac7947 */ /* 0x000fec0003800000 */
.L_x_23474:
        /* <DEDUP_REMOVED lines=10> */
.L_x_23481:
        /* <DEDUP_REMOVED lines=21> */
.L_x_23485:
[----:B------:R-:W-:Y:S05]  /*36b0*/  BSYNC.RECONVERGENT B1 ;  /* 0x0000000000017941 */ /* 0x000fea0003800200 */
.L_x_23484:
[----:B------:R-:W-:Y:S01]  /*36c0*/  IMAD.SHL.U32 R0, R0, 0x100000, RZ ;  /* 0x0010000000007824 */ /* 0x000fe200078e00ff */
[----:B------:R-:W-:-:S04]  /*36d0*/  LEA R3, R3, 0x3b800000, 0x17 ;  /* 0x3b80000003037811 */ /* 0x000fc800078eb8ff */
[----:B------:R-:W-:-:S07]  /*36e0*/  LOP3.LUT R0, R3, R0, R7, 0xfe, !PT ;  /* 0x0000000003007212 */ /* 0x000fce00078efe07 */
.L_x_23483:
[----:B------:R-:W-:Y:S05]  /*36f0*/  BSYNC.RECONVERGENT B0 ;  /* 0x0000000000007941 */ /* 0x000fea0003800200 */
.L_x_23482:
[----:B------:R-:W0:Y:S02]  /*3700*/  F2I.FTZ.TRUNC.NTZ R0, R0 ;  /* 0x0000000000007305 */ /* 0x000e24000021f100 */
[----:B0-----:R-:W-:Y:S01]  /*3710*/  PRMT R22, R0, 0x7610, R22 ;  /* 0x0000761000167816 */ /* 0x001fe20000000016 */
[----:B------:R-:W-:Y:S06]  /*3720*/  BRA `(.L_x_23467) ;  /* 0x0000000400107947 */ /* 0x000fec0003800000 */
.L_x_23480:
        /* <DEDUP_REMOVED lines=21> */
.L_x_23489:
[----:B------:R-:W-:Y:S05]  /*3880*/  BSYNC.RECONVERGENT B1 ;  /* 0x0000000000017941 */ /* 0x000fea0003800200 */
.L_x_23488:
[----:B------:R-:W-:Y:S01]  /*3890*/  IMAD.SHL.U32 R0, R0, 0x200000, RZ ;  /* 0x0020000000007824 */ /* 0x000fe200078e00ff */
[----:B------:R-:W-:-:S04]  /*38a0*/  LEA R3, R3, 0x37800000, 0x17 ;  /* 0x3780000003037811 */ /* 0x000fc800078eb8ff */
[----:B------:R-:W-:-:S07]  /*38b0*/  LOP3.LUT R0, R3, R0, R7, 0xfe, !PT ;  /* 0x0000000003007212 */ /* 0x000fce00078efe07 */
.L_x_23487:
[----:B------:R-:W-:Y:S05]  /*38c0*/  BSYNC.RECONVERGENT B0 ;  /* 0x0000000000007941 */ /* 0x000fea0003800200 */
.L_x_23486:
[----:B------:R-:W0:Y:S02]  /*38d0*/  F2I.FTZ.TRUNC.NTZ R0, R0 ;  /* 0x0000000000007305 */ /* 0x000e24000021f100 */
[----:B0-----:R-:W-:Y:S01]  /*38e0*/  PRMT R22, R0, 0x7610, R22 ;  /* 0x0000761000167816 */ /* 0x001fe20000000016 */
[----:B------:R-:W-:Y:S06]  /*38f0*/  BRA `(.L_x_23467) ;  /* 0x00000000009c7947 */ /* 0x000fec0003800000 */
.L_x_23479:
        /* <DEDUP_REMOVED lines=14> */
.L_x_23493:
[----:B------:R-:W-:Y:S05]  /*39e0*/  BSYNC.RECONVERGENT B0 ;  /* 0x0000000000007941 */ /* 0x000fea0003800200 */
.L_x_23492:
[----:B------:R-:W0:Y:S02]  /*39f0*/  F2I.FTZ.TRUNC.NTZ R0, R0 ;  /* 0x0000000000007305 */ /* 0x000e24000021f100 */
[----:B0-----:R-:W-:Y:S01]  /*3a00*/  PRMT R22, R0, 0x7610, R22 ;  /* 0x0000761000167816 */ /* 0x001fe20000000016 */
[----:B------:R-:W-:Y:S06]  /*3a10*/  BRA `(.L_x_23467) ;  /* 0x0000000000547947 */ /* 0x000fec0003800000 */
.L_x_23466:
        /* <DEDUP_REMOVED lines=16> */
.L_x_23494:
[----:B------:R-:W-:Y:S01]  /*3b20*/  PRMT R22, RZ, 0x7610, R22 ;  /* 0x00007610ff167816 */ /* 0x000fe20000000016 */
[----:B------:R-:W-:Y:S06]  /*3b30*/  BRA `(.L_x_23467) ;  /* 0x00000000000c7947 */ /* 0x000fec0003800000 */
.L_x_23491:
[----:B------:R2:W5:Y:S01]  /*3b40*/  LDG.E.U8 R22, desc[UR36][R4.64] ;  /* 0x0000002404167981 */ /* 0x000562000c1e1100 */
[----:B------:R-:W-:Y:S05]  /*3b50*/  BRA `(.L_x_23467) ;  /* 0x0000000000047947 */ /* 0x000fea0003800000 */
.L_x_23490:
[----:B------:R3:W5:Y:S02]  /*3b60*/  LDG.E.U8 R22, desc[UR36][R4.64] ;  /* 0x0000002404167981 */ /* 0x000764000c1e1100 */
.L_x_23467:
[----:B------:R-:W-:-:S07]  /*3b70*/  VIADD R27, R27, 0x80 ;  /* 0x000000801b1b7836 */ /* 0x000fce0000000000 */
.L_x_23428:
[----:B------:R-:W-:Y:S05]  /*3b80*/  BSYNC.RECONVERGENT B6 ;  /* 0x0000000000067941 */ /* 0x000fea0003800200 */
.L_x_23427:
        /* <DEDUP_REMOVED lines=24> */
.L_x_23500:
[----:B------:R0:W5:Y:S01]  /*3d10*/  LDG.E.U8 R23, desc[UR36][R4.64] ;  /* 0x0000002404177981 */ /* 0x000162000c1e1100 */
[----:B------:R-:W-:Y:S05]  /*3d20*/  BRA `(.L_x_23502) ;  /* 0x0000000c00507947 */ /* 0x000fea0003800000 */
.L_x_23499:
        /* <DEDUP_REMOVED lines=8> */
.L_x_23504:
[----:B------:R0:W5:Y:S01]  /*3db0*/  LDG.E.U8 R23, desc[UR36][R4.64] ;  /* 0x0000002404177981 */ /* 0x000162000c1e1100 */
[----:B------:R-:W-:Y:S05]  /*3dc0*/  BRA `(.L_x_23502) ;  /* 0x0000000c00287947 */ /* 0x000fea0003800000 */
.L_x_23503:
[----:B------:R0:W5:Y:S01]  /*3dd0*/  LDG.E.U16 R23, desc[UR36][R4.64] ;  /* 0x0000002404177981 */ /* 0x000162000c1e1500 */
[----:B------:R-:W-:Y:S05]  /*3de0*/  BRA `(.L_x_23502) ;  /* 0x0000000c00207947 */ /* 0x000fea0003800000 */
.L_x_23498:
        /* <DEDUP_REMOVED lines=9> */
.L_x_23506:
[----:B------:R-:W2:Y:S02]  /*3e80*/  LDG.E.U16 R0, desc[UR36][R4.64] ;  /* 0x0000002404007981 */ /* 0x000ea4000c1e1500 */
[----:B--2---:R-:W-:-:S06]  /*3e90*/  HADD2.F32 R0, -RZ, R0.H0_H0 ;  /* 0x20000000ff007230 */ /* 0x004fcc0000004100 */
[----:B------:R-:W0:Y:S02]  /*3ea0*/  F2I.FTZ.TRUNC.NTZ R0, R0 ;  /* 0x0000000000007305 */ /* 0x000e24000021f100 */
[----:B0-----:R-:W-:Y:S01]  /*3eb0*/  PRMT R23, R0, 0x7610, R23 ;  /* 0x0000761000177816 */ /* 0x001fe20000000017 */
[----:B------:R-:W-:Y:S06]  /*3ec0*/  BRA `(.L_x_23502) ;  /* 0x0000000800e87947 */ /* 0x000fec0003800000 */
.L_x_23505:
        /* <DEDUP_REMOVED lines=9> */
.L_x_23508:
[----:B------:R-:W2:Y:S02]  /*3f60*/  LDG.E.U16 R4, desc[UR36][R4.64] ;  /* 0x0000002404047981 */ /* 0x000ea4000c1e1500 */
[----:B--2---:R-:W-:-:S06]  /*3f70*/  HADD2.F32 R0, -RZ, R4.H0_H0 ;  /* 0x20000004ff007230 */ /* 0x004fcc0000004100 */
[----:B------:R-:W0:Y:S02]  /*3f80*/  F2I.FTZ.TRUNC.NTZ R0, R0 ;  /* 0x0000000000007305 */ /* 0x000e24000021f100 */
[----:B0-----:R-:W-:Y:S01]  /*3f90*/  PRMT R23, R0, 0x7610, R23 ;  /* 0x0000761000177816 */ /* 0x001fe20000000017 */
[----:B------:R-:W-:Y:S06]  /*3fa0*/  BRA `(.L_x_23502) ;  /* 0x0000000800b07947 */ /* 0x000fec0003800000 */
.L_x_23507:
[----:B------:R-:W2:Y:S02]  /*3fb0*/  LDG.E.64 R4, desc[UR36][R4.64] ;  /* 0x0000002404047981 */ /* 0x000ea4000c1e1b00 */
[----:B--2---:R0:W1:Y:S01]  /*3fc0*/  F2I.F64.TRUNC R23, R4 ;  /* 0x0000000400177311 */ /* 0x004062000030d100 */
[----:B------:R-:W-:Y:S05]  /*3fd0*/  BRA `(.L_x_23502) ;  /* 0x0000000800a47947 */ /* 0x000fea0003800000 */
.L_x_23497:
        /* <DEDUP_REMOVED lines=12> */
.L_x_23511:
[----:B------:R-:W2:Y:S02]  /*40a0*/  LDG.E.64 R4, desc[UR36][R4.64] ;  /* 0x0000002404047981 */ /* 0x000ea4000c1e1b00 */
[----:B--2---:R0:W1:Y:S01]  /*40b0*/  F2I.F64.TRUNC R23, R4 ;  /* 0x0000000400177311 */ /* 0x004062000030d100 */
[----:B------:R-:W-:Y:S05]  /*40c0*/  BRA `(.L_x_23502) ;  /* 0x0000000800687947 */ /* 0x000fea0003800000 */
.L_x_23510:
        /* <DEDUP_REMOVED lines=27> */
.L_x_23513:
        /* <DEDUP_REMOVED lines=15> */
.L_x_23512:
[----:B------:R-:W2:Y:S02]  /*4370*/  LDG.E.U16 R0, desc[UR36][R4.64] ;  /* 0x0000002404007981 */ /* 0x000ea4000c1e1500 */
[----:B--2---:R-:W-:-:S06]  /*4380*/  IMAD.U32 R0, R0, 0x10000, RZ ;  /* 0x0001000000007824 */ /* 0x004fcc00078e00ff */
[----:B------:R-:W0:Y:S02]  /*4390*/  F2I.FTZ.TRUNC.NTZ R0, R0 ;  /* 0x0000000000007305 */ /* 0x000e24000021f100 */
[----:B0-----:R-:W-:Y:S01]  /*43a0*/  PRMT R23, R0, 0x7610, R23 ;  /* 0x0000761000177816 */ /* 0x001fe20000000017 */
[----:B------:R-:W-:Y:S06]  /*43b0*/  BRA `(.L_x_23502) ;  /* 0x0000000400ac7947 */ /* 0x000fec0003800000 */
.L_x_23509:
        /* <DEDUP_REMOVED lines=10> */
.L_x_23516:
        /* <DEDUP_REMOVED lines=21> */
.L_x_23520:
[----:B------:R-:W-:Y:S05]  /*45b0*/  BSYNC.RECONVERGENT B1 ;  /* 0x0000000000017941 */ /* 0x000fea0003800200 */
.L_x_23519:
[----:B------:R-:W-:Y:S01]  /*45c0*/  IMAD.SHL.U32 R0, R0, 0x100000, RZ ;  /* 0x0010000000007824 */ /* 0x000fe200078e00ff */
[----:B------:R-:W-:-:S04]  /*45d0*/  LEA R3, R3, 0x3b800000, 0x17 ;  /* 0x3b80000003037811 */ /* 0x000fc800078eb8ff */
[----:B------:R-:W-:-:S07]  /*45e0*/  LOP3.LUT R0, R3, R0, R7, 0xfe, !PT ;  /* 0x0000000003007212 */ /* 0x000fce00078efe07 */
.L_x_23518:
[----:B------:R-:W-:Y:S05]  /*45f0*/  BSYNC.RECONVERGENT B0 ;  /* 0x0000000000007941 */ /* 0x000fea0003800200 */
.L_x_23517:
[----:B------:R-:W0:Y:S02]  /*4600*/  F2I.FTZ.TRUNC.NTZ R0, R0 ;  /* 0x0000000000007305 */ /* 0x000e24000021f100 */
[----:B0-----:R-:W-:Y:S01]  /*4610*/  PRMT R23, R0, 0x7610, R23 ;  /* 0x0000761000177816 */ /* 0x001fe20000000017 */
[----:B------:R-:W-:Y:S06]  /*4620*/  BRA `(.L_x_23502) ;  /* 0x0000000400107947 */ /* 0x000fec0003800000 */
.L_x_23515:
        /* <DEDUP_REMOVED lines=21> */
.L_x_23524:
[----:B------:R-:W-:Y:S05]  /*4780*/  BSYNC.RECONVERGENT B1 ;  /* 0x0000000000017941 */ /* 0x000fea0003800200 */
.L_x_23523:
[----:B------:R-:W-:Y:S01]  /*4790*/  IMAD.SHL.U32 R0, R0, 0x200000, RZ ;  /* 0x0020000000007824 */ /* 0x000fe200078e00ff */
[----:B------:R-:W-:-:S04]  /*47a0*/  LEA R3, R3, 0x37800000, 0x17 ;  /* 0x3780000003037811 */ /* 0x000fc800078eb8ff */
[----:B------:R-:W-:-:S07]  /*47b0*/  LOP3.LUT R0, R3, R0, R7, 0xfe, !PT ;  /* 0x0000000003007212 */ /* 0x000fce00078efe07 */
.L_x_23522:
[----:B------:R-:W-:Y:S05]  /*47c0*/  BSYNC.RECONVERGENT B0 ;  /* 0x0000000000007941 */ /* 0x000fea0003800200 */
.L_x_23521:
[----:B------:R-:W0:Y:S02]  /*47d0*/  F2I.FTZ.TRUNC.NTZ R0, R0 ;  /* 0x0000000000007305 */ /* 0x000e24000021f100 */
[----:B0-----:R-:W-:Y:S01]  /*47e0*/  PRMT R23, R0, 0x7610, R23 ;  /* 0x0000761000177816 */ /* 0x001fe20000000017 */
[----:B------:R-:W-:Y:S06]  /*47f0*/  BRA `(.L_x_23502) ;  /* 0x00000000009c7947 */ /* 0x000fec0003800000 */
.L_x_23514:
        /* <DEDUP_REMOVED lines=14> */
.L_x_23528:
[----:B------:R-:W-:Y:S05]  /*48e0*/  BSYNC.RECONVERGENT B0 ;  /* 0x0000000000007941 */ /* 0x000fea0003800200 */
.L_x_23527:
[----:B------:R-:W0:Y:S02]  /*48f0*/  F2I.FTZ.TRUNC.NTZ R0, R0 ;  /* 0x0000000000007305 */ /* 0x000e24000021f100 */
[----:B0-----:R-:W-:Y:S01]  /*4900*/  PRMT R23, R0, 0x7610, R23 ;  /* 0x0000761000177816 */ /* 0x001fe20000000017 */
[----:B------:R-:W-:Y:S06]  /*4910*/  BRA `(.L_x_23502) ;  /* 0x0000000000547947 */ /* 0x000fec0003800000 */
.L_x_23501:
        /* <DEDUP_REMOVED lines=16> */
.L_x_23529:
[----:B------:R-:W-:Y:S01]  /*4a20*/  PRMT R23, RZ, 0x7610, R23 ;  /* 0x00007610ff177816 */ /* 0x000fe20000000017 */
[----:B------:R-:W-:Y:S06]  /*4a30*/  BRA `(.L_x_23502) ;  /* 0x00000000000c7947 */ /* 0x000fec0003800000 */
.L_x_23526:
[----:B------:R3:W5:Y:S01]  /*4a40*/  LDG.E.U8 R23, desc[UR36][R4.64] ;  /* 0x0000002404177981 */ /* 0x000762000c1e1100 */
[----:B------:R-:W-:Y:S05]  /*4a50*/  BRA `(.L_x_23502) ;  /* 0x0000000000047947 */ /* 0x000fea0003800000 */
.L_x_23525:
[----:B------:R4:W5:Y:S02]  /*4a60*/  LDG.E.U8 R23, desc[UR36][R4.64] ;  /* 0x0000002404177981 */ /* 0x000964000c1e1100 */
.L_x_23502:
        /* <DEDUP_REMOVED lines=18> */
.L_x_23533:
[----:B------:R0:W5:Y:S01]  /*4b90*/  LDG.E.U8 R24, desc[UR36][R4.64] ;  /* 0x0000002404187981 */ /* 0x000162000c1e1100 */
[----:B------:R-:W-:Y:S05]  /*4ba0*/  BRA `(.L_x_23535) ;  /* 0x0000000c00507947 */ /* 0x000fea0003800000 */
.L_x_23532:
        /* <DEDUP_REMOVED lines=8> */
.L_x_23537:
[----:B------:R0:W5:Y:S01]  /*4c30*/  LDG.E.U8 R24, desc[UR36][R4.64] ;  /* 0x0000002404187981 */ /* 0x000162000c1e1100 */
[----:B------:R-:W-:Y:S05]  /*4c40*/  BRA `(.L_x_23535) ;  /* 0x0000000c00287947 */ /* 0x000fea0003800000 */
.L_x_23536:
[----:B------:R0:W5:Y:S01]  /*4c50*/  LDG.E.U16 R24, desc[UR36][R4.64] ;  /* 0x0000002404187981 */ /* 0x000162000c1e1500 */
[----:B------:R-:W-:Y:S05]  /*4c60*/  BRA `(.L_x_23535) ;  /* 0x0000000c00207947 */ /* 0x000fea0003800000 */
.L_x_23531:
        /* <DEDUP_REMOVED lines=9> */
.L_x_23539:
[----:B------:R-:W2:Y:S02]  /*4d00*/  LDG.E.U16 R0, desc[UR36][R4.64] ;  /* 0x0000002404007981 */ /* 0x000ea4000c1e1500 */
[----:B--2---:R-:W-:-:S06]  /*4d10*/  HADD2.F32 R0, -RZ, R0.H0_H0 ;  /* 0x20000000ff007230 */ /* 0x004fcc0000004100 */
[----:B------:R-:W0:Y:S02]  /*4d20*/  F2I.FTZ.TRUNC.NTZ R0, R0 ;  /* 0x0000000000007305 */ /* 0x000e24000021f100 */
[----:B0-----:R-:W-:Y:S01]  /*4d30*/  PRMT R24, R0, 0x7610, R24 ;  /* 0x0000761000187816 */ /* 0x001fe20000000018 */
[----:B------:R-:W-:Y:S06]  /*4d40*/  BRA `(.L_x_23535) ;  /* 0x0000000800e87947 */ /* 0x000fec0003800000 */
.L_x_23538:
        /* <DEDUP_REMOVED lines=9> */
.L_x_23541:
[----:B------:R-:W2:Y:S02]  /*4de0*/  LDG.E.U16 R4, desc[UR36][R4.64] ;  /* 0x0000002404047981 */ /* 0x000ea4000c1e1500 */
[----:B--2---:R-:W-:-:S06]  /*4df0*/  HADD2.F32 R0, -RZ, R4.H0_H0 ;  /* 0x20000004ff007230 */ /* 0x004fcc0000004100 */
[----:B------:R-:W0:Y:S02]  /*4e00*/  F2I.FTZ.TRUNC.NTZ R0, R0 ;  /* 0x0000000000007305 */ /* 0x000e24000021f100 */
[----:B0-----:R-:W-:Y:S01]  /*4e10*/  PRMT R24, R0, 0x7610, R24 ;  /* 0x0000761000187816 */ /* 0x001fe20000000018 */
[----:B------:R-:W-:Y:S06]  /*4e20*/  BRA `(.L_x_23535) ;  /* 0x0000000800b07947 */ /* 0x000fec0003800000 */
.L_x_23540:
[----:B------:R-:W2:Y:S02]  /*4e30*/  LDG.E.64 R4, desc[UR36][R4.64] ;  /* 0x0000002404047981 */ /* 0x000ea4000c1e1b00 */
[----:B--2---:R0:W2:Y:S01]  /*4e40*/  F2I.F64.TRUNC R24, R4 ;  /* 0x0000000400187311 */ /* 0x0040a2000030d100 */
[----:B------:R-:W-:Y:S05]  /*4e50*/  BRA `(.L_x_23535) ;  /* 0x0000000800a47947 */ /* 0x000fea0003800000 */
.L_x_23530:
        /* <DEDUP_REMOVED lines=12> */
.L_x_23544:
[----:B------:R-:W2:Y:S02]  /*4f20*/  LDG.E.64 R4, desc[UR36][R4.64] ;  /* 0x0000002404047981 */ /* 0x000ea4000c1e1b00 */
[----:B--2---:R4:W0:Y:S01]  /*4f30*/  F2I.F64.TRUNC R24, R4 ;  /* 0x0000000400187311 */ /* 0x004822000030d100 */
[----:B------:R-:W-:Y:S05]  /*4f40*/  BRA `(.L_x_23535) ;  /* 0x0000000800687947 */ /* 0x000fea0003800000 */
.L_x_23543:
        /* <DEDUP_REMOVED lines=27> */
.L_x_23546:
        /* <DEDUP_REMOVED lines=15> */
.L_x_23545:
[----:B------:R-:W2:Y:S02]  /*51f0*/  LDG.E.U16 R0, desc[UR36][R4.64] ;  /* 0x0000002404007981 */ /* 0x000ea4000c1e1500 */
[----:B--2---:R-:W-:-:S06]  /*5200*/  IMAD.U32 R0, R0, 0x10000, RZ ;  /* 0x0001000000007824 */ /* 0x004fcc00078e00ff */
[----:B------:R-:W0:Y:S02]  /*5210*/  F2I.FTZ.TRUNC.NTZ R0, R0 ;  /* 0x0000000000007305 */ /* 0x000e24000021f100 */
[----:B0-----:R-:W-:Y:S01]  /*5220*/  PRMT R24, R0, 0x7610, R24 ;  /* 0x0000761000187816 */ /* 0x001fe20000000018 */
[----:B------:R-:W-:Y:S06]  /*5230*/  BRA `(.L_x_23535) ;  /* 0x0000000400ac7947 */ /* 0x000fec0003800000 */
.L_x_23542:
        /* <DEDUP_REMOVED lines=10> */
.L_x_23549:
        /* <DEDUP_REMOVED lines=21> */
.L_x_23553:
[----:B------:R-:W-:Y:S05]  /*5430*/  BSYNC.RECONVERGENT B1 ;  /* 0x0000000000017941 */ /* 0x000fea0003800200 */
.L_x_23552:
[----:B------:R-:W-:Y:S01]  /*5440*/  IMAD.SHL.U32 R0, R0, 0x100000, RZ ;  /* 0x0010000000007824 */ /* 0x000fe200078e00ff */
[----:B------:R-:W-:-:S04]  /*5450*/  LEA R3, R3, 0x3b800000, 0x17 ;  /* 0x3b80000003037811 */ /* 0x000fc800078eb8ff */
[----:B------:R-:W-:-:S07]  /*5460*/  LOP3.LUT R0, R3, R0, R7, 0xfe, !PT ;  /* 0x0000000003007212 */ /* 0x000fce00078efe07 */
.L_x_23551:
[----:B------:R-:W-:Y:S05]  /*5470*/  BSYNC.RECONVERGENT B0 ;  /* 0x0000000000007941 */ /* 0x000fea0003800200 */
.L_x_23550:
[----:B------:R-:W0:Y:S02]  /*5480*/  F2I.FTZ.TRUNC.NTZ R0, R0 ;  /* 0x0000000000007305 */ /* 0x000e24000021f100 */
[----:B0-----:R-:W-:Y:S01]  /*5490*/  PRMT R24, R0, 0x7610, R24 ;  /* 0x0000761000187816 */ /* 0x001fe20000000018 */
[----:B------:R-:W-:Y:S06]  /*54a0*/  BRA `(.L_x_23535) ;  /* 0x0000000400107947 */ /* 0x000fec0003800000 */
.L_x_23548:
        /* <DEDUP_REMOVED lines=21> */
.L_x_23557:
[----:B------:R-:W-:Y:S05]  /*5600*/  BSYNC.RECONVERGENT B1 ;  /* 0x0000000000017941 */ /* 0x000fea0003800200 */
.L_x_23556:
[----:B------:R-:W-:Y:S01]  /*5610*/  IMAD.SHL.U32 R0, R0, 0x200000, RZ ;  /* 0x0020000000007824 */ /* 0x000fe200078e00ff */
[----:B------:R-:W-:-:S04]  /*5620*/  LEA R3, R3, 0x37800000, 0x17 ;  /* 0x3780000003037811 */ /* 0x000fc800078eb8ff */
[----:B------:R-:W-:-:S07]  /*5630*/  LOP3.LUT R0, R3, R0, R7, 0xfe, !PT ;  /* 0x0000000003007212 */ /* 0x000fce00078efe07 */
.L_x_23555:
[----:B------:R-:W-:Y:S05]  /*5640*/  BSYNC.RECONVERGENT B0 ;  /* 0x0000000000007941 */ /* 0x000fea0003800200 */
.L_x_23554:
[----:B------:R-:W0:Y:S02]  /*5650*/  F2I.FTZ.TRUNC.NTZ R0, R0 ;  /* 0x0000000000007305 */ /* 0x000e24000021f100 */
[----:B0-----:R-:W-:Y:S01]  /*5660*/  PRMT R24, R0, 0x7610, R24 ;  /* 0x0000761000187816 */ /* 0x001fe20000000018 */
[----:B------:R-:W-:Y:S06]  /*5670*/  BRA `(.L_x_23535) ;  /* 0x00000000009c7947 */ /* 0x000fec0003800000 */
.L_x_23547:
        /* <DEDUP_REMOVED lines=14> */
.L_x_23561:
[----:B------:R-:W-:Y:S05]  /*5760*/  BSYNC.RECONVERGENT B0 ;  /* 0x0000000000007941 */ /* 0x000fea0003800200 */
.L_x_23560:
[----:B------:R-:W0:Y:S02]  /*5770*/  F2I.FTZ.TRUNC.NTZ R0, R0 ;  /* 0x0000000000007305 */ /* 0x000e24000021f100 */
[----:B0-----:R-:W-:Y:S01]  /*5780*/  PRMT R24, R0, 0x7610, R24 ;  /* 0x0000761000187816 */ /* 0x001fe20000000018 */
[----:B------:R-:W-:Y:S06]  /*5790*/  BRA `(.L_x_23535) ;  /* 0x0000000000547947 */ /* 0x000fec0003800000 */
.L_x_23534:
        /* <DEDUP_REMOVED lines=16> */
.L_x_23562:
[----:B------:R-:W-:Y:S01]  /*58a0*/  PRMT R24, RZ, 0x7610, R24 ;  /* 0x00007610ff187816 */ /* 0x000fe20000000018 */
[----:B------:R-:W-:Y:S06]  /*58b0*/  BRA `(.L_x_23535) ;  /* 0x00000000000c7947 */ /* 0x000fec0003800000 */
.L_x_23559:
[----:B------:R2:W5:Y:S01]  /*58c0*/  LDG.E.U8 R24, desc[UR36][R4.64] ;  /* 0x0000002404187981 */ /* 0x000562000c1e1100 */
[----:B------:R-:W-:Y:S05]  /*58d0*/  BRA `(.L_x_23535) ;  /* 0x0000000000047947 */ /* 0x000fea0003800000 */
.L_x_23558:
[----:B------:R3:W5:Y:S02]  /*58e0*/  LDG.E.U8 R24, desc[UR36][R4.64] ;  /* 0x0000002404187981 */ /* 0x000764000c1e1100 */
.L_x_23535:
[----:B------:R-:W-:-:S07]  /*58f0*/  VIADD R27, R27, 0x80 ;  /* 0x000000801b1b7836 */ /* 0x000fce0000000000 */
.L_x_23496:
[----:B------:R-:W-:Y:S05]  /*5900*/  BSYNC.RECONVERGENT B6 ;  /* 0x0000000000067941 */ /* 0x000fea0003800200 */
.L_x_23495:
        /* <DEDUP_REMOVED lines=24> */
.L_x_23568:
[----:B------:R0:W5:Y:S01]  /*5a90*/  LDG.E.U8 R26, desc[UR36][R4.64] ;  /* 0x00000024041a7981 */ /* 0x000162000c1e1100 */
[----:B------:R-:W-:Y:S05]  /*5aa0*/  BRA `(.L_x_23570) ;  /* 0x0000000c00507947 */ /* 0x000fea0003800000 */
.L_x_23567:
        /* <DEDUP_REMOVED lines=8> */
.L_x_23572:
[----:B------:R3:W5:Y:S01]  /*5b30*/  LDG.E.U8 R26, desc[UR36][R4.64] ;  /* 0x00000024041a7981 */ /* 0x000762000c1e1100 */
[----:B------:R-:W-:Y:S05]  /*5b40*/  BRA `(.L_x_23570) ;  /* 0x0000000c00287947 */ /* 0x000fea0003800000 */
.L_x_23571:
[----:B------:R2:W5:Y:S01]  /*5b50*/  LDG.E.U16 R26, desc[UR36][R4.64] ;  /* 0x00000024041a7981 */ /* 0x000562000c1e1500 */
[----:B------:R-:W-:Y:S05]  /*5b60*/  BRA `(.L_x_23570) ;  /* 0x0000000c00207947 */ /* 0x000fea0003800000 */
.L_x_23566:
        /* <DEDUP_REMOVED lines=9> */
.L_x_23574:
[----:B------:R-:W2:Y:S02]  /*5c00*/  LDG.E.U16 R0, desc[UR36][R4.64] ;  /* 0x0000002404007981 */ /* 0x000ea4000c1e1500 */
[----:B--2---:R-:W-:-:S06]  /*5c10*/  HADD2.F32 R0, -RZ, R0.H0_H0 ;  /* 0x20000000ff007230 */ /* 0x004fcc0000004100 */
[----:B------:R-:W0:Y:S02]  /*5c20*/  F2I.FTZ.TRUNC.NTZ R0, R0 ;  /* 0x0000000000007305 */ /* 0x000e24000021f100 */
[----:B0-----:R-:W-:Y:S01]  /*5c30*/  PRMT R26, R0, 0x7610, R26 ;  /* 0x00007610001a7816 */ /* 0x001fe2000000001a */
[----:B------:R-:W-:Y:S06]  /*5c40*/  BRA `(.L_x_23570) ;  /* 0x0000000800e87947 */ /* 0x000fec0003800000 */
.L_x_23573:
        /* <DEDUP_REMOVED lines=9> */
.L_x_23576:
[----:B------:R-:W2:Y:S02]  /*5ce0*/  LDG.E.U16 R4, desc[UR36][R4.64] ;  /* 0x0000002404047981 */ /* 0x000ea4000c1e1500 */
[----:B--2---:R-:W-:-:S06]  /*5cf0*/  HADD2.F32 R0, -RZ, R4.H0_H0 ;  /* 0x20000004ff007230 */ /* 0x004fcc0000004100 */
[----:B------:R-:W0:Y:S02]  /*5d00*/  F2I.FTZ.TRUNC.NTZ R0, R0 ;  /* 0x0000000000007305 */ /* 0x000e24000021f100 */
[----:B0-----:R-:W-:Y:S01]  /*5d10*/  PRMT R26, R0, 0x7610, R26 ;  /* 0x00007610001a7816 */ /* 0x001fe2000000001a */
[----:B------:R-:W-:Y:S06]  /*5d20*/  BRA `(.L_x_23570) ;  /* 0x0000000800b07947 */ /* 0x000fec0003800000 */
.L_x_23575:
[----:B------:R-:W2:Y:S02]  /*5d30*/  LDG.E.64 R4, desc[UR36][R4.64] ;  /* 0x0000002404047981 */ /* 0x000ea4000c1e1b00 */
[----:B--2---:R0:W1:Y:S01]  /*5d40*/  F2I.F64.TRUNC R26, R4 ;  /* 0x00000004001a7311 */ /* 0x004062000030d100 */
[----:B------:R-:W-:Y:S05]  /*5d50*/  BRA `(.L_x_23570) ;  /* 0x0000000800a47947 */ /* 0x000fea0003800000 */
.L_x_23565:
        /* <DEDUP_REMOVED lines=12> */
.L_x_23579:
[----:B------:R-:W2:Y:S02]  /*5e20*/  LDG.E.64 R4, desc[UR36][R4.64] ;  /* 0x0000002404047981 */ /* 0x000ea4000c1e1b00 */
[----:B--2---:R0:W1:Y:S01]  /*5e30*/  F2I.F64.TRUNC R26, R4 ;  /* 0x00000004001a7311 */ /* 0x004062000030d100 */
[----:B------:R-:W-:Y:S05]  /*5e40*/  BRA `(.L_x_23570) ;  /* 0x0000000800687947 */ /* 0x000fea0003800000 */
.L_x_23578:
        /* <DEDUP_REMOVED lines=27> */
.L_x_23581:
        /* <DEDUP_REMOVED lines=15> */
.L_x_23580:
[----:B------:R-:W2:Y:S02]  /*60f0*/  LDG.E.U16 R0, desc[UR36][R4.64] ;  /* 0x0000002404007981 */ /* 0x000ea4000c1e1500 */
[----:B--2---:R-:W-:-:S06]  /*6100*/  IMAD.U32 R0, R0, 0x10000, RZ ;  /* 0x0001000000007824 */ /* 0x004fcc00078e00ff */
[----:B------:R-:W0:Y:S02]  /*6110*/  F2I.FTZ.TRUNC.NTZ R0, R0 ;  /* 0x0000000000007305 */ /* 0x000e24000021f100 */
[----:B0-----:R-:W-:Y:S01]  /*6120*/  PRMT R26, R0, 0x7610, R26 ;  /* 0x00007610001a7816 */ /* 0x001fe2000000001a */
[----:B------:R-:W-:Y:S06]  /*6130*/  BRA `(.L_x_23570) ;  /* 0x0000000400ac7947 */ /* 0x000fec0003800000 */
.L_x_23577:
        /* <DEDUP_REMOVED lines=10> */
.L_x_23584:
        /* <DEDUP_REMOVED lines=21> */
.L_x_23588:
[----:B------:R-:W-:Y:S05]  /*6330*/  BSYNC.RECONVERGENT B1 ;  /* 0x0000000000017941 */ /* 0x000fea0003800200 */
.L_x_23587:
[----:B------:R-:W-:Y:S01]  /*6340*/  IMAD.SHL.U32 R0, R0, 0x100000, RZ ;  /* 0x0010000000007824 */ /* 0x000fe200078e00ff */
[----:B------:R-:W-:-:S04]  /*6350*/  LEA R3, R3, 0x3b800000, 0x17 ;  /* 0x3b80000003037811 */ /* 0x000fc800078eb8ff */
[----:B------:R-:W-:-:S07]  /*6360*/  LOP3.LUT R0, R3, R0, R7, 0xfe, !PT ;  /* 0x0000000003007212 */ /* 0x000fce00078efe07 */
.L_x_23586:
[----:B------:R-:W-:Y:S05]  /*6370*/  BSYNC.RECONVERGENT B0 ;  /* 0x0000000000007941 */ /* 0x000fea0003800200 */
.L_x_23585:
[----:B------:R-:W0:Y:S02]  /*6380*/  F2I.FTZ.TRUNC.NTZ R0, R0 ;  /* 0x0000000000007305 */ /* 0x000e24000021f100 */
[----:B0-----:R-:W-:Y:S01]  /*6390*/  PRMT R26, R0, 0x7610, R26 ;  /* 0x00007610001a7816 */ /* 0x001fe2000000001a */
[----:B------:R-:W-:Y:S06]  /*63a0*/  BRA `(.L_x_23570) ;  /* 0x0000000400107947 */ /* 0x000fec0003800000 */
.L_x_23583:
        /* <DEDUP_REMOVED lines=21> */
.L_x_23592:
[----:B------:R-:W-:Y:S05]  /*6500*/  BSYNC.RECONVERGENT B1 ;  /* 0x0000000000017941 */ /* 0x000fea0003800200 */
.L_x_23591:
[----:B------:R-:W-:Y:S01]  /*6510*/  IMAD.SHL.U32 R0, R0, 0x200000, RZ ;  /* 0x0020000000007824 */ /* 0x000fe200078e00ff */
[----:B------:R-:W-:-:S04]  /*6520*/  LEA R3, R3, 0x37800000, 0x17 ;  /* 0x3780000003037811 */ /* 0x000fc800078eb8ff */
[----:B------:R-:W-:-:S07]  /*6530*/  LOP3.LUT R0, R3, R0, R7, 0xfe, !PT ;  /* 0x0000000003007212 */ /* 0x000fce00078efe07 */
.L_x_23590:
[----:B------:R-:W-:Y:S05]  /*6540*/  BSYNC.RECONVERGENT B0 ;  /* 0x0000000000007941 */ /* 0x000fea0003800200 */
.L_x_23589:
[----:B------:R-:W0:Y:S02]  /*6550*/  F2I.FTZ.TRUNC.NTZ R0, R0 ;  /* 0x0000000000007305 */ /* 0x000e24000021f100 */
[----:B0-----:R-:W-:Y:S01]  /*6560*/  PRMT R26, R0, 0x7610, R26 ;  /* 0x00007610001a7816 */ /* 0x001fe2000000001a */
[----:B------:R-:W-:Y:S06]  /*6570*/  BRA `(.L_x_23570) ;  /* 0x00000000009c7947 */ /* 0x000fec0003800000 */
.L_x_23582:
        /* <DEDUP_REMOVED lines=14> */
.L_x_23596:
[----:B------:R-:W-:Y:S05]  /*6660*/  BSYNC.RECONVERGENT B0 ;  /* 0x0000000000007941 */ /* 0x000fea0003800200 */
.L_x_23595:
[----:B------:R-:W0:Y:S02]  /*6670*/  F2I.FTZ.TRUNC.NTZ R0, R0 ;  /* 0x0000000000007305 */ /* 0x000e24000021f100 */
[----:B0-----:R-:W-:Y:S01]  /*6680*/  PRMT R26, R0, 0x7610, R26 ;  /* 0x00007610001a7816 */ /* 0x001fe2000000001a */
[----:B------:R-:W-:Y:S06]  /*6690*/  BRA `(.L_x_23570) ;  /* 0x0000000000547947 */ /* 0x000fec0003800000 */
.L_x_23569:
        /* <DEDUP_REMOVED lines=16> */
.L_x_23597:
[----:B------:R-:W-:Y:S01]  /*67a0*/  PRMT R26, RZ, 0x7610, R26 ;  /* 0x00007610ff1a7816 */ /* 0x000fe2000000001a */
[----:B------:R-:W-:Y:S06]  /*67b0*/  BRA `(.L_x_23570) ;  /* 0x00000000000c7947 */ /* 0x000fec0003800000 */
.L_x_23594:
[----:B------:R0:W5:Y:S01]  /*67c0*/  LDG.E.U8 R26, desc[UR36][R4.64] ;  /* 0x00000024041a7981 */ /* 0x000162000c1e1100 */
[----:B------:R-:W-:Y:S05]  /*67d0*/  BRA `(.L_x_23570) ;  /* 0x0000000000047947 */ /* 0x000fea0003800000 */
.L_x_23593:
[----:B------:R0:W5:Y:S02]  /*67e0*/  LDG.E.U8 R26, desc[UR36][R4.64] ;  /* 0x00000024041a7981 */ /* 0x000164000c1e1100 */
.L_x_23570:
        /* <DEDUP_REMOVED lines=19> */
.L_x_23601:
[----:B------:R0:W5:Y:S01]  /*6920*/  LDG.E.U8 R25, desc[UR36][R4.64] ;  /* 0x0000002404197981 */ /* 0x000162000c1e1100 */
[----:B------:R-:W-:Y:S05]  /*6930*/  BRA `(.L_x_23564) ;  /* 0x0000000c004c7947 */ /* 0x000fea0003800000 */
.L_x_23600:
        /* <DEDUP_REMOVED lines=8> */
.L_x_23604:
[----:B------:R0:W5:Y:S01]  /*69c0*/  LDG.E.U8 R25, desc[UR36][R4.64] ;  /* 0x0000002404197981 */ /* 0x000162000c1e1100 */
[----:B------:R-:W-:Y:S05]  /*69d0*/  BRA `(.L_x_23564) ;  /* 0x0000000c00247947 */ /* 0x000fea0003800000 */
.L_x_23603:
[----:B------:R0:W5:Y:S01]  /*69e0*/  LDG.E.U16 R25, desc[UR36][R4.64] ;  /* 0x0000002404197981 */ /* 0x000162000c1e1500 */
[----:B------:R-:W-:Y:S05]  /*69f0*/  BRA `(.L_x_23564) ;  /* 0x0000000c001c7947 */ /* 0x000fea0003800000 */
.L_x_23599:
        /* <DEDUP_REMOVED lines=9> */
.L_x_23606:
[----:B------:R-:W2:Y:S02]  /*6a90*/  LDG.E.U16 R0, desc[UR36][R4.64] ;  /* 0x0000002404007981 */ /* 0x000ea4000c1e1500 */
[----:B--2---:R-:W-:-:S06]  /*6aa0*/  HADD2.F32 R0, -RZ, R0.H0_H0 ;  /* 0x20000000ff007230 */ /* 0x004fcc0000004100 */
[----:B------:R-:W0:Y:S02]  /*6ab0*/  F2I.FTZ.TRUNC.NTZ R0, R0 ;  /* 0x0000000000007305 */ /* 0x000e24000021f100 */
[----:B0-----:R-:W-:Y:S01]  /*6ac0*/  PRMT R25, R0, 0x7610, R25 ;  /* 0x0000761000197816 */ /* 0x001fe20000000019 */
[----:B------:R-:W-:Y:S06]  /*6ad0*/  BRA `(.L_x_23564) ;  /* 0x0000000800e47947 */ /* 0x000fec0003800000 */
.L_x_23605:
        /* <DEDUP_REMOVED lines=9> */
.L_x_23608:
[----:B------:R-:W2:Y:S02]  /*6b70*/  LDG.E.U16 R4, desc[UR36][R4.64] ;  /* 0x0000002404047981 */ /* 0x000ea4000c1e1500 */
[----:B--2---:R-:W-:-:S06]  /*6b80*/  HADD2.F32 R0, -RZ, R4.H0_H0 ;  /* 0x20000004ff007230 */ /* 0x004fcc0000004100 */
[----:B------:R-:W0:Y:S02]  /*6b90*/  F2I.FTZ.TRUNC.NTZ R0, R0 ;  /* 0x0000000000007305 */ /* 0x000e24000021f100 */
[----:B0-----:R-:W-:Y:S01]  /*6ba0*/  PRMT R25, R0, 0x7610, R25 ;  /* 0x0000761000197816 */ /* 0x001fe20000000019 */
[----:B------:R-:W-:Y:S06]  /*6bb0*/  BRA `(.L_x_23564) ;  /* 0x0000000800ac7947 */ /* 0x000fec0003800000 */
.L_x_23607:
[----:B------:R-:W2:Y:S02]  /*6bc0*/  LDG.E.64 R4, desc[UR36][R4.64] ;  /* 0x0000002404047981 */ /* 0x000ea4000c1e1b00 */
[----:B--2---:R0:W1:Y:S01]  /*6bd0*/  F2I.F64.TRUNC R25, R4 ;  /* 0x0000000400197311 */ /* 0x004062000030d100 */
[----:B------:R-:W-:Y:S05]  /*6be0*/  BRA `(.L_x_23564) ;  /* 0x0000000800a07947 */ /* 0x000fea0003800000 */
.L_x_23598:
        /* <DEDUP_REMOVED lines=12> */
.L_x_23611:
[----:B------:R-:W2:Y:S02]  /*6cb0*/  LDG.E.64 R4, desc[UR36][R4.64] ;  /* 0x0000002404047981 */ /* 0x000ea4000c1e1b00 */
[----:B--2---:R0:W1:Y:S01]  /*6cc0*/  F2I.F64.TRUNC R25, R4 ;  /* 0x0000000400197311 */ /* 0x004062000030d100 */
[----:B------:R-:W-:Y:S05]  /*6cd0*/  BRA `(.L_x_23564) ;  /* 0x0000000800647947 */ /* 0x000fea0003800000 */
.L_x_23610:
        /* <DEDUP_REMOVED lines=27> */
.L_x_23613:
        /* <DEDUP_REMOVED lines=15> */
.L_x_23612:
[----:B------:R-:W2:Y:S02]  /*6f80*/  LDG.E.U16 R0, desc[UR36][R4.64] ;  /* 0x0000002404007981 */ /* 0x000ea4000c1e1500 */
[----:B--2---:R-:W-:-:S06]  /*6f90*/  IMAD.U32 R0, R0, 0x10000, RZ ;  /* 0x0001000000007824 */ /* 0x004fcc00078e00ff */
[----:B------:R-:W0:Y:S02]  /*6fa0*/  F2I.FTZ.TRUNC.NTZ R0, R0 ;  /* 0x0000000000007305 */ /* 0x000e24000021f100 */
[----:B0-----:R-:W-:Y:S01]  /*6fb0*/  PRMT R25, R0, 0x7610, R25 ;  /* 0x0000761000197816 */ /* 0x001fe20000000019 */
[----:B------:R-:W-:Y:S06]  /*6fc0*/  BRA `(.L_x_23564) ;  /* 0x0000000400a87947 */ /* 0x000fec0003800000 */
.L_x_23609:
        /* <DEDUP_REMOVED lines=10> */
.L_x_23616:
        /* <DEDUP_REMOVED lines=21> */
.L_x_23620:
[----:B------:R-:W-:Y:S05]  /*71c0*/  BSYNC.RECONVERGENT B1 ;  /* 0x0000000000017941 */ /* 0x000fea0003800200 */
.L_x_23619:
[----:B------:R-:W-:Y:S01]  /*71d0*/  IMAD.SHL.U32 R0, R0, 0x100000, RZ ;  /* 0x0010000000007824 */ /* 0x000fe200078e00ff */
[----:B------:R-:W-:-:S04]  /*71e0*/  LEA R3, R3, 0x3b800000, 0x17 ;  /* 0x3b80000003037811 */ /* 0x000fc800078eb8ff */
[----:B------:R-:W-:-:S07]  /*71f0*/  LOP3.LUT R0, R3, R0, R7, 0xfe, !PT ;  /* 0x0000000003007212 */ /* 0x000fce00078efe07 */
.L_x_23618:
[----:B------:R-:W-:Y:S05]  /*7200*/  BSYNC.RECONVERGENT B0 ;  /* 0x0000000000007941 */ /* 0x000fea0003800200 */
.L_x_23617:
[----:B------:R-:W0:Y:S02]  /*7210*/  F2I.FTZ.TRUNC.NTZ R0, R0 ;  /* 0x0000000000007305 */ /* 0x000e24000021f100 */
[----:B0-----:R-:W-:Y:S01]  /*7220*/  PRMT R25, R0, 0x7610, R25 ;  /* 0x0000761000197816 */ /* 0x001fe20000000019 */
[----:B------:R-:W-:Y:S06]  /*7230*/  BRA `(.L_x_23564) ;  /* 0x00000004000c7947 */ /* 0x000fec0003800000 */
.L_x_23615:
        /* <DEDUP_REMOVED lines=21> */
.L_x_23624:
[----:B------:R-:W-:Y:S05]  /*7390*/  BSYNC.RECONVERGENT B1 ;  /* 0x0000000000017941 */ /* 0x000fea0003800200 */
.L_x_23623:
[----:B------:R-:W-:Y:S01]  /*73a0*/  IMAD.SHL.U32 R0, R0, 0x200000, RZ ;  /* 0x0020000000007824 */ /* 0x000fe200078e00ff */
[----:B------:R-:W-:-:S04]  /*73b0*/  LEA R3, R3, 0x37800000, 0x17 ;  /* 0x3780000003037811 */ /* 0x000fc800078eb8ff */
[----:B------:R-:W-:-:S07]  /*73c0*/  LOP3.LUT R0, R3, R0, R7, 0xfe, !PT ;  /* 0x0000000003007212 */ /* 0x000fce00078efe07 */
.L_x_23622:
[----:B------:R-:W-:Y:S05]  /*73d0*/  BSYNC.RECONVERGENT B0 ;  /* 0x0000000000007941 */ /* 0x000fea0003800200 */
.L_x_23621:
[----:B------:R-:W0:Y:S02]  /*73e0*/  F2I.FTZ.TRUNC.NTZ R0, R0 ;  /* 0x0000000000007305 */ /* 0x000e24000021f100 */
[----:B0-----:R-:W-:Y:S01]  /*73f0*/  PRMT R25, R0, 0x7610, R25 ;  /* 0x0000761000197816 */ /* 0x001fe20000000019 */
[----:B------:R-:W-:Y:S06]  /*7400*/  BRA `(.L_x_23564) ;  /* 0x0000000000987947 */ /* 0x000fec0003800000 */
.L_x_23614:
        /* <DEDUP_REMOVED lines=14> */
.L_x_23628:
[----:B------:R-:W-:Y:S05]  /*74f0*/  BSYNC.RECONVERGENT B0 ;  /* 0x0000000000007941 */ /* 0x000fea0003800200 */
.L_x_23627:
[----:B------:R-:W0:Y:S02]  /*7500*/  F2I.FTZ.TRUNC.NTZ R0, R0 ;  /* 0x0000000000007305 */ /* 0x000e24000021f100 */
[----:B0-----:R-:W-:Y:S01]  /*7510*/  PRMT R25, R0, 0x7610, R25 ;  /* 0x0000761000197816 */ /* 0x001fe20000000019 */
[----:B------:R-:W-:Y:S06]  /*7520*/  BRA `(.L_x_23564) ;  /* 0x0000000000507947 */ /* 0x000fec0003800000 */
.L_x_23602:
        /* <DEDUP_REMOVED lines=16> */
.L_x_23629:
[----:B------:R-:W-:Y:S05]  /*7630*/  BRA `(.L_x_23564) ;  /* 0x00000000000c7947 */ /* 0x000fea0003800000 */
.L_x_23626:
[----:B------:R0:W5:Y:S01]  /*7640*/  LDG.E.U8 R25, desc[UR36][R4.64] ;  /* 0x0000002404197981 */ /* 0x000162000c1e1100 */
[----:B------:R-:W-:Y:S05]  /*7650*/  BRA `(.L_x_23564) ;  /* 0x0000000000047947 */ /* 0x000fea0003800000 */
.L_x_23625:
[----:B------:R0:W5:Y:S02]  /*7660*/  LDG.E.U8 R25, desc[UR36][R4.64] ;  /* 0x0000002404197981 */ /* 0x000164000c1e1100 */
.L_x_23564:
[----:B------:R-:W-:Y:S05]  /*7670*/  BSYNC.RECONVERGENT B6 ;  /* 0x0000000000067941 */ /* 0x000fea0003800200 */
.L_x_23563:
[----:B012345:R-:W-:Y:S01]  /*7680*/  PRMT R4, R16, 0x8880, RZ ;  /* 0x0000888010047816 */ /* 0x03ffe200000000ff */
[----:B------:R-:W-:Y:S01]  /*7690*/  BSSY.RECONVERGENT B7, `(.L_x_23630) ;  /* 0x00002e4000077945 */ /* 0x000fe20003800200 */
[----:B------:R-:W0:Y:S01]  /*76a0*/  LDC.U8 R16, c[0x0][0x3b0] ;  /* 0x0000ec00ff107b82 */ /* 0x000e220000000000 */
[----:B------:R-:W-:Y:S02]  /*76b0*/  PRMT R0, R17, 0x8880, RZ ;  /* 0x0000888011007816 */ /* 0x000fe400000000ff */
[----:B------:R-:W-:Y:S01]  /*76c0*/  BSSY.RELIABLE B6, `(.L_x_23631) ;  /* 0x00001f6000067945 */ /* 0x000fe20003800100 */
[----:B------:R-:W-:Y:S02]  /*76d0*/  ISETP.GE.AND P0, PT, R19, R28, PT ;  /* 0x0000001c1300720c */ /* 0x000fe40003f06270 */
[----:B------:R-:W-:Y:S02]  /*76e0*/  PRMT R0, R0, 0x7710, RZ ;  /* 0x0000771000007816 */ /* 0x000fe400000000ff */
[----:B------:R-:W-:-:S02]  /*76f0*/  PRMT R4, R4, 0x7710, RZ ;  /* 0x0000771004047816 */ /* 0x000fc400000000ff */
[----:B------:R-:W-:Y:S02]  /*7700*/  PRMT R22, R22, 0x8880, RZ ;  /* 0x0000888016167816 */ /* 0x000fe400000000ff */
[----:B------:R-:W-:Y:S02]  /*7710*/  PRMT R18, R18, 0x8880, RZ ;  /* 0x0000888012127816 */ /* 0x000fe400000000ff */
[----:B------:R-:W-:Y:S02]  /*7720*/  PRMT R6, R24, 0x8880, RZ ;  /* 0x0000888018067816 */ /* 0x000fe400000000ff */
[----:B------:R-:W-:Y:S02]  /*7730*/  PRMT R8, R23, 0x8880, RZ ;  /* 0x0000888017087816 */ /* 0x000fe400000000ff */
[----:B------:R-:W-:Y:S02]  /*7740*/  PRMT R10, R25, 0x8880, RZ ;  /* 0x00008880190a7816 */ /* 0x000fe400000000ff */
[----:B------:R-:W-:-:S02]  /*7750*/  PRMT R12, R26, 0x8880, RZ ;  /* 0x000088801a0c7816 */ /* 0x000fc400000000ff */
[----:B------:R-:W-:Y:S02]  /*7760*/  VIMNMX.S16x2 R3, PT, PT, R4, R0, PT ;  /* 0x0000000004037248 */ /* 0x000fe40003fe0300 */
[----:B------:R-:W-:Y:S02]  /*7770*/  PRMT R0, R22, 0x7710, RZ ;  /* 0x0000771016007816 */ /* 0x000fe400000000ff */
[----:B------:R-:W-:Y:S02]  /*7780*/  PRMT R4, R18, 0x7710, RZ ;  /* 0x0000771012047816 */ /* 0x000fe400000000ff */
[----:B------:R-:W-:Y:S02]  /*7790*/  PRMT R6, R6, 0x7710, RZ ;  /* 0x0000771006067816 */ /* 0x000fe400000000ff */
[----:B------:R-:W-:Y:S02]  /*77a0*/  PRMT R8, R8, 0x7710, RZ ;  /* 0x0000771008087816 */ /* 0x000fe400000000ff */
[----:B------:R-:W-:-:S02]  /*77b0*/  PRMT R10, R10, 0x7710, RZ ;  /* 0x000077100a0a7816 */ /* 0x000fc400000000ff */
[----:B------:R-:W-:Y:S02]  /*77c0*/  PRMT R12, R12, 0x7710, RZ ;  /* 0x000077100c0c7816 */ /* 0x000fe400000000ff */
[----:B------:R-:W-:Y:S02]  /*77d0*/  VIMNMX.S16x2 R0, PT, PT, R4, R0, PT ;  /* 0x0000000004007248 */ /* 0x000fe40003fe0300 */
[----:B------:R-:W-:Y:S02]  /*77e0*/  VIMNMX.S16x2 R6, PT, PT, R8, R6, PT ;  /* 0x0000000608067248 */ /* 0x000fe40003fe0300 */
[----:B------:R-:W-:Y:S02]  /*77f0*/  VIMNMX.S16x2 R10, PT, PT, R12, R10, PT ;  /* 0x0000000a0c0a7248 */ /* 0x000fe40003fe0300 */
[----:B------:R-:W-:Y:S02]  /*7800*/  PRMT R22, R0, 0x7610, R22 ;  /* 0x0000761000167816 */ /* 0x000fe40000000016 */
[----:B------:R-:W-:-:S02]  /*7810*/  PRMT R18, R6, 0x7610, R18 ;  /* 0x0000761006127816 */ /* 0x000fc40000000012 */
[----:B------:R-:W-:Y:S01]  /*7820*/  PRMT R17, R10, 0x7610, R17 ;  /* 0x000076100a117816 */ /* 0x000fe20000000011 */
        /* <DEDUP_REMOVED lines=22> */
.L_x_23636:
[----:B------:R0:W-:Y:S01]  /*7990*/  STG.E.U8 desc[UR36][R8.64], R3 ;  /* 0x0000000308007986 */ /* 0x0001e2000c101124 */
[----:B------:R-:W-:Y:S05]  /*79a0*/  BRA `(.L_x_23638) ;  /* 0x0000000c005c7947 */ /* 0x000fea0003800000 */
.L_x_23635:
        /* <DEDUP_REMOVED lines=11> */
.L_x_23640:
[----:B------:R-:W-:-:S05]  /*7a60*/  PRMT R3, R3, 0x9910, RZ ;  /* 0x0000991003037816 */ /* 0x000fca00000000ff */
[----:B------:R0:W-:Y:S01]  /*7a70*/  STG.E desc[UR36][R8.64], R3 ;  /* 0x0000000308007986 */ /* 0x0001e2000c101924 */
[----:B------:R-:W-:Y:S05]  /*7a80*/  BRA `(.L_x_23638) ;  /* 0x0000000c00247947 */ /* 0x000fea0003800000 */
.L_x_23639:
[----:B------:R0:W-:Y:S01]  /*7a90*/  STG.E.U16 desc[UR36][R8.64], R3 ;  /* 0x0000000308007986 */ /* 0x0001e2000c101524 */
[----:B------:R-:W-:Y:S05]  /*7aa0*/  BRA `(.L_x_23638) ;  /* 0x0000000c001c7947 */ /* 0x000fea0003800000 */
.L_x_23634:
        /* <DEDUP_REMOVED lines=9> */
.L_x_23642:
[----:B------:R-:W0:Y:S02]  /*7b40*/  I2F.S16 R0, R3 ;  /* 0x0000000300007306 */ /* 0x000e240000101400 */
[----:B0-----:R-:W-:-:S05]  /*7b50*/  F2FP.F16.F32.PACK_AB R0, RZ, R0 ;  /* 0x00000000ff00723e */ /* 0x001fca00000000ff */
[----:B------:R0:W-:Y:S01]  /*7b60*/  STG.E.U16 desc[UR36][R8.64], R0 ;  /* 0x0000000008007986 */ /* 0x0001e2000c101524 */
[----:B------:R-:W-:Y:S05]  /*7b70*/  BRA `(.L_x_23638) ;  /* 0x0000000800e87947 */ /* 0x000fea0003800000 */
.L_x_23641:
        /* <DEDUP_REMOVED lines=10> */
.L_x_23644:
[----:B------:R-:W0:Y:S02]  /*7c20*/  I2F.S16 R3, R3 ;  /* 0x0000000300037306 */ /* 0x000e240000101400 */
[----:B0-----:R-:W-:-:S04]  /*7c30*/  F2FP.F16.F32.PACK_AB R3, RZ, R3 ;  /* 0x00000003ff03723e */ /* 0x001fc800000000ff */
[----:B------:R-:W-:-:S05]  /*7c40*/  PRMT R3, R3, 0x5410, RZ ;  /* 0x0000541003037816 */ /* 0x000fca00000000ff */
[----:B------:R3:W-:Y:S01]  /*7c50*/  STG.E desc[UR36][R8.64], R3 ;  /* 0x0000000308007986 */ /* 0x0007e2000c101924 */
[----:B------:R-:W-:Y:S05]  /*7c60*/  BRA `(.L_x_23638) ;  /* 0x0000000800ac7947 */ /* 0x000fea0003800000 */
.L_x_23643:
[----:B------:R-:W0:Y:S02]  /*7c70*/  I2F.F64.S16 R4, R3 ;  /* 0x0000000300047312 */ /* 0x000e240000101c00 */
[----:B0-----:R4:W-:Y:S01]  /*7c80*/  STG.E.64 desc[UR36][R8.64], R4 ;  /* 0x0000000408007986 */ /* 0x0019e2000c101b24 */
[----:B------:R-:W-:Y:S05]  /*7c90*/  BRA `(.L_x_23638) ;  /* 0x0000000800a07947 */ /* 0x000fea0003800000 */
.L_x_23633:
        /* <DEDUP_REMOVED lines=13> */
.L_x_23647:
[----:B------:R-:W0:Y:S01]  /*7d70*/  I2F.F64.S16 R4, R3 ;  /* 0x0000000300047312 */ /* 0x000e220000101c00 */
[----:B------:R-:W-:-:S05]  /*7d80*/  CS2R R6, SRZ ;  /* 0x0000000000067805 */ /* 0x000fca000001ff00 */
[----:B0-----:R0:W-:Y:S01]  /*7d90*/  STG.E.128 desc[UR36][R8.64], R4 ;  /* 0x0000000408007986 */ /* 0x0011e2000c101d24 */
[----:B------:R-:W-:Y:S05]  /*7da0*/  BRA `(.L_x_23638) ;  /* 0x00000008005c7947 */ /* 0x000fea0003800000 */
.L_x_23646:
        /* <DEDUP_REMOVED lines=19> */
.L_x_23651:
[----:B------:R-:W-:Y:S05]  /*7ee0*/  BSYNC.RECONVERGENT B0 ;  /* 0x0000000000007941 */ /* 0x000fea0003800200 */
.L_x_23650:
[----:B------:R-:W-:-:S05]  /*7ef0*/  LOP3.LUT R5, R0, 0x80, R5, 0xf8, !PT ;  /* 0x0000008000057812 */ /* 0x000fca00078ef805 */
[----:B------:R0:W-:Y:S01]  /*7f00*/  STG.E.U8 desc[UR36][R8.64], R5 ;  /* 0x0000000508007986 */ /* 0x0001e2000c101124 */
[----:B------:R-:W-:Y:S05]  /*7f10*/  BRA `(.L_x_23638) ;  /* 0x0000000800007947 */ /* 0x000fea0003800000 */
.L_x_23649:
        /* <DEDUP_REMOVED lines=15> */
.L_x_23653:
[----:B------:R-:W-:Y:S05]  /*8010*/  BSYNC.RECONVERGENT B0 ;  /* 0x0000000000007941 */ /* 0x000fea0003800200 */
.L_x_23652:
[----:B------:R-:W-:-:S05]  /*8020*/  LOP3.LUT R5, R0, 0x80, R5, 0xf8, !PT ;  /* 0x0000008000057812 */ /* 0x000fca00078ef805 */
[----:B------:R0:W-:Y:S01]  /*8030*/  STG.E.U8 desc[UR36][R8.64], R5 ;  /* 0x0000000508007986 */ /* 0x0001e2000c101124 */
[----:B------:R-:W-:Y:S05]  /*8040*/  BRA `(.L_x_23638) ;  /* 0x0000000400b47947 */ /* 0x000fea0003800000 */
.L_x_23648:
[----:B------:R-:W0:Y:S02]  /*8050*/  I2F.S16 R0, R3 ;  /* 0x0000000300007306 */ /* 0x000e240000101400 */
[----:B0-----:R-:W-:-:S05]  /*8060*/  F2FP.BF16.F32.PACK_AB R0, RZ, R0 ;  /* 0x00000000ff00723e */ /* 0x001fca00000010ff */
[----:B------:R0:W-:Y:S01]  /*8070*/  STG.E.U16 desc[UR36][R8.64], R0 ;  /* 0x0000000008007986 */ /* 0x0001e2000c101524 */
[----:B------:R-:W-:Y:S05]  /*8080*/  BRA `(.L_x_23638) ;  /* 0x0000000400a47947 */ /* 0x000fea0003800000 */
.L_x_23645:
        /* <DEDUP_REMOVED lines=10> */
.L_x_23656:
        /* <DEDUP_REMOVED lines=13> */
.L_x_23659:
[----:B------:R-:W-:-:S04]  /*8200*/  SHF.R.U32.HI R0, RZ, 0x14, R3 ;  /* 0x00000014ff007819 */ /* 0x000fc80000011603 */
[----:B------:R-:W-:-:S04]  /*8210*/  LOP3.LUT R0, R0, 0x1, RZ, 0xc0, !PT ;  /* 0x0000000100007812 */ /* 0x000fc800078ec0ff */
[----:B------:R-:W-:-:S04]  /*8220*/  IADD3 R0, PT, PT, R3, 0x487ffff, R0 ;  /* 0x0487ffff03007810 */ /* 0x000fc80007ffe000 */
[----:B------:R-:W-:-:S04]  /*8230*/  SHF.R.U32.HI R0, RZ, 0x14, R0 ;  /* 0x00000014ff007819 */ /* 0x000fc80000011600 */
[----:B------:R-:W-:-:S07]  /*8240*/  LOP3.LUT R0, R0, 0xff, RZ, 0xc0, !PT ;  /* 0x000000ff00007812 */ /* 0x000fce00078ec0ff */
.L_x_23660:
[----:B------:R-:W-:-:S04]  /*8250*/  SHF.R.U32.HI R3, RZ, 0x18, R3 ;  /* 0x00000018ff037819 */ /* 0x000fc80000011603 */
[----:B------:R-:W-:-:S04]  /*8260*/  LOP3.LUT R0, R0, 0x80, R3, 0xf8, !PT ;  /* 0x0000008000007812 */ /* 0x000fc800078ef803 */
[----:B------:R-:W-:-:S07]  /*8270*/  PRMT R4, R0, 0x7610, R4 ;  /* 0x0000761000047816 */ /* 0x000fce0000000004 */
.L_x_23658:
[----:B------:R-:W-:Y:S05]  /*8280*/  BSYNC.RECONVERGENT B0 ;  /* 0x0000000000007941 */ /* 0x000fea0003800200 */
.L_x_23657:
[----:B------:R0:W-:Y:S01]  /*8290*/  STG.E.U8 desc[UR36][R8.64], R4 ;  /* 0x0000000408007986 */ /* 0x0001e2000c101124 */
[----:B------:R-:W-:Y:S05]  /*82a0*/  BRA `(.L_x_23638) ;  /* 0x00000004001c7947 */ /* 0x000fea0003800000 */
.L_x_23655:
        /* <DEDUP_REMOVED lines=13> */
.L_x_23663:
[----:B------:R-:W-:-:S04]  /*8380*/  SHF.R.U32.HI R0, RZ, 0x15, R3 ;  /* 0x00000015ff007819 */ /* 0x000fc80000011603 */
[----:B------:R-:W-:-:S04]  /*8390*/  LOP3.LUT R0, R0, 0x1, RZ, 0xc0, !PT ;  /* 0x0000000100007812 */ /* 0x000fc800078ec0ff */
[----:B------:R-:W-:-:S04]  /*83a0*/  IADD3 R0, PT, PT, R3, 0x88fffff, R0 ;  /* 0x088fffff03007810 */ /* 0x000fc80007ffe000 */
[----:B------:R-:W-:-:S04]  /*83b0*/  SHF.R.U32.HI R0, RZ, 0x15, R0 ;  /* 0x00000015ff007819 */ /* 0x000fc80000011600 */
[----:B------:R-:W-:-:S07]  /*83c0*/  LOP3.LUT R0, R0, 0xff, RZ, 0xc0, !PT ;  /* 0x000000ff00007812 */ /* 0x000fce00078ec0ff */
.L_x_23664:
[----:B------:R-:W-:-:S04]  /*83d0*/  SHF.R.U32.HI R3, RZ, 0x18, R3 ;  /* 0x00000018ff037819 */ /* 0x000fc80000011603 */
[----:B------:R-:W-:-:S04]  /*83e0*/  LOP3.LUT R0, R0, 0x80, R3, 0xf8, !PT ;  /* 0x0000008000007812 */ /* 0x000fc800078ef803 */
[----:B------:R-:W-:-:S07]  /*83f0*/  PRMT R4, R0, 0x7610, R4 ;  /* 0x0000761000047816 */ /* 0x000fce0000000004 */
.L_x_23662:
[----:B------:R-:W-:Y:S05]  /*8400*/  BSYNC.RECONVERGENT B0 ;  /* 0x0000000000007941 */ /* 0x000fea0003800200 */
.L_x_23661:
[----:B------:R0:W-:Y:S01]  /*8410*/  STG.E.U8 desc[UR36][R8.64], R4 ;  /* 0x0000000408007986 */ /* 0x0001e2000c101124 */
[----:B------:R-:W-:Y:S05]  /*8420*/  BRA `(.L_x_23638) ;  /* 0x0000000000bc7947 */ /* 0x000fea0003800000 */
.L_x_23654:
[----:B------:R-:W-:-:S13]  /*8430*/  ISETP.NE.AND P0, PT, R0, 0x1c, PT ;  /* 0x0000001c0000780c */ /* 0x000fda0003f05270 */
[----:B------:R-:W-:Y:S05]  /*8440*/  @!P0 BRA `(.L_x_23665) ;  /* 0x0000000000ac8947 */ /* 0x000fea0003800000 */
[----:B------:R-:W-:-:S13]  /*8450*/  ISETP.NE.AND P0, PT, R0, 0x1d, PT ;  /* 0x0000001d0000780c */ /* 0x000fda0003f05270 */
[----:B------:R-:W-:Y:S05]  /*8460*/  @!P0 BRA `(.L_x_23666) ;  /* 0x0000000000908947 */ /* 0x000fea0003800000 */
[----:B------:R-:W-:-:S13]  /*8470*/  ISETP.NE.AND P0, PT, R0, 0x2c, PT ;  /* 0x0000002c0000780c */ /* 0x000fda0003f05270 */
[----:B------:R-:W-:Y:S05]  /*8480*/  @!P0 BRA `(.L_x_23667) ;  /* 0x0000000000448947 */ /* 0x000fea0003800000 */
.L_x_23637:
        /* <DEDUP_REMOVED lines=16> */
.L_x_23668:
[----:B------:R-:W-:Y:S05]  /*8590*/  BRA `(.L_x_23638) ;  /* 0x0000000000607947 */ /* 0x000fea0003800000 */
.L_x_23667:
        /* <DEDUP_REMOVED lines=17> */
.L_x_23666:
[----:B------:R-:W-:-:S05]  /*86b0*/  PRMT R3, R3, 0x9910, RZ ;  /* 0x0000991003037816 */ /* 0x000fca00000000ff */
[----:B------:R-:W-:-:S05]  /*86c0*/  IMAD.MOV.U32 R4, RZ, RZ, R3 ;  /* 0x000000ffff047224 */ /* 0x000fca00078e0003 */
[----:B------:R-:W-:-:S05]  /*86d0*/  SHF.R.S32.HI R5, RZ, 0x1f, R4 ;  /* 0x0000001fff057819 */ /* 0x000fca0000011404 */
[----:B------:R0:W-:Y:S01]  /*86e0*/  STG.E.64 desc[UR36][R8.64], R4 ;  /* 0x0000000408007986 */ /* 0x0001e2000c101b24 */
[----:B------:R-:W-:Y:S05]  /*86f0*/  BRA `(.L_x_23638) ;  /* 0x0000000000087947 */ /* 0x000fea0003800000 */
.L_x_23665:
[----:B------:R-:W-:-:S05]  /*8700*/  PRMT R3, R3, 0x9910, RZ ;  /* 0x0000991003037816 */ /* 0x000fca00000000ff */
[----:B------:R0:W-:Y:S02]  /*8710*/  STG.E desc[UR36][R8.64], R3 ;  /* 0x0000000308007986 */ /* 0x0001e4000c101924 */
.L_x_23638:
        /* <DEDUP_REMOVED lines=23> */
.L_x_23673:
[----:B------:R4:W-:Y:S01]  /*8890*/  STG.E.U8 desc[UR36][R8.64], R22 ;  /* 0x0000001608007986 */ /* 0x0009e2000c101124 */
[----:B------:R-:W-:Y:S05]  /*88a0*/  BRA `(.L_x_23675) ;  /* 0x0000000c004c7947 */ /* 0x000fea0003800000 */
.L_x_23672:
        /* <DEDUP_REMOVED lines=10> */
.L_x_23677:
[----:B------:R-:W-:-:S05]  /*8950*/  PRMT R3, R22, 0x9910, RZ ;  /* 0x0000991016037816 */ /* 0x000fca00000000ff */
[----:B------:R2:W-:Y:S01]  /*8960*/  STG.E desc[UR36][R8.64], R3 ;  /* 0x0000000308007986 */ /* 0x0005e2000c101924 */
[----:B------:R-:W-:Y:S05]  /*8970*/  BRA `(.L_x_23675) ;  /* 0x0000000c00187947 */ /* 0x000fea0003800000 */
.L_x_23676:
[----:B------:R0:W-:Y:S01]  /*8980*/  STG.E.U16 desc[UR36][R8.64], R22 ;  /* 0x0000001608007986 */ /* 0x0001e2000c101524 */
[----:B------:R-:W-:Y:S05]  /*8990*/  BRA `(.L_x_23675) ;  /* 0x0000000c00107947 */ /* 0x000fea0003800000 */
.L_x_23671:
        /* <DEDUP_REMOVED lines=9> */
.L_x_23679:
[----:B------:R-:W0:Y:S02]  /*8a30*/  I2F.S16 R0, R22 ;  /* 0x0000001600007306 */ /* 0x000e240000101400 */
[----:B0-----:R-:W-:-:S05]  /*8a40*/  F2FP.F16.F32.PACK_AB R0, RZ, R0 ;  /* 0x00000000ff00723e */ /* 0x001fca00000000ff */
[----:B------:R0:W-:Y:S01]  /*8a50*/  STG.E.U16 desc[UR36][R8.64], R0 ;  /* 0x0000000008007986 */ /* 0x0001e2000c101524 */
[----:B------:R-:W-:Y:S05]  /*8a60*/  BRA `(.L_x_23675) ;  /* 0x0000000800dc7947 */ /* 0x000fea0003800000 */
.L_x_23678:
        /* <DEDUP_REMOVED lines=10> */
.L_x_23681:
[----:B------:R-:W0:Y:S02]  /*8b10*/  I2F.S16 R22, R22 ;  /* 0x0000001600167306 */ /* 0x000e240000101400 */
[----:B0-----:R-:W-:-:S04]  /*8b20*/  F2FP.F16.F32.PACK_AB R3, RZ, R22 ;  /* 0x00000016ff03723e */ /* 0x001fc800000000ff */
[----:B------:R-:W-:-:S05]  /*8b30*/  PRMT R3, R3, 0x5410, RZ ;  /* 0x0000541003037816 */ /* 0x000fca00000000ff */
[----:B------:R0:W-:Y:S01]  /*8b40*/  STG.E desc[UR36][R8.64], R3 ;  /* 0x0000000308007986 */ /* 0x0001e2000c101924 */
[----:B------:R-:W-:Y:S05]  /*8b50*/  BRA `(.L_x_23675) ;  /* 0x0000000800a07947 */ /* 0x000fea0003800000 */
.L_x_23680:
[----:B------:R-:W0:Y:S02]  /*8b60*/  I2F.F64.S16 R22, R22 ;  /* 0x0000001600167312 */ /* 0x000e240000101c00 */
[----:B0-----:R0:W-:Y:S01]  /*8b70*/  STG.E.64 desc[UR36][R8.64], R22 ;  /* 0x0000001608007986 */ /* 0x0011e2000c101b24 */
[----:B------:R-:W-:Y:S05]  /*8b80*/  BRA `(.L_x_23675) ;  /* 0x0000000800947947 */ /* 0x000fea0003800000 */
.L_x_23670:
        /* <DEDUP_REMOVED lines=12> */
.L_x_23685:
        /* <DEDUP_REMOVED lines=17> */
.L_x_23688:
[----:B------:R-:W-:-:S04]  /*8d60*/  SHF.R.U32.HI R3, RZ, 0x18, R5 ;  /* 0x00000018ff037819 */ /* 0x000fc80000011605 */
[----:B------:R-:W-:-:S04]  /*8d70*/  LOP3.LUT R0, R0, 0x80, R3, 0xf8, !PT ;  /* 0x0000008000007812 */ /* 0x000fc800078ef803 */
[----:B------:R-:W-:-:S07]  /*8d80*/  PRMT R4, R0, 0x7610, R4 ;  /* 0x0000761000047816 */ /* 0x000fce0000000004 */
.L_x_23687:
[----:B------:R-:W-:Y:S05]  /*8d90*/  BSYNC.RECONVERGENT B0 ;  /* 0x0000000000007941 */ /* 0x000fea0003800200 */
.L_x_23686:
[----:B------:R0:W-:Y:S01]  /*8da0*/  STG.E.U8 desc[UR36][R8.64], R4 ;  /* 0x0000000408007986 */ /* 0x0001e2000c101124 */
[----:B------:R-:W-:Y:S05]  /*8db0*/  BRA `(.L_x_23675) ;  /* 0x0000000800087947 */ /* 0x000fea0003800000 */
.L_x_23684:
        /* <DEDUP_REMOVED lines=17> */
.L_x_23691:
[----:B------:R-:W-:-:S04]  /*8ed0*/  SHF.R.U32.HI R3, RZ, 0x18, R5 ;  /* 0x00000018ff037819 */ /* 0x000fc80000011605 */
[----:B------:R-:W-:-:S04]  /*8ee0*/  LOP3.LUT R0, R0, 0x80, R3, 0xf8, !PT ;  /* 0x0000008000007812 */ /* 0x000fc800078ef803 */
[----:B------:R-:W-:-:S07]  /*8ef0*/  PRMT R4, R0, 0x7610, R4 ;  /* 0x0000761000047816 */ /* 0x000fce0000000004 */
.L_x_23690:
[----:B------:R-:W-:Y:S05]  /*8f00*/  BSYNC.RECONVERGENT B0 ;  /* 0x0000000000007941 */ /* 0x000fea0003800200 */
.L_x_23689:
[----:B------:R0:W-:Y:S01]  /*8f10*/  STG.E.U8 desc[UR36][R8.64], R4 ;  /* 0x0000000408007986 */ /* 0x0001e2000c101124 */
[----:B------:R-:W-:Y:S05]  /*8f20*/  BRA `(.L_x_23675) ;  /* 0x0000000400ac7947 */ /* 0x000fea0003800000 */
.L_x_23683:
        /* <DEDUP_REMOVED lines=22> */
.L_x_23693:
[----:B------:R-:W-:-:S04]  /*9090*/  PRMT R4, R22, 0x9910, RZ ;  /* 0x0000991016047816 */ /* 0x000fc800000000ff */
[----:B------:R-:W-:-:S05]  /*90a0*/  SHF.R.S32.HI R5, RZ, 0x1f, R4 ;  /* 0x0000001fff057819 */ /* 0x000fca0000011404 */
[----:B------:R0:W-:Y:S01]  /*90b0*/  STG.E.64 desc[UR36][R8.64], R4 ;  /* 0x0000000408007986 */ /* 0x0001e2000c101b24 */
[----:B------:R-:W-:Y:S05]  /*90c0*/  BRA `(.L_x_23675) ;  /* 0x0000000400447947 */ /* 0x000fea0003800000 */
.L_x_23692:
[----:B------:R-:W-:-:S05]  /*90d0*/  PRMT R3, R22, 0x9910, RZ ;  /* 0x0000991016037816 */ /* 0x000fca00000000ff */
[----:B------:R0:W-:Y:S01]  /*90e0*/  STG.E desc[UR36][R8.64], R3 ;  /* 0x0000000308007986 */ /* 0x0001e2000c101924 */
[----:B------:R-:W-:Y:S05]  /*90f0*/  BRA `(.L_x_23675) ;  /* 0x0000000400387947 */ /* 0x000fea0003800000 */
.L_x_23682:
        /* <DEDUP_REMOVED lines=11> */
.L_x_23695:
[----:B------:R-:W0:Y:S01]  /*91b0*/  I2F.F64.S16 R4, R22 ;  /* 0x0000001600047312 */ /* 0x000e220000101c00 */
[----:B------:R-:W-:-:S05]  /*91c0*/  CS2R R6, SRZ ;  /* 0x0000000000067805 */ /* 0x000fca000001ff00 */
[----:B0-----:R0:W-:Y:S01]  /*91d0*/  STG.E.128 desc[UR36][R8.64], R4 ;  /* 0x0000000408007986 */ /* 0x0011e2000c101d24 */
[----:B------:R-:W-:Y:S05]  /*91e0*/  BRA `(.L_x_23675) ;  /* 0x0000000000fc7947 */ /* 0x000fea0003800000 */
.L_x_23694:
[----:B------:R-:W-:-:S13]  /*91f0*/  ISETP.NE.AND P0, PT, R0, 0xf, PT ;  /* 0x0000000f0000780c */ /* 0x000fda0003f05270 */
[----:B------:R-:W-:Y:S05]  /*9200*/  @!P0 BRA `(.L_x_23696) ;  /* 0x0000000000e88947 */ /* 0x000fea0003800000 */
[----:B------:R-:W-:-:S13]  /*9210*/  ISETP.NE.AND P0, PT, R0, 0x17, PT ;  /* 0x000000170000780c */ /* 0x000fda0003f05270 */
[----:B------:R-:W-:Y:S05]  /*9220*/  @!P0 BRA `(.L_x_23697) ;  /* 0x0000000000908947 */ /* 0x000fea0003800000 */
[----:B------:R-:W-:-:S13]  /*9230*/  ISETP.NE.AND P0, PT, R0, 0x18, PT ;  /* 0x000000180000780c */ /* 0x000fda0003f05270 */
[----:B------:R-:W-:Y:S05]  /*9240*/  @!P0 BRA `(.L_x_23698) ;  /* 0x0000000000448947 */ /* 0x000fea0003800000 */
.L_x_23674:
        /* <DEDUP_REMOVED lines=16> */
.L_x_23699:
[----:B------:R-:W-:Y:S05]  /*9350*/  BRA `(.L_x_23675) ;  /* 0x0000000000a07947 */ /* 0x000fea0003800000 */
.L_x_23698:
        /* <DEDUP_REMOVED lines=13> */
.L_x_23701:
[----:B------:R-:W-:Y:S05]  /*9430*/  BSYNC.RECONVERGENT B0 ;  /* 0x0000000000007941 */ /* 0x000fea0003800200 */
.L_x_23700:
[----:B------:R-:W-:-:S05]  /*9440*/  LOP3.LUT R3, R0, 0x80, R3, 0xf8, !PT ;  /* 0x0000008000037812 */ /* 0x000fca00078ef803 */
[----:B------:R0:W-:Y:S01]  /*9450*/  STG.E.U8 desc[UR36][R8.64], R3 ;  /* 0x0000000308007986 */ /* 0x0001e2000c101124 */
[----:B------:R-:W-:Y:S05]  /*9460*/  BRA `(.L_x_23675) ;  /* 0x00000000005c7947 */ /* 0x000fea0003800000 */
.L_x_23697:
        /* <DEDUP_REMOVED lines=12> */
.L_x_23703:
[----:B------:R-:W-:Y:S01]  /*9530*/  IMAD.MOV.U32 R0, RZ, RZ, 0x7f ;  /* 0x0000007fff007424 */ /* 0x000fe200078e00ff */
[----:B------:R-:W-:-:S04]  /*9540*/  ISETP.GT.U32.AND P0, PT, R3, 0x7f800000, PT ;  /* 0x7f8000000300780c */ /* 0x000fc80003f04070 */
[----:B------:R-:W-:-:S09]  /*9550*/  SEL R0, R0, 0x7c, P0 ;  /* 0x0000007c00007807 */ /* 0x000fd20000000000 */
.L_x_23704:
[----:B------:R-:W-:Y:S05]  /*9560*/  BSYNC.RECONVERGENT B0 ;  /* 0x0000000000007941 */ /* 0x000fea0003800200 */
.L_x_23702:
[----:B------:R-:W-:-:S04]  /*9570*/  SHF.R.U32.HI R3, RZ, 0x18, R5 ;  /* 0x00000018ff037819 */ /* 0x000fc80000011605 */
[----:B------:R-:W-:-:S05]  /*9580*/  LOP3.LUT R3, R0, 0x80, R3, 0xf8, !PT ;  /* 0x0000008000037812 */ /* 0x000fca00078ef803 */
[----:B------:R0:W-:Y:S01]  /*9590*/  STG.E.U8 desc[UR36][R8.64], R3 ;  /* 0x0000000308007986 */ /* 0x0001e2000c101124 */
[----:B------:R-:W-:Y:S05]  /*95a0*/  BRA `(.L_x_23675) ;  /* 0x00000000000c7947 */ /* 0x000fea0003800000 */
.L_x_23696:
[----:B------:R-:W0:Y:S02]  /*95b0*/  I2F.S16 R0, R22 ;  /* 0x0000001600007306 */ /* 0x000e240000101400 */
[----:B0-----:R-:W-:-:S05]  /*95c0*/  F2FP.BF16.F32.PACK_AB R0, RZ, R0 ;  /* 0x00000000ff00723e */ /* 0x001fca00000010ff */
[----:B------:R0:W-:Y:S02]  /*95d0*/  STG.E.U16 desc[UR36][R8.64], R0 ;  /* 0x0000000008007986 */ /* 0x0001e4000c101524 */
.L_x_23675:
[----:B------:R-:W-:-:S07]  /*95e0*/  VIADD R19, R19, 0x80 ;  /* 0x0000008013137836 */ /* 0x000fce0000000000 */
.L_x_23632:
[----:B------:R-:W-:-:S13]  /*95f0*/  ISETP.GE.AND P0, PT, R19, R28, PT ;  /* 0x0000001c1300720c */ /* 0x000fda0003f06270 */
[----:B------:R-:W-:Y:S05]  /*9600*/  @P0 BREAK.RELIABLE B6 ;  /* 0x0000000000060942 */ /* 0x000fea0003800100 */
[----:B------:R-:W-:Y:S05]  /*9610*/  @P0 BRA `(.L_x_23669) ;  /* 0x0000000c00ac0947 */ /* 0x000fea0003800000 */
[----:B------:R-:W-:Y:S05]  /*9620*/  BSYNC.RELIABLE B6 ;  /* 0x0000000000067941 */ /* 0x000fea0003800100 */
.L_x_23631:
        /* <DEDUP_REMOVED lines=20> */
.L_x_23708:
[----:B------:R0:W-:Y:S01]  /*9770*/  STG.E.U8 desc[UR36][R8.64], R18 ;  /* 0x0000001208007986 */ /* 0x0001e2000c101124 */
[----:B------:R-:W-:Y:S05]  /*9780*/  BRA `(.L_x_23710) ;  /* 0x0000000c004c7947 */ /* 0x000fea0003800000 */
.L_x_23707:
        /* <DEDUP_REMOVED lines=10> */
.L_x_23712:
[----:B------:R-:W-:-:S05]  /*9830*/  PRMT R3, R18, 0x9910, RZ ;  /* 0x0000991012037816 */ /* 0x000fca00000000ff */
[----:B------:R0:W-:Y:S01]  /*9840*/  STG.E desc[UR36][R8.64], R3 ;  /* 0x0000000308007986 */ /* 0x0001e2000c101924 */
[----:B------:R-:W-:Y:S05]  /*9850*/  BRA `(.L_x_23710) ;  /* 0x0000000c00187947 */ /* 0x000fea0003800000 */
.L_x_23711:
[----:B------:R0:W-:Y:S01]  /*9860*/  STG.E.U16 desc[UR36][R8.64], R18 ;  /* 0x0000001208007986 */ /* 0x0001e2000c101524 */
[----:B------:R-:W-:Y:S05]  /*9870*/  BRA `(.L_x_23710) ;  /* 0x0000000c00107947 */ /* 0x000fea0003800000 */
.L_x_23706:
        /* <DEDUP_REMOVED lines=9> */
.L_x_23714:
[----:B------:R-:W0:Y:S02]  /*9910*/  I2F.S16 R0, R18 ;  /* 0x0000001200007306 */ /* 0x000e240000101400 */
[----:B0-----:R-:W-:-:S05]  /*9920*/  F2FP.F16.F32.PACK_AB R0, RZ, R0 ;  /* 0x00000000ff00723e */ /* 0x001fca00000000ff */
[----:B------:R0:W-:Y:S01]  /*9930*/  STG.E.U16 desc[UR36][R8.64], R0 ;  /* 0x0000000008007986 */ /* 0x0001e2000c101524 */
[----:B------:R-:W-:Y:S05]  /*9940*/  BRA `(.L_x_23710) ;  /* 0x0000000800dc7947 */ /* 0x000fea0003800000 */
.L_x_23713:
        /* <DEDUP_REMOVED lines=10> */
.L_x_23716:
[----:B------:R-:W0:Y:S02]  /*99f0*/  I2F.S16 R18, R18 ;  /* 0x0000001200127306 */ /* 0x000e240000101400 */
[----:B0-----:R-:W-:-:S04]  /*9a00*/  F2FP.F16.F32.PACK_AB R3, RZ, R18 ;  /* 0x00000012ff03723e */ /* 0x001fc800000000ff */
[----:B------:R-:W-:-:S05]  /*9a10*/  PRMT R3, R3, 0x5410, RZ ;  /* 0x0000541003037816 */ /* 0x000fca00000000ff */
[----:B------:R2:W-:Y:S01]  /*9a20*/  STG.E desc[UR36][R8.64], R3 ;  /* 0x0000000308007986 */ /* 0x0005e2000c101924 */
[----:B------:R-:W-:Y:S05]  /*9a30*/  BRA `(.L_x_23710) ;  /* 0x0000000800a07947 */ /* 0x000fea0003800000 */
.L_x_23715:
[----:B------:R-:W0:Y:S02]  /*9a40*/  I2F.F64.S16 R4, R18 ;  /* 0x0000001200047312 */ /* 0x000e240000101c00 */
[----:B0-----:R4:W-:Y:S01]  /*9a50*/  STG.E.64 desc[UR36][R8.64], R4 ;  /* 0x0000000408007986 */ /* 0x0019e2000c101b24 */
[----:B------:R-:W-:Y:S05]  /*9a60*/  BRA `(.L_x_23710) ;  /* 0x0000000800947947 */ /* 0x000fea0003800000 */
.L_x_23705:
        /* <DEDUP_REMOVED lines=12> */
.L_x_23720:
        /* <DEDUP_REMOVED lines=17> */
.L_x_23723:
[----:B------:R-:W-:-:S04]  /*9c40*/  SHF.R.U32.HI R3, RZ, 0x18, R5 ;  /* 0x00000018ff037819 */ /* 0x000fc80000011605 */
[----:B------:R-:W-:-:S04]  /*9c50*/  LOP3.LUT R0, R0, 0x80, R3, 0xf8, !PT ;  /* 0x0000008000007812 */ /* 0x000fc800078ef803 */
[----:B------:R-:W-:-:S07]  /*9c60*/  PRMT R4, R0, 0x7610, R4 ;  /* 0x0000761000047816 */ /* 0x000fce0000000004 */
.L_x_23722:
[----:B------:R-:W-:Y:S05]  /*9c70*/  BSYNC.RECONVERGENT B0 ;  /* 0x0000000000007941 */ /* 0x000fea0003800200 */
.L_x_23721:
[----:B------:R0:W-:Y:S01]  /*9c80*/  STG.E.U8 desc[UR36][R8.64], R4 ;  /* 0x0000000408007986 */ /* 0x0001e2000c101124 */
[----:B------:R-:W-:Y:S05]  /*9c90*/  BRA `(.L_x_23710) ;  /* 0x0000000800087947 */ /* 0x000fea0003800000 */
.L_x_23719:
        /* <DEDUP_REMOVED lines=17> */
.L_x_23726:
[----:B------:R-:W-:-:S04]  /*9db0*/  SHF.R.U32.HI R3, RZ, 0x18, R5 ;  /* 0x00000018ff037819 */ /* 0x000fc80000011605 */
[----:B------:R-:W-:-:S04]  /*9dc0*/  LOP3.LUT R0, R0, 0x80, R3, 0xf8, !PT ;  /* 0x0000008000007812 */ /* 0x000fc800078ef803 */
[----:B------:R-:W-:-:S07]  /*9dd0*/  PRMT R4, R0, 0x7610, R4 ;  /* 0x0000761000047816 */ /* 0x000fce0000000004 */
.L_x_23725:
[----:B------:R-:W-:Y:S05]  /*9de0*/  BSYNC.RECONVERGENT B0 ;  /* 0x0000000000007941 */ /* 0x000fea0003800200 */
.L_x_23724:
[----:B------:R0:W-:Y:S01]  /*9df0*/  STG.E.U8 desc[UR36][R8.64], R4 ;  /* 0x0000000408007986 */ /* 0x0001e2000c101124 */
[----:B------:R-:W-:Y:S05]  /*9e00*/  BRA `(.L_x_23710) ;  /* 0x0000000400ac7947 */ /* 0x000fea0003800000 */
.L_x_23718:
        /* <DEDUP_REMOVED lines=22> */
.L_x_23728:
[----:B------:R-:W-:-:S04]  /*9f70*/  PRMT R4, R18, 0x9910, RZ ;  /* 0x0000991012047816 */ /* 0x000fc800000000ff */
[----:B------:R-:W-:-:S05]  /*9f80*/  SHF.R.S32.HI R5, RZ, 0x1f, R4 ;  /* 0x0000001fff057819 */ /* 0x000fca0000011404 */
[----:B------:R0:W-:Y:S01]  /*9f90*/  STG.E.64 desc[UR36][R8.64], R4 ;  /* 0x0000000408007986 */ /* 0x0001e2000c101b24 */
[----:B------:R-:W-:Y:S05]  /*9fa0*/  BRA `(.L_x_23710) ;  /* 0x0000000400447947 */ /* 0x000fea0003800000 */
.L_x_23727:
[----:B------:R-:W-:-:S05]  /*9fb0*/  PRMT R3, R18, 0x9910, RZ ;  /* 0x0000991012037816 */ /* 0x000fca00000000ff */
[----:B------:R0:W-:Y:S01]  /*9fc0*/  STG.E desc[UR36][R8.64], R3 ;  /* 0x0000000308007986 */ /* 0x0001e2000c101924 */
[----:B------:R-:W-:Y:S05]  /*9fd0*/  BRA `(.L_x_23710) ;  /* 0x0000000400387947 */ /* 0x000fea0003800000 */
.L_x_23717:
        /* <DEDUP_REMOVED lines=11> */
.L_x_23730:
[----:B------:R-:W0:Y:S01]  /*a090*/  I2F.F64.S16 R4, R18 ;  /* 0x0000001200047312 */ /* 0x000e220000101c00 */
[----:B------:R-:W-:-:S05]  /*a0a0*/  CS2R R6, SRZ ;  /* 0x0000000000067805 */ /* 0x000fca000001ff00 */
[----:B0-----:R0:W-:Y:S01]  /*a0b0*/  STG.E.128 desc[UR36][R8.64], R4 ;  /* 0x0000000408007986 */ /* 0x0011e2000c101d24 */
[----:B------:R-:W-:Y:S05]  /*a0c0*/  BRA `(.L_x_23710) ;  /* 0x0000000000fc7947 */ /* 0x000fea0003800000 */
.L_x_23729:
[----:B------:R-:W-:-:S13]  /*a0d0*/  ISETP.NE.AND P0, PT, R0, 0xf, PT ;  /* 0x0000000f0000780c */ /* 0x000fda0003f05270 */
[----:B------:R-:W-:Y:S05]  /*a0e0*/  @!P0 BRA `(.L_x_23731) ;  /* 0x0000000000e88947 */ /* 0x000fea0003800000 */
[----:B------:R-:W-:-:S13]  /*a0f0*/  ISETP.NE.AND P0, PT, R0, 0x17, PT ;  /* 0x000000170000780c */ /* 0x000fda0003f05270 */
[----:B------:R-:W-:Y:S05]  /*a100*/  @!P0 BRA `(.L_x_23732) ;  /* 0x0000000000908947 */ /* 0x000fea0003800000 */
[----:B------:R-:W-:-:S13]  /*a110*/  ISETP.NE.AND P0, PT, R0, 0x18, PT ;  /* 0x000000180000780c */ /* 0x000fda0003f05270 */
[----:B------:R-:W-:Y:S05]  /*a120*/  @!P0 BRA `(.L_x_23733) ;  /* 0x0000000000448947 */ /* 0x000fea0003800000 */
.L_x_23709:
        /* <DEDUP_REMOVED lines=16> */
.L_x_23734:
[----:B------:R-:W-:Y:S05]  /*a230*/  BRA `(.L_x_23710) ;  /* 0x0000000000a07947 */ /* 0x000fea0003800000 */
.L_x_23733:
        /* <DEDUP_REMOVED lines=13> */
.L_x_23736:
[----:B------:R-:W-:Y:S05]  /*a310*/  BSYNC.RECONVERGENT B0 ;  /* 0x0000000000007941 */ /* 0x000fea0003800200 */
.L_x_23735:
[----:B------:R-:W-:-:S05]  /*a320*/  LOP3.LUT R3, R0, 0x80, R3, 0xf8, !PT ;  /* 0x0000008000037812 */ /* 0x000fca00078ef803 */
[----:B------:R0:W-:Y:S01]  /*a330*/  STG.E.U8 desc[UR36][R8.64], R3 ;  /* 0x0000000308007986 */ /* 0x0001e2000c101124 */
[----:B------:R-:W-:Y:S05]  /*a340*/  BRA `(.L_x_23710) ;  /* 0x00000000005c7947 */ /* 0x000fea0003800000 */
.L_x_23732:
        /* <DEDUP_REMOVED lines=12> */
.L_x_23738:
[----:B------:R-:W-:Y:S01]  /*a410*/  IMAD.MOV.U32 R0, RZ, RZ, 0x7f ;  /* 0x0000007fff007424 */ /* 0x000fe200078e00ff */
[----:B------:R-:W-:-:S04]  /*a420*/  ISETP.GT.U32.AND P0, PT, R3, 0x7f800000, PT ;  /* 0x7f8000000300780c */ /* 0x000fc80003f04070 */
[----:B------:R-:W-:-:S09]  /*a430*/  SEL R0, R0, 0x7c, P0 ;  /* 0x0000007c00007807 */ /* 0x000fd20000000000 */
.L_x_23739:
[----:B------:R-:W-:Y:S05]  /*a440*/  BSYNC.RECONVERGENT B0 ;  /* 0x0000000000007941 */ /* 0x000fea0003800200 */
.L_x_23737:
[----:B------:R-:W-:-:S04]  /*a450*/  SHF.R.U32.HI R3, RZ, 0x18, R5 ;  /* 0x00000018ff037819 */ /* 0x000fc80000011605 */
[----:B------:R-:W-:-:S05]  /*a460*/  LOP3.LUT R3, R0, 0x80, R3, 0xf8, !PT ;  /* 0x0000008000037812 */ /* 0x000fca00078ef803 */
[----:B------:R0:W-:Y:S01]  /*a470*/  STG.E.U8 desc[UR36][R8.64], R3 ;  /* 0x0000000308007986 */ /* 0x0001e2000c101124 */
[----:B------:R-:W-:Y:S05]  /*a480*/  BRA `(.L_x_23710) ;  /* 0x00000000000c7947 */ /* 0x000fea0003800000 */
.L_x_23731:
[----:B------:R-:W0:Y:S02]  /*a490*/  I2F.S16 R0, R18 ;  /* 0x0000001200007306 */ /* 0x000e240000101400 */
[----:B0-----:R-:W-:-:S05]  /*a4a0*/  F2FP.BF16.F32.PACK_AB R0, RZ, R0 ;  /* 0x00000000ff00723e */ /* 0x001fca00000010ff */
[----:B------:R0:W-:Y:S02]  /*a4b0*/  STG.E.U16 desc[UR36][R8.64], R0 ;  /* 0x0000000008007986 */ /* 0x0001e4000c101524 */
.L_x_23710:
[----:B------:R-:W-:-:S07]  /*a4c0*/  VIADD R19, R19, 0x80 ;  /* 0x0000008013137836 */ /* 0x000fce0000000000 */
.L_x_23669:
[----:B------:R-:W-:Y:S05]  /*a4d0*/  BSYNC.RECONVERGENT B7 ;  /* 0x0000000000077941 */ /* 0x000fea0003800200 */
.L_x_23630:
        /* <DEDUP_REMOVED lines=21> */
.L_x_23743:
[----:B------:R-:W-:Y:S01]  /*a630*/  STG.E.U8 desc[UR36][R2.64], R17 ;  /* 0x0000001102007986 */ /* 0x000fe2000c101124 */
[----:B------:R-:W-:Y:S05]  /*a640*/  EXIT ;  /* 0x000000000000794d */ /* 0x000fea0003800000 */
.L_x_23742:
        /* <DEDUP_REMOVED lines=10> */
.L_x_23746:
[----:B------:R-:W-:-:S05]  /*a6f0*/  PRMT R5, R17, 0x9910, RZ ;  /* 0x0000991011057816 */ /* 0x000fca00000000ff */
[----:B------:R-:W-:Y:S01]  /*a700*/  STG.E desc[UR36][R2.64], R5 ;  /* 0x0000000502007986 */ /* 0x000fe2000c101924 */
[----:B------:R-:W-:Y:S05]  /*a710*/  EXIT ;  /* 0x000000000000794d */ /* 0x000fea0003800000 */
.L_x_23745:
[----:B------:R-:W-:Y:S01]  /*a720*/  STG.E.U16 desc[UR36][R2.64], R17 ;  /* 0x0000001102007986 */ /* 0x000fe2000c101524 */
[----:B------:R-:W-:Y:S05]  /*a730*/  EXIT ;  /* 0x000000000000794d */ /* 0x000fea0003800000 */
.L_x_23741:
        /* <DEDUP_REMOVED lines=9> */
.L_x_23748:
[----:B------:R-:W0:Y:S02]  /*a7d0*/  I2F.S16 R0, R17 ;  /* 0x0000001100007306 */ /* 0x000e240000101400 */
[----:B0-----:R-:W-:-:S05]  /*a7e0*/  F2FP.F16.F32.PACK_AB R0, RZ, R0 ;  /* 0x00000000ff00723e */ /* 0x001fca00000000ff */
[----:B------:R-:W-:Y:S01]  /*a7f0*/  STG.E.U16 desc[UR36][R2.64], R0 ;  /* 0x0000000002007986 */ /* 0x000fe2000c101524 */
[----:B------:R-:W-:Y:S05]  /*a800*/  EXIT ;  /* 0x000000000000794d */ /* 0x000fea0003800000 */
.L_x_23747:
        /* <DEDUP_REMOVED lines=10> */
.L_x_23750:
[----:B------:R-:W0:Y:S02]  /*a8b0*/  I2F.S16 R17, R17 ;  /* 0x0000001100117306 */ /* 0x000e240000101400 */
[----:B0-----:R-:W-:-:S04]  /*a8c0*/  F2FP.F16.F32.PACK_AB R5, RZ, R17 ;  /* 0x00000011ff05723e */ /* 0x001fc800000000ff */
[----:B------:R-:W-:-:S05]  /*a8d0*/  PRMT R5, R5, 0x5410, RZ ;  /* 0x0000541005057816 */ /* 0x000fca00000000ff */
[----:B------:R-:W-:Y:S01]  /*a8e0*/  STG.E desc[UR36][R2.64], R5 ;  /* 0x0000000502007986 */ /* 0x000fe2000c101924 */
[----:B------:R-:W-:Y:S05]  /*a8f0*/  EXIT ;  /* 0x000000000000794d */ /* 0x000fea0003800000 */
.L_x_23749:
[----:B------:R-:W0:Y:S02]  /*a900*/  I2F.F64.S16 R4, R17 ;  /* 0x0000001100047312 */ /* 0x000e240000101c00 */
[----:B0-----:R-:W-:Y:S01]  /*a910*/  STG.E.64 desc[UR36][R2.64], R4 ;  /* 0x0000000402007986 */ /* 0x001fe2000c101b24 */
[----:B------:R-:W-:Y:S05]  /*a920*/  EXIT ;  /* 0x000000000000794d */ /* 0x000fea0003800000 */
.L_x_23740:
        /* <DEDUP_REMOVED lines=12> */
.L_x_23754:
        /* <DEDUP_REMOVED lines=18> */
.L_x_23757:
[----:B------:R-:W-:-:S04]  /*ab10*/  SHF.R.U32.HI R5, RZ, 0x18, R5 ;  /* 0x00000018ff057819 */ /* 0x000fc80000011605 */
[----:B------:R-:W-:-:S07]  /*ab20*/  LOP3.LUT R0, R0, 0x80, R5, 0xf8, !PT ;  /* 0x0000008000007812 */ /* 0x000fce00078ef805 */
.L_x_23756:
[----:B------:R-:W-:Y:S05]  /*ab30*/  BSYNC.RECONVERGENT B0 ;  /* 0x0000000000007941 */ /* 0x000fea0003800200 */
.L_x_23755:
[----:B------:R-:W-:Y:S01]  /*ab40*/  STG.E.U8 desc[UR36][R2.64], R0 ;  /* 0x0000000002007986 */ /* 0x000fe2000c101124 */
[----:B------:R-:W-:Y:S05]  /*ab50*/  EXIT ;  /* 0x000000000000794d */ /* 0x000fea0003800000 */
.L_x_23753:
        /* <DEDUP_REMOVED lines=18> */
.L_x_23760:
[----:B------:R-:W-:-:S04]  /*ac80*/  SHF.R.U32.HI R5, RZ, 0x18, R5 ;  /* 0x00000018ff057819 */ /* 0x000fc80000011605 */
[----:B------:R-:W-:-:S07]  /*ac90*/  LOP3.LUT R0, R0, 0x80, R5, 0xf8, !PT ;  /* 0x0000008000007812 */ /* 0x000fce00078ef805 */
.L_x_23759:
[----:B------:R-:W-:Y:S05]  /*aca0*/  BSYNC.RECONVERGENT B0 ;  /* 0x0000000000007941 */ /* 0x000fea0003800200 */
.L_x_23758:
[----:B------:R-:W-:Y:S01]  /*acb0*/  STG.E.U8 desc[UR36][R2.64], R0 ;  /* 0x0000000002007986 */ /* 0x000fe2000c101124 */
[----:B------:R-:W-:Y:S05]  /*acc0*/  EXIT ;  /* 0x000000000000794d */ /* 0x000fea0003800000 */
.L_x_23752:
        /* <DEDUP_REMOVED lines=22> */
.L_x_23762:
[----:B------:R-:W-:-:S04]  /*ae30*/  PRMT R4, R17, 0x9910, RZ ;  /* 0x0000991011047816 */ /* 0x000fc800000000ff */
[----:B------:R-:W-:-:S05]  /*ae40*/  SHF.R.S32.HI R5, RZ, 0x1f, R4 ;  /* 0x0000001fff057819 */ /* 0x000fca0000011404 */
[----:B------:R-:W-:Y:S01]  /*ae50*/  STG.E.64 desc[UR36][R2.64], R4 ;  /* 0x0000000402007986 */ /* 0x000fe2000c101b24 */
[----:B------:R-:W-:Y:S05]  /*ae60*/  EXIT ;  /* 0x000000000000794d */ /* 0x000fea0003800000 */
.L_x_23761:
[----:B------:R-:W-:-:S05]  /*ae70*/  PRMT R5, R17, 0x9910, RZ ;  /* 0x0000991011057816 */ /* 0x000fca00000000ff */
[----:B------:R-:W-:Y:S01]  /*ae80*/  STG.E desc[UR36][R2.64], R5 ;  /* 0x0000000502007986 */ /* 0x000fe2000c101924 */
[----:B------:R-:W-:Y:S05]  /*ae90*/  EXIT ;  /* 0x000000000000794d */ /* 0x000fea0003800000 */
.L_x_23751:
        /* <DEDUP_REMOVED lines=11> */
.L_x_23764:
[----:B------:R-:W0:Y:S01]  /*af50*/  I2F.F64.S16 R4, R17 ;  /* 0x0000001100047312 */ /* 0x000e220000101c00 */
[----:B------:R-:W-:-:S05]  /*af60*/  CS2R R6, SRZ ;  /* 0x0000000000067805 */ /* 0x000fca000001ff00 */
[----:B0-----:R-:W-:Y:S01]  /*af70*/  STG.E.128 desc[UR36][R2.64], R4 ;  /* 0x0000000402007986 */ /* 0x001fe2000c101d24 */
[----:B------:R-:W-:Y:S05]  /*af80*/  EXIT ;  /* 0x000000000000794d */ /* 0x000fea0003800000 */
.L_x_23763:
[----:B------:R-:W-:-:S13]  /*af90*/  ISETP.NE.AND P0, PT, R0, 0xf, PT ;  /* 0x0000000f0000780c */ /* 0x000fda0003f05270 */
[----:B------:R-:W-:Y:S05]  /*afa0*/  @!P0 BRA `(.L_x_23765) ;  /* 0x0000000000e88947 */ /* 0x000fea0003800000 */
[----:B------:R-:W-:-:S13]  /*afb0*/  ISETP.NE.AND P0, PT, R0, 0x17, PT ;  /* 0x000000170000780c */ /* 0x000fda0003f05270 */
[----:B------:R-:W-:Y:S05]  /*afc0*/  @!P0 BRA `(.L_x_23766) ;  /* 0x0000000000908947 */ /* 0x000fea0003800000 */
[----:B------:R-:W-:-:S13]  /*afd0*/  ISETP.NE.AND P0, PT, R0, 0x18, PT ;  /* 0x000000180000780c */ /* 0x000fda0003f05270 */
[----:B------:R-:W-:Y:S05]  /*afe0*/  @!P0 BRA `(.L_x_23767) ;  /* 0x0000000000448947 */ /* 0x000fea0003800000 */
.L_x_23744:
        /* <DEDUP_REMOVED lines=16> */
.L_x_23768:
[----:B------:R-:W-:Y:S05]  /*b0f0*/  EXIT ;  /* 0x000000000000794d */ /* 0x000fea0003800000 */
.L_x_23767:
        /* <DEDUP_REMOVED lines=13> */
.L_x_23770:
[----:B------:R-:W-:Y:S05]  /*b1d0*/  BSYNC.RECONVERGENT B0 ;  /* 0x0000000000007941 */ /* 0x000fea0003800200 */
.L_x_23769:
[----:B------:R-:W-:-:S05]  /*b1e0*/  LOP3.LUT R5, R0, 0x80, R5, 0xf8, !PT ;  /* 0x0000008000057812 */ /* 0x000fca00078ef805 */
[----:B------:R-:W-:Y:S01]  /*b1f0*/  STG.E.U8 desc[UR36][R2.64], R5 ;  /* 0x0000000502007986 */ /* 0x000fe2000c101124 */
[----:B------:R-:W-:Y:S05]  /*b200*/  EXIT ;  /* 0x000000000000794d */ /* 0x000fea0003800000 */
.L_x_23766:
        /* <DEDUP_REMOVED lines=12> */
.L_x_23772:
[----:B------:R-:W-:Y:S01]  /*b2d0*/  IMAD.MOV.U32 R0, RZ, RZ, 0x7f ;  /* 0x0000007fff007424 */ /* 0x000fe200078e00ff */
[----:B------:R-:W-:-:S04]  /*b2e0*/  ISETP.GT.U32.AND P0, PT, R4, 0x7f800000, PT ;  /* 0x7f8000000400780c */ /* 0x000fc80003f04070 */
[----:B------:R-:W-:-:S09]  /*b2f0*/  SEL R0, R0, 0x7c, P0 ;  /* 0x0000007c00007807 */ /* 0x000fd20000000000 */
.L_x_23773:
[----:B------:R-:W-:Y:S05]  /*b300*/  BSYNC.RECONVERGENT B0 ;  /* 0x0000000000007941 */ /* 0x000fea0003800200 */
.L_x_23771:
[----:B------:R-:W-:-:S04]  /*b310*/  SHF.R.U32.HI R5, RZ, 0x18, R5 ;  /* 0x00000018ff057819 */ /* 0x000fc80000011605 */
[----:B------:R-:W-:-:S05]  /*b320*/  LOP3.LUT R5, R0, 0x80, R5, 0xf8, !PT ;  /* 0x0000008000057812 */ /* 0x000fca00078ef805 */
[----:B------:R-:W-:Y:S01]  /*b330*/  STG.E.U8 desc[UR36][R2.64], R5 ;  /* 0x0000000502007986 */ /* 0x000fe2000c101124 */
[----:B------:R-:W-:Y:S05]  /*b340*/  EXIT ;  /* 0x000000000000794d */ /* 0x000fea0003800000 */
.L_x_23765:
[----:B------:R-:W0:Y:S02]  /*b350*/  I2F.S16 R0, R17 ;  /* 0x0000001100007306 */ /* 0x000e240000101400 */
[----:B0-----:R-:W-:-:S05]  /*b360*/  F2FP.BF16.F32.PACK_AB R0, RZ, R0 ;  /* 0x00000000ff00723e */ /* 0x001fca00000010ff */
[----:B------:R-:W-:Y:S01]  /*b370*/  STG.E.U16 desc[UR36][R2.64], R0 ;  /* 0x0000000002007986 */ /* 0x000fe2000c101524 */
[----:B------:R-:W-:Y:S05]  /*b380*/  EXIT ;  /* 0x000000000000794d */ /* 0x000fea0003800000 */
.L_x_23774:
        /* <DEDUP_REMOVED lines=15> */
.L_x_41888:


//--------------------- .text._ZN2at6native18elementwise_kernelILi128ELi4EZNS0_22gpu_kernel_impl_nocastINS0_13BinaryFunctorIaaaZZZNS0_19minimum_kernel_cudaERNS_18TensorIteratorBaseEENKUlvE_clEvENKUlvE0_clEvEUlaaE_EEEEvS5_RKT_EUliE_EEviT1_ --------------------------
	.section	.text._ZN2at6native18elementwise_kernelILi128ELi4EZNS0_22gpu_kernel_impl_nocastINS0_13BinaryFunctorIaaaZZZNS0_19minimum_kernel_cudaERNS_18TensorIteratorBaseEENKUlvE_clEvENKUlvE0_clEvEUlaaE_EEEEvS5_RKT_EUliE_EEviT1_,"ax",@progbits
	.align	128
        .global         _ZN2at6native18elementwise_kernelILi128ELi4EZNS0_22gpu_kernel_impl_nocastINS0_13BinaryFunctorIaaaZZZNS0_19minimum_kernel_cudaERNS_18TensorIteratorBaseEENKUlvE_clEvENKUlvE0_clEvEUlaaE_EEEEvS5_RKT_EUliE_EEviT1_
        .type           _ZN2at6native18elementwise_kernelILi128ELi4EZNS0_22gpu_kernel_impl_nocastINS0_13BinaryFunctorIaaaZZZNS0_19minimum_kernel_cudaERNS_18TensorIteratorBaseEENKUlvE_clEvENKUlvE0_clEvEUlaaE_EEEEvS5_RKT_EUliE_EEviT1_,@function
        .size           _ZN2at6native18elementwise_kernelILi128ELi4EZNS0_22gpu_kernel_impl_nocastINS0_13BinaryFunctorIaaaZZZNS0_19minimum_kernel_cudaERNS_18TensorIteratorBaseEENKUlvE_clEvENKUlvE0_clEvEUlaaE_EEEEvS5_RKT_EUliE_EEviT1_,(.L_x_41889 - _ZN2at6native18elementwise_kernelILi128ELi4EZNS0_22gpu_kernel_impl_nocastINS0_13BinaryFunctorIaaaZZZNS0_19minimum_kernel_cudaERNS_18TensorIteratorBaseEENKUlvE_clEvENKUlvE0_clEvEUlaaE_EEEEvS5_RKT_EUliE_EEviT1_)
        .other          _ZN2at6native18elementwise_kernelILi128ELi4EZNS0_22gpu_kernel_impl_nocastINS0_13BinaryFunctorIaaaZZZNS0_19minimum_kernel_cudaERNS_18TensorIteratorBaseEENKUlvE_clEvENKUlvE0_clEvEUlaaE_EEEEvS5_RKT_EUliE_EEviT1_,@"STO_CUDA_ENTRY STV_DEFAULT"
_ZN2at6native18elementwise_kernelILi128ELi4EZNS0_22gpu_kernel_impl_nocastINS0_13BinaryFunctorIaaaZZZNS0_19minimum_kernel_cudaERNS_18TensorIteratorBaseEENKUlvE_clEvENKUlvE0_clEvEUlaaE_EEEEvS5_RKT_EUliE_EEviT1_:
.text._ZN2at6native18elementwise_kernelILi128ELi4EZNS0_22gpu_kernel_impl_nocastINS0_13BinaryFunctorIaaaZZZNS0_19minimum_kernel_cudaERNS_18TensorIteratorBaseEENKUlvE_clEvENKUlvE0_clEvEUlaaE_EEEEvS5_RKT_EUliE_EEviT1_:
        /* <DEDUP_REMOVED lines=16> */
[----:B0-----:R-:W2:Y:S04]  /*0100*/  LDG.E.S8 R4, desc[UR6][R4.64] ;  /* 0x0000000604047981 */ /* 0x001ea8000c1e1300 */
[----:B-1----:R-:W2:Y:S03]  /*0110*/  LDG.E.S8 R6, desc[UR6][R6.64] ;  /* 0x0000000606067981 */ /* 0x002ea6000c1e1300 */
[----:B------:R-:W0:Y:S01]  /*0120*/  LDC.64 R8, c[0x0][0x5e8] ;  /* 0x00017a00ff087b82 */ /* 0x000e220000000a00 */
[----:B------:R-:W-:-:S04]  /*0130*/  IADD3 R3, PT, PT, R3, 0x80, RZ ;  /* 0x0000008003037810 */ /* 0x000fc80007ffe0ff */
[----:B------:R-:W-:-:S13]  /*0140*/  ISETP.GE.AND P0, PT, R3, UR4, PT ;  /* 0x0000000403007c0c */ /* 0x000fda000bf06270 */
[----:B------:R-:W-:Y:S05]  /*0150*/  @P0 BREAK.RELIABLE B1 ;  /* 0x0000000000010942 */ /* 0x000fea0003800100 */
[----:B--2---:R-:W-:-:S05]  /*0160*/  VIMNMX.S16x2 R0, PT, PT, R4, R6, PT ;  /* 0x0000000604007248 */ /* 0x004fca0003fe0300 */
[----:B0-----:R0:W-:Y:S01]  /*0170*/  STG.E.U8 desc[UR6][R8.64], R0 ;  /* 0x0000000008007986 */ /* 0x0011e2000c101106 */
[----:B------:R-:W-:Y:S05]  /*0180*/  @P0 BRA `(.L_x_23779) ;  /* 0x0000000000500947 */ /* 0x000fea0003800000 */
[----:B------:R-:W1:Y:S08]  /*0190*/  LDC.64 R4, c[0x0][0x5f0] ;  /* 0x00017c00ff047b82 */ /* 0x000e700000000a00 */
[----:B------:R-:W2:Y:S01]  /*01a0*/  LDC.64 R6, c[0x0][0x5f8] ;  /* 0x00017e00ff067b82 */ /* 0x000ea20000000a00 */
[----:B-1----:R-:W3:Y:S04]  /*01b0*/  LDG.E.S8 R4, desc[UR6][R4.64] ;  /* 0x0000000604047981 */ /* 0x002ee8000c1e1300 */
[----:B--2---:R-:W3:Y:S03]  /*01c0*/  LDG.E.S8 R6, desc[UR6][R6.64] ;  /* 0x0000000606067981 */ /* 0x004ee6000c1e1300 */
[----:B0-----:R-:W0:Y:S01]  /*01d0*/  LDC.64 R8, c[0x0][0x5e8] ;  /* 0x00017a00ff087b82 */ /* 0x001e220000000a00 */
[----:B------:R-:W-:-:S02]  /*01e0*/  IADD3 R3, PT, PT, R3, 0x80, RZ ;  /* 0x0000008003037810 */ /* 0x000fc40007ffe0ff */
[----:B---3--:R-:W-:-:S05]  /*01f0*/  VIMNMX.S16x2 R0, PT, PT, R4, R6, PT ;  /* 0x0000000604007248 */ /* 0x008fca0003fe0300 */
[----:B0-----:R0:W-:Y:S02]  /*0200*/  STG.E.U8 desc[UR6][R8.64], R0 ;  /* 0x0000000008007986 */ /* 0x0011e4000c101106 */
.L_x_23778:
[----:B------:R-:W-:-:S13]  /*0210*/  ISETP.GE.AND P0, PT, R3, UR4, PT ;  /* 0x0000000403007c0c */ /* 0x000fda000bf06270 */
[----:B------:R-:W-:Y:S05]  /*0220*/  @P0 BREAK.RELIABLE B1 ;  /* 0x0000000000010942 */ /* 0x000fea0003800100 */
[----:B------:R-:W-:Y:S05]  /*0230*/  @P0 BRA `(.L_x_23779) ;  /* 0x0000000000240947 */ /* 0x000fea0003800000 */
[----:B------:R-:W-:Y:S05]  /*0240*/  BSYNC.RELIABLE B1 ;  /* 0x0000000000017941 */ /* 0x000fea0003800100 */
.L_x_23777:
        /* <DEDUP_REMOVED lines=8> */
.L_x_23779:
[----:B------:R-:W-:Y:S05]  /*02d0*/  BSYNC.RECONVERGENT B0 ;  /* 0x0000000000007941 */ /* 0x000fea0003800200 */
.L_x_23776:
[----:B------:R-:W-:Y:S05]  /*02e0*/  WARPSYNC.ALL ;  /* 0x0000000000007948 */ /* 0x000fea0003800000 */
[----:B------:R-:W-:-:S13]  /*02f0*/  ISETP.GE.AND P0, PT, R3, UR4, PT ;  /* 0x0000000403007c0c */ /* 0x000fda000bf06270 */
[----:B------:R-:W-:Y:S05]  /*0300*/  @P0 EXIT ;  /* 0x000000000000094d */ /* 0x000fea0003800000 */
[----:B------:R-:W2:Y:S08]  /*0310*/  LDC.64 R2, c[0x0][0x5f0] ;  /* 0x00017c00ff027b82 */ /* 0x000eb00000000a00 */
[----:B------:R-:W3:Y:S01]  /*0320*/  LDC.64 R4, c[0x0][0x5f8] ;  /* 0x00017e00ff047b82 */ /* 0x000ee20000000a00 */
[----:B--2---:R-:W0:Y:S04]  /*0330*/  LDG.E.S8 R2, desc[UR6][R2.64] ;  /* 0x0000000602027981 */ /* 0x004e28000c1e1300 */
[----:B---3--:R-:W0:Y:S03]  /*0340*/  LDG.E.S8 R4, desc[UR6][R4.64] ;  /* 0x0000000604047981 */ /* 0x008e26000c1e1300 */
[----:B------:R-:W2:Y:S01]  /*0350*/  LDC.64 R6, c[0x0][0x5e8] ;  /* 0x00017a00ff067b82 */ /* 0x000ea20000000a00 */
[----:B01----:R-:W-:-:S05]  /*0360*/  VIMNMX.S16x2 R0, PT, PT, R2, R4, PT ;  /* 0x0000000402007248 */ /* 0x003fca0003fe0300 */
[----:B--2---:R-:W-:Y:S01]  /*0370*/  STG.E.U8 desc[UR6][R6.64], R0 ;  /* 0x0000000006007986 */ /* 0x004fe2000c101106 */
[----:B------:R-:W-:Y:S05]  /*0380*/  EXIT ;  /* 0x000000000000794d */ /* 0x000fea0003800000 */
.L_x_23775:
        /* <DEDUP_REMOVED lines=356> */
.L_x_23783:
[----:B------:R-:W0:Y:S02]  /*19d0*/  LDCU.128 UR8, c[0x0][0x5f0] ;  /* 0x0000be00ff0877ac */ /* 0x000e240008000c00 */
[----:B0-----:R-:W-:Y:S02]  /*19e0*/  IADD3 R6, P0, PT, R6, UR8, RZ ;  /* 0x0000000806067c10 */ /* 0x001fe4000ff1e0ff */
[----:B------:R-:W-:Y:S02]  /*19f0*/  IADD3 R8, P1, PT, R4, UR10, RZ ;  /* 0x0000000a04087c10 */ /* 0x000fe4000ff3e0ff */
[----:B------:R-:W-:Y:S01]  /*1a00*/  IADD3.X R7, PT, PT, RZ, UR9, RZ, P0, !PT ;  /* 0x00000009ff077c10 */ /* 0x000fe200087fe4ff */
[----:B------:R-:W0:Y:S01]  /*1a10*/  LDCU.64 UR8, c[0x0][0x5e8] ;  /* 0x0000bd00ff0877ac */ /* 0x000e220008000a00 */
[----:B------:R-:W-:-:S03]  /*1a20*/  IADD3.X R9, PT, PT, RZ, UR11, RZ, P1, !PT ;  /* 0x0000000bff097c10 */ /* 0x000fc60008ffe4ff */
[----:B------:R-:W2:Y:S04]  /*1a30*/  LDG.E.S8 R6, desc[UR6][R6.64] ;  /* 0x0000000606067981 */ /* 0x000ea8000c1e1300 */
[----:B------:R-:W2:Y:S01]  /*1a40*/  LDG.E.S8 R8, desc[UR6][R8.64] ;  /* 0x0000000608087981 */ /* 0x000ea2000c1e1300 */
[----:B------:R-:W-:Y:S02]  /*1a50*/  IADD3 R3, PT, PT, R3, 0x80, RZ ;  /* 0x0000008003037810 */ /* 0x000fe40007ffe0ff */
[----:B0-----:R-:W-:-:S04]  /*1a60*/  IADD3 R4, P0, PT, R5, UR8, RZ ;  /* 0x0000000805047c10 */ /* 0x001fc8000ff1e0ff */
[----:B------:R-:W-:Y:S02]  /*1a70*/  IADD3.X R5, PT, PT, RZ, UR9, RZ, P0, !PT ;  /* 0x00000009ff057c10 */ /* 0x000fe400087fe4ff */
[----:B------:R-:W-:-:S13]  /*1a80*/  ISETP.GE.AND P0, PT, R3, UR4, PT ;  /* 0x0000000403007c0c */ /* 0x000fda000bf06270 */
[----:B------:R-:W-:Y:S05]  /*1a90*/  @P0 BREAK.RELIABLE B1 ;  /* 0x0000000000010942 */ /* 0x000fea0003800100 */
[----:B--2---:R-:W-:-:S05]  /*1aa0*/  VIMNMX.S16x2 R7, PT, PT, R6, R8, PT ;  /* 0x0000000806077248 */ /* 0x004fca0003fe0300 */
[----:B------:R0:W-:Y:S01]  /*1ab0*/  STG.E.U8 desc[UR6][R4.64], R7 ;  /* 0x0000000704007986 */ /* 0x0001e2000c101106 */
        /* <DEDUP_REMOVED lines=349> */
.L_x_23785:
        /* <DEDUP_REMOVED lines=11> */
[----:B--2---:R-:W-:-:S05]  /*3140*/  VIMNMX.S16x2 R7, PT, PT, R6, R8, PT ;  /* 0x0000000806077248 */ /* 0x004fca0003fe0300 */
[----:B------:R0:W-:Y:S02]  /*3150*/  STG.E.U8 desc[UR6][R4.64], R7 ;  /* 0x0000000704007986 */ /* 0x0001e4000c101106 */
.L_x_23782:
[----:B------:R-:W-:-:S13]  /*3160*/  ISETP.GE.AND P0, PT, R3, UR4, PT ;  /* 0x0000000403007c0c */ /* 0x000fda000bf06270 */
[----:B------:R-:W-:Y:S05]  /*3170*/  @P0 BREAK.RELIABLE B1 ;  /* 0x0000000000010942 */ /* 0x000fea0003800100 */
[----:B------:R-:W-:Y:S05]  /*3180*/  @P0 BRA `(.L_x_23784) ;  /* 0x0000001400a80947 */ /* 0x000fea0003800000 */
[----:B------:R-:W-:Y:S05]  /*3190*/  BSYNC.RELIABLE B1 ;  /* 0x0000000000017941 */ /* 0x000fea0003800100 */
.L_x_23781:
        /* <DEDUP_REMOVED lines=348> */
.L_x_23786:
        /* <DEDUP_REMOVED lines=13> */
.L_x_23784:
[----:B------:R-:W-:Y:S05]  /*4830*/  BSYNC.RECONVERGENT B0 ;  /* 0x0000000000007941 */ /* 0x000fea0003800200 */
.L_x_23780:
        /* <DEDUP_REMOVED lines=351> */
.L_x_23787:
[----:B------:R-:W0:Y:S01]  /*5e30*/  LDCU.128 UR8, c[0x0][0x5f0] ;  /* 0x0000be00ff0877ac */ /* 0x000e220008000c00 */
[----:B------:R-:W1:Y:S01]  /*5e40*/  LDCU.64 UR4, c[0x0][0x5e8] ;  /* 0x0000bd00ff0477ac */ /* 0x000e620008000a00 */
[----:B0-----:R-:W-:Y:S02]  /*5e50*/  IADD3 R4, P0, PT, R4, UR8, RZ ;  /* 0x0000000804047c10 */ /* 0x001fe4000ff1e0ff */
[----:B------:R-:W-:Y:S02]  /*5e60*/  IADD3 R6, P1, PT, R2, UR10, RZ ;  /* 0x0000000a02067c10 */ /* 0x000fe4000ff3e0ff */
[----:B------:R-:W-:Y:S02]  /*5e70*/  IADD3.X R5, PT, PT, RZ, UR9, RZ, P0, !PT ;  /* 0x00000009ff057c10 */ /* 0x000fe400087fe4ff */
[----:B------:R-:W-:-:S03]  /*5e80*/  IADD3.X R7, PT, PT, RZ, UR11, RZ, P1, !PT ;  /* 0x0000000bff077c10 */ /* 0x000fc60008ffe4ff */
[----:B------:R-:W2:Y:S04]  /*5e90*/  LDG.E.S8 R4, desc[UR6][R4.64] ;  /* 0x0000000604047981 */ /* 0x000ea8000c1e1300 */
[----:B------:R-:W2:Y:S01]  /*5ea0*/  LDG.E.S8 R6, desc[UR6][R6.64] ;  /* 0x0000000606067981 */ /* 0x000ea2000c1e1300 */
[----:B-1----:R-:W-:-:S04]  /*5eb0*/  IADD3 R2, P0, PT, R3, UR4, RZ ;  /* 0x0000000403027c10 */ /* 0x002fc8000ff1e0ff */
[----:B------:R-:W-:Y:S02]  /*5ec0*/  IADD3.X R3, PT, PT, RZ, UR5, RZ, P0, !PT ;  /* 0x00000005ff037c10 */ /* 0x000fe400087fe4ff */
[----:B--2---:R-:W-:-:S05]  /*5ed0*/  VIMNMX.S16x2 R0, PT, PT, R4, R6, PT ;  /* 0x0000000604007248 */ /* 0x004fca0003fe0300 */
[----:B------:R-:W-:Y:S01]  /*5ee0*/  STG.E.U8 desc[UR6][R2.64], R0 ;  /* 0x0000000002007986 */ /* 0x000fe2000c101106 */
[----:B------:R-:W-:Y:S05]  /*5ef0*/  EXIT ;  /* 0x000000000000794d */ /* 0x000fea0003800000 */
.L_x_23788:
        /* <DEDUP_REMOVED lines=16> */
.L_x_41889:


//--------------------- .text._ZN2at6native27unrolled_elementwise_kernelINS0_13BinaryFunctorIaaaZZZNS0_19minimum_kernel_cudaERNS_18TensorIteratorBaseEENKUlvE_clEvENKUlvE0_clEvEUlaaE_EESt5arrayIPcLm3EELi4E23TrivialOffsetCalculatorILi2EjESC_ILi1EjENS0_6memory15LoadWithoutCastENSF_16StoreWithoutCastEEEviT_T0_T2_T3_T4_T5_ --------------------------
	.section	.text._ZN2at6native27unrolled_elementwise_kernelINS0_13BinaryFunctorIaaaZZZNS0_19minimum_kernel_cudaERNS_18TensorIteratorBaseEENKUlvE_clEvENKUlvE0_clEvEUlaaE_EESt5arrayIPcLm3EELi4E23TrivialOffsetCalculatorILi2EjESC_ILi1EjENS0_6memory15LoadWithoutCastENSF_16StoreWithoutCastEEEviT_T0_T2_T3_T4_T5_,"ax",@progbits
	.align	128
        .global         _ZN2at6native27unrolled_elementwise_kernelINS0_13BinaryFunctorIaaaZZZNS0_19minimum_kernel_cudaERNS_18TensorIteratorBaseEENKUlvE_clEvENKUlvE0_clEvEUlaaE_EESt5arrayIPcLm3EELi4E23TrivialOffsetCalculatorILi2EjESC_ILi1EjENS0_6memory15LoadWithoutCastENSF_16StoreWithoutCastEEEviT_T0_T2_T3_T4_T5_
        .type           _ZN2at6native27unrolled_elementwise_kernelINS0_13BinaryFunctorIaaaZZZNS0_19minimum_kernel_cudaERNS_18TensorIteratorBaseEENKUlvE_clEvENKUlvE0_clEvEUlaaE_EESt5arrayIPcLm3EELi4E23TrivialOffsetCalculatorILi2EjESC_ILi1EjENS0_6memory15LoadWithoutCastENSF_16StoreWithoutCastEEEviT_T0_T2_T3_T4_T5_,@function
        .size           _ZN2at6native27unrolled_elementwise_kernelINS0_13BinaryFunctorIaaaZZZNS0_19minimum_kernel_cudaERNS_18TensorIteratorBaseEENKUlvE_clEvENKUlvE0_clEvEUlaaE_EESt5arrayIPcLm3EELi4E23TrivialOffsetCalculatorILi2EjESC_ILi1EjENS0_6memory15LoadWithoutCastENSF_16StoreWithoutCastEEEviT_T0_T2_T3_T4_T5_,(.L_x_41890 - _ZN2at6native27unrolled_elementwise_kernelINS0_13BinaryFunctorIaaaZZZNS0_19minimum_kernel_cudaERNS_18TensorIteratorBaseEENKUlvE_clEvENKUlvE0_clEvEUlaaE_EESt5arrayIPcLm3EELi4E23TrivialOffsetCalculatorILi2EjESC_ILi1EjENS0_6memory15LoadWithoutCastENSF_16StoreWithoutCastEEEviT_T0_T2_T3_T4_T5_)
        .other          _ZN2at6native27unrolled_elementwise_kernelINS0_13BinaryFunctorIaaaZZZNS0_19minimum_kernel_cudaERNS_18TensorIteratorBaseEENKUlvE_clEvENKUlvE0_clEvEUlaaE_EESt5arrayIPcLm3EELi4E23TrivialOffsetCalculatorILi2EjESC_ILi1EjENS0_6memory15LoadWithoutCastENSF_16StoreWithoutCastEEEviT_T0_T2_T3_T4_T5_,@"STO_CUDA_ENTRY STV_DEFAULT"
_ZN2at6native27unrolled_elementwise_kernelINS0_13BinaryFunctorIaaaZZZNS0_19minimum_kernel_cudaERNS_18TensorIteratorBaseEENKUlvE_clEvENKUlvE0_clEvEUlaaE_EESt5arrayIPcLm3EELi4E23TrivialOffsetCalculatorILi2EjESC_ILi1EjENS0_6memory15LoadWithoutCastENSF_16StoreWithoutCastEEEviT_T0_T2_T3_T4_T5_:
.text._ZN2at6native27unrolled_elementwise_kernelINS0_13BinaryFunctorIaaaZZZNS0_19minimum_kernel_cudaERNS_18TensorIteratorBaseEENKUlvE_clEvENKUlvE0_clEvEUlaaE_EESt5arrayIPcLm3EELi4E23TrivialOffsetCalculatorILi2EjESC_ILi1EjENS0_6memory15LoadWithoutCastENSF_16StoreWithoutCastEEEviT_T0_T2_T3_T4_T5_:
        /* <DEDUP_REMOVED lines=17> */
[----:B------:R-:W-:Y:S02]  /*0110*/  ISETP.GE.AND P1, PT, R0, R19, PT ;  /* 0x000000130000720c */ /* 0x000fe40003f26270 */
[C---:B---3--:R-:W-:Y:S01]  /*0120*/  @!P0 IADD3 R24, P3, PT, R11.reuse, R24, RZ ;  /* 0x000000180b188210 */ /* 0x048fe20007f7e0ff */
[----:B------:R-:W3:Y:S01]  /*0130*/  LDC.64 R14, c[0x0][0x398] ;  /* 0x0000e600ff0e7b82 */ /* 0x000ee20000000a00 */
[----:B----4-:R-:W-:Y:S02]  /*0140*/  @!P0 IADD3 R8, P5, PT, R11, R8, RZ ;  /* 0x000000080b088210 */ /* 0x010fe40007fbe0ff */
[----:B------:R-:W-:Y:S01]  /*0150*/  PRMT R20, RZ, 0x7610, R20 ;  /* 0x00007610ff147816 */ /* 0x000fe20000000014 */
[----:B------:R-:W-:-:S04]  /*0160*/  @!P0 IMAD.X R25, RZ, RZ, R25, P3 ;  /* 0x000000ffff198224 */ /* 0x000fc800018e0619 */
[----:B------:R-:W4:Y:S02]  /*0170*/  LDC.64 R10, c[0x0][0x398] ;  /* 0x0000e600ff0a7b82 */ /* 0x000f240000000a00 */
[----:B------:R-:W-:Y:S01]  /*0180*/  @!P1 IMAD R21, R17, 0x200, R0 ;  /* 0x0000020011159824 */ /* 0x000fe200078e0200 */
[----:B-1----:R1:W3:Y:S01]  /*0190*/  @!P0 LDG.E.U8 R18, desc[UR4][R24.64] ;  /* 0x0000000418128981 */ /* 0x0022e2000c1e1100 */
[----:B------:R-:W-:-:S05]  /*01a0*/  @!P1 VIADD R0, R0, 0x80 ;  /* 0x0000008000009836 */ /* 0x000fca0000000000 */
[----:B------:R-:W-:Y:S01]  /*01b0*/  ISETP.GE.AND P2, PT, R0, R19, PT ;  /* 0x000000130000720c */ /* 0x000fe20003f46270 */
[----:B------:R-:W-:Y:S01]  /*01c0*/  @!P0 IMAD.X R9, RZ, RZ, R9, P5 ;  /* 0x000000ffff098224 */ /* 0x000fe200028e0609 */
[C---:B-----5:R-:W-:Y:S02]  /*01d0*/  @!P1 IADD3 R4, P3, PT, R21.reuse, R4, RZ ;  /* 0x0000000415049210 */ /* 0x060fe40007f7e0ff */
[----:B0-----:R-:W-:-:S09]  /*01e0*/  @!P1 IADD3 R6, P4, PT, R21, R6, RZ ;  /* 0x0000000615069210 */ /* 0x001fd20007f9e0ff */
[----:B------:R-:W-:Y:S01]  /*01f0*/  @!P2 IMAD R23, R17, 0x200, R0 ;  /* 0x000002001117a824 */ /* 0x000fe200078e0200 */
[----:B------:R-:W5:Y:S01]  /*0200*/  @!P0 LDG.E.U8 R20, desc[UR4][R8.64] ;  /* 0x0000000408148981 */ /* 0x000f62000c1e1100 */
[----:B------:R-:W-:-:S05]  /*0210*/  @!P2 VIADD R0, R0, 0x80 ;  /* 0x000000800000a836 */ /* 0x000fca0000000000 */
[----:B------:R-:W-:Y:S01]  /*0220*/  ISETP.GE.AND P5, PT, R0, R19, PT ;  /* 0x000000130000720c */ /* 0x000fe20003fa6270 */
[----:B------:R-:W-:Y:S01]  /*0230*/  @!P1 IMAD.X R5, RZ, RZ, R5, P3 ;  /* 0x000000ffff059224 */ /* 0x000fe200018e0605 */
[----:B------:R-:W-:Y:S01]  /*0240*/  PRMT R21, RZ, 0x7610, R21 ;  /* 0x00007610ff157816 */ /* 0x000fe20000000015 */
[----:B------:R-:W-:Y:S01]  /*0250*/  @!P1 IMAD.X R7, RZ, RZ, R7, P4 ;  /* 0x000000ffff079224 */ /* 0x000fe200020e0607 */
[----:B-1----:R-:W-:Y:S02]  /*0260*/  PRMT R24, RZ, 0x7610, R24 ;  /* 0x00007610ff187816 */ /* 0x002fe40000000018 */
[----:B--2---:R-:W-:Y:S02]  /*0270*/  @!P2 IADD3 R2, P0, PT, R23, R2, RZ ;  /* 0x000000021702a210 */ /* 0x004fe40007f1e0ff */
[----:B------:R0:W2:Y:S05]  /*0280*/  @!P1 LDG.E.U8 R21, desc[UR4][R4.64] ;  /* 0x0000000404159981 */ /* 0x0000aa000c1e1100 */
[----:B------:R-:W-:Y:S01]  /*0290*/  @!P5 IMAD R25, R17, 0x200, R0 ;  /* 0x000002001119d824 */ /* 0x000fe200078e0200 */
[----:B------:R5:W2:Y:S01]  /*02a0*/  @!P1 LDG.E.U8 R24, desc[UR4][R6.64] ;  /* 0x0000000406189981 */ /* 0x000aa2000c1e1100 */
[----:B------:R-:W-:Y:S01]  /*02b0*/  @!P2 IMAD.X R3, RZ, RZ, R3, P0 ;  /* 0x000000ffff03a224 */ /* 0x000fe200000e0603 */
[----:B----4-:R-:W-:-:S02]  /*02c0*/  @!P2 IADD3 R10, P3, PT, R23, R10, RZ ;  /* 0x0000000a170aa210 */ /* 0x010fc40007f7e0ff */
[C---:B------:R-:W-:Y:S02]  /*02d0*/  @!P5 IADD3 R12, P0, PT, R25.reuse, R12, RZ ;  /* 0x0000000c190cd210 */ /* 0x040fe40007f1e0ff */
[----:B---3--:R-:W-:Y:S01]  /*02e0*/  @!P5 IADD3 R14, P1, PT, R25, R14, RZ ;  /* 0x0000000e190ed210 */ /* 0x008fe20007f3e0ff */
[----:B------:R-:W-:Y:S01]  /*02f0*/  @!P2 IMAD.X R11, RZ, RZ, R11, P3 ;  /* 0x000000ffff0ba224 */ /* 0x000fe200018e060b */
[----:B------:R-:W-:Y:S01]  /*0300*/  PRMT R22, RZ, 0x7610, R22 ;  /* 0x00007610ff167816 */ /* 0x000fe20000000016 */
[----:B------:R-:W-:Y:S01]  /*0310*/  @!P5 IMAD.X R13, RZ, RZ, R13, P0 ;  /* 0x000000ffff0dd224 */ /* 0x000fe200000e060d */
[----:B0-----:R-:W-:Y:S01]  /*0320*/  PRMT R5, RZ, 0x7610, R5 ;  /* 0x00007610ff057816 */ /* 0x001fe20000000005 */
[----:B------:R-:W-:Y:S01]  /*0330*/  @!P5 IMAD.X R15, RZ, RZ, R15, P1 ;  /* 0x000000ffff0fd224 */ /* 0x000fe200008e060f */
[----:B------:R-:W-:Y:S02]  /*0340*/  PRMT R8, RZ, 0x7610, R8 ;  /* 0x00007610ff087816 */ /* 0x000fe40000000008 */
[----:B------:R-:W-:Y:S01]  /*0350*/  PRMT R9, RZ, 0x7610, R9 ;  /* 0x00007610ff097816 */ /* 0x000fe20000000009 */
[----:B------:R2:W3:Y:S04]  /*0360*/  @!P2 LDG.E.U8 R22, desc[UR4][R2.64] ;  /* 0x000000040216a981 */ /* 0x0004e8000c1e1100 */
[----:B------:R-:W4:Y:S04]  /*0370*/  @!P2 LDG.E.U8 R5, desc[UR4][R10.64] ;  /* 0x000000040a05a981 */ /* 0x000f28000c1e1100 */
[----:B------:R-:W4:Y:S04]  /*0380*/  @!P5 LDG.E.U8 R8, desc[UR4][R12.64] ;  /* 0x000000040c08d981 */ /* 0x000f28000c1e1100 */
[----:B------:R-:W4:Y:S01]  /*0390*/  @!P5 LDG.E.U8 R9, desc[UR4][R14.64] ;  /* 0x000000040e09d981 */ /* 0x000f22000c1e1100 */
[----:B------:R-:W-:Y:S01]  /*03a0*/  ISETP.GE.AND P0, PT, R16, R19, PT ;  /* 0x000000131000720c */ /* 0x000fe20003f06270 */
[----:B------:R-:W-:Y:S04]  /*03b0*/  BSSY.RECONVERGENT B0, `(.L_x_23789) ;  /* 0x000002e000007945 */ /* 0x000fe80003800200 */
[----:B------:R-:W-:Y:S01]  /*03c0*/  BSSY.RELIABLE B1, `(.L_x_23790) ;  /* 0x0000025000017945 */ /* 0x000fe20003800100 */
[----:B------:R-:W-:-:S04]  /*03d0*/  PRMT R4, R18, 0x8880, RZ ;  /* 0x0000888012047816 */ /* 0x000fc800000000ff */
[----:B------:R-:W-:Y:S02]  /*03e0*/  PRMT R4, R4, 0x7710, RZ ;  /* 0x0000771004047816 */ /* 0x000fe400000000ff */
[----:B-----5:R-:W-:-:S04]  /*03f0*/  PRMT R6, R20, 0x8880, RZ ;  /* 0x0000888014067816 */ /* 0x020fc800000000ff */
[----:B------:R-:W-:Y:S02]  /*0400*/  PRMT R6, R6, 0x7710, RZ ;  /* 0x0000771006067816 */ /* 0x000fe400000000ff */
[----:B--2---:R-:W-:Y:S02]  /*0410*/  PRMT R2, R21, 0x8880, RZ ;  /* 0x0000888015027816 */ /* 0x004fe400000000ff */
[----:B------:R-:W-:Y:S02]  /*0420*/  PRMT R0, R24, 0x8880, RZ ;  /* 0x0000888018007816 */ /* 0x000fe400000000ff */
[----:B------:R-:W-:Y:S02]  /*0430*/  PRMT R2, R2, 0x7710, RZ ;  /* 0x0000771002027816 */ /* 0x000fe400000000ff */
[----:B------:R-:W-:Y:S02]  /*0440*/  PRMT R0, R0, 0x7710, RZ ;  /* 0x0000771000007816 */ /* 0x000fe400000000ff */
[----:B------:R-:W-:-:S02]  /*0450*/  VIMNMX.S16x2 R4, PT, PT, R4, R6, PT ;  /* 0x0000000604047248 */ /* 0x000fc40003fe0300 */
[----:B---3--:R-:W-:Y:S02]  /*0460*/  PRMT R22, R22, 0x8880, RZ ;  /* 0x0000888016167816 */ /* 0x008fe400000000ff */
[----:B----4-:R-:W-:Y:S02]  /*0470*/  PRMT R5, R5, 0x8880, RZ ;  /* 0x0000888005057816 */ /* 0x010fe400000000ff */
[----:B------:R-:W-:Y:S02]  /*0480*/  PRMT R10, R8, 0x8880, RZ ;  /* 0x00008880080a7816 */ /* 0x000fe400000000ff */
[----:B------:R-:W-:Y:S02]  /*0490*/  PRMT R9, R9, 0x8880, RZ ;  /* 0x0000888009097816 */ /* 0x000fe400000000ff */
[----:B------:R-:W-:Y:S02]  /*04a0*/  PRMT R8, R22, 0x7710, RZ ;  /* 0x0000771016087816 */ /* 0x000fe400000000ff */
[----:B------:R-:W-:-:S02]  /*04b0*/  PRMT R12, R5, 0x7710, RZ ;  /* 0x00007710050c7816 */ /* 0x000fc400000000ff */
[----:B------:R-:W-:Y:S02]  /*04c0*/  PRMT R10, R10, 0x7710, RZ ;  /* 0x000077100a0a7816 */ /* 0x000fe400000000ff */
[----:B------:R-:W-:Y:S02]  /*04d0*/  PRMT R14, R9, 0x7710, RZ ;  /* 0x00007710090e7816 */ /* 0x000fe400000000ff */
[----:B------:R-:W-:Y:S02]  /*04e0*/  VIMNMX.S16x2 R0, PT, PT, R2, R0, PT ;  /* 0x0000000002007248 */ /* 0x000fe40003fe0300 */
[----:B------:R-:W-:Y:S02]  /*04f0*/  VIMNMX.S16x2 R8, PT, PT, R8, R12, PT ;  /* 0x0000000c08087248 */ /* 0x000fe40003fe0300 */
[----:B------:R-:W-:Y:S01]  /*0500*/  VIMNMX.S16x2 R10, PT, PT, R10, R14, PT ;  /* 0x0000000e0a0a7248 */ /* 0x000fe20003fe0300 */
        /* <DEDUP_REMOVED lines=16> */
.L_x_23791:
[----:B------:R-:W-:Y:S05]  /*0610*/  BSYNC.RELIABLE B1 ;  /* 0x0000000000017941 */ /* 0x000fea0003800100 */
.L_x_23790:
[----:B------:R-:W-:-:S13]  /*0620*/  ISETP.GE.AND P0, PT, R16, R19, PT ;  /* 0x000000131000720c */ /* 0x000fda0003f06270 */
[----:B------:R-:W1:Y:S01]  /*0630*/  @!P0 LDC.64 R4, c[0x0][0x388] ;  /* 0x0000e200ff048b82 */ /* 0x000e620000000a00 */
[----:B0-----:R-:W-:Y:S02]  /*0640*/  @!P0 IMAD R3, R17, 0x200, R16 ;  /* 0x0000020011038824 */ /* 0x001fe400078e0210 */
[----:B------:R-:W-:-:S03]  /*0650*/  @!P0 VIADD R16, R16, 0x80 ;  /* 0x0000008010108836 */ /* 0x000fc60000000000 */
[----:B-1----:R-:W-:-:S05]  /*0660*/  @!P0 IADD3 R2, P1, PT, R3, R4, RZ ;  /* 0x0000000403028210 */ /* 0x002fca0007f3e0ff */
[----:B------:R-:W-:-:S05]  /*0670*/  @!P0 IMAD.X R3, RZ, RZ, R5, P1 ;  /* 0x000000ffff038224 */ /* 0x000fca00008e0605 */
[----:B------:R1:W-:Y:S03]  /*0680*/  @!P0 STG.E.U8 desc[UR4][R2.64], R8 ;  /* 0x0000000802008986 */ /* 0x0003e6000c101104 */
.L_x_23792:
[----:B------:R-:W-:Y:S05]  /*0690*/  BSYNC.RECONVERGENT B0 ;  /* 0x0000000000007941 */ /* 0x000fea0003800200 */
.L_x_23789:
[----:B------:R-:W-:Y:S05]  /*06a0*/  WARPSYNC.ALL ;  /* 0x0000000000007948 */ /* 0x000fea0003800000 */
[----:B------:R-:W-:-:S13]  /*06b0*/  ISETP.GE.AND P0, PT, R16, R19, PT ;  /* 0x000000131000720c */ /* 0x000fda0003f06270 */
[----:B------:R-:W-:Y:S05]  /*06c0*/  @P0 EXIT ;  /* 0x000000000000094d */ /* 0x000fea0003800000 */
[----:B------:R-:W2:Y:S01]  /*06d0*/  LDCU.64 UR6, c[0x0][0x388] ;  /* 0x00007100ff0677ac */ /* 0x000ea20008000a00 */
[----:B01----:R-:W-:-:S05]  /*06e0*/  IMAD R2, R17, 0x200, R16 ;  /* 0x0000020011027824 */ /* 0x003fca00078e0210 */
[----:B--2---:R-:W-:-:S05]  /*06f0*/  IADD3 R2, P0, PT, R2, UR6, RZ ;  /* 0x0000000602027c10 */ /* 0x004fca000ff1e0ff */
[----:B------:R-:W-:-:S05]  /*0700*/  IMAD.X R3, RZ, RZ, UR7, P0 ;  /* 0x00000007ff037e24 */ /* 0x000fca00080e06ff */
[----:B------:R-:W-:Y:S01]  /*0710*/  STG.E.U8 desc[UR4][R2.64], R10 ;  /* 0x0000000a02007986 */ /* 0x000fe2000c101104 */
[----:B------:R-:W-:Y:S05]  /*0720*/  EXIT ;  /* 0x000000000000794d */ /* 0x000fea0003800000 */
.L_x_23793:
        /* <DEDUP_REMOVED lines=13> */
.L_x_41890:


//--------------------- .text._ZN2at6native29vectorized_elementwise_kernelILi2ENS0_13BinaryFunctorIaaaZZZNS0_19minimum_kernel_cudaERNS_18TensorIteratorBaseEENKUlvE_clEvENKUlvE0_clEvEUlaaE_EESt5arrayIPcLm3EEEEviT0_T1_ --------------------------
	.section	.text._ZN2at6native29vectorized_elementwise_kernelILi2ENS0_13BinaryFunctorIaaaZZZNS0_19minimum_kernel_cudaERNS_18TensorIteratorBaseEENKUlvE_clEvENKUlvE0_clEvEUlaaE_EESt5arrayIPcLm3EEEEviT0_T1_,"ax",@progbits
	.align	128
        .global         _ZN2at6native29vectorized_elementwise_kernelILi2ENS0_13BinaryFunctorIaaaZZZNS0_19minimum_kernel_cudaERNS_18TensorIteratorBaseEENKUlvE_clEvENKUlvE0_clEvEUlaaE_EESt5arrayIPcLm3EEEEviT0_T1_
        .type           _ZN2at6native29vectorized_elementwise_kernelILi2ENS0_13BinaryFunctorIaaaZZZNS0_19minimum_kernel_cudaERNS_18TensorIteratorBaseEENKUlvE_clEvENKUlvE0_clEvEUlaaE_EESt5arrayIPcLm3EEEEviT0_T1_,@function
        .size           _ZN2at6native29vectorized_elementwise_kernelILi2ENS0_13BinaryFunctorIaaaZZZNS0_19minimum_kernel_cudaERNS_18TensorIteratorBaseEENKUlvE_clEvENKUlvE0_clEvEUlaaE_EESt5arrayIPcLm3EEEEviT0_T1_,(.L_x_41891 - _ZN2at6native29vectorized_elementwise_kernelILi2ENS0_13BinaryFunctorIaaaZZZNS0_19minimum_kernel_cudaERNS_18TensorIteratorBaseEENKUlvE_clEvENKUlvE0_clEvEUlaaE_EESt5arrayIPcLm3EEEEviT0_T1_)
        .other          _ZN2at6native29vectorized_elementwise_kernelILi2ENS0_13BinaryFunctorIaaaZZZNS0_19minimum_kernel_cudaERNS_18TensorIteratorBaseEENKUlvE_clEvENKUlvE0_clEvEUlaaE_EESt5arrayIPcLm3EEEEviT0_T1_,@"STO_CUDA_ENTRY STV_DEFAULT"
_ZN2at6native29vectorized_elementwise_kernelILi2ENS0_13BinaryFunctorIaaaZZZNS0_19minimum_kernel_cudaERNS_18TensorIteratorBaseEENKUlvE_clEvENKUlvE0_clEvEUlaaE_EESt5arrayIPcLm3EEEEviT0_T1_:
.text._ZN2at6native29vectorized_elementwise_kernelILi2ENS0_13BinaryFunctorIaaaZZZNS0_19minimum_kernel_cudaERNS_18TensorIteratorBaseEENKUlvE_clEvENKUlvE0_clEvEUlaaE_EESt5arrayIPcLm3EEEEviT0_T1_:
[----:B------:R-:W-:Y:S08]  /*0000*/  LDC R1, c[0x0][0x37c] ;  /* 0x0000df00ff017b82 */ /* 0x000ff00000000800 */
[----:B------:R-:W0:Y:S01]  /*0010*/  S2UR UR4, SR_CTAID.X ;  /* 0x00000000000479c3 */ /* 0x000e220000002500 */
[----:B------:R-:W1:Y:S01]  /*0020*/  LDCU UR5, c[0x0][0x380] ;  /* 0x00007000ff0577ac */ /* 0x000e620008000800 */
[----:B------:R-:W2:Y:S01]  /*0030*/  LDCU.64 UR12, c[0x0][0x358] ;  /* 0x00006b00ff0c77ac */ /* 0x000ea20008000a00 */
[----:B0-----:R-:W-:-:S04]  /*0040*/  USHF.L.U32 UR4, UR4, 0xa, URZ ;  /* 0x0000000a04047899 */ /* 0x001fc800080006ff */
[----:B-1----:R-:W-:-:S04]  /*0050*/  UIADD3 UR5, UPT, UPT, -UR4, UR5, URZ ;  /* 0x0000000504057290 */ /* 0x002fc8000fffe1ff */
[----:B------:R-:W-:-:S09]  /*0060*/  UISETP.GT.U32.AND UP0, UPT, UR5, 0x3ff, UPT ;  /* 0x000003ff0500788c */ /* 0x000fd2000bf04070 */
[----:B--2---:R-:W-:Y:S05]  /*0070*/  BRA.U UP0, `(.L_x_23794) ;  /* 0x0000000d00587547 */ /* 0x004fea000b800000 */
[----:B------:R-:W0:Y:S01]  /*0080*/  S2R R23, SR_TID.X ;  /* 0x0000000000177919 */ /* 0x000e220000002100 */
[----:B------:R-:W1:Y:S01]  /*0090*/  LDC.64 R8, c[0x0][0x390] ;  /* 0x0000e400ff087b82 */ /* 0x000e620000000a00 */
[----:B------:R-:W-:-:S07]  /*00a0*/  PRMT R22, RZ, 0x7610, R22 ;  /* 0x00007610ff167816 */ /* 0x000fce0000000016 */
[----:B------:R-:W2:Y:S08]  /*00b0*/  LDC.64 R6, c[0x0][0x398] ;  /* 0x0000e600ff067b82 */ /* 0x000eb00000000a00 */
[----:B------:R-:W3:Y:S08]  /*00c0*/  LDC.64 R28, c[0x0][0x398] ;  /* 0x0000e600ff1c7b82 */ /* 0x000ef00000000a00 */
[----:B------:R-:W4:Y:S01]  /*00d0*/  LDC.64 R10, c[0x0][0x390] ;  /* 0x0000e400ff0a7b82 */ /* 0x000f220000000a00 */
[----:B0-----:R-:W-:Y:S01]  /*00e0*/  ISETP.GE.U32.AND P2, PT, R23, UR5, PT ;  /* 0x0000000517007c0c */ /* 0x001fe2000bf46070 */
[----:B------:R-:W-:Y:S01]  /*00f0*/  IMAD.MOV.U32 R0, RZ, RZ, R23 ;  /* 0x000000ffff007224 */ /* 0x000fe200078e0017 */
[----:B------:R-:W-:-:S05]  /*0100*/  PRMT R20, RZ, 0x7610, R20 ;  /* 0x00007610ff147816 */ /* 0x000fca0000000014 */
[----:B------:R-:W0:Y:S01]  /*0110*/  LDC.64 R16, c[0x0][0x390] ;  /* 0x0000e400ff107b82 */ /* 0x000e220000000a00 */
[----:B------:R-:W-:-:S07]  /*0120*/  PRMT R21, RZ, 0x7610, R21 ;  /* 0x00007610ff157816 */ /* 0x000fce0000000015 */
[----:B------:R-:W5:Y:S01]  /*0130*/  LDC.64 R12, c[0x0][0x390] ;  /* 0x0000e400ff0c7b82 */ /* 0x000f620000000a00 */
[C---:B------:R-:W-:Y:S02]  /*0140*/  @!P2 VIADD R23, R0.reuse, 0x80 ;  /* 0x000000800017a836 */ /* 0x040fe40000000000 */
[----:B------:R-:W-:-:S03]  /*0150*/  @!P2 VIADD R3, R0, UR4 ;  /* 0x000000040003ac36 */ /* 0x000fc60008000000 */
[----:B------:R-:W-:Y:S02]  /*0160*/  ISETP.GE.U32.AND P3, PT, R23, UR5, PT ;  /* 0x0000000517007c0c */ /* 0x000fe4000bf66070 */
[----:B------:R-:W5:Y:S01]  /*0170*/  LDC.64 R14, c[0x0][0x398] ;  /* 0x0000e600ff0e7b82 */ /* 0x000f620000000a00 */
[----:B-1----:R-:W-:-:S05]  /*0180*/  @!P2 IADD3 R8, P1, PT, R3, R8, RZ ;  /* 0x000000080308a210 */ /* 0x002fca0007f3e0ff */
[----:B------:R-:W-:Y:S01]  /*0190*/  @!P2 IMAD.X R9, RZ, RZ, R9, P1 ;  /* 0x000000ffff09a224 */ /* 0x000fe200008e0609 */
[----:B--2---:R-:W-:Y:S01]  /*01a0*/  @!P2 IADD3 R2, P1, PT, R3, R6, RZ ;  /* 0x000000060302a210 */ /* 0x004fe20007f3e0ff */
[----:B------:R-:W1:Y:S03]  /*01b0*/  LDC.64 R26, c[0x0][0x398] ;  /* 0x0000e600ff1a7b82 */ /* 0x000e660000000a00 */
[----:B------:R2:W5:Y:S01]  /*01c0*/  @!P2 LDG.E.U8 R22, desc[UR12][R8.64] ;  /* 0x0000000c0816a981 */ /* 0x000562000c1e1100 */
[C---:B------:R-:W-:Y:S02]  /*01d0*/  @!P3 VIADD R5, R23.reuse, UR4 ;  /* 0x000000041705bc36 */ /* 0x040fe40008000000 */
[----:B------:R-:W-:-:S05]  /*01e0*/  @!P3 VIADD R23, R23, 0x80 ;  /* 0x000000801717b836 */ /* 0x000fca0000000000 */
[C---:B------:R-:W-:Y:S01]  /*01f0*/  ISETP.GE.U32.AND P0, PT, R23.reuse, UR5, PT ;  /* 0x0000000517007c0c */ /* 0x040fe2000bf06070 */
[----:B------:R-:W-:Y:S02]  /*0200*/  @!P2 IMAD.X R3, RZ, RZ, R7, P1 ;  /* 0x000000ffff03a224 */ /* 0x000fe400008e0607 */
[----:B------:R-:W0:Y:S03]  /*0210*/  LDC.64 R6, c[0x0][0x398] ;  /* 0x0000e600ff067b82 */ /* 0x000e260000000a00 */
[----:B------:R-:W5:Y:S07]  /*0220*/  @!P2 LDG.E.U8 R20, desc[UR12][R2.64] ;  /* 0x0000000c0214a981 */ /* 0x000f6e000c1e1100 */
[----:B------:R-:W-:-:S02]  /*0230*/  @!P0 VIADD R25, R23, UR4 ;  /* 0x0000000417198c36 */ /* 0x000fc40008000000 */
[----:B------:R-:W-:-:S05]  /*0240*/  @!P0 VIADD R23, R23, 0x80 ;  /* 0x0000008017178836 */ /* 0x000fca0000000000 */
[----:B------:R-:W-:Y:S02]  /*0250*/  ISETP.GE.U32.AND P1, PT, R23, UR5, PT ;  /* 0x0000000517007c0c */ /* 0x000fe4000bf26070 */
[C---:B---3--:R-:W-:Y:S02]  /*0260*/  @!P3 IADD3 R28, P2, PT, R5.reuse, R28, RZ ;  /* 0x0000001c051cb210 */ /* 0x048fe40007f5e0ff */
[----:B----4-:R-:W-:Y:S02]  /*0270*/  @!P3 IADD3 R10, P4, PT, R5, R10, RZ ;  /* 0x0000000a050ab210 */ /* 0x010fe40007f9e0ff */
[----:B--2---:R-:W-:Y:S01]  /*0280*/  PRMT R9, RZ, 0x7610, R9 ;  /* 0x00007610ff097816 */ /* 0x004fe20000000009 */
[----:B------:R-:W-:Y:S01]  /*0290*/  @!P3 IMAD.X R29, RZ, RZ, R29, P2 ;  /* 0x000000ffff1db224 */ /* 0x000fe200010e061d */
[----:B------:R-:W2:Y:S05]  /*02a0*/  LDC.64 R4, c[0x0][0x390] ;  /* 0x0000e400ff047b82 */ /* 0x000eaa0000000a00 */
[C---:B------:R-:W-:Y:S01]  /*02b0*/  @!P1 VIADD R19, R23.reuse, UR4 ;  /* 0x0000000417139c36 */ /* 0x040fe20008000000 */
[----:B------:R-:W3:Y:S01]  /*02c0*/  @!P3 LDG.E.U8 R9, desc[UR12][R28.64] ;  /* 0x0000000c1c09b981 */ /* 0x000ee2000c1e1100 */
[----:B------:R-:W-:-:S05]  /*02d0*/  @!P1 VIADD R23, R23, 0x80 ;  /* 0x0000008017179836 */ /* 0x000fca0000000000 */
[----:B------:R-:W-:Y:S01]  /*02e0*/  ISETP.GE.U32.AND P2, PT, R23, UR5, PT ;  /* 0x0000000517007c0c */ /* 0x000fe2000bf46070 */
[----:B------:R-:W-:-:S05]  /*02f0*/  @!P3 IMAD.X R11, RZ, RZ, R11, P4 ;  /* 0x000000ffff0bb224 */ /* 0x000fca00020e060b */
[----:B------:R4:W3:Y:S01]  /*0300*/  @!P3 LDG.E.U8 R21, desc[UR12][R10.64] ;  /* 0x0000000c0a15b981 */ /* 0x0008e2000c1e1100 */
[C---:B0-----:R-:W-:Y:S02]  /*0310*/  @!P0 IADD3 R24, P3, PT, R25.reuse, R6, RZ ;  /* 0x0000000619188210 */ /* 0x041fe40007f7e0ff */
[----:B------:R-:W-:-:S04]  /*0320*/  @!P0 IADD3 R16, P4, PT, R25, R16, RZ ;  /* 0x0000001019108210 */ /* 0x000fc80007f9e0ff */
[C---:B------:R-:W-:Y:S02]  /*0330*/  @!P2 VIADD R6, R23.reuse, UR4 ;  /* 0x000000041706ac36 */ /* 0x040fe40008000000 */
[----:B------:R-:W-:Y:S01]  /*0340*/  @!P2 VIADD R23, R23, 0x80 ;  /* 0x000000801717a836 */ /* 0x000fe20000000000 */
[----:B----4-:R-:W0:Y:S01]  /*0350*/  LDC.64 R10, c[0x0][0x390] ;  /* 0x0000e400ff0a7b82 */ /* 0x010e220000000a00 */
[----:B------:R-:W-:-:S03]  /*0360*/  @!P0 IMAD.X R25, RZ, RZ, R7, P3 ;  /* 0x000000ffff198224 */ /* 0x000fc600018e0607 */
[----:B------:R-:W-:Y:S01]  /*0370*/  ISETP.GE.U32.AND P3, PT, R23, UR5, PT ;  /* 0x0000000517007c0c */ /* 0x000fe2000bf66070 */
[----:B------:R-:W-:Y:S01]  /*0380*/  @!P0 IMAD.X R17, RZ, RZ, R17, P4 ;  /* 0x000000ffff118224 */ /* 0x000fe200020e0611 */
[----:B------:R-:W-:Y:S02]  /*0390*/  PRMT R2, RZ, 0x7610, R2 ;  /* 0x00007610ff027816 */ /* 0x000fe40000000002 */
[----:B------:R-:W-:Y:S02]  /*03a0*/  PRMT R7, RZ, 0x7610, R7 ;  /* 0x00007610ff077816 */ /* 0x000fe40000000007 */
[C---:B-----5:R-:W-:Y:S02]  /*03b0*/  @!P1 IADD3 R18, P5, PT, R19.reuse, R12, RZ ;  /* 0x0000000c13129210 */ /* 0x060fe40007fbe0ff */
[----:B------:R-:W-:Y:S01]  /*03c0*/  @!P1 IADD3 R14, P4, PT, R19, R14, RZ ;  /* 0x0000000e130e9210 */ /* 0x000fe20007f9e0ff */
[----:B------:R4:W5:Y:S01]  /*03d0*/  @!P0 LDG.E.U8 R2, desc[UR12][R16.64] ;  /* 0x0000000c10028981 */ /* 0x000962000c1e1100 */
[----:B------:R-:W-:-:S03]  /*03e0*/  PRMT R8, RZ, 0x7610, R8 ;  /* 0x00007610ff087816 */ /* 0x000fc60000000008 */
[----:B------:R0:W5:Y:S01]  /*03f0*/  @!P0 LDG.E.U8 R7, desc[UR12][R24.64] ;  /* 0x0000000c18078981 */ /* 0x000162000c1e1100 */
[----:B--2---:R-:W-:Y:S01]  /*0400*/  @!P2 IADD3 R12, P0, PT, R6, R4, RZ ;  /* 0x00000004060ca210 */ /* 0x004fe20007f1e0ff */
[C---:B------:R-:W-:Y:S01]  /*0410*/  @!P3 VIADD R29, R23.reuse, UR4 ;  /* 0x00000004171dbc36 */ /* 0x040fe20008000000 */
[----:B------:R-:W-:Y:S01]  /*0420*/  PRMT R3, RZ, 0x7610, R3 ;  /* 0x00007610ff037816 */ /* 0x000fe20000000003 */
[----:B------:R-:W-:Y:S02]  /*0430*/  @!P3 VIADD R23, R23, 0x80 ;  /* 0x000000801717b836 */ /* 0x000fe40000000000 */
[----:B------:R-:W-:Y:S01]  /*0440*/  @!P1 IMAD.X R19, RZ, RZ, R13, P5 ;  /* 0x000000ffff139224 */ /* 0x000fe200028e060d */
[----:B----4-:R-:W2:Y:S01]  /*0450*/  LDC.64 R16, c[0x0][0x398] ;  /* 0x0000e600ff107b82 */ /* 0x010ea20000000a00 */
[----:B------:R-:W-:Y:S02]  /*0460*/  @!P1 IMAD.X R15, RZ, RZ, R15, P4 ;  /* 0x000000ffff0f9224 */ /* 0x000fe400020e060f */
[----:B------:R-:W-:Y:S01]  /*0470*/  @!P2 IMAD.X R13, RZ, RZ, R5, P0 ;  /* 0x000000ffff0da224 */ /* 0x000fe200000e0605 */
[----:B------:R-:W-:Y:S01]  /*0480*/  ISETP.GE.U32.AND P0, PT, R23, UR5, PT ;  /* 0x0000000517007c0c */ /* 0x000fe2000bf06070 */
[----:B------:R4:W5:Y:S04]  /*0490*/  @!P1 LDG.E.U8 R8, desc[UR12][R18.64] ;  /* 0x0000000c12089981 */ /* 0x000968000c1e1100 */
[----:B------:R4:W5:Y:S01]  /*04a0*/  @!P1 LDG.E.U8 R3, desc[UR12][R14.64] ;  /* 0x0000000c0e039981 */ /* 0x000962000c1e1100 */
[----:B0-----:R-:W-:-:S02]  /*04b0*/  @!P3 IADD3 R24, P1, PT, R29, R10, RZ ;  /* 0x0000000a1d18b210 */ /* 0x001fc40007f3e0ff */
[----:B-1----:R-:W-:Y:S01]  /*04c0*/  @!P2 IADD3 R26, P4, PT, R6, R26, RZ ;  /* 0x0000001a061aa210 */ /* 0x002fe20007f9e0ff */
[----:B----4-:R-:W0:Y:S01]  /*04d0*/  LDC.64 R18, c[0x0][0x390] ;  /* 0x0000e400ff127b82 */ /* 0x010e220000000a00 */
[----:B------:R-:W-:Y:S01]  /*04e0*/  PRMT R6, RZ, 0x7610, R6 ;  /* 0x00007610ff067816 */ /* 0x000fe20000000006 */
[----:B------:R-:W-:Y:S01]  /*04f0*/  @!P3 IMAD.X R25, RZ, RZ, R11, P1 ;  /* 0x000000ffff19b224 */ /* 0x000fe200008e060b */
[----:B------:R-:W-:Y:S01]  /*0500*/  PRMT R4, RZ, 0x7610, R4 ;  /* 0x00007610ff047816 */ /* 0x000fe20000000004 */
[----:B------:R-:W-:Y:S01]  /*0510*/  @!P2 IMAD.X R27, RZ, RZ, R27, P4 ;  /* 0x000000ffff1ba224 */ /* 0x000fe200020e061b */
[----:B------:R-:W-:Y:S02]  /*0520*/  PRMT R5, RZ, 0x7610, R5 ;  /* 0x00007610ff057816 */ /* 0x000fe40000000005 */
[----:B------:R1:W4:Y:S01]  /*0530*/  @!P3 LDG.E.U8 R6, desc[UR12][R24.64] ;  /* 0x0000000c1806b981 */ /* 0x000322000c1e1100 */
[----:B------:R-:W0:Y:S03]  /*0540*/  LDC.64 R14, c[0x0][0x390] ;  /* 0x0000e400ff0e7b82 */ /* 0x000e260000000a00 */
[----:B------:R2:W4:Y:S04]  /*0550*/  @!P2 LDG.E.U8 R4, desc[UR12][R12.64] ;  /* 0x0000000c0c04a981 */ /* 0x000528000c1e1100 */
[----:B------:R0:W4:Y:S01]  /*0560*/  @!P2 LDG.E.U8 R5, desc[UR12][R26.64] ;  /* 0x0000000c1a05a981 */ /* 0x000122000c1e1100 */
[----:B------:R-:W0:Y:S01]  /*0570*/  LDC.64 R10, c[0x0][0x398] ;  /* 0x0000e600ff0a7b82 */ /* 0x000e220000000a00 */
[----:B-1----:R-:W-:-:S02]  /*0580*/  @!P0 VIADD R25, R23, UR4 ;  /* 0x0000000417198c36 */ /* 0x002fc40008000000 */
[----:B------:R-:W-:-:S05]  /*0590*/  @!P0 VIADD R23, R23, 0x80 ;  /* 0x0000008017178836 */ /* 0x000fca0000000000 */
[----:B--2---:R-:W1:Y:S01]  /*05a0*/  LDC.64 R12, c[0x0][0x398] ;  /* 0x0000e600ff0c7b82 */ /* 0x004e620000000a00 */
[----:B------:R-:W-:Y:S02]  /*05b0*/  ISETP.GE.U32.AND P1, PT, R23, UR5, PT ;  /* 0x0000000517007c0c */ /* 0x000fe4000bf26070 */
[----:B------:R-:W-:-:S05]  /*05c0*/  @!P3 IADD3 R28, P2, PT, R29, R16, RZ ;  /* 0x000000101d1cb210 */ /* 0x000fca0007f5e0ff */
[----:B------:R-:W-:Y:S01]  /*05d0*/  @!P3 IMAD.X R29, RZ, RZ, R17, P2 ;  /* 0x000000ffff1db224 */ /* 0x000fe200010e0611 */
[----:B0-----:R-:W-:Y:S02]  /*05e0*/  @!P0 IADD3 R26, P2, PT, R25, R18, RZ ;  /* 0x00000012191a8210 */ /* 0x001fe40007f5e0ff */
[----:B------:R-:W-:-:S03]  /*05f0*/  PRMT R16, RZ, 0x7610, R16 ;  /* 0x00007610ff107816 */ /* 0x000fc60000000010 */
[----:B------:R-:W-:Y:S02]  /*0600*/  @!P0 IMAD.X R27, RZ, RZ, R19, P2 ;  /* 0x000000ffff1b8224 */ /* 0x000fe400010e0613 */
[----:B------:R-:W-:Y:S01]  /*0610*/  @!P1 VIADD R19, R23, UR4 ;  /* 0x0000000417139c36 */ /* 0x000fe20008000000 */
[----:B------:R-:W2:Y:S01]  /*0620*/  @!P3 LDG.E.U8 R16, desc[UR12][R28.64] ;  /* 0x0000000c1c10b981 */ /* 0x000ea2000c1e1100 */
[----:B------:R-:W-:-:S03]  /*0630*/  @!P0 IADD3 R10, P4, PT, R25, R10, RZ ;  /* 0x0000000a190a8210 */ /* 0x000fc60007f9e0ff */
[C---:B------:R-:W-:Y:S02]  /*0640*/  @!P1 IADD3 R24, P2, PT, R19.reuse, R14, RZ ;  /* 0x0000000e13189210 */ /* 0x040fe40007f5e0ff */
[----:B-1----:R-:W-:-:S03]  /*0650*/  @!P1 IADD3 R12, P3, PT, R19, R12, RZ ;  /* 0x0000000c130c9210 */ /* 0x002fc60007f7e0ff */
[----:B------:R-:W-:Y:S01]  /*0660*/  @!P1 IMAD.X R25, RZ, RZ, R15, P2 ;  /* 0x000000ffff199224 */ /* 0x000fe200010e060f */
[----:B------:R-:W-:Y:S01]  /*0670*/  PRMT R17, RZ, 0x7610, R17 ;  /* 0x00007610ff117816 */ /* 0x000fe20000000011 */
[----:B------:R-:W-:Y:S01]  /*0680*/  @!P0 IMAD.X R11, RZ, RZ, R11, P4 ;  /* 0x000000ffff0b8224 */ /* 0x000fe200020e060b */
[----:B------:R-:W-:Y:S01]  /*0690*/  PRMT R15, RZ, 0x7610, R15 ;  /* 0x00007610ff0f7816 */ /* 0x000fe2000000000f */
[----:B------:R-:W-:Y:S01]  /*06a0*/  @!P1 IMAD.X R13, RZ, RZ, R13, P3 ;  /* 0x000000ffff0d9224 */ /* 0x000fe200018e060d */
[----:B------:R-:W-:Y:S02]  /*06b0*/  PRMT R19, RZ, 0x7610, R19 ;  /* 0x00007610ff137816 */ /* 0x000fe40000000013 */
[----:B------:R-:W-:Y:S01]  /*06c0*/  PRMT R23, RZ, 0x7610, R23 ;  /* 0x00007610ff177816 */ /* 0x000fe20000000017 */
[----:B------:R-:W2:Y:S04]  /*06d0*/  @!P0 LDG.E.U8 R17, desc[UR12][R26.64] ;  /* 0x0000000c1a118981 */ /* 0x000ea8000c1e1100 */
[----:B------:R0:W2:Y:S04]  /*06e0*/  @!P0 LDG.E.U8 R15, desc[UR12][R10.64] ;  /* 0x0000000c0a0f8981 */ /* 0x0000a8000c1e1100 */
[----:B------:R-:W2:Y:S04]  /*06f0*/  @!P1 LDG.E.U8 R19, desc[UR12][R24.64] ;  /* 0x0000000c18139981 */ /* 0x000ea8000c1e1100 */
[----:B------:R1:W2:Y:S01]  /*0700*/  @!P1 LDG.E.U8 R23, desc[UR12][R12.64] ;  /* 0x0000000c0c179981 */ /* 0x0002a2000c1e1100 */
[----:B------:R-:W-:Y:S01]  /*0710*/  ISETP.GE.U32.AND P0, PT, R0, UR5, PT ;  /* 0x0000000500007c0c */ /* 0x000fe2000bf06070 */
[----:B------:R-:W-:Y:S04]  /*0720*/  BSSY.RECONVERGENT B0, `(.L_x_23795) ;  /* 0x0000062000007945 */ /* 0x000fe80003800200 */
[----:B------:R-:W-:Y:S01]  /*0730*/  BSSY.RELIABLE B1, `(.L_x_23796) ;  /* 0x0000059000017945 */ /* 0x000fe20003800100 */
[----:B------:R-:W-:-:S04]  /*0740*/  PRMT R22, R22, 0x8880, RZ ;  /* 0x0000888016167816 */ /* 0x000fc800000000ff */
[----:B------:R-:W-:Y:S02]  /*0750*/  PRMT R22, R22, 0x7710, RZ ;  /* 0x0000771016167816 */ /* 0x000fe400000000ff */
[----:B------:R-:W-:-:S04]  /*0760*/  PRMT R18, R20, 0x8880, RZ ;  /* 0x0000888014127816 */ /* 0x000fc800000000ff */
[----:B------:R-:W-:-:S04]  /*0770*/  PRMT R18, R18, 0x7710, RZ ;  /* 0x0000771012127816 */ /* 0x000fc800000000ff */
[----:B------:R-:W-:Y:S02]  /*0780*/  VIMNMX.S16x2 R18, PT, PT, R22, R18, PT ;  /* 0x0000001216127248 */ /* 0x000fe40003fe0300 */
[----:B---3--:R-:W-:-:S04]  /*0790*/  PRMT R9, R9, 0x8880, RZ ;  /* 0x0000888009097816 */ /* 0x008fc800000000ff */
[----:B------:R-:W-:Y:S02]  /*07a0*/  PRMT R14, R9, 0x7710, RZ ;  /* 0x00007710090e7816 */ /* 0x000fe400000000ff */
[----:B------:R-:W-:-:S04]  /*07b0*/  PRMT R20, R21, 0x8880, RZ ;  /* 0x0000888015147816 */ /* 0x000fc800000000ff */
[----:B------:R-:W-:-:S04]  /*07c0*/  PRMT R20, R20, 0x7710, RZ ;  /* 0x0000771014147816 */ /* 0x000fc800000000ff */
[----:B------:R-:W-:Y:S02]  /*07d0*/  VIMNMX.S16x2 R14, PT, PT, R20, R14, PT ;  /* 0x0000000e140e7248 */ /* 0x000fe40003fe0300 */
[----:B-----5:R-:W-:Y:S02]  /*07e0*/  PRMT R2, R2, 0x8880, RZ ;  /* 0x0000888002027816 */ /* 0x020fe400000000ff */
[----:B------:R-:W-:Y:S02]  /*07f0*/  PRMT R7, R7, 0x8880, RZ ;  /* 0x0000888007077816 */ /* 0x000fe400000000ff */
[----:B------:R-:W-:Y:S02]  /*0800*/  PRMT R2, R2, 0x7710, RZ ;  /* 0x0000771002027816 */ /* 0x000fe400000000ff */
[----:B0-----:R-:W-:Y:S02]  /*0810*/  PRMT R10, R8, 0x8880, RZ ;  /* 0x00008880080a7816 */ /* 0x001fe400000000ff */
[----:B------:R-:W-:-:S02]  /*0820*/  PRMT R3, R3, 0x8880, RZ ;  /* 0x0000888003037816 */ /* 0x000fc400000000ff */
[----:B------:R-:W-:Y:S02]  /*0830*/  PRMT R8, R7, 0x7710, RZ ;  /* 0x0000771007087816 */ /* 0x000fe400000000ff */
[----:B------:R-:W-:Y:S02]  /*0840*/  PRMT R10, R10, 0x7710, RZ ;  /* 0x000077100a0a7816 */ /* 0x000fe400000000ff */
[----:B-1----:R-:W-:Y:S02]  /*0850*/  PRMT R12, R3, 0x7710, RZ ;  /* 0x00007710030c7816 */ /* 0x002fe400000000ff */
[----:B------:R-:W-:Y:S02]  /*0860*/  VIMNMX.S16x2 R3, PT, PT, R2, R8, PT ;  /* 0x0000000802037248 */ /* 0x000fe40003fe0300 */
[----:B------:R-:W-:Y:S02]  /*0870*/  VIMNMX.S16x2 R10, PT, PT, R10, R12, PT ;  /* 0x0000000c0a0a7248 */ /* 0x000fe40003fe0300 */
[----:B----4-:R-:W-:-:S02]  /*0880*/  PRMT R6, R6, 0x8880, RZ ;  /* 0x0000888006067816 */ /* 0x010fc400000000ff */
[----:B------:R-:W-:Y:S02]  /*0890*/  PRMT R8, R4, 0x8880, RZ ;  /* 0x0000888004087816 */ /* 0x000fe400000000ff */
[----:B------:R-:W-:Y:S02]  /*08a0*/  PRMT R4, R5, 0x8880, RZ ;  /* 0x0000888005047816 */ /* 0x000fe400000000ff */
[----:B------:R-:W-:Y:S02]  /*08b0*/  PRMT R8, R8, 0x7710, RZ ;  /* 0x0000771008087816 */ /* 0x000fe400000000ff */
[----:B------:R-:W-:Y:S02]  /*08c0*/  PRMT R4, R4, 0x7710, RZ ;  /* 0x0000771004047816 */ /* 0x000fe400000000ff */
[----:B------:R-:W-:Y:S02]  /*08d0*/  PRMT R6, R6, 0x7710, RZ ;  /* 0x0000771006067816 */ /* 0x000fe400000000ff */
[----:B------:R-:W-:-:S02]  /*08e0*/  VIMNMX.S16x2 R4, PT, PT, R8, R4, PT ;  /* 0x0000000408047248 */ /* 0x000fc40003fe0300 */
[----:B--2---:R-:W-:-:S04]  /*08f0*/  PRMT R2, R16, 0x8880, RZ ;  /* 0x0000888010027816 */ /* 0x004fc800000000ff */
[----:B------:R-:W-:-:S04]  /*0900*/  PRMT R2, R2, 0x7710, RZ ;  /* 0x0000771002027816 */ /* 0x000fc800000000ff */
[----:B------:R-:W-:Y:S02]  /*0910*/  VIMNMX.S16x2 R2, PT, PT, R6, R2, PT ;  /* 0x0000000206027248 */ /* 0x000fe40003fe0300 */
[----:B------:R-:W-:Y:S02]  /*0920*/  PRMT R12, R17, 0x8880, RZ ;  /* 0x00008880110c7816 */ /* 0x000fe400000000ff */
[----:B------:R-:W-:Y:S02]  /*0930*/  PRMT R15, R15, 0x8880, RZ ;  /* 0x000088800f0f7816 */ /* 0x000fe400000000ff */
[----:B------:R-:W-:Y:S02]  /*0940*/  PRMT R19, R19, 0x8880, RZ ;  /* 0x0000888013137816 */ /* 0x000fe400000000ff */
[----:B------:R-:W-:Y:S02]  /*0950*/  PRMT R22, R23, 0x8880, RZ ;  /* 0x0000888017167816 */ /* 0x000fe400000000ff */
[----:B------:R-:W-:-:S02]  /*0960*/  PRMT R12, R12, 0x7710, RZ ;  /* 0x000077100c0c7816 */ /* 0x000fc400000000ff */
[----:B------:R-:W-:Y:S02]  /*0970*/  PRMT R16, R15, 0x7710, RZ ;  /* 0x000077100f107816 */ /* 0x000fe400000000ff */
[----:B------:R-:W-:Y:S02]  /*0980*/  PRMT R20, R19, 0x7710, RZ ;  /* 0x0000771013147816 */ /* 0x000fe400000000ff */
[----:B------:R-:W-:Y:S02]  /*0990*/  PRMT R22, R22, 0x7710, RZ ;  /* 0x0000771016167816 */ /* 0x000fe400000000ff */
[----:B------:R-:W-:Y:S02]  /*09a0*/  VIMNMX.S16x2 R12, PT, PT, R12, R16, PT ;  /* 0x000000100c0c7248 */ /* 0x000fe40003fe0300 */
[----:B------:R-:W-:Y:S01]  /*09b0*/  VIMNMX.S16x2 R20, PT, PT, R20, R22, PT ;  /* 0x0000001614147248 */ /* 0x000fe20003fe0300 */
        /* <DEDUP_REMOVED lines=15> */
.L_x_23797:
        /* <DEDUP_REMOVED lines=8> */
.L_x_23798:
        /* <DEDUP_REMOVED lines=8> */
.L_x_23799:
        /* <DEDUP_REMOVED lines=8> */
.L_x_23800:
[----:B------:R-:W-:-:S13]  /*0c30*/  ISETP.GE.U32.AND P0, PT, R0, UR5, PT ;  /* 0x0000000500007c0c */ /* 0x000fda000bf06070 */
[----:B------:R-:W-:Y:S05]  /*0c40*/  @P0 BREAK.RELIABLE B1 ;  /* 0x0000000000010942 */ /* 0x000fea0003800100 */
[----:B------:R-:W-:Y:S05]  /*0c50*/  @P0 BRA `(.L_x_23802) ;  /* 0x0000000000380947 */ /* 0x000fea0003800000 */
[----:B------:R-:W3:Y:S01]  /*0c60*/  LDCU.64 UR6, c[0x0][0x388] ;  /* 0x00007100ff0677ac */ /* 0x000ee20008000a00 */
[C---:B--2---:R-:W-:Y:S02]  /*0c70*/  VIADD R4, R0.reuse, UR4 ;  /* 0x0000000400047c36 */ /* 0x044fe40008000000 */
[----:B------:R-:W-:-:S03]  /*0c80*/  VIADD R0, R0, 0x80 ;  /* 0x0000008000007836 */ /* 0x000fc60000000000 */
[----:B---3--:R-:W-:-:S05]  /*0c90*/  IADD3 R4, P0, PT, R4, UR6, RZ ;  /* 0x0000000604047c10 */ /* 0x008fca000ff1e0ff */
[----:B------:R-:W-:-:S05]  /*0ca0*/  IMAD.X R5, RZ, RZ, UR7, P0 ;  /* 0x00000007ff057e24 */ /* 0x000fca00080e06ff */
[----:B------:R2:W-:Y:S03]  /*0cb0*/  STG.E.U8 desc[UR12][R4.64], R2 ;  /* 0x0000000204007986 */ /* 0x0005e6000c10110c */
.L_x_23801:
[----:B------:R-:W-:Y:S05]  /*0cc0*/  BSYNC.RELIABLE B1 ;  /* 0x0000000000017941 */ /* 0x000fea0003800100 */
.L_x_23796:
[----:B------:R-:W-:-:S13]  /*0cd0*/  ISETP.GE.U32.AND P0, PT, R0, UR5, PT ;  /* 0x0000000500007c0c */ /* 0x000fda000bf06070 */
[----:B--2---:R-:W2:Y:S01]  /*0ce0*/  @!P0 LDC.64 R4, c[0x0][0x388] ;  /* 0x0000e200ff048b82 */ /* 0x004ea20000000a00 */
[C---:B-1----:R-:W-:Y:S02]  /*0cf0*/  @!P0 VIADD R3, R0.reuse, UR4 ;  /* 0x0000000400038c36 */ /* 0x042fe40008000000 */
[----:B------:R-:W-:-:S03]  /*0d00*/  @!P0 VIADD R0, R0, 0x80 ;  /* 0x0000008000008836 */ /* 0x000fc60000000000 */
[----:B--2---:R-:W-:-:S05]  /*0d10*/  @!P0 IADD3 R2, P1, PT, R3, R4, RZ ;  /* 0x0000000403028210 */ /* 0x004fca0007f3e0ff */
[----:B------:R-:W-:-:S05]  /*0d20*/  @!P0 IMAD.X R3, RZ, RZ, R5, P1 ;  /* 0x000000ffff038224 */ /* 0x000fca00008e0605 */
[----:B------:R3:W-:Y:S03]  /*0d30*/  @!P0 STG.E.U8 desc[UR12][R2.64], R12 ;  /* 0x0000000c02008986 */ /* 0x0007e6000c10110c */
.L_x_23802:
[----:B------:R-:W-:Y:S05]  /*0d40*/  BSYNC.RECONVERGENT B0 ;  /* 0x0000000000007941 */ /* 0x000fea0003800200 */
.L_x_23795:
[----:B------:R-:W-:Y:S05]  /*0d50*/  WARPSYNC.ALL ;  /* 0x0000000000007948 */ /* 0x000fea0003800000 */
[----:B------:R-:W-:-:S13]  /*0d60*/  ISETP.GE.U32.AND P0, PT, R0, UR5, PT ;  /* 0x0000000500007c0c */ /* 0x000fda000bf06070 */
[----:B------:R-:W-:Y:S05]  /*0d70*/  @P0 EXIT ;  /* 0x000000000000094d */ /* 0x000fea0003800000 */
[----:B------:R-:W3:Y:S01]  /*0d80*/  LDCU.64 UR6, c[0x0][0x388] ;  /* 0x00007100ff0677ac */ /* 0x000ee20008000a00 */
[----:B------:R-:W-:-:S05]  /*0d90*/  VIADD R0, R0, UR4 ;  /* 0x0000000400007c36 */ /* 0x000fca0008000000 */
[----:B---3--:R-:W-:-:S05]  /*0da0*/  IADD3 R2, P0, PT, R0, UR6, RZ ;  /* 0x0000000600027c10 */ /* 0x008fca000ff1e0ff */
[----:B-1----:R-:W-:-:S05]  /*0db0*/  IMAD.X R3, RZ, RZ, UR7, P0 ;  /* 0x00000007ff037e24 */ /* 0x002fca00080e06ff */
[----:B------:R-:W-:Y:S01]  /*0dc0*/  STG.E.U8 desc[UR12][R2.64], R20 ;  /* 0x0000001402007986 */ /* 0x000fe2000c10110c */
[----:B------:R-:W-:Y:S05]  /*0dd0*/  EXIT ;  /* 0x000000000000794d */ /* 0x000fea0003800000 */
.L_x_23794:
[----:B------:R-:W0:Y:S01]  /*0de0*/  LDCU.128 UR8, c[0x0][0x390] ;  /* 0x00007200ff0877ac */ /* 0x000e220008000c00 */
[----:B------:R-:W1:Y:S01]  /*0df0*/  S2R R17, SR_TID.X ;  /* 0x0000000000117919 */ /* 0x000e620000002100 */
[----:B0-----:R-:W-:Y:S02]  /*0e00*/  UIADD3 UR8, UP0, UPT, UR4, UR8, URZ ;  /* 0x0000000804087290 */ /* 0x001fe4000ff1e0ff */
[----:B------:R-:W-:Y:S02]  /*0e10*/  UIADD3 UR6, UP1, UPT, UR4, UR10, URZ ;  /* 0x0000000a04067290 */ /* 0x000fe4000ff3e0ff */
[----:B------:R-:W-:Y:S02]  /*0e20*/  UIADD3.X UR9, UPT, UPT, URZ, UR9, URZ, UP0, !UPT ;  /* 0x00000009ff097290 */ /* 0x000fe400087fe4ff */
[----:B------:R-:W-:Y:S01]  /*0e30*/  UIADD3.X UR7, UPT, UPT, URZ, UR11, URZ, UP1, !UPT ;  /* 0x0000000bff077290 */ /* 0x000fe20008ffe4ff */
[----:B------:R-:W-:Y:S02]  /*0e40*/  IMAD.U32 R2, RZ, RZ, UR8 ;  /* 0x00000008ff027e24 */ /* 0x000fe4000f8e00ff */
[----:B------:R-:W-:-:S02]  /*0e50*/  IMAD.U32 R14, RZ, RZ, UR6 ;  /* 0x00000006ff0e7e24 */ /* 0x000fc4000f8e00ff */
[----:B------:R-:W-:Y:S02]  /*0e60*/  IMAD.U32 R3, RZ, RZ, UR9 ;  /* 0x00000009ff037e24 */ /* 0x000fe4000f8e00ff */
[----:B------:R-:W-:Y:S02]  /*0e70*/  IMAD.U32 R15, RZ, RZ, UR7 ;  /* 0x00000007ff0f7e24 */ /* 0x000fe4000f8e00ff */
[C---:B-1----:R-:W-:Y:S02]  /*0e80*/  IMAD.WIDE.U32 R2, R17.reuse, 0x2, R2 ;  /* 0x0000000211027825 */ /* 0x042fe400078e0002 */
[----:B------:R-:W0:Y:S02]  /*0e90*/  LDCU.64 UR6, c[0x0][0x388] ;  /* 0x00007100ff0677ac */ /* 0x000e240008000a00 */
[----:B------:R-:W-:Y:S01]  /*0ea0*/  IMAD.WIDE.U32 R14, R17, 0x2, R14 ;  /* 0x00000002110e7825 */ /* 0x000fe200078e000e */
[----:B------:R-:W2:Y:S04]  /*0eb0*/  LDG.E.U16 R0, desc[UR12][R2.64] ;  /* 0x0000000c02007981 */ /* 0x000ea8000c1e1500 */
[----:B------:R-:W3:Y:S04]  /*0ec0*/  LDG.E.U16 R8, desc[UR12][R14.64] ;  /* 0x0000000c0e087981 */ /* 0x000ee8000c1e1500 */
[----:B------:R-:W4:Y:S04]  /*0ed0*/  LDG.E.U16 R6, desc[UR12][R2.64+0x100] ;  /* 0x0001000c02067981 */ /* 0x000f28000c1e1500 */
[----:B------:R-:W5:Y:S04]  /*0ee0*/  LDG.E.U16 R10, desc[UR12][R14.64+0x100] ;  /* 0x0001000c0e0a7981 */ /* 0x000f68000c1e1500 */
[----:B------:R-:W5:Y:S04]  /*0ef0*/  LDG.E.U16 R7, desc[UR12][R2.64+0x200] ;  /* 0x0002000c02077981 */ /* 0x000f68000c1e1500 */
[----:B------:R3:W5:Y:S04]  /*0f00*/  LDG.E.U16 R11, desc[UR12][R2.64+0x300] ;  /* 0x0003000c020b7981 */ /* 0x000768000c1e1500 */
[----:B------:R-:W5:Y:S04]  /*0f10*/  LDG.E.U16 R9, desc[UR12][R14.64+0x200] ;  /* 0x0002000c0e097981 */ /* 0x000f68000c1e1500 */
[----:B------:R1:W5:Y:S01]  /*0f20*/  LDG.E.U16 R13, desc[UR12][R14.64+0x300] ;  /* 0x0003000c0e0d7981 */ /* 0x000362000c1e1500 */
[----:B0-----:R-:W-:-:S04]  /*0f30*/  UIADD3 UR6, UP0, UPT, UR4, UR6, URZ ;  /* 0x0000000604067290 */ /* 0x001fc8000ff1e0ff */
[----:B------:R-:W-:Y:S02]  /*0f40*/  UIADD3.X UR7, UPT, UPT, URZ, UR7, URZ, UP0, !UPT ;  /* 0x00000007ff077290 */ /* 0x000fe400087fe4ff */
[----:B------:R-:W-:-:S04]  /*0f50*/  IMAD.U32 R4, RZ, RZ, UR6 ;  /* 0x00000006ff047e24 */ /* 0x000fc8000f8e00ff */
[----:B------:R-:W-:Y:S02]  /*0f60*/  IMAD.U32 R5, RZ, RZ, UR7 ;  /* 0x00000007ff057e24 */ /* 0x000fe4000f8e00ff */
[----:B------:R-:W-:Y:S01]  /*0f70*/  IMAD.WIDE.U32 R4, R17, 0x2, R4 ;  /* 0x0000000211047825 */ /* 0x000fe200078e0004 */
[C---:B--2---:R-:W-:Y:S02]  /*0f80*/  PRMT R12, R0.reuse, 0x8880, RZ ;  /* 0x00008880000c7816 */ /* 0x044fe400000000ff */
[----:B------:R-:W-:Y:S02]  /*0f90*/  PRMT R0, R0, 0x9991, RZ ;  /* 0x0000999100007816 */ /* 0x000fe400000000ff */
[C---:B---3--:R-:W-:Y:S02]  /*0fa0*/  PRMT R3, R8.reuse, 0x8880, RZ ;  /* 0x0000888008037816 */ /* 0x048fe400000000ff */
[----:B------:R-:W-:Y:S02]  /*0fb0*/  PRMT R16, R8, 0x9991, RZ ;  /* 0x0000999108107816 */ /* 0x000fe400000000ff */
[----:B----4-:R-:W-:-:S02]  /*0fc0*/  PRMT R2, R6, 0x8880, RZ ;  /* 0x0000888006027816 */ /* 0x010fc400000000ff */
[----:B------:R-:W-:Y:S02]  /*0fd0*/  PRMT R6, R6, 0x9991, RZ ;  /* 0x0000999106067816 */ /* 0x000fe400000000ff */
[C---:B-----5:R-:W-:Y:S02]  /*0fe0*/  PRMT R8, R10.reuse, 0x9991, RZ ;  /* 0x000099910a087816 */ /* 0x060fe400000000ff */
[----:B-1----:R-:W-:Y:S02]  /*0ff0*/  PRMT R15, R10, 0x8880, RZ ;  /* 0x000088800a0f7816 */ /* 0x002fe400000000ff */
[----:B------:R-:W-:Y:S02]  /*1000*/  PRMT R10, R12, 0x7710, RZ ;  /* 0x000077100c0a7816 */ /* 0x000fe400000000ff */
[----:B------:R-:W-:Y:S02]  /*1010*/  PRMT R14, R0, 0x7710, RZ ;  /* 0x00007710000e7816 */ /* 0x000fe400000000ff */
[----:B------:R-:W-:-:S02]  /*1020*/  PRMT R12, R3, 0x7710, RZ ;  /* 0x00007710030c7816 */ /* 0x000fc400000000ff */
[----:B------:R-:W-:Y:S02]  /*1030*/  PRMT R16, R16, 0x7710, RZ ;  /* 0x0000771010107816 */ /* 0x000fe400000000ff */
[----:B------:R-:W-:Y:S02]  /*1040*/  PRMT R6, R6, 0x7710, RZ ;  /* 0x0000771006067816 */ /* 0x000fe400000000ff */
[----:B------:R-:W-:Y:S02]  /*1050*/  PRMT R8, R8, 0x7710, RZ ;  /* 0x0000771008087816 */ /* 0x000fe400000000ff */
[----:B------:R-:W-:Y:S02]  /*1060*/  PRMT R0, R2, 0x7710, RZ ;  /* 0x0000771002007816 */ /* 0x000fe400000000ff */
[----:B------:R-:W-:Y:S02]  /*1070*/  PRMT R2, R15, 0x7710, RZ ;  /* 0x000077100f027816 */ /* 0x000fe400000000ff */
[----:B------:R-:W-:-:S02]  /*1080*/  VIMNMX.S16x2 R3, PT, PT, R14, R16, PT ;  /* 0x000000100e037248 */ /* 0x000fc40003fe0300 */
[----:B------:R-:W-:Y:S02]  /*1090*/  VIMNMX.S16x2 R10, PT, PT, R10, R12, PT ;  /* 0x0000000c0a0a7248 */ /* 0x000fe40003fe0300 */
[----:B------:R-:W-:Y:S02]  /*10a0*/  VIMNMX.S16x2 R6, PT, PT, R6, R8, PT ;  /* 0x0000000806067248 */ /* 0x000fe40003fe0300 */
        /* <DEDUP_REMOVED lines=19> */
[----:B------:R-:W-:Y:S02]  /*11e0*/  PRMT R7, R6, 0x7610, R7 ;  /* 0x0000761006077816 */ /* 0x000fe40000000007 */
[----:B------:R-:W-:Y:S02]  /*11f0*/  VIMNMX.S16x2 R2, PT, PT, R2, R18, PT ;  /* 0x0000001202027248 */ /* 0x000fe40003fe0300 */
[----:B------:R-:W-:-:S02]  /*1200*/  VIMNMX.S16x2 R11, PT, PT, R14, R20, PT ;  /* 0x000000140e0b7248 */ /* 0x000fc40003fe0300 */
[----:B------:R-:W-:Y:S02]  /*1210*/  PRMT R9, R8, 0x7610, R9 ;  /* 0x0000761008097816 */ /* 0x000fe40000000009 */
[----:B------:R-:W-:Y:S02]  /*1220*/  PRMT R6, R12, 0x7610, R6 ;  /* 0x000076100c067816 */ /* 0x000fe40000000006 */
[----:B------:R-:W-:Y:S02]  /*1230*/  PRMT R3, R3, 0x7604, R10 ;  /* 0x0000760403037816 */ /* 0x000fe4000000000a */
[----:B------:R-:W-:Y:S02]  /*1240*/  PRMT R7, R7, 0x7604, R0 ;  /* 0x0000760407077816 */ /* 0x000fe40000000000 */
[----:B------:R-:W-:Y:S01]  /*1250*/  PRMT R9, R9, 0x7604, R2 ;  /* 0x0000760409097816 */ /* 0x000fe20000000002 */
[----:B------:R-:W-:Y:S01]  /*1260*/  STG.E.U16 desc[UR12][R4.64], R3 ;  /* 0x0000000304007986 */ /* 0x000fe2000c10150c */
[----:B------:R-:W-:-:S03]  /*1270*/  PRMT R11, R11, 0x7604, R6 ;  /* 0x000076040b0b7816 */ /* 0x000fc60000000006 */
[----:B------:R-:W-:Y:S04]  /*1280*/  STG.E.U16 desc[UR12][R4.64+0x100], R7 ;  /* 0x0001000704007986 */ /* 0x000fe8000c10150c */
[----:B------:R-:W-:Y:S04]  /*1290*/  STG.E.U16 desc[UR12][R4.64+0x200], R9 ;  /* 0x0002000904007986 */ /* 0x000fe8000c10150c */
[----:B------:R-:W-:Y:S01]  /*12a0*/  STG.E.U16 desc[UR12][R4.64+0x300], R11 ;  /* 0x0003000b04007986 */ /* 0x000fe2000c10150c */
[----:B------:R-:W-:Y:S05]  /*12b0*/  EXIT ;  /* 0x000000000000794d */ /* 0x000fea0003800000 */
.L_x_23803:
        /* <DEDUP_REMOVED lines=12> */
.L_x_41891:


//--------------------- .text._ZN2at6native29vectorized_elementwise_kernelILi4ENS0_13BinaryFunctorIaaaZZZNS0_19minimum_kernel_cudaERNS_18TensorIteratorBaseEENKUlvE_clEvENKUlvE0_clEvEUlaaE_EESt5arrayIPcLm3EEEEviT0_T1_ --------------------------
	.section	.text._ZN2at6native29vectorized_elementwise_kernelILi4ENS0_13BinaryFunctorIaaaZZZNS0_19minimum_kernel_cudaERNS_18TensorIteratorBaseEENKUlvE_clEvENKUlvE0_clEvEUlaaE_EESt5arrayIPcLm3EEEEviT0_T1_,"ax",@progbits
	.align	128
        .global         _ZN2at6native29vectorized_elementwise_kernelILi4ENS0_13BinaryFunctorIaaaZZZNS0_19minimum_kernel_cudaERNS_18TensorIteratorBaseEENKUlvE_clEvENKUlvE0_clEvEUlaaE_EESt5arrayIPcLm3EEEEviT0_T1_
        .type           _ZN2at6native29vectorized_elementwise_kernelILi4ENS0_13BinaryFunctorIaaaZZZNS0_19minimum_kernel_cudaERNS_18TensorIteratorBaseEENKUlvE_clEvENKUlvE0_clEvEUlaaE_EESt5arrayIPcLm3EEEEviT0_T1_,@function
        .size           _ZN2at6native29vectorized_elementwise_kernelILi4ENS0_13BinaryFunctorIaaaZZZNS0_19minimum_kernel_cudaERNS_18TensorIteratorBaseEENKUlvE_clEvENKUlvE0_clEvEUlaaE_EESt5arrayIPcLm3EEEEviT0_T1_,(.L_x_41892 - _ZN2at6native29vectorized_elementwise_kernelILi4ENS0_13BinaryFunctorIaaaZZZNS0_19minimum_kernel_cudaERNS_18TensorIteratorBaseEENKUlvE_clEvENKUlvE0_clEvEUlaaE_EESt5arrayIPcLm3EEEEviT0_T1_)
        .other          _ZN2at6native29vectorized_elementwise_kernelILi4ENS0_13BinaryFunctorIaaaZZZNS0_19minimum_kernel_cudaERNS_18TensorIteratorBaseEENKUlvE_clEvENKUlvE0_clEvEUlaaE_EESt5arrayIPcLm3EEEEviT0_T1_,@"STO_CUDA_ENTRY STV_DEFAULT"
_ZN2at6native29vectorized_elementwise_kernelILi4ENS0_13BinaryFunctorIaaaZZZNS0_19minimum_kernel_cudaERNS_18TensorIteratorBaseEENKUlvE_clEvENKUlvE0_clEvEUlaaE_EESt5arrayIPcLm3EEEEviT0_T1_:
.text._ZN2at6native29vectorized_elementwise_kernelILi4ENS0_13BinaryFunctorIaaaZZZNS0_19minimum_kernel_cudaERNS_18TensorIteratorBaseEENKUlvE_clEvENKUlvE0_clEvEUlaaE_EESt5arrayIPcLm3EEEEviT0_T1_:
        /* <DEDUP_REMOVED lines=171> */
.L_x_23807:
        /* <DEDUP_REMOVED lines=8> */
.L_x_23808:
        /* <DEDUP_REMOVED lines=8> */
.L_x_23809:
        /* <DEDUP_REMOVED lines=8> */
.L_x_23810:
        /* <DEDUP_REMOVED lines=9> */
.L_x_23811:
[----:B------:R-:W-:Y:S05]  /*0cc0*/  BSYNC.RELIABLE B1 ;  /* 0x0000000000017941 */ /* 0x000fea0003800100 */
.L_x_23806:
[----:B------:R-:W-:-:S13]  /*0cd0*/  ISETP.GE.U32.AND P0, PT, R0, UR5, PT ;  /* 0x0000000500007c0c */ /* 0x000fda000bf06070 */
[----:B--2---:R-:W2:Y:S01]  /*0ce0*/  @!P0 LDC.64 R4, c[0x0][0x388] ;  /* 0x0000e200ff048b82 */ /* 0x004ea20000000a00 */
[C---:B-1----:R-:W-:Y:S02]  /*0cf0*/  @!P0 VIADD R3, R0.reuse, UR4 ;  /* 0x0000000400038c36 */ /* 0x042fe40008000000 */
[----:B------:R-:W-:-:S03]  /*0d00*/  @!P0 VIADD R0, R0, 0x80 ;  /* 0x0000008000008836 */ /* 0x000fc60000000000 */
[----:B--2---:R-:W-:-:S05]  /*0d10*/  @!P0 IADD3 R2, P1, PT, R3, R4, RZ ;  /* 0x0000000403028210 */ /* 0x004fca0007f3e0ff */
[----:B------:R-:W-:-:S05]  /*0d20*/  @!P0 IMAD.X R3, RZ, RZ, R5, P1 ;  /* 0x000000ffff038224 */ /* 0x000fca00008e0605 */
[----:B------:R3:W-:Y:S03]  /*0d30*/  @!P0 STG.E.U8 desc[UR12][R2.64], R12 ;  /* 0x0000000c02008986 */ /* 0x0007e6000c10110c */
.L_x_23812:
[----:B------:R-:W-:Y:S05]  /*0d40*/  BSYNC.RECONVERGENT B0 ;  /* 0x0000000000007941 */ /* 0x000fea0003800200 */
.L_x_23805:
        /* <DEDUP_REMOVED lines=9> */
.L_x_23804:
        /* <DEDUP_REMOVED lines=13> */
[----:B------:R-:W2:Y:S04]  /*0eb0*/  LDG.E R3, desc[UR12][R4.64] ;  /* 0x0000000c04037981 */ /* 0x000ea8000c1e1900 */
[----:B------:R-:W3:Y:S04]  /*0ec0*/  LDG.E R6, desc[UR12][R10.64] ;  /* 0x0000000c0a067981 */ /* 0x000ee8000c1e1900 */
[----:B------:R-:W4:Y:S04]  /*0ed0*/  LDG.E R7, desc[UR12][R4.64+0x200] ;  /* 0x0002000c04077981 */ /* 0x000f28000c1e1900 */
[----:B------:R1:W5:Y:S01]  /*0ee0*/  LDG.E R9, desc[UR12][R10.64+0x200] ;  /* 0x0002000c0a097981 */ /* 0x000362000c1e1900 */
[----:B0-----:R-:W-:-:S04]  /*0ef0*/  UIADD3 UR6, UP0, UPT, UR4, UR6, URZ ;  /* 0x0000000604067290 */ /* 0x001fc8000ff1e0ff */
[----:B------:R-:W-:Y:S01]  /*0f00*/  UIADD3.X UR7, UPT, UPT, URZ, UR7, URZ, UP0, !UPT ;  /* 0x00000007ff077290 */ /* 0x000fe200087fe4ff */
[----:B--2---:R-:W-:Y:S02]  /*0f10*/  SGXT R2, R3, 0x8 ;  /* 0x000000080302781a */ /* 0x004fe40000000200 */
[--C-:B------:R-:W-:Y:S02]  /*0f20*/  SHF.R.S32.HI R12, RZ, 0x10, R3.reuse ;  /* 0x00000010ff0c7819 */ /* 0x100fe40000011403 */
[----:B---3--:R-:W-:Y:S02]  /*0f30*/  SGXT R8, R6, 0x8 ;  /* 0x000000080608781a */ /* 0x008fe40000000200 */
[----:B------:R-:W-:Y:S02]  /*0f40*/  SHF.R.S32.HI R14, RZ, 0x8, R6 ;  /* 0x00000008ff0e7819 */ /* 0x000fe40000011406 */
[----:B------:R-:W-:Y:S02]  /*0f50*/  VIMNMX.S16x2 R2, PT, PT, R2, R8, PT ;  /* 0x0000000802027248 */ /* 0x000fe40003fe0300 */
[----:B------:R-:W-:-:S02]  /*0f60*/  SHF.R.S32.HI R8, RZ, 0x8, R3 ;  /* 0x00000008ff087819 */ /* 0x000fc40000011403 */
[--C-:B------:R-:W-:Y:S02]  /*0f70*/  SHF.R.S32.HI R16, RZ, 0x10, R6.reuse ;  /* 0x00000010ff107819 */ /* 0x100fe40000011406 */
[----:B------:R-:W-:Y:S02]  /*0f80*/  SHF.R.S32.HI R3, RZ, 0x18, R3 ;  /* 0x00000018ff037819 */ /* 0x000fe40000011403 */
[----:B------:R-:W-:Y:S02]  /*0f90*/  SHF.R.S32.HI R18, RZ, 0x18, R6 ;  /* 0x00000018ff127819 */ /* 0x000fe40000011406 */
[----:B-1----:R-:W-:Y:S02]  /*0fa0*/  SGXT R10, R8, 0x8 ;  /* 0x00000008080a781a */ /* 0x002fe40000000200 */
[----:B------:R-:W-:Y:S02]  /*0fb0*/  SGXT R14, R14, 0x8 ;  /* 0x000000080e0e781a */ /* 0x000fe40000000200 */
[----:B----4-:R-:W-:-:S02]  /*0fc0*/  SGXT R4, R7, 0x8 ;  /* 0x000000080704781a */ /* 0x010fc40000000200 */
[----:B-----5:R-:W-:Y:S02]  /*0fd0*/  SGXT R6, R9, 0x8 ;  /* 0x000000080906781a */ /* 0x020fe40000000200 */
[----:B------:R-:W-:Y:S02]  /*0fe0*/  SGXT R8, R12, 0x8 ;  /* 0x000000080c08781a */ /* 0x000fe40000000200 */
[----:B------:R-:W-:Y:S02]  /*0ff0*/  SGXT R16, R16, 0x8 ;  /* 0x000000081010781a */ /* 0x000fe40000000200 */
[----:B------:R-:W-:Y:S02]  /*1000*/  SGXT R12, R3, 0x8 ;  /* 0x00000008030c781a */ /* 0x000fe40000000200 */
[----:B------:R-:W-:Y:S02]  /*1010*/  SGXT R18, R18, 0x8 ;  /* 0x000000081212781a */ /* 0x000fe40000000200 */
[----:B------:R-:W-:-:S02]  /*1020*/  VIMNMX.S16x2 R3, PT, PT, R10, R14, PT ;  /* 0x0000000e0a037248 */ /* 0x000fc40003fe0300 */
[----:B------:R-:W-:Y:S02]  /*1030*/  VIMNMX.S16x2 R10, PT, PT, R4, R6, PT ;  /* 0x00000006040a7248 */ /* 0x000fe40003fe0300 */
[----:B------:R-:W-:Y:S02]  /*1040*/  VIMNMX.S16x2 R8, PT, PT, R8, R16, PT ;  /* 0x0000001008087248 */ /* 0x000fe40003fe0300 */
[----:B------:R-:W-:Y:S02]  /*1050*/  SHF.R.S32.HI R4, RZ, 0x8, R7 ;  /* 0x00000008ff047819 */ /* 0x000fe40000011407 */
[----:B------:R-:W-:Y:S02]  /*1060*/  SHF.R.S32.HI R14, RZ, 0x8, R9 ;  /* 0x00000008ff0e7819 */ /* 0x000fe40000011409 */
[----:B------:R-:W-:Y:S02]  /*1070*/  VIMNMX.S16x2 R5, PT, PT, R12, R18, PT ;  /* 0x000000120c057248 */ /* 0x000fe40003fe0300 */
[----:B------:R-:W-:-:S02]  /*1080*/  SHF.R.S32.HI R6, RZ, 0x10, R7 ;  /* 0x00000010ff067819 */ /* 0x000fc40000011407 */
[----:B------:R-:W-:Y:S02]  /*1090*/  SHF.R.S32.HI R16, RZ, 0x10, R9 ;  /* 0x00000010ff107819 */ /* 0x000fe40000011409 */
[----:B------:R-:W-:Y:S02]  /*10a0*/  SHF.R.S32.HI R12, RZ, 0x18, R7 ;  /* 0x00000018ff0c7819 */ /* 0x000fe40000011407 */
[----:B------:R-:W-:Y:S02]  /*10b0*/  SHF.R.S32.HI R18, RZ, 0x18, R9 ;  /* 0x00000018ff127819 */ /* 0x000fe40000011409 */
[----:B------:R-:W-:Y:S02]  /*10c0*/  SGXT R4, R4, 0x8 ;  /* 0x000000080404781a */ /* 0x000fe40000000200 */
[----:B------:R-:W-:Y:S02]  /*10d0*/  SGXT R14, R14, 0x8 ;  /* 0x000000080e0e781a */ /* 0x000fe40000000200 */
[----:B------:R-:W-:-:S02]  /*10e0*/  SGXT R6, R6, 0x8 ;  /* 0x000000080606781a */ /* 0x000fc40000000200 */
[----:B------:R-:W-:Y:S02]  /*10f0*/  SGXT R16, R16, 0x8 ;  /* 0x000000081010781a */ /* 0x000fe40000000200 */
[----:B------:R-:W-:Y:S02]  /*1100*/  SGXT R12, R12, 0x8 ;  /* 0x000000080c0c781a */ /* 0x000fe40000000200 */
[----:B------:R-:W-:Y:S02]  /*1110*/  SGXT R18, R18, 0x8 ;  /* 0x000000081212781a */ /* 0x000fe40000000200 */
[----:B------:R-:W-:Y:S02]  /*1120*/  VIMNMX.S16x2 R7, PT, PT, R4, R14, PT ;  /* 0x0000000e04077248 */ /* 0x000fe40003fe0300 */
[----:B------:R-:W-:Y:S02]  /*1130*/  VIMNMX.S16x2 R9, PT, PT, R6, R16, PT ;  /* 0x0000001006097248 */ /* 0x000fe40003fe0300 */
[----:B------:R-:W-:Y:S01]  /*1140*/  PRMT R4, R2, 0x7610, R4 ;  /* 0x0000761002047816 */ /* 0x000fe20000000004 */
[----:B------:R-:W-:Y:S01]  /*1150*/  IMAD.U32 R2, RZ, RZ, UR6 ;  /* 0x00000006ff027e24 */ /* 0x000fe2000f8e00ff */
[----:B------:R-:W-:-:S02]  /*1160*/  VIMNMX.S16x2 R11, PT, PT, R12, R18, PT ;  /* 0x000000120c0b7248 */ /* 0x000fc40003fe0300 */
[----:B------:R-:W-:Y:S01]  /*1170*/  PRMT R6, R3, 0x7610, R6 ;  /* 0x0000761003067816 */ /* 0x000fe20000000006 */
[----:B------:R-:W-:Y:S01]  /*1180*/  IMAD.U32 R3, RZ, RZ, UR7 ;  /* 0x00000007ff037e24 */ /* 0x000fe2000f8e00ff */
[----:B------:R-:W-:Y:S02]  /*1190*/  LOP3.LUT R13, R4, 0xffff, RZ, 0xc0, !PT ;  /* 0x0000ffff040d7812 */ /* 0x000fe400078ec0ff */
[----:B------:R-:W-:Y:S01]  /*11a0*/  LOP3.LUT R10, R10, 0xffff, RZ, 0xc0, !PT ;  /* 0x0000ffff0a0a7812 */ /* 0x000fe200078ec0ff */
[----:B------:R-:W-:Y:S01]  /*11b0*/  IMAD.WIDE.U32 R2, R0, 0x4, R2 ;  /* 0x0000000400027825 */ /* 0x000fe200078e0002 */
[----:B------:R-:W-:Y:S02]  /*11c0*/  LOP3.LUT R6, R6, 0xffff, RZ, 0xc0, !PT ;  /* 0x0000ffff06067812 */ /* 0x000fe400078ec0ff */
[----:B------:R-:W-:Y:S02]  /*11d0*/  LOP3.LUT R5, R5, 0xffff, RZ, 0xc0, !PT ;  /* 0x0000ffff05057812 */ /* 0x000fe400078ec0ff */
[----:B------:R-:W-:-:S02]  /*11e0*/  LOP3.LUT R8, R8, 0xffff, RZ, 0xc0, !PT ;  /* 0x0000ffff08087812 */ /* 0x000fc400078ec0ff */
[----:B------:R-:W-:Y:S02]  /*11f0*/  LOP3.LUT R7, R7, 0xffff, RZ, 0xc0, !PT ;  /* 0x0000ffff07077812 */ /* 0x000fe400078ec0ff */
[----:B------:R-:W-:Y:S02]  /*1200*/  LOP3.LUT R11, R11, 0xffff, RZ, 0xc0, !PT ;  /* 0x0000ffff0b0b7812 */ /* 0x000fe400078ec0ff */
[----:B------:R-:W-:Y:S02]  /*1210*/  LOP3.LUT R4, R9, 0xffff, RZ, 0xc0, !PT ;  /* 0x0000ffff09047812 */ /* 0x000fe400078ec0ff */
[----:B------:R-:W-:Y:S02]  /*1220*/  PRMT R6, R13, 0x3340, R6 ;  /* 0x000033400d067816 */ /* 0x000fe40000000006 */
[----:B------:R-:W-:Y:S02]  /*1230*/  PRMT R5, R8, 0x3340, R5 ;  /* 0x0000334008057816 */ /* 0x000fe40000000005 */
[----:B------:R-:W-:-:S02]  /*1240*/  PRMT R7, R10, 0x3340, R7 ;  /* 0x000033400a077816 */ /* 0x000fc40000000007 */
[----:B------:R-:W-:Y:S02]  /*1250*/  PRMT R4, R4, 0x3340, R11 ;  /* 0x0000334004047816 */ /* 0x000fe4000000000b */
[----:B------:R-:W-:Y:S02]  /*1260*/  PRMT R5, R6, 0x5410, R5 ;  /* 0x0000541006057816 */ /* 0x000fe40000000005 */
[----:B------:R-:W-:-:S03]  /*1270*/  PRMT R7, R7, 0x5410, R4 ;  /* 0x0000541007077816 */ /* 0x000fc60000000004 */
[----:B------:R-:W-:Y:S04]  /*1280*/  STG.E desc[UR12][R2.64], R5 ;  /* 0x0000000502007986 */ /* 0x000fe8000c10190c */
[----:B------:R-:W-:Y:S01]  /*1290*/  STG.E desc[UR12][R2.64+0x200], R7 ;  /* 0x0002000702007986 */ /* 0x000fe2000c10190c */
[----:B------:R-:W-:Y:S05]  /*12a0*/  EXIT ;  /* 0x000000000000794d */ /* 0x000fea0003800000 */
.L_x_23813:
        /* <DEDUP_REMOVED lines=13> */
.L_x_41892:


//--------------------- .text._ZN2at6native29vectorized_elementwise_kernelILi8ENS0_13BinaryFunctorIaaaZZZNS0_19minimum_kernel_cudaERNS_18TensorIteratorBaseEENKUlvE_clEvENKUlvE0_clEvEUlaaE_EESt5arrayIPcLm3EEEEviT0_T1_ --------------------------
	.section	.text._ZN2at6native29vectorized_elementwise_kernelILi8ENS0_13BinaryFunctorIaaaZZZNS0_19minimum_kernel_cudaERNS_18TensorIteratorBaseEENKUlvE_clEvENKUlvE0_clEvEUlaaE_EESt5arrayIPcLm3EEEEviT0_T1_,"ax",@progbits
	.align	128
        .global         _ZN2at6native29vectorized_elementwise_kernelILi8ENS0_13BinaryFunctorIaaaZZZNS0_19minimum_kernel_cudaERNS_18TensorIteratorBaseEENKUlvE_clEvENKUlvE0_clEvEUlaaE_EESt5arrayIPcLm3EEEEviT0_T1_
        .type           _ZN2at6native29vectorized_elementwise_kernelILi8ENS0_13BinaryFunctorIaaaZZZNS0_19minimum_kernel_cudaERNS_18TensorIteratorBaseEENKUlvE_clEvENKUlvE0_clEvEUlaaE_EESt5arrayIPcLm3EEEEviT0_T1_,@function
        .size           _ZN2at6native29vectorized_elementwise_kernelILi8ENS0_13BinaryFunctorIaaaZZZNS0_19minimum_kernel_cudaERNS_18TensorIteratorBaseEENKUlvE_clEvENKUlvE0_clEvEUlaaE_EESt5arrayIPcLm3EEEEviT0_T1_,(.L_x_41893 - _ZN2at6native29vectorized_elementwise_kernelILi8ENS0_13BinaryFunctorIaaaZZZNS0_19minimum_kernel_cudaERNS_18TensorIteratorBaseEENKUlvE_clEvENKUlvE0_clEvEUlaaE_EESt5arrayIPcLm3EEEEviT0_T1_)
        .other          _ZN2at6native29vectorized_elementwise_kernelILi8ENS0_13BinaryFunctorIaaaZZZNS0_19minimum_kernel_cudaERNS_18TensorIteratorBaseEENKUlvE_clEvENKUlvE0_clEvEUlaaE_EESt5arrayIPcLm3EEEEviT0_T1_,@"STO_CUDA_ENTRY STV_DEFAULT"
_ZN2at6native29vectorized_elementwise_kernelILi8ENS0_13BinaryFunctorIaaaZZZNS0_19minimum_kernel_cudaERNS_18TensorIteratorBaseEENKUlvE_clEvENKUlvE0_clEvEUlaaE_EESt5arrayIPcLm3EEEEviT0_T1_:
.text._ZN2at6native29vectorized_elementwise_kernelILi8ENS0_13BinaryFunctorIaaaZZZNS0_19minimum_kernel_cudaERNS_18TensorIteratorBaseEENKUlvE_clEvENKUlvE0_clEvEUlaaE_EESt5arrayIPcLm3EEEEviT0_T1_:
        /* <DEDUP_REMOVED lines=171> */
.L_x_23817:
        /* <DEDUP_REMOVED lines=8> */
.L_x_23818:
        /* <DEDUP_REMOVED lines=8> */
.L_x_23819:
        /* <DEDUP_REMOVED lines=8> */
.L_x_23820:
        /* <DEDUP_REMOVED lines=9> */
.L_x_23821:
[----:B------:R-:W-:Y:S05]  /*0cc0*/  BSYNC.RELIABLE B1 ;  /* 0x0000000000017941 */ /* 0x000fea0003800100 */
.L_x_23816:
[----:B------:R-:W-:-:S13]  /*0cd0*/  ISETP.GE.U32.AND P0, PT, R0, UR5, PT ;  /* 0x0000000500007c0c */ /* 0x000fda000bf06070 */
[----:B--2---:R-:W2:Y:S01]  /*0ce0*/  @!P0 LDC.64 R4, c[0x0][0x388] ;  /* 0x0000e200ff048b82 */ /* 0x004ea20000000a00 */
[C---:B-1----:R-:W-:Y:S02]  /*0cf0*/  @!P0 VIADD R3, R0.reuse, UR4 ;  /* 0x0000000400038c36 */ /* 0x042fe40008000000 */
[----:B------:R-:W-:-:S03]  /*0d00*/  @!P0 VIADD R0, R0, 0x80 ;  /* 0x0000008000008836 */ /* 0x000fc60000000000 */
[----:B--2---:R-:W-:-:S05]  /*0d10*/  @!P0 IADD3 R2, P1, PT, R3, R4, RZ ;  /* 0x0000000403028210 */ /* 0x004fca0007f3e0ff */
[----:B------:R-:W-:-:S05]  /*0d20*/  @!P0 IMAD.X R3, RZ, RZ, R5, P1 ;  /* 0x000000ffff038224 */ /* 0x000fca00008e0605 */
[----:B------:R3:W-:Y:S03]  /*0d30*/  @!P0 STG.E.U8 desc[UR12][R2.64], R12 ;  /* 0x0000000c02008986 */ /* 0x0007e6000c10110c */
.L_x_23822:
[----:B------:R-:W-:Y:S05]  /*0d40*/  BSYNC.RECONVERGENT B0 ;  /* 0x0000000000007941 */ /* 0x000fea0003800200 */
.L_x_23815:
        /* <DEDUP_REMOVED lines=9> */
.L_x_23814:
        /* <DEDUP_REMOVED lines=12> */
[----:B------:R-:W-:Y:S02]  /*0ea0*/  IMAD.WIDE.U32 R6, R0, 0x8, R6 ;  /* 0x0000000800067825 */ /* 0x000fe400078e0006 */
[----:B------:R-:W2:Y:S04]  /*0eb0*/  LDG.E.64 R4, desc[UR12][R4.64] ;  /* 0x0000000c04047981 */ /* 0x000ea8000c1e1b00 */
[----:B------:R-:W3:Y:S01]  /*0ec0*/  LDG.E.64 R6, desc[UR12][R6.64] ;  /* 0x0000000c06067981 */ /* 0x000ee2000c1e1b00 */
[----:B0-----:R-:W-:-:S04]  /*0ed0*/  UIADD3 UR6, UP0, UPT, UR4, UR6, URZ ;  /* 0x0000000604067290 */ /* 0x001fc8000ff1e0ff */
[----:B------:R-:W-:Y:S01]  /*0ee0*/  UIADD3.X UR7, UPT, UPT, URZ, UR7, URZ, UP0, !UPT ;  /* 0x00000007ff077290 */ /* 0x000fe200087fe4ff */
[----:B--2---:R-:W-:Y:S02]  /*0ef0*/  SGXT R2, R4, 0x8 ;  /* 0x000000080402781a */ /* 0x004fe40000000200 */
[--C-:B------:R-:W-:Y:S02]  /*0f00*/  SHF.R.S32.HI R10, RZ, 0x8, R4.reuse ;  /* 0x00000008ff0a7819 */ /* 0x100fe40000011404 */
[----:B---3--:R-:W-:Y:S02]  /*0f10*/  SGXT R8, R6, 0x8 ;  /* 0x000000080608781a */ /* 0x008fe40000000200 */
[--C-:B------:R-:W-:Y:S02]  /*0f20*/  SHF.R.S32.HI R12, RZ, 0x18, R4.reuse ;  /* 0x00000018ff0c7819 */ /* 0x100fe40000011404 */
[----:B------:R-:W-:Y:S02]  /*0f30*/  VIMNMX.S16x2 R2, PT, PT, R2, R8, PT ;  /* 0x0000000802027248 */ /* 0x000fe40003fe0300 */
[----:B------:R-:W-:-:S02]  /*0f40*/  SHF.R.S32.HI R8, RZ, 0x10, R4 ;  /* 0x00000010ff087819 */ /* 0x000fc40000011404 */
[--C-:B------:R-:W-:Y:S02]  /*0f50*/  SHF.R.S32.HI R14, RZ, 0x8, R6.reuse ;  /* 0x00000008ff0e7819 */ /* 0x100fe40000011406 */
[--C-:B------:R-:W-:Y:S02]  /*0f60*/  SHF.R.S32.HI R16, RZ, 0x10, R6.reuse ;  /* 0x00000010ff107819 */ /* 0x100fe40000011406 */
[----:B------:R-:W-:Y:S02]  /*0f70*/  SHF.R.S32.HI R18, RZ, 0x18, R6 ;  /* 0x00000018ff127819 */ /* 0x000fe40000011406 */
[----:B------:R-:W-:Y:S02]  /*0f80*/  SGXT R4, R5, 0x8 ;  /* 0x000000080504781a */ /* 0x000fe40000000200 */
[----:B------:R-:W-:Y:S02]  /*0f90*/  SGXT R6, R7, 0x8 ;  /* 0x000000080706781a */ /* 0x000fe40000000200 */
[----:B------:R-:W-:-:S02]  /*0fa0*/  SGXT R10, R10, 0x8 ;  /* 0x000000080a0a781a */ /* 0x000fc40000000200 */
[----:B------:R-:W-:Y:S02]  /*0fb0*/  SGXT R8, R8, 0x8 ;  /* 0x000000080808781a */ /* 0x000fe40000000200 */
[----:B------:R-:W-:Y:S02]  /*0fc0*/  SGXT R12, R12, 0x8 ;  /* 0x000000080c0c781a */ /* 0x000fe40000000200 */
[----:B------:R-:W-:Y:S02]  /*0fd0*/  SGXT R14, R14, 0x8 ;  /* 0x000000080e0e781a */ /* 0x000fe40000000200 */
[----:B------:R-:W-:Y:S02]  /*0fe0*/  SGXT R18, R18, 0x8 ;  /* 0x000000081212781a */ /* 0x000fe40000000200 */
[----:B------:R-:W-:Y:S02]  /*0ff0*/  SGXT R16, R16, 0x8 ;  /* 0x000000081010781a */ /* 0x000fe40000000200 */
[----:B------:R-:W-:-:S02]  /*1000*/  VIMNMX.S16x2 R3, PT, PT, R4, R6, PT ;  /* 0x0000000604037248 */ /* 0x000fc40003fe0300 */
[----:B------:R-:W-:Y:S02]  /*1010*/  VIMNMX.S16x2 R4, PT, PT, R10, R14, PT ;  /* 0x0000000e0a047248 */ /* 0x000fe40003fe0300 */
[----:B------:R-:W-:Y:S02]  /*1020*/  VIMNMX.S16x2 R6, PT, PT, R12, R18, PT ;  /* 0x000000120c067248 */ /* 0x000fe40003fe0300 */
[----:B------:R-:W-:Y:S02]  /*1030*/  VIMNMX.S16x2 R9, PT, PT, R8, R16, PT ;  /* 0x0000001008097248 */ /* 0x000fe40003fe0300 */
[--C-:B------:R-:W-:Y:S02]  /*1040*/  SHF.R.S32.HI R8, RZ, 0x8, R5.reuse ;  /* 0x00000008ff087819 */ /* 0x100fe40000011405 */
[--C-:B------:R-:W-:Y:S02]  /*1050*/  SHF.R.S32.HI R10, RZ, 0x10, R5.reuse ;  /* 0x00000010ff0a7819 */ /* 0x100fe40000011405 */
        /* <DEDUP_REMOVED lines=12> */
[----:B------:R-:W-:-:S02]  /*1120*/  VIMNMX.S16x2 R10, PT, PT, R10, R16, PT ;  /* 0x000000100a0a7248 */ /* 0x000fc40003fe0300 */
[----:B------:R-:W-:Y:S01]  /*1130*/  PRMT R5, R2, 0x7610, R5 ;  /* 0x0000761002057816 */ /* 0x000fe20000000005 */
[----:B------:R-:W-:Y:S01]  /*1140*/  IMAD.U32 R2, RZ, RZ, UR6 ;  /* 0x00000006ff027e24 */ /* 0x000fe2000f8e00ff */
[----:B------:R-:W-:Y:S01]  /*1150*/  PRMT R7, R3, 0x7610, R7 ;  /* 0x0000761003077816 */ /* 0x000fe20000000007 */
[----:B------:R-:W-:Y:S01]  /*1160*/  IMAD.U32 R3, RZ, RZ, UR7 ;  /* 0x00000007ff037e24 */ /* 0x000fe2000f8e00ff */
[----:B------:R-:W-:Y:S02]  /*1170*/  LOP3.LUT R5, R5, 0xffff, RZ, 0xc0, !PT ;  /* 0x0000ffff05057812 */ /* 0x000fe400078ec0ff */
[----:B------:R-:W-:Y:S01]  /*1180*/  LOP3.LUT R7, R7, 0xffff, RZ, 0xc0, !PT ;  /* 0x0000ffff07077812 */ /* 0x000fe200078ec0ff */
[----:B------:R-:W-:Y:S01]  /*1190*/  IMAD.WIDE.U32 R2, R0, 0x8, R2 ;  /* 0x0000000800027825 */ /* 0x000fe200078e0002 */
[----:B------:R-:W-:Y:S02]  /*11a0*/  LOP3.LUT R4, R4, 0xffff, RZ, 0xc0, !PT ;  /* 0x0000ffff04047812 */ /* 0x000fe400078ec0ff */
[----:B------:R-:W-:-:S02]  /*11b0*/  LOP3.LUT R6, R6, 0xffff, RZ, 0xc0, !PT ;  /* 0x0000ffff06067812 */ /* 0x000fc400078ec0ff */
[----:B------:R-:W-:Y:S02]  /*11c0*/  LOP3.LUT R9, R9, 0xffff, RZ, 0xc0, !PT ;  /* 0x0000ffff09097812 */ /* 0x000fe400078ec0ff */
[----:B------:R-:W-:Y:S02]  /*11d0*/  LOP3.LUT R8, R8, 0xffff, RZ, 0xc0, !PT ;  /* 0x0000ffff08087812 */ /* 0x000fe400078ec0ff */
[----:B------:R-:W-:Y:S02]  /*11e0*/  LOP3.LUT R11, R11, 0xffff, RZ, 0xc0, !PT ;  /* 0x0000ffff0b0b7812 */ /* 0x000fe400078ec0ff */
[----:B------:R-:W-:Y:S02]  /*11f0*/  LOP3.LUT R10, R10, 0xffff, RZ, 0xc0, !PT ;  /* 0x0000ffff0a0a7812 */ /* 0x000fe400078ec0ff */
[----:B------:R-:W-:Y:S02]  /*1200*/  PRMT R5, R5, 0x3340, R4 ;  /* 0x0000334005057816 */ /* 0x000fe40000000004 */
[----:B------:R-:W-:-:S02]  /*1210*/  PRMT R6, R9, 0x3340, R6 ;  /* 0x0000334009067816 */ /* 0x000fc40000000006 */
[----:B------:R-:W-:Y:S02]  /*1220*/  PRMT R7, R7, 0x3340, R8 ;  /* 0x0000334007077816 */ /* 0x000fe40000000008 */
[----:B------:R-:W-:Y:S02]  /*1230*/  PRMT R10, R10, 0x3340, R11 ;  /* 0x000033400a0a7816 */ /* 0x000fe4000000000b */
[----:B------:R-:W-:Y:S02]  /*1240*/  PRMT R6, R5, 0x5410, R6 ;  /* 0x0000541005067816 */ /* 0x000fe40000000006 */
[----:B------:R-:W-:-:S05]  /*1250*/  PRMT R7, R7, 0x5410, R10 ;  /* 0x0000541007077816 */ /* 0x000fca000000000a */
[----:B------:R-:W-:Y:S01]  /*1260*/  STG.E.64 desc[UR12][R2.64], R6 ;  /* 0x0000000602007986 */ /* 0x000fe2000c101b0c */
[----:B------:R-:W-:Y:S05]  /*1270*/  EXIT ;  /* 0x000000000000794d */ /* 0x000fea0003800000 */
.L_x_23823:
        /* <DEDUP_REMOVED lines=16> */
.L_x_41893:


//--------------------- .text._ZN2at6native18elementwise_kernelILi128ELi4EZNS0_15gpu_kernel_implINS0_13AUnaryFunctorIhhhZZZNS0_19minimum_kernel_cudaERNS_18TensorIteratorBaseEENKUlvE_clEvENKUlvE_clEvEUlhhE_EEEEvS5_RKT_EUliE_EEviT1_ --------------------------
	.section	.text._ZN2at6native18elementwise_kernelILi128ELi4EZNS0_15gpu_kernel_implINS0_13AUnaryFunctorIhhhZZZNS0_19minimum_kernel_cudaERNS_18TensorIteratorBaseEENKUlvE_clEvENKUlvE_clEvEUlhhE_EEEEvS5_RKT_EUliE_EEviT1_,"ax",@progbits
	.align	128
        .global         _ZN2at6native18elementwise_kernelILi128ELi4EZNS0_15gpu_kernel_implINS0_13AUnaryFunctorIhhhZZZNS0_19minimum_kernel_cudaERNS_18TensorIteratorBaseEENKUlvE_clEvENKUlvE_clEvEUlhhE_EEEEvS5_RKT_EUliE_EEviT1_
        .type           _ZN2at6native18elementwise_kernelILi128ELi4EZNS0_15gpu_kernel_implINS0_13AUnaryFunctorIhhhZZZNS0_19minimum_kernel_cudaERNS_18TensorIteratorBaseEENKUlvE_clEvENKUlvE_clEvEUlhhE_EEEEvS5_RKT_EUliE_EEviT1_,@function
        .size           _ZN2at6native18elementwise_kernelILi128ELi4EZNS0_15gpu_kernel_implINS0_13AUnaryFunctorIhhhZZZNS0_19minimum_kernel_cudaERNS_18TensorIteratorBaseEENKUlvE_clEvENKUlvE_clEvEUlhhE_EEEEvS5_RKT_EUliE_EEviT1_,(.L_x_41894 - _ZN2at6native18elementwise_kernelILi128ELi4EZNS0_15gpu_kernel_implINS0_13AUnaryFunctorIhhhZZZNS0_19minimum_kernel_cudaERNS_18TensorIteratorBaseEENKUlvE_clEvENKUlvE_clEvEUlhhE_EEEEvS5_RKT_EUliE_EEviT1_)
        .other          _ZN2at6native18elementwise_kernelILi128ELi4EZNS0_15gpu_kernel_implINS0_13AUnaryFunctorIhhhZZZNS0_19minimum_kernel_cudaERNS_18TensorIteratorBaseEENKUlvE_clEvENKUlvE_clEvEUlhhE_EEEEvS5_RKT_EUliE_EEviT1_,@"STO_CUDA_ENTRY STV_DEFAULT"
_ZN2at6native18elementwise_kernelILi128ELi4EZNS0_15gpu_kernel_implINS0_13AUnaryFunctorIhhhZZZNS0_19minimum_kernel_cudaERNS_18TensorIteratorBaseEENKUlvE_clEvENKUlvE_clEvEUlhhE_EEEEvS5_RKT_EUliE_EEviT1_:
.text._ZN2at6native18elementwise_kernelILi128ELi4EZNS0_15gpu_kernel_implINS0_13AUnaryFunctorIhhhZZZNS0_19minimum_kernel_cudaERNS_18TensorIteratorBaseEENKUlvE_clEvENKUlvE_clEvEUlhhE_EEEEvS5_RKT_EUliE_EEviT1_:
        /* <DEDUP_REMOVED lines=320> */
.L_x_23826:
        /* <DEDUP_REMOVED lines=16> */
.L_x_23830:
[----:B------:R0:W5:Y:S01]  /*1500*/  LDG.E.U8 R0, desc[UR38][R4.64] ;  /* 0x0000002604007981 */ /* 0x000162000c1e1100 */
[----:B------:R-:W-:Y:S05]  /*1510*/  BRA `(.L_x_23832) ;  /* 0x0000000c005c7947 */ /* 0x000fea0003800000 */
.L_x_23829:
        /* <DEDUP_REMOVED lines=8> */
.L_x_23834:
[----:B------:R3:W5:Y:S01]  /*15a0*/  LDG.E.U8 R0, desc[UR38][R4.64] ;  /* 0x0000002604007981 */ /* 0x000762000c1e1100 */
[----:B------:R-:W-:Y:S05]  /*15b0*/  BRA `(.L_x_23832) ;  /* 0x0000000c00347947 */ /* 0x000fea0003800000 */
.L_x_23833:
[----:B------:R0:W5:Y:S01]  /*15c0*/  LDG.E.U16 R0, desc[UR38][R4.64] ;  /* 0x0000002604007981 */ /* 0x000162000c1e1500 */
[----:B------:R-:W-:Y:S05]  /*15d0*/  BRA `(.L_x_23832) ;  /* 0x0000000c002c7947 */ /* 0x000fea0003800000 */
.L_x_23828:
[----:B------:R-:W-:-:S09]  /*15e0*/  UISETP.GT.AND UP0, UPT, UR4, 0x6, UPT ;  /* 0x000000060400788c */ /* 0x000fd2000bf04270 */
[----:B------:R-:W-:Y:S05]  /*15f0*/  BRA.U UP0, `(.L_x_23835) ;  /* 0x0000000100347547 */ /* 0x000fea000b800000 */
[----:B------:R-:W-:-:S09]  /*1600*/  UISETP.NE.AND UP0, UPT, UR4, 0x5, UPT ;  /* 0x000000050400788c */ /* 0x000fd2000bf05270 */
[----:B------:R-:W-:Y:S05]  /*1610*/  BRA.U !UP0, `(.L_x_23836) ;  /* 0x0000000108187547 */ /* 0x000fea000b800000 */
[----:B------:R-:W-:-:S09]  /*1620*/  UISETP.NE.AND UP0, UPT, UR4, 0x6, UPT ;  /* 0x000000060400788c */ /* 0x000fd2000bf05270 */
[----:B------:R-:W-:Y:S05]  /*1630*/  BRA.U UP0, `(.L_x_23831) ;  /* 0x0000000900907547 */ /* 0x000fea000b800000 */
[----:B------:R-:W2:Y:S02]  /*1640*/  LDG.E R2, desc[UR38][R4.64] ;  /* 0x0000002604027981 */ /* 0x000ea4000c1e1900 */
[----:B--2---:R-:W0:Y:S02]  /*1650*/  F2I.S64.TRUNC R2, R2 ;  /* 0x0000000200027311 */ /* 0x004e24000020d900 */
[----:B0-----:R-:W-:Y:S01]  /*1660*/  PRMT R0, R2, 0x7610, R0 ;  /* 0x0000761002007816 */ /* 0x001fe20000000000 */
[----:B------:R-:W-:Y:S06]  /*1670*/  BRA `(.L_x_23832) ;  /* 0x0000000c00047947 */ /* 0x000fec0003800000 */
.L_x_23836:
[----:B------:R-:W2:Y:S02]  /*1680*/  LDG.E.U16 R2, desc[UR38][R4.64] ;  /* 0x0000002604027981 */ /* 0x000ea4000c1e1500 */
[----:B--2---:R-:W-:-:S06]  /*1690*/  HADD2.F32 R2, -RZ, R2.H0_H0 ;  /* 0x20000002ff027230 */ /* 0x004fcc0000004100 */
[----:B------:R-:W0:Y:S02]  /*16a0*/  F2I.S64.TRUNC R2, R2 ;  /* 0x0000000200027311 */ /* 0x000e24000020d900 */
[----:B0-----:R-:W-:Y:S01]  /*16b0*/  PRMT R0, R2, 0x7610, R0 ;  /* 0x0000761002007816 */ /* 0x001fe20000000000 */
[----:B------:R-:W-:Y:S06]  /*16c0*/  BRA `(.L_x_23832) ;  /* 0x0000000800f07947 */ /* 0x000fec0003800000 */
.L_x_23835:
[----:B------:R-:W-:-:S09]  /*16d0*/  UISETP.NE.AND UP0, UPT, UR4, 0x7, UPT ;  /* 0x000000070400788c */ /* 0x000fd2000bf05270 */
[----:B------:R-:W-:Y:S05]  /*16e0*/  BRA.U !UP0, `(.L_x_23837) ;  /* 0x0000000108347547 */ /* 0x000fea000b800000 */
        /* <DEDUP_REMOVED lines=8> */
.L_x_23838:
[----:B------:R-:W2:Y:S02]  /*1770*/  LDG.E.U16 R4, desc[UR38][R4.64] ;  /* 0x0000002604047981 */ /* 0x000ea4000c1e1500 */
[----:B--2---:R-:W-:-:S06]  /*1780*/  HADD2.F32 R2, -RZ, R4.H0_H0 ;  /* 0x20000004ff027230 */ /* 0x004fcc0000004100 */
[----:B------:R-:W0:Y:S02]  /*1790*/  F2I.S64.TRUNC R2, R2 ;  /* 0x0000000200027311 */ /* 0x000e24000020d900 */
[----:B0-----:R-:W-:Y:S01]  /*17a0*/  PRMT R0, R2, 0x7610, R0 ;  /* 0x0000761002007816 */ /* 0x001fe20000000000 */
[----:B------:R-:W-:Y:S06]  /*17b0*/  BRA `(.L_x_23832) ;  /* 0x0000000800b47947 */ /* 0x000fec0003800000 */
.L_x_23837:
[----:B------:R-:W2:Y:S02]  /*17c0*/  LDG.E.64 R2, desc[UR38][R4.64] ;  /* 0x0000002604027981 */ /* 0x000ea4000c1e1b00 */
[----:B--2---:R-:W0:Y:S02]  /*17d0*/  F2I.S64.F64.TRUNC R2, R2 ;  /* 0x0000000200027311 */ /* 0x004e24000030d900 */
[----:B0-----:R-:W-:Y:S01]  /*17e0*/  PRMT R0, R2, 0x7610, R0 ;  /* 0x0000761002007816 */ /* 0x001fe20000000000 */
[----:B------:R-:W-:Y:S06]  /*17f0*/  BRA `(.L_x_23832) ;  /* 0x0000000800a47947 */ /* 0x000fec0003800000 */
.L_x_23827:
        /* <DEDUP_REMOVED lines=12> */
.L_x_23841:
[----:B------:R-:W2:Y:S02]  /*18c0*/  LDG.E.64 R4, desc[UR38][R4.64] ;  /* 0x0000002604047981 */ /* 0x000ea4000c1e1b00 */
[----:B--2---:R-:W0:Y:S02]  /*18d0*/  F2I.S64.F64.TRUNC R2, R4 ;  /* 0x0000000400027311 */ /* 0x004e24000030d900 */
[----:B0-----:R-:W-:Y:S01]  /*18e0*/  PRMT R0, R2, 0x7610, R0 ;  /* 0x0000761002007816 */ /* 0x001fe20000000000 */
[----:B------:R-:W-:Y:S06]  /*18f0*/  BRA `(.L_x_23832) ;  /* 0x0000000800647947 */ /* 0x000fec0003800000 */
.L_x_23840:
        /* <DEDUP_REMOVED lines=24> */
[----:B------:R-:W0:Y:S02]  /*1a80*/  F2I.S64.TRUNC R2, R3 ;  /* 0x0000000300027311 */ /* 0x000e24000020d900 */
[----:B0-----:R-:W-:Y:S01]  /*1a90*/  PRMT R0, R2, 0x7610, R0 ;  /* 0x0000761002007816 */ /* 0x001fe20000000000 */
[----:B------:R-:W-:Y:S06]  /*1aa0*/  BRA `(.L_x_23832) ;  /* 0x0000000400f87947 */ /* 0x000fec0003800000 */
.L_x_23843:
        /* <DEDUP_REMOVED lines=11> */
[----:B------:R-:W0:Y:S02]  /*1b60*/  F2I.S64.TRUNC R2, R3 ;  /* 0x0000000300027311 */ /* 0x000e24000020d900 */
[----:B0-----:R-:W-:Y:S01]  /*1b70*/  PRMT R0, R2, 0x7610, R0 ;  /* 0x0000761002007816 */ /* 0x001fe20000000000 */
[----:B------:R-:W-:Y:S06]  /*1b80*/  BRA `(.L_x_23832) ;  /* 0x0000000400c07947 */ /* 0x000fec0003800000 */
.L_x_23842:
[----:B------:R-:W2:Y:S02]  /*1b90*/  LDG.E.U16 R2, desc[UR38][R4.64] ;  /* 0x0000002604027981 */ /* 0x000ea4000c1e1500 */
[----:B--2---:R-:W-:-:S06]  /*1ba0*/  SHF.L.U32 R2, R2, 0x10, RZ ;  /* 0x0000001002027819 */ /* 0x004fcc00000006ff */
[----:B------:R-:W0:Y:S02]  /*1bb0*/  F2I.S64.TRUNC R2, R2 ;  /* 0x0000000200027311 */ /* 0x000e24000020d900 */
[----:B0-----:R-:W-:Y:S01]  /*1bc0*/  PRMT R0, R2, 0x7610, R0 ;  /* 0x0000761002007816 */ /* 0x001fe20000000000 */
[----:B------:R-:W-:Y:S06]  /*1bd0*/  BRA `(.L_x_23832) ;  /* 0x0000000400ac7947 */ /* 0x000fec0003800000 */
.L_x_23839:
        /* <DEDUP_REMOVED lines=10> */
.L_x_23846:
        /* <DEDUP_REMOVED lines=21> */
.L_x_23850:
[----:B------:R-:W-:Y:S05]  /*1dd0*/  BSYNC.RECONVERGENT B1 ;  /* 0x0000000000017941 */ /* 0x000fea0003800200 */
.L_x_23849:
[----:B------:R-:W-:Y:S01]  /*1de0*/  IMAD.SHL.U32 R0, R0, 0x100000, RZ ;  /* 0x0010000000007824 */ /* 0x000fe200078e00ff */
[----:B------:R-:W-:-:S04]  /*1df0*/  LEA R2, R2, 0x3b800000, 0x17 ;  /* 0x3b80000002027811 */ /* 0x000fc800078eb8ff */
[----:B------:R-:W-:-:S07]  /*1e00*/  LOP3.LUT R2, R2, R0, R7, 0xfe, !PT ;  /* 0x0000000002027212 */ /* 0x000fce00078efe07 */
.L_x_23848:
[----:B------:R-:W-:Y:S05]  /*1e10*/  BSYNC.RECONVERGENT B0 ;  /* 0x0000000000007941 */ /* 0x000fea0003800200 */
.L_x_23847:
[----:B------:R-:W0:Y:S02]  /*1e20*/  F2I.S64.TRUNC R2, R2 ;  /* 0x0000000200027311 */ /* 0x000e24000020d900 */
[----:B0-----:R-:W-:Y:S01]  /*1e30*/  PRMT R0, R2, 0x7610, R0 ;  /* 0x0000761002007816 */ /* 0x001fe20000000000 */
[----:B------:R-:W-:Y:S06]  /*1e40*/  BRA `(.L_x_23832) ;  /* 0x0000000400107947 */ /* 0x000fec0003800000 */
.L_x_23845:
        /* <DEDUP_REMOVED lines=21> */
.L_x_23854:
[----:B------:R-:W-:Y:S05]  /*1fa0*/  BSYNC.RECONVERGENT B1 ;  /* 0x0000000000017941 */ /* 0x000fea0003800200 */
.L_x_23853:
[----:B------:R-:W-:Y:S01]  /*1fb0*/  IMAD.SHL.U32 R0, R0, 0x200000, RZ ;  /* 0x0020000000007824 */ /* 0x000fe200078e00ff */
[----:B------:R-:W-:-:S04]  /*1fc0*/  LEA R2, R2, 0x37800000, 0x17 ;  /* 0x3780000002027811 */ /* 0x000fc800078eb8ff */
[----:B------:R-:W-:-:S07]  /*1fd0*/  LOP3.LUT R2, R2, R0, R7, 0xfe, !PT ;  /* 0x0000000002027212 */ /* 0x000fce00078efe07 */
.L_x_23852:
[----:B------:R-:W-:Y:S05]  /*1fe0*/  BSYNC.RECONVERGENT B0 ;  /* 0x0000000000007941 */ /* 0x000fea0003800200 */
.L_x_23851:
[----:B------:R-:W0:Y:S02]  /*1ff0*/  F2I.S64.TRUNC R2, R2 ;  /* 0x0000000200027311 */ /* 0x000e24000020d900 */
[----:B0-----:R-:W-:Y:S01]  /*2000*/  PRMT R0, R2, 0x7610, R0 ;  /* 0x0000761002007816 */ /* 0x001fe20000000000 */
[----:B------:R-:W-:Y:S06]  /*2010*/  BRA `(.L_x_23832) ;  /* 0x00000000009c7947 */ /* 0x000fec0003800000 */
.L_x_23844:
[----:B------:R-:W-:-:S09]  /*2020*/  UISETP.NE.AND UP0, UPT, UR4, 0x1c, UPT ;  /* 0x0000001c0400788c */ /* 0x000fd2000bf05270 */
[----:B------:R-:W-:Y:S05]  /*2030*/  BRA.U !UP0, `(.L_x_23855) ;  /* 0x0000000108907547 */ /* 0x000fea000b800000 */
[----:B------:R-:W-:-:S09]  /*2040*/  UISETP.NE.AND UP0, UPT, UR4, 0x1d, UPT ;  /* 0x0000001d0400788c */ /* 0x000fd2000bf05270 */
[----:B------:R-:W-:Y:S05]  /*2050*/  BRA.U !UP0, `(.L_x_23856) ;  /* 0x0000000108807547 */ /* 0x000fea000b800000 */
[----:B------:R-:W-:-:S09]  /*2060*/  UISETP.NE.AND UP0, UPT, UR4, 0x2c, UPT ;  /* 0x0000002c0400788c */ /* 0x000fd2000bf05270 */
[----:B------:R-:W-:Y:S05]  /*2070*/  BRA.U !UP0, `(.L_x_23857) ;  /* 0x0000000108487547 */ /* 0x000fea000b800000 */
.L_x_23831:
        /* <DEDUP_REMOVED lines=16> */
.L_x_23858:
[----:B------:R-:W-:Y:S01]  /*2180*/  PRMT R0, RZ, 0x7610, R0 ;  /* 0x00007610ff007816 */ /* 0x000fe20000000000 */
[----:B------:R-:W-:Y:S06]  /*2190*/  BRA `(.L_x_23832) ;  /* 0x00000000003c7947 */ /* 0x000fec0003800000 */
.L_x_23857:
        /* <DEDUP_REMOVED lines=8> */
.L_x_23860:
[----:B------:R-:W-:Y:S05]  /*2220*/  BSYNC.RECONVERGENT B0 ;  /* 0x0000000000007941 */ /* 0x000fea0003800200 */
.L_x_23859:
[----:B------:R-:W0:Y:S02]  /*2230*/  F2I.S64.TRUNC R2, R2 ;  /* 0x0000000200027311 */ /* 0x000e24000020d900 */
[----:B0-----:R-:W-:Y:S01]  /*2240*/  PRMT R0, R2, 0x7610, R0 ;  /* 0x0000761002007816 */ /* 0x001fe20000000000 */
[----:B------:R-:W-:Y:S06]  /*2250*/  BRA `(.L_x_23832) ;  /* 0x00000000000c7947 */ /* 0x000fec0003800000 */
.L_x_23856:
[----:B------:R2:W5:Y:S01]  /*2260*/  LDG.E.U8 R0, desc[UR38][R4.64] ;  /* 0x0000002604007981 */ /* 0x000562000c1e1100 */
[----:B------:R-:W-:Y:S05]  /*2270*/  BRA `(.L_x_23832) ;  /* 0x0000000000047947 */ /* 0x000fea0003800000 */
.L_x_23855:
[----:B------:R1:W5:Y:S02]  /*2280*/  LDG.E.U8 R0, desc[UR38][R4.64] ;  /* 0x0000002604007981 */ /* 0x000364000c1e1100 */
.L_x_23832:
[----:B------:R-:W0:Y:S01]  /*2290*/  LDCU.64 UR6, c[0x0][0x580] ;  /* 0x0000b000ff0677ac */ /* 0x000e220008000a00 */
[----:B-----5:R-:W-:Y:S01]  /*22a0*/  LOP3.LUT R0, R0, 0xff, RZ, 0xc0, !PT ;  /* 0x000000ff00007812 */ /* 0x020fe200078ec0ff */
[----:B------:R-:W-:Y:S01]  /*22b0*/  BSSY.RECONVERGENT B6, `(.L_x_23861) ;  /* 0x00000db000067945 */ /* 0x000fe20003800200 */
[----:B------:R-:W-:Y:S02]  /*22c0*/  UPRMT UR4, UR41, 0x9910, URZ ;  /* 0x0000991029047896 */ /* 0x000fe400080000ff */
[----:B------:R-:W-:Y:S02]  /*22d0*/  VIMNMX.U16x2 R0, PT, PT, R0, UR36, PT ;  /* 0x0000002400007c48 */ /* 0x000fe4000bfe0200 */
[----:B------:R-:W-:Y:S02]  /*22e0*/  UISETP.GT.AND UP0, UPT, UR4, 0x9, UPT ;  /* 0x000000090400788c */ /* 0x000fe4000bf04270 */
[----:B------:R-:W-:Y:S02]  /*22f0*/  PRMT R9, R0, 0x7610, R9 ;  /* 0x0000761000097816 */ /* 0x000fe40000000009 */
[----:B0-----:R-:W-:-:S05]  /*2300*/  IADD3 R2, P0, PT, R16, UR6, RZ ;  /* 0x0000000610027c10 */ /* 0x001fca000ff1e0ff */
        /* <DEDUP_REMOVED lines=12> */
.L_x_23865:
[----:B------:R0:W-:Y:S01]  /*23d0*/  STG.E.U8 desc[UR38][R2.64], R9 ;  /* 0x0000000902007986 */ /* 0x0001e2000c101126 */
[----:B------:R-:W-:Y:S05]  /*23e0*/  BRA `(.L_x_23867) ;  /* 0x0000000c001c7947 */ /* 0x000fea0003800000 */
.L_x_23864:
[----:B------:R-:W-:-:S09]  /*23f0*/  UISETP.NE.AND UP0, UPT, UR4, 0x2, UPT ;  /* 0x000000020400788c */ /* 0x000fd2000bf05270 */
[----:B------:R-:W-:Y:S05]  /*2400*/  BRA.U !UP0, `(.L_x_23868) ;  /* 0x00000001082c7547 */ /* 0x000fea000b800000 */
[----:B------:R-:W-:-:S09]  /*2410*/  UISETP.NE.AND UP0, UPT, UR4, 0x3, UPT ;  /* 0x000000030400788c */ /* 0x000fd2000bf05270 */
[----:B------:R-:W-:Y:S05]  /*2420*/  BRA.U !UP0, `(.L_x_23869) ;  /* 0x0000000108187547 */ /* 0x000fea000b800000 */
[----:B------:R-:W-:-:S09]  /*2430*/  UISETP.NE.AND UP0, UPT, UR4, 0x4, UPT ;  /* 0x000000040400788c */ /* 0x000fd2000bf05270 */
[----:B------:R-:W-:Y:S05]  /*2440*/  BRA.U UP0, `(.L_x_23866) ;  /* 0x00000009006c7547 */ /* 0x000fea000b800000 */
[----:B-1234-:R-:W-:Y:S01]  /*2450*/  HFMA2 R5, -RZ, RZ, 0, 0 ;  /* 0x00000000ff057431 */ /* 0x01efe200000001ff */
[----:B------:R-:W-:-:S05]  /*2460*/  LOP3.LUT R4, R9, 0xffff, RZ, 0xc0, !PT ;  /* 0x0000ffff09047812 */ /* 0x000fca00078ec0ff */
[----:B------:R0:W-:Y:S01]  /*2470*/  STG.E.64 desc[UR38][R2.64], R4 ;  /* 0x0000000402007986 */ /* 0x0001e2000c101b26 */
[----:B------:R-:W-:Y:S05]  /*2480*/  BRA `(.L_x_23867) ;  /* 0x0000000800f47947 */ /* 0x000fea0003800000 */
.L_x_23869:
[----:B------:R-:W-:-:S05]  /*2490*/  LOP3.LUT R9, R9, 0xffff, RZ, 0xc0, !PT ;  /* 0x0000ffff09097812 */ /* 0x000fca00078ec0ff */
[----:B------:R0:W-:Y:S01]  /*24a0*/  STG.E desc[UR38][R2.64], R9 ;  /* 0x0000000902007986 */ /* 0x0001e2000c101926 */
[----:B------:R-:W-:Y:S05]  /*24b0*/  BRA `(.L_x_23867) ;  /* 0x0000000800e87947 */ /* 0x000fea0003800000 */
.L_x_23868:
[----:B------:R0:W-:Y:S01]  /*24c0*/  STG.E.U16 desc[UR38][R2.64], R9 ;  /* 0x0000000902007986 */ /* 0x0001e2000c101526 */
[----:B------:R-:W-:Y:S05]  /*24d0*/  BRA `(.L_x_23867) ;  /* 0x0000000800e07947 */ /* 0x000fea0003800000 */
.L_x_23863:
[----:B------:R-:W-:-:S09]  /*24e0*/  UISETP.GT.AND UP0, UPT, UR4, 0x6, UPT ;  /* 0x000000060400788c */ /* 0x000fd2000bf04270 */
[----:B------:R-:W-:Y:S05]  /*24f0*/  BRA.U UP0, `(.L_x_23870) ;  /* 0x00000001002c7547 */ /* 0x000fea000b800000 */
[----:B------:R-:W-:-:S09]  /*2500*/  UISETP.NE.AND UP0, UPT, UR4, 0x5, UPT ;  /* 0x000000050400788c */ /* 0x000fd2000bf05270 */
[----:B------:R-:W-:Y:S05]  /*2510*/  BRA.U !UP0, `(.L_x_23871) ;  /* 0x0000000108147547 */ /* 0x000fea000b800000 */
[----:B------:R-:W-:-:S09]  /*2520*/  UISETP.NE.AND UP0, UPT, UR4, 0x6, UPT ;  /* 0x000000060400788c */ /* 0x000fd2000bf05270 */
[----:B------:R-:W-:Y:S05]  /*2530*/  BRA.U UP0, `(.L_x_23866) ;  /* 0x0000000900307547 */ /* 0x000fea000b800000 */
[----:B-1234-:R-:W0:Y:S02]  /*2540*/  I2F.U16 R5, R9 ;  /* 0x0000000900057306 */ /* 0x01ee240000101000 */
[----:B0-----:R0:W-:Y:S01]  /*2550*/  STG.E desc[UR38][R2.64], R5 ;  /* 0x0000000502007986 */ /* 0x0011e2000c101926 */
[----:B------:R-:W-:Y:S05]  /*2560*/  BRA `(.L_x_23867) ;  /* 0x0000000800bc7947 */ /* 0x000fea0003800000 */
.L_x_23871:
[----:B------:R-:W0:Y:S02]  /*2570*/  I2F.U16 R0, R9 ;  /* 0x0000000900007306 */ /* 0x000e240000101000 */
[----:B0-----:R-:W-:-:S05]  /*2580*/  F2FP.F16.F32.PACK_AB R0, RZ, R0 ;  /* 0x00000000ff00723e */ /* 0x001fca00000000ff */
[----:B------:R0:W-:Y:S01]  /*2590*/  STG.E.U16 desc[UR38][R2.64], R0 ;  /* 0x0000000002007986 */ /* 0x0001e2000c101526 */
[----:B------:R-:W-:Y:S05]  /*25a0*/  BRA `(.L_x_23867) ;  /* 0x0000000800ac7947 */ /* 0x000fea0003800000 */
.L_x_23870:
[----:B------:R-:W-:-:S09]  /*25b0*/  UISETP.NE.AND UP0, UPT, UR4, 0x7, UPT ;  /* 0x000000070400788c */ /* 0x000fd2000bf05270 */
[----:B------:R-:W-:Y:S05]  /*25c0*/  BRA.U !UP0, `(.L_x_23872) ;  /* 0x0000000108347547 */ /* 0x000fea000b800000 */
[----:B------:R-:W-:-:S09]  /*25d0*/  UISETP.NE.AND UP0, UPT, UR4, 0x8, UPT ;  /* 0x000000080400788c */ /* 0x000fd2000bf05270 */
[----:B------:R-:W-:Y:S05]  /*25e0*/  BRA.U !UP0, `(.L_x_23873) ;  /* 0x0000000108187547 */ /* 0x000fea000b800000 */
[----:B------:R-:W-:-:S09]  /*25f0*/  UISETP.NE.AND UP0, UPT, UR4, 0x9, UPT ;  /* 0x000000090400788c */ /* 0x000fd2000bf05270 */
[----:B------:R-:W-:Y:S05]  /*2600*/  BRA.U UP0, `(.L_x_23866) ;  /* 0x0000000500fc7547 */ /* 0x000fea000b800000 */
[----:B-1234-:R-:W0:Y:S01]  /*2610*/  I2F.U16 R4, R9 ;  /* 0x0000000900047306 */ /* 0x01ee220000101000 */
[----:B------:R-:W-:-:S05]  /*2620*/  IMAD.MOV.U32 R5, RZ, RZ, RZ ;  /* 0x000000ffff057224 */ /* 0x000fca00078e00ff */
[----:B0-----:R0:W-:Y:S01]  /*2630*/  STG.E.64 desc[UR38][R2.64], R4 ;  /* 0x0000000402007986 */ /* 0x0011e2000c101b26 */
[----:B------:R-:W-:Y:S05]  /*2640*/  BRA `(.L_x_23867) ;  /* 0x0000000800847947 */ /* 0x000fea0003800000 */
.L_x_23873:
[----:B------:R-:W1:Y:S02]  /*2650*/  I2F.U16 R9, R9 ;  /* 0x0000000900097306 */ /* 0x000e640000101000 */
[----:B-1234-:R-:W-:-:S04]  /*2660*/  F2FP.F16.F32.PACK_AB R5, RZ, R9 ;  /* 0x00000009ff05723e */ /* 0x01efc800000000ff */
[----:B------:R-:W-:-:S05]  /*2670*/  PRMT R5, R5, 0x5410, RZ ;  /* 0x0000541005057816 */ /* 0x000fca00000000ff */
[----:B------:R0:W-:Y:S01]  /*2680*/  STG.E desc[UR38][R2.64], R5 ;  /* 0x0000000502007986 */ /* 0x0001e2000c101926 */
[----:B------:R-:W-:Y:S05]  /*2690*/  BRA `(.L_x_23867) ;  /* 0x0000000800707947 */ /* 0x000fea0003800000 */
.L_x_23872:
[----:B-1234-:R-:W0:Y:S02]  /*26a0*/  I2F.F64.U16 R4, R9 ;  /* 0x0000000900047312 */ /* 0x01ee240000101800 */
[----:B0-----:R0:W-:Y:S01]  /*26b0*/  STG.E.64 desc[UR38][R2.64], R4 ;  /* 0x0000000402007986 */ /* 0x0011e2000c101b26 */
[----:B------:R-:W-:Y:S05]  /*26c0*/  BRA `(.L_x_23867) ;  /* 0x0000000800647947 */ /* 0x000fea0003800000 */
.L_x_23862:
        /* <DEDUP_REMOVED lines=10> */
[----:B-1234-:R-:W-:-:S05]  /*2770*/  SEL R5, RZ, 0x1, !P0 ;  /* 0x00000001ff057807 */ /* 0x01efca0004000000 */
[----:B------:R0:W-:Y:S01]  /*2780*/  STG.E.U8 desc[UR38][R2.64], R5 ;  /* 0x0000000502007986 */ /* 0x0001e2000c101126 */
[----:B------:R-:W-:Y:S05]  /*2790*/  BRA `(.L_x_23867) ;  /* 0x0000000800307947 */ /* 0x000fea0003800000 */
.L_x_23876:
[----:B-1234-:R-:W0:Y:S01]  /*27a0*/  I2F.F64.U16 R4, R9 ;  /* 0x0000000900047312 */ /* 0x01ee220000101800 */
[----:B------:R-:W-:-:S05]  /*27b0*/  CS2R R6, SRZ ;  /* 0x0000000000067805 */ /* 0x000fca000001ff00 */
[----:B0-----:R0:W-:Y:S01]  /*27c0*/  STG.E.128 desc[UR38][R2.64], R4 ;  /* 0x0000000402007986 */ /* 0x0011e2000c101d26 */
[----:B------:R-:W-:Y:S05]  /*27d0*/  BRA `(.L_x_23867) ;  /* 0x0000000800207947 */ /* 0x000fea0003800000 */
.L_x_23875:
[----:B------:R-:W-:-:S09]  /*27e0*/  UISETP.NE.AND UP0, UPT, UR4, 0xf, UPT ;  /* 0x0000000f0400788c */ /* 0x000fd2000bf05270 */
[----:B------:R-:W-:Y:S05]  /*27f0*/  BRA.U !UP0, `(.L_x_23877) ;  /* 0x0000000108887547 */ /* 0x000fea000b800000 */
[----:B------:R-:W-:-:S09]  /*2800*/  UISETP.NE.AND UP0, UPT, UR4, 0x17, UPT ;  /* 0x000000170400788c */ /* 0x000fd2000bf05270 */
[----:B------:R-:W-:Y:S05]  /*2810*/  BRA.U !UP0, `(.L_x_23878) ;  /* 0x0000000108407547 */ /* 0x000fea000b800000 */
[----:B------:R-:W-:-:S09]  /*2820*/  UISETP.NE.AND UP0, UPT, UR4, 0x18, UPT ;  /* 0x000000180400788c */ /* 0x000fd2000bf05270 */
[----:B------:R-:W-:Y:S05]  /*2830*/  BRA.U UP0, `(.L_x_23866) ;  /* 0x0000000500707547 */ /* 0x000fea000b800000 */
[----:B------:R-:W0:Y:S01]  /*2840*/  I2F.U16 R9, R9 ;  /* 0x0000000900097306 */ /* 0x000e220000101000 */
[----:B------:R-:W-:Y:S01]  /*2850*/  BSSY.RECONVERGENT B0, `(.L_x_23879) ;  /* 0x000000a000007945 */ /* 0x000fe20003800200 */
[----:B-1234-:R-:W-:Y:S01]  /*2860*/  IMAD.MOV.U32 R5, RZ, RZ, 0x7f ;  /* 0x0000007fff057424 */ /* 0x01efe200078e00ff */
[----:B0-----:R-:W-:-:S13]  /*2870*/  ISETP.GT.U32.AND P0, PT, R9, 0x43efffff, PT ;  /* 0x43efffff0900780c */ /* 0x001fda0003f04070 */
[----:B------:R-:W-:Y:S05]  /*2880*/  @P0 BRA `(.L_x_23880) ;  /* 0x0000000000180947 */ /* 0x000fea0003800000 */
[----:B------:R-:W-:-:S13]  /*2890*/  ISETP.GT.U32.AND P0, PT, R9, 0x3c7fffff, PT ;  /* 0x3c7fffff0900780c */ /* 0x000fda0003f04070 */
[----:B------:R-:W-:Y:S01]  /*28a0*/  @P0 SHF.R.U32.HI R0, RZ, 0x14, R9 ;  /* 0x00000014ff000819 */ /* 0x000fe20000011609 */
[----:B------:R-:W-:-:S03]  /*28b0*/  @!P0 FADD.FTZ R5, R9, 16384 ;  /* 0x4680000009058421 */ /* 0x000fc60000010000 */
[----:B------:R-:W-:-:S04]  /*28c0*/  @P0 LOP3.LUT R0, R0, 0x1, RZ, 0xc0, !PT ;  /* 0x0000000100000812 */ /* 0x000fc800078ec0ff */
[----:B------:R-:W-:-:S04]  /*28d0*/  @P0 IADD3 R0, PT, PT, R9, 0x407ffff, R0 ;  /* 0x0407ffff09000810 */ /* 0x000fc80007ffe000 */
[----:B------:R-:W-:-:S07]  /*28e0*/  @P0 SHF.R.U32.HI R5, RZ, 0x14, R0 ;  /* 0x00000014ff050819 */ /* 0x000fce0000011600 */
.L_x_23880:
[----:B------:R-:W-:Y:S05]  /*28f0*/  BSYNC.RECONVERGENT B0 ;  /* 0x0000000000007941 */ /* 0x000fea0003800200 */
.L_x_23879:
[----:B------:R0:W-:Y:S01]  /*2900*/  STG.E.U8 desc[UR38][R2.64], R5 ;  /* 0x0000000502007986 */ /* 0x0001e2000c101126 */
[----:B------:R-:W-:Y:S05]  /*2910*/  BRA `(.L_x_23867) ;  /* 0x0000000400d07947 */ /* 0x000fea0003800000 */
.L_x_23878:
[----:B------:R-:W0:Y:S02]  /*2920*/  I2F.U16 R9, R9 ;  /* 0x0000000900097306 */ /* 0x000e240000101000 */
[----:B0-----:R-:W-:-:S13]  /*2930*/  ISETP.GE.U32.AND P1, PT, R9, 0x47800000, PT ;  /* 0x478000000900780c */ /* 0x001fda0003f26070 */
[----:B------:R-:W-:Y:S02]  /*2940*/  @P1 ISETP.GT.U32.AND P0, PT, R9, 0x7f800000, PT ;  /* 0x7f8000000900180c */ /* 0x000fe40003f04070 */
[----:B-1234-:R-:W-:-:S04]  /*2950*/  @P1 MOV R5, 0x7f ;  /* 0x0000007f00051802 */ /* 0x01efc80000000f00 */
[----:B------:R-:W-:-:S05]  /*2960*/  @P1 SEL R5, R5, 0x7c, P0 ;  /* 0x0000007c05051807 */ /* 0x000fca0000000000 */
[----:B------:R0:W-:Y:S01]  /*2970*/  @P1 STG.E.U8 desc[UR38][R2.64], R5 ;  /* 0x0000000502001986 */ /* 0x0001e2000c101126 */
[----:B------:R-:W-:Y:S05]  /*2980*/  @P1 BRA `(.L_x_23867) ;  /* 0x0000000400b41947 */ /* 0x000fea0003800000 */
[----:B------:R-:W-:-:S13]  /*2990*/  ISETP.GT.U32.AND P0, PT, R9, 0x387fffff, PT ;  /* 0x387fffff0900780c */ /* 0x000fda0003f04070 */
[----:B------:R-:W-:Y:S01]  /*29a0*/  @P0 SHF.R.U32.HI R0, RZ, 0x15, R9 ;  /* 0x00000015ff000819 */ /* 0x000fe20000011609 */
[----:B0-----:R-:W-:-:S03]  /*29b0*/  @!P0 FADD.FTZ R5, R9, 128 ;  /* 0x4300000009058421 */ /* 0x001fc60000010000 */
[----:B------:R-:W-:Y:S02]  /*29c0*/  @P0 LOP3.LUT R0, R0, 0x1, RZ, 0xc0, !PT ;  /* 0x0000000100000812 */ /* 0x000fe400078ec0ff */
[----:B------:R0:W-:Y:S02]  /*29d0*/  @!P0 STG.E.U8 desc[UR38][R2.64], R5 ;  /* 0x0000000502008986 */ /* 0x0001e4000c101126 */
[----:B------:R-:W-:-:S04]  /*29e0*/  @P0 IADD3 R0, PT, PT, R9, 0x80fffff, R0 ;  /* 0x080fffff09000810 */ /* 0x000fc80007ffe000 */
[----:B------:R-:W-:-:S05]  /*29f0*/  @P0 SHF.R.U32.HI R7, RZ, 0x15, R0 ;  /* 0x00000015ff070819 */ /* 0x000fca0000011600 */
[----:B------:R0:W-:Y:S01]  /*2a00*/  @P0 STG.E.U8 desc[UR38][R2.64], R7 ;  /* 0x0000000702000986 */ /* 0x0001e2000c101126 */
[----:B------:R-:W-:Y:S05]  /*2a10*/  BRA `(.L_x_23867) ;  /* 0x0000000400907947 */ /* 0x000fea0003800000 */
.L_x_23877:
[----:B------:R-:W0:Y:S02]  /*2a20*/  I2F.U16 R0, R9 ;  /* 0x0000000900007306 */ /* 0x000e240000101000 */
[----:B0-----:R-:W-:-:S05]  /*2a30*/  F2FP.BF16.F32.PACK_AB R0, RZ, R0 ;  /* 0x00000000ff00723e */ /* 0x001fca00000010ff */
[----:B------:R0:W-:Y:S01]  /*2a40*/  STG.E.U16 desc[UR38][R2.64], R0 ;  /* 0x0000000002007986 */ /* 0x0001e2000c101526 */
[----:B------:R-:W-:Y:S05]  /*2a50*/  BRA `(.L_x_23867) ;  /* 0x0000000400807947 */ /* 0x000fea0003800000 */
.L_x_23874:
        /* <DEDUP_REMOVED lines=10> */
.L_x_23883:
[----:B------:R-:W0:Y:S01]  /*2b00*/  I2F.U16 R9, R9 ;  /* 0x0000000900097306 */ /* 0x000e220000101000 */
[----:B------:R-:W-:Y:S01]  /*2b10*/  BSSY.RECONVERGENT B0, `(.L_x_23884) ;  /* 0x0000011000007945 */ /* 0x000fe20003800200 */
[----:B------:R-:W-:Y:S01]  /*2b20*/  IMAD.MOV.U32 R0, RZ, RZ, 0x80 ;  /* 0x00000080ff007424 */ /* 0x000fe200078e00ff */
[----:B0-----:R-:W-:-:S13]  /*2b30*/  ISETP.GT.U32.AND P0, PT, R9, 0x437fffff, PT ;  /* 0x437fffff0900780c */ /* 0x001fda0003f04070 */
[----:B------:R-:W-:Y:S05]  /*2b40*/  @P0 BRA `(.L_x_23885) ;  /* 0x0000000000340947 */ /* 0x000fea0003800000 */
[----:B------:R-:W-:-:S13]  /*2b50*/  ISETP.GT.U32.AND P0, PT, R9, 0x3bffffff, PT ;  /* 0x3bffffff0900780c */ /* 0x000fda0003f04070 */
[----:B------:R-:W-:Y:S05]  /*2b60*/  @P0 BRA `(.L_x_23886) ;  /* 0x0000000000140947 */ /* 0x000fea0003800000 */
[----:B------:R-:W-:-:S05]  /*2b70*/  FADD.FTZ R0, R9, 8192 ;  /* 0x4600000009007421 */ /* 0x000fca0000010000 */
[----:B-1234-:R-:W-:Y:S02]  /*2b80*/  LOP3.LUT P0, R4, R0, 0xff, RZ, 0xc0, !PT ;  /* 0x000000ff00047812 */ /* 0x01efe4000780c0ff */
[----:B------:R-:W-:-:S11]  /*2b90*/  PRMT R0, RZ, 0x7610, R0 ;  /* 0x00007610ff007816 */ /* 0x000fd60000000000 */
[----:B------:R-:W-:Y:S05]  /*2ba0*/  @!P0 BRA `(.L_x_23885) ;  /* 0x00000000001c8947 */ /* 0x000fea0003800000 */
[----:B------:R-:W-:Y:S05]  /*2bb0*/  BRA `(.L_x_23887) ;  /* 0x0000000000147947 */ /* 0x000fea0003800000 */
.L_x_23886:
[----:B------:R-:W-:-:S04]  /*2bc0*/  SHF.R.U32.HI R0, RZ, 0x14, R9 ;  /* 0x00000014ff007819 */ /* 0x000fc80000011609 */
[----:B------:R-:W-:-:S04]  /*2bd0*/  LOP3.LUT R0, R0, 0x1, RZ, 0xc0, !PT ;  /* 0x0000000100007812 */ /* 0x000fc800078ec0ff */
[----:B------:R-:W-:-:S04]  /*2be0*/  IADD3 R0, PT, PT, R9, 0x487ffff, R0 ;  /* 0x0487ffff09007810 */ /* 0x000fc80007ffe000 */
[----:B------:R-:W-:-:S04]  /*2bf0*/  SHF.R.U32.HI R0, RZ, 0x14, R0 ;  /* 0x00000014ff007819 */ /* 0x000fc80000011600 */
[----:B-1234-:R-:W-:-:S07]  /*2c00*/  LOP3.LUT R4, R0, 0xff, RZ, 0xc0, !PT ;  /* 0x000000ff00047812 */ /* 0x01efce00078ec0ff */
.L_x_23887:
[----:B------:R-:W-:-:S07]  /*2c10*/  PRMT R0, R4, 0x7610, R0 ;  /* 0x0000761004007816 */ /* 0x000fce0000000000 */
.L_x_23885:
[----:B------:R-:W-:Y:S05]  /*2c20*/  BSYNC.RECONVERGENT B0 ;  /* 0x0000000000007941 */ /* 0x000fea0003800200 */
.L_x_23884:
[----:B------:R0:W-:Y:S01]  /*2c30*/  STG.E.U8 desc[UR38][R2.64], R0 ;  /* 0x0000000002007986 */ /* 0x0001e2000c101126 */
[----:B------:R-:W-:Y:S05]  /*2c40*/  BRA `(.L_x_23867) ;  /* 0x0000000400047947 */ /* 0x000fea0003800000 */
.L_x_23882:
        /* <DEDUP_REMOVED lines=12> */
.L_x_23890:
[----:B------:R-:W-:-:S04]  /*2d10*/  SHF.R.U32.HI R0, RZ, 0x15, R9 ;  /* 0x00000015ff007819 */ /* 0x000fc80000011609 */
[----:B------:R-:W-:-:S04]  /*2d20*/  LOP3.LUT R0, R0, 0x1, RZ, 0xc0, !PT ;  /* 0x0000000100007812 */ /* 0x000fc800078ec0ff */
[----:B------:R-:W-:-:S04]  /*2d30*/  IADD3 R0, PT, PT, R9, 0x88fffff, R0 ;  /* 0x088fffff09007810 */ /* 0x000fc80007ffe000 */
[----:B------:R-:W-:-:S04]  /*2d40*/  SHF.R.U32.HI R0, RZ, 0x15, R0 ;  /* 0x00000015ff007819 */ /* 0x000fc80000011600 */
[----:B-1234-:R-:W-:-:S07]  /*2d50*/  LOP3.LUT R4, R0, 0xff, RZ, 0xc0, !PT ;  /* 0x000000ff00047812 */ /* 0x01efce00078ec0ff */
.L_x_23891:
[----:B------:R-:W-:-:S07]  /*2d60*/  PRMT R0, R4, 0x7610, R0 ;  /* 0x0000761004007816 */ /* 0x000fce0000000000 */
.L_x_23889:
[----:B------:R-:W-:Y:S05]  /*2d70*/  BSYNC.RECONVERGENT B0 ;  /* 0x0000000000007941 */ /* 0x000fea0003800200 */
.L_x_23888:
[----:B------:R0:W-:Y:S01]  /*2d80*/  STG.E.U8 desc[UR38][R2.64], R0 ;  /* 0x0000000002007986 */ /* 0x0001e2000c101126 */
[----:B------:R-:W-:Y:S05]  /*2d90*/  BRA `(.L_x_23867) ;  /* 0x0000000000b07947 */ /* 0x000fea0003800000 */
.L_x_23881:
[----:B------:R-:W-:-:S09]  /*2da0*/  UISETP.NE.AND UP0, UPT, UR4, 0x1c, UPT ;  /* 0x0000001c0400788c */ /* 0x000fd2000bf05270 */
[----:B------:R-:W-:Y:S05]  /*2db0*/  BRA.U !UP0, `(.L_x_23892) ;  /* 0x0000000108a07547 */ /* 0x000fea000b800000 */
[----:B------:R-:W-:-:S09]  /*2dc0*/  UISETP.NE.AND UP0, UPT, UR4, 0x1d, UPT ;  /* 0x0000001d0400788c */ /* 0x000fd2000bf05270 */
[----:B------:R-:W-:Y:S05]  /*2dd0*/  BRA.U !UP0, `(.L_x_23893) ;  /* 0x0000000108887547 */ /* 0x000fea000b800000 */
[----:B------:R-:W-:-:S09]  /*2de0*/  UISETP.NE.AND UP0, UPT, UR4, 0x2c, UPT ;  /* 0x0000002c0400788c */ /* 0x000fd2000bf05270 */
[----:B------:R-:W-:Y:S05]  /*2df0*/  BRA.U !UP0, `(.L_x_23894) ;  /* 0x0000000108447547 */ /* 0x000fea000b800000 */
.L_x_23866:
[----:B------:R-:W-:Y:S01]  /*2e00*/  MOV R0, 0x0 ;  /* 0x0000000000007802 */ /* 0x000fe20000000f00 */
[----:B------:R-:W1:Y:S01]  /*2e10*/  LDCU.64 UR6, c[0x4][0x188] ;  /* 0x01003100ff0677ac */ /* 0x000e620008000a00 */
[----:B------:R-:W-:Y:S02]  /*2e20*/  HFMA2 R8, -RZ, RZ, 0, 6.020069122314453125e-06 ;  /* 0x00000065ff087431 */ /* 0x000fe400000001ff */
[----:B------:R-:W-:Y:S01]  /*2e30*/  IMAD.MOV.U32 R12, RZ, RZ, 0x1 ;  /* 0x00000001ff0c7424 */ /* 0x000fe200078e00ff */
[----:B------:R0:W0:Y:S01]  /*2e40*/  LDC.64 R2, c[0x4][R0] ;  /* 0x0100000000027b82 */ /* 0x0000220000000a00 */
[----:B------:R-:W5:Y:S01]  /*2e50*/  LDCU.64 UR8, c[0x4][0x190] ;  /* 0x01003200ff0877ac */ /* 0x000f620008000a00 */
[----:B------:R-:W-:Y:S01]  /*2e60*/  IMAD.MOV.U32 R13, RZ, RZ, RZ ;  /* 0x000000ffff0d7224 */ /* 0x000fe200078e00ff */
[----:B------:R-:W5:Y:S01]  /*2e70*/  LDCU.64 UR4, c[0x4][0x20] ;  /* 0x01000400ff0477ac */ /* 0x000f620008000a00 */
[----:B-1234-:R-:W-:Y:S01]  /*2e80*/  MOV R4, UR6 ;  /* 0x0000000600047c02 */ /* 0x01efe20008000f00 */
[----:B------:R-:W-:-:S02]  /*2e90*/  IMAD.U32 R5, RZ, RZ, UR7 ;  /* 0x00000007ff057e24 */ /* 0x000fc4000f8e00ff */
[----:B-----5:R-:W-:Y:S01]  /*2ea0*/  IMAD.U32 R6, RZ, RZ, UR8 ;  /* 0x00000008ff067e24 */ /* 0x020fe2000f8e00ff */
[----:B------:R-:W-:Y:S01]  /*2eb0*/  MOV R7, UR9 ;  /* 0x0000000900077c02 */ /* 0x000fe20008000f00 */
[----:B------:R-:W-:Y:S02]  /*2ec0*/  IMAD.U32 R10, RZ, RZ, UR4 ;  /* 0x00000004ff0a7e24 */ /* 0x000fe4000f8e00ff */
[----:B------:R-:W-:-:S07]  /*2ed0*/  IMAD.U32 R11, RZ, RZ, UR5 ;  /* 0x00000005ff0b7e24 */ /* 0x000fce000f8e00ff */
[----:B------:R-:W-:-:S07]  /*2ee0*/  LEPC R20, `(.L_x_23895) ;  /* 0x000000001014794e */ /* 0x000fce0000000000 */
[----:B0-----:R-:W-:Y:S05]  /*2ef0*/  CALL.ABS.NOINC R2 ;  /* 0x0000000002007343 */ /* 0x001fea0003c00000 */
.L_x_23895:
[----:B------:R-:W-:Y:S05]  /*2f00*/  BRA `(.L_x_23867) ;  /* 0x0000000000547947 */ /* 0x000fea0003800000 */
.L_x_23894:
[----:B------:R-:W0:Y:S01]  /*2f10*/  I2F.U16 R9, R9 ;  /* 0x0000000900097306 */ /* 0x000e220000101000 */
[----:B-1234-:R-:W-:Y:S01]  /*2f20*/  HFMA2 R5, -RZ, RZ, 0, 1.5199184417724609375e-05 ;  /* 0x000000ffff057431 */ /* 0x01efe200000001ff */
[----:B0-----:R-:W-:-:S04]  /*2f30*/  SHF.R.U32.HI R4, RZ, 0x17, R9 ;  /* 0x00000017ff047819 */ /* 0x001fc80000011609 */
        /* <DEDUP_REMOVED lines=12> */
.L_x_23893:
[----:B-1234-:R-:W-:Y:S01]  /*3000*/  LOP3.LUT R4, R9, 0xffff, RZ, 0xc0, !PT ;  /* 0x0000ffff09047812 */ /* 0x01efe200078ec0ff */
[----:B------:R-:W-:-:S05]  /*3010*/  IMAD.MOV.U32 R5, RZ, RZ, RZ ;  /* 0x000000ffff057224 */ /* 0x000fca00078e00ff */
[----:B------:R0:W-:Y:S01]  /*3020*/  STG.E.64 desc[UR38][R2.64], R4 ;  /* 0x0000000402007986 */ /* 0x0001e2000c101b26 */
[----:B------:R-:W-:Y:S05]  /*3030*/  BRA `(.L_x_23867) ;  /* 0x0000000000087947 */ /* 0x000fea0003800000 */
.L_x_23892:
[----:B------:R-:W-:-:S05]  /*3040*/  LOP3.LUT R9, R9, 0xffff, RZ, 0xc0, !PT ;  /* 0x0000ffff09097812 */ /* 0x000fca00078ec0ff */
[----:B------:R0:W-:Y:S02]  /*3050*/  STG.E desc[UR38][R2.64], R9 ;  /* 0x0000000902007986 */ /* 0x0001e4000c101926 */
.L_x_23867:
[----:B------:R-:W-:Y:S05]  /*3060*/  BSYNC.RECONVERGENT B6 ;  /* 0x0000000000067941 */ /* 0x000fea0003800200 */
.L_x_23861:
[----:B------:R-:W-:-:S07]  /*3070*/  VIADD R17, R17, 0x80 ;  /* 0x0000008011117836 */ /* 0x000fce0000000000 */
.L_x_23825:
[----:B------:R-:W-:Y:S05]  /*3080*/  BSYNC.RECONVERGENT B7 ;  /* 0x0000000000077941 */ /* 0x000fea0003800200 */
.L_x_23824:
        /* <DEDUP_REMOVED lines=9> */
[----:B------:R-:W0:Y:S01]  /*3120*/  LDCU.64 UR4, c[0x0][0x390] ;  /* 0x00007200ff0477ac */ /* 0x000e220008000a00 */
[----:B------:R-:W-:Y:S01]  /*3130*/  IMAD.MOV.U32 R16, RZ, RZ, RZ ;  /* 0x000000ffff107224 */ /* 0x000fe200078e00ff */
[----:B------:R-:W5:Y:S01]  /*3140*/  LDCU UR6, c[0x0][0x38c] ;  /* 0x00007180ff0677ac */ /* 0x000f620008000800 */
[----:B------:R-:W1:Y:S01]  /*3150*/  LDCU.64 UR8, c[0x0][0x4b8] ;  /* 0x00009700ff0877ac */ /* 0x000e620008000a00 */
[----:B------:R-:W-:Y:S01]  /*3160*/  UISETP.NE.AND UP0, UPT, UR42, URZ, UPT ;  /* 0x000000ff2a00728c */ /* 0x000fe2000bf05270 */
[----:B0-----:R-:W-:-:S05]  /*3170*/  IMAD.HI.U32 R2, R17, UR4, R16 ;  /* 0x0000000411027c27 */ /* 0x001fca000f8e0010 */
[----:B------:R-:W-:-:S04]  /*3180*/  SHF.R.U32.HI R3, RZ, UR5, R2 ;  /* 0x00000005ff037c19 */ /* 0x000fc80008011602 */
[----:B------:R-:W-:-:S05]  /*3190*/  IADD3 R0, PT, PT, -R3, RZ, RZ ;  /* 0x000000ff03007210 */ /* 0x000fca0007ffe1ff */
[----:B-----5:R-:W-:-:S04]  /*31a0*/  IMAD R0, R0, UR6, R17 ;  /* 0x0000000600007c24 */ /* 0x020fc8000f8e0211 */
[C---:B-1----:R-:W-:Y:S02]  /*31b0*/  IMAD R16, R0.reuse, UR8, RZ ;  /* 0x0000000800107c24 */ /* 0x042fe4000f8e02ff */
[----:B------:R-:W-:Y:S01]  /*31c0*/  IMAD R0, R0, UR9, RZ ;  /* 0x0000000900007c24 */ /* 0x000fe2000f8e02ff */
[----:B------:R-:W-:Y:S06]  /*31d0*/  BRA.U !UP0, `(.L_x_23898) ;  /* 0x0000001108787547 */ /* 0x000fec000b800000 */
[----:B------:R-:W2:Y:S01]  /*31e0*/  LDCU.64 UR6, c[0x0][0x398] ;  /* 0x00007300ff0677ac */ /* 0x000ea20008000a00 */
[----:B------:R-:W-:Y:S01]  /*31f0*/  IMAD.MOV.U32 R2, RZ, RZ, RZ ;  /* 0x000000ffff027224 */ /* 0x000fe200078e00ff */
[----:B------:R-:W0:Y:S01]  /*3200*/  LDCU UR4, c[0x0][0x3a0] ;  /* 0x00007400ff0477ac */ /* 0x000e220008000800 */
[----:B------:R-:W1:Y:S01]  /*3210*/  LDCU.64 UR8, c[0x0][0x4c0] ;  /* 0x00009800ff0877ac */ /* 0x000e620008000a00 */
[----:B------:R-:W-:Y:S01]  /*3220*/  UISETP.NE.AND UP0, UPT, UR37, 0x2, UPT ;  /* 0x000000022500788c */ /* 0x000fe2000bf05270 */
[----:B--234-:R-:W-:-:S05]  /*3230*/  IMAD.HI.U32 R4, R3, UR7, R2 ;  /* 0x0000000703047c27 */ /* 0x01cfca000f8e0002 */
[----:B0-----:R-:W-:-:S05]  /*3240*/  SHF.R.U32.HI R5, RZ, UR4, R4 ;  /* 0x00000004ff057c19 */ /* 0x001fca0008011604 */
[----:B------:R-:W-:-:S04]  /*3250*/  IMAD.MOV R2, RZ, RZ, -R5 ;  /* 0x000000ffff027224 */ /* 0x000fc800078e0a05 */
[----:B------:R-:W-:-:S04]  /*3260*/  IMAD R3, R2, UR6, R3 ;  /* 0x0000000602037c24 */ /* 0x000fc8000f8e0203 */
[C---:B-1----:R-:W-:Y:S02]  /*3270*/  IMAD R16, R3.reuse, UR8, R16 ;  /* 0x0000000803107c24 */ /* 0x042fe4000f8e0210 */
        /* <DEDUP_REMOVED lines=276> */
.L_x_23898:
        /* <DEDUP_REMOVED lines=16> */
.L_x_23902:
[----:B------:R4:W5:Y:S01]  /*44c0*/  LDG.E.U8 R0, desc[UR38][R4.64] ;  /* 0x0000002604007981 */ /* 0x000962000c1e1100 */
[----:B------:R-:W-:Y:S05]  /*44d0*/  BRA `(.L_x_23904) ;  /* 0x0000000c005c7947 */ /* 0x000fea0003800000 */
.L_x_23901:
        /* <DEDUP_REMOVED lines=8> */
.L_x_23906:
[----:B------:R0:W5:Y:S01]  /*4560*/  LDG.E.U8 R0, desc[UR38][R4.64] ;  /* 0x0000002604007981 */ /* 0x000162000c1e1100 */
[----:B------:R-:W-:Y:S05]  /*4570*/  BRA `(.L_x_23904) ;  /* 0x0000000c00347947 */ /* 0x000fea0003800000 */
.L_x_23905:
[----:B------:R0:W5:Y:S01]  /*4580*/  LDG.E.U16 R0, desc[UR38][R4.64] ;  /* 0x0000002604007981 */ /* 0x000162000c1e1500 */
[----:B------:R-:W-:Y:S05]  /*4590*/  BRA `(.L_x_23904) ;  /* 0x0000000c002c7947 */ /* 0x000fea0003800000 */
.L_x_23900:
        /* <DEDUP_REMOVED lines=10> */
.L_x_23908:
[----:B------:R-:W2:Y:S02]  /*4640*/  LDG.E.U16 R2, desc[UR38][R4.64] ;  /* 0x0000002604027981 */ /* 0x000ea4000c1e1500 */
[----:B--2---:R-:W-:-:S06]  /*4650*/  HADD2.F32 R2, -RZ, R2.H0_H0 ;  /* 0x20000002ff027230 */ /* 0x004fcc0000004100 */
[----:B------:R-:W0:Y:S02]  /*4660*/  F2I.S64.TRUNC R2, R2 ;  /* 0x0000000200027311 */ /* 0x000e24000020d900 */
[----:B0-----:R-:W-:Y:S01]  /*4670*/  PRMT R0, R2, 0x7610, R0 ;  /* 0x0000761002007816 */ /* 0x001fe20000000000 */
[----:B------:R-:W-:Y:S06]  /*4680*/  BRA `(.L_x_23904) ;  /* 0x0000000800f07947 */ /* 0x000fec0003800000 */
.L_x_23907:
        /* <DEDUP_REMOVED lines=10> */
.L_x_23910:
[----:B------:R-:W2:Y:S02]  /*4730*/  LDG.E.U16 R4, desc[UR38][R4.64] ;  /* 0x0000002604047981 */ /* 0x000ea4000c1e1500 */
[----:B--2---:R-:W-:-:S06]  /*4740*/  HADD2.F32 R2, -RZ, R4.H0_H0 ;  /* 0x20000004ff027230 */ /* 0x004fcc0000004100 */
[----:B------:R-:W0:Y:S02]  /*4750*/  F2I.S64.TRUNC R2, R2 ;  /* 0x0000000200027311 */ /* 0x000e24000020d900 */
[----:B0-----:R-:W-:Y:S01]  /*4760*/  PRMT R0, R2, 0x7610, R0 ;  /* 0x0000761002007816 */ /* 0x001fe20000000000 */
[----:B------:R-:W-:Y:S06]  /*4770*/  BRA `(.L_x_23904) ;  /* 0x0000000800b47947 */ /* 0x000fec0003800000 */
.L_x_23909:
[----:B------:R-:W2:Y:S02]  /*4780*/  LDG.E.64 R2, desc[UR38][R4.64] ;  /* 0x0000002604027981 */ /* 0x000ea4000c1e1b00 */
[----:B--2---:R-:W0:Y:S02]  /*4790*/  F2I.S64.F64.TRUNC R2, R2 ;  /* 0x0000000200027311 */ /* 0x004e24000030d900 */
[----:B0-----:R-:W-:Y:S01]  /*47a0*/  PRMT R0, R2, 0x7610, R0 ;  /* 0x0000761002007816 */ /* 0x001fe20000000000 */
[----:B------:R-:W-:Y:S06]  /*47b0*/  BRA `(.L_x_23904) ;  /* 0x0000000800a47947 */ /* 0x000fec0003800000 */
.L_x_23899:
        /* <DEDUP_REMOVED lines=12> */
.L_x_23913:
[----:B------:R-:W2:Y:S02]  /*4880*/  LDG.E.64 R4, desc[UR38][R4.64] ;  /* 0x0000002604047981 */ /* 0x000ea4000c1e1b00 */
[----:B--2---:R-:W0:Y:S02]  /*4890*/  F2I.S64.F64.TRUNC R2, R4 ;  /* 0x0000000400027311 */ /* 0x004e24000030d900 */
[----:B0-----:R-:W-:Y:S01]  /*48a0*/  PRMT R0, R2, 0x7610, R0 ;  /* 0x0000761002007816 */ /* 0x001fe20000000000 */
[----:B------:R-:W-:Y:S06]  /*48b0*/  BRA `(.L_x_23904) ;  /* 0x0000000800647947 */ /* 0x000fec0003800000 */
.L_x_23912:
        /* <DEDUP_REMOVED lines=24> */
[----:B------:R-:W0:Y:S02]  /*4a40*/  F2I.S64.TRUNC R2, R3 ;  /* 0x0000000300027311 */ /* 0x000e24000020d900 */
[----:B0-----:R-:W-:Y:S01]  /*4a50*/  PRMT R0, R2, 0x7610, R0 ;  /* 0x0000761002007816 */ /* 0x001fe20000000000 */
[----:B------:R-:W-:Y:S06]  /*4a60*/  BRA `(.L_x_23904) ;  /* 0x0000000400f87947 */ /* 0x000fec0003800000 */
.L_x_23915:
        /* <DEDUP_REMOVED lines=11> */
[----:B------:R-:W0:Y:S02]  /*4b20*/  F2I.S64.TRUNC R2, R3 ;  /* 0x0000000300027311 */ /* 0x000e24000020d900 */
[----:B0-----:R-:W-:Y:S01]  /*4b30*/  PRMT R0, R2, 0x7610, R0 ;  /* 0x0000761002007816 */ /* 0x001fe20000000000 */
[----:B------:R-:W-:Y:S06]  /*4b40*/  BRA `(.L_x_23904) ;  /* 0x0000000400c07947 */ /* 0x000fec0003800000 */
.L_x_23914:
[----:B------:R-:W2:Y:S02]  /*4b50*/  LDG.E.U16 R2, desc[UR38][R4.64] ;  /* 0x0000002604027981 */ /* 0x000ea4000c1e1500 */
[----:B--2---:R-:W-:-:S06]  /*4b60*/  IMAD.U32 R2, R2, 0x10000, RZ ;  /* 0x0001000002027824 */ /* 0x004fcc00078e00ff */
[----:B------:R-:W0:Y:S02]  /*4b70*/  F2I.S64.TRUNC R2, R2 ;  /* 0x0000000200027311 */ /* 0x000e24000020d900 */
[----:B0-----:R-:W-:Y:S01]  /*4b80*/  PRMT R0, R2, 0x7610, R0 ;  /* 0x0000761002007816 */ /* 0x001fe20000000000 */
[----:B------:R-:W-:Y:S06]  /*4b90*/  BRA `(.L_x_23904) ;  /* 0x0000000400ac7947 */ /* 0x000fec0003800000 */
.L_x_23911:
        /* <DEDUP_REMOVED lines=10> */
.L_x_23918:
        /* <DEDUP_REMOVED lines=21> */
.L_x_23922:
[----:B------:R-:W-:Y:S05]  /*4d90*/  BSYNC.RECONVERGENT B1 ;  /* 0x0000000000017941 */ /* 0x000fea0003800200 */
.L_x_23921:
[----:B------:R-:W-:Y:S01]  /*4da0*/  IMAD.SHL.U32 R0, R0, 0x100000, RZ ;  /* 0x0010000000007824 */ /* 0x000fe200078e00ff */
[----:B------:R-:W-:-:S04]  /*4db0*/  LEA R2, R2, 0x3b800000, 0x17 ;  /* 0x3b80000002027811 */ /* 0x000fc800078eb8ff */
[----:B------:R-:W-:-:S07]  /*4dc0*/  LOP3.LUT R2, R2, R0, R7, 0xfe, !PT ;  /* 0x0000000002027212 */ /* 0x000fce00078efe07 */
.L_x_23920:
[----:B------:R-:W-:Y:S05]  /*4dd0*/  BSYNC.RECONVERGENT B0 ;  /* 0x0000000000007941 */ /* 0x000fea0003800200 */
.L_x_23919:
[----:B------:R-:W0:Y:S02]  /*4de0*/  F2I.S64.TRUNC R2, R2 ;  /* 0x0000000200027311 */ /* 0x000e24000020d900 */
[----:B0-----:R-:W-:Y:S01]  /*4df0*/  PRMT R0, R2, 0x7610, R0 ;  /* 0x0000761002007816 */ /* 0x001fe20000000000 */
[----:B------:R-:W-:Y:S06]  /*4e00*/  BRA `(.L_x_23904) ;  /* 0x0000000400107947 */ /* 0x000fec0003800000 */
.L_x_23917:
        /* <DEDUP_REMOVED lines=21> */
.L_x_23926:
[----:B------:R-:W-:Y:S05]  /*4f60*/  BSYNC.RECONVERGENT B1 ;  /* 0x0000000000017941 */ /* 0x000fea0003800200 */
.L_x_23925:
[----:B------:R-:W-:Y:S02]  /*4f70*/  SHF.L.U32 R0, R0, 0x15, RZ ;  /* 0x0000001500007819 */ /* 0x000fe400000006ff */
[----:B------:R-:W-:-:S04]  /*4f80*/  LEA R2, R2, 0x37800000, 0x17 ;  /* 0x3780000002027811 */ /* 0x000fc800078eb8ff */
[----:B------:R-:W-:-:S07]  /*4f90*/  LOP3.LUT R2, R2, R0, R7, 0xfe, !PT ;  /* 0x0000000002027212 */ /* 0x000fce00078efe07 */
.L_x_23924:
[----:B------:R-:W-:Y:S05]  /*4fa0*/  BSYNC.RECONVERGENT B0 ;  /* 0x0000000000007941 */ /* 0x000fea0003800200 */
.L_x_23923:
[----:B------:R-:W0:Y:S02]  /*4fb0*/  F2I.S64.TRUNC R2, R2 ;  /* 0x0000000200027311 */ /* 0x000e24000020d900 */
[----:B0-----:R-:W-:Y:S01]  /*4fc0*/  PRMT R0, R2, 0x7610, R0 ;  /* 0x0000761002007816 */ /* 0x001fe20000000000 */
[----:B------:R-:W-:Y:S06]  /*4fd0*/  BRA `(.L_x_23904) ;  /* 0x00000000009c7947 */ /* 0x000fec0003800000 */
.L_x_23916:
        /* <DEDUP_REMOVED lines=14> */
.L_x_23930:
[----:B------:R-:W-:Y:S05]  /*50c0*/  BSYNC.RECONVERGENT B0 ;  /* 0x0000000000007941 */ /* 0x000fea0003800200 */
.L_x_23929:
[----:B------:R-:W0:Y:S02]  /*50d0*/  F2I.S64.TRUNC R2, R2 ;  /* 0x0000000200027311 */ /* 0x000e24000020d900 */
[----:B0-----:R-:W-:Y:S01]  /*50e0*/  PRMT R0, R2, 0x7610, R0 ;  /* 0x0000761002007816 */ /* 0x001fe20000000000 */
[----:B------:R-:W-:Y:S06]  /*50f0*/  BRA `(.L_x_23904) ;  /* 0x0000000000547947 */ /* 0x000fec0003800000 */
.L_x_23903:
        /* <DEDUP_REMOVED lines=16> */
.L_x_23931:
[----:B------:R-:W-:Y:S01]  /*5200*/  PRMT R0, RZ, 0x7610, R0 ;  /* 0x00007610ff007816 */ /* 0x000fe20000000000 */
[----:B------:R-:W-:Y:S06]  /*5210*/  BRA `(.L_x_23904) ;  /* 0x00000000000c7947 */ /* 0x000fec0003800000 */
.L_x_23928:
[----:B------:R1:W5:Y:S01]  /*5220*/  LDG.E.U8 R0, desc[UR38][R4.64] ;  /* 0x0000002604007981 */ /* 0x000362000c1e1100 */
[----:B------:R-:W-:Y:S05]  /*5230*/  BRA `(.L_x_23904) ;  /* 0x0000000000047947 */ /* 0x000fea0003800000 */
.L_x_23927:
[----:B------:R2:W5:Y:S02]  /*5240*/  LDG.E.U8 R0, desc[UR38][R4.64] ;  /* 0x0000002604007981 */ /* 0x000564000c1e1100 */
.L_x_23904:
        /* <DEDUP_REMOVED lines=20> */
.L_x_23936:
[----:B------:R0:W-:Y:S01]  /*5390*/  STG.E.U8 desc[UR38][R2.64], R9 ;  /* 0x0000000902007986 */ /* 0x0001e2000c101126 */
[----:B------:R-:W-:Y:S05]  /*53a0*/  BRA `(.L_x_23938) ;  /* 0x0000000c00187947 */ /* 0x000fea0003800000 */
.L_x_23935:
[----:B------:R-:W-:-:S09]  /*53b0*/  UISETP.NE.AND UP0, UPT, UR4, 0x2, UPT ;  /* 0x000000020400788c */ /* 0x000fd2000bf05270 */
[----:B------:R-:W-:Y:S05]  /*53c0*/  BRA.U !UP0, `(.L_x_23939) ;  /* 0x00000001082c7547 */ /* 0x000fea000b800000 */
[----:B------:R-:W-:-:S09]  /*53d0*/  UISETP.NE.AND UP0, UPT, UR4, 0x3, UPT ;  /* 0x000000030400788c */ /* 0x000fd2000bf05270 */
[----:B------:R-:W-:Y:S05]  /*53e0*/  BRA.U !UP0, `(.L_x_23940) ;  /* 0x0000000108187547 */ /* 0x000fea000b800000 */
[----:B------:R-:W-:-:S09]  /*53f0*/  UISETP.NE.AND UP0, UPT, UR4, 0x4, UPT ;  /* 0x000000040400788c */ /* 0x000fd2000bf05270 */
[----:B------:R-:W-:Y:S05]  /*5400*/  BRA.U UP0, `(.L_x_23937) ;  /* 0x0000000900347547 */ /* 0x000fea000b800000 */
[----:B-1234-:R-:W-:Y:S01]  /*5410*/  LOP3.LUT R4, R9, 0xffff, RZ, 0xc0, !PT ;  /* 0x0000ffff09047812 */ /* 0x01efe200078ec0ff */
[----:B------:R-:W-:-:S05]  /*5420*/  IMAD.MOV.U32 R5, RZ, RZ, RZ ;  /* 0x000000ffff057224 */ /* 0x000fca00078e00ff */
[----:B------:R0:W-:Y:S01]  /*5430*/  STG.E.64 desc[UR38][R2.64], R4 ;  /* 0x0000000402007986 */ /* 0x0001e2000c101b26 */
[----:B------:R-:W-:Y:S05]  /*5440*/  BRA `(.L_x_23938) ;  /* 0x0000000800f07947 */ /* 0x000fea0003800000 */
.L_x_23940:
[----:B------:R-:W-:-:S05]  /*5450*/  LOP3.LUT R9, R9, 0xffff, RZ, 0xc0, !PT ;  /* 0x0000ffff09097812 */ /* 0x000fca00078ec0ff */
[----:B------:R0:W-:Y:S01]  /*5460*/  STG.E desc[UR38][R2.64], R9 ;  /* 0x0000000902007986 */ /* 0x0001e2000c101926 */
[----:B------:R-:W-:Y:S05]  /*5470*/  BRA `(.L_x_23938) ;  /* 0x0000000800e47947 */ /* 0x000fea0003800000 */
.L_x_23939:
[----:B------:R0:W-:Y:S01]  /*5480*/  STG.E.U16 desc[UR38][R2.64], R9 ;  /* 0x0000000902007986 */ /* 0x0001e2000c101526 */
[----:B------:R-:W-:Y:S05]  /*5490*/  BRA `(.L_x_23938) ;  /* 0x0000000800dc7947 */ /* 0x000fea0003800000 */
.L_x_23934:
        /* <DEDUP_REMOVED lines=9> */
.L_x_23942:
[----:B------:R-:W0:Y:S02]  /*5530*/  I2F.U16 R0, R9 ;  /* 0x0000000900007306 */ /* 0x000e240000101000 */
[----:B0-----:R-:W-:-:S05]  /*5540*/  F2FP.F16.F32.PACK_AB R0, RZ, R0 ;  /* 0x00000000ff00723e */ /* 0x001fca00000000ff */
[----:B------:R0:W-:Y:S01]  /*5550*/  STG.E.U16 desc[UR38][R2.64], R0 ;  /* 0x0000000002007986 */ /* 0x0001e2000c101526 */
[----:B------:R-:W-:Y:S05]  /*5560*/  BRA `(.L_x_23938) ;  /* 0x0000000800a87947 */ /* 0x000fea0003800000 */
.L_x_23941:
[----:B------:R-:W-:-:S09]  /*5570*/  UISETP.NE.AND UP0, UPT, UR4, 0x7, UPT ;  /* 0x000000070400788c */ /* 0x000fd2000bf05270 */
[----:B------:R-:W-:Y:S05]  /*5580*/  BRA.U !UP0, `(.L_x_23943) ;  /* 0x0000000108347547 */ /* 0x000fea000b800000 */
[----:B------:R-:W-:-:S09]  /*5590*/  UISETP.NE.AND UP0, UPT, UR4, 0x8, UPT ;  /* 0x000000080400788c */ /* 0x000fd2000bf05270 */
[----:B------:R-:W-:Y:S05]  /*55a0*/  BRA.U !UP0, `(.L_x_23944) ;  /* 0x0000000108187547 */ /* 0x000fea000b800000 */
[----:B------:R-:W-:-:S09]  /*55b0*/  UISETP.NE.AND UP0, UPT, UR4, 0x9, UPT ;  /* 0x000000090400788c */ /* 0x000fd2000bf05270 */
[----:B------:R-:W-:Y:S05]  /*55c0*/  BRA.U UP0, `(.L_x_23937) ;  /* 0x0000000500c47547 */ /* 0x000fea000b800000 */
[----:B-1234-:R-:W0:Y:S01]  /*55d0*/  I2F.U16 R4, R9 ;  /* 0x0000000900047306 */ /* 0x01ee220000101000 */
[----:B------:R-:W-:-:S05]  /*55e0*/  MOV R5, RZ ;  /* 0x000000ff00057202 */ /* 0x000fca0000000f00 */
[----:B0-----:R0:W-:Y:S01]  /*55f0*/  STG.E.64 desc[UR38][R2.64], R4 ;  /* 0x0000000402007986 */ /* 0x0011e2000c101b26 */
[----:B------:R-:W-:Y:S05]  /*5600*/  BRA `(.L_x_23938) ;  /* 0x0000000800807947 */ /* 0x000fea0003800000 */
.L_x_23944:
[----:B------:R-:W1:Y:S02]  /*5610*/  I2F.U16 R9, R9 ;  /* 0x0000000900097306 */ /* 0x000e640000101000 */
[----:B-1234-:R-:W-:-:S04]  /*5620*/  F2FP.F16.F32.PACK_AB R5, RZ, R9 ;  /* 0x00000009ff05723e */ /* 0x01efc800000000ff */
[----:B------:R-:W-:-:S05]  /*5630*/  PRMT R5, R5, 0x5410, RZ ;  /* 0x0000541005057816 */ /* 0x000fca00000000ff */
[----:B------:R0:W-:Y:S01]  /*5640*/  STG.E desc[UR38][R2.64], R5 ;  /* 0x0000000502007986 */ /* 0x0001e2000c101926 */
[----:B------:R-:W-:Y:S05]  /*5650*/  BRA `(.L_x_23938) ;  /* 0x00000008006c7947 */ /* 0x000fea0003800000 */
.L_x_23943:
[----:B-1234-:R-:W0:Y:S02]  /*5660*/  I2F.F64.U16 R4, R9 ;  /* 0x0000000900047312 */ /* 0x01ee240000101800 */
[----:B0-----:R0:W-:Y:S01]  /*5670*/  STG.E.64 desc[UR38][R2.64], R4 ;  /* 0x0000000402007986 */ /* 0x0011e2000c101b26 */
[----:B------:R-:W-:Y:S05]  /*5680*/  BRA `(.L_x_23938) ;  /* 0x0000000800607947 */ /* 0x000fea0003800000 */
.L_x_23933:
        /* <DEDUP_REMOVED lines=12> */
.L_x_23948:
[----:B------:R-:W0:Y:S01]  /*5750*/  I2F.U16 R9, R9 ;  /* 0x0000000900097306 */ /* 0x000e220000101000 */
[----:B------:R-:W-:Y:S01]  /*5760*/  BSSY.RECONVERGENT B0, `(.L_x_23949) ;  /* 0x0000010000007945 */ /* 0x000fe20003800200 */
[----:B------:R-:W-:Y:S01]  /*5770*/  IMAD.MOV.U32 R0, RZ, RZ, 0x80 ;  /* 0x00000080ff007424 */ /* 0x000fe200078e00ff */
[----:B0-----:R-:W-:-:S13]  /*5780*/  ISETP.GT.U32.AND P0, PT, R9, 0x437fffff, PT ;  /* 0x437fffff0900780c */ /* 0x001fda0003f04070 */
        /* <DEDUP_REMOVED lines=9> */
[----:B-1234-:R-:W-:Y:S02]  /*5820*/  LOP3.LUT P0, R4, R0, 0xff, RZ, 0xc0, !PT ;  /* 0x000000ff00047812 */ /* 0x01efe4000780c0ff */
[----:B------:R-:W-:-:S11]  /*5830*/  PRMT R0, RZ, 0x7610, R0 ;  /* 0x00007610ff007816 */ /* 0x000fd60000000000 */
[----:B------:R-:W-:Y:S05]  /*5840*/  @!P0 BRA `(.L_x_23950) ;  /* 0x0000000000048947 */ /* 0x000fea0003800000 */
[----:B------:R-:W-:-:S07]  /*5850*/  IMAD.MOV.U32 R0, RZ, RZ, R4 ;  /* 0x000000ffff007224 */ /* 0x000fce00078e0004 */
.L_x_23950:
[----:B------:R-:W-:Y:S05]  /*5860*/  BSYNC.RECONVERGENT B0 ;  /* 0x0000000000007941 */ /* 0x000fea0003800200 */
.L_x_23949:
[----:B------:R0:W-:Y:S01]  /*5870*/  STG.E.U8 desc[UR38][R2.64], R0 ;  /* 0x0000000002007986 */ /* 0x0001e2000c101126 */
[----:B------:R-:W-:Y:S05]  /*5880*/  BRA `(.L_x_23938) ;  /* 0x0000000400e07947 */ /* 0x000fea0003800000 */
.L_x_23947:
[----:B------:R-:W0:Y:S01]  /*5890*/  I2F.U16 R9, R9 ;  /* 0x0000000900097306 */ /* 0x000e220000101000 */
[----:B------:R-:W-:Y:S01]  /*58a0*/  BSSY.RECONVERGENT B0, `(.L_x_23951) ;  /* 0x0000010000007945 */ /* 0x000fe20003800200 */
[----:B------:R-:W-:Y:S01]  /*58b0*/  HFMA2 R0, -RZ, RZ, 0, 7.62939453125e-06 ;  /* 0x00000080ff007431 */ /* 0x000fe200000001ff */
        /* <DEDUP_REMOVED lines=14> */
.L_x_23952:
[----:B------:R-:W-:Y:S05]  /*59a0*/  BSYNC.RECONVERGENT B0 ;  /* 0x0000000000007941 */ /* 0x000fea0003800200 */
.L_x_23951:
[----:B------:R0:W-:Y:S01]  /*59b0*/  STG.E.U8 desc[UR38][R2.64], R0 ;  /* 0x0000000002007986 */ /* 0x0001e2000c101126 */
[----:B------:R-:W-:Y:S05]  /*59c0*/  BRA `(.L_x_23938) ;  /* 0x0000000400907947 */ /* 0x000fea0003800000 */
.L_x_23946:
[----:B------:R-:W-:-:S09]  /*59d0*/  UISETP.NE.AND UP0, UPT, UR4, 0x1c, UPT ;  /* 0x0000001c0400788c */ /* 0x000fd2000bf05270 */
[----:B------:R-:W-:Y:S05]  /*59e0*/  BRA.U !UP0, `(.L_x_23953) ;  /* 0x00000001085c7547 */ /* 0x000fea000b800000 */
[----:B------:R-:W-:-:S09]  /*59f0*/  UISETP.NE.AND UP0, UPT, UR4, 0x1d, UPT ;  /* 0x0000001d0400788c */ /* 0x000fd2000bf05270 */
[----:B------:R-:W-:Y:S05]  /*5a00*/  BRA.U !UP0, `(.L_x_23954) ;  /* 0x0000000108447547 */ /* 0x000fea000b800000 */
[----:B------:R-:W-:-:S09]  /*5a10*/  UISETP.NE.AND UP0, UPT, UR4, 0x2c, UPT ;  /* 0x0000002c0400788c */ /* 0x000fd2000bf05270 */
[----:B------:R-:W-:Y:S05]  /*5a20*/  BRA.U UP0, `(.L_x_23937) ;  /* 0x0000000100ac7547 */ /* 0x000fea000b800000 */
[----:B------:R-:W0:Y:S01]  /*5a30*/  I2F.U16 R9, R9 ;  /* 0x0000000900097306 */ /* 0x000e220000101000 */
[----:B-1234-:R-:W-:Y:S01]  /*5a40*/  IMAD.MOV.U32 R5, RZ, RZ, 0xff ;  /* 0x000000ffff057424 */ /* 0x01efe200078e00ff */
[----:B0-----:R-:W-:-:S04]  /*5a50*/  SHF.R.U32.HI R4, RZ, 0x17, R9 ;  /* 0x00000017ff047819 */ /* 0x001fc80000011609 */
        /* <DEDUP_REMOVED lines=12> */
.L_x_23954:
[----:B-1234-:R-:W-:Y:S01]  /*5b20*/  HFMA2 R5, -RZ, RZ, 0, 0 ;  /* 0x00000000ff057431 */ /* 0x01efe200000001ff */
[----:B------:R-:W-:-:S05]  /*5b30*/  LOP3.LUT R4, R9, 0xffff, RZ, 0xc0, !PT ;  /* 0x0000ffff09047812 */ /* 0x000fca00078ec0ff */
[----:B------:R0:W-:Y:S01]  /*5b40*/  STG.E.64 desc[UR38][R2.64], R4 ;  /* 0x0000000402007986 */ /* 0x0001e2000c101b26 */
[----:B------:R-:W-:Y:S05]  /*5b50*/  BRA `(.L_x_23938) ;  /* 0x00000004002c7947 */ /* 0x000fea0003800000 */
.L_x_23953:
[----:B------:R-:W-:-:S05]  /*5b60*/  LOP3.LUT R9, R9, 0xffff, RZ, 0xc0, !PT ;  /* 0x0000ffff09097812 */ /* 0x000fca00078ec0ff */
[----:B------:R0:W-:Y:S01]  /*5b70*/  STG.E desc[UR38][R2.64], R9 ;  /* 0x0000000902007986 */ /* 0x0001e2000c101926 */
[----:B------:R-:W-:Y:S05]  /*5b80*/  BRA `(.L_x_23938) ;  /* 0x0000000400207947 */ /* 0x000fea0003800000 */
.L_x_23945:
        /* <DEDUP_REMOVED lines=11> */
.L_x_23956:
[----:B-1234-:R-:W0:Y:S01]  /*5c40*/  I2F.F64.U16 R4, R9 ;  /* 0x0000000900047312 */ /* 0x01ee220000101800 */
[----:B------:R-:W-:-:S05]  /*5c50*/  CS2R R6, SRZ ;  /* 0x0000000000067805 */ /* 0x000fca000001ff00 */
[----:B0-----:R0:W-:Y:S01]  /*5c60*/  STG.E.128 desc[UR38][R2.64], R4 ;  /* 0x0000000402007986 */ /* 0x0011e2000c101d26 */
[----:B------:R-:W-:Y:S05]  /*5c70*/  BRA `(.L_x_23938) ;  /* 0x0000000000e47947 */ /* 0x000fea0003800000 */
.L_x_23955:
[----:B------:R-:W-:-:S09]  /*5c80*/  UISETP.NE.AND UP0, UPT, UR4, 0xf, UPT ;  /* 0x0000000f0400788c */ /* 0x000fd2000bf05270 */
[----:B------:R-:W-:Y:S05]  /*5c90*/  BRA.U !UP0, `(.L_x_23957) ;  /* 0x0000000108d07547 */ /* 0x000fea000b800000 */
[----:B------:R-:W-:-:S09]  /*5ca0*/  UISETP.NE.AND UP0, UPT, UR4, 0x17, UPT ;  /* 0x000000170400788c */ /* 0x000fd2000bf05270 */
[----:B------:R-:W-:Y:S05]  /*5cb0*/  BRA.U !UP0, `(.L_x_23958) ;  /* 0x0000000108847547 */ /* 0x000fea000b800000 */
[----:B------:R-:W-:-:S09]  /*5cc0*/  UISETP.NE.AND UP0, UPT, UR4, 0x18, UPT ;  /* 0x000000180400788c */ /* 0x000fd2000bf05270 */
[----:B------:R-:W-:Y:S05]  /*5cd0*/  BRA.U !UP0, `(.L_x_23959) ;  /* 0x0000000108447547 */ /* 0x000fea000b800000 */
.L_x_23937:
[----:B------:R-:W-:Y:S01]  /*5ce0*/  MOV R0, 0x0 ;  /* 0x0000000000007802 */ /* 0x000fe20000000f00 */
[----:B------:R-:W1:Y:S01]  /*5cf0*/  LDCU.64 UR4, c[0x4][0x188] ;  /* 0x01003100ff0477ac */ /* 0x000e620008000a00 */
[----:B------:R-:W-:Y:S02]  /*5d00*/  HFMA2 R13, -RZ, RZ, 0, 0 ;  /* 0x00000000ff0d7431 */ /* 0x000fe400000001ff */
[----:B------:R-:W-:Y:S01]  /*5d10*/  IMAD.MOV.U32 R8, RZ, RZ, 0x65 ;  /* 0x00000065ff087424 */ /* 0x000fe200078e00ff */
[----:B------:R0:W0:Y:S01]  /*5d20*/  LDC.64 R2, c[0x4][R0] ;  /* 0x0100000000027b82 */ /* 0x0000220000000a00 */
[----:B------:R-:W5:Y:S01]  /*5d30*/  LDCU.64 UR6, c[0x4][0x190] ;  /* 0x01003200ff0677ac */ /* 0x000f620008000a00 */
[----:B------:R-:W-:Y:S01]  /*5d40*/  IMAD.MOV.U32 R12, RZ, RZ, 0x1 ;  /* 0x00000001ff0c7424 */ /* 0x000fe200078e00ff */
[----:B------:R-:W5:Y:S01]  /*5d50*/  LDCU.64 UR8, c[0x4][0x20] ;  /* 0x01000400ff0877ac */ /* 0x000f620008000a00 */
[----:B-1234-:R-:W-:Y:S02]  /*5d60*/  IMAD.U32 R4, RZ, RZ, UR4 ;  /* 0x00000004ff047e24 */ /* 0x01efe4000f8e00ff */
[----:B------:R-:W-:Y:S01]  /*5d70*/  IMAD.U32 R5, RZ, RZ, UR5 ;  /* 0x00000005ff057e24 */ /* 0x000fe2000f8e00ff */
[----:B-----5:R-:W-:Y:S01]  /*5d80*/  MOV R6, UR6 ;  /* 0x0000000600067c02 */ /* 0x020fe20008000f00 */
[----:B------:R-:W-:-:S02]  /*5d90*/  IMAD.U32 R7, RZ, RZ, UR7 ;  /* 0x00000007ff077e24 */ /* 0x000fc4000f8e00ff */
[----:B------:R-:W-:Y:S01]  /*5da0*/  IMAD.U32 R10, RZ, RZ, UR8 ;  /* 0x00000008ff0a7e24 */ /* 0x000fe2000f8e00ff */
[----:B------:R-:W-:-:S07]  /*5db0*/  MOV R11, UR9 ;  /* 0x00000009000b7c02 */ /* 0x000fce0008000f00 */
[----:B------:R-:W-:-:S07]  /*5dc0*/  LEPC R20, `(.L_x_23960) ;  /* 0x000000001014794e */ /* 0x000fce0000000000 */
[----:B0-----:R-:W-:Y:S05]  /*5dd0*/  CALL.ABS.NOINC R2 ;  /* 0x0000000002007343 */ /* 0x001fea0003c00000 */
.L_x_23960:
[----:B------:R-:W-:Y:S05]  /*5de0*/  BRA `(.L_x_23938) ;  /* 0x0000000000887947 */ /* 0x000fea0003800000 */
.L_x_23959:
[----:B------:R-:W0:Y:S01]  /*5df0*/  I2F.U16 R9, R9 ;  /* 0x0000000900097306 */ /* 0x000e220000101000 */
[----:B------:R-:W-:Y:S01]  /*5e00*/  BSSY.RECONVERGENT B0, `(.L_x_23961) ;  /* 0x000000a000007945 */ /* 0x000fe20003800200 */
[----:B-1234-:R-:W-:Y:S01]  /*5e10*/  IMAD.MOV.U32 R5, RZ, RZ, 0x7f ;  /* 0x0000007fff057424 */ /* 0x01efe200078e00ff */
[----:B0-----:R-:W-:-:S13]  /*5e20*/  ISETP.GT.U32.AND P0, PT, R9, 0x43efffff, PT ;  /* 0x43efffff0900780c */ /* 0x001fda0003f04070 */
[----:B------:R-:W-:Y:S05]  /*5e30*/  @P0 BRA `(.L_x_23962) ;  /* 0x0000000000180947 */ /* 0x000fea0003800000 */
[----:B------:R-:W-:-:S13]  /*5e40*/  ISETP.GE.U32.AND P0, PT, R9, 0x3c800000, PT ;  /* 0x3c8000000900780c */ /* 0x000fda0003f06070 */
[----:B------:R-:W-:-:S04]  /*5e50*/  @P0 SHF.R.U32.HI R0, RZ, 0x14, R9 ;  /* 0x00000014ff000819 */ /* 0x000fc80000011609 */
[----:B------:R-:W-:-:S04]  /*5e60*/  @P0 LOP3.LUT R0, R0, 0x1, RZ, 0xc0, !PT ;  /* 0x0000000100000812 */ /* 0x000fc800078ec0ff */
[----:B------:R-:W-:-:S04]  /*5e70*/  @P0 IADD3 R0, PT, PT, R9, 0x407ffff, R0 ;  /* 0x0407ffff09000810 */ /* 0x000fc80007ffe000 */
[----:B------:R-:W-:Y:S01]  /*5e80*/  @P0 SHF.R.U32.HI R5, RZ, 0x14, R0 ;  /* 0x00000014ff050819 */ /* 0x000fe20000011600 */
[----:B------:R-:W-:-:S07]  /*5e90*/  @!P0 FADD.FTZ R5, R9, 16384 ;  /* 0x4680000009058421 */ /* 0x000fce0000010000 */
.L_x_23962:
[----:B------:R-:W-:Y:S05]  /*5ea0*/  BSYNC.RECONVERGENT B0 ;  /* 0x0000000000007941 */ /* 0x000fea0003800200 */
.L_x_23961:
[----:B------:R0:W-:Y:S01]  /*5eb0*/  STG.E.U8 desc[UR38][R2.64], R5 ;  /* 0x0000000502007986 */ /* 0x0001e2000c101126 */
[----:B------:R-:W-:Y:S05]  /*5ec0*/  BRA `(.L_x_23938) ;  /* 0x0000000000507947 */ /* 0x000fea0003800000 */
.L_x_23958:
[----:B------:R-:W0:Y:S02]  /*5ed0*/  I2F.U16 R7, R9 ;  /* 0x0000000900077306 */ /* 0x000e240000101000 */
[----:B0-----:R-:W-:-:S13]  /*5ee0*/  ISETP.GT.U32.AND P0, PT, R7, 0x477fffff, PT ;  /* 0x477fffff0700780c */ /* 0x001fda0003f04070 */
[----:B------:R-:W-:Y:S05]  /*5ef0*/  @P0 BRA `(.L_x_23963) ;  /* 0x0000000000240947 */ /* 0x000fea0003800000 */
[----:B------:R-:W-:-:S13]  /*5f00*/  ISETP.GE.U32.AND P0, PT, R7, 0x38800000, PT ;  /* 0x388000000700780c */ /* 0x000fda0003f06070 */
[----:B------:R-:W-:-:S04]  /*5f10*/  @P0 SHF.R.U32.HI R0, RZ, 0x15, R7 ;  /* 0x00000015ff000819 */ /* 0x000fc80000011607 */
[----:B------:R-:W-:-:S04]  /*5f20*/  @P0 LOP3.LUT R0, R0, 0x1, RZ, 0xc0, !PT ;  /* 0x0000000100000812 */ /* 0x000fc800078ec0ff */
[C---:B------:R-:W-:Y:S01]  /*5f30*/  @P0 IADD3 R0, PT, PT, R7.reuse, 0x80fffff, R0 ;  /* 0x080fffff07000810 */ /* 0x040fe20007ffe000 */
[----:B------:R-:W-:-:S03]  /*5f40*/  @!P0 FADD.FTZ R7, R7, 128 ;  /* 0x4300000007078421 */ /* 0x000fc60000010000 */
[----:B-1234-:R-:W-:-:S05]  /*5f50*/  @P0 SHF.R.U32.HI R5, RZ, 0x15, R0 ;  /* 0x00000015ff050819 */ /* 0x01efca0000011600 */
[----:B------:R0:W-:Y:S04]  /*5f60*/  @P0 STG.E.U8 desc[UR38][R2.64], R5 ;  /* 0x0000000502000986 */ /* 0x0001e8000c101126 */
[----:B------:R0:W-:Y:S01]  /*5f70*/  @!P0 STG.E.U8 desc[UR38][R2.64], R7 ;  /* 0x0000000702008986 */ /* 0x0001e2000c101126 */
[----:B------:R-:W-:Y:S05]  /*5f80*/  BRA `(.L_x_23938) ;  /* 0x0000000000207947 */ /* 0x000fea0003800000 */
.L_x_23963:
[----:B-1234-:R-:W-:Y:S01]  /*5f90*/  IMAD.MOV.U32 R5, RZ, RZ, 0x7f ;  /* 0x0000007fff057424 */ /* 0x01efe200078e00ff */
[----:B------:R-:W-:-:S04]  /*5fa0*/  ISETP.GT.U32.AND P0, PT, R7, 0x7f800000, PT ;  /* 0x7f8000000700780c */ /* 0x000fc80003f04070 */
[----:B------:R-:W-:-:S05]  /*5fb0*/  SEL R5, R5, 0x7c, P0 ;  /* 0x0000007c05057807 */ /* 0x000fca0000000000 */
[----:B------:R0:W-:Y:S01]  /*5fc0*/  STG.E.U8 desc[UR38][R2.64], R5 ;  /* 0x0000000502007986 */ /* 0x0001e2000c101126 */
[----:B------:R-:W-:Y:S05]  /*5fd0*/  BRA `(.L_x_23938) ;  /* 0x00000000000c7947 */ /* 0x000fea0003800000 */
.L_x_23957:
[----:B------:R-:W0:Y:S02]  /*5fe0*/  I2F.U16 R0, R9 ;  /* 0x0000000900007306 */ /* 0x000e240000101000 */
[----:B0-----:R-:W-:-:S05]  /*5ff0*/  F2FP.BF16.F32.PACK_AB R0, RZ, R0 ;  /* 0x00000000ff00723e */ /* 0x001fca00000010ff */
[----:B------:R0:W-:Y:S02]  /*6000*/  STG.E.U16 desc[UR38][R2.64], R0 ;  /* 0x0000000002007986 */ /* 0x0001e4000c101526 */
.L_x_23938:
[----:B------:R-:W-:Y:S05]  /*6010*/  BSYNC.RECONVERGENT B6 ;  /* 0x0000000000067941 */ /* 0x000fea0003800200 */
.L_x_23932:
[----:B------:R-:W-:-:S07]  /*6020*/  IADD3 R17, PT, PT, R17, 0x80, RZ ;  /* 0x0000008011117810 */ /* 0x000fce0007ffe0ff */
.L_x_23897:
[----:B------:R-:W-:Y:S05]  /*6030*/  BSYNC.RECONVERGENT B7 ;  /* 0x0000000000077941 */ /* 0x000fea0003800200 */
.L_x_23896:
        /* <DEDUP_REMOVED lines=9> */
[----:B------:R-:W0:Y:S01]  /*60d0*/  LDCU.64 UR4, c[0x0][0x390] ;  /* 0x00007200ff0477ac */ /* 0x000e220008000a00 */
[----:B------:R-:W-:Y:S01]  /*60e0*/  MOV R16, RZ ;  /* 0x000000ff00107202 */ /* 0x000fe20000000f00 */
[----:B------:R-:W5:Y:S01]  /*60f0*/  LDCU UR6, c[0x0][0x38c] ;  /* 0x00007180ff0677ac */ /* 0x000f620008000800 */
[----:B------:R-:W1:Y:S01]  /*6100*/  LDCU.64 UR8, c[0x0][0x4b8] ;  /* 0x00009700ff0877ac */ /* 0x000e620008000a00 */
[----:B------:R-:W-:Y:S02]  /*6110*/  UISETP.NE.AND UP0, UPT, UR42, URZ, UPT ;  /* 0x000000ff2a00728c */ /* 0x000fe4000bf05270 */
[----:B0-----:R-:W-:-:S05]  /*6120*/  IMAD.HI.U32 R2, R17, UR4, R16 ;  /* 0x0000000411027c27 */ /* 0x001fca000f8e0010 */
[----:B------:R-:W-:-:S05]  /*6130*/  SHF.R.U32.HI R3, RZ, UR5, R2 ;  /* 0x00000005ff037c19 */ /* 0x000fca0008011602 */
[----:B------:R-:W-:-:S04]  /*6140*/  IMAD.MOV R0, RZ, RZ, -R3 ;  /* 0x000000ffff007224 */ /* 0x000fc800078e0a03 */
        /* <DEDUP_REMOVED lines=10> */
[----:B0-----:R-:W-:-:S04]  /*61f0*/  SHF.R.U32.HI R5, RZ, UR4, R4 ;  /* 0x00000004ff057c19 */ /* 0x001fc80008011604 */
[----:B------:R-:W-:-:S05]  /*6200*/  IADD3 R2, PT, PT, -R5, RZ, RZ ;  /* 0x000000ff05027210 */ /* 0x000fca0007ffe1ff */
[----:B------:R-:W-:-:S04]  /*6210*/  IMAD R3, R2, UR6, R3 ;  /* 0x0000000602037c24 */ /* 0x000fc8000f8e0203 */
[C---:B-1----:R-:W-:Y:S02]  /*6220*/  IMAD R16, R3.reuse, UR8, R16 ;  /* 0x0000000803107c24 */ /* 0x042fe4000f8e0210 */
        /* <DEDUP_REMOVED lines=276> */
.L_x_23966:
        /* <DEDUP_REMOVED lines=16> */
.L_x_23970:
[----:B------:R0:W5:Y:S01]  /*7470*/  LDG.E.U8 R0, desc[UR38][R4.64] ;  /* 0x0000002604007981 */ /* 0x000162000c1e1100 */
[----:B------:R-:W-:Y:S05]  /*7480*/  BRA `(.L_x_23972) ;  /* 0x0000000c005c7947 */ /* 0x000fea0003800000 */
.L_x_23969:
        /* <DEDUP_REMOVED lines=8> */
.L_x_23974:
[----:B------:R3:W5:Y:S01]  /*7510*/  LDG.E.U8 R0, desc[UR38][R4.64] ;  /* 0x0000002604007981 */ /* 0x000762000c1e1100 */
[----:B------:R-:W-:Y:S05]  /*7520*/  BRA `(.L_x_23972) ;  /* 0x0000000c00347947 */ /* 0x000fea0003800000 */
.L_x_23973:
[----:B------:R2:W5:Y:S01]  /*7530*/  LDG.E.U16 R0, desc[UR38][R4.64] ;  /* 0x0000002604007981 */ /* 0x000562000c1e1500 */
[----:B------:R-:W-:Y:S05]  /*7540*/  BRA `(.L_x_23972) ;  /* 0x0000000c002c7947 */ /* 0x000fea0003800000 */
.L_x_23968:
        /* <DEDUP_REMOVED lines=10> */
.L_x_23976:
[----:B------:R-:W2:Y:S02]  /*75f0*/  LDG.E.U16 R2, desc[UR38][R4.64] ;  /* 0x0000002604027981 */ /* 0x000ea4000c1e1500 */
[----:B--2---:R-:W-:-:S06]  /*7600*/  HADD2.F32 R2, -RZ, R2.H0_H0 ;  /* 0x20000002ff027230 */ /* 0x004fcc0000004100 */
[----:B------:R-:W0:Y:S02]  /*7610*/  F2I.S64.TRUNC R2, R2 ;  /* 0x0000000200027311 */ /* 0x000e24000020d900 */
[----:B0-----:R-:W-:Y:S01]  /*7620*/  PRMT R0, R2, 0x7610, R0 ;  /* 0x0000761002007816 */ /* 0x001fe20000000000 */
[----:B------:R-:W-:Y:S06]  /*7630*/  BRA `(.L_x_23972) ;  /* 0x0000000800f07947 */ /* 0x000fec0003800000 */
.L_x_23975:
        /* <DEDUP_REMOVED lines=10> */
.L_x_23978:
[----:B------:R-:W2:Y:S02]  /*76e0*/  LDG.E.U16 R4, desc[UR38][R4.64] ;  /* 0x0000002604047981 */ /* 0x000ea4000c1e1500 */
[----:B--2---:R-:W-:-:S06]  /*76f0*/  HADD2.F32 R2, -RZ, R4.H0_H0 ;  /* 0x20000004ff027230 */ /* 0x004fcc0000004100 */
[----:B------:R-:W0:Y:S02]  /*7700*/  F2I.S64.TRUNC R2, R2 ;  /* 0x0000000200027311 */ /* 0x000e24000020d900 */
[----:B0-----:R-:W-:Y:S01]  /*7710*/  PRMT R0, R2, 0x7610, R0 ;  /* 0x0000761002007816 */ /* 0x001fe20000000000 */
[----:B------:R-:W-:Y:S06]  /*7720*/  BRA `(.L_x_23972) ;  /* 0x0000000800b47947 */ /* 0x000fec0003800000 */
.L_x_23977:
[----:B------:R-:W2:Y:S02]  /*7730*/  LDG.E.64 R2, desc[UR38][R4.64] ;  /* 0x0000002604027981 */ /* 0x000ea4000c1e1b00 */
[----:B--2---:R-:W0:Y:S02]  /*7740*/  F2I.S64.F64.TRUNC R2, R2 ;  /* 0x0000000200027311 */ /* 0x004e24000030d900 */
[----:B0-----:R-:W-:Y:S01]  /*7750*/  PRMT R0, R2, 0x7610, R0 ;  /* 0x0000761002007816 */ /* 0x001fe20000000000 */
[----:B------:R-:W-:Y:S06]  /*7760*/  BRA `(.L_x_23972) ;  /* 0x0000000800a47947 */ /* 0x000fec0003800000 */
.L_x_23967:
        /* <DEDUP_REMOVED lines=12> */
.L_x_23981:
[----:B------:R-:W2:Y:S02]  /*7830*/  LDG.E.64 R4, desc[UR38][R4.64] ;  /* 0x0000002604047981 */ /* 0x000ea4000c1e1b00 */
[----:B--2---:R-:W0:Y:S02]  /*7840*/  F2I.S64.F64.TRUNC R2, R4 ;  /* 0x0000000400027311 */ /* 0x004e24000030d900 */
[----:B0-----:R-:W-:Y:S01]  /*7850*/  PRMT R0, R2, 0x7610, R0 ;  /* 0x0000761002007816 */ /* 0x001fe20000000000 */
[----:B------:R-:W-:Y:S06]  /*7860*/  BRA `(.L_x_23972) ;  /* 0x0000000800647947 */ /* 0x000fec0003800000 */
.L_x_23980:
        /* <DEDUP_REMOVED lines=27> */
.L_x_23983:
        /* <DEDUP_REMOVED lines=14> */
.L_x_23982:
[----:B------:R-:W2:Y:S02]  /*7b00*/  LDG.E.U16 R2, desc[UR38][R4.64] ;  /* 0x0000002604027981 */ /* 0x000ea4000c1e1500 */
[----:B--2---:R-:W-:-:S06]  /*7b10*/  SHF.L.U32 R2, R2, 0x10, RZ ;  /* 0x0000001002027819 */ /* 0x004fcc00000006ff */
[----:B------:R-:W0:Y:S02]  /*7b20*/  F2I.S64.TRUNC R2, R2 ;  /* 0x0000000200027311 */ /* 0x000e24000020d900 */
[----:B0-----:R-:W-:Y:S01]  /*7b30*/  PRMT R0, R2, 0x7610, R0 ;  /* 0x0000761002007816 */ /* 0x001fe20000000000 */
[----:B------:R-:W-:Y:S06]  /*7b40*/  BRA `(.L_x_23972) ;  /* 0x0000000400ac7947 */ /* 0x000fec0003800000 */
.L_x_23979:
        /* <DEDUP_REMOVED lines=10> */
.L_x_23986:
        /* <DEDUP_REMOVED lines=21> */
.L_x_23990:
[----:B------:R-:W-:Y:S05]  /*7d40*/  BSYNC.RECONVERGENT B1 ;  /* 0x0000000000017941 */ /* 0x000fea0003800200 */
.L_x_23989:
[----:B------:R-:W-:Y:S01]  /*7d50*/  IMAD.SHL.U32 R0, R0, 0x100000, RZ ;  /* 0x0010000000007824 */ /* 0x000fe200078e00ff */
[----:B------:R-:W-:-:S04]  /*7d60*/  LEA R2, R2, 0x3b800000, 0x17 ;  /* 0x3b80000002027811 */ /* 0x000fc800078eb8ff */
[----:B------:R-:W-:-:S07]  /*7d70*/  LOP3.LUT R2, R2, R0, R7, 0xfe, !PT ;  /* 0x0000000002027212 */ /* 0x000fce00078efe07 */
.L_x_23988:
[----:B------:R-:W-:Y:S05]  /*7d80*/  BSYNC.RECONVERGENT B0 ;  /* 0x0000000000007941 */ /* 0x000fea0003800200 */
.L_x_23987:
[----:B------:R-:W0:Y:S02]  /*7d90*/  F2I.S64.TRUNC R2, R2 ;  /* 0x0000000200027311 */ /* 0x000e24000020d900 */
[----:B0-----:R-:W-:Y:S01]  /*7da0*/  PRMT R0, R2, 0x7610, R0 ;  /* 0x0000761002007816 */ /* 0x001fe20000000000 */
[----:B------:R-:W-:Y:S06]  /*7db0*/  BRA `(.L_x_23972) ;  /* 0x0000000400107947 */ /* 0x000fec0003800000 */
.L_x_23985:
        /* <DEDUP_REMOVED lines=21> */
.L_x_23994:
[----:B------:R-:W-:Y:S05]  /*7f10*/  BSYNC.RECONVERGENT B1 ;  /* 0x0000000000017941 */ /* 0x000fea0003800200 */
.L_x_23993:
[----:B------:R-:W-:Y:S01]  /*7f20*/  IMAD.SHL.U32 R0, R0, 0x200000, RZ ;  /* 0x0020000000007824 */ /* 0x000fe200078e00ff */
[----:B------:R-:W-:-:S04]  /*7f30*/  LEA R2, R2, 0x37800000, 0x17 ;  /* 0x3780000002027811 */ /* 0x000fc800078eb8ff */
[----:B------:R-:W-:-:S07]  /*7f40*/  LOP3.LUT R2, R2, R0, R7, 0xfe, !PT ;  /* 0x0000000002027212 */ /* 0x000fce00078efe07 */
.L_x_23992:
[----:B------:R-:W-:Y:S05]  /*7f50*/  BSYNC.RECONVERGENT B0 ;  /* 0x0000000000007941 */ /* 0x000fea0003800200 */
.L_x_23991:
[----:B------:R-:W0:Y:S02]  /*7f60*/  F2I.S64.TRUNC R2, R2 ;  /* 0x0000000200027311 */ /* 0x000e24000020d900 */
[----:B0-----:R-:W-:Y:S01]  /*7f70*/  PRMT R0, R2, 0x7610, R0 ;  /* 0x0000761002007816 */ /* 0x001fe20000000000 */
[----:B------:R-:W-:Y:S06]  /*7f80*/  BRA `(.L_x_23972) ;  /* 0x00000000009c7947 */ /* 0x000fec0003800000 */
.L_x_23984:
        /* <DEDUP_REMOVED lines=14> */
.L_x_23998:
[----:B------:R-:W-:Y:S05]  /*8070*/  BSYNC.RECONVERGENT B0 ;  /* 0x0000000000007941 */ /* 0x000fea0003800200 */
.L_x_23997:
[----:B------:R-:W0:Y:S02]  /*8080*/  F2I.S64.TRUNC R2, R2 ;  /* 0x0000000200027311 */ /* 0x000e24000020d900 */
[----:B0-----:R-:W-:Y:S01]  /*8090*/  PRMT R0, R2, 0x7610, R0 ;  /* 0x0000761002007816 */ /* 0x001fe20000000000 */
[----:B------:R-:W-:Y:S06]  /*80a0*/  BRA `(.L_x_23972) ;  /* 0x0000000000547947 */ /* 0x000fec0003800000 */
.L_x_23971:
        /* <DEDUP_REMOVED lines=16> */
.L_x_23999:
[----:B------:R-:W-:Y:S01]  /*81b0*/  PRMT R0, RZ, 0x7610, R0 ;  /* 0x00007610ff007816 */ /* 0x000fe20000000000 */
[----:B------:R-:W-:Y:S06]  /*81c0*/  BRA `(.L_x_23972) ;  /* 0x00000000000c7947 */ /* 0x000fec0003800000 */
.L_x_23996:
[----:B------:R0:W5:Y:S01]  /*81d0*/  LDG.E.U8 R0, desc[UR38][R4.64] ;  /* 0x0000002604007981 */ /* 0x000162000c1e1100 */
[----:B------:R-:W-:Y:S05]  /*81e0*/  BRA `(.L_x_23972) ;  /* 0x0000000000047947 */ /* 0x000fea0003800000 */
.L_x_23995:
[----:B------:R0:W5:Y:S02]  /*81f0*/  LDG.E.U8 R0, desc[UR38][R4.64] ;  /* 0x0000002604007981 */ /* 0x000164000c1e1100 */
.L_x_23972:
[----:B------:R-:W1:Y:S01]  /*8200*/  LDCU.64 UR6, c[0x0][0x580] ;  /* 0x0000b000ff0677ac */ /* 0x000e620008000a00 */
[----:B-----5:R-:W-:Y:S01]  /*8210*/  LOP3.LUT R0, R0, 0xff, RZ, 0xc0, !PT ;  /* 0x000000ff00007812 */ /* 0x020fe200078ec0ff */
[----:B------:R-:W-:Y:S01]  /*8220*/  BSSY.RECONVERGENT B6, `(.L_x_24000) ;  /* 0x00000da000067945 */ /* 0x000fe20003800200 */
[----:B------:R-:W-:Y:S02]  /*8230*/  UPRMT UR4, UR41, 0x9910, URZ ;  /* 0x0000991029047896 */ /* 0x000fe400080000ff */
[----:B------:R-:W-:Y:S02]  /*8240*/  VIMNMX.U16x2 R0, PT, PT, R0, UR36, PT ;  /* 0x0000002400007c48 */ /* 0x000fe4000bfe0200 */
[----:B------:R-:W-:Y:S02]  /*8250*/  UISETP.GT.AND UP0, UPT, UR4, 0x9, UPT ;  /* 0x000000090400788c */ /* 0x000fe4000bf04270 */
[----:B------:R-:W-:Y:S02]  /*8260*/  PRMT R9, R0, 0x7610, R9 ;  /* 0x0000761000097816 */ /* 0x000fe40000000009 */
[----:B-1----:R-:W-:-:S05]  /*8270*/  IADD3 R2, P0, PT, R16, UR6, RZ ;  /* 0x0000000610027c10 */ /* 0x002fca000ff1e0ff */
        /* <DEDUP_REMOVED lines=12> */
.L_x_24004:
[----:B------:R1:W-:Y:S01]  /*8340*/  STG.E.U8 desc[UR38][R2.64], R9 ;  /* 0x0000000902007986 */ /* 0x0003e2000c101126 */
[----:B------:R-:W-:Y:S05]  /*8350*/  BRA `(.L_x_24006) ;  /* 0x0000000c00187947 */ /* 0x000fea0003800000 */
.L_x_24003:
[----:B------:R-:W-:-:S09]  /*8360*/  UISETP.NE.AND UP0, UPT, UR4, 0x2, UPT ;  /* 0x000000020400788c */ /* 0x000fd2000bf05270 */
[----:B------:R-:W-:Y:S05]  /*8370*/  BRA.U !UP0, `(.L_x_24007) ;  /* 0x00000001082c7547 */ /* 0x000fea000b800000 */
[----:B------:R-:W-:-:S09]  /*8380*/  UISETP.NE.AND UP0, UPT, UR4, 0x3, UPT ;  /* 0x000000030400788c */ /* 0x000fd2000bf05270 */
[----:B------:R-:W-:Y:S05]  /*8390*/  BRA.U !UP0, `(.L_x_24008) ;  /* 0x0000000108187547 */ /* 0x000fea000b800000 */
[----:B------:R-:W-:-:S09]  /*83a0*/  UISETP.NE.AND UP0, UPT, UR4, 0x4, UPT ;  /* 0x000000040400788c */ /* 0x000fd2000bf05270 */
[----:B------:R-:W-:Y:S05]  /*83b0*/  BRA.U UP0, `(.L_x_24005) ;  /* 0x0000000900347547 */ /* 0x000fea000b800000 */
[----:B0-234-:R-:W-:Y:S02]  /*83c0*/  LOP3.LUT R4, R9, 0xffff, RZ, 0xc0, !PT ;  /* 0x0000ffff09047812 */ /* 0x01dfe400078ec0ff */
[----:B------:R-:W-:-:S05]  /*83d0*/  MOV R5, RZ ;  /* 0x000000ff00057202 */ /* 0x000fca0000000f00 */
[----:B------:R0:W-:Y:S01]  /*83e0*/  STG.E.64 desc[UR38][R2.64], R4 ;  /* 0x0000000402007986 */ /* 0x0001e2000c101b26 */
[----:B------:R-:W-:Y:S05]  /*83f0*/  BRA `(.L_x_24006) ;  /* 0x0000000800f07947 */ /* 0x000fea0003800000 */
.L_x_24008:
[----:B------:R-:W-:-:S05]  /*8400*/  LOP3.LUT R9, R9, 0xffff, RZ, 0xc0, !PT ;  /* 0x0000ffff09097812 */ /* 0x000fca00078ec0ff */
[----:B------:R1:W-:Y:S01]  /*8410*/  STG.E desc[UR38][R2.64], R9 ;  /* 0x0000000902007986 */ /* 0x0003e2000c101926 */
[----:B------:R-:W-:Y:S05]  /*8420*/  BRA `(.L_x_24006) ;  /* 0x0000000800e47947 */ /* 0x000fea0003800000 */
.L_x_24007:
[----:B------:R1:W-:Y:S01]  /*8430*/  STG.E.U16 desc[UR38][R2.64], R9 ;  /* 0x0000000902007986 */ /* 0x0003e2000c101526 */
[----:B------:R-:W-:Y:S05]  /*8440*/  BRA `(.L_x_24006) ;  /* 0x0000000800dc7947 */ /* 0x000fea0003800000 */
.L_x_24002:
[----:B------:R-:W-:-:S09]  /*8450*/  UISETP.GT.AND UP0, UPT, UR4, 0x6, UPT ;  /* 0x000000060400788c */ /* 0x000fd2000bf04270 */
[----:B------:R-:W-:Y:S05]  /*8460*/  BRA.U UP0, `(.L_x_24009) ;  /* 0x00000001002c7547 */ /* 0x000fea000b800000 */
[----:B------:R-:W-:-:S09]  /*8470*/  UISETP.NE.AND UP0, UPT, UR4, 0x5, UPT ;  /* 0x000000050400788c */ /* 0x000fd2000bf05270 */
[----:B------:R-:W-:Y:S05]  /*8480*/  BRA.U !UP0, `(.L_x_24010) ;  /* 0x0000000108147547 */ /* 0x000fea000b800000 */
[----:B------:R-:W-:-:S09]  /*8490*/  UISETP.NE.AND UP0, UPT, UR4, 0x6, UPT ;  /* 0x000000060400788c */ /* 0x000fd2000bf05270 */
[----:B------:R-:W-:Y:S05]  /*84a0*/  BRA.U UP0, `(.L_x_24005) ;  /* 0x0000000500f87547 */ /* 0x000fea000b800000 */
[----:B0-234-:R-:W0:Y:S02]  /*84b0*/  I2F.U16 R5, R9 ;  /* 0x0000000900057306 */ /* 0x01de240000101000 */
[----:B0-----:R0:W-:Y:S01]  /*84c0*/  STG.E desc[UR38][R2.64], R5 ;  /* 0x0000000502007986 */ /* 0x0011e2000c101926 */
[----:B------:R-:W-:Y:S05]  /*84d0*/  BRA `(.L_x_24006) ;  /* 0x0000000800b87947 */ /* 0x000fea0003800000 */
.L_x_24010:
[----:B------:R-:W1:Y:S02]  /*84e0*/  I2F.U16 R0, R9 ;  /* 0x0000000900007306 */ /* 0x000e640000101000 */
[----:B-1----:R-:W-:-:S05]  /*84f0*/  F2FP.F16.F32.PACK_AB R0, RZ, R0 ;  /* 0x00000000ff00723e */ /* 0x002fca00000000ff */
[----:B------:R1:W-:Y:S01]  /*8500*/  STG.E.U16 desc[UR38][R2.64], R0 ;  /* 0x0000000002007986 */ /* 0x0003e2000c101526 */
[----:B------:R-:W-:Y:S05]  /*8510*/  BRA `(.L_x_24006) ;  /* 0x0000000800a87947 */ /* 0x000fea0003800000 */
.L_x_24009:
[----:B------:R-:W-:-:S09]  /*8520*/  UISETP.NE.AND UP0, UPT, UR4, 0x7, UPT ;  /* 0x000000070400788c */ /* 0x000fd2000bf05270 */
[----:B------:R-:W-:Y:S05]  /*8530*/  BRA.U !UP0, `(.L_x_24011) ;  /* 0x0000000108347547 */ /* 0x000fea000b800000 */
[----:B------:R-:W-:-:S09]  /*8540*/  UISETP.NE.AND UP0, UPT, UR4, 0x8, UPT ;  /* 0x000000080400788c */ /* 0x000fd2000bf05270 */
[----:B------:R-:W-:Y:S05]  /*8550*/  BRA.U !UP0, `(.L_x_24012) ;  /* 0x0000000108187547 */ /* 0x000fea000b800000 */
[----:B------:R-:W-:-:S09]  /*8560*/  UISETP.NE.AND UP0, UPT, UR4, 0x9, UPT ;  /* 0x000000090400788c */ /* 0x000fd2000bf05270 */
[----:B------:R-:W-:Y:S05]  /*8570*/  BRA.U UP0, `(.L_x_24005) ;  /* 0x0000000500c47547 */ /* 0x000fea000b800000 */
[----:B0-234-:R-:W0:Y:S01]  /*8580*/  I2F.U16 R4, R9 ;  /* 0x0000000900047306 */ /* 0x01de220000101000 */
[----:B------:R-:W-:-:S05]  /*8590*/  IMAD.MOV.U32 R5, RZ, RZ, RZ ;  /* 0x000000ffff057224 */ /* 0x000fca00078e00ff */
[----:B0-----:R0:W-:Y:S01]  /*85a0*/  STG.E.64 desc[UR38][R2.64], R4 ;  /* 0x0000000402007986 */ /* 0x0011e2000c101b26 */
[----:B------:R-:W-:Y:S05]  /*85b0*/  BRA `(.L_x_24006) ;  /* 0x0000000800807947 */ /* 0x000fea0003800000 */
.L_x_24012:
[----:B------:R-:W0:Y:S02]  /*85c0*/  I2F.U16 R9, R9 ;  /* 0x0000000900097306 */ /* 0x000e240000101000 */
[----:B0-234-:R-:W-:-:S04]  /*85d0*/  F2FP.F16.F32.PACK_AB R5, RZ, R9 ;  /* 0x00000009ff05723e */ /* 0x01dfc800000000ff */
[----:B------:R-:W-:-:S05]  /*85e0*/  PRMT R5, R5, 0x5410, RZ ;  /* 0x0000541005057816 */ /* 0x000fca00000000ff */
[----:B------:R0:W-:Y:S01]  /*85f0*/  STG.E desc[UR38][R2.64], R5 ;  /* 0x0000000502007986 */ /* 0x0001e2000c101926 */
[----:B------:R-:W-:Y:S05]  /*8600*/  BRA `(.L_x_24006) ;  /* 0x00000008006c7947 */ /* 0x000fea0003800000 */
.L_x_24011:
[----:B0-234-:R-:W0:Y:S02]  /*8610*/  I2F.F64.U16 R4, R9 ;  /* 0x0000000900047312 */ /* 0x01de240000101800 */
[----:B0-----:R0:W-:Y:S01]  /*8620*/  STG.E.64 desc[UR38][R2.64], R4 ;  /* 0x0000000402007986 */ /* 0x0011e2000c101b26 */
[----:B------:R-:W-:Y:S05]  /*8630*/  BRA `(.L_x_24006) ;  /* 0x0000000800607947 */ /* 0x000fea0003800000 */
.L_x_24001:
        /* <DEDUP_REMOVED lines=12> */
.L_x_24016:
[----:B------:R-:W1:Y:S01]  /*8700*/  I2F.U16 R9, R9 ;  /* 0x0000000900097306 */ /* 0x000e620000101000 */
[----:B------:R-:W-:Y:S01]  /*8710*/  BSSY.RECONVERGENT B0, `(.L_x_24017) ;  /* 0x0000010000007945 */ /* 0x000fe20003800200 */
[----:B------:R-:W-:Y:S01]  /*8720*/  IMAD.MOV.U32 R0, RZ, RZ, 0x80 ;  /* 0x00000080ff007424 */ /* 0x000fe200078e00ff */
[----:B-1----:R-:W-:-:S13]  /*8730*/  ISETP.GT.U32.AND P0, PT, R9, 0x437fffff, PT ;  /* 0x437fffff0900780c */ /* 0x002fda0003f04070 */
        /* <DEDUP_REMOVED lines=9> */
[----:B0-234-:R-:W-:Y:S02]  /*87d0*/  LOP3.LUT P0, R4, R0, 0xff, RZ, 0xc0, !PT ;  /* 0x000000ff00047812 */ /* 0x01dfe4000780c0ff */
[----:B------:R-:W-:-:S11]  /*87e0*/  PRMT R0, RZ, 0x7610, R0 ;  /* 0x00007610ff007816 */ /* 0x000fd60000000000 */
[----:B------:R-:W-:Y:S05]  /*87f0*/  @!P0 BRA `(.L_x_24018) ;  /* 0x0000000000048947 */ /* 0x000fea0003800000 */
[----:B------:R-:W-:-:S07]  /*8800*/  MOV R0, R4 ;  /* 0x0000000400007202 */ /* 0x000fce0000000f00 */
.L_x_24018:
[----:B------:R-:W-:Y:S05]  /*8810*/  BSYNC.RECONVERGENT B0 ;  /* 0x0000000000007941 */ /* 0x000fea0003800200 */
.L_x_24017:
[----:B------:R1:W-:Y:S01]  /*8820*/  STG.E.U8 desc[UR38][R2.64], R0 ;  /* 0x0000000002007986 */ /* 0x0003e2000c101126 */
[----:B------:R-:W-:Y:S05]  /*8830*/  BRA `(.L_x_24006) ;  /* 0x0000000400e07947 */ /* 0x000fea0003800000 */
.L_x_24015:
        /* <DEDUP_REMOVED lines=16> */
[----:B------:R-:W-:-:S07]  /*8940*/  IMAD.MOV.U32 R0, RZ, RZ, R4 ;  /* 0x000000ffff007224 */ /* 0x000fce00078e0004 */
.L_x_24020:
[----:B------:R-:W-:Y:S05]  /*8950*/  BSYNC.RECONVERGENT B0 ;  /* 0x0000000000007941 */ /* 0x000fea0003800200 */
.L_x_24019:
[----:B------:R1:W-:Y:S01]  /*8960*/  STG.E.U8 desc[UR38][R2.64], R0 ;  /* 0x0000000002007986 */ /* 0x0003e2000c101126 */
[----:B------:R-:W-:Y:S05]  /*8970*/  BRA `(.L_x_24006) ;  /* 0x0000000400907947 */ /* 0x000fea0003800000 */
.L_x_24014:
[----:B------:R-:W-:-:S09]  /*8980*/  UISETP.NE.AND UP0, UPT, UR4, 0x1c, UPT ;  /* 0x0000001c0400788c */ /* 0x000fd2000bf05270 */
[----:B------:R-:W-:Y:S05]  /*8990*/  BRA.U !UP0, `(.L_x_24021) ;  /* 0x00000001085c7547 */ /* 0x000fea000b800000 */
[----:B------:R-:W-:-:S09]  /*89a0*/  UISETP.NE.AND UP0, UPT, UR4, 0x1d, UPT ;  /* 0x0000001d0400788c */ /* 0x000fd2000bf05270 */
[----:B------:R-:W-:Y:S05]  /*89b0*/  BRA.U !UP0, `(.L_x_24022) ;  /* 0x0000000108447547 */ /* 0x000fea000b800000 */
[----:B------:R-:W-:-:S09]  /*89c0*/  UISETP.NE.AND UP0, UPT, UR4, 0x2c, UPT ;  /* 0x0000002c0400788c */ /* 0x000fd2000bf05270 */
[----:B------:R-:W-:Y:S05]  /*89d0*/  BRA.U UP0, `(.L_x_24005) ;  /* 0x0000000100ac7547 */ /* 0x000fea000b800000 */
[----:B------:R-:W1:Y:S01]  /*89e0*/  I2F.U16 R9, R9 ;  /* 0x0000000900097306 */ /* 0x000e620000101000 */
[----:B0-234-:R-:W-:Y:S01]  /*89f0*/  HFMA2 R5, -RZ, RZ, 0, 1.5199184417724609375e-05 ;  /* 0x000000ffff057431 */ /* 0x01dfe200000001ff */
[----:B-1----:R-:W-:-:S04]  /*8a00*/  SHF.R.U32.HI R4, RZ, 0x17, R9 ;  /* 0x00000017ff047819 */ /* 0x002fc80000011609 */
        /* <DEDUP_REMOVED lines=12> */
.L_x_24022:
[----:B0-234-:R-:W-:Y:S01]  /*8ad0*/  LOP3.LUT R4, R9, 0xffff, RZ, 0xc0, !PT ;  /* 0x0000ffff09047812 */ /* 0x01dfe200078ec0ff */
[----:B------:R-:W-:-:S05]  /*8ae0*/  IMAD.MOV.U32 R5, RZ, RZ, RZ ;  /* 0x000000ffff057224 */ /* 0x000fca00078e00ff */
[----:B------:R0:W-:Y:S01]  /*8af0*/  STG.E.64 desc[UR38][R2.64], R4 ;  /* 0x0000000402007986 */ /* 0x0001e2000c101b26 */
[----:B------:R-:W-:Y:S05]  /*8b00*/  BRA `(.L_x_24006) ;  /* 0x00000004002c7947 */ /* 0x000fea0003800000 */
.L_x_24021:
[----:B------:R-:W-:-:S05]  /*8b10*/  LOP3.LUT R9, R9, 0xffff, RZ, 0xc0, !PT ;  /* 0x0000ffff09097812 */ /* 0x000fca00078ec0ff */
[----:B------:R1:W-:Y:S01]  /*8b20*/  STG.E desc[UR38][R2.64], R9 ;  /* 0x0000000902007986 */ /* 0x0003e2000c101926 */
[----:B------:R-:W-:Y:S05]  /*8b30*/  BRA `(.L_x_24006) ;  /* 0x0000000400207947 */ /* 0x000fea0003800000 */
.L_x_24013:
        /* <DEDUP_REMOVED lines=8> */
[----:B0-234-:R-:W-:-:S05]  /*8bc0*/  SEL R5, RZ, 0x1, !P0 ;  /* 0x00000001ff057807 */ /* 0x01dfca0004000000 */
[----:B------:R0:W-:Y:S01]  /*8bd0*/  STG.E.U8 desc[UR38][R2.64], R5 ;  /* 0x0000000502007986 */ /* 0x0001e2000c101126 */
[----:B------:R-:W-:Y:S05]  /*8be0*/  BRA `(.L_x_24006) ;  /* 0x0000000000f47947 */ /* 0x000fea0003800000 */
.L_x_24024:
[----:B0-234-:R-:W0:Y:S01]  /*8bf0*/  I2F.F64.U16 R4, R9 ;  /* 0x0000000900047312 */ /* 0x01de220000101800 */
[----:B------:R-:W-:-:S05]  /*8c00*/  CS2R R6, SRZ ;  /* 0x0000000000067805 */ /* 0x000fca000001ff00 */
[----:B0-----:R0:W-:Y:S01]  /*8c10*/  STG.E.128 desc[UR38][R2.64], R4 ;  /* 0x0000000402007986 */ /* 0x0011e2000c101d26 */
[----:B------:R-:W-:Y:S05]  /*8c20*/  BRA `(.L_x_24006) ;  /* 0x0000000000e47947 */ /* 0x000fea0003800000 */
.L_x_24023:
[----:B------:R-:W-:-:S09]  /*8c30*/  UISETP.NE.AND UP0, UPT, UR4, 0xf, UPT ;  /* 0x0000000f0400788c */ /* 0x000fd2000bf05270 */
[----:B------:R-:W-:Y:S05]  /*8c40*/  BRA.U !UP0, `(.L_x_24025) ;  /* 0x0000000108d07547 */ /* 0x000fea000b800000 */
[----:B------:R-:W-:-:S09]  /*8c50*/  UISETP.NE.AND UP0, UPT, UR4, 0x17, UPT ;  /* 0x000000170400788c */ /* 0x000fd2000bf05270 */
[----:B------:R-:W-:Y:S05]  /*8c60*/  BRA.U !UP0, `(.L_x_24026) ;  /* 0x0000000108847547 */ /* 0x000fea000b800000 */
[----:B------:R-:W-:-:S09]  /*8c70*/  UISETP.NE.AND UP0, UPT, UR4, 0x18, UPT ;  /* 0x000000180400788c */ /* 0x000fd2000bf05270 */
[----:B------:R-:W-:Y:S05]  /*8c80*/  BRA.U !UP0, `(.L_x_24027) ;  /* 0x0000000108447547 */ /* 0x000fea000b800000 */
.L_x_24005:
[----:B------:R-:W-:Y:S01]  /*8c90*/  MOV R0, 0x0 ;  /* 0x0000000000007802 */ /* 0x000fe20000000f00 */
[----:B------:R-:W0:Y:S01]  /*8ca0*/  LDCU.64 UR4, c[0x4][0x188] ;  /* 0x01003100ff0477ac */ /* 0x000e220008000a00 */
[----:B------:R-:W-:Y:S02]  /*8cb0*/  HFMA2 R12, -RZ, RZ, 0, 5.9604644775390625e-08 ;  /* 0x00000001ff0c7431 */ /* 0x000fe400000001ff */
[----:B------:R-:W-:Y:S01]  /*8cc0*/  IMAD.MOV.U32 R8, RZ, RZ, 0x65 ;  /* 0x00000065ff087424 */ /* 0x000fe200078e00ff */
[----:B------:R1:W1:Y:S01]  /*8cd0*/  LDC.64 R2, c[0x4][R0] ;  /* 0x0100000000027b82 */ /* 0x0002620000000a00 */
[----:B------:R-:W5:Y:S01]  /*8ce0*/  LDCU.64 UR6, c[0x4][0x190] ;  /* 0x01003200ff0677ac */ /* 0x000f620008000a00 */
[----:B------:R-:W-:Y:S01]  /*8cf0*/  IMAD.MOV.U32 R13, RZ, RZ, RZ ;  /* 0x000000ffff0d7224 */ /* 0x000fe200078e00ff */
[----:B------:R-:W5:Y:S01]  /*8d00*/  LDCU.64 UR8, c[0x4][0x20] ;  /* 0x01000400ff0877ac */ /* 0x000f620008000a00 */
[----:B0-234-:R-:W-:Y:S01]  /*8d10*/  IMAD.U32 R4, RZ, RZ, UR4 ;  /* 0x00000004ff047e24 */ /* 0x01dfe2000f8e00ff */
[----:B------:R-:W-:Y:S01]  /*8d20*/  MOV R5, UR5 ;  /* 0x0000000500057c02 */ /* 0x000fe20008000f00 */
[----:B-----5:R-:W-:-:S02]  /*8d30*/  IMAD.U32 R6, RZ, RZ, UR6 ;  /* 0x00000006ff067e24 */ /* 0x020fc4000f8e00ff */
[----:B------:R-:W-:Y:S01]  /*8d40*/  IMAD.U32 R7, RZ, RZ, UR7 ;  /* 0x00000007ff077e24 */ /* 0x000fe2000f8e00ff */
[----:B------:R-:W-:Y:S01]  /*8d50*/  MOV R10, UR8 ;  /* 0x00000008000a7c02 */ /* 0x000fe20008000f00 */
[----:B------:R-:W-:-:S07]  /*8d60*/  IMAD.U32 R11, RZ, RZ, UR9 ;  /* 0x00000009ff0b7e24 */ /* 0x000fce000f8e00ff */
[----:B------:R-:W-:-:S07]  /*8d70*/  LEPC R20, `(.L_x_24028) ;  /* 0x000000001014794e */ /* 0x000fce0000000000 */
[----:B-1----:R-:W-:Y:S05]  /*8d80*/  CALL.ABS.NOINC R2 ;  /* 0x0000000002007343 */ /* 0x002fea0003c00000 */
.L_x_24028:
[----:B------:R-:W-:Y:S05]  /*8d90*/  BRA `(.L_x_24006) ;  /* 0x0000000000887947 */ /* 0x000fea0003800000 */
.L_x_24027:
[----:B------:R-:W1:Y:S01]  /*8da0*/  I2F.U16 R9, R9 ;  /* 0x0000000900097306 */ /* 0x000e620000101000 */
[----:B------:R-:W-:Y:S01]  /*8db0*/  BSSY.RECONVERGENT B0, `(.L_x_24029) ;  /* 0x000000a000007945 */ /* 0x000fe20003800200 */
[----:B0-234-:R-:W-:Y:S01]  /*8dc0*/  IMAD.MOV.U32 R5, RZ, RZ, 0x7f ;  /* 0x0000007fff057424 */ /* 0x01dfe200078e00ff */
[----:B-1----:R-:W-:-:S13]  /*8dd0*/  ISETP.GT.U32.AND P0, PT, R9, 0x43efffff, PT ;  /* 0x43efffff0900780c */ /* 0x002fda0003f04070 */
[----:B------:R-:W-:Y:S05]  /*8de0*/  @P0 BRA `(.L_x_24030) ;  /* 0x0000000000180947 */ /* 0x000fea0003800000 */
[----:B------:R-:W-:-:S13]  /*8df0*/  ISETP.GE.U32.AND P0, PT, R9, 0x3c800000, PT ;  /* 0x3c8000000900780c */ /* 0x000fda0003f06070 */
[----:B------:R-:W-:-:S04]  /*8e00*/  @P0 SHF.R.U32.HI R0, RZ, 0x14, R9 ;  /* 0x00000014ff000819 */ /* 0x000fc80000011609 */
[----:B------:R-:W-:-:S04]  /*8e10*/  @P0 LOP3.LUT R0, R0, 0x1, RZ, 0xc0, !PT ;  /* 0x0000000100000812 */ /* 0x000fc800078ec0ff */
[----:B------:R-:W-:-:S04]  /*8e20*/  @P0 IADD3 R0, PT, PT, R9, 0x407ffff, R0 ;  /* 0x0407ffff09000810 */ /* 0x000fc80007ffe000 */
[----:B------:R-:W-:Y:S01]  /*8e30*/  @P0 SHF.R.U32.HI R5, RZ, 0x14, R0 ;  /* 0x00000014ff050819 */ /* 0x000fe20000011600 */
[----:B------:R-:W-:-:S07]  /*8e40*/  @!P0 FADD.FTZ R5, R9, 16384 ;  /* 0x4680000009058421 */ /* 0x000fce0000010000 */
.L_x_24030:
[----:B------:R-:W-:Y:S05]  /*8e50*/  BSYNC.RECONVERGENT B0 ;  /* 0x0000000000007941 */ /* 0x000fea0003800200 */
.L_x_24029:
[----:B------:R0:W-:Y:S01]  /*8e60*/  STG.E.U8 desc[UR38][R2.64], R5 ;  /* 0x0000000502007986 */ /* 0x0001e2000c101126 */
[----:B------:R-:W-:Y:S05]  /*8e70*/  BRA `(.L_x_24006) ;  /* 0x0000000000507947 */ /* 0x000fea0003800000 */
.L_x_24026:
[----:B------:R-:W1:Y:S02]  /*8e80*/  I2F.U16 R7, R9 ;  /* 0x0000000900077306 */ /* 0x000e640000101000 */
[----:B-1----:R-:W-:-:S13]  /*8e90*/  ISETP.GT.U32.AND P0, PT, R7, 0x477fffff, PT ;  /* 0x477fffff0700780c */ /* 0x002fda0003f04070 */
[----:B------:R-:W-:Y:S05]  /*8ea0*/  @P0 BRA `(.L_x_24031) ;  /* 0x0000000000240947 */ /* 0x000fea0003800000 */
[----:B------:R-:W-:-:S13]  /*8eb0*/  ISETP.GE.U32.AND P0, PT, R7, 0x38800000, PT ;  /* 0x388000000700780c */ /* 0x000fda0003f06070 */
[----:B------:R-:W-:-:S04]  /*8ec0*/  @P0 SHF.R.U32.HI R0, RZ, 0x15, R7 ;  /* 0x00000015ff000819 */ /* 0x000fc80000011607 */
[----:B------:R-:W-:-:S04]  /*8ed0*/  @P0 LOP3.LUT R0, R0, 0x1, RZ, 0xc0, !PT ;  /* 0x0000000100000812 */ /* 0x000fc800078ec0ff */
[C---:B------:R-:W-:Y:S01]  /*8ee0*/  @P0 IADD3 R0, PT, PT, R7.reuse, 0x80fffff, R0 ;  /* 0x080fffff07000810 */ /* 0x040fe20007ffe000 */
[----:B------:R-:W-:-:S03]  /*8ef0*/  @!P0 FADD.FTZ R7, R7, 128 ;  /* 0x4300000007078421 */ /* 0x000fc60000010000 */
[----:B0-234-:R-:W-:-:S05]  /*8f00*/  @P0 SHF.R.U32.HI R5, RZ, 0x15, R0 ;  /* 0x00000015ff050819 */ /* 0x01dfca0000011600 */
[----:B------:R0:W-:Y:S04]  /*8f10*/  @P0 STG.E.U8 desc[UR38][R2.64], R5 ;  /* 0x0000000502000986 */ /* 0x0001e8000c101126 */
[----:B------:R0:W-:Y:S01]  /*8f20*/  @!P0 STG.E.U8 desc[UR38][R2.64], R7 ;  /* 0x0000000702008986 */ /* 0x0001e2000c101126 */
[----:B------:R-:W-:Y:S05]  /*8f30*/  BRA `(.L_x_24006) ;  /* 0x0000000000207947 */ /* 0x000fea0003800000 */
.L_x_24031:
[----:B------:R-:W-:Y:S02]  /*8f40*/  ISETP.GT.U32.AND P0, PT, R7, 0x7f800000, PT ;  /* 0x7f8000000700780c */ /* 0x000fe40003f04070 */
[----:B0-234-:R-:W-:-:S04]  /*8f50*/  MOV R5, 0x7f ;  /* 0x0000007f00057802 */ /* 0x01dfc80000000f00 */
[----:B------:R-:W-:-:S05]  /*8f60*/  SEL R5, R5, 0x7c, P0 ;  /* 0x0000007c05057807 */ /* 0x000fca0000000000 */
[----:B------:R0:W-:Y:S01]  /*8f70*/  STG.E.U8 desc[UR38][R2.64], R5 ;  /* 0x0000000502007986 */ /* 0x0001e2000c101126 */
[----:B------:R-:W-:Y:S05]  /*8f80*/  BRA `(.L_x_24006) ;  /* 0x00000000000c7947 */ /* 0x000fea0003800000 */
.L_x_24025:
[----:B------:R-:W1:Y:S02]  /*8f90*/  I2F.U16 R0, R9 ;  /* 0x0000000900007306 */ /* 0x000e640000101000 */
[----:B-1----:R-:W-:-:S05]  /*8fa0*/  F2FP.BF16.F32.PACK_AB R0, RZ, R0 ;  /* 0x00000000ff00723e */ /* 0x002fca00000010ff */
[----:B------:R1:W-:Y:S02]  /*8fb0*/  STG.E.U16 desc[UR38][R2.64], R0 ;  /* 0x0000000002007986 */ /* 0x0003e4000c101526 */
.L_x_24006:
[----:B------:R-:W-:Y:S05]  /*8fc0*/  BSYNC.RECONVERGENT B6 ;  /* 0x0000000000067941 */ /* 0x000fea0003800200 */
.L_x_24000:
[----:B------:R-:W-:-:S07]  /*8fd0*/  VIADD R17, R17, 0x80 ;  /* 0x0000008011117836 */ /* 0x000fce0000000000 */
.L_x_23965:
[----:B------:R-:W-:Y:S05]  /*8fe0*/  BSYNC.RECONVERGENT B7 ;  /* 0x0000000000077941 */ /* 0x000fea0003800200 */
.L_x_23964:
[----:B------:R-:W5:Y:S02]  /*8ff0*/  LDCU UR4, c[0x0][0x380] ;  /* 0x00007000ff0477ac */ /* 0x000f640008000800 */
[----:B-----5:R-:W-:-:S13]  /*9000*/  ISETP.GE.AND P0, PT, R17, UR4, PT ;  /* 0x0000000411007c0c */ /* 0x020fda000bf06270 */
[----:B------:R-:W-:Y:S05]  /*9010*/  @P0 EXIT ;  /* 0x000000000000094d */ /* 0x000fea0003800000 */
[----:B------:R-:W5:Y:S01]  /*9020*/  LDCU UR4, c[0x0][0x388] ;  /* 0x00007100ff0477ac */ /* 0x000f620008000800 */
[----:B------:R-:W-:Y:S02]  /*9030*/  HFMA2 R16, -RZ, RZ, 0, 0 ;  /* 0x00000000ff107431 */ /* 0x000fe400000001ff */
[----:B01----:R-:W-:Y:S01]  /*9040*/  IMAD.MOV.U32 R0, RZ, RZ, RZ ;  /* 0x000000ffff007224 */ /* 0x003fe200078e00ff */
[----:B-----5:R-:W-:-:S09]  /*9050*/  UISETP.NE.AND UP0, UPT, UR4, URZ, UPT ;  /* 0x000000ff0400728c */ /* 0x020fd2000bf05270 */
[----:B------:R-:W-:Y:S05]  /*9060*/  BRA.U !UP0, `(.L_x_24032) ;  /* 0x0000001108a87547 */ /* 0x000fea000b800000 */
[----:B------:R-:W0:Y:S01]  /*9070*/  LDCU.64 UR4, c[0x0][0x390] ;  /* 0x00007200ff0477ac */ /* 0x000e220008000a00 */
[----:B------:R-:W-:Y:S01]  /*9080*/  IMAD.MOV.U32 R16, RZ, RZ, RZ ;  /* 0x000000ffff107224 */ /* 0x000fe200078e00ff */
[----:B------:R-:W1:Y:S01]  /*9090*/  LDCU UR6, c[0x0][0x38c] ;  /* 0x00007180ff0677ac */ /* 0x000e620008000800 */
[----:B------:R-:W5:Y:S01]  /*90a0*/  LDCU.64 UR8, c[0x0][0x4b8] ;  /* 0x00009700ff0877ac */ /* 0x000f620008000a00 */
[----:B------:R-:W-:Y:S01]  /*90b0*/  UISETP.NE.AND UP0, UPT, UR42, URZ, UPT ;  /* 0x000000ff2a00728c */ /* 0x000fe2000bf05270 */
[----:B0-----:R-:W-:-:S05]  /*90c0*/  IMAD.HI.U32 R2, R17, UR4, R16 ;  /* 0x0000000411027c27 */ /* 0x001fca000f8e0010 */
[----:B------:R-:W-:-:S05]  /*90d0*/  SHF.R.U32.HI R3, RZ, UR5, R2 ;  /* 0x00000005ff037c19 */ /* 0x000fca0008011602 */
[----:B------:R-:W-:-:S04]  /*90e0*/  IMAD.MOV R0, RZ, RZ, -R3 ;  /* 0x000000ffff007224 */ /* 0x000fc800078e0a03 */
[----:B-1----:R-:W-:-:S04]  /*90f0*/  IMAD R0, R0, UR6, R17 ;  /* 0x0000000600007c24 */ /* 0x002fc8000f8e0211 */
[C---:B-----5:R-:W-:Y:S02]  /*9100*/  IMAD R16, R0.reuse, UR8, RZ ;  /* 0x0000000800107c24 */ /* 0x060fe4000f8e02ff */
[----:B------:R-:W-:Y:S01]  /*9110*/  IMAD R0, R0, UR9, RZ ;  /* 0x0000000900007c24 */ /* 0x000fe2000f8e02ff */
[----:B------:R-:W-:Y:S06]  /*9120*/  BRA.U !UP0, `(.L_x_24032) ;  /* 0x0000001108787547 */ /* 0x000fec000b800000 */
[----:B------:R-:W2:Y:S01]  /*9130*/  LDCU.64 UR6, c[0x0][0x398] ;  /* 0x00007300ff0677ac */ /* 0x000ea20008000a00 */
[----:B------:R-:W-:Y:S01]  /*9140*/  MOV R2, RZ ;  /* 0x000000ff00027202 */ /* 0x000fe20000000f00 */
[----:B------:R-:W0:Y:S01]  /*9150*/  LDCU UR4, c[0x0][0x3a0] ;  /* 0x00007400ff0477ac */ /* 0x000e220008000800 */
[----:B------:R-:W1:Y:S01]  /*9160*/  LDCU.64 UR8, c[0x0][0x4c0] ;  /* 0x00009800ff0877ac */ /* 0x000e620008000a00 */
[----:B------:R-:W-:Y:S02]  /*9170*/  UISETP.NE.AND UP0, UPT, UR37, 0x2, UPT ;  /* 0x000000022500788c */ /* 0x000fe4000bf05270 */
        /* <DEDUP_REMOVED lines=281> */
.L_x_24032:
[----:B------:R-:W2:Y:S01]  /*a310*/  LDCU.128 UR8, c[0x0][0x580] ;  /* 0x0000b000ff0877ac */ /* 0x000ea20008000c00 */
[----:B------:R-:W-:-:S04]  /*a320*/  UPRMT UR4, UR43, 0x9910, URZ ;  /* 0x000099102b047896 */ /* 0x000fc800080000ff */
[----:B------:R-:W-:Y:S01]  /*a330*/  UISETP.GT.AND UP0, UPT, UR4, 0x9, UPT ;  /* 0x000000090400788c */ /* 0x000fe2000bf04270 */
[----:B--234-:R-:W-:Y:S02]  /*a340*/  IADD3 R4, P1, PT, R0, UR10, RZ ;  /* 0x0000000a00047c10 */ /* 0x01cfe4000ff3e0ff */
        /* <DEDUP_REMOVED lines=14> */
.L_x_24036:
[----:B------:R4:W5:Y:S01]  /*a430*/  LDG.E.U8 R0, desc[UR38][R4.64] ;  /* 0x0000002604007981 */ /* 0x000962000c1e1100 */
[----:B------:R-:W-:Y:S05]  /*a440*/  BRA `(.L_x_24038) ;  /* 0x0000000c005c7947 */ /* 0x000fea0003800000 */
.L_x_24035:
        /* <DEDUP_REMOVED lines=8> */
.L_x_24040:
[----:B------:R2:W5:Y:S01]  /*a4d0*/  LDG.E.U8 R0, desc[UR38][R4.64] ;  /* 0x0000002604007981 */ /* 0x000562000c1e1100 */
[----:B------:R-:W-:Y:S05]  /*a4e0*/  BRA `(.L_x_24038) ;  /* 0x0000000c00347947 */ /* 0x000fea0003800000 */
.L_x_24039:
[----:B------:R0:W5:Y:S01]  /*a4f0*/  LDG.E.U16 R0, desc[UR38][R4.64] ;  /* 0x0000002604007981 */ /* 0x000162000c1e1500 */
[----:B------:R-:W-:Y:S05]  /*a500*/  BRA `(.L_x_24038) ;  /* 0x0000000c002c7947 */ /* 0x000fea0003800000 */
.L_x_24034:
        /* <DEDUP_REMOVED lines=10> */
.L_x_24042:
[----:B------:R-:W2:Y:S02]  /*a5b0*/  LDG.E.U16 R2, desc[UR38][R4.64] ;  /* 0x0000002604027981 */ /* 0x000ea4000c1e1500 */
[----:B--2---:R-:W-:-:S06]  /*a5c0*/  HADD2.F32 R2, -RZ, R2.H0_H0 ;  /* 0x20000002ff027230 */ /* 0x004fcc0000004100 */
[----:B------:R-:W0:Y:S02]  /*a5d0*/  F2I.S64.TRUNC R2, R2 ;  /* 0x0000000200027311 */ /* 0x000e24000020d900 */
[----:B0-----:R-:W-:Y:S01]  /*a5e0*/  PRMT R0, R2, 0x7610, R0 ;  /* 0x0000761002007816 */ /* 0x001fe20000000000 */
[----:B------:R-:W-:Y:S06]  /*a5f0*/  BRA `(.L_x_24038) ;  /* 0x0000000800f07947 */ /* 0x000fec0003800000 */
.L_x_24041:
        /* <DEDUP_REMOVED lines=10> */
.L_x_24044:
[----:B------:R-:W2:Y:S02]  /*a6a0*/  LDG.E.U16 R4, desc[UR38][R4.64] ;  /* 0x0000002604047981 */ /* 0x000ea4000c1e1500 */
[----:B--2---:R-:W-:-:S06]  /*a6b0*/  HADD2.F32 R2, -RZ, R4.H0_H0 ;  /* 0x20000004ff027230 */ /* 0x004fcc0000004100 */
[----:B------:R-:W0:Y:S02]  /*a6c0*/  F2I.S64.TRUNC R2, R2 ;  /* 0x0000000200027311 */ /* 0x000e24000020d900 */
[----:B0-----:R-:W-:Y:S01]  /*a6d0*/  PRMT R0, R2, 0x7610, R0 ;  /* 0x0000761002007816 */ /* 0x001fe20000000000 */
[----:B------:R-:W-:Y:S06]  /*a6e0*/  BRA `(.L_x_24038) ;  /* 0x0000000800b47947 */ /* 0x000fec0003800000 */
.L_x_24043:
[----:B------:R-:W2:Y:S02]  /*a6f0*/  LDG.E.64 R2, desc[UR38][R4.64] ;  /* 0x0000002604027981 */ /* 0x000ea4000c1e1b00 */
[----:B--2---:R-:W0:Y:S02]  /*a700*/  F2I.S64.F64.TRUNC R2, R2 ;  /* 0x0000000200027311 */ /* 0x004e24000030d900 */
[----:B0-----:R-:W-:Y:S01]  /*a710*/  PRMT R0, R2, 0x7610, R0 ;  /* 0x0000761002007816 */ /* 0x001fe20000000000 */
[----:B------:R-:W-:Y:S06]  /*a720*/  BRA `(.L_x_24038) ;  /* 0x0000000800a47947 */ /* 0x000fec0003800000 */
.L_x_24033:
        /* <DEDUP_REMOVED lines=12> */
.L_x_24047:
[----:B------:R-:W2:Y:S02]  /*a7f0*/  LDG.E.64 R4, desc[UR38][R4.64] ;  /* 0x0000002604047981 */ /* 0x000ea4000c1e1b00 */
[----:B--2---:R-:W0:Y:S02]  /*a800*/  F2I.S64.F64.TRUNC R2, R4 ;  /* 0x0000000400027311 */ /* 0x004e24000030d900 */
[----:B0-----:R-:W-:Y:S01]  /*a810*/  PRMT R0, R2, 0x7610, R0 ;  /* 0x0000761002007816 */ /* 0x001fe20000000000 */
[----:B------:R-:W-:Y:S06]  /*a820*/  BRA `(.L_x_24038) ;  /* 0x0000000800647947 */ /* 0x000fec0003800000 */
.L_x_24046:
        /* <DEDUP_REMOVED lines=27> */
.L_x_24049:
        /* <DEDUP_REMOVED lines=14> */
.L_x_24048:
[----:B------:R-:W2:Y:S02]  /*aac0*/  LDG.E.U16 R2, desc[UR38][R4.64] ;  /* 0x0000002604027981 */ /* 0x000ea4000c1e1500 */
[----:B--2---:R-:W-:-:S06]  /*aad0*/  IMAD.U32 R2, R2, 0x10000, RZ ;  /* 0x0001000002027824 */ /* 0x004fcc00078e00ff */
[----:B------:R-:W0:Y:S02]  /*aae0*/  F2I.S64.TRUNC R2, R2 ;  /* 0x0000000200027311 */ /* 0x000e24000020d900 */
[----:B0-----:R-:W-:Y:S01]  /*aaf0*/  PRMT R0, R2, 0x7610, R0 ;  /* 0x0000761002007816 */ /* 0x001fe20000000000 */
[----:B------:R-:W-:Y:S06]  /*ab00*/  BRA `(.L_x_24038) ;  /* 0x0000000400ac7947 */ /* 0x000fec0003800000 */
.L_x_24045:
        /* <DEDUP_REMOVED lines=10> */
.L_x_24052:
        /* <DEDUP_REMOVED lines=21> */
.L_x_24056:
[----:B------:R-:W-:Y:S05]  /*ad00*/  BSYNC.RECONVERGENT B1 ;  /* 0x0000000000017941 */ /* 0x000fea0003800200 */
.L_x_24055:
[----:B------:R-:W-:Y:S01]  /*ad10*/  IMAD.SHL.U32 R0, R0, 0x100000, RZ ;  /* 0x0010000000007824 */ /* 0x000fe200078e00ff */
[----:B------:R-:W-:-:S04]  /*ad20*/  LEA R2, R2, 0x3b800000, 0x17 ;  /* 0x3b80000002027811 */ /* 0x000fc800078eb8ff */
[----:B------:R-:W-:-:S07]  /*ad30*/  LOP3.LUT R2, R2, R0, R7, 0xfe, !PT ;  /* 0x0000000002027212 */ /* 0x000fce00078efe07 */
.L_x_24054:
[----:B------:R-:W-:Y:S05]  /*ad40*/  BSYNC.RECONVERGENT B0 ;  /* 0x0000000000007941 */ /* 0x000fea0003800200 */
.L_x_24053:
[----:B------:R-:W0:Y:S02]  /*ad50*/  F2I.S64.TRUNC R2, R2 ;  /* 0x0000000200027311 */ /* 0x000e24000020d900 */
[----:B0-----:R-:W-:Y:S01]  /*ad60*/  PRMT R0, R2, 0x7610, R0 ;  /* 0x0000761002007816 */ /* 0x001fe20000000000 */
[----:B------:R-:W-:Y:S06]  /*ad70*/  BRA `(.L_x_24038) ;  /* 0x0000000400107947 */ /* 0x000fec0003800000 */
.L_x_24051:
        /* <DEDUP_REMOVED lines=21> */
.L_x_24060:
[----:B------:R-:W-:Y:S05]  /*aed0*/  BSYNC.RECONVERGENT B1 ;  /* 0x0000000000017941 */ /* 0x000fea0003800200 */
.L_x_24059:
[----:B------:R-:W-:Y:S02]  /*aee0*/  SHF.L.U32 R0, R0, 0x15, RZ ;  /* 0x0000001500007819 */ /* 0x000fe400000006ff */
[----:B------:R-:W-:-:S04]  /*aef0*/  LEA R2, R2, 0x37800000, 0x17 ;  /* 0x3780000002027811 */ /* 0x000fc800078eb8ff */
[----:B------:R-:W-:-:S07]  /*af00*/  LOP3.LUT R2, R2, R0, R7, 0xfe, !PT ;  /* 0x0000000002027212 */ /* 0x000fce00078efe07 */
.L_x_24058:
[----:B------:R-:W-:Y:S05]  /*af10*/  BSYNC.RECONVERGENT B0 ;  /* 0x0000000000007941 */ /* 0x000fea0003800200 */
.L_x_24057:
[----:B------:R-:W0:Y:S02]  /*af20*/  F2I.S64.TRUNC R2, R2 ;  /* 0x0000000200027311 */ /* 0x000e24000020d900 */
[----:B0-----:R-:W-:Y:S01]  /*af30*/  PRMT R0, R2, 0x7610, R0 ;  /* 0x0000761002007816 */ /* 0x001fe20000000000 */
[----:B------:R-:W-:Y:S06]  /*af40*/  BRA `(.L_x_24038) ;  /* 0x00000000009c7947 */ /* 0x000fec0003800000 */
.L_x_24050:
        /* <DEDUP_REMOVED lines=14> */
.L_x_24064:
[----:B------:R-:W-:Y:S05]  /*b030*/  BSYNC.RECONVERGENT B0 ;  /* 0x0000000000007941 */ /* 0x000fea0003800200 */
.L_x_24063:
[----:B------:R-:W0:Y:S02]  /*b040*/  F2I.S64.TRUNC R2, R2 ;  /* 0x0000000200027311 */ /* 0x000e24000020d900 */
[----:B0-----:R-:W-:Y:S01]  /*b050*/  PRMT R0, R2, 0x7610, R0 ;  /* 0x0000761002007816 */ /* 0x001fe20000000000 */
[----:B------:R-:W-:Y:S06]  /*b060*/  BRA `(.L_x_24038) ;  /* 0x0000000000547947 */ /* 0x000fec0003800000 */
.L_x_24037:
        /* <DEDUP_REMOVED lines=16> */
.L_x_24065:
[----:B------:R-:W-:Y:S01]  /*b170*/  PRMT R0, RZ, 0x7610, R0 ;  /* 0x00007610ff007816 */ /* 0x000fe20000000000 */
[----:B------:R-:W-:Y:S06]  /*b180*/  BRA `(.L_x_24038) ;  /* 0x00000000000c7947 */ /* 0x000fec0003800000 */
.L_x_24062:
[----:B------:R0:W5:Y:S01]  /*b190*/  LDG.E.U8 R0, desc[UR38][R4.64] ;  /* 0x0000002604007981 */ /* 0x000162000c1e1100 */
[----:B------:R-:W-:Y:S05]  /*b1a0*/  BRA `(.L_x_24038) ;  /* 0x0000000000047947 */ /* 0x000fea0003800000 */
.L_x_24061:
[----:B------:R0:W5:Y:S02]  /*b1b0*/  LDG.E.U8 R0, desc[UR38][R4.64] ;  /* 0x0000002604007981 */ /* 0x000164000c1e1100 */
.L_x_24038:
[----:B------:R-:W-:Y:S01]  /*b1c0*/  UPRMT UR4, UR41, 0x9910, URZ ;  /* 0x0000991029047896 */ /* 0x000fe200080000ff */
[----:B-----5:R-:W-:-:S03]  /*b1d0*/  LOP3.LUT R0, R0, 0xff, RZ, 0xc0, !PT ;  /* 0x000000ff00007812 */ /* 0x020fc600078ec0ff */
[----:B------:R-:W-:Y:S01]  /*b1e0*/  UISETP.GT.AND UP0, UPT, UR4, 0x9, UPT ;  /* 0x000000090400788c */ /* 0x000fe2000bf04270 */
[----:B------:R-:W-:-:S04]  /*b1f0*/  VIMNMX.U16x2 R0, PT, PT, R0, UR36, PT ;  /* 0x0000002400007c48 */ /* 0x000fc8000bfe0200 */
[----:B01234-:R-:W-:-:S04]  /*b200*/  PRMT R5, R0, 0x7610, R5 ;  /* 0x0000761000057816 */ /* 0x01ffc80000000005 */
        /* <DEDUP_REMOVED lines=11> */
.L_x_24069:
[----:B------:R-:W-:Y:S01]  /*b2c0*/  STG.E.U8 desc[UR38][R16.64], R5 ;  /* 0x0000000510007986 */ /* 0x000fe2000c101126 */
[----:B------:R-:W-:Y:S05]  /*b2d0*/  EXIT ;  /* 0x000000000000794d */ /* 0x000fea0003800000 */
.L_x_24068:
[----:B------:R-:W-:-:S09]  /*b2e0*/  UISETP.NE.AND UP0, UPT, UR4, 0x2, UPT ;  /* 0x000000020400788c */ /* 0x000fd2000bf05270 */
[----:B------:R-:W-:Y:S05]  /*b2f0*/  BRA.U !UP0, `(.L_x_24071) ;  /* 0x00000001082c7547 */ /* 0x000fea000b800000 */
[----:B------:R-:W-:-:S09]  /*b300*/  UISETP.NE.AND UP0, UPT, UR4, 0x3, UPT ;  /* 0x000000030400788c */ /* 0x000fd2000bf05270 */
[----:B------:R-:W-:Y:S05]  /*b310*/  BRA.U !UP0, `(.L_x_24072) ;  /* 0x0000000108187547 */ /* 0x000fea000b800000 */
[----:B------:R-:W-:-:S09]  /*b320*/  UISETP.NE.AND UP0, UPT, UR4, 0x4, UPT ;  /* 0x000000040400788c */ /* 0x000fd2000bf05270 */
[----:B------:R-:W-:Y:S05]  /*b330*/  BRA.U UP0, `(.L_x_24070) ;  /* 0x0000000900347547 */ /* 0x000fea000b800000 */
[----:B------:R-:W-:Y:S01]  /*b340*/  LOP3.LUT R2, R5, 0xffff, RZ, 0xc0, !PT ;  /* 0x0000ffff05027812 */ /* 0x000fe200078ec0ff */
[----:B------:R-:W-:-:S05]  /*b350*/  IMAD.MOV.U32 R3, RZ, RZ, RZ ;  /* 0x000000ffff037224 */ /* 0x000fca00078e00ff */
[----:B------:R-:W-:Y:S01]  /*b360*/  STG.E.64 desc[UR38][R16.64], R2 ;  /* 0x0000000210007986 */ /* 0x000fe2000c101b26 */
[----:B------:R-:W-:Y:S05]  /*b370*/  EXIT ;  /* 0x000000000000794d */ /* 0x000fea0003800000 */
.L_x_24072:
[----:B------:R-:W-:-:S05]  /*b380*/  LOP3.LUT R5, R5, 0xffff, RZ, 0xc0, !PT ;  /* 0x0000ffff05057812 */ /* 0x000fca00078ec0ff */
[----:B------:R-:W-:Y:S01]  /*b390*/  STG.E desc[UR38][R16.64], R5 ;  /* 0x0000000510007986 */ /* 0x000fe2000c101926 */
[----:B------:R-:W-:Y:S05]  /*b3a0*/  EXIT ;  /* 0x000000000000794d */ /* 0x000fea0003800000 */
.L_x_24071:
[----:B------:R-:W-:Y:S01]  /*b3b0*/  STG.E.U16 desc[UR38][R16.64], R5 ;  /* 0x0000000510007986 */ /* 0x000fe2000c101526 */
[----:B------:R-:W-:Y:S05]  /*b3c0*/  EXIT ;  /* 0x000000000000794d */ /* 0x000fea0003800000 */
.L_x_24067:
[----:B------:R-:W-:-:S09]  /*b3d0*/  UISETP.GT.AND UP0, UPT, UR4, 0x6, UPT ;  /* 0x000000060400788c */ /* 0x000fd2000bf04270 */
[----:B------:R-:W-:Y:S05]  /*b3e0*/  BRA.U UP0, `(.L_x_24073) ;  /* 0x00000001002c7547 */ /* 0x000fea000b800000 */
[----:B------:R-:W-:-:S09]  /*b3f0*/  UISETP.NE.AND UP0, UPT, UR4, 0x5, UPT ;  /* 0x000000050400788c */ /* 0x000fd2000bf05270 */
[----:B------:R-:W-:Y:S05]  /*b400*/  BRA.U !UP0, `(.L_x_24074) ;  /* 0x0000000108147547 */ /* 0x000fea000b800000 */
[----:B------:R-:W-:-:S09]  /*b410*/  UISETP.NE.AND UP0, UPT, UR4, 0x6, UPT ;  /* 0x000000060400788c */ /* 0x000fd2000bf05270 */
[----:B------:R-:W-:Y:S05]  /*b420*/  BRA.U UP0, `(.L_x_24070) ;  /* 0x0000000500f87547 */ /* 0x000fea000b800000 */
[----:B------:R-:W0:Y:S02]  /*b430*/  I2F.U16 R3, R5 ;  /* 0x0000000500037306 */ /* 0x000e240000101000 */
[----:B0-----:R-:W-:Y:S01]  /*b440*/  STG.E desc[UR38][R16.64], R3 ;  /* 0x0000000310007986 */ /* 0x001fe2000c101926 */
[----:B------:R-:W-:Y:S05]  /*b450*/  EXIT ;  /* 0x000000000000794d */ /* 0x000fea0003800000 */
.L_x_24074:
[----:B------:R-:W0:Y:S02]  /*b460*/  I2F.U16 R0, R5 ;  /* 0x0000000500007306 */ /* 0x000e240000101000 */
[----:B0-----:R-:W-:-:S05]  /*b470*/  F2FP.F16.F32.PACK_AB R0, RZ, R0 ;  /* 0x00000000ff00723e */ /* 0x001fca00000000ff */
[----:B------:R-:W-:Y:S01]  /*b480*/  STG.E.U16 desc[UR38][R16.64], R0 ;  /* 0x0000000010007986 */ /* 0x000fe2000c101526 */
[----:B------:R-:W-:Y:S05]  /*b490*/  EXIT ;  /* 0x000000000000794d */ /* 0x000fea0003800000 */
.L_x_24073:
[----:B------:R-:W-:-:S09]  /*b4a0*/  UISETP.NE.AND UP0, UPT, UR4, 0x7, UPT ;  /* 0x000000070400788c */ /* 0x000fd2000bf05270 */
[----:B------:R-:W-:Y:S05]  /*b4b0*/  BRA.U !UP0, `(.L_x_24075) ;  /* 0x0000000108347547 */ /* 0x000fea000b800000 */
[----:B------:R-:W-:-:S09]  /*b4c0*/  UISETP.NE.AND UP0, UPT, UR4, 0x8, UPT ;  /* 0x000000080400788c */ /* 0x000fd2000bf05270 */
[----:B------:R-:W-:Y:S05]  /*b4d0*/  BRA.U !UP0, `(.L_x_24076) ;  /* 0x0000000108187547 */ /* 0x000fea000b800000 */
[----:B------:R-:W-:-:S09]  /*b4e0*/  UISETP.NE.AND UP0, UPT, UR4, 0x9, UPT ;  /* 0x000000090400788c */ /* 0x000fd2000bf05270 */
[----:B------:R-:W-:Y:S05]  /*b4f0*/  BRA.U UP0, `(.L_x_24070) ;  /* 0x0000000500c47547 */ /* 0x000fea000b800000 */
[----:B------:R-:W0:Y:S01]  /*b500*/  I2F.U16 R2, R5 ;  /* 0x0000000500027306 */ /* 0x000e220000101000 */
[----:B------:R-:W-:-:S05]  /*b510*/  IMAD.MOV.U32 R3, RZ, RZ, RZ ;  /* 0x000000ffff037224 */ /* 0x000fca00078e00ff */
[----:B0-----:R-:W-:Y:S01]  /*b520*/  STG.E.64 desc[UR38][R16.64], R2 ;  /* 0x0000000210007986 */ /* 0x001fe2000c101b26 */
[----:B------:R-:W-:Y:S05]  /*b530*/  EXIT ;  /* 0x000000000000794d */ /* 0x000fea0003800000 */
.L_x_24076:
[----:B------:R-:W0:Y:S02]  /*b540*/  I2F.U16 R5, R5 ;  /* 0x0000000500057306 */ /* 0x000e240000101000 */
[----:B0-----:R-:W-:-:S04]  /*b550*/  F2FP.F16.F32.PACK_AB R3, RZ, R5 ;  /* 0x00000005ff03723e */ /* 0x001fc800000000ff */
[----:B------:R-:W-:-:S05]  /*b560*/  PRMT R3, R3, 0x5410, RZ ;  /* 0x0000541003037816 */ /* 0x000fca00000000ff */
[----:B------:R-:W-:Y:S01]  /*b570*/  STG.E desc[UR38][R16.64], R3 ;  /* 0x0000000310007986 */ /* 0x000fe2000c101926 */
[----:B------:R-:W-:Y:S05]  /*b580*/  EXIT ;  /* 0x000000000000794d */ /* 0x000fea0003800000 */
.L_x_24075:
[----:B------:R-:W0:Y:S02]  /*b590*/  I2F.F64.U16 R2, R5 ;  /* 0x0000000500027312 */ /* 0x000e240000101800 */
[----:B0-----:R-:W-:Y:S01]  /*b5a0*/  STG.E.64 desc[UR38][R16.64], R2 ;  /* 0x0000000210007986 */ /* 0x001fe2000c101b26 */
[----:B------:R-:W-:Y:S05]  /*b5b0*/  EXIT ;  /* 0x000000000000794d */ /* 0x000fea0003800000 */
.L_x_24066:
        /* <DEDUP_REMOVED lines=12> */
.L_x_24080:
[----:B------:R-:W0:Y:S01]  /*b680*/  I2F.U16 R5, R5 ;  /* 0x0000000500057306 */ /* 0x000e220000101000 */
[----:B------:R-:W-:Y:S01]  /*b690*/  BSSY.RECONVERGENT B0, `(.L_x_24081) ;  /* 0x0000010000007945 */ /* 0x000fe20003800200 */
[----:B------:R-:W-:Y:S02]  /*b6a0*/  MOV R8, 0x80 ;  /* 0x0000008000087802 */ /* 0x000fe40000000f00 */
        /* <DEDUP_REMOVED lines=13> */
.L_x_24083:
[----:B------:R-:W-:-:S07]  /*b780*/  PRMT R8, R0, 0x7610, R8 ;  /* 0x0000761000087816 */ /* 0x000fce0000000008 */
.L_x_24082:
[----:B------:R-:W-:Y:S05]  /*b790*/  BSYNC.RECONVERGENT B0 ;  /* 0x0000000000007941 */ /* 0x000fea0003800200 */
.L_x_24081:
[----:B------:R-:W-:Y:S01]  /*b7a0*/  STG.E.U8 desc[UR38][R16.64], R8 ;  /* 0x0000000810007986 */ /* 0x000fe2000c101126 */
[----:B------:R-:W-:Y:S05]  /*b7b0*/  EXIT ;  /* 0x000000000000794d */ /* 0x000fea0003800000 */
.L_x_24079:
        /* <DEDUP_REMOVED lines=16> */
.L_x_24086:
[----:B------:R-:W-:-:S07]  /*b8c0*/  PRMT R8, R0, 0x7610, R8 ;  /* 0x0000761000087816 */ /* 0x000fce0000000008 */
.L_x_24085:
[----:B------:R-:W-:Y:S05]  /*b8d0*/  BSYNC.RECONVERGENT B0 ;  /* 0x0000000000007941 */ /* 0x000fea0003800200 */
.L_x_24084:
[----:B------:R-:W-:Y:S01]  /*b8e0*/  STG.E.U8 desc[UR38][R16.64], R8 ;  /* 0x0000000810007986 */ /* 0x000fe2000c101126 */
[----:B------:R-:W-:Y:S05]  /*b8f0*/  EXIT ;  /* 0x000000000000794d */ /* 0x000fea0003800000 */
.L_x_24078:
[----:B------:R-:W-:-:S09]  /*b900*/  UISETP.NE.AND UP0, UPT, UR4, 0x1c, UPT ;  /* 0x0000001c0400788c */ /* 0x000fd2000bf05270 */
[----:B------:R-:W-:Y:S05]  /*b910*/  BRA.U !UP0, `(.L_x_24087) ;  /* 0x00000001085c7547 */ /* 0x000fea000b800000 */
[----:B------:R-:W-:-:S09]  /*b920*/  UISETP.NE.AND UP0, UPT, UR4, 0x1d, UPT ;  /* 0x0000001d0400788c */ /* 0x000fd2000bf05270 */
[----:B------:R-:W-:Y:S05]  /*b930*/  BRA.U !UP0, `(.L_x_24088) ;  /* 0x0000000108447547 */ /* 0x000fea000b800000 */
[----:B------:R-:W-:-:S09]  /*b940*/  UISETP.NE.AND UP0, UPT, UR4, 0x2c, UPT ;  /* 0x0000002c0400788c */ /* 0x000fd2000bf05270 */
[----:B------:R-:W-:Y:S05]  /*b950*/  BRA.U UP0, `(.L_x_24070) ;  /* 0x0000000100ac7547 */ /* 0x000fea000b800000 */
[----:B------:R-:W0:Y:S01]  /*b960*/  I2F.U16 R5, R5 ;  /* 0x0000000500057306 */ /* 0x000e220000101000 */
[----:B------:R-:W-:Y:S01]  /*b970*/  IMAD.MOV.U32 R3, RZ, RZ, 0xff ;  /* 0x000000ffff037424 */ /* 0x000fe200078e00ff */
        /* <DEDUP_REMOVED lines=13> */
.L_x_24088:
[----:B------:R-:W-:Y:S01]  /*ba50*/  HFMA2 R3, -RZ, RZ, 0, 0 ;  /* 0x00000000ff037431 */ /* 0x000fe200000001ff */
[----:B------:R-:W-:-:S05]  /*ba60*/  LOP3.LUT R2, R5, 0xffff, RZ, 0xc0, !PT ;  /* 0x0000ffff05027812 */ /* 0x000fca00078ec0ff */
[----:B------:R-:W-:Y:S01]  /*ba70*/  STG.E.64 desc[UR38][R16.64], R2 ;  /* 0x0000000210007986 */ /* 0x000fe2000c101b26 */
[----:B------:R-:W-:Y:S05]  /*ba80*/  EXIT ;  /* 0x000000000000794d */ /* 0x000fea0003800000 */
.L_x_24087:
[----:B------:R-:W-:-:S05]  /*ba90*/  LOP3.LUT R5, R5, 0xffff, RZ, 0xc0, !PT ;  /* 0x0000ffff05057812 */ /* 0x000fca00078ec0ff */
[----:B------:R-:W-:Y:S01]  /*baa0*/  STG.E desc[UR38][R16.64], R5 ;  /* 0x0000000510007986 */ /* 0x000fe2000c101926 */
[----:B------:R-:W-:Y:S05]  /*bab0*/  EXIT ;  /* 0x000000000000794d */ /* 0x000fea0003800000 */
.L_x_24077:
        /* <DEDUP_REMOVED lines=11> */
.L_x_24090:
[----:B------:R-:W0:Y:S01]  /*bb70*/  I2F.F64.U16 R4, R5 ;  /* 0x0000000500047312 */ /* 0x000e220000101800 */
[----:B------:R-:W-:-:S05]  /*bb80*/  CS2R R6, SRZ ;  /* 0x0000000000067805 */ /* 0x000fca000001ff00 */
[----:B0-----:R-:W-:Y:S01]  /*bb90*/  STG.E.128 desc[UR38][R16.64], R4 ;  /* 0x0000000410007986 */ /* 0x001fe2000c101d26 */
[----:B------:R-:W-:Y:S05]  /*bba0*/  EXIT ;  /* 0x000000000000794d */ /* 0x000fea0003800000 */
.L_x_24089:
[----:B------:R-:W-:-:S09]  /*bbb0*/  UISETP.NE.AND UP0, UPT, UR4, 0xf, UPT ;  /* 0x0000000f0400788c */ /* 0x000fd2000bf05270 */
[----:B------:R-:W-:Y:S05]  /*bbc0*/  BRA.U !UP0, `(.L_x_24091) ;  /* 0x0000000108d47547 */ /* 0x000fea000b800000 */
[----:B------:R-:W-:-:S09]  /*bbd0*/  UISETP.NE.AND UP0, UPT, UR4, 0x17, UPT ;  /* 0x000000170400788c */ /* 0x000fd2000bf05270 */
[----:B------:R-:W-:Y:S05]  /*bbe0*/  BRA.U !UP0, `(.L_x_24092) ;  /* 0x0000000108847547 */ /* 0x000fea000b800000 */
[----:B------:R-:W-:-:S09]  /*bbf0*/  UISETP.NE.AND UP0, UPT, UR4, 0x18, UPT ;  /* 0x000000180400788c */ /* 0x000fd2000bf05270 */
[----:B------:R-:W-:Y:S05]  /*bc00*/  BRA.U !UP0, `(.L_x_24093) ;  /* 0x0000000108447547 */ /* 0x000fea000b800000 */
.L_x_24070:
        /* <DEDUP_REMOVED lines=16> */
.L_x_24094:
[----:B------:R-:W-:Y:S05]  /*bd10*/  EXIT ;  /* 0x000000000000794d */ /* 0x000fea0003800000 */
.L_x_24093:
        /* <DEDUP_REMOVED lines=11> */
.L_x_24096:
[----:B------:R-:W-:Y:S05]  /*bdd0*/  BSYNC.RECONVERGENT B0 ;  /* 0x0000000000007941 */ /* 0x000fea0003800200 */
.L_x_24095:
[----:B------:R-:W-:Y:S01]  /*bde0*/  STG.E.U8 desc[UR38][R16.64], R3 ;  /* 0x0000000310007986 */ /* 0x000fe2000c101126 */
[----:B------:R-:W-:Y:S05]  /*bdf0*/  EXIT ;  /* 0x000000000000794d */ /* 0x000fea0003800000 */
.L_x_24092:
[----:B------:R-:W0:Y:S02]  /*be00*/  I2F.U16 R5, R5 ;  /* 0x0000000500057306 */ /* 0x000e240000101000 */
[----:B0-----:R-:W-:-:S13]  /*be10*/  ISETP.GT.U32.AND P0, PT, R5, 0x477fffff, PT ;  /* 0x477fffff0500780c */ /* 0x001fda0003f04070 */
[----:B------:R-:W-:Y:S05]  /*be20*/  @P0 BRA `(.L_x_24097) ;  /* 0x0000000000280947 */ /* 0x000fea0003800000 */
[----:B------:R-:W-:-:S13]  /*be30*/  ISETP.GE.U32.AND P0, PT, R5, 0x38800000, PT ;  /* 0x388000000500780c */ /* 0x000fda0003f06070 */
[----:B------:R-:W-:-:S04]  /*be40*/  @P0 SHF.R.U32.HI R0, RZ, 0x15, R5 ;  /* 0x00000015ff000819 */ /* 0x000fc80000011605 */
[----:B------:R-:W-:-:S04]  /*be50*/  @P0 LOP3.LUT R0, R0, 0x1, RZ, 0xc0, !PT ;  /* 0x0000000100000812 */ /* 0x000fc800078ec0ff */
[----:B------:R-:W-:-:S04]  /*be60*/  @P0 IADD3 R0, PT, PT, R5, 0x80fffff, R0 ;  /* 0x080fffff05000810 */ /* 0x000fc80007ffe000 */
[----:B------:R-:W-:-:S05]  /*be70*/  @P0 SHF.R.U32.HI R3, RZ, 0x15, R0 ;  /* 0x00000015ff030819 */ /* 0x000fca0000011600 */
[----:B------:R0:W-:Y:S01]  /*be80*/  @P0 STG.E.U8 desc[UR38][R16.64], R3 ;  /* 0x0000000310000986 */ /* 0x0001e2000c101126 */
[----:B------:R-:W-:Y:S05]  /*be90*/  @P0 EXIT ;  /* 0x000000000000094d */ /* 0x000fea0003800000 */
[----:B0-----:R-:W-:-:S05]  /*bea0*/  FADD.FTZ R3, R5, 128 ;  /* 0x4300000005037421 */ /* 0x001fca0000010000 */
[----:B------:R-:W-:Y:S01]  /*beb0*/  STG.E.U8 desc[UR38][R16.64], R3 ;  /* 0x0000000310007986 */ /* 0x000fe2000c101126 */
[----:B------:R-:W-:Y:S05]  /*bec0*/  EXIT ;  /* 0x000000000000794d */ /* 0x000fea0003800000 */
.L_x_24097:
[----:B------:R-:W-:Y:S02]  /*bed0*/  ISETP.GT.U32.AND P0, PT, R5, 0x7f800000, PT ;  /* 0x7f8000000500780c */ /* 0x000fe40003f04070 */
[----:B------:R-:W-:-:S04]  /*bee0*/  MOV R3, 0x7f ;  /* 0x0000007f00037802 */ /* 0x000fc80000000f00 */
[----:B------:R-:W-:-:S05]  /*bef0*/  SEL R3, R3, 0x7c, P0 ;  /* 0x0000007c03037807 */ /* 0x000fca0000000000 */
[----:B------:R-:W-:Y:S01]  /*bf00*/  STG.E.U8 desc[UR38][R16.64], R3 ;  /* 0x0000000310007986 */ /* 0x000fe2000c101126 */
[----:B------:R-:W-:Y:S05]  /*bf10*/  EXIT ;  /* 0x000000000000794d */ /* 0x000fea0003800000 */
.L_x_24091:
[----:B------:R-:W0:Y:S02]  /*bf20*/  I2F.U16 R0, R5 ;  /* 0x0000000500007306 */ /* 0x000e240000101000 */
[----:B0-----:R-:W-:-:S05]  /*bf30*/  F2FP.BF16.F32.PACK_AB R0, RZ, R0 ;  /* 0x00000000ff00723e */ /* 0x001fca00000010ff */
[----:B------:R-:W-:Y:S01]  /*bf40*/  STG.E.U16 desc[UR38][R16.64], R0 ;  /* 0x0000000010007986 */ /* 0x000fe2000c101526 */
[----:B------:R-:W-:Y:S05]  /*bf50*/  EXIT ;  /* 0x000000000000794d */ /* 0x000fea0003800000 */
.L_x_24098:
        /* <DEDUP_REMOVED lines=10> */
.L_x_41894:


//--------------------- .text._ZN2at6native27unrolled_elementwise_kernelINS0_13AUnaryFunctorIhhhZZZNS0_19minimum_kernel_cudaERNS_18TensorIteratorBaseEENKUlvE_clEvENKUlvE_clEvEUlhhE_EESt5arrayIPcLm2EELi4E23TrivialOffsetCalculatorILi1EjESD_NS0_6memory12LoadWithCastILi1EEENSE_13StoreWithCastILi1EEEEEviT_T0_T2_T3_T4_T5_ --------------------------
	.section	.text._ZN2at6native27unrolled_elementwise_kernelINS0_13AUnaryFunctorIhhhZZZNS0_19minimum_kernel_cudaERNS_18TensorIteratorBaseEENKUlvE_clEvENKUlvE_clEvEUlhhE_EESt5arrayIPcLm2EELi4E23TrivialOffsetCalculatorILi1EjESD_NS0_6memory12LoadWithCastILi1EEENSE_13StoreWithCastILi1EEEEEviT_T0_T2_T3_T4_T5_,"ax",@progbits
	.align	128
        .global         _ZN2at6native27unrolled_elementwise_kernelINS0_13AUnaryFunctorIhhhZZZNS0_19minimum_kernel_cudaERNS_18TensorIteratorBaseEENKUlvE_clEvENKUlvE_clEvEUlhhE_EESt5arrayIPcLm2EELi4E23TrivialOffsetCalculatorILi1EjESD_NS0_6memory12LoadWithCastILi1EEENSE_13StoreWithCastILi1EEEEEviT_T0_T2_T3_T4_T5_
        .type           _ZN2at6native27unrolled_elementwise_kernelINS0_13AUnaryFunctorIhhhZZZNS0_19minimum_kernel_cudaERNS_18TensorIteratorBaseEENKUlvE_clEvENKUlvE_clEvEUlhhE_EESt5arrayIPcLm2EELi4E23TrivialOffsetCalculatorILi1EjESD_NS0_6memory12LoadWithCastILi1EEENSE_13StoreWithCastILi1EEEEEviT_T0_T2_T3_T4_T5_,@function
        .size           _ZN2at6native27unrolled_elementwise_kernelINS0_13AUnaryFunctorIhhhZZZNS0_19minimum_kernel_cudaERNS_18TensorIteratorBaseEENKUlvE_clEvENKUlvE_clEvEUlhhE_EESt5arrayIPcLm2EELi4E23TrivialOffsetCalculatorILi1EjESD_NS0_6memory12LoadWithCastILi1EEENSE_13StoreWithCastILi1EEEEEviT_T0_T2_T3_T4_T5_,(.L_x_41895 - _ZN2at6native27unrolled_elementwise_kernelINS0_13AUnaryFunctorIhhhZZZNS0_19minimum_kernel_cudaERNS_18TensorIteratorBaseEENKUlvE_clEvENKUlvE_clEvEUlhhE_EESt5arrayIPcLm2EELi4E23TrivialOffsetCalculatorILi1EjESD_NS0_6memory12LoadWithCastILi1EEENSE_13StoreWithCastILi1EEEEEviT_T0_T2_T3_T4_T5_)
        .other          _ZN2at6native27unrolled_elementwise_kernelINS0_13AUnaryFunctorIhhhZZZNS0_19minimum_kernel_cudaERNS_18TensorIteratorBaseEENKUlvE_clEvENKUlvE_clEvEUlhhE_EESt5arrayIPcLm2EELi4E23TrivialOffsetCalculatorILi1EjESD_NS0_6memory12LoadWithCastILi1EEENSE_13StoreWithCastILi1EEEEEviT_T0_T2_T3_T4_T5_,@"STO_CUDA_ENTRY STV_DEFAULT"
_ZN2at6native27unrolled_elementwise_kernelINS0_13AUnaryFunctorIhhhZZZNS0_19minimum_kernel_cudaERNS_18TensorIteratorBaseEENKUlvE_clEvENKUlvE_clEvEUlhhE_EESt5arrayIPcLm2EELi4E23TrivialOffsetCalculatorILi1EjESD_NS0_6memory12LoadWithCastILi1EEENSE_13StoreWithCastILi1EEEEEviT_T0_T2_T3_T4_T5_:
.text._ZN2at6native27unrolled_elementwise_kernelINS0_13AUnaryFunctorIhhhZZZNS0_19minimum_kernel_cudaERNS_18TensorIteratorBaseEENKUlvE_clEvENKUlvE_clEvEUlhhE_EESt5arrayIPcLm2EELi4E23TrivialOffsetCalculatorILi1EjESD_NS0_6memory12LoadWithCastILi1EEENSE_13StoreWithCastILi1EEEEEviT_T0_T2_T3_T4_T5_:
        /* <DEDUP_REMOVED lines=31> */
.L_x_24104:
[----:B------:R3:W5:Y:S01]  /*01f0*/  LDG.E.U8 R16, desc[UR36][R6.64] ;  /* 0x0000002406107981 */ /* 0x000762000c1e1100 */
[----:B------:R-:W-:Y:S05]  /*0200*/  BRA `(.L_x_24106) ;  /* 0x0000000c00607947 */ /* 0x000fea0003800000 */
.L_x_24103:
        /* <DEDUP_REMOVED lines=8> */
.L_x_24108:
[----:B------:R1:W5:Y:S01]  /*0290*/  LDG.E.U8 R16, desc[UR36][R6.64] ;  /* 0x0000002406107981 */ /* 0x000362000c1e1100 */
[----:B------:R-:W-:Y:S05]  /*02a0*/  BRA `(.L_x_24106) ;  /* 0x0000000c00387947 */ /* 0x000fea0003800000 */
.L_x_24107:
[----:B------:R2:W5:Y:S01]  /*02b0*/  LDG.E.U16 R16, desc[UR36][R6.64] ;  /* 0x0000002406107981 */ /* 0x000562000c1e1500 */
[----:B------:R-:W-:Y:S05]  /*02c0*/  BRA `(.L_x_24106) ;  /* 0x0000000c00307947 */ /* 0x000fea0003800000 */
.L_x_24102:
        /* <DEDUP_REMOVED lines=10> */
.L_x_24110:
[----:B------:R-:W2:Y:S02]  /*0370*/  LDG.E.U16 R4, desc[UR36][R6.64] ;  /* 0x0000002406047981 */ /* 0x000ea4000c1e1500 */
[----:B--2---:R-:W-:-:S06]  /*0380*/  HADD2.F32 R4, -RZ, R4.H0_H0 ;  /* 0x20000004ff047230 */ /* 0x004fcc0000004100 */
[----:B------:R-:W0:Y:S02]  /*0390*/  F2I.S64.TRUNC R4, R4 ;  /* 0x0000000400047311 */ /* 0x000e24000020d900 */
[----:B0-----:R-:W-:Y:S01]  /*03a0*/  PRMT R16, R4, 0x7610, R16 ;  /* 0x0000761004107816 */ /* 0x001fe20000000010 */
[----:B------:R-:W-:Y:S06]  /*03b0*/  BRA `(.L_x_24106) ;  /* 0x0000000800f47947 */ /* 0x000fec0003800000 */
.L_x_24109:
        /* <DEDUP_REMOVED lines=10> */
.L_x_24112:
[----:B------:R-:W2:Y:S02]  /*0460*/  LDG.E.U16 R6, desc[UR36][R6.64] ;  /* 0x0000002406067981 */ /* 0x000ea4000c1e1500 */
[----:B--2---:R-:W-:-:S06]  /*0470*/  HADD2.F32 R4, -RZ, R6.H0_H0 ;  /* 0x20000006ff047230 */ /* 0x004fcc0000004100 */
[----:B------:R-:W0:Y:S02]  /*0480*/  F2I.S64.TRUNC R4, R4 ;  /* 0x0000000400047311 */ /* 0x000e24000020d900 */
[----:B0-----:R-:W-:Y:S01]  /*0490*/  PRMT R16, R4, 0x7610, R16 ;  /* 0x0000761004107816 */ /* 0x001fe20000000010 */
[----:B------:R-:W-:Y:S06]  /*04a0*/  BRA `(.L_x_24106) ;  /* 0x0000000800b87947 */ /* 0x000fec0003800000 */
.L_x_24111:
[----:B------:R-:W2:Y:S02]  /*04b0*/  LDG.E.64 R4, desc[UR36][R6.64] ;  /* 0x0000002406047981 */ /* 0x000ea4000c1e1b00 */
[----:B--2---:R-:W0:Y:S02]  /*04c0*/  F2I.S64.F64.TRUNC R4, R4 ;  /* 0x0000000400047311 */ /* 0x004e24000030d900 */
[----:B0-----:R-:W-:Y:S01]  /*04d0*/  PRMT R16, R4, 0x7610, R16 ;  /* 0x0000761004107816 */ /* 0x001fe20000000010 */
[----:B------:R-:W-:Y:S06]  /*04e0*/  BRA `(.L_x_24106) ;  /* 0x0000000800a87947 */ /* 0x000fec0003800000 */
.L_x_24101:
        /* <DEDUP_REMOVED lines=12> */
.L_x_24115:
[----:B------:R-:W2:Y:S02]  /*05b0*/  LDG.E.64 R6, desc[UR36][R6.64] ;  /* 0x0000002406067981 */ /* 0x000ea4000c1e1b00 */
[----:B--2---:R-:W0:Y:S02]  /*05c0*/  F2I.S64.F64.TRUNC R4, R6 ;  /* 0x0000000600047311 */ /* 0x004e24000030d900 */
[----:B0-----:R-:W-:Y:S01]  /*05d0*/  PRMT R16, R4, 0x7610, R16 ;  /* 0x0000761004107816 */ /* 0x001fe20000000010 */
[----:B------:R-:W-:Y:S06]  /*05e0*/  BRA `(.L_x_24106) ;  /* 0x0000000800687947 */ /* 0x000fec0003800000 */
.L_x_24114:
        /* <DEDUP_REMOVED lines=24> */
[----:B------:R-:W0:Y:S02]  /*0770*/  F2I.S64.TRUNC R4, R3 ;  /* 0x0000000300047311 */ /* 0x000e24000020d900 */
[----:B0-----:R-:W-:Y:S01]  /*0780*/  PRMT R16, R4, 0x7610, R16 ;  /* 0x0000761004107816 */ /* 0x001fe20000000010 */
[----:B------:R-:W-:Y:S06]  /*0790*/  BRA `(.L_x_24106) ;  /* 0x0000000400fc7947 */ /* 0x000fec0003800000 */
.L_x_24117:
        /* <DEDUP_REMOVED lines=12> */
[----:B------:R-:W0:Y:S02]  /*0860*/  F2I.S64.TRUNC R4, R0 ;  /* 0x0000000000047311 */ /* 0x000e24000020d900 */
[----:B0-----:R-:W-:Y:S01]  /*0870*/  PRMT R16, R4, 0x7610, R16 ;  /* 0x0000761004107816 */ /* 0x001fe20000000010 */
[----:B------:R-:W-:Y:S06]  /*0880*/  BRA `(.L_x_24106) ;  /* 0x0000000400c07947 */ /* 0x000fec0003800000 */
.L_x_24116:
[----:B------:R-:W2:Y:S02]  /*0890*/  LDG.E.U16 R4, desc[UR36][R6.64] ;  /* 0x0000002406047981 */ /* 0x000ea4000c1e1500 */
[----:B--2---:R-:W-:-:S06]  /*08a0*/  IMAD.U32 R4, R4, 0x10000, RZ ;  /* 0x0001000004047824 */ /* 0x004fcc00078e00ff */
[----:B------:R-:W0:Y:S02]  /*08b0*/  F2I.S64.TRUNC R4, R4 ;  /* 0x0000000400047311 */ /* 0x000e24000020d900 */
[----:B0-----:R-:W-:Y:S01]  /*08c0*/  PRMT R16, R4, 0x7610, R16 ;  /* 0x0000761004107816 */ /* 0x001fe20000000010 */
[----:B------:R-:W-:Y:S06]  /*08d0*/  BRA `(.L_x_24106) ;  /* 0x0000000400ac7947 */ /* 0x000fec0003800000 */
.L_x_24113:
        /* <DEDUP_REMOVED lines=10> */
.L_x_24120:
        /* <DEDUP_REMOVED lines=21> */
.L_x_24124:
[----:B------:R-:W-:Y:S05]  /*0ad0*/  BSYNC.RECONVERGENT B1 ;  /* 0x0000000000017941 */ /* 0x000fea0003800200 */
.L_x_24123:
[----:B------:R-:W-:Y:S01]  /*0ae0*/  IMAD.SHL.U32 R0, R0, 0x100000, RZ ;  /* 0x0010000000007824 */ /* 0x000fe200078e00ff */
[----:B------:R-:W-:-:S04]  /*0af0*/  LEA R3, R3, 0x3b800000, 0x17 ;  /* 0x3b80000003037811 */ /* 0x000fc800078eb8ff */
[----:B------:R-:W-:-:S07]  /*0b00*/  LOP3.LUT R4, R3, R0, R7, 0xfe, !PT ;  /* 0x0000000003047212 */ /* 0x000fce00078efe07 */
.L_x_24122:
[----:B------:R-:W-:Y:S05]  /*0b10*/  BSYNC.RECONVERGENT B0 ;  /* 0x0000000000007941 */ /* 0x000fea0003800200 */
.L_x_24121:
[----:B------:R-:W0:Y:S02]  /*0b20*/  F2I.S64.TRUNC R4, R4 ;  /* 0x0000000400047311 */ /* 0x000e24000020d900 */
[----:B0-----:R-:W-:Y:S01]  /*0b30*/  PRMT R16, R4, 0x7610, R16 ;  /* 0x0000761004107816 */ /* 0x001fe20000000010 */
[----:B------:R-:W-:Y:S06]  /*0b40*/  BRA `(.L_x_24106) ;  /* 0x0000000400107947 */ /* 0x000fec0003800000 */
.L_x_24119:
        /* <DEDUP_REMOVED lines=21> */
.L_x_24128:
[----:B------:R-:W-:Y:S05]  /*0ca0*/  BSYNC.RECONVERGENT B1 ;  /* 0x0000000000017941 */ /* 0x000fea0003800200 */
.L_x_24127:
[----:B------:R-:W-:Y:S01]  /*0cb0*/  IMAD.SHL.U32 R0, R0, 0x200000, RZ ;  /* 0x0020000000007824 */ /* 0x000fe200078e00ff */
[----:B------:R-:W-:-:S04]  /*0cc0*/  LEA R3, R3, 0x37800000, 0x17 ;  /* 0x3780000003037811 */ /* 0x000fc800078eb8ff */
[----:B------:R-:W-:-:S07]  /*0cd0*/  LOP3.LUT R4, R3, R0, R7, 0xfe, !PT ;  /* 0x0000000003047212 */ /* 0x000fce00078efe07 */
.L_x_24126:
[----:B------:R-:W-:Y:S05]  /*0ce0*/  BSYNC.RECONVERGENT B0 ;  /* 0x0000000000007941 */ /* 0x000fea0003800200 */
.L_x_24125:
[----:B------:R-:W0:Y:S02]  /*0cf0*/  F2I.S64.TRUNC R4, R4 ;  /* 0x0000000400047311 */ /* 0x000e24000020d900 */
[----:B0-----:R-:W-:Y:S01]  /*0d00*/  PRMT R16, R4, 0x7610, R16 ;  /* 0x0000761004107816 */ /* 0x001fe20000000010 */
[----:B------:R-:W-:Y:S06]  /*0d10*/  BRA `(.L_x_24106) ;  /* 0x00000000009c7947 */ /* 0x000fec0003800000 */
.L_x_24118:
[----:B------:R-:W-:-:S09]  /*0d20*/  UISETP.NE.AND UP0, UPT, UR4, 0x1c, UPT ;  /* 0x0000001c0400788c */ /* 0x000fd2000bf05270 */
[----:B------:R-:W-:Y:S05]  /*0d30*/  BRA.U !UP0, `(.L_x_24129) ;  /* 0x0000000108907547 */ /* 0x000fea000b800000 */
[----:B------:R-:W-:-:S09]  /*0d40*/  UISETP.NE.AND UP0, UPT, UR4, 0x1d, UPT ;  /* 0x0000001d0400788c */ /* 0x000fd2000bf05270 */
[----:B------:R-:W-:Y:S05]  /*0d50*/  BRA.U !UP0, `(.L_x_24130) ;  /* 0x0000000108807547 */ /* 0x000fea000b800000 */
[----:B------:R-:W-:-:S09]  /*0d60*/  UISETP.NE.AND UP0, UPT, UR4, 0x2c, UPT ;  /* 0x0000002c0400788c */ /* 0x000fd2000bf05270 */
[----:B------:R-:W-:Y:S05]  /*0d70*/  BRA.U !UP0, `(.L_x_24131) ;  /* 0x0000000108487547 */ /* 0x000fea000b800000 */
.L_x_24105:
        /* <DEDUP_REMOVED lines=16> */
.L_x_24132:
[----:B------:R-:W-:Y:S01]  /*0e80*/  PRMT R16, RZ, 0x7610, R16 ;  /* 0x00007610ff107816 */ /* 0x000fe20000000010 */
[----:B------:R-:W-:Y:S06]  /*0e90*/  BRA `(.L_x_24106) ;  /* 0x00000000003c7947 */ /* 0x000fec0003800000 */
.L_x_24131:
        /* <DEDUP_REMOVED lines=8> */
.L_x_24134:
[----:B------:R-:W-:Y:S05]  /*0f20*/  BSYNC.RECONVERGENT B0 ;  /* 0x0000000000007941 */ /* 0x000fea0003800200 */
.L_x_24133:
[----:B------:R-:W0:Y:S02]  /*0f30*/  F2I.S64.TRUNC R4, R4 ;  /* 0x0000000400047311 */ /* 0x000e24000020d900 */
[----:B0-----:R-:W-:Y:S01]  /*0f40*/  PRMT R16, R4, 0x7610, R16 ;  /* 0x0000761004107816 */ /* 0x001fe20000000010 */
[----:B------:R-:W-:Y:S06]  /*0f50*/  BRA `(.L_x_24106) ;  /* 0x00000000000c7947 */ /* 0x000fec0003800000 */
.L_x_24130:
[----:B------:R0:W5:Y:S01]  /*0f60*/  LDG.E.U8 R16, desc[UR36][R6.64] ;  /* 0x0000002406107981 */ /* 0x000162000c1e1100 */
[----:B------:R-:W-:Y:S05]  /*0f70*/  BRA `(.L_x_24106) ;  /* 0x0000000000047947 */ /* 0x000fea0003800000 */
.L_x_24129:
[----:B------:R0:W5:Y:S02]  /*0f80*/  LDG.E.U8 R16, desc[UR36][R6.64] ;  /* 0x0000002406107981 */ /* 0x000164000c1e1100 */
.L_x_24106:
[----:B------:R-:W-:-:S07]  /*0f90*/  VIADD R19, R2, 0x80 ;  /* 0x0000008002137836 */ /* 0x000fce0000000000 */
.L_x_24100:
[----:B------:R-:W-:Y:S05]  /*0fa0*/  BSYNC.RECONVERGENT B6 ;  /* 0x0000000000067941 */ /* 0x000fea0003800200 */
.L_x_24099:
        /* <DEDUP_REMOVED lines=23> */
.L_x_24140:
[----:B------:R0:W5:Y:S01]  /*1120*/  LDG.E.U8 R17, desc[UR36][R6.64] ;  /* 0x0000002406117981 */ /* 0x000162000c1e1100 */
[----:B------:R-:W-:Y:S05]  /*1130*/  BRA `(.L_x_24142) ;  /* 0x0000000c00607947 */ /* 0x000fea0003800000 */
.L_x_24139:
        /* <DEDUP_REMOVED lines=8> */
.L_x_24144:
[----:B------:R4:W5:Y:S01]  /*11c0*/  LDG.E.U8 R17, desc[UR36][R6.64] ;  /* 0x0000002406117981 */ /* 0x000962000c1e1100 */
[----:B------:R-:W-:Y:S05]  /*11d0*/  BRA `(.L_x_24142) ;  /* 0x0000000c00387947 */ /* 0x000fea0003800000 */
.L_x_24143:
[----:B------:R0:W5:Y:S01]  /*11e0*/  LDG.E.U16 R17, desc[UR36][R6.64] ;  /* 0x0000002406117981 */ /* 0x000162000c1e1500 */
[----:B------:R-:W-:Y:S05]  /*11f0*/  BRA `(.L_x_24142) ;  /* 0x0000000c00307947 */ /* 0x000fea0003800000 */
.L_x_24138:
        /* <DEDUP_REMOVED lines=10> */
.L_x_24146:
[----:B------:R-:W2:Y:S02]  /*12a0*/  LDG.E.U16 R4, desc[UR36][R6.64] ;  /* 0x0000002406047981 */ /* 0x000ea4000c1e1500 */
[----:B--2---:R-:W-:-:S06]  /*12b0*/  HADD2.F32 R4, -RZ, R4.H0_H0 ;  /* 0x20000004ff047230 */ /* 0x004fcc0000004100 */
[----:B------:R-:W0:Y:S02]  /*12c0*/  F2I.S64.TRUNC R4, R4 ;  /* 0x0000000400047311 */ /* 0x000e24000020d900 */
[----:B0-----:R-:W-:Y:S01]  /*12d0*/  PRMT R17, R4, 0x7610, R17 ;  /* 0x0000761004117816 */ /* 0x001fe20000000011 */
[----:B------:R-:W-:Y:S06]  /*12e0*/  BRA `(.L_x_24142) ;  /* 0x0000000800f47947 */ /* 0x000fec0003800000 */
.L_x_24145:
        /* <DEDUP_REMOVED lines=10> */
.L_x_24148:
[----:B------:R-:W2:Y:S02]  /*1390*/  LDG.E.U16 R6, desc[UR36][R6.64] ;  /* 0x0000002406067981 */ /* 0x000ea4000c1e1500 */
[----:B--2---:R-:W-:-:S06]  /*13a0*/  HADD2.F32 R4, -RZ, R6.H0_H0 ;  /* 0x20000006ff047230 */ /* 0x004fcc0000004100 */
[----:B------:R-:W0:Y:S02]  /*13b0*/  F2I.S64.TRUNC R4, R4 ;  /* 0x0000000400047311 */ /* 0x000e24000020d900 */
[----:B0-----:R-:W-:Y:S01]  /*13c0*/  PRMT R17, R4, 0x7610, R17 ;  /* 0x0000761004117816 */ /* 0x001fe20000000011 */
[----:B------:R-:W-:Y:S06]  /*13d0*/  BRA `(.L_x_24142) ;  /* 0x0000000800b87947 */ /* 0x000fec0003800000 */
.L_x_24147:
[----:B------:R-:W2:Y:S02]  /*13e0*/  LDG.E.64 R4, desc[UR36][R6.64] ;  /* 0x0000002406047981 */ /* 0x000ea4000c1e1b00 */
[----:B--2---:R-:W0:Y:S02]  /*13f0*/  F2I.S64.F64.TRUNC R4, R4 ;  /* 0x0000000400047311 */ /* 0x004e24000030d900 */
[----:B0-----:R-:W-:Y:S01]  /*1400*/  PRMT R17, R4, 0x7610, R17 ;  /* 0x0000761004117816 */ /* 0x001fe20000000011 */
[----:B------:R-:W-:Y:S06]  /*1410*/  BRA `(.L_x_24142) ;  /* 0x0000000800a87947 */ /* 0x000fec0003800000 */
.L_x_24137:
        /* <DEDUP_REMOVED lines=12> */
.L_x_24151:
[----:B------:R-:W2:Y:S02]  /*14e0*/  LDG.E.64 R6, desc[UR36][R6.64] ;  /* 0x0000002406067981 */ /* 0x000ea4000c1e1b00 */
[----:B--2---:R-:W0:Y:S02]  /*14f0*/  F2I.S64.F64.TRUNC R4, R6 ;  /* 0x0000000600047311 */ /* 0x004e24000030d900 */
[----:B0-----:R-:W-:Y:S01]  /*1500*/  PRMT R17, R4, 0x7610, R17 ;  /* 0x0000761004117816 */ /* 0x001fe20000000011 */
[----:B------:R-:W-:Y:S06]  /*1510*/  BRA `(.L_x_24142) ;  /* 0x0000000800687947 */ /* 0x000fec0003800000 */
.L_x_24150:
        /* <DEDUP_REMOVED lines=27> */
.L_x_24153:
        /* <DEDUP_REMOVED lines=12> */
[----:B------:R-:W0:Y:S02]  /*1790*/  F2I.S64.TRUNC R4, R0 ;  /* 0x0000000000047311 */ /* 0x000e24000020d900 */
[----:B0-----:R-:W-:Y:S01]  /*17a0*/  PRMT R17, R4, 0x7610, R17 ;  /* 0x0000761004117816 */ /* 0x001fe20000000011 */
[----:B------:R-:W-:Y:S06]  /*17b0*/  BRA `(.L_x_24142) ;  /* 0x0000000400c07947 */ /* 0x000fec0003800000 */
.L_x_24152:
[----:B------:R-:W2:Y:S02]  /*17c0*/  LDG.E.U16 R4, desc[UR36][R6.64] ;  /* 0x0000002406047981 */ /* 0x000ea4000c1e1500 */
[----:B--2---:R-:W-:-:S06]  /*17d0*/  IMAD.U32 R4, R4, 0x10000, RZ ;  /* 0x0001000004047824 */ /* 0x004fcc00078e00ff */
[----:B------:R-:W0:Y:S02]  /*17e0*/  F2I.S64.TRUNC R4, R4 ;  /* 0x0000000400047311 */ /* 0x000e24000020d900 */
[----:B0-----:R-:W-:Y:S01]  /*17f0*/  PRMT R17, R4, 0x7610, R17 ;  /* 0x0000761004117816 */ /* 0x001fe20000000011 */
[----:B------:R-:W-:Y:S06]  /*1800*/  BRA `(.L_x_24142) ;  /* 0x0000000400ac7947 */ /* 0x000fec0003800000 */
.L_x_24149:
        /* <DEDUP_REMOVED lines=10> */
.L_x_24156:
        /* <DEDUP_REMOVED lines=21> */
.L_x_24160:
[----:B------:R-:W-:Y:S05]  /*1a00*/  BSYNC.RECONVERGENT B1 ;  /* 0x0000000000017941 */ /* 0x000fea0003800200 */
.L_x_24159:
[----:B------:R-:W-:Y:S01]  /*1a10*/  IMAD.SHL.U32 R0, R0, 0x100000, RZ ;  /* 0x0010000000007824 */ /* 0x000fe200078e00ff */
[----:B------:R-:W-:-:S04]  /*1a20*/  LEA R3, R3, 0x3b800000, 0x17 ;  /* 0x3b80000003037811 */ /* 0x000fc800078eb8ff */
[----:B------:R-:W-:-:S07]  /*1a30*/  LOP3.LUT R4, R3, R0, R7, 0xfe, !PT ;  /* 0x0000000003047212 */ /* 0x000fce00078efe07 */
.L_x_24158:
[----:B------:R-:W-:Y:S05]  /*1a40*/  BSYNC.RECONVERGENT B0 ;  /* 0x0000000000007941 */ /* 0x000fea0003800200 */
.L_x_24157:
[----:B------:R-:W0:Y:S02]  /*1a50*/  F2I.S64.TRUNC R4, R4 ;  /* 0x0000000400047311 */ /* 0x000e24000020d900 */
[----:B0-----:R-:W-:Y:S01]  /*1a60*/  PRMT R17, R4, 0x7610, R17 ;  /* 0x0000761004117816 */ /* 0x001fe20000000011 */
[----:B------:R-:W-:Y:S06]  /*1a70*/  BRA `(.L_x_24142) ;  /* 0x0000000400107947 */ /* 0x000fec0003800000 */
.L_x_24155:
        /* <DEDUP_REMOVED lines=21> */
.L_x_24164:
[----:B------:R-:W-:Y:S05]  /*1bd0*/  BSYNC.RECONVERGENT B1 ;  /* 0x0000000000017941 */ /* 0x000fea0003800200 */
.L_x_24163:
[----:B------:R-:W-:Y:S01]  /*1be0*/  IMAD.SHL.U32 R0, R0, 0x200000, RZ ;  /* 0x0020000000007824 */ /* 0x000fe200078e00ff */
[----:B------:R-:W-:-:S04]  /*1bf0*/  LEA R3, R3, 0x37800000, 0x17 ;  /* 0x3780000003037811 */ /* 0x000fc800078eb8ff */
[----:B------:R-:W-:-:S07]  /*1c00*/  LOP3.LUT R4, R3, R0, R7, 0xfe, !PT ;  /* 0x0000000003047212 */ /* 0x000fce00078efe07 */
.L_x_24162:
[----:B------:R-:W-:Y:S05]  /*1c10*/  BSYNC.RECONVERGENT B0 ;  /* 0x0000000000007941 */ /* 0x000fea0003800200 */
.L_x_24161:
[----:B------:R-:W0:Y:S02]  /*1c20*/  F2I.S64.TRUNC R4, R4 ;  /* 0x0000000400047311 */ /* 0x000e24000020d900 */
[----:B0-----:R-:W-:Y:S01]  /*1c30*/  PRMT R17, R4, 0x7610, R17 ;  /* 0x0000761004117816 */ /* 0x001fe20000000011 */
[----:B------:R-:W-:Y:S06]  /*1c40*/  BRA `(.L_x_24142) ;  /* 0x00000000009c7947 */ /* 0x000fec0003800000 */
.L_x_24154:
        /* <DEDUP_REMOVED lines=14> */
.L_x_24168:
[----:B------:R-:W-:Y:S05]  /*1d30*/  BSYNC.RECONVERGENT B0 ;  /* 0x0000000000007941 */ /* 0x000fea0003800200 */
.L_x_24167:
[----:B------:R-:W0:Y:S02]  /*1d40*/  F2I.S64.TRUNC R4, R4 ;  /* 0x0000000400047311 */ /* 0x000e24000020d900 */
[----:B0-----:R-:W-:Y:S01]  /*1d50*/  PRMT R17, R4, 0x7610, R17 ;  /* 0x0000761004117816 */ /* 0x001fe20000000011 */
[----:B------:R-:W-:Y:S06]  /*1d60*/  BRA `(.L_x_24142) ;  /* 0x0000000000547947 */ /* 0x000fec0003800000 */
.L_x_24141:
        /* <DEDUP_REMOVED lines=16> */
.L_x_24169:
[----:B------:R-:W-:Y:S01]  /*1e70*/  PRMT R17, RZ, 0x7610, R17 ;  /* 0x00007610ff117816 */ /* 0x000fe20000000011 */
[----:B------:R-:W-:Y:S06]  /*1e80*/  BRA `(.L_x_24142) ;  /* 0x00000000000c7947 */ /* 0x000fec0003800000 */
.L_x_24166:
[----:B------:R1:W5:Y:S01]  /*1e90*/  LDG.E.U8 R17, desc[UR36][R6.64] ;  /* 0x0000002406117981 */ /* 0x000362000c1e1100 */
[----:B------:R-:W-:Y:S05]  /*1ea0*/  BRA `(.L_x_24142) ;  /* 0x0000000000047947 */ /* 0x000fea0003800000 */
.L_x_24165:
[----:B------:R0:W5:Y:S02]  /*1eb0*/  LDG.E.U8 R17, desc[UR36][R6.64] ;  /* 0x0000002406117981 */ /* 0x000164000c1e1100 */
.L_x_24142:
[----:B------:R-:W-:-:S07]  /*1ec0*/  VIADD R19, R19, 0x80 ;  /* 0x0000008013137836 */ /* 0x000fce0000000000 */
.L_x_24136:
[----:B------:R-:W-:Y:S05]  /*1ed0*/  BSYNC.RECONVERGENT B6 ;  /* 0x0000000000067941 */ /* 0x000fea0003800200 */
.L_x_24135:
        /* <DEDUP_REMOVED lines=23> */
.L_x_24175:
[----:B------:R0:W5:Y:S01]  /*2050*/  LDG.E.U8 R18, desc[UR36][R6.64] ;  /* 0x0000002406127981 */ /* 0x000162000c1e1100 */
[----:B------:R-:W-:Y:S05]  /*2060*/  BRA `(.L_x_24177) ;  /* 0x0000000c00607947 */ /* 0x000fea0003800000 */
.L_x_24174:
        /* <DEDUP_REMOVED lines=8> */
.L_x_24179:
[----:B------:R3:W5:Y:S01]  /*20f0*/  LDG.E.U8 R18, desc[UR36][R6.64] ;  /* 0x0000002406127981 */ /* 0x000762000c1e1100 */
[----:B------:R-:W-:Y:S05]  /*2100*/  BRA `(.L_x_24177) ;  /* 0x0000000c00387947 */ /* 0x000fea0003800000 */
.L_x_24178:
[----:B------:R0:W5:Y:S01]  /*2110*/  LDG.E.U16 R18, desc[UR36][R6.64] ;  /* 0x0000002406127981 */ /* 0x000162000c1e1500 */
[----:B------:R-:W-:Y:S05]  /*2120*/  BRA `(.L_x_24177) ;  /* 0x0000000c00307947 */ /* 0x000fea0003800000 */
.L_x_24173:
        /* <DEDUP_REMOVED lines=10> */
.L_x_24181:
[----:B------:R-:W2:Y:S02]  /*21d0*/  LDG.E.U16 R4, desc[UR36][R6.64] ;  /* 0x0000002406047981 */ /* 0x000ea4000c1e1500 */
[----:B--2---:R-:W-:-:S06]  /*21e0*/  HADD2.F32 R4, -RZ, R4.H0_H0 ;  /* 0x20000004ff047230 */ /* 0x004fcc0000004100 */
[----:B------:R-:W0:Y:S02]  /*21f0*/  F2I.S64.TRUNC R4, R4 ;  /* 0x0000000400047311 */ /* 0x000e24000020d900 */
[----:B0-----:R-:W-:Y:S01]  /*2200*/  PRMT R18, R4, 0x7610, R18 ;  /* 0x0000761004127816 */ /* 0x001fe20000000012 */
[----:B------:R-:W-:Y:S06]  /*2210*/  BRA `(.L_x_24177) ;  /* 0x0000000800f47947 */ /* 0x000fec0003800000 */
.L_x_24180:
        /* <DEDUP_REMOVED lines=10> */
.L_x_24183:
[----:B------:R-:W2:Y:S02]  /*22c0*/  LDG.E.U16 R6, desc[UR36][R6.64] ;  /* 0x0000002406067981 */ /* 0x000ea4000c1e1500 */
[----:B--2---:R-:W-:-:S06]  /*22d0*/  HADD2.F32 R4, -RZ, R6.H0_H0 ;  /* 0x20000006ff047230 */ /* 0x004fcc0000004100 */
[----:B------:R-:W0:Y:S02]  /*22e0*/  F2I.S64.TRUNC R4, R4 ;  /* 0x0000000400047311 */ /* 0x000e24000020d900 */
[----:B0-----:R-:W-:Y:S01]  /*22f0*/  PRMT R18, R4, 0x7610, R18 ;  /* 0x0000761004127816 */ /* 0x001fe20000000012 */
[----:B------:R-:W-:Y:S06]  /*2300*/  BRA `(.L_x_24177) ;  /* 0x0000000800b87947 */ /* 0x000fec0003800000 */
.L_x_24182:
[----:B------:R-:W2:Y:S02]  /*2310*/  LDG.E.64 R4, desc[UR36][R6.64] ;  /* 0x0000002406047981 */ /* 0x000ea4000c1e1b00 */
[----:B--2---:R-:W0:Y:S02]  /*2320*/  F2I.S64.F64.TRUNC R4, R4 ;  /* 0x0000000400047311 */ /* 0x004e24000030d900 */
[----:B0-----:R-:W-:Y:S01]  /*2330*/  PRMT R18, R4, 0x7610, R18 ;  /* 0x0000761004127816 */ /* 0x001fe20000000012 */
[----:B------:R-:W-:Y:S06]  /*2340*/  BRA `(.L_x_24177) ;  /* 0x0000000800a87947 */ /* 0x000fec0003800000 */
.L_x_24172:
        /* <DEDUP_REMOVED lines=12> */
.L_x_24186:
[----:B------:R-:W2:Y:S02]  /*2410*/  LDG.E.64 R6, desc[UR36][R6.64] ;  /* 0x0000002406067981 */ /* 0x000ea4000c1e1b00 */
[----:B--2---:R-:W0:Y:S02]  /*2420*/  F2I.S64.F64.TRUNC R4, R6 ;  /* 0x0000000600047311 */ /* 0x004e24000030d900 */
[----:B0-----:R-:W-:Y:S01]  /*2430*/  PRMT R18, R4, 0x7610, R18 ;  /* 0x0000761004127816 */ /* 0x001fe20000000012 */
[----:B------:R-:W-:Y:S06]  /*2440*/  BRA `(.L_x_24177) ;  /* 0x0000000800687947 */ /* 0x000fec0003800000 */
.L_x_24185:
        /* <DEDUP_REMOVED lines=27> */
.L_x_24188:
        /* <DEDUP_REMOVED lines=15> */
.L_x_24187:
[----:B------:R-:W2:Y:S02]  /*26f0*/  LDG.E.U16 R4, desc[UR36][R6.64] ;  /* 0x0000002406047981 */ /* 0x000ea4000c1e1500 */
[----:B--2---:R-:W-:-:S06]  /*2700*/  IMAD.U32 R4, R4, 0x10000, RZ ;  /* 0x0001000004047824 */ /* 0x004fcc00078e00ff */
[----:B------:R-:W0:Y:S02]  /*2710*/  F2I.S64.TRUNC R4, R4 ;  /* 0x0000000400047311 */ /* 0x000e24000020d900 */
[----:B0-----:R-:W-:Y:S01]  /*2720*/  PRMT R18, R4, 0x7610, R18 ;  /* 0x0000761004127816 */ /* 0x001fe20000000012 */
[----:B------:R-:W-:Y:S06]  /*2730*/  BRA `(.L_x_24177) ;  /* 0x0000000400ac7947 */ /* 0x000fec0003800000 */
.L_x_24184:
        /* <DEDUP_REMOVED lines=10> */
.L_x_24191:
        /* <DEDUP_REMOVED lines=21> */
.L_x_24195:
[----:B------:R-:W-:Y:S05]  /*2930*/  BSYNC.RECONVERGENT B1 ;  /* 0x0000000000017941 */ /* 0x000fea0003800200 */
.L_x_24194:
[----:B------:R-:W-:Y:S01]  /*2940*/  IMAD.SHL.U32 R0, R0, 0x100000, RZ ;  /* 0x0010000000007824 */ /* 0x000fe200078e00ff */
[----:B------:R-:W-:-:S04]  /*2950*/  LEA R3, R3, 0x3b800000, 0x17 ;  /* 0x3b80000003037811 */ /* 0x000fc800078eb8ff */
[----:B------:R-:W-:-:S07]  /*2960*/  LOP3.LUT R4, R3, R0, R7, 0xfe, !PT ;  /* 0x0000000003047212 */ /* 0x000fce00078efe07 */
.L_x_24193:
[----:B------:R-:W-:Y:S05]  /*2970*/  BSYNC.RECONVERGENT B0 ;  /* 0x0000000000007941 */ /* 0x000fea0003800200 */
.L_x_24192:
[----:B------:R-:W0:Y:S02]  /*2980*/  F2I.S64.TRUNC R4, R4 ;  /* 0x0000000400047311 */ /* 0x000e24000020d900 */
[----:B0-----:R-:W-:Y:S01]  /*2990*/  PRMT R18, R4, 0x7610, R18 ;  /* 0x0000761004127816 */ /* 0x001fe20000000012 */
[----:B------:R-:W-:Y:S06]  /*29a0*/  BRA `(.L_x_24177) ;  /* 0x0000000400107947 */ /* 0x000fec0003800000 */
.L_x_24190:
        /* <DEDUP_REMOVED lines=21> */
.L_x_24199:
[----:B------:R-:W-:Y:S05]  /*2b00*/  BSYNC.RECONVERGENT B1 ;  /* 0x0000000000017941 */ /* 0x000fea0003800200 */
.L_x_24198:
[----:B------:R-:W-:Y:S01]  /*2b10*/  IMAD.SHL.U32 R0, R0, 0x200000, RZ ;  /* 0x0020000000007824 */ /* 0x000fe200078e00ff */
[----:B------:R-:W-:-:S04]  /*2b20*/  LEA R3, R3, 0x37800000, 0x17 ;  /* 0x3780000003037811 */ /* 0x000fc800078eb8ff */
[----:B------:R-:W-:-:S07]  /*2b30*/  LOP3.LUT R4, R3, R0, R7, 0xfe, !PT ;  /* 0x0000000003047212 */ /* 0x000fce00078efe07 */
.L_x_24197:
[----:B------:R-:W-:Y:S05]  /*2b40*/  BSYNC.RECONVERGENT B0 ;  /* 0x0000000000007941 */ /* 0x000fea0003800200 */
.L_x_24196:
[----:B------:R-:W0:Y:S02]  /*2b50*/  F2I.S64.TRUNC R4, R4 ;  /* 0x0000000400047311 */ /* 0x000e24000020d900 */
[----:B0-----:R-:W-:Y:S01]  /*2b60*/  PRMT R18, R4, 0x7610, R18 ;  /* 0x0000761004127816 */ /* 0x001fe20000000012 */
[----:B------:R-:W-:Y:S06]  /*2b70*/  BRA `(.L_x_24177) ;  /* 0x00000000009c7947 */ /* 0x000fec0003800000 */
.L_x_24189:
        /* <DEDUP_REMOVED lines=14> */
.L_x_24203:
[----:B------:R-:W-:Y:S05]  /*2c60*/  BSYNC.RECONVERGENT B0 ;  /* 0x0000000000007941 */ /* 0x000fea0003800200 */
.L_x_24202:
[----:B------:R-:W0:Y:S02]  /*2c70*/  F2I.S64.TRUNC R4, R4 ;  /* 0x0000000400047311 */ /* 0x000e24000020d900 */
[----:B0-----:R-:W-:Y:S01]  /*2c80*/  PRMT R18, R4, 0x7610, R18 ;  /* 0x0000761004127816 */ /* 0x001fe20000000012 */
[----:B------:R-:W-:Y:S06]  /*2c90*/  BRA `(.L_x_24177) ;  /* 0x0000000000547947 */ /* 0x000fec0003800000 */
.L_x_24176:
        /* <DEDUP_REMOVED lines=16> */
.L_x_24204:
[----:B------:R-:W-:Y:S01]  /*2da0*/  PRMT R18, RZ, 0x7610, R18 ;  /* 0x00007610ff127816 */ /* 0x000fe20000000012 */
[----:B------:R-:W-:Y:S06]  /*2db0*/  BRA `(.L_x_24177) ;  /* 0x00000000000c7947 */ /* 0x000fec0003800000 */
.L_x_24201:
[----:B------:R2:W5:Y:S01]  /*2dc0*/  LDG.E.U8 R18, desc[UR36][R6.64] ;  /* 0x0000002406127981 */ /* 0x000562000c1e1100 */
[----:B------:R-:W-:Y:S05]  /*2dd0*/  BRA `(.L_x_24177) ;  /* 0x0000000000047947 */ /* 0x000fea0003800000 */
.L_x_24200:
[----:B------:R1:W5:Y:S02]  /*2de0*/  LDG.E.U8 R18, desc[UR36][R6.64] ;  /* 0x0000002406127981 */ /* 0x000364000c1e1100 */
.L_x_24177:
[----:B------:R-:W-:-:S07]  /*2df0*/  VIADD R19, R19, 0x80 ;  /* 0x0000008013137836 */ /* 0x000fce0000000000 */
.L_x_24171:
[----:B------:R-:W-:Y:S05]  /*2e00*/  BSYNC.RECONVERGENT B6 ;  /* 0x0000000000067941 */ /* 0x000fea0003800200 */
.L_x_24170:
        /* <DEDUP_REMOVED lines=23> */
.L_x_24210:
[----:B------:R0:W5:Y:S01]  /*2f80*/  LDG.E.U8 R24, desc[UR36][R6.64] ;  /* 0x0000002406187981 */ /* 0x000162000c1e1100 */
[----:B------:R-:W-:Y:S05]  /*2f90*/  BRA `(.L_x_24206) ;  /* 0x0000000c005c7947 */ /* 0x000fea0003800000 */
.L_x_24209:
        /* <DEDUP_REMOVED lines=8> */
.L_x_24213:
[----:B------:R0:W5:Y:S01]  /*3020*/  LDG.E.U8 R24, desc[UR36][R6.64] ;  /* 0x0000002406187981 */ /* 0x000162000c1e1100 */
[----:B------:R-:W-:Y:S05]  /*3030*/  BRA `(.L_x_24206) ;  /* 0x0000000c00347947 */ /* 0x000fea0003800000 */
.L_x_24212:
[----:B------:R0:W5:Y:S01]  /*3040*/  LDG.E.U16 R24, desc[UR36][R6.64] ;  /* 0x0000002406187981 */ /* 0x000162000c1e1500 */
[----:B------:R-:W-:Y:S05]  /*3050*/  BRA `(.L_x_24206) ;  /* 0x0000000c002c7947 */ /* 0x000fea0003800000 */
.L_x_24208:
        /* <DEDUP_REMOVED lines=10> */
.L_x_24215:
[----:B------:R-:W2:Y:S02]  /*3100*/  LDG.E.U16 R4, desc[UR36][R6.64] ;  /* 0x0000002406047981 */ /* 0x000ea4000c1e1500 */
[----:B--2---:R-:W-:-:S06]  /*3110*/  HADD2.F32 R4, -RZ, R4.H0_H0 ;  /* 0x20000004ff047230 */ /* 0x004fcc0000004100 */
[----:B------:R-:W0:Y:S02]  /*3120*/  F2I.S64.TRUNC R4, R4 ;  /* 0x0000000400047311 */ /* 0x000e24000020d900 */
[----:B0-----:R-:W-:Y:S01]  /*3130*/  PRMT R24, R4, 0x7610, R24 ;  /* 0x0000761004187816 */ /* 0x001fe20000000018 */
[----:B------:R-:W-:Y:S06]  /*3140*/  BRA `(.L_x_24206) ;  /* 0x0000000800f07947 */ /* 0x000fec0003800000 */
.L_x_24214:
        /* <DEDUP_REMOVED lines=10> */
.L_x_24217:
[----:B------:R-:W2:Y:S02]  /*31f0*/  LDG.E.U16 R6, desc[UR36][R6.64] ;  /* 0x0000002406067981 */ /* 0x000ea4000c1e1500 */
[----:B--2---:R-:W-:-:S06]  /*3200*/  HADD2.F32 R4, -RZ, R6.H0_H0 ;  /* 0x20000006ff047230 */ /* 0x004fcc0000004100 */
[----:B------:R-:W0:Y:S02]  /*3210*/  F2I.S64.TRUNC R4, R4 ;  /* 0x0000000400047311 */ /* 0x000e24000020d900 */
[----:B0-----:R-:W-:Y:S01]  /*3220*/  PRMT R24, R4, 0x7610, R24 ;  /* 0x0000761004187816 */ /* 0x001fe20000000018 */
[----:B------:R-:W-:Y:S06]  /*3230*/  BRA `(.L_x_24206) ;  /* 0x0000000800b47947 */ /* 0x000fec0003800000 */
.L_x_24216:
[----:B------:R-:W2:Y:S02]  /*3240*/  LDG.E.64 R4, desc[UR36][R6.64] ;  /* 0x0000002406047981 */ /* 0x000ea4000c1e1b00 */
[----:B--2---:R-:W0:Y:S02]  /*3250*/  F2I.S64.F64.TRUNC R4, R4 ;  /* 0x0000000400047311 */ /* 0x004e24000030d900 */
[----:B0-----:R-:W-:Y:S01]  /*3260*/  PRMT R24, R4, 0x7610, R24 ;  /* 0x0000761004187816 */ /* 0x001fe20000000018 */
[----:B------:R-:W-:Y:S06]  /*3270*/  BRA `(.L_x_24206) ;  /* 0x0000000800a47947 */ /* 0x000fec0003800000 */
.L_x_24207:
        /* <DEDUP_REMOVED lines=12> */
.L_x_24220:
[----:B------:R-:W2:Y:S02]  /*3340*/  LDG.E.64 R6, desc[UR36][R6.64] ;  /* 0x0000002406067981 */ /* 0x000ea4000c1e1b00 */
[----:B--2---:R-:W0:Y:S02]  /*3350*/  F2I.S64.F64.TRUNC R4, R6 ;  /* 0x0000000600047311 */ /* 0x004e24000030d900 */
[----:B0-----:R-:W-:Y:S01]  /*3360*/  PRMT R24, R4, 0x7610, R24 ;  /* 0x0000761004187816 */ /* 0x001fe20000000018 */
[----:B------:R-:W-:Y:S06]  /*3370*/  BRA `(.L_x_24206) ;  /* 0x0000000800647947 */ /* 0x000fec0003800000 */
.L_x_24219:
        /* <DEDUP_REMOVED lines=27> */
.L_x_24222:
        /* <DEDUP_REMOVED lines=15> */
.L_x_24221:
[----:B------:R-:W2:Y:S02]  /*3620*/  LDG.E.U16 R4, desc[UR36][R6.64] ;  /* 0x0000002406047981 */ /* 0x000ea4000c1e1500 */
[----:B--2---:R-:W-:-:S06]  /*3630*/  IMAD.U32 R4, R4, 0x10000, RZ ;  /* 0x0001000004047824 */ /* 0x004fcc00078e00ff */
[----:B------:R-:W0:Y:S02]  /*3640*/  F2I.S64.TRUNC R4, R4 ;  /* 0x0000000400047311 */ /* 0x000e24000020d900 */
[----:B0-----:R-:W-:Y:S01]  /*3650*/  PRMT R24, R4, 0x7610, R24 ;  /* 0x0000761004187816 */ /* 0x001fe20000000018 */
[----:B------:R-:W-:Y:S06]  /*3660*/  BRA `(.L_x_24206) ;  /* 0x0000000400a87947 */ /* 0x000fec0003800000 */
.L_x_24218:
        /* <DEDUP_REMOVED lines=10> */
.L_x_24225:
        /* <DEDUP_REMOVED lines=21> */
.L_x_24229:
[----:B------:R-:W-:Y:S05]  /*3860*/  BSYNC.RECONVERGENT B1 ;  /* 0x0000000000017941 */ /* 0x000fea0003800200 */
.L_x_24228:
[----:B------:R-:W-:Y:S01]  /*3870*/  IMAD.SHL.U32 R0, R0, 0x100000, RZ ;  /* 0x0010000000007824 */ /* 0x000fe200078e00ff */
[----:B------:R-:W-:-:S04]  /*3880*/  LEA R3, R3, 0x3b800000, 0x17 ;  /* 0x3b80000003037811 */ /* 0x000fc800078eb8ff */
[----:B------:R-:W-:-:S07]  /*3890*/  LOP3.LUT R4, R3, R0, R7, 0xfe, !PT ;  /* 0x0000000003047212 */ /* 0x000fce00078efe07 */
.L_x_24227:
[----:B------:R-:W-:Y:S05]  /*38a0*/  BSYNC.RECONVERGENT B0 ;  /* 0x0000000000007941 */ /* 0x000fea0003800200 */
.L_x_24226:
[----:B------:R-:W0:Y:S02]  /*38b0*/  F2I.S64.TRUNC R4, R4 ;  /* 0x0000000400047311 */ /* 0x000e24000020d900 */
[----:B0-----:R-:W-:Y:S01]  /*38c0*/  PRMT R24, R4, 0x7610, R24 ;  /* 0x0000761004187816 */ /* 0x001fe20000000018 */
[----:B------:R-:W-:Y:S06]  /*38d0*/  BRA `(.L_x_24206) ;  /* 0x00000004000c7947 */ /* 0x000fec0003800000 */
.L_x_24224:
        /* <DEDUP_REMOVED lines=21> */
.L_x_24233:
[----:B------:R-:W-:Y:S05]  /*3a30*/  BSYNC.RECONVERGENT B1 ;  /* 0x0000000000017941 */ /* 0x000fea0003800200 */
.L_x_24232:
[----:B------:R-:W-:Y:S01]  /*3a40*/  IMAD.SHL.U32 R0, R0, 0x200000, RZ ;  /* 0x0020000000007824 */ /* 0x000fe200078e00ff */
[----:B------:R-:W-:-:S04]  /*3a50*/  LEA R3, R3, 0x37800000, 0x17 ;  /* 0x3780000003037811 */ /* 0x000fc800078eb8ff */
[----:B------:R-:W-:-:S07]  /*3a60*/  LOP3.LUT R4, R3, R0, R7, 0xfe, !PT ;  /* 0x0000000003047212 */ /* 0x000fce00078efe07 */
.L_x_24231:
[----:B------:R-:W-:Y:S05]  /*3a70*/  BSYNC.RECONVERGENT B0 ;  /* 0x0000000000007941 */ /* 0x000fea0003800200 */
.L_x_24230:
[----:B------:R-:W0:Y:S02]  /*3a80*/  F2I.S64.TRUNC R4, R4 ;  /* 0x0000000400047311 */ /* 0x000e24000020d900 */
[----:B0-----:R-:W-:Y:S01]  /*3a90*/  PRMT R24, R4, 0x7610, R24 ;  /* 0x0000761004187816 */ /* 0x001fe20000000018 */
[----:B------:R-:W-:Y:S06]  /*3aa0*/  BRA `(.L_x_24206) ;  /* 0x0000000000987947 */ /* 0x000fec0003800000 */
.L_x_24223:
        /* <DEDUP_REMOVED lines=14> */
.L_x_24237:
[----:B------:R-:W-:Y:S05]  /*3b90*/  BSYNC.RECONVERGENT B0 ;  /* 0x0000000000007941 */ /* 0x000fea0003800200 */
.L_x_24236:
[----:B------:R-:W0:Y:S02]  /*3ba0*/  F2I.S64.TRUNC R4, R4 ;  /* 0x0000000400047311 */ /* 0x000e24000020d900 */
[----:B0-----:R-:W-:Y:S01]  /*3bb0*/  PRMT R24, R4, 0x7610, R24 ;  /* 0x0000761004187816 */ /* 0x001fe20000000018 */
[----:B------:R-:W-:Y:S06]  /*3bc0*/  BRA `(.L_x_24206) ;  /* 0x0000000000507947 */ /* 0x000fec0003800000 */
.L_x_24211:
        /* <DEDUP_REMOVED lines=16> */
.L_x_24238:
[----:B------:R-:W-:Y:S05]  /*3cd0*/  BRA `(.L_x_24206) ;  /* 0x00000000000c7947 */ /* 0x000fea0003800000 */
.L_x_24235:
[----:B------:R0:W5:Y:S01]  /*3ce0*/  LDG.E.U8 R24, desc[UR36][R6.64] ;  /* 0x0000002406187981 */ /* 0x000162000c1e1100 */
[----:B------:R-:W-:Y:S05]  /*3cf0*/  BRA `(.L_x_24206) ;  /* 0x0000000000047947 */ /* 0x000fea0003800000 */
.L_x_24234:
[----:B------:R0:W5:Y:S02]  /*3d00*/  LDG.E.U8 R24, desc[UR36][R6.64] ;  /* 0x0000002406187981 */ /* 0x000164000c1e1100 */
.L_x_24206:
[----:B------:R-:W-:Y:S05]  /*3d10*/  BSYNC.RECONVERGENT B6 ;  /* 0x0000000000067941 */ /* 0x000fea0003800200 */
.L_x_24205:
[----:B------:R-:W1:Y:S01]  /*3d20*/  LDCU.U8 UR4, c[0x0][0x385] ;  /* 0x000070a0ff0477ac */ /* 0x000e620008000000 */
[----:B------:R-:W0:Y:S01]  /*3d30*/  LDC.U8 R19, c[0x0][0x3a4] ;  /* 0x0000e900ff137b82 */ /* 0x000e220000000000 */
[----:B------:R-:W-:Y:S01]  /*3d40*/  ISETP.GE.AND P0, PT, R2, R22, PT ;  /* 0x000000160200720c */ /* 0x000fe20003f06270 */
[----:B------:R-:W-:Y:S01]  /*3d50*/  BSSY.RECONVERGENT B8, `(.L_x_24239) ;  /* 0x00002b1000087945 */ /* 0x000fe20003800200 */
[----:B-----5:R-:W-:-:S03]  /*3d60*/  LOP3.LUT R16, R16, 0xff, RZ, 0xc0, !PT ;  /* 0x000000ff10107812 */ /* 0x020fc600078ec0ff */
[----:B------:R-:W-:Y:S01]  /*3d70*/  BSSY.RELIABLE B7, `(.L_x_24240) ;  /* 0x00001cf000077945 */ /* 0x000fe20003800100 */
[----:B------:R-:W-:Y:S02]  /*3d80*/  LOP3.LUT R0, R17, 0xff, RZ, 0xc0, !PT ;  /* 0x000000ff11007812 */ /* 0x000fe400078ec0ff */
[----:B------:R-:W-:Y:S02]  /*3d90*/  LOP3.LUT R18, R18, 0xff, RZ, 0xc0, !PT ;  /* 0x000000ff12127812 */ /* 0x000fe400078ec0ff */
[----:B------:R-:W-:Y:S02]  /*3da0*/  LOP3.LUT R24, R24, 0xff, RZ, 0xc0, !PT ;  /* 0x000000ff18187812 */ /* 0x000fe400078ec0ff */
[----:B-1----:R-:W-:Y:S02]  /*3db0*/  VIMNMX.U16x2 R5, PT, PT, R16, UR4, PT ;  /* 0x0000000410057c48 */ /* 0x002fe4000bfe0200 */
[----:B------:R-:W-:Y:S02]  /*3dc0*/  VIMNMX.U16x2 R0, PT, PT, R0, UR4, PT ;  /* 0x0000000400007c48 */ /* 0x000fe4000bfe0200 */
[----:B------:R-:W-:-:S02]  /*3dd0*/  VIMNMX.U16x2 R17, PT, PT, R18, UR4, PT ;  /* 0x0000000412117c48 */ /* 0x000fc4000bfe0200 */
[----:B------:R-:W-:Y:S02]  /*3de0*/  VIMNMX.U16x2 R16, PT, PT, R24, UR4, PT ;  /* 0x0000000418107c48 */ /* 0x000fe4000bfe0200 */
[----:B------:R-:W-:Y:S01]  /*3df0*/  PRMT R18, R0, 0x7610, R18 ;  /* 0x0000761000127816 */ /* 0x000fe20000000012 */
[----:B------:R-:W-:Y:S06]  /*3e00*/  @P0 BRA `(.L_x_24241) ;  /* 0x0000001c00080947 */ /* 0x000fec0003800000 */
[----:B------:R-:W1:Y:S01]  /*3e10*/  LDCU UR4, c[0x0][0x3a8] ;  /* 0x00007500ff0477ac */ /* 0x000e620008000800 */
[----:B------:R-:W5:Y:S01]  /*3e20*/  LDC.64 R8, c[0x0][0x388] ;  /* 0x0000e200ff087b82 */ /* 0x000f620000000a00 */
[----:B------:R-:W-:Y:S01]  /*3e30*/  IMAD R0, R23, 0x200, R2 ;  /* 0x0000020017007824 */ /* 0x000fe200078e0202 */
[----:B0-----:R-:W-:Y:S01]  /*3e40*/  PRMT R4, R19, 0x9910, RZ ;  /* 0x0000991013047816 */ /* 0x001fe200000000ff */
[----:B------:R-:W-:Y:S01]  /*3e50*/  BSSY.RECONVERGENT B6, `(.L_x_24242) ;  /* 0x00000db000067945 */ /* 0x000fe20003800200 */
[----:B------:R-:W-:Y:S02]  /*3e60*/  VIADD R2, R2, 0x80 ;  /* 0x0000008002027836 */ /* 0x000fe40000000000 */
[----:B-1----:R-:W-:Y:S02]  /*3e70*/  IMAD R3, R0, UR4, RZ ;  /* 0x0000000400037c24 */ /* 0x002fe4000f8e02ff */
[----:B------:R-:W-:-:S05]  /*3e80*/  IMAD.MOV.U32 R0, RZ, RZ, R4 ;  /* 0x000000ffff007224 */ /* 0x000fca00078e0004 */
[----:B------:R-:W-:Y:S02]  /*3e90*/  ISETP.GT.AND P0, PT, R0, 0x9, PT ;  /* 0x000000090000780c */ /* 0x000fe40003f04270 */
[----:B-----5:R-:W-:-:S05]  /*3ea0*/  IADD3 R8, P1, PT, R3, R8, RZ ;  /* 0x0000000803087210 */ /* 0x020fca0007f3e0ff */
        /* <DEDUP_REMOVED lines=12> */
.L_x_24246:
[----:B------:R0:W-:Y:S01]  /*3f70*/  STG.E.U8 desc[UR36][R8.64], R5 ;  /* 0x0000000508007986 */ /* 0x0001e2000c101124 */
[----:B------:R-:W-:Y:S05]  /*3f80*/  BRA `(.L_x_24248) ;  /* 0x0000000c001c7947 */ /* 0x000fea0003800000 */
.L_x_24245:
[----:B------:R-:W-:-:S13]  /*3f90*/  ISETP.NE.AND P0, PT, R0, 0x2, PT ;  /* 0x000000020000780c */ /* 0x000fda0003f05270 */
[----:B------:R-:W-:Y:S05]  /*3fa0*/  @!P0 BRA `(.L_x_24249) ;  /* 0x00000000002c8947 */ /* 0x000fea0003800000 */
[----:B------:R-:W-:-:S13]  /*3fb0*/  ISETP.NE.AND P0, PT, R0, 0x3, PT ;  /* 0x000000030000780c */ /* 0x000fda0003f05270 */
[----:B------:R-:W-:Y:S05]  /*3fc0*/  @!P0 BRA `(.L_x_24250) ;  /* 0x0000000000188947 */ /* 0x000fea0003800000 */
[----:B------:R-:W-:-:S13]  /*3fd0*/  ISETP.NE.AND P0, PT, R0, 0x4, PT ;  /* 0x000000040000780c */ /* 0x000fda0003f05270 */
[----:B------:R-:W-:Y:S05]  /*3fe0*/  @P0 BRA `(.L_x_24247) ;  /* 0x00000008006c0947 */ /* 0x000fea0003800000 */
[----:B------:R-:W-:Y:S01]  /*3ff0*/  LOP3.LUT R4, R5, 0xffff, RZ, 0xc0, !PT ;  /* 0x0000ffff05047812 */ /* 0x000fe200078ec0ff */
[----:B------:R-:W-:-:S05]  /*4000*/  IMAD.MOV.U32 R5, RZ, RZ, RZ ;  /* 0x000000ffff057224 */ /* 0x000fca00078e00ff */
[----:B------:R0:W-:Y:S01]  /*4010*/  STG.E.64 desc[UR36][R8.64], R4 ;  /* 0x0000000408007986 */ /* 0x0001e2000c101b24 */
[----:B------:R-:W-:Y:S05]  /*4020*/  BRA `(.L_x_24248) ;  /* 0x0000000800f47947 */ /* 0x000fea0003800000 */
.L_x_24250:
[----:B------:R-:W-:-:S05]  /*4030*/  LOP3.LUT R5, R5, 0xffff, RZ, 0xc0, !PT ;  /* 0x0000ffff05057812 */ /* 0x000fca00078ec0ff */
[----:B------:R0:W-:Y:S01]  /*4040*/  STG.E desc[UR36][R8.64], R5 ;  /* 0x0000000508007986 */ /* 0x0001e2000c101924 */
[----:B------:R-:W-:Y:S05]  /*4050*/  BRA `(.L_x_24248) ;  /* 0x0000000800e87947 */ /* 0x000fea0003800000 */
.L_x_24249:
[----:B------:R0:W-:Y:S01]  /*4060*/  STG.E.U16 desc[UR36][R8.64], R5 ;  /* 0x0000000508007986 */ /* 0x0001e2000c101524 */
[----:B------:R-:W-:Y:S05]  /*4070*/  BRA `(.L_x_24248) ;  /* 0x0000000800e07947 */ /* 0x000fea0003800000 */
.L_x_24244:
[----:B------:R-:W-:-:S13]  /*4080*/  ISETP.GT.AND P0, PT, R0, 0x6, PT ;  /* 0x000000060000780c */ /* 0x000fda0003f04270 */
[----:B------:R-:W-:Y:S05]  /*4090*/  @P0 BRA `(.L_x_24251) ;  /* 0x00000000002c0947 */ /* 0x000fea0003800000 */
[----:B------:R-:W-:-:S13]  /*40a0*/  ISETP.NE.AND P0, PT, R0, 0x5, PT ;  /* 0x000000050000780c */ /* 0x000fda0003f05270 */
[----:B------:R-:W-:Y:S05]  /*40b0*/  @!P0 BRA `(.L_x_24252) ;  /* 0x0000000000148947 */ /* 0x000fea0003800000 */
[----:B------:R-:W-:-:S13]  /*40c0*/  ISETP.NE.AND P0, PT, R0, 0x6, PT ;  /* 0x000000060000780c */ /* 0x000fda0003f05270 */
[----:B------:R-:W-:Y:S05]  /*40d0*/  @P0 BRA `(.L_x_24247) ;  /* 0x0000000800300947 */ /* 0x000fea0003800000 */
[----:B------:R-:W0:Y:S02]  /*40e0*/  I2F.U16 R3, R5 ;  /* 0x0000000500037306 */ /* 0x000e240000101000 */
[----:B0-----:R0:W-:Y:S01]  /*40f0*/  STG.E desc[UR36][R8.64], R3 ;  /* 0x0000000308007986 */ /* 0x0011e2000c101924 */
[----:B------:R-:W-:Y:S05]  /*4100*/  BRA `(.L_x_24248) ;  /* 0x0000000800bc7947 */ /* 0x000fea0003800000 */
.L_x_24252:
[----:B------:R-:W0:Y:S02]  /*4110*/  I2F.U16 R0, R5 ;  /* 0x0000000500007306 */ /* 0x000e240000101000 */
[----:B0-----:R-:W-:-:S05]  /*4120*/  F2FP.F16.F32.PACK_AB R0, RZ, R0 ;  /* 0x00000000ff00723e */ /* 0x001fca00000000ff */
[----:B------:R0:W-:Y:S01]  /*4130*/  STG.E.U16 desc[UR36][R8.64], R0 ;  /* 0x0000000008007986 */ /* 0x0001e2000c101524 */
[----:B------:R-:W-:Y:S05]  /*4140*/  BRA `(.L_x_24248) ;  /* 0x0000000800ac7947 */ /* 0x000fea0003800000 */
.L_x_24251:
[----:B------:R-:W-:-:S13]  /*4150*/  ISETP.NE.AND P0, PT, R0, 0x7, PT ;  /* 0x000000070000780c */ /* 0x000fda0003f05270 */
[----:B------:R-:W-:Y:S05]  /*4160*/  @!P0 BRA `(.L_x_24253) ;  /* 0x0000000000348947 */ /* 0x000fea0003800000 */
[----:B------:R-:W-:-:S13]  /*4170*/  ISETP.NE.AND P0, PT, R0, 0x8, PT ;  /* 0x000000080000780c */ /* 0x000fda0003f05270 */
[----:B------:R-:W-:Y:S05]  /*4180*/  @!P0 BRA `(.L_x_24254) ;  /* 0x0000000000188947 */ /* 0x000fea0003800000 */
[----:B------:R-:W-:-:S13]  /*4190*/  ISETP.NE.AND P0, PT, R0, 0x9, PT ;  /* 0x000000090000780c */ /* 0x000fda0003f05270 */
[----:B------:R-:W-:Y:S05]  /*41a0*/  @P0 BRA `(.L_x_24247) ;  /* 0x0000000400fc0947 */ /* 0x000fea0003800000 */
[----:B--234-:R-:W0:Y:S01]  /*41b0*/  I2F.U16 R6, R5 ;  /* 0x0000000500067306 */ /* 0x01ce220000101000 */
[----:B------:R-:W-:-:S05]  /*41c0*/  IMAD.MOV.U32 R7, RZ, RZ, RZ ;  /* 0x000000ffff077224 */ /* 0x000fca00078e00ff */
[----:B0-----:R0:W-:Y:S01]  /*41d0*/  STG.E.64 desc[UR36][R8.64], R6 ;  /* 0x0000000608007986 */ /* 0x0011e2000c101b24 */
[----:B------:R-:W-:Y:S05]  /*41e0*/  BRA `(.L_x_24248) ;  /* 0x0000000800847947 */ /* 0x000fea0003800000 */
.L_x_24254:
[----:B------:R-:W0:Y:S02]  /*41f0*/  I2F.U16 R5, R5 ;  /* 0x0000000500057306 */ /* 0x000e240000101000 */
[----:B0-----:R-:W-:-:S04]  /*4200*/  F2FP.F16.F32.PACK_AB R3, RZ, R5 ;  /* 0x00000005ff03723e */ /* 0x001fc800000000ff */
[----:B------:R-:W-:-:S05]  /*4210*/  PRMT R3, R3, 0x5410, RZ ;  /* 0x0000541003037816 */ /* 0x000fca00000000ff */
[----:B------:R0:W-:Y:S01]  /*4220*/  STG.E desc[UR36][R8.64], R3 ;  /* 0x0000000308007986 */ /* 0x0001e2000c101924 */
[----:B------:R-:W-:Y:S05]  /*4230*/  BRA `(.L_x_24248) ;  /* 0x0000000800707947 */ /* 0x000fea0003800000 */
.L_x_24253:
[----:B------:R-:W0:Y:S02]  /*4240*/  I2F.F64.U16 R4, R5 ;  /* 0x0000000500047312 */ /* 0x000e240000101800 */
[----:B0-----:R0:W-:Y:S01]  /*4250*/  STG.E.64 desc[UR36][R8.64], R4 ;  /* 0x0000000408007986 */ /* 0x0011e2000c101b24 */
[----:B------:R-:W-:Y:S05]  /*4260*/  BRA `(.L_x_24248) ;  /* 0x0000000800647947 */ /* 0x000fea0003800000 */
.L_x_24243:
        /* <DEDUP_REMOVED lines=13> */
.L_x_24257:
[----:B------:R-:W0:Y:S01]  /*4340*/  I2F.F64.U16 R4, R5 ;  /* 0x0000000500047312 */ /* 0x000e220000101800 */
[----:B--234-:R-:W-:-:S05]  /*4350*/  CS2R R6, SRZ ;  /* 0x0000000000067805 */ /* 0x01cfca000001ff00 */
[----:B0-----:R0:W-:Y:S01]  /*4360*/  STG.E.128 desc[UR36][R8.64], R4 ;  /* 0x0000000408007986 */ /* 0x0011e2000c101d24 */
[----:B------:R-:W-:Y:S05]  /*4370*/  BRA `(.L_x_24248) ;  /* 0x0000000800207947 */ /* 0x000fea0003800000 */
.L_x_24256:
[----:B------:R-:W-:-:S13]  /*4380*/  ISETP.NE.AND P0, PT, R0, 0xf, PT ;  /* 0x0000000f0000780c */ /* 0x000fda0003f05270 */
[----:B------:R-:W-:Y:S05]  /*4390*/  @!P0 BRA `(.L_x_24258) ;  /* 0x0000000000888947 */ /* 0x000fea0003800000 */
[----:B------:R-:W-:-:S13]  /*43a0*/  ISETP.NE.AND P0, PT, R0, 0x17, PT ;  /* 0x000000170000780c */ /* 0x000fda0003f05270 */
[----:B------:R-:W-:Y:S05]  /*43b0*/  @!P0 BRA `(.L_x_24259) ;  /* 0x0000000000408947 */ /* 0x000fea0003800000 */
[----:B------:R-:W-:-:S13]  /*43c0*/  ISETP.NE.AND P0, PT, R0, 0x18, PT ;  /* 0x000000180000780c */ /* 0x000fda0003f05270 */
[----:B------:R-:W-:Y:S05]  /*43d0*/  @P0 BRA `(.L_x_24247) ;  /* 0x0000000400700947 */ /* 0x000fea0003800000 */
[----:B------:R-:W0:Y:S01]  /*43e0*/  I2F.U16 R5, R5 ;  /* 0x0000000500057306 */ /* 0x000e220000101000 */
[----:B------:R-:W-:Y:S01]  /*43f0*/  BSSY.RECONVERGENT B0, `(.L_x_24260) ;  /* 0x000000a000007945 */ /* 0x000fe20003800200 */
[----:B------:R-:W-:Y:S01]  /*4400*/  IMAD.MOV.U32 R3, RZ, RZ, 0x7f ;  /* 0x0000007fff037424 */ /* 0x000fe200078e00ff */
        /* <DEDUP_REMOVED lines=8> */
.L_x_24261:
[----:B------:R-:W-:Y:S05]  /*4490*/  BSYNC.RECONVERGENT B0 ;  /* 0x0000000000007941 */ /* 0x000fea0003800200 */
.L_x_24260:
[----:B------:R0:W-:Y:S01]  /*44a0*/  STG.E.U8 desc[UR36][R8.64], R3 ;  /* 0x0000000308007986 */ /* 0x0001e2000c101124 */
[----:B------:R-:W-:Y:S05]  /*44b0*/  BRA `(.L_x_24248) ;  /* 0x0000000400d07947 */ /* 0x000fea0003800000 */
.L_x_24259:
[----:B------:R-:W0:Y:S02]  /*44c0*/  I2F.U16 R5, R5 ;  /* 0x0000000500057306 */ /* 0x000e240000101000 */
[----:B0-----:R-:W-:-:S13]  /*44d0*/  ISETP.GE.U32.AND P1, PT, R5, 0x47800000, PT ;  /* 0x478000000500780c */ /* 0x001fda0003f26070 */
[----:B------:R-:W-:Y:S01]  /*44e0*/  @P1 IMAD.MOV.U32 R3, RZ, RZ, 0x7f ;  /* 0x0000007fff031424 */ /* 0x000fe200078e00ff */
[----:B------:R-:W-:-:S04]  /*44f0*/  @P1 ISETP.GT.U32.AND P0, PT, R5, 0x7f800000, PT ;  /* 0x7f8000000500180c */ /* 0x000fc80003f04070 */
        /* <DEDUP_REMOVED lines=12> */
.L_x_24258:
[----:B------:R-:W0:Y:S02]  /*45c0*/  I2F.U16 R0, R5 ;  /* 0x0000000500007306 */ /* 0x000e240000101000 */
[----:B0-----:R-:W-:-:S05]  /*45d0*/  F2FP.BF16.F32.PACK_AB R0, RZ, R0 ;  /* 0x00000000ff00723e */ /* 0x001fca00000010ff */
[----:B------:R0:W-:Y:S01]  /*45e0*/  STG.E.U16 desc[UR36][R8.64], R0 ;  /* 0x0000000008007986 */ /* 0x0001e2000c101524 */
[----:B------:R-:W-:Y:S05]  /*45f0*/  BRA `(.L_x_24248) ;  /* 0x0000000400807947 */ /* 0x000fea0003800000 */
.L_x_24255:
        /* <DEDUP_REMOVED lines=10> */
.L_x_24264:
[----:B------:R-:W0:Y:S01]  /*46a0*/  I2F.U16 R5, R5 ;  /* 0x0000000500057306 */ /* 0x000e220000101000 */
[----:B------:R-:W-:Y:S01]  /*46b0*/  BSSY.RECONVERGENT B0, `(.L_x_24265) ;  /* 0x0000011000007945 */ /* 0x000fe20003800200 */
[----:B------:R-:W-:Y:S01]  /*46c0*/  IMAD.MOV.U32 R4, RZ, RZ, 0x80 ;  /* 0x00000080ff047424 */ /* 0x000fe200078e00ff */
[----:B0-----:R-:W-:-:S13]  /*46d0*/  ISETP.GT.U32.AND P0, PT, R5, 0x437fffff, PT ;  /* 0x437fffff0500780c */ /* 0x001fda0003f04070 */
        /* <DEDUP_REMOVED lines=8> */
.L_x_24267:
[----:B------:R-:W-:-:S04]  /*4760*/  SHF.R.U32.HI R0, RZ, 0x14, R5 ;  /* 0x00000014ff007819 */ /* 0x000fc80000011605 */
[----:B------:R-:W-:-:S04]  /*4770*/  LOP3.LUT R0, R0, 0x1, RZ, 0xc0, !PT ;  /* 0x0000000100007812 */ /* 0x000fc800078ec0ff */
[----:B------:R-:W-:-:S04]  /*4780*/  IADD3 R0, PT, PT, R5, 0x487ffff, R0 ;  /* 0x0487ffff05007810 */ /* 0x000fc80007ffe000 */
[----:B------:R-:W-:-:S04]  /*4790*/  SHF.R.U32.HI R0, RZ, 0x14, R0 ;  /* 0x00000014ff007819 */ /* 0x000fc80000011600 */
[----:B------:R-:W-:-:S07]  /*47a0*/  LOP3.LUT R0, R0, 0xff, RZ, 0xc0, !PT ;  /* 0x000000ff00007812 */ /* 0x000fce00078ec0ff */
.L_x_24268:
[----:B------:R-:W-:-:S07]  /*47b0*/  PRMT R4, R0, 0x7610, R4 ;  /* 0x0000761000047816 */ /* 0x000fce0000000004 */
.L_x_24266:
[----:B------:R-:W-:Y:S05]  /*47c0*/  BSYNC.RECONVERGENT B0 ;  /* 0x0000000000007941 */ /* 0x000fea0003800200 */
.L_x_24265:
[----:B------:R0:W-:Y:S01]  /*47d0*/  STG.E.U8 desc[UR36][R8.64], R4 ;  /* 0x0000000408007986 */ /* 0x0001e2000c101124 */
[----:B------:R-:W-:Y:S05]  /*47e0*/  BRA `(.L_x_24248) ;  /* 0x0000000400047947 */ /* 0x000fea0003800000 */
.L_x_24263:
        /* <DEDUP_REMOVED lines=12> */
.L_x_24271:
[----:B------:R-:W-:-:S04]  /*48b0*/  SHF.R.U32.HI R0, RZ, 0x15, R5 ;  /* 0x00000015ff007819 */ /* 0x000fc80000011605 */
[----:B------:R-:W-:-:S04]  /*48c0*/  LOP3.LUT R0, R0, 0x1, RZ, 0xc0, !PT ;  /* 0x0000000100007812 */ /* 0x000fc800078ec0ff */
[----:B------:R-:W-:-:S04]  /*48d0*/  IADD3 R0, PT, PT, R5, 0x88fffff, R0 ;  /* 0x088fffff05007810 */ /* 0x000fc80007ffe000 */
[----:B------:R-:W-:-:S04]  /*48e0*/  SHF.R.U32.HI R0, RZ, 0x15, R0 ;  /* 0x00000015ff007819 */ /* 0x000fc80000011600 */
[----:B------:R-:W-:-:S07]  /*48f0*/  LOP3.LUT R0, R0, 0xff, RZ, 0xc0, !PT ;  /* 0x000000ff00007812 */ /* 0x000fce00078ec0ff */
.L_x_24272:
[----:B------:R-:W-:-:S07]  /*4900*/  PRMT R4, R0, 0x7610, R4 ;  /* 0x0000761000047816 */ /* 0x000fce0000000004 */
.L_x_24270:
[----:B------:R-:W-:Y:S05]  /*4910*/  BSYNC.RECONVERGENT B0 ;  /* 0x0000000000007941 */ /* 0x000fea0003800200 */
.L_x_24269:
[----:B------:R0:W-:Y:S01]  /*4920*/  STG.E.U8 desc[UR36][R8.64], R4 ;  /* 0x0000000408007986 */ /* 0x0001e2000c101124 */
[----:B------:R-:W-:Y:S05]  /*4930*/  BRA `(.L_x_24248) ;  /* 0x0000000000b07947 */ /* 0x000fea0003800000 */
.L_x_24262:
[----:B------:R-:W-:-:S13]  /*4940*/  ISETP.NE.AND P0, PT, R0, 0x1c, PT ;  /* 0x0000001c0000780c */ /* 0x000fda0003f05270 */
[----:B------:R-:W-:Y:S05]  /*4950*/  @!P0 BRA `(.L_x_24273) ;  /* 0x0000000000a08947 */ /* 0x000fea0003800000 */
[----:B------:R-:W-:-:S13]  /*4960*/  ISETP.NE.AND P0, PT, R0, 0x1d, PT ;  /* 0x0000001d0000780c */ /* 0x000fda0003f05270 */
[----:B------:R-:W-:Y:S05]  /*4970*/  @!P0 BRA `(.L_x_24274) ;  /* 0x0000000000888947 */ /* 0x000fea0003800000 */
[----:B------:R-:W-:-:S13]  /*4980*/  ISETP.NE.AND P0, PT, R0, 0x2c, PT ;  /* 0x0000002c0000780c */ /* 0x000fda0003f05270 */
[----:B------:R-:W-:Y:S05]  /*4990*/  @!P0 BRA `(.L_x_24275) ;  /* 0x0000000000448947 */ /* 0x000fea0003800000 */
.L_x_24247:
[----:B------:R-:W-:Y:S01]  /*49a0*/  MOV R14, 0x0 ;  /* 0x00000000000e7802 */ /* 0x000fe20000000f00 */
[----:B------:R-:W0:Y:S01]  /*49b0*/  LDCU.64 UR6, c[0x4][0x188] ;  /* 0x01003100ff0677ac */ /* 0x000e220008000a00 */
[----:B------:R-:W-:Y:S02]  /*49c0*/  IMAD.MOV.U32 R8, RZ, RZ, 0x65 ;  /* 0x00000065ff087424 */ /* 0x000fe400078e00ff */
[----:B------:R-:W-:Y:S01]  /*49d0*/  IMAD.MOV.U32 R12, RZ, RZ, 0x1 ;  /* 0x00000001ff0c7424 */ /* 0x000fe200078e00ff */
[----:B------:R-:W2:Y:S01]  /*49e0*/  LDCU.64 UR8, c[0x4][0x190] ;  /* 0x01003200ff0877ac */ /* 0x000ea20008000a00 */
[----:B------:R-:W1:Y:S01]  /*49f0*/  LDC.64 R14, c[0x4][R14] ;  /* 0x010000000e0e7b82 */ /* 0x000e620000000a00 */
[----:B------:R-:W-:Y:S01]  /*4a00*/  IMAD.MOV.U32 R13, RZ, RZ, RZ ;  /* 0x000000ffff0d7224 */ /* 0x000fe200078e00ff */
[----:B------:R-:W5:Y:S01]  /*4a10*/  LDCU.64 UR4, c[0x4][0x20] ;  /* 0x01000400ff0477ac */ /* 0x000f620008000a00 */
[----:B0-----:R-:W-:Y:S02]  /*4a20*/  IMAD.U32 R4, RZ, RZ, UR6 ;  /* 0x00000006ff047e24 */ /* 0x001fe4000f8e00ff */
[----:B------:R-:W-:-:S02]  /*4a30*/  IMAD.U32 R5, RZ, RZ, UR7 ;  /* 0x00000007ff057e24 */ /* 0x000fc4000f8e00ff */
[----:B--234-:R-:W-:Y:S02]  /*4a40*/  IMAD.U32 R6, RZ, RZ, UR8 ;  /* 0x00000008ff067e24 */ /* 0x01cfe4000f8e00ff */
[----:B------:R-:W-:Y:S02]  /*4a50*/  IMAD.U32 R7, RZ, RZ, UR9 ;  /* 0x00000009ff077e24 */ /* 0x000fe4000f8e00ff */
[----:B-----5:R-:W-:Y:S02]  /*4a60*/  IMAD.U32 R10, RZ, RZ, UR4 ;  /* 0x00000004ff0a7e24 */ /* 0x020fe4000f8e00ff */
[----:B------:R-:W-:-:S07]  /*4a70*/  IMAD.U32 R11, RZ, RZ, UR5 ;  /* 0x00000005ff0b7e24 */ /* 0x000fce000f8e00ff */
[----:B------:R-:W-:-:S07]  /*4a80*/  LEPC R20, `(.L_x_24276) ;  /* 0x000000001014794e */ /* 0x000fce0000000000 */
[----:B-1----:R-:W-:Y:S05]  /*4a90*/  CALL.ABS.NOINC R14 ;  /* 0x000000000e007343 */ /* 0x002fea0003c00000 */
.L_x_24276:
[----:B------:R-:W-:Y:S05]  /*4aa0*/  BRA `(.L_x_24248) ;  /* 0x0000000000547947 */ /* 0x000fea0003800000 */
.L_x_24275:
[----:B------:R-:W0:Y:S01]  /*4ab0*/  I2F.U16 R5, R5 ;  /* 0x0000000500057306 */ /* 0x000e220000101000 */
[----:B------:R-:W-:Y:S01]  /*4ac0*/  IMAD.MOV.U32 R3, RZ, RZ, 0xff ;  /* 0x000000ffff037424 */ /* 0x000fe200078e00ff */
        /* <DEDUP_REMOVED lines=13> */
.L_x_24274:
[----:B------:R-:W-:Y:S01]  /*4ba0*/  LOP3.LUT R4, R5, 0xffff, RZ, 0xc0, !PT ;  /* 0x0000ffff05047812 */ /* 0x000fe200078ec0ff */
[----:B------:R-:W-:-:S05]  /*4bb0*/  IMAD.MOV.U32 R5, RZ, RZ, RZ ;  /* 0x000000ffff057224 */ /* 0x000fca00078e00ff */
[----:B------:R1:W-:Y:S01]  /*4bc0*/  STG.E.64 desc[UR36][R8.64], R4 ;  /* 0x0000000408007986 */ /* 0x0003e2000c101b24 */
[----:B------:R-:W-:Y:S05]  /*4bd0*/  BRA `(.L_x_24248) ;  /* 0x0000000000087947 */ /* 0x000fea0003800000 */
.L_x_24273:
[----:B------:R-:W-:-:S05]  /*4be0*/  LOP3.LUT R5, R5, 0xffff, RZ, 0xc0, !PT ;  /* 0x0000ffff05057812 */ /* 0x000fca00078ec0ff */
[----:B------:R0:W-:Y:S02]  /*4bf0*/  STG.E desc[UR36][R8.64], R5 ;  /* 0x0000000508007986 */ /* 0x0001e4000c101924 */
.L_x_24248:
[----:B------:R-:W-:Y:S05]  /*4c00*/  BSYNC.RECONVERGENT B6 ;  /* 0x0000000000067941 */ /* 0x000fea0003800200 */
.L_x_24242:
[----:B------:R-:W-:-:S13]  /*4c10*/  ISETP.GE.AND P0, PT, R2, R22, PT ;  /* 0x000000160200720c */ /* 0x000fda0003f06270 */
[----:B------:R-:W-:Y:S05]  /*4c20*/  @P0 BREAK.RELIABLE B7 ;  /* 0x0000000000070942 */ /* 0x000fea0003800100 */
[----:B------:R-:W-:Y:S05]  /*4c30*/  @P0 BRA `(.L_x_24277) ;  /* 0x0000001c00080947 */ /* 0x000fea0003800000 */
[----:B------:R-:W5:Y:S01]  /*4c40*/  LDCU UR4, c[0x0][0x3a8] ;  /* 0x00007500ff0477ac */ /* 0x000f620008000800 */
[----:B01----:R-:W0:Y:S01]  /*4c50*/  LDC.64 R8, c[0x0][0x388] ;  /* 0x0000e200ff087b82 */ /* 0x003e220000000a00 */
[----:B------:R-:W-:Y:S01]  /*4c60*/  IMAD R0, R23, 0x200, R2 ;  /* 0x0000020017007824 */ /* 0x000fe200078e0202 */
[----:B------:R-:W-:Y:S01]  /*4c70*/  PRMT R4, R19, 0x9910, RZ ;  /* 0x0000991013047816 */ /* 0x000fe200000000ff */
[----:B------:R-:W-:Y:S02]  /*4c80*/  BSSY.RECONVERGENT B6, `(.L_x_24278) ;  /* 0x00000d9000067945 */ /* 0x000fe40003800200 */
        /* <DEDUP_REMOVED lines=16> */
.L_x_24282:
[----:B------:R0:W-:Y:S01]  /*4d90*/  STG.E.U8 desc[UR36][R8.64], R18 ;  /* 0x0000001208007986 */ /* 0x0001e2000c101124 */
[----:B------:R-:W-:Y:S05]  /*4da0*/  BRA `(.L_x_24284) ;  /* 0x0000000c00187947 */ /* 0x000fea0003800000 */
.L_x_24281:
        /* <DEDUP_REMOVED lines=10> */
.L_x_24286:
[----:B------:R-:W-:-:S05]  /*4e50*/  LOP3.LUT R3, R18, 0xffff, RZ, 0xc0, !PT ;  /* 0x0000ffff12037812 */ /* 0x000fca00078ec0ff */
[----:B------:R0:W-:Y:S01]  /*4e60*/  STG.E desc[UR36][R8.64], R3 ;  /* 0x0000000308007986 */ /* 0x0001e2000c101924 */
[----:B------:R-:W-:Y:S05]  /*4e70*/  BRA `(.L_x_24284) ;  /* 0x0000000800e47947 */ /* 0x000fea0003800000 */
.L_x_24285:
[----:B------:R0:W-:Y:S01]  /*4e80*/  STG.E.U16 desc[UR36][R8.64], R18 ;  /* 0x0000001208007986 */ /* 0x0001e2000c101524 */
[----:B------:R-:W-:Y:S05]  /*4e90*/  BRA `(.L_x_24284) ;  /* 0x0000000800dc7947 */ /* 0x000fea0003800000 */
.L_x_24280:
        /* <DEDUP_REMOVED lines=9> */
.L_x_24288:
[----:B------:R-:W0:Y:S02]  /*4f30*/  I2F.U16 R0, R18 ;  /* 0x0000001200007306 */ /* 0x000e240000101000 */
[----:B0-----:R-:W-:-:S05]  /*4f40*/  F2FP.F16.F32.PACK_AB R0, RZ, R0 ;  /* 0x00000000ff00723e */ /* 0x001fca00000000ff */
[----:B------:R0:W-:Y:S01]  /*4f50*/  STG.E.U16 desc[UR36][R8.64], R0 ;  /* 0x0000000008007986 */ /* 0x0001e2000c101524 */
[----:B------:R-:W-:Y:S05]  /*4f60*/  BRA `(.L_x_24284) ;  /* 0x0000000800a87947 */ /* 0x000fea0003800000 */
.L_x_24287:
[----:B------:R-:W-:-:S13]  /*4f70*/  ISETP.NE.AND P0, PT, R0, 0x7, PT ;  /* 0x000000070000780c */ /* 0x000fda0003f05270 */
[----:B------:R-:W-:Y:S05]  /*4f80*/  @!P0 BRA `(.L_x_24289) ;  /* 0x0000000000348947 */ /* 0x000fea0003800000 */
[----:B------:R-:W-:-:S13]  /*4f90*/  ISETP.NE.AND P0, PT, R0, 0x8, PT ;  /* 0x000000080000780c */ /* 0x000fda0003f05270 */
[----:B------:R-:W-:Y:S05]  /*4fa0*/  @!P0 BRA `(.L_x_24290) ;  /* 0x0000000000188947 */ /* 0x000fea0003800000 */
[----:B------:R-:W-:-:S13]  /*4fb0*/  ISETP.NE.AND P0, PT, R0, 0x9, PT ;  /* 0x000000090000780c */ /* 0x000fda0003f05270 */
[----:B------:R-:W-:Y:S05]  /*4fc0*/  @P0 BRA `(.L_x_24283) ;  /* 0x0000000400c40947 */ /* 0x000fea0003800000 */
[----:B------:R-:W0:Y:S01]  /*4fd0*/  I2F.U16 R4, R18 ;  /* 0x0000001200047306 */ /* 0x000e220000101000 */
[----:B------:R-:W-:-:S05]  /*4fe0*/  IMAD.MOV.U32 R5, RZ, RZ, RZ ;  /* 0x000000ffff057224 */ /* 0x000fca00078e00ff */
[----:B0-----:R0:W-:Y:S01]  /*4ff0*/  STG.E.64 desc[UR36][R8.64], R4 ;  /* 0x0000000408007986 */ /* 0x0011e2000c101b24 */
[----:B------:R-:W-:Y:S05]  /*5000*/  BRA `(.L_x_24284) ;  /* 0x0000000800807947 */ /* 0x000fea0003800000 */
.L_x_24290:
[----:B------:R-:W0:Y:S02]  /*5010*/  I2F.U16 R18, R18 ;  /* 0x0000001200127306 */ /* 0x000e240000101000 */
[----:B0-----:R-:W-:-:S04]  /*5020*/  F2FP.F16.F32.PACK_AB R3, RZ, R18 ;  /* 0x00000012ff03723e */ /* 0x001fc800000000ff */
[----:B------:R-:W-:-:S05]  /*5030*/  PRMT R3, R3, 0x5410, RZ ;  /* 0x0000541003037816 */ /* 0x000fca00000000ff */
[----:B------:R0:W-:Y:S01]  /*5040*/  STG.E desc[UR36][R8.64], R3 ;  /* 0x0000000308007986 */ /* 0x0001e2000c101924 */
[----:B------:R-:W-:Y:S05]  /*5050*/  BRA `(.L_x_24284) ;  /* 0x00000008006c7947 */ /* 0x000fea0003800000 */
.L_x_24289:
[----:B------:R-:W0:Y:S02]  /*5060*/  I2F.F64.U16 R4, R18 ;  /* 0x0000001200047312 */ /* 0x000e240000101800 */
[----:B0-----:R0:W-:Y:S01]  /*5070*/  STG.E.64 desc[UR36][R8.64], R4 ;  /* 0x0000000408007986 */ /* 0x0011e2000c101b24 */
[----:B------:R-:W-:Y:S05]  /*5080*/  BRA `(.L_x_24284) ;  /* 0x0000000800607947 */ /* 0x000fea0003800000 */
.L_x_24279:
        /* <DEDUP_REMOVED lines=12> */
.L_x_24294:
        /* <DEDUP_REMOVED lines=16> */
.L_x_24297:
[----:B------:R-:W-:-:S07]  /*5250*/  PRMT R4, R0, 0x7610, R4 ;  /* 0x0000761000047816 */ /* 0x000fce0000000004 */
.L_x_24296:
[----:B------:R-:W-:Y:S05]  /*5260*/  BSYNC.RECONVERGENT B0 ;  /* 0x0000000000007941 */ /* 0x000fea0003800200 */
.L_x_24295:
[----:B------:R0:W-:Y:S01]  /*5270*/  STG.E.U8 desc[UR36][R8.64], R4 ;  /* 0x0000000408007986 */ /* 0x0001e2000c101124 */
[----:B------:R-:W-:Y:S05]  /*5280*/  BRA `(.L_x_24284) ;  /* 0x0000000400e07947 */ /* 0x000fea0003800000 */
.L_x_24293:
        /* <DEDUP_REMOVED lines=16> */
.L_x_24300:
[----:B------:R-:W-:-:S07]  /*5390*/  PRMT R4, R0, 0x7610, R4 ;  /* 0x0000761000047816 */ /* 0x000fce0000000004 */
.L_x_24299:
[----:B------:R-:W-:Y:S05]  /*53a0*/  BSYNC.RECONVERGENT B0 ;  /* 0x0000000000007941 */ /* 0x000fea0003800200 */
.L_x_24298:
[----:B------:R0:W-:Y:S01]  /*53b0*/  STG.E.U8 desc[UR36][R8.64], R4 ;  /* 0x0000000408007986 */ /* 0x0001e2000c101124 */
[----:B------:R-:W-:Y:S05]  /*53c0*/  BRA `(.L_x_24284) ;  /* 0x0000000400907947 */ /* 0x000fea0003800000 */
.L_x_24292:
[----:B------:R-:W-:-:S13]  /*53d0*/  ISETP.NE.AND P0, PT, R0, 0x1c, PT ;  /* 0x0000001c0000780c */ /* 0x000fda0003f05270 */
[----:B------:R-:W-:Y:S05]  /*53e0*/  @!P0 BRA `(.L_x_24301) ;  /* 0x00000000005c8947 */ /* 0x000fea0003800000 */
[----:B------:R-:W-:-:S13]  /*53f0*/  ISETP.NE.AND P0, PT, R0, 0x1d, PT ;  /* 0x0000001d0000780c */ /* 0x000fda0003f05270 */
[----:B------:R-:W-:Y:S05]  /*5400*/  @!P0 BRA `(.L_x_24302) ;  /* 0x0000000000448947 */ /* 0x000fea0003800000 */
[----:B------:R-:W-:-:S13]  /*5410*/  ISETP.NE.AND P0, PT, R0, 0x2c, PT ;  /* 0x0000002c0000780c */ /* 0x000fda0003f05270 */
[----:B------:R-:W-:Y:S05]  /*5420*/  @P0 BRA `(.L_x_24283) ;  /* 0x0000000000ac0947 */ /* 0x000fea0003800000 */
[----:B------:R-:W0:Y:S02]  /*5430*/  I2F.U16 R3, R18 ;  /* 0x0000001200037306 */ /* 0x000e240000101000 */
[----:B0-----:R-:W-:-:S04]  /*5440*/  SHF.R.U32.HI R4, RZ, 0x17, R3 ;  /* 0x00000017ff047819 */ /* 0x001fc80000011603 */
        /* <DEDUP_REMOVED lines=13> */
.L_x_24302:
[----:B------:R-:W-:Y:S01]  /*5520*/  LOP3.LUT R4, R18, 0xffff, RZ, 0xc0, !PT ;  /* 0x0000ffff12047812 */ /* 0x000fe200078ec0ff */
[----:B------:R-:W-:-:S05]  /*5530*/  IMAD.MOV.U32 R5, RZ, RZ, RZ ;  /* 0x000000ffff057224 */ /* 0x000fca00078e00ff */
[----:B------:R0:W-:Y:S01]  /*5540*/  STG.E.64 desc[UR36][R8.64], R4 ;  /* 0x0000000408007986 */ /* 0x0001e2000c101b24 */
[----:B------:R-:W-:Y:S05]  /*5550*/  BRA `(.L_x_24284) ;  /* 0x00000004002c7947 */ /* 0x000fea0003800000 */
.L_x_24301:
[----:B------:R-:W-:-:S05]  /*5560*/  LOP3.LUT R3, R18, 0xffff, RZ, 0xc0, !PT ;  /* 0x0000ffff12037812 */ /* 0x000fca00078ec0ff */
[----:B------:R0:W-:Y:S01]  /*5570*/  STG.E desc[UR36][R8.64], R3 ;  /* 0x0000000308007986 */ /* 0x0001e2000c101924 */
[----:B------:R-:W-:Y:S05]  /*5580*/  BRA `(.L_x_24284) ;  /* 0x0000000400207947 */ /* 0x000fea0003800000 */
.L_x_24291:
        /* <DEDUP_REMOVED lines=11> */
.L_x_24304:
[----:B------:R-:W0:Y:S01]  /*5640*/  I2F.F64.U16 R4, R18 ;  /* 0x0000001200047312 */ /* 0x000e220000101800 */
[----:B--234-:R-:W-:-:S05]  /*5650*/  CS2R R6, SRZ ;  /* 0x0000000000067805 */ /* 0x01cfca000001ff00 */
[----:B0-----:R0:W-:Y:S01]  /*5660*/  STG.E.128 desc[UR36][R8.64], R4 ;  /* 0x0000000408007986 */ /* 0x0011e2000c101d24 */
[----:B------:R-:W-:Y:S05]  /*5670*/  BRA `(.L_x_24284) ;  /* 0x0000000000e47947 */ /* 0x000fea0003800000 */
.L_x_24303:
[----:B------:R-:W-:-:S13]  /*5680*/  ISETP.NE.AND P0, PT, R0, 0xf, PT ;  /* 0x0000000f0000780c */ /* 0x000fda0003f05270 */
[----:B------:R-:W-:Y:S05]  /*5690*/  @!P0 BRA `(.L_x_24305) ;  /* 0x0000000000d08947 */ /* 0x000fea0003800000 */
[----:B------:R-:W-:-:S13]  /*56a0*/  ISETP.NE.AND P0, PT, R0, 0x17, PT ;  /* 0x000000170000780c */ /* 0x000fda0003f05270 */
[----:B------:R-:W-:Y:S05]  /*56b0*/  @!P0 BRA `(.L_x_24306) ;  /* 0x0000000000848947 */ /* 0x000fea0003800000 */
[----:B------:R-:W-:-:S13]  /*56c0*/  ISETP.NE.AND P0, PT, R0, 0x18, PT ;  /* 0x000000180000780c */ /* 0x000fda0003f05270 */
[----:B------:R-:W-:Y:S05]  /*56d0*/  @!P0 BRA `(.L_x_24307) ;  /* 0x0000000000448947 */ /* 0x000fea0003800000 */
.L_x_24283:
        /* <DEDUP_REMOVED lines=16> */
.L_x_24308:
[----:B------:R-:W-:Y:S05]  /*57e0*/  BRA `(.L_x_24284) ;  /* 0x0000000000887947 */ /* 0x000fea0003800000 */
.L_x_24307:
        /* <DEDUP_REMOVED lines=11> */
.L_x_24310:
[----:B------:R-:W-:Y:S05]  /*58a0*/  BSYNC.RECONVERGENT B0 ;  /* 0x0000000000007941 */ /* 0x000fea0003800200 */
.L_x_24309:
[----:B------:R1:W-:Y:S01]  /*58b0*/  STG.E.U8 desc[UR36][R8.64], R3 ;  /* 0x0000000308007986 */ /* 0x0003e2000c101124 */
[----:B------:R-:W-:Y:S05]  /*58c0*/  BRA `(.L_x_24284) ;  /* 0x0000000000507947 */ /* 0x000fea0003800000 */
.L_x_24306:
        /* <DEDUP_REMOVED lines=8> */
[----:B------:R-:W-:-:S05]  /*5950*/  @P0 SHF.R.U32.HI R3, RZ, 0x15, R0 ;  /* 0x00000015ff030819 */ /* 0x000fca0000011600 */
[----:B------:R0:W-:Y:S04]  /*5960*/  @P0 STG.E.U8 desc[UR36][R8.64], R3 ;  /* 0x0000000308000986 */ /* 0x0001e8000c101124 */
[----:B------:R0:W-:Y:S01]  /*5970*/  @!P0 STG.E.U8 desc[UR36][R8.64], R5 ;  /* 0x0000000508008986 */ /* 0x0001e2000c101124 */
[----:B------:R-:W-:Y:S05]  /*5980*/  BRA `(.L_x_24284) ;  /* 0x0000000000207947 */ /* 0x000fea0003800000 */
.L_x_24311:
[----:B------:R-:W-:Y:S01]  /*5990*/  IMAD.MOV.U32 R3, RZ, RZ, 0x7f ;  /* 0x0000007fff037424 */ /* 0x000fe200078e00ff */
[----:B------:R-:W-:-:S04]  /*59a0*/  ISETP.GT.U32.AND P0, PT, R5, 0x7f800000, PT ;  /* 0x7f8000000500780c */ /* 0x000fc80003f04070 */
[----:B------:R-:W-:-:S05]  /*59b0*/  SEL R3, R3, 0x7c, P0 ;  /* 0x0000007c03037807 */ /* 0x000fca0000000000 */
[----:B------:R0:W-:Y:S01]  /*59c0*/  STG.E.U8 desc[UR36][R8.64], R3 ;  /* 0x0000000308007986 */ /* 0x0001e2000c101124 */
[----:B------:R-:W-:Y:S05]  /*59d0*/  BRA `(.L_x_24284) ;  /* 0x00000000000c7947 */ /* 0x000fea0003800000 */
.L_x_24305:
[----:B------:R-:W0:Y:S02]  /*59e0*/  I2F.U16 R0, R18 ;  /* 0x0000001200007306 */ /* 0x000e240000101000 */
[----:B0-----:R-:W-:-:S05]  /*59f0*/  F2FP.BF16.F32.PACK_AB R0, RZ, R0 ;  /* 0x00000000ff00723e */ /* 0x001fca00000010ff */
[----:B------:R0:W-:Y:S02]  /*5a00*/  STG.E.U16 desc[UR36][R8.64], R0 ;  /* 0x0000000008007986 */ /* 0x0001e4000c101524 */
.L_x_24284:
[----:B------:R-:W-:Y:S05]  /*5a10*/  BSYNC.RECONVERGENT B6 ;  /* 0x0000000000067941 */ /* 0x000fea0003800200 */
.L_x_24278:
[----:B------:R-:W-:-:S07]  /*5a20*/  VIADD R2, R2, 0x80 ;  /* 0x0000008002027836 */ /* 0x000fce0000000000 */
.L_x_24241:
[----:B------:R-:W-:-:S13]  /*5a30*/  ISETP.GE.AND P0, PT, R2, R22, PT ;  /* 0x000000160200720c */ /* 0x000fda0003f06270 */
[----:B------:R-:W-:Y:S05]  /*5a40*/  @P0 BREAK.RELIABLE B7 ;  /* 0x0000000000070942 */ /* 0x000fea0003800100 */
[----:B------:R-:W-:Y:S05]  /*5a50*/  @P0 BRA `(.L_x_24277) ;  /* 0x0000000c00800947 */ /* 0x000fea0003800000 */
[----:B------:R-:W-:Y:S05]  /*5a60*/  BSYNC.RELIABLE B7 ;  /* 0x0000000000077941 */ /* 0x000fea0003800100 */
.L_x_24240:
        /* <DEDUP_REMOVED lines=21> */
.L_x_24316:
[----:B------:R0:W-:Y:S01]  /*5bc0*/  STG.E.U8 desc[UR36][R8.64], R17 ;  /* 0x0000001108007986 */ /* 0x0001e2000c101124 */
[----:B------:R-:W-:Y:S05]  /*5bd0*/  BRA `(.L_x_24318) ;  /* 0x0000000c00187947 */ /* 0x000fea0003800000 */
.L_x_24315:
        /* <DEDUP_REMOVED lines=10> */
.L_x_24320:
[----:B------:R-:W-:-:S05]  /*5c80*/  LOP3.LUT R17, R17, 0xffff, RZ, 0xc0, !PT ;  /* 0x0000ffff11117812 */ /* 0x000fca00078ec0ff */
[----:B------:R0:W-:Y:S01]  /*5c90*/  STG.E desc[UR36][R8.64], R17 ;  /* 0x0000001108007986 */ /* 0x0001e2000c101924 */
[----:B------:R-:W-:Y:S05]  /*5ca0*/  BRA `(.L_x_24318) ;  /* 0x0000000800e47947 */ /* 0x000fea0003800000 */
.L_x_24319:
[----:B------:R0:W-:Y:S01]  /*5cb0*/  STG.E.U16 desc[UR36][R8.64], R17 ;  /* 0x0000001108007986 */ /* 0x0001e2000c101524 */
[----:B------:R-:W-:Y:S05]  /*5cc0*/  BRA `(.L_x_24318) ;  /* 0x0000000800dc7947 */ /* 0x000fea0003800000 */
.L_x_24314:
        /* <DEDUP_REMOVED lines=9> */
.L_x_24322:
[----:B------:R-:W0:Y:S02]  /*5d60*/  I2F.U16 R0, R17 ;  /* 0x0000001100007306 */ /* 0x000e240000101000 */
[----:B0-----:R-:W-:-:S05]  /*5d70*/  F2FP.F16.F32.PACK_AB R0, RZ, R0 ;  /* 0x00000000ff00723e */ /* 0x001fca00000000ff */
[----:B------:R0:W-:Y:S01]  /*5d80*/  STG.E.U16 desc[UR36][R8.64], R0 ;  /* 0x0000000008007986 */ /* 0x0001e2000c101524 */
[----:B------:R-:W-:Y:S05]  /*5d90*/  BRA `(.L_x_24318) ;  /* 0x0000000800a87947 */ /* 0x000fea0003800000 */
.L_x_24321:
        /* <DEDUP_REMOVED lines=10> */
.L_x_24324:
[----:B------:R-:W0:Y:S02]  /*5e40*/  I2F.U16 R17, R17 ;  /* 0x0000001100117306 */ /* 0x000e240000101000 */
[----:B0-----:R-:W-:-:S04]  /*5e50*/  F2FP.F16.F32.PACK_AB R3, RZ, R17 ;  /* 0x00000011ff03723e */ /* 0x001fc800000000ff */
[----:B------:R-:W-:-:S05]  /*5e60*/  PRMT R3, R3, 0x5410, RZ ;  /* 0x0000541003037816 */ /* 0x000fca00000000ff */
[----:B------:R0:W-:Y:S01]  /*5e70*/  STG.E desc[UR36][R8.64], R3 ;  /* 0x0000000308007986 */ /* 0x0001e2000c101924 */
[----:B------:R-:W-:Y:S05]  /*5e80*/  BRA `(.L_x_24318) ;  /* 0x00000008006c7947 */ /* 0x000fea0003800000 */
.L_x_24323:
[----:B------:R-:W0:Y:S02]  /*5e90*/  I2F.F64.U16 R4, R17 ;  /* 0x0000001100047312 */ /* 0x000e240000101800 */
[----:B0-----:R0:W-:Y:S01]  /*5ea0*/  STG.E.64 desc[UR36][R8.64], R4 ;  /* 0x0000000408007986 */ /* 0x0011e2000c101b24 */
[----:B------:R-:W-:Y:S05]  /*5eb0*/  BRA `(.L_x_24318) ;  /* 0x0000000800607947 */ /* 0x000fea0003800000 */
.L_x_24313:
        /* <DEDUP_REMOVED lines=12> */
.L_x_24328:
        /* <DEDUP_REMOVED lines=16> */
.L_x_24331:
[----:B------:R-:W-:-:S07]  /*6080*/  PRMT R4, R0, 0x7610, R4 ;  /* 0x0000761000047816 */ /* 0x000fce0000000004 */
.L_x_24330:
[----:B------:R-:W-:Y:S05]  /*6090*/  BSYNC.RECONVERGENT B0 ;  /* 0x0000000000007941 */ /* 0x000fea0003800200 */
.L_x_24329:
[----:B------:R0:W-:Y:S01]  /*60a0*/  STG.E.U8 desc[UR36][R8.64], R4 ;  /* 0x0000000408007986 */ /* 0x0001e2000c101124 */
[----:B------:R-:W-:Y:S05]  /*60b0*/  BRA `(.L_x_24318) ;  /* 0x0000000400e07947 */ /* 0x000fea0003800000 */
.L_x_24327:
        /* <DEDUP_REMOVED lines=16> */
.L_x_24334:
[----:B------:R-:W-:-:S07]  /*61c0*/  PRMT R4, R0, 0x7610, R4 ;  /* 0x0000761000047816 */ /* 0x000fce0000000004 */
.L_x_24333:
[----:B------:R-:W-:Y:S05]  /*61d0*/  BSYNC.RECONVERGENT B0 ;  /* 0x0000000000007941 */ /* 0x000fea0003800200 */
.L_x_24332:
[----:B------:R0:W-:Y:S01]  /*61e0*/  STG.E.U8 desc[UR36][R8.64], R4 ;  /* 0x0000000408007986 */ /* 0x0001e2000c101124 */
[----:B------:R-:W-:Y:S05]  /*61f0*/  BRA `(.L_x_24318) ;  /* 0x0000000400907947 */ /* 0x000fea0003800000 */
.L_x_24326:
[----:B------:R-:W-:-:S13]  /*6200*/  ISETP.NE.AND P0, PT, R0, 0x1c, PT ;  /* 0x0000001c0000780c */ /* 0x000fda0003f05270 */
[----:B------:R-:W-:Y:S05]  /*6210*/  @!P0 BRA `(.L_x_24335) ;  /* 0x00000000005c8947 */ /* 0x000fea0003800000 */
[----:B------:R-:W-:-:S13]  /*6220*/  ISETP.NE.AND P0, PT, R0, 0x1d, PT ;  /* 0x0000001d0000780c */ /* 0x000fda0003f05270 */
[----:B------:R-:W-:Y:S05]  /*6230*/  @!P0 BRA `(.L_x_24336) ;  /* 0x0000000000448947 */ /* 0x000fea0003800000 */
[----:B------:R-:W-:-:S13]  /*6240*/  ISETP.NE.AND P0, PT, R0, 0x2c, PT ;  /* 0x0000002c0000780c */ /* 0x000fda0003f05270 */
[----:B------:R-:W-:Y:S05]  /*6250*/  @P0 BRA `(.L_x_24317) ;  /* 0x0000000000ac0947 */ /* 0x000fea0003800000 */
        /* <DEDUP_REMOVED lines=15> */
.L_x_24336:
[----:B------:R-:W-:Y:S01]  /*6350*/  LOP3.LUT R4, R17, 0xffff, RZ, 0xc0, !PT ;  /* 0x0000ffff11047812 */ /* 0x000fe200078ec0ff */
[----:B------:R-:W-:-:S05]  /*6360*/  IMAD.MOV.U32 R5, RZ, RZ, RZ ;  /* 0x000000ffff057224 */ /* 0x000fca00078e00ff */
[----:B------:R0:W-:Y:S01]  /*6370*/  STG.E.64 desc[UR36][R8.64], R4 ;  /* 0x0000000408007986 */ /* 0x0001e2000c101b24 */
[----:B------:R-:W-:Y:S05]  /*6380*/  BRA `(.L_x_24318) ;  /* 0x00000004002c7947 */ /* 0x000fea0003800000 */
.L_x_24335:
[----:B------:R-:W-:-:S05]  /*6390*/  LOP3.LUT R17, R17, 0xffff, RZ, 0xc0, !PT ;  /* 0x0000ffff11117812 */ /* 0x000fca00078ec0ff */
[----:B------:R0:W-:Y:S01]  /*63a0*/  STG.E desc[UR36][R8.64], R17 ;  /* 0x0000001108007986 */ /* 0x0001e2000c101924 */
[----:B------:R-:W-:Y:S05]  /*63b0*/  BRA `(.L_x_24318) ;  /* 0x0000000400207947 */ /* 0x000fea0003800000 */
.L_x_24325:
        /* <DEDUP_REMOVED lines=11> */
.L_x_24338:
[----:B------:R-:W0:Y:S01]  /*6470*/  I2F.F64.U16 R4, R17 ;  /* 0x0000001100047312 */ /* 0x000e220000101800 */
[----:B--234-:R-:W-:-:S05]  /*6480*/  CS2R R6, SRZ ;  /* 0x0000000000067805 */ /* 0x01cfca000001ff00 */
[----:B0-----:R0:W-:Y:S01]  /*6490*/  STG.E.128 desc[UR36][R8.64], R4 ;  /* 0x0000000408007986 */ /* 0x0011e2000c101d24 */
[----:B------:R-:W-:Y:S05]  /*64a0*/  BRA `(.L_x_24318) ;  /* 0x0000000000e47947 */ /* 0x000fea0003800000 */
.L_x_24337:
[----:B------:R-:W-:-:S13]  /*64b0*/  ISETP.NE.AND P0, PT, R0, 0xf, PT ;  /* 0x0000000f0000780c */ /* 0x000fda0003f05270 */
[----:B------:R-:W-:Y:S05]  /*64c0*/  @!P0 BRA `(.L_x_24339) ;  /* 0x0000000000d08947 */ /* 0x000fea0003800000 */
[----:B------:R-:W-:-:S13]  /*64d0*/  ISETP.NE.AND P0, PT, R0, 0x17, PT ;  /* 0x000000170000780c */ /* 0x000fda0003f05270 */
[----:B------:R-:W-:Y:S05]  /*64e0*/  @!P0 BRA `(.L_x_24340) ;  /* 0x0000000000848947 */ /* 0x000fea0003800000 */
[----:B------:R-:W-:-:S13]  /*64f0*/  ISETP.NE.AND P0, PT, R0, 0x18, PT ;  /* 0x000000180000780c */ /* 0x000fda0003f05270 */
[----:B------:R-:W-:Y:S05]  /*6500*/  @!P0 BRA `(.L_x_24341) ;  /* 0x0000000000448947 */ /* 0x000fea0003800000 */
.L_x_24317:
        /* <DEDUP_REMOVED lines=16> */
.L_x_24342:
[----:B------:R-:W-:Y:S05]  /*6610*/  BRA `(.L_x_24318) ;  /* 0x0000000000887947 */ /* 0x000fea0003800000 */
.L_x_24341:
        /* <DEDUP_REMOVED lines=11> */
.L_x_24344:
[----:B------:R-:W-:Y:S05]  /*66d0*/  BSYNC.RECONVERGENT B0 ;  /* 0x0000000000007941 */ /* 0x000fea0003800200 */
.L_x_24343:
[----:B------:R1:W-:Y:S01]  /*66e0*/  STG.E.U8 desc[UR36][R8.64], R3 ;  /* 0x0000000308007986 */ /* 0x0003e2000c101124 */
[----:B------:R-:W-:Y:S05]  /*66f0*/  BRA `(.L_x_24318) ;  /* 0x0000000000507947 */ /* 0x000fea0003800000 */
.L_x_24340:
        /* <DEDUP_REMOVED lines=12> */
.L_x_24345:
[----:B------:R-:W-:Y:S01]  /*67c0*/  IMAD.MOV.U32 R3, RZ, RZ, 0x7f ;  /* 0x0000007fff037424 */ /* 0x000fe200078e00ff */
[----:B------:R-:W-:-:S04]  /*67d0*/  ISETP.GT.U32.AND P0, PT, R5, 0x7f800000, PT ;  /* 0x7f8000000500780c */ /* 0x000fc80003f04070 */
[----:B------:R-:W-:-:S05]  /*67e0*/  SEL R3, R3, 0x7c, P0 ;  /* 0x0000007c03037807 */ /* 0x000fca0000000000 */
[----:B------:R0:W-:Y:S01]  /*67f0*/  STG.E.U8 desc[UR36][R8.64], R3 ;  /* 0x0000000308007986 */ /* 0x0001e2000c101124 */
[----:B------:R-:W-:Y:S05]  /*6800*/  BRA `(.L_x_24318) ;  /* 0x00000000000c7947 */ /* 0x000fea0003800000 */
.L_x_24339:
[----:B------:R-:W0:Y:S02]  /*6810*/  I2F.U16 R0, R17 ;  /* 0x0000001100007306 */ /* 0x000e240000101000 */
[----:B0-----:R-:W-:-:S05]  /*6820*/  F2FP.BF16.F32.PACK_AB R0, RZ, R0 ;  /* 0x00000000ff00723e */ /* 0x001fca00000010ff */
[----:B------:R0:W-:Y:S02]  /*6830*/  STG.E.U16 desc[UR36][R8.64], R0 ;  /* 0x0000000008007986 */ /* 0x0001e4000c101524 */
.L_x_24318:
[----:B------:R-:W-:Y:S05]  /*6840*/  BSYNC.RECONVERGENT B6 ;  /* 0x0000000000067941 */ /* 0x000fea0003800200 */
.L_x_24312:
[----:B------:R-:W-:-:S07]  /*6850*/  VIADD R2, R2, 0x80 ;  /* 0x0000008002027836 */ /* 0x000fce0000000000 */
.L_x_24277:
[----:B------:R-:W-:Y:S05]  /*6860*/  BSYNC.RECONVERGENT B8 ;  /* 0x0000000000087941 */ /* 0x000fea0003800200 */
.L_x_24239:
[----:B------:R-:W-:-:S13]  /*6870*/  ISETP.GE.AND P0, PT, R2, R22, PT ;  /* 0x000000160200720c */ /* 0x000fda0003f06270 */
[----:B------:R-:W-:Y:S05]  /*6880*/  @P0 EXIT ;  /* 0x000000000000094d */ /* 0x000fea0003800000 */
[----:B01----:R-:W0:Y:S01]  /*6890*/  LDC.64 R4, c[0x0][0x388] ;  /* 0x0000e200ff047b82 */ /* 0x003e220000000a00 */
        /* <DEDUP_REMOVED lines=18> */
.L_x_24349:
[----:B------:R-:W-:Y:S01]  /*69c0*/  STG.E.U8 desc[UR36][R2.64], R16 ;  /* 0x0000001002007986 */ /* 0x000fe2000c101124 */
[----:B------:R-:W-:Y:S05]  /*69d0*/  EXIT ;  /* 0x000000000000794d */ /* 0x000fea0003800000 */
.L_x_24348:
        /* <DEDUP_REMOVED lines=8> */
[----:B------:R-:W-:Y:S01]  /*6a60*/  STG.E.64 desc[UR36][R2.64], R16 ;  /* 0x0000001002007986 */ /* 0x000fe2000c101b24 */
[----:B------:R-:W-:Y:S05]  /*6a70*/  EXIT ;  /* 0x000000000000794d */ /* 0x000fea0003800000 */
.L_x_24352:
[----:B------:R-:W-:-:S05]  /*6a80*/  LOP3.LUT R5, R16, 0xffff, RZ, 0xc0, !PT ;  /* 0x0000ffff10057812 */ /* 0x000fca00078ec0ff */
[----:B------:R-:W-:Y:S01]  /*6a90*/  STG.E desc[UR36][R2.64], R5 ;  /* 0x0000000502007986 */ /* 0x000fe2000c101924 */
[----:B------:R-:W-:Y:S05]  /*6aa0*/  EXIT ;  /* 0x000000000000794d */ /* 0x000fea0003800000 */
.L_x_24351:
[----:B------:R-:W-:Y:S01]  /*6ab0*/  STG.E.U16 desc[UR36][R2.64], R16 ;  /* 0x0000001002007986 */ /* 0x000fe2000c101524 */
[----:B------:R-:W-:Y:S05]  /*6ac0*/  EXIT ;  /* 0x000000000000794d */ /* 0x000fea0003800000 */
.L_x_24347:
[----:B------:R-:W-:-:S13]  /*6ad0*/  ISETP.GT.AND P0, PT, R0, 0x6, PT ;  /* 0x000000060000780c */ /* 0x000fda0003f04270 */
[----:B------:R-:W-:Y:S05]  /*6ae0*/  @P0 BRA `(.L_x_24353) ;  /* 0x00000000002c0947 */ /* 0x000fea0003800000 */
[----:B------:R-:W-:-:S13]  /*6af0*/  ISETP.NE.AND P0, PT, R0, 0x5, PT ;  /* 0x000000050000780c */ /* 0x000fda0003f05270 */
[----:B------:R-:W-:Y:S05]  /*6b00*/  @!P0 BRA `(.L_x_24354) ;  /* 0x0000000000148947 */ /* 0x000fea0003800000 */
[----:B------:R-:W-:-:S13]  /*6b10*/  ISETP.NE.AND P0, PT, R0, 0x6, PT ;  /* 0x000000060000780c */ /* 0x000fda0003f05270 */
[----:B------:R-:W-:Y:S05]  /*6b20*/  @P0 BRA `(.L_x_24350) ;  /* 0x0000000400f80947 */ /* 0x000fea0003800000 */
[----:B------:R-:W0:Y:S02]  /*6b30*/  I2F.U16 R5, R16 ;  /* 0x0000001000057306 */ /* 0x000e240000101000 */
[----:B0-----:R-:W-:Y:S01]  /*6b40*/  STG.E desc[UR36][R2.64], R5 ;  /* 0x0000000502007986 */ /* 0x001fe2000c101924 */
[----:B------:R-:W-:Y:S05]  /*6b50*/  EXIT ;  /* 0x000000000000794d */ /* 0x000fea0003800000 */
.L_x_24354:
[----:B------:R-:W0:Y:S02]  /*6b60*/  I2F.U16 R0, R16 ;  /* 0x0000001000007306 */ /* 0x000e240000101000 */
[----:B0-----:R-:W-:-:S05]  /*6b70*/  F2FP.F16.F32.PACK_AB R0, RZ, R0 ;  /* 0x00000000ff00723e */ /* 0x001fca00000000ff */
[----:B------:R-:W-:Y:S01]  /*6b80*/  STG.E.U16 desc[UR36][R2.64], R0 ;  /* 0x0000000002007986 */ /* 0x000fe2000c101524 */
[----:B------:R-:W-:Y:S05]  /*6b90*/  EXIT ;  /* 0x000000000000794d */ /* 0x000fea0003800000 */
.L_x_24353:
        /* <DEDUP_REMOVED lines=8> */
[----:B0-----:R-:W-:Y:S01]  /*6c20*/  STG.E.64 desc[UR36][R2.64], R16 ;  /* 0x0000001002007986 */ /* 0x001fe2000c101b24 */
[----:B------:R-:W-:Y:S05]  /*6c30*/  EXIT ;  /* 0x000000000000794d */ /* 0x000fea0003800000 */
.L_x_24356:
[----:B------:R-:W0:Y:S02]  /*6c40*/  I2F.U16 R16, R16 ;  /* 0x0000001000107306 */ /* 0x000e240000101000 */
[----:B0-----:R-:W-:-:S04]  /*6c50*/  F2FP.F16.F32.PACK_AB R5, RZ, R16 ;  /* 0x00000010ff05723e */ /* 0x001fc800000000ff */
[----:B------:R-:W-:-:S05]  /*6c60*/  PRMT R5, R5, 0x5410, RZ ;  /* 0x0000541005057816 */ /* 0x000fca00000000ff */
[----:B------:R-:W-:Y:S01]  /*6c70*/  STG.E desc[UR36][R2.64], R5 ;  /* 0x0000000502007986 */ /* 0x000fe2000c101924 */
[----:B------:R-:W-:Y:S05]  /*6c80*/  EXIT ;  /* 0x000000000000794d */ /* 0x000fea0003800000 */
.L_x_24355:
[----:B------:R-:W0:Y:S02]  /*6c90*/  I2F.F64.U16 R16, R16 ;  /* 0x0000001000107312 */ /* 0x000e240000101800 */
[----:B0-----:R-:W-:Y:S01]  /*6ca0*/  STG.E.64 desc[UR36][R2.64], R16 ;  /* 0x0000001002007986 */ /* 0x001fe2000c101b24 */
[----:B------:R-:W-:Y:S05]  /*6cb0*/  EXIT ;  /* 0x000000000000794d */ /* 0x000fea0003800000 */
.L_x_24346:
        /* <DEDUP_REMOVED lines=12> */
.L_x_24360:
        /* <DEDUP_REMOVED lines=17> */
.L_x_24362:
[----:B------:R-:W-:Y:S05]  /*6e90*/  BSYNC.RECONVERGENT B0 ;  /* 0x0000000000007941 */ /* 0x000fea0003800200 */
.L_x_24361:
[----:B------:R-:W-:Y:S01]  /*6ea0*/  STG.E.U8 desc[UR36][R2.64], R0 ;  /* 0x0000000002007986 */ /* 0x000fe2000c101124 */
[----:B------:R-:W-:Y:S05]  /*6eb0*/  EXIT ;  /* 0x000000000000794d */ /* 0x000fea0003800000 */
.L_x_24359:
        /* <DEDUP_REMOVED lines=17> */
.L_x_24364:
[----:B------:R-:W-:Y:S05]  /*6fd0*/  BSYNC.RECONVERGENT B0 ;  /* 0x0000000000007941 */ /* 0x000fea0003800200 */
.L_x_24363:
[----:B------:R-:W-:Y:S01]  /*6fe0*/  STG.E.U8 desc[UR36][R2.64], R0 ;  /* 0x0000000002007986 */ /* 0x000fe2000c101124 */
[----:B------:R-:W-:Y:S05]  /*6ff0*/  EXIT ;  /* 0x000000000000794d */ /* 0x000fea0003800000 */
.L_x_24358:
        /* <DEDUP_REMOVED lines=21> */
.L_x_24366:
[----:B------:R-:W-:Y:S01]  /*7150*/  LOP3.LUT R16, R16, 0xffff, RZ, 0xc0, !PT ;  /* 0x0000ffff10107812 */ /* 0x000fe200078ec0ff */
[----:B------:R-:W-:-:S05]  /*7160*/  IMAD.MOV.U32 R17, RZ, RZ, RZ ;  /* 0x000000ffff117224 */ /* 0x000fca00078e00ff */
[----:B------:R-:W-:Y:S01]  /*7170*/  STG.E.64 desc[UR36][R2.64], R16 ;  /* 0x0000001002007986 */ /* 0x000fe2000c101b24 */
[----:B------:R-:W-:Y:S05]  /*7180*/  EXIT ;  /* 0x000000000000794d */ /* 0x000fea0003800000 */
.L_x_24365:
[----:B------:R-:W-:-:S05]  /*7190*/  LOP3.LUT R5, R16, 0xffff, RZ, 0xc0, !PT ;  /* 0x0000ffff10057812 */ /* 0x000fca00078ec0ff */
[----:B------:R-:W-:Y:S01]  /*71a0*/  STG.E desc[UR36][R2.64], R5 ;  /* 0x0000000502007986 */ /* 0x000fe2000c101924 */
[----:B------:R-:W-:Y:S05]  /*71b0*/  EXIT ;  /* 0x000000000000794d */ /* 0x000fea0003800000 */
.L_x_24357:
        /* <DEDUP_REMOVED lines=11> */
.L_x_24368:
[----:B------:R-:W0:Y:S01]  /*7270*/  I2F.F64.U16 R16, R16 ;  /* 0x0000001000107312 */ /* 0x000e220000101800 */
[----:B------:R-:W-:-:S05]  /*7280*/  CS2R R18, SRZ ;  /* 0x0000000000127805 */ /* 0x000fca000001ff00 */
[----:B0-----:R-:W-:Y:S01]  /*7290*/  STG.E.128 desc[UR36][R2.64], R16 ;  /* 0x0000001002007986 */ /* 0x001fe2000c101d24 */
[----:B------:R-:W-:Y:S05]  /*72a0*/  EXIT ;  /* 0x000000000000794d */ /* 0x000fea0003800000 */
.L_x_24367:
[----:B------:R-:W-:-:S13]  /*72b0*/  ISETP.NE.AND P0, PT, R0, 0xf, PT ;  /* 0x0000000f0000780c */ /* 0x000fda0003f05270 */
[----:B------:R-:W-:Y:S05]  /*72c0*/  @!P0 BRA `(.L_x_24369) ;  /* 0x0000000000d48947 */ /* 0x000fea0003800000 */
[----:B------:R-:W-:-:S13]  /*72d0*/  ISETP.NE.AND P0, PT, R0, 0x17, PT ;  /* 0x000000170000780c */ /* 0x000fda0003f05270 */
[----:B------:R-:W-:Y:S05]  /*72e0*/  @!P0 BRA `(.L_x_24370) ;  /* 0x0000000000848947 */ /* 0x000fea0003800000 */
[----:B------:R-:W-:-:S13]  /*72f0*/  ISETP.NE.AND P0, PT, R0, 0x18, PT ;  /* 0x000000180000780c */ /* 0x000fda0003f05270 */
[----:B------:R-:W-:Y:S05]  /*7300*/  @!P0 BRA `(.L_x_24371) ;  /* 0x0000000000448947 */ /* 0x000fea0003800000 */
.L_x_24350:
[----:B------:R-:W-:Y:S01]  /*7310*/  MOV R0, 0x0 ;  /* 0x0000000000007802 */ /* 0x000fe20000000f00 */
[----:B------:R-:W0:Y:S01]  /*7320*/  LDCU.64 UR4, c[0x4][0x188] ;  /* 0x01003100ff0477ac */ /* 0x000e220008000a00 */
[----:B------:R-:W-:Y:S02]  /*7330*/  IMAD.MOV.U32 R8, RZ, RZ, 0x65 ;  /* 0x00000065ff087424 */ /* 0x000fe400078e00ff */
[----:B------:R1:W1:Y:S01]  /*7340*/  LDC.64 R2, c[0x4][R0] ;  /* 0x0100000000027b82 */ /* 0x0002620000000a00 */
[----:B------:R-:W2:Y:S01]  /*7350*/  LDCU.64 UR6, c[0x4][0x190] ;  /* 0x01003200ff0677ac */ /* 0x000ea20008000a00 */
[----:B------:R-:W-:Y:S02]  /*7360*/  IMAD.MOV.U32 R12, RZ, RZ, 0x1 ;  /* 0x00000001ff0c7424 */ /* 0x000fe400078e00ff */
[----:B------:R-:W-:Y:S01]  /*7370*/  IMAD.MOV.U32 R13, RZ, RZ, RZ ;  /* 0x000000ffff0d7224 */ /* 0x000fe200078e00ff */
[----:B------:R-:W5:Y:S01]  /*7380*/  LDCU.64 UR8, c[0x4][0x20] ;  /* 0x01000400ff0877ac */ /* 0x000f620008000a00 */
[----:B0-----:R-:W-:-:S02]  /*7390*/  IMAD.U32 R4, RZ, RZ, UR4 ;  /* 0x00000004ff047e24 */ /* 0x001fc4000f8e00ff */
[----:B------:R-:W-:Y:S02]  /*73a0*/  IMAD.U32 R5, RZ, RZ, UR5 ;  /* 0x00000005ff057e24 */ /* 0x000fe4000f8e00ff */
[----:B--234-:R-:W-:Y:S02]  /*73b0*/  IMAD.U32 R6, RZ, RZ, UR6 ;  /* 0x00000006ff067e24 */ /* 0x01cfe4000f8e00ff */
[----:B------:R-:W-:Y:S02]  /*73c0*/  IMAD.U32 R7, RZ, RZ, UR7 ;  /* 0x00000007ff077e24 */ /* 0x000fe4000f8e00ff */
[----:B-----5:R-:W-:Y:S02]  /*73d0*/  IMAD.U32 R10, RZ, RZ, UR8 ;  /* 0x00000008ff0a7e24 */ /* 0x020fe4000f8e00ff */
[----:B------:R-:W-:-:S07]  /*73e0*/  IMAD.U32 R11, RZ, RZ, UR9 ;  /* 0x00000009ff0b7e24 */ /* 0x000fce000f8e00ff */
[----:B------:R-:W-:-:S07]  /*73f0*/  LEPC R20, `(.L_x_24372) ;  /* 0x000000001014794e */ /* 0x000fce0000000000 */
[----:B-1----:R-:W-:Y:S05]  /*7400*/  CALL.ABS.NOINC R2 ;  /* 0x0000000002007343 */ /* 0x002fea0003c00000 */
.L_x_24372:
[----:B------:R-:W-:Y:S05]  /*7410*/  EXIT ;  /* 0x000000000000794d */ /* 0x000fea0003800000 */
.L_x_24371:
[----:B--234-:R-:W0:Y:S01]  /*7420*/  I2F.U16 R7, R16 ;  /* 0x0000001000077306 */ /* 0x01ce220000101000 */
        /* <DEDUP_REMOVED lines=10> */
.L_x_24374:
[----:B------:R-:W-:Y:S05]  /*74d0*/  BSYNC.RECONVERGENT B0 ;  /* 0x0000000000007941 */ /* 0x000fea0003800200 */
.L_x_24373:
[----:B------:R-:W-:Y:S01]  /*74e0*/  STG.E.U8 desc[UR36][R2.64], R5 ;  /* 0x0000000502007986 */ /* 0x000fe2000c101124 */
[----:B------:R-:W-:Y:S05]  /*74f0*/  EXIT ;  /* 0x000000000000794d */ /* 0x000fea0003800000 */
.L_x_24370:
[----:B--234-:R-:W0:Y:S02]  /*7500*/  I2F.U16 R7, R16 ;  /* 0x0000001000077306 */ /* 0x01ce240000101000 */
        /* <DEDUP_REMOVED lines=12> */
.L_x_24375:
[----:B------:R-:W-:Y:S01]  /*75d0*/  IMAD.MOV.U32 R5, RZ, RZ, 0x7f ;  /* 0x0000007fff057424 */ /* 0x000fe200078e00ff */
[----:B------:R-:W-:-:S04]  /*75e0*/  ISETP.GT.U32.AND P0, PT, R7, 0x7f800000, PT ;  /* 0x7f8000000700780c */ /* 0x000fc80003f04070 */
[----:B------:R-:W-:-:S05]  /*75f0*/  SEL R5, R5, 0x7c, P0 ;  /* 0x0000007c05057807 */ /* 0x000fca0000000000 */
[----:B------:R-:W-:Y:S01]  /*7600*/  STG.E.U8 desc[UR36][R2.64], R5 ;  /* 0x0000000502007986 */ /* 0x000fe2000c101124 */
[----:B------:R-:W-:Y:S05]  /*7610*/  EXIT ;  /* 0x000000000000794d */ /* 0x000fea0003800000 */
.L_x_24369:
[----:B------:R-:W0:Y:S02]  /*7620*/  I2F.U16 R0, R16 ;  /* 0x0000001000007306 */ /* 0x000e240000101000 */
[----:B0-----:R-:W-:-:S05]  /*7630*/  F2FP.BF16.F32.PACK_AB R0, RZ, R0 ;  /* 0x00000000ff00723e */ /* 0x001fca00000010ff */
[----:B------:R-:W-:Y:S01]  /*7640*/  STG.E.U16 desc[UR36][R2.64], R0 ;  /* 0x0000000002007986 */ /* 0x000fe2000c101524 */
[----:B------:R-:W-:Y:S05]  /*7650*/  EXIT ;  /* 0x000000000000794d */ /* 0x000fea0003800000 */
.L_x_24376:
        /* <DEDUP_REMOVED lines=10> */
.L_x_41895:


//--------------------- .text._ZN2at6native18elementwise_kernelILi128ELi4EZNS0_22gpu_kernel_impl_nocastINS0_13AUnaryFunctorIhhhZZZNS0_19minimum_kernel_cudaERNS_18TensorIteratorBaseEENKUlvE_clEvENKUlvE_clEvEUlhhE_EEEEvS5_RKT_EUliE_EEviT1_ --------------------------
	.section	.text._ZN2at6native18elementwise_kernelILi128ELi4EZNS0_22gpu_kernel_impl_nocastINS0_13AUnaryFunctorIhhhZZZNS0_19minimum_kernel_cudaERNS_18TensorIteratorBaseEENKUlvE_clEvENKUlvE_clEvEUlhhE_EEEEvS5_RKT_EUliE_EEviT1_,"ax",@progbits
	.align	128
        .global         _ZN2at6native18elementwise_kernelILi128ELi4EZNS0_22gpu_kernel_impl_nocastINS0_13AUnaryFunctorIhhhZZZNS0_19minimum_kernel_cudaERNS_18TensorIteratorBaseEENKUlvE_clEvENKUlvE_clEvEUlhhE_EEEEvS5_RKT_EUliE_EEviT1_
        .type           _ZN2at6native18elementwise_kernelILi128ELi4EZNS0_22gpu_kernel_impl_nocastINS0_13AUnaryFunctorIhhhZZZNS0_19minimum_kernel_cudaERNS_18TensorIteratorBaseEENKUlvE_clEvENKUlvE_clEvEUlhhE_EEEEvS5_RKT_EUliE_EEviT1_,@function
        .size           _ZN2at6native18elementwise_kernelILi128ELi4EZNS0_22gpu_kernel_impl_nocastINS0_13AUnaryFunctorIhhhZZZNS0_19minimum_kernel_cudaERNS_18TensorIteratorBaseEENKUlvE_clEvENKUlvE_clEvEUlhhE_EEEEvS5_RKT_EUliE_EEviT1_,(.L_x_41896 - _ZN2at6native18elementwise_kernelILi128ELi4EZNS0_22gpu_kernel_impl_nocastINS0_13AUnaryFunctorIhhhZZZNS0_19minimum_kernel_cudaERNS_18TensorIteratorBaseEENKUlvE_clEvENKUlvE_clEvEUlhhE_EEEEvS5_RKT_EUliE_EEviT1_)
        .other          _ZN2at6native18elementwise_kernelILi128ELi4EZNS0_22gpu_kernel_impl_nocastINS0_13AUnaryFunctorIhhhZZZNS0_19minimum_kernel_cudaERNS_18TensorIteratorBaseEENKUlvE_clEvENKUlvE_clEvEUlhhE_EEEEvS5_RKT_EUliE_EEviT1_,@"STO_CUDA_ENTRY STV_DEFAULT"
_ZN2at6native18elementwise_kernelILi128ELi4EZNS0_22gpu_kernel_impl_nocastINS0_13AUnaryFunctorIhhhZZZNS0_19minimum_kernel_cudaERNS_18TensorIteratorBaseEENKUlvE_clEvENKUlvE_clEvEUlhhE_EEEEvS5_RKT_EUliE_EEviT1_:
.text._ZN2at6native18elementwise_kernelILi128ELi4EZNS0_22gpu_kernel_impl_nocastINS0_13AUnaryFunctorIhhhZZZNS0_19minimum_kernel_cudaERNS_18TensorIteratorBaseEENKUlvE_clEvENKUlvE_clEvEUlhhE_EEEEvS5_RKT_EUliE_EEviT1_:
        /* <DEDUP_REMOVED lines=16> */
[----:B0-----:R-:W2:Y:S06]  /*0100*/  LDG.E.U8 R4, desc[UR8][R4.64] ;  /* 0x0000000804047981 */ /* 0x001eac000c1e1100 */
[----:B------:R-:W0:Y:S01]  /*0110*/  LDC.64 R6, c[0x0][0x580] ;  /* 0x00016000ff067b82 */ /* 0x000e220000000a00 */
[----:B------:R-:W-:-:S04]  /*0120*/  IADD3 R3, PT, PT, R3, 0x80, RZ ;  /* 0x0000008003037810 */ /* 0x000fc80007ffe0ff */
[----:B------:R-:W-:-:S13]  /*0130*/  ISETP.GE.AND P0, PT, R3, UR4, PT ;  /* 0x0000000403007c0c */ /* 0x000fda000bf06270 */
[----:B------:R-:W-:Y:S05]  /*0140*/  @P0 BREAK.RELIABLE B1 ;  /* 0x0000000000010942 */ /* 0x000fea0003800100 */
[----:B--2---:R-:W-:-:S05]  /*0150*/  VIMNMX.U16x2 R0, PT, PT, R4, UR6, PT ;  /* 0x0000000604007c48 */ /* 0x004fca000bfe0200 */
[----:B0-----:R0:W-:Y:S01]  /*0160*/  STG.E.U8 desc[UR8][R6.64], R0 ;  /* 0x0000000006007986 */ /* 0x0011e2000c101108 */
[----:B------:R-:W-:Y:S05]  /*0170*/  @P0 BRA `(.L_x_24381) ;  /* 0x0000000000400947 */ /* 0x000fea0003800000 */
[----:B------:R-:W1:Y:S02]  /*0180*/  LDC.64 R4, c[0x0][0x588] ;  /* 0x00016200ff047b82 */ /* 0x000e640000000a00 */
[----:B-1----:R-:W2:Y:S06]  /*0190*/  LDG.E.U8 R4, desc[UR8][R4.64] ;  /* 0x0000000804047981 */ /* 0x002eac000c1e1100 */
[----:B0-----:R-:W0:Y:S01]  /*01a0*/  LDC.64 R6, c[0x0][0x580] ;  /* 0x00016000ff067b82 */ /* 0x001e220000000a00 */
[----:B------:R-:W-:Y:S02]  /*01b0*/  IADD3 R3, PT, PT, R3, 0x80, RZ ;  /* 0x0000008003037810 */ /* 0x000fe40007ffe0ff */
[----:B--2---:R-:W-:-:S05]  /*01c0*/  VIMNMX.U16x2 R0, PT, PT, R4, UR6, PT ;  /* 0x0000000604007c48 */ /* 0x004fca000bfe0200 */
[----:B0-----:R0:W-:Y:S02]  /*01d0*/  STG.E.U8 desc[UR8][R6.64], R0 ;  /* 0x0000000006007986 */ /* 0x0011e4000c101108 */
.L_x_24380:
[----:B------:R-:W-:-:S13]  /*01e0*/  ISETP.GE.AND P0, PT, R3, UR4, PT ;  /* 0x0000000403007c0c */ /* 0x000fda000bf06270 */
[----:B------:R-:W-:Y:S05]  /*01f0*/  @P0 BREAK.RELIABLE B1 ;  /* 0x0000000000010942 */ /* 0x000fea0003800100 */
[----:B------:R-:W-:Y:S05]  /*0200*/  @P0 BRA `(.L_x_24381) ;  /* 0x00000000001c0947 */ /* 0x000fea0003800000 */
[----:B------:R-:W-:Y:S05]  /*0210*/  BSYNC.RELIABLE B1 ;  /* 0x0000000000017941 */ /* 0x000fea0003800100 */
.L_x_24379:
[----:B------:R-:W1:Y:S02]  /*0220*/  LDC.64 R4, c[0x0][0x588] ;  /* 0x00016200ff047b82 */ /* 0x000e640000000a00 */
[----:B-1----:R-:W2:Y:S06]  /*0230*/  LDG.E.U8 R4, desc[UR8][R4.64] ;  /* 0x0000000804047981 */ /* 0x002eac000c1e1100 */
[----:B0-----:R-:W0:Y:S01]  /*0240*/  LDC.64 R6, c[0x0][0x580] ;  /* 0x00016000ff067b82 */ /* 0x001e220000000a00 */
[----:B------:R-:W-:Y:S02]  /*0250*/  IADD3 R3, PT, PT, R3, 0x80, RZ ;  /* 0x0000008003037810 */ /* 0x000fe40007ffe0ff */
[----:B--2---:R-:W-:-:S05]  /*0260*/  VIMNMX.U16x2 R0, PT, PT, R4, UR6, PT ;  /* 0x0000000604007c48 */ /* 0x004fca000bfe0200 */
[----:B0-----:R1:W-:Y:S02]  /*0270*/  STG.E.U8 desc[UR8][R6.64], R0 ;  /* 0x0000000006007986 */ /* 0x0013e4000c101108 */
.L_x_24381:
[----:B------:R-:W-:Y:S05]  /*0280*/  BSYNC.RECONVERGENT B0 ;  /* 0x0000000000007941 */ /* 0x000fea0003800200 */
.L_x_24378:
[----:B------:R-:W-:Y:S05]  /*0290*/  WARPSYNC.ALL ;  /* 0x0000000000007948 */ /* 0x000fea0003800000 */
[----:B------:R-:W-:-:S13]  /*02a0*/  ISETP.GE.AND P0, PT, R3, UR4, PT ;  /* 0x0000000403007c0c */ /* 0x000fda000bf06270 */
[----:B------:R-:W-:Y:S05]  /*02b0*/  @P0 EXIT ;  /* 0x000000000000094d */ /* 0x000fea0003800000 */
[----:B------:R-:W2:Y:S02]  /*02c0*/  LDC.64 R2, c[0x0][0x588] ;  /* 0x00016200ff027b82 */ /* 0x000ea40000000a00 */
[----:B--2---:R-:W0:Y:S06]  /*02d0*/  LDG.E.U8 R2, desc[UR8][R2.64] ;  /* 0x0000000802027981 */ /* 0x004e2c000c1e1100 */
[----:B------:R-:W2:Y:S01]  /*02e0*/  LDC.64 R4, c[0x0][0x580] ;  /* 0x00016000ff047b82 */ /* 0x000ea20000000a00 */
[----:B01----:R-:W-:-:S05]  /*02f0*/  VIMNMX.U16x2 R0, PT, PT, R2, UR6, PT ;  /* 0x0000000602007c48 */ /* 0x003fca000bfe0200 */
[----:B--2---:R-:W-:Y:S01]  /*0300*/  STG.E.U8 desc[UR8][R4.64], R0 ;  /* 0x0000000004007986 */ /* 0x004fe2000c101108 */
[----:B------:R-:W-:Y:S05]  /*0310*/  EXIT ;  /* 0x000000000000794d */ /* 0x000fea0003800000 */
.L_x_24377:
        /* <DEDUP_REMOVED lines=306> */
.L_x_24385:
[----:B------:R-:W0:Y:S02]  /*1640*/  LDCU.128 UR12, c[0x0][0x580] ;  /* 0x0000b000ff0c77ac */ /* 0x000e240008000c00 */
[----:B0-----:R-:W-:-:S04]  /*1650*/  IADD3 R6, P0, PT, R4, UR14, RZ ;  /* 0x0000000e04067c10 */ /* 0x001fc8000ff1e0ff */
[----:B------:R-:W-:-:S05]  /*1660*/  IADD3.X R7, PT, PT, RZ, UR15, RZ, P0, !PT ;  /* 0x0000000fff077c10 */ /* 0x000fca00087fe4ff */
[----:B------:R-:W2:Y:S01]  /*1670*/  LDG.E.U8 R6, desc[UR8][R6.64] ;  /* 0x0000000806067981 */ /* 0x000ea2000c1e1100 */
[----:B------:R-:W-:Y:S02]  /*1680*/  IADD3 R4, P0, PT, R5, UR12, RZ ;  /* 0x0000000c05047c10 */ /* 0x000fe4000ff1e0ff */
[----:B------:R-:W-:Y:S02]  /*1690*/  IADD3 R3, PT, PT, R3, 0x80, RZ ;  /* 0x0000008003037810 */ /* 0x000fe40007ffe0ff */
[----:B------:R-:W-:Y:S02]  /*16a0*/  IADD3.X R5, PT, PT, RZ, UR13, RZ, P0, !PT ;  /* 0x0000000dff057c10 */ /* 0x000fe400087fe4ff */
[----:B------:R-:W-:-:S13]  /*16b0*/  ISETP.GE.AND P0, PT, R3, UR4, PT ;  /* 0x0000000403007c0c */ /* 0x000fda000bf06270 */
[----:B------:R-:W-:Y:S05]  /*16c0*/  @P0 BREAK.RELIABLE B1 ;  /* 0x0000000000010942 */ /* 0x000fea0003800100 */
[----:B--2---:R-:W-:-:S05]  /*16d0*/  VIMNMX.U16x2 R7, PT, PT, R6, UR6, PT ;  /* 0x0000000606077c48 */ /* 0x004fca000bfe0200 */
        /* <DEDUP_REMOVED lines=300> */
.L_x_24387:
[----:B------:R-:W0:Y:S02]  /*29a0*/  LDCU.128 UR12, c[0x0][0x580] ;  /* 0x0000b000ff0c77ac */ /* 0x000e240008000c00 */
[----:B0-----:R-:W-:-:S04]  /*29b0*/  IADD3 R6, P0, PT, R4, UR14, RZ ;  /* 0x0000000e04067c10 */ /* 0x001fc8000ff1e0ff */
[----:B------:R-:W-:-:S05]  /*29c0*/  IADD3.X R7, PT, PT, RZ, UR15, RZ, P0, !PT ;  /* 0x0000000fff077c10 */ /* 0x000fca00087fe4ff */
[----:B------:R-:W2:Y:S01]  /*29d0*/  LDG.E.U8 R6, desc[UR8][R6.64] ;  /* 0x0000000806067981 */ /* 0x000ea2000c1e1100 */
[----:B------:R-:W-:Y:S02]  /*29e0*/  IADD3 R4, P0, PT, R5, UR12, RZ ;  /* 0x0000000c05047c10 */ /* 0x000fe4000ff1e0ff */
[----:B------:R-:W-:Y:S02]  /*29f0*/  IADD3 R3, PT, PT, R3, 0x80, RZ ;  /* 0x0000008003037810 */ /* 0x000fe40007ffe0ff */
[----:B------:R-:W-:Y:S02]  /*2a00*/  IADD3.X R5, PT, PT, RZ, UR13, RZ, P0, !PT ;  /* 0x0000000dff057c10 */ /* 0x000fe400087fe4ff */
[----:B--2---:R-:W-:-:S05]  /*2a10*/  VIMNMX.U16x2 R7, PT, PT, R6, UR6, PT ;  /* 0x0000000606077c48 */ /* 0x004fca000bfe0200 */
[----:B------:R0:W-:Y:S02]  /*2a20*/  STG.E.U8 desc[UR8][R4.64], R7 ;  /* 0x0000000704007986 */ /* 0x0001e4000c101108 */
.L_x_24384:
[----:B------:R-:W-:-:S13]  /*2a30*/  ISETP.GE.AND P0, PT, R3, UR4, PT ;  /* 0x0000000403007c0c */ /* 0x000fda000bf06270 */
[----:B------:R-:W-:Y:S05]  /*2a40*/  @P0 BREAK.RELIABLE B1 ;  /* 0x0000000000010942 */ /* 0x000fea0003800100 */
[----:B------:R-:W-:Y:S05]  /*2a50*/  @P0 BRA `(.L_x_24386) ;  /* 0x0000001000d00947 */ /* 0x000fea0003800000 */
[----:B------:R-:W-:Y:S05]  /*2a60*/  BSYNC.RELIABLE B1 ;  /* 0x0000000000017941 */ /* 0x000fea0003800100 */
.L_x_24383:
        /* <DEDUP_REMOVED lines=298> */
.L_x_24388:
        /* <DEDUP_REMOVED lines=9> */
.L_x_24386:
[----:B------:R-:W-:Y:S05]  /*3da0*/  BSYNC.RECONVERGENT B0 ;  /* 0x0000000000007941 */ /* 0x000fea0003800200 */
.L_x_24382:
        /* <DEDUP_REMOVED lines=301> */
.L_x_24389:
[----:B------:R-:W0:Y:S02]  /*5080*/  LDCU.128 UR12, c[0x0][0x580] ;  /* 0x0000b000ff0c77ac */ /* 0x000e240008000c00 */
[----:B0-----:R-:W-:-:S04]  /*5090*/  IADD3 R4, P0, PT, R2, UR14, RZ ;  /* 0x0000000e02047c10 */ /* 0x001fc8000ff1e0ff */
[----:B------:R-:W-:-:S05]  /*50a0*/  IADD3.X R5, PT, PT, RZ, UR15, RZ, P0, !PT ;  /* 0x0000000fff057c10 */ /* 0x000fca00087fe4ff */
[----:B------:R-:W2:Y:S01]  /*50b0*/  LDG.E.U8 R4, desc[UR8][R4.64] ;  /* 0x0000000804047981 */ /* 0x000ea2000c1e1100 */
[----:B------:R-:W-:-:S04]  /*50c0*/  IADD3 R2, P0, PT, R3, UR12, RZ ;  /* 0x0000000c03027c10 */ /* 0x000fc8000ff1e0ff */
[----:B------:R-:W-:Y:S02]  /*50d0*/  IADD3.X R3, PT, PT, RZ, UR13, RZ, P0, !PT ;  /* 0x0000000dff037c10 */ /* 0x000fe400087fe4ff */
[----:B--2---:R-:W-:-:S05]  /*50e0*/  VIMNMX.U16x2 R0, PT, PT, R4, UR6, PT ;  /* 0x0000000604007c48 */ /* 0x004fca000bfe0200 */
[----:B------:R-:W-:Y:S01]  /*50f0*/  STG.E.U8 desc[UR8][R2.64], R0 ;  /* 0x0000000002007986 */ /* 0x000fe2000c101108 */
[----:B------:R-:W-:Y:S05]  /*5100*/  EXIT ;  /* 0x000000000000794d */ /* 0x000fea0003800000 */
.L_x_24390:
        /* <DEDUP_REMOVED lines=15> */
.L_x_41896:


//--------------------- .text._ZN2at6native27unrolled_elementwise_kernelINS0_13AUnaryFunctorIhhhZZZNS0_19minimum_kernel_cudaERNS_18TensorIteratorBaseEENKUlvE_clEvENKUlvE_clEvEUlhhE_EESt5arrayIPcLm2EELi4E23TrivialOffsetCalculatorILi1EjESD_NS0_6memory15LoadWithoutCastENSE_16StoreWithoutCastEEEviT_T0_T2_T3_T4_T5_ --------------------------
	.section	.text._ZN2at6native27unrolled_elementwise_kernelINS0_13AUnaryFunctorIhhhZZZNS0_19minimum_kernel_cudaERNS_18TensorIteratorBaseEENKUlvE_clEvENKUlvE_clEvEUlhhE_EESt5arrayIPcLm2EELi4E23TrivialOffsetCalculatorILi1EjESD_NS0_6memory15LoadWithoutCastENSE_16StoreWithoutCastEEEviT_T0_T2_T3_T4_T5_,"ax",@progbits
	.align	128
        .global         _ZN2at6native27unrolled_elementwise_kernelINS0_13AUnaryFunctorIhhhZZZNS0_19minimum_kernel_cudaERNS_18TensorIteratorBaseEENKUlvE_clEvENKUlvE_clEvEUlhhE_EESt5arrayIPcLm2EELi4E23TrivialOffsetCalculatorILi1EjESD_NS0_6memory15LoadWithoutCastENSE_16StoreWithoutCastEEEviT_T0_T2_T3_T4_T5_
        .type           _ZN2at6native27unrolled_elementwise_kernelINS0_13AUnaryFunctorIhhhZZZNS0_19minimum_kernel_cudaERNS_18TensorIteratorBaseEENKUlvE_clEvENKUlvE_clEvEUlhhE_EESt5arrayIPcLm2EELi4E23TrivialOffsetCalculatorILi1EjESD_NS0_6memory15LoadWithoutCastENSE_16StoreWithoutCastEEEviT_T0_T2_T3_T4_T5_,@function
        .size           _ZN2at6native27unrolled_elementwise_kernelINS0_13AUnaryFunctorIhhhZZZNS0_19minimum_kernel_cudaERNS_18TensorIteratorBaseEENKUlvE_clEvENKUlvE_clEvEUlhhE_EESt5arrayIPcLm2EELi4E23TrivialOffsetCalculatorILi1EjESD_NS0_6memory15LoadWithoutCastENSE_16StoreWithoutCastEEEviT_T0_T2_T3_T4_T5_,(.L_x_41897 - _ZN2at6native27unrolled_elementwise_kernelINS0_13AUnaryFunctorIhhhZZZNS0_19minimum_kernel_cudaERNS_18TensorIteratorBaseEENKUlvE_clEvENKUlvE_clEvEUlhhE_EESt5arrayIPcLm2EELi4E23TrivialOffsetCalculatorILi1EjESD_NS0_6memory15LoadWithoutCastENSE_16StoreWithoutCastEEEviT_T0_T2_T3_T4_T5_)
        .other          _ZN2at6native27unrolled_elementwise_kernelINS0_13AUnaryFunctorIhhhZZZNS0_19minimum_kernel_cudaERNS_18TensorIteratorBaseEENKUlvE_clEvENKUlvE_clEvEUlhhE_EESt5arrayIPcLm2EELi4E23TrivialOffsetCalculatorILi1EjESD_NS0_6memory15LoadWithoutCastENSE_16StoreWithoutCastEEEviT_T0_T2_T3_T4_T5_,@"STO_CUDA_ENTRY STV_DEFAULT"
_ZN2at6native27unrolled_elementwise_kernelINS0_13AUnaryFunctorIhhhZZZNS0_19minimum_kernel_cudaERNS_18TensorIteratorBaseEENKUlvE_clEvENKUlvE_clEvEUlhhE_EESt5arrayIPcLm2EELi4E23TrivialOffsetCalculatorILi1EjESD_NS0_6memory15LoadWithoutCastENSE_16StoreWithoutCastEEEviT_T0_T2_T3_T4_T5_:
.text._ZN2at6native27unrolled_elementwise_kernelINS0_13AUnaryFunctorIhhhZZZNS0_19minimum_kernel_cudaERNS_18TensorIteratorBaseEENKUlvE_clEvENKUlvE_clEvEUlhhE_EESt5arrayIPcLm2EELi4E23TrivialOffsetCalculatorILi1EjESD_NS0_6memory15LoadWithoutCastENSE_16StoreWithoutCastEEEviT_T0_T2_T3_T4_T5_:
        /* <DEDUP_REMOVED lines=38> */
[----:B------:R-:W0:Y:S01]  /*0260*/  LDCU.U8 UR6, c[0x0][0x385] ;  /* 0x000070a0ff0677ac */ /* 0x000e220008000000 */
[----:B------:R-:W-:Y:S01]  /*0270*/  ISETP.GE.AND P0, PT, R5, R4, PT ;  /* 0x000000040500720c */ /* 0x000fe20003f06270 */
[----:B------:R-:W-:Y:S04]  /*0280*/  BSSY.RECONVERGENT B0, `(.L_x_24391) ;  /* 0x0000022000007945 */ /* 0x000fe80003800200 */
[----:B------:R-:W-:Y:S01]  /*0290*/  BSSY.RELIABLE B1, `(.L_x_24392) ;  /* 0x0000019000017945 */ /* 0x000fe20003800100 */
[----:B---3--:R-:W-:-:S04]  /*02a0*/  LOP3.LUT R12, R12, 0xff, RZ, 0xc0, !PT ;  /* 0x000000ff0c0c7812 */ /* 0x008fc800078ec0ff */
[----:B0-----:R-:W-:Y:S02]  /*02b0*/  VIMNMX.U16x2 R12, PT, PT, R12, UR6, PT ;  /* 0x000000060c0c7c48 */ /* 0x001fe4000bfe0200 */
[----:B--2---:R-:W-:-:S04]  /*02c0*/  LOP3.LUT R14, R14, 0xff, RZ, 0xc0, !PT ;  /* 0x000000ff0e0e7812 */ /* 0x004fc800078ec0ff */
[----:B------:R-:W-:Y:S02]  /*02d0*/  VIMNMX.U16x2 R14, PT, PT, R14, UR6, PT ;  /* 0x000000060e0e7c48 */ /* 0x000fe4000bfe0200 */
[----:B----4-:R-:W-:Y:S02]  /*02e0*/  LOP3.LUT R10, R13, 0xff, RZ, 0xc0, !PT ;  /* 0x000000ff0d0a7812 */ /* 0x010fe400078ec0ff */
[----:B-----5:R-:W-:Y:S02]  /*02f0*/  LOP3.LUT R16, R15, 0xff, RZ, 0xc0, !PT ;  /* 0x000000ff0f107812 */ /* 0x020fe400078ec0ff */
[----:B------:R-:W-:Y:S02]  /*0300*/  VIMNMX.U16x2 R10, PT, PT, R10, UR6, PT ;  /* 0x000000060a0a7c48 */ /* 0x000fe4000bfe0200 */
[----:B------:R-:W-:Y:S01]  /*0310*/  VIMNMX.U16x2 R16, PT, PT, R16, UR6, PT ;  /* 0x0000000610107c48 */ /* 0x000fe2000bfe0200 */
        /* <DEDUP_REMOVED lines=16> */
.L_x_24393:
[----:B------:R-:W-:Y:S05]  /*0420*/  BSYNC.RELIABLE B1 ;  /* 0x0000000000017941 */ /* 0x000fea0003800100 */
.L_x_24392:
[----:B------:R-:W-:-:S13]  /*0430*/  ISETP.GE.AND P0, PT, R5, R4, PT ;  /* 0x000000040500720c */ /* 0x000fda0003f06270 */
[----:B------:R-:W1:Y:S01]  /*0440*/  @!P0 LDC.64 R6, c[0x0][0x388] ;  /* 0x0000e200ff068b82 */ /* 0x000e620000000a00 */
[----:B0-----:R-:W-:Y:S02]  /*0450*/  @!P0 IMAD R3, R0, 0x200, R5 ;  /* 0x0000020000038824 */ /* 0x001fe400078e0205 */
[----:B------:R-:W-:-:S03]  /*0460*/  @!P0 VIADD R5, R5, 0x80 ;  /* 0x0000008005058836 */ /* 0x000fc60000000000 */
[----:B-1----:R-:W-:-:S05]  /*0470*/  @!P0 IADD3 R2, P1, PT, R3, R6, RZ ;  /* 0x0000000603028210 */ /* 0x002fca0007f3e0ff */
[----:B------:R-:W-:-:S05]  /*0480*/  @!P0 IMAD.X R3, RZ, RZ, R7, P1 ;  /* 0x000000ffff038224 */ /* 0x000fca00008e0607 */
[----:B------:R1:W-:Y:S03]  /*0490*/  @!P0 STG.E.U8 desc[UR4][R2.64], R14 ;  /* 0x0000000e02008986 */ /* 0x0003e6000c101104 */
.L_x_24394:
[----:B------:R-:W-:Y:S05]  /*04a0*/  BSYNC.RECONVERGENT B0 ;  /* 0x0000000000007941 */ /* 0x000fea0003800200 */
.L_x_24391:
        /* <DEDUP_REMOVED lines=9> */
.L_x_24395:
        /* <DEDUP_REMOVED lines=12> */
.L_x_41897:


//--------------------- .text._ZN2at6native29vectorized_elementwise_kernelILi2ENS0_13AUnaryFunctorIhhhZZZNS0_19minimum_kernel_cudaERNS_18TensorIteratorBaseEENKUlvE_clEvENKUlvE_clEvEUlhhE_EESt5arrayIPcLm2EEEEviT0_T1_ --------------------------
	.section	.text._ZN2at6native29vectorized_elementwise_kernelILi2ENS0_13AUnaryFunctorIhhhZZZNS0_19minimum_kernel_cudaERNS_18TensorIteratorBaseEENKUlvE_clEvENKUlvE_clEvEUlhhE_EESt5arrayIPcLm2EEEEviT0_T1_,"ax",@progbits
	.align	128
        .global         _ZN2at6native29vectorized_elementwise_kernelILi2ENS0_13AUnaryFunctorIhhhZZZNS0_19minimum_kernel_cudaERNS_18TensorIteratorBaseEENKUlvE_clEvENKUlvE_clEvEUlhhE_EESt5arrayIPcLm2EEEEviT0_T1_
        .type           _ZN2at6native29vectorized_elementwise_kernelILi2ENS0_13AUnaryFunctorIhhhZZZNS0_19minimum_kernel_cudaERNS_18TensorIteratorBaseEENKUlvE_clEvENKUlvE_clEvEUlhhE_EESt5arrayIPcLm2EEEEviT0_T1_,@function
        .size           _ZN2at6native29vectorized_elementwise_kernelILi2ENS0_13AUnaryFunctorIhhhZZZNS0_19minimum_kernel_cudaERNS_18TensorIteratorBaseEENKUlvE_clEvENKUlvE_clEvEUlhhE_EESt5arrayIPcLm2EEEEviT0_T1_,(.L_x_41898 - _ZN2at6native29vectorized_elementwise_kernelILi2ENS0_13AUnaryFunctorIhhhZZZNS0_19minimum_kernel_cudaERNS_18TensorIteratorBaseEENKUlvE_clEvENKUlvE_clEvEUlhhE_EESt5arrayIPcLm2EEEEviT0_T1_)
        .other          _ZN2at6native29vectorized_elementwise_kernelILi2ENS0_13AUnaryFunctorIhhhZZZNS0_19minimum_kernel_cudaERNS_18TensorIteratorBaseEENKUlvE_clEvENKUlvE_clEvEUlhhE_EESt5arrayIPcLm2EEEEviT0_T1_,@"STO_CUDA_ENTRY STV_DEFAULT"
_ZN2at6native29vectorized_elementwise_kernelILi2ENS0_13AUnaryFunctorIhhhZZZNS0_19minimum_kernel_cudaERNS_18TensorIteratorBaseEENKUlvE_clEvENKUlvE_clEvEUlhhE_EESt5arrayIPcLm2EEEEviT0_T1_:
.text._ZN2at6native29vectorized_elementwise_kernelILi2ENS0_13AUnaryFunctorIhhhZZZNS0_19minimum_kernel_cudaERNS_18TensorIteratorBaseEENKUlvE_clEvENKUlvE_clEvEUlhhE_EESt5arrayIPcLm2EEEEviT0_T1_:
        /* <DEDUP_REMOVED lines=68> */
[----:B------:R-:W4:Y:S01]  /*0440*/  @!P1 LDG.E.U8 R12, desc[UR8][R4.64] ;  /* 0x00000008040c9981 */ /* 0x000f22000c1e1100 */
[----:B0-----:R-:W-:Y:S02]  /*0450*/  @!P6 IADD3 R8, P2, PT, R19, R8, RZ ;  /* 0x000000081308e210 */ /* 0x001fe40007f5e0ff */
[----:B------:R-:W-:Y:S01]  /*0460*/  PRMT R11, RZ, 0x7610, R11 ;  /* 0x00007610ff0b7816 */ /* 0x000fe2000000000b */
[----:B------:R0:W4:Y:S02]  /*0470*/  @!P0 LDG.E.U8 R10, desc[UR8][R6.64] ;  /* 0x00000008060a8981 */ /* 0x000124000c1e1100 */
[----:B------:R-:W-:-:S05]  /*0480*/  @!P6 IMAD.X R9, RZ, RZ, R9, P2 ;  /* 0x000000ffff09e224 */ /* 0x000fca00010e0609 */
[----:B------:R4:W4:Y:S01]  /*0490*/  @!P6 LDG.E.U8 R11, desc[UR8][R8.64] ;  /* 0x00000008080be981 */ /* 0x000922000c1e1100 */
[----:B------:R-:W-:Y:S01]  /*04a0*/  ISETP.GE.U32.AND P0, PT, R0, UR5, PT ;  /* 0x0000000500007c0c */ /* 0x000fe2000bf06070 */
[----:B------:R-:W-:Y:S04]  /*04b0*/  BSSY.RECONVERGENT B0, `(.L_x_24397) ;  /* 0x000004a000007945 */ /* 0x000fe80003800200 */
[----:B------:R-:W-:Y:S01]  /*04c0*/  BSSY.RELIABLE B1, `(.L_x_24398) ;  /* 0x0000041000017945 */ /* 0x000fe20003800100 */
[----:B--2---:R-:W-:-:S04]  /*04d0*/  LOP3.LUT R2, R15, 0xff, RZ, 0xc0, !PT ;  /* 0x000000ff0f027812 */ /* 0x004fc800078ec0ff */
[----:B0-----:R-:W-:Y:S02]  /*04e0*/  VIMNMX.U16x2 R7, PT, PT, R2, UR10, PT ;  /* 0x0000000a02077c48 */ /* 0x001fe4000bfe0200 */
[----:B------:R-:W-:-:S04]  /*04f0*/  LOP3.LUT R16, R16, 0xff, RZ, 0xc0, !PT ;  /* 0x000000ff10107812 */ /* 0x000fc800078ec0ff */
[----:B------:R-:W-:Y:S02]  /*0500*/  VIMNMX.U16x2 R2, PT, PT, R16, UR10, PT ;  /* 0x0000000a10027c48 */ /* 0x000fe4000bfe0200 */
[----:B---3--:R-:W-:-:S04]  /*0510*/  LOP3.LUT R18, R18, 0xff, RZ, 0xc0, !PT ;  /* 0x000000ff12127812 */ /* 0x008fc800078ec0ff */
[----:B------:R-:W-:Y:S02]  /*0520*/  VIMNMX.U16x2 R3, PT, PT, R18, UR10, PT ;  /* 0x0000000a12037c48 */ /* 0x000fe4000bfe0200 */
[----:B------:R-:W-:Y:S02]  /*0530*/  LOP3.LUT R20, R20, 0xff, RZ, 0xc0, !PT ;  /* 0x000000ff14147812 */ /* 0x000fe400078ec0ff */
[----:B-----5:R-:W-:Y:S02]  /*0540*/  LOP3.LUT R6, R21, 0xff, RZ, 0xc0, !PT ;  /* 0x000000ff15067812 */ /* 0x020fe400078ec0ff */
[----:B------:R-:W-:Y:S02]  /*0550*/  VIMNMX.U16x2 R5, PT, PT, R20, UR10, PT ;  /* 0x0000000a14057c48 */ /* 0x000fe4000bfe0200 */
[----:B----4-:R-:W-:Y:S02]  /*0560*/  LOP3.LUT R8, R12, 0xff, RZ, 0xc0, !PT ;  /* 0x000000ff0c087812 */ /* 0x010fe400078ec0ff */
[----:B------:R-:W-:-:S02]  /*0570*/  LOP3.LUT R10, R10, 0xff, RZ, 0xc0, !PT ;  /* 0x000000ff0a0a7812 */ /* 0x000fc400078ec0ff */
[----:B------:R-:W-:Y:S02]  /*0580*/  VIMNMX.U16x2 R6, PT, PT, R6, UR10, PT ;  /* 0x0000000a06067c48 */ /* 0x000fe4000bfe0200 */
[----:B------:R-:W-:Y:S02]  /*0590*/  LOP3.LUT R4, R11, 0xff, RZ, 0xc0, !PT ;  /* 0x000000ff0b047812 */ /* 0x000fe400078ec0ff */
[----:B------:R-:W-:Y:S02]  /*05a0*/  VIMNMX.U16x2 R8, PT, PT, R8, UR10, PT ;  /* 0x0000000a08087c48 */ /* 0x000fe4000bfe0200 */
[----:B------:R-:W-:Y:S02]  /*05b0*/  VIMNMX.U16x2 R9, PT, PT, R10, UR10, PT ;  /* 0x0000000a0a097c48 */ /* 0x000fe4000bfe0200 */
[----:B------:R-:W-:Y:S01]  /*05c0*/  VIMNMX.U16x2 R4, PT, PT, R4, UR10, PT ;  /* 0x0000000a04047c48 */ /* 0x000fe2000bfe0200 */
        /* <DEDUP_REMOVED lines=15> */
.L_x_24399:
        /* <DEDUP_REMOVED lines=8> */
.L_x_24400:
        /* <DEDUP_REMOVED lines=8> */
.L_x_24401:
        /* <DEDUP_REMOVED lines=8> */
.L_x_24402:
        /* <DEDUP_REMOVED lines=9> */
.L_x_24403:
[----:B------:R-:W-:Y:S05]  /*08d0*/  BSYNC.RELIABLE B1 ;  /* 0x0000000000017941 */ /* 0x000fea0003800100 */
.L_x_24398:
[----:B------:R-:W-:-:S13]  /*08e0*/  ISETP.GE.U32.AND P0, PT, R0, UR5, PT ;  /* 0x0000000500007c0c */ /* 0x000fda000bf06070 */
[----:B0-----:R-:W0:Y:S01]  /*08f0*/  @!P0 LDC.64 R6, c[0x0][0x388] ;  /* 0x0000e200ff068b82 */ /* 0x001e220000000a00 */
[C---:B-12---:R-:W-:Y:S02]  /*0900*/  @!P0 VIADD R3, R0.reuse, UR4 ;  /* 0x0000000400038c36 */ /* 0x046fe40008000000 */
[----:B------:R-:W-:-:S03]  /*0910*/  @!P0 VIADD R0, R0, 0x80 ;  /* 0x0000008000008836 */ /* 0x000fc60000000000 */
[----:B0-----:R-:W-:-:S05]  /*0920*/  @!P0 IADD3 R2, P1, PT, R3, R6, RZ ;  /* 0x0000000603028210 */ /* 0x001fca0007f3e0ff */
[----:B------:R-:W-:-:S05]  /*0930*/  @!P0 IMAD.X R3, RZ, RZ, R7, P1 ;  /* 0x000000ffff038224 */ /* 0x000fca00008e0607 */
[----:B------:R3:W-:Y:S03]  /*0940*/  @!P0 STG.E.U8 desc[UR8][R2.64], R9 ;  /* 0x0000000902008986 */ /* 0x0007e6000c101108 */
.L_x_24404:
[----:B------:R-:W-:Y:S05]  /*0950*/  BSYNC.RECONVERGENT B0 ;  /* 0x0000000000007941 */ /* 0x000fea0003800200 */
.L_x_24397:
        /* <DEDUP_REMOVED lines=9> */
.L_x_24396:
        /* <DEDUP_REMOVED lines=19> */
[----:B---3--:R-:W-:Y:S02]  /*0b20*/  PRMT R8, R10, 0x7770, RZ ;  /* 0x000077700a087816 */ /* 0x008fe400000000ff */
[----:B-1----:R-:W-:Y:S02]  /*0b30*/  VIMNMX.U16x2 R5, PT, PT, R0, UR10, PT ;  /* 0x0000000a00057c48 */ /* 0x002fe4000bfe0200 */
[----:B------:R-:W-:-:S02]  /*0b40*/  VIMNMX.U16x2 R11, PT, PT, R6, UR10, PT ;  /* 0x0000000a060b7c48 */ /* 0x000fc4000bfe0200 */
[----:B------:R-:W-:Y:S02]  /*0b50*/  VIMNMX.U16x2 R12, PT, PT, R8, UR10, PT ;  /* 0x0000000a080c7c48 */ /* 0x000fe4000bfe0200 */
[C---:B----4-:R-:W-:Y:S02]  /*0b60*/  PRMT R0, R7.reuse, 0x7770, RZ ;  /* 0x0000777007007816 */ /* 0x050fe400000000ff */
[----:B------:R-:W-:Y:S02]  /*0b70*/  PRMT R10, R10, 0x7771, RZ ;  /* 0x000077710a0a7816 */ /* 0x000fe400000000ff */
[----:B------:R-:W-:Y:S02]  /*0b80*/  PRMT R4, R7, 0x7771, RZ ;  /* 0x0000777107047816 */ /* 0x000fe400000000ff */
[C---:B-----5:R-:W-:Y:S02]  /*0b90*/  PRMT R6, R9.reuse, 0x7770, RZ ;  /* 0x0000777009067816 */ /* 0x060fe400000000ff */
[----:B------:R-:W-:-:S02]  /*0ba0*/  PRMT R8, R9, 0x7771, RZ ;  /* 0x0000777109087816 */ /* 0x000fc400000000ff */
[----:B------:R-:W-:Y:S02]  /*0bb0*/  VIMNMX.U16x2 R9, PT, PT, R0, UR10, PT ;  /* 0x0000000a00097c48 */ /* 0x000fe4000bfe0200 */
[----:B------:R-:W-:Y:S02]  /*0bc0*/  VIMNMX.U16x2 R10, PT, PT, R10, UR10, PT ;  /* 0x0000000a0a0a7c48 */ /* 0x000fe4000bfe0200 */
[----:B------:R-:W-:Y:S02]  /*0bd0*/  VIMNMX.U16x2 R13, PT, PT, R4, UR10, PT ;  /* 0x0000000a040d7c48 */ /* 0x000fe4000bfe0200 */
[----:B------:R-:W-:Y:S02]  /*0be0*/  VIMNMX.U16x2 R14, PT, PT, R6, UR10, PT ;  /* 0x0000000a060e7c48 */ /* 0x000fe4000bfe0200 */
[----:B------:R-:W-:Y:S02]  /*0bf0*/  VIMNMX.U16x2 R15, PT, PT, R8, UR10, PT ;  /* 0x0000000a080f7c48 */ /* 0x000fe4000bfe0200 */
[----:B------:R-:W-:-:S02]  /*0c00*/  PRMT R0, R5, 0x7610, R0 ;  /* 0x0000761005007816 */ /* 0x000fc40000000000 */
[----:B------:R-:W-:Y:S02]  /*0c10*/  PRMT R5, R11, 0x7610, R5 ;  /* 0x000076100b057816 */ /* 0x000fe40000000005 */
[----:B------:R-:W-:Y:S02]  /*0c20*/  PRMT R6, R9, 0x7610, R6 ;  /* 0x0000761009067816 */ /* 0x000fe40000000006 */
[----:B------:R-:W-:Y:S02]  /*0c30*/  PRMT R4, R12, 0x7610, R4 ;  /* 0x000076100c047816 */ /* 0x000fe40000000004 */
[----:B------:R-:W-:Y:S02]  /*0c40*/  PRMT R7, R10, 0x7610, R7 ;  /* 0x000076100a077816 */ /* 0x000fe40000000007 */
[----:B------:R-:W-:Y:S02]  /*0c50*/  PRMT R9, R13, 0x7610, R9 ;  /* 0x000076100d097816 */ /* 0x000fe40000000009 */
[----:B------:R-:W-:-:S02]  /*0c60*/  PRMT R8, R14, 0x7610, R8 ;  /* 0x000076100e087816 */ /* 0x000fc40000000008 */
        /* <DEDUP_REMOVED lines=10> */
.L_x_24405:
        /* <DEDUP_REMOVED lines=15> */
.L_x_41898:


//--------------------- .text._ZN2at6native29vectorized_elementwise_kernelILi4ENS0_13AUnaryFunctorIhhhZZZNS0_19minimum_kernel_cudaERNS_18TensorIteratorBaseEENKUlvE_clEvENKUlvE_clEvEUlhhE_EESt5arrayIPcLm2EEEEviT0_T1_ --------------------------
	.section	.text._ZN2at6native29vectorized_elementwise_kernelILi4ENS0_13AUnaryFunctorIhhhZZZNS0_19minimum_kernel_cudaERNS_18TensorIteratorBaseEENKUlvE_clEvENKUlvE_clEvEUlhhE_EESt5arrayIPcLm2EEEEviT0_T1_,"ax",@progbits
	.align	128
        .global         _ZN2at6native29vectorized_elementwise_kernelILi4ENS0_13AUnaryFunctorIhhhZZZNS0_19minimum_kernel_cudaERNS_18TensorIteratorBaseEENKUlvE_clEvENKUlvE_clEvEUlhhE_EESt5arrayIPcLm2EEEEviT0_T1_
        .type           _ZN2at6native29vectorized_elementwise_kernelILi4ENS0_13AUnaryFunctorIhhhZZZNS0_19minimum_kernel_cudaERNS_18TensorIteratorBaseEENKUlvE_clEvENKUlvE_clEvEUlhhE_EESt5arrayIPcLm2EEEEviT0_T1_,@function
        .size           _ZN2at6native29vectorized_elementwise_kernelILi4ENS0_13AUnaryFunctorIhhhZZZNS0_19minimum_kernel_cudaERNS_18TensorIteratorBaseEENKUlvE_clEvENKUlvE_clEvEUlhhE_EESt5arrayIPcLm2EEEEviT0_T1_,(.L_x_41899 - _ZN2at6native29vectorized_elementwise_kernelILi4ENS0_13AUnaryFunctorIhhhZZZNS0_19minimum_kernel_cudaERNS_18TensorIteratorBaseEENKUlvE_clEvENKUlvE_clEvEUlhhE_EESt5arrayIPcLm2EEEEviT0_T1_)
        .other          _ZN2at6native29vectorized_elementwise_kernelILi4ENS0_13AUnaryFunctorIhhhZZZNS0_19minimum_kernel_cudaERNS_18TensorIteratorBaseEENKUlvE_clEvENKUlvE_clEvEUlhhE_EESt5arrayIPcLm2EEEEviT0_T1_,@"STO_CUDA_ENTRY STV_DEFAULT"
_ZN2at6native29vectorized_elementwise_kernelILi4ENS0_13AUnaryFunctorIhhhZZZNS0_19minimum_kernel_cudaERNS_18TensorIteratorBaseEENKUlvE_clEvENKUlvE_clEvEUlhhE_EESt5arrayIPcLm2EEEEviT0_T1_:
.text._ZN2at6native29vectorized_elementwise_kernelILi4ENS0_13AUnaryFunctorIhhhZZZNS0_19minimum_kernel_cudaERNS_18TensorIteratorBaseEENKUlvE_clEvENKUlvE_clEvEUlhhE_EESt5arrayIPcLm2EEEEviT0_T1_:
        /* <DEDUP_REMOVED lines=108> */
.L_x_24409:
        /* <DEDUP_REMOVED lines=8> */
.L_x_24410:
        /* <DEDUP_REMOVED lines=8> */
.L_x_24411:
        /* <DEDUP_REMOVED lines=8> */
.L_x_24412:
        /* <DEDUP_REMOVED lines=9> */
.L_x_24413:
[----:B------:R-:W-:Y:S05]  /*08d0*/  BSYNC.RELIABLE B1 ;  /* 0x0000000000017941 */ /* 0x000fea0003800100 */
.L_x_24408:
[----:B------:R-:W-:-:S13]  /*08e0*/  ISETP.GE.U32.AND P0, PT, R0, UR5, PT ;  /* 0x0000000500007c0c */ /* 0x000fda000bf06070 */
[----:B0-----:R-:W0:Y:S01]  /*08f0*/  @!P0 LDC.64 R6, c[0x0][0x388] ;  /* 0x0000e200ff068b82 */ /* 0x001e220000000a00 */
[C---:B-12---:R-:W-:Y:S02]  /*0900*/  @!P0 VIADD R3, R0.reuse, UR4 ;  /* 0x0000000400038c36 */ /* 0x046fe40008000000 */
[----:B------:R-:W-:-:S03]  /*0910*/  @!P0 VIADD R0, R0, 0x80 ;  /* 0x0000008000008836 */ /* 0x000fc60000000000 */
[----:B0-----:R-:W-:-:S05]  /*0920*/  @!P0 IADD3 R2, P1, PT, R3, R6, RZ ;  /* 0x0000000603028210 */ /* 0x001fca0007f3e0ff */
[----:B------:R-:W-:-:S05]  /*0930*/  @!P0 IMAD.X R3, RZ, RZ, R7, P1 ;  /* 0x000000ffff038224 */ /* 0x000fca00008e0607 */
[----:B------:R3:W-:Y:S03]  /*0940*/  @!P0 STG.E.U8 desc[UR8][R2.64], R9 ;  /* 0x0000000902008986 */ /* 0x0007e6000c101108 */
.L_x_24414:
[----:B------:R-:W-:Y:S05]  /*0950*/  BSYNC.RECONVERGENT B0 ;  /* 0x0000000000007941 */ /* 0x000fea0003800200 */
.L_x_24407:
        /* <DEDUP_REMOVED lines=9> */
.L_x_24406:
        /* <DEDUP_REMOVED lines=8> */
[----:B------:R-:W2:Y:S04]  /*0a70*/  LDG.E R0, desc[UR8][R2.64] ;  /* 0x0000000802007981 */ /* 0x000ea8000c1e1900 */
[----:B------:R1:W3:Y:S01]  /*0a80*/  LDG.E R7, desc[UR8][R2.64+0x200] ;  /* 0x0002000802077981 */ /* 0x0002e2000c1e1900 */
[----:B0-----:R-:W-:-:S04]  /*0a90*/  UIADD3 UR6, UP0, UPT, UR4, UR6, URZ ;  /* 0x0000000604067290 */ /* 0x001fc8000ff1e0ff */
[----:B------:R-:W-:Y:S01]  /*0aa0*/  UIADD3.X UR7, UPT, UPT, URZ, UR7, URZ, UP0, !UPT ;  /* 0x00000007ff077290 */ /* 0x000fe200087fe4ff */
[C---:B--2---:R-:W-:Y:S02]  /*0ab0*/  PRMT R4, R0.reuse, 0x7770, RZ ;  /* 0x0000777000047816 */ /* 0x044fe400000000ff */
[----:B------:R-:W-:Y:S02]  /*0ac0*/  PRMT R6, R0, 0x7772, RZ ;  /* 0x0000777200067816 */ /* 0x000fe400000000ff */
[----:B-1----:R-:W-:Y:S02]  /*0ad0*/  VIMNMX.U16x2 R3, PT, PT, R4, UR10, PT ;  /* 0x0000000a04037c48 */ /* 0x002fe4000bfe0200 */
[C---:B------:R-:W-:Y:S02]  /*0ae0*/  PRMT R4, R0.reuse, 0x7771, RZ ;  /* 0x0000777100047816 */ /* 0x040fe400000000ff */
[----:B------:R-:W-:Y:S02]  /*0af0*/  PRMT R0, R0, 0x7773, RZ ;  /* 0x0000777300007816 */ /* 0x000fe400000000ff */
[----:B------:R-:W-:-:S02]  /*0b00*/  VIMNMX.U16x2 R9, PT, PT, R4, UR10, PT ;  /* 0x0000000a04097c48 */ /* 0x000fc4000bfe0200 */
[----:B------:R-:W-:Y:S02]  /*0b10*/  VIMNMX.U16x2 R10, PT, PT, R0, UR10, PT ;  /* 0x0000000a000a7c48 */ /* 0x000fe4000bfe0200 */
[C---:B---3--:R-:W-:Y:S02]  /*0b20*/  PRMT R0, R7.reuse, 0x7771, RZ ;  /* 0x0000777107007816 */ /* 0x048fe400000000ff */
[C---:B------:R-:W-:Y:S02]  /*0b30*/  PRMT R2, R7.reuse, 0x7772, RZ ;  /* 0x0000777207027816 */ /* 0x040fe400000000ff */
[C---:B------:R-:W-:Y:S02]  /*0b40*/  PRMT R4, R7.reuse, 0x7773, RZ ;  /* 0x0000777307047816 */ /* 0x040fe400000000ff */
[----:B------:R-:W-:Y:S02]  /*0b50*/  VIMNMX.U16x2 R11, PT, PT, R0, UR10, PT ;  /* 0x0000000a000b7c48 */ /* 0x000fe4000bfe0200 */
[----:B------:R-:W-:-:S02]  /*0b60*/  PRMT R8, R7, 0x7770, RZ ;  /* 0x0000777007087816 */ /* 0x000fc400000000ff */
[----:B------:R-:W-:Y:S02]  /*0b70*/  VIMNMX.U16x2 R2, PT, PT, R2, UR10, PT ;  /* 0x0000000a02027c48 */ /* 0x000fe4000bfe0200 */
[----:B------:R-:W-:Y:S02]  /*0b80*/  VIMNMX.U16x2 R12, PT, PT, R4, UR10, PT ;  /* 0x0000000a040c7c48 */ /* 0x000fe4000bfe0200 */
[----:B------:R-:W-:Y:S02]  /*0b90*/  PRMT R4, R9, 0x7610, R4 ;  /* 0x0000761009047816 */ /* 0x000fe40000000004 */
[----:B------:R-:W-:Y:S02]  /*0ba0*/  PRMT R7, R10, 0x7610, R7 ;  /* 0x000076100a077816 */ /* 0x000fe40000000007 */
[----:B------:R-:W-:Y:S02]  /*0bb0*/  PRMT R9, R11, 0x7610, R9 ;  /* 0x000076100b097816 */ /* 0x000fe40000000009 */
[----:B------:R-:W-:-:S02]  /*0bc0*/  VIMNMX.U16x2 R6, PT, PT, R6, UR10, PT ;  /* 0x0000000a06067c48 */ /* 0x000fc4000bfe0200 */
[----:B------:R-:W-:Y:S02]  /*0bd0*/  VIMNMX.U16x2 R8, PT, PT, R8, UR10, PT ;  /* 0x0000000a08087c48 */ /* 0x000fe4000bfe0200 */
        /* <DEDUP_REMOVED lines=23> */
.L_x_24415:
        /* <DEDUP_REMOVED lines=11> */
.L_x_41899:


//--------------------- .text._ZN2at6native29vectorized_elementwise_kernelILi8ENS0_13AUnaryFunctorIhhhZZZNS0_19minimum_kernel_cudaERNS_18TensorIteratorBaseEENKUlvE_clEvENKUlvE_clEvEUlhhE_EESt5arrayIPcLm2EEEEviT0_T1_ --------------------------
	.section	.text._ZN2at6native29vectorized_elementwise_kernelILi8ENS0_13AUnaryFunctorIhhhZZZNS0_19minimum_kernel_cudaERNS_18TensorIteratorBaseEENKUlvE_clEvENKUlvE_clEvEUlhhE_EESt5arrayIPcLm2EEEEviT0_T1_,"ax",@progbits
	.align	128
        .global         _ZN2at6native29vectorized_elementwise_kernelILi8ENS0_13AUnaryFunctorIhhhZZZNS0_19minimum_kernel_cudaERNS_18TensorIteratorBaseEENKUlvE_clEvENKUlvE_clEvEUlhhE_EESt5arrayIPcLm2EEEEviT0_T1_
        .type           _ZN2at6native29vectorized_elementwise_kernelILi8ENS0_13AUnaryFunctorIhhhZZZNS0_19minimum_kernel_cudaERNS_18TensorIteratorBaseEENKUlvE_clEvENKUlvE_clEvEUlhhE_EESt5arrayIPcLm2EEEEviT0_T1_,@function
        .size           _ZN2at6native29vectorized_elementwise_kernelILi8ENS0_13AUnaryFunctorIhhhZZZNS0_19minimum_kernel_cudaERNS_18TensorIteratorBaseEENKUlvE_clEvENKUlvE_clEvEUlhhE_EESt5arrayIPcLm2EEEEviT0_T1_,(.L_x_41900 - _ZN2at6native29vectorized_elementwise_kernelILi8ENS0_13AUnaryFunctorIhhhZZZNS0_19minimum_kernel_cudaERNS_18TensorIteratorBaseEENKUlvE_clEvENKUlvE_clEvEUlhhE_EESt5arrayIPcLm2EEEEviT0_T1_)
        .other          _ZN2at6native29vectorized_elementwise_kernelILi8ENS0_13AUnaryFunctorIhhhZZZNS0_19minimum_kernel_cudaERNS_18TensorIteratorBaseEENKUlvE_clEvENKUlvE_clEvEUlhhE_EESt5arrayIPcLm2EEEEviT0_T1_,@"STO_CUDA_ENTRY STV_DEFAULT"
_ZN2at6native29vectorized_elementwise_kernelILi8ENS0_13AUnaryFunctorIhhhZZZNS0_19minimum_kernel_cudaERNS_18TensorIteratorBaseEENKUlvE_clEvENKUlvE_clEvEUlhhE_EESt5arrayIPcLm2EEEEviT0_T1_:
.text._ZN2at6native29vectorized_elementwise_kernelILi8ENS0_13AUnaryFunctorIhhhZZZNS0_19minimum_kernel_cudaERNS_18TensorIteratorBaseEENKUlvE_clEvENKUlvE_clEvEUlhhE_EESt5arrayIPcLm2EEEEviT0_T1_:
        /* <DEDUP_REMOVED lines=108> */
.L_x_24419:
        /* <DEDUP_REMOVED lines=8> */
.L_x_24420:
        /* <DEDUP_REMOVED lines=8> */
.L_x_24421:
        /* <DEDUP_REMOVED lines=8> */
.L_x_24422:
        /* <DEDUP_REMOVED lines=9> */
.L_x_24423:
[----:B------:R-:W-:Y:S05]  /*08d0*/  BSYNC.RELIABLE B1 ;  /* 0x0000000000017941 */ /* 0x000fea0003800100 */
.L_x_24418:
[----:B------:R-:W-:-:S13]  /*08e0*/  ISETP.GE.U32.AND P0, PT, R0, UR5, PT ;  /* 0x0000000500007c0c */ /* 0x000fda000bf06070 */
[----:B0-----:R-:W0:Y:S01]  /*08f0*/  @!P0 LDC.64 R6, c[0x0][0x388] ;  /* 0x0000e200ff068b82 */ /* 0x001e220000000a00 */
[C---:B-12---:R-:W-:Y:S02]  /*0900*/  @!P0 VIADD R3, R0.reuse, UR4 ;  /* 0x0000000400038c36 */ /* 0x046fe40008000000 */
[----:B------:R-:W-:-:S03]  /*0910*/  @!P0 VIADD R0, R0, 0x80 ;  /* 0x0000008000008836 */ /* 0x000fc60000000000 */
[----:B0-----:R-:W-:-:S05]  /*0920*/  @!P0 IADD3 R2, P1, PT, R3, R6, RZ ;  /* 0x0000000603028210 */ /* 0x001fca0007f3e0ff */
[----:B------:R-:W-:-:S05]  /*0930*/  @!P0 IMAD.X R3, RZ, RZ, R7, P1 ;  /* 0x000000ffff038224 */ /* 0x000fca00008e0607 */
[----:B------:R3:W-:Y:S03]  /*0940*/  @!P0 STG.E.U8 desc[UR8][R2.64], R9 ;  /* 0x0000000902008986 */ /* 0x0007e6000c101108 */
.L_x_24424:
[----:B------:R-:W-:Y:S05]  /*0950*/  BSYNC.RECONVERGENT B0 ;  /* 0x0000000000007941 */ /* 0x000fea0003800200 */
.L_x_24417:
        /* <DEDUP_REMOVED lines=9> */
.L_x_24416:
[----:B------:R-:W0:Y:S01]  /*09f0*/  LDCU.64 UR6, c[0x0][0x390] ;  /* 0x00007200ff0677ac */ /* 0x000e220008000a00 */
[----:B------:R-:W1:Y:S01]  /*0a00*/  S2R R5, SR_TID.X ;  /* 0x0000000000057919 */ /* 0x000e620000002100 */
[----:B0-----:R-:W-:-:S04]  /*0a10*/  UIADD3 UR6, UP0, UPT, UR4, UR6, URZ ;  /* 0x0000000604067290 */ /* 0x001fc8000ff1e0ff */
[----:B------:R-:W-:Y:S02]  /*0a20*/  UIADD3.X UR7, UPT, UPT, URZ, UR7, URZ, UP0, !UPT ;  /* 0x00000007ff077290 */ /* 0x000fe400087fe4ff */
[----:B------:R-:W-:-:S04]  /*0a30*/  IMAD.U32 R2, RZ, RZ, UR6 ;  /* 0x00000006ff027e24 */ /* 0x000fc8000f8e00ff */
[----:B------:R-:W-:Y:S02]  /*0a40*/  IMAD.U32 R3, RZ, RZ, UR7 ;  /* 0x00000007ff037e24 */ /* 0x000fe4000f8e00ff */
[----:B-1----:R-:W-:-:S03]  /*0a50*/  IMAD.WIDE.U32 R2, R5, 0x8, R2 ;  /* 0x0000000805027825 */ /* 0x002fc600078e0002 */
[----:B------:R-:W0:Y:S03]  /*0a60*/  LDCU.64 UR6, c[0x0][0x388] ;  /* 0x00007100ff0677ac */ /* 0x000e260008000a00 */
[----:B------:R-:W2:Y:S01]  /*0a70*/  LDG.E.64 R2, desc[UR8][R2.64] ;  /* 0x0000000802027981 */ /* 0x000ea2000c1e1b00 */
[----:B0-----:R-:W-:-:S04]  /*0a80*/  UIADD3 UR6, UP0, UPT, UR4, UR6, URZ ;  /* 0x0000000604067290 */ /* 0x001fc8000ff1e0ff */
[----:B------:R-:W-:Y:S01]  /*0a90*/  UIADD3.X UR7, UPT, UPT, URZ, UR7, URZ, UP0, !UPT ;  /* 0x00000007ff077290 */ /* 0x000fe200087fe4ff */
[C---:B--2---:R-:W-:Y:S02]  /*0aa0*/  PRMT R0, R2.reuse, 0x7773, RZ ;  /* 0x0000777302007816 */ /* 0x044fe400000000ff */
[----:B------:R-:W-:Y:S02]  /*0ab0*/  PRMT R4, R2, 0x7772, RZ ;  /* 0x0000777202047816 */ /* 0x000fe400000000ff */
[----:B------:R-:W-:Y:S02]  /*0ac0*/  VIMNMX.U16x2 R7, PT, PT, R0, UR10, PT ;  /* 0x0000000a00077c48 */ /* 0x000fe4000bfe0200 */
[----:B------:R-:W-:Y:S02]  /*0ad0*/  PRMT R0, R3, 0x7772, RZ ;  /* 0x0000777203007816 */ /* 0x000fe400000000ff */
[C---:B------:R-:W-:Y:S02]  /*0ae0*/  PRMT R8, R2.reuse, 0x7770, RZ ;  /* 0x0000777002087816 */ /* 0x040fe400000000ff */
[----:B------:R-:W-:-:S02]  /*0af0*/  PRMT R6, R2, 0x7771, RZ ;  /* 0x0000777102067816 */ /* 0x000fc400000000ff */
[----:B------:R-:W-:Y:S02]  /*0b00*/  VIMNMX.U16x2 R10, PT, PT, R4, UR10, PT ;  /* 0x0000000a040a7c48 */ /* 0x000fe4000bfe0200 */
[----:B------:R-:W-:Y:S02]  /*0b10*/  VIMNMX.U16x2 R11, PT, PT, R0, UR10, PT ;  /* 0x0000000a000b7c48 */ /* 0x000fe4000bfe0200 */
[C---:B------:R-:W-:Y:S02]  /*0b20*/  PRMT R4, R3.reuse, 0x7770, RZ ;  /* 0x0000777003047816 */ /* 0x040fe400000000ff */
[C---:B------:R-:W-:Y:S02]  /*0b30*/  PRMT R2, R3.reuse, 0x7771, RZ ;  /* 0x0000777103027816 */ /* 0x040fe400000000ff */
[----:B------:R-:W-:Y:S02]  /*0b40*/  PRMT R0, R3, 0x7773, RZ ;  /* 0x0000777303007816 */ /* 0x000fe400000000ff */
[----:B------:R-:W-:-:S02]  /*0b50*/  VIMNMX.U16x2 R8, PT, PT, R8, UR10, PT ;  /* 0x0000000a08087c48 */ /* 0x000fc4000bfe0200 */
[----:B------:R-:W-:Y:S02]  /*0b60*/  VIMNMX.U16x2 R9, PT, PT, R6, UR10, PT ;  /* 0x0000000a06097c48 */ /* 0x000fe4000bfe0200 */
[----:B------:R-:W-:Y:S02]  /*0b70*/  VIMNMX.U16x2 R3, PT, PT, R4, UR10, PT ;  /* 0x0000000a04037c48 */ /* 0x000fe4000bfe0200 */
[----:B------:R-:W-:Y:S02]  /*0b80*/  VIMNMX.U16x2 R2, PT, PT, R2, UR10, PT ;  /* 0x0000000a02027c48 */ /* 0x000fe4000bfe0200 */
[----:B------:R-:W-:Y:S02]  /*0b90*/  VIMNMX.U16x2 R12, PT, PT, R0, UR10, PT ;  /* 0x0000000a000c7c48 */ /* 0x000fe4000bfe0200 */
[----:B------:R-:W-:Y:S02]  /*0ba0*/  PRMT R6, R10, 0x7610, R6 ;  /* 0x000076100a067816 */ /* 0x000fe40000000006 */
[----:B------:R-:W-:-:S02]  /*0bb0*/  PRMT R4, R9, 0x7610, R4 ;  /* 0x0000761009047816 */ /* 0x000fc40000000004 */
[----:B------:R-:W-:Y:S02]  /*0bc0*/  PRMT R0, R8, 0x7610, R0 ;  /* 0x0000761008007816 */ /* 0x000fe40000000000 */
[----:B------:R-:W-:Y:S02]  /*0bd0*/  PRMT R10, R11, 0x7610, R10 ;  /* 0x000076100b0a7816 */ /* 0x000fe4000000000a */
[----:B------:R-:W-:Y:S02]  /*0be0*/  PRMT R11, R12, 0x7610, R11 ;  /* 0x000076100c0b7816 */ /* 0x000fe4000000000b */
[----:B------:R-:W-:Y:S01]  /*0bf0*/  PRMT R9, R2, 0x7610, R9 ;  /* 0x0000761002097816 */ /* 0x000fe20000000009 */
[----:B------:R-:W-:Y:S01]  /*0c00*/  IMAD.U32 R2, RZ, RZ, UR6 ;  /* 0x00000006ff027e24 */ /* 0x000fe2000f8e00ff */
[----:B------:R-:W-:Y:S01]  /*0c10*/  PRMT R8, R3, 0x7610, R8 ;  /* 0x0000761003087816 */ /* 0x000fe20000000008 */
[----:B------:R-:W-:Y:S01]  /*0c20*/  IMAD.U32 R3, RZ, RZ, UR7 ;  /* 0x00000007ff037e24 */ /* 0x000fe2000f8e00ff */
[----:B------:R-:W-:-:S02]  /*0c30*/  LOP3.LUT R7, R7, 0xffff, RZ, 0xc0, !PT ;  /* 0x0000ffff07077812 */ /* 0x000fc400078ec0ff */
[----:B------:R-:W-:Y:S01]  /*0c40*/  LOP3.LUT R6, R6, 0xffff, RZ, 0xc0, !PT ;  /* 0x0000ffff06067812 */ /* 0x000fe200078ec0ff */
[----:B------:R-:W-:Y:S01]  /*0c50*/  IMAD.WIDE.U32 R2, R5, 0x8, R2 ;  /* 0x0000000805027825 */ /* 0x000fe200078e0002 */
[----:B------:R-:W-:Y:S02]  /*0c60*/  LOP3.LUT R4, R4, 0xffff, RZ, 0xc0, !PT ;  /* 0x0000ffff04047812 */ /* 0x000fe400078ec0ff */
[----:B------:R-:W-:Y:S02]  /*0c70*/  LOP3.LUT R13, R0, 0xffff, RZ, 0xc0, !PT ;  /* 0x0000ffff000d7812 */ /* 0x000fe400078ec0ff */
[----:B------:R-:W-:Y:S02]  /*0c80*/  LOP3.LUT R10, R10, 0xffff, RZ, 0xc0, !PT ;  /* 0x0000ffff0a0a7812 */ /* 0x000fe400078ec0ff */
[----:B------:R-:W-:Y:S02]  /*0c90*/  LOP3.LUT R11, R11, 0xffff, RZ, 0xc0, !PT ;  /* 0x0000ffff0b0b7812 */ /* 0x000fe400078ec0ff */
[----:B------:R-:W-:-:S02]  /*0ca0*/  LOP3.LUT R9, R9, 0xffff, RZ, 0xc0, !PT ;  /* 0x0000ffff09097812 */ /* 0x000fc400078ec0ff */
[----:B------:R-:W-:Y:S02]  /*0cb0*/  LOP3.LUT R8, R8, 0xffff, RZ, 0xc0, !PT ;  /* 0x0000ffff08087812 */ /* 0x000fe400078ec0ff */
[----:B------:R-:W-:Y:S02]  /*0cc0*/  PRMT R6, R6, 0x3340, R7 ;  /* 0x0000334006067816 */ /* 0x000fe40000000007 */
[----:B------:R-:W-:Y:S02]  /*0cd0*/  PRMT R13, R13, 0x3340, R4 ;  /* 0x000033400d0d7816 */ /* 0x000fe40000000004 */
[----:B------:R-:W-:Y:S02]  /*0ce0*/  PRMT R10, R10, 0x3340, R11 ;  /* 0x000033400a0a7816 */ /* 0x000fe4000000000b */
[----:B------:R-:W-:Y:S02]  /*0cf0*/  PRMT R9, R8, 0x3340, R9 ;  /* 0x0000334008097816 */ /* 0x000fe40000000009 */
[----:B------:R-:W-:-:S02]  /*0d00*/  PRMT R6, R13, 0x5410, R6 ;  /* 0x000054100d067816 */ /* 0x000fc40000000006 */
[----:B------:R-:W-:-:S05]  /*0d10*/  PRMT R7, R9, 0x5410, R10 ;  /* 0x0000541009077816 */ /* 0x000fca000000000a */
[----:B------:R-:W-:Y:S01]  /*0d20*/  STG.E.64 desc[UR8][R2.64], R6 ;  /* 0x0000000602007986 */ /* 0x000fe2000c101b08 */
[----:B------:R-:W-:Y:S05]  /*0d30*/  EXIT ;  /* 0x000000000000794d */ /* 0x000fea0003800000 */
.L_x_24425:
        /* <DEDUP_REMOVED lines=12> */
.L_x_41900:


//--------------------- .text._ZN2at6native18elementwise_kernelILi128ELi4EZNS0_15gpu_kernel_implINS0_13BinaryFunctorIhhhZZZNS0_19minimum_kernel_cudaERNS_18TensorIteratorBaseEENKUlvE_clEvENKUlvE_clEvEUlhhE_EEEEvS5_RKT_EUliE_EEviT1_ --------------------------
	.section	.text._ZN2at6native18elementwise_kernelILi128ELi4EZNS0_15gpu_kernel_implINS0_13BinaryFunctorIhhhZZZNS0_19minimum_kernel_cudaERNS_18TensorIteratorBaseEENKUlvE_clEvENKUlvE_clEvEUlhhE_EEEEvS5_RKT_EUliE_EEviT1_,"ax",@progbits
	.align	128
        .global         _ZN2at6native18elementwise_kernelILi128ELi4EZNS0_15gpu_kernel_implINS0_13BinaryFunctorIhhhZZZNS0_19minimum_kernel_cudaERNS_18TensorIteratorBaseEENKUlvE_clEvENKUlvE_clEvEUlhhE_EEEEvS5_RKT_EUliE_EEviT1_
        .type           _ZN2at6native18elementwise_kernelILi128ELi4EZNS0_15gpu_kernel_implINS0_13BinaryFunctorIhhhZZZNS0_19minimum_kernel_cudaERNS_18TensorIteratorBaseEENKUlvE_clEvENKUlvE_clEvEUlhhE_EEEEvS5_RKT_EUliE_EEviT1_,@function
        .size           _ZN2at6native18elementwise_kernelILi128ELi4EZNS0_15gpu_kernel_implINS0_13BinaryFunctorIhhhZZZNS0_19minimum_kernel_cudaERNS_18TensorIteratorBaseEENKUlvE_clEvENKUlvE_clEvEUlhhE_EEEEvS5_RKT_EUliE_EEviT1_,(.L_x_41901 - _ZN2at6native18elementwise_kernelILi128ELi4EZNS0_15gpu_kernel_implINS0_13BinaryFunctorIhhhZZZNS0_19minimum_kernel_cudaERNS_18TensorIteratorBaseEENKUlvE_clEvENKUlvE_clEvEUlhhE_EEEEvS5_RKT_EUliE_EEviT1_)
        .other          _ZN2at6native18elementwise_kernelILi128ELi4EZNS0_15gpu_kernel_implINS0_13BinaryFunctorIhhhZZZNS0_19minimum_kernel_cudaERNS_18TensorIteratorBaseEENKUlvE_clEvENKUlvE_clEvEUlhhE_EEEEvS5_RKT_EUliE_EEviT1_,@"STO_CUDA_ENTRY STV_DEFAULT"
_ZN2at6native18elementwise_kernelILi128ELi4EZNS0_15gpu_kernel_implINS0_13BinaryFunctorIhhhZZZNS0_19minimum_kernel_cudaERNS_18TensorIteratorBaseEENKUlvE_clEvENKUlvE_clEvEUlhhE_EEEEvS5_RKT_EUliE_EEviT1_:
.text._ZN2at6native18elementwise_kernelILi128ELi4EZNS0_15gpu_kernel_implINS0_13BinaryFunctorIhhhZZZNS0_19minimum_kernel_cudaERNS_18TensorIteratorBaseEENKUlvE_clEvENKUlvE_clEvEUlhhE_EEEEvS5_RKT_EUliE_EEviT1_:
        /* <DEDUP_REMOVED lines=371> */
.L_x_24428:
        /* <DEDUP_REMOVED lines=16> */
.L_x_24432:
[----:B------:R0:W5:Y:S01]  /*1830*/  LDG.E.U8 R19, desc[UR36][R4.64] ;  /* 0x0000002404137981 */ /* 0x000162000c1e1100 */
[----:B------:R-:W-:Y:S05]  /*1840*/  BRA `(.L_x_24434) ;  /* 0x0000000c005c7947 */ /* 0x000fea0003800000 */
.L_x_24431:
        /* <DEDUP_REMOVED lines=8> */
.L_x_24436:
[----:B------:R3:W5:Y:S01]  /*18d0*/  LDG.E.U8 R19, desc[UR36][R4.64] ;  /* 0x0000002404137981 */ /* 0x000762000c1e1100 */
[----:B------:R-:W-:Y:S05]  /*18e0*/  BRA `(.L_x_24434) ;  /* 0x0000000c00347947 */ /* 0x000fea0003800000 */
.L_x_24435:
[----:B------:R0:W5:Y:S01]  /*18f0*/  LDG.E.U16 R19, desc[UR36][R4.64] ;  /* 0x0000002404137981 */ /* 0x000162000c1e1500 */
[----:B------:R-:W-:Y:S05]  /*1900*/  BRA `(.L_x_24434) ;  /* 0x0000000c002c7947 */ /* 0x000fea0003800000 */
.L_x_24430:
        /* <DEDUP_REMOVED lines=10> */
.L_x_24438:
[----:B------:R-:W2:Y:S02]  /*19b0*/  LDG.E.U16 R2, desc[UR36][R4.64] ;  /* 0x0000002404027981 */ /* 0x000ea4000c1e1500 */
[----:B--2---:R-:W-:-:S06]  /*19c0*/  HADD2.F32 R2, -RZ, R2.H0_H0 ;  /* 0x20000002ff027230 */ /* 0x004fcc0000004100 */
[----:B------:R-:W0:Y:S02]  /*19d0*/  F2I.S64.TRUNC R2, R2 ;  /* 0x0000000200027311 */ /* 0x000e24000020d900 */
[----:B0-----:R-:W-:Y:S01]  /*19e0*/  PRMT R19, R2, 0x7610, R19 ;  /* 0x0000761002137816 */ /* 0x001fe20000000013 */
[----:B------:R-:W-:Y:S06]  /*19f0*/  BRA `(.L_x_24434) ;  /* 0x0000000800f07947 */ /* 0x000fec0003800000 */
.L_x_24437:
        /* <DEDUP_REMOVED lines=10> */
.L_x_24440:
[----:B------:R-:W2:Y:S02]  /*1aa0*/  LDG.E.U16 R4, desc[UR36][R4.64] ;  /* 0x0000002404047981 */ /* 0x000ea4000c1e1500 */
[----:B--2---:R-:W-:-:S06]  /*1ab0*/  HADD2.F32 R2, -RZ, R4.H0_H0 ;  /* 0x20000004ff027230 */ /* 0x004fcc0000004100 */
[----:B------:R-:W0:Y:S02]  /*1ac0*/  F2I.S64.TRUNC R2, R2 ;  /* 0x0000000200027311 */ /* 0x000e24000020d900 */
[----:B0-----:R-:W-:Y:S01]  /*1ad0*/  PRMT R19, R2, 0x7610, R19 ;  /* 0x0000761002137816 */ /* 0x001fe20000000013 */
[----:B------:R-:W-:Y:S06]  /*1ae0*/  BRA `(.L_x_24434) ;  /* 0x0000000800b47947 */ /* 0x000fec0003800000 */
.L_x_24439:
[----:B------:R-:W2:Y:S02]  /*1af0*/  LDG.E.64 R2, desc[UR36][R4.64] ;  /* 0x0000002404027981 */ /* 0x000ea4000c1e1b00 */
[----:B--2---:R-:W0:Y:S02]  /*1b00*/  F2I.S64.F64.TRUNC R2, R2 ;  /* 0x0000000200027311 */ /* 0x004e24000030d900 */
[----:B0-----:R-:W-:Y:S01]  /*1b10*/  PRMT R19, R2, 0x7610, R19 ;  /* 0x0000761002137816 */ /* 0x001fe20000000013 */
[----:B------:R-:W-:Y:S06]  /*1b20*/  BRA `(.L_x_24434) ;  /* 0x0000000800a47947 */ /* 0x000fec0003800000 */
.L_x_24429:
        /* <DEDUP_REMOVED lines=12> */
.L_x_24443:
[----:B------:R-:W2:Y:S02]  /*1bf0*/  LDG.E.64 R4, desc[UR36][R4.64] ;  /* 0x0000002404047981 */ /* 0x000ea4000c1e1b00 */
[----:B--2---:R-:W0:Y:S02]  /*1c00*/  F2I.S64.F64.TRUNC R2, R4 ;  /* 0x0000000400027311 */ /* 0x004e24000030d900 */
[----:B0-----:R-:W-:Y:S01]  /*1c10*/  PRMT R19, R2, 0x7610, R19 ;  /* 0x0000761002137816 */ /* 0x001fe20000000013 */
[----:B------:R-:W-:Y:S06]  /*1c20*/  BRA `(.L_x_24434) ;  /* 0x0000000800647947 */ /* 0x000fec0003800000 */
.L_x_24442:
        /* <DEDUP_REMOVED lines=27> */
.L_x_24445:
        /* <DEDUP_REMOVED lines=14> */
.L_x_24444:
[----:B------:R-:W2:Y:S02]  /*1ec0*/  LDG.E.U16 R2, desc[UR36][R4.64] ;  /* 0x0000002404027981 */ /* 0x000ea4000c1e1500 */
[----:B--2---:R-:W-:-:S06]  /*1ed0*/  SHF.L.U32 R2, R2, 0x10, RZ ;  /* 0x0000001002027819 */ /* 0x004fcc00000006ff */
[----:B------:R-:W0:Y:S02]  /*1ee0*/  F2I.S64.TRUNC R2, R2 ;  /* 0x0000000200027311 */ /* 0x000e24000020d900 */
[----:B0-----:R-:W-:Y:S01]  /*1ef0*/  PRMT R19, R2, 0x7610, R19 ;  /* 0x0000761002137816 */ /* 0x001fe20000000013 */
[----:B------:R-:W-:Y:S06]  /*1f00*/  BRA `(.L_x_24434) ;  /* 0x0000000400ac7947 */ /* 0x000fec0003800000 */
.L_x_24441:
        /* <DEDUP_REMOVED lines=10> */
.L_x_24448:
        /* <DEDUP_REMOVED lines=21> */
.L_x_24452:
[----:B------:R-:W-:Y:S05]  /*2100*/  BSYNC.RECONVERGENT B1 ;  /* 0x0000000000017941 */ /* 0x000fea0003800200 */
.L_x_24451:
[----:B------:R-:W-:Y:S01]  /*2110*/  IMAD.SHL.U32 R0, R0, 0x100000, RZ ;  /* 0x0010000000007824 */ /* 0x000fe200078e00ff */
[----:B------:R-:W-:-:S04]  /*2120*/  LEA R2, R2, 0x3b800000, 0x17 ;  /* 0x3b80000002027811 */ /* 0x000fc800078eb8ff */
[----:B------:R-:W-:-:S07]  /*2130*/  LOP3.LUT R2, R2, R0, R7, 0xfe, !PT ;  /* 0x0000000002027212 */ /* 0x000fce00078efe07 */
.L_x_24450:
[----:B------:R-:W-:Y:S05]  /*2140*/  BSYNC.RECONVERGENT B0 ;  /* 0x0000000000007941 */ /* 0x000fea0003800200 */
.L_x_24449:
[----:B------:R-:W0:Y:S02]  /*2150*/  F2I.S64.TRUNC R2, R2 ;  /* 0x0000000200027311 */ /* 0x000e24000020d900 */
[----:B0-----:R-:W-:Y:S01]  /*2160*/  PRMT R19, R2, 0x7610, R19 ;  /* 0x0000761002137816 */ /* 0x001fe20000000013 */
[----:B------:R-:W-:Y:S06]  /*2170*/  BRA `(.L_x_24434) ;  /* 0x0000000400107947 */ /* 0x000fec0003800000 */
.L_x_24447:
        /* <DEDUP_REMOVED lines=21> */
.L_x_24456:
[----:B------:R-:W-:Y:S05]  /*22d0*/  BSYNC.RECONVERGENT B1 ;  /* 0x0000000000017941 */ /* 0x000fea0003800200 */
.L_x_24455:
[----:B------:R-:W-:Y:S01]  /*22e0*/  IMAD.SHL.U32 R0, R0, 0x200000, RZ ;  /* 0x0020000000007824 */ /* 0x000fe200078e00ff */
[----:B------:R-:W-:-:S04]  /*22f0*/  LEA R2, R2, 0x37800000, 0x17 ;  /* 0x3780000002027811 */ /* 0x000fc800078eb8ff */
[----:B------:R-:W-:-:S07]  /*2300*/  LOP3.LUT R2, R2, R0, R7, 0xfe, !PT ;  /* 0x0000000002027212 */ /* 0x000fce00078efe07 */
.L_x_24454:
[----:B------:R-:W-:Y:S05]  /*2310*/  BSYNC.RECONVERGENT B0 ;  /* 0x0000000000007941 */ /* 0x000fea0003800200 */
.L_x_24453:
[----:B------:R-:W0:Y:S02]  /*2320*/  F2I.S64.TRUNC R2, R2 ;  /* 0x0000000200027311 */ /* 0x000e24000020d900 */
[----:B0-----:R-:W-:Y:S01]  /*2330*/  PRMT R19, R2, 0x7610, R19 ;  /* 0x0000761002137816 */ /* 0x001fe20000000013 */
[----:B------:R-:W-:Y:S06]  /*2340*/  BRA `(.L_x_24434) ;  /* 0x00000000009c7947 */ /* 0x000fec0003800000 */
.L_x_24446:
[----:B------:R-:W-:-:S09]  /*2350*/  UISETP.NE.AND UP0, UPT, UR4, 0x1c, UPT ;  /* 0x0000001c0400788c */ /* 0x000fd2000bf05270 */
[----:B------:R-:W-:Y:S05]  /*2360*/  BRA.U !UP0, `(.L_x_24457) ;  /* 0x0000000108907547 */ /* 0x000fea000b800000 */
[----:B------:R-:W-:-:S09]  /*2370*/  UISETP.NE.AND UP0, UPT, UR4, 0x1d, UPT ;  /* 0x0000001d0400788c */ /* 0x000fd2000bf05270 */
[----:B------:R-:W-:Y:S05]  /*2380*/  BRA.U !UP0, `(.L_x_24458) ;  /* 0x0000000108807547 */ /* 0x000fea000b800000 */
[----:B------:R-:W-:-:S09]  /*2390*/  UISETP.NE.AND UP0, UPT, UR4, 0x2c, UPT ;  /* 0x0000002c0400788c */ /* 0x000fd2000bf05270 */
[----:B------:R-:W-:Y:S05]  /*23a0*/  BRA.U !UP0, `(.L_x_24459) ;  /* 0x0000000108487547 */ /* 0x000fea000b800000 */
.L_x_24433:
        /* <DEDUP_REMOVED lines=16> */
.L_x_24460:
[----:B------:R-:W-:Y:S01]  /*24b0*/  PRMT R19, RZ, 0x7610, R19 ;  /* 0x00007610ff137816 */ /* 0x000fe20000000013 */
[----:B------:R-:W-:Y:S06]  /*24c0*/  BRA `(.L_x_24434) ;  /* 0x00000000003c7947 */ /* 0x000fec0003800000 */
.L_x_24459:
        /* <DEDUP_REMOVED lines=8> */
.L_x_24462:
[----:B------:R-:W-:Y:S05]  /*2550*/  BSYNC.RECONVERGENT B0 ;  /* 0x0000000000007941 */ /* 0x000fea0003800200 */
.L_x_24461:
[----:B------:R-:W0:Y:S02]  /*2560*/  F2I.S64.TRUNC R2, R2 ;  /* 0x0000000200027311 */ /* 0x000e24000020d900 */
[----:B0-----:R-:W-:Y:S01]  /*2570*/  PRMT R19, R2, 0x7610, R19 ;  /* 0x0000761002137816 */ /* 0x001fe20000000013 */
[----:B------:R-:W-:Y:S06]  /*2580*/  BRA `(.L_x_24434) ;  /* 0x00000000000c7947 */ /* 0x000fec0003800000 */
.L_x_24458:
[----:B------:R2:W5:Y:S01]  /*2590*/  LDG.E.U8 R19, desc[UR36][R4.64] ;  /* 0x0000002404137981 */ /* 0x000562000c1e1100 */
[----:B------:R-:W-:Y:S05]  /*25a0*/  BRA `(.L_x_24434) ;  /* 0x0000000000047947 */ /* 0x000fea0003800000 */
.L_x_24457:
[----:B------:R1:W5:Y:S02]  /*25b0*/  LDG.E.U8 R19, desc[UR36][R4.64] ;  /* 0x0000002404137981 */ /* 0x000364000c1e1100 */
.L_x_24434:
        /* <DEDUP_REMOVED lines=16> */
.L_x_24466:
[----:B------:R3:W5:Y:S01]  /*26c0*/  LDG.E.U8 R0, desc[UR36][R4.64] ;  /* 0x0000002404007981 */ /* 0x000762000c1e1100 */
[----:B------:R-:W-:Y:S05]  /*26d0*/  BRA `(.L_x_24468) ;  /* 0x0000000c005c7947 */ /* 0x000fea0003800000 */
.L_x_24465:
        /* <DEDUP_REMOVED lines=8> */
.L_x_24470:
[----:B------:R1:W5:Y:S01]  /*2760*/  LDG.E.U8 R0, desc[UR36][R4.64] ;  /* 0x0000002404007981 */ /* 0x000362000c1e1100 */
[----:B------:R-:W-:Y:S05]  /*2770*/  BRA `(.L_x_24468) ;  /* 0x0000000c00347947 */ /* 0x000fea0003800000 */
.L_x_24469:
[----:B------:R2:W5:Y:S01]  /*2780*/  LDG.E.U16 R0, desc[UR36][R4.64] ;  /* 0x0000002404007981 */ /* 0x000562000c1e1500 */
[----:B------:R-:W-:Y:S05]  /*2790*/  BRA `(.L_x_24468) ;  /* 0x0000000c002c7947 */ /* 0x000fea0003800000 */
.L_x_24464:
        /* <DEDUP_REMOVED lines=10> */
.L_x_24472:
[----:B------:R-:W2:Y:S02]  /*2840*/  LDG.E.U16 R2, desc[UR36][R4.64] ;  /* 0x0000002404027981 */ /* 0x000ea4000c1e1500 */
[----:B--2---:R-:W-:-:S06]  /*2850*/  HADD2.F32 R2, -RZ, R2.H0_H0 ;  /* 0x20000002ff027230 */ /* 0x004fcc0000004100 */
[----:B------:R-:W0:Y:S02]  /*2860*/  F2I.S64.TRUNC R2, R2 ;  /* 0x0000000200027311 */ /* 0x000e24000020d900 */
[----:B0-----:R-:W-:Y:S01]  /*2870*/  PRMT R0, R2, 0x7610, R0 ;  /* 0x0000761002007816 */ /* 0x001fe20000000000 */
[----:B------:R-:W-:Y:S06]  /*2880*/  BRA `(.L_x_24468) ;  /* 0x0000000800f07947 */ /* 0x000fec0003800000 */
.L_x_24471:
        /* <DEDUP_REMOVED lines=10> */
.L_x_24474:
[----:B------:R-:W2:Y:S02]  /*2930*/  LDG.E.U16 R4, desc[UR36][R4.64] ;  /* 0x0000002404047981 */ /* 0x000ea4000c1e1500 */
[----:B--2---:R-:W-:-:S06]  /*2940*/  HADD2.F32 R2, -RZ, R4.H0_H0 ;  /* 0x20000004ff027230 */ /* 0x004fcc0000004100 */
[----:B------:R-:W0:Y:S02]  /*2950*/  F2I.S64.TRUNC R2, R2 ;  /* 0x0000000200027311 */ /* 0x000e24000020d900 */
[----:B0-----:R-:W-:Y:S01]  /*2960*/  PRMT R0, R2, 0x7610, R0 ;  /* 0x0000761002007816 */ /* 0x001fe20000000000 */
[----:B------:R-:W-:Y:S06]  /*2970*/  BRA `(.L_x_24468) ;  /* 0x0000000800b47947 */ /* 0x000fec0003800000 */
.L_x_24473:
[----:B------:R-:W2:Y:S02]  /*2980*/  LDG.E.64 R2, desc[UR36][R4.64] ;  /* 0x0000002404027981 */ /* 0x000ea4000c1e1b00 */
[----:B--2---:R-:W0:Y:S02]  /*2990*/  F2I.S64.F64.TRUNC R2, R2 ;  /* 0x0000000200027311 */ /* 0x004e24000030d900 */
[----:B0-----:R-:W-:Y:S01]  /*29a0*/  PRMT R0, R2, 0x7610, R0 ;  /* 0x0000761002007816 */ /* 0x001fe20000000000 */
[----:B------:R-:W-:Y:S06]  /*29b0*/  BRA `(.L_x_24468) ;  /* 0x0000000800a47947 */ /* 0x000fec0003800000 */
.L_x_24463:
        /* <DEDUP_REMOVED lines=12> */
.L_x_24477:
[----:B------:R-:W2:Y:S02]  /*2a80*/  LDG.E.64 R4, desc[UR36][R4.64] ;  /* 0x0000002404047981 */ /* 0x000ea4000c1e1b00 */
[----:B--2---:R-:W0:Y:S02]  /*2a90*/  F2I.S64.F64.TRUNC R2, R4 ;  /* 0x0000000400027311 */ /* 0x004e24000030d900 */
[----:B0-----:R-:W-:Y:S01]  /*2aa0*/  PRMT R0, R2, 0x7610, R0 ;  /* 0x0000761002007816 */ /* 0x001fe20000000000 */
[----:B------:R-:W-:Y:S06]  /*2ab0*/  BRA `(.L_x_24468) ;  /* 0x0000000800647947 */ /* 0x000fec0003800000 */
.L_x_24476:
        /* <DEDUP_REMOVED lines=27> */
.L_x_24479:
        /* <DEDUP_REMOVED lines=14> */
.L_x_24478:
[----:B------:R-:W2:Y:S02]  /*2d50*/  LDG.E.U16 R2, desc[UR36][R4.64] ;  /* 0x0000002404027981 */ /* 0x000ea4000c1e1500 */
[----:B--2---:R-:W-:-:S06]  /*2d60*/  IMAD.U32 R2, R2, 0x10000, RZ ;  /* 0x0001000002027824 */ /* 0x004fcc00078e00ff */
[----:B------:R-:W0:Y:S02]  /*2d70*/  F2I.S64.TRUNC R2, R2 ;  /* 0x0000000200027311 */ /* 0x000e24000020d900 */
[----:B0-----:R-:W-:Y:S01]  /*2d80*/  PRMT R0, R2, 0x7610, R0 ;  /* 0x0000761002007816 */ /* 0x001fe20000000000 */
[----:B------:R-:W-:Y:S06]  /*2d90*/  BRA `(.L_x_24468) ;  /* 0x0000000400ac7947 */ /* 0x000fec0003800000 */
.L_x_24475:
        /* <DEDUP_REMOVED lines=10> */
.L_x_24482:
        /* <DEDUP_REMOVED lines=21> */
.L_x_24486:
[----:B------:R-:W-:Y:S05]  /*2f90*/  BSYNC.RECONVERGENT B1 ;  /* 0x0000000000017941 */ /* 0x000fea0003800200 */
.L_x_24485:
[----:B------:R-:W-:Y:S01]  /*2fa0*/  IMAD.SHL.U32 R0, R0, 0x100000, RZ ;  /* 0x0010000000007824 */ /* 0x000fe200078e00ff */
[----:B------:R-:W-:-:S04]  /*2fb0*/  LEA R2, R2, 0x3b800000, 0x17 ;  /* 0x3b80000002027811 */ /* 0x000fc800078eb8ff */
[----:B------:R-:W-:-:S07]  /*2fc0*/  LOP3.LUT R2, R2, R0, R7, 0xfe, !PT ;  /* 0x0000000002027212 */ /* 0x000fce00078efe07 */
.L_x_24484:
[----:B------:R-:W-:Y:S05]  /*2fd0*/  BSYNC.RECONVERGENT B0 ;  /* 0x0000000000007941 */ /* 0x000fea0003800200 */
.L_x_24483:
[----:B------:R-:W0:Y:S02]  /*2fe0*/  F2I.S64.TRUNC R2, R2 ;  /* 0x0000000200027311 */ /* 0x000e24000020d900 */
[----:B0-----:R-:W-:Y:S01]  /*2ff0*/  PRMT R0, R2, 0x7610, R0 ;  /* 0x0000761002007816 */ /* 0x001fe20000000000 */
[----:B------:R-:W-:Y:S06]  /*3000*/  BRA `(.L_x_24468) ;  /* 0x0000000400107947 */ /* 0x000fec0003800000 */
.L_x_24481:
        /* <DEDUP_REMOVED lines=21> */
.L_x_24490:
[----:B------:R-:W-:Y:S05]  /*3160*/  BSYNC.RECONVERGENT B1 ;  /* 0x0000000000017941 */ /* 0x000fea0003800200 */
.L_x_24489:
[----:B------:R-:W-:Y:S01]  /*3170*/  IMAD.SHL.U32 R0, R0, 0x200000, RZ ;  /* 0x0020000000007824 */ /* 0x000fe200078e00ff */
[----:B------:R-:W-:-:S04]  /*3180*/  LEA R2, R2, 0x37800000, 0x17 ;  /* 0x3780000002027811 */ /* 0x000fc800078eb8ff */
[----:B------:R-:W-:-:S07]  /*3190*/  LOP3.LUT R2, R2, R0, R7, 0xfe, !PT ;  /* 0x0000000002027212 */ /* 0x000fce00078efe07 */
.L_x_24488:
[----:B------:R-:W-:Y:S05]  /*31a0*/  BSYNC.RECONVERGENT B0 ;  /* 0x0000000000007941 */ /* 0x000fea0003800200 */
.L_x_24487:
[----:B------:R-:W0:Y:S02]  /*31b0*/  F2I.S64.TRUNC R2, R2 ;  /* 0x0000000200027311 */ /* 0x000e24000020d900 */
[----:B0-----:R-:W-:Y:S01]  /*31c0*/  PRMT R0, R2, 0x7610, R0 ;  /* 0x0000761002007816 */ /* 0x001fe20000000000 */
[----:B------:R-:W-:Y:S06]  /*31d0*/  BRA `(.L_x_24468) ;  /* 0x00000000009c7947 */ /* 0x000fec0003800000 */
.L_x_24480:
[----:B------:R-:W-:-:S09]  /*31e0*/  UISETP.NE.AND UP0, UPT, UR4, 0x1c, UPT ;  /* 0x0000001c0400788c */ /* 0x000fd2000bf05270 */
[----:B------:R-:W-:Y:S05]  /*31f0*/  BRA.U !UP0, `(.L_x_24491) ;  /* 0x0000000108907547 */ /* 0x000fea000b800000 */
[----:B------:R-:W-:-:S09]  /*3200*/  UISETP.NE.AND UP0, UPT, UR4, 0x1d, UPT ;  /* 0x0000001d0400788c */ /* 0x000fd2000bf05270 */
[----:B------:R-:W-:Y:S05]  /*3210*/  BRA.U !UP0, `(.L_x_24492) ;  /* 0x0000000108807547 */ /* 0x000fea000b800000 */
[----:B------:R-:W-:-:S09]  /*3220*/  UISETP.NE.AND UP0, UPT, UR4, 0x2c, UPT ;  /* 0x0000002c0400788c */ /* 0x000fd2000bf05270 */
[----:B------:R-:W-:Y:S05]  /*3230*/  BRA.U !UP0, `(.L_x_24493) ;  /* 0x0000000108487547 */ /* 0x000fea000b800000 */
.L_x_24467:
        /* <DEDUP_REMOVED lines=16> */
.L_x_24494:
[----:B------:R-:W-:Y:S01]  /*3340*/  PRMT R0, RZ, 0x7610, R0 ;  /* 0x00007610ff007816 */ /* 0x000fe20000000000 */
[----:B------:R-:W-:Y:S06]  /*3350*/  BRA `(.L_x_24468) ;  /* 0x00000000003c7947 */ /* 0x000fec0003800000 */
.L_x_24493:
        /* <DEDUP_REMOVED lines=8> */
.L_x_24496:
[----:B------:R-:W-:Y:S05]  /*33e0*/  BSYNC.RECONVERGENT B0 ;  /* 0x0000000000007941 */ /* 0x000fea0003800200 */
.L_x_24495:
[----:B------:R-:W0:Y:S02]  /*33f0*/  F2I.S64.TRUNC R2, R2 ;  /* 0x0000000200027311 */ /* 0x000e24000020d900 */
[----:B0-----:R-:W-:Y:S01]  /*3400*/  PRMT R0, R2, 0x7610, R0 ;  /* 0x0000761002007816 */ /* 0x001fe20000000000 */
[----:B------:R-:W-:Y:S06]  /*3410*/  BRA `(.L_x_24468) ;  /* 0x00000000000c7947 */ /* 0x000fec0003800000 */
.L_x_24492:
[----:B------:R0:W5:Y:S01]  /*3420*/  LDG.E.U8 R0, desc[UR36][R4.64] ;  /* 0x0000002404007981 */ /* 0x000162000c1e1100 */
[----:B------:R-:W-:Y:S05]  /*3430*/  BRA `(.L_x_24468) ;  /* 0x0000000000047947 */ /* 0x000fea0003800000 */
.L_x_24491:
[----:B------:R0:W5:Y:S02]  /*3440*/  LDG.E.U8 R0, desc[UR36][R4.64] ;  /* 0x0000002404007981 */ /* 0x000164000c1e1100 */
.L_x_24468:
[----:B------:R-:W0:Y:S01]  /*3450*/  LDCU.64 UR6, c[0x0][0x5e8] ;  /* 0x0000bd00ff0677ac */ /* 0x000e220008000a00 */
[----:B-----5:R-:W-:Y:S01]  /*3460*/  LOP3.LUT R0, R0, 0xff, RZ, 0xc0, !PT ;  /* 0x000000ff00007812 */ /* 0x020fe200078ec0ff */
[----:B------:R-:W-:Y:S01]  /*3470*/  BSSY.RECONVERGENT B6, `(.L_x_24497) ;  /* 0x00000dc000067945 */ /* 0x000fe20003800200 */
[----:B01234-:R-:W-:Y:S01]  /*3480*/  LOP3.LUT R4, R19, 0xff, RZ, 0xc0, !PT ;  /* 0x000000ff13047812 */ /* 0x01ffe200078ec0ff */
[----:B------:R-:W-:-:S03]  /*3490*/  UPRMT UR4, UR43, 0x9910, URZ ;  /* 0x000099102b047896 */ /* 0x000fc600080000ff */
[----:B------:R-:W-:Y:S01]  /*34a0*/  VIMNMX.U16x2 R0, PT, PT, R4, R0, PT ;  /* 0x0000000004007248 */ /* 0x000fe20003fe0200 */
[----:B------:R-:W-:-:S03]  /*34b0*/  UISETP.GT.AND UP0, UPT, UR4, 0x9, UPT ;  /* 0x000000090400788c */ /* 0x000fc6000bf04270 */
[----:B------:R-:W-:Y:S02]  /*34c0*/  PRMT R9, R0, 0x7610, R9 ;  /* 0x0000761000097816 */ /* 0x000fe40000000009 */
        /* <DEDUP_REMOVED lines=13> */
.L_x_24501:
[----:B------:R1:W-:Y:S01]  /*35a0*/  STG.E.U8 desc[UR36][R2.64], R9 ;  /* 0x0000000902007986 */ /* 0x0003e2000c101124 */
[----:B------:R-:W-:Y:S05]  /*35b0*/  BRA `(.L_x_24503) ;  /* 0x0000000c001c7947 */ /* 0x000fea0003800000 */
.L_x_24500:
        /* <DEDUP_REMOVED lines=8> */
[----:B------:R4:W-:Y:S01]  /*3640*/  STG.E.64 desc[UR36][R2.64], R4 ;  /* 0x0000000402007986 */ /* 0x0009e2000c101b24 */
[----:B------:R-:W-:Y:S05]  /*3650*/  BRA `(.L_x_24503) ;  /* 0x0000000800f47947 */ /* 0x000fea0003800000 */
.L_x_24505:
[----:B------:R-:W-:-:S05]  /*3660*/  LOP3.LUT R9, R9, 0xffff, RZ, 0xc0, !PT ;  /* 0x0000ffff09097812 */ /* 0x000fca00078ec0ff */
[----:B------:R3:W-:Y:S01]  /*3670*/  STG.E desc[UR36][R2.64], R9 ;  /* 0x0000000902007986 */ /* 0x0007e2000c101924 */
[----:B------:R-:W-:Y:S05]  /*3680*/  BRA `(.L_x_24503) ;  /* 0x0000000800e87947 */ /* 0x000fea0003800000 */
.L_x_24504:
[----:B------:R2:W-:Y:S01]  /*3690*/  STG.E.U16 desc[UR36][R2.64], R9 ;  /* 0x0000000902007986 */ /* 0x0005e2000c101524 */
[----:B------:R-:W-:Y:S05]  /*36a0*/  BRA `(.L_x_24503) ;  /* 0x0000000800e07947 */ /* 0x000fea0003800000 */
.L_x_24499:
[----:B------:R-:W-:-:S09]  /*36b0*/  UISETP.GT.AND UP0, UPT, UR4, 0x6, UPT ;  /* 0x000000060400788c */ /* 0x000fd2000bf04270 */
[----:B------:R-:W-:Y:S05]  /*36c0*/  BRA.U UP0, `(.L_x_24506) ;  /* 0x00000001002c7547 */ /* 0x000fea000b800000 */
[----:B------:R-:W-:-:S09]  /*36d0*/  UISETP.NE.AND UP0, UPT, UR4, 0x5, UPT ;  /* 0x000000050400788c */ /* 0x000fd2000bf05270 */
[----:B------:R-:W-:Y:S05]  /*36e0*/  BRA.U !UP0, `(.L_x_24507) ;  /* 0x0000000108147547 */ /* 0x000fea000b800000 */
[----:B------:R-:W-:-:S09]  /*36f0*/  UISETP.NE.AND UP0, UPT, UR4, 0x6, UPT ;  /* 0x000000060400788c */ /* 0x000fd2000bf05270 */
[----:B------:R-:W-:Y:S05]  /*3700*/  BRA.U UP0, `(.L_x_24502) ;  /* 0x0000000900307547 */ /* 0x000fea000b800000 */
[----:B------:R-:W0:Y:S02]  /*3710*/  I2F.U16 R5, R9 ;  /* 0x0000000900057306 */ /* 0x000e240000101000 */
[----:B0-----:R0:W-:Y:S01]  /*3720*/  STG.E desc[UR36][R2.64], R5 ;  /* 0x0000000502007986 */ /* 0x0011e2000c101924 */
[----:B------:R-:W-:Y:S05]  /*3730*/  BRA `(.L_x_24503) ;  /* 0x0000000800bc7947 */ /* 0x000fea0003800000 */
.L_x_24507:
[----:B------:R-:W0:Y:S02]  /*3740*/  I2F.U16 R0, R9 ;  /* 0x0000000900007306 */ /* 0x000e240000101000 */
[----:B0-----:R-:W-:-:S05]  /*3750*/  F2FP.F16.F32.PACK_AB R0, RZ, R0 ;  /* 0x00000000ff00723e */ /* 0x001fca00000000ff */
[----:B------:R0:W-:Y:S01]  /*3760*/  STG.E.U16 desc[UR36][R2.64], R0 ;  /* 0x0000000002007986 */ /* 0x0001e2000c101524 */
[----:B------:R-:W-:Y:S05]  /*3770*/  BRA `(.L_x_24503) ;  /* 0x0000000800ac7947 */ /* 0x000fea0003800000 */
.L_x_24506:
        /* <DEDUP_REMOVED lines=8> */
[----:B0-----:R0:W-:Y:S01]  /*3800*/  STG.E.64 desc[UR36][R2.64], R4 ;  /* 0x0000000402007986 */ /* 0x0011e2000c101b24 */
[----:B------:R-:W-:Y:S05]  /*3810*/  BRA `(.L_x_24503) ;  /* 0x0000000800847947 */ /* 0x000fea0003800000 */
.L_x_24509:
[----:B------:R-:W0:Y:S02]  /*3820*/  I2F.U16 R9, R9 ;  /* 0x0000000900097306 */ /* 0x000e240000101000 */
[----:B0-----:R-:W-:-:S04]  /*3830*/  F2FP.F16.F32.PACK_AB R5, RZ, R9 ;  /* 0x00000009ff05723e */ /* 0x001fc800000000ff */
[----:B------:R-:W-:-:S05]  /*3840*/  PRMT R5, R5, 0x5410, RZ ;  /* 0x0000541005057816 */ /* 0x000fca00000000ff */
[----:B------:R0:W-:Y:S01]  /*3850*/  STG.E desc[UR36][R2.64], R5 ;  /* 0x0000000502007986 */ /* 0x0001e2000c101924 */
[----:B------:R-:W-:Y:S05]  /*3860*/  BRA `(.L_x_24503) ;  /* 0x0000000800707947 */ /* 0x000fea0003800000 */
.L_x_24508:
[----:B------:R-:W0:Y:S02]  /*3870*/  I2F.F64.U16 R4, R9 ;  /* 0x0000000900047312 */ /* 0x000e240000101800 */
[----:B0-----:R0:W-:Y:S01]  /*3880*/  STG.E.64 desc[UR36][R2.64], R4 ;  /* 0x0000000402007986 */ /* 0x0011e2000c101b24 */
[----:B------:R-:W-:Y:S05]  /*3890*/  BRA `(.L_x_24503) ;  /* 0x0000000800647947 */ /* 0x000fea0003800000 */
.L_x_24498:
        /* <DEDUP_REMOVED lines=13> */
.L_x_24512:
[----:B------:R-:W0:Y:S01]  /*3970*/  I2F.F64.U16 R4, R9 ;  /* 0x0000000900047312 */ /* 0x000e220000101800 */
[----:B------:R-:W-:-:S05]  /*3980*/  CS2R R6, SRZ ;  /* 0x0000000000067805 */ /* 0x000fca000001ff00 */
[----:B0-----:R0:W-:Y:S01]  /*3990*/  STG.E.128 desc[UR36][R2.64], R4 ;  /* 0x0000000402007986 */ /* 0x0011e2000c101d24 */
[----:B------:R-:W-:Y:S05]  /*39a0*/  BRA `(.L_x_24503) ;  /* 0x0000000800207947 */ /* 0x000fea0003800000 */
.L_x_24511:
        /* <DEDUP_REMOVED lines=17> */
.L_x_24516:
[----:B------:R-:W-:Y:S05]  /*3ac0*/  BSYNC.RECONVERGENT B0 ;  /* 0x0000000000007941 */ /* 0x000fea0003800200 */
.L_x_24515:
[----:B------:R0:W-:Y:S01]  /*3ad0*/  STG.E.U8 desc[UR36][R2.64], R5 ;  /* 0x0000000502007986 */ /* 0x0001e2000c101124 */
[----:B------:R-:W-:Y:S05]  /*3ae0*/  BRA `(.L_x_24503) ;  /* 0x0000000400d07947 */ /* 0x000fea0003800000 */
.L_x_24514:
[----:B------:R-:W0:Y:S02]  /*3af0*/  I2F.U16 R9, R9 ;  /* 0x0000000900097306 */ /* 0x000e240000101000 */
[----:B0-----:R-:W-:-:S13]  /*3b00*/  ISETP.GE.U32.AND P1, PT, R9, 0x47800000, PT ;  /* 0x478000000900780c */ /* 0x001fda0003f26070 */
[----:B------:R-:W-:Y:S02]  /*3b10*/  @P1 ISETP.GT.U32.AND P0, PT, R9, 0x7f800000, PT ;  /* 0x7f8000000900180c */ /* 0x000fe40003f04070 */
[----:B------:R-:W-:-:S04]  /*3b20*/  @P1 MOV R5, 0x7f ;  /* 0x0000007f00051802 */ /* 0x000fc80000000f00 */
        /* <DEDUP_REMOVED lines=12> */
.L_x_24513:
[----:B------:R-:W0:Y:S02]  /*3bf0*/  I2F.U16 R0, R9 ;  /* 0x0000000900007306 */ /* 0x000e240000101000 */
[----:B0-----:R-:W-:-:S05]  /*3c00*/  F2FP.BF16.F32.PACK_AB R0, RZ, R0 ;  /* 0x00000000ff00723e */ /* 0x001fca00000010ff */
[----:B------:R0:W-:Y:S01]  /*3c10*/  STG.E.U16 desc[UR36][R2.64], R0 ;  /* 0x0000000002007986 */ /* 0x0001e2000c101524 */
[----:B------:R-:W-:Y:S05]  /*3c20*/  BRA `(.L_x_24503) ;  /* 0x0000000400807947 */ /* 0x000fea0003800000 */
.L_x_24510:
        /* <DEDUP_REMOVED lines=10> */
.L_x_24519:
        /* <DEDUP_REMOVED lines=12> */
.L_x_24522:
[----:B------:R-:W-:-:S04]  /*3d90*/  SHF.R.U32.HI R0, RZ, 0x14, R9 ;  /* 0x00000014ff007819 */ /* 0x000fc80000011609 */
[----:B------:R-:W-:-:S04]  /*3da0*/  LOP3.LUT R0, R0, 0x1, RZ, 0xc0, !PT ;  /* 0x0000000100007812 */ /* 0x000fc800078ec0ff */
[----:B------:R-:W-:-:S04]  /*3db0*/  IADD3 R0, PT, PT, R9, 0x487ffff, R0 ;  /* 0x0487ffff09007810 */ /* 0x000fc80007ffe000 */
[----:B------:R-:W-:-:S04]  /*3dc0*/  SHF.R.U32.HI R0, RZ, 0x14, R0 ;  /* 0x00000014ff007819 */ /* 0x000fc80000011600 */
[----:B------:R-:W-:-:S07]  /*3dd0*/  LOP3.LUT R4, R0, 0xff, RZ, 0xc0, !PT ;  /* 0x000000ff00047812 */ /* 0x000fce00078ec0ff */
.L_x_24523:
[----:B------:R-:W-:-:S07]  /*3de0*/  PRMT R0, R4, 0x7610, R0 ;  /* 0x0000761004007816 */ /* 0x000fce0000000000 */
.L_x_24521:
[----:B------:R-:W-:Y:S05]  /*3df0*/  BSYNC.RECONVERGENT B0 ;  /* 0x0000000000007941 */ /* 0x000fea0003800200 */
.L_x_24520:
[----:B------:R0:W-:Y:S01]  /*3e00*/  STG.E.U8 desc[UR36][R2.64], R0 ;  /* 0x0000000002007986 */ /* 0x0001e2000c101124 */
[----:B------:R-:W-:Y:S05]  /*3e10*/  BRA `(.L_x_24503) ;  /* 0x0000000400047947 */ /* 0x000fea0003800000 */
.L_x_24518:
        /* <DEDUP_REMOVED lines=12> */
.L_x_24526:
[----:B------:R-:W-:-:S04]  /*3ee0*/  SHF.R.U32.HI R0, RZ, 0x15, R9 ;  /* 0x00000015ff007819 */ /* 0x000fc80000011609 */
[----:B------:R-:W-:-:S04]  /*3ef0*/  LOP3.LUT R0, R0, 0x1, RZ, 0xc0, !PT ;  /* 0x0000000100007812 */ /* 0x000fc800078ec0ff */
[----:B------:R-:W-:-:S04]  /*3f00*/  IADD3 R0, PT, PT, R9, 0x88fffff, R0 ;  /* 0x088fffff09007810 */ /* 0x000fc80007ffe000 */
[----:B------:R-:W-:-:S04]  /*3f10*/  SHF.R.U32.HI R0, RZ, 0x15, R0 ;  /* 0x00000015ff007819 */ /* 0x000fc80000011600 */
[----:B------:R-:W-:-:S07]  /*3f20*/  LOP3.LUT R4, R0, 0xff, RZ, 0xc0, !PT ;  /* 0x000000ff00047812 */ /* 0x000fce00078ec0ff */
.L_x_24527:
[----:B------:R-:W-:-:S07]  /*3f30*/  PRMT R0, R4, 0x7610, R0 ;  /* 0x0000761004007816 */ /* 0x000fce0000000000 */
.L_x_24525:
[----:B------:R-:W-:Y:S05]  /*3f40*/  BSYNC.RECONVERGENT B0 ;  /* 0x0000000000007941 */ /* 0x000fea0003800200 */
.L_x_24524:
[----:B------:R0:W-:Y:S01]  /*3f50*/  STG.E.U8 desc[UR36][R2.64], R0 ;  /* 0x0000000002007986 */ /* 0x0001e2000c101124 */
[----:B------:R-:W-:Y:S05]  /*3f60*/  BRA `(.L_x_24503) ;  /* 0x0000000000b07947 */ /* 0x000fea0003800000 */
.L_x_24517:
[----:B------:R-:W-:-:S09]  /*3f70*/  UISETP.NE.AND UP0, UPT, UR4, 0x1c, UPT ;  /* 0x0000001c0400788c */ /* 0x000fd2000bf05270 */
[----:B------:R-:W-:Y:S05]  /*3f80*/  BRA.U !UP0, `(.L_x_24528) ;  /* 0x0000000108a07547 */ /* 0x000fea000b800000 */
[----:B------:R-:W-:-:S09]  /*3f90*/  UISETP.NE.AND UP0, UPT, UR4, 0x1d, UPT ;  /* 0x0000001d0400788c */ /* 0x000fd2000bf05270 */
[----:B------:R-:W-:Y:S05]  /*3fa0*/  BRA.U !UP0, `(.L_x_24529) ;  /* 0x0000000108887547 */ /* 0x000fea000b800000 */
[----:B------:R-:W-:-:S09]  /*3fb0*/  UISETP.NE.AND UP0, UPT, UR4, 0x2c, UPT ;  /* 0x0000002c0400788c */ /* 0x000fd2000bf05270 */
[----:B------:R-:W-:Y:S05]  /*3fc0*/  BRA.U !UP0, `(.L_x_24530) ;  /* 0x0000000108447547 */ /* 0x000fea000b800000 */
.L_x_24502:
        /* <DEDUP_REMOVED lines=16> */
.L_x_24531:
[----:B------:R-:W-:Y:S05]  /*40d0*/  BRA `(.L_x_24503) ;  /* 0x0000000000547947 */ /* 0x000fea0003800000 */
.L_x_24530:
[----:B------:R-:W0:Y:S01]  /*40e0*/  I2F.U16 R9, R9 ;  /* 0x0000000900097306 */ /* 0x000e220000101000 */
[----:B------:R-:W-:Y:S01]  /*40f0*/  HFMA2 R5, -RZ, RZ, 0, 1.5199184417724609375e-05 ;  /* 0x000000ffff057431 */ /* 0x000fe200000001ff */
        /* <DEDUP_REMOVED lines=13> */
.L_x_24529:
[----:B------:R-:W-:Y:S02]  /*41d0*/  LOP3.LUT R4, R9, 0xffff, RZ, 0xc0, !PT ;  /* 0x0000ffff09047812 */ /* 0x000fe400078ec0ff */
[----:B------:R-:W-:-:S05]  /*41e0*/  MOV R5, RZ ;  /* 0x000000ff00057202 */ /* 0x000fca0000000f00 */
[----:B------:R0:W-:Y:S01]  /*41f0*/  STG.E.64 desc[UR36][R2.64], R4 ;  /* 0x0000000402007986 */ /* 0x0001e2000c101b24 */
[----:B------:R-:W-:Y:S05]  /*4200*/  BRA `(.L_x_24503) ;  /* 0x0000000000087947 */ /* 0x000fea0003800000 */
.L_x_24528:
[----:B------:R-:W-:-:S05]  /*4210*/  LOP3.LUT R9, R9, 0xffff, RZ, 0xc0, !PT ;  /* 0x0000ffff09097812 */ /* 0x000fca00078ec0ff */
[----:B------:R0:W-:Y:S02]  /*4220*/  STG.E desc[UR36][R2.64], R9 ;  /* 0x0000000902007986 */ /* 0x0001e4000c101924 */
.L_x_24503:
[----:B------:R-:W-:Y:S05]  /*4230*/  BSYNC.RECONVERGENT B6 ;  /* 0x0000000000067941 */ /* 0x000fea0003800200 */
.L_x_24497:
[----:B------:R-:W-:-:S07]  /*4240*/  VIADD R17, R17, 0x80 ;  /* 0x0000008011117836 */ /* 0x000fce0000000000 */
.L_x_24427:
[----:B------:R-:W-:Y:S05]  /*4250*/  BSYNC.RECONVERGENT B7 ;  /* 0x0000000000077941 */ /* 0x000fea0003800200 */
.L_x_24426:
        /* <DEDUP_REMOVED lines=358> */
.L_x_24534:
        /* <DEDUP_REMOVED lines=16> */
.L_x_24538:
[----:B------:R0:W5:Y:S01]  /*59c0*/  LDG.E.U8 R19, desc[UR36][R4.64] ;  /* 0x0000002404137981 */ /* 0x000162000c1e1100 */
[----:B------:R-:W-:Y:S05]  /*59d0*/  BRA `(.L_x_24540) ;  /* 0x0000000c005c7947 */ /* 0x000fea0003800000 */
.L_x_24537:
        /* <DEDUP_REMOVED lines=8> */
.L_x_24542:
[----:B------:R0:W5:Y:S01]  /*5a60*/  LDG.E.U8 R19, desc[UR36][R4.64] ;  /* 0x0000002404137981 */ /* 0x000162000c1e1100 */
[----:B------:R-:W-:Y:S05]  /*5a70*/  BRA `(.L_x_24540) ;  /* 0x0000000c00347947 */ /* 0x000fea0003800000 */
.L_x_24541:
[----:B------:R0:W5:Y:S01]  /*5a80*/  LDG.E.U16 R19, desc[UR36][R4.64] ;  /* 0x0000002404137981 */ /* 0x000162000c1e1500 */
[----:B------:R-:W-:Y:S05]  /*5a90*/  BRA `(.L_x_24540) ;  /* 0x0000000c002c7947 */ /* 0x000fea0003800000 */
.L_x_24536:
[----:B------:R-:W-:-:S09]  /*5aa0*/  UISETP.GT.AND UP0, UPT, UR4, 0x6, UPT ;  /* 0x000000060400788c */ /* 0x000fd2000bf04270 */
[----:B------:R-:W-:Y:S05]  /*5ab0*/  BRA.U UP0, `(.L_x_24543) ;  /* 0x0000000100347547 */ /* 0x000fea000b800000 */
[----:B------:R-:W-:-:S09]  /*5ac0*/  UISETP.NE.AND UP0, UPT, UR4, 0x5, UPT ;  /* 0x000000050400788c */ /* 0x000fd2000bf05270 */
[----:B------:R-:W-:Y:S05]  /*5ad0*/  BRA.U !UP0, `(.L_x_24544) ;  /* 0x0000000108187547 */ /* 0x000fea000b800000 */
[----:B------:R-:W-:-:S09]  /*5ae0*/  UISETP.NE.AND UP0, UPT, UR4, 0x6, UPT ;  /* 0x000000060400788c */ /* 0x000fd2000bf05270 */
[----:B------:R-:W-:Y:S05]  /*5af0*/  BRA.U UP0, `(.L_x_24539) ;  /* 0x0000000900c07547 */ /* 0x000fea000b800000 */
[----:B-123--:R-:W2:Y:S02]  /*5b00*/  LDG.E R2, desc[UR36][R4.64] ;  /* 0x0000002404027981 */ /* 0x00eea4000c1e1900 */
[----:B--2---:R-:W0:Y:S02]  /*5b10*/  F2I.S64.TRUNC R2, R2 ;  /* 0x0000000200027311 */ /* 0x004e24000020d900 */
[----:B0-----:R-:W-:Y:S01]  /*5b20*/  PRMT R19, R2, 0x7610, R19 ;  /* 0x0000761002137816 */ /* 0x001fe20000000013 */
[----:B------:R-:W-:Y:S06]  /*5b30*/  BRA `(.L_x_24540) ;  /* 0x0000000c00047947 */ /* 0x000fec0003800000 */
.L_x_24544:
[----:B-123--:R-:W2:Y:S02]  /*5b40*/  LDG.E.U16 R2, desc[UR36][R4.64] ;  /* 0x0000002404027981 */ /* 0x00eea4000c1e1500 */
[----:B--2---:R-:W-:-:S06]  /*5b50*/  HADD2.F32 R2, -RZ, R2.H0_H0 ;  /* 0x20000002ff027230 */ /* 0x004fcc0000004100 */
[----:B------:R-:W0:Y:S02]  /*5b60*/  F2I.S64.TRUNC R2, R2 ;  /* 0x0000000200027311 */ /* 0x000e24000020d900 */
[----:B0-----:R-:W-:Y:S01]  /*5b70*/  PRMT R19, R2, 0x7610, R19 ;  /* 0x0000761002137816 */ /* 0x001fe20000000013 */
[----:B------:R-:W-:Y:S06]  /*5b80*/  BRA `(.L_x_24540) ;  /* 0x0000000800f07947 */ /* 0x000fec0003800000 */
.L_x_24543:
[----:B------:R-:W-:-:S09]  /*5b90*/  UISETP.NE.AND UP0, UPT, UR4, 0x7, UPT ;  /* 0x000000070400788c */ /* 0x000fd2000bf05270 */
[----:B------:R-:W-:Y:S05]  /*5ba0*/  BRA.U !UP0, `(.L_x_24545) ;  /* 0x0000000108347547 */ /* 0x000fea000b800000 */
        /* <DEDUP_REMOVED lines=8> */
.L_x_24546:
[----:B------:R-:W1:Y:S02]  /*5c30*/  LDG.E.U16 R4, desc[UR36][R4.64] ;  /* 0x0000002404047981 */ /* 0x000e64000c1e1500 */
[----:B-123--:R-:W-:-:S06]  /*5c40*/  HADD2.F32 R2, -RZ, R4.H0_H0 ;  /* 0x20000004ff027230 */ /* 0x00efcc0000004100 */
[----:B------:R-:W0:Y:S02]  /*5c50*/  F2I.S64.TRUNC R2, R2 ;  /* 0x0000000200027311 */ /* 0x000e24000020d900 */
[----:B0-----:R-:W-:Y:S01]  /*5c60*/  PRMT R19, R2, 0x7610, R19 ;  /* 0x0000761002137816 */ /* 0x001fe20000000013 */
[----:B------:R-:W-:Y:S06]  /*5c70*/  BRA `(.L_x_24540) ;  /* 0x0000000800b47947 */ /* 0x000fec0003800000 */
.L_x_24545:
[----:B-123--:R-:W2:Y:S02]  /*5c80*/  LDG.E.64 R2, desc[UR36][R4.64] ;  /* 0x0000002404027981 */ /* 0x00eea4000c1e1b00 */
[----:B--2---:R-:W0:Y:S02]  /*5c90*/  F2I.S64.F64.TRUNC R2, R2 ;  /* 0x0000000200027311 */ /* 0x004e24000030d900 */
[----:B0-----:R-:W-:Y:S01]  /*5ca0*/  PRMT R19, R2, 0x7610, R19 ;  /* 0x0000761002137816 */ /* 0x001fe20000000013 */
[----:B------:R-:W-:Y:S06]  /*5cb0*/  BRA `(.L_x_24540) ;  /* 0x0000000800a47947 */ /* 0x000fec0003800000 */
.L_x_24535:
        /* <DEDUP_REMOVED lines=10> */
[----:B------:R-:W-:Y:S01]  /*5d60*/  SEL R19, RZ, 0x1, !P0 ;  /* 0x00000001ff137807 */ /* 0x000fe20004000000 */
[----:B------:R-:W-:Y:S08]  /*5d70*/  BRA `(.L_x_24540) ;  /* 0x0000000800747947 */ /* 0x000ff00003800000 */
.L_x_24549:
[----:B------:R-:W1:Y:S02]  /*5d80*/  LDG.E.64 R4, desc[UR36][R4.64] ;  /* 0x0000002404047981 */ /* 0x000e64000c1e1b00 */
[----:B-123--:R-:W0:Y:S02]  /*5d90*/  F2I.S64.F64.TRUNC R2, R4 ;  /* 0x0000000400027311 */ /* 0x00ee24000030d900 */
[----:B0-----:R-:W-:Y:S01]  /*5da0*/  PRMT R19, R2, 0x7610, R19 ;  /* 0x0000761002137816 */ /* 0x001fe20000000013 */
[----:B------:R-:W-:Y:S06]  /*5db0*/  BRA `(.L_x_24540) ;  /* 0x0000000800647947 */ /* 0x000fec0003800000 */
.L_x_24548:
        /* <DEDUP_REMOVED lines=8> */
[----:B----4-:R-:W-:-:S04]  /*5e40*/  SHF.L.U32 R0, R0, 0x18, RZ ;  /* 0x0000001800007819 */ /* 0x010fc800000006ff */
[C---:B-123--:R-:W-:Y:S02]  /*5e50*/  LOP3.LUT R2, R0.reuse, 0x7f000000, RZ, 0xc0, !PT ;  /* 0x7f00000000027812 */ /* 0x04efe400078ec0ff */
        /* <DEDUP_REMOVED lines=17> */
.L_x_24551:
[----:B-123--:R-:W2:Y:S02]  /*5f70*/  LDG.E.U8 R3, desc[UR36][R4.64] ;  /* 0x0000002404037981 */ /* 0x00eea4000c1e1100 */
        /* <DEDUP_REMOVED lines=13> */
.L_x_24550:
[----:B-123--:R-:W2:Y:S02]  /*6050*/  LDG.E.U16 R2, desc[UR36][R4.64] ;  /* 0x0000002404027981 */ /* 0x00eea4000c1e1500 */
[----:B--2---:R-:W-:-:S06]  /*6060*/  IMAD.U32 R2, R2, 0x10000, RZ ;  /* 0x0001000002027824 */ /* 0x004fcc00078e00ff */
[----:B------:R-:W0:Y:S02]  /*6070*/  F2I.S64.TRUNC R2, R2 ;  /* 0x0000000200027311 */ /* 0x000e24000020d900 */
[----:B0-----:R-:W-:Y:S01]  /*6080*/  PRMT R19, R2, 0x7610, R19 ;  /* 0x0000761002137816 */ /* 0x001fe20000000013 */
[----:B------:R-:W-:Y:S06]  /*6090*/  BRA `(.L_x_24540) ;  /* 0x0000000400ac7947 */ /* 0x000fec0003800000 */
.L_x_24547:
        /* <DEDUP_REMOVED lines=10> */
.L_x_24554:
[----:B------:R-:W4:Y:S01]  /*6140*/  LDG.E.U8 R4, desc[UR36][R4.64] ;  /* 0x0000002404047981 */ /* 0x000f22000c1e1100 */
[----:B------:R-:W-:Y:S01]  /*6150*/  BSSY.RECONVERGENT B0, `(.L_x_24555) ;  /* 0x0000018000007945 */ /* 0x000fe20003800200 */
[----:B-123--:R-:W-:Y:S01]  /*6160*/  IMAD.MOV.U32 R2, RZ, RZ, RZ ;  /* 0x000000ffff027224 */ /* 0x00efe200078e00ff */
        /* <DEDUP_REMOVED lines=18> */
.L_x_24558:
[----:B------:R-:W-:Y:S05]  /*6290*/  BSYNC.RECONVERGENT B1 ;  /* 0x0000000000017941 */ /* 0x000fea0003800200 */
.L_x_24557:
[----:B------:R-:W-:Y:S01]  /*62a0*/  IMAD.SHL.U32 R0, R0, 0x100000, RZ ;  /* 0x0010000000007824 */ /* 0x000fe200078e00ff */
[----:B------:R-:W-:-:S04]  /*62b0*/  LEA R2, R2, 0x3b800000, 0x17 ;  /* 0x3b80000002027811 */ /* 0x000fc800078eb8ff */
[----:B------:R-:W-:-:S07]  /*62c0*/  LOP3.LUT R2, R2, R0, R7, 0xfe, !PT ;  /* 0x0000000002027212 */ /* 0x000fce00078efe07 */
.L_x_24556:
[----:B------:R-:W-:Y:S05]  /*62d0*/  BSYNC.RECONVERGENT B0 ;  /* 0x0000000000007941 */ /* 0x000fea0003800200 */
.L_x_24555:
[----:B------:R-:W0:Y:S02]  /*62e0*/  F2I.S64.TRUNC R2, R2 ;  /* 0x0000000200027311 */ /* 0x000e24000020d900 */
[----:B0-----:R-:W-:Y:S01]  /*62f0*/  PRMT R19, R2, 0x7610, R19 ;  /* 0x0000761002137816 */ /* 0x001fe20000000013 */
[----:B------:R-:W-:Y:S06]  /*6300*/  BRA `(.L_x_24540) ;  /* 0x0000000400107947 */ /* 0x000fec0003800000 */
.L_x_24553:
[----:B------:R-:W4:Y:S01]  /*6310*/  LDG.E.U8 R4, desc[UR36][R4.64] ;  /* 0x0000002404047981 */ /* 0x000f22000c1e1100 */
[----:B------:R-:W-:Y:S01]  /*6320*/  BSSY.RECONVERGENT B0, `(.L_x_24559) ;  /* 0x0000018000007945 */ /* 0x000fe20003800200 */
[----:B-123--:R-:W-:Y:S01]  /*6330*/  IMAD.MOV.U32 R2, RZ, RZ, RZ ;  /* 0x000000ffff027224 */ /* 0x00efe200078e00ff */
[----:B----4-:R-:W-:-:S13]  /*6340*/  ISETP.NE.AND P0, PT, R4, RZ, PT ;  /* 0x000000ff0400720c */ /* 0x010fda0003f05270 */
        /* <DEDUP_REMOVED lines=17> */
.L_x_24562:
[----:B------:R-:W-:Y:S05]  /*6460*/  BSYNC.RECONVERGENT B1 ;  /* 0x0000000000017941 */ /* 0x000fea0003800200 */
.L_x_24561:
[----:B------:R-:W-:Y:S01]  /*6470*/  IMAD.SHL.U32 R0, R0, 0x200000, RZ ;  /* 0x0020000000007824 */ /* 0x000fe200078e00ff */
[----:B------:R-:W-:-:S04]  /*6480*/  LEA R2, R2, 0x37800000, 0x17 ;  /* 0x3780000002027811 */ /* 0x000fc800078eb8ff */
[----:B------:R-:W-:-:S07]  /*6490*/  LOP3.LUT R2, R2, R0, R7, 0xfe, !PT ;  /* 0x0000000002027212 */ /* 0x000fce00078efe07 */
.L_x_24560:
[----:B------:R-:W-:Y:S05]  /*64a0*/  BSYNC.RECONVERGENT B0 ;  /* 0x0000000000007941 */ /* 0x000fea0003800200 */
.L_x_24559:
[----:B------:R-:W0:Y:S02]  /*64b0*/  F2I.S64.TRUNC R2, R2 ;  /* 0x0000000200027311 */ /* 0x000e24000020d900 */
[----:B0-----:R-:W-:Y:S01]  /*64c0*/  PRMT R19, R2, 0x7610, R19 ;  /* 0x0000761002137816 */ /* 0x001fe20000000013 */
[----:B------:R-:W-:Y:S06]  /*64d0*/  BRA `(.L_x_24540) ;  /* 0x00000000009c7947 */ /* 0x000fec0003800000 */
.L_x_24552:
        /* <DEDUP_REMOVED lines=8> */
[----:B-123--:R-:W-:Y:S01]  /*6560*/  HFMA2 R2, -RZ, RZ, 3.814697265625e-06, 0 ;  /* 0x00400000ff027431 */ /* 0x00efe200000001ff */
[----:B----4-:R-:W-:-:S13]  /*6570*/  ISETP.NE.AND P0, PT, R4, RZ, PT ;  /* 0x000000ff0400720c */ /* 0x010fda0003f05270 */
[----:B------:R-:W-:Y:S05]  /*6580*/  @!P0 BRA `(.L_x_24566) ;  /* 0x00000000000c8947 */ /* 0x000fea0003800000 */
[----:B------:R-:W-:-:S13]  /*6590*/  ISETP.NE.AND P0, PT, R4, 0xff, PT ;  /* 0x000000ff0400780c */ /* 0x000fda0003f05270 */
[----:B------:R-:W-:Y:S02]  /*65a0*/  @!P0 IMAD.MOV.U32 R2, RZ, RZ, 0x7f800001 ;  /* 0x7f800001ff028424 */ /* 0x000fe400078e00ff */
[----:B------:R-:W-:-:S07]  /*65b0*/  @P0 IMAD.SHL.U32 R2, R4, 0x800000, RZ ;  /* 0x0080000004020824 */ /* 0x000fce00078e00ff */
.L_x_24566:
[----:B------:R-:W-:Y:S05]  /*65c0*/  BSYNC.RECONVERGENT B0 ;  /* 0x0000000000007941 */ /* 0x000fea0003800200 */
.L_x_24565:
[----:B------:R-:W0:Y:S02]  /*65d0*/  F2I.S64.TRUNC R2, R2 ;  /* 0x0000000200027311 */ /* 0x000e24000020d900 */
[----:B0-----:R-:W-:Y:S01]  /*65e0*/  PRMT R19, R2, 0x7610, R19 ;  /* 0x0000761002137816 */ /* 0x001fe20000000013 */
[----:B------:R-:W-:Y:S06]  /*65f0*/  BRA `(.L_x_24540) ;  /* 0x0000000000547947 */ /* 0x000fec0003800000 */
.L_x_24539:
[----:B-123--:R-:W-:Y:S01]  /*6600*/  MOV R2, 0x0 ;  /* 0x0000000000027802 */ /* 0x00efe20000000f00 */
        /* <DEDUP_REMOVED lines=15> */
.L_x_24567:
[----:B------:R-:W-:Y:S01]  /*6700*/  PRMT R19, RZ, 0x7610, R19 ;  /* 0x00007610ff137816 */ /* 0x000fe20000000013 */
[----:B------:R-:W-:Y:S06]  /*6710*/  BRA `(.L_x_24540) ;  /* 0x00000000000c7947 */ /* 0x000fec0003800000 */
.L_x_24564:
[----:B------:R0:W5:Y:S01]  /*6720*/  LDG.E.U8 R19, desc[UR36][R4.64] ;  /* 0x0000002404137981 */ /* 0x000162000c1e1100 */
[----:B------:R-:W-:Y:S05]  /*6730*/  BRA `(.L_x_24540) ;  /* 0x0000000000047947 */ /* 0x000fea0003800000 */
.L_x_24563:
[----:B------:R4:W5:Y:S02]  /*6740*/  LDG.E.U8 R19, desc[UR36][R4.64] ;  /* 0x0000002404137981 */ /* 0x000964000c1e1100 */
.L_x_24540:
        /* <DEDUP_REMOVED lines=16> */
.L_x_24571:
[----:B------:R0:W5:Y:S01]  /*6850*/  LDG.E.U8 R0, desc[UR36][R4.64] ;  /* 0x0000002404007981 */ /* 0x000162000c1e1100 */
[----:B------:R-:W-:Y:S05]  /*6860*/  BRA `(.L_x_24573) ;  /* 0x0000000c005c7947 */ /* 0x000fea0003800000 */
.L_x_24570:
        /* <DEDUP_REMOVED lines=8> */
.L_x_24575:
[----:B------:R0:W5:Y:S01]  /*68f0*/  LDG.E.U8 R0, desc[UR36][R4.64] ;  /* 0x0000002404007981 */ /* 0x000162000c1e1100 */
[----:B------:R-:W-:Y:S05]  /*6900*/  BRA `(.L_x_24573) ;  /* 0x0000000c00347947 */ /* 0x000fea0003800000 */
.L_x_24574:
[----:B------:R0:W5:Y:S01]  /*6910*/  LDG.E.U16 R0, desc[UR36][R4.64] ;  /* 0x0000002404007981 */ /* 0x000162000c1e1500 */
[----:B------:R-:W-:Y:S05]  /*6920*/  BRA `(.L_x_24573) ;  /* 0x0000000c002c7947 */ /* 0x000fea0003800000 */
.L_x_24569:
        /* <DEDUP_REMOVED lines=10> */
.L_x_24577:
[----:B-123--:R-:W2:Y:S02]  /*69d0*/  LDG.E.U16 R2, desc[UR36][R4.64] ;  /* 0x0000002404027981 */ /* 0x00eea4000c1e1500 */
[----:B--2---:R-:W-:-:S06]  /*69e0*/  HADD2.F32 R2, -RZ, R2.H0_H0 ;  /* 0x20000002ff027230 */ /* 0x004fcc0000004100 */
[----:B------:R-:W0:Y:S02]  /*69f0*/  F2I.S64.TRUNC R2, R2 ;  /* 0x0000000200027311 */ /* 0x000e24000020d900 */
[----:B0-----:R-:W-:Y:S01]  /*6a00*/  PRMT R0, R2, 0x7610, R0 ;  /* 0x0000761002007816 */ /* 0x001fe20000000000 */
[----:B------:R-:W-:Y:S06]  /*6a10*/  BRA `(.L_x_24573) ;  /* 0x0000000800f07947 */ /* 0x000fec0003800000 */
.L_x_24576:
        /* <DEDUP_REMOVED lines=10> */
.L_x_24579:
[----:B------:R-:W1:Y:S02]  /*6ac0*/  LDG.E.U16 R4, desc[UR36][R4.64] ;  /* 0x0000002404047981 */ /* 0x000e64000c1e1500 */
[----:B-123--:R-:W-:-:S06]  /*6ad0*/  HADD2.F32 R2, -RZ, R4.H0_H0 ;  /* 0x20000004ff027230 */ /* 0x00efcc0000004100 */
[----:B------:R-:W0:Y:S02]  /*6ae0*/  F2I.S64.TRUNC R2, R2 ;  /* 0x0000000200027311 */ /* 0x000e24000020d900 */
[----:B0-----:R-:W-:Y:S01]  /*6af0*/  PRMT R0, R2, 0x7610, R0 ;  /* 0x0000761002007816 */ /* 0x001fe20000000000 */
[----:B------:R-:W-:Y:S06]  /*6b00*/  BRA `(.L_x_24573) ;  /* 0x0000000800b47947 */ /* 0x000fec0003800000 */
.L_x_24578:
[----:B-123--:R-:W2:Y:S02]  /*6b10*/  LDG.E.64 R2, desc[UR36][R4.64] ;  /* 0x0000002404027981 */ /* 0x00eea4000c1e1b00 */
[----:B--2---:R-:W0:Y:S02]  /*6b20*/  F2I.S64.F64.TRUNC R2, R2 ;  /* 0x0000000200027311 */ /* 0x004e24000030d900 */
[----:B0-----:R-:W-:Y:S01]  /*6b30*/  PRMT R0, R2, 0x7610, R0 ;  /* 0x0000761002007816 */ /* 0x001fe20000000000 */
[----:B------:R-:W-:Y:S06]  /*6b40*/  BRA `(.L_x_24573) ;  /* 0x0000000800a47947 */ /* 0x000fec0003800000 */
.L_x_24568:
        /* <DEDUP_REMOVED lines=12> */
.L_x_24582:
[----:B------:R-:W1:Y:S02]  /*6c10*/  LDG.E.64 R4, desc[UR36][R4.64] ;  /* 0x0000002404047981 */ /* 0x000e64000c1e1b00 */
[----:B-123--:R-:W0:Y:S02]  /*6c20*/  F2I.S64.F64.TRUNC R2, R4 ;  /* 0x0000000400027311 */ /* 0x00ee24000030d900 */
[----:B0-----:R-:W-:Y:S01]  /*6c30*/  PRMT R0, R2, 0x7610, R0 ;  /* 0x0000761002007816 */ /* 0x001fe20000000000 */
[----:B------:R-:W-:Y:S06]  /*6c40*/  BRA `(.L_x_24573) ;  /* 0x0000000800647947 */ /* 0x000fec0003800000 */
.L_x_24581:
        /* <DEDUP_REMOVED lines=9> */
[C---:B-123--:R-:W-:Y:S02]  /*6ce0*/  LOP3.LUT R2, R0.reuse, 0x7f000000, RZ, 0xc0, !PT ;  /* 0x7f00000000027812 */ /* 0x04efe400078ec0ff */
        /* <DEDUP_REMOVED lines=17> */
.L_x_24584:
[----:B-123--:R-:W2:Y:S02]  /*6e00*/  LDG.E.U8 R3, desc[UR36][R4.64] ;  /* 0x0000002404037981 */ /* 0x00eea4000c1e1100 */
        /* <DEDUP_REMOVED lines=13> */
.L_x_24583:
[----:B-123--:R-:W2:Y:S02]  /*6ee0*/  LDG.E.U16 R2, desc[UR36][R4.64] ;  /* 0x0000002404027981 */ /* 0x00eea4000c1e1500 */
[----:B--2---:R-:W-:-:S06]  /*6ef0*/  IMAD.U32 R2, R2, 0x10000, RZ ;  /* 0x0001000002027824 */ /* 0x004fcc00078e00ff */
[----:B------:R-:W0:Y:S02]  /*6f00*/  F2I.S64.TRUNC R2, R2 ;  /* 0x0000000200027311 */ /* 0x000e24000020d900 */
[----:B0-----:R-:W-:Y:S01]  /*6f10*/  PRMT R0, R2, 0x7610, R0 ;  /* 0x0000761002007816 */ /* 0x001fe20000000000 */
[----:B------:R-:W-:Y:S06]  /*6f20*/  BRA `(.L_x_24573) ;  /* 0x0000000400ac7947 */ /* 0x000fec0003800000 */
.L_x_24580:
        /* <DEDUP_REMOVED lines=10> */
.L_x_24587:
        /* <DEDUP_REMOVED lines=21> */
.L_x_24591:
[----:B------:R-:W-:Y:S05]  /*7120*/  BSYNC.RECONVERGENT B1 ;  /* 0x0000000000017941 */ /* 0x000fea0003800200 */
.L_x_24590:
[----:B------:R-:W-:Y:S01]  /*7130*/  IMAD.SHL.U32 R0, R0, 0x100000, RZ ;  /* 0x0010000000007824 */ /* 0x000fe200078e00ff */
[----:B------:R-:W-:-:S04]  /*7140*/  LEA R2, R2, 0x3b800000, 0x17 ;  /* 0x3b80000002027811 */ /* 0x000fc800078eb8ff */
[----:B------:R-:W-:-:S07]  /*7150*/  LOP3.LUT R2, R2, R0, R7, 0xfe, !PT ;  /* 0x0000000002027212 */ /* 0x000fce00078efe07 */
.L_x_24589:
[----:B------:R-:W-:Y:S05]  /*7160*/  BSYNC.RECONVERGENT B0 ;  /* 0x0000000000007941 */ /* 0x000fea0003800200 */
.L_x_24588:
[----:B------:R-:W0:Y:S02]  /*7170*/  F2I.S64.TRUNC R2, R2 ;  /* 0x0000000200027311 */ /* 0x000e24000020d900 */
[----:B0-----:R-:W-:Y:S01]  /*7180*/  PRMT R0, R2, 0x7610, R0 ;  /* 0x0000761002007816 */ /* 0x001fe20000000000 */
[----:B------:R-:W-:Y:S06]  /*7190*/  BRA `(.L_x_24573) ;  /* 0x0000000400107947 */ /* 0x000fec0003800000 */
.L_x_24586:
[----:B------:R-:W4:Y:S01]  /*71a0*/  LDG.E.U8 R4, desc[UR36][R4.64] ;  /* 0x0000002404047981 */ /* 0x000f22000c1e1100 */
[----:B------:R-:W-:Y:S01]  /*71b0*/  BSSY.RECONVERGENT B0, `(.L_x_24592) ;  /* 0x0000018000007945 */ /* 0x000fe20003800200 */
[----:B-123--:R-:W-:Y:S01]  /*71c0*/  HFMA2 R2, -RZ, RZ, 0, 0 ;  /* 0x00000000ff027431 */ /* 0x00efe200000001ff */
        /* <DEDUP_REMOVED lines=18> */
.L_x_24595:
[----:B------:R-:W-:Y:S05]  /*72f0*/  BSYNC.RECONVERGENT B1 ;  /* 0x0000000000017941 */ /* 0x000fea0003800200 */
.L_x_24594:
[----:B------:R-:W-:Y:S02]  /*7300*/  SHF.L.U32 R0, R0, 0x15, RZ ;  /* 0x0000001500007819 */ /* 0x000fe400000006ff */
[----:B------:R-:W-:-:S04]  /*7310*/  LEA R2, R2, 0x37800000, 0x17 ;  /* 0x3780000002027811 */ /* 0x000fc800078eb8ff */
[----:B------:R-:W-:-:S07]  /*7320*/  LOP3.LUT R2, R2, R0, R7, 0xfe, !PT ;  /* 0x0000000002027212 */ /* 0x000fce00078efe07 */
.L_x_24593:
[----:B------:R-:W-:Y:S05]  /*7330*/  BSYNC.RECONVERGENT B0 ;  /* 0x0000000000007941 */ /* 0x000fea0003800200 */
.L_x_24592:
[----:B------:R-:W0:Y:S02]  /*7340*/  F2I.S64.TRUNC R2, R2 ;  /* 0x0000000200027311 */ /* 0x000e24000020d900 */
[----:B0-----:R-:W-:Y:S01]  /*7350*/  PRMT R0, R2, 0x7610, R0 ;  /* 0x0000761002007816 */ /* 0x001fe20000000000 */
[----:B------:R-:W-:Y:S06]  /*7360*/  BRA `(.L_x_24573) ;  /* 0x00000000009c7947 */ /* 0x000fec0003800000 */
.L_x_24585:
        /* <DEDUP_REMOVED lines=8> */
[----:B-123--:R-:W-:Y:S01]  /*73f0*/  IMAD.MOV.U32 R2, RZ, RZ, 0x400000 ;  /* 0x00400000ff027424 */ /* 0x00efe200078e00ff */
[----:B----4-:R-:W-:-:S13]  /*7400*/  ISETP.NE.AND P0, PT, R4, RZ, PT ;  /* 0x000000ff0400720c */ /* 0x010fda0003f05270 */
[----:B------:R-:W-:Y:S05]  /*7410*/  @!P0 BRA `(.L_x_24599) ;  /* 0x00000000000c8947 */ /* 0x000fea0003800000 */
[----:B------:R-:W-:-:S13]  /*7420*/  ISETP.NE.AND P0, PT, R4, 0xff, PT ;  /* 0x000000ff0400780c */ /* 0x000fda0003f05270 */
[----:B------:R-:W-:Y:S02]  /*7430*/  @!P0 IMAD.MOV.U32 R2, RZ, RZ, 0x7f800001 ;  /* 0x7f800001ff028424 */ /* 0x000fe400078e00ff */
[----:B------:R-:W-:-:S07]  /*7440*/  @P0 IMAD.SHL.U32 R2, R4, 0x800000, RZ ;  /* 0x0080000004020824 */ /* 0x000fce00078e00ff */
.L_x_24599:
[----:B------:R-:W-:Y:S05]  /*7450*/  BSYNC.RECONVERGENT B0 ;  /* 0x0000000000007941 */ /* 0x000fea0003800200 */
.L_x_24598:
[----:B------:R-:W0:Y:S02]  /*7460*/  F2I.S64.TRUNC R2, R2 ;  /* 0x0000000200027311 */ /* 0x000e24000020d900 */
[----:B0-----:R-:W-:Y:S01]  /*7470*/  PRMT R0, R2, 0x7610, R0 ;  /* 0x0000761002007816 */ /* 0x001fe20000000000 */
[----:B------:R-:W-:Y:S06]  /*7480*/  BRA `(.L_x_24573) ;  /* 0x0000000000547947 */ /* 0x000fec0003800000 */
.L_x_24572:
[----:B-123--:R-:W-:Y:S01]  /*7490*/  MOV R2, 0x0 ;  /* 0x0000000000027802 */ /* 0x00efe20000000f00 */
        /* <DEDUP_REMOVED lines=15> */
.L_x_24600:
[----:B------:R-:W-:Y:S01]  /*7590*/  PRMT R0, RZ, 0x7610, R0 ;  /* 0x00007610ff007816 */ /* 0x000fe20000000000 */
[----:B------:R-:W-:Y:S06]  /*75a0*/  BRA `(.L_x_24573) ;  /* 0x00000000000c7947 */ /* 0x000fec0003800000 */
.L_x_24597:
[----:B------:R4:W5:Y:S01]  /*75b0*/  LDG.E.U8 R0, desc[UR36][R4.64] ;  /* 0x0000002404007981 */ /* 0x000962000c1e1100 */
[----:B------:R-:W-:Y:S05]  /*75c0*/  BRA `(.L_x_24573) ;  /* 0x0000000000047947 */ /* 0x000fea0003800000 */
.L_x_24596:
[----:B------:R0:W5:Y:S02]  /*75d0*/  LDG.E.U8 R0, desc[UR36][R4.64] ;  /* 0x0000002404007981 */ /* 0x000164000c1e1100 */
.L_x_24573:
[----:B------:R-:W1:Y:S01]  /*75e0*/  LDCU.64 UR6, c[0x0][0x5e8] ;  /* 0x0000bd00ff0677ac */ /* 0x000e620008000a00 */
[----:B-----5:R-:W-:Y:S01]  /*75f0*/  LOP3.LUT R0, R0, 0xff, RZ, 0xc0, !PT ;  /* 0x000000ff00007812 */ /* 0x020fe200078ec0ff */
[----:B------:R-:W-:Y:S01]  /*7600*/  BSSY.RECONVERGENT B6, `(.L_x_24601) ;  /* 0x00000db000067945 */ /* 0x000fe20003800200 */
[----:B0---4-:R-:W-:Y:S01]  /*7610*/  LOP3.LUT R4, R19, 0xff, RZ, 0xc0, !PT ;  /* 0x000000ff13047812 */ /* 0x011fe200078ec0ff */
[----:B------:R-:W-:-:S03]  /*7620*/  UPRMT UR4, UR43, 0x9910, URZ ;  /* 0x000099102b047896 */ /* 0x000fc600080000ff */
[----:B------:R-:W-:Y:S01]  /*7630*/  VIMNMX.U16x2 R0, PT, PT, R4, R0, PT ;  /* 0x0000000004007248 */ /* 0x000fe20003fe0200 */
[----:B------:R-:W-:-:S03]  /*7640*/  UISETP.GT.AND UP0, UPT, UR4, 0x9, UPT ;  /* 0x000000090400788c */ /* 0x000fc6000bf04270 */
[----:B-123--:R-:W-:Y:S02]  /*7650*/  PRMT R9, R0, 0x7610, R9 ;  /* 0x0000761000097816 */ /* 0x00efe40000000009 */
        /* <DEDUP_REMOVED lines=13> */
.L_x_24605:
[----:B------:R4:W-:Y:S01]  /*7730*/  STG.E.U8 desc[UR36][R2.64], R9 ;  /* 0x0000000902007986 */ /* 0x0009e2000c101124 */
[----:B------:R-:W-:Y:S05]  /*7740*/  BRA `(.L_x_24607) ;  /* 0x0000000c00187947 */ /* 0x000fea0003800000 */
.L_x_24604:
        /* <DEDUP_REMOVED lines=10> */
.L_x_24609:
[----:B------:R-:W-:-:S05]  /*77f0*/  LOP3.LUT R9, R9, 0xffff, RZ, 0xc0, !PT ;  /* 0x0000ffff09097812 */ /* 0x000fca00078ec0ff */
[----:B------:R2:W-:Y:S01]  /*7800*/  STG.E desc[UR36][R2.64], R9 ;  /* 0x0000000902007986 */ /* 0x0005e2000c101924 */
[----:B------:R-:W-:Y:S05]  /*7810*/  BRA `(.L_x_24607) ;  /* 0x0000000800e47947 */ /* 0x000fea0003800000 */
.L_x_24608:
[----:B------:R0:W-:Y:S01]  /*7820*/  STG.E.U16 desc[UR36][R2.64], R9 ;  /* 0x0000000902007986 */ /* 0x0001e2000c101524 */
[----:B------:R-:W-:Y:S05]  /*7830*/  BRA `(.L_x_24607) ;  /* 0x0000000800dc7947 */ /* 0x000fea0003800000 */
.L_x_24603:
        /* <DEDUP_REMOVED lines=9> */
.L_x_24611:
[----:B------:R-:W0:Y:S02]  /*78d0*/  I2F.U16 R0, R9 ;  /* 0x0000000900007306 */ /* 0x000e240000101000 */
[----:B0-----:R-:W-:-:S05]  /*78e0*/  F2FP.F16.F32.PACK_AB R0, RZ, R0 ;  /* 0x00000000ff00723e */ /* 0x001fca00000000ff */
[----:B------:R0:W-:Y:S01]  /*78f0*/  STG.E.U16 desc[UR36][R2.64], R0 ;  /* 0x0000000002007986 */ /* 0x0001e2000c101524 */
[----:B------:R-:W-:Y:S05]  /*7900*/  BRA `(.L_x_24607) ;  /* 0x0000000800a87947 */ /* 0x000fea0003800000 */
.L_x_24610:
        /* <DEDUP_REMOVED lines=10> */
.L_x_24613:
[----:B------:R-:W0:Y:S02]  /*79b0*/  I2F.U16 R9, R9 ;  /* 0x0000000900097306 */ /* 0x000e240000101000 */
[----:B0-----:R-:W-:-:S04]  /*79c0*/  F2FP.F16.F32.PACK_AB R5, RZ, R9 ;  /* 0x00000009ff05723e */ /* 0x001fc800000000ff */
[----:B------:R-:W-:-:S05]  /*79d0*/  PRMT R5, R5, 0x5410, RZ ;  /* 0x0000541005057816 */ /* 0x000fca00000000ff */
[----:B------:R0:W-:Y:S01]  /*79e0*/  STG.E desc[UR36][R2.64], R5 ;  /* 0x0000000502007986 */ /* 0x0001e2000c101924 */
[----:B------:R-:W-:Y:S05]  /*79f0*/  BRA `(.L_x_24607) ;  /* 0x00000008006c7947 */ /* 0x000fea0003800000 */
.L_x_24612:
[----:B------:R-:W0:Y:S02]  /*7a00*/  I2F.F64.U16 R4, R9 ;  /* 0x0000000900047312 */ /* 0x000e240000101800 */
[----:B0-----:R0:W-:Y:S01]  /*7a10*/  STG.E.64 desc[UR36][R2.64], R4 ;  /* 0x0000000402007986 */ /* 0x0011e2000c101b24 */
[----:B------:R-:W-:Y:S05]  /*7a20*/  BRA `(.L_x_24607) ;  /* 0x0000000800607947 */ /* 0x000fea0003800000 */
.L_x_24602:
        /* <DEDUP_REMOVED lines=12> */
.L_x_24617:
        /* <DEDUP_REMOVED lines=17> */
.L_x_24619:
[----:B------:R-:W-:Y:S05]  /*7c00*/  BSYNC.RECONVERGENT B0 ;  /* 0x0000000000007941 */ /* 0x000fea0003800200 */
.L_x_24618:
[----:B------:R0:W-:Y:S01]  /*7c10*/  STG.E.U8 desc[UR36][R2.64], R0 ;  /* 0x0000000002007986 */ /* 0x0001e2000c101124 */
[----:B------:R-:W-:Y:S05]  /*7c20*/  BRA `(.L_x_24607) ;  /* 0x0000000400e07947 */ /* 0x000fea0003800000 */
.L_x_24616:
        /* <DEDUP_REMOVED lines=17> */
.L_x_24621:
[----:B------:R-:W-:Y:S05]  /*7d40*/  BSYNC.RECONVERGENT B0 ;  /* 0x0000000000007941 */ /* 0x000fea0003800200 */
.L_x_24620:
[----:B------:R0:W-:Y:S01]  /*7d50*/  STG.E.U8 desc[UR36][R2.64], R0 ;  /* 0x0000000002007986 */ /* 0x0001e2000c101124 */
[----:B------:R-:W-:Y:S05]  /*7d60*/  BRA `(.L_x_24607) ;  /* 0x0000000400907947 */ /* 0x000fea0003800000 */
.L_x_24615:
[----:B------:R-:W-:-:S09]  /*7d70*/  UISETP.NE.AND UP0, UPT, UR4, 0x1c, UPT ;  /* 0x0000001c0400788c */ /* 0x000fd2000bf05270 */
[----:B------:R-:W-:Y:S05]  /*7d80*/  BRA.U !UP0, `(.L_x_24622) ;  /* 0x00000001085c7547 */ /* 0x000fea000b800000 */
[----:B------:R-:W-:-:S09]  /*7d90*/  UISETP.NE.AND UP0, UPT, UR4, 0x1d, UPT ;  /* 0x0000001d0400788c */ /* 0x000fd2000bf05270 */
[----:B------:R-:W-:Y:S05]  /*7da0*/  BRA.U !UP0, `(.L_x_24623) ;  /* 0x0000000108447547 */ /* 0x000fea000b800000 */
[----:B------:R-:W-:-:S09]  /*7db0*/  UISETP.NE.AND UP0, UPT, UR4, 0x2c, UPT ;  /* 0x0000002c0400788c */ /* 0x000fd2000bf05270 */
[----:B------:R-:W-:Y:S05]  /*7dc0*/  BRA.U UP0, `(.L_x_24606) ;  /* 0x0000000100ac7547 */ /* 0x000fea000b800000 */
        /* <DEDUP_REMOVED lines=15> */
.L_x_24623:
[----:B------:R-:W-:Y:S02]  /*7ec0*/  LOP3.LUT R4, R9, 0xffff, RZ, 0xc0, !PT ;  /* 0x0000ffff09047812 */ /* 0x000fe400078ec0ff */
[----:B------:R-:W-:-:S05]  /*7ed0*/  MOV R5, RZ ;  /* 0x000000ff00057202 */ /* 0x000fca0000000f00 */
[----:B------:R0:W-:Y:S01]  /*7ee0*/  STG.E.64 desc[UR36][R2.64], R4 ;  /* 0x0000000402007986 */ /* 0x0001e2000c101b24 */
[----:B------:R-:W-:Y:S05]  /*7ef0*/  BRA `(.L_x_24607) ;  /* 0x00000004002c7947 */ /* 0x000fea0003800000 */
.L_x_24622:
[----:B------:R-:W-:-:S05]  /*7f00*/  LOP3.LUT R9, R9, 0xffff, RZ, 0xc0, !PT ;  /* 0x0000ffff09097812 */ /* 0x000fca00078ec0ff */
[----:B------:R0:W-:Y:S01]  /*7f10*/  STG.E desc[UR36][R2.64], R9 ;  /* 0x0000000902007986 */ /* 0x0001e2000c101924 */
[----:B------:R-:W-:Y:S05]  /*7f20*/  BRA `(.L_x_24607) ;  /* 0x0000000400207947 */ /* 0x000fea0003800000 */
.L_x_24614:
        /* <DEDUP_REMOVED lines=11> */
.L_x_24625:
[----:B------:R-:W0:Y:S01]  /*7fe0*/  I2F.F64.U16 R4, R9 ;  /* 0x0000000900047312 */ /* 0x000e220000101800 */
[----:B------:R-:W-:-:S05]  /*7ff0*/  CS2R R6, SRZ ;  /* 0x0000000000067805 */ /* 0x000fca000001ff00 */
[----:B0-----:R0:W-:Y:S01]  /*8000*/  STG.E.128 desc[UR36][R2.64], R4 ;  /* 0x0000000402007986 */ /* 0x0011e2000c101d24 */
[----:B------:R-:W-:Y:S05]  /*8010*/  BRA `(.L_x_24607) ;  /* 0x0000000000e47947 */ /* 0x000fea0003800000 */
.L_x_24624:
[----:B------:R-:W-:-:S09]  /*8020*/  UISETP.NE.AND UP0, UPT, UR4, 0xf, UPT ;  /* 0x0000000f0400788c */ /* 0x000fd2000bf05270 */
[----:B------:R-:W-:Y:S05]  /*8030*/  BRA.U !UP0, `(.L_x_24626) ;  /* 0x0000000108d07547 */ /* 0x000fea000b800000 */
[----:B------:R-:W-:-:S09]  /*8040*/  UISETP.NE.AND UP0, UPT, UR4, 0x17, UPT ;  /* 0x000000170400788c */ /* 0x000fd2000bf05270 */
[----:B------:R-:W-:Y:S05]  /*8050*/  BRA.U !UP0, `(.L_x_24627) ;  /* 0x0000000108847547 */ /* 0x000fea000b800000 */
[----:B------:R-:W-:-:S09]  /*8060*/  UISETP.NE.AND UP0, UPT, UR4, 0x18, UPT ;  /* 0x000000180400788c */ /* 0x000fd2000bf05270 */
[----:B------:R-:W-:Y:S05]  /*8070*/  BRA.U !UP0, `(.L_x_24628) ;  /* 0x0000000108447547 */ /* 0x000fea000b800000 */
.L_x_24606:
        /* <DEDUP_REMOVED lines=16> */
.L_x_24629:
[----:B------:R-:W-:Y:S05]  /*8180*/  BRA `(.L_x_24607) ;  /* 0x0000000000887947 */ /* 0x000fea0003800000 */
.L_x_24628:
        /* <DEDUP_REMOVED lines=11> */
.L_x_24631:
[----:B------:R-:W-:Y:S05]  /*8240*/  BSYNC.RECONVERGENT B0 ;  /* 0x0000000000007941 */ /* 0x000fea0003800200 */
.L_x_24630:
[----:B------:R0:W-:Y:S01]  /*8250*/  STG.E.U8 desc[UR36][R2.64], R5 ;  /* 0x0000000502007986 */ /* 0x0001e2000c101124 */
[----:B------:R-:W-:Y:S05]  /*8260*/  BRA `(.L_x_24607) ;  /* 0x0000000000507947 */ /* 0x000fea0003800000 */
.L_x_24627:
        /* <DEDUP_REMOVED lines=12> */
.L_x_24632:
[----:B------:R-:W-:Y:S01]  /*8330*/  IMAD.MOV.U32 R5, RZ, RZ, 0x7f ;  /* 0x0000007fff057424 */ /* 0x000fe200078e00ff */
[----:B------:R-:W-:-:S04]  /*8340*/  ISETP.GT.U32.AND P0, PT, R7, 0x7f800000, PT ;  /* 0x7f8000000700780c */ /* 0x000fc80003f04070 */
[----:B------:R-:W-:-:S05]  /*8350*/  SEL R5, R5, 0x7c, P0 ;  /* 0x0000007c05057807 */ /* 0x000fca0000000000 */
[----:B------:R0:W-:Y:S01]  /*8360*/  STG.E.U8 desc[UR36][R2.64], R5 ;  /* 0x0000000502007986 */ /* 0x0001e2000c101124 */
[----:B------:R-:W-:Y:S05]  /*8370*/  BRA `(.L_x_24607) ;  /* 0x00000000000c7947 */ /* 0x000fea0003800000 */
.L_x_24626:
[----:B------:R-:W0:Y:S02]  /*8380*/  I2F.U16 R0, R9 ;  /* 0x0000000900007306 */ /* 0x000e240000101000 */
[----:B0-----:R-:W-:-:S05]  /*8390*/  F2FP.BF16.F32.PACK_AB R0, RZ, R0 ;  /* 0x00000000ff00723e */ /* 0x001fca00000010ff */
[----:B------:R0:W-:Y:S02]  /*83a0*/  STG.E.U16 desc[UR36][R2.64], R0 ;  /* 0x0000000002007986 */ /* 0x0001e4000c101524 */
.L_x_24607:
[----:B------:R-:W-:Y:S05]  /*83b0*/  BSYNC.RECONVERGENT B6 ;  /* 0x0000000000067941 */ /* 0x000fea0003800200 */
.L_x_24601:
[----:B------:R-:W-:-:S07]  /*83c0*/  IADD3 R17, PT, PT, R17, 0x80, RZ ;  /* 0x0000008011117810 */ /* 0x000fce0007ffe0ff */
.L_x_24533:
[----:B------:R-:W-:Y:S05]  /*83d0*/  BSYNC.RECONVERGENT B7 ;  /* 0x0000000000077941 */ /* 0x000fea0003800200 */
.L_x_24532:
        /* <DEDUP_REMOVED lines=358> */
.L_x_24635:
        /* <DEDUP_REMOVED lines=16> */
.L_x_24639:
[----:B------:R0:W5:Y:S01]  /*9b40*/  LDG.E.U8 R19, desc[UR36][R4.64] ;  /* 0x0000002404137981 */ /* 0x000162000c1e1100 */
[----:B------:R-:W-:Y:S05]  /*9b50*/  BRA `(.L_x_24641) ;  /* 0x0000000c005c7947 */ /* 0x000fea0003800000 */
.L_x_24638:
        /* <DEDUP_REMOVED lines=8> */
.L_x_24643:
[----:B------:R0:W5:Y:S01]  /*9be0*/  LDG.E.U8 R19, desc[UR36][R4.64] ;  /* 0x0000002404137981 */ /* 0x000162000c1e1100 */
[----:B------:R-:W-:Y:S05]  /*9bf0*/  BRA `(.L_x_24641) ;  /* 0x0000000c00347947 */ /* 0x000fea0003800000 */
.L_x_24642:
[----:B------:R0:W5:Y:S01]  /*9c00*/  LDG.E.U16 R19, desc[UR36][R4.64] ;  /* 0x0000002404137981 */ /* 0x000162000c1e1500 */
[----:B------:R-:W-:Y:S05]  /*9c10*/  BRA `(.L_x_24641) ;  /* 0x0000000c002c7947 */ /* 0x000fea0003800000 */
.L_x_24637:
[----:B------:R-:W-:-:S09]  /*9c20*/  UISETP.GT.AND UP0, UPT, UR4, 0x6, UPT ;  /* 0x000000060400788c */ /* 0x000fd2000bf04270 */
[----:B------:R-:W-:Y:S05]  /*9c30*/  BRA.U UP0, `(.L_x_24644) ;  /* 0x0000000100347547 */ /* 0x000fea000b800000 */
[----:B------:R-:W-:-:S09]  /*9c40*/  UISETP.NE.AND UP0, UPT, UR4, 0x5, UPT ;  /* 0x000000050400788c */ /* 0x000fd2000bf05270 */
[----:B------:R-:W-:Y:S05]  /*9c50*/  BRA.U !UP0, `(.L_x_24645) ;  /* 0x0000000108187547 */ /* 0x000fea000b800000 */
[----:B------:R-:W-:-:S09]  /*9c60*/  UISETP.NE.AND UP0, UPT, UR4, 0x6, UPT ;  /* 0x000000060400788c */ /* 0x000fd2000bf05270 */
[----:B------:R-:W-:Y:S05]  /*9c70*/  BRA.U UP0, `(.L_x_24640) ;  /* 0x0000000900c07547 */ /* 0x000fea000b800000 */
[----:B--23--:R-:W2:Y:S02]  /*9c80*/  LDG.E R2, desc[UR36][R4.64] ;  /* 0x0000002404027981 */ /* 0x00cea4000c1e1900 */
[----:B--2---:R-:W0:Y:S02]  /*9c90*/  F2I.S64.TRUNC R2, R2 ;  /* 0x0000000200027311 */ /* 0x004e24000020d900 */
[----:B0-----:R-:W-:Y:S01]  /*9ca0*/  PRMT R19, R2, 0x7610, R19 ;  /* 0x0000761002137816 */ /* 0x001fe20000000013 */
[----:B------:R-:W-:Y:S06]  /*9cb0*/  BRA `(.L_x_24641) ;  /* 0x0000000c00047947 */ /* 0x000fec0003800000 */
.L_x_24645:
[----:B--23--:R-:W2:Y:S02]  /*9cc0*/  LDG.E.U16 R2, desc[UR36][R4.64] ;  /* 0x0000002404027981 */ /* 0x00cea4000c1e1500 */
[----:B--2---:R-:W-:-:S06]  /*9cd0*/  HADD2.F32 R2, -RZ, R2.H0_H0 ;  /* 0x20000002ff027230 */ /* 0x004fcc0000004100 */
[----:B------:R-:W0:Y:S02]  /*9ce0*/  F2I.S64.TRUNC R2, R2 ;  /* 0x0000000200027311 */ /* 0x000e24000020d900 */
[----:B0-----:R-:W-:Y:S01]  /*9cf0*/  PRMT R19, R2, 0x7610, R19 ;  /* 0x0000761002137816 */ /* 0x001fe20000000013 */
[----:B------:R-:W-:Y:S06]  /*9d00*/  BRA `(.L_x_24641) ;  /* 0x0000000800f07947 */ /* 0x000fec0003800000 */
.L_x_24644:
[----:B------:R-:W-:-:S09]  /*9d10*/  UISETP.NE.AND UP0, UPT, UR4, 0x7, UPT ;  /* 0x000000070400788c */ /* 0x000fd2000bf05270 */
[----:B------:R-:W-:Y:S05]  /*9d20*/  BRA.U !UP0, `(.L_x_24646) ;  /* 0x0000000108347547 */ /* 0x000fea000b800000 */
        /* <DEDUP_REMOVED lines=8> */
.L_x_24647:
[----:B------:R-:W2:Y:S02]  /*9db0*/  LDG.E.U16 R4, desc[UR36][R4.64] ;  /* 0x0000002404047981 */ /* 0x000ea4000c1e1500 */
[----:B--23--:R-:W-:-:S06]  /*9dc0*/  HADD2.F32 R2, -RZ, R4.H0_H0 ;  /* 0x20000004ff027230 */ /* 0x00cfcc0000004100 */
[----:B------:R-:W0:Y:S02]  /*9dd0*/  F2I.S64.TRUNC R2, R2 ;  /* 0x0000000200027311 */ /* 0x000e24000020d900 */
[----:B0-----:R-:W-:Y:S01]  /*9de0*/  PRMT R19, R2, 0x7610, R19 ;  /* 0x0000761002137816 */ /* 0x001fe20000000013 */
[----:B------:R-:W-:Y:S06]  /*9df0*/  BRA `(.L_x_24641) ;  /* 0x0000000800b47947 */ /* 0x000fec0003800000 */
.L_x_24646:
[----:B--23--:R-:W2:Y:S02]  /*9e00*/  LDG.E.64 R2, desc[UR36][R4.64] ;  /* 0x0000002404027981 */ /* 0x00cea4000c1e1b00 */
[----:B--2---:R-:W0:Y:S02]  /*9e10*/  F2I.S64.F64.TRUNC R2, R2 ;  /* 0x0000000200027311 */ /* 0x004e24000030d900 */
[----:B0-----:R-:W-:Y:S01]  /*9e20*/  PRMT R19, R2, 0x7610, R19 ;  /* 0x0000761002137816 */ /* 0x001fe20000000013 */
[----:B------:R-:W-:Y:S06]  /*9e30*/  BRA `(.L_x_24641) ;  /* 0x0000000800a47947 */ /* 0x000fec0003800000 */
.L_x_24636:
        /* <DEDUP_REMOVED lines=12> */
.L_x_24650:
[----:B------:R-:W2:Y:S02]  /*9f00*/  LDG.E.64 R4, desc[UR36][R4.64] ;  /* 0x0000002404047981 */ /* 0x000ea4000c1e1b00 */
[----:B--23--:R-:W0:Y:S02]  /*9f10*/  F2I.S64.F64.TRUNC R2, R4 ;  /* 0x0000000400027311 */ /* 0x00ce24000030d900 */
[----:B0-----:R-:W-:Y:S01]  /*9f20*/  PRMT R19, R2, 0x7610, R19 ;  /* 0x0000761002137816 */ /* 0x001fe20000000013 */
[----:B------:R-:W-:Y:S06]  /*9f30*/  BRA `(.L_x_24641) ;  /* 0x0000000800647947 */ /* 0x000fec0003800000 */
.L_x_24649:
[----:B------:R-:W-:-:S09]  /*9f40*/  UISETP.NE.AND UP0, UPT, UR4, 0xf, UPT ;  /* 0x0000000f0400788c */ /* 0x000fd2000bf05270 */
[----:B------:R-:W-:Y:S05]  /*9f50*/  BRA.U !UP0, `(.L_x_24651) ;  /* 0x00000001089c7547 */ /* 0x000fea000b800000 */
[----:B------:R-:W-:-:S09]  /*9f60*/  UISETP.NE.AND UP0, UPT, UR4, 0x17, UPT ;  /* 0x000000170400788c */ /* 0x000fd2000bf05270 */
[----:B------:R-:W-:Y:S05]  /*9f70*/  BRA.U !UP0, `(.L_x_24652) ;  /* 0x00000001085c7547 */ /* 0x000fea000b800000 */
[----:B------:R-:W-:-:S09]  /*9f80*/  UISETP.NE.AND UP0, UPT, UR4, 0x18, UPT ;  /* 0x000000180400788c */ /* 0x000fd2000bf05270 */
[----:B------:R-:W-:Y:S05]  /*9f90*/  BRA.U UP0, `(.L_x_24640) ;  /* 0x0000000500f87547 */ /* 0x000fea000b800000 */
[----:B------:R-:W4:Y:S01]  /*9fa0*/  LDG.E.U8 R0, desc[UR36][R4.64] ;  /* 0x0000002404007981 */ /* 0x000f22000c1e1100 */
[----:B------:R-:W-:Y:S02]  /*9fb0*/  HFMA2 R6, -RZ, RZ, 0, 1.847743988037109375e-06 ;  /* 0x0000001fff067431 */ /* 0x000fe400000001ff */
[----:B----4-:R-:W-:-:S05]  /*9fc0*/  IMAD.SHL.U32 R0, R0, 0x1000000, RZ ;  /* 0x0100000000007824 */ /* 0x010fca00078e00ff */
[C---:B--23--:R-:W-:Y:S02]  /*9fd0*/  LOP3.LUT R2, R0.reuse, 0x7f000000, RZ, 0xc0, !PT ;  /* 0x7f00000000027812 */ /* 0x04cfe400078ec0ff */
        /* <DEDUP_REMOVED lines=17> */
.L_x_24652:
[----:B--23--:R-:W2:Y:S02]  /*a0f0*/  LDG.E.U8 R3, desc[UR36][R4.64] ;  /* 0x0000002404037981 */ /* 0x00cea4000c1e1100 */
        /* <DEDUP_REMOVED lines=13> */
.L_x_24651:
[----:B--23--:R-:W2:Y:S02]  /*a1d0*/  LDG.E.U16 R2, desc[UR36][R4.64] ;  /* 0x0000002404027981 */ /* 0x00cea4000c1e1500 */
[----:B--2---:R-:W-:-:S06]  /*a1e0*/  SHF.L.U32 R2, R2, 0x10, RZ ;  /* 0x0000001002027819 */ /* 0x004fcc00000006ff */
[----:B------:R-:W0:Y:S02]  /*a1f0*/  F2I.S64.TRUNC R2, R2 ;  /* 0x0000000200027311 */ /* 0x000e24000020d900 */
[----:B0-----:R-:W-:Y:S01]  /*a200*/  PRMT R19, R2, 0x7610, R19 ;  /* 0x0000761002137816 */ /* 0x001fe20000000013 */
[----:B------:R-:W-:Y:S06]  /*a210*/  BRA `(.L_x_24641) ;  /* 0x0000000400ac7947 */ /* 0x000fec0003800000 */
.L_x_24648:
        /* <DEDUP_REMOVED lines=10> */
.L_x_24655:
[----:B------:R-:W4:Y:S01]  /*a2c0*/  LDG.E.U8 R4, desc[UR36][R4.64] ;  /* 0x0000002404047981 */ /* 0x000f22000c1e1100 */
[----:B------:R-:W-:Y:S01]  /*a2d0*/  BSSY.RECONVERGENT B0, `(.L_x_24656) ;  /* 0x0000018000007945 */ /* 0x000fe20003800200 */
[----:B--23--:R-:W-:Y:S01]  /*a2e0*/  IMAD.MOV.U32 R2, RZ, RZ, RZ ;  /* 0x000000ffff027224 */ /* 0x00cfe200078e00ff */
        /* <DEDUP_REMOVED lines=18> */
.L_x_24659:
[----:B------:R-:W-:Y:S05]  /*a410*/  BSYNC.RECONVERGENT B1 ;  /* 0x0000000000017941 */ /* 0x000fea0003800200 */
.L_x_24658:
[----:B------:R-:W-:Y:S01]  /*a420*/  IMAD.SHL.U32 R0, R0, 0x100000, RZ ;  /* 0x0010000000007824 */ /* 0x000fe200078e00ff */
[----:B------:R-:W-:-:S04]  /*a430*/  LEA R2, R2, 0x3b800000, 0x17 ;  /* 0x3b80000002027811 */ /* 0x000fc800078eb8ff */
[----:B------:R-:W-:-:S07]  /*a440*/  LOP3.LUT R2, R2, R0, R7, 0xfe, !PT ;  /* 0x0000000002027212 */ /* 0x000fce00078efe07 */
.L_x_24657:
[----:B------:R-:W-:Y:S05]  /*a450*/  BSYNC.RECONVERGENT B0 ;  /* 0x0000000000007941 */ /* 0x000fea0003800200 */
.L_x_24656:
[----:B------:R-:W0:Y:S02]  /*a460*/  F2I.S64.TRUNC R2, R2 ;  /* 0x0000000200027311 */ /* 0x000e24000020d900 */
[----:B0-----:R-:W-:Y:S01]  /*a470*/  PRMT R19, R2, 0x7610, R19 ;  /* 0x0000761002137816 */ /* 0x001fe20000000013 */
[----:B------:R-:W-:Y:S06]  /*a480*/  BRA `(.L_x_24641) ;  /* 0x0000000400107947 */ /* 0x000fec0003800000 */
.L_x_24654:
        /* <DEDUP_REMOVED lines=21> */
.L_x_24663:
[----:B------:R-:W-:Y:S05]  /*a5e0*/  BSYNC.RECONVERGENT B1 ;  /* 0x0000000000017941 */ /* 0x000fea0003800200 */
.L_x_24662:
[----:B------:R-:W-:Y:S01]  /*a5f0*/  IMAD.SHL.U32 R0, R0, 0x200000, RZ ;  /* 0x0020000000007824 */ /* 0x000fe200078e00ff */
[----:B------:R-:W-:-:S04]  /*a600*/  LEA R2, R2, 0x37800000, 0x17 ;  /* 0x3780000002027811 */ /* 0x000fc800078eb8ff */
[----:B------:R-:W-:-:S07]  /*a610*/  LOP3.LUT R2, R2, R0, R7, 0xfe, !PT ;  /* 0x0000000002027212 */ /* 0x000fce00078efe07 */
.L_x_24661:
[----:B------:R-:W-:Y:S05]  /*a620*/  BSYNC.RECONVERGENT B0 ;  /* 0x0000000000007941 */ /* 0x000fea0003800200 */
.L_x_24660:
[----:B------:R-:W0:Y:S02]  /*a630*/  F2I.S64.TRUNC R2, R2 ;  /* 0x0000000200027311 */ /* 0x000e24000020d900 */
[----:B0-----:R-:W-:Y:S01]  /*a640*/  PRMT R19, R2, 0x7610, R19 ;  /* 0x0000761002137816 */ /* 0x001fe20000000013 */
[----:B------:R-:W-:Y:S06]  /*a650*/  BRA `(.L_x_24641) ;  /* 0x00000000009c7947 */ /* 0x000fec0003800000 */
.L_x_24653:
        /* <DEDUP_REMOVED lines=8> */
[----:B--23--:R-:W-:Y:S01]  /*a6e0*/  IMAD.MOV.U32 R2, RZ, RZ, 0x400000 ;  /* 0x00400000ff027424 */ /* 0x00cfe200078e00ff */
[----:B----4-:R-:W-:-:S13]  /*a6f0*/  ISETP.NE.AND P0, PT, R4, RZ, PT ;  /* 0x000000ff0400720c */ /* 0x010fda0003f05270 */
[----:B------:R-:W-:Y:S05]  /*a700*/  @!P0 BRA `(.L_x_24667) ;  /* 0x00000000000c8947 */ /* 0x000fea0003800000 */
[----:B------:R-:W-:-:S13]  /*a710*/  ISETP.NE.AND P0, PT, R4, 0xff, PT ;  /* 0x000000ff0400780c */ /* 0x000fda0003f05270 */
[----:B------:R-:W-:Y:S01]  /*a720*/  @!P0 MOV R2, 0x7f800001 ;  /* 0x7f80000100028802 */ /* 0x000fe20000000f00 */
[----:B------:R-:W-:-:S07]  /*a730*/  @P0 IMAD.SHL.U32 R2, R4, 0x800000, RZ ;  /* 0x0080000004020824 */ /* 0x000fce00078e00ff */
.L_x_24667:
[----:B------:R-:W-:Y:S05]  /*a740*/  BSYNC.RECONVERGENT B0 ;  /* 0x0000000000007941 */ /* 0x000fea0003800200 */
.L_x_24666:
[----:B------:R-:W0:Y:S02]  /*a750*/  F2I.S64.TRUNC R2, R2 ;  /* 0x0000000200027311 */ /* 0x000e24000020d900 */
[----:B0-----:R-:W-:Y:S01]  /*a760*/  PRMT R19, R2, 0x7610, R19 ;  /* 0x0000761002137816 */ /* 0x001fe20000000013 */
[----:B------:R-:W-:Y:S06]  /*a770*/  BRA `(.L_x_24641) ;  /* 0x0000000000547947 */ /* 0x000fec0003800000 */
.L_x_24640:
[----:B--23--:R-:W-:Y:S01]  /*a780*/  MOV R2, 0x0 ;  /* 0x0000000000027802 */ /* 0x00cfe20000000f00 */
        /* <DEDUP_REMOVED lines=15> */
.L_x_24668:
[----:B------:R-:W-:Y:S01]  /*a880*/  PRMT R19, RZ, 0x7610, R19 ;  /* 0x00007610ff137816 */ /* 0x000fe20000000013 */
[----:B------:R-:W-:Y:S06]  /*a890*/  BRA `(.L_x_24641) ;  /* 0x00000000000c7947 */ /* 0x000fec0003800000 */
.L_x_24665:
[----:B------:R4:W5:Y:S01]  /*a8a0*/  LDG.E.U8 R19, desc[UR36][R4.64] ;  /* 0x0000002404137981 */ /* 0x000962000c1e1100 */
[----:B------:R-:W-:Y:S05]  /*a8b0*/  BRA `(.L_x_24641) ;  /* 0x0000000000047947 */ /* 0x000fea0003800000 */
.L_x_24664:
[----:B------:R1:W5:Y:S02]  /*a8c0*/  LDG.E.U8 R19, desc[UR36][R4.64] ;  /* 0x0000002404137981 */ /* 0x000364000c1e1100 */
.L_x_24641:
[----:B------:R-:W0:Y:S01]  /*a8d0*/  LDCU.64 UR6, c[0x0][0x5f8] ;  /* 0x0000bf00ff0677ac */ /* 0x000e220008000a00 */
[----:B------:R-:W-:-:S04]  /*a8e0*/  UPRMT UR4, UR42, 0x9910, URZ ;  /* 0x000099102a047896 */ /* 0x000fc800080000ff */
[----:B------:R-:W-:Y:S01]  /*a8f0*/  UISETP.GT.AND UP0, UPT, UR4, 0x9, UPT ;  /* 0x000000090400788c */ /* 0x000fe2000bf04270 */
[----:B01--4-:R-:W-:-:S05]  /*a900*/  IADD3 R4, P0, PT, R18, UR6, RZ ;  /* 0x0000000612047c10 */ /* 0x013fca000ff1e0ff */
        /* <DEDUP_REMOVED lines=12> */
.L_x_24672:
[----:B------:R0:W5:Y:S01]  /*a9d0*/  LDG.E.U8 R0, desc[UR36][R4.64] ;  /* 0x0000002404007981 */ /* 0x000162000c1e1100 */
[----:B------:R-:W-:Y:S05]  /*a9e0*/  BRA `(.L_x_24674) ;  /* 0x0000000c005c7947 */ /* 0x000fea0003800000 */
.L_x_24671:
        /* <DEDUP_REMOVED lines=8> */
.L_x_24676:
[----:B------:R0:W5:Y:S01]  /*aa70*/  LDG.E.U8 R0, desc[UR36][R4.64] ;  /* 0x0000002404007981 */ /* 0x000162000c1e1100 */
[----:B------:R-:W-:Y:S05]  /*aa80*/  BRA `(.L_x_24674) ;  /* 0x0000000c00347947 */ /* 0x000fea0003800000 */
.L_x_24675:
[----:B------:R0:W5:Y:S01]  /*aa90*/  LDG.E.U16 R0, desc[UR36][R4.64] ;  /* 0x0000002404007981 */ /* 0x000162000c1e1500 */
[----:B------:R-:W-:Y:S05]  /*aaa0*/  BRA `(.L_x_24674) ;  /* 0x0000000c002c7947 */ /* 0x000fea0003800000 */
.L_x_24670:
        /* <DEDUP_REMOVED lines=10> */
.L_x_24678:
[----:B--23--:R-:W2:Y:S02]  /*ab50*/  LDG.E.U16 R2, desc[UR36][R4.64] ;  /* 0x0000002404027981 */ /* 0x00cea4000c1e1500 */
[----:B--2---:R-:W-:-:S06]  /*ab60*/  HADD2.F32 R2, -RZ, R2.H0_H0 ;  /* 0x20000002ff027230 */ /* 0x004fcc0000004100 */
[----:B------:R-:W0:Y:S02]  /*ab70*/  F2I.S64.TRUNC R2, R2 ;  /* 0x0000000200027311 */ /* 0x000e24000020d900 */
[----:B0-----:R-:W-:Y:S01]  /*ab80*/  PRMT R0, R2, 0x7610, R0 ;  /* 0x0000761002007816 */ /* 0x001fe20000000000 */
[----:B------:R-:W-:Y:S06]  /*ab90*/  BRA `(.L_x_24674) ;  /* 0x0000000800f07947 */ /* 0x000fec0003800000 */
.L_x_24677:
        /* <DEDUP_REMOVED lines=10> */
.L_x_24680:
[----:B------:R-:W2:Y:S02]  /*ac40*/  LDG.E.U16 R4, desc[UR36][R4.64] ;  /* 0x0000002404047981 */ /* 0x000ea4000c1e1500 */
[----:B--23--:R-:W-:-:S06]  /*ac50*/  HADD2.F32 R2, -RZ, R4.H0_H0 ;  /* 0x20000004ff027230 */ /* 0x00cfcc0000004100 */
[----:B------:R-:W0:Y:S02]  /*ac60*/  F2I.S64.TRUNC R2, R2 ;  /* 0x0000000200027311 */ /* 0x000e24000020d900 */
[----:B0-----:R-:W-:Y:S01]  /*ac70*/  PRMT R0, R2, 0x7610, R0 ;  /* 0x0000761002007816 */ /* 0x001fe20000000000 */
[----:B------:R-:W-:Y:S06]  /*ac80*/  BRA `(.L_x_24674) ;  /* 0x0000000800b47947 */ /* 0x000fec0003800000 */
.L_x_24679:
[----:B--23--:R-:W2:Y:S02]  /*ac90*/  LDG.E.64 R2, desc[UR36][R4.64] ;  /* 0x0000002404027981 */ /* 0x00cea4000c1e1b00 */
[----:B--2---:R-:W0:Y:S02]  /*aca0*/  F2I.S64.F64.TRUNC R2, R2 ;  /* 0x0000000200027311 */ /* 0x004e24000030d900 */
[----:B0-----:R-:W-:Y:S01]  /*acb0*/  PRMT R0, R2, 0x7610, R0 ;  /* 0x0000761002007816 */ /* 0x001fe20000000000 */
[----:B------:R-:W-:Y:S06]  /*acc0*/  BRA `(.L_x_24674) ;  /* 0x0000000800a47947 */ /* 0x000fec0003800000 */
.L_x_24669:
        /* <DEDUP_REMOVED lines=12> */
.L_x_24683:
[----:B------:R-:W2:Y:S02]  /*ad90*/  LDG.E.64 R4, desc[UR36][R4.64] ;  /* 0x0000002404047981 */ /* 0x000ea4000c1e1b00 */
[----:B--23--:R-:W0:Y:S02]  /*ada0*/  F2I.S64.F64.TRUNC R2, R4 ;  /* 0x0000000400027311 */ /* 0x00ce24000030d900 */
[----:B0-----:R-:W-:Y:S01]  /*adb0*/  PRMT R0, R2, 0x7610, R0 ;  /* 0x0000761002007816 */ /* 0x001fe20000000000 */
[----:B------:R-:W-:Y:S06]  /*adc0*/  BRA `(.L_x_24674) ;  /* 0x0000000800647947 */ /* 0x000fec0003800000 */
.L_x_24682:
        /* <DEDUP_REMOVED lines=9> */
[C---:B--23--:R-:W-:Y:S02]  /*ae60*/  LOP3.LUT R2, R0.reuse, 0x7f000000, RZ, 0xc0, !PT ;  /* 0x7f00000000027812 */ /* 0x04cfe400078ec0ff */
        /* <DEDUP_REMOVED lines=17> */
.L_x_24685:
[----:B--23--:R-:W2:Y:S02]  /*af80*/  LDG.E.U8 R3, desc[UR36][R4.64] ;  /* 0x0000002404037981 */ /* 0x00cea4000c1e1100 */
        /* <DEDUP_REMOVED lines=13> */
.L_x_24684:
[----:B--23--:R-:W2:Y:S02]  /*b060*/  LDG.E.U16 R2, desc[UR36][R4.64] ;  /* 0x0000002404027981 */ /* 0x00cea4000c1e1500 */
[----:B--2---:R-:W-:-:S06]  /*b070*/  IMAD.U32 R2, R2, 0x10000, RZ ;  /* 0x0001000002027824 */ /* 0x004fcc00078e00ff */
[----:B------:R-:W0:Y:S02]  /*b080*/  F2I.S64.TRUNC R2, R2 ;  /* 0x0000000200027311 */ /* 0x000e24000020d900 */
[----:B0-----:R-:W-:Y:S01]  /*b090*/  PRMT R0, R2, 0x7610, R0 ;  /* 0x0000761002007816 */ /* 0x001fe20000000000 */
[----:B------:R-:W-:Y:S06]  /*b0a0*/  BRA `(.L_x_24674) ;  /* 0x0000000400ac7947 */ /* 0x000fec0003800000 */
.L_x_24681:
        /* <DEDUP_REMOVED lines=10> */
.L_x_24688:
        /* <DEDUP_REMOVED lines=21> */
.L_x_24692:
[----:B------:R-:W-:Y:S05]  /*b2a0*/  BSYNC.RECONVERGENT B1 ;  /* 0x0000000000017941 */ /* 0x000fea0003800200 */
.L_x_24691:
[----:B------:R-:W-:Y:S01]  /*b2b0*/  IMAD.SHL.U32 R0, R0, 0x100000, RZ ;  /* 0x0010000000007824 */ /* 0x000fe200078e00ff */
[----:B------:R-:W-:-:S04]  /*b2c0*/  LEA R2, R2, 0x3b800000, 0x17 ;  /* 0x3b80000002027811 */ /* 0x000fc800078eb8ff */
[----:B------:R-:W-:-:S07]  /*b2d0*/  LOP3.LUT R2, R2, R0, R7, 0xfe, !PT ;  /* 0x0000000002027212 */ /* 0x000fce00078efe07 */
.L_x_24690:
[----:B------:R-:W-:Y:S05]  /*b2e0*/  BSYNC.RECONVERGENT B0 ;  /* 0x0000000000007941 */ /* 0x000fea0003800200 */
.L_x_24689:
[----:B------:R-:W0:Y:S02]  /*b2f0*/  F2I.S64.TRUNC R2, R2 ;  /* 0x0000000200027311 */ /* 0x000e24000020d900 */
[----:B0-----:R-:W-:Y:S01]  /*b300*/  PRMT R0, R2, 0x7610, R0 ;  /* 0x0000761002007816 */ /* 0x001fe20000000000 */
[----:B------:R-:W-:Y:S06]  /*b310*/  BRA `(.L_x_24674) ;  /* 0x0000000400107947 */ /* 0x000fec0003800000 */
.L_x_24687:
[----:B------:R-:W4:Y:S01]  /*b320*/  LDG.E.U8 R4, desc[UR36][R4.64] ;  /* 0x0000002404047981 */ /* 0x000f22000c1e1100 */
[----:B------:R-:W-:Y:S01]  /*b330*/  BSSY.RECONVERGENT B0, `(.L_x_24693) ;  /* 0x0000018000007945 */ /* 0x000fe20003800200 */
[----:B--23--:R-:W-:Y:S01]  /*b340*/  IMAD.MOV.U32 R2, RZ, RZ, RZ ;  /* 0x000000ffff027224 */ /* 0x00cfe200078e00ff */
        /* <DEDUP_REMOVED lines=18> */
.L_x_24696:
[----:B------:R-:W-:Y:S05]  /*b470*/  BSYNC.RECONVERGENT B1 ;  /* 0x0000000000017941 */ /* 0x000fea0003800200 */
.L_x_24695:
[----:B------:R-:W-:Y:S01]  /*b480*/  IMAD.SHL.U32 R0, R0, 0x200000, RZ ;  /* 0x0020000000007824 */ /* 0x000fe200078e00ff */
[----:B------:R-:W-:-:S04]  /*b490*/  LEA R2, R2, 0x37800000, 0x17 ;  /* 0x3780000002027811 */ /* 0x000fc800078eb8ff */
[----:B------:R-:W-:-:S07]  /*b4a0*/  LOP3.LUT R2, R2, R0, R7, 0xfe, !PT ;  /* 0x0000000002027212 */ /* 0x000fce00078efe07 */
.L_x_24694:
[----:B------:R-:W-:Y:S05]  /*b4b0*/  BSYNC.RECONVERGENT B0 ;  /* 0x0000000000007941 */ /* 0x000fea0003800200 */
.L_x_24693:
[----:B------:R-:W0:Y:S02]  /*b4c0*/  F2I.S64.TRUNC R2, R2 ;  /* 0x0000000200027311 */ /* 0x000e24000020d900 */
[----:B0-----:R-:W-:Y:S01]  /*b4d0*/  PRMT R0, R2, 0x7610, R0 ;  /* 0x0000761002007816 */ /* 0x001fe20000000000 */
[----:B------:R-:W-:Y:S06]  /*b4e0*/  BRA `(.L_x_24674) ;  /* 0x00000000009c7947 */ /* 0x000fec0003800000 */
.L_x_24686:
        /* <DEDUP_REMOVED lines=8> */
[----:B--23--:R-:W-:Y:S01]  /*b570*/  HFMA2 R2, -RZ, RZ, 3.814697265625e-06, 0 ;  /* 0x00400000ff027431 */ /* 0x00cfe200000001ff */
[----:B----4-:R-:W-:-:S13]  /*b580*/  ISETP.NE.AND P0, PT, R4, RZ, PT ;  /* 0x000000ff0400720c */ /* 0x010fda0003f05270 */
[----:B------:R-:W-:Y:S05]  /*b590*/  @!P0 BRA `(.L_x_24700) ;  /* 0x00000000000c8947 */ /* 0x000fea0003800000 */
[----:B------:R-:W-:-:S13]  /*b5a0*/  ISETP.NE.AND P0, PT, R4, 0xff, PT ;  /* 0x000000ff0400780c */ /* 0x000fda0003f05270 */
[----:B------:R-:W-:Y:S02]  /*b5b0*/  @!P0 IMAD.MOV.U32 R2, RZ, RZ, 0x7f800001 ;  /* 0x7f800001ff028424 */ /* 0x000fe400078e00ff */
[----:B------:R-:W-:-:S07]  /*b5c0*/  @P0 IMAD.SHL.U32 R2, R4, 0x800000, RZ ;  /* 0x0080000004020824 */ /* 0x000fce00078e00ff */
.L_x_24700:
[----:B------:R-:W-:Y:S05]  /*b5d0*/  BSYNC.RECONVERGENT B0 ;  /* 0x0000000000007941 */ /* 0x000fea0003800200 */
.L_x_24699:
[----:B------:R-:W0:Y:S02]  /*b5e0*/  F2I.S64.TRUNC R2, R2 ;  /* 0x0000000200027311 */ /* 0x000e24000020d900 */
[----:B0-----:R-:W-:Y:S01]  /*b5f0*/  PRMT R0, R2, 0x7610, R0 ;  /* 0x0000761002007816 */ /* 0x001fe20000000000 */
[----:B------:R-:W-:Y:S06]  /*b600*/  BRA `(.L_x_24674) ;  /* 0x0000000000547947 */ /* 0x000fec0003800000 */
.L_x_24673:
[----:B--23--:R-:W-:Y:S01]  /*b610*/  MOV R2, 0x0 ;  /* 0x0000000000027802 */ /* 0x00cfe20000000f00 */
        /* <DEDUP_REMOVED lines=14> */
[----:B--2--5:R-:W-:Y:S05]  /*b700*/  CALL.ABS.NOINC R2 ;  /* 0x0000000002007343 */ /* 0x024fea0003c00000 */
.L_x_24701:
[----:B------:R-:W-:Y:S01]  /*b710*/  PRMT R0, RZ, 0x7610, R0 ;  /* 0x00007610ff007816 */ /* 0x000fe20000000000 */
[----:B------:R-:W-:Y:S06]  /*b720*/  BRA `(.L_x_24674) ;  /* 0x00000000000c7947 */ /* 0x000fec0003800000 */
.L_x_24698:
[----:B------:R4:W5:Y:S01]  /*b730*/  LDG.E.U8 R0, desc[UR36][R4.64] ;  /* 0x0000002404007981 */ /* 0x000962000c1e1100 */
[----:B------:R-:W-:Y:S05]  /*b740*/  BRA `(.L_x_24674) ;  /* 0x0000000000047947 */ /* 0x000fea0003800000 */
.L_x_24697:
[----:B------:R1:W5:Y:S02]  /*b750*/  LDG.E.U8 R0, desc[UR36][R4.64] ;  /* 0x0000002404007981 */ /* 0x000364000c1e1100 */
.L_x_24674:
[----:B------:R-:W2:Y:S01]  /*b760*/  LDCU.64 UR6, c[0x0][0x5e8] ;  /* 0x0000bd00ff0677ac */ /* 0x000ea20008000a00 */
[----:B-----5:R-:W-:Y:S01]  /*b770*/  LOP3.LUT R0, R0, 0xff, RZ, 0xc0, !PT ;  /* 0x000000ff00007812 */ /* 0x020fe200078ec0ff */
[----:B------:R-:W-:Y:S01]  /*b780*/  BSSY.RECONVERGENT B6, `(.L_x_24702) ;  /* 0x00000db000067945 */ /* 0x000fe20003800200 */
[----:B01--4-:R-:W-:Y:S01]  /*b790*/  LOP3.LUT R4, R19, 0xff, RZ, 0xc0, !PT ;  /* 0x000000ff13047812 */ /* 0x013fe200078ec0ff */
[----:B------:R-:W-:-:S03]  /*b7a0*/  UPRMT UR4, UR43, 0x9910, URZ ;  /* 0x000099102b047896 */ /* 0x000fc600080000ff */
[----:B------:R-:W-:Y:S01]  /*b7b0*/  VIMNMX.U16x2 R0, PT, PT, R4, R0, PT ;  /* 0x0000000004007248 */ /* 0x000fe20003fe0200 */
[----:B------:R-:W-:-:S03]  /*b7c0*/  UISETP.GT.AND UP0, UPT, UR4, 0x9, UPT ;  /* 0x000000090400788c */ /* 0x000fc6000bf04270 */
[----:B--23--:R-:W-:Y:S02]  /*b7d0*/  PRMT R9, R0, 0x7610, R9 ;  /* 0x0000761000097816 */ /* 0x00cfe40000000009 */
        /* <DEDUP_REMOVED lines=13> */
.L_x_24706:
[----:B------:R4:W-:Y:S01]  /*b8b0*/  STG.E.U8 desc[UR36][R2.64], R9 ;  /* 0x0000000902007986 */ /* 0x0009e2000c101124 */
[----:B------:R-:W-:Y:S05]  /*b8c0*/  BRA `(.L_x_24708) ;  /* 0x0000000c00187947 */ /* 0x000fea0003800000 */
.L_x_24705:
        /* <DEDUP_REMOVED lines=10> */
.L_x_24710:
[----:B------:R-:W-:-:S05]  /*b970*/  LOP3.LUT R9, R9, 0xffff, RZ, 0xc0, !PT ;  /* 0x0000ffff09097812 */ /* 0x000fca00078ec0ff */
[----:B------:R2:W-:Y:S01]  /*b980*/  STG.E desc[UR36][R2.64], R9 ;  /* 0x0000000902007986 */ /* 0x0005e2000c101924 */
[----:B------:R-:W-:Y:S05]  /*b990*/  BRA `(.L_x_24708) ;  /* 0x0000000800e47947 */ /* 0x000fea0003800000 */
.L_x_24709:
[----:B------:R0:W-:Y:S01]  /*b9a0*/  STG.E.U16 desc[UR36][R2.64], R9 ;  /* 0x0000000902007986 */ /* 0x0001e2000c101524 */
[----:B------:R-:W-:Y:S05]  /*b9b0*/  BRA `(.L_x_24708) ;  /* 0x0000000800dc7947 */ /* 0x000fea0003800000 */
.L_x_24704:
        /* <DEDUP_REMOVED lines=9> */
.L_x_24712:
[----:B------:R-:W0:Y:S02]  /*ba50*/  I2F.U16 R0, R9 ;  /* 0x0000000900007306 */ /* 0x000e240000101000 */
[----:B0-----:R-:W-:-:S05]  /*ba60*/  F2FP.F16.F32.PACK_AB R0, RZ, R0 ;  /* 0x00000000ff00723e */ /* 0x001fca00000000ff */
[----:B------:R0:W-:Y:S01]  /*ba70*/  STG.E.U16 desc[UR36][R2.64], R0 ;  /* 0x0000000002007986 */ /* 0x0001e2000c101524 */
[----:B------:R-:W-:Y:S05]  /*ba80*/  BRA `(.L_x_24708) ;  /* 0x0000000800a87947 */ /* 0x000fea0003800000 */
.L_x_24711:
        /* <DEDUP_REMOVED lines=10> */
.L_x_24714:
[----:B------:R-:W0:Y:S02]  /*bb30*/  I2F.U16 R9, R9 ;  /* 0x0000000900097306 */ /* 0x000e240000101000 */
[----:B0-----:R-:W-:-:S04]  /*bb40*/  F2FP.F16.F32.PACK_AB R5, RZ, R9 ;  /* 0x00000009ff05723e */ /* 0x001fc800000000ff */
[----:B------:R-:W-:-:S05]  /*bb50*/  PRMT R5, R5, 0x5410, RZ ;  /* 0x0000541005057816 */ /* 0x000fca00000000ff */
[----:B------:R0:W-:Y:S01]  /*bb60*/  STG.E desc[UR36][R2.64], R5 ;  /* 0x0000000502007986 */ /* 0x0001e2000c101924 */
[----:B------:R-:W-:Y:S05]  /*bb70*/  BRA `(.L_x_24708) ;  /* 0x00000008006c7947 */ /* 0x000fea0003800000 */
.L_x_24713:
[----:B------:R-:W0:Y:S02]  /*bb80*/  I2F.F64.U16 R4, R9 ;  /* 0x0000000900047312 */ /* 0x000e240000101800 */
[----:B0-----:R0:W-:Y:S01]  /*bb90*/  STG.E.64 desc[UR36][R2.64], R4 ;  /* 0x0000000402007986 */ /* 0x0011e2000c101b24 */
[----:B------:R-:W-:Y:S05]  /*bba0*/  BRA `(.L_x_24708) ;  /* 0x0000000800607947 */ /* 0x000fea0003800000 */
.L_x_24703:
        /* <DEDUP_REMOVED lines=12> */
.L_x_24718:
        /* <DEDUP_REMOVED lines=17> */
.L_x_24720:
[----:B------:R-:W-:Y:S05]  /*bd80*/  BSYNC.RECONVERGENT B0 ;  /* 0x0000000000007941 */ /* 0x000fea0003800200 */
.L_x_24719:
[----:B------:R0:W-:Y:S01]  /*bd90*/  STG.E.U8 desc[UR36][R2.64], R0 ;  /* 0x0000000002007986 */ /* 0x0001e2000c101124 */
[----:B------:R-:W-:Y:S05]  /*bda0*/  BRA `(.L_x_24708) ;  /* 0x0000000400e07947 */ /* 0x000fea0003800000 */
.L_x_24717:
        /* <DEDUP_REMOVED lines=17> */
.L_x_24722:
[----:B------:R-:W-:Y:S05]  /*bec0*/  BSYNC.RECONVERGENT B0 ;  /* 0x0000000000007941 */ /* 0x000fea0003800200 */
.L_x_24721:
[----:B------:R0:W-:Y:S01]  /*bed0*/  STG.E.U8 desc[UR36][R2.64], R0 ;  /* 0x0000000002007986 */ /* 0x0001e2000c101124 */
[----:B------:R-:W-:Y:S05]  /*bee0*/  BRA `(.L_x_24708) ;  /* 0x0000000400907947 */ /* 0x000fea0003800000 */
.L_x_24716:
        /* <DEDUP_REMOVED lines=21> */
.L_x_24724:
[----:B------:R-:W-:Y:S01]  /*c040*/  LOP3.LUT R4, R9, 0xffff, RZ, 0xc0, !PT ;  /* 0x0000ffff09047812 */ /* 0x000fe200078ec0ff */
[----:B------:R-:W-:-:S05]  /*c050*/  IMAD.MOV.U32 R5, RZ, RZ, RZ ;  /* 0x000000ffff057224 */ /* 0x000fca00078e00ff */
[----:B------:R0:W-:Y:S01]  /*c060*/  STG.E.64 desc[UR36][R2.64], R4 ;  /* 0x0000000402007986 */ /* 0x0001e2000c101b24 */
[----:B------:R-:W-:Y:S05]  /*c070*/  BRA `(.L_x_24708) ;  /* 0x00000004002c7947 */ /* 0x000fea0003800000 */
.L_x_24723:
[----:B------:R-:W-:-:S05]  /*c080*/  LOP3.LUT R9, R9, 0xffff, RZ, 0xc0, !PT ;  /* 0x0000ffff09097812 */ /* 0x000fca00078ec0ff */
[----:B------:R0:W-:Y:S01]  /*c090*/  STG.E desc[UR36][R2.64], R9 ;  /* 0x0000000902007986 */ /* 0x0001e2000c101924 */
[----:B------:R-:W-:Y:S05]  /*c0a0*/  BRA `(.L_x_24708) ;  /* 0x0000000400207947 */ /* 0x000fea0003800000 */
.L_x_24715:
        /* <DEDUP_REMOVED lines=11> */
.L_x_24726:
[----:B------:R-:W0:Y:S01]  /*c160*/  I2F.F64.U16 R4, R9 ;  /* 0x0000000900047312 */ /* 0x000e220000101800 */
[----:B------:R-:W-:-:S05]  /*c170*/  CS2R R6, SRZ ;  /* 0x0000000000067805 */ /* 0x000fca000001ff00 */
[----:B0-----:R0:W-:Y:S01]  /*c180*/  STG.E.128 desc[UR36][R2.64], R4 ;  /* 0x0000000402007986 */ /* 0x0011e2000c101d24 */
[----:B------:R-:W-:Y:S05]  /*c190*/  BRA `(.L_x_24708) ;  /* 0x0000000000e47947 */ /* 0x000fea0003800000 */
.L_x_24725:
[----:B------:R-:W-:-:S09]  /*c1a0*/  UISETP.NE.AND UP0, UPT, UR4, 0xf, UPT ;  /* 0x0000000f0400788c */ /* 0x000fd2000bf05270 */
[----:B------:R-:W-:Y:S05]  /*c1b0*/  BRA.U !UP0, `(.L_x_24727) ;  /* 0x0000000108d07547 */ /* 0x000fea000b800000 */
[----:B------:R-:W-:-:S09]  /*c1c0*/  UISETP.NE.AND UP0, UPT, UR4, 0x17, UPT ;  /* 0x000000170400788c */ /* 0x000fd2000bf05270 */
[----:B------:R-:W-:Y:S05]  /*c1d0*/  BRA.U !UP0, `(.L_x_24728) ;  /* 0x0000000108847547 */ /* 0x000fea000b800000 */
[----:B------:R-:W-:-:S09]  /*c1e0*/  UISETP.NE.AND UP0, UPT, UR4, 0x18, UPT ;  /* 0x000000180400788c */ /* 0x000fd2000bf05270 */
[----:B------:R-:W-:Y:S05]  /*c1f0*/  BRA.U !UP0, `(.L_x_24729) ;  /* 0x0000000108447547 */ /* 0x000fea000b800000 */
.L_x_24707:
        /* <DEDUP_REMOVED lines=16> */
.L_x_24730:
[----:B------:R-:W-:Y:S05]  /*c300*/  BRA `(.L_x_24708) ;  /* 0x0000000000887947 */ /* 0x000fea0003800000 */
.L_x_24729:
        /* <DEDUP_REMOVED lines=11> */
.L_x_24732:
[----:B------:R-:W-:Y:S05]  /*c3c0*/  BSYNC.RECONVERGENT B0 ;  /* 0x0000000000007941 */ /* 0x000fea0003800200 */
.L_x_24731:
[----:B------:R0:W-:Y:S01]  /*c3d0*/  STG.E.U8 desc[UR36][R2.64], R5 ;  /* 0x0000000502007986 */ /* 0x0001e2000c101124 */
[----:B------:R-:W-:Y:S05]  /*c3e0*/  BRA `(.L_x_24708) ;  /* 0x0000000000507947 */ /* 0x000fea0003800000 */
.L_x_24728:
        /* <DEDUP_REMOVED lines=12> */
.L_x_24733:
[----:B------:R-:W-:Y:S01]  /*c4b0*/  IMAD.MOV.U32 R5, RZ, RZ, 0x7f ;  /* 0x0000007fff057424 */ /* 0x000fe200078e00ff */
[----:B------:R-:W-:-:S04]  /*c4c0*/  ISETP.GT.U32.AND P0, PT, R7, 0x7f800000, PT ;  /* 0x7f8000000700780c */ /* 0x000fc80003f04070 */
[----:B------:R-:W-:-:S05]  /*c4d0*/  SEL R5, R5, 0x7c, P0 ;  /* 0x0000007c05057807 */ /* 0x000fca0000000000 */
[----:B------:R0:W-:Y:S01]  /*c4e0*/  STG.E.U8 desc[UR36][R2.64], R5 ;  /* 0x0000000502007986 */ /* 0x0001e2000c101124 */
[----:B------:R-:W-:Y:S05]  /*c4f0*/  BRA `(.L_x_24708) ;  /* 0x00000000000c7947 */ /* 0x000fea0003800000 */
.L_x_24727:
[----:B------:R-:W0:Y:S02]  /*c500*/  I2F.U16 R0, R9 ;  /* 0x0000000900007306 */ /* 0x000e240000101000 */
[----:B0-----:R-:W-:-:S05]  /*c510*/  F2FP.BF16.F32.PACK_AB R0, RZ, R0 ;  /* 0x00000000ff00723e */ /* 0x001fca00000010ff */
[----:B------:R0:W-:Y:S02]  /*c520*/  STG.E.U16 desc[UR36][R2.64], R0 ;  /* 0x0000000002007986 */ /* 0x0001e4000c101524 */
.L_x_24708:
[----:B------:R-:W-:Y:S05]  /*c530*/  BSYNC.RECONVERGENT B6 ;  /* 0x0000000000067941 */ /* 0x000fea0003800200 */
.L_x_24702:
[----:B------:R-:W-:-:S07]  /*c540*/  VIADD R17, R17, 0x80 ;  /* 0x0000008011117836 */ /* 0x000fce0000000000 */
.L_x_24634:
[----:B------:R-:W-:Y:S05]  /*c550*/  BSYNC.RECONVERGENT B7 ;  /* 0x0000000000077941 */ /* 0x000fea0003800200 */
.L_x_24633:
[----:B------:R-:W5:Y:S02]  /*c560*/  LDCU UR4, c[0x0][0x380] ;  /* 0x00007000ff0477ac */ /* 0x000f640008000800 */
[----:B-----5:R-:W-:-:S13]  /*c570*/  ISETP.GE.AND P0, PT, R17, UR4, PT ;  /* 0x0000000411007c0c */ /* 0x020fda000bf06270 */
[----:B------:R-:W-:Y:S05]  /*c580*/  @P0 EXIT ;  /* 0x000000000000094d */ /* 0x000fea0003800000 */
        /* <DEDUP_REMOVED lines=354> */
.L_x_24734:
[----:B------:R-:W0:Y:S01]  /*dbb0*/  LDCU.64 UR6, c[0x0][0x5e8] ;  /* 0x0000bd00ff0677ac */ /* 0x000e220008000a00 */
[----:B------:R-:W1:Y:S01]  /*dbc0*/  LDCU.64 UR8, c[0x0][0x5f0] ;  /* 0x0000be00ff0877ac */ /* 0x000e620008000a00 */
[----:B------:R-:W-:-:S04]  /*dbd0*/  UPRMT UR4, UR39, 0x9910, URZ ;  /* 0x0000991027047896 */ /* 0x000fc800080000ff */
[----:B------:R-:W-:Y:S01]  /*dbe0*/  UISETP.GT.AND UP0, UPT, UR4, 0x9, UPT ;  /* 0x000000090400788c */ /* 0x000fe2000bf04270 */
[----:B0-----:R-:W-:Y:S02]  /*dbf0*/  IADD3 R16, P0, PT, R16, UR6, RZ ;  /* 0x0000000610107c10 */ /* 0x001fe4000ff1e0ff */
[----:B-1--4-:R-:W-:-:S03]  /*dc00*/  IADD3 R4, P1, PT, R0, UR8, RZ ;  /* 0x0000000800047c10 */ /* 0x012fc6000ff3e0ff */
        /* <DEDUP_REMOVED lines=13> */
.L_x_24738:
[----:B------:R0:W5:Y:S01]  /*dce0*/  LDG.E.U8 R19, desc[UR36][R4.64] ;  /* 0x0000002404137981 */ /* 0x000162000c1e1100 */
[----:B------:R-:W-:Y:S05]  /*dcf0*/  BRA `(.L_x_24740) ;  /* 0x0000000c005c7947 */ /* 0x000fea0003800000 */
.L_x_24737:
        /* <DEDUP_REMOVED lines=8> */
.L_x_24742:
[----:B------:R0:W5:Y:S01]  /*dd80*/  LDG.E.U8 R19, desc[UR36][R4.64] ;  /* 0x0000002404137981 */ /* 0x000162000c1e1100 */
[----:B------:R-:W-:Y:S05]  /*dd90*/  BRA `(.L_x_24740) ;  /* 0x0000000c00347947 */ /* 0x000fea0003800000 */
.L_x_24741:
[----:B------:R0:W5:Y:S01]  /*dda0*/  LDG.E.U16 R19, desc[UR36][R4.64] ;  /* 0x0000002404137981 */ /* 0x000162000c1e1500 */
[----:B------:R-:W-:Y:S05]  /*ddb0*/  BRA `(.L_x_24740) ;  /* 0x0000000c002c7947 */ /* 0x000fea0003800000 */
.L_x_24736:
        /* <DEDUP_REMOVED lines=10> */
.L_x_24744:
[----:B--23--:R-:W2:Y:S02]  /*de60*/  LDG.E.U16 R2, desc[UR36][R4.64] ;  /* 0x0000002404027981 */ /* 0x00cea4000c1e1500 */
[----:B--2---:R-:W-:-:S06]  /*de70*/  HADD2.F32 R2, -RZ, R2.H0_H0 ;  /* 0x20000002ff027230 */ /* 0x004fcc0000004100 */
[----:B------:R-:W0:Y:S02]  /*de80*/  F2I.S64.TRUNC R2, R2 ;  /* 0x0000000200027311 */ /* 0x000e24000020d900 */
[----:B0-----:R-:W-:Y:S01]  /*de90*/  PRMT R19, R2, 0x7610, R19 ;  /* 0x0000761002137816 */ /* 0x001fe20000000013 */
[----:B------:R-:W-:Y:S06]  /*dea0*/  BRA `(.L_x_24740) ;  /* 0x0000000800f07947 */ /* 0x000fec0003800000 */
.L_x_24743:
        /* <DEDUP_REMOVED lines=10> */
.L_x_24746:
[----:B------:R-:W2:Y:S02]  /*df50*/  LDG.E.U16 R4, desc[UR36][R4.64] ;  /* 0x0000002404047981 */ /* 0x000ea4000c1e1500 */
[----:B--23--:R-:W-:-:S06]  /*df60*/  HADD2.F32 R2, -RZ, R4.H0_H0 ;  /* 0x20000004ff027230 */ /* 0x00cfcc0000004100 */
[----:B------:R-:W0:Y:S02]  /*df70*/  F2I.S64.TRUNC R2, R2 ;  /* 0x0000000200027311 */ /* 0x000e24000020d900 */
[----:B0-----:R-:W-:Y:S01]  /*df80*/  PRMT R19, R2, 0x7610, R19 ;  /* 0x0000761002137816 */ /* 0x001fe20000000013 */
[----:B------:R-:W-:Y:S06]  /*df90*/  BRA `(.L_x_24740) ;  /* 0x0000000800b47947 */ /* 0x000fec0003800000 */
.L_x_24745:
[----:B--23--:R-:W2:Y:S02]  /*dfa0*/  LDG.E.64 R2, desc[UR36][R4.64] ;  /* 0x0000002404027981 */ /* 0x00cea4000c1e1b00 */
[----:B--2---:R-:W0:Y:S02]  /*dfb0*/  F2I.S64.F64.TRUNC R2, R2 ;  /* 0x0000000200027311 */ /* 0x004e24000030d900 */
[----:B0-----:R-:W-:Y:S01]  /*dfc0*/  PRMT R19, R2, 0x7610, R19 ;  /* 0x0000761002137816 */ /* 0x001fe20000000013 */
[----:B------:R-:W-:Y:S06]  /*dfd0*/  BRA `(.L_x_24740) ;  /* 0x0000000800a47947 */ /* 0x000fec0003800000 */
.L_x_24735:
        /* <DEDUP_REMOVED lines=12> */
.L_x_24749:
[----:B------:R-:W2:Y:S02]  /*e0a0*/  LDG.E.64 R4, desc[UR36][R4.64] ;  /* 0x0000002404047981 */ /* 0x000ea4000c1e1b00 */
[----:B--23--:R-:W0:Y:S02]  /*e0b0*/  F2I.S64.F64.TRUNC R2, R4 ;  /* 0x0000000400027311 */ /* 0x00ce24000030d900 */
[----:B0-----:R-:W-:Y:S01]  /*e0c0*/  PRMT R19, R2, 0x7610, R19 ;  /* 0x0000761002137816 */ /* 0x001fe20000000013 */
[----:B------:R-:W-:Y:S06]  /*e0d0*/  BRA `(.L_x_24740) ;  /* 0x0000000800647947 */ /* 0x000fec0003800000 */
.L_x_24748:
        /* <DEDUP_REMOVED lines=9> */
[C---:B--23--:R-:W-:Y:S02]  /*e170*/  LOP3.LUT R2, R0.reuse, 0x7f000000, RZ, 0xc0, !PT ;  /* 0x7f00000000027812 */ /* 0x04cfe400078ec0ff */
        /* <DEDUP_REMOVED lines=17> */
.L_x_24751:
        /* <DEDUP_REMOVED lines=14> */
.L_x_24750:
[----:B--23--:R-:W2:Y:S02]  /*e370*/  LDG.E.U16 R2, desc[UR36][R4.64] ;  /* 0x0000002404027981 */ /* 0x00cea4000c1e1500 */
[----:B--2---:R-:W-:-:S06]  /*e380*/  IMAD.U32 R2, R2, 0x10000, RZ ;  /* 0x0001000002027824 */ /* 0x004fcc00078e00ff */
[----:B------:R-:W0:Y:S02]  /*e390*/  F2I.S64.TRUNC R2, R2 ;  /* 0x0000000200027311 */ /* 0x000e24000020d900 */
[----:B0-----:R-:W-:Y:S01]  /*e3a0*/  PRMT R19, R2, 0x7610, R19 ;  /* 0x0000761002137816 */ /* 0x001fe20000000013 */
[----:B------:R-:W-:Y:S06]  /*e3b0*/  BRA `(.L_x_24740) ;  /* 0x0000000400ac7947 */ /* 0x000fec0003800000 */
.L_x_24747:
        /* <DEDUP_REMOVED lines=10> */
.L_x_24754:
        /* <DEDUP_REMOVED lines=21> */
.L_x_24758:
[----:B------:R-:W-:Y:S05]  /*e5b0*/  BSYNC.RECONVERGENT B1 ;  /* 0x0000000000017941 */ /* 0x000fea0003800200 */
.L_x_24757:
[----:B------:R-:W-:Y:S02]  /*e5c0*/  SHF.L.U32 R0, R0, 0x14, RZ ;  /* 0x0000001400007819 */ /* 0x000fe400000006ff */
[----:B------:R-:W-:-:S04]  /*e5d0*/  LEA R2, R2, 0x3b800000, 0x17 ;  /* 0x3b80000002027811 */ /* 0x000fc800078eb8ff */
[----:B------:R-:W-:-:S07]  /*e5e0*/  LOP3.LUT R2, R2, R0, R7, 0xfe, !PT ;  /* 0x0000000002027212 */ /* 0x000fce00078efe07 */
.L_x_24756:
[----:B------:R-:W-:Y:S05]  /*e5f0*/  BSYNC.RECONVERGENT B0 ;  /* 0x0000000000007941 */ /* 0x000fea0003800200 */
.L_x_24755:
[----:B------:R-:W0:Y:S02]  /*e600*/  F2I.S64.TRUNC R2, R2 ;  /* 0x0000000200027311 */ /* 0x000e24000020d900 */
[----:B0-----:R-:W-:Y:S01]  /*e610*/  PRMT R19, R2, 0x7610, R19 ;  /* 0x0000761002137816 */ /* 0x001fe20000000013 */
[----:B------:R-:W-:Y:S06]  /*e620*/  BRA `(.L_x_24740) ;  /* 0x0000000400107947 */ /* 0x000fec0003800000 */
.L_x_24753:
        /* <DEDUP_REMOVED lines=21> */
.L_x_24762:
[----:B------:R-:W-:Y:S05]  /*e780*/  BSYNC.RECONVERGENT B1 ;  /* 0x0000000000017941 */ /* 0x000fea0003800200 */
.L_x_24761:
[----:B------:R-:W-:Y:S01]  /*e790*/  IMAD.SHL.U32 R0, R0, 0x200000, RZ ;  /* 0x0020000000007824 */ /* 0x000fe200078e00ff */
[----:B------:R-:W-:-:S04]  /*e7a0*/  LEA R2, R2, 0x37800000, 0x17 ;  /* 0x3780000002027811 */ /* 0x000fc800078eb8ff */
[----:B------:R-:W-:-:S07]  /*e7b0*/  LOP3.LUT R2, R2, R0, R7, 0xfe, !PT ;  /* 0x0000000002027212 */ /* 0x000fce00078efe07 */
.L_x_24760:
[----:B------:R-:W-:Y:S05]  /*e7c0*/  BSYNC.RECONVERGENT B0 ;  /* 0x0000000000007941 */ /* 0x000fea0003800200 */
.L_x_24759:
[----:B------:R-:W0:Y:S02]  /*e7d0*/  F2I.S64.TRUNC R2, R2 ;  /* 0x0000000200027311 */ /* 0x000e24000020d900 */
[----:B0-----:R-:W-:Y:S01]  /*e7e0*/  PRMT R19, R2, 0x7610, R19 ;  /* 0x0000761002137816 */ /* 0x001fe20000000013 */
[----:B------:R-:W-:Y:S06]  /*e7f0*/  BRA `(.L_x_24740) ;  /* 0x00000000009c7947 */ /* 0x000fec0003800000 */
.L_x_24752:
        /* <DEDUP_REMOVED lines=14> */
.L_x_24766:
[----:B------:R-:W-:Y:S05]  /*e8e0*/  BSYNC.RECONVERGENT B0 ;  /* 0x0000000000007941 */ /* 0x000fea0003800200 */
.L_x_24765:
[----:B------:R-:W0:Y:S02]  /*e8f0*/  F2I.S64.TRUNC R2, R2 ;  /* 0x0000000200027311 */ /* 0x000e24000020d900 */
[----:B0-----:R-:W-:Y:S01]  /*e900*/  PRMT R19, R2, 0x7610, R19 ;  /* 0x0000761002137816 */ /* 0x001fe20000000013 */
[----:B------:R-:W-:Y:S06]  /*e910*/  BRA `(.L_x_24740) ;  /* 0x0000000000547947 */ /* 0x000fec0003800000 */
.L_x_24739:
        /* <DEDUP_REMOVED lines=16> */
.L_x_24767:
[----:B------:R-:W-:Y:S01]  /*ea20*/  PRMT R19, RZ, 0x7610, R19 ;  /* 0x00007610ff137816 */ /* 0x000fe20000000013 */
[----:B------:R-:W-:Y:S06]  /*ea30*/  BRA `(.L_x_24740) ;  /* 0x00000000000c7947 */ /* 0x000fec0003800000 */
.L_x_24764:
[----:B------:R0:W5:Y:S01]  /*ea40*/  LDG.E.U8 R19, desc[UR36][R4.64] ;  /* 0x0000002404137981 */ /* 0x000162000c1e1100 */
[----:B------:R-:W-:Y:S05]  /*ea50*/  BRA `(.L_x_24740) ;  /* 0x0000000000047947 */ /* 0x000fea0003800000 */
.L_x_24763:
[----:B------:R1:W5:Y:S02]  /*ea60*/  LDG.E.U8 R19, desc[UR36][R4.64] ;  /* 0x0000002404137981 */ /* 0x000364000c1e1100 */
.L_x_24740:
        /* <DEDUP_REMOVED lines=16> */
.L_x_24771:
[----:B------:R1:W5:Y:S01]  /*eb70*/  LDG.E.U8 R0, desc[UR36][R4.64] ;  /* 0x0000002404007981 */ /* 0x000362000c1e1100 */
[----:B------:R-:W-:Y:S05]  /*eb80*/  BRA `(.L_x_24773) ;  /* 0x0000000c005c7947 */ /* 0x000fea0003800000 */
.L_x_24770:
        /* <DEDUP_REMOVED lines=8> */
.L_x_24775:
[----:B------:R0:W5:Y:S01]  /*ec10*/  LDG.E.U8 R0, desc[UR36][R4.64] ;  /* 0x0000002404007981 */ /* 0x000162000c1e1100 */
[----:B------:R-:W-:Y:S05]  /*ec20*/  BRA `(.L_x_24773) ;  /* 0x0000000c00347947 */ /* 0x000fea0003800000 */
.L_x_24774:
[----:B------:R0:W5:Y:S01]  /*ec30*/  LDG.E.U16 R0, desc[UR36][R4.64] ;  /* 0x0000002404007981 */ /* 0x000162000c1e1500 */
[----:B------:R-:W-:Y:S05]  /*ec40*/  BRA `(.L_x_24773) ;  /* 0x0000000c002c7947 */ /* 0x000fea0003800000 */
.L_x_24769:
        /* <DEDUP_REMOVED lines=10> */
.L_x_24777:
[----:B--23--:R-:W2:Y:S02]  /*ecf0*/  LDG.E.U16 R2, desc[UR36][R4.64] ;  /* 0x0000002404027981 */ /* 0x00cea4000c1e1500 */
[----:B--2---:R-:W-:-:S06]  /*ed00*/  HADD2.F32 R2, -RZ, R2.H0_H0 ;  /* 0x20000002ff027230 */ /* 0x004fcc0000004100 */
[----:B------:R-:W0:Y:S02]  /*ed10*/  F2I.S64.TRUNC R2, R2 ;  /* 0x0000000200027311 */ /* 0x000e24000020d900 */
[----:B0-----:R-:W-:Y:S01]  /*ed20*/  PRMT R0, R2, 0x7610, R0 ;  /* 0x0000761002007816 */ /* 0x001fe20000000000 */
[----:B------:R-:W-:Y:S06]  /*ed30*/  BRA `(.L_x_24773) ;  /* 0x0000000800f07947 */ /* 0x000fec0003800000 */
.L_x_24776:
        /* <DEDUP_REMOVED lines=10> */
.L_x_24779:
[----:B------:R-:W2:Y:S02]  /*ede0*/  LDG.E.U16 R4, desc[UR36][R4.64] ;  /* 0x0000002404047981 */ /* 0x000ea4000c1e1500 */
[----:B--23--:R-:W-:-:S06]  /*edf0*/  HADD2.F32 R2, -RZ, R4.H0_H0 ;  /* 0x20000004ff027230 */ /* 0x00cfcc0000004100 */
[----:B------:R-:W0:Y:S02]  /*ee00*/  F2I.S64.TRUNC R2, R2 ;  /* 0x0000000200027311 */ /* 0x000e24000020d900 */
[----:B0-----:R-:W-:Y:S01]  /*ee10*/  PRMT R0, R2, 0x7610, R0 ;  /* 0x0000761002007816 */ /* 0x001fe20000000000 */
[----:B------:R-:W-:Y:S06]  /*ee20*/  BRA `(.L_x_24773) ;  /* 0x0000000800b47947 */ /* 0x000fec0003800000 */
.L_x_24778:
[----:B--23--:R-:W2:Y:S02]  /*ee30*/  LDG.E.64 R2, desc[UR36][R4.64] ;  /* 0x0000002404027981 */ /* 0x00cea4000c1e1b00 */
[----:B--2---:R-:W0:Y:S02]  /*ee40*/  F2I.S64.F64.TRUNC R2, R2 ;  /* 0x0000000200027311 */ /* 0x004e24000030d900 */
[----:B0-----:R-:W-:Y:S01]  /*ee50*/  PRMT R0, R2, 0x7610, R0 ;  /* 0x0000761002007816 */ /* 0x001fe20000000000 */
[----:B------:R-:W-:Y:S06]  /*ee60*/  BRA `(.L_x_24773) ;  /* 0x0000000800a47947 */ /* 0x000fec0003800000 */
.L_x_24768:
        /* <DEDUP_REMOVED lines=12> */
.L_x_24782:
[----:B------:R-:W2:Y:S02]  /*ef30*/  LDG.E.64 R4, desc[UR36][R4.64] ;  /* 0x0000002404047981 */ /* 0x000ea4000c1e1b00 */
[----:B--23--:R-:W0:Y:S02]  /*ef40*/  F2I.S64.F64.TRUNC R2, R4 ;  /* 0x0000000400027311 */ /* 0x00ce24000030d900 */
[----:B0-----:R-:W-:Y:S01]  /*ef50*/  PRMT R0, R2, 0x7610, R0 ;  /* 0x0000761002007816 */ /* 0x001fe20000000000 */
[----:B------:R-:W-:Y:S06]  /*ef60*/  BRA `(.L_x_24773) ;  /* 0x0000000800647947 */ /* 0x000fec0003800000 */
.L_x_24781:
        /* <DEDUP_REMOVED lines=27> */
.L_x_24784:
        /* <DEDUP_REMOVED lines=14> */
.L_x_24783:
[----:B--23--:R-:W2:Y:S02]  /*f200*/  LDG.E.U16 R2, desc[UR36][R4.64] ;  /* 0x0000002404027981 */ /* 0x00cea4000c1e1500 */
[----:B--2---:R-:W-:-:S06]  /*f210*/  IMAD.U32 R2, R2, 0x10000, RZ ;  /* 0x0001000002027824 */ /* 0x004fcc00078e00ff */
[----:B------:R-:W0:Y:S02]  /*f220*/  F2I.S64.TRUNC R2, R2 ;  /* 0x0000000200027311 */ /* 0x000e24000020d900 */
[----:B0-----:R-:W-:Y:S01]  /*f230*/  PRMT R0, R2, 0x7610, R0 ;  /* 0x0000761002007816 */ /* 0x001fe20000000000 */
[----:B------:R-:W-:Y:S06]  /*f240*/  BRA `(.L_x_24773) ;  /* 0x0000000400ac7947 */ /* 0x000fec0003800000 */
.L_x_24780:
        /* <DEDUP_REMOVED lines=10> */
.L_x_24787:
        /* <DEDUP_REMOVED lines=21> */
.L_x_24791:
[----:B------:R-:W-:Y:S05]  /*f440*/  BSYNC.RECONVERGENT B1 ;  /* 0x0000000000017941 */ /* 0x000fea0003800200 */
.L_x_24790:
[----:B------:R-:W-:Y:S02]  /*f450*/  SHF.L.U32 R0, R0, 0x14, RZ ;  /* 0x0000001400007819 */ /* 0x000fe400000006ff */
[----:B------:R-:W-:-:S04]  /*f460*/  LEA R2, R2, 0x3b800000, 0x17 ;  /* 0x3b80000002027811 */ /* 0x000fc800078eb8ff */
[----:B------:R-:W-:-:S07]  /*f470*/  LOP3.LUT R2, R2, R0, R7, 0xfe, !PT ;  /* 0x0000000002027212 */ /* 0x000fce00078efe07 */
.L_x_24789:
[----:B------:R-:W-:Y:S05]  /*f480*/  BSYNC.RECONVERGENT B0 ;  /* 0x0000000000007941 */ /* 0x000fea0003800200 */
.L_x_24788:
[----:B------:R-:W0:Y:S02]  /*f490*/  F2I.S64.TRUNC R2, R2 ;  /* 0x0000000200027311 */ /* 0x000e24000020d900 */
[----:B0-----:R-:W-:Y:S01]  /*f4a0*/  PRMT R0, R2, 0x7610, R0 ;  /* 0x0000761002007816 */ /* 0x001fe20000000000 */
[----:B------:R-:W-:Y:S06]  /*f4b0*/  BRA `(.L_x_24773) ;  /* 0x0000000400107947 */ /* 0x000fec0003800000 */
.L_x_24786:
        /* <DEDUP_REMOVED lines=21> */
.L_x_24795:
[----:B------:R-:W-:Y:S05]  /*f610*/  BSYNC.RECONVERGENT B1 ;  /* 0x0000000000017941 */ /* 0x000fea0003800200 */
.L_x_24794:
[----:B------:R-:W-:Y:S01]  /*f620*/  IMAD.SHL.U32 R0, R0, 0x200000, RZ ;  /* 0x0020000000007824 */ /* 0x000fe200078e00ff */
[----:B------:R-:W-:-:S04]  /*f630*/  LEA R2, R2, 0x37800000, 0x17 ;  /* 0x3780000002027811 */ /* 0x000fc800078eb8ff */
[----:B------:R-:W-:-:S07]  /*f640*/  LOP3.LUT R2, R2, R0, R7, 0xfe, !PT ;  /* 0x0000000002027212 */ /* 0x000fce00078efe07 */
.L_x_24793:
[----:B------:R-:W-:Y:S05]  /*f650*/  BSYNC.RECONVERGENT B0 ;  /* 0x0000000000007941 */ /* 0x000fea0003800200 */
.L_x_24792:
[----:B------:R-:W0:Y:S02]  /*f660*/  F2I.S64.TRUNC R2, R2 ;  /* 0x0000000200027311 */ /* 0x000e24000020d900 */
[----:B0-----:R-:W-:Y:S01]  /*f670*/  PRMT R0, R2, 0x7610, R0 ;  /* 0x0000761002007816 */ /* 0x001fe20000000000 */
[----:B------:R-:W-:Y:S06]  /*f680*/  BRA `(.L_x_24773) ;  /* 0x00000000009c7947 */ /* 0x000fec0003800000 */
.L_x_24785:
        /* <DEDUP_REMOVED lines=14> */
.L_x_24799:
[----:B------:R-:W-:Y:S05]  /*f770*/  BSYNC.RECONVERGENT B0 ;  /* 0x0000000000007941 */ /* 0x000fea0003800200 */
.L_x_24798:
[----:B------:R-:W0:Y:S02]  /*f780*/  F2I.S64.TRUNC R2, R2 ;  /* 0x0000000200027311 */ /* 0x000e24000020d900 */
[----:B0-----:R-:W-:Y:S01]  /*f790*/  PRMT R0, R2, 0x7610, R0 ;  /* 0x0000761002007816 */ /* 0x001fe20000000000 */
[----:B------:R-:W-:Y:S06]  /*f7a0*/  BRA `(.L_x_24773) ;  /* 0x0000000000547947 */ /* 0x000fec0003800000 */
.L_x_24772:
        /* <DEDUP_REMOVED lines=16> */
.L_x_24800:
[----:B------:R-:W-:Y:S01]  /*f8b0*/  PRMT R0, RZ, 0x7610, R0 ;  /* 0x00007610ff007816 */ /* 0x000fe20000000000 */
[----:B------:R-:W-:Y:S06]  /*f8c0*/  BRA `(.L_x_24773) ;  /* 0x00000000000c7947 */ /* 0x000fec0003800000 */
.L_x_24797:
[----:B------:R0:W5:Y:S01]  /*f8d0*/  LDG.E.U8 R0, desc[UR36][R4.64] ;  /* 0x0000002404007981 */ /* 0x000162000c1e1100 */
[----:B------:R-:W-:Y:S05]  /*f8e0*/  BRA `(.L_x_24773) ;  /* 0x0000000000047947 */ /* 0x000fea0003800000 */
.L_x_24796:
[----:B------:R0:W5:Y:S02]  /*f8f0*/  LDG.E.U8 R0, desc[UR36][R4.64] ;  /* 0x0000002404007981 */ /* 0x000164000c1e1100 */
.L_x_24773:
[----:B------:R-:W-:Y:S01]  /*f900*/  UPRMT UR4, UR43, 0x9910, URZ ;  /* 0x000099102b047896 */ /* 0x000fe200080000ff */
[----:B-----5:R-:W-:Y:S02]  /*f910*/  LOP3.LUT R0, R0, 0xff, RZ, 0xc0, !PT ;  /* 0x000000ff00007812 */ /* 0x020fe400078ec0ff */
[----:B--23--:R-:W-:Y:S01]  /*f920*/  LOP3.LUT R2, R19, 0xff, RZ, 0xc0, !PT ;  /* 0x000000ff13027812 */ /* 0x00cfe200078ec0ff */
[----:B------:R-:W-:-:S03]  /*f930*/  UISETP.GT.AND UP0, UPT, UR4, 0x9, UPT ;  /* 0x000000090400788c */ /* 0x000fc6000bf04270 */
[----:B------:R-:W-:-:S04]  /*f940*/  VIMNMX.U16x2 R0, PT, PT, R2, R0, PT ;  /* 0x0000000002007248 */ /* 0x000fc80003fe0200 */
[----:B01--4-:R-:W-:Y:S02]  /*f950*/  PRMT R5, R0, 0x7610, R5 ;  /* 0x0000761000057816 */ /* 0x013fe40000000005 */
        /* <DEDUP_REMOVED lines=11> */
.L_x_24804:
[----:B------:R-:W-:Y:S01]  /*fa10*/  STG.E.U8 desc[UR36][R16.64], R5 ;  /* 0x0000000510007986 */ /* 0x000fe2000c101124 */
[----:B------:R-:W-:Y:S05]  /*fa20*/  EXIT ;  /* 0x000000000000794d */ /* 0x000fea0003800000 */
.L_x_24803:
[----:B------:R-:W-:-:S09]  /*fa30*/  UISETP.NE.AND UP0, UPT, UR4, 0x2, UPT ;  /* 0x000000020400788c */ /* 0x000fd2000bf05270 */
[----:B------:R-:W-:Y:S05]  /*fa40*/  BRA.U !UP0, `(.L_x_24806) ;  /* 0x00000001082c7547 */ /* 0x000fea000b800000 */
[----:B------:R-:W-:-:S09]  /*fa50*/  UISETP.NE.AND UP0, UPT, UR4, 0x3, UPT ;  /* 0x000000030400788c */ /* 0x000fd2000bf05270 */
[----:B------:R-:W-:Y:S05]  /*fa60*/  BRA.U !UP0, `(.L_x_24807) ;  /* 0x0000000108187547 */ /* 0x000fea000b800000 */
[----:B------:R-:W-:-:S09]  /*fa70*/  UISETP.NE.AND UP0, UPT, UR4, 0x4, UPT ;  /* 0x000000040400788c */ /* 0x000fd2000bf05270 */
[----:B------:R-:W-:Y:S05]  /*fa80*/  BRA.U UP0, `(.L_x_24805) ;  /* 0x0000000900347547 */ /* 0x000fea000b800000 */
[----:B------:R-:W-:Y:S02]  /*fa90*/  LOP3.LUT R2, R5, 0xffff, RZ, 0xc0, !PT ;  /* 0x0000ffff05027812 */ /* 0x000fe400078ec0ff */
[----:B------:R-:W-:-:S05]  /*faa0*/  MOV R3, RZ ;  /* 0x000000ff00037202 */ /* 0x000fca0000000f00 */
[----:B------:R-:W-:Y:S01]  /*fab0*/  STG.E.64 desc[UR36][R16.64], R2 ;  /* 0x0000000210007986 */ /* 0x000fe2000c101b24 */
[----:B------:R-:W-:Y:S05]  /*fac0*/  EXIT ;  /* 0x000000000000794d */ /* 0x000fea0003800000 */
.L_x_24807:
[----:B------:R-:W-:-:S05]  /*fad0*/  LOP3.LUT R5, R5, 0xffff, RZ, 0xc0, !PT ;  /* 0x0000ffff05057812 */ /* 0x000fca00078ec0ff */
[----:B------:R-:W-:Y:S01]  /*fae0*/  STG.E desc[UR36][R16.64], R5 ;  /* 0x0000000510007986 */ /* 0x000fe2000c101924 */
[----:B------:R-:W-:Y:S05]  /*faf0*/  EXIT ;  /* 0x000000000000794d */ /* 0x000fea0003800000 */
.L_x_24806:
[----:B------:R-:W-:Y:S01]  /*fb00*/  STG.E.U16 desc[UR36][R16.64], R5 ;  /* 0x0000000510007986 */ /* 0x000fe2000c101524 */
[----:B------:R-:W-:Y:S05]  /*fb10*/  EXIT ;  /* 0x000000000000794d */ /* 0x000fea0003800000 */
.L_x_24802:
        /* <DEDUP_REMOVED lines=9> */
.L_x_24809:
[----:B------:R-:W0:Y:S02]  /*fbb0*/  I2F.U16 R0, R5 ;  /* 0x0000000500007306 */ /* 0x000e240000101000 */
[----:B0-----:R-:W-:-:S05]  /*fbc0*/  F2FP.F16.F32.PACK_AB R0, RZ, R0 ;  /* 0x00000000ff00723e */ /* 0x001fca00000000ff */
[----:B------:R-:W-:Y:S01]  /*fbd0*/  STG.E.U16 desc[UR36][R16.64], R0 ;  /* 0x0000000010007986 */ /* 0x000fe2000c101524 */
[----:B------:R-:W-:Y:S05]  /*fbe0*/  EXIT ;  /* 0x000000000000794d */ /* 0x000fea0003800000 */
.L_x_24808:
        /* <DEDUP_REMOVED lines=10> */
.L_x_24811:
[----:B------:R-:W0:Y:S02]  /*fc90*/  I2F.U16 R5, R5 ;  /* 0x0000000500057306 */ /* 0x000e240000101000 */
[----:B0-----:R-:W-:-:S04]  /*fca0*/  F2FP.F16.F32.PACK_AB R3, RZ, R5 ;  /* 0x00000005ff03723e */ /* 0x001fc800000000ff */
[----:B------:R-:W-:-:S05]  /*fcb0*/  PRMT R3, R3, 0x5410, RZ ;  /* 0x0000541003037816 */ /* 0x000fca00000000ff */
[----:B------:R-:W-:Y:S01]  /*fcc0*/  STG.E desc[UR36][R16.64], R3 ;  /* 0x0000000310007986 */ /* 0x000fe2000c101924 */
[----:B------:R-:W-:Y:S05]  /*fcd0*/  EXIT ;  /* 0x000000000000794d */ /* 0x000fea0003800000 */
.L_x_24810:
[----:B------:R-:W0:Y:S02]  /*fce0*/  I2F.F64.U16 R2, R5 ;  /* 0x0000000500027312 */ /* 0x000e240000101800 */
[----:B0-----:R-:W-:Y:S01]  /*fcf0*/  STG.E.64 desc[UR36][R16.64], R2 ;  /* 0x0000000210007986 */ /* 0x001fe2000c101b24 */
[----:B------:R-:W-:Y:S05]  /*fd00*/  EXIT ;  /* 0x000000000000794d */ /* 0x000fea0003800000 */
.L_x_24801:
        /* <DEDUP_REMOVED lines=12> */
.L_x_24815:
        /* <DEDUP_REMOVED lines=16> */
.L_x_24818:
[----:B------:R-:W-:-:S07]  /*fed0*/  PRMT R8, R0, 0x7610, R8 ;  /* 0x0000761000087816 */ /* 0x000fce0000000008 */
.L_x_24817:
[----:B------:R-:W-:Y:S05]  /*fee0*/  BSYNC.RECONVERGENT B0 ;  /* 0x0000000000007941 */ /* 0x000fea0003800200 */
.L_x_24816:
[----:B------:R-:W-:Y:S01]  /*fef0*/  STG.E.U8 desc[UR36][R16.64], R8 ;  /* 0x0000000810007986 */ /* 0x000fe2000c101124 */
[----:B------:R-:W-:Y:S05]  /*ff00*/  EXIT ;  /* 0x000000000000794d */ /* 0x000fea0003800000 */
.L_x_24814:
        /* <DEDUP_REMOVED lines=16> */
.L_x_24821:
[----:B------:R-:W-:-:S07]  /*10010*/  PRMT R8, R0, 0x7610, R8 ;  /* 0x0000761000087816 */ /* 0x000fce0000000008 */
.L_x_24820:
[----:B------:R-:W-:Y:S05]  /*10020*/  BSYNC.RECONVERGENT B0 ;  /* 0x0000000000007941 */ /* 0x000fea0003800200 */
.L_x_24819:
[----:B------:R-:W-:Y:S01]  /*10030*/  STG.E.U8 desc[UR36][R16.64], R8 ;  /* 0x0000000810007986 */ /* 0x000fe2000c101124 */
[----:B------:R-:W-:Y:S05]  /*10040*/  EXIT ;  /* 0x000000000000794d */ /* 0x000fea0003800000 */
.L_x_24813:
        /* <DEDUP_REMOVED lines=21> */
.L_x_24823:
[----:B------:R-:W-:Y:S01]  /*101a0*/  LOP3.LUT R2, R5, 0xffff, RZ, 0xc0, !PT ;  /* 0x0000ffff05027812 */ /* 0x000fe200078ec0ff */
[----:B------:R-:W-:-:S05]  /*101b0*/  IMAD.MOV.U32 R3, RZ, RZ, RZ ;  /* 0x000000ffff037224 */ /* 0x000fca00078e00ff */
[----:B------:R-:W-:Y:S01]  /*101c0*/  STG.E.64 desc[UR36][R16.64], R2 ;  /* 0x0000000210007986 */ /* 0x000fe2000c101b24 */
[----:B------:R-:W-:Y:S05]  /*101d0*/  EXIT ;  /* 0x000000000000794d */ /* 0x000fea0003800000 */
.L_x_24822:
[----:B------:R-:W-:-:S05]  /*101e0*/  LOP3.LUT R5, R5, 0xffff, RZ, 0xc0, !PT ;  /* 0x0000ffff05057812 */ /* 0x000fca00078ec0ff */
[----:B------:R-:W-:Y:S01]  /*101f0*/  STG.E desc[UR36][R16.64], R5 ;  /* 0x0000000510007986 */ /* 0x000fe2000c101924 */
[----:B------:R-:W-:Y:S05]  /*10200*/  EXIT ;  /* 0x000000000000794d */ /* 0x000fea0003800000 */
.L_x_24812:
        /* <DEDUP_REMOVED lines=11> */
.L_x_24825:
[----:B------:R-:W0:Y:S01]  /*102c0*/  I2F.F64.U16 R4, R5 ;  /* 0x0000000500047312 */ /* 0x000e220000101800 */
[----:B------:R-:W-:-:S05]  /*102d0*/  CS2R R6, SRZ ;  /* 0x0000000000067805 */ /* 0x000fca000001ff00 */
[----:B0-----:R-:W-:Y:S01]  /*102e0*/  STG.E.128 desc[UR36][R16.64], R4 ;  /* 0x0000000410007986 */ /* 0x001fe2000c101d24 */
[----:B------:R-:W-:Y:S05]  /*102f0*/  EXIT ;  /* 0x000000000000794d */ /* 0x000fea0003800000 */
.L_x_24824:
[----:B------:R-:W-:-:S09]  /*10300*/  UISETP.NE.AND UP0, UPT, UR4, 0xf, UPT ;  /* 0x0000000f0400788c */ /* 0x000fd2000bf05270 */
[----:B------:R-:W-:Y:S05]  /*10310*/  BRA.U !UP0, `(.L_x_24826) ;  /* 0x0000000108d47547 */ /* 0x000fea000b800000 */
[----:B------:R-:W-:-:S09]  /*10320*/  UISETP.NE.AND UP0, UPT, UR4, 0x17, UPT ;  /* 0x000000170400788c */ /* 0x000fd2000bf05270 */
[----:B------:R-:W-:Y:S05]  /*10330*/  BRA.U !UP0, `(.L_x_24827) ;  /* 0x0000000108847547 */ /* 0x000fea000b800000 */
[----:B------:R-:W-:-:S09]  /*10340*/  UISETP.NE.AND UP0, UPT, UR4, 0x18, UPT ;  /* 0x000000180400788c */ /* 0x000fd2000bf05270 */
[----:B------:R-:W-:Y:S05]  /*10350*/  BRA.U !UP0, `(.L_x_24828) ;  /* 0x0000000108447547 */ /* 0x000fea000b800000 */
.L_x_24805:
        /* <DEDUP_REMOVED lines=16> */
.L_x_24829:
[----:B------:R-:W-:Y:S05]  /*10460*/  EXIT ;  /* 0x000000000000794d */ /* 0x000fea0003800000 */
.L_x_24828:
        /* <DEDUP_REMOVED lines=11> */
.L_x_24831:
[----:B------:R-:W-:Y:S05]  /*10520*/  BSYNC.RECONVERGENT B0 ;  /* 0x0000000000007941 */ /* 0x000fea0003800200 */
.L_x_24830:
[----:B------:R-:W-:Y:S01]  /*10530*/  STG.E.U8 desc[UR36][R16.64], R3 ;  /* 0x0000000310007986 */ /* 0x000fe2000c101124 */
[----:B------:R-:W-:Y:S05]  /*10540*/  EXIT ;  /* 0x000000000000794d */ /* 0x000fea0003800000 */
.L_x_24827:
        /* <DEDUP_REMOVED lines=13> */
.L_x_24832:
[----:B------:R-:W-:Y:S01]  /*10620*/  IMAD.MOV.U32 R3, RZ, RZ, 0x7f ;  /* 0x0000007fff037424 */ /* 0x000fe200078e00ff */
[----:B------:R-:W-:-:S04]  /*10630*/  ISETP.GT.U32.AND P0, PT, R5, 0x7f800000, PT ;  /* 0x7f8000000500780c */ /* 0x000fc80003f04070 */
[----:B------:R-:W-:-:S05]  /*10640*/  SEL R3, R3, 0x7c, P0 ;  /* 0x0000007c03037807 */ /* 0x000fca0000000000 */
[----:B------:R-:W-:Y:S01]  /*10650*/  STG.E.U8 desc[UR36][R16.64], R3 ;  /* 0x0000000310007986 */ /* 0x000fe2000c101124 */
[----:B------:R-:W-:Y:S05]  /*10660*/  EXIT ;  /* 0x000000000000794d */ /* 0x000fea0003800000 */
.L_x_24826:
[----:B------:R-:W0:Y:S02]  /*10670*/  I2F.U16 R0, R5 ;  /* 0x0000000500007306 */ /* 0x000e240000101000 */
[----:B0-----:R-:W-:-:S05]  /*10680*/  F2FP.BF16.F32.PACK_AB R0, RZ, R0 ;  /* 0x00000000ff00723e */ /* 0x001fca00000010ff */
[----:B------:R-:W-:Y:S01]  /*10690*/  STG.E.U16 desc[UR36][R16.64], R0 ;  /* 0x0000000010007986 */ /* 0x000fe2000c101524 */
[----:B------:R-:W-:Y:S05]  /*106a0*/  EXIT ;  /* 0x000000000000794d */ /* 0x000fea0003800000 */
.L_x_24833:
        /* <DEDUP_REMOVED lines=13> */
.L_x_41901:


//--------------------- .text._ZN2at6native27unrolled_elementwise_kernelINS0_13BinaryFunctorIhhhZZZNS0_19minimum_kernel_cudaERNS_18TensorIteratorBaseEENKUlvE_clEvENKUlvE_clEvEUlhhE_EESt5arrayIPcLm3EELi4E23TrivialOffsetCalculatorILi2EjESC_ILi1EjENS0_6memory12LoadWithCastILi2EEENSF_13StoreWithCastILi1EEEEEviT_T0_T2_T3_T4_T5_ --------------------------
	.section	.text._ZN2at6native27unrolled_elementwise_kernelINS0_13BinaryFunctorIhhhZZZNS0_19minimum_kernel_cudaERNS_18TensorIteratorBaseEENKUlvE_clEvENKUlvE_clEvEUlhhE_EESt5arrayIPcLm3EELi4E23TrivialOffsetCalculatorILi2EjESC_ILi1EjENS0_6memory12LoadWithCastILi2EEENSF_13StoreWithCastILi1EEEEEviT_T0_T2_T3_T4_T5_,"ax",@progbits
	.align	128
        .global         _ZN2at6native27unrolled_elementwise_kernelINS0_13BinaryFunctorIhhhZZZNS0_19minimum_kernel_cudaERNS_18TensorIteratorBaseEENKUlvE_clEvENKUlvE_clEvEUlhhE_EESt5arrayIPcLm3EELi4E23TrivialOffsetCalculatorILi2EjESC_ILi1EjENS0_6memory12LoadWithCastILi2EEENSF_13StoreWithCastILi1EEEEEviT_T0_T2_T3_T4_T5_
        .type           _ZN2at6native27unrolled_elementwise_kernelINS0_13BinaryFunctorIhhhZZZNS0_19minimum_kernel_cudaERNS_18TensorIteratorBaseEENKUlvE_clEvENKUlvE_clEvEUlhhE_EESt5arrayIPcLm3EELi4E23TrivialOffsetCalculatorILi2EjESC_ILi1EjENS0_6memory12LoadWithCastILi2EEENSF_13StoreWithCastILi1EEEEEviT_T0_T2_T3_T4_T5_,@function
        .size           _ZN2at6native27unrolled_elementwise_kernelINS0_13BinaryFunctorIhhhZZZNS0_19minimum_kernel_cudaERNS_18TensorIteratorBaseEENKUlvE_clEvENKUlvE_clEvEUlhhE_EESt5arrayIPcLm3EELi4E23TrivialOffsetCalculatorILi2EjESC_ILi1EjENS0_6memory12LoadWithCastILi2EEENSF_13StoreWithCastILi1EEEEEviT_T0_T2_T3_T4_T5_,(.L_x_41902 - _ZN2at6native27unrolled_elementwise_kernelINS0_13BinaryFunctorIhhhZZZNS0_19minimum_kernel_cudaERNS_18TensorIteratorBaseEENKUlvE_clEvENKUlvE_clEvEUlhhE_EESt5arrayIPcLm3EELi4E23TrivialOffsetCalculatorILi2EjESC_ILi1EjENS0_6memory12LoadWithCastILi2EEENSF_13StoreWithCastILi1EEEEEviT_T0_T2_T3_T4_T5_)
        .other          _ZN2at6native27unrolled_elementwise_kernelINS0_13BinaryFunctorIhhhZZZNS0_19minimum_kernel_cudaERNS_18TensorIteratorBaseEENKUlvE_clEvENKUlvE_clEvEUlhhE_EESt5arrayIPcLm3EELi4E23TrivialOffsetCalculatorILi2EjESC_ILi1EjENS0_6memory12LoadWithCastILi2EEENSF_13StoreWithCastILi1EEEEEviT_T0_T2_T3_T4_T5_,@"STO_CUDA_ENTRY STV_DEFAULT"
_ZN2at6native27unrolled_elementwise_kernelINS0_13BinaryFunctorIhhhZZZNS0_19minimum_kernel_cudaERNS_18TensorIteratorBaseEENKUlvE_clEvENKUlvE_clEvEUlhhE_EESt5arrayIPcLm3EELi4E23TrivialOffsetCalculatorILi2EjESC_ILi1EjENS0_6memory12LoadWithCastILi2EEENSF_13StoreWithCastILi1EEEEEviT_T0_T2_T3_T4_T5_:
.text._ZN2at6native27unrolled_elementwise_kernelINS0_13BinaryFunctorIhhhZZZNS0_19minimum_kernel_cudaERNS_18TensorIteratorBaseEENKUlvE_clEvENKUlvE_clEvEUlhhE_EESt5arrayIPcLm3EELi4E23TrivialOffsetCalculatorILi2EjESC_ILi1EjENS0_6memory12LoadWithCastILi2EEENSF_13StoreWithCastILi1EEEEEviT_T0_T2_T3_T4_T5_:
        /* <DEDUP_REMOVED lines=33> */
.L_x_24839:
[----:B------:R3:W5:Y:S01]  /*0210*/  LDG.E.U8 R16, desc[UR36][R6.64] ;  /* 0x0000002406107981 */ /* 0x000762000c1e1100 */
[----:B------:R-:W-:Y:S05]  /*0220*/  BRA `(.L_x_24841) ;  /* 0x0000000c00607947 */ /* 0x000fea0003800000 */
.L_x_24838:
        /* <DEDUP_REMOVED lines=8> */
.L_x_24843:
[----:B------:R1:W5:Y:S01]  /*02b0*/  LDG.E.U8 R16, desc[UR36][R6.64] ;  /* 0x0000002406107981 */ /* 0x000362000c1e1100 */
[----:B------:R-:W-:Y:S05]  /*02c0*/  BRA `(.L_x_24841) ;  /* 0x0000000c00387947 */ /* 0x000fea0003800000 */
.L_x_24842:
[----:B------:R2:W5:Y:S01]  /*02d0*/  LDG.E.U16 R16, desc[UR36][R6.64] ;  /* 0x0000002406107981 */ /* 0x000562000c1e1500 */
[----:B------:R-:W-:Y:S05]  /*02e0*/  BRA `(.L_x_24841) ;  /* 0x0000000c00307947 */ /* 0x000fea0003800000 */
.L_x_24837:
        /* <DEDUP_REMOVED lines=10> */
.L_x_24845:
[----:B------:R-:W2:Y:S02]  /*0390*/  LDG.E.U16 R4, desc[UR36][R6.64] ;  /* 0x0000002406047981 */ /* 0x000ea4000c1e1500 */
[----:B--2---:R-:W-:-:S06]  /*03a0*/  HADD2.F32 R4, -RZ, R4.H0_H0 ;  /* 0x20000004ff047230 */ /* 0x004fcc0000004100 */
[----:B------:R-:W0:Y:S02]  /*03b0*/  F2I.S64.TRUNC R4, R4 ;  /* 0x0000000400047311 */ /* 0x000e24000020d900 */
[----:B0-----:R-:W-:Y:S01]  /*03c0*/  PRMT R16, R4, 0x7610, R16 ;  /* 0x0000761004107816 */ /* 0x001fe20000000010 */
[----:B------:R-:W-:Y:S06]  /*03d0*/  BRA `(.L_x_24841) ;  /* 0x0000000800f47947 */ /* 0x000fec0003800000 */
.L_x_24844:
        /* <DEDUP_REMOVED lines=10> */
.L_x_24847:
[----:B------:R-:W2:Y:S02]  /*0480*/  LDG.E.U16 R6, desc[UR36][R6.64] ;  /* 0x0000002406067981 */ /* 0x000ea4000c1e1500 */
[----:B--2---:R-:W-:-:S06]  /*0490*/  HADD2.F32 R4, -RZ, R6.H0_H0 ;  /* 0x20000006ff047230 */ /* 0x004fcc0000004100 */
[----:B------:R-:W0:Y:S02]  /*04a0*/  F2I.S64.TRUNC R4, R4 ;  /* 0x0000000400047311 */ /* 0x000e24000020d900 */
[----:B0-----:R-:W-:Y:S01]  /*04b0*/  PRMT R16, R4, 0x7610, R16 ;  /* 0x0000761004107816 */ /* 0x001fe20000000010 */
[----:B------:R-:W-:Y:S06]  /*04c0*/  BRA `(.L_x_24841) ;  /* 0x0000000800b87947 */ /* 0x000fec0003800000 */
.L_x_24846:
[----:B------:R-:W2:Y:S02]  /*04d0*/  LDG.E.64 R4, desc[UR36][R6.64] ;  /* 0x0000002406047981 */ /* 0x000ea4000c1e1b00 */
[----:B--2---:R-:W0:Y:S02]  /*04e0*/  F2I.S64.F64.TRUNC R4, R4 ;  /* 0x0000000400047311 */ /* 0x004e24000030d900 */
[----:B0-----:R-:W-:Y:S01]  /*04f0*/  PRMT R16, R4, 0x7610, R16 ;  /* 0x0000761004107816 */ /* 0x001fe20000000010 */
[----:B------:R-:W-:Y:S06]  /*0500*/  BRA `(.L_x_24841) ;  /* 0x0000000800a87947 */ /* 0x000fec0003800000 */
.L_x_24836:
        /* <DEDUP_REMOVED lines=12> */
.L_x_24850:
[----:B------:R-:W2:Y:S02]  /*05d0*/  LDG.E.64 R6, desc[UR36][R6.64] ;  /* 0x0000002406067981 */ /* 0x000ea4000c1e1b00 */
[----:B--2---:R-:W0:Y:S02]  /*05e0*/  F2I.S64.F64.TRUNC R4, R6 ;  /* 0x0000000600047311 */ /* 0x004e24000030d900 */
[----:B0-----:R-:W-:Y:S01]  /*05f0*/  PRMT R16, R4, 0x7610, R16 ;  /* 0x0000761004107816 */ /* 0x001fe20000000010 */
[----:B------:R-:W-:Y:S06]  /*0600*/  BRA `(.L_x_24841) ;  /* 0x0000000800687947 */ /* 0x000fec0003800000 */
.L_x_24849:
        /* <DEDUP_REMOVED lines=27> */
.L_x_24852:
        /* <DEDUP_REMOVED lines=15> */
.L_x_24851:
[----:B------:R-:W2:Y:S02]  /*08b0*/  LDG.E.U16 R4, desc[UR36][R6.64] ;  /* 0x0000002406047981 */ /* 0x000ea4000c1e1500 */
[----:B--2---:R-:W-:-:S06]  /*08c0*/  IMAD.U32 R4, R4, 0x10000, RZ ;  /* 0x0001000004047824 */ /* 0x004fcc00078e00ff */
[----:B------:R-:W0:Y:S02]  /*08d0*/  F2I.S64.TRUNC R4, R4 ;  /* 0x0000000400047311 */ /* 0x000e24000020d900 */
[----:B0-----:R-:W-:Y:S01]  /*08e0*/  PRMT R16, R4, 0x7610, R16 ;  /* 0x0000761004107816 */ /* 0x001fe20000000010 */
[----:B------:R-:W-:Y:S06]  /*08f0*/  BRA `(.L_x_24841) ;  /* 0x0000000400ac7947 */ /* 0x000fec0003800000 */
.L_x_24848:
        /* <DEDUP_REMOVED lines=10> */
.L_x_24855:
        /* <DEDUP_REMOVED lines=21> */
.L_x_24859:
[----:B------:R-:W-:Y:S05]  /*0af0*/  BSYNC.RECONVERGENT B1 ;  /* 0x0000000000017941 */ /* 0x000fea0003800200 */
.L_x_24858:
[----:B------:R-:W-:Y:S01]  /*0b00*/  IMAD.SHL.U32 R0, R0, 0x100000, RZ ;  /* 0x0010000000007824 */ /* 0x000fe200078e00ff */
[----:B------:R-:W-:-:S04]  /*0b10*/  LEA R3, R3, 0x3b800000, 0x17 ;  /* 0x3b80000003037811 */ /* 0x000fc800078eb8ff */
[----:B------:R-:W-:-:S07]  /*0b20*/  LOP3.LUT R4, R3, R0, R7, 0xfe, !PT ;  /* 0x0000000003047212 */ /* 0x000fce00078efe07 */
.L_x_24857:
[----:B------:R-:W-:Y:S05]  /*0b30*/  BSYNC.RECONVERGENT B0 ;  /* 0x0000000000007941 */ /* 0x000fea0003800200 */
.L_x_24856:
[----:B------:R-:W0:Y:S02]  /*0b40*/  F2I.S64.TRUNC R4, R4 ;  /* 0x0000000400047311 */ /* 0x000e24000020d900 */
[----:B0-----:R-:W-:Y:S01]  /*0b50*/  PRMT R16, R4, 0x7610, R16 ;  /* 0x0000761004107816 */ /* 0x001fe20000000010 */
[----:B------:R-:W-:Y:S06]  /*0b60*/  BRA `(.L_x_24841) ;  /* 0x0000000400107947 */ /* 0x000fec0003800000 */
.L_x_24854:
        /* <DEDUP_REMOVED lines=21> */
.L_x_24863:
[----:B------:R-:W-:Y:S05]  /*0cc0*/  BSYNC.RECONVERGENT B1 ;  /* 0x0000000000017941 */ /* 0x000fea0003800200 */
.L_x_24862:
[----:B------:R-:W-:Y:S01]  /*0cd0*/  IMAD.SHL.U32 R0, R0, 0x200000, RZ ;  /* 0x0020000000007824 */ /* 0x000fe200078e00ff */
[----:B------:R-:W-:-:S04]  /*0ce0*/  LEA R3, R3, 0x37800000, 0x17 ;  /* 0x3780000003037811 */ /* 0x000fc800078eb8ff */
[----:B------:R-:W-:-:S07]  /*0cf0*/  LOP3.LUT R4, R3, R0, R7, 0xfe, !PT ;  /* 0x0000000003047212 */ /* 0x000fce00078efe07 */
.L_x_24861:
[----:B------:R-:W-:Y:S05]  /*0d00*/  BSYNC.RECONVERGENT B0 ;  /* 0x0000000000007941 */ /* 0x000fea0003800200 */
.L_x_24860:
[----:B------:R-:W0:Y:S02]  /*0d10*/  F2I.S64.TRUNC R4, R4 ;  /* 0x0000000400047311 */ /* 0x000e24000020d900 */
[----:B0-----:R-:W-:Y:S01]  /*0d20*/  PRMT R16, R4, 0x7610, R16 ;  /* 0x0000761004107816 */ /* 0x001fe20000000010 */
[----:B------:R-:W-:Y:S06]  /*0d30*/  BRA `(.L_x_24841) ;  /* 0x00000000009c7947 */ /* 0x000fec0003800000 */
.L_x_24853:
[----:B------:R-:W-:-:S09]  /*0d40*/  UISETP.NE.AND UP0, UPT, UR4, 0x1c, UPT ;  /* 0x0000001c0400788c */ /* 0x000fd2000bf05270 */
[----:B------:R-:W-:Y:S05]  /*0d50*/  BRA.U !UP0, `(.L_x_24864) ;  /* 0x0000000108907547 */ /* 0x000fea000b800000 */
[----:B------:R-:W-:-:S09]  /*0d60*/  UISETP.NE.AND UP0, UPT, UR4, 0x1d, UPT ;  /* 0x0000001d0400788c */ /* 0x000fd2000bf05270 */
[----:B------:R-:W-:Y:S05]  /*0d70*/  BRA.U !UP0, `(.L_x_24865) ;  /* 0x0000000108807547 */ /* 0x000fea000b800000 */
[----:B------:R-:W-:-:S09]  /*0d80*/  UISETP.NE.AND UP0, UPT, UR4, 0x2c, UPT ;  /* 0x0000002c0400788c */ /* 0x000fd2000bf05270 */
[----:B------:R-:W-:Y:S05]  /*0d90*/  BRA.U !UP0, `(.L_x_24866) ;  /* 0x0000000108487547 */ /* 0x000fea000b800000 */
.L_x_24840:
        /* <DEDUP_REMOVED lines=16> */
.L_x_24867:
[----:B------:R-:W-:Y:S01]  /*0ea0*/  PRMT R16, RZ, 0x7610, R16 ;  /* 0x00007610ff107816 */ /* 0x000fe20000000010 */
[----:B------:R-:W-:Y:S06]  /*0eb0*/  BRA `(.L_x_24841) ;  /* 0x00000000003c7947 */ /* 0x000fec0003800000 */
.L_x_24866:
        /* <DEDUP_REMOVED lines=8> */
.L_x_24869:
[----:B------:R-:W-:Y:S05]  /*0f40*/  BSYNC.RECONVERGENT B0 ;  /* 0x0000000000007941 */ /* 0x000fea0003800200 */
.L_x_24868:
[----:B------:R-:W0:Y:S02]  /*0f50*/  F2I.S64.TRUNC R4, R4 ;  /* 0x0000000400047311 */ /* 0x000e24000020d900 */
[----:B0-----:R-:W-:Y:S01]  /*0f60*/  PRMT R16, R4, 0x7610, R16 ;  /* 0x0000761004107816 */ /* 0x001fe20000000010 */
[----:B------:R-:W-:Y:S06]  /*0f70*/  BRA `(.L_x_24841) ;  /* 0x00000000000c7947 */ /* 0x000fec0003800000 */
.L_x_24865:
[----:B------:R0:W5:Y:S01]  /*0f80*/  LDG.E.U8 R16, desc[UR36][R6.64] ;  /* 0x0000002406107981 */ /* 0x000162000c1e1100 */
[----:B------:R-:W-:Y:S05]  /*0f90*/  BRA `(.L_x_24841) ;  /* 0x0000000000047947 */ /* 0x000fea0003800000 */
.L_x_24864:
[----:B------:R0:W5:Y:S02]  /*0fa0*/  LDG.E.U8 R16, desc[UR36][R6.64] ;  /* 0x0000002406107981 */ /* 0x000164000c1e1100 */
.L_x_24841:
        /* <DEDUP_REMOVED lines=18> */
.L_x_24873:
[----:B------:R1:W5:Y:S01]  /*10d0*/  LDG.E.U8 R17, desc[UR36][R6.64] ;  /* 0x0000002406117981 */ /* 0x000362000c1e1100 */
[----:B------:R-:W-:Y:S05]  /*10e0*/  BRA `(.L_x_24875) ;  /* 0x0000000c00607947 */ /* 0x000fea0003800000 */
.L_x_24872:
        /* <DEDUP_REMOVED lines=8> */
.L_x_24877:
[----:B------:R3:W5:Y:S01]  /*1170*/  LDG.E.U8 R17, desc[UR36][R6.64] ;  /* 0x0000002406117981 */ /* 0x000762000c1e1100 */
[----:B------:R-:W-:Y:S05]  /*1180*/  BRA `(.L_x_24875) ;  /* 0x0000000c00387947 */ /* 0x000fea0003800000 */
.L_x_24876:
[----:B------:R2:W5:Y:S01]  /*1190*/  LDG.E.U16 R17, desc[UR36][R6.64] ;  /* 0x0000002406117981 */ /* 0x000562000c1e1500 */
[----:B------:R-:W-:Y:S05]  /*11a0*/  BRA `(.L_x_24875) ;  /* 0x0000000c00307947 */ /* 0x000fea0003800000 */
.L_x_24871:
        /* <DEDUP_REMOVED lines=10> */
.L_x_24879:
[----:B------:R-:W2:Y:S02]  /*1250*/  LDG.E.U16 R4, desc[UR36][R6.64] ;  /* 0x0000002406047981 */ /* 0x000ea4000c1e1500 */
[----:B--2---:R-:W-:-:S06]  /*1260*/  HADD2.F32 R4, -RZ, R4.H0_H0 ;  /* 0x20000004ff047230 */ /* 0x004fcc0000004100 */
[----:B------:R-:W0:Y:S02]  /*1270*/  F2I.S64.TRUNC R4, R4 ;  /* 0x0000000400047311 */ /* 0x000e24000020d900 */
[----:B0-----:R-:W-:Y:S01]  /*1280*/  PRMT R17, R4, 0x7610, R17 ;  /* 0x0000761004117816 */ /* 0x001fe20000000011 */
[----:B------:R-:W-:Y:S06]  /*1290*/  BRA `(.L_x_24875) ;  /* 0x0000000800f47947 */ /* 0x000fec0003800000 */
.L_x_24878:
        /* <DEDUP_REMOVED lines=10> */
.L_x_24881:
[----:B------:R-:W2:Y:S02]  /*1340*/  LDG.E.U16 R6, desc[UR36][R6.64] ;  /* 0x0000002406067981 */ /* 0x000ea4000c1e1500 */
[----:B--2---:R-:W-:-:S06]  /*1350*/  HADD2.F32 R4, -RZ, R6.H0_H0 ;  /* 0x20000006ff047230 */ /* 0x004fcc0000004100 */
[----:B------:R-:W0:Y:S02]  /*1360*/  F2I.S64.TRUNC R4, R4 ;  /* 0x0000000400047311 */ /* 0x000e24000020d900 */
[----:B0-----:R-:W-:Y:S01]  /*1370*/  PRMT R17, R4, 0x7610, R17 ;  /* 0x0000761004117816 */ /* 0x001fe20000000011 */
[----:B------:R-:W-:Y:S06]  /*1380*/  BRA `(.L_x_24875) ;  /* 0x0000000800b87947 */ /* 0x000fec0003800000 */
.L_x_24880:
[----:B------:R-:W2:Y:S02]  /*1390*/  LDG.E.64 R4, desc[UR36][R6.64] ;  /* 0x0000002406047981 */ /* 0x000ea4000c1e1b00 */
[----:B--2---:R-:W0:Y:S02]  /*13a0*/  F2I.S64.F64.TRUNC R4, R4 ;  /* 0x0000000400047311 */ /* 0x004e24000030d900 */
[----:B0-----:R-:W-:Y:S01]  /*13b0*/  PRMT R17, R4, 0x7610, R17 ;  /* 0x0000761004117816 */ /* 0x001fe20000000011 */
[----:B------:R-:W-:Y:S06]  /*13c0*/  BRA `(.L_x_24875) ;  /* 0x0000000800a87947 */ /* 0x000fec0003800000 */
.L_x_24870:
        /* <DEDUP_REMOVED lines=12> */
.L_x_24884:
[----:B------:R-:W2:Y:S02]  /*1490*/  LDG.E.64 R6, desc[UR36][R6.64] ;  /* 0x0000002406067981 */ /* 0x000ea4000c1e1b00 */
[----:B--2---:R-:W0:Y:S02]  /*14a0*/  F2I.S64.F64.TRUNC R4, R6 ;  /* 0x0000000600047311 */ /* 0x004e24000030d900 */
[----:B0-----:R-:W-:Y:S01]  /*14b0*/  PRMT R17, R4, 0x7610, R17 ;  /* 0x0000761004117816 */ /* 0x001fe20000000011 */
[----:B------:R-:W-:Y:S06]  /*14c0*/  BRA `(.L_x_24875) ;  /* 0x0000000800687947 */ /* 0x000fec0003800000 */
.L_x_24883:
        /* <DEDUP_REMOVED lines=27> */
.L_x_24886:
        /* <DEDUP_REMOVED lines=15> */
.L_x_24885:
[----:B------:R-:W2:Y:S02]  /*1770*/  LDG.E.U16 R4, desc[UR36][R6.64] ;  /* 0x0000002406047981 */ /* 0x000ea4000c1e1500 */
[----:B--2---:R-:W-:-:S06]  /*1780*/  IMAD.U32 R4, R4, 0x10000, RZ ;  /* 0x0001000004047824 */ /* 0x004fcc00078e00ff */
[----:B------:R-:W0:Y:S02]  /*1790*/  F2I.S64.TRUNC R4, R4 ;  /* 0x0000000400047311 */ /* 0x000e24000020d900 */
[----:B0-----:R-:W-:Y:S01]  /*17a0*/  PRMT R17, R4, 0x7610, R17 ;  /* 0x0000761004117816 */ /* 0x001fe20000000011 */
[----:B------:R-:W-:Y:S06]  /*17b0*/  BRA `(.L_x_24875) ;  /* 0x0000000400ac7947 */ /* 0x000fec0003800000 */
.L_x_24882:
        /* <DEDUP_REMOVED lines=10> */
.L_x_24889:
        /* <DEDUP_REMOVED lines=21> */
.L_x_24893:
[----:B------:R-:W-:Y:S05]  /*19b0*/  BSYNC.RECONVERGENT B1 ;  /* 0x0000000000017941 */ /* 0x000fea0003800200 */
.L_x_24892:
[----:B------:R-:W-:Y:S01]  /*19c0*/  IMAD.SHL.U32 R0, R0, 0x100000, RZ ;  /* 0x0010000000007824 */ /* 0x000fe200078e00ff */
[----:B------:R-:W-:-:S04]  /*19d0*/  LEA R3, R3, 0x3b800000, 0x17 ;  /* 0x3b80000003037811 */ /* 0x000fc800078eb8ff */
[----:B------:R-:W-:-:S07]  /*19e0*/  LOP3.LUT R4, R3, R0, R7, 0xfe, !PT ;  /* 0x0000000003047212 */ /* 0x000fce00078efe07 */
.L_x_24891:
[----:B------:R-:W-:Y:S05]  /*19f0*/  BSYNC.RECONVERGENT B0 ;  /* 0x0000000000007941 */ /* 0x000fea0003800200 */
.L_x_24890:
[----:B------:R-:W0:Y:S02]  /*1a00*/  F2I.S64.TRUNC R4, R4 ;  /* 0x0000000400047311 */ /* 0x000e24000020d900 */
[----:B0-----:R-:W-:Y:S01]  /*1a10*/  PRMT R17, R4, 0x7610, R17 ;  /* 0x0000761004117816 */ /* 0x001fe20000000011 */
[----:B------:R-:W-:Y:S06]  /*1a20*/  BRA `(.L_x_24875) ;  /* 0x0000000400107947 */ /* 0x000fec0003800000 */
.L_x_24888:
        /* <DEDUP_REMOVED lines=21> */
.L_x_24897:
[----:B------:R-:W-:Y:S05]  /*1b80*/  BSYNC.RECONVERGENT B1 ;  /* 0x0000000000017941 */ /* 0x000fea0003800200 */
.L_x_24896:
[----:B------:R-:W-:Y:S01]  /*1b90*/  IMAD.SHL.U32 R0, R0, 0x200000, RZ ;  /* 0x0020000000007824 */ /* 0x000fe200078e00ff */
[----:B------:R-:W-:-:S04]  /*1ba0*/  LEA R3, R3, 0x37800000, 0x17 ;  /* 0x3780000003037811 */ /* 0x000fc800078eb8ff */
[----:B------:R-:W-:-:S07]  /*1bb0*/  LOP3.LUT R4, R3, R0, R7, 0xfe, !PT ;  /* 0x0000000003047212 */ /* 0x000fce00078efe07 */
.L_x_24895:
[----:B------:R-:W-:Y:S05]  /*1bc0*/  BSYNC.RECONVERGENT B0 ;  /* 0x0000000000007941 */ /* 0x000fea0003800200 */
.L_x_24894:
[----:B------:R-:W0:Y:S02]  /*1bd0*/  F2I.S64.TRUNC R4, R4 ;  /* 0x0000000400047311 */ /* 0x000e24000020d900 */
[----:B0-----:R-:W-:Y:S01]  /*1be0*/  PRMT R17, R4, 0x7610, R17 ;  /* 0x0000761004117816 */ /* 0x001fe20000000011 */
[----:B------:R-:W-:Y:S06]  /*1bf0*/  BRA `(.L_x_24875) ;  /* 0x00000000009c7947 */ /* 0x000fec0003800000 */
.L_x_24887:
[----:B------:R-:W-:-:S09]  /*1c00*/  UISETP.NE.AND UP0, UPT, UR4, 0x1c, UPT ;  /* 0x0000001c0400788c */ /* 0x000fd2000bf05270 */
[----:B------:R-:W-:Y:S05]  /*1c10*/  BRA.U !UP0, `(.L_x_24898) ;  /* 0x0000000108907547 */ /* 0x000fea000b800000 */
[----:B------:R-:W-:-:S09]  /*1c20*/  UISETP.NE.AND UP0, UPT, UR4, 0x1d, UPT ;  /* 0x0000001d0400788c */ /* 0x000fd2000bf05270 */
[----:B------:R-:W-:Y:S05]  /*1c30*/  BRA.U !UP0, `(.L_x_24899) ;  /* 0x0000000108807547 */ /* 0x000fea000b800000 */
[----:B------:R-:W-:-:S09]  /*1c40*/  UISETP.NE.AND UP0, UPT, UR4, 0x2c, UPT ;  /* 0x0000002c0400788c */ /* 0x000fd2000bf05270 */
[----:B------:R-:W-:Y:S05]  /*1c50*/  BRA.U !UP0, `(.L_x_24900) ;  /* 0x0000000108487547 */ /* 0x000fea000b800000 */
.L_x_24874:
        /* <DEDUP_REMOVED lines=16> */
.L_x_24901:
[----:B------:R-:W-:Y:S01]  /*1d60*/  PRMT R17, RZ, 0x7610, R17 ;  /* 0x00007610ff117816 */ /* 0x000fe20000000011 */
[----:B------:R-:W-:Y:S06]  /*1d70*/  BRA `(.L_x_24875) ;  /* 0x00000000003c7947 */ /* 0x000fec0003800000 */
.L_x_24900:
        /* <DEDUP_REMOVED lines=8> */
.L_x_24903:
[----:B------:R-:W-:Y:S05]  /*1e00*/  BSYNC.RECONVERGENT B0 ;  /* 0x0000000000007941 */ /* 0x000fea0003800200 */
.L_x_24902:
[----:B------:R-:W0:Y:S02]  /*1e10*/  F2I.S64.TRUNC R4, R4 ;  /* 0x0000000400047311 */ /* 0x000e24000020d900 */
[----:B0-----:R-:W-:Y:S01]  /*1e20*/  PRMT R17, R4, 0x7610, R17 ;  /* 0x0000761004117816 */ /* 0x001fe20000000011 */
[----:B------:R-:W-:Y:S06]  /*1e30*/  BRA `(.L_x_24875) ;  /* 0x00000000000c7947 */ /* 0x000fec0003800000 */
.L_x_24899:
[----:B------:R0:W5:Y:S01]  /*1e40*/  LDG.E.U8 R17, desc[UR36][R6.64] ;  /* 0x0000002406117981 */ /* 0x000162000c1e1100 */
[----:B------:R-:W-:Y:S05]  /*1e50*/  BRA `(.L_x_24875) ;  /* 0x0000000000047947 */ /* 0x000fea0003800000 */
.L_x_24898:
[----:B------:R0:W5:Y:S02]  /*1e60*/  LDG.E.U8 R17, desc[UR36][R6.64] ;  /* 0x0000002406117981 */ /* 0x000164000c1e1100 */
.L_x_24875:
[----:B------:R-:W-:-:S07]  /*1e70*/  VIADD R27, R19, 0x80 ;  /* 0x00000080131b7836 */ /* 0x000fce0000000000 */
.L_x_24835:
[----:B------:R-:W-:Y:S05]  /*1e80*/  BSYNC.RECONVERGENT B6 ;  /* 0x0000000000067941 */ /* 0x000fea0003800200 */
.L_x_24834:
        /* <DEDUP_REMOVED lines=24> */
.L_x_24909:
[----:B------:R3:W5:Y:S01]  /*2010*/  LDG.E.U8 R18, desc[UR36][R6.64] ;  /* 0x0000002406127981 */ /* 0x000762000c1e1100 */
[----:B------:R-:W-:Y:S05]  /*2020*/  BRA `(.L_x_24911) ;  /* 0x0000000c00607947 */ /* 0x000fea0003800000 */
.L_x_24908:
        /* <DEDUP_REMOVED lines=8> */
.L_x_24913:
[----:B------:R0:W5:Y:S01]  /*20b0*/  LDG.E.U8 R18, desc[UR36][R6.64] ;  /* 0x0000002406127981 */ /* 0x000162000c1e1100 */
[----:B------:R-:W-:Y:S05]  /*20c0*/  BRA `(.L_x_24911) ;  /* 0x0000000c00387947 */ /* 0x000fea0003800000 */
.L_x_24912:
[----:B------:R0:W5:Y:S01]  /*20d0*/  LDG.E.U16 R18, desc[UR36][R6.64] ;  /* 0x0000002406127981 */ /* 0x000162000c1e1500 */
[----:B------:R-:W-:Y:S05]  /*20e0*/  BRA `(.L_x_24911) ;  /* 0x0000000c00307947 */ /* 0x000fea0003800000 */
.L_x_24907:
        /* <DEDUP_REMOVED lines=10> */
.L_x_24915:
[----:B------:R-:W2:Y:S02]  /*2190*/  LDG.E.U16 R4, desc[UR36][R6.64] ;  /* 0x0000002406047981 */ /* 0x000ea4000c1e1500 */
[----:B--2---:R-:W-:-:S06]  /*21a0*/  HADD2.F32 R4, -RZ, R4.H0_H0 ;  /* 0x20000004ff047230 */ /* 0x004fcc0000004100 */
[----:B------:R-:W0:Y:S02]  /*21b0*/  F2I.S64.TRUNC R4, R4 ;  /* 0x0000000400047311 */ /* 0x000e24000020d900 */
[----:B0-----:R-:W-:Y:S01]  /*21c0*/  PRMT R18, R4, 0x7610, R18 ;  /* 0x0000761004127816 */ /* 0x001fe20000000012 */
[----:B------:R-:W-:Y:S06]  /*21d0*/  BRA `(.L_x_24911) ;  /* 0x0000000800f47947 */ /* 0x000fec0003800000 */
.L_x_24914:
        /* <DEDUP_REMOVED lines=10> */
.L_x_24917:
[----:B------:R-:W2:Y:S02]  /*2280*/  LDG.E.U16 R6, desc[UR36][R6.64] ;  /* 0x0000002406067981 */ /* 0x000ea4000c1e1500 */
[----:B--2---:R-:W-:-:S06]  /*2290*/  HADD2.F32 R4, -RZ, R6.H0_H0 ;  /* 0x20000006ff047230 */ /* 0x004fcc0000004100 */
[----:B------:R-:W0:Y:S02]  /*22a0*/  F2I.S64.TRUNC R4, R4 ;  /* 0x0000000400047311 */ /* 0x000e24000020d900 */
[----:B0-----:R-:W-:Y:S01]  /*22b0*/  PRMT R18, R4, 0x7610, R18 ;  /* 0x0000761004127816 */ /* 0x001fe20000000012 */
[----:B------:R-:W-:Y:S06]  /*22c0*/  BRA `(.L_x_24911) ;  /* 0x0000000800b87947 */ /* 0x000fec0003800000 */
.L_x_24916:
[----:B------:R-:W2:Y:S02]  /*22d0*/  LDG.E.64 R4, desc[UR36][R6.64] ;  /* 0x0000002406047981 */ /* 0x000ea4000c1e1b00 */
[----:B--2---:R-:W0:Y:S02]  /*22e0*/  F2I.S64.F64.TRUNC R4, R4 ;  /* 0x0000000400047311 */ /* 0x004e24000030d900 */
[----:B0-----:R-:W-:Y:S01]  /*22f0*/  PRMT R18, R4, 0x7610, R18 ;  /* 0x0000761004127816 */ /* 0x001fe20000000012 */
[----:B------:R-:W-:Y:S06]  /*2300*/  BRA `(.L_x_24911) ;  /* 0x0000000800a87947 */ /* 0x000fec0003800000 */
.L_x_24906:
        /* <DEDUP_REMOVED lines=12> */
.L_x_24920:
[----:B------:R-:W2:Y:S02]  /*23d0*/  LDG.E.64 R6, desc[UR36][R6.64] ;  /* 0x0000002406067981 */ /* 0x000ea4000c1e1b00 */
[----:B--2---:R-:W0:Y:S02]  /*23e0*/  F2I.S64.F64.TRUNC R4, R6 ;  /* 0x0000000600047311 */ /* 0x004e24000030d900 */
[----:B0-----:R-:W-:Y:S01]  /*23f0*/  PRMT R18, R4, 0x7610, R18 ;  /* 0x0000761004127816 */ /* 0x001fe20000000012 */
[----:B------:R-:W-:Y:S06]  /*2400*/  BRA `(.L_x_24911) ;  /* 0x0000000800687947 */ /* 0x000fec0003800000 */
.L_x_24919:
        /* <DEDUP_REMOVED lines=27> */
.L_x_24922:
        /* <DEDUP_REMOVED lines=15> */
.L_x_24921:
[----:B------:R-:W2:Y:S02]  /*26b0*/  LDG.E.U16 R4, desc[UR36][R6.64] ;  /* 0x0000002406047981 */ /* 0x000ea4000c1e1500 */
[----:B--2---:R-:W-:-:S06]  /*26c0*/  IMAD.U32 R4, R4, 0x10000, RZ ;  /* 0x0001000004047824 */ /* 0x004fcc00078e00ff */
[----:B------:R-:W0:Y:S02]  /*26d0*/  F2I.S64.TRUNC R4, R4 ;  /* 0x0000000400047311 */ /* 0x000e24000020d900 */
[----:B0-----:R-:W-:Y:S01]  /*26e0*/  PRMT R18, R4, 0x7610, R18 ;  /* 0x0000761004127816 */ /* 0x001fe20000000012 */
[----:B------:R-:W-:Y:S06]  /*26f0*/  BRA `(.L_x_24911) ;  /* 0x0000000400ac7947 */ /* 0x000fec0003800000 */
.L_x_24918:
        /* <DEDUP_REMOVED lines=10> */
.L_x_24925:
        /* <DEDUP_REMOVED lines=21> */
.L_x_24929:
[----:B------:R-:W-:Y:S05]  /*28f0*/  BSYNC.RECONVERGENT B1 ;  /* 0x0000000000017941 */ /* 0x000fea0003800200 */
.L_x_24928:
[----:B------:R-:W-:Y:S01]  /*2900*/  IMAD.SHL.U32 R0, R0, 0x100000, RZ ;  /* 0x0010000000007824 */ /* 0x000fe200078e00ff */
[----:B------:R-:W-:-:S04]  /*2910*/  LEA R3, R3, 0x3b800000, 0x17 ;  /* 0x3b80000003037811 */ /* 0x000fc800078eb8ff */
[----:B------:R-:W-:-:S07]  /*2920*/  LOP3.LUT R4, R3, R0, R7, 0xfe, !PT ;  /* 0x0000000003047212 */ /* 0x000fce00078efe07 */
.L_x_24927:
[----:B------:R-:W-:Y:S05]  /*2930*/  BSYNC.RECONVERGENT B0 ;  /* 0x0000000000007941 */ /* 0x000fea0003800200 */
.L_x_24926:
[----:B------:R-:W0:Y:S02]  /*2940*/  F2I.S64.TRUNC R4, R4 ;  /* 0x0000000400047311 */ /* 0x000e24000020d900 */
[----:B0-----:R-:W-:Y:S01]  /*2950*/  PRMT R18, R4, 0x7610, R18 ;  /* 0x0000761004127816 */ /* 0x001fe20000000012 */
[----:B------:R-:W-:Y:S06]  /*2960*/  BRA `(.L_x_24911) ;  /* 0x0000000400107947 */ /* 0x000fec0003800000 */
.L_x_24924:
        /* <DEDUP_REMOVED lines=21> */
.L_x_24933:
[----:B------:R-:W-:Y:S05]  /*2ac0*/  BSYNC.RECONVERGENT B1 ;  /* 0x0000000000017941 */ /* 0x000fea0003800200 */
.L_x_24932:
[----:B------:R-:W-:Y:S01]  /*2ad0*/  IMAD.SHL.U32 R0, R0, 0x200000, RZ ;  /* 0x0020000000007824 */ /* 0x000fe200078e00ff */
[----:B------:R-:W-:-:S04]  /*2ae0*/  LEA R3, R3, 0x37800000, 0x17 ;  /* 0x3780000003037811 */ /* 0x000fc800078eb8ff */
[----:B------:R-:W-:-:S07]  /*2af0*/  LOP3.LUT R4, R3, R0, R7, 0xfe, !PT ;  /* 0x0000000003047212 */ /* 0x000fce00078efe07 */
.L_x_24931:
[----:B------:R-:W-:Y:S05]  /*2b00*/  BSYNC.RECONVERGENT B0 ;  /* 0x0000000000007941 */ /* 0x000fea0003800200 */
.L_x_24930:
[----:B------:R-:W0:Y:S02]  /*2b10*/  F2I.S64.TRUNC R4, R4 ;  /* 0x0000000400047311 */ /* 0x000e24000020d900 */
[----:B0-----:R-:W-:Y:S01]  /*2b20*/  PRMT R18, R4, 0x7610, R18 ;  /* 0x0000761004127816 */ /* 0x001fe20000000012 */
[----:B------:R-:W-:Y:S06]  /*2b30*/  BRA `(.L_x_24911) ;  /* 0x00000000009c7947 */ /* 0x000fec0003800000 */
.L_x_24923:
        /* <DEDUP_REMOVED lines=14> */
.L_x_24937:
[----:B------:R-:W-:Y:S05]  /*2c20*/  BSYNC.RECONVERGENT B0 ;  /* 0x0000000000007941 */ /* 0x000fea0003800200 */
.L_x_24936:
[----:B------:R-:W0:Y:S02]  /*2c30*/  F2I.S64.TRUNC R4, R4 ;  /* 0x0000000400047311 */ /* 0x000e24000020d900 */
[----:B0-----:R-:W-:Y:S01]  /*2c40*/  PRMT R18, R4, 0x7610, R18 ;  /* 0x0000761004127816 */ /* 0x001fe20000000012 */
[----:B------:R-:W-:Y:S06]  /*2c50*/  BRA `(.L_x_24911) ;  /* 0x0000000000547947 */ /* 0x000fec0003800000 */
.L_x_24910:
        /* <DEDUP_REMOVED lines=16> */
.L_x_24938:
[----:B------:R-:W-:Y:S01]  /*2d60*/  PRMT R18, RZ, 0x7610, R18 ;  /* 0x00007610ff127816 */ /* 0x000fe20000000012 */
[----:B------:R-:W-:Y:S06]  /*2d70*/  BRA `(.L_x_24911) ;  /* 0x00000000000c7947 */ /* 0x000fec0003800000 */
.L_x_24935:
[----:B------:R0:W5:Y:S01]  /*2d80*/  LDG.E.U8 R18, desc[UR36][R6.64] ;  /* 0x0000002406127981 */ /* 0x000162000c1e1100 */
[----:B------:R-:W-:Y:S05]  /*2d90*/  BRA `(.L_x_24911) ;  /* 0x0000000000047947 */ /* 0x000fea0003800000 */
.L_x_24934:
[----:B------:R1:W5:Y:S02]  /*2da0*/  LDG.E.U8 R18, desc[UR36][R6.64] ;  /* 0x0000002406127981 */ /* 0x000364000c1e1100 */
.L_x_24911:
        /* <DEDUP_REMOVED lines=18> */
.L_x_24942:
[----:B------:R4:W5:Y:S01]  /*2ed0*/  LDG.E.U8 R22, desc[UR36][R6.64] ;  /* 0x0000002406167981 */ /* 0x000962000c1e1100 */
[----:B------:R-:W-:Y:S05]  /*2ee0*/  BRA `(.L_x_24944) ;  /* 0x0000000c00607947 */ /* 0x000fea0003800000 */
.L_x_24941:
        /* <DEDUP_REMOVED lines=8> */
.L_x_24946:
[----:B------:R0:W5:Y:S01]  /*2f70*/  LDG.E.U8 R22, desc[UR36][R6.64] ;  /* 0x0000002406167981 */ /* 0x000162000c1e1100 */
[----:B------:R-:W-:Y:S05]  /*2f80*/  BRA `(.L_x_24944) ;  /* 0x0000000c00387947 */ /* 0x000fea0003800000 */
.L_x_24945:
[----:B------:R0:W5:Y:S01]  /*2f90*/  LDG.E.U16 R22, desc[UR36][R6.64] ;  /* 0x0000002406167981 */ /* 0x000162000c1e1500 */
[----:B------:R-:W-:Y:S05]  /*2fa0*/  BRA `(.L_x_24944) ;  /* 0x0000000c00307947 */ /* 0x000fea0003800000 */
.L_x_24940:
        /* <DEDUP_REMOVED lines=10> */
.L_x_24948:
[----:B------:R-:W2:Y:S02]  /*3050*/  LDG.E.U16 R4, desc[UR36][R6.64] ;  /* 0x0000002406047981 */ /* 0x000ea4000c1e1500 */
[----:B--2---:R-:W-:-:S06]  /*3060*/  HADD2.F32 R4, -RZ, R4.H0_H0 ;  /* 0x20000004ff047230 */ /* 0x004fcc0000004100 */
[----:B------:R-:W0:Y:S02]  /*3070*/  F2I.S64.TRUNC R4, R4 ;  /* 0x0000000400047311 */ /* 0x000e24000020d900 */
[----:B0-----:R-:W-:Y:S01]  /*3080*/  PRMT R22, R4, 0x7610, R22 ;  /* 0x0000761004167816 */ /* 0x001fe20000000016 */
[----:B------:R-:W-:Y:S06]  /*3090*/  BRA `(.L_x_24944) ;  /* 0x0000000800f47947 */ /* 0x000fec0003800000 */
.L_x_24947:
        /* <DEDUP_REMOVED lines=10> */
.L_x_24950:
[----:B------:R-:W2:Y:S02]  /*3140*/  LDG.E.U16 R6, desc[UR36][R6.64] ;  /* 0x0000002406067981 */ /* 0x000ea4000c1e1500 */
[----:B--2---:R-:W-:-:S06]  /*3150*/  HADD2.F32 R4, -RZ, R6.H0_H0 ;  /* 0x20000006ff047230 */ /* 0x004fcc0000004100 */
[----:B------:R-:W0:Y:S02]  /*3160*/  F2I.S64.TRUNC R4, R4 ;  /* 0x0000000400047311 */ /* 0x000e24000020d900 */
[----:B0-----:R-:W-:Y:S01]  /*3170*/  PRMT R22, R4, 0x7610, R22 ;  /* 0x0000761004167816 */ /* 0x001fe20000000016 */
[----:B------:R-:W-:Y:S06]  /*3180*/  BRA `(.L_x_24944) ;  /* 0x0000000800b87947 */ /* 0x000fec0003800000 */
.L_x_24949:
[----:B------:R-:W2:Y:S02]  /*3190*/  LDG.E.64 R4, desc[UR36][R6.64] ;  /* 0x0000002406047981 */ /* 0x000ea4000c1e1b00 */
[----:B--2---:R-:W0:Y:S02]  /*31a0*/  F2I.S64.F64.TRUNC R4, R4 ;  /* 0x0000000400047311 */ /* 0x004e24000030d900 */
[----:B0-----:R-:W-:Y:S01]  /*31b0*/  PRMT R22, R4, 0x7610, R22 ;  /* 0x0000761004167816 */ /* 0x001fe20000000016 */
[----:B------:R-:W-:Y:S06]  /*31c0*/  BRA `(.L_x_24944) ;  /* 0x0000000800a87947 */ /* 0x000fec0003800000 */
.L_x_24939:
        /* <DEDUP_REMOVED lines=12> */
.L_x_24953:
[----:B------:R-:W2:Y:S02]  /*3290*/  LDG.E.64 R6, desc[UR36][R6.64] ;  /* 0x0000002406067981 */ /* 0x000ea4000c1e1b00 */
[----:B--2---:R-:W0:Y:S02]  /*32a0*/  F2I.S64.F64.TRUNC R4, R6 ;  /* 0x0000000600047311 */ /* 0x004e24000030d900 */
[----:B0-----:R-:W-:Y:S01]  /*32b0*/  PRMT R22, R4, 0x7610, R22 ;  /* 0x0000761004167816 */ /* 0x001fe20000000016 */
[----:B------:R-:W-:Y:S06]  /*32c0*/  BRA `(.L_x_24944) ;  /* 0x0000000800687947 */ /* 0x000fec0003800000 */
.L_x_24952:
        /* <DEDUP_REMOVED lines=27> */
.L_x_24955:
        /* <DEDUP_REMOVED lines=15> */
.L_x_24954:
[----:B------:R-:W2:Y:S02]  /*3570*/  LDG.E.U16 R4, desc[UR36][R6.64] ;  /* 0x0000002406047981 */ /* 0x000ea4000c1e1500 */
[----:B--2---:R-:W-:-:S06]  /*3580*/  IMAD.U32 R4, R4, 0x10000, RZ ;  /* 0x0001000004047824 */ /* 0x004fcc00078e00ff */
[----:B------:R-:W0:Y:S02]  /*3590*/  F2I.S64.TRUNC R4, R4 ;  /* 0x0000000400047311 */ /* 0x000e24000020d900 */
[----:B0-----:R-:W-:Y:S01]  /*35a0*/  PRMT R22, R4, 0x7610, R22 ;  /* 0x0000761004167816 */ /* 0x001fe20000000016 */
[----:B------:R-:W-:Y:S06]  /*35b0*/  BRA `(.L_x_24944) ;  /* 0x0000000400ac7947 */ /* 0x000fec0003800000 */
.L_x_24951:
        /* <DEDUP_REMOVED lines=10> */
.L_x_24958:
        /* <DEDUP_REMOVED lines=21> */
.L_x_24962:
[----:B------:R-:W-:Y:S05]  /*37b0*/  BSYNC.RECONVERGENT B1 ;  /* 0x0000000000017941 */ /* 0x000fea0003800200 */
.L_x_24961:
[----:B------:R-:W-:Y:S01]  /*37c0*/  IMAD.SHL.U32 R0, R0, 0x100000, RZ ;  /* 0x0010000000007824 */ /* 0x000fe200078e00ff */
[----:B------:R-:W-:-:S04]  /*37d0*/  LEA R3, R3, 0x3b800000, 0x17 ;  /* 0x3b80000003037811 */ /* 0x000fc800078eb8ff */
[----:B------:R-:W-:-:S07]  /*37e0*/  LOP3.LUT R4, R3, R0, R7, 0xfe, !PT ;  /* 0x0000000003047212 */ /* 0x000fce00078efe07 */
.L_x_24960:
[----:B------:R-:W-:Y:S05]  /*37f0*/  BSYNC.RECONVERGENT B0 ;  /* 0x0000000000007941 */ /* 0x000fea0003800200 */
.L_x_24959:
[----:B------:R-:W0:Y:S02]  /*3800*/  F2I.S64.TRUNC R4, R4 ;  /* 0x0000000400047311 */ /* 0x000e24000020d900 */
[----:B0-----:R-:W-:Y:S01]  /*3810*/  PRMT R22, R4, 0x7610, R22 ;  /* 0x0000761004167816 */ /* 0x001fe20000000016 */
[----:B------:R-:W-:Y:S06]  /*3820*/  BRA `(.L_x_24944) ;  /* 0x0000000400107947 */ /* 0x000fec0003800000 */
.L_x_24957:
        /* <DEDUP_REMOVED lines=21> */
.L_x_24966:
[----:B------:R-:W-:Y:S05]  /*3980*/  BSYNC.RECONVERGENT B1 ;  /* 0x0000000000017941 */ /* 0x000fea0003800200 */
.L_x_24965:
[----:B------:R-:W-:Y:S01]  /*3990*/  IMAD.SHL.U32 R0, R0, 0x200000, RZ ;  /* 0x0020000000007824 */ /* 0x000fe200078e00ff */
[----:B------:R-:W-:-:S04]  /*39a0*/  LEA R3, R3, 0x37800000, 0x17 ;  /* 0x3780000003037811 */ /* 0x000fc800078eb8ff */
[----:B------:R-:W-:-:S07]  /*39b0*/  LOP3.LUT R4, R3, R0, R7, 0xfe, !PT ;  /* 0x0000000003047212 */ /* 0x000fce00078efe07 */
.L_x_24964:
[----:B------:R-:W-:Y:S05]  /*39c0*/  BSYNC.RECONVERGENT B0 ;  /* 0x0000000000007941 */ /* 0x000fea0003800200 */
.L_x_24963:
[----:B------:R-:W0:Y:S02]  /*39d0*/  F2I.S64.TRUNC R4, R4 ;  /* 0x0000000400047311 */ /* 0x000e24000020d900 */
[----:B0-----:R-:W-:Y:S01]  /*39e0*/  PRMT R22, R4, 0x7610, R22 ;  /* 0x0000761004167816 */ /* 0x001fe20000000016 */
[----:B------:R-:W-:Y:S06]  /*39f0*/  BRA `(.L_x_24944) ;  /* 0x00000000009c7947 */ /* 0x000fec0003800000 */
.L_x_24956:
        /* <DEDUP_REMOVED lines=14> */
.L_x_24970:
[----:B------:R-:W-:Y:S05]  /*3ae0*/  BSYNC.RECONVERGENT B0 ;  /* 0x0000000000007941 */ /* 0x000fea0003800200 */
.L_x_24969:
[----:B------:R-:W0:Y:S02]  /*3af0*/  F2I.S64.TRUNC R4, R4 ;  /* 0x0000000400047311 */ /* 0x000e24000020d900 */
[----:B0-----:R-:W-:Y:S01]  /*3b00*/  PRMT R22, R4, 0x7610, R22 ;  /* 0x0000761004167816 */ /* 0x001fe20000000016 */
[----:B------:R-:W-:Y:S06]  /*3b10*/  BRA `(.L_x_24944) ;  /* 0x0000000000547947 */ /* 0x000fec0003800000 */
.L_x_24943:
        /* <DEDUP_REMOVED lines=16> */
.L_x_24971:
[----:B------:R-:W-:Y:S01]  /*3c20*/  PRMT R22, RZ, 0x7610, R22 ;  /* 0x00007610ff167816 */ /* 0x000fe20000000016 */
[----:B------:R-:W-:Y:S06]  /*3c30*/  BRA `(.L_x_24944) ;  /* 0x00000000000c7947 */ /* 0x000fec0003800000 */
.L_x_24968:
[----:B------:R1:W5:Y:S01]  /*3c40*/  LDG.E.U8 R22, desc[UR36][R6.64] ;  /* 0x0000002406167981 */ /* 0x000362000c1e1100 */
[----:B------:R-:W-:Y:S05]  /*3c50*/  BRA `(.L_x_24944) ;  /* 0x0000000000047947 */ /* 0x000fea0003800000 */
.L_x_24967:
[----:B------:R2:W5:Y:S02]  /*3c60*/  LDG.E.U8 R22, desc[UR36][R6.64] ;  /* 0x0000002406167981 */ /* 0x000564000c1e1100 */
.L_x_24944:
[----:B------:R-:W-:-:S07]  /*3c70*/  VIADD R27, R27, 0x80 ;  /* 0x000000801b1b7836 */ /* 0x000fce0000000000 */
.L_x_24905:
[----:B------:R-:W-:Y:S05]  /*3c80*/  BSYNC.RECONVERGENT B6 ;  /* 0x0000000000067941 */ /* 0x000fea0003800200 */
.L_x_24904:
        /* <DEDUP_REMOVED lines=24> */
.L_x_24977:
[----:B------:R3:W5:Y:S01]  /*3e10*/  LDG.E.U8 R23, desc[UR36][R6.64] ;  /* 0x0000002406177981 */ /* 0x000762000c1e1100 */
[----:B------:R-:W-:Y:S05]  /*3e20*/  BRA `(.L_x_24979) ;  /* 0x0000000c00607947 */ /* 0x000fea0003800000 */
.L_x_24976:
        /* <DEDUP_REMOVED lines=8> */
.L_x_24981:
[----:B------:R0:W5:Y:S01]  /*3eb0*/  LDG.E.U8 R23, desc[UR36][R6.64] ;  /* 0x0000002406177981 */ /* 0x000162000c1e1100 */
[----:B------:R-:W-:Y:S05]  /*3ec0*/  BRA `(.L_x_24979) ;  /* 0x0000000c00387947 */ /* 0x000fea0003800000 */
.L_x_24980:
[----:B------:R0:W5:Y:S01]  /*3ed0*/  LDG.E.U16 R23, desc[UR36][R6.64] ;  /* 0x0000002406177981 */ /* 0x000162000c1e1500 */
[----:B------:R-:W-:Y:S05]  /*3ee0*/  BRA `(.L_x_24979) ;  /* 0x0000000c00307947 */ /* 0x000fea0003800000 */
.L_x_24975:
        /* <DEDUP_REMOVED lines=10> */
.L_x_24983:
[----:B------:R-:W2:Y:S02]  /*3f90*/  LDG.E.U16 R4, desc[UR36][R6.64] ;  /* 0x0000002406047981 */ /* 0x000ea4000c1e1500 */
[----:B--2---:R-:W-:-:S06]  /*3fa0*/  HADD2.F32 R4, -RZ, R4.H0_H0 ;  /* 0x20000004ff047230 */ /* 0x004fcc0000004100 */
[----:B------:R-:W0:Y:S02]  /*3fb0*/  F2I.S64.TRUNC R4, R4 ;  /* 0x0000000400047311 */ /* 0x000e24000020d900 */
[----:B0-----:R-:W-:Y:S01]  /*3fc0*/  PRMT R23, R4, 0x7610, R23 ;  /* 0x0000761004177816 */ /* 0x001fe20000000017 */
[----:B------:R-:W-:Y:S06]  /*3fd0*/  BRA `(.L_x_24979) ;  /* 0x0000000800f47947 */ /* 0x000fec0003800000 */
.L_x_24982:
        /* <DEDUP_REMOVED lines=10> */
.L_x_24985:
[----:B------:R-:W2:Y:S02]  /*4080*/  LDG.E.U16 R6, desc[UR36][R6.64] ;  /* 0x0000002406067981 */ /* 0x000ea4000c1e1500 */
[----:B--2---:R-:W-:-:S06]  /*4090*/  HADD2.F32 R4, -RZ, R6.H0_H0 ;  /* 0x20000006ff047230 */ /* 0x004fcc0000004100 */
[----:B------:R-:W0:Y:S02]  /*40a0*/  F2I.S64.TRUNC R4, R4 ;  /* 0x0000000400047311 */ /* 0x000e24000020d900 */
[----:B0-----:R-:W-:Y:S01]  /*40b0*/  PRMT R23, R4, 0x7610, R23 ;  /* 0x0000761004177816 */ /* 0x001fe20000000017 */
[----:B------:R-:W-:Y:S06]  /*40c0*/  BRA `(.L_x_24979) ;  /* 0x0000000800b87947 */ /* 0x000fec0003800000 */
.L_x_24984:
[----:B------:R-:W2:Y:S02]  /*40d0*/  LDG.E.64 R4, desc[UR36][R6.64] ;  /* 0x0000002406047981 */ /* 0x000ea4000c1e1b00 */
[----:B--2---:R-:W0:Y:S02]  /*40e0*/  F2I.S64.F64.TRUNC R4, R4 ;  /* 0x0000000400047311 */ /* 0x004e24000030d900 */
[----:B0-----:R-:W-:Y:S01]  /*40f0*/  PRMT R23, R4, 0x7610, R23 ;  /* 0x0000761004177816 */ /* 0x001fe20000000017 */
[----:B------:R-:W-:Y:S06]  /*4100*/  BRA `(.L_x_24979) ;  /* 0x0000000800a87947 */ /* 0x000fec0003800000 */
.L_x_24974:
        /* <DEDUP_REMOVED lines=12> */
.L_x_24988:
[----:B------:R-:W2:Y:S02]  /*41d0*/  LDG.E.64 R6, desc[UR36][R6.64] ;  /* 0x0000002406067981 */ /* 0x000ea4000c1e1b00 */
[----:B--2---:R-:W0:Y:S02]  /*41e0*/  F2I.S64.F64.TRUNC R4, R6 ;  /* 0x0000000600047311 */ /* 0x004e24000030d900 */
[----:B0-----:R-:W-:Y:S01]  /*41f0*/  PRMT R23, R4, 0x7610, R23 ;  /* 0x0000761004177816 */ /* 0x001fe20000000017 */
[----:B------:R-:W-:Y:S06]  /*4200*/  BRA `(.L_x_24979) ;  /* 0x0000000800687947 */ /* 0x000fec0003800000 */
.L_x_24987:
        /* <DEDUP_REMOVED lines=27> */
.L_x_24990:
        /* <DEDUP_REMOVED lines=15> */
.L_x_24989:
[----:B------:R-:W2:Y:S02]  /*44b0*/  LDG.E.U16 R4, desc[UR36][R6.64] ;  /* 0x0000002406047981 */ /* 0x000ea4000c1e1500 */
[----:B--2---:R-:W-:-:S06]  /*44c0*/  IMAD.U32 R4, R4, 0x10000, RZ ;  /* 0x0001000004047824 */ /* 0x004fcc00078e00ff */
[----:B------:R-:W0:Y:S02]  /*44d0*/  F2I.S64.TRUNC R4, R4 ;  /* 0x0000000400047311 */ /* 0x000e24000020d900 */
[----:B0-----:R-:W-:Y:S01]  /*44e0*/  PRMT R23, R4, 0x7610, R23 ;  /* 0x0000761004177816 */ /* 0x001fe20000000017 */
[----:B------:R-:W-:Y:S06]  /*44f0*/  BRA `(.L_x_24979) ;  /* 0x0000000400ac7947 */ /* 0x000fec0003800000 */
.L_x_24986:
        /* <DEDUP_REMOVED lines=10> */
.L_x_24993:
        /* <DEDUP_REMOVED lines=21> */
.L_x_24997:
[----:B------:R-:W-:Y:S05]  /*46f0*/  BSYNC.RECONVERGENT B1 ;  /* 0x0000000000017941 */ /* 0x000fea0003800200 */
.L_x_24996:
[----:B------:R-:W-:Y:S01]  /*4700*/  IMAD.SHL.U32 R0, R0, 0x100000, RZ ;  /* 0x0010000000007824 */ /* 0x000fe200078e00ff */
[----:B------:R-:W-:-:S04]  /*4710*/  LEA R3, R3, 0x3b800000, 0x17 ;  /* 0x3b80000003037811 */ /* 0x000fc800078eb8ff */
[----:B------:R-:W-:-:S07]  /*4720*/  LOP3.LUT R4, R3, R0, R7, 0xfe, !PT ;  /* 0x0000000003047212 */ /* 0x000fce00078efe07 */
.L_x_24995:
[----:B------:R-:W-:Y:S05]  /*4730*/  BSYNC.RECONVERGENT B0 ;  /* 0x0000000000007941 */ /* 0x000fea0003800200 */
.L_x_24994:
[----:B------:R-:W0:Y:S02]  /*4740*/  F2I.S64.TRUNC R4, R4 ;  /* 0x0000000400047311 */ /* 0x000e24000020d900 */
[----:B0-----:R-:W-:Y:S01]  /*4750*/  PRMT R23, R4, 0x7610, R23 ;  /* 0x0000761004177816 */ /* 0x001fe20000000017 */
[----:B------:R-:W-:Y:S06]  /*4760*/  BRA `(.L_x_24979) ;  /* 0x0000000400107947 */ /* 0x000fec0003800000 */
.L_x_24992:
        /* <DEDUP_REMOVED lines=21> */
.L_x_25001:
[----:B------:R-:W-:Y:S05]  /*48c0*/  BSYNC.RECONVERGENT B1 ;  /* 0x0000000000017941 */ /* 0x000fea0003800200 */
.L_x_25000:
[----:B------:R-:W-:Y:S01]  /*48d0*/  IMAD.SHL.U32 R0, R0, 0x200000, RZ ;  /* 0x0020000000007824 */ /* 0x000fe200078e00ff */
[----:B------:R-:W-:-:S04]  /*48e0*/  LEA R3, R3, 0x37800000, 0x17 ;  /* 0x3780000003037811 */ /* 0x000fc800078eb8ff */
[----:B------:R-:W-:-:S07]  /*48f0*/  LOP3.LUT R4, R3, R0, R7, 0xfe, !PT ;  /* 0x0000000003047212 */ /* 0x000fce00078efe07 */
.L_x_24999:
[----:B------:R-:W-:Y:S05]  /*4900*/  BSYNC.RECONVERGENT B0 ;  /* 0x0000000000007941 */ /* 0x000fea0003800200 */
.L_x_24998:
[----:B------:R-:W0:Y:S02]  /*4910*/  F2I.S64.TRUNC R4, R4 ;  /* 0x0000000400047311 */ /* 0x000e24000020d900 */
[----:B0-----:R-:W-:Y:S01]  /*4920*/  PRMT R23, R4, 0x7610, R23 ;  /* 0x0000761004177816 */ /* 0x001fe20000000017 */
[----:B------:R-:W-:Y:S06]  /*4930*/  BRA `(.L_x_24979) ;  /* 0x00000000009c7947 */ /* 0x000fec0003800000 */
.L_x_24991:
        /* <DEDUP_REMOVED lines=14> */
.L_x_25005:
[----:B------:R-:W-:Y:S05]  /*4a20*/  BSYNC.RECONVERGENT B0 ;  /* 0x0000000000007941 */ /* 0x000fea0003800200 */
.L_x_25004:
[----:B------:R-:W0:Y:S02]  /*4a30*/  F2I.S64.TRUNC R4, R4 ;  /* 0x0000000400047311 */ /* 0x000e24000020d900 */
[----:B0-----:R-:W-:Y:S01]  /*4a40*/  PRMT R23, R4, 0x7610, R23 ;  /* 0x0000761004177816 */ /* 0x001fe20000000017 */
[----:B------:R-:W-:Y:S06]  /*4a50*/  BRA `(.L_x_24979) ;  /* 0x0000000000547947 */ /* 0x000fec0003800000 */
.L_x_24978:
        /* <DEDUP_REMOVED lines=16> */
.L_x_25006:
[----:B------:R-:W-:Y:S01]  /*4b60*/  PRMT R23, RZ, 0x7610, R23 ;  /* 0x00007610ff177816 */ /* 0x000fe20000000017 */
[----:B------:R-:W-:Y:S06]  /*4b70*/  BRA `(.L_x_24979) ;  /* 0x00000000000c7947 */ /* 0x000fec0003800000 */
.L_x_25003:
[----:B------:R1:W5:Y:S01]  /*4b80*/  LDG.E.U8 R23, desc[UR36][R6.64] ;  /* 0x0000002406177981 */ /* 0x000362000c1e1100 */
[----:B------:R-:W-:Y:S05]  /*4b90*/  BRA `(.L_x_24979) ;  /* 0x0000000000047947 */ /* 0x000fea0003800000 */
.L_x_25002:
[----:B------:R2:W5:Y:S02]  /*4ba0*/  LDG.E.U8 R23, desc[UR36][R6.64] ;  /* 0x0000002406177981 */ /* 0x000564000c1e1100 */
.L_x_24979:
        /* <DEDUP_REMOVED lines=18> */
.L_x_25010:
[----:B------:R0:W5:Y:S01]  /*4cd0*/  LDG.E.U8 R24, desc[UR36][R6.64] ;  /* 0x0000002406187981 */ /* 0x000162000c1e1100 */
[----:B------:R-:W-:Y:S05]  /*4ce0*/  BRA `(.L_x_25012) ;  /* 0x0000000c00607947 */ /* 0x000fea0003800000 */
.L_x_25009:
        /* <DEDUP_REMOVED lines=8> */
.L_x_25014:
[----:B------:R4:W5:Y:S01]  /*4d70*/  LDG.E.U8 R24, desc[UR36][R6.64] ;  /* 0x0000002406187981 */ /* 0x000962000c1e1100 */
[----:B------:R-:W-:Y:S05]  /*4d80*/  BRA `(.L_x_25012) ;  /* 0x0000000c00387947 */ /* 0x000fea0003800000 */
.L_x_25013:
[----:B------:R3:W5:Y:S01]  /*4d90*/  LDG.E.U16 R24, desc[UR36][R6.64] ;  /* 0x0000002406187981 */ /* 0x000762000c1e1500 */
[----:B------:R-:W-:Y:S05]  /*4da0*/  BRA `(.L_x_25012) ;  /* 0x0000000c00307947 */ /* 0x000fea0003800000 */
.L_x_25008:
        /* <DEDUP_REMOVED lines=10> */
.L_x_25016:
[----:B------:R-:W2:Y:S02]  /*4e50*/  LDG.E.U16 R4, desc[UR36][R6.64] ;  /* 0x0000002406047981 */ /* 0x000ea4000c1e1500 */
[----:B--2---:R-:W-:-:S06]  /*4e60*/  HADD2.F32 R4, -RZ, R4.H0_H0 ;  /* 0x20000004ff047230 */ /* 0x004fcc0000004100 */
[----:B------:R-:W0:Y:S02]  /*4e70*/  F2I.S64.TRUNC R4, R4 ;  /* 0x0000000400047311 */ /* 0x000e24000020d900 */
[----:B0-----:R-:W-:Y:S01]  /*4e80*/  PRMT R24, R4, 0x7610, R24 ;  /* 0x0000761004187816 */ /* 0x001fe20000000018 */
[----:B------:R-:W-:Y:S06]  /*4e90*/  BRA `(.L_x_25012) ;  /* 0x0000000800f47947 */ /* 0x000fec0003800000 */
.L_x_25015:
        /* <DEDUP_REMOVED lines=10> */
.L_x_25018:
[----:B------:R-:W2:Y:S02]  /*4f40*/  LDG.E.U16 R6, desc[UR36][R6.64] ;  /* 0x0000002406067981 */ /* 0x000ea4000c1e1500 */
[----:B--2---:R-:W-:-:S06]  /*4f50*/  HADD2.F32 R4, -RZ, R6.H0_H0 ;  /* 0x20000006ff047230 */ /* 0x004fcc0000004100 */
[----:B------:R-:W0:Y:S02]  /*4f60*/  F2I.S64.TRUNC R4, R4 ;  /* 0x0000000400047311 */ /* 0x000e24000020d900 */
[----:B0-----:R-:W-:Y:S01]  /*4f70*/  PRMT R24, R4, 0x7610, R24 ;  /* 0x0000761004187816 */ /* 0x001fe20000000018 */
[----:B------:R-:W-:Y:S06]  /*4f80*/  BRA `(.L_x_25012) ;  /* 0x0000000800b87947 */ /* 0x000fec0003800000 */
.L_x_25017:
[----:B------:R-:W2:Y:S02]  /*4f90*/  LDG.E.64 R4, desc[UR36][R6.64] ;  /* 0x0000002406047981 */ /* 0x000ea4000c1e1b00 */
[----:B--2---:R-:W0:Y:S02]  /*4fa0*/  F2I.S64.F64.TRUNC R4, R4 ;  /* 0x0000000400047311 */ /* 0x004e24000030d900 */
[----:B0-----:R-:W-:Y:S01]  /*4fb0*/  PRMT R24, R4, 0x7610, R24 ;  /* 0x0000761004187816 */ /* 0x001fe20000000018 */
[----:B------:R-:W-:Y:S06]  /*4fc0*/  BRA `(.L_x_25012) ;  /* 0x0000000800a87947 */ /* 0x000fec0003800000 */
.L_x_25007:
        /* <DEDUP_REMOVED lines=12> */
.L_x_25021:
[----:B------:R-:W2:Y:S02]  /*5090*/  LDG.E.64 R6, desc[UR36][R6.64] ;  /* 0x0000002406067981 */ /* 0x000ea4000c1e1b00 */
[----:B--2---:R-:W0:Y:S02]  /*50a0*/  F2I.S64.F64.TRUNC R4, R6 ;  /* 0x0000000600047311 */ /* 0x004e24000030d900 */
[----:B0-----:R-:W-:Y:S01]  /*50b0*/  PRMT R24, R4, 0x7610, R24 ;  /* 0x0000761004187816 */ /* 0x001fe20000000018 */
[----:B------:R-:W-:Y:S06]  /*50c0*/  BRA `(.L_x_25012) ;  /* 0x0000000800687947 */ /* 0x000fec0003800000 */
.L_x_25020:
        /* <DEDUP_REMOVED lines=27> */
.L_x_25023:
        /* <DEDUP_REMOVED lines=15> */
.L_x_25022:
[----:B------:R-:W2:Y:S02]  /*5370*/  LDG.E.U16 R4, desc[UR36][R6.64] ;  /* 0x0000002406047981 */ /* 0x000ea4000c1e1500 */
[----:B--2---:R-:W-:-:S06]  /*5380*/  IMAD.U32 R4, R4, 0x10000, RZ ;  /* 0x0001000004047824 */ /* 0x004fcc00078e00ff */
[----:B------:R-:W0:Y:S02]  /*5390*/  F2I.S64.TRUNC R4, R4 ;  /* 0x0000000400047311 */ /* 0x000e24000020d900 */
[----:B0-----:R-:W-:Y:S01]  /*53a0*/  PRMT R24, R4, 0x7610, R24 ;  /* 0x0000761004187816 */ /* 0x001fe20000000018 */
[----:B------:R-:W-:Y:S06]  /*53b0*/  BRA `(.L_x_25012) ;  /* 0x0000000400ac7947 */ /* 0x000fec0003800000 */
.L_x_25019:
        /* <DEDUP_REMOVED lines=10> */
.L_x_25026:
        /* <DEDUP_REMOVED lines=21> */
.L_x_25030:
[----:B------:R-:W-:Y:S05]  /*55b0*/  BSYNC.RECONVERGENT B1 ;  /* 0x0000000000017941 */ /* 0x000fea0003800200 */
.L_x_25029:
[----:B------:R-:W-:Y:S01]  /*55c0*/  IMAD.SHL.U32 R0, R0, 0x100000, RZ ;  /* 0x0010000000007824 */ /* 0x000fe200078e00ff */
[----:B------:R-:W-:-:S04]  /*55d0*/  LEA R3, R3, 0x3b800000, 0x17 ;  /* 0x3b80000003037811 */ /* 0x000fc800078eb8ff */
[----:B------:R-:W-:-:S07]  /*55e0*/  LOP3.LUT R4, R3, R0, R7, 0xfe, !PT ;  /* 0x0000000003047212 */ /* 0x000fce00078efe07 */
.L_x_25028:
[----:B------:R-:W-:Y:S05]  /*55f0*/  BSYNC.RECONVERGENT B0 ;  /* 0x0000000000007941 */ /* 0x000fea0003800200 */
.L_x_25027:
[----:B------:R-:W0:Y:S02]  /*5600*/  F2I.S64.TRUNC R4, R4 ;  /* 0x0000000400047311 */ /* 0x000e24000020d900 */
[----:B0-----:R-:W-:Y:S01]  /*5610*/  PRMT R24, R4, 0x7610, R24 ;  /* 0x0000761004187816 */ /* 0x001fe20000000018 */
[----:B------:R-:W-:Y:S06]  /*5620*/  BRA `(.L_x_25012) ;  /* 0x0000000400107947 */ /* 0x000fec0003800000 */
.L_x_25025:
        /* <DEDUP_REMOVED lines=21> */
.L_x_25034:
[----:B------:R-:W-:Y:S05]  /*5780*/  BSYNC.RECONVERGENT B1 ;  /* 0x0000000000017941 */ /* 0x000fea0003800200 */
.L_x_25033:
[----:B------:R-:W-:Y:S01]  /*5790*/  IMAD.SHL.U32 R0, R0, 0x200000, RZ ;  /* 0x0020000000007824 */ /* 0x000fe200078e00ff */
[----:B------:R-:W-:-:S04]  /*57a0*/  LEA R3, R3, 0x37800000, 0x17 ;  /* 0x3780000003037811 */ /* 0x000fc800078eb8ff */
[----:B------:R-:W-:-:S07]  /*57b0*/  LOP3.LUT R4, R3, R0, R7, 0xfe, !PT ;  /* 0x0000000003047212 */ /* 0x000fce00078efe07 */
.L_x_25032:
[----:B------:R-:W-:Y:S05]  /*57c0*/  BSYNC.RECONVERGENT B0 ;  /* 0x0000000000007941 */ /* 0x000fea0003800200 */
.L_x_25031:
[----:B------:R-:W0:Y:S02]  /*57d0*/  F2I.S64.TRUNC R4, R4 ;  /* 0x0000000400047311 */ /* 0x000e24000020d900 */
[----:B0-----:R-:W-:Y:S01]  /*57e0*/  PRMT R24, R4, 0x7610, R24 ;  /* 0x0000761004187816 */ /* 0x001fe20000000018 */
[----:B------:R-:W-:Y:S06]  /*57f0*/  BRA `(.L_x_25012) ;  /* 0x00000000009c7947 */ /* 0x000fec0003800000 */
.L_x_25024:
        /* <DEDUP_REMOVED lines=14> */
.L_x_25038:
[----:B------:R-:W-:Y:S05]  /*58e0*/  BSYNC.RECONVERGENT B0 ;  /* 0x0000000000007941 */ /* 0x000fea0003800200 */
.L_x_25037:
[----:B------:R-:W0:Y:S02]  /*58f0*/  F2I.S64.TRUNC R4, R4 ;  /* 0x0000000400047311 */ /* 0x000e24000020d900 */
[----:B0-----:R-:W-:Y:S01]  /*5900*/  PRMT R24, R4, 0x7610, R24 ;  /* 0x0000761004187816 */ /* 0x001fe20000000018 */
[----:B------:R-:W-:Y:S06]  /*5910*/  BRA `(.L_x_25012) ;  /* 0x0000000000547947 */ /* 0x000fec0003800000 */
.L_x_25011:
        /* <DEDUP_REMOVED lines=16> */
.L_x_25039:
[----:B------:R-:W-:Y:S01]  /*5a20*/  PRMT R24, RZ, 0x7610, R24 ;  /* 0x00007610ff187816 */ /* 0x000fe20000000018 */
[----:B------:R-:W-:Y:S06]  /*5a30*/  BRA `(.L_x_25012) ;  /* 0x00000000000c7947 */ /* 0x000fec0003800000 */
.L_x_25036:
[----:B------:R1:W5:Y:S01]  /*5a40*/  LDG.E.U8 R24, desc[UR36][R6.64] ;  /* 0x0000002406187981 */ /* 0x000362000c1e1100 */
[----:B------:R-:W-:Y:S05]  /*5a50*/  BRA `(.L_x_25012) ;  /* 0x0000000000047947 */ /* 0x000fea0003800000 */
.L_x_25035:
[----:B------:R2:W5:Y:S02]  /*5a60*/  LDG.E.U8 R24, desc[UR36][R6.64] ;  /* 0x0000002406187981 */ /* 0x000564000c1e1100 */
.L_x_25012:
[----:B------:R-:W-:-:S07]  /*5a70*/  VIADD R27, R27, 0x80 ;  /* 0x000000801b1b7836 */ /* 0x000fce0000000000 */
.L_x_24973:
[----:B------:R-:W-:Y:S05]  /*5a80*/  BSYNC.RECONVERGENT B6 ;  /* 0x0000000000067941 */ /* 0x000fea0003800200 */
.L_x_24972:
[----:B------:R-:W-:Y:S01]  /*5a90*/  ISETP.GE.AND P0, PT, R27, R28, PT ;  /* 0x0000001c1b00720c */ /* 0x000fe20003f06270 */
[----:B------:R-:W-:Y:S01]  /*5aa0*/  BSSY.RECONVERGENT B6, `(.L_x_25040) ;  /* 0x00001dd000067945 */ /* 0x000fe20003800200 */
[----:B------:R-:W-:Y:S02]  /*5ab0*/  PRMT R25, RZ, 0x7610, R25 ;  /* 0x00007610ff197816 */ /* 0x000fe40000000019 */
[----:B------:R-:W-:-:S09]  /*5ac0*/  PRMT R26, RZ, 0x7610, R26 ;  /* 0x00007610ff1a7816 */ /* 0x000fd2000000001a */
[----:B------:R-:W-:Y:S05]  /*5ad0*/  @P0 BRA `(.L_x_25041) ;  /* 0x0000001c00640947 */ /* 0x000fea0003800000 */
[----:B------:R-:W0:Y:S01]  /*5ae0*/  LDC.64 R4, c[0x0][0x390] ;  /* 0x0000e400ff047b82 */ /* 0x000e220000000a00 */
[----:B------:R-:W0:Y:S01]  /*5af0*/  LDCU UR5, c[0x0][0x3a8] ;  /* 0x00007500ff0577ac */ /* 0x000e220008000800 */
[----:B------:R-:W-:Y:S01]  /*5b00*/  IMAD R27, R2, 0x200, R27 ;  /* 0x00000200021b7824 */ /* 0x000fe200078e021b */
[----:B------:R-:W-:-:S04]  /*5b10*/  UPRMT UR4, UR38, 0x9910, URZ ;  /* 0x0000991026047896 */ /* 0x000fc800080000ff */
[----:B------:R-:W-:Y:S01]  /*5b20*/  UISETP.GT.AND UP0, UPT, UR4, 0x9, UPT ;  /* 0x000000090400788c */ /* 0x000fe2000bf04270 */
[----:B01234-:R-:W-:-:S05]  /*5b30*/  IMAD R7, R27, UR5, RZ ;  /* 0x000000051b077c24 */ /* 0x01ffca000f8e02ff */
[----:B------:R-:W-:-:S05]  /*5b40*/  IADD3 R6, P0, PT, R7, R4, RZ ;  /* 0x0000000407067210 */ /* 0x000fca0007f1e0ff */
        /* <DEDUP_REMOVED lines=12> */
.L_x_25045:
[----:B------:R0:W5:Y:S01]  /*5c10*/  LDG.E.U8 R26, desc[UR36][R6.64] ;  /* 0x00000024061a7981 */ /* 0x000162000c1e1100 */
[----:B------:R-:W-:Y:S05]  /*5c20*/  BRA `(.L_x_25047) ;  /* 0x0000000c00607947 */ /* 0x000fea0003800000 */
.L_x_25044:
        /* <DEDUP_REMOVED lines=8> */
.L_x_25049:
[----:B------:R3:W5:Y:S01]  /*5cb0*/  LDG.E.U8 R26, desc[UR36][R6.64] ;  /* 0x00000024061a7981 */ /* 0x000762000c1e1100 */
[----:B------:R-:W-:Y:S05]  /*5cc0*/  BRA `(.L_x_25047) ;  /* 0x0000000c00387947 */ /* 0x000fea0003800000 */
.L_x_25048:
[----:B------:R2:W5:Y:S01]  /*5cd0*/  LDG.E.U16 R26, desc[UR36][R6.64] ;  /* 0x00000024061a7981 */ /* 0x000562000c1e1500 */
[----:B------:R-:W-:Y:S05]  /*5ce0*/  BRA `(.L_x_25047) ;  /* 0x0000000c00307947 */ /* 0x000fea0003800000 */
.L_x_25043:
        /* <DEDUP_REMOVED lines=10> */
.L_x_25051:
[----:B------:R-:W2:Y:S02]  /*5d90*/  LDG.E.U16 R4, desc[UR36][R6.64] ;  /* 0x0000002406047981 */ /* 0x000ea4000c1e1500 */
[----:B--2---:R-:W-:-:S06]  /*5da0*/  HADD2.F32 R4, -RZ, R4.H0_H0 ;  /* 0x20000004ff047230 */ /* 0x004fcc0000004100 */
[----:B------:R-:W0:Y:S02]  /*5db0*/  F2I.S64.TRUNC R4, R4 ;  /* 0x0000000400047311 */ /* 0x000e24000020d900 */
[----:B0-----:R-:W-:Y:S01]  /*5dc0*/  PRMT R26, R4, 0x7610, R26 ;  /* 0x00007610041a7816 */ /* 0x001fe2000000001a */
[----:B------:R-:W-:Y:S06]  /*5dd0*/  BRA `(.L_x_25047) ;  /* 0x0000000800f47947 */ /* 0x000fec0003800000 */
.L_x_25050:
        /* <DEDUP_REMOVED lines=10> */
.L_x_25053:
[----:B------:R-:W2:Y:S02]  /*5e80*/  LDG.E.U16 R6, desc[UR36][R6.64] ;  /* 0x0000002406067981 */ /* 0x000ea4000c1e1500 */
[----:B--2---:R-:W-:-:S06]  /*5e90*/  HADD2.F32 R4, -RZ, R6.H0_H0 ;  /* 0x20000006ff047230 */ /* 0x004fcc0000004100 */
[----:B------:R-:W0:Y:S02]  /*5ea0*/  F2I.S64.TRUNC R4, R4 ;  /* 0x0000000400047311 */ /* 0x000e24000020d900 */
[----:B0-----:R-:W-:Y:S01]  /*5eb0*/  PRMT R26, R4, 0x7610, R26 ;  /* 0x00007610041a7816 */ /* 0x001fe2000000001a */
[----:B------:R-:W-:Y:S06]  /*5ec0*/  BRA `(.L_x_25047) ;  /* 0x0000000800b87947 */ /* 0x000fec0003800000 */
.L_x_25052:
[----:B------:R-:W2:Y:S02]  /*5ed0*/  LDG.E.64 R4, desc[UR36][R6.64] ;  /* 0x0000002406047981 */ /* 0x000ea4000c1e1b00 */
[----:B--2---:R-:W0:Y:S02]  /*5ee0*/  F2I.S64.F64.TRUNC R4, R4 ;  /* 0x0000000400047311 */ /* 0x004e24000030d900 */
[----:B0-----:R-:W-:Y:S01]  /*5ef0*/  PRMT R26, R4, 0x7610, R26 ;  /* 0x00007610041a7816 */ /* 0x001fe2000000001a */
[----:B------:R-:W-:Y:S06]  /*5f00*/  BRA `(.L_x_25047) ;  /* 0x0000000800a87947 */ /* 0x000fec0003800000 */
.L_x_25042:
        /* <DEDUP_REMOVED lines=12> */
.L_x_25056:
[----:B------:R-:W2:Y:S02]  /*5fd0*/  LDG.E.64 R6, desc[UR36][R6.64] ;  /* 0x0000002406067981 */ /* 0x000ea4000c1e1b00 */
[----:B--2---:R-:W0:Y:S02]  /*5fe0*/  F2I.S64.F64.TRUNC R4, R6 ;  /* 0x0000000600047311 */ /* 0x004e24000030d900 */
[----:B0-----:R-:W-:Y:S01]  /*5ff0*/  PRMT R26, R4, 0x7610, R26 ;  /* 0x00007610041a7816 */ /* 0x001fe2000000001a */
[----:B------:R-:W-:Y:S06]  /*6000*/  BRA `(.L_x_25047) ;  /* 0x0000000800687947 */ /* 0x000fec0003800000 */
.L_x_25055:
        /* <DEDUP_REMOVED lines=27> */
.L_x_25058:
        /* <DEDUP_REMOVED lines=15> */
.L_x_25057:
[----:B------:R-:W2:Y:S02]  /*62b0*/  LDG.E.U16 R4, desc[UR36][R6.64] ;  /* 0x0000002406047981 */ /* 0x000ea4000c1e1500 */
[----:B--2---:R-:W-:-:S06]  /*62c0*/  IMAD.U32 R4, R4, 0x10000, RZ ;  /* 0x0001000004047824 */ /* 0x004fcc00078e00ff */
[----:B------:R-:W0:Y:S02]  /*62d0*/  F2I.S64.TRUNC R4, R4 ;  /* 0x0000000400047311 */ /* 0x000e24000020d900 */
[----:B0-----:R-:W-:Y:S01]  /*62e0*/  PRMT R26, R4, 0x7610, R26 ;  /* 0x00007610041a7816 */ /* 0x001fe2000000001a */
[----:B------:R-:W-:Y:S06]  /*62f0*/  BRA `(.L_x_25047) ;  /* 0x0000000400ac7947 */ /* 0x000fec0003800000 */
.L_x_25054:
        /* <DEDUP_REMOVED lines=10> */
.L_x_25061:
        /* <DEDUP_REMOVED lines=21> */
.L_x_25065:
[----:B------:R-:W-:Y:S05]  /*64f0*/  BSYNC.RECONVERGENT B1 ;  /* 0x0000000000017941 */ /* 0x000fea0003800200 */
.L_x_25064:
[----:B------:R-:W-:Y:S01]  /*6500*/  IMAD.SHL.U32 R0, R0, 0x100000, RZ ;  /* 0x0010000000007824 */ /* 0x000fe200078e00ff */
[----:B------:R-:W-:-:S04]  /*6510*/  LEA R3, R3, 0x3b800000, 0x17 ;  /* 0x3b80000003037811 */ /* 0x000fc800078eb8ff */
[----:B------:R-:W-:-:S07]  /*6520*/  LOP3.LUT R4, R3, R0, R7, 0xfe, !PT ;  /* 0x0000000003047212 */ /* 0x000fce00078efe07 */
.L_x_25063:
[----:B------:R-:W-:Y:S05]  /*6530*/  BSYNC.RECONVERGENT B0 ;  /* 0x0000000000007941 */ /* 0x000fea0003800200 */
.L_x_25062:
[----:B------:R-:W0:Y:S02]  /*6540*/  F2I.S64.TRUNC R4, R4 ;  /* 0x0000000400047311 */ /* 0x000e24000020d900 */
[----:B0-----:R-:W-:Y:S01]  /*6550*/  PRMT R26, R4, 0x7610, R26 ;  /* 0x00007610041a7816 */ /* 0x001fe2000000001a */
[----:B------:R-:W-:Y:S06]  /*6560*/  BRA `(.L_x_25047) ;  /* 0x0000000400107947 */ /* 0x000fec0003800000 */
.L_x_25060:
        /* <DEDUP_REMOVED lines=21> */
.L_x_25069:
[----:B------:R-:W-:Y:S05]  /*66c0*/  BSYNC.RECONVERGENT B1 ;  /* 0x0000000000017941 */ /* 0x000fea0003800200 */
.L_x_25068:
[----:B------:R-:W-:Y:S01]  /*66d0*/  IMAD.SHL.U32 R0, R0, 0x200000, RZ ;  /* 0x0020000000007824 */ /* 0x000fe200078e00ff */
[----:B------:R-:W-:-:S04]  /*66e0*/  LEA R3, R3, 0x37800000, 0x17 ;  /* 0x3780000003037811 */ /* 0x000fc800078eb8ff */
[----:B------:R-:W-:-:S07]  /*66f0*/  LOP3.LUT R4, R3, R0, R7, 0xfe, !PT ;  /* 0x0000000003047212 */ /* 0x000fce00078efe07 */
.L_x_25067:
[----:B------:R-:W-:Y:S05]  /*6700*/  BSYNC.RECONVERGENT B0 ;  /* 0x0000000000007941 */ /* 0x000fea0003800200 */
.L_x_25066:
[----:B------:R-:W0:Y:S02]  /*6710*/  F2I.S64.TRUNC R4, R4 ;  /* 0x0000000400047311 */ /* 0x000e24000020d900 */
[----:B0-----:R-:W-:Y:S01]  /*6720*/  PRMT R26, R4, 0x7610, R26 ;  /* 0x00007610041a7816 */ /* 0x001fe2000000001a */
[----:B------:R-:W-:Y:S06]  /*6730*/  BRA `(.L_x_25047) ;  /* 0x00000000009c7947 */ /* 0x000fec0003800000 */
.L_x_25059:
        /* <DEDUP_REMOVED lines=14> */
.L_x_25073:
[----:B------:R-:W-:Y:S05]  /*6820*/  BSYNC.RECONVERGENT B0 ;  /* 0x0000000000007941 */ /* 0x000fea0003800200 */
.L_x_25072:
[----:B------:R-:W0:Y:S02]  /*6830*/  F2I.S64.TRUNC R4, R4 ;  /* 0x0000000400047311 */ /* 0x000e24000020d900 */
[----:B0-----:R-:W-:Y:S01]  /*6840*/  PRMT R26, R4, 0x7610, R26 ;  /* 0x00007610041a7816 */ /* 0x001fe2000000001a */
[----:B------:R-:W-:Y:S06]  /*6850*/  BRA `(.L_x_25047) ;  /* 0x0000000000547947 */ /* 0x000fec0003800000 */
.L_x_25046:
        /* <DEDUP_REMOVED lines=16> */
.L_x_25074:
[----:B------:R-:W-:Y:S01]  /*6960*/  PRMT R26, RZ, 0x7610, R26 ;  /* 0x00007610ff1a7816 */ /* 0x000fe2000000001a */
[----:B------:R-:W-:Y:S06]  /*6970*/  BRA `(.L_x_25047) ;  /* 0x00000000000c7947 */ /* 0x000fec0003800000 */
.L_x_25071:
[----:B------:R0:W5:Y:S01]  /*6980*/  LDG.E.U8 R26, desc[UR36][R6.64] ;  /* 0x00000024061a7981 */ /* 0x000162000c1e1100 */
[----:B------:R-:W-:Y:S05]  /*6990*/  BRA `(.L_x_25047) ;  /* 0x0000000000047947 */ /* 0x000fea0003800000 */
.L_x_25070:
[----:B------:R0:W5:Y:S02]  /*69a0*/  LDG.E.U8 R26, desc[UR36][R6.64] ;  /* 0x00000024061a7981 */ /* 0x000164000c1e1100 */
.L_x_25047:
[----:B------:R-:W1:Y:S01]  /*69b0*/  LDCU.U8 UR6, c[0x0][0x3a5] ;  /* 0x000074a0ff0677ac */ /* 0x000e620008000000 */
[----:B------:R-:W0:Y:S01]  /*69c0*/  LDC.64 R4, c[0x0][0x398] ;  /* 0x0000e600ff047b82 */ /* 0x000e220000000a00 */
[----:B------:R-:W0:Y:S01]  /*69d0*/  LDCU UR5, c[0x0][0x3ac] ;  /* 0x00007580ff0577ac */ /* 0x000e220008000800 */
[----:B-1----:R-:W-:-:S04]  /*69e0*/  UPRMT UR4, UR6, 0x9910, URZ ;  /* 0x0000991006047896 */ /* 0x002fc800080000ff */
[----:B------:R-:W-:Y:S01]  /*69f0*/  UISETP.GT.AND UP0, UPT, UR4, 0x9, UPT ;  /* 0x000000090400788c */ /* 0x000fe2000bf04270 */
[----:B0-234-:R-:W-:-:S05]  /*6a00*/  IMAD R7, R27, UR5, RZ ;  /* 0x000000051b077c24 */ /* 0x01dfca000f8e02ff */
        /* <DEDUP_REMOVED lines=13> */
.L_x_25078:
[----:B------:R0:W5:Y:S01]  /*6ae0*/  LDG.E.U8 R25, desc[UR36][R6.64] ;  /* 0x0000002406197981 */ /* 0x000162000c1e1100 */
[----:B------:R-:W-:Y:S05]  /*6af0*/  BRA `(.L_x_25041) ;  /* 0x0000000c005c7947 */ /* 0x000fea0003800000 */
.L_x_25077:
        /* <DEDUP_REMOVED lines=8> */
.L_x_25081:
[----:B------:R0:W5:Y:S01]  /*6b80*/  LDG.E.U8 R25, desc[UR36][R6.64] ;  /* 0x0000002406197981 */ /* 0x000162000c1e1100 */
[----:B------:R-:W-:Y:S05]  /*6b90*/  BRA `(.L_x_25041) ;  /* 0x0000000c00347947 */ /* 0x000fea0003800000 */
.L_x_25080:
[----:B------:R0:W5:Y:S01]  /*6ba0*/  LDG.E.U16 R25, desc[UR36][R6.64] ;  /* 0x0000002406197981 */ /* 0x000162000c1e1500 */
[----:B------:R-:W-:Y:S05]  /*6bb0*/  BRA `(.L_x_25041) ;  /* 0x0000000c002c7947 */ /* 0x000fea0003800000 */
.L_x_25076:
        /* <DEDUP_REMOVED lines=10> */
.L_x_25083:
[----:B------:R-:W2:Y:S02]  /*6c60*/  LDG.E.U16 R4, desc[UR36][R6.64] ;  /* 0x0000002406047981 */ /* 0x000ea4000c1e1500 */
[----:B--2---:R-:W-:-:S06]  /*6c70*/  HADD2.F32 R4, -RZ, R4.H0_H0 ;  /* 0x20000004ff047230 */ /* 0x004fcc0000004100 */
[----:B------:R-:W0:Y:S02]  /*6c80*/  F2I.S64.TRUNC R4, R4 ;  /* 0x0000000400047311 */ /* 0x000e24000020d900 */
[----:B0-----:R-:W-:Y:S01]  /*6c90*/  PRMT R25, R4, 0x7610, R25 ;  /* 0x0000761004197816 */ /* 0x001fe20000000019 */
[----:B------:R-:W-:Y:S06]  /*6ca0*/  BRA `(.L_x_25041) ;  /* 0x0000000800f07947 */ /* 0x000fec0003800000 */
.L_x_25082:
        /* <DEDUP_REMOVED lines=10> */
.L_x_25085:
[----:B------:R-:W2:Y:S02]  /*6d50*/  LDG.E.U16 R6, desc[UR36][R6.64] ;  /* 0x0000002406067981 */ /* 0x000ea4000c1e1500 */
[----:B--2---:R-:W-:-:S06]  /*6d60*/  HADD2.F32 R4, -RZ, R6.H0_H0 ;  /* 0x20000006ff047230 */ /* 0x004fcc0000004100 */
[----:B------:R-:W0:Y:S02]  /*6d70*/  F2I.S64.TRUNC R4, R4 ;  /* 0x0000000400047311 */ /* 0x000e24000020d900 */
[----:B0-----:R-:W-:Y:S01]  /*6d80*/  PRMT R25, R4, 0x7610, R25 ;  /* 0x0000761004197816 */ /* 0x001fe20000000019 */
[----:B------:R-:W-:Y:S06]  /*6d90*/  BRA `(.L_x_25041) ;  /* 0x0000000800b47947 */ /* 0x000fec0003800000 */
.L_x_25084:
[----:B------:R-:W2:Y:S02]  /*6da0*/  LDG.E.64 R4, desc[UR36][R6.64] ;  /* 0x0000002406047981 */ /* 0x000ea4000c1e1b00 */
[----:B--2---:R-:W0:Y:S02]  /*6db0*/  F2I.S64.F64.TRUNC R4, R4 ;  /* 0x0000000400047311 */ /* 0x004e24000030d900 */
[----:B0-----:R-:W-:Y:S01]  /*6dc0*/  PRMT R25, R4, 0x7610, R25 ;  /* 0x0000761004197816 */ /* 0x001fe20000000019 */
[----:B------:R-:W-:Y:S06]  /*6dd0*/  BRA `(.L_x_25041) ;  /* 0x0000000800a47947 */ /* 0x000fec0003800000 */
.L_x_25075:
        /* <DEDUP_REMOVED lines=12> */
.L_x_25088:
[----:B------:R-:W2:Y:S02]  /*6ea0*/  LDG.E.64 R6, desc[UR36][R6.64] ;  /* 0x0000002406067981 */ /* 0x000ea4000c1e1b00 */
[----:B--2---:R-:W0:Y:S02]  /*6eb0*/  F2I.S64.F64.TRUNC R4, R6 ;  /* 0x0000000600047311 */ /* 0x004e24000030d900 */
[----:B0-----:R-:W-:Y:S01]  /*6ec0*/  PRMT R25, R4, 0x7610, R25 ;  /* 0x0000761004197816 */ /* 0x001fe20000000019 */
[----:B------:R-:W-:Y:S06]  /*6ed0*/  BRA `(.L_x_25041) ;  /* 0x0000000800647947 */ /* 0x000fec0003800000 */
.L_x_25087:
        /* <DEDUP_REMOVED lines=27> */
.L_x_25090:
        /* <DEDUP_REMOVED lines=15> */
.L_x_25089:
[----:B------:R-:W2:Y:S02]  /*7180*/  LDG.E.U16 R4, desc[UR36][R6.64] ;  /* 0x0000002406047981 */ /* 0x000ea4000c1e1500 */
[----:B--2---:R-:W-:-:S06]  /*7190*/  IMAD.U32 R4, R4, 0x10000, RZ ;  /* 0x0001000004047824 */ /* 0x004fcc00078e00ff */
[----:B------:R-:W0:Y:S02]  /*71a0*/  F2I.S64.TRUNC R4, R4 ;  /* 0x0000000400047311 */ /* 0x000e24000020d900 */
[----:B0-----:R-:W-:Y:S01]  /*71b0*/  PRMT R25, R4, 0x7610, R25 ;  /* 0x0000761004197816 */ /* 0x001fe20000000019 */
[----:B------:R-:W-:Y:S06]  /*71c0*/  BRA `(.L_x_25041) ;  /* 0x0000000400a87947 */ /* 0x000fec0003800000 */
.L_x_25086:
        /* <DEDUP_REMOVED lines=10> */
.L_x_25093:
        /* <DEDUP_REMOVED lines=21> */
.L_x_25097:
[----:B------:R-:W-:Y:S05]  /*73c0*/  BSYNC.RECONVERGENT B1 ;  /* 0x0000000000017941 */ /* 0x000fea0003800200 */
.L_x_25096:
[----:B------:R-:W-:Y:S01]  /*73d0*/  IMAD.SHL.U32 R0, R0, 0x100000, RZ ;  /* 0x0010000000007824 */ /* 0x000fe200078e00ff */
[----:B------:R-:W-:-:S04]  /*73e0*/  LEA R3, R3, 0x3b800000, 0x17 ;  /* 0x3b80000003037811 */ /* 0x000fc800078eb8ff */
[----:B------:R-:W-:-:S07]  /*73f0*/  LOP3.LUT R4, R3, R0, R7, 0xfe, !PT ;  /* 0x0000000003047212 */ /* 0x000fce00078efe07 */
.L_x_25095:
[----:B------:R-:W-:Y:S05]  /*7400*/  BSYNC.RECONVERGENT B0 ;  /* 0x0000000000007941 */ /* 0x000fea0003800200 */
.L_x_25094:
[----:B------:R-:W0:Y:S02]  /*7410*/  F2I.S64.TRUNC R4, R4 ;  /* 0x0000000400047311 */ /* 0x000e24000020d900 */
[----:B0-----:R-:W-:Y:S01]  /*7420*/  PRMT R25, R4, 0x7610, R25 ;  /* 0x0000761004197816 */ /* 0x001fe20000000019 */
[----:B------:R-:W-:Y:S06]  /*7430*/  BRA `(.L_x_25041) ;  /* 0x00000004000c7947 */ /* 0x000fec0003800000 */
.L_x_25092:
        /* <DEDUP_REMOVED lines=21> */
.L_x_25101:
[----:B------:R-:W-:Y:S05]  /*7590*/  BSYNC.RECONVERGENT B1 ;  /* 0x0000000000017941 */ /* 0x000fea0003800200 */
.L_x_25100:
[----:B------:R-:W-:Y:S01]  /*75a0*/  IMAD.SHL.U32 R0, R0, 0x200000, RZ ;  /* 0x0020000000007824 */ /* 0x000fe200078e00ff */
[----:B------:R-:W-:-:S04]  /*75b0*/  LEA R3, R3, 0x37800000, 0x17 ;  /* 0x3780000003037811 */ /* 0x000fc800078eb8ff */
[----:B------:R-:W-:-:S07]  /*75c0*/  LOP3.LUT R4, R3, R0, R7, 0xfe, !PT ;  /* 0x0000000003047212 */ /* 0x000fce00078efe07 */
.L_x_25099:
[----:B------:R-:W-:Y:S05]  /*75d0*/  BSYNC.RECONVERGENT B0 ;  /* 0x0000000000007941 */ /* 0x000fea0003800200 */
.L_x_25098:
[----:B------:R-:W0:Y:S02]  /*75e0*/  F2I.S64.TRUNC R4, R4 ;  /* 0x0000000400047311 */ /* 0x000e24000020d900 */
[----:B0-----:R-:W-:Y:S01]  /*75f0*/  PRMT R25, R4, 0x7610, R25 ;  /* 0x0000761004197816 */ /* 0x001fe20000000019 */
[----:B------:R-:W-:Y:S06]  /*7600*/  BRA `(.L_x_25041) ;  /* 0x0000000000987947 */ /* 0x000fec0003800000 */
.L_x_25091:
        /* <DEDUP_REMOVED lines=14> */
.L_x_25105:
[----:B------:R-:W-:Y:S05]  /*76f0*/  BSYNC.RECONVERGENT B0 ;  /* 0x0000000000007941 */ /* 0x000fea0003800200 */
.L_x_25104:
[----:B------:R-:W0:Y:S02]  /*7700*/  F2I.S64.TRUNC R4, R4 ;  /* 0x0000000400047311 */ /* 0x000e24000020d900 */
[----:B0-----:R-:W-:Y:S01]  /*7710*/  PRMT R25, R4, 0x7610, R25 ;  /* 0x0000761004197816 */ /* 0x001fe20000000019 */
[----:B------:R-:W-:Y:S06]  /*7720*/  BRA `(.L_x_25041) ;  /* 0x0000000000507947 */ /* 0x000fec0003800000 */
.L_x_25079:
        /* <DEDUP_REMOVED lines=16> */
.L_x_25106:
[----:B------:R-:W-:Y:S05]  /*7830*/  BRA `(.L_x_25041) ;  /* 0x00000000000c7947 */ /* 0x000fea0003800000 */
.L_x_25103:
[----:B------:R0:W5:Y:S01]  /*7840*/  LDG.E.U8 R25, desc[UR36][R6.64] ;  /* 0x0000002406197981 */ /* 0x000162000c1e1100 */
[----:B------:R-:W-:Y:S05]  /*7850*/  BRA `(.L_x_25041) ;  /* 0x0000000000047947 */ /* 0x000fea0003800000 */
.L_x_25102:
[----:B------:R0:W5:Y:S02]  /*7860*/  LDG.E.U8 R25, desc[UR36][R6.64] ;  /* 0x0000002406197981 */ /* 0x000164000c1e1100 */
.L_x_25041:
[----:B------:R-:W-:Y:S05]  /*7870*/  BSYNC.RECONVERGENT B6 ;  /* 0x0000000000067941 */ /* 0x000fea0003800200 */
.L_x_25040:
[----:B------:R-:W0:Y:S01]  /*7880*/  LDC.U8 R27, c[0x0][0x3b0] ;  /* 0x0000ec00ff1b7b82 */ /* 0x000e220000000000 */
[----:B------:R-:W-:Y:S01]  /*7890*/  ISETP.GE.AND P0, PT, R19, R28, PT ;  /* 0x0000001c1300720c */ /* 0x000fe20003f06270 */
[----:B------:R-:W-:Y:S01]  /*78a0*/  BSSY.RECONVERGENT B8, `(.L_x_25107) ;  /* 0x00002b6000087945 */ /* 0x000fe20003800200 */
[----:B-----5:R-:W-:-:S03]  /*78b0*/  LOP3.LUT R0, R17, 0xff, RZ, 0xc0, !PT ;  /* 0x000000ff11007812 */ /* 0x020fc600078ec0ff */
[----:B------:R-:W-:Y:S01]  /*78c0*/  BSSY.RELIABLE B7, `(.L_x_25108) ;  /* 0x00001d4000077945 */ /* 0x000fe20003800100 */
[----:B------:R-:W-:Y:S02]  /*78d0*/  LOP3.LUT R16, R16, 0xff, RZ, 0xc0, !PT ;  /* 0x000000ff10107812 */ /* 0x000fe400078ec0ff */
[----:B------:R-:W-:Y:S02]  /*78e0*/  LOP3.LUT R24, R24, 0xff, RZ, 0xc0, !PT ;  /* 0x000000ff18187812 */ /* 0x000fe400078ec0ff */
[----:B------:R-:W-:Y:S02]  /*78f0*/  VIMNMX.U16x2 R5, PT, PT, R16, R0, PT ;  /* 0x0000000010057248 */ /* 0x000fe40003fe0200 */
[----:B------:R-:W-:Y:S02]  /*7900*/  LOP3.LUT R0, R23, 0xff, RZ, 0xc0, !PT ;  /* 0x000000ff17007812 */ /* 0x000fe400078ec0ff */
[----:B------:R-:W-:Y:S02]  /*7910*/  LOP3.LUT R4, R25, 0xff, RZ, 0xc0, !PT ;  /* 0x000000ff19047812 */ /* 0x000fe400078ec0ff */
[----:B------:R-:W-:-:S02]  /*7920*/  LOP3.LUT R26, R26, 0xff, RZ, 0xc0, !PT ;  /* 0x000000ff1a1a7812 */ /* 0x000fc400078ec0ff */
[----:B------:R-:W-:Y:S02]  /*7930*/  LOP3.LUT R22, R22, 0xff, RZ, 0xc0, !PT ;  /* 0x000000ff16167812 */ /* 0x000fe400078ec0ff */
[----:B------:R-:W-:Y:S02]  /*7940*/  LOP3.LUT R18, R18, 0xff, RZ, 0xc0, !PT ;  /* 0x000000ff12127812 */ /* 0x000fe400078ec0ff */
[----:B------:R-:W-:Y:S02]  /*7950*/  VIMNMX.U16x2 R0, PT, PT, R0, R24, PT ;  /* 0x0000001800007248 */ /* 0x000fe40003fe0200 */
[----:B------:R-:W-:Y:S02]  /*7960*/  VIMNMX.U16x2 R4, PT, PT, R26, R4, PT ;  /* 0x000000041a047248 */ /* 0x000fe40003fe0200 */
[----:B------:R-:W-:Y:S02]  /*7970*/  VIMNMX.U16x2 R18, PT, PT, R18, R22, PT ;  /* 0x0000001612127248 */ /* 0x000fe40003fe0200 */
[----:B------:R-:W-:-:S02]  /*7980*/  PRMT R17, R0, 0x7610, R17 ;  /* 0x0000761000117816 */ /* 0x000fc40000000011 */
[----:B------:R-:W-:Y:S01]  /*7990*/  PRMT R16, R4, 0x7610, R16 ;  /* 0x0000761004107816 */ /* 0x000fe20000000010 */
[----:B------:R-:W-:Y:S06]  /*79a0*/  @P0 BRA `(.L_x_25109) ;  /* 0x0000001c00080947 */ /* 0x000fec0003800000 */
[----:B------:R-:W5:Y:S01]  /*79b0*/  LDCU UR4, c[0x0][0x3b4] ;  /* 0x00007680ff0477ac */ /* 0x000f620008000800 */
[----:B------:R-:W1:Y:S01]  /*79c0*/  LDC.64 R8, c[0x0][0x388] ;  /* 0x0000e200ff087b82 */ /* 0x000e620000000a00 */
[----:B------:R-:W-:Y:S01]  /*79d0*/  IMAD R0, R2, 0x200, R19 ;  /* 0x0000020002007824 */ /* 0x000fe200078e0213 */
[----:B0-----:R-:W-:Y:S01]  /*79e0*/  PRMT R4, R27, 0x9910, RZ ;  /* 0x000099101b047816 */ /* 0x001fe200000000ff */
[----:B------:R-:W-:Y:S01]  /*79f0*/  BSSY.RECONVERGENT B6, `(.L_x_25110) ;  /* 0x00000db000067945 */ /* 0x000fe20003800200 */
[----:B------:R-:W-:Y:S02]  /*7a00*/  VIADD R19, R19, 0x80 ;  /* 0x0000008013137836 */ /* 0x000fe40000000000 */
[----:B-----5:R-:W-:Y:S02]  /*7a10*/  IMAD R3, R0, UR4, RZ ;  /* 0x0000000400037c24 */ /* 0x020fe4000f8e02ff */
        /* <DEDUP_REMOVED lines=15> */
.L_x_25114:
[----:B------:R0:W-:Y:S01]  /*7b10*/  STG.E.U8 desc[UR36][R8.64], R5 ;  /* 0x0000000508007986 */ /* 0x0001e2000c101124 */
[----:B------:R-:W-:Y:S05]  /*7b20*/  BRA `(.L_x_25116) ;  /* 0x0000000c001c7947 */ /* 0x000fea0003800000 */
.L_x_25113:
        /* <DEDUP_REMOVED lines=10> */
.L_x_25118:
[----:B------:R-:W-:-:S05]  /*7bd0*/  LOP3.LUT R5, R5, 0xffff, RZ, 0xc0, !PT ;  /* 0x0000ffff05057812 */ /* 0x000fca00078ec0ff */
[----:B------:R0:W-:Y:S01]  /*7be0*/  STG.E desc[UR36][R8.64], R5 ;  /* 0x0000000508007986 */ /* 0x0001e2000c101924 */
[----:B------:R-:W-:Y:S05]  /*7bf0*/  BRA `(.L_x_25116) ;  /* 0x0000000800e87947 */ /* 0x000fea0003800000 */
.L_x_25117:
[----:B------:R0:W-:Y:S01]  /*7c00*/  STG.E.U16 desc[UR36][R8.64], R5 ;  /* 0x0000000508007986 */ /* 0x0001e2000c101524 */
[----:B------:R-:W-:Y:S05]  /*7c10*/  BRA `(.L_x_25116) ;  /* 0x0000000800e07947 */ /* 0x000fea0003800000 */
.L_x_25112:
        /* <DEDUP_REMOVED lines=9> */
.L_x_25120:
[----:B------:R-:W0:Y:S02]  /*7cb0*/  I2F.U16 R0, R5 ;  /* 0x0000000500007306 */ /* 0x000e240000101000 */
[----:B0-----:R-:W-:-:S05]  /*7cc0*/  F2FP.F16.F32.PACK_AB R0, RZ, R0 ;  /* 0x00000000ff00723e */ /* 0x001fca00000000ff */
[----:B------:R0:W-:Y:S01]  /*7cd0*/  STG.E.U16 desc[UR36][R8.64], R0 ;  /* 0x0000000008007986 */ /* 0x0001e2000c101524 */
[----:B------:R-:W-:Y:S05]  /*7ce0*/  BRA `(.L_x_25116) ;  /* 0x0000000800ac7947 */ /* 0x000fea0003800000 */
.L_x_25119:
        /* <DEDUP_REMOVED lines=10> */
.L_x_25122:
[----:B------:R-:W0:Y:S02]  /*7d90*/  I2F.U16 R5, R5 ;  /* 0x0000000500057306 */ /* 0x000e240000101000 */
[----:B0-----:R-:W-:-:S04]  /*7da0*/  F2FP.F16.F32.PACK_AB R3, RZ, R5 ;  /* 0x00000005ff03723e */ /* 0x001fc800000000ff */
[----:B------:R-:W-:-:S05]  /*7db0*/  PRMT R3, R3, 0x5410, RZ ;  /* 0x0000541003037816 */ /* 0x000fca00000000ff */
[----:B------:R0:W-:Y:S01]  /*7dc0*/  STG.E desc[UR36][R8.64], R3 ;  /* 0x0000000308007986 */ /* 0x0001e2000c101924 */
[----:B------:R-:W-:Y:S05]  /*7dd0*/  BRA `(.L_x_25116) ;  /* 0x0000000800707947 */ /* 0x000fea0003800000 */
.L_x_25121:
[----:B------:R-:W0:Y:S02]  /*7de0*/  I2F.F64.U16 R4, R5 ;  /* 0x0000000500047312 */ /* 0x000e240000101800 */
[----:B0-----:R0:W-:Y:S01]  /*7df0*/  STG.E.64 desc[UR36][R8.64], R4 ;  /* 0x0000000408007986 */ /* 0x0011e2000c101b24 */
[----:B------:R-:W-:Y:S05]  /*7e00*/  BRA `(.L_x_25116) ;  /* 0x0000000800647947 */ /* 0x000fea0003800000 */
.L_x_25111:
        /* <DEDUP_REMOVED lines=13> */
.L_x_25125:
[----:B------:R-:W0:Y:S01]  /*7ee0*/  I2F.F64.U16 R4, R5 ;  /* 0x0000000500047312 */ /* 0x000e220000101800 */
[----:B--234-:R-:W-:-:S05]  /*7ef0*/  CS2R R6, SRZ ;  /* 0x0000000000067805 */ /* 0x01cfca000001ff00 */
[----:B0-----:R0:W-:Y:S01]  /*7f00*/  STG.E.128 desc[UR36][R8.64], R4 ;  /* 0x0000000408007986 */ /* 0x0011e2000c101d24 */
[----:B------:R-:W-:Y:S05]  /*7f10*/  BRA `(.L_x_25116) ;  /* 0x0000000800207947 */ /* 0x000fea0003800000 */
.L_x_25124:
        /* <DEDUP_REMOVED lines=17> */
.L_x_25129:
[----:B------:R-:W-:Y:S05]  /*8030*/  BSYNC.RECONVERGENT B0 ;  /* 0x0000000000007941 */ /* 0x000fea0003800200 */
.L_x_25128:
[----:B------:R0:W-:Y:S01]  /*8040*/  STG.E.U8 desc[UR36][R8.64], R3 ;  /* 0x0000000308007986 */ /* 0x0001e2000c101124 */
[----:B------:R-:W-:Y:S05]  /*8050*/  BRA `(.L_x_25116) ;  /* 0x0000000400d07947 */ /* 0x000fea0003800000 */
.L_x_25127:
        /* <DEDUP_REMOVED lines=16> */
.L_x_25126:
[----:B------:R-:W0:Y:S02]  /*8160*/  I2F.U16 R0, R5 ;  /* 0x0000000500007306 */ /* 0x000e240000101000 */
[----:B0-----:R-:W-:-:S05]  /*8170*/  F2FP.BF16.F32.PACK_AB R0, RZ, R0 ;  /* 0x00000000ff00723e */ /* 0x001fca00000010ff */
[----:B------:R0:W-:Y:S01]  /*8180*/  STG.E.U16 desc[UR36][R8.64], R0 ;  /* 0x0000000008007986 */ /* 0x0001e2000c101524 */
[----:B------:R-:W-:Y:S05]  /*8190*/  BRA `(.L_x_25116) ;  /* 0x0000000400807947 */ /* 0x000fea0003800000 */
.L_x_25123:
        /* <DEDUP_REMOVED lines=10> */
.L_x_25132:
        /* <DEDUP_REMOVED lines=12> */
.L_x_25135:
[----:B------:R-:W-:-:S04]  /*8300*/  SHF.R.U32.HI R0, RZ, 0x14, R5 ;  /* 0x00000014ff007819 */ /* 0x000fc80000011605 */
[----:B------:R-:W-:-:S04]  /*8310*/  LOP3.LUT R0, R0, 0x1, RZ, 0xc0, !PT ;  /* 0x0000000100007812 */ /* 0x000fc800078ec0ff */
[----:B------:R-:W-:-:S04]  /*8320*/  IADD3 R0, PT, PT, R5, 0x487ffff, R0 ;  /* 0x0487ffff05007810 */ /* 0x000fc80007ffe000 */
[----:B------:R-:W-:-:S04]  /*8330*/  SHF.R.U32.HI R0, RZ, 0x14, R0 ;  /* 0x00000014ff007819 */ /* 0x000fc80000011600 */
[----:B------:R-:W-:-:S07]  /*8340*/  LOP3.LUT R0, R0, 0xff, RZ, 0xc0, !PT ;  /* 0x000000ff00007812 */ /* 0x000fce00078ec0ff */
.L_x_25136:
[----:B------:R-:W-:-:S07]  /*8350*/  PRMT R4, R0, 0x7610, R4 ;  /* 0x0000761000047816 */ /* 0x000fce0000000004 */
.L_x_25134:
[----:B------:R-:W-:Y:S05]  /*8360*/  BSYNC.RECONVERGENT B0 ;  /* 0x0000000000007941 */ /* 0x000fea0003800200 */
.L_x_25133:
[----:B------:R0:W-:Y:S01]  /*8370*/  STG.E.U8 desc[UR36][R8.64], R4 ;  /* 0x0000000408007986 */ /* 0x0001e2000c101124 */
[----:B------:R-:W-:Y:S05]  /*8380*/  BRA `(.L_x_25116) ;  /* 0x0000000400047947 */ /* 0x000fea0003800000 */
.L_x_25131:
        /* <DEDUP_REMOVED lines=12> */
.L_x_25139:
[----:B------:R-:W-:-:S04]  /*8450*/  SHF.R.U32.HI R0, RZ, 0x15, R5 ;  /* 0x00000015ff007819 */ /* 0x000fc80000011605 */
[----:B------:R-:W-:-:S04]  /*8460*/  LOP3.LUT R0, R0, 0x1, RZ, 0xc0, !PT ;  /* 0x0000000100007812 */ /* 0x000fc800078ec0ff */
[----:B------:R-:W-:-:S04]  /*8470*/  IADD3 R0, PT, PT, R5, 0x88fffff, R0 ;  /* 0x088fffff05007810 */ /* 0x000fc80007ffe000 */
[----:B------:R-:W-:-:S04]  /*8480*/  SHF.R.U32.HI R0, RZ, 0x15, R0 ;  /* 0x00000015ff007819 */ /* 0x000fc80000011600 */
[----:B------:R-:W-:-:S07]  /*8490*/  LOP3.LUT R0, R0, 0xff, RZ, 0xc0, !PT ;  /* 0x000000ff00007812 */ /* 0x000fce00078ec0ff */
.L_x_25140:
[----:B------:R-:W-:-:S07]  /*84a0*/  PRMT R4, R0, 0x7610, R4 ;  /* 0x0000761000047816 */ /* 0x000fce0000000004 */
.L_x_25138:
[----:B------:R-:W-:Y:S05]  /*84b0*/  BSYNC.RECONVERGENT B0 ;  /* 0x0000000000007941 */ /* 0x000fea0003800200 */
.L_x_25137:
[----:B------:R0:W-:Y:S01]  /*84c0*/  STG.E.U8 desc[UR36][R8.64], R4 ;  /* 0x0000000408007986 */ /* 0x0001e2000c101124 */
[----:B------:R-:W-:Y:S05]  /*84d0*/  BRA `(.L_x_25116) ;  /* 0x0000000000b07947 */ /* 0x000fea0003800000 */
.L_x_25130:
[----:B------:R-:W-:-:S13]  /*84e0*/  ISETP.NE.AND P0, PT, R0, 0x1c, PT ;  /* 0x0000001c0000780c */ /* 0x000fda0003f05270 */
[----:B------:R-:W-:Y:S05]  /*84f0*/  @!P0 BRA `(.L_x_25141) ;  /* 0x0000000000a08947 */ /* 0x000fea0003800000 */
[----:B------:R-:W-:-:S13]  /*8500*/  ISETP.NE.AND P0, PT, R0, 0x1d, PT ;  /* 0x0000001d0000780c */ /* 0x000fda0003f05270 */
[----:B------:R-:W-:Y:S05]  /*8510*/  @!P0 BRA `(.L_x_25142) ;  /* 0x0000000000888947 */ /* 0x000fea0003800000 */
[----:B------:R-:W-:-:S13]  /*8520*/  ISETP.NE.AND P0, PT, R0, 0x2c, PT ;  /* 0x0000002c0000780c */ /* 0x000fda0003f05270 */
[----:B------:R-:W-:Y:S05]  /*8530*/  @!P0 BRA `(.L_x_25143) ;  /* 0x0000000000448947 */ /* 0x000fea0003800000 */
.L_x_25115:
        /* <DEDUP_REMOVED lines=16> */
.L_x_25144:
[----:B------:R-:W-:Y:S05]  /*8640*/  BRA `(.L_x_25116) ;  /* 0x0000000000547947 */ /* 0x000fea0003800000 */
.L_x_25143:
        /* <DEDUP_REMOVED lines=15> */
.L_x_25142:
[----:B------:R-:W-:Y:S01]  /*8740*/  LOP3.LUT R4, R5, 0xffff, RZ, 0xc0, !PT ;  /* 0x0000ffff05047812 */ /* 0x000fe200078ec0ff */
[----:B------:R-:W-:-:S05]  /*8750*/  IMAD.MOV.U32 R5, RZ, RZ, RZ ;  /* 0x000000ffff057224 */ /* 0x000fca00078e00ff */
[----:B------:R0:W-:Y:S01]  /*8760*/  STG.E.64 desc[UR36][R8.64], R4 ;  /* 0x0000000408007986 */ /* 0x0001e2000c101b24 */
[----:B------:R-:W-:Y:S05]  /*8770*/  BRA `(.L_x_25116) ;  /* 0x0000000000087947 */ /* 0x000fea0003800000 */
.L_x_25141:
[----:B------:R-:W-:-:S05]  /*8780*/  LOP3.LUT R5, R5, 0xffff, RZ, 0xc0, !PT ;  /* 0x0000ffff05057812 */ /* 0x000fca00078ec0ff */
[----:B------:R0:W-:Y:S02]  /*8790*/  STG.E desc[UR36][R8.64], R5 ;  /* 0x0000000508007986 */ /* 0x0001e4000c101924 */
.L_x_25116:
[----:B------:R-:W-:Y:S05]  /*87a0*/  BSYNC.RECONVERGENT B6 ;  /* 0x0000000000067941 */ /* 0x000fea0003800200 */
.L_x_25110:
        /* <DEDUP_REMOVED lines=24> */
.L_x_25150:
[----:B------:R0:W-:Y:S01]  /*8930*/  STG.E.U8 desc[UR36][R8.64], R18 ;  /* 0x0000001208007986 */ /* 0x0001e2000c101124 */
[----:B------:R-:W-:Y:S05]  /*8940*/  BRA `(.L_x_25152) ;  /* 0x0000000c00187947 */ /* 0x000fea0003800000 */
.L_x_25149:
        /* <DEDUP_REMOVED lines=10> */
.L_x_25154:
[----:B------:R-:W-:-:S05]  /*89f0*/  LOP3.LUT R3, R18, 0xffff, RZ, 0xc0, !PT ;  /* 0x0000ffff12037812 */ /* 0x000fca00078ec0ff */
[----:B------:R0:W-:Y:S01]  /*8a00*/  STG.E desc[UR36][R8.64], R3 ;  /* 0x0000000308007986 */ /* 0x0001e2000c101924 */
[----:B------:R-:W-:Y:S05]  /*8a10*/  BRA `(.L_x_25152) ;  /* 0x0000000800e47947 */ /* 0x000fea0003800000 */
.L_x_25153:
[----:B------:R0:W-:Y:S01]  /*8a20*/  STG.E.U16 desc[UR36][R8.64], R18 ;  /* 0x0000001208007986 */ /* 0x0001e2000c101524 */
[----:B------:R-:W-:Y:S05]  /*8a30*/  BRA `(.L_x_25152) ;  /* 0x0000000800dc7947 */ /* 0x000fea0003800000 */
.L_x_25148:
        /* <DEDUP_REMOVED lines=9> */
.L_x_25156:
[----:B------:R-:W0:Y:S02]  /*8ad0*/  I2F.U16 R0, R18 ;  /* 0x0000001200007306 */ /* 0x000e240000101000 */
[----:B0-----:R-:W-:-:S05]  /*8ae0*/  F2FP.F16.F32.PACK_AB R0, RZ, R0 ;  /* 0x00000000ff00723e */ /* 0x001fca00000000ff */
[----:B------:R0:W-:Y:S01]  /*8af0*/  STG.E.U16 desc[UR36][R8.64], R0 ;  /* 0x0000000008007986 */ /* 0x0001e2000c101524 */
[----:B------:R-:W-:Y:S05]  /*8b00*/  BRA `(.L_x_25152) ;  /* 0x0000000800a87947 */ /* 0x000fea0003800000 */
.L_x_25155:
        /* <DEDUP_REMOVED lines=10> */
.L_x_25158:
[----:B------:R-:W0:Y:S02]  /*8bb0*/  I2F.U16 R18, R18 ;  /* 0x0000001200127306 */ /* 0x000e240000101000 */
[----:B0-----:R-:W-:-:S04]  /*8bc0*/  F2FP.F16.F32.PACK_AB R3, RZ, R18 ;  /* 0x00000012ff03723e */ /* 0x001fc800000000ff */
[----:B------:R-:W-:-:S05]  /*8bd0*/  PRMT R3, R3, 0x5410, RZ ;  /* 0x0000541003037816 */ /* 0x000fca00000000ff */
[----:B------:R0:W-:Y:S01]  /*8be0*/  STG.E desc[UR36][R8.64], R3 ;  /* 0x0000000308007986 */ /* 0x0001e2000c101924 */
[----:B------:R-:W-:Y:S05]  /*8bf0*/  BRA `(.L_x_25152) ;  /* 0x00000008006c7947 */ /* 0x000fea0003800000 */
.L_x_25157:
[----:B------:R-:W0:Y:S02]  /*8c00*/  I2F.F64.U16 R4, R18 ;  /* 0x0000001200047312 */ /* 0x000e240000101800 */
[----:B0-----:R0:W-:Y:S01]  /*8c10*/  STG.E.64 desc[UR36][R8.64], R4 ;  /* 0x0000000408007986 */ /* 0x0011e2000c101b24 */
[----:B------:R-:W-:Y:S05]  /*8c20*/  BRA `(.L_x_25152) ;  /* 0x0000000800607947 */ /* 0x000fea0003800000 */
.L_x_25147:
        /* <DEDUP_REMOVED lines=12> */
.L_x_25162:
        /* <DEDUP_REMOVED lines=16> */
.L_x_25165:
[----:B------:R-:W-:-:S07]  /*8df0*/  PRMT R4, R0, 0x7610, R4 ;  /* 0x0000761000047816 */ /* 0x000fce0000000004 */
.L_x_25164:
[----:B------:R-:W-:Y:S05]  /*8e00*/  BSYNC.RECONVERGENT B0 ;  /* 0x0000000000007941 */ /* 0x000fea0003800200 */
.L_x_25163:
[----:B------:R0:W-:Y:S01]  /*8e10*/  STG.E.U8 desc[UR36][R8.64], R4 ;  /* 0x0000000408007986 */ /* 0x0001e2000c101124 */
[----:B------:R-:W-:Y:S05]  /*8e20*/  BRA `(.L_x_25152) ;  /* 0x0000000400e07947 */ /* 0x000fea0003800000 */
.L_x_25161:
        /* <DEDUP_REMOVED lines=16> */
.L_x_25168:
[----:B------:R-:W-:-:S07]  /*8f30*/  PRMT R4, R0, 0x7610, R4 ;  /* 0x0000761000047816 */ /* 0x000fce0000000004 */
.L_x_25167:
[----:B------:R-:W-:Y:S05]  /*8f40*/  BSYNC.RECONVERGENT B0 ;  /* 0x0000000000007941 */ /* 0x000fea0003800200 */
.L_x_25166:
[----:B------:R0:W-:Y:S01]  /*8f50*/  STG.E.U8 desc[UR36][R8.64], R4 ;  /* 0x0000000408007986 */ /* 0x0001e2000c101124 */
[----:B------:R-:W-:Y:S05]  /*8f60*/  BRA `(.L_x_25152) ;  /* 0x0000000400907947 */ /* 0x000fea0003800000 */
.L_x_25160:
        /* <DEDUP_REMOVED lines=21> */
.L_x_25170:
[----:B------:R-:W-:Y:S01]  /*90c0*/  LOP3.LUT R4, R18, 0xffff, RZ, 0xc0, !PT ;  /* 0x0000ffff12047812 */ /* 0x000fe200078ec0ff */
[----:B------:R-:W-:-:S05]  /*90d0*/  IMAD.MOV.U32 R5, RZ, RZ, RZ ;  /* 0x000000ffff057224 */ /* 0x000fca00078e00ff */
[----:B------:R0:W-:Y:S01]  /*90e0*/  STG.E.64 desc[UR36][R8.64], R4 ;  /* 0x0000000408007986 */ /* 0x0001e2000c101b24 */
[----:B------:R-:W-:Y:S05]  /*90f0*/  BRA `(.L_x_25152) ;  /* 0x00000004002c7947 */ /* 0x000fea0003800000 */
.L_x_25169:
[----:B------:R-:W-:-:S05]  /*9100*/  LOP3.LUT R3, R18, 0xffff, RZ, 0xc0, !PT ;  /* 0x0000ffff12037812 */ /* 0x000fca00078ec0ff */
[----:B------:R0:W-:Y:S01]  /*9110*/  STG.E desc[UR36][R8.64], R3 ;  /* 0x0000000308007986 */ /* 0x0001e2000c101924 */
[----:B------:R-:W-:Y:S05]  /*9120*/  BRA `(.L_x_25152) ;  /* 0x0000000400207947 */ /* 0x000fea0003800000 */
.L_x_25159:
        /* <DEDUP_REMOVED lines=11> */
.L_x_25172:
[----:B------:R-:W0:Y:S01]  /*91e0*/  I2F.F64.U16 R4, R18 ;  /* 0x0000001200047312 */ /* 0x000e220000101800 */
[----:B--234-:R-:W-:-:S05]  /*91f0*/  CS2R R6, SRZ ;  /* 0x0000000000067805 */ /* 0x01cfca000001ff00 */
[----:B0-----:R0:W-:Y:S01]  /*9200*/  STG.E.128 desc[UR36][R8.64], R4 ;  /* 0x0000000408007986 */ /* 0x0011e2000c101d24 */
[----:B------:R-:W-:Y:S05]  /*9210*/  BRA `(.L_x_25152) ;  /* 0x0000000000e47947 */ /* 0x000fea0003800000 */
.L_x_25171:
[----:B------:R-:W-:-:S13]  /*9220*/  ISETP.NE.AND P0, PT, R0, 0xf, PT ;  /* 0x0000000f0000780c */ /* 0x000fda0003f05270 */
[----:B------:R-:W-:Y:S05]  /*9230*/  @!P0 BRA `(.L_x_25173) ;  /* 0x0000000000d08947 */ /* 0x000fea0003800000 */
[----:B------:R-:W-:-:S13]  /*9240*/  ISETP.NE.AND P0, PT, R0, 0x17, PT ;  /* 0x000000170000780c */ /* 0x000fda0003f05270 */
[----:B------:R-:W-:Y:S05]  /*9250*/  @!P0 BRA `(.L_x_25174) ;  /* 0x0000000000848947 */ /* 0x000fea0003800000 */
[----:B------:R-:W-:-:S13]  /*9260*/  ISETP.NE.AND P0, PT, R0, 0x18, PT ;  /* 0x000000180000780c */ /* 0x000fda0003f05270 */
[----:B------:R-:W-:Y:S05]  /*9270*/  @!P0 BRA `(.L_x_25175) ;  /* 0x0000000000448947 */ /* 0x000fea0003800000 */
.L_x_25151:
        /* <DEDUP_REMOVED lines=16> */
.L_x_25176:
[----:B------:R-:W-:Y:S05]  /*9380*/  BRA `(.L_x_25152) ;  /* 0x0000000000887947 */ /* 0x000fea0003800000 */
.L_x_25175:
        /* <DEDUP_REMOVED lines=11> */
.L_x_25178:
[----:B------:R-:W-:Y:S05]  /*9440*/  BSYNC.RECONVERGENT B0 ;  /* 0x0000000000007941 */ /* 0x000fea0003800200 */
.L_x_25177:
[----:B------:R0:W-:Y:S01]  /*9450*/  STG.E.U8 desc[UR36][R8.64], R3 ;  /* 0x0000000308007986 */ /* 0x0001e2000c101124 */
[----:B------:R-:W-:Y:S05]  /*9460*/  BRA `(.L_x_25152) ;  /* 0x0000000000507947 */ /* 0x000fea0003800000 */
.L_x_25174:
        /* <DEDUP_REMOVED lines=12> */
.L_x_25179:
[----:B------:R-:W-:Y:S01]  /*9530*/  IMAD.MOV.U32 R3, RZ, RZ, 0x7f ;  /* 0x0000007fff037424 */ /* 0x000fe200078e00ff */
[----:B------:R-:W-:-:S04]  /*9540*/  ISETP.GT.U32.AND P0, PT, R5, 0x7f800000, PT ;  /* 0x7f8000000500780c */ /* 0x000fc80003f04070 */
[----:B------:R-:W-:-:S05]  /*9550*/  SEL R3, R3, 0x7c, P0 ;  /* 0x0000007c03037807 */ /* 0x000fca0000000000 */
[----:B------:R1:W-:Y:S01]  /*9560*/  STG.E.U8 desc[UR36][R8.64], R3 ;  /* 0x0000000308007986 */ /* 0x0003e2000c101124 */
[----:B------:R-:W-:Y:S05]  /*9570*/  BRA `(.L_x_25152) ;  /* 0x00000000000c7947 */ /* 0x000fea0003800000 */
.L_x_25173:
[----:B------:R-:W0:Y:S02]  /*9580*/  I2F.U16 R0, R18 ;  /* 0x0000001200007306 */ /* 0x000e240000101000 */
[----:B0-----:R-:W-:-:S05]  /*9590*/  F2FP.BF16.F32.PACK_AB R0, RZ, R0 ;  /* 0x00000000ff00723e */ /* 0x001fca00000010ff */
[----:B------:R0:W-:Y:S02]  /*95a0*/  STG.E.U16 desc[UR36][R8.64], R0 ;  /* 0x0000000008007986 */ /* 0x0001e4000c101524 */
.L_x_25152:
[----:B------:R-:W-:Y:S05]  /*95b0*/  BSYNC.RECONVERGENT B6 ;  /* 0x0000000000067941 */ /* 0x000fea0003800200 */
.L_x_25146:
[----:B------:R-:W-:-:S07]  /*95c0*/  VIADD R19, R19, 0x80 ;  /* 0x0000008013137836 */ /* 0x000fce0000000000 */
.L_x_25109:
[----:B------:R-:W-:-:S13]  /*95d0*/  ISETP.GE.AND P0, PT, R19, R28, PT ;  /* 0x0000001c1300720c */ /* 0x000fda0003f06270 */
[----:B------:R-:W-:Y:S05]  /*95e0*/  @P0 BREAK.RELIABLE B7 ;  /* 0x0000000000070942 */ /* 0x000fea0003800100 */
[----:B------:R-:W-:Y:S05]  /*95f0*/  @P0 BRA `(.L_x_25145) ;  /* 0x0000000c00800947 */ /* 0x000fea0003800000 */
[----:B------:R-:W-:Y:S05]  /*9600*/  BSYNC.RELIABLE B7 ;  /* 0x0000000000077941 */ /* 0x000fea0003800100 */
.L_x_25108:
        /* <DEDUP_REMOVED lines=21> */
.L_x_25184:
[----:B------:R0:W-:Y:S01]  /*9760*/  STG.E.U8 desc[UR36][R8.64], R17 ;  /* 0x0000001108007986 */ /* 0x0001e2000c101124 */
[----:B------:R-:W-:Y:S05]  /*9770*/  BRA `(.L_x_25186) ;  /* 0x0000000c00187947 */ /* 0x000fea0003800000 */
.L_x_25183:
        /* <DEDUP_REMOVED lines=10> */
.L_x_25188:
[----:B------:R-:W-:-:S05]  /*9820*/  LOP3.LUT R17, R17, 0xffff, RZ, 0xc0, !PT ;  /* 0x0000ffff11117812 */ /* 0x000fca00078ec0ff */
[----:B------:R0:W-:Y:S01]  /*9830*/  STG.E desc[UR36][R8.64], R17 ;  /* 0x0000001108007986 */ /* 0x0001e2000c101924 */
[----:B------:R-:W-:Y:S05]  /*9840*/  BRA `(.L_x_25186) ;  /* 0x0000000800e47947 */ /* 0x000fea0003800000 */
.L_x_25187:
[----:B------:R0:W-:Y:S01]  /*9850*/  STG.E.U16 desc[UR36][R8.64], R17 ;  /* 0x0000001108007986 */ /* 0x0001e2000c101524 */
[----:B------:R-:W-:Y:S05]  /*9860*/  BRA `(.L_x_25186) ;  /* 0x0000000800dc7947 */ /* 0x000fea0003800000 */
.L_x_25182:
        /* <DEDUP_REMOVED lines=9> */
.L_x_25190:
[----:B------:R-:W0:Y:S02]  /*9900*/  I2F.U16 R0, R17 ;  /* 0x0000001100007306 */ /* 0x000e240000101000 */
[----:B0-----:R-:W-:-:S05]  /*9910*/  F2FP.F16.F32.PACK_AB R0, RZ, R0 ;  /* 0x00000000ff00723e */ /* 0x001fca00000000ff */
[----:B------:R0:W-:Y:S01]  /*9920*/  STG.E.U16 desc[UR36][R8.64], R0 ;  /* 0x0000000008007986 */ /* 0x0001e2000c101524 */
[----:B------:R-:W-:Y:S05]  /*9930*/  BRA `(.L_x_25186) ;  /* 0x0000000800a87947 */ /* 0x000fea0003800000 */
.L_x_25189:
        /* <DEDUP_REMOVED lines=10> */
.L_x_25192:
[----:B------:R-:W0:Y:S02]  /*99e0*/  I2F.U16 R17, R17 ;  /* 0x0000001100117306 */ /* 0x000e240000101000 */
[----:B0-----:R-:W-:-:S04]  /*99f0*/  F2FP.F16.F32.PACK_AB R3, RZ, R17 ;  /* 0x00000011ff03723e */ /* 0x001fc800000000ff */
[----:B------:R-:W-:-:S05]  /*9a00*/  PRMT R3, R3, 0x5410, RZ ;  /* 0x0000541003037816 */ /* 0x000fca00000000ff */
[----:B------:R0:W-:Y:S01]  /*9a10*/  STG.E desc[UR36][R8.64], R3 ;  /* 0x0000000308007986 */ /* 0x0001e2000c101924 */
[----:B------:R-:W-:Y:S05]  /*9a20*/  BRA `(.L_x_25186) ;  /* 0x00000008006c7947 */ /* 0x000fea0003800000 */
.L_x_25191:
[----:B------:R-:W0:Y:S02]  /*9a30*/  I2F.F64.U16 R4, R17 ;  /* 0x0000001100047312 */ /* 0x000e240000101800 */
[----:B0-----:R0:W-:Y:S01]  /*9a40*/  STG.E.64 desc[UR36][R8.64], R4 ;  /* 0x0000000408007986 */ /* 0x0011e2000c101b24 */
[----:B------:R-:W-:Y:S05]  /*9a50*/  BRA `(.L_x_25186) ;  /* 0x0000000800607947 */ /* 0x000fea0003800000 */
.L_x_25181:
        /* <DEDUP_REMOVED lines=12> */
.L_x_25196:
        /* <DEDUP_REMOVED lines=16> */
.L_x_25199:
[----:B------:R-:W-:-:S07]  /*9c20*/  PRMT R4, R0, 0x7610, R4 ;  /* 0x0000761000047816 */ /* 0x000fce0000000004 */
.L_x_25198:
[----:B------:R-:W-:Y:S05]  /*9c30*/  BSYNC.RECONVERGENT B0 ;  /* 0x0000000000007941 */ /* 0x000fea0003800200 */
.L_x_25197:
[----:B------:R0:W-:Y:S01]  /*9c40*/  STG.E.U8 desc[UR36][R8.64], R4 ;  /* 0x0000000408007986 */ /* 0x0001e2000c101124 */
[----:B------:R-:W-:Y:S05]  /*9c50*/  BRA `(.L_x_25186) ;  /* 0x0000000400e07947 */ /* 0x000fea0003800000 */
.L_x_25195:
        /* <DEDUP_REMOVED lines=16> */
.L_x_25202:
[----:B------:R-:W-:-:S07]  /*9d60*/  PRMT R4, R0, 0x7610, R4 ;  /* 0x0000761000047816 */ /* 0x000fce0000000004 */
.L_x_25201:
[----:B------:R-:W-:Y:S05]  /*9d70*/  BSYNC.RECONVERGENT B0 ;  /* 0x0000000000007941 */ /* 0x000fea0003800200 */
.L_x_25200:
[----:B------:R0:W-:Y:S01]  /*9d80*/  STG.E.U8 desc[UR36][R8.64], R4 ;  /* 0x0000000408007986 */ /* 0x0001e2000c101124 */
[----:B------:R-:W-:Y:S05]  /*9d90*/  BRA `(.L_x_25186) ;  /* 0x0000000400907947 */ /* 0x000fea0003800000 */
.L_x_25194:
        /* <DEDUP_REMOVED lines=21> */
.L_x_25204:
[----:B------:R-:W-:Y:S01]  /*9ef0*/  LOP3.LUT R4, R17, 0xffff, RZ, 0xc0, !PT ;  /* 0x0000ffff11047812 */ /* 0x000fe200078ec0ff */
[----:B------:R-:W-:-:S05]  /*9f00*/  IMAD.MOV.U32 R5, RZ, RZ, RZ ;  /* 0x000000ffff057224 */ /* 0x000fca00078e00ff */
[----:B------:R0:W-:Y:S01]  /*9f10*/  STG.E.64 desc[UR36][R8.64], R4 ;  /* 0x0000000408007986 */ /* 0x0001e2000c101b24 */
[----:B------:R-:W-:Y:S05]  /*9f20*/  BRA `(.L_x_25186) ;  /* 0x00000004002c7947 */ /* 0x000fea0003800000 */
.L_x_25203:
[----:B------:R-:W-:-:S05]  /*9f30*/  LOP3.LUT R17, R17, 0xffff, RZ, 0xc0, !PT ;  /* 0x0000ffff11117812 */ /* 0x000fca00078ec0ff */
[----:B------:R0:W-:Y:S01]  /*9f40*/  STG.E desc[UR36][R8.64], R17 ;  /* 0x0000001108007986 */ /* 0x0001e2000c101924 */
[----:B------:R-:W-:Y:S05]  /*9f50*/  BRA `(.L_x_25186) ;  /* 0x0000000400207947 */ /* 0x000fea0003800000 */
.L_x_25193:
        /* <DEDUP_REMOVED lines=11> */
.L_x_25206:
[----:B------:R-:W0:Y:S01]  /*a010*/  I2F.F64.U16 R4, R17 ;  /* 0x0000001100047312 */ /* 0x000e220000101800 */
[----:B--234-:R-:W-:-:S05]  /*a020*/  CS2R R6, SRZ ;  /* 0x0000000000067805 */ /* 0x01cfca000001ff00 */
[----:B0-----:R0:W-:Y:S01]  /*a030*/  STG.E.128 desc[UR36][R8.64], R4 ;  /* 0x0000000408007986 */ /* 0x0011e2000c101d24 */
[----:B------:R-:W-:Y:S05]  /*a040*/  BRA `(.L_x_25186) ;  /* 0x0000000000e47947 */ /* 0x000fea0003800000 */
.L_x_25205:
[----:B------:R-:W-:-:S13]  /*a050*/  ISETP.NE.AND P0, PT, R0, 0xf, PT ;  /* 0x0000000f0000780c */ /* 0x000fda0003f05270 */
[----:B------:R-:W-:Y:S05]  /*a060*/  @!P0 BRA `(.L_x_25207) ;  /* 0x0000000000d08947 */ /* 0x000fea0003800000 */
[----:B------:R-:W-:-:S13]  /*a070*/  ISETP.NE.AND P0, PT, R0, 0x17, PT ;  /* 0x000000170000780c */ /* 0x000fda0003f05270 */
[----:B------:R-:W-:Y:S05]  /*a080*/  @!P0 BRA `(.L_x_25208) ;  /* 0x0000000000848947 */ /* 0x000fea0003800000 */
[----:B------:R-:W-:-:S13]  /*a090*/  ISETP.NE.AND P0, PT, R0, 0x18, PT ;  /* 0x000000180000780c */ /* 0x000fda0003f05270 */
[----:B------:R-:W-:Y:S05]  /*a0a0*/  @!P0 BRA `(.L_x_25209) ;  /* 0x0000000000448947 */ /* 0x000fea0003800000 */
.L_x_25185:
        /* <DEDUP_REMOVED lines=16> */
.L_x_25210:
[----:B------:R-:W-:Y:S05]  /*a1b0*/  BRA `(.L_x_25186) ;  /* 0x0000000000887947 */ /* 0x000fea0003800000 */
.L_x_25209:
        /* <DEDUP_REMOVED lines=11> */
.L_x_25212:
[----:B------:R-:W-:Y:S05]  /*a270*/  BSYNC.RECONVERGENT B0 ;  /* 0x0000000000007941 */ /* 0x000fea0003800200 */
.L_x_25211:
[----:B------:R0:W-:Y:S01]  /*a280*/  STG.E.U8 desc[UR36][R8.64], R3 ;  /* 0x0000000308007986 */ /* 0x0001e2000c101124 */
[----:B------:R-:W-:Y:S05]  /*a290*/  BRA `(.L_x_25186) ;  /* 0x0000000000507947 */ /* 0x000fea0003800000 */
.L_x_25208:
        /* <DEDUP_REMOVED lines=12> */
.L_x_25213:
[----:B------:R-:W-:Y:S01]  /*a360*/  IMAD.MOV.U32 R3, RZ, RZ, 0x7f ;  /* 0x0000007fff037424 */ /* 0x000fe200078e00ff */
[----:B------:R-:W-:-:S04]  /*a370*/  ISETP.GT.U32.AND P0, PT, R5, 0x7f800000, PT ;  /* 0x7f8000000500780c */ /* 0x000fc80003f04070 */
[----:B------:R-:W-:-:S05]  /*a380*/  SEL R3, R3, 0x7c, P0 ;  /* 0x0000007c03037807 */ /* 0x000fca0000000000 */
[----:B------:R1:W-:Y:S01]  /*a390*/  STG.E.U8 desc[UR36][R8.64], R3 ;  /* 0x0000000308007986 */ /* 0x0003e2000c101124 */
[----:B------:R-:W-:Y:S05]  /*a3a0*/  BRA `(.L_x_25186) ;  /* 0x00000000000c7947 */ /* 0x000fea0003800000 */
.L_x_25207:
[----:B------:R-:W0:Y:S02]  /*a3b0*/  I2F.U16 R0, R17 ;  /* 0x0000001100007306 */ /* 0x000e240000101000 */
[----:B0-----:R-:W-:-:S05]  /*a3c0*/  F2FP.BF16.F32.PACK_AB R0, RZ, R0 ;  /* 0x00000000ff00723e */ /* 0x001fca00000010ff */
[----:B------:R0:W-:Y:S02]  /*a3d0*/  STG.E.U16 desc[UR36][R8.64], R0 ;  /* 0x0000000008007986 */ /* 0x0001e4000c101524 */
.L_x_25186:
[----:B------:R-:W-:Y:S05]  /*a3e0*/  BSYNC.RECONVERGENT B6 ;  /* 0x0000000000067941 */ /* 0x000fea0003800200 */
.L_x_25180:
[----:B------:R-:W-:-:S07]  /*a3f0*/  VIADD R19, R19, 0x80 ;  /* 0x0000008013137836 */ /* 0x000fce0000000000 */
.L_x_25145:
[----:B------:R-:W-:Y:S05]  /*a400*/  BSYNC.RECONVERGENT B8 ;  /* 0x0000000000087941 */ /* 0x000fea0003800200 */
.L_x_25107:
[----:B------:R-:W-:-:S13]  /*a410*/  ISETP.GE.AND P0, PT, R19, R28, PT ;  /* 0x0000001c1300720c */ /* 0x000fda0003f06270 */
[----:B------:R-:W-:Y:S05]  /*a420*/  @P0 EXIT ;  /* 0x000000000000094d */ /* 0x000fea0003800000 */
[----:B0-----:R-:W0:Y:S01]  /*a430*/  LDC.64 R4, c[0x0][0x388] ;  /* 0x0000e200ff047b82 */ /* 0x001e220000000a00 */
        /* <DEDUP_REMOVED lines=18> */
.L_x_25217:
[----:B------:R-:W-:Y:S01]  /*a560*/  STG.E.U8 desc[UR36][R2.64], R16 ;  /* 0x0000001002007986 */ /* 0x000fe2000c101124 */
[----:B------:R-:W-:Y:S05]  /*a570*/  EXIT ;  /* 0x000000000000794d */ /* 0x000fea0003800000 */
.L_x_25216:
        /* <DEDUP_REMOVED lines=10> */
.L_x_25220:
[----:B------:R-:W-:-:S05]  /*a620*/  LOP3.LUT R5, R16, 0xffff, RZ, 0xc0, !PT ;  /* 0x0000ffff10057812 */ /* 0x000fca00078ec0ff */
[----:B------:R-:W-:Y:S01]  /*a630*/  STG.E desc[UR36][R2.64], R5 ;  /* 0x0000000502007986 */ /* 0x000fe2000c101924 */
[----:B------:R-:W-:Y:S05]  /*a640*/  EXIT ;  /* 0x000000000000794d */ /* 0x000fea0003800000 */
.L_x_25219:
[----:B------:R-:W-:Y:S01]  /*a650*/  STG.E.U16 desc[UR36][R2.64], R16 ;  /* 0x0000001002007986 */ /* 0x000fe2000c101524 */
[----:B------:R-:W-:Y:S05]  /*a660*/  EXIT ;  /* 0x000000000000794d */ /* 0x000fea0003800000 */
.L_x_25215:
        /* <DEDUP_REMOVED lines=9> */
.L_x_25222:
[----:B------:R-:W0:Y:S02]  /*a700*/  I2F.U16 R0, R16 ;  /* 0x0000001000007306 */ /* 0x000e240000101000 */
[----:B0-----:R-:W-:-:S05]  /*a710*/  F2FP.F16.F32.PACK_AB R0, RZ, R0 ;  /* 0x00000000ff00723e */ /* 0x001fca00000000ff */
[----:B------:R-:W-:Y:S01]  /*a720*/  STG.E.U16 desc[UR36][R2.64], R0 ;  /* 0x0000000002007986 */ /* 0x000fe2000c101524 */
[----:B------:R-:W-:Y:S05]  /*a730*/  EXIT ;  /* 0x000000000000794d */ /* 0x000fea0003800000 */
.L_x_25221:
        /* <DEDUP_REMOVED lines=10> */
.L_x_25224:
[----:B------:R-:W0:Y:S02]  /*a7e0*/  I2F.U16 R16, R16 ;  /* 0x0000001000107306 */ /* 0x000e240000101000 */
[----:B0-----:R-:W-:-:S04]  /*a7f0*/  F2FP.F16.F32.PACK_AB R5, RZ, R16 ;  /* 0x00000010ff05723e */ /* 0x001fc800000000ff */
[----:B------:R-:W-:-:S05]  /*a800*/  PRMT R5, R5, 0x5410, RZ ;  /* 0x0000541005057816 */ /* 0x000fca00000000ff */
[----:B------:R-:W-:Y:S01]  /*a810*/  STG.E desc[UR36][R2.64], R5 ;  /* 0x0000000502007986 */ /* 0x000fe2000c101924 */
[----:B------:R-:W-:Y:S05]  /*a820*/  EXIT ;  /* 0x000000000000794d */ /* 0x000fea0003800000 */
.L_x_25223:
[----:B------:R-:W0:Y:S02]  /*a830*/  I2F.F64.U16 R16, R16 ;  /* 0x0000001000107312 */ /* 0x000e240000101800 */
[----:B0-----:R-:W-:Y:S01]  /*a840*/  STG.E.64 desc[UR36][R2.64], R16 ;  /* 0x0000001002007986 */ /* 0x001fe2000c101b24 */
[----:B------:R-:W-:Y:S05]  /*a850*/  EXIT ;  /* 0x000000000000794d */ /* 0x000fea0003800000 */
.L_x_25214:
        /* <DEDUP_REMOVED lines=12> */
.L_x_25228:
        /* <DEDUP_REMOVED lines=17> */
.L_x_25230:
[----:B------:R-:W-:Y:S05]  /*aa30*/  BSYNC.RECONVERGENT B0 ;  /* 0x0000000000007941 */ /* 0x000fea0003800200 */
.L_x_25229:
[----:B------:R-:W-:Y:S01]  /*aa40*/  STG.E.U8 desc[UR36][R2.64], R0 ;  /* 0x0000000002007986 */ /* 0x000fe2000c101124 */
[----:B------:R-:W-:Y:S05]  /*aa50*/  EXIT ;  /* 0x000000000000794d */ /* 0x000fea0003800000 */
.L_x_25227:
        /* <DEDUP_REMOVED lines=17> */
.L_x_25232:
[----:B------:R-:W-:Y:S05]  /*ab70*/  BSYNC.RECONVERGENT B0 ;  /* 0x0000000000007941 */ /* 0x000fea0003800200 */
.L_x_25231:
[----:B------:R-:W-:Y:S01]  /*ab80*/  STG.E.U8 desc[UR36][R2.64], R0 ;  /* 0x0000000002007986 */ /* 0x000fe2000c101124 */
[----:B------:R-:W-:Y:S05]  /*ab90*/  EXIT ;  /* 0x000000000000794d */ /* 0x000fea0003800000 */
.L_x_25226:
        /* <DEDUP_REMOVED lines=21> */
.L_x_25234:
[----:B------:R-:W-:Y:S01]  /*acf0*/  LOP3.LUT R16, R16, 0xffff, RZ, 0xc0, !PT ;  /* 0x0000ffff10107812 */ /* 0x000fe200078ec0ff */
[----:B------:R-:W-:-:S05]  /*ad00*/  IMAD.MOV.U32 R17, RZ, RZ, RZ ;  /* 0x000000ffff117224 */ /* 0x000fca00078e00ff */
[----:B------:R-:W-:Y:S01]  /*ad10*/  STG.E.64 desc[UR36][R2.64], R16 ;  /* 0x0000001002007986 */ /* 0x000fe2000c101b24 */
[----:B------:R-:W-:Y:S05]  /*ad20*/  EXIT ;  /* 0x000000000000794d */ /* 0x000fea0003800000 */
.L_x_25233:
[----:B------:R-:W-:-:S05]  /*ad30*/  LOP3.LUT R5, R16, 0xffff, RZ, 0xc0, !PT ;  /* 0x0000ffff10057812 */ /* 0x000fca00078ec0ff */
[----:B------:R-:W-:Y:S01]  /*ad40*/  STG.E desc[UR36][R2.64], R5 ;  /* 0x0000000502007986 */ /* 0x000fe2000c101924 */
[----:B------:R-:W-:Y:S05]  /*ad50*/  EXIT ;  /* 0x000000000000794d */ /* 0x000fea0003800000 */
.L_x_25225:
        /* <DEDUP_REMOVED lines=11> */
.L_x_25236:
[----:B------:R-:W0:Y:S01]  /*ae10*/  I2F.F64.U16 R16, R16 ;  /* 0x0000001000107312 */ /* 0x000e220000101800 */
[----:B------:R-:W-:-:S05]  /*ae20*/  CS2R R18, SRZ ;  /* 0x0000000000127805 */ /* 0x000fca000001ff00 */
[----:B0-----:R-:W-:Y:S01]  /*ae30*/  STG.E.128 desc[UR36][R2.64], R16 ;  /* 0x0000001002007986 */ /* 0x001fe2000c101d24 */
[----:B------:R-:W-:Y:S05]  /*ae40*/  EXIT ;  /* 0x000000000000794d */ /* 0x000fea0003800000 */
.L_x_25235:
[----:B------:R-:W-:-:S13]  /*ae50*/  ISETP.NE.AND P0, PT, R0, 0xf, PT ;  /* 0x0000000f0000780c */ /* 0x000fda0003f05270 */
[----:B------:R-:W-:Y:S05]  /*ae60*/  @!P0 BRA `(.L_x_25237) ;  /* 0x0000000000d48947 */ /* 0x000fea0003800000 */
[----:B------:R-:W-:-:S13]  /*ae70*/  ISETP.NE.AND P0, PT, R0, 0x17, PT ;  /* 0x000000170000780c */ /* 0x000fda0003f05270 */
[----:B------:R-:W-:Y:S05]  /*ae80*/  @!P0 BRA `(.L_x_25238) ;  /* 0x0000000000848947 */ /* 0x000fea0003800000 */
[----:B------:R-:W-:-:S13]  /*ae90*/  ISETP.NE.AND P0, PT, R0, 0x18, PT ;  /* 0x000000180000780c */ /* 0x000fda0003f05270 */
[----:B------:R-:W-:Y:S05]  /*aea0*/  @!P0 BRA `(.L_x_25239) ;  /* 0x0000000000448947 */ /* 0x000fea0003800000 */
.L_x_25218:
        /* <DEDUP_REMOVED lines=16> */
.L_x_25240:
[----:B------:R-:W-:Y:S05]  /*afb0*/  EXIT ;  /* 0x000000000000794d */ /* 0x000fea0003800000 */
.L_x_25239:
        /* <DEDUP_REMOVED lines=11> */
.L_x_25242:
[----:B------:R-:W-:Y:S05]  /*b070*/  BSYNC.RECONVERGENT B0 ;  /* 0x0000000000007941 */ /* 0x000fea0003800200 */
.L_x_25241:
[----:B------:R-:W-:Y:S01]  /*b080*/  STG.E.U8 desc[UR36][R2.64], R5 ;  /* 0x0000000502007986 */ /* 0x000fe2000c101124 */
[----:B------:R-:W-:Y:S05]  /*b090*/  EXIT ;  /* 0x000000000000794d */ /* 0x000fea0003800000 */
.L_x_25238:
        /* <DEDUP_REMOVED lines=13> */
.L_x_25243:
[----:B------:R-:W-:Y:S01]  /*b170*/  IMAD.MOV.U32 R5, RZ, RZ, 0x7f ;  /* 0x0000007fff057424 */ /* 0x000fe200078e00ff */
[----:B------:R-:W-:-:S04]  /*b180*/  ISETP.GT.U32.AND P0, PT, R7, 0x7f800000, PT ;  /* 0x7f8000000700780c */ /* 0x000fc80003f04070 */
[----:B------:R-:W-:-:S05]  /*b190*/  SEL R5, R5, 0x7c, P0 ;  /* 0x0000007c05057807 */ /* 0x000fca0000000000 */
[----:B------:R-:W-:Y:S01]  /*b1a0*/  STG.E.U8 desc[UR36][R2.64], R5 ;  /* 0x0000000502007986 */ /* 0x000fe2000c101124 */
[----:B------:R-:W-:Y:S05]  /*b1b0*/  EXIT ;  /* 0x000000000000794d */ /* 0x000fea0003800000 */
.L_x_25237:
[----:B------:R-:W0:Y:S02]  /*b1c0*/  I2F.U16 R0, R16 ;  /* 0x0000001000007306 */ /* 0x000e240000101000 */
[----:B0-----:R-:W-:-:S05]  /*b1d0*/  F2FP.BF16.F32.PACK_AB R0, RZ, R0 ;  /* 0x00000000ff00723e */ /* 0x001fca00000010ff */
[----:B------:R-:W-:Y:S01]  /*b1e0*/  STG.E.U16 desc[UR36][R2.64], R0 ;  /* 0x0000000002007986 */ /* 0x000fe2000c101524 */
[----:B------:R-:W-:Y:S05]  /*b1f0*/  EXIT ;  /* 0x000000000000794d */ /* 0x000fea0003800000 */
.L_x_25244:
        /* <DEDUP_REMOVED lines=16> */
.L_x_41902:


//--------------------- .text._ZN2at6native18elementwise_kernelILi128ELi4EZNS0_22gpu_kernel_impl_nocastINS0_13BinaryFunctorIhhhZZZNS0_19minimum_kernel_cudaERNS_18TensorIteratorBaseEENKUlvE_clEvENKUlvE_clEvEUlhhE_EEEEvS5_RKT_EUliE_EEviT1_ --------------------------
	.section	.text._ZN2at6native18elementwise_kernelILi128ELi4EZNS0_22gpu_kernel_impl_nocastINS0_13BinaryFunctorIhhhZZZNS0_19minimum_kernel_cudaERNS_18TensorIteratorBaseEENKUlvE_clEvENKUlvE_clEvEUlhhE_EEEEvS5_RKT_EUliE_EEviT1_,"ax",@progbits
	.align	128
        .global         _ZN2at6native18elementwise_kernelILi128ELi4EZNS0_22gpu_kernel_impl_nocastINS0_13BinaryFunctorIhhhZZZNS0_19minimum_kernel_cudaERNS_18TensorIteratorBaseEENKUlvE_clEvENKUlvE_clEvEUlhhE_EEEEvS5_RKT_EUliE_EEviT1_
        .type           _ZN2at6native18elementwise_kernelILi128ELi4EZNS0_22gpu_kernel_impl_nocastINS0_13BinaryFunctorIhhhZZZNS0_19minimum_kernel_cudaERNS_18TensorIteratorBaseEENKUlvE_clEvENKUlvE_clEvEUlhhE_EEEEvS5_RKT_EUliE_EEviT1_,@function
        .size           _ZN2at6native18elementwise_kernelILi128ELi4EZNS0_22gpu_kernel_impl_nocastINS0_13BinaryFunctorIhhhZZZNS0_19minimum_kernel_cudaERNS_18TensorIteratorBaseEENKUlvE_clEvENKUlvE_clEvEUlhhE_EEEEvS5_RKT_EUliE_EEviT1_,(.L_x_41903 - _ZN2at6native18elementwise_kernelILi128ELi4EZNS0_22gpu_kernel_impl_nocastINS0_13BinaryFunctorIhhhZZZNS0_19minimum_kernel_cudaERNS_18TensorIteratorBaseEENKUlvE_clEvENKUlvE_clEvEUlhhE_EEEEvS5_RKT_EUliE_EEviT1_)
        .other          _ZN2at6native18elementwise_kernelILi128ELi4EZNS0_22gpu_kernel_impl_nocastINS0_13BinaryFunctorIhhhZZZNS0_19minimum_kernel_cudaERNS_18TensorIteratorBaseEENKUlvE_clEvENKUlvE_clEvEUlhhE_EEEEvS5_RKT_EUliE_EEviT1_,@"STO_CUDA_ENTRY STV_DEFAULT"
_ZN2at6native18elementwise_kernelILi128ELi4EZNS0_22gpu_kernel_impl_nocastINS0_13BinaryFunctorIhhhZZZNS0_19minimum_kernel_cudaERNS_18TensorIteratorBaseEENKUlvE_clEvENKUlvE_clEvEUlhhE_EEEEvS5_RKT_EUliE_EEviT1_:
.text._ZN2at6native18elementwise_kernelILi128ELi4EZNS0_22gpu_kernel_impl_nocastINS0_13BinaryFunctorIhhhZZZNS0_19minimum_kernel_cudaERNS_18TensorIteratorBaseEENKUlvE_clEvENKUlvE_clEvEUlhhE_EEEEvS5_RKT_EUliE_EEviT1_:
        /* <DEDUP_REMOVED lines=16> */
[----:B0-----:R-:W2:Y:S04]  /*0100*/  LDG.E.U8 R4, desc[UR6][R4.64] ;  /* 0x0000000604047981 */ /* 0x001ea8000c1e1100 */
[----:B-1----:R-:W2:Y:S03]  /*0110*/  LDG.E.U8 R6, desc[UR6][R6.64] ;  /* 0x0000000606067981 */ /* 0x002ea6000c1e1100 */
[----:B------:R-:W0:Y:S01]  /*0120*/  LDC.64 R8, c[0x0][0x5e8] ;  /* 0x00017a00ff087b82 */ /* 0x000e220000000a00 */
[----:B------:R-:W-:-:S04]  /*0130*/  IADD3 R3, PT, PT, R3, 0x80, RZ ;  /* 0x0000008003037810 */ /* 0x000fc80007ffe0ff */
[----:B------:R-:W-:-:S13]  /*0140*/  ISETP.GE.AND P0, PT, R3, UR4, PT ;  /* 0x0000000403007c0c */ /* 0x000fda000bf06270 */
[----:B------:R-:W-:Y:S05]  /*0150*/  @P0 BREAK.RELIABLE B1 ;  /* 0x0000000000010942 */ /* 0x000fea0003800100 */
[----:B--2---:R-:W-:-:S05]  /*0160*/  VIMNMX.U16x2 R0, PT, PT, R4, R6, PT ;  /* 0x0000000604007248 */ /* 0x004fca0003fe0200 */
[----:B0-----:R0:W-:Y:S01]  /*0170*/  STG.E.U8 desc[UR6][R8.64], R0 ;  /* 0x0000000008007986 */ /* 0x0011e2000c101106 */
[----:B------:R-:W-:Y:S05]  /*0180*/  @P0 BRA `(.L_x_25249) ;  /* 0x0000000000500947 */ /* 0x000fea0003800000 */
[----:B------:R-:W1:Y:S08]  /*0190*/  LDC.64 R4, c[0x0][0x5f0] ;  /* 0x00017c00ff047b82 */ /* 0x000e700000000a00 */
[----:B------:R-:W2:Y:S01]  /*01a0*/  LDC.64 R6, c[0x0][0x5f8] ;  /* 0x00017e00ff067b82 */ /* 0x000ea20000000a00 */
[----:B-1----:R-:W3:Y:S04]  /*01b0*/  LDG.E.U8 R4, desc[UR6][R4.64] ;  /* 0x0000000604047981 */ /* 0x002ee8000c1e1100 */
[----:B--2---:R-:W3:Y:S03]  /*01c0*/  LDG.E.U8 R6, desc[UR6][R6.64] ;  /* 0x0000000606067981 */ /* 0x004ee6000c1e1100 */
[----:B0-----:R-:W0:Y:S01]  /*01d0*/  LDC.64 R8, c[0x0][0x5e8] ;  /* 0x00017a00ff087b82 */ /* 0x001e220000000a00 */
[----:B------:R-:W-:-:S02]  /*01e0*/  IADD3 R3, PT, PT, R3, 0x80, RZ ;  /* 0x0000008003037810 */ /* 0x000fc40007ffe0ff */
[----:B---3--:R-:W-:-:S05]  /*01f0*/  VIMNMX.U16x2 R0, PT, PT, R4, R6, PT ;  /* 0x0000000604007248 */ /* 0x008fca0003fe0200 */
[----:B0-----:R0:W-:Y:S02]  /*0200*/  STG.E.U8 desc[UR6][R8.64], R0 ;  /* 0x0000000008007986 */ /* 0x0011e4000c101106 */
.L_x_25248:
[----:B------:R-:W-:-:S13]  /*0210*/  ISETP.GE.AND P0, PT, R3, UR4, PT ;  /* 0x0000000403007c0c */ /* 0x000fda000bf06270 */
[----:B------:R-:W-:Y:S05]  /*0220*/  @P0 BREAK.RELIABLE B1 ;  /* 0x0000000000010942 */ /* 0x000fea0003800100 */
[----:B------:R-:W-:Y:S05]  /*0230*/  @P0 BRA `(.L_x_25249) ;  /* 0x0000000000240947 */ /* 0x000fea0003800000 */
[----:B------:R-:W-:Y:S05]  /*0240*/  BSYNC.RELIABLE B1 ;  /* 0x0000000000017941 */ /* 0x000fea0003800100 */
.L_x_25247:
        /* <DEDUP_REMOVED lines=8> */
.L_x_25249:
[----:B------:R-:W-:Y:S05]  /*02d0*/  BSYNC.RECONVERGENT B0 ;  /* 0x0000000000007941 */ /* 0x000fea0003800200 */
.L_x_25246:
[----:B------:R-:W-:Y:S05]  /*02e0*/  WARPSYNC.ALL ;  /* 0x0000000000007948 */ /* 0x000fea0003800000 */
[----:B------:R-:W-:-:S13]  /*02f0*/  ISETP.GE.AND P0, PT, R3, UR4, PT ;  /* 0x0000000403007c0c */ /* 0x000fda000bf06270 */
[----:B------:R-:W-:Y:S05]  /*0300*/  @P0 EXIT ;  /* 0x000000000000094d */ /* 0x000fea0003800000 */
[----:B------:R-:W2:Y:S08]  /*0310*/  LDC.64 R2, c[0x0][0x5f0] ;  /* 0x00017c00ff027b82 */ /* 0x000eb00000000a00 */
[----:B------:R-:W3:Y:S01]  /*0320*/  LDC.64 R4, c[0x0][0x5f8] ;  /* 0x00017e00ff047b82 */ /* 0x000ee20000000a00 */
[----:B--2---:R-:W0:Y:S04]  /*0330*/  LDG.E.U8 R2, desc[UR6][R2.64] ;  /* 0x0000000602027981 */ /* 0x004e28000c1e1100 */
[----:B---3--:R-:W0:Y:S03]  /*0340*/  LDG.E.U8 R4, desc[UR6][R4.64] ;  /* 0x0000000604047981 */ /* 0x008e26000c1e1100 */
[----:B------:R-:W2:Y:S01]  /*0350*/  LDC.64 R6, c[0x0][0x5e8] ;  /* 0x00017a00ff067b82 */ /* 0x000ea20000000a00 */
[----:B01----:R-:W-:-:S05]  /*0360*/  VIMNMX.U16x2 R0, PT, PT, R2, R4, PT ;  /* 0x0000000402007248 */ /* 0x003fca0003fe0200 */
[----:B--2---:R-:W-:Y:S01]  /*0370*/  STG.E.U8 desc[UR6][R6.64], R0 ;  /* 0x0000000006007986 */ /* 0x004fe2000c101106 */
[----:B------:R-:W-:Y:S05]  /*0380*/  EXIT ;  /* 0x000000000000794d */ /* 0x000fea0003800000 */
.L_x_25245:
        /* <DEDUP_REMOVED lines=356> */
.L_x_25253:
[----:B------:R-:W0:Y:S02]  /*19d0*/  LDCU.128 UR8, c[0x0][0x5f0] ;  /* 0x0000be00ff0877ac */ /* 0x000e240008000c00 */
[----:B0-----:R-:W-:Y:S02]  /*19e0*/  IADD3 R6, P0, PT, R6, UR8, RZ ;  /* 0x0000000806067c10 */ /* 0x001fe4000ff1e0ff */
[----:B------:R-:W-:Y:S02]  /*19f0*/  IADD3 R8, P1, PT, R4, UR10, RZ ;  /* 0x0000000a04087c10 */ /* 0x000fe4000ff3e0ff */
[----:B------:R-:W-:Y:S01]  /*1a00*/  IADD3.X R7, PT, PT, RZ, UR9, RZ, P0, !PT ;  /* 0x00000009ff077c10 */ /* 0x000fe200087fe4ff */
[----:B------:R-:W0:Y:S01]  /*1a10*/  LDCU.64 UR8, c[0x0][0x5e8] ;  /* 0x0000bd00ff0877ac */ /* 0x000e220008000a00 */
[----:B------:R-:W-:-:S03]  /*1a20*/  IADD3.X R9, PT, PT, RZ, UR11, RZ, P1, !PT ;  /* 0x0000000bff097c10 */ /* 0x000fc60008ffe4ff */
[----:B------:R-:W2:Y:S04]  /*1a30*/  LDG.E.U8 R6, desc[UR6][R6.64] ;  /* 0x0000000606067981 */ /* 0x000ea8000c1e1100 */
[----:B------:R-:W2:Y:S01]  /*1a40*/  LDG.E.U8 R8, desc[UR6][R8.64] ;  /* 0x0000000608087981 */ /* 0x000ea2000c1e1100 */
[----:B------:R-:W-:Y:S02]  /*1a50*/  IADD3 R3, PT, PT, R3, 0x80, RZ ;  /* 0x0000008003037810 */ /* 0x000fe40007ffe0ff */
[----:B0-----:R-:W-:-:S04]  /*1a60*/  IADD3 R4, P0, PT, R5, UR8, RZ ;  /* 0x0000000805047c10 */ /* 0x001fc8000ff1e0ff */
[----:B------:R-:W-:Y:S02]  /*1a70*/  IADD3.X R5, PT, PT, RZ, UR9, RZ, P0, !PT ;  /* 0x00000009ff057c10 */ /* 0x000fe400087fe4ff */
[----:B------:R-:W-:-:S13]  /*1a80*/  ISETP.GE.AND P0, PT, R3, UR4, PT ;  /* 0x0000000403007c0c */ /* 0x000fda000bf06270 */
[----:B------:R-:W-:Y:S05]  /*1a90*/  @P0 BREAK.RELIABLE B1 ;  /* 0x0000000000010942 */ /* 0x000fea0003800100 */
[----:B--2---:R-:W-:-:S05]  /*1aa0*/  VIMNMX.U16x2 R7, PT, PT, R6, R8, PT ;  /* 0x0000000806077248 */ /* 0x004fca0003fe0200 */
        /* <DEDUP_REMOVED lines=350> */
.L_x_25255:
        /* <DEDUP_REMOVED lines=11> */
[----:B--2---:R-:W-:-:S05]  /*3140*/  VIMNMX.U16x2 R7, PT, PT, R6, R8, PT ;  /* 0x0000000806077248 */ /* 0x004fca0003fe0200 */
[----:B------:R0:W-:Y:S02]  /*3150*/  STG.E.U8 desc[UR6][R4.64], R7 ;  /* 0x0000000704007986 */ /* 0x0001e4000c101106 */
.L_x_25252:
[----:B------:R-:W-:-:S13]  /*3160*/  ISETP.GE.AND P0, PT, R3, UR4, PT ;  /* 0x0000000403007c0c */ /* 0x000fda000bf06270 */
[----:B------:R-:W-:Y:S05]  /*3170*/  @P0 BREAK.RELIABLE B1 ;  /* 0x0000000000010942 */ /* 0x000fea0003800100 */
[----:B------:R-:W-:Y:S05]  /*3180*/  @P0 BRA `(.L_x_25254) ;  /* 0x0000001400a80947 */ /* 0x000fea0003800000 */
[----:B------:R-:W-:Y:S05]  /*3190*/  BSYNC.RELIABLE B1 ;  /* 0x0000000000017941 */ /* 0x000fea0003800100 */
.L_x_25251:
        /* <DEDUP_REMOVED lines=348> */
.L_x_25256:
        /* <DEDUP_REMOVED lines=13> */
.L_x_25254:
[----:B------:R-:W-:Y:S05]  /*4830*/  BSYNC.RECONVERGENT B0 ;  /* 0x0000000000007941 */ /* 0x000fea0003800200 */
.L_x_25250:
        /* <DEDUP_REMOVED lines=351> */
.L_x_25257:
[----:B------:R-:W0:Y:S01]  /*5e30*/  LDCU.128 UR8, c[0x0][0x5f0] ;  /* 0x0000be00ff0877ac */ /* 0x000e220008000c00 */
[----:B------:R-:W1:Y:S01]  /*5e40*/  LDCU.64 UR4, c[0x0][0x5e8] ;  /* 0x0000bd00ff0477ac */ /* 0x000e620008000a00 */
[----:B0-----:R-:W-:Y:S02]  /*5e50*/  IADD3 R4, P0, PT, R4, UR8, RZ ;  /* 0x0000000804047c10 */ /* 0x001fe4000ff1e0ff */
[----:B------:R-:W-:Y:S02]  /*5e60*/  IADD3 R6, P1, PT, R2, UR10, RZ ;  /* 0x0000000a02067c10 */ /* 0x000fe4000ff3e0ff */
[----:B------:R-:W-:Y:S02]  /*5e70*/  IADD3.X R5, PT, PT, RZ, UR9, RZ, P0, !PT ;  /* 0x00000009ff057c10 */ /* 0x000fe400087fe4ff */
[----:B------:R-:W-:-:S03]  /*5e80*/  IADD3.X R7, PT, PT, RZ, UR11, RZ, P1, !PT ;  /* 0x0000000bff077c10 */ /* 0x000fc60008ffe4ff */
[----:B------:R-:W2:Y:S04]  /*5e90*/  LDG.E.U8 R4, desc[UR6][R4.64] ;  /* 0x0000000604047981 */ /* 0x000ea8000c1e1100 */
[----:B------:R-:W2:Y:S01]  /*5ea0*/  LDG.E.U8 R6, desc[UR6][R6.64] ;  /* 0x0000000606067981 */ /* 0x000ea2000c1e1100 */
[----:B-1----:R-:W-:-:S04]  /*5eb0*/  IADD3 R2, P0, PT, R3, UR4, RZ ;  /* 0x0000000403027c10 */ /* 0x002fc8000ff1e0ff */
[----:B------:R-:W-:Y:S02]  /*5ec0*/  IADD3.X R3, PT, PT, RZ, UR5, RZ, P0, !PT ;  /* 0x00000005ff037c10 */ /* 0x000fe400087fe4ff */
[----:B--2---:R-:W-:-:S05]  /*5ed0*/  VIMNMX.U16x2 R0, PT, PT, R4, R6, PT ;  /* 0x0000000604007248 */ /* 0x004fca0003fe0200 */
[----:B------:R-:W-:Y:S01]  /*5ee0*/  STG.E.U8 desc[UR6][R2.64], R0 ;  /* 0x0000000002007986 */ /* 0x000fe2000c101106 */
[----:B------:R-:W-:Y:S05]  /*5ef0*/  EXIT ;  /* 0x000000000000794d */ /* 0x000fea0003800000 */
.L_x_25258:
        /* <DEDUP_REMOVED lines=16> */
.L_x_41903:


//--------------------- .text._ZN2at6native27unrolled_elementwise_kernelINS0_13BinaryFunctorIhhhZZZNS0_19minimum_kernel_cudaERNS_18TensorIteratorBaseEENKUlvE_clEvENKUlvE_clEvEUlhhE_EESt5arrayIPcLm3EELi4E23TrivialOffsetCalculatorILi2EjESC_ILi1EjENS0_6memory15LoadWithoutCastENSF_16StoreWithoutCastEEEviT_T0_T2_T3_T4_T5_ --------------------------
	.section	.text._ZN2at6native27unrolled_elementwise_kernelINS0_13BinaryFunctorIhhhZZZNS0_19minimum_kernel_cudaERNS_18TensorIteratorBaseEENKUlvE_clEvENKUlvE_clEvEUlhhE_EESt5arrayIPcLm3EELi4E23TrivialOffsetCalculatorILi2EjESC_ILi1EjENS0_6memory15LoadWithoutCastENSF_16StoreWithoutCastEEEviT_T0_T2_T3_T4_T5_,"ax",@progbits
	.align	128
        .global         _ZN2at6native27unrolled_elementwise_kernelINS0_13BinaryFunctorIhhhZZZNS0_19minimum_kernel_cudaERNS_18TensorIteratorBaseEENKUlvE_clEvENKUlvE_clEvEUlhhE_EESt5arrayIPcLm3EELi4E23TrivialOffsetCalculatorILi2EjESC_ILi1EjENS0_6memory15LoadWithoutCastENSF_16StoreWithoutCastEEEviT_T0_T2_T3_T4_T5_
        .type           _ZN2at6native27unrolled_elementwise_kernelINS0_13BinaryFunctorIhhhZZZNS0_19minimum_kernel_cudaERNS_18TensorIteratorBaseEENKUlvE_clEvENKUlvE_clEvEUlhhE_EESt5arrayIPcLm3EELi4E23TrivialOffsetCalculatorILi2EjESC_ILi1EjENS0_6memory15LoadWithoutCastENSF_16StoreWithoutCastEEEviT_T0_T2_T3_T4_T5_,@function
        .size           _ZN2at6native27unrolled_elementwise_kernelINS0_13BinaryFunctorIhhhZZZNS0_19minimum_kernel_cudaERNS_18TensorIteratorBaseEENKUlvE_clEvENKUlvE_clEvEUlhhE_EESt5arrayIPcLm3EELi4E23TrivialOffsetCalculatorILi2EjESC_ILi1EjENS0_6memory15LoadWithoutCastENSF_16StoreWithoutCastEEEviT_T0_T2_T3_T4_T5_,(.L_x_41904 - _ZN2at6native27unrolled_elementwise_kernelINS0_13BinaryFunctorIhhhZZZNS0_19minimum_kernel_cudaERNS_18TensorIteratorBaseEENKUlvE_clEvENKUlvE_clEvEUlhhE_EESt5arrayIPcLm3EELi4E23TrivialOffsetCalculatorILi2EjESC_ILi1EjENS0_6memory15LoadWithoutCastENSF_16StoreWithoutCastEEEviT_T0_T2_T3_T4_T5_)
        .other          _ZN2at6native27unrolled_elementwise_kernelINS0_13BinaryFunctorIhhhZZZNS0_19minimum_kernel_cudaERNS_18TensorIteratorBaseEENKUlvE_clEvENKUlvE_clEvEUlhhE_EESt5arrayIPcLm3EELi4E23TrivialOffsetCalculatorILi2EjESC_ILi1EjENS0_6memory15LoadWithoutCastENSF_16StoreWithoutCastEEEviT_T0_T2_T3_T4_T5_,@"STO_CUDA_ENTRY STV_DEFAULT"
_ZN2at6native27unrolled_elementwise_kernelINS0_13BinaryFunctorIhhhZZZNS0_19minimum_kernel_cudaERNS_18TensorIteratorBaseEENKUlvE_clEvENKUlvE_clEvEUlhhE_EESt5arrayIPcLm3EELi4E23TrivialOffsetCalculatorILi2EjESC_ILi1EjENS0_6memory15LoadWithoutCastENSF_16StoreWithoutCastEEEviT_T0_T2_T3_T4_T5_:
.text._ZN2at6native27unrolled_elementwise_kernelINS0_13BinaryFunctorIhhhZZZNS0_19minimum_kernel_cudaERNS_18TensorIteratorBaseEENKUlvE_clEvENKUlvE_clEvEUlhhE_EESt5arrayIPcLm3EELi4E23TrivialOffsetCalculatorILi2EjESC_ILi1EjENS0_6memory15LoadWithoutCastENSF_16StoreWithoutCastEEEviT_T0_T2_T3_T4_T5_:
        /* <DEDUP_REMOVED lines=38> */
[----:B------:R-:W-:Y:S02]  /*0260*/  PRMT R22, RZ, 0x7610, R22 ;  /* 0x00007610ff167816 */ /* 0x000fe40000000016 */
[C---:B--2---:R-:W-:Y:S02]  /*0270*/  @!P2 IADD3 R2, P0, PT, R23.reuse, R2, RZ ;  /* 0x000000021702a210 */ /* 0x044fe40007f1e0ff */
[----:B------:R0:W2:Y:S01]  /*0280*/  @!P1 LDG.E.U8 R21, desc[UR4][R4.64] ;  /* 0x0000000404159981 */ /* 0x0000a2000c1e1100 */
[----:B----4-:R-:W-:-:S04]  /*0290*/  @!P2 IADD3 R10, P3, PT, R23, R10, RZ ;  /* 0x0000000a170aa210 */ /* 0x010fc80007f7e0ff */
[----:B-1----:R-:W-:Y:S01]  /*02a0*/  @!P5 IMAD R25, R17, 0x200, R0 ;  /* 0x000002001119d824 */ /* 0x002fe200078e0200 */
[----:B------:R-:W4:Y:S01]  /*02b0*/  @!P1 LDG.E.U8 R22, desc[UR4][R6.64] ;  /* 0x0000000406169981 */ /* 0x000f22000c1e1100 */
[----:B------:R-:W-:-:S03]  /*02c0*/  @!P2 IMAD.X R3, RZ, RZ, R3, P0 ;  /* 0x000000ffff03a224 */ /* 0x000fc600000e0603 */
[C---:B------:R-:W-:Y:S02]  /*02d0*/  @!P5 IADD3 R12, P0, PT, R25.reuse, R12, RZ ;  /* 0x0000000c190cd210 */ /* 0x040fe40007f1e0ff */
[----:B---3--:R-:W-:Y:S01]  /*02e0*/  @!P5 IADD3 R14, P1, PT, R25, R14, RZ ;  /* 0x0000000e190ed210 */ /* 0x008fe20007f3e0ff */
[----:B------:R-:W-:Y:S01]  /*02f0*/  @!P2 IMAD.X R11, RZ, RZ, R11, P3 ;  /* 0x000000ffff0ba224 */ /* 0x000fe200018e060b */
[----:B0-----:R-:W-:Y:S01]  /*0300*/  PRMT R4, RZ, 0x7610, R4 ;  /* 0x00007610ff047816 */ /* 0x001fe20000000004 */
[----:B------:R-:W-:Y:S01]  /*0310*/  @!P5 IMAD.X R13, RZ, RZ, R13, P0 ;  /* 0x000000ffff0dd224 */ /* 0x000fe200000e060d */
[----:B------:R-:W-:Y:S01]  /*0320*/  PRMT R24, RZ, 0x7610, R24 ;  /* 0x00007610ff187816 */ /* 0x000fe20000000018 */
[----:B------:R-:W-:Y:S01]  /*0330*/  @!P5 IMAD.X R15, RZ, RZ, R15, P1 ;  /* 0x000000ffff0fd224 */ /* 0x000fe200008e060f */
[----:B------:R-:W-:Y:S02]  /*0340*/  PRMT R5, RZ, 0x7610, R5 ;  /* 0x00007610ff057816 */ /* 0x000fe40000000005 */
[----:B------:R-:W-:Y:S01]  /*0350*/  PRMT R8, RZ, 0x7610, R8 ;  /* 0x00007610ff087816 */ /* 0x000fe20000000008 */
[----:B------:R-:W3:Y:S04]  /*0360*/  @!P2 LDG.E.U8 R4, desc[UR4][R10.64] ;  /* 0x000000040a04a981 */ /* 0x000ee8000c1e1100 */
[----:B------:R3:W3:Y:S04]  /*0370*/  @!P2 LDG.E.U8 R24, desc[UR4][R2.64] ;  /* 0x000000040218a981 */ /* 0x0006e8000c1e1100 */
[----:B------:R-:W3:Y:S04]  /*0380*/  @!P5 LDG.E.U8 R5, desc[UR4][R12.64] ;  /* 0x000000040c05d981 */ /* 0x000ee8000c1e1100 */
[----:B------:R-:W3:Y:S01]  /*0390*/  @!P5 LDG.E.U8 R8, desc[UR4][R14.64] ;  /* 0x000000040e08d981 */ /* 0x000ee2000c1e1100 */
[----:B------:R-:W-:Y:S01]  /*03a0*/  ISETP.GE.AND P0, PT, R16, R19, PT ;  /* 0x000000131000720c */ /* 0x000fe20003f06270 */
[----:B------:R-:W-:Y:S04]  /*03b0*/  BSSY.RECONVERGENT B0, `(.L_x_25259) ;  /* 0x0000026000007945 */ /* 0x000fe80003800200 */
[----:B------:R-:W-:Y:S01]  /*03c0*/  BSSY.RELIABLE B1, `(.L_x_25260) ;  /* 0x000001d000017945 */ /* 0x000fe20003800100 */
[----:B------:R-:W-:-:S02]  /*03d0*/  LOP3.LUT R18, R18, 0xff, RZ, 0xc0, !PT ;  /* 0x000000ff12127812 */ /* 0x000fc400078ec0ff */
[----:B-----5:R-:W-:-:S04]  /*03e0*/  LOP3.LUT R20, R20, 0xff, RZ, 0xc0, !PT ;  /* 0x000000ff14147812 */ /* 0x020fc800078ec0ff */
[----:B------:R-:W-:Y:S02]  /*03f0*/  VIMNMX.U16x2 R18, PT, PT, R18, R20, PT ;  /* 0x0000001412127248 */ /* 0x000fe40003fe0200 */
[----:B--2---:R-:W-:Y:S02]  /*0400*/  LOP3.LUT R0, R21, 0xff, RZ, 0xc0, !PT ;  /* 0x000000ff15007812 */ /* 0x004fe400078ec0ff */
[----:B----4-:R-:W-:-:S04]  /*0410*/  LOP3.LUT R22, R22, 0xff, RZ, 0xc0, !PT ;  /* 0x000000ff16167812 */ /* 0x010fc800078ec0ff */
[----:B------:R-:W-:Y:S02]  /*0420*/  VIMNMX.U16x2 R0, PT, PT, R0, R22, PT ;  /* 0x0000001600007248 */ /* 0x000fe40003fe0200 */
[----:B---3--:R-:W-:Y:S02]  /*0430*/  LOP3.LUT R2, R4, 0xff, RZ, 0xc0, !PT ;  /* 0x000000ff04027812 */ /* 0x008fe400078ec0ff */
[----:B------:R-:W-:Y:S02]  /*0440*/  LOP3.LUT R24, R24, 0xff, RZ, 0xc0, !PT ;  /* 0x000000ff18187812 */ /* 0x000fe400078ec0ff */
[----:B------:R-:W-:Y:S02]  /*0450*/  LOP3.LUT R4, R5, 0xff, RZ, 0xc0, !PT ;  /* 0x000000ff05047812 */ /* 0x000fe400078ec0ff */
[----:B------:R-:W-:Y:S02]  /*0460*/  LOP3.LUT R8, R8, 0xff, RZ, 0xc0, !PT ;  /* 0x000000ff08087812 */ /* 0x000fe400078ec0ff */
[----:B------:R-:W-:-:S02]  /*0470*/  VIMNMX.U16x2 R24, PT, PT, R24, R2, PT ;  /* 0x0000000218187248 */ /* 0x000fc40003fe0200 */
[----:B------:R-:W-:Y:S01]  /*0480*/  VIMNMX.U16x2 R4, PT, PT, R4, R8, PT ;  /* 0x0000000804047248 */ /* 0x000fe20003fe0200 */
        /* <DEDUP_REMOVED lines=16> */
.L_x_25261:
[----:B------:R-:W-:Y:S05]  /*0590*/  BSYNC.RELIABLE B1 ;  /* 0x0000000000017941 */ /* 0x000fea0003800100 */
.L_x_25260:
[----:B------:R-:W-:-:S13]  /*05a0*/  ISETP.GE.AND P0, PT, R16, R19, PT ;  /* 0x000000131000720c */ /* 0x000fda0003f06270 */
[----:B------:R-:W1:Y:S01]  /*05b0*/  @!P0 LDC.64 R6, c[0x0][0x388] ;  /* 0x0000e200ff068b82 */ /* 0x000e620000000a00 */
[----:B0-----:R-:W-:Y:S02]  /*05c0*/  @!P0 IMAD R3, R17, 0x200, R16 ;  /* 0x0000020011038824 */ /* 0x001fe400078e0210 */
[----:B------:R-:W-:-:S03]  /*05d0*/  @!P0 VIADD R16, R16, 0x80 ;  /* 0x0000008010108836 */ /* 0x000fc60000000000 */
[----:B-1----:R-:W-:-:S05]  /*05e0*/  @!P0 IADD3 R2, P1, PT, R3, R6, RZ ;  /* 0x0000000603028210 */ /* 0x002fca0007f3e0ff */
[----:B------:R-:W-:-:S05]  /*05f0*/  @!P0 IMAD.X R3, RZ, RZ, R7, P1 ;  /* 0x000000ffff038224 */ /* 0x000fca00008e0607 */
[----:B------:R1:W-:Y:S03]  /*0600*/  @!P0 STG.E.U8 desc[UR4][R2.64], R24 ;  /* 0x0000001802008986 */ /* 0x0003e6000c101104 */
.L_x_25262:
[----:B------:R-:W-:Y:S05]  /*0610*/  BSYNC.RECONVERGENT B0 ;  /* 0x0000000000007941 */ /* 0x000fea0003800200 */
.L_x_25259:
        /* <DEDUP_REMOVED lines=9> */
.L_x_25263:
        /* <DEDUP_REMOVED lines=13> */
.L_x_41904:


//--------------------- .text._ZN2at6native29vectorized_elementwise_kernelILi2ENS0_13BinaryFunctorIhhhZZZNS0_19minimum_kernel_cudaERNS_18TensorIteratorBaseEENKUlvE_clEvENKUlvE_clEvEUlhhE_EESt5arrayIPcLm3EEEEviT0_T1_ --------------------------
	.section	.text._ZN2at6native29vectorized_elementwise_kernelILi2ENS0_13BinaryFunctorIhhhZZZNS0_19minimum_kernel_cudaERNS_18TensorIteratorBaseEENKUlvE_clEvENKUlvE_clEvEUlhhE_EESt5arrayIPcLm3EEEEviT0_T1_,"ax",@progbits
	.align	128
        .global         _ZN2at6native29vectorized_elementwise_kernelILi2ENS0_13BinaryFunctorIhhhZZZNS0_19minimum_kernel_cudaERNS_18TensorIteratorBaseEENKUlvE_clEvENKUlvE_clEvEUlhhE_EESt5arrayIPcLm3EEEEviT0_T1_
        .type           _ZN2at6native29vectorized_elementwise_kernelILi2ENS0_13BinaryFunctorIhhhZZZNS0_19minimum_kernel_cudaERNS_18TensorIteratorBaseEENKUlvE_clEvENKUlvE_clEvEUlhhE_EESt5arrayIPcLm3EEEEviT0_T1_,@function
        .size           _ZN2at6native29vectorized_elementwise_kernelILi2ENS0_13BinaryFunctorIhhhZZZNS0_19minimum_kernel_cudaERNS_18TensorIteratorBaseEENKUlvE_clEvENKUlvE_clEvEUlhhE_EESt5arrayIPcLm3EEEEviT0_T1_,(.L_x_41905 - _ZN2at6native29vectorized_elementwise_kernelILi2ENS0_13BinaryFunctorIhhhZZZNS0_19minimum_kernel_cudaERNS_18TensorIteratorBaseEENKUlvE_clEvENKUlvE_clEvEUlhhE_EESt5arrayIPcLm3EEEEviT0_T1_)
        .other          _ZN2at6native29vectorized_elementwise_kernelILi2ENS0_13BinaryFunctorIhhhZZZNS0_19minimum_kernel_cudaERNS_18TensorIteratorBaseEENKUlvE_clEvENKUlvE_clEvEUlhhE_EESt5arrayIPcLm3EEEEviT0_T1_,@"STO_CUDA_ENTRY STV_DEFAULT"
_ZN2at6native29vectorized_elementwise_kernelILi2ENS0_13BinaryFunctorIhhhZZZNS0_19minimum_kernel_cudaERNS_18TensorIteratorBaseEENKUlvE_clEvENKUlvE_clEvEUlhhE_EESt5arrayIPcLm3EEEEviT0_T1_:
.text._ZN2at6native29vectorized_elementwise_kernelILi2ENS0_13BinaryFunctorIhhhZZZNS0_19minimum_kernel_cudaERNS_18TensorIteratorBaseEENKUlvE_clEvENKUlvE_clEvEUlhhE_EESt5arrayIPcLm3EEEEviT0_T1_:
        /* <DEDUP_REMOVED lines=15> */
[----:B------:R-:W-:-:S06]  /*00f0*/  IMAD.MOV.U32 R0, RZ, RZ, R23 ;  /* 0x000000ffff007224 */ /* 0x000fcc00078e0017 */
        /* <DEDUP_REMOVED lines=16> */
[----:B------:R-:W1:Y:S03]  /*0200*/  LDC.64 R6, c[0x0][0x390] ;  /* 0x0000e400ff067b82 */ /* 0x000e660000000a00 */
[----:B------:R-:W5:Y:S07]  /*0210*/  @!P2 LDG.E.U8 R21, desc[UR12][R2.64] ;  /* 0x0000000c0215a981 */ /* 0x000f6e000c1e1100 */
[----:B------:R-:W-:-:S02]  /*0220*/  @!P0 VIADD R25, R23, UR4 ;  /* 0x0000000417198c36 */ /* 0x000fc40008000000 */
[----:B------:R-:W-:-:S05]  /*0230*/  @!P0 VIADD R23, R23, 0x80 ;  /* 0x0000008017178836 */ /* 0x000fca0000000000 */
[----:B------:R-:W-:Y:S02]  /*0240*/  ISETP.GE.U32.AND P1, PT, R23, UR5, PT ;  /* 0x0000000517007c0c */ /* 0x000fe4000bf26070 */
[C---:B---3--:R-:W-:Y:S02]  /*0250*/  @!P3 IADD3 R16, P2, PT, R5.reuse, R16, RZ ;  /* 0x000000100510b210 */ /* 0x048fe40007f5e0ff */
[----:B----4-:R-:W-:Y:S02]  /*0260*/  @!P3 IADD3 R18, P4, PT, R5, R18, RZ ;  /* 0x000000120512b210 */ /* 0x010fe40007f9e0ff */
[----:B------:R-:W-:Y:S01]  /*0270*/  PRMT R20, RZ, 0x7610, R20 ;  /* 0x00007610ff147816 */ /* 0x000fe20000000014 */
[----:B------:R-:W-:Y:S01]  /*0280*/  @!P3 IMAD.X R17, RZ, RZ, R17, P2 ;  /* 0x000000ffff11b224 */ /* 0x000fe200010e0611 */
[----:B--2---:R-:W-:-:S05]  /*0290*/  PRMT R9, RZ, 0x7610, R9 ;  /* 0x00007610ff097816 */ /* 0x004fca0000000009 */
[C---:B------:R-:W-:Y:S01]  /*02a0*/  @!P1 VIADD R29, R23.reuse, UR4 ;  /* 0x00000004171d9c36 */ /* 0x040fe20008000000 */
[----:B------:R-:W2:Y:S01]  /*02b0*/  LDC.64 R4, c[0x0][0x390] ;  /* 0x0000e400ff047b82 */ /* 0x000ea20000000a00 */
[----:B------:R-:W-:Y:S01]  /*02c0*/  @!P1 VIADD R23, R23, 0x80 ;  /* 0x0000008017179836 */ /* 0x000fe20000000000 */
[----:B------:R3:W4:Y:S04]  /*02d0*/  @!P3 LDG.E.U8 R9, desc[UR12][R16.64] ;  /* 0x0000000c1009b981 */ /* 0x000728000c1e1100 */
[----:B------:R-:W-:Y:S01]  /*02e0*/  ISETP.GE.U32.AND P2, PT, R23, UR5, PT ;  /* 0x0000000517007c0c */ /* 0x000fe2000bf46070 */
[----:B------:R-:W-:Y:S01]  /*02f0*/  @!P3 IMAD.X R19, RZ, RZ, R19, P4 ;  /* 0x000000ffff13b224 */ /* 0x000fe200020e0613 */
[----:B0-----:R-:W-:-:S04]  /*0300*/  @!P0 IADD3 R12, P4, PT, R25, R12, RZ ;  /* 0x0000000c190c8210 */ /* 0x001fc80007f9e0ff */
[----:B------:R1:W4:Y:S01]  /*0310*/  @!P3 LDG.E.U8 R20, desc[UR12][R18.64] ;  /* 0x0000000c1214b981 */ /* 0x000322000c1e1100 */
[----:B------:R-:W-:Y:S01]  /*0320*/  @!P0 IMAD.X R13, RZ, RZ, R13, P4 ;  /* 0x000000ffff0d8224 */ /* 0x000fe200020e060d */
[----:B-----5:R-:W-:Y:S01]  /*0330*/  @!P1 IADD3 R14, P4, PT, R29, R14, RZ ;  /* 0x0000000e1d0e9210 */ /* 0x020fe20007f9e0ff */
[----:B---3--:R-:W0:Y:S01]  /*0340*/  LDC.64 R16, c[0x0][0x398] ;  /* 0x0000e600ff107b82 */ /* 0x008e220000000a00 */
[----:B------:R-:W-:Y:S02]  /*0350*/  @!P0 IADD3 R24, P3, PT, R25, R10, RZ ;  /* 0x0000000a19188210 */ /* 0x000fe40007f7e0ff */
[----:B-1----:R-:W-:Y:S01]  /*0360*/  @!P1 IADD3 R18, P5, PT, R29, R6, RZ ;  /* 0x000000061d129210 */ /* 0x002fe20007fbe0ff */
[C---:B------:R-:W-:Y:S02]  /*0370*/  @!P2 VIADD R29, R23.reuse, UR4 ;  /* 0x00000004171dac36 */ /* 0x040fe40008000000 */
[----:B------:R-:W-:Y:S02]  /*0380*/  @!P2 VIADD R23, R23, 0x80 ;  /* 0x000000801717a836 */ /* 0x000fe40000000000 */
[----:B------:R-:W-:Y:S01]  /*0390*/  @!P0 IMAD.X R25, RZ, RZ, R11, P3 ;  /* 0x000000ffff198224 */ /* 0x000fe200018e060b */
[----:B------:R-:W-:Y:S01]  /*03a0*/  PRMT R2, RZ, 0x7610, R2 ;  /* 0x00007610ff027816 */ /* 0x000fe20000000002 */
[----:B------:R-:W1:Y:S01]  /*03b0*/  LDC.64 R10, c[0x0][0x390] ;  /* 0x0000e400ff0a7b82 */ /* 0x000e620000000a00 */
[----:B------:R-:W-:-:S02]  /*03c0*/  ISETP.GE.U32.AND P3, PT, R23, UR5, PT ;  /* 0x0000000517007c0c */ /* 0x000fc4000bf66070 */
[----:B------:R-:W-:Y:S01]  /*03d0*/  PRMT R8, RZ, 0x7610, R8 ;  /* 0x00007610ff087816 */ /* 0x000fe20000000008 */
[----:B------:R-:W-:Y:S01]  /*03e0*/  @!P1 IMAD.X R15, RZ, RZ, R15, P4 ;  /* 0x000000ffff0f9224 */ /* 0x000fe200020e060f */
[----:B------:R2:W3:Y:S01]  /*03f0*/  @!P0 LDG.E.U8 R2, desc[UR12][R12.64] ;  /* 0x0000000c0c028981 */ /* 0x0004e2000c1e1100 */
[----:B------:R-:W-:-:S03]  /*0400*/  @!P2 IADD3 R26, P4, PT, R29, R26, RZ ;  /* 0x0000001a1d1aa210 */ /* 0x000fc60007f9e0ff */
[----:B------:R-:W5:Y:S01]  /*0410*/  @!P0 LDG.E.U8 R8, desc[UR12][R24.64] ;  /* 0x0000000c18088981 */ /* 0x000f62000c1e1100 */
[----:B------:R-:W-:Y:S01]  /*0420*/  PRMT R3, RZ, 0x7610, R3 ;  /* 0x00007610ff037816 */ /* 0x000fe20000000003 */
[----:B------:R-:W-:Y:S01]  /*0430*/  @!P1 IMAD.X R19, RZ, RZ, R7, P5 ;  /* 0x000000ffff139224 */ /* 0x000fe200028e0607 */
[----:B--2---:R-:W-:Y:S02]  /*0440*/  @!P2 IADD3 R12, P0, PT, R29, R4, RZ ;  /* 0x000000041d0ca210 */ /* 0x004fe40007f1e0ff */
[C---:B------:R-:W-:Y:S02]  /*0450*/  @!P3 VIADD R29, R23.reuse, UR4 ;  /* 0x00000004171dbc36 */ /* 0x040fe40008000000 */
[----:B------:R2:W5:Y:S01]  /*0460*/  @!P1 LDG.E.U8 R3, desc[UR12][R18.64] ;  /* 0x0000000c12039981 */ /* 0x000562000c1e1100 */
[----:B------:R-:W-:Y:S02]  /*0470*/  @!P3 VIADD R23, R23, 0x80 ;  /* 0x000000801717b836 */ /* 0x000fe40000000000 */
[----:B------:R-:W-:Y:S01]  /*0480*/  @!P2 IMAD.X R13, RZ, RZ, R5, P0 ;  /* 0x000000ffff0da224 */ /* 0x000fe200000e0605 */
[----:B------:R-:W-:-:S02]  /*0490*/  PRMT R7, RZ, 0x7610, R7 ;  /* 0x00007610ff077816 */ /* 0x000fc40000000007 */
[----:B------:R-:W-:Y:S01]  /*04a0*/  ISETP.GE.U32.AND P0, PT, R23, UR5, PT ;  /* 0x0000000517007c0c */ /* 0x000fe2000bf06070 */
[----:B--2---:R-:W2:Y:S01]  /*04b0*/  LDC.64 R18, c[0x0][0x390] ;  /* 0x0000e400ff127b82 */ /* 0x004ea20000000a00 */
[----:B------:R-:W-:Y:S01]  /*04c0*/  PRMT R6, RZ, 0x7610, R6 ;  /* 0x00007610ff067816 */ /* 0x000fe20000000006 */
[----:B------:R-:W-:Y:S01]  /*04d0*/  @!P2 IMAD.X R27, RZ, RZ, R27, P4 ;  /* 0x000000ffff1ba224 */ /* 0x000fe200020e061b */
[----:B------:R0:W5:Y:S01]  /*04e0*/  @!P1 LDG.E.U8 R7, desc[UR12][R14.64] ;  /* 0x0000000c0e079981 */ /* 0x000162000c1e1100 */
[----:B------:R-:W-:Y:S02]  /*04f0*/  PRMT R4, RZ, 0x7610, R4 ;  /* 0x00007610ff047816 */ /* 0x000fe40000000004 */
[----:B-1----:R-:W-:Y:S01]  /*0500*/  @!P3 IADD3 R24, P1, PT, R29, R10, RZ ;  /* 0x0000000a1d18b210 */ /* 0x002fe20007f3e0ff */
[----:B------:R1:W5:Y:S04]  /*0510*/  @!P2 LDG.E.U8 R6, desc[UR12][R26.64] ;  /* 0x0000000c1a06a981 */ /* 0x000368000c1e1100 */
[----:B------:R1:W5:Y:S01]  /*0520*/  @!P2 LDG.E.U8 R4, desc[UR12][R12.64] ;  /* 0x0000000c0c04a981 */ /* 0x000362000c1e1100 */
[----:B------:R-:W-:Y:S01]  /*0530*/  @!P3 IMAD.X R25, RZ, RZ, R11, P1 ;  /* 0x000000ffff19b224 */ /* 0x000fe200008e060b */
[----:B0-----:R-:W0:Y:S01]  /*0540*/  LDC.64 R14, c[0x0][0x390] ;  /* 0x0000e400ff0e7b82 */ /* 0x001e220000000a00 */
[----:B-1----:R-:W-:-:S02]  /*0550*/  @!P0 VIADD R27, R23, UR4 ;  /* 0x00000004171b8c36 */ /* 0x002fc40008000000 */
[----:B------:R-:W-:-:S05]  /*0560*/  @!P0 VIADD R23, R23, 0x80 ;  /* 0x0000008017178836 */ /* 0x000fca0000000000 */
[----:B------:R-:W1:Y:S01]  /*0570*/  LDC.64 R10, c[0x0][0x398] ;  /* 0x0000e600ff0a7b82 */ /* 0x000e620000000a00 */
[----:B------:R-:W-:Y:S02]  /*0580*/  PRMT R5, RZ, 0x7610, R5 ;  /* 0x00007610ff057816 */ /* 0x000fe40000000005 */
[----:B------:R-:W-:-:S05]  /*0590*/  ISETP.GE.U32.AND P1, PT, R23, UR5, PT ;  /* 0x0000000517007c0c */ /* 0x000fca000bf26070 */
[----:B------:R-:W0:Y:S01]  /*05a0*/  LDC.64 R12, c[0x0][0x398] ;  /* 0x0000e600ff0c7b82 */ /* 0x000e220000000a00 */
[----:B------:R-:W-:Y:S01]  /*05b0*/  @!P3 IADD3 R28, P2, PT, R29, R16, RZ ;  /* 0x000000101d1cb210 */ /* 0x000fe20007f5e0ff */
[----:B------:R2:W5:Y:S04]  /*05c0*/  @!P3 LDG.E.U8 R5, desc[UR12][R24.64] ;  /* 0x0000000c1805b981 */ /* 0x000568000c1e1100 */
[----:B------:R-:W-:Y:S01]  /*05d0*/  @!P3 IMAD.X R29, RZ, RZ, R17, P2 ;  /* 0x000000ffff1db224 */ /* 0x000fe200010e0611 */
[----:B------:R-:W-:Y:S02]  /*05e0*/  PRMT R16, RZ, 0x7610, R16 ;  /* 0x00007610ff107816 */ /* 0x000fe40000000010 */
[----:B--2---:R-:W-:-:S04]  /*05f0*/  @!P0 IADD3 R24, P2, PT, R27, R18, RZ ;  /* 0x000000121b188210 */ /* 0x004fc80007f5e0ff */
[----:B------:R0:W2:Y:S01]  /*0600*/  @!P3 LDG.E.U8 R16, desc[UR12][R28.64] ;  /* 0x0000000c1c10b981 */ /* 0x0000a2000c1e1100 */
[----:B------:R-:W-:Y:S02]  /*0610*/  @!P0 IMAD.X R25, RZ, RZ, R19, P2 ;  /* 0x000000ffff198224 */ /* 0x000fe400010e0613 */
[----:B------:R-:W-:Y:S01]  /*0620*/  @!P1 VIADD R19, R23, UR4 ;  /* 0x0000000417139c36 */ /* 0x000fe20008000000 */
[----:B-1----:R-:W-:-:S04]  /*0630*/  @!P0 IADD3 R10, P4, PT, R27, R10, RZ ;  /* 0x0000000a1b0a8210 */ /* 0x002fc80007f9e0ff */
[C---:B0-----:R-:W-:Y:S02]  /*0640*/  @!P1 IADD3 R28, P2, PT, R19.reuse, R14, RZ ;  /* 0x0000000e131c9210 */ /* 0x041fe40007f5e0ff */
[----:B------:R-:W-:Y:S01]  /*0650*/  @!P1 IADD3 R12, P3, PT, R19, R12, RZ ;  /* 0x0000000c130c9210 */ /* 0x000fe20007f7e0ff */
[----:B------:R-:W-:Y:S01]  /*0660*/  @!P0 IMAD.X R11, RZ, RZ, R11, P4 ;  /* 0x000000ffff0b8224 */ /* 0x000fe200020e060b */
[----:B------:R-:W-:Y:S01]  /*0670*/  PRMT R17, RZ, 0x7610, R17 ;  /* 0x00007610ff117816 */ /* 0x000fe20000000011 */
[--C-:B------:R-:W-:Y:S01]  /*0680*/  @!P1 IMAD.X R29, RZ, RZ, R15.reuse, P2 ;  /* 0x000000ffff1d9224 */ /* 0x100fe200010e060f */
[----:B------:R-:W-:Y:S01]  /*0690*/  PRMT R15, RZ, 0x7610, R15 ;  /* 0x00007610ff0f7816 */ /* 0x000fe2000000000f */
[----:B------:R-:W-:Y:S01]  /*06a0*/  @!P1 IMAD.X R13, RZ, RZ, R13, P3 ;  /* 0x000000ffff0d9224 */ /* 0x000fe200018e060d */
[----:B------:R-:W-:Y:S02]  /*06b0*/  PRMT R19, RZ, 0x7610, R19 ;  /* 0x00007610ff137816 */ /* 0x000fe40000000013 */
[----:B------:R-:W-:Y:S01]  /*06c0*/  PRMT R23, RZ, 0x7610, R23 ;  /* 0x00007610ff177816 */ /* 0x000fe20000000017 */
[----:B------:R0:W2:Y:S04]  /*06d0*/  @!P0 LDG.E.U8 R17, desc[UR12][R24.64] ;  /* 0x0000000c18118981 */ /* 0x0000a8000c1e1100 */
[----:B------:R1:W2:Y:S04]  /*06e0*/  @!P0 LDG.E.U8 R15, desc[UR12][R10.64] ;  /* 0x0000000c0a0f8981 */ /* 0x0002a8000c1e1100 */
[----:B------:R-:W2:Y:S04]  /*06f0*/  @!P1 LDG.E.U8 R19, desc[UR12][R28.64] ;  /* 0x0000000c1c139981 */ /* 0x000ea8000c1e1100 */
[----:B------:R1:W2:Y:S01]  /*0700*/  @!P1 LDG.E.U8 R23, desc[UR12][R12.64] ;  /* 0x0000000c0c179981 */ /* 0x0002a2000c1e1100 */
[----:B------:R-:W-:Y:S01]  /*0710*/  ISETP.GE.U32.AND P0, PT, R0, UR5, PT ;  /* 0x0000000500007c0c */ /* 0x000fe2000bf06070 */
[----:B------:R-:W-:Y:S04]  /*0720*/  BSSY.RECONVERGENT B0, `(.L_x_25265) ;  /* 0x0000052000007945 */ /* 0x000fe80003800200 */
[----:B------:R-:W-:Y:S01]  /*0730*/  BSSY.RELIABLE B1, `(.L_x_25266) ;  /* 0x0000049000017945 */ /* 0x000fe20003800100 */
[----:B------:R-:W-:-:S02]  /*0740*/  LOP3.LUT R22, R22, 0xff, RZ, 0xc0, !PT ;  /* 0x000000ff16167812 */ /* 0x000fc400078ec0ff */
[----:B------:R-:W-:-:S04]  /*0750*/  LOP3.LUT R14, R21, 0xff, RZ, 0xc0, !PT ;  /* 0x000000ff150e7812 */ /* 0x000fc800078ec0ff */
[----:B------:R-:W-:Y:S02]  /*0760*/  VIMNMX.U16x2 R14, PT, PT, R22, R14, PT ;  /* 0x0000000e160e7248 */ /* 0x000fe40003fe0200 */
[----:B----4-:R-:W-:Y:S02]  /*0770*/  LOP3.LUT R18, R9, 0xff, RZ, 0xc0, !PT ;  /* 0x000000ff09127812 */ /* 0x010fe400078ec0ff */
[----:B------:R-:W-:-:S04]  /*0780*/  LOP3.LUT R20, R20, 0xff, RZ, 0xc0, !PT ;  /* 0x000000ff14147812 */ /* 0x000fc800078ec0ff */
[----:B------:R-:W-:Y:S02]  /*0790*/  VIMNMX.U16x2 R18, PT, PT, R20, R18, PT ;  /* 0x0000001214127248 */ /* 0x000fe40003fe0200 */
[----:B---3--:R-:W-:Y:S02]  /*07a0*/  LOP3.LUT R2, R2, 0xff, RZ, 0xc0, !PT ;  /* 0x000000ff02027812 */ /* 0x008fe400078ec0ff */
[----:B-----5:R-:W-:-:S04]  /*07b0*/  LOP3.LUT R8, R8, 0xff, RZ, 0xc0, !PT ;  /* 0x000000ff08087812 */ /* 0x020fc800078ec0ff */
[----:B------:R-:W-:Y:S02]  /*07c0*/  VIMNMX.U16x2 R8, PT, PT, R2, R8, PT ;  /* 0x0000000802087248 */ /* 0x000fe40003fe0200 */
[----:B0-----:R-:W-:Y:S02]  /*07d0*/  LOP3.LUT R24, R3, 0xff, RZ, 0xc0, !PT ;  /* 0x000000ff03187812 */ /* 0x001fe400078ec0ff */
[----:B------:R-:W-:Y:S02]  /*07e0*/  LOP3.LUT R26, R7, 0xff, RZ, 0xc0, !PT ;  /* 0x000000ff071a7812 */ /* 0x000fe400078ec0ff */
[----:B------:R-:W-:Y:S02]  /*07f0*/  LOP3.LUT R6, R6, 0xff, RZ, 0xc0, !PT ;  /* 0x000000ff06067812 */ /* 0x000fe400078ec0ff */
[----:B------:R-:W-:Y:S02]  /*0800*/  LOP3.LUT R4, R4, 0xff, RZ, 0xc0, !PT ;  /* 0x000000ff04047812 */ /* 0x000fe400078ec0ff */
[----:B------:R-:W-:-:S02]  /*0810*/  VIMNMX.U16x2 R24, PT, PT, R24, R26, PT ;  /* 0x0000001a18187248 */ /* 0x000fc40003fe0200 */
[----:B------:R-:W-:Y:S02]  /*0820*/  VIMNMX.U16x2 R4, PT, PT, R4, R6, PT ;  /* 0x0000000604047248 */ /* 0x000fe40003fe0200 */
[----:B------:R-:W-:Y:S02]  /*0830*/  LOP3.LUT R2, R5, 0xff, RZ, 0xc0, !PT ;  /* 0x000000ff05027812 */ /* 0x000fe400078ec0ff */
[----:B--2---:R-:W-:-:S04]  /*0840*/  LOP3.LUT R16, R16, 0xff, RZ, 0xc0, !PT ;  /* 0x000000ff10107812 */ /* 0x004fc800078ec0ff */
[----:B------:R-:W-:Y:S02]  /*0850*/  VIMNMX.U16x2 R2, PT, PT, R2, R16, PT ;  /* 0x0000001002027248 */ /* 0x000fe40003fe0200 */
[----:B-1----:R-:W-:Y:S02]  /*0860*/  LOP3.LUT R10, R17, 0xff, RZ, 0xc0, !PT ;  /* 0x000000ff110a7812 */ /* 0x002fe400078ec0ff */
[----:B------:R-:W-:Y:S02]  /*0870*/  LOP3.LUT R12, R15, 0xff, RZ, 0xc0, !PT ;  /* 0x000000ff0f0c7812 */ /* 0x000fe400078ec0ff */
[----:B------:R-:W-:Y:S02]  /*0880*/  LOP3.LUT R20, R19, 0xff, RZ, 0xc0, !PT ;  /* 0x000000ff13147812 */ /* 0x000fe400078ec0ff */
[----:B------:R-:W-:Y:S02]  /*0890*/  LOP3.LUT R22, R23, 0xff, RZ, 0xc0, !PT ;  /* 0x000000ff17167812 */ /* 0x000fe400078ec0ff */
[----:B------:R-:W-:-:S02]  /*08a0*/  VIMNMX.U16x2 R10, PT, PT, R10, R12, PT ;  /* 0x0000000c0a0a7248 */ /* 0x000fc40003fe0200 */
[----:B------:R-:W-:Y:S01]  /*08b0*/  VIMNMX.U16x2 R20, PT, PT, R20, R22, PT ;  /* 0x0000001614147248 */ /* 0x000fe20003fe0200 */
        /* <DEDUP_REMOVED lines=15> */
.L_x_25267:
        /* <DEDUP_REMOVED lines=8> */
.L_x_25268:
        /* <DEDUP_REMOVED lines=8> */
.L_x_25269:
        /* <DEDUP_REMOVED lines=8> */
.L_x_25270:
        /* <DEDUP_REMOVED lines=9> */
.L_x_25271:
[----:B------:R-:W-:Y:S05]  /*0bc0*/  BSYNC.RELIABLE B1 ;  /* 0x0000000000017941 */ /* 0x000fea0003800100 */
.L_x_25266:
[----:B------:R-:W-:-:S13]  /*0bd0*/  ISETP.GE.U32.AND P0, PT, R0, UR5, PT ;  /* 0x0000000500007c0c */ /* 0x000fda000bf06070 */
[----:B--2---:R-:W2:Y:S01]  /*0be0*/  @!P0 LDC.64 R4, c[0x0][0x388] ;  /* 0x0000e200ff048b82 */ /* 0x004ea20000000a00 */
[C---:B------:R-:W-:Y:S02]  /*0bf0*/  @!P0 VIADD R3, R0.reuse, UR4 ;  /* 0x0000000400038c36 */ /* 0x040fe40008000000 */
[----:B------:R-:W-:-:S03]  /*0c00*/  @!P0 VIADD R0, R0, 0x80 ;  /* 0x0000008000008836 */ /* 0x000fc60000000000 */
[----:B--2---:R-:W-:-:S05]  /*0c10*/  @!P0 IADD3 R2, P1, PT, R3, R4, RZ ;  /* 0x0000000403028210 */ /* 0x004fca0007f3e0ff */
[----:B------:R-:W-:-:S05]  /*0c20*/  @!P0 IMAD.X R3, RZ, RZ, R5, P1 ;  /* 0x000000ffff038224 */ /* 0x000fca00008e0605 */
[----:B------:R3:W-:Y:S03]  /*0c30*/  @!P0 STG.E.U8 desc[UR12][R2.64], R10 ;  /* 0x0000000a02008986 */ /* 0x0007e6000c10110c */
.L_x_25272:
[----:B------:R-:W-:Y:S05]  /*0c40*/  BSYNC.RECONVERGENT B0 ;  /* 0x0000000000007941 */ /* 0x000fea0003800200 */
.L_x_25265:
[----:B------:R-:W-:Y:S05]  /*0c50*/  WARPSYNC.ALL ;  /* 0x0000000000007948 */ /* 0x000fea0003800000 */
[----:B------:R-:W-:-:S13]  /*0c60*/  ISETP.GE.U32.AND P0, PT, R0, UR5, PT ;  /* 0x0000000500007c0c */ /* 0x000fda000bf06070 */
[----:B------:R-:W-:Y:S05]  /*0c70*/  @P0 EXIT ;  /* 0x000000000000094d */ /* 0x000fea0003800000 */
[----:B------:R-:W3:Y:S01]  /*0c80*/  LDCU.64 UR6, c[0x0][0x388] ;  /* 0x00007100ff0677ac */ /* 0x000ee20008000a00 */
[----:B------:R-:W-:-:S05]  /*0c90*/  VIADD R0, R0, UR4 ;  /* 0x0000000400007c36 */ /* 0x000fca0008000000 */
[----:B---3--:R-:W-:-:S05]  /*0ca0*/  IADD3 R2, P0, PT, R0, UR6, RZ ;  /* 0x0000000600027c10 */ /* 0x008fca000ff1e0ff */
[----:B------:R-:W-:-:S05]  /*0cb0*/  IMAD.X R3, RZ, RZ, UR7, P0 ;  /* 0x00000007ff037e24 */ /* 0x000fca00080e06ff */
[----:B------:R-:W-:Y:S01]  /*0cc0*/  STG.E.U8 desc[UR12][R2.64], R20 ;  /* 0x0000001402007986 */ /* 0x000fe2000c10110c */
[----:B------:R-:W-:Y:S05]  /*0cd0*/  EXIT ;  /* 0x000000000000794d */ /* 0x000fea0003800000 */
.L_x_25264:
        /* <DEDUP_REMOVED lines=31> */
[----:B-1----:R-:W-:Y:S02]  /*0ed0*/  PRMT R4, R10, 0x7771, RZ ;  /* 0x000077710a047816 */ /* 0x002fe400000000ff */
[C---:B-----5:R-:W-:Y:S02]  /*0ee0*/  PRMT R10, R17.reuse, 0x7770, RZ ;  /* 0x00007770110a7816 */ /* 0x060fe400000000ff */
[----:B------:R-:W-:Y:S02]  /*0ef0*/  PRMT R6, R17, 0x7771, RZ ;  /* 0x0000777111067816 */ /* 0x000fe400000000ff */
[----:B------:R-:W-:Y:S02]  /*0f00*/  VIMNMX.U16x2 R5, PT, PT, R12, R14, PT ;  /* 0x0000000e0c057248 */ /* 0x000fe40003fe0200 */
[----:B------:R-:W-:Y:S02]  /*0f10*/  VIMNMX.U16x2 R7, PT, PT, R8, R10, PT ;  /* 0x0000000a08077248 */ /* 0x000fe40003fe0200 */
[----:B------:R-:W-:-:S02]  /*0f20*/  VIMNMX.U16x2 R17, PT, PT, R4, R6, PT ;  /* 0x0000000604117248 */ /* 0x000fc40003fe0200 */
[----:B------:R-:W-:Y:S02]  /*0f30*/  PRMT R4, R13, 0x7770, RZ ;  /* 0x000077700d047816 */ /* 0x000fe400000000ff */
[----:B------:R-:W-:Y:S02]  /*0f40*/  PRMT R10, R15, 0x7771, RZ ;  /* 0x000077710f0a7816 */ /* 0x000fe400000000ff */
[----:B------:R-:W-:Y:S02]  /*0f50*/  PRMT R12, R9, 0x7770, RZ ;  /* 0x00007770090c7816 */ /* 0x000fe400000000ff */
[----:B------:R-:W-:Y:S02]  /*0f60*/  PRMT R18, R11, 0x7771, RZ ;  /* 0x000077710b127816 */ /* 0x000fe400000000ff */
[----:B------:R-:W-:Y:S02]  /*0f70*/  VIMNMX.U16x2 R0, PT, PT, R0, R16, PT ;  /* 0x0000001000007248 */ /* 0x000fe40003fe0200 */
[----:B------:R-:W-:-:S02]  /*0f80*/  PRMT R6, R13, 0x7771, RZ ;  /* 0x000077710d067816 */ /* 0x000fc400000000ff */
[----:B------:R-:W-:Y:S02]  /*0f90*/  PRMT R16, R9, 0x7771, RZ ;  /* 0x0000777109107816 */ /* 0x000fe400000000ff */
[----:B------:R-:W-:Y:S02]  /*0fa0*/  PRMT R8, R15, 0x7770, RZ ;  /* 0x000077700f087816 */ /* 0x000fe400000000ff */
[----:B------:R-:W-:Y:S02]  /*0fb0*/  PRMT R14, R11, 0x7770, RZ ;  /* 0x000077700b0e7816 */ /* 0x000fe400000000ff */
[----:B------:R-:W-:Y:S02]  /*0fc0*/  VIMNMX.U16x2 R12, PT, PT, R4, R12, PT ;  /* 0x0000000c040c7248 */ /* 0x000fe40003fe0200 */
[----:B------:R-:W-:Y:S02]  /*0fd0*/  VIMNMX.U16x2 R10, PT, PT, R10, R18, PT ;  /* 0x000000120a0a7248 */ /* 0x000fe40003fe0200 */
[----:B------:R-:W-:-:S02]  /*0fe0*/  VIMNMX.U16x2 R9, PT, PT, R6, R16, PT ;  /* 0x0000001006097248 */ /* 0x000fc40003fe0200 */
[----:B------:R-:W-:Y:S02]  /*0ff0*/  VIMNMX.U16x2 R8, PT, PT, R8, R14, PT ;  /* 0x0000000e08087248 */ /* 0x000fe40003fe0200 */
[----:B------:R-:W-:Y:S02]  /*1000*/  PRMT R4, R17, 0x7610, R4 ;  /* 0x0000761011047816 */ /* 0x000fe40000000004 */
[----:B------:R-:W-:Y:S02]  /*1010*/  PRMT R6, R12, 0x7610, R6 ;  /* 0x000076100c067816 */ /* 0x000fe40000000006 */
[----:B------:R-:W-:Y:S02]  /*1020*/  PRMT R11, R10, 0x7610, R11 ;  /* 0x000076100a0b7816 */ /* 0x000fe4000000000b */
[----:B------:R-:W-:Y:S02]  /*1030*/  PRMT R5, R5, 0x7604, R0 ;  /* 0x0000760405057816 */ /* 0x000fe40000000000 */
[----:B------:R-:W-:-:S02]  /*1040*/  PRMT R7, R4, 0x7604, R7 ;  /* 0x0000760404077816 */ /* 0x000fc40000000007 */
[----:B------:R-:W-:Y:S01]  /*1050*/  PRMT R9, R9, 0x7604, R6 ;  /* 0x0000760409097816 */ /* 0x000fe20000000006 */
[----:B------:R-:W-:Y:S01]  /*1060*/  STG.E.U16 desc[UR12][R2.64], R5 ;  /* 0x0000000502007986 */ /* 0x000fe2000c10150c */
[----:B------:R-:W-:-:S03]  /*1070*/  PRMT R11, R11, 0x7604, R8 ;  /* 0x000076040b0b7816 */ /* 0x000fc60000000008 */
[----:B------:R-:W-:Y:S04]  /*1080*/  STG.E.U16 desc[UR12][R2.64+0x100], R7 ;  /* 0x0001000702007986 */ /* 0x000fe8000c10150c */
[----:B------:R-:W-:Y:S04]  /*1090*/  STG.E.U16 desc[UR12][R2.64+0x200], R9 ;  /* 0x0002000902007986 */ /* 0x000fe8000c10150c */
[----:B------:R-:W-:Y:S01]  /*10a0*/  STG.E.U16 desc[UR12][R2.64+0x300], R11 ;  /* 0x0003000b02007986 */ /* 0x000fe2000c10150c */
[----:B------:R-:W-:Y:S05]  /*10b0*/  EXIT ;  /* 0x000000000000794d */ /* 0x000fea0003800000 */
.L_x_25273:
        /* <DEDUP_REMOVED lines=12> */
.L_x_41905:


//--------------------- .text._ZN2at6native29vectorized_elementwise_kernelILi4ENS0_13BinaryFunctorIhhhZZZNS0_19minimum_kernel_cudaERNS_18TensorIteratorBaseEENKUlvE_clEvENKUlvE_clEvEUlhhE_EESt5arrayIPcLm3EEEEviT0_T1_ --------------------------
	.section	.text._ZN2at6native29vectorized_elementwise_kernelILi4ENS0_13BinaryFunctorIhhhZZZNS0_19minimum_kernel_cudaERNS_18TensorIteratorBaseEENKUlvE_clEvENKUlvE_clEvEUlhhE_EESt5arrayIPcLm3EEEEviT0_T1_,"ax",@progbits
	.align	128
        .global         _ZN2at6native29vectorized_elementwise_kernelILi4ENS0_13BinaryFunctorIhhhZZZNS0_19minimum_kernel_cudaERNS_18TensorIteratorBaseEENKUlvE_clEvENKUlvE_clEvEUlhhE_EESt5arrayIPcLm3EEEEviT0_T1_
        .type           _ZN2at6native29vectorized_elementwise_kernelILi4ENS0_13BinaryFunctorIhhhZZZNS0_19minimum_kernel_cudaERNS_18TensorIteratorBaseEENKUlvE_clEvENKUlvE_clEvEUlhhE_EESt5arrayIPcLm3EEEEviT0_T1_,@function
        .size           _ZN2at6native29vectorized_elementwise_kernelILi4ENS0_13BinaryFunctorIhhhZZZNS0_19minimum_kernel_cudaERNS_18TensorIteratorBaseEENKUlvE_clEvENKUlvE_clEvEUlhhE_EESt5arrayIPcLm3EEEEviT0_T1_,(.L_x_41906 - _ZN2at6native29vectorized_elementwise_kernelILi4ENS0_13BinaryFunctorIhhhZZZNS0_19minimum_kernel_cudaERNS_18TensorIteratorBaseEENKUlvE_clEvENKUlvE_clEvEUlhhE_EESt5arrayIPcLm3EEEEviT0_T1_)
        .other          _ZN2at6native29vectorized_elementwise_kernelILi4ENS0_13BinaryFunctorIhhhZZZNS0_19minimum_kernel_cudaERNS_18TensorIteratorBaseEENKUlvE_clEvENKUlvE_clEvEUlhhE_EESt5arrayIPcLm3EEEEviT0_T1_,@"STO_CUDA_ENTRY STV_DEFAULT"
_ZN2at6native29vectorized_elementwise_kernelILi4ENS0_13BinaryFunctorIhhhZZZNS0_19minimum_kernel_cudaERNS_18TensorIteratorBaseEENKUlvE_clEvENKUlvE_clEvEUlhhE_EESt5arrayIPcLm3EEEEviT0_T1_:
.text._ZN2at6native29vectorized_elementwise_kernelILi4ENS0_13BinaryFunctorIhhhZZZNS0_19minimum_kernel_cudaERNS_18TensorIteratorBaseEENKUlvE_clEvENKUlvE_clEvEUlhhE_EESt5arrayIPcLm3EEEEviT0_T1_:
        /* <DEDUP_REMOVED lines=155> */
.L_x_25277:
        /* <DEDUP_REMOVED lines=8> */
.L_x_25278:
        /* <DEDUP_REMOVED lines=8> */
.L_x_25279:
        /* <DEDUP_REMOVED lines=8> */
.L_x_25280:
        /* <DEDUP_REMOVED lines=9> */
.L_x_25281:
[----:B------:R-:W-:Y:S05]  /*0bc0*/  BSYNC.RELIABLE B1 ;  /* 0x0000000000017941 */ /* 0x000fea0003800100 */
.L_x_25276:
[----:B------:R-:W-:-:S13]  /*0bd0*/  ISETP.GE.U32.AND P0, PT, R0, UR5, PT ;  /* 0x0000000500007c0c */ /* 0x000fda000bf06070 */
[----:B--2---:R-:W2:Y:S01]  /*0be0*/  @!P0 LDC.64 R4, c[0x0][0x388] ;  /* 0x0000e200ff048b82 */ /* 0x004ea20000000a00 */
[C---:B------:R-:W-:Y:S02]  /*0bf0*/  @!P0 VIADD R3, R0.reuse, UR4 ;  /* 0x0000000400038c36 */ /* 0x040fe40008000000 */
[----:B------:R-:W-:-:S03]  /*0c00*/  @!P0 VIADD R0, R0, 0x80 ;  /* 0x0000008000008836 */ /* 0x000fc60000000000 */
[----:B--2---:R-:W-:-:S05]  /*0c10*/  @!P0 IADD3 R2, P1, PT, R3, R4, RZ ;  /* 0x0000000403028210 */ /* 0x004fca0007f3e0ff */
[----:B------:R-:W-:-:S05]  /*0c20*/  @!P0 IMAD.X R3, RZ, RZ, R5, P1 ;  /* 0x000000ffff038224 */ /* 0x000fca00008e0605 */
[----:B------:R3:W-:Y:S03]  /*0c30*/  @!P0 STG.E.U8 desc[UR12][R2.64], R10 ;  /* 0x0000000a02008986 */ /* 0x0007e6000c10110c */
.L_x_25282:
[----:B------:R-:W-:Y:S05]  /*0c40*/  BSYNC.RECONVERGENT B0 ;  /* 0x0000000000007941 */ /* 0x000fea0003800200 */
.L_x_25275:
        /* <DEDUP_REMOVED lines=9> */
.L_x_25274:
        /* <DEDUP_REMOVED lines=19> */
[C---:B--2---:R-:W-:Y:S02]  /*0e10*/  PRMT R2, R6.reuse, 0x7770, RZ ;  /* 0x0000777006027816 */ /* 0x044fe400000000ff */
[----:B------:R-:W-:Y:S02]  /*0e20*/  PRMT R14, R6, 0x7771, RZ ;  /* 0x00007771060e7816 */ /* 0x000fe400000000ff */
[C---:B---3--:R-:W-:Y:S02]  /*0e30*/  PRMT R4, R3.reuse, 0x7770, RZ ;  /* 0x0000777003047816 */ /* 0x048fe400000000ff */
[----:B-1----:R-:W-:Y:S02]  /*0e40*/  PRMT R12, R3, 0x7773, RZ ;  /* 0x00007773030c7816 */ /* 0x002fe400000000ff */
[----:B------:R-:W-:Y:S02]  /*0e50*/  VIMNMX.U16x2 R2, PT, PT, R2, R4, PT ;  /* 0x0000000402027248 */ /* 0x000fe40003fe0200 */
[----:B------:R-:W-:-:S02]  /*0e60*/  PRMT R4, R6, 0x7772, RZ ;  /* 0x0000777206047816 */ /* 0x000fc400000000ff */
[----:B------:R-:W-:Y:S02]  /*0e70*/  PRMT R6, R6, 0x7773, RZ ;  /* 0x0000777306067816 */ /* 0x000fe400000000ff */
[----:B----4-:R-:W-:Y:S02]  /*0e80*/  PRMT R8, R5, 0x7770, RZ ;  /* 0x0000777005087816 */ /* 0x010fe400000000ff */
[----:B-----5:R-:W-:Y:S02]  /*0e90*/  PRMT R10, R7, 0x7770, RZ ;  /* 0x00007770070a7816 */ /* 0x020fe400000000ff */
[C---:B------:R-:W-:Y:S02]  /*0ea0*/  PRMT R16, R3.reuse, 0x7771, RZ ;  /* 0x0000777103107816 */ /* 0x040fe400000000ff */
[----:B------:R-:W-:Y:S02]  /*0eb0*/  PRMT R18, R3, 0x7772, RZ ;  /* 0x0000777203127816 */ /* 0x000fe400000000ff */
[----:B------:R-:W-:-:S02]  /*0ec0*/  VIMNMX.U16x2 R9, PT, PT, R6, R12, PT ;  /* 0x0000000c06097248 */ /* 0x000fc40003fe0200 */
[----:B------:R-:W-:Y:S02]  /*0ed0*/  VIMNMX.U16x2 R11, PT, PT, R8, R10, PT ;  /* 0x0000000a080b7248 */ /* 0x000fe40003fe0200 */
[----:B------:R-:W-:Y:S02]  /*0ee0*/  VIMNMX.U16x2 R3, PT, PT, R14, R16, PT ;  /* 0x000000100e037248 */ /* 0x000fe40003fe0200 */
[----:B------:R-:W-:Y:S02]  /*0ef0*/  PRMT R10, R5, 0x7771, RZ ;  /* 0x00007771050a7816 */ /* 0x000fe400000000ff */
[----:B------:R-:W-:Y:S02]  /*0f00*/  PRMT R12, R7, 0x7771, RZ ;  /* 0x00007771070c7816 */ /* 0x000fe400000000ff */
[C---:B------:R-:W-:Y:S02]  /*0f10*/  PRMT R6, R5.reuse, 0x7772, RZ ;  /* 0x0000777205067816 */ /* 0x040fe400000000ff */
[----:B------:R-:W-:-:S02]  /*0f20*/  PRMT R8, R5, 0x7773, RZ ;  /* 0x0000777305087816 */ /* 0x000fc400000000ff */
[C---:B------:R-:W-:Y:S02]  /*0f30*/  PRMT R14, R7.reuse, 0x7772, RZ ;  /* 0x00007772070e7816 */ /* 0x040fe400000000ff */
[----:B------:R-:W-:Y:S02]  /*0f40*/  PRMT R16, R7, 0x7773, RZ ;  /* 0x0000777307107816 */ /* 0x000fe400000000ff */
[----:B------:R-:W-:Y:S02]  /*0f50*/  VIMNMX.U16x2 R10, PT, PT, R10, R12, PT ;  /* 0x0000000c0a0a7248 */ /* 0x000fe40003fe0200 */
[----:B------:R-:W-:Y:S02]  /*0f60*/  VIMNMX.U16x2 R14, PT, PT, R6, R14, PT ;  /* 0x0000000e060e7248 */ /* 0x000fe40003fe0200 */
[----:B------:R-:W-:Y:S02]  /*0f70*/  VIMNMX.U16x2 R16, PT, PT, R8, R16, PT ;  /* 0x0000001008107248 */ /* 0x000fe40003fe0200 */
[----:B------:R-:W-:-:S02]  /*0f80*/  PRMT R7, R9, 0x7610, R7 ;  /* 0x0000761009077816 */ /* 0x000fc40000000007 */
[----:B------:R-:W-:Y:S02]  /*0f90*/  PRMT R8, R11, 0x7610, R8 ;  /* 0x000076100b087816 */ /* 0x000fe40000000008 */
[----:B------:R-:W-:Y:S02]  /*0fa0*/  PRMT R9, R10, 0x7610, R9 ;  /* 0x000076100a097816 */ /* 0x000fe40000000009 */
[----:B------:R-:W-:Y:S02]  /*0fb0*/  VIMNMX.U16x2 R4, PT, PT, R4, R18, PT ;  /* 0x0000001204047248 */ /* 0x000fe40003fe0200 */
[----:B------:R-:W-:Y:S01]  /*0fc0*/  PRMT R5, R2, 0x7610, R5 ;  /* 0x0000761002057816 */ /* 0x000fe20000000005 */
[----:B------:R-:W-:Y:S01]  /*0fd0*/  IMAD.U32 R2, RZ, RZ, UR6 ;  /* 0x00000006ff027e24 */ /* 0x000fe2000f8e00ff */
[----:B------:R-:W-:Y:S01]  /*0fe0*/  PRMT R6, R3, 0x7610, R6 ;  /* 0x0000761003067816 */ /* 0x000fe20000000006 */
[----:B------:R-:W-:Y:S01]  /*0ff0*/  IMAD.U32 R3, RZ, RZ, UR7 ;  /* 0x00000007ff037e24 */ /* 0x000fe2000f8e00ff */
[----:B------:R-:W-:-:S02]  /*1000*/  PRMT R11, R16, 0x7610, R11 ;  /* 0x00007610100b7816 */ /* 0x000fc4000000000b */
[----:B------:R-:W-:Y:S01]  /*1010*/  PRMT R10, R14, 0x7610, R10 ;  /* 0x000076100e0a7816 */ /* 0x000fe2000000000a */
[----:B------:R-:W-:Y:S01]  /*1020*/  IMAD.WIDE.U32 R2, R0, 0x4, R2 ;  /* 0x0000000400027825 */ /* 0x000fe200078e0002 */
[----:B------:R-:W-:Y:S02]  /*1030*/  LOP3.LUT R5, R5, 0xffff, RZ, 0xc0, !PT ;  /* 0x0000ffff05057812 */ /* 0x000fe400078ec0ff */
[----:B------:R-:W-:Y:S02]  /*1040*/  LOP3.LUT R6, R6, 0xffff, RZ, 0xc0, !PT ;  /* 0x0000ffff06067812 */ /* 0x000fe400078ec0ff */
        /* <DEDUP_REMOVED lines=15> */
.L_x_25283:
        /* <DEDUP_REMOVED lines=12> */
.L_x_41906:


//--------------------- .text._ZN2at6native29vectorized_elementwise_kernelILi8ENS0_13BinaryFunctorIhhhZZZNS0_19minimum_kernel_cudaERNS_18TensorIteratorBaseEENKUlvE_clEvENKUlvE_clEvEUlhhE_EESt5arrayIPcLm3EEEEviT0_T1_ --------------------------
	.section	.text._ZN2at6native29vectorized_elementwise_kernelILi8ENS0_13BinaryFunctorIhhhZZZNS0_19minimum_kernel_cudaERNS_18TensorIteratorBaseEENKUlvE_clEvENKUlvE_clEvEUlhhE_EESt5arrayIPcLm3EEEEviT0_T1_,"ax",@progbits
	.align	128
        .global         _ZN2at6native29vectorized_elementwise_kernelILi8ENS0_13BinaryFunctorIhhhZZZNS0_19minimum_kernel_cudaERNS_18TensorIteratorBaseEENKUlvE_clEvENKUlvE_clEvEUlhhE_EESt5arrayIPcLm3EEEEviT0_T1_
        .type           _ZN2at6native29vectorized_elementwise_kernelILi8ENS0_13BinaryFunctorIhhhZZZNS0_19minimum_kernel_cudaERNS_18TensorIteratorBaseEENKUlvE_clEvENKUlvE_clEvEUlhhE_EESt5arrayIPcLm3EEEEviT0_T1_,@function
        .size           _ZN2at6native29vectorized_elementwise_kernelILi8ENS0_13BinaryFunctorIhhhZZZNS0_19minimum_kernel_cudaERNS_18TensorIteratorBaseEENKUlvE_clEvENKUlvE_clEvEUlhhE_EESt5arrayIPcLm3EEEEviT0_T1_,(.L_x_41907 - _ZN2at6native29vectorized_elementwise_kernelILi8ENS0_13BinaryFunctorIhhhZZZNS0_19minimum_kernel_cudaERNS_18TensorIteratorBaseEENKUlvE_clEvENKUlvE_clEvEUlhhE_EESt5arrayIPcLm3EEEEviT0_T1_)
        .other          _ZN2at6native29vectorized_elementwise_kernelILi8ENS0_13BinaryFunctorIhhhZZZNS0_19minimum_kernel_cudaERNS_18TensorIteratorBaseEENKUlvE_clEvENKUlvE_clEvEUlhhE_EESt5arrayIPcLm3EEEEviT0_T1_,@"STO_CUDA_ENTRY STV_DEFAULT"
_ZN2at6native29vectorized_elementwise_kernelILi8ENS0_13BinaryFunctorIhhhZZZNS0_19minimum_kernel_cudaERNS_18TensorIteratorBaseEENKUlvE_clEvENKUlvE_clEvEUlhhE_EESt5arrayIPcLm3EEEEviT0_T1_:
.text._ZN2at6native29vectorized_elementwise_kernelILi8ENS0_13BinaryFunctorIhhhZZZNS0_19minimum_kernel_cudaERNS_18TensorIteratorBaseEENKUlvE_clEvENKUlvE_clEvEUlhhE_EESt5arrayIPcLm3EEEEviT0_T1_:
        /* <DEDUP_REMOVED lines=155> */
.L_x_25287:
        /* <DEDUP_REMOVED lines=8> */
.L_x_25288:
        /* <DEDUP_REMOVED lines=8> */
.L_x_25289:
        /* <DEDUP_REMOVED lines=8> */
.L_x_25290:
        /* <DEDUP_REMOVED lines=9> */
.L_x_25291:
[----:B------:R-:W-:Y:S05]  /*0bc0*/  BSYNC.RELIABLE B1 ;  /* 0x0000000000017941 */ /* 0x000fea0003800100 */
.L_x_25286:
[----:B------:R-:W-:-:S13]  /*0bd0*/  ISETP.GE.U32.AND P0, PT, R0, UR5, PT ;  /* 0x0000000500007c0c */ /* 0x000fda000bf06070 */
[----:B--2---:R-:W2:Y:S01]  /*0be0*/  @!P0 LDC.64 R4, c[0x0][0x388] ;  /* 0x0000e200ff048b82 */ /* 0x004ea20000000a00 */
[C---:B------:R-:W-:Y:S02]  /*0bf0*/  @!P0 VIADD R3, R0.reuse, UR4 ;  /* 0x0000000400038c36 */ /* 0x040fe40008000000 */
[----:B------:R-:W-:-:S03]  /*0c00*/  @!P0 VIADD R0, R0, 0x80 ;  /* 0x0000008000008836 */ /* 0x000fc60000000000 */
[----:B--2---:R-:W-:-:S05]  /*0c10*/  @!P0 IADD3 R2, P1, PT, R3, R4, RZ ;  /* 0x0000000403028210 */ /* 0x004fca0007f3e0ff */
[----:B------:R-:W-:-:S05]  /*0c20*/  @!P0 IMAD.X R3, RZ, RZ, R5, P1 ;  /* 0x000000ffff038224 */ /* 0x000fca00008e0605 */
[----:B------:R3:W-:Y:S03]  /*0c30*/  @!P0 STG.E.U8 desc[UR12][R2.64], R10 ;  /* 0x0000000a02008986 */ /* 0x0007e6000c10110c */
.L_x_25292:
[----:B------:R-:W-:Y:S05]  /*0c40*/  BSYNC.RECONVERGENT B0 ;  /* 0x0000000000007941 */ /* 0x000fea0003800200 */
.L_x_25285:
        /* <DEDUP_REMOVED lines=9> */
.L_x_25284:
        /* <DEDUP_REMOVED lines=17> */
[C---:B--2---:R-:W-:Y:S02]  /*0df0*/  PRMT R6, R3.reuse, 0x7773, RZ ;  /* 0x0000777303067816 */ /* 0x044fe400000000ff */
[----:B------:R-:W-:Y:S02]  /*0e00*/  PRMT R12, R3, 0x7772, RZ ;  /* 0x00007772030c7816 */ /* 0x000fe400000000ff */
[----:B---3--:R-:W-:Y:S02]  /*0e10*/  PRMT R8, R5, 0x7773, RZ ;  /* 0x0000777305087816 */ /* 0x008fe400000000ff */
[----:B------:R-:W-:Y:S02]  /*0e20*/  PRMT R14, R3, 0x7771, RZ ;  /* 0x00007771030e7816 */ /* 0x000fe400000000ff */
[----:B------:R-:W-:Y:S02]  /*0e30*/  VIMNMX.U16x2 R6, PT, PT, R6, R8, PT ;  /* 0x0000000806067248 */ /* 0x000fe40003fe0200 */
[----:B------:R-:W-:-:S02]  /*0e40*/  PRMT R18, R5, 0x7772, RZ ;  /* 0x0000777205127816 */ /* 0x000fc400000000ff */
[----:B------:R-:W-:Y:S02]  /*0e50*/  PRMT R20, R5, 0x7771, RZ ;  /* 0x0000777105147816 */ /* 0x000fe400000000ff */
[----:B------:R-:W-:Y:S02]  /*0e60*/  PRMT R8, R2, 0x7773, RZ ;  /* 0x0000777302087816 */ /* 0x000fe400000000ff */
[----:B------:R-:W-:Y:S02]  /*0e70*/  PRMT R10, R4, 0x7773, RZ ;  /* 0x00007773040a7816 */ /* 0x000fe400000000ff */
[----:B------:R-:W-:Y:S02]  /*0e80*/  PRMT R16, R3, 0x7770, RZ ;  /* 0x0000777003107816 */ /* 0x000fe400000000ff */
[----:B------:R-:W-:Y:S02]  /*0e90*/  VIMNMX.U16x2 R3, PT, PT, R12, R18, PT ;  /* 0x000000120c037248 */ /* 0x000fe40003fe0200 */
[----:B------:R-:W-:-:S02]  /*0ea0*/  VIMNMX.U16x2 R9, PT, PT, R14, R20, PT ;  /* 0x000000140e097248 */ /* 0x000fc40003fe0200 */
[----:B------:R-:W-:Y:S02]  /*0eb0*/  PRMT R22, R5, 0x7770, RZ ;  /* 0x0000777005167816 */ /* 0x000fe400000000ff */
[----:B------:R-:W-:Y:S02]  /*0ec0*/  VIMNMX.U16x2 R7, PT, PT, R8, R10, PT ;  /* 0x0000000a08077248 */ /* 0x000fe40003fe0200 */
[C---:B------:R-:W-:Y:S02]  /*0ed0*/  PRMT R12, R4.reuse, 0x7772, RZ ;  /* 0x00007772040c7816 */ /* 0x040fe400000000ff */
[----:B------:R-:W-:Y:S02]  /*0ee0*/  PRMT R14, R4, 0x7770, RZ ;  /* 0x00007770040e7816 */ /* 0x000fe400000000ff */
[C---:B------:R-:W-:Y:S02]  /*0ef0*/  PRMT R10, R2.reuse, 0x7772, RZ ;  /* 0x00007772020a7816 */ /* 0x040fe400000000ff */
[----:B------:R-:W-:-:S02]  /*0f00*/  PRMT R8, R2, 0x7771, RZ ;  /* 0x0000777102087816 */ /* 0x000fc400000000ff */
[----:B------:R-:W-:Y:S02]  /*0f10*/  PRMT R4, R4, 0x7771, RZ ;  /* 0x0000777104047816 */ /* 0x000fe400000000ff */
[----:B------:R-:W-:Y:S02]  /*0f20*/  PRMT R2, R2, 0x7770, RZ ;  /* 0x0000777002027816 */ /* 0x000fe400000000ff */
[----:B------:R-:W-:Y:S02]  /*0f30*/  VIMNMX.U16x2 R5, PT, PT, R16, R22, PT ;  /* 0x0000001610057248 */ /* 0x000fe40003fe0200 */
[----:B------:R-:W-:Y:S02]  /*0f40*/  VIMNMX.U16x2 R4, PT, PT, R8, R4, PT ;  /* 0x0000000408047248 */ /* 0x000fe40003fe0200 */
[----:B------:R-:W-:Y:S02]  /*0f50*/  VIMNMX.U16x2 R12, PT, PT, R10, R12, PT ;  /* 0x0000000c0a0c7248 */ /* 0x000fe40003fe0200 */
[----:B------:R-:W-:-:S02]  /*0f60*/  VIMNMX.U16x2 R2, PT, PT, R2, R14, PT ;  /* 0x0000000e02027248 */ /* 0x000fc40003fe0200 */
[----:B------:R-:W-:Y:S02]  /*0f70*/  PRMT R8, R5, 0x7610, R8 ;  /* 0x0000761005087816 */ /* 0x000fe40000000008 */
[----:B------:R-:W-:Y:S02]  /*0f80*/  PRMT R11, R6, 0x7610, R11 ;  /* 0x00007610060b7816 */ /* 0x000fe4000000000b */
[----:B------:R-:W-:Y:S02]  /*0f90*/  PRMT R5, R4, 0x7610, R5 ;  /* 0x0000761004057816 */ /* 0x000fe40000000005 */
[----:B------:R-:W-:Y:S01]  /*0fa0*/  PRMT R10, R3, 0x7610, R10 ;  /* 0x00007610030a7816 */ /* 0x000fe2000000000a */
[----:B------:R-:W-:Y:S01]  /*0fb0*/  IMAD.U32 R3, RZ, RZ, UR7 ;  /* 0x00000007ff037e24 */ /* 0x000fe2000f8e00ff */
[----:B------:R-:W-:Y:S02]  /*0fc0*/  PRMT R6, R12, 0x7610, R6 ;  /* 0x000076100c067816 */ /* 0x000fe40000000006 */
        /* <DEDUP_REMOVED lines=19> */
.L_x_25293:
        /* <DEDUP_REMOVED lines=16> */
.L_x_41907:


//--------------------- .text._ZN2at6native18elementwise_kernelILi128ELi4EZNS0_15gpu_kernel_implINS0_13AUnaryFunctorIbbbZNS0_19minimum_kernel_cudaERNS_18TensorIteratorBaseEEUlbbE_EEEEvS5_RKT_EUliE_EEviT1_ --------------------------
	.section	.text._ZN2at6native18elementwise_kernelILi128ELi4EZNS0_15gpu_kernel_implINS0_13AUnaryFunctorIbbbZNS0_19minimum_kernel_cudaERNS_18TensorIteratorBaseEEUlbbE_EEEEvS5_RKT_EUliE_EEviT1_,"ax",@progbits
	.align	128
        .global         _ZN2at6native18elementwise_kernelILi128ELi4EZNS0_15gpu_kernel_implINS0_13AUnaryFunctorIbbbZNS0_19minimum_kernel_cudaERNS_18TensorIteratorBaseEEUlbbE_EEEEvS5_RKT_EUliE_EEviT1_
        .type           _ZN2at6native18elementwise_kernelILi128ELi4EZNS0_15gpu_kernel_implINS0_13AUnaryFunctorIbbbZNS0_19minimum_kernel_cudaERNS_18TensorIteratorBaseEEUlbbE_EEEEvS5_RKT_EUliE_EEviT1_,@function
        .size           _ZN2at6native18elementwise_kernelILi128ELi4EZNS0_15gpu_kernel_implINS0_13AUnaryFunctorIbbbZNS0_19minimum_kernel_cudaERNS_18TensorIteratorBaseEEUlbbE_EEEEvS5_RKT_EUliE_EEviT1_,(.L_x_41908 - _ZN2at6native18elementwise_kernelILi128ELi4EZNS0_15gpu_kernel_implINS0_13AUnaryFunctorIbbbZNS0_19minimum_kernel_cudaERNS_18TensorIteratorBaseEEUlbbE_EEEEvS5_RKT_EUliE_EEviT1_)
        .other          _ZN2at6native18elementwise_kernelILi128ELi4EZNS0_15gpu_kernel_implINS0_13AUnaryFunctorIbbbZNS0_19minimum_kernel_cudaERNS_18TensorIteratorBaseEEUlbbE_EEEEvS5_RKT_EUliE_EEviT1_,@"STO_CUDA_ENTRY STV_DEFAULT"
_ZN2at6native18elementwise_kernelILi128ELi4EZNS0_15gpu_kernel_implINS0_13AUnaryFunctorIbbbZNS0_19minimum_kernel_cudaERNS_18TensorIteratorBaseEEUlbbE_EEEEvS5_RKT_EUliE_EEviT1_:
.text._ZN2at6native18elementwise_kernelILi128ELi4EZNS0_15gpu_kernel_implINS0_13AUnaryFunctorIbbbZNS0_19minimum_kernel_cudaERNS_18TensorIteratorBaseEEUlbbE_EEEEvS5_RKT_EUliE_EEviT1_:
        /* <DEDUP_REMOVED lines=320> */
.L_x_25296:
        /* <DEDUP_REMOVED lines=15> */
[----:B------:R-:W2:Y:S02]  /*14f0*/  LDG.E.U8 R2, desc[UR36][R2.64] ;  /* 0x0000002402027981 */ /* 0x000ea4000c1e1100 */
[----:B--2---:R-:W-:Y:S01]  /*1500*/  ISETP.NE.AND P0, PT, R2, RZ, PT ;  /* 0x000000ff0200720c */ /* 0x004fe20003f05270 */
[----:B------:R-:W-:-:S12]  /*1510*/  BRA `(.L_x_25303) ;  /* 0x00000008003c7947 */ /* 0x000fd80003800000 */
.L_x_25301:
[----:B------:R-:W2:Y:S02]  /*1520*/  LDG.E.U8 R2, desc[UR36][R2.64] ;  /* 0x0000002402027981 */ /* 0x000ea4000c1e1100 */
[----:B--2---:R-:W-:Y:S01]  /*1530*/  ISETP.NE.AND P0, PT, R2, RZ, PT ;  /* 0x000000ff0200720c */ /* 0x004fe20003f05270 */
[----:B------:R-:W-:-:S12]  /*1540*/  BRA `(.L_x_25303) ;  /* 0x0000000800307947 */ /* 0x000fd80003800000 */
.L_x_25300:
[----:B------:R-:W-:-:S09]  /*1550*/  UISETP.NE.AND UP0, UPT, UR4, 0x2, UPT ;  /* 0x000000020400788c */ /* 0x000fd2000bf05270 */
[----:B------:R-:W-:Y:S05]  /*1560*/  BRA.U !UP0, `(.L_x_25304) ;  /* 0x00000001082c7547 */ /* 0x000fea000b800000 */
[----:B------:R-:W-:-:S09]  /*1570*/  UISETP.NE.AND UP0, UPT, UR4, 0x3, UPT ;  /* 0x000000030400788c */ /* 0x000fd2000bf05270 */
[----:B------:R-:W-:Y:S05]  /*1580*/  BRA.U !UP0, `(.L_x_25305) ;  /* 0x0000000108187547 */ /* 0x000fea000b800000 */
[----:B------:R-:W-:-:S09]  /*1590*/  UISETP.NE.AND UP0, UPT, UR4, 0x4, UPT ;  /* 0x000000040400788c */ /* 0x000fd2000bf05270 */
[----:B------:R-:W-:Y:S05]  /*15a0*/  BRA.U UP0, `(.L_x_25302) ;  /* 0x0000000500ac7547 */ /* 0x000fea000b800000 */
[----:B------:R-:W2:Y:S02]  /*15b0*/  LDG.E.64 R2, desc[UR36][R2.64] ;  /* 0x0000002402027981 */ /* 0x000ea4000c1e1b00 */
[----:B--2---:R-:W-:-:S04]  /*15c0*/  ISETP.NE.U32.AND P0, PT, R2, RZ, PT ;  /* 0x000000ff0200720c */ /* 0x004fc80003f05070 */
[----:B------:R-:W-:Y:S01]  /*15d0*/  ISETP.NE.AND.EX P0, PT, R3, RZ, PT, P0 ;  /* 0x000000ff0300720c */ /* 0x000fe20003f05300 */
[----:B------:R-:W-:-:S12]  /*15e0*/  BRA `(.L_x_25303) ;  /* 0x0000000800087947 */ /* 0x000fd80003800000 */
.L_x_25305:
[----:B------:R-:W2:Y:S02]  /*15f0*/  LDG.E R2, desc[UR36][R2.64] ;  /* 0x0000002402027981 */ /* 0x000ea4000c1e1900 */
[----:B--2---:R-:W-:Y:S01]  /*1600*/  ISETP.NE.AND P0, PT, R2, RZ, PT ;  /* 0x000000ff0200720c */ /* 0x004fe20003f05270 */
[----:B------:R-:W-:-:S12]  /*1610*/  BRA `(.L_x_25303) ;  /* 0x0000000400fc7947 */ /* 0x000fd80003800000 */
.L_x_25304:
[----:B------:R-:W2:Y:S02]  /*1620*/  LDG.E.U16 R2, desc[UR36][R2.64] ;  /* 0x0000002402027981 */ /* 0x000ea4000c1e1500 */
[----:B--2---:R-:W-:Y:S01]  /*1630*/  ISETP.NE.AND P0, PT, R2, RZ, PT ;  /* 0x000000ff0200720c */ /* 0x004fe20003f05270 */
[----:B------:R-:W-:-:S12]  /*1640*/  BRA `(.L_x_25303) ;  /* 0x0000000400f07947 */ /* 0x000fd80003800000 */
.L_x_25299:
[----:B------:R-:W-:-:S09]  /*1650*/  UISETP.GT.AND UP0, UPT, UR4, 0x6, UPT ;  /* 0x000000060400788c */ /* 0x000fd2000bf04270 */
[----:B------:R-:W-:Y:S05]  /*1660*/  BRA.U UP0, `(.L_x_25306) ;  /* 0x00000001002c7547 */ /* 0x000fea000b800000 */
[----:B------:R-:W-:-:S09]  /*1670*/  UISETP.NE.AND UP0, UPT, UR4, 0x5, UPT ;  /* 0x000000050400788c */ /* 0x000fd2000bf05270 */
[----:B------:R-:W-:Y:S05]  /*1680*/  BRA.U !UP0, `(.L_x_25307) ;  /* 0x0000000108147547 */ /* 0x000fea000b800000 */
[----:B------:R-:W-:-:S09]  /*1690*/  UISETP.NE.AND UP0, UPT, UR4, 0x6, UPT ;  /* 0x000000060400788c */ /* 0x000fd2000bf05270 */
[----:B------:R-:W-:Y:S05]  /*16a0*/  BRA.U UP0, `(.L_x_25302) ;  /* 0x00000005006c7547 */ /* 0x000fea000b800000 */
[----:B------:R-:W2:Y:S02]  /*16b0*/  LDG.E R2, desc[UR36][R2.64] ;  /* 0x0000002402027981 */ /* 0x000ea4000c1e1900 */
[----:B--2---:R-:W-:Y:S01]  /*16c0*/  FSETP.NEU.FTZ.AND P0, PT, R2, RZ, PT ;  /* 0x000000ff0200720b */ /* 0x004fe20003f1d000 */
[----:B------:R-:W-:-:S12]  /*16d0*/  BRA `(.L_x_25303) ;  /* 0x0000000400cc7947 */ /* 0x000fd80003800000 */
.L_x_25307:
[----:B------:R-:W2:Y:S02]  /*16e0*/  LDG.E.U16 R0, desc[UR36][R2.64] ;  /* 0x0000002402007981 */ /* 0x000ea4000c1e1500 */
[----:B--2---:R-:W-:-:S05]  /*16f0*/  HADD2.F32 R0, -RZ, R0.H0_H0 ;  /* 0x20000000ff007230 */ /* 0x004fca0000004100 */
[----:B------:R-:W-:Y:S01]  /*1700*/  FSETP.NEU.FTZ.AND P0, PT, R0, RZ, PT ;  /* 0x000000ff0000720b */ /* 0x000fe20003f1d000 */
[----:B------:R-:W-:-:S12]  /*1710*/  BRA `(.L_x_25303) ;  /* 0x0000000400bc7947 */ /* 0x000fd80003800000 */
.L_x_25306:
[----:B------:R-:W-:-:S09]  /*1720*/  UISETP.NE.AND UP0, UPT, UR4, 0x7, UPT ;  /* 0x000000070400788c */ /* 0x000fd2000bf05270 */
[----:B------:R-:W-:Y:S05]  /*1730*/  BRA.U !UP0, `(.L_x_25308) ;  /* 0x0000000108447547 */ /* 0x000fea000b800000 */
[----:B------:R-:W-:-:S09]  /*1740*/  UISETP.NE.AND UP0, UPT, UR4, 0x8, UPT ;  /* 0x000000080400788c */ /* 0x000fd2000bf05270 */
[----:B------:R-:W-:Y:S05]  /*1750*/  BRA.U !UP0, `(.L_x_25309) ;  /* 0x00000001081c7547 */ /* 0x000fea000b800000 */
[----:B------:R-:W-:-:S09]  /*1760*/  UISETP.NE.AND UP0, UPT, UR4, 0x9, UPT ;  /* 0x000000090400788c */ /* 0x000fd2000bf05270 */
[----:B------:R-:W-:Y:S05]  /*1770*/  BRA.U UP0, `(.L_x_25302) ;  /* 0x0000000500387547 */ /* 0x000fea000b800000 */
[----:B------:R-:W2:Y:S02]  /*1780*/  LDG.E.64 R2, desc[UR36][R2.64] ;  /* 0x0000002402027981 */ /* 0x000ea4000c1e1b00 */
[----:B--2---:R-:W-:Y:S02]  /*1790*/  FSETP.NEU.FTZ.AND P0, PT, R2, RZ, PT ;  /* 0x000000ff0200720b */ /* 0x004fe40003f1d000 */
[----:B------:R-:W-:-:S04]  /*17a0*/  FSETP.NEU.FTZ.AND P1, PT, R3, RZ, PT ;  /* 0x000000ff0300720b */ /* 0x000fc80003f3d000 */
[----:B------:R-:W-:Y:S01]  /*17b0*/  PLOP3.LUT P0, PT, P0, P1, PT, 0xf8, 0x8f ;  /* 0x00000000008f781c */ /* 0x000fe20000703f70 */
[----:B------:R-:W-:-:S12]  /*17c0*/  BRA `(.L_x_25303) ;  /* 0x0000000400907947 */ /* 0x000fd80003800000 */
.L_x_25309:
[----:B------:R-:W2:Y:S01]  /*17d0*/  LDG.E R2, desc[UR36][R2.64] ;  /* 0x0000002402027981 */ /* 0x000ea2000c1e1900 */
[----:B------:R-:W-:Y:S01]  /*17e0*/  PLOP3.LUT P0, PT, PT, PT, PT, 0x80, 0x8 ;  /* 0x000000000008781c */ /* 0x000fe20003f0f070 */
[----:B--2---:R-:W-:-:S05]  /*17f0*/  HADD2.F32 R0, -RZ, R2.H0_H0 ;  /* 0x20000002ff007230 */ /* 0x004fca0000004100 */
[----:B------:R-:W-:-:S13]  /*1800*/  FSETP.NEU.FTZ.AND P1, PT, R0, RZ, PT ;  /* 0x000000ff0000720b */ /* 0x000fda0003f3d000 */
[----:B------:R-:W-:Y:S05]  /*1810*/  @P1 BRA `(.L_x_25303) ;  /* 0x00000004007c1947 */ /* 0x000fea0003800000 */
[----:B------:R-:W-:-:S05]  /*1820*/  HADD2.F32 R0, -RZ, R2.H1_H1 ;  /* 0x30000002ff007230 */ /* 0x000fca0000004100 */
[----:B------:R-:W-:Y:S01]  /*1830*/  FSETP.NEU.FTZ.AND P0, PT, R0, RZ, PT ;  /* 0x000000ff0000720b */ /* 0x000fe20003f1d000 */
[----:B------:R-:W-:-:S12]  /*1840*/  BRA `(.L_x_25303) ;  /* 0x0000000400707947 */ /* 0x000fd80003800000 */
.L_x_25308:
[----:B------:R-:W2:Y:S02]  /*1850*/  LDG.E.64 R2, desc[UR36][R2.64] ;  /* 0x0000002402027981 */ /* 0x000ea4000c1e1b00 */
[----:B--2---:R-:W-:Y:S01]  /*1860*/  DSETP.NEU.AND P0, PT, R2, RZ, PT ;  /* 0x000000ff0200722a */ /* 0x004fe20003f0d000 */
[----:B------:R-:W-:-:S13]  /*1870*/  BRA `(.L_x_25303) ;  /* 0x0000000400647947 */ /* 0x000fda0003800000 */
.L_x_25298:
        /* <DEDUP_REMOVED lines=9> */
[----:B--2---:R-:W-:Y:S01]  /*1910*/  ISETP.NE.AND P0, PT, R2, RZ, PT ;  /* 0x000000ff0200720c */ /* 0x004fe20003f05270 */
[----:B------:R-:W-:-:S12]  /*1920*/  BRA `(.L_x_25303) ;  /* 0x0000000400387947 */ /* 0x000fd80003800000 */
.L_x_25312:
[----:B------:R-:W2:Y:S02]  /*1930*/  LDG.E.128 R4, desc[UR36][R2.64] ;  /* 0x0000002402047981 */ /* 0x000ea4000c1e1d00 */
[----:B--2---:R-:W-:-:S06]  /*1940*/  DSETP.NEU.AND P0, PT, R6, RZ, PT ;  /* 0x000000ff0600722a */ /* 0x004fcc0003f0d000 */
[----:B------:R-:W-:Y:S01]  /*1950*/  DSETP.NEU.OR P0, PT, R4, RZ, P0 ;  /* 0x000000ff0400722a */ /* 0x000fe2000070d400 */
[----:B------:R-:W-:-:S13]  /*1960*/  BRA `(.L_x_25303) ;  /* 0x0000000400287947 */ /* 0x000fda0003800000 */
.L_x_25311:
[----:B------:R-:W-:-:S09]  /*1970*/  UISETP.NE.AND UP0, UPT, UR4, 0xf, UPT ;  /* 0x0000000f0400788c */ /* 0x000fd2000bf05270 */
[----:B------:R-:W-:Y:S05]  /*1980*/  BRA.U !UP0, `(.L_x_25313) ;  /* 0x0000000108487547 */ /* 0x000fea000b800000 */
[----:B------:R-:W-:-:S09]  /*1990*/  UISETP.NE.AND UP0, UPT, UR4, 0x17, UPT ;  /* 0x000000170400788c */ /* 0x000fd2000bf05270 */
[----:B------:R-:W-:Y:S05]  /*19a0*/  BRA.U !UP0, `(.L_x_25314) ;  /* 0x0000000108147547 */ /* 0x000fea000b800000 */
[----:B------:R-:W-:-:S09]  /*19b0*/  UISETP.NE.AND UP0, UPT, UR4, 0x18, UPT ;  /* 0x000000180400788c */ /* 0x000fd2000bf05270 */
[----:B------:R-:W-:Y:S05]  /*19c0*/  BRA.U UP0, `(.L_x_25302) ;  /* 0x0000000100a47547 */ /* 0x000fea000b800000 */
[----:B------:R-:W2:Y:S02]  /*19d0*/  LDG.E.U8 R2, desc[UR36][R2.64] ;  /* 0x0000002402027981 */ /* 0x000ea4000c1e1100 */
[----:B--2---:R-:W-:Y:S01]  /*19e0*/  LOP3.LUT P0, RZ, R2, 0x7f, RZ, 0xc0, !PT ;  /* 0x0000007f02ff7812 */ /* 0x004fe2000780c0ff */
[----:B------:R-:W-:-:S12]  /*19f0*/  BRA `(.L_x_25303) ;  /* 0x0000000400047947 */ /* 0x000fd80003800000 */
.L_x_25314:
[----:B------:R-:W2:Y:S02]  /*1a00*/  LDG.E.U8 R0, desc[UR36][R2.64] ;  /* 0x0000002402007981 */ /* 0x000ea4000c1e1100 */
[----:B--2---:R-:W-:-:S04]  /*1a10*/  SHF.L.U32 R4, R0, 0x19, RZ ;  /* 0x0000001900047819 */ /* 0x004fc800000006ff */
[----:B------:R-:W-:-:S13]  /*1a20*/  ISETP.GT.U32.AND P0, PT, R4, 0x7ffffff, PT ;  /* 0x07ffffff0400780c */ /* 0x000fda0003f04070 */
[----:B------:R-:W-:Y:S01]  /*1a30*/  @!P0 IMAD.SHL.U32 R0, R0, 0x100, RZ ;  /* 0x0000010000008824 */ /* 0x000fe200078e00ff */
[----:B------:R-:W-:-:S04]  /*1a40*/  @P0 LEA.HI R4, R4, 0x70000000, RZ, 0x1c ;  /* 0x7000000004040811 */ /* 0x000fc800078fe0ff */
[----:B------:R-:W-:-:S04]  /*1a50*/  @!P0 LOP3.LUT R0, R0, 0x7f00, RZ, 0xc0, !PT ;  /* 0x00007f0000008812 */ /* 0x000fc800078ec0ff */
[----:B------:R-:W-:-:S05]  /*1a60*/  @!P0 LOP3.LUT R0, R0, 0x3f000000, RZ, 0xfc, !PT ;  /* 0x3f00000000008812 */ /* 0x000fca00078efcff */
[----:B------:R-:W-:Y:S01]  /*1a70*/  @!P0 FADD.FTZ R0, R0, -0.5 ;  /* 0xbf00000000008421 */ /* 0x000fe20000010000 */
[----:B------:R-:W-:-:S05]  /*1a80*/  @P0 FMUL.FTZ R0, R4, 1.9259299443872358531e-34 ;  /* 0x0780000004000820 */ /* 0x000fca0000410000 */
[----:B------:R-:W-:Y:S01]  /*1a90*/  LOP3.LUT P0, RZ, R0, 0x7fffffff, RZ, 0xc0, !PT ;  /* 0x7fffffff00ff7812 */ /* 0x000fe2000780c0ff */
[----:B------:R-:W-:-:S12]  /*1aa0*/  BRA `(.L_x_25303) ;  /* 0x0000000000d87947 */ /* 0x000fd80003800000 */
.L_x_25313:
[----:B------:R-:W2:Y:S02]  /*1ab0*/  LDG.E.U16 R0, desc[UR36][R2.64] ;  /* 0x0000002402007981 */ /* 0x000ea4000c1e1500 */
[----:B--2---:R-:W-:-:S05]  /*1ac0*/  IMAD.U32 R0, R0, 0x10000, RZ ;  /* 0x0001000000007824 */ /* 0x004fca00078e00ff */
[----:B------:R-:W-:Y:S01]  /*1ad0*/  FSETP.NEU.FTZ.AND P0, PT, R0, RZ, PT ;  /* 0x000000ff0000720b */ /* 0x000fe20003f1d000 */
[----:B------:R-:W-:-:S12]  /*1ae0*/  BRA `(.L_x_25303) ;  /* 0x0000000000c87947 */ /* 0x000fd80003800000 */
.L_x_25310:
        /* <DEDUP_REMOVED lines=9> */
[----:B--2---:R-:W-:Y:S01]  /*1b80*/  ISETP.NE.AND P0, PT, R2, RZ, PT ;  /* 0x000000ff0200720c */ /* 0x004fe20003f05270 */
[----:B------:R-:W-:-:S12]  /*1b90*/  BRA `(.L_x_25303) ;  /* 0x00000000009c7947 */ /* 0x000fd80003800000 */
.L_x_25317:
[----:B------:R-:W2:Y:S02]  /*1ba0*/  LDG.E.U8 R2, desc[UR36][R2.64] ;  /* 0x0000002402027981 */ /* 0x000ea4000c1e1100 */
[----:B--2---:R-:W-:Y:S01]  /*1bb0*/  ISETP.NE.AND P0, PT, R2, RZ, PT ;  /* 0x000000ff0200720c */ /* 0x004fe20003f05270 */
[----:B------:R-:W-:-:S12]  /*1bc0*/  BRA `(.L_x_25303) ;  /* 0x0000000000907947 */ /* 0x000fd80003800000 */
.L_x_25316:
[----:B------:R-:W2:Y:S02]  /*1bd0*/  LDG.E.U8 R2, desc[UR36][R2.64] ;  /* 0x0000002402027981 */ /* 0x000ea4000c1e1100 */
[----:B--2---:R-:W-:Y:S01]  /*1be0*/  ISETP.NE.AND P0, PT, R2, RZ, PT ;  /* 0x000000ff0200720c */ /* 0x004fe20003f05270 */
[----:B------:R-:W-:-:S12]  /*1bf0*/  BRA `(.L_x_25303) ;  /* 0x0000000000847947 */ /* 0x000fd80003800000 */
.L_x_25315:
[----:B------:R-:W-:-:S09]  /*1c00*/  UISETP.NE.AND UP0, UPT, UR4, 0x1c, UPT ;  /* 0x0000001c0400788c */ /* 0x000fd2000bf05270 */
[----:B------:R-:W-:Y:S05]  /*1c10*/  BRA.U !UP0, `(.L_x_25318) ;  /* 0x0000000108747547 */ /* 0x000fea000b800000 */
[----:B------:R-:W-:-:S09]  /*1c20*/  UISETP.NE.AND UP0, UPT, UR4, 0x1d, UPT ;  /* 0x0000001d0400788c */ /* 0x000fd2000bf05270 */
[----:B------:R-:W-:Y:S05]  /*1c30*/  BRA.U !UP0, `(.L_x_25319) ;  /* 0x00000001085c7547 */ /* 0x000fea000b800000 */
[----:B------:R-:W-:-:S09]  /*1c40*/  UISETP.NE.AND UP0, UPT, UR4, 0x2c, UPT ;  /* 0x0000002c0400788c */ /* 0x000fd2000bf05270 */
[----:B------:R-:W-:Y:S05]  /*1c50*/  BRA.U !UP0, `(.L_x_25320) ;  /* 0x0000000108487547 */ /* 0x000fea000b800000 */
.L_x_25302:
        /* <DEDUP_REMOVED lines=16> */
.L_x_25321:
[----:B------:R-:W-:Y:S01]  /*1d60*/  PLOP3.LUT P0, PT, PT, PT, PT, 0x8, 0x80 ;  /* 0x000000000080781c */ /* 0x000fe20003f0e170 */
[----:B------:R-:W-:-:S12]  /*1d70*/  BRA `(.L_x_25303) ;  /* 0x0000000000247947 */ /* 0x000fd80003800000 */
.L_x_25320:
[----:B------:R-:W2:Y:S02]  /*1d80*/  LDG.E.U8 R2, desc[UR36][R2.64] ;  /* 0x0000002402027981 */ /* 0x000ea4000c1e1100 */
[----:B--2---:R-:W-:Y:S01]  /*1d90*/  ISETP.NE.AND P0, PT, R2, RZ, PT ;  /* 0x000000ff0200720c */ /* 0x004fe20003f05270 */
[----:B------:R-:W-:-:S12]  /*1da0*/  BRA `(.L_x_25303) ;  /* 0x0000000000187947 */ /* 0x000fd80003800000 */
.L_x_25319:
[----:B------:R-:W2:Y:S02]  /*1db0*/  LDG.E.64 R2, desc[UR36][R2.64] ;  /* 0x0000002402027981 */ /* 0x000ea4000c1e1b00 */
[----:B--2---:R-:W-:-:S04]  /*1dc0*/  ISETP.NE.U32.AND P0, PT, R2, RZ, PT ;  /* 0x000000ff0200720c */ /* 0x004fc80003f05070 */
[----:B------:R-:W-:Y:S01]  /*1dd0*/  ISETP.NE.AND.EX P0, PT, R3, RZ, PT, P0 ;  /* 0x000000ff0300720c */ /* 0x000fe20003f05300 */
[----:B------:R-:W-:-:S12]  /*1de0*/  BRA `(.L_x_25303) ;  /* 0x0000000000087947 */ /* 0x000fd80003800000 */
.L_x_25318:
[----:B------:R-:W2:Y:S02]  /*1df0*/  LDG.E R2, desc[UR36][R2.64] ;  /* 0x0000002402027981 */ /* 0x000ea4000c1e1900 */
[----:B--2---:R-:W-:-:S13]  /*1e00*/  ISETP.NE.AND P0, PT, R2, RZ, PT ;  /* 0x000000ff0200720c */ /* 0x004fda0003f05270 */
.L_x_25303:
[----:B------:R-:W-:Y:S05]  /*1e10*/  BSYNC.RECONVERGENT B6 ;  /* 0x0000000000067941 */ /* 0x000fea0003800200 */
.L_x_25297:
[----:B------:R-:W0:Y:S01]  /*1e20*/  LDCU.64 UR6, c[0x0][0x580] ;  /* 0x0000b000ff0677ac */ /* 0x000e220008000a00 */
[----:B------:R-:W-:Y:S01]  /*1e30*/  ISETP.NE.AND P0, PT, RZ, UR43, P0 ;  /* 0x0000002bff007c0c */ /* 0x000fe20008705270 */
[----:B------:R-:W-:Y:S01]  /*1e40*/  BSSY.RECONVERGENT B6, `(.L_x_25322) ;  /* 0x00000d3000067945 */ /* 0x000fe20003800200 */
[----:B------:R-:W-:Y:S02]  /*1e50*/  UPRMT UR4, UR40, 0x9910, URZ ;  /* 0x0000991028047896 */ /* 0x000fe400080000ff */
[----:B------:R-:W-:Y:S02]  /*1e60*/  SEL R4, RZ, 0x1, !P0 ;  /* 0x00000001ff047807 */ /* 0x000fe40004000000 */
        /* <DEDUP_REMOVED lines=14> */
.L_x_25326:
[----:B------:R0:W-:Y:S01]  /*1f50*/  STG.E.U8 desc[UR36][R2.64], R4 ;  /* 0x0000000402007986 */ /* 0x0001e2000c101124 */
[----:B------:R-:W-:Y:S05]  /*1f60*/  BRA `(.L_x_25328) ;  /* 0x0000000c00007947 */ /* 0x000fea0003800000 */
.L_x_25325:
        /* <DEDUP_REMOVED lines=9> */
.L_x_25330:
[----:B------:R0:W-:Y:S01]  /*2000*/  STG.E desc[UR36][R2.64], R4 ;  /* 0x0000000402007986 */ /* 0x0001e2000c101924 */
[----:B------:R-:W-:Y:S05]  /*2010*/  BRA `(.L_x_25328) ;  /* 0x0000000800d47947 */ /* 0x000fea0003800000 */
.L_x_25329:
[----:B------:R0:W-:Y:S01]  /*2020*/  STG.E.U16 desc[UR36][R2.64], R4 ;  /* 0x0000000402007986 */ /* 0x0001e2000c101524 */
[----:B------:R-:W-:Y:S05]  /*2030*/  BRA `(.L_x_25328) ;  /* 0x0000000800cc7947 */ /* 0x000fea0003800000 */
.L_x_25324:
[----:B------:R-:W-:-:S09]  /*2040*/  UISETP.GT.AND UP0, UPT, UR4, 0x6, UPT ;  /* 0x000000060400788c */ /* 0x000fd2000bf04270 */
[----:B------:R-:W-:Y:S05]  /*2050*/  BRA.U UP0, `(.L_x_25331) ;  /* 0x00000001002c7547 */ /* 0x000fea000b800000 */
[----:B------:R-:W-:-:S09]  /*2060*/  UISETP.NE.AND UP0, UPT, UR4, 0x5, UPT ;  /* 0x000000050400788c */ /* 0x000fd2000bf05270 */
[----:B------:R-:W-:Y:S05]  /*2070*/  BRA.U !UP0, `(.L_x_25332) ;  /* 0x0000000108147547 */ /* 0x000fea000b800000 */
[----:B------:R-:W-:-:S09]  /*2080*/  UISETP.NE.AND UP0, UPT, UR4, 0x6, UPT ;  /* 0x000000060400788c */ /* 0x000fd2000bf05270 */
[----:B------:R-:W-:Y:S05]  /*2090*/  BRA.U UP0, `(.L_x_25327) ;  /* 0x0000000900247547 */ /* 0x000fea000b800000 */
[----:B------:R-:W-:-:S05]  /*20a0*/  I2FP.F32.U32 R5, R4 ;  /* 0x0000000400057245 */ /* 0x000fca0000201000 */
[----:B------:R0:W-:Y:S01]  /*20b0*/  STG.E desc[UR36][R2.64], R5 ;  /* 0x0000000502007986 */ /* 0x0001e2000c101924 */
[----:B------:R-:W-:Y:S05]  /*20c0*/  BRA `(.L_x_25328) ;  /* 0x0000000800a87947 */ /* 0x000fea0003800000 */
.L_x_25332:
[----:B------:R-:W-:-:S04]  /*20d0*/  I2FP.F32.U32 R0, R4 ;  /* 0x0000000400007245 */ /* 0x000fc80000201000 */
[----:B------:R-:W-:-:S05]  /*20e0*/  F2FP.F16.F32.PACK_AB R0, RZ, R0 ;  /* 0x00000000ff00723e */ /* 0x000fca00000000ff */
[----:B------:R0:W-:Y:S01]  /*20f0*/  STG.E.U16 desc[UR36][R2.64], R0 ;  /* 0x0000000002007986 */ /* 0x0001e2000c101524 */
[----:B------:R-:W-:Y:S05]  /*2100*/  BRA `(.L_x_25328) ;  /* 0x0000000800987947 */ /* 0x000fea0003800000 */
.L_x_25331:
[----:B------:R-:W-:-:S09]  /*2110*/  UISETP.NE.AND UP0, UPT, UR4, 0x7, UPT ;  /* 0x000000070400788c */ /* 0x000fd2000bf05270 */
[----:B------:R-:W-:Y:S05]  /*2120*/  BRA.U !UP0, `(.L_x_25333) ;  /* 0x0000000108347547 */ /* 0x000fea000b800000 */
[----:B------:R-:W-:-:S09]  /*2130*/  UISETP.NE.AND UP0, UPT, UR4, 0x8, UPT ;  /* 0x000000080400788c */ /* 0x000fd2000bf05270 */
[----:B------:R-:W-:Y:S05]  /*2140*/  BRA.U !UP0, `(.L_x_25334) ;  /* 0x0000000108187547 */ /* 0x000fea000b800000 */
[----:B------:R-:W-:-:S09]  /*2150*/  UISETP.NE.AND UP0, UPT, UR4, 0x9, UPT ;  /* 0x000000090400788c */ /* 0x000fd2000bf05270 */
[----:B------:R-:W-:Y:S05]  /*2160*/  BRA.U UP0, `(.L_x_25327) ;  /* 0x0000000500f07547 */ /* 0x000fea000b800000 */
[----:B------:R-:W-:Y:S01]  /*2170*/  I2FP.F32.U32 R4, R4 ;  /* 0x0000000400047245 */ /* 0x000fe20000201000 */
[----:B------:R-:W-:-:S05]  /*2180*/  IMAD.MOV.U32 R5, RZ, RZ, RZ ;  /* 0x000000ffff057224 */ /* 0x000fca00078e00ff */
[----:B------:R0:W-:Y:S01]  /*2190*/  STG.E.64 desc[UR36][R2.64], R4 ;  /* 0x0000000402007986 */ /* 0x0001e2000c101b24 */
[----:B------:R-:W-:Y:S05]  /*21a0*/  BRA `(.L_x_25328) ;  /* 0x0000000800707947 */ /* 0x000fea0003800000 */
.L_x_25334:
[----:B------:R-:W-:-:S04]  /*21b0*/  I2FP.F32.U32 R4, R4 ;  /* 0x0000000400047245 */ /* 0x000fc80000201000 */
[----:B------:R-:W-:-:S04]  /*21c0*/  F2FP.F16.F32.PACK_AB R5, RZ, R4 ;  /* 0x00000004ff05723e */ /* 0x000fc800000000ff */
[----:B------:R-:W-:-:S05]  /*21d0*/  PRMT R5, R5, 0x5410, RZ ;  /* 0x0000541005057816 */ /* 0x000fca00000000ff */
[----:B------:R0:W-:Y:S01]  /*21e0*/  STG.E desc[UR36][R2.64], R5 ;  /* 0x0000000502007986 */ /* 0x0001e2000c101924 */
[----:B------:R-:W-:Y:S05]  /*21f0*/  BRA `(.L_x_25328) ;  /* 0x00000008005c7947 */ /* 0x000fea0003800000 */
.L_x_25333:
[----:B------:R-:W0:Y:S02]  /*2200*/  I2F.F64.U32 R4, R4 ;  /* 0x0000000400047312 */ /* 0x000e240000201800 */
[----:B0-----:R0:W-:Y:S01]  /*2210*/  STG.E.64 desc[UR36][R2.64], R4 ;  /* 0x0000000402007986 */ /* 0x0011e2000c101b24 */
[----:B------:R-:W-:Y:S05]  /*2220*/  BRA `(.L_x_25328) ;  /* 0x0000000800507947 */ /* 0x000fea0003800000 */
.L_x_25323:
        /* <DEDUP_REMOVED lines=8> */
[----:B------:R0:W-:Y:S01]  /*22b0*/  STG.E.U8 desc[UR36][R2.64], R4 ;  /* 0x0000000402007986 */ /* 0x0001e2000c101124 */
[----:B------:R-:W-:Y:S05]  /*22c0*/  BRA `(.L_x_25328) ;  /* 0x0000000800287947 */ /* 0x000fea0003800000 */
.L_x_25337:
[----:B------:R-:W0:Y:S01]  /*22d0*/  I2F.F64.U32 R4, R4 ;  /* 0x0000000400047312 */ /* 0x000e220000201800 */
[----:B------:R-:W-:-:S05]  /*22e0*/  CS2R R6, SRZ ;  /* 0x0000000000067805 */ /* 0x000fca000001ff00 */
[----:B0-----:R0:W-:Y:S01]  /*22f0*/  STG.E.128 desc[UR36][R2.64], R4 ;  /* 0x0000000402007986 */ /* 0x0011e2000c101d24 */
[----:B------:R-:W-:Y:S05]  /*2300*/  BRA `(.L_x_25328) ;  /* 0x0000000800187947 */ /* 0x000fea0003800000 */
.L_x_25336:
[----:B------:R-:W-:-:S09]  /*2310*/  UISETP.NE.AND UP0, UPT, UR4, 0xf, UPT ;  /* 0x0000000f0400788c */ /* 0x000fd2000bf05270 */
[----:B------:R-:W-:Y:S05]  /*2320*/  BRA.U !UP0, `(.L_x_25338) ;  /* 0x0000000108887547 */ /* 0x000fea000b800000 */
[----:B------:R-:W-:-:S09]  /*2330*/  UISETP.NE.AND UP0, UPT, UR4, 0x17, UPT ;  /* 0x000000170400788c */ /* 0x000fd2000bf05270 */
[----:B------:R-:W-:Y:S05]  /*2340*/  BRA.U !UP0, `(.L_x_25339) ;  /* 0x0000000108407547 */ /* 0x000fea000b800000 */
[----:B------:R-:W-:-:S09]  /*2350*/  UISETP.NE.AND UP0, UPT, UR4, 0x18, UPT ;  /* 0x000000180400788c */ /* 0x000fd2000bf05270 */
[----:B------:R-:W-:Y:S05]  /*2360*/  BRA.U UP0, `(.L_x_25327) ;  /* 0x0000000500707547 */ /* 0x000fea000b800000 */
[----:B------:R-:W-:Y:S01]  /*2370*/  I2FP.F32.U32 R7, R4 ;  /* 0x0000000400077245 */ /* 0x000fe20000201000 */
[----:B------:R-:W-:Y:S01]  /*2380*/  BSSY.RECONVERGENT B0, `(.L_x_25340) ;  /* 0x000000a000007945 */ /* 0x000fe20003800200 */
[----:B------:R-:W-:Y:S02]  /*2390*/  HFMA2 R5, -RZ, RZ, 0, 7.569789886474609375e-06 ;  /* 0x0000007fff057431 */ /* 0x000fe400000001ff */
[----:B------:R-:W-:-:S13]  /*23a0*/  ISETP.GT.U32.AND P0, PT, R7, 0x43efffff, PT ;  /* 0x43efffff0700780c */ /* 0x000fda0003f04070 */
[----:B------:R-:W-:Y:S05]  /*23b0*/  @P0 BRA `(.L_x_25341) ;  /* 0x0000000000180947 */ /* 0x000fea0003800000 */
[----:B------:R-:W-:-:S13]  /*23c0*/  ISETP.GT.U32.AND P0, PT, R7, 0x3c7fffff, PT ;  /* 0x3c7fffff0700780c */ /* 0x000fda0003f04070 */
[----:B------:R-:W-:Y:S01]  /*23d0*/  @P0 SHF.R.U32.HI R0, RZ, 0x14, R7 ;  /* 0x00000014ff000819 */ /* 0x000fe20000011607 */
[----:B------:R-:W-:-:S03]  /*23e0*/  @!P0 FADD.FTZ R5, R7, 16384 ;  /* 0x4680000007058421 */ /* 0x000fc60000010000 */
[----:B------:R-:W-:-:S04]  /*23f0*/  @P0 LOP3.LUT R0, R0, 0x1, RZ, 0xc0, !PT ;  /* 0x0000000100000812 */ /* 0x000fc800078ec0ff */
[----:B------:R-:W-:-:S04]  /*2400*/  @P0 IADD3 R0, PT, PT, R7, 0x407ffff, R0 ;  /* 0x0407ffff07000810 */ /* 0x000fc80007ffe000 */
[----:B------:R-:W-:-:S07]  /*2410*/  @P0 SHF.R.U32.HI R5, RZ, 0x14, R0 ;  /* 0x00000014ff050819 */ /* 0x000fce0000011600 */
.L_x_25341:
[----:B------:R-:W-:Y:S05]  /*2420*/  BSYNC.RECONVERGENT B0 ;  /* 0x0000000000007941 */ /* 0x000fea0003800200 */
.L_x_25340:
[----:B------:R0:W-:Y:S01]  /*2430*/  STG.E.U8 desc[UR36][R2.64], R5 ;  /* 0x0000000502007986 */ /* 0x0001e2000c101124 */
[----:B------:R-:W-:Y:S05]  /*2440*/  BRA `(.L_x_25328) ;  /* 0x0000000400c87947 */ /* 0x000fea0003800000 */
.L_x_25339:
[----:B------:R-:W-:-:S04]  /*2450*/  I2FP.F32.U32 R7, R4 ;  /* 0x0000000400077245 */ /* 0x000fc80000201000 */
[----:B------:R-:W-:-:S13]  /*2460*/  ISETP.GE.U32.AND P1, PT, R7, 0x47800000, PT ;  /* 0x478000000700780c */ /* 0x000fda0003f26070 */
        /* <DEDUP_REMOVED lines=14> */
.L_x_25338:
[----:B------:R-:W-:-:S04]  /*2550*/  I2FP.F32.U32 R0, R4 ;  /* 0x0000000400007245 */ /* 0x000fc80000201000 */
[----:B------:R-:W-:-:S05]  /*2560*/  F2FP.BF16.F32.PACK_AB R0, RZ, R0 ;  /* 0x00000000ff00723e */ /* 0x000fca00000010ff */
[----:B------:R0:W-:Y:S01]  /*2570*/  STG.E.U16 desc[UR36][R2.64], R0 ;  /* 0x0000000002007986 */ /* 0x0001e2000c101524 */
[----:B------:R-:W-:Y:S05]  /*2580*/  BRA `(.L_x_25328) ;  /* 0x0000000400787947 */ /* 0x000fea0003800000 */
.L_x_25335:
        /* <DEDUP_REMOVED lines=10> */
.L_x_25344:
[----:B------:R-:W-:Y:S01]  /*2630*/  I2FP.F32.U32 R5, R4 ;  /* 0x0000000400057245 */ /* 0x000fe20000201000 */
        /* <DEDUP_REMOVED lines=11> */
.L_x_25347:
[----:B------:R-:W-:-:S04]  /*26f0*/  SHF.R.U32.HI R0, RZ, 0x14, R5 ;  /* 0x00000014ff007819 */ /* 0x000fc80000011605 */
[----:B------:R-:W-:-:S04]  /*2700*/  LOP3.LUT R0, R0, 0x1, RZ, 0xc0, !PT ;  /* 0x0000000100007812 */ /* 0x000fc800078ec0ff */
[----:B------:R-:W-:-:S04]  /*2710*/  IADD3 R0, PT, PT, R5, 0x487ffff, R0 ;  /* 0x0487ffff05007810 */ /* 0x000fc80007ffe000 */
[----:B------:R-:W-:-:S04]  /*2720*/  SHF.R.U32.HI R0, RZ, 0x14, R0 ;  /* 0x00000014ff007819 */ /* 0x000fc80000011600 */
[----:B------:R-:W-:-:S07]  /*2730*/  LOP3.LUT R4, R0, 0xff, RZ, 0xc0, !PT ;  /* 0x000000ff00047812 */ /* 0x000fce00078ec0ff */
.L_x_25348:
[----:B------:R-:W-:-:S07]  /*2740*/  PRMT R0, R4, 0x7610, R0 ;  /* 0x0000761004007816 */ /* 0x000fce0000000000 */
.L_x_25346:
[----:B------:R-:W-:Y:S05]  /*2750*/  BSYNC.RECONVERGENT B0 ;  /* 0x0000000000007941 */ /* 0x000fea0003800200 */
.L_x_25345:
[----:B------:R1:W-:Y:S01]  /*2760*/  STG.E.U8 desc[UR36][R2.64], R0 ;  /* 0x0000000002007986 */ /* 0x0003e2000c101124 */
[----:B------:R-:W-:Y:S05]  /*2770*/  BRA `(.L_x_25328) ;  /* 0x0000000000fc7947 */ /* 0x000fea0003800000 */
.L_x_25343:
[----:B------:R-:W-:Y:S01]  /*2780*/  I2FP.F32.U32 R5, R4 ;  /* 0x0000000400057245 */ /* 0x000fe20000201000 */
        /* <DEDUP_REMOVED lines=11> */
.L_x_25351:
[----:B------:R-:W-:-:S04]  /*2840*/  SHF.R.U32.HI R0, RZ, 0x15, R5 ;  /* 0x00000015ff007819 */ /* 0x000fc80000011605 */
[----:B------:R-:W-:-:S04]  /*2850*/  LOP3.LUT R0, R0, 0x1, RZ, 0xc0, !PT ;  /* 0x0000000100007812 */ /* 0x000fc800078ec0ff */
[----:B------:R-:W-:-:S04]  /*2860*/  IADD3 R0, PT, PT, R5, 0x88fffff, R0 ;  /* 0x088fffff05007810 */ /* 0x000fc80007ffe000 */
[----:B------:R-:W-:-:S04]  /*2870*/  SHF.R.U32.HI R0, RZ, 0x15, R0 ;  /* 0x00000015ff007819 */ /* 0x000fc80000011600 */
[----:B------:R-:W-:-:S07]  /*2880*/  LOP3.LUT R4, R0, 0xff, RZ, 0xc0, !PT ;  /* 0x000000ff00047812 */ /* 0x000fce00078ec0ff */
.L_x_25352:
[----:B------:R-:W-:-:S07]  /*2890*/  PRMT R0, R4, 0x7610, R0 ;  /* 0x0000761004007816 */ /* 0x000fce0000000000 */
.L_x_25350:
[----:B------:R-:W-:Y:S05]  /*28a0*/  BSYNC.RECONVERGENT B0 ;  /* 0x0000000000007941 */ /* 0x000fea0003800200 */
.L_x_25349:
[----:B------:R0:W-:Y:S01]  /*28b0*/  STG.E.U8 desc[UR36][R2.64], R0 ;  /* 0x0000000002007986 */ /* 0x0001e2000c101124 */
[----:B------:R-:W-:Y:S05]  /*28c0*/  BRA `(.L_x_25328) ;  /* 0x0000000000a87947 */ /* 0x000fea0003800000 */
.L_x_25342:
[----:B------:R-:W-:-:S09]  /*28d0*/  UISETP.NE.AND UP0, UPT, UR4, 0x1c, UPT ;  /* 0x0000001c0400788c */ /* 0x000fd2000bf05270 */
[----:B------:R-:W-:Y:S05]  /*28e0*/  BRA.U !UP0, `(.L_x_25353) ;  /* 0x00000001089c7547 */ /* 0x000fea000b800000 */
[----:B------:R-:W-:-:S09]  /*28f0*/  UISETP.NE.AND UP0, UPT, UR4, 0x1d, UPT ;  /* 0x0000001d0400788c */ /* 0x000fd2000bf05270 */
[----:B------:R-:W-:Y:S05]  /*2900*/  BRA.U !UP0, `(.L_x_25354) ;  /* 0x0000000108887547 */ /* 0x000fea000b800000 */
[----:B------:R-:W-:-:S09]  /*2910*/  UISETP.NE.AND UP0, UPT, UR4, 0x2c, UPT ;  /* 0x0000002c0400788c */ /* 0x000fd2000bf05270 */
[----:B------:R-:W-:Y:S05]  /*2920*/  BRA.U !UP0, `(.L_x_25355) ;  /* 0x0000000108447547 */ /* 0x000fea000b800000 */
.L_x_25327:
        /* <DEDUP_REMOVED lines=16> */
.L_x_25356:
[----:B------:R-:W-:Y:S05]  /*2a30*/  BRA `(.L_x_25328) ;  /* 0x00000000004c7947 */ /* 0x000fea0003800000 */
.L_x_25355:
[----:B------:R-:W-:-:S04]  /*2a40*/  I2FP.F32.U32 R5, R4 ;  /* 0x0000000400057245 */ /* 0x000fc80000201000 */
[----:B------:R-:W-:-:S04]  /*2a50*/  SHF.R.U32.HI R4, RZ, 0x17, R5 ;  /* 0x00000017ff047819 */ /* 0x000fc80000011605 */
        /* <DEDUP_REMOVED lines=13> */
.L_x_25354:
[----:B------:R-:W-:-:S05]  /*2b30*/  IMAD.MOV.U32 R5, RZ, RZ, RZ ;  /* 0x000000ffff057224 */ /* 0x000fca00078e00ff */
[----:B------:R0:W-:Y:S01]  /*2b40*/  STG.E.64 desc[UR36][R2.64], R4 ;  /* 0x0000000402007986 */ /* 0x0001e2000c101b24 */
[----:B------:R-:W-:Y:S05]  /*2b50*/  BRA `(.L_x_25328) ;  /* 0x0000000000047947 */ /* 0x000fea0003800000 */
.L_x_25353:
[----:B------:R3:W-:Y:S02]  /*2b60*/  STG.E desc[UR36][R2.64], R4 ;  /* 0x0000000402007986 */ /* 0x0007e4000c101924 */
.L_x_25328:
[----:B------:R-:W-:Y:S05]  /*2b70*/  BSYNC.RECONVERGENT B6 ;  /* 0x0000000000067941 */ /* 0x000fea0003800200 */
.L_x_25322:
[----:B------:R-:W-:-:S07]  /*2b80*/  IADD3 R17, PT, PT, R17, 0x80, RZ ;  /* 0x0000008011117810 */ /* 0x000fce0007ffe0ff */
.L_x_25295:
[----:B------:R-:W-:Y:S05]  /*2b90*/  BSYNC.RECONVERGENT B7 ;  /* 0x0000000000077941 */ /* 0x000fea0003800200 */
.L_x_25294:
[----:B------:R-:W5:Y:S01]  /*2ba0*/  LDCU UR4, c[0x0][0x380] ;  /* 0x00007000ff0477ac */ /* 0x000f620008000800 */
[----:B------:R-:W-:Y:S01]  /*2bb0*/  BSSY.RECONVERGENT B7, `(.L_x_25357) ;  /* 0x00002aa000077945 */ /* 0x000fe20003800200 */
[----:B-----5:R-:W-:-:S13]  /*2bc0*/  ISETP.GE.AND P0, PT, R17, UR4, PT ;  /* 0x0000000411007c0c */ /* 0x020fda000bf06270 */
[----:B------:R-:W-:Y:S05]  /*2bd0*/  @P0 BRA `(.L_x_25358) ;  /* 0x00000028009c0947 */ /* 0x000fea0003800000 */
[----:B------:R-:W5:Y:S01]  /*2be0*/  LDCU UR4, c[0x0][0x388] ;  /* 0x00007100ff0477ac */ /* 0x000f620008000800 */
[----:B01----:R-:W-:Y:S02]  /*2bf0*/  IMAD.MOV.U32 R0, RZ, RZ, RZ ;  /* 0x000000ffff007224 */ /* 0x003fe400078e00ff */
        /* <DEDUP_REMOVED lines=8> */
[----:B--234-:R-:W-:-:S05]  /*2c80*/  IMAD.HI.U32 R2, R17, UR4, R16 ;  /* 0x0000000411027c27 */ /* 0x01cfca000f8e0010 */
        /* <DEDUP_REMOVED lines=292> */
.L_x_25359:
        /* <DEDUP_REMOVED lines=18> */
.L_x_25364:
[----:B------:R-:W2:Y:S02]  /*3ff0*/  LDG.E.U8 R2, desc[UR36][R2.64] ;  /* 0x0000002402027981 */ /* 0x000ea4000c1e1100 */
[----:B--2---:R-:W-:Y:S01]  /*4000*/  ISETP.NE.AND P0, PT, R2, RZ, PT ;  /* 0x000000ff0200720c */ /* 0x004fe20003f05270 */
[----:B------:R-:W-:-:S12]  /*4010*/  BRA `(.L_x_25366) ;  /* 0x0000000800307947 */ /* 0x000fd80003800000 */
.L_x_25363:
        /* <DEDUP_REMOVED lines=10> */
.L_x_25368:
[----:B------:R-:W2:Y:S02]  /*40c0*/  LDG.E R2, desc[UR36][R2.64] ;  /* 0x0000002402027981 */ /* 0x000ea4000c1e1900 */
[----:B--2---:R-:W-:Y:S01]  /*40d0*/  ISETP.NE.AND P0, PT, R2, RZ, PT ;  /* 0x000000ff0200720c */ /* 0x004fe20003f05270 */
[----:B------:R-:W-:-:S12]  /*40e0*/  BRA `(.L_x_25366) ;  /* 0x0000000400fc7947 */ /* 0x000fd80003800000 */
.L_x_25367:
[----:B------:R-:W2:Y:S02]  /*40f0*/  LDG.E.U16 R2, desc[UR36][R2.64] ;  /* 0x0000002402027981 */ /* 0x000ea4000c1e1500 */
[----:B--2---:R-:W-:Y:S01]  /*4100*/  ISETP.NE.AND P0, PT, R2, RZ, PT ;  /* 0x000000ff0200720c */ /* 0x004fe20003f05270 */
[----:B------:R-:W-:-:S12]  /*4110*/  BRA `(.L_x_25366) ;  /* 0x0000000400f07947 */ /* 0x000fd80003800000 */
.L_x_25362:
        /* <DEDUP_REMOVED lines=9> */
.L_x_25370:
[----:B------:R-:W2:Y:S02]  /*41b0*/  LDG.E.U16 R0, desc[UR36][R2.64] ;  /* 0x0000002402007981 */ /* 0x000ea4000c1e1500 */
[----:B--2---:R-:W-:-:S05]  /*41c0*/  HADD2.F32 R0, -RZ, R0.H0_H0 ;  /* 0x20000000ff007230 */ /* 0x004fca0000004100 */
[----:B------:R-:W-:Y:S01]  /*41d0*/  FSETP.NEU.FTZ.AND P0, PT, R0, RZ, PT ;  /* 0x000000ff0000720b */ /* 0x000fe20003f1d000 */
[----:B------:R-:W-:-:S12]  /*41e0*/  BRA `(.L_x_25366) ;  /* 0x0000000400bc7947 */ /* 0x000fd80003800000 */
.L_x_25369:
        /* <DEDUP_REMOVED lines=11> */
.L_x_25372:
        /* <DEDUP_REMOVED lines=8> */
.L_x_25371:
[----:B------:R-:W2:Y:S02]  /*4320*/  LDG.E.64 R2, desc[UR36][R2.64] ;  /* 0x0000002402027981 */ /* 0x000ea4000c1e1b00 */
[----:B--2---:R-:W-:Y:S01]  /*4330*/  DSETP.NEU.AND P0, PT, R2, RZ, PT ;  /* 0x000000ff0200722a */ /* 0x004fe20003f0d000 */
[----:B------:R-:W-:-:S13]  /*4340*/  BRA `(.L_x_25366) ;  /* 0x0000000400647947 */ /* 0x000fda0003800000 */
.L_x_25361:
        /* <DEDUP_REMOVED lines=11> */
.L_x_25375:
[----:B------:R-:W2:Y:S02]  /*4400*/  LDG.E.128 R4, desc[UR36][R2.64] ;  /* 0x0000002402047981 */ /* 0x000ea4000c1e1d00 */
[----:B--2---:R-:W-:-:S06]  /*4410*/  DSETP.NEU.AND P0, PT, R6, RZ, PT ;  /* 0x000000ff0600722a */ /* 0x004fcc0003f0d000 */
[----:B------:R-:W-:Y:S01]  /*4420*/  DSETP.NEU.OR P0, PT, R4, RZ, P0 ;  /* 0x000000ff0400722a */ /* 0x000fe2000070d400 */
[----:B------:R-:W-:-:S13]  /*4430*/  BRA `(.L_x_25366) ;  /* 0x0000000400287947 */ /* 0x000fda0003800000 */
.L_x_25374:
        /* <DEDUP_REMOVED lines=9> */
.L_x_25377:
[----:B------:R-:W2:Y:S02]  /*44d0*/  LDG.E.U8 R2, desc[UR36][R2.64] ;  /* 0x0000002402027981 */ /* 0x000ea4000c1e1100 */
[----:B--2---:R-:W-:-:S04]  /*44e0*/  SHF.L.U32 R0, R2, 0x19, RZ ;  /* 0x0000001902007819 */ /* 0x004fc800000006ff */
[----:B------:R-:W-:-:S13]  /*44f0*/  ISETP.GE.U32.AND P0, PT, R0, 0x8000000, PT ;  /* 0x080000000000780c */ /* 0x000fda0003f06070 */
[----:B------:R-:W-:Y:S01]  /*4500*/  @!P0 IMAD.SHL.U32 R4, R2, 0x100, RZ ;  /* 0x0000010002048824 */ /* 0x000fe200078e00ff */
[----:B------:R-:W-:-:S04]  /*4510*/  @P0 LEA.HI R0, R0, 0x70000000, RZ, 0x1c ;  /* 0x7000000000000811 */ /* 0x000fc800078fe0ff */
[----:B------:R-:W-:Y:S01]  /*4520*/  @!P0 LOP3.LUT R4, R4, 0x7f00, RZ, 0xc0, !PT ;  /* 0x00007f0004048812 */ /* 0x000fe200078ec0ff */
[----:B------:R-:W-:-:S03]  /*4530*/  @P0 FMUL.FTZ R0, R0, 1.9259299443872358531e-34 ;  /* 0x0780000000000820 */ /* 0x000fc60000410000 */
[----:B------:R-:W-:-:S05]  /*4540*/  @!P0 LOP3.LUT R4, R4, 0x3f000000, RZ, 0xfc, !PT ;  /* 0x3f00000004048812 */ /* 0x000fca00078efcff */
[----:B------:R-:W-:-:S05]  /*4550*/  @!P0 FADD.FTZ R0, R4, -0.5 ;  /* 0xbf00000004008421 */ /* 0x000fca0000010000 */
[----:B------:R-:W-:Y:S01]  /*4560*/  LOP3.LUT P0, RZ, R0, 0x7fffffff, RZ, 0xc0, !PT ;  /* 0x7fffffff00ff7812 */ /* 0x000fe2000780c0ff */
[----:B------:R-:W-:-:S12]  /*4570*/  BRA `(.L_x_25366) ;  /* 0x0000000000d87947 */ /* 0x000fd80003800000 */
.L_x_25376:
[----:B------:R-:W2:Y:S02]  /*4580*/  LDG.E.U16 R0, desc[UR36][R2.64] ;  /* 0x0000002402007981 */ /* 0x000ea4000c1e1500 */
[----:B--2---:R-:W-:-:S04]  /*4590*/  SHF.L.U32 R0, R0, 0x10, RZ ;  /* 0x0000001000007819 */ /* 0x004fc800000006ff */
[----:B------:R-:W-:Y:S01]  /*45a0*/  FSETP.NEU.FTZ.AND P0, PT, R0, RZ, PT ;  /* 0x000000ff0000720b */ /* 0x000fe20003f1d000 */
[----:B------:R-:W-:-:S12]  /*45b0*/  BRA `(.L_x_25366) ;  /* 0x0000000000c87947 */ /* 0x000fd80003800000 */
.L_x_25373:
        /* <DEDUP_REMOVED lines=11> */
.L_x_25380:
[----:B------:R-:W2:Y:S02]  /*4670*/  LDG.E.U8 R2, desc[UR36][R2.64] ;  /* 0x0000002402027981 */ /* 0x000ea4000c1e1100 */
[----:B--2---:R-:W-:Y:S01]  /*4680*/  ISETP.NE.AND P0, PT, R2, RZ, PT ;  /* 0x000000ff0200720c */ /* 0x004fe20003f05270 */
[----:B------:R-:W-:-:S12]  /*4690*/  BRA `(.L_x_25366) ;  /* 0x0000000000907947 */ /* 0x000fd80003800000 */
.L_x_25379:
[----:B------:R-:W2:Y:S02]  /*46a0*/  LDG.E.U8 R2, desc[UR36][R2.64] ;  /* 0x0000002402027981 */ /* 0x000ea4000c1e1100 */
[----:B--2---:R-:W-:Y:S01]  /*46b0*/  ISETP.NE.AND P0, PT, R2, RZ, PT ;  /* 0x000000ff0200720c */ /* 0x004fe20003f05270 */
[----:B------:R-:W-:-:S12]  /*46c0*/  BRA `(.L_x_25366) ;  /* 0x0000000000847947 */ /* 0x000fd80003800000 */
.L_x_25378:
[----:B------:R-:W-:-:S09]  /*46d0*/  UISETP.NE.AND UP0, UPT, UR4, 0x1c, UPT ;  /* 0x0000001c0400788c */ /* 0x000fd2000bf05270 */
[----:B------:R-:W-:Y:S05]  /*46e0*/  BRA.U !UP0, `(.L_x_25381) ;  /* 0x0000000108747547 */ /* 0x000fea000b800000 */
[----:B------:R-:W-:-:S09]  /*46f0*/  UISETP.NE.AND UP0, UPT, UR4, 0x1d, UPT ;  /* 0x0000001d0400788c */ /* 0x000fd2000bf05270 */
[----:B------:R-:W-:Y:S05]  /*4700*/  BRA.U !UP0, `(.L_x_25382) ;  /* 0x00000001085c7547 */ /* 0x000fea000b800000 */
[----:B------:R-:W-:-:S09]  /*4710*/  UISETP.NE.AND UP0, UPT, UR4, 0x2c, UPT ;  /* 0x0000002c0400788c */ /* 0x000fd2000bf05270 */
[----:B------:R-:W-:Y:S05]  /*4720*/  BRA.U UP0, `(.L_x_25365) ;  /* 0x00000001000c7547 */ /* 0x000fea000b800000 */
[----:B------:R-:W2:Y:S02]  /*4730*/  LDG.E.U8 R2, desc[UR36][R2.64] ;  /* 0x0000002402027981 */ /* 0x000ea4000c1e1100 */
[----:B--2---:R-:W-:Y:S01]  /*4740*/  ISETP.NE.AND P0, PT, R2, RZ, PT ;  /* 0x000000ff0200720c */ /* 0x004fe20003f05270 */
[----:B------:R-:W-:-:S12]  /*4750*/  BRA `(.L_x_25366) ;  /* 0x0000000000607947 */ /* 0x000fd80003800000 */
.L_x_25365:
        /* <DEDUP_REMOVED lines=16> */
.L_x_25383:
[----:B------:R-:W-:Y:S01]  /*4860*/  PLOP3.LUT P0, PT, PT, PT, PT, 0x8, 0x80 ;  /* 0x000000000080781c */ /* 0x000fe20003f0e170 */
[----:B------:R-:W-:-:S12]  /*4870*/  BRA `(.L_x_25366) ;  /* 0x0000000000187947 */ /* 0x000fd80003800000 */
.L_x_25382:
[----:B------:R-:W2:Y:S02]  /*4880*/  LDG.E.64 R2, desc[UR36][R2.64] ;  /* 0x0000002402027981 */ /* 0x000ea4000c1e1b00 */
[----:B--2---:R-:W-:-:S04]  /*4890*/  ISETP.NE.U32.AND P0, PT, R2, RZ, PT ;  /* 0x000000ff0200720c */ /* 0x004fc80003f05070 */
[----:B------:R-:W-:Y:S01]  /*48a0*/  ISETP.NE.AND.EX P0, PT, R3, RZ, PT, P0 ;  /* 0x000000ff0300720c */ /* 0x000fe20003f05300 */
[----:B------:R-:W-:-:S12]  /*48b0*/  BRA `(.L_x_25366) ;  /* 0x0000000000087947 */ /* 0x000fd80003800000 */
.L_x_25381:
[----:B------:R-:W2:Y:S02]  /*48c0*/  LDG.E R2, desc[UR36][R2.64] ;  /* 0x0000002402027981 */ /* 0x000ea4000c1e1900 */
[----:B--2---:R-:W-:-:S13]  /*48d0*/  ISETP.NE.AND P0, PT, R2, RZ, PT ;  /* 0x000000ff0200720c */ /* 0x004fda0003f05270 */
.L_x_25366:
[----:B------:R-:W-:Y:S05]  /*48e0*/  BSYNC.RECONVERGENT B6 ;  /* 0x0000000000067941 */ /* 0x000fea0003800200 */
.L_x_25360:
        /* <DEDUP_REMOVED lines=19> */
.L_x_25388:
[----:B------:R0:W-:Y:S01]  /*4a20*/  STG.E.U8 desc[UR36][R2.64], R4 ;  /* 0x0000000402007986 */ /* 0x0001e2000c101124 */
[----:B------:R-:W-:Y:S05]  /*4a30*/  BRA `(.L_x_25390) ;  /* 0x0000000800fc7947 */ /* 0x000fea0003800000 */
.L_x_25387:
        /* <DEDUP_REMOVED lines=9> */
.L_x_25392:
[----:B------:R0:W-:Y:S01]  /*4ad0*/  STG.E desc[UR36][R2.64], R4 ;  /* 0x0000000402007986 */ /* 0x0001e2000c101924 */
[----:B------:R-:W-:Y:S05]  /*4ae0*/  BRA `(.L_x_25390) ;  /* 0x0000000800d07947 */ /* 0x000fea0003800000 */
.L_x_25391:
[----:B------:R0:W-:Y:S01]  /*4af0*/  STG.E.U16 desc[UR36][R2.64], R4 ;  /* 0x0000000402007986 */ /* 0x0001e2000c101524 */
[----:B------:R-:W-:Y:S05]  /*4b00*/  BRA `(.L_x_25390) ;  /* 0x0000000800c87947 */ /* 0x000fea0003800000 */
.L_x_25386:
        /* <DEDUP_REMOVED lines=9> */
.L_x_25394:
[----:B------:R-:W-:-:S04]  /*4ba0*/  I2FP.F32.U32 R0, R4 ;  /* 0x0000000400007245 */ /* 0x000fc80000201000 */
[----:B------:R-:W-:-:S05]  /*4bb0*/  F2FP.F16.F32.PACK_AB R0, RZ, R0 ;  /* 0x00000000ff00723e */ /* 0x000fca00000000ff */
[----:B------:R3:W-:Y:S01]  /*4bc0*/  STG.E.U16 desc[UR36][R2.64], R0 ;  /* 0x0000000002007986 */ /* 0x0007e2000c101524 */
[----:B------:R-:W-:Y:S05]  /*4bd0*/  BRA `(.L_x_25390) ;  /* 0x0000000800947947 */ /* 0x000fea0003800000 */
.L_x_25393:
[----:B------:R-:W-:-:S09]  /*4be0*/  UISETP.NE.AND UP0, UPT, UR4, 0x7, UPT ;  /* 0x000000070400788c */ /* 0x000fd2000bf05270 */
[----:B------:R-:W-:Y:S05]  /*4bf0*/  BRA.U !UP0, `(.L_x_25395) ;  /* 0x0000000108347547 */ /* 0x000fea000b800000 */
[----:B------:R-:W-:-:S09]  /*4c00*/  UISETP.NE.AND UP0, UPT, UR4, 0x8, UPT ;  /* 0x000000080400788c */ /* 0x000fd2000bf05270 */
[----:B------:R-:W-:Y:S05]  /*4c10*/  BRA.U !UP0, `(.L_x_25396) ;  /* 0x0000000108187547 */ /* 0x000fea000b800000 */
[----:B------:R-:W-:-:S09]  /*4c20*/  UISETP.NE.AND UP0, UPT, UR4, 0x9, UPT ;  /* 0x000000090400788c */ /* 0x000fd2000bf05270 */
[----:B------:R-:W-:Y:S05]  /*4c30*/  BRA.U UP0, `(.L_x_25389) ;  /* 0x0000000500b07547 */ /* 0x000fea000b800000 */
[----:B------:R-:W-:Y:S01]  /*4c40*/  HFMA2 R5, -RZ, RZ, 0, 0 ;  /* 0x00000000ff057431 */ /* 0x000fe200000001ff */
[----:B------:R-:W-:-:S05]  /*4c50*/  I2FP.F32.U32 R4, R4 ;  /* 0x0000000400047245 */ /* 0x000fca0000201000 */
[----:B------:R1:W-:Y:S01]  /*4c60*/  STG.E.64 desc[UR36][R2.64], R4 ;  /* 0x0000000402007986 */ /* 0x0003e2000c101b24 */
[----:B------:R-:W-:Y:S05]  /*4c70*/  BRA `(.L_x_25390) ;  /* 0x00000008006c7947 */ /* 0x000fea0003800000 */
.L_x_25396:
[----:B------:R-:W-:-:S04]  /*4c80*/  I2FP.F32.U32 R4, R4 ;  /* 0x0000000400047245 */ /* 0x000fc80000201000 */
[----:B------:R-:W-:-:S04]  /*4c90*/  F2FP.F16.F32.PACK_AB R5, RZ, R4 ;  /* 0x00000004ff05723e */ /* 0x000fc800000000ff */
[----:B------:R-:W-:-:S05]  /*4ca0*/  PRMT R5, R5, 0x5410, RZ ;  /* 0x0000541005057816 */ /* 0x000fca00000000ff */
[----:B------:R0:W-:Y:S01]  /*4cb0*/  STG.E desc[UR36][R2.64], R5 ;  /* 0x0000000502007986 */ /* 0x0001e2000c101924 */
[----:B------:R-:W-:Y:S05]  /*4cc0*/  BRA `(.L_x_25390) ;  /* 0x0000000800587947 */ /* 0x000fea0003800000 */
.L_x_25395:
[----:B------:R-:W0:Y:S02]  /*4cd0*/  I2F.F64.U32 R4, R4 ;  /* 0x0000000400047312 */ /* 0x000e240000201800 */
[----:B0-----:R2:W-:Y:S01]  /*4ce0*/  STG.E.64 desc[UR36][R2.64], R4 ;  /* 0x0000000402007986 */ /* 0x0015e2000c101b24 */
[----:B------:R-:W-:Y:S05]  /*4cf0*/  BRA `(.L_x_25390) ;  /* 0x00000008004c7947 */ /* 0x000fea0003800000 */
.L_x_25385:
        /* <DEDUP_REMOVED lines=12> */
.L_x_25400:
[----:B------:R-:W-:Y:S01]  /*4dc0*/  I2FP.F32.U32 R5, R4 ;  /* 0x0000000400057245 */ /* 0x000fe20000201000 */
        /* <DEDUP_REMOVED lines=16> */
.L_x_25402:
[----:B------:R-:W-:Y:S05]  /*4ed0*/  BSYNC.RECONVERGENT B0 ;  /* 0x0000000000007941 */ /* 0x000fea0003800200 */
.L_x_25401:
[----:B------:R0:W-:Y:S01]  /*4ee0*/  STG.E.U8 desc[UR36][R2.64], R0 ;  /* 0x0000000002007986 */ /* 0x0001e2000c101124 */
[----:B------:R-:W-:Y:S05]  /*4ef0*/  BRA `(.L_x_25390) ;  /* 0x0000000400cc7947 */ /* 0x000fea0003800000 */
.L_x_25399:
        /* <DEDUP_REMOVED lines=17> */
.L_x_25404:
[----:B------:R-:W-:Y:S05]  /*5010*/  BSYNC.RECONVERGENT B0 ;  /* 0x0000000000007941 */ /* 0x000fea0003800200 */
.L_x_25403:
[----:B------:R0:W-:Y:S01]  /*5020*/  STG.E.U8 desc[UR36][R2.64], R0 ;  /* 0x0000000002007986 */ /* 0x0001e2000c101124 */
[----:B------:R-:W-:Y:S05]  /*5030*/  BRA `(.L_x_25390) ;  /* 0x00000004007c7947 */ /* 0x000fea0003800000 */
.L_x_25398:
[----:B------:R-:W-:-:S09]  /*5040*/  UISETP.NE.AND UP0, UPT, UR4, 0x1c, UPT ;  /* 0x0000001c0400788c */ /* 0x000fd2000bf05270 */
[----:B------:R-:W-:Y:S05]  /*5050*/  BRA.U !UP0, `(.L_x_25405) ;  /* 0x0000000108587547 */ /* 0x000fea000b800000 */
[----:B------:R-:W-:-:S09]  /*5060*/  UISETP.NE.AND UP0, UPT, UR4, 0x1d, UPT ;  /* 0x0000001d0400788c */ /* 0x000fd2000bf05270 */
[----:B------:R-:W-:Y:S05]  /*5070*/  BRA.U !UP0, `(.L_x_25406) ;  /* 0x0000000108447547 */ /* 0x000fea000b800000 */
[----:B------:R-:W-:-:S09]  /*5080*/  UISETP.NE.AND UP0, UPT, UR4, 0x2c, UPT ;  /* 0x0000002c0400788c */ /* 0x000fd2000bf05270 */
[----:B------:R-:W-:Y:S05]  /*5090*/  BRA.U UP0, `(.L_x_25389) ;  /* 0x0000000100987547 */ /* 0x000fea000b800000 */
[----:B------:R-:W-:-:S04]  /*50a0*/  I2FP.F32.U32 R5, R4 ;  /* 0x0000000400057245 */ /* 0x000fc80000201000 */
[----:B------:R-:W-:-:S04]  /*50b0*/  SHF.R.U32.HI R4, RZ, 0x17, R5 ;  /* 0x00000017ff047819 */ /* 0x000fc80000011605 */
        /* <DEDUP_REMOVED lines=13> */
.L_x_25406:
[----:B------:R-:W-:-:S05]  /*5190*/  IMAD.MOV.U32 R5, RZ, RZ, RZ ;  /* 0x000000ffff057224 */ /* 0x000fca00078e00ff */
[----:B------:R0:W-:Y:S01]  /*51a0*/  STG.E.64 desc[UR36][R2.64], R4 ;  /* 0x0000000402007986 */ /* 0x0001e2000c101b24 */
[----:B------:R-:W-:Y:S05]  /*51b0*/  BRA `(.L_x_25390) ;  /* 0x00000004001c7947 */ /* 0x000fea0003800000 */
.L_x_25405:
[----:B------:R0:W-:Y:S01]  /*51c0*/  STG.E desc[UR36][R2.64], R4 ;  /* 0x0000000402007986 */ /* 0x0001e2000c101924 */
[----:B------:R-:W-:Y:S05]  /*51d0*/  BRA `(.L_x_25390) ;  /* 0x0000000400147947 */ /* 0x000fea0003800000 */
.L_x_25397:
        /* <DEDUP_REMOVED lines=8> */
.L_x_25408:
[----:B------:R-:W0:Y:S01]  /*5260*/  I2F.F64.U32 R4, R4 ;  /* 0x0000000400047312 */ /* 0x000e220000201800 */
[----:B------:R-:W-:-:S05]  /*5270*/  CS2R R6, SRZ ;  /* 0x0000000000067805 */ /* 0x000fca000001ff00 */
[----:B0-----:R0:W-:Y:S01]  /*5280*/  STG.E.128 desc[UR36][R2.64], R4 ;  /* 0x0000000402007986 */ /* 0x0011e2000c101d24 */
[----:B------:R-:W-:Y:S05]  /*5290*/  BRA `(.L_x_25390) ;  /* 0x0000000000e47947 */ /* 0x000fea0003800000 */
.L_x_25407:
[----:B------:R-:W-:-:S09]  /*52a0*/  UISETP.NE.AND UP0, UPT, UR4, 0xf, UPT ;  /* 0x0000000f0400788c */ /* 0x000fd2000bf05270 */
[----:B------:R-:W-:Y:S05]  /*52b0*/  BRA.U !UP0, `(.L_x_25409) ;  /* 0x0000000108d07547 */ /* 0x000fea000b800000 */
[----:B------:R-:W-:-:S09]  /*52c0*/  UISETP.NE.AND UP0, UPT, UR4, 0x17, UPT ;  /* 0x000000170400788c */ /* 0x000fd2000bf05270 */
[----:B------:R-:W-:Y:S05]  /*52d0*/  BRA.U !UP0, `(.L_x_25410) ;  /* 0x0000000108847547 */ /* 0x000fea000b800000 */
[----:B------:R-:W-:-:S09]  /*52e0*/  UISETP.NE.AND UP0, UPT, UR4, 0x18, UPT ;  /* 0x000000180400788c */ /* 0x000fd2000bf05270 */
[----:B------:R-:W-:Y:S05]  /*52f0*/  BRA.U !UP0, `(.L_x_25411) ;  /* 0x0000000108447547 */ /* 0x000fea000b800000 */
.L_x_25389:
        /* <DEDUP_REMOVED lines=16> */
.L_x_25412:
[----:B------:R-:W-:Y:S05]  /*5400*/  BRA `(.L_x_25390) ;  /* 0x0000000000887947 */ /* 0x000fea0003800000 */
.L_x_25411:
        /* <DEDUP_REMOVED lines=11> */
.L_x_25414:
[----:B------:R-:W-:Y:S05]  /*54c0*/  BSYNC.RECONVERGENT B0 ;  /* 0x0000000000007941 */ /* 0x000fea0003800200 */
.L_x_25413:
[----:B------:R0:W-:Y:S01]  /*54d0*/  STG.E.U8 desc[UR36][R2.64], R5 ;  /* 0x0000000502007986 */ /* 0x0001e2000c101124 */
[----:B------:R-:W-:Y:S05]  /*54e0*/  BRA `(.L_x_25390) ;  /* 0x0000000000507947 */ /* 0x000fea0003800000 */
.L_x_25410:
[----:B------:R-:W-:-:S04]  /*54f0*/  I2FP.F32.U32 R7, R4 ;  /* 0x0000000400077245 */ /* 0x000fc80000201000 */
[----:B------:R-:W-:-:S13]  /*5500*/  ISETP.GT.U32.AND P0, PT, R7, 0x477fffff, PT ;  /* 0x477fffff0700780c */ /* 0x000fda0003f04070 */
        /* <DEDUP_REMOVED lines=10> */
.L_x_25415:
[----:B------:R-:W-:Y:S01]  /*55b0*/  HFMA2 R5, -RZ, RZ, 0, 7.569789886474609375e-06 ;  /* 0x0000007fff057431 */ /* 0x000fe200000001ff */
[----:B------:R-:W-:-:S04]  /*55c0*/  ISETP.GT.U32.AND P0, PT, R7, 0x7f800000, PT ;  /* 0x7f8000000700780c */ /* 0x000fc80003f04070 */
[----:B------:R-:W-:-:S05]  /*55d0*/  SEL R5, R5, 0x7c, P0 ;  /* 0x0000007c05057807 */ /* 0x000fca0000000000 */
[----:B------:R0:W-:Y:S01]  /*55e0*/  STG.E.U8 desc[UR36][R2.64], R5 ;  /* 0x0000000502007986 */ /* 0x0001e2000c101124 */
[----:B------:R-:W-:Y:S05]  /*55f0*/  BRA `(.L_x_25390) ;  /* 0x00000000000c7947 */ /* 0x000fea0003800000 */
.L_x_25409:
[----:B------:R-:W-:-:S04]  /*5600*/  I2FP.F32.U32 R0, R4 ;  /* 0x0000000400007245 */ /* 0x000fc80000201000 */
[----:B------:R-:W-:-:S05]  /*5610*/  F2FP.BF16.F32.PACK_AB R0, RZ, R0 ;  /* 0x00000000ff00723e */ /* 0x000fca00000010ff */
[----:B------:R0:W-:Y:S02]  /*5620*/  STG.E.U16 desc[UR36][R2.64], R0 ;  /* 0x0000000002007986 */ /* 0x0001e4000c101524 */
.L_x_25390:
[----:B------:R-:W-:Y:S05]  /*5630*/  BSYNC.RECONVERGENT B6 ;  /* 0x0000000000067941 */ /* 0x000fea0003800200 */
.L_x_25384:
[----:B------:R-:W-:-:S07]  /*5640*/  VIADD R17, R17, 0x80 ;  /* 0x0000008011117836 */ /* 0x000fce0000000000 */
.L_x_25358:
[----:B------:R-:W-:Y:S05]  /*5650*/  BSYNC.RECONVERGENT B7 ;  /* 0x0000000000077941 */ /* 0x000fea0003800200 */
.L_x_25357:
[----:B------:R-:W5:Y:S01]  /*5660*/  LDCU UR4, c[0x0][0x380] ;  /* 0x00007000ff0477ac */ /* 0x000f620008000800 */
[----:B------:R-:W-:Y:S01]  /*5670*/  BSSY.RECONVERGENT B7, `(.L_x_25416) ;  /* 0x00002aa000077945 */ /* 0x000fe20003800200 */
[----:B-----5:R-:W-:-:S13]  /*5680*/  ISETP.GE.AND P0, PT, R17, UR4, PT ;  /* 0x0000000411007c0c */ /* 0x020fda000bf06270 */
[----:B------:R-:W-:Y:S05]  /*5690*/  @P0 BRA `(.L_x_25417) ;  /* 0x00000028009c0947 */ /* 0x000fea0003800000 */
[----:B------:R-:W5:Y:S01]  /*56a0*/  LDCU UR4, c[0x0][0x388] ;  /* 0x00007100ff0477ac */ /* 0x000f620008000800 */
[----:B01-3--:R-:W-:Y:S01]  /*56b0*/  MOV R0, RZ ;  /* 0x000000ff00007202 */ /* 0x00bfe20000000f00 */
        /* <DEDUP_REMOVED lines=8> */
[----:B--2-4-:R-:W-:-:S05]  /*5740*/  IMAD.HI.U32 R2, R17, UR4, R16 ;  /* 0x0000000411027c27 */ /* 0x014fca000f8e0010 */
        /* <DEDUP_REMOVED lines=292> */
.L_x_25418:
[----:B------:R-:W2:Y:S01]  /*6990*/  LDCU.64 UR6, c[0x0][0x588] ;  /* 0x0000b100ff0677ac */ /* 0x000ea20008000a00 */
[----:B------:R-:W-:Y:S01]  /*69a0*/  BSSY.RECONVERGENT B6, `(.L_x_25419) ;  /* 0x00000a0000067945 */ /* 0x000fe20003800200 */
[----:B------:R-:W-:-:S04]  /*69b0*/  UPRMT UR4, UR42, 0x9910, URZ ;  /* 0x000099102a047896 */ /* 0x000fc800080000ff */
[----:B------:R-:W-:Y:S01]  /*69c0*/  UISETP.GT.AND UP0, UPT, UR4, 0x9, UPT ;  /* 0x000000090400788c */ /* 0x000fe2000bf04270 */
[----:B--2-4-:R-:W-:-:S04]  /*69d0*/  IADD3 R2, P0, PT, R0, UR6, RZ ;  /* 0x0000000600027c10 */ /* 0x014fc8000ff1e0ff */
        /* <DEDUP_REMOVED lines=13> */
.L_x_25423:
[----:B------:R-:W2:Y:S02]  /*6ab0*/  LDG.E.U8 R2, desc[UR36][R2.64] ;  /* 0x0000002402027981 */ /* 0x000ea4000c1e1100 */
[----:B--2---:R-:W-:Y:S01]  /*6ac0*/  ISETP.NE.AND P0, PT, R2, RZ, PT ;  /* 0x000000ff0200720c */ /* 0x004fe20003f05270 */
[----:B------:R-:W-:-:S12]  /*6ad0*/  BRA `(.L_x_25425) ;  /* 0x0000000800307947 */ /* 0x000fd80003800000 */
.L_x_25422:
        /* <DEDUP_REMOVED lines=10> */
.L_x_25427:
[----:B------:R-:W2:Y:S02]  /*6b80*/  LDG.E R2, desc[UR36][R2.64] ;  /* 0x0000002402027981 */ /* 0x000ea4000c1e1900 */
[----:B--2---:R-:W-:Y:S01]  /*6b90*/  ISETP.NE.AND P0, PT, R2, RZ, PT ;  /* 0x000000ff0200720c */ /* 0x004fe20003f05270 */
[----:B------:R-:W-:-:S12]  /*6ba0*/  BRA `(.L_x_25425) ;  /* 0x0000000400fc7947 */ /* 0x000fd80003800000 */
.L_x_25426:
[----:B------:R-:W2:Y:S02]  /*6bb0*/  LDG.E.U16 R2, desc[UR36][R2.64] ;  /* 0x0000002402027981 */ /* 0x000ea4000c1e1500 */
[----:B--2---:R-:W-:Y:S01]  /*6bc0*/  ISETP.NE.AND P0, PT, R2, RZ, PT ;  /* 0x000000ff0200720c */ /* 0x004fe20003f05270 */
[----:B------:R-:W-:-:S12]  /*6bd0*/  BRA `(.L_x_25425) ;  /* 0x0000000400f07947 */ /* 0x000fd80003800000 */
.L_x_25421:
        /* <DEDUP_REMOVED lines=9> */
.L_x_25429:
[----:B------:R-:W2:Y:S02]  /*6c70*/  LDG.E.U16 R0, desc[UR36][R2.64] ;  /* 0x0000002402007981 */ /* 0x000ea4000c1e1500 */
[----:B--2---:R-:W-:-:S05]  /*6c80*/  HADD2.F32 R0, -RZ, R0.H0_H0 ;  /* 0x20000000ff007230 */ /* 0x004fca0000004100 */
[----:B------:R-:W-:Y:S01]  /*6c90*/  FSETP.NEU.FTZ.AND P0, PT, R0, RZ, PT ;  /* 0x000000ff0000720b */ /* 0x000fe20003f1d000 */
[----:B------:R-:W-:-:S12]  /*6ca0*/  BRA `(.L_x_25425) ;  /* 0x0000000400bc7947 */ /* 0x000fd80003800000 */
.L_x_25428:
        /* <DEDUP_REMOVED lines=11> */
.L_x_25431:
        /* <DEDUP_REMOVED lines=8> */
.L_x_25430:
[----:B------:R-:W2:Y:S02]  /*6de0*/  LDG.E.64 R2, desc[UR36][R2.64] ;  /* 0x0000002402027981 */ /* 0x000ea4000c1e1b00 */
[----:B--2---:R-:W-:Y:S01]  /*6df0*/  DSETP.NEU.AND P0, PT, R2, RZ, PT ;  /* 0x000000ff0200722a */ /* 0x004fe20003f0d000 */
[----:B------:R-:W-:-:S13]  /*6e00*/  BRA `(.L_x_25425) ;  /* 0x0000000400647947 */ /* 0x000fda0003800000 */
.L_x_25420:
        /* <DEDUP_REMOVED lines=11> */
.L_x_25434:
[----:B------:R-:W2:Y:S02]  /*6ec0*/  LDG.E.128 R4, desc[UR36][R2.64] ;  /* 0x0000002402047981 */ /* 0x000ea4000c1e1d00 */
[----:B--2---:R-:W-:-:S06]  /*6ed0*/  DSETP.NEU.AND P0, PT, R6, RZ, PT ;  /* 0x000000ff0600722a */ /* 0x004fcc0003f0d000 */
[----:B------:R-:W-:Y:S01]  /*6ee0*/  DSETP.NEU.OR P0, PT, R4, RZ, P0 ;  /* 0x000000ff0400722a */ /* 0x000fe2000070d400 */
[----:B------:R-:W-:-:S13]  /*6ef0*/  BRA `(.L_x_25425) ;  /* 0x0000000400287947 */ /* 0x000fda0003800000 */
.L_x_25433:
        /* <DEDUP_REMOVED lines=9> */
.L_x_25436:
[----:B------:R-:W2:Y:S02]  /*6f90*/  LDG.E.U8 R2, desc[UR36][R2.64] ;  /* 0x0000002402027981 */ /* 0x000ea4000c1e1100 */
[----:B--2---:R-:W-:-:S05]  /*6fa0*/  IMAD.SHL.U32 R0, R2, 0x2000000, RZ ;  /* 0x0200000002007824 */ /* 0x004fca00078e00ff */
[----:B------:R-:W-:-:S13]  /*6fb0*/  ISETP.GE.U32.AND P0, PT, R0, 0x8000000, PT ;  /* 0x080000000000780c */ /* 0x000fda0003f06070 */
[----:B------:R-:W-:Y:S02]  /*6fc0*/  @!P0 SHF.L.U32 R4, R2, 0x8, RZ ;  /* 0x0000000802048819 */ /* 0x000fe400000006ff */
[----:B------:R-:W-:Y:S02]  /*6fd0*/  @P0 LEA.HI R0, R0, 0x70000000, RZ, 0x1c ;  /* 0x7000000000000811 */ /* 0x000fe400078fe0ff */
[----:B------:R-:W-:-:S03]  /*6fe0*/  @!P0 LOP3.LUT R4, R4, 0x7f00, RZ, 0xc0, !PT ;  /* 0x00007f0004048812 */ /* 0x000fc600078ec0ff */
[----:B------:R-:W-:Y:S01]  /*6ff0*/  @P0 FMUL.FTZ R0, R0, 1.9259299443872358531e-34 ;  /* 0x0780000000000820 */ /* 0x000fe20000410000 */
[----:B------:R-:W-:-:S05]  /*7000*/  @!P0 LOP3.LUT R4, R4, 0x3f000000, RZ, 0xfc, !PT ;  /* 0x3f00000004048812 */ /* 0x000fca00078efcff */
[----:B------:R-:W-:-:S05]  /*7010*/  @!P0 FADD.FTZ R0, R4, -0.5 ;  /* 0xbf00000004008421 */ /* 0x000fca0000010000 */
[----:B------:R-:W-:Y:S01]  /*7020*/  LOP3.LUT P0, RZ, R0, 0x7fffffff, RZ, 0xc0, !PT ;  /* 0x7fffffff00ff7812 */ /* 0x000fe2000780c0ff */
[----:B------:R-:W-:-:S12]  /*7030*/  BRA `(.L_x_25425) ;  /* 0x0000000000d87947 */ /* 0x000fd80003800000 */
.L_x_25435:
[----:B------:R-:W2:Y:S02]  /*7040*/  LDG.E.U16 R0, desc[UR36][R2.64] ;  /* 0x0000002402007981 */ /* 0x000ea4000c1e1500 */
[----:B--2---:R-:W-:-:S05]  /*7050*/  IMAD.U32 R0, R0, 0x10000, RZ ;  /* 0x0001000000007824 */ /* 0x004fca00078e00ff */
[----:B------:R-:W-:Y:S01]  /*7060*/  FSETP.NEU.FTZ.AND P0, PT, R0, RZ, PT ;  /* 0x000000ff0000720b */ /* 0x000fe20003f1d000 */
[----:B------:R-:W-:-:S12]  /*7070*/  BRA `(.L_x_25425) ;  /* 0x0000000000c87947 */ /* 0x000fd80003800000 */
.L_x_25432:
        /* <DEDUP_REMOVED lines=11> */
.L_x_25439:
[----:B------:R-:W2:Y:S02]  /*7130*/  LDG.E.U8 R2, desc[UR36][R2.64] ;  /* 0x0000002402027981 */ /* 0x000ea4000c1e1100 */
[----:B--2---:R-:W-:Y:S01]  /*7140*/  ISETP.NE.AND P0, PT, R2, RZ, PT ;  /* 0x000000ff0200720c */ /* 0x004fe20003f05270 */
[----:B------:R-:W-:-:S12]  /*7150*/  BRA `(.L_x_25425) ;  /* 0x0000000000907947 */ /* 0x000fd80003800000 */
.L_x_25438:
[----:B------:R-:W2:Y:S02]  /*7160*/  LDG.E.U8 R2, desc[UR36][R2.64] ;  /* 0x0000002402027981 */ /* 0x000ea4000c1e1100 */
[----:B--2---:R-:W-:Y:S01]  /*7170*/  ISETP.NE.AND P0, PT, R2, RZ, PT ;  /* 0x000000ff0200720c */ /* 0x004fe20003f05270 */
[----:B------:R-:W-:-:S12]  /*7180*/  BRA `(.L_x_25425) ;  /* 0x0000000000847947 */ /* 0x000fd80003800000 */
.L_x_25437:
        /* <DEDUP_REMOVED lines=9> */
.L_x_25424:
        /* <DEDUP_REMOVED lines=16> */
.L_x_25442:
[----:B------:R-:W-:Y:S01]  /*7320*/  PLOP3.LUT P0, PT, PT, PT, PT, 0x8, 0x80 ;  /* 0x000000000080781c */ /* 0x000fe20003f0e170 */
[----:B------:R-:W-:-:S12]  /*7330*/  BRA `(.L_x_25425) ;  /* 0x0000000000187947 */ /* 0x000fd80003800000 */
.L_x_25441:
[----:B------:R-:W2:Y:S02]  /*7340*/  LDG.E.64 R2, desc[UR36][R2.64] ;  /* 0x0000002402027981 */ /* 0x000ea4000c1e1b00 */
[----:B--2---:R-:W-:-:S04]  /*7350*/  ISETP.NE.U32.AND P0, PT, R2, RZ, PT ;  /* 0x000000ff0200720c */ /* 0x004fc80003f05070 */
[----:B------:R-:W-:Y:S01]  /*7360*/  ISETP.NE.AND.EX P0, PT, R3, RZ, PT, P0 ;  /* 0x000000ff0300720c */ /* 0x000fe20003f05300 */
[----:B------:R-:W-:-:S12]  /*7370*/  BRA `(.L_x_25425) ;  /* 0x0000000000087947 */ /* 0x000fd80003800000 */
.L_x_25440:
[----:B------:R-:W2:Y:S02]  /*7380*/  LDG.E R2, desc[UR36][R2.64] ;  /* 0x0000002402027981 */ /* 0x000ea4000c1e1900 */
[----:B--2---:R-:W-:-:S13]  /*7390*/  ISETP.NE.AND P0, PT, R2, RZ, PT ;  /* 0x000000ff0200720c */ /* 0x004fda0003f05270 */
.L_x_25425:
[----:B------:R-:W-:Y:S05]  /*73a0*/  BSYNC.RECONVERGENT B6 ;  /* 0x0000000000067941 */ /* 0x000fea0003800200 */
.L_x_25419:
[----:B------:R-:W0:Y:S01]  /*73b0*/  LDCU.64 UR6, c[0x0][0x580] ;  /* 0x0000b000ff0677ac */ /* 0x000e220008000a00 */
[----:B------:R-:W-:Y:S01]  /*73c0*/  ISETP.NE.AND P0, PT, RZ, UR43, P0 ;  /* 0x0000002bff007c0c */ /* 0x000fe20008705270 */
[----:B------:R-:W-:Y:S01]  /*73d0*/  BSSY.RECONVERGENT B6, `(.L_x_25443) ;  /* 0x00000d2000067945 */ /* 0x000fe20003800200 */
[----:B------:R-:W-:Y:S02]  /*73e0*/  UPRMT UR4, UR40, 0x9910, URZ ;  /* 0x0000991028047896 */ /* 0x000fe400080000ff */
[----:B------:R-:W-:Y:S02]  /*73f0*/  SEL R4, RZ, 0x1, !P0 ;  /* 0x00000001ff047807 */ /* 0x000fe40004000000 */
        /* <DEDUP_REMOVED lines=14> */
.L_x_25447:
[----:B------:R0:W-:Y:S01]  /*74e0*/  STG.E.U8 desc[UR36][R2.64], R4 ;  /* 0x0000000402007986 */ /* 0x0001e2000c101124 */
[----:B------:R-:W-:Y:S05]  /*74f0*/  BRA `(.L_x_25449) ;  /* 0x0000000800fc7947 */ /* 0x000fea0003800000 */
.L_x_25446:
        /* <DEDUP_REMOVED lines=9> */
.L_x_25451:
[----:B------:R0:W-:Y:S01]  /*7590*/  STG.E desc[UR36][R2.64], R4 ;  /* 0x0000000402007986 */ /* 0x0001e2000c101924 */
[----:B------:R-:W-:Y:S05]  /*75a0*/  BRA `(.L_x_25449) ;  /* 0x0000000800d07947 */ /* 0x000fea0003800000 */
.L_x_25450:
[----:B------:R0:W-:Y:S01]  /*75b0*/  STG.E.U16 desc[UR36][R2.64], R4 ;  /* 0x0000000402007986 */ /* 0x0001e2000c101524 */
[----:B------:R-:W-:Y:S05]  /*75c0*/  BRA `(.L_x_25449) ;  /* 0x0000000800c87947 */ /* 0x000fea0003800000 */
.L_x_25445:
        /* <DEDUP_REMOVED lines=9> */
.L_x_25453:
[----:B------:R-:W-:-:S04]  /*7660*/  I2FP.F32.U32 R0, R4 ;  /* 0x0000000400007245 */ /* 0x000fc80000201000 */
[----:B------:R-:W-:-:S05]  /*7670*/  F2FP.F16.F32.PACK_AB R0, RZ, R0 ;  /* 0x00000000ff00723e */ /* 0x000fca00000000ff */
[----:B------:R0:W-:Y:S01]  /*7680*/  STG.E.U16 desc[UR36][R2.64], R0 ;  /* 0x0000000002007986 */ /* 0x0001e2000c101524 */
[----:B------:R-:W-:Y:S05]  /*7690*/  BRA `(.L_x_25449) ;  /* 0x0000000800947947 */ /* 0x000fea0003800000 */
.L_x_25452:
        /* <DEDUP_REMOVED lines=10> */
.L_x_25455:
[----:B------:R-:W-:-:S04]  /*7740*/  I2FP.F32.U32 R4, R4 ;  /* 0x0000000400047245 */ /* 0x000fc80000201000 */
[----:B------:R-:W-:-:S04]  /*7750*/  F2FP.F16.F32.PACK_AB R5, RZ, R4 ;  /* 0x00000004ff05723e */ /* 0x000fc800000000ff */
[----:B------:R-:W-:-:S05]  /*7760*/  PRMT R5, R5, 0x5410, RZ ;  /* 0x0000541005057816 */ /* 0x000fca00000000ff */
[----:B------:R0:W-:Y:S01]  /*7770*/  STG.E desc[UR36][R2.64], R5 ;  /* 0x0000000502007986 */ /* 0x0001e2000c101924 */
[----:B------:R-:W-:Y:S05]  /*7780*/  BRA `(.L_x_25449) ;  /* 0x0000000800587947 */ /* 0x000fea0003800000 */
.L_x_25454:
[----:B------:R-:W0:Y:S02]  /*7790*/  I2F.F64.U32 R4, R4 ;  /* 0x0000000400047312 */ /* 0x000e240000201800 */
[----:B0-----:R0:W-:Y:S01]  /*77a0*/  STG.E.64 desc[UR36][R2.64], R4 ;  /* 0x0000000402007986 */ /* 0x0011e2000c101b24 */
[----:B------:R-:W-:Y:S05]  /*77b0*/  BRA `(.L_x_25449) ;  /* 0x00000008004c7947 */ /* 0x000fea0003800000 */
.L_x_25444:
        /* <DEDUP_REMOVED lines=12> */
.L_x_25459:
[----:B------:R-:W-:Y:S01]  /*7880*/  I2FP.F32.U32 R5, R4 ;  /* 0x0000000400057245 */ /* 0x000fe20000201000 */
[----:B------:R-:W-:Y:S01]  /*7890*/  BSSY.RECONVERGENT B0, `(.L_x_25460) ;  /* 0x0000010000007945 */ /* 0x000fe20003800200 */
[----:B------:R-:W-:Y:S02]  /*78a0*/  MOV R0, 0x80 ;  /* 0x0000008000007802 */ /* 0x000fe40000000f00 */
        /* <DEDUP_REMOVED lines=14> */
.L_x_25461:
[----:B------:R-:W-:Y:S05]  /*7990*/  BSYNC.RECONVERGENT B0 ;  /* 0x0000000000007941 */ /* 0x000fea0003800200 */
.L_x_25460:
[----:B------:R0:W-:Y:S01]  /*79a0*/  STG.E.U8 desc[UR36][R2.64], R0 ;  /* 0x0000000002007986 */ /* 0x0001e2000c101124 */
[----:B------:R-:W-:Y:S05]  /*79b0*/  BRA `(.L_x_25449) ;  /* 0x0000000400cc7947 */ /* 0x000fea0003800000 */
.L_x_25458:
[----:B------:R-:W-:Y:S01]  /*79c0*/  I2FP.F32.U32 R5, R4 ;  /* 0x0000000400057245 */ /* 0x000fe20000201000 */
        /* <DEDUP_REMOVED lines=16> */
.L_x_25463:
[----:B------:R-:W-:Y:S05]  /*7ad0*/  BSYNC.RECONVERGENT B0 ;  /* 0x0000000000007941 */ /* 0x000fea0003800200 */
.L_x_25462:
[----:B------:R0:W-:Y:S01]  /*7ae0*/  STG.E.U8 desc[UR36][R2.64], R0 ;  /* 0x0000000002007986 */ /* 0x0001e2000c101124 */
[----:B------:R-:W-:Y:S05]  /*7af0*/  BRA `(.L_x_25449) ;  /* 0x00000004007c7947 */ /* 0x000fea0003800000 */
.L_x_25457:
        /* <DEDUP_REMOVED lines=21> */
.L_x_25465:
[----:B------:R-:W-:-:S05]  /*7c50*/  MOV R5, RZ ;  /* 0x000000ff00057202 */ /* 0x000fca0000000f00 */
[----:B------:R0:W-:Y:S01]  /*7c60*/  STG.E.64 desc[UR36][R2.64], R4 ;  /* 0x0000000402007986 */ /* 0x0001e2000c101b24 */
[----:B------:R-:W-:Y:S05]  /*7c70*/  BRA `(.L_x_25449) ;  /* 0x00000004001c7947 */ /* 0x000fea0003800000 */
.L_x_25464:
[----:B------:R0:W-:Y:S01]  /*7c80*/  STG.E desc[UR36][R2.64], R4 ;  /* 0x0000000402007986 */ /* 0x0001e2000c101924 */
[----:B------:R-:W-:Y:S05]  /*7c90*/  BRA `(.L_x_25449) ;  /* 0x0000000400147947 */ /* 0x000fea0003800000 */
.L_x_25456:
        /* <DEDUP_REMOVED lines=8> */
.L_x_25467:
[----:B------:R-:W0:Y:S01]  /*7d20*/  I2F.F64.U32 R4, R4 ;  /* 0x0000000400047312 */ /* 0x000e220000201800 */
[----:B------:R-:W-:-:S05]  /*7d30*/  CS2R R6, SRZ ;  /* 0x0000000000067805 */ /* 0x000fca000001ff00 */
[----:B0-----:R0:W-:Y:S01]  /*7d40*/  STG.E.128 desc[UR36][R2.64], R4 ;  /* 0x0000000402007986 */ /* 0x0011e2000c101d24 */
[----:B------:R-:W-:Y:S05]  /*7d50*/  BRA `(.L_x_25449) ;  /* 0x0000000000e47947 */ /* 0x000fea0003800000 */
.L_x_25466:
[----:B------:R-:W-:-:S09]  /*7d60*/  UISETP.NE.AND UP0, UPT, UR4, 0xf, UPT ;  /* 0x0000000f0400788c */ /* 0x000fd2000bf05270 */
[----:B------:R-:W-:Y:S05]  /*7d70*/  BRA.U !UP0, `(.L_x_25468) ;  /* 0x0000000108d07547 */ /* 0x000fea000b800000 */
[----:B------:R-:W-:-:S09]  /*7d80*/  UISETP.NE.AND UP0, UPT, UR4, 0x17, UPT ;  /* 0x000000170400788c */ /* 0x000fd2000bf05270 */
[----:B------:R-:W-:Y:S05]  /*7d90*/  BRA.U !UP0, `(.L_x_25469) ;  /* 0x0000000108847547 */ /* 0x000fea000b800000 */
[----:B------:R-:W-:-:S09]  /*7da0*/  UISETP.NE.AND UP0, UPT, UR4, 0x18, UPT ;  /* 0x000000180400788c */ /* 0x000fd2000bf05270 */
[----:B------:R-:W-:Y:S05]  /*7db0*/  BRA.U !UP0, `(.L_x_25470) ;  /* 0x0000000108447547 */ /* 0x000fea000b800000 */
.L_x_25448:
        /* <DEDUP_REMOVED lines=16> */
.L_x_25471:
[----:B------:R-:W-:Y:S05]  /*7ec0*/  BRA `(.L_x_25449) ;  /* 0x0000000000887947 */ /* 0x000fea0003800000 */
.L_x_25470:
        /* <DEDUP_REMOVED lines=11> */
.L_x_25473:
[----:B------:R-:W-:Y:S05]  /*7f80*/  BSYNC.RECONVERGENT B0 ;  /* 0x0000000000007941 */ /* 0x000fea0003800200 */
.L_x_25472:
[----:B------:R3:W-:Y:S01]  /*7f90*/  STG.E.U8 desc[UR36][R2.64], R5 ;  /* 0x0000000502007986 */ /* 0x0007e2000c101124 */
[----:B------:R-:W-:Y:S05]  /*7fa0*/  BRA `(.L_x_25449) ;  /* 0x0000000000507947 */ /* 0x000fea0003800000 */
.L_x_25469:
        /* <DEDUP_REMOVED lines=12> */
.L_x_25474:
[----:B------:R-:W-:Y:S01]  /*8070*/  IMAD.MOV.U32 R5, RZ, RZ, 0x7f ;  /* 0x0000007fff057424 */ /* 0x000fe200078e00ff */
[----:B------:R-:W-:-:S04]  /*8080*/  ISETP.GT.U32.AND P0, PT, R7, 0x7f800000, PT ;  /* 0x7f8000000700780c */ /* 0x000fc80003f04070 */
[----:B------:R-:W-:-:S05]  /*8090*/  SEL R5, R5, 0x7c, P0 ;  /* 0x0000007c05057807 */ /* 0x000fca0000000000 */
[----:B------:R1:W-:Y:S01]  /*80a0*/  STG.E.U8 desc[UR36][R2.64], R5 ;  /* 0x0000000502007986 */ /* 0x0003e2000c101124 */
[----:B------:R-:W-:Y:S05]  /*80b0*/  BRA `(.L_x_25449) ;  /* 0x00000000000c7947 */ /* 0x000fea0003800000 */
.L_x_25468:
[----:B------:R-:W-:-:S04]  /*80c0*/  I2FP.F32.U32 R0, R4 ;  /* 0x0000000400007245 */ /* 0x000fc80000201000 */
[----:B------:R-:W-:-:S05]  /*80d0*/  F2FP.BF16.F32.PACK_AB R0, RZ, R0 ;  /* 0x00000000ff00723e */ /* 0x000fca00000010ff */
[----:B------:R0:W-:Y:S02]  /*80e0*/  STG.E.U16 desc[UR36][R2.64], R0 ;  /* 0x0000000002007986 */ /* 0x0001e4000c101524 */
.L_x_25449:
[----:B------:R-:W-:Y:S05]  /*80f0*/  BSYNC.RECONVERGENT B6 ;  /* 0x0000000000067941 */ /* 0x000fea0003800200 */
.L_x_25443:
[----:B------:R-:W-:-:S07]  /*8100*/  IADD3 R17, PT, PT, R17, 0x80, RZ ;  /* 0x0000008011117810 */ /* 0x000fce0007ffe0ff */
.L_x_25417:
[----:B------:R-:W-:Y:S05]  /*8110*/  BSYNC.RECONVERGENT B7 ;  /* 0x0000000000077941 */ /* 0x000fea0003800200 */
.L_x_25416:
[----:B------:R-:W5:Y:S02]  /*8120*/  LDCU UR4, c[0x0][0x380] ;  /* 0x00007000ff0477ac */ /* 0x000f640008000800 */
[----:B-----5:R-:W-:-:S13]  /*8130*/  ISETP.GE.AND P0, PT, R17, UR4, PT ;  /* 0x0000000411007c0c */ /* 0x020fda000bf06270 */
[----:B------:R-:W-:Y:S05]  /*8140*/  @P0 EXIT ;  /* 0x000000000000094d */ /* 0x000fea0003800000 */
[----:B------:R-:W5:Y:S01]  /*8150*/  LDCU UR4, c[0x0][0x388] ;  /* 0x00007100ff0477ac */ /* 0x000f620008000800 */
[----:B------:R-:W-:Y:S02]  /*8160*/  HFMA2 R16, -RZ, RZ, 0, 0 ;  /* 0x00000000ff107431 */ /* 0x000fe400000001ff */
[----:B01-3--:R-:W-:Y:S01]  /*8170*/  IMAD.MOV.U32 R0, RZ, RZ, RZ ;  /* 0x000000ffff007224 */ /* 0x00bfe200078e00ff */
[----:B-----5:R-:W-:-:S09]  /*8180*/  UISETP.NE.AND UP0, UPT, UR4, URZ, UPT ;  /* 0x000000ff0400728c */ /* 0x020fd2000bf05270 */
[----:B------:R-:W-:Y:S05]  /*8190*/  BRA.U !UP0, `(.L_x_25475) ;  /* 0x0000001108a87547 */ /* 0x000fea000b800000 */
[----:B------:R-:W2:Y:S01]  /*81a0*/  LDCU.64 UR4, c[0x0][0x390] ;  /* 0x00007200ff0477ac */ /* 0x000ea20008000a00 */
[----:B------:R-:W-:Y:S01]  /*81b0*/  IMAD.MOV.U32 R16, RZ, RZ, RZ ;  /* 0x000000ffff107224 */ /* 0x000fe200078e00ff */
[----:B------:R-:W0:Y:S01]  /*81c0*/  LDCU UR6, c[0x0][0x38c] ;  /* 0x00007180ff0677ac */ /* 0x000e220008000800 */
[----:B------:R-:W1:Y:S01]  /*81d0*/  LDCU.64 UR8, c[0x0][0x4b8] ;  /* 0x00009700ff0877ac */ /* 0x000e620008000a00 */
[----:B------:R-:W-:Y:S01]  /*81e0*/  UISETP.NE.AND UP0, UPT, UR41, URZ, UPT ;  /* 0x000000ff2900728c */ /* 0x000fe2000bf05270 */
[----:B--2-4-:R-:W-:-:S05]  /*81f0*/  IMAD.HI.U32 R2, R17, UR4, R16 ;  /* 0x0000000411027c27 */ /* 0x014fca000f8e0010 */
        /* <DEDUP_REMOVED lines=292> */
.L_x_25475:
[----:B------:R-:W0:Y:S01]  /*9440*/  LDCU.128 UR8, c[0x0][0x580] ;  /* 0x0000b000ff0877ac */ /* 0x000e220008000c00 */
[----:B------:R-:W-:Y:S01]  /*9450*/  BSSY.RECONVERGENT B6, `(.L_x_25476) ;  /* 0x00000a2000067945 */ /* 0x000fe20003800200 */
[----:B------:R-:W-:-:S04]  /*9460*/  UPRMT UR4, UR42, 0x9910, URZ ;  /* 0x000099102a047896 */ /* 0x000fc800080000ff */
[----:B------:R-:W-:Y:S01]  /*9470*/  UISETP.GT.AND UP0, UPT, UR4, 0x9, UPT ;  /* 0x000000090400788c */ /* 0x000fe2000bf04270 */
[----:B0-----:R-:W-:Y:S02]  /*9480*/  IADD3 R16, P0, PT, R16, UR8, RZ ;  /* 0x0000000810107c10 */ /* 0x001fe4000ff1e0ff */
[----:B--2-4-:R-:W-:-:S03]  /*9490*/  IADD3 R2, P1, PT, R0, UR10, RZ ;  /* 0x0000000a00027c10 */ /* 0x014fc6000ff3e0ff */
        /* <DEDUP_REMOVED lines=14> */
.L_x_25480:
[----:B------:R-:W2:Y:S02]  /*9580*/  LDG.E.U8 R2, desc[UR36][R2.64] ;  /* 0x0000002402027981 */ /* 0x000ea4000c1e1100 */
[----:B--2---:R-:W-:Y:S01]  /*9590*/  ISETP.NE.AND P0, PT, R2, RZ, PT ;  /* 0x000000ff0200720c */ /* 0x004fe20003f05270 */
[----:B------:R-:W-:-:S12]  /*95a0*/  BRA `(.L_x_25482) ;  /* 0x0000000800307947 */ /* 0x000fd80003800000 */
.L_x_25479:
        /* <DEDUP_REMOVED lines=10> */
.L_x_25484:
[----:B------:R-:W2:Y:S02]  /*9650*/  LDG.E R2, desc[UR36][R2.64] ;  /* 0x0000002402027981 */ /* 0x000ea4000c1e1900 */
[----:B--2---:R-:W-:Y:S01]  /*9660*/  ISETP.NE.AND P0, PT, R2, RZ, PT ;  /* 0x000000ff0200720c */ /* 0x004fe20003f05270 */
[----:B------:R-:W-:-:S12]  /*9670*/  BRA `(.L_x_25482) ;  /* 0x0000000400fc7947 */ /* 0x000fd80003800000 */
.L_x_25483:
[----:B------:R-:W2:Y:S02]  /*9680*/  LDG.E.U16 R2, desc[UR36][R2.64] ;  /* 0x0000002402027981 */ /* 0x000ea4000c1e1500 */
[----:B--2---:R-:W-:Y:S01]  /*9690*/  ISETP.NE.AND P0, PT, R2, RZ, PT ;  /* 0x000000ff0200720c */ /* 0x004fe20003f05270 */
[----:B------:R-:W-:-:S12]  /*96a0*/  BRA `(.L_x_25482) ;  /* 0x0000000400f07947 */ /* 0x000fd80003800000 */
.L_x_25478:
        /* <DEDUP_REMOVED lines=9> */
.L_x_25486:
[----:B------:R-:W2:Y:S02]  /*9740*/  LDG.E.U16 R0, desc[UR36][R2.64] ;  /* 0x0000002402007981 */ /* 0x000ea4000c1e1500 */
[----:B--2---:R-:W-:-:S05]  /*9750*/  HADD2.F32 R0, -RZ, R0.H0_H0 ;  /* 0x20000000ff007230 */ /* 0x004fca0000004100 */
[----:B------:R-:W-:Y:S01]  /*9760*/  FSETP.NEU.FTZ.AND P0, PT, R0, RZ, PT ;  /* 0x000000ff0000720b */ /* 0x000fe20003f1d000 */
[----:B------:R-:W-:-:S12]  /*9770*/  BRA `(.L_x_25482) ;  /* 0x0000000400bc7947 */ /* 0x000fd80003800000 */
.L_x_25485:
        /* <DEDUP_REMOVED lines=11> */
.L_x_25488:
        /* <DEDUP_REMOVED lines=8> */
.L_x_25487:
[----:B------:R-:W2:Y:S02]  /*98b0*/  LDG.E.64 R2, desc[UR36][R2.64] ;  /* 0x0000002402027981 */ /* 0x000ea4000c1e1b00 */
[----:B--2---:R-:W-:Y:S01]  /*98c0*/  DSETP.NEU.AND P0, PT, R2, RZ, PT ;  /* 0x000000ff0200722a */ /* 0x004fe20003f0d000 */
[----:B------:R-:W-:-:S13]  /*98d0*/  BRA `(.L_x_25482) ;  /* 0x0000000400647947 */ /* 0x000fda0003800000 */
.L_x_25477:
        /* <DEDUP_REMOVED lines=11> */
.L_x_25491:
[----:B------:R-:W2:Y:S02]  /*9990*/  LDG.E.128 R4, desc[UR36][R2.64] ;  /* 0x0000002402047981 */ /* 0x000ea4000c1e1d00 */
[----:B--2---:R-:W-:-:S06]  /*99a0*/  DSETP.NEU.AND P0, PT, R6, RZ, PT ;  /* 0x000000ff0600722a */ /* 0x004fcc0003f0d000 */
[----:B------:R-:W-:Y:S01]  /*99b0*/  DSETP.NEU.OR P0, PT, R4, RZ, P0 ;  /* 0x000000ff0400722a */ /* 0x000fe2000070d400 */
[----:B------:R-:W-:-:S13]  /*99c0*/  BRA `(.L_x_25482) ;  /* 0x0000000400287947 */ /* 0x000fda0003800000 */
.L_x_25490:
        /* <DEDUP_REMOVED lines=9> */
.L_x_25493:
        /* <DEDUP_REMOVED lines=11> */
.L_x_25492:
[----:B------:R-:W2:Y:S02]  /*9b10*/  LDG.E.U16 R0, desc[UR36][R2.64] ;  /* 0x0000002402007981 */ /* 0x000ea4000c1e1500 */
[----:B--2---:R-:W-:-:S05]  /*9b20*/  IMAD.U32 R0, R0, 0x10000, RZ ;  /* 0x0001000000007824 */ /* 0x004fca00078e00ff */
[----:B------:R-:W-:Y:S01]  /*9b30*/  FSETP.NEU.FTZ.AND P0, PT, R0, RZ, PT ;  /* 0x000000ff0000720b */ /* 0x000fe20003f1d000 */
[----:B------:R-:W-:-:S12]  /*9b40*/  BRA `(.L_x_25482) ;  /* 0x0000000000c87947 */ /* 0x000fd80003800000 */
.L_x_25489:
        /* <DEDUP_REMOVED lines=11> */
.L_x_25496:
[----:B------:R-:W2:Y:S02]  /*9c00*/  LDG.E.U8 R2, desc[UR36][R2.64] ;  /* 0x0000002402027981 */ /* 0x000ea4000c1e1100 */
[----:B--2---:R-:W-:Y:S01]  /*9c10*/  ISETP.NE.AND P0, PT, R2, RZ, PT ;  /* 0x000000ff0200720c */ /* 0x004fe20003f05270 */
[----:B------:R-:W-:-:S12]  /*9c20*/  BRA `(.L_x_25482) ;  /* 0x0000000000907947 */ /* 0x000fd80003800000 */
.L_x_25495:
[----:B------:R-:W2:Y:S02]  /*9c30*/  LDG.E.U8 R2, desc[UR36][R2.64] ;  /* 0x0000002402027981 */ /* 0x000ea4000c1e1100 */
[----:B--2---:R-:W-:Y:S01]  /*9c40*/  ISETP.NE.AND P0, PT, R2, RZ, PT ;  /* 0x000000ff0200720c */ /* 0x004fe20003f05270 */
[----:B------:R-:W-:-:S12]  /*9c50*/  BRA `(.L_x_25482) ;  /* 0x0000000000847947 */ /* 0x000fd80003800000 */
.L_x_25494:
        /* <DEDUP_REMOVED lines=9> */
.L_x_25481:
        /* <DEDUP_REMOVED lines=16> */
.L_x_25499:
[----:B------:R-:W-:Y:S01]  /*9df0*/  PLOP3.LUT P0, PT, PT, PT, PT, 0x8, 0x80 ;  /* 0x000000000080781c */ /* 0x000fe20003f0e170 */
[----:B------:R-:W-:-:S12]  /*9e00*/  BRA `(.L_x_25482) ;  /* 0x0000000000187947 */ /* 0x000fd80003800000 */
.L_x_25498:
[----:B------:R-:W2:Y:S02]  /*9e10*/  LDG.E.64 R2, desc[UR36][R2.64] ;  /* 0x0000002402027981 */ /* 0x000ea4000c1e1b00 */
[----:B--2---:R-:W-:-:S04]  /*9e20*/  ISETP.NE.U32.AND P0, PT, R2, RZ, PT ;  /* 0x000000ff0200720c */ /* 0x004fc80003f05070 */
[----:B------:R-:W-:Y:S01]  /*9e30*/  ISETP.NE.AND.EX P0, PT, R3, RZ, PT, P0 ;  /* 0x000000ff0300720c */ /* 0x000fe20003f05300 */
[----:B------:R-:W-:-:S12]  /*9e40*/  BRA `(.L_x_25482) ;  /* 0x0000000000087947 */ /* 0x000fd80003800000 */
.L_x_25497:
[----:B------:R-:W2:Y:S02]  /*9e50*/  LDG.E R2, desc[UR36][R2.64] ;  /* 0x0000002402027981 */ /* 0x000ea4000c1e1900 */
[----:B--2---:R-:W-:-:S13]  /*9e60*/  ISETP.NE.AND P0, PT, R2, RZ, PT ;  /* 0x000000ff0200720c */ /* 0x004fda0003f05270 */
.L_x_25482:
[----:B------:R-:W-:Y:S05]  /*9e70*/  BSYNC.RECONVERGENT B6 ;  /* 0x0000000000067941 */ /* 0x000fea0003800200 */
.L_x_25476:
[----:B------:R-:W-:Y:S01]  /*9e80*/  UPRMT UR4, UR40, 0x9910, URZ ;  /* 0x0000991028047896 */ /* 0x000fe200080000ff */
[----:B------:R-:W-:-:S03]  /*9e90*/  ISETP.NE.AND P0, PT, RZ, UR43, P0 ;  /* 0x0000002bff007c0c */ /* 0x000fc60008705270 */
[----:B------:R-:W-:Y:S01]  /*9ea0*/  UISETP.GT.AND UP0, UPT, UR4, 0x9, UPT ;  /* 0x000000090400788c */ /* 0x000fe2000bf04270 */
[----:B------:R-:W-:-:S08]  /*9eb0*/  SEL R2, RZ, 0x1, !P0 ;  /* 0x00000001ff027807 */ /* 0x000fd00004000000 */
        /* <DEDUP_REMOVED lines=11> */
.L_x_25503:
[----:B------:R-:W-:Y:S01]  /*9f70*/  STG.E.U8 desc[UR36][R16.64], R2 ;  /* 0x0000000210007986 */ /* 0x000fe2000c101124 */
[----:B------:R-:W-:Y:S05]  /*9f80*/  EXIT ;  /* 0x000000000000794d */ /* 0x000fea0003800000 */
.L_x_25502:
        /* <DEDUP_REMOVED lines=9> */
.L_x_25506:
[----:B------:R-:W-:Y:S01]  /*a020*/  STG.E desc[UR36][R16.64], R2 ;  /* 0x0000000210007986 */ /* 0x000fe2000c101924 */
[----:B------:R-:W-:Y:S05]  /*a030*/  EXIT ;  /* 0x000000000000794d */ /* 0x000fea0003800000 */
.L_x_25505:
[----:B------:R-:W-:Y:S01]  /*a040*/  STG.E.U16 desc[UR36][R16.64], R2 ;  /* 0x0000000210007986 */ /* 0x000fe2000c101524 */
[----:B------:R-:W-:Y:S05]  /*a050*/  EXIT ;  /* 0x000000000000794d */ /* 0x000fea0003800000 */
.L_x_25501:
[----:B------:R-:W-:-:S09]  /*a060*/  UISETP.GT.AND UP0, UPT, UR4, 0x6, UPT ;  /* 0x000000060400788c */ /* 0x000fd2000bf04270 */
[----:B------:R-:W-:Y:S05]  /*a070*/  BRA.U UP0, `(.L_x_25507) ;  /* 0x00000001002c7547 */ /* 0x000fea000b800000 */
[----:B------:R-:W-:-:S09]  /*a080*/  UISETP.NE.AND UP0, UPT, UR4, 0x5, UPT ;  /* 0x000000050400788c */ /* 0x000fd2000bf05270 */
[----:B------:R-:W-:Y:S05]  /*a090*/  BRA.U !UP0, `(.L_x_25508) ;  /* 0x0000000108147547 */ /* 0x000fea000b800000 */
[----:B------:R-:W-:-:S09]  /*a0a0*/  UISETP.NE.AND UP0, UPT, UR4, 0x6, UPT ;  /* 0x000000060400788c */ /* 0x000fd2000bf05270 */
[----:B------:R-:W-:Y:S05]  /*a0b0*/  BRA.U UP0, `(.L_x_25504) ;  /* 0x0000000500e47547 */ /* 0x000fea000b800000 */
[----:B------:R-:W-:-:S05]  /*a0c0*/  I2FP.F32.U32 R3, R2 ;  /* 0x0000000200037245 */ /* 0x000fca0000201000 */
[----:B------:R-:W-:Y:S01]  /*a0d0*/  STG.E desc[UR36][R16.64], R3 ;  /* 0x0000000310007986 */ /* 0x000fe2000c101924 */
[----:B------:R-:W-:Y:S05]  /*a0e0*/  EXIT ;  /* 0x000000000000794d */ /* 0x000fea0003800000 */
.L_x_25508:
[----:B------:R-:W-:-:S04]  /*a0f0*/  I2FP.F32.U32 R0, R2 ;  /* 0x0000000200007245 */ /* 0x000fc80000201000 */
[----:B------:R-:W-:-:S05]  /*a100*/  F2FP.F16.F32.PACK_AB R0, RZ, R0 ;  /* 0x00000000ff00723e */ /* 0x000fca00000000ff */
[----:B------:R-:W-:Y:S01]  /*a110*/  STG.E.U16 desc[UR36][R16.64], R0 ;  /* 0x0000000010007986 */ /* 0x000fe2000c101524 */
[----:B------:R-:W-:Y:S05]  /*a120*/  EXIT ;  /* 0x000000000000794d */ /* 0x000fea0003800000 */
.L_x_25507:
        /* <DEDUP_REMOVED lines=8> */
[----:B------:R-:W-:Y:S01]  /*a1b0*/  STG.E.64 desc[UR36][R16.64], R2 ;  /* 0x0000000210007986 */ /* 0x000fe2000c101b24 */
[----:B------:R-:W-:Y:S05]  /*a1c0*/  EXIT ;  /* 0x000000000000794d */ /* 0x000fea0003800000 */
.L_x_25510:
[----:B------:R-:W-:-:S04]  /*a1d0*/  I2FP.F32.U32 R2, R2 ;  /* 0x0000000200027245 */ /* 0x000fc80000201000 */
[----:B------:R-:W-:-:S04]  /*a1e0*/  F2FP.F16.F32.PACK_AB R3, RZ, R2 ;  /* 0x00000002ff03723e */ /* 0x000fc800000000ff */
[----:B------:R-:W-:-:S05]  /*a1f0*/  PRMT R3, R3, 0x5410, RZ ;  /* 0x0000541003037816 */ /* 0x000fca00000000ff */
[----:B------:R-:W-:Y:S01]  /*a200*/  STG.E desc[UR36][R16.64], R3 ;  /* 0x0000000310007986 */ /* 0x000fe2000c101924 */
[----:B------:R-:W-:Y:S05]  /*a210*/  EXIT ;  /* 0x000000000000794d */ /* 0x000fea0003800000 */
.L_x_25509:
[----:B------:R-:W0:Y:S02]  /*a220*/  I2F.F64.U32 R2, R2 ;  /* 0x0000000200027312 */ /* 0x000e240000201800 */
[----:B0-----:R-:W-:Y:S01]  /*a230*/  STG.E.64 desc[UR36][R16.64], R2 ;  /* 0x0000000210007986 */ /* 0x001fe2000c101b24 */
[----:B------:R-:W-:Y:S05]  /*a240*/  EXIT ;  /* 0x000000000000794d */ /* 0x000fea0003800000 */
.L_x_25500:
        /* <DEDUP_REMOVED lines=12> */
.L_x_25514:
        /* <DEDUP_REMOVED lines=16> */
.L_x_25517:
[----:B------:R-:W-:-:S07]  /*a410*/  PRMT R8, R0, 0x7610, R8 ;  /* 0x0000761000087816 */ /* 0x000fce0000000008 */
.L_x_25516:
[----:B------:R-:W-:Y:S05]  /*a420*/  BSYNC.RECONVERGENT B0 ;  /* 0x0000000000007941 */ /* 0x000fea0003800200 */
.L_x_25515:
[----:B------:R-:W-:Y:S01]  /*a430*/  STG.E.U8 desc[UR36][R16.64], R8 ;  /* 0x0000000810007986 */ /* 0x000fe2000c101124 */
[----:B------:R-:W-:Y:S05]  /*a440*/  EXIT ;  /* 0x000000000000794d */ /* 0x000fea0003800000 */
.L_x_25513:
        /* <DEDUP_REMOVED lines=16> */
.L_x_25520:
[----:B------:R-:W-:-:S07]  /*a550*/  PRMT R8, R0, 0x7610, R8 ;  /* 0x0000761000087816 */ /* 0x000fce0000000008 */
.L_x_25519:
[----:B------:R-:W-:Y:S05]  /*a560*/  BSYNC.RECONVERGENT B0 ;  /* 0x0000000000007941 */ /* 0x000fea0003800200 */
.L_x_25518:
[----:B------:R-:W-:Y:S01]  /*a570*/  STG.E.U8 desc[UR36][R16.64], R8 ;  /* 0x0000000810007986 */ /* 0x000fe2000c101124 */
[----:B------:R-:W-:Y:S05]  /*a580*/  EXIT ;  /* 0x000000000000794d */ /* 0x000fea0003800000 */
.L_x_25512:
        /* <DEDUP_REMOVED lines=19> */
[----:B------:R-:W-:Y:S01]  /*a6c0*/  STG.E.U8 desc[UR36][R16.64], R3 ;  /* 0x0000000310007986 */ /* 0x000fe2000c101124 */
[----:B------:R-:W-:Y:S05]  /*a6d0*/  EXIT ;  /* 0x000000000000794d */ /* 0x000fea0003800000 */
.L_x_25522:
[----:B------:R-:W-:-:S05]  /*a6e0*/  IMAD.MOV.U32 R3, RZ, RZ, RZ ;  /* 0x000000ffff037224 */ /* 0x000fca00078e00ff */
[----:B------:R-:W-:Y:S01]  /*a6f0*/  STG.E.64 desc[UR36][R16.64], R2 ;  /* 0x0000000210007986 */ /* 0x000fe2000c101b24 */
[----:B------:R-:W-:Y:S05]  /*a700*/  EXIT ;  /* 0x000000000000794d */ /* 0x000fea0003800000 */
.L_x_25521:
[----:B------:R-:W-:Y:S01]  /*a710*/  STG.E desc[UR36][R16.64], R2 ;  /* 0x0000000210007986 */ /* 0x000fe2000c101924 */
[----:B------:R-:W-:Y:S05]  /*a720*/  EXIT ;  /* 0x000000000000794d */ /* 0x000fea0003800000 */
.L_x_25511:
[----:B------:R-:W-:-:S09]  /*a730*/  UISETP.GT.AND UP0, UPT, UR4, 0xe, UPT ;  /* 0x0000000e0400788c */ /* 0x000fd2000bf04270 */
[----:B------:R-:W-:Y:S05]  /*a740*/  BRA.U UP0, `(.L_x_25523) ;  /* 0x0000000100287547 */ /* 0x000fea000b800000 */
[----:B------:R-:W-:-:S09]  /*a750*/  UISETP.NE.AND UP0, UPT, UR4, 0xa, UPT ;  /* 0x0000000a0400788c */ /* 0x000fd2000bf05270 */
[----:B------:R-:W-:Y:S05]  /*a760*/  BRA.U !UP0, `(.L_x_25524) ;  /* 0x0000000108107547 */ /* 0x000fea000b800000 */
[----:B------:R-:W-:-:S09]  /*a770*/  UISETP.NE.AND UP0, UPT, UR4, 0xb, UPT ;  /* 0x0000000b0400788c */ /* 0x000fd2000bf05270 */
[----:B------:R-:W-:Y:S05]  /*a780*/  BRA.U UP0, `(.L_x_25504) ;  /* 0x0000000100307547 */ /* 0x000fea000b800000 */
[----:B------:R-:W-:Y:S01]  /*a790*/  STG.E.U8 desc[UR36][R16.64], R2 ;  /* 0x0000000210007986 */ /* 0x000fe2000c101124 */
[----:B------:R-:W-:Y:S05]  /*a7a0*/  EXIT ;  /* 0x000000000000794d */ /* 0x000fea0003800000 */
.L_x_25524:
[----:B------:R-:W0:Y:S01]  /*a7b0*/  I2F.F64.U32 R4, R2 ;  /* 0x0000000200047312 */ /* 0x000e220000201800 */
[----:B------:R-:W-:-:S05]  /*a7c0*/  CS2R R6, SRZ ;  /* 0x0000000000067805 */ /* 0x000fca000001ff00 */
[----:B0-----:R-:W-:Y:S01]  /*a7d0*/  STG.E.128 desc[UR36][R16.64], R4 ;  /* 0x0000000410007986 */ /* 0x001fe2000c101d24 */
[----:B------:R-:W-:Y:S05]  /*a7e0*/  EXIT ;  /* 0x000000000000794d */ /* 0x000fea0003800000 */
.L_x_25523:
[----:B------:R-:W-:-:S09]  /*a7f0*/  UISETP.NE.AND UP0, UPT, UR4, 0xf, UPT ;  /* 0x0000000f0400788c */ /* 0x000fd2000bf05270 */
[----:B------:R-:W-:Y:S05]  /*a800*/  BRA.U !UP0, `(.L_x_25525) ;  /* 0x0000000108d47547 */ /* 0x000fea000b800000 */
[----:B------:R-:W-:-:S09]  /*a810*/  UISETP.NE.AND UP0, UPT, UR4, 0x17, UPT ;  /* 0x000000170400788c */ /* 0x000fd2000bf05270 */
[----:B------:R-:W-:Y:S05]  /*a820*/  BRA.U !UP0, `(.L_x_25526) ;  /* 0x0000000108847547 */ /* 0x000fea000b800000 */
[----:B------:R-:W-:-:S09]  /*a830*/  UISETP.NE.AND UP0, UPT, UR4, 0x18, UPT ;  /* 0x000000180400788c */ /* 0x000fd2000bf05270 */
[----:B------:R-:W-:Y:S05]  /*a840*/  BRA.U !UP0, `(.L_x_25527) ;  /* 0x0000000108447547 */ /* 0x000fea000b800000 */
.L_x_25504:
        /* <DEDUP_REMOVED lines=16> */
.L_x_25528:
[----:B------:R-:W-:Y:S05]  /*a950*/  EXIT ;  /* 0x000000000000794d */ /* 0x000fea0003800000 */
.L_x_25527:
        /* <DEDUP_REMOVED lines=11> */
.L_x_25530:
[----:B------:R-:W-:Y:S05]  /*aa10*/  BSYNC.RECONVERGENT B0 ;  /* 0x0000000000007941 */ /* 0x000fea0003800200 */
.L_x_25529:
[----:B------:R-:W-:Y:S01]  /*aa20*/  STG.E.U8 desc[UR36][R16.64], R3 ;  /* 0x0000000310007986 */ /* 0x000fe2000c101124 */
[----:B------:R-:W-:Y:S05]  /*aa30*/  EXIT ;  /* 0x000000000000794d */ /* 0x000fea0003800000 */
.L_x_25526:
[----:B------:R-:W-:-:S04]  /*aa40*/  I2FP.F32.U32 R5, R2 ;  /* 0x0000000200057245 */ /* 0x000fc80000201000 */
[----:B------:R-:W-:-:S13]  /*aa50*/  ISETP.GT.U32.AND P0, PT, R5, 0x477fffff, PT ;  /* 0x477fffff0500780c */ /* 0x000fda0003f04070 */
        /* <DEDUP_REMOVED lines=11> */
.L_x_25531:
[----:B------:R-:W-:Y:S01]  /*ab10*/  HFMA2 R3, -RZ, RZ, 0, 7.569789886474609375e-06 ;  /* 0x0000007fff037431 */ /* 0x000fe200000001ff */
[----:B------:R-:W-:-:S04]  /*ab20*/  ISETP.GT.U32.AND P0, PT, R5, 0x7f800000, PT ;  /* 0x7f8000000500780c */ /* 0x000fc80003f04070 */
[----:B------:R-:W-:-:S05]  /*ab30*/  SEL R3, R3, 0x7c, P0 ;  /* 0x0000007c03037807 */ /* 0x000fca0000000000 */
[----:B------:R-:W-:Y:S01]  /*ab40*/  STG.E.U8 desc[UR36][R16.64], R3 ;  /* 0x0000000310007986 */ /* 0x000fe2000c101124 */
[----:B------:R-:W-:Y:S05]  /*ab50*/  EXIT ;  /* 0x000000000000794d */ /* 0x000fea0003800000 */
.L_x_25525:
[----:B------:R-:W-:-:S04]  /*ab60*/  I2FP.F32.U32 R0, R2 ;  /* 0x0000000200007245 */ /* 0x000fc80000201000 */
[----:B------:R-:W-:-:S05]  /*ab70*/  F2FP.BF16.F32.PACK_AB R0, RZ, R0 ;  /* 0x00000000ff00723e */ /* 0x000fca00000010ff */
[----:B------:R-:W-:Y:S01]  /*ab80*/  STG.E.U16 desc[UR36][R16.64], R0 ;  /* 0x0000000010007986 */ /* 0x000fe2000c101524 */
[----:B------:R-:W-:Y:S05]  /*ab90*/  EXIT ;  /* 0x000000000000794d */ /* 0x000fea0003800000 */
.L_x_25532:
        /* <DEDUP_REMOVED lines=14> */
.L_x_41908:


//--------------------- .text._ZN2at6native27unrolled_elementwise_kernelINS0_13AUnaryFunctorIbbbZNS0_19minimum_kernel_cudaERNS_18TensorIteratorBaseEEUlbbE_EESt5arrayIPcLm2EELi4E23TrivialOffsetCalculatorILi1EjESB_NS0_6memory12LoadWithCastILi1EEENSC_13StoreWithCastILi1EEEEEviT_T0_T2_T3_T4_T5_ --------------------------
	.section	.text._ZN2at6native27unrolled_elementwise_kernelINS0_13AUnaryFunctorIbbbZNS0_19minimum_kernel_cudaERNS_18TensorIteratorBaseEEUlbbE_EESt5arrayIPcLm2EELi4E23TrivialOffsetCalculatorILi1EjESB_NS0_6memory12LoadWithCastILi1EEENSC_13StoreWithCastILi1EEEEEviT_T0_T2_T3_T4_T5_,"ax",@progbits
	.align	128
        .global         _ZN2at6native27unrolled_elementwise_kernelINS0_13AUnaryFunctorIbbbZNS0_19minimum_kernel_cudaERNS_18TensorIteratorBaseEEUlbbE_EESt5arrayIPcLm2EELi4E23TrivialOffsetCalculatorILi1EjESB_NS0_6memory12LoadWithCastILi1EEENSC_13StoreWithCastILi1EEEEEviT_T0_T2_T3_T4_T5_
        .type           _ZN2at6native27unrolled_elementwise_kernelINS0_13AUnaryFunctorIbbbZNS0_19minimum_kernel_cudaERNS_18TensorIteratorBaseEEUlbbE_EESt5arrayIPcLm2EELi4E23TrivialOffsetCalculatorILi1EjESB_NS0_6memory12LoadWithCastILi1EEENSC_13StoreWithCastILi1EEEEEviT_T0_T2_T3_T4_T5_,@function
        .size           _ZN2at6native27unrolled_elementwise_kernelINS0_13AUnaryFunctorIbbbZNS0_19minimum_kernel_cudaERNS_18TensorIteratorBaseEEUlbbE_EESt5arrayIPcLm2EELi4E23TrivialOffsetCalculatorILi1EjESB_NS0_6memory12LoadWithCastILi1EEENSC_13StoreWithCastILi1EEEEEviT_T0_T2_T3_T4_T5_,(.L_x_41909 - _ZN2at6native27unrolled_elementwise_kernelINS0_13AUnaryFunctorIbbbZNS0_19minimum_kernel_cudaERNS_18TensorIteratorBaseEEUlbbE_EESt5arrayIPcLm2EELi4E23TrivialOffsetCalculatorILi1EjESB_NS0_6memory12LoadWithCastILi1EEENSC_13StoreWithCastILi1EEEEEviT_T0_T2_T3_T4_T5_)
        .other          _ZN2at6native27unrolled_elementwise_kernelINS0_13AUnaryFunctorIbbbZNS0_19minimum_kernel_cudaERNS_18TensorIteratorBaseEEUlbbE_EESt5arrayIPcLm2EELi4E23TrivialOffsetCalculatorILi1EjESB_NS0_6memory12LoadWithCastILi1EEENSC_13StoreWithCastILi1EEEEEviT_T0_T2_T3_T4_T5_,@"STO_CUDA_ENTRY STV_DEFAULT"
_ZN2at6native27unrolled_elementwise_kernelINS0_13AUnaryFunctorIbbbZNS0_19minimum_kernel_cudaERNS_18TensorIteratorBaseEEUlbbE_EESt5arrayIPcLm2EELi4E23TrivialOffsetCalculatorILi1EjESB_NS0_6memory12LoadWithCastILi1EEENSC_13StoreWithCastILi1EEEEEviT_T0_T2_T3_T4_T5_:
.text._ZN2at6native27unrolled_elementwise_kernelINS0_13AUnaryFunctorIbbbZNS0_19minimum_kernel_cudaERNS_18TensorIteratorBaseEEUlbbE_EESt5arrayIPcLm2EELi4E23TrivialOffsetCalculatorILi1EjESB_NS0_6memory12LoadWithCastILi1EEENSC_13StoreWithCastILi1EEEEEviT_T0_T2_T3_T4_T5_:
[----:B------:R-:W0:Y:S01]  /*0000*/  LDC R1, c[0x0][0x37c] ;  /* 0x0000df00ff017b82 */ /* 0x000e220000000800 */
[----:B------:R-:W1:Y:S07]  /*0010*/  S2R R23, SR_CTAID.X ;  /* 0x0000000000177919 */ /* 0x000e6e0000002500 */
[----:B------:R-:W1:Y:S01]  /*0020*/  LDC R0, c[0x0][0x380] ;  /* 0x0000e000ff007b82 */ /* 0x000e620000000800 */
[----:B------:R-:W-:Y:S01]  /*0030*/  PLOP3.LUT P1, PT, PT, PT, PT, 0x8, 0x80 ;  /* 0x000000000080781c */ /* 0x000fe20003f2e170 */
[----:B------:R-:W2:Y:S01]  /*0040*/  LDCU.64 UR36, c[0x0][0x358] ;  /* 0x00006b00ff2477ac */ /* 0x000ea20008000a00 */
[----:B------:R-:W3:Y:S01]  /*0050*/  S2R R22, SR_TID.X ;  /* 0x0000000000167919 */ /* 0x000ee20000002100 */
[----:B------:R-:W-:Y:S01]  /*0060*/  BSSY.RECONVERGENT B7, `(.L_x_25533) ;  /* 0x00000c4000077945 */ /* 0x000fe20003800200 */
[----:B------:R-:W-:Y:S01]  /*0070*/  P2R R16, PR, RZ, 0x2 ;  /* 0x00000002ff107803 */ /* 0x000fe20000000000 */
        /* <DEDUP_REMOVED lines=24> */
[----:B--2---:R-:W-:-:S04]  /*0200*/  ISETP.NE.AND P0, PT, R4, RZ, PT ;  /* 0x000000ff0400720c */ /* 0x004fc80003f05270 */
[----:B------:R-:W-:Y:S01]  /*0210*/  P2R R16, PR, RZ, 0x1 ;  /* 0x00000001ff107803 */ /* 0x000fe20000000000 */
[----:B------:R-:W-:Y:S08]  /*0220*/  BRA `(.L_x_25541) ;  /* 0x0000000800947947 */ /* 0x000ff00003800000 */
.L_x_25539:
[----:B------:R-:W2:Y:S02]  /*0230*/  LDG.E.U8 R4, desc[UR36][R4.64] ;  /* 0x0000002404047981 */ /* 0x000ea4000c1e1100 */
[----:B--2---:R-:W-:-:S04]  /*0240*/  ISETP.NE.AND P0, PT, R4, RZ, PT ;  /* 0x000000ff0400720c */ /* 0x004fc80003f05270 */
[----:B------:R-:W-:Y:S01]  /*0250*/  P2R R16, PR, RZ, 0x1 ;  /* 0x00000001ff107803 */ /* 0x000fe20000000000 */
[----:B------:R-:W-:Y:S08]  /*0260*/  BRA `(.L_x_25541) ;  /* 0x0000000800847947 */ /* 0x000ff00003800000 */
.L_x_25538:
        /* <DEDUP_REMOVED lines=8> */
[----:B------:R-:W-:-:S04]  /*02f0*/  ISETP.NE.AND.EX P0, PT, R5, RZ, PT, P0 ;  /* 0x000000ff0500720c */ /* 0x000fc80003f05300 */
[----:B------:R-:W-:Y:S01]  /*0300*/  P2R R16, PR, RZ, 0x1 ;  /* 0x00000001ff107803 */ /* 0x000fe20000000000 */
[----:B------:R-:W-:Y:S08]  /*0310*/  BRA `(.L_x_25541) ;  /* 0x0000000800587947 */ /* 0x000ff00003800000 */
.L_x_25543:
[----:B------:R-:W2:Y:S02]  /*0320*/  LDG.E R4, desc[UR36][R4.64] ;  /* 0x0000002404047981 */ /* 0x000ea4000c1e1900 */
[----:B--2---:R-:W-:-:S04]  /*0330*/  ISETP.NE.AND P0, PT, R4, RZ, PT ;  /* 0x000000ff0400720c */ /* 0x004fc80003f05270 */
[----:B------:R-:W-:Y:S01]  /*0340*/  P2R R16, PR, RZ, 0x1 ;  /* 0x00000001ff107803 */ /* 0x000fe20000000000 */
[----:B------:R-:W-:Y:S08]  /*0350*/  BRA `(.L_x_25541) ;  /* 0x0000000800487947 */ /* 0x000ff00003800000 */
.L_x_25542:
[----:B------:R-:W2:Y:S02]  /*0360*/  LDG.E.U16 R4, desc[UR36][R4.64] ;  /* 0x0000002404047981 */ /* 0x000ea4000c1e1500 */
[----:B--2---:R-:W-:-:S04]  /*0370*/  ISETP.NE.AND P0, PT, R4, RZ, PT ;  /* 0x000000ff0400720c */ /* 0x004fc80003f05270 */
[----:B------:R-:W-:Y:S01]  /*0380*/  P2R R16, PR, RZ, 0x1 ;  /* 0x00000001ff107803 */ /* 0x000fe20000000000 */
[----:B------:R-:W-:Y:S08]  /*0390*/  BRA `(.L_x_25541) ;  /* 0x0000000800387947 */ /* 0x000ff00003800000 */
.L_x_25537:
[----:B------:R-:W-:-:S09]  /*03a0*/  UISETP.GT.AND UP0, UPT, UR4, 0x6, UPT ;  /* 0x000000060400788c */ /* 0x000fd2000bf04270 */
[----:B------:R-:W-:Y:S05]  /*03b0*/  BRA.U UP0, `(.L_x_25544) ;  /* 0x0000000100347547 */ /* 0x000fea000b800000 */
[----:B------:R-:W-:-:S09]  /*03c0*/  UISETP.NE.AND UP0, UPT, UR4, 0x5, UPT ;  /* 0x000000050400788c */ /* 0x000fd2000bf05270 */
[----:B------:R-:W-:Y:S05]  /*03d0*/  BRA.U !UP0, `(.L_x_25545) ;  /* 0x0000000108187547 */ /* 0x000fea000b800000 */
[----:B------:R-:W-:-:S09]  /*03e0*/  UISETP.NE.AND UP0, UPT, UR4, 0x6, UPT ;  /* 0x000000060400788c */ /* 0x000fd2000bf05270 */
[----:B------:R-:W-:Y:S05]  /*03f0*/  BRA.U UP0, `(.L_x_25540) ;  /* 0x0000000500a47547 */ /* 0x000fea000b800000 */
[----:B------:R-:W2:Y:S02]  /*0400*/  LDG.E R4, desc[UR36][R4.64] ;  /* 0x0000002404047981 */ /* 0x000ea4000c1e1900 */
[----:B--2---:R-:W-:-:S04]  /*0410*/  FSETP.NEU.FTZ.AND P0, PT, R4, RZ, PT ;  /* 0x000000ff0400720b */ /* 0x004fc80003f1d000 */
[----:B------:R-:W-:Y:S01]  /*0420*/  P2R R16, PR, RZ, 0x1 ;  /* 0x00000001ff107803 */ /* 0x000fe20000000000 */
[----:B------:R-:W-:Y:S08]  /*0430*/  BRA `(.L_x_25541) ;  /* 0x0000000800107947 */ /* 0x000ff00003800000 */
.L_x_25545:
[----:B------:R-:W2:Y:S02]  /*0440*/  LDG.E.U16 R0, desc[UR36][R4.64] ;  /* 0x0000002404007981 */ /* 0x000ea4000c1e1500 */
[----:B--2---:R-:W-:-:S05]  /*0450*/  HADD2.F32 R0, -RZ, R0.H0_H0 ;  /* 0x20000000ff007230 */ /* 0x004fca0000004100 */
[----:B------:R-:W-:-:S04]  /*0460*/  FSETP.NEU.FTZ.AND P0, PT, R0, RZ, PT ;  /* 0x000000ff0000720b */ /* 0x000fc80003f1d000 */
[----:B------:R-:W-:Y:S01]  /*0470*/  P2R R16, PR, RZ, 0x1 ;  /* 0x00000001ff107803 */ /* 0x000fe20000000000 */
[----:B------:R-:W-:Y:S08]  /*0480*/  BRA `(.L_x_25541) ;  /* 0x0000000400fc7947 */ /* 0x000ff00003800000 */
.L_x_25544:
        /* <DEDUP_REMOVED lines=9> */
[----:B------:R-:W-:-:S04]  /*0520*/  PLOP3.LUT P0, PT, P0, P1, PT, 0xf8, 0x8f ;  /* 0x00000000008f781c */ /* 0x000fc80000703f70 */
[----:B------:R-:W-:Y:S01]  /*0530*/  P2R R16, PR, RZ, 0x1 ;  /* 0x00000001ff107803 */ /* 0x000fe20000000000 */
[----:B------:R-:W-:Y:S08]  /*0540*/  BRA `(.L_x_25541) ;  /* 0x0000000400cc7947 */ /* 0x000ff00003800000 */
.L_x_25547:
[----:B------:R-:W2:Y:S01]  /*0550*/  LDG.E R4, desc[UR36][R4.64] ;  /* 0x0000002404047981 */ /* 0x000ea2000c1e1900 */
[----:B------:R-:W-:-:S04]  /*0560*/  PLOP3.LUT P1, PT, PT, PT, PT, 0x80, 0x8 ;  /* 0x000000000008781c */ /* 0x000fc80003f2f070 */
[----:B------:R-:W-:Y:S01]  /*0570*/  P2R R16, PR, RZ, 0x2 ;  /* 0x00000002ff107803 */ /* 0x000fe20000000000 */
[----:B--2---:R-:W-:-:S05]  /*0580*/  HADD2.F32 R0, -RZ, R4.H0_H0 ;  /* 0x20000004ff007230 */ /* 0x004fca0000004100 */
[----:B------:R-:W-:-:S13]  /*0590*/  FSETP.NEU.FTZ.AND P0, PT, R0, RZ, PT ;  /* 0x000000ff0000720b */ /* 0x000fda0003f1d000 */
[----:B------:R-:W-:Y:S05]  /*05a0*/  @P0 BRA `(.L_x_25541) ;  /* 0x0000000400b40947 */ /* 0x000fea0003800000 */
[----:B------:R-:W-:-:S05]  /*05b0*/  HADD2.F32 R0, -RZ, R4.H1_H1 ;  /* 0x30000004ff007230 */ /* 0x000fca0000004100 */
[----:B------:R-:W-:-:S04]  /*05c0*/  FSETP.NEU.FTZ.AND P0, PT, R0, RZ, PT ;  /* 0x000000ff0000720b */ /* 0x000fc80003f1d000 */
[----:B------:R-:W-:Y:S01]  /*05d0*/  P2R R16, PR, RZ, 0x1 ;  /* 0x00000001ff107803 */ /* 0x000fe20000000000 */
[----:B------:R-:W-:Y:S08]  /*05e0*/  BRA `(.L_x_25541) ;  /* 0x0000000400a47947 */ /* 0x000ff00003800000 */
.L_x_25546:
[----:B------:R-:W2:Y:S02]  /*05f0*/  LDG.E.64 R4, desc[UR36][R4.64] ;  /* 0x0000002404047981 */ /* 0x000ea4000c1e1b00 */
[----:B--2---:R-:W-:-:S06]  /*0600*/  DSETP.NEU.AND P0, PT, R4, RZ, PT ;  /* 0x000000ff0400722a */ /* 0x004fcc0003f0d000 */
[----:B------:R-:W-:Y:S01]  /*0610*/  P2R R16, PR, RZ, 0x1 ;  /* 0x00000001ff107803 */ /* 0x000fe20000000000 */
[----:B------:R-:W-:Y:S07]  /*0620*/  BRA `(.L_x_25541) ;  /* 0x0000000400947947 */ /* 0x000fee0003800000 */
.L_x_25536:
        /* <DEDUP_REMOVED lines=10> */
[----:B------:R-:W-:Y:S01]  /*06d0*/  P2R R16, PR, RZ, 0x1 ;  /* 0x00000001ff107803 */ /* 0x000fe20000000000 */
[----:B------:R-:W-:Y:S08]  /*06e0*/  BRA `(.L_x_25541) ;  /* 0x0000000400647947 */ /* 0x000ff00003800000 */
.L_x_25550:
[----:B------:R-:W2:Y:S02]  /*06f0*/  LDG.E.128 R4, desc[UR36][R4.64] ;  /* 0x0000002404047981 */ /* 0x000ea4000c1e1d00 */
[----:B--2---:R-:W-:-:S06]  /*0700*/  DSETP.NEU.AND P0, PT, R6, RZ, PT ;  /* 0x000000ff0600722a */ /* 0x004fcc0003f0d000 */
[----:B------:R-:W-:-:S06]  /*0710*/  DSETP.NEU.OR P0, PT, R4, RZ, P0 ;  /* 0x000000ff0400722a */ /* 0x000fcc000070d400 */
[----:B------:R-:W-:Y:S01]  /*0720*/  P2R R16, PR, RZ, 0x1 ;  /* 0x00000001ff107803 */ /* 0x000fe20000000000 */
[----:B------:R-:W-:Y:S07]  /*0730*/  BRA `(.L_x_25541) ;  /* 0x0000000400507947 */ /* 0x000fee0003800000 */
.L_x_25549:
[----:B------:R-:W-:-:S09]  /*0740*/  UISETP.NE.AND UP0, UPT, UR4, 0xf, UPT ;  /* 0x0000000f0400788c */ /* 0x000fd2000bf05270 */
[----:B------:R-:W-:Y:S05]  /*0750*/  BRA.U !UP0, `(.L_x_25551) ;  /* 0x0000000108507547 */ /* 0x000fea000b800000 */
[----:B------:R-:W-:-:S09]  /*0760*/  UISETP.NE.AND UP0, UPT, UR4, 0x17, UPT ;  /* 0x000000170400788c */ /* 0x000fd2000bf05270 */
[----:B------:R-:W-:Y:S05]  /*0770*/  BRA.U !UP0, `(.L_x_25552) ;  /* 0x0000000108187547 */ /* 0x000fea000b800000 */
[----:B------:R-:W-:-:S09]  /*0780*/  UISETP.NE.AND UP0, UPT, UR4, 0x18, UPT ;  /* 0x000000180400788c */ /* 0x000fd2000bf05270 */
[----:B------:R-:W-:Y:S05]  /*0790*/  BRA.U UP0, `(.L_x_25540) ;  /* 0x0000000100bc7547 */ /* 0x000fea000b800000 */
[----:B------:R-:W2:Y:S02]  /*07a0*/  LDG.E.U8 R4, desc[UR36][R4.64] ;  /* 0x0000002404047981 */ /* 0x000ea4000c1e1100 */
[----:B--2---:R-:W-:-:S04]  /*07b0*/  LOP3.LUT P0, RZ, R4, 0x7f, RZ, 0xc0, !PT ;  /* 0x0000007f04ff7812 */ /* 0x004fc8000780c0ff */
[----:B------:R-:W-:Y:S01]  /*07c0*/  P2R R16, PR, RZ, 0x1 ;  /* 0x00000001ff107803 */ /* 0x000fe20000000000 */
[----:B------:R-:W-:Y:S08]  /*07d0*/  BRA `(.L_x_25541) ;  /* 0x0000000400287947 */ /* 0x000ff00003800000 */
.L_x_25552:
[----:B------:R-:W2:Y:S02]  /*07e0*/  LDG.E.U8 R0, desc[UR36][R4.64] ;  /* 0x0000002404007981 */ /* 0x000ea4000c1e1100 */
[----:B--2---:R-:W-:-:S05]  /*07f0*/  IMAD.SHL.U32 R3, R0, 0x2000000, RZ ;  /* 0x0200000000037824 */ /* 0x004fca00078e00ff */
[----:B------:R-:W-:-:S13]  /*0800*/  ISETP.GT.U32.AND P0, PT, R3, 0x7ffffff, PT ;  /* 0x07ffffff0300780c */ /* 0x000fda0003f04070 */
[----:B------:R-:W-:Y:S01]  /*0810*/  @!P0 IMAD.SHL.U32 R0, R0, 0x100, RZ ;  /* 0x0000010000008824 */ /* 0x000fe200078e00ff */
[----:B------:R-:W-:-:S04]  /*0820*/  @P0 LEA.HI R3, R3, 0x70000000, RZ, 0x1c ;  /* 0x7000000003030811 */ /* 0x000fc800078fe0ff */
[----:B------:R-:W-:-:S04]  /*0830*/  @!P0 LOP3.LUT R0, R0, 0x7f00, RZ, 0xc0, !PT ;  /* 0x00007f0000008812 */ /* 0x000fc800078ec0ff */
[----:B------:R-:W-:-:S05]  /*0840*/  @!P0 LOP3.LUT R0, R0, 0x3f000000, RZ, 0xfc, !PT ;  /* 0x3f00000000008812 */ /* 0x000fca00078efcff */
[----:B------:R-:W-:Y:S01]  /*0850*/  @!P0 FADD.FTZ R0, R0, -0.5 ;  /* 0xbf00000000008421 */ /* 0x000fe20000010000 */
[----:B------:R-:W-:-:S05]  /*0860*/  @P0 FMUL.FTZ R0, R3, 1.9259299443872358531e-34 ;  /* 0x0780000003000820 */ /* 0x000fca0000410000 */
[----:B------:R-:W-:-:S04]  /*0870*/  LOP3.LUT P0, RZ, R0, 0x7fffffff, RZ, 0xc0, !PT ;  /* 0x7fffffff00ff7812 */ /* 0x000fc8000780c0ff */
[----:B------:R-:W-:Y:S01]  /*0880*/  P2R R16, PR, RZ, 0x1 ;  /* 0x00000001ff107803 */ /* 0x000fe20000000000 */
[----:B------:R-:W-:Y:S08]  /*0890*/  BRA `(.L_x_25541) ;  /* 0x0000000000f87947 */ /* 0x000ff00003800000 */
.L_x_25551:
[----:B------:R-:W2:Y:S02]  /*08a0*/  LDG.E.U16 R0, desc[UR36][R4.64] ;  /* 0x0000002404007981 */ /* 0x000ea4000c1e1500 */
[----:B--2---:R-:W-:-:S05]  /*08b0*/  IMAD.U32 R0, R0, 0x10000, RZ ;  /* 0x0001000000007824 */ /* 0x004fca00078e00ff */
[----:B------:R-:W-:-:S04]  /*08c0*/  FSETP.NEU.FTZ.AND P0, PT, R0, RZ, PT ;  /* 0x000000ff0000720b */ /* 0x000fc80003f1d000 */
[----:B------:R-:W-:Y:S01]  /*08d0*/  P2R R16, PR, RZ, 0x1 ;  /* 0x00000001ff107803 */ /* 0x000fe20000000000 */
[----:B------:R-:W-:Y:S08]  /*08e0*/  BRA `(.L_x_25541) ;  /* 0x0000000000e47947 */ /* 0x000ff00003800000 */
.L_x_25548:
        /* <DEDUP_REMOVED lines=9> */
[----:B--2---:R-:W-:-:S04]  /*0980*/  ISETP.NE.AND P0, PT, R4, RZ, PT ;  /* 0x000000ff0400720c */ /* 0x004fc80003f05270 */
[----:B------:R-:W-:Y:S01]  /*0990*/  P2R R16, PR, RZ, 0x1 ;  /* 0x00000001ff107803 */ /* 0x000fe20000000000 */
[----:B------:R-:W-:Y:S08]  /*09a0*/  BRA `(.L_x_25541) ;  /* 0x0000000000b47947 */ /* 0x000ff00003800000 */
.L_x_25555:
[----:B------:R-:W2:Y:S02]  /*09b0*/  LDG.E.U8 R4, desc[UR36][R4.64] ;  /* 0x0000002404047981 */ /* 0x000ea4000c1e1100 */
[----:B--2---:R-:W-:-:S04]  /*09c0*/  ISETP.NE.AND P0, PT, R4, RZ, PT ;  /* 0x000000ff0400720c */ /* 0x004fc80003f05270 */
[----:B------:R-:W-:Y:S01]  /*09d0*/  P2R R16, PR, RZ, 0x1 ;  /* 0x00000001ff107803 */ /* 0x000fe20000000000 */
[----:B------:R-:W-:Y:S08]  /*09e0*/  BRA `(.L_x_25541) ;  /* 0x0000000000a47947 */ /* 0x000ff00003800000 */
.L_x_25554:
[----:B------:R-:W2:Y:S02]  /*09f0*/  LDG.E.U8 R4, desc[UR36][R4.64] ;  /* 0x0000002404047981 */ /* 0x000ea4000c1e1100 */
[----:B--2---:R-:W-:-:S04]  /*0a00*/  ISETP.NE.AND P0, PT, R4, RZ, PT ;  /* 0x000000ff0400720c */ /* 0x004fc80003f05270 */
[----:B------:R-:W-:Y:S01]  /*0a10*/  P2R R16, PR, RZ, 0x1 ;  /* 0x00000001ff107803 */ /* 0x000fe20000000000 */
[----:B------:R-:W-:Y:S08]  /*0a20*/  BRA `(.L_x_25541) ;  /* 0x0000000000947947 */ /* 0x000ff00003800000 */
.L_x_25553:
[----:B------:R-:W-:-:S09]  /*0a30*/  UISETP.NE.AND UP0, UPT, UR4, 0x1c, UPT ;  /* 0x0000001c0400788c */ /* 0x000fd2000bf05270 */
[----:B------:R-:W-:Y:S05]  /*0a40*/  BRA.U !UP0, `(.L_x_25556) ;  /* 0x0000000108807547 */ /* 0x000fea000b800000 */
[----:B------:R-:W-:-:S09]  /*0a50*/  UISETP.NE.AND UP0, UPT, UR4, 0x1d, UPT ;  /* 0x0000001d0400788c */ /* 0x000fd2000bf05270 */
[----:B------:R-:W-:Y:S05]  /*0a60*/  BRA.U !UP0, `(.L_x_25557) ;  /* 0x0000000108647547 */ /* 0x000fea000b800000 */
[----:B------:R-:W-:-:S09]  /*0a70*/  UISETP.NE.AND UP0, UPT, UR4, 0x2c, UPT ;  /* 0x0000002c0400788c */ /* 0x000fd2000bf05270 */
[----:B------:R-:W-:Y:S05]  /*0a80*/  BRA.U !UP0, `(.L_x_25558) ;  /* 0x00000001084c7547 */ /* 0x000fea000b800000 */
.L_x_25540:
        /* <DEDUP_REMOVED lines=16> */
.L_x_25559:
[----:B------:R-:W-:-:S04]  /*0b90*/  PLOP3.LUT P0, PT, PT, PT, PT, 0x8, 0x80 ;  /* 0x000000000080781c */ /* 0x000fc80003f0e170 */
[----:B------:R-:W-:Y:S01]  /*0ba0*/  P2R R16, PR, RZ, 0x1 ;  /* 0x00000001ff107803 */ /* 0x000fe20000000000 */
[----:B------:R-:W-:Y:S08]  /*0bb0*/  BRA `(.L_x_25541) ;  /* 0x0000000000307947 */ /* 0x000ff00003800000 */
.L_x_25558:
[----:B------:R-:W2:Y:S02]  /*0bc0*/  LDG.E.U8 R4, desc[UR36][R4.64] ;  /* 0x0000002404047981 */ /* 0x000ea4000c1e1100 */
[----:B--2---:R-:W-:-:S04]  /*0bd0*/  ISETP.NE.AND P0, PT, R4, RZ, PT ;  /* 0x000000ff0400720c */ /* 0x004fc80003f05270 */
[----:B------:R-:W-:Y:S01]  /*0be0*/  P2R R16, PR, RZ, 0x1 ;  /* 0x00000001ff107803 */ /* 0x000fe20000000000 */
[----:B------:R-:W-:Y:S08]  /*0bf0*/  BRA `(.L_x_25541) ;  /* 0x0000000000207947 */ /* 0x000ff00003800000 */
.L_x_25557:
[----:B------:R-:W2:Y:S02]  /*0c00*/  LDG.E.64 R4, desc[UR36][R4.64] ;  /* 0x0000002404047981 */ /* 0x000ea4000c1e1b00 */
[----:B--2---:R-:W-:-:S04]  /*0c10*/  ISETP.NE.U32.AND P0, PT, R4, RZ, PT ;  /* 0x000000ff0400720c */ /* 0x004fc80003f05070 */
[----:B------:R-:W-:-:S04]  /*0c20*/  ISETP.NE.AND.EX P0, PT, R5, RZ, PT, P0 ;  /* 0x000000ff0500720c */ /* 0x000fc80003f05300 */
[----:B------:R-:W-:Y:S01]  /*0c30*/  P2R R16, PR, RZ, 0x1 ;  /* 0x00000001ff107803 */ /* 0x000fe20000000000 */
[----:B------:R-:W-:Y:S08]  /*0c40*/  BRA `(.L_x_25541) ;  /* 0x00000000000c7947 */ /* 0x000ff00003800000 */
.L_x_25556:
[----:B------:R-:W2:Y:S02]  /*0c50*/  LDG.E R4, desc[UR36][R4.64] ;  /* 0x0000002404047981 */ /* 0x000ea4000c1e1900 */
[----:B--2---:R-:W-:-:S04]  /*0c60*/  ISETP.NE.AND P0, PT, R4, RZ, PT ;  /* 0x000000ff0400720c */ /* 0x004fc80003f05270 */
[----:B------:R-:W-:-:S09]  /*0c70*/  P2R R16, PR, RZ, 0x1 ;  /* 0x00000001ff107803 */ /* 0x000fd20000000000 */
.L_x_25541:
[----:B------:R-:W-:Y:S05]  /*0c80*/  BSYNC.RECONVERGENT B6 ;  /* 0x0000000000067941 */ /* 0x000fea0003800200 */
.L_x_25535:
[----:B------:R-:W-:-:S07]  /*0c90*/  VIADD R22, R2, 0x80 ;  /* 0x0000008002167836 */ /* 0x000fce0000000000 */
.L_x_25534:
[----:B------:R-:W-:Y:S05]  /*0ca0*/  BSYNC.RECONVERGENT B7 ;  /* 0x0000000000077941 */ /* 0x000fea0003800200 */
.L_x_25533:
[----:B------:R-:W-:Y:S01]  /*0cb0*/  ISETP.GE.AND P0, PT, R22, R19, PT ;  /* 0x000000131600720c */ /* 0x000fe20003f06270 */
[----:B------:R-:W-:Y:S01]  /*0cc0*/  BSSY.RECONVERGENT B7, `(.L_x_25560) ;  /* 0x00000c1000077945 */ /* 0x000fe20003800200 */
[----:B------:R-:W-:-:S04]  /*0cd0*/  PLOP3.LUT P1, PT, PT, PT, PT, 0x8, 0x80 ;  /* 0x000000000080781c */ /* 0x000fc80003f2e170 */
[----:B------:R-:W-:-:S07]  /*0ce0*/  P2R R17, PR, RZ, 0x2 ;  /* 0x00000002ff117803 */ /* 0x000fce0000000000 */
        /* <DEDUP_REMOVED lines=23> */
.L_x_25566:
[----:B------:R-:W2:Y:S02]  /*0e60*/  LDG.E.U8 R4, desc[UR36][R4.64] ;  /* 0x0000002404047981 */ /* 0x000ea4000c1e1100 */
[----:B--2---:R-:W-:-:S04]  /*0e70*/  ISETP.NE.AND P0, PT, R4, RZ, PT ;  /* 0x000000ff0400720c */ /* 0x004fc80003f05270 */
[----:B------:R-:W-:Y:S01]  /*0e80*/  P2R R17, PR, RZ, 0x1 ;  /* 0x00000001ff117803 */ /* 0x000fe20000000000 */
[----:B------:R-:W-:Y:S08]  /*0e90*/  BRA `(.L_x_25568) ;  /* 0x0000000800847947 */ /* 0x000ff00003800000 */
.L_x_25565:
        /* <DEDUP_REMOVED lines=11> */
.L_x_25570:
[----:B------:R-:W2:Y:S02]  /*0f50*/  LDG.E R4, desc[UR36][R4.64] ;  /* 0x0000002404047981 */ /* 0x000ea4000c1e1900 */
[----:B--2---:R-:W-:-:S04]  /*0f60*/  ISETP.NE.AND P0, PT, R4, RZ, PT ;  /* 0x000000ff0400720c */ /* 0x004fc80003f05270 */
[----:B------:R-:W-:Y:S01]  /*0f70*/  P2R R17, PR, RZ, 0x1 ;  /* 0x00000001ff117803 */ /* 0x000fe20000000000 */
[----:B------:R-:W-:Y:S08]  /*0f80*/  BRA `(.L_x_25568) ;  /* 0x0000000800487947 */ /* 0x000ff00003800000 */
.L_x_25569:
[----:B------:R-:W2:Y:S02]  /*0f90*/  LDG.E.U16 R4, desc[UR36][R4.64] ;  /* 0x0000002404047981 */ /* 0x000ea4000c1e1500 */
[----:B--2---:R-:W-:-:S04]  /*0fa0*/  ISETP.NE.AND P0, PT, R4, RZ, PT ;  /* 0x000000ff0400720c */ /* 0x004fc80003f05270 */
[----:B------:R-:W-:Y:S01]  /*0fb0*/  P2R R17, PR, RZ, 0x1 ;  /* 0x00000001ff117803 */ /* 0x000fe20000000000 */
[----:B------:R-:W-:Y:S08]  /*0fc0*/  BRA `(.L_x_25568) ;  /* 0x0000000800387947 */ /* 0x000ff00003800000 */
.L_x_25564:
        /* <DEDUP_REMOVED lines=10> */
.L_x_25572:
[----:B------:R-:W2:Y:S02]  /*1070*/  LDG.E.U16 R0, desc[UR36][R4.64] ;  /* 0x0000002404007981 */ /* 0x000ea4000c1e1500 */
[----:B--2---:R-:W-:-:S05]  /*1080*/  HADD2.F32 R0, -RZ, R0.H0_H0 ;  /* 0x20000000ff007230 */ /* 0x004fca0000004100 */
[----:B------:R-:W-:-:S04]  /*1090*/  FSETP.NEU.FTZ.AND P0, PT, R0, RZ, PT ;  /* 0x000000ff0000720b */ /* 0x000fc80003f1d000 */
[----:B------:R-:W-:Y:S01]  /*10a0*/  P2R R17, PR, RZ, 0x1 ;  /* 0x00000001ff117803 */ /* 0x000fe20000000000 */
[----:B------:R-:W-:Y:S08]  /*10b0*/  BRA `(.L_x_25568) ;  /* 0x0000000400fc7947 */ /* 0x000ff00003800000 */
.L_x_25571:
        /* <DEDUP_REMOVED lines=12> */
.L_x_25574:
        /* <DEDUP_REMOVED lines=10> */
.L_x_25573:
[----:B------:R-:W2:Y:S02]  /*1220*/  LDG.E.64 R4, desc[UR36][R4.64] ;  /* 0x0000002404047981 */ /* 0x000ea4000c1e1b00 */
[----:B--2---:R-:W-:-:S06]  /*1230*/  DSETP.NEU.AND P0, PT, R4, RZ, PT ;  /* 0x000000ff0400722a */ /* 0x004fcc0003f0d000 */
[----:B------:R-:W-:Y:S01]  /*1240*/  P2R R17, PR, RZ, 0x1 ;  /* 0x00000001ff117803 */ /* 0x000fe20000000000 */
[----:B------:R-:W-:Y:S07]  /*1250*/  BRA `(.L_x_25568) ;  /* 0x0000000400947947 */ /* 0x000fee0003800000 */
.L_x_25563:
        /* <DEDUP_REMOVED lines=12> */
.L_x_25577:
[----:B------:R-:W2:Y:S02]  /*1320*/  LDG.E.128 R4, desc[UR36][R4.64] ;  /* 0x0000002404047981 */ /* 0x000ea4000c1e1d00 */
[----:B--2---:R-:W-:-:S06]  /*1330*/  DSETP.NEU.AND P0, PT, R6, RZ, PT ;  /* 0x000000ff0600722a */ /* 0x004fcc0003f0d000 */
[----:B------:R-:W-:-:S06]  /*1340*/  DSETP.NEU.OR P0, PT, R4, RZ, P0 ;  /* 0x000000ff0400722a */ /* 0x000fcc000070d400 */
[----:B------:R-:W-:Y:S01]  /*1350*/  P2R R17, PR, RZ, 0x1 ;  /* 0x00000001ff117803 */ /* 0x000fe20000000000 */
[----:B------:R-:W-:Y:S07]  /*1360*/  BRA `(.L_x_25568) ;  /* 0x0000000400507947 */ /* 0x000fee0003800000 */
.L_x_25576:
        /* <DEDUP_REMOVED lines=10> */
.L_x_25579:
[----:B------:R-:W2:Y:S02]  /*1410*/  LDG.E.U8 R3, desc[UR36][R4.64] ;  /* 0x0000002404037981 */ /* 0x000ea4000c1e1100 */
[----:B--2---:R-:W-:-:S05]  /*1420*/  IMAD.SHL.U32 R0, R3, 0x2000000, RZ ;  /* 0x0200000003007824 */ /* 0x004fca00078e00ff */
[----:B------:R-:W-:-:S13]  /*1430*/  ISETP.GE.U32.AND P0, PT, R0, 0x8000000, PT ;  /* 0x080000000000780c */ /* 0x000fda0003f06070 */
[----:B------:R-:W-:Y:S01]  /*1440*/  @!P0 IMAD.SHL.U32 R3, R3, 0x100, RZ ;  /* 0x0000010003038824 */ /* 0x000fe200078e00ff */
[----:B------:R-:W-:-:S04]  /*1450*/  @P0 LEA.HI R0, R0, 0x70000000, RZ, 0x1c ;  /* 0x7000000000000811 */ /* 0x000fc800078fe0ff */
[----:B------:R-:W-:Y:S01]  /*1460*/  @!P0 LOP3.LUT R3, R3, 0x7f00, RZ, 0xc0, !PT ;  /* 0x00007f0003038812 */ /* 0x000fe200078ec0ff */
[----:B------:R-:W-:-:S03]  /*1470*/  @P0 FMUL.FTZ R0, R0, 1.9259299443872358531e-34 ;  /* 0x0780000000000820 */ /* 0x000fc60000410000 */
[----:B------:R-:W-:-:S05]  /*1480*/  @!P0 LOP3.LUT R3, R3, 0x3f000000, RZ, 0xfc, !PT ;  /* 0x3f00000003038812 */ /* 0x000fca00078efcff */
[----:B------:R-:W-:-:S05]  /*1490*/  @!P0 FADD.FTZ R0, R3, -0.5 ;  /* 0xbf00000003008421 */ /* 0x000fca0000010000 */
[----:B------:R-:W-:-:S04]  /*14a0*/  LOP3.LUT P0, RZ, R0, 0x7fffffff, RZ, 0xc0, !PT ;  /* 0x7fffffff00ff7812 */ /* 0x000fc8000780c0ff */
[----:B------:R-:W-:Y:S01]  /*14b0*/  P2R R17, PR, RZ, 0x1 ;  /* 0x00000001ff117803 */ /* 0x000fe20000000000 */
[----:B------:R-:W-:Y:S08]  /*14c0*/  BRA `(.L_x_25568) ;  /* 0x0000000000f87947 */ /* 0x000ff00003800000 */
.L_x_25578:
[----:B------:R-:W2:Y:S02]  /*14d0*/  LDG.E.U16 R0, desc[UR36][R4.64] ;  /* 0x0000002404007981 */ /* 0x000ea4000c1e1500 */
[----:B--2---:R-:W-:-:S05]  /*14e0*/  IMAD.U32 R0, R0, 0x10000, RZ ;  /* 0x0001000000007824 */ /* 0x004fca00078e00ff */
[----:B------:R-:W-:-:S04]  /*14f0*/  FSETP.NEU.FTZ.AND P0, PT, R0, RZ, PT ;  /* 0x000000ff0000720b */ /* 0x000fc80003f1d000 */
[----:B------:R-:W-:Y:S01]  /*1500*/  P2R R17, PR, RZ, 0x1 ;  /* 0x00000001ff117803 */ /* 0x000fe20000000000 */
[----:B------:R-:W-:Y:S08]  /*1510*/  BRA `(.L_x_25568) ;  /* 0x0000000000e47947 */ /* 0x000ff00003800000 */
.L_x_25575:
        /* <DEDUP_REMOVED lines=12> */
.L_x_25582:
[----:B------:R-:W2:Y:S02]  /*15e0*/  LDG.E.U8 R4, desc[UR36][R4.64] ;  /* 0x0000002404047981 */ /* 0x000ea4000c1e1100 */
[----:B--2---:R-:W-:-:S04]  /*15f0*/  ISETP.NE.AND P0, PT, R4, RZ, PT ;  /* 0x000000ff0400720c */ /* 0x004fc80003f05270 */
[----:B------:R-:W-:Y:S01]  /*1600*/  P2R R17, PR, RZ, 0x1 ;  /* 0x00000001ff117803 */ /* 0x000fe20000000000 */
[----:B------:R-:W-:Y:S08]  /*1610*/  BRA `(.L_x_25568) ;  /* 0x0000000000a47947 */ /* 0x000ff00003800000 */
.L_x_25581:
[----:B------:R-:W2:Y:S02]  /*1620*/  LDG.E.U8 R4, desc[UR36][R4.64] ;  /* 0x0000002404047981 */ /* 0x000ea4000c1e1100 */
[----:B--2---:R-:W-:-:S04]  /*1630*/  ISETP.NE.AND P0, PT, R4, RZ, PT ;  /* 0x000000ff0400720c */ /* 0x004fc80003f05270 */
[----:B------:R-:W-:Y:S01]  /*1640*/  P2R R17, PR, RZ, 0x1 ;  /* 0x00000001ff117803 */ /* 0x000fe20000000000 */
[----:B------:R-:W-:Y:S08]  /*1650*/  BRA `(.L_x_25568) ;  /* 0x0000000000947947 */ /* 0x000ff00003800000 */
.L_x_25580:
[----:B------:R-:W-:-:S09]  /*1660*/  UISETP.NE.AND UP0, UPT, UR4, 0x1c, UPT ;  /* 0x0000001c0400788c */ /* 0x000fd2000bf05270 */
[----:B------:R-:W-:Y:S05]  /*1670*/  BRA.U !UP0, `(.L_x_25583) ;  /* 0x0000000108807547 */ /* 0x000fea000b800000 */
        /* <DEDUP_REMOVED lines=8> */
.L_x_25567:
        /* <DEDUP_REMOVED lines=16> */
.L_x_25585:
[----:B------:R-:W-:-:S04]  /*1800*/  PLOP3.LUT P0, PT, PT, PT, PT, 0x8, 0x80 ;  /* 0x000000000080781c */ /* 0x000fc80003f0e170 */
[----:B------:R-:W-:Y:S01]  /*1810*/  P2R R17, PR, RZ, 0x1 ;  /* 0x00000001ff117803 */ /* 0x000fe20000000000 */
[----:B------:R-:W-:Y:S08]  /*1820*/  BRA `(.L_x_25568) ;  /* 0x0000000000207947 */ /* 0x000ff00003800000 */
.L_x_25584:
[----:B------:R-:W2:Y:S02]  /*1830*/  LDG.E.64 R4, desc[UR36][R4.64] ;  /* 0x0000002404047981 */ /* 0x000ea4000c1e1b00 */
[----:B--2---:R-:W-:-:S04]  /*1840*/  ISETP.NE.U32.AND P0, PT, R4, RZ, PT ;  /* 0x000000ff0400720c */ /* 0x004fc80003f05070 */
[----:B------:R-:W-:-:S04]  /*1850*/  ISETP.NE.AND.EX P0, PT, R5, RZ, PT, P0 ;  /* 0x000000ff0500720c */ /* 0x000fc80003f05300 */
[----:B------:R-:W-:Y:S01]  /*1860*/  P2R R17, PR, RZ, 0x1 ;  /* 0x00000001ff117803 */ /* 0x000fe20000000000 */
[----:B------:R-:W-:Y:S08]  /*1870*/  BRA `(.L_x_25568) ;  /* 0x00000000000c7947 */ /* 0x000ff00003800000 */
.L_x_25583:
[----:B------:R-:W2:Y:S02]  /*1880*/  LDG.E R4, desc[UR36][R4.64] ;  /* 0x0000002404047981 */ /* 0x000ea4000c1e1900 */
[----:B--2---:R-:W-:-:S04]  /*1890*/  ISETP.NE.AND P0, PT, R4, RZ, PT ;  /* 0x000000ff0400720c */ /* 0x004fc80003f05270 */
[----:B------:R-:W-:-:S09]  /*18a0*/  P2R R17, PR, RZ, 0x1 ;  /* 0x00000001ff117803 */ /* 0x000fd20000000000 */
.L_x_25568:
[----:B------:R-:W-:Y:S05]  /*18b0*/  BSYNC.RECONVERGENT B6 ;  /* 0x0000000000067941 */ /* 0x000fea0003800200 */
.L_x_25562:
[----:B------:R-:W-:-:S07]  /*18c0*/  VIADD R22, R22, 0x80 ;  /* 0x0000008016167836 */ /* 0x000fce0000000000 */
.L_x_25561:
[----:B------:R-:W-:Y:S05]  /*18d0*/  BSYNC.RECONVERGENT B7 ;  /* 0x0000000000077941 */ /* 0x000fea0003800200 */
.L_x_25560:
        /* <DEDUP_REMOVED lines=27> */
.L_x_25592:
[----:B------:R-:W2:Y:S02]  /*1a90*/  LDG.E.U8 R4, desc[UR36][R4.64] ;  /* 0x0000002404047981 */ /* 0x000ea4000c1e1100 */
[----:B--2---:R-:W-:-:S04]  /*1aa0*/  ISETP.NE.AND P0, PT, R4, RZ, PT ;  /* 0x000000ff0400720c */ /* 0x004fc80003f05270 */
[----:B------:R-:W-:Y:S01]  /*1ab0*/  P2R R18, PR, RZ, 0x1 ;  /* 0x00000001ff127803 */ /* 0x000fe20000000000 */
[----:B------:R-:W-:Y:S08]  /*1ac0*/  BRA `(.L_x_25594) ;  /* 0x0000000800847947 */ /* 0x000ff00003800000 */
.L_x_25591:
        /* <DEDUP_REMOVED lines=11> */
.L_x_25596:
[----:B------:R-:W2:Y:S02]  /*1b80*/  LDG.E R4, desc[UR36][R4.64] ;  /* 0x0000002404047981 */ /* 0x000ea4000c1e1900 */
[----:B--2---:R-:W-:-:S04]  /*1b90*/  ISETP.NE.AND P0, PT, R4, RZ, PT ;  /* 0x000000ff0400720c */ /* 0x004fc80003f05270 */
[----:B------:R-:W-:Y:S01]  /*1ba0*/  P2R R18, PR, RZ, 0x1 ;  /* 0x00000001ff127803 */ /* 0x000fe20000000000 */
[----:B------:R-:W-:Y:S08]  /*1bb0*/  BRA `(.L_x_25594) ;  /* 0x0000000800487947 */ /* 0x000ff00003800000 */
.L_x_25595:
[----:B------:R-:W2:Y:S02]  /*1bc0*/  LDG.E.U16 R4, desc[UR36][R4.64] ;  /* 0x0000002404047981 */ /* 0x000ea4000c1e1500 */
[----:B--2---:R-:W-:-:S04]  /*1bd0*/  ISETP.NE.AND P0, PT, R4, RZ, PT ;  /* 0x000000ff0400720c */ /* 0x004fc80003f05270 */
[----:B------:R-:W-:Y:S01]  /*1be0*/  P2R R18, PR, RZ, 0x1 ;  /* 0x00000001ff127803 */ /* 0x000fe20000000000 */
[----:B------:R-:W-:Y:S08]  /*1bf0*/  BRA `(.L_x_25594) ;  /* 0x0000000800387947 */ /* 0x000ff00003800000 */
.L_x_25590:
        /* <DEDUP_REMOVED lines=10> */
.L_x_25598:
[----:B------:R-:W2:Y:S02]  /*1ca0*/  LDG.E.U16 R0, desc[UR36][R4.64] ;  /* 0x0000002404007981 */ /* 0x000ea4000c1e1500 */
[----:B--2---:R-:W-:-:S05]  /*1cb0*/  HADD2.F32 R0, -RZ, R0.H0_H0 ;  /* 0x20000000ff007230 */ /* 0x004fca0000004100 */
[----:B------:R-:W-:-:S04]  /*1cc0*/  FSETP.NEU.FTZ.AND P0, PT, R0, RZ, PT ;  /* 0x000000ff0000720b */ /* 0x000fc80003f1d000 */
[----:B------:R-:W-:Y:S01]  /*1cd0*/  P2R R18, PR, RZ, 0x1 ;  /* 0x00000001ff127803 */ /* 0x000fe20000000000 */
[----:B------:R-:W-:Y:S08]  /*1ce0*/  BRA `(.L_x_25594) ;  /* 0x0000000400fc7947 */ /* 0x000ff00003800000 */
.L_x_25597:
        /* <DEDUP_REMOVED lines=12> */
.L_x_25600:
        /* <DEDUP_REMOVED lines=10> */
.L_x_25599:
[----:B------:R-:W2:Y:S02]  /*1e50*/  LDG.E.64 R4, desc[UR36][R4.64] ;  /* 0x0000002404047981 */ /* 0x000ea4000c1e1b00 */
[----:B--2---:R-:W-:-:S06]  /*1e60*/  DSETP.NEU.AND P0, PT, R4, RZ, PT ;  /* 0x000000ff0400722a */ /* 0x004fcc0003f0d000 */
[----:B------:R-:W-:Y:S01]  /*1e70*/  P2R R18, PR, RZ, 0x1 ;  /* 0x00000001ff127803 */ /* 0x000fe20000000000 */
[----:B------:R-:W-:Y:S07]  /*1e80*/  BRA `(.L_x_25594) ;  /* 0x0000000400947947 */ /* 0x000fee0003800000 */
.L_x_25589:
        /* <DEDUP_REMOVED lines=12> */
.L_x_25603:
[----:B------:R-:W2:Y:S02]  /*1f50*/  LDG.E.128 R4, desc[UR36][R4.64] ;  /* 0x0000002404047981 */ /* 0x000ea4000c1e1d00 */
[----:B--2---:R-:W-:-:S06]  /*1f60*/  DSETP.NEU.AND P0, PT, R6, RZ, PT ;  /* 0x000000ff0600722a */ /* 0x004fcc0003f0d000 */
[----:B------:R-:W-:-:S06]  /*1f70*/  DSETP.NEU.OR P0, PT, R4, RZ, P0 ;  /* 0x000000ff0400722a */ /* 0x000fcc000070d400 */
[----:B------:R-:W-:Y:S01]  /*1f80*/  P2R R18, PR, RZ, 0x1 ;  /* 0x00000001ff127803 */ /* 0x000fe20000000000 */
[----:B------:R-:W-:Y:S07]  /*1f90*/  BRA `(.L_x_25594) ;  /* 0x0000000400507947 */ /* 0x000fee0003800000 */
.L_x_25602:
        /* <DEDUP_REMOVED lines=10> */
.L_x_25605:
        /* <DEDUP_REMOVED lines=12> */
.L_x_25604:
[----:B------:R-:W2:Y:S02]  /*2100*/  LDG.E.U16 R0, desc[UR36][R4.64] ;  /* 0x0000002404007981 */ /* 0x000ea4000c1e1500 */
[----:B--2---:R-:W-:-:S05]  /*2110*/  IMAD.U32 R0, R0, 0x10000, RZ ;  /* 0x0001000000007824 */ /* 0x004fca00078e00ff */
[----:B------:R-:W-:-:S04]  /*2120*/  FSETP.NEU.FTZ.AND P0, PT, R0, RZ, PT ;  /* 0x000000ff0000720b */ /* 0x000fc80003f1d000 */
[----:B------:R-:W-:Y:S01]  /*2130*/  P2R R18, PR, RZ, 0x1 ;  /* 0x00000001ff127803 */ /* 0x000fe20000000000 */
[----:B------:R-:W-:Y:S08]  /*2140*/  BRA `(.L_x_25594) ;  /* 0x0000000000e47947 */ /* 0x000ff00003800000 */
.L_x_25601:
        /* <DEDUP_REMOVED lines=12> */
.L_x_25608:
[----:B------:R-:W2:Y:S02]  /*2210*/  LDG.E.U8 R4, desc[UR36][R4.64] ;  /* 0x0000002404047981 */ /* 0x000ea4000c1e1100 */
[----:B--2---:R-:W-:-:S04]  /*2220*/  ISETP.NE.AND P0, PT, R4, RZ, PT ;  /* 0x000000ff0400720c */ /* 0x004fc80003f05270 */
[----:B------:R-:W-:Y:S01]  /*2230*/  P2R R18, PR, RZ, 0x1 ;  /* 0x00000001ff127803 */ /* 0x000fe20000000000 */
[----:B------:R-:W-:Y:S08]  /*2240*/  BRA `(.L_x_25594) ;  /* 0x0000000000a47947 */ /* 0x000ff00003800000 */
.L_x_25607:
[----:B------:R-:W2:Y:S02]  /*2250*/  LDG.E.U8 R4, desc[UR36][R4.64] ;  /* 0x0000002404047981 */ /* 0x000ea4000c1e1100 */
[----:B--2---:R-:W-:-:S04]  /*2260*/  ISETP.NE.AND P0, PT, R4, RZ, PT ;  /* 0x000000ff0400720c */ /* 0x004fc80003f05270 */
[----:B------:R-:W-:Y:S01]  /*2270*/  P2R R18, PR, RZ, 0x1 ;  /* 0x00000001ff127803 */ /* 0x000fe20000000000 */
[----:B------:R-:W-:Y:S08]  /*2280*/  BRA `(.L_x_25594) ;  /* 0x0000000000947947 */ /* 0x000ff00003800000 */
.L_x_25606:
        /* <DEDUP_REMOVED lines=10> */
.L_x_25593:
        /* <DEDUP_REMOVED lines=16> */
.L_x_25611:
[----:B------:R-:W-:-:S04]  /*2430*/  PLOP3.LUT P0, PT, PT, PT, PT, 0x8, 0x80 ;  /* 0x000000000080781c */ /* 0x000fc80003f0e170 */
[----:B------:R-:W-:Y:S01]  /*2440*/  P2R R18, PR, RZ, 0x1 ;  /* 0x00000001ff127803 */ /* 0x000fe20000000000 */
[----:B------:R-:W-:Y:S08]  /*2450*/  BRA `(.L_x_25594) ;  /* 0x0000000000207947 */ /* 0x000ff00003800000 */
.L_x_25610:
[----:B------:R-:W2:Y:S02]  /*2460*/  LDG.E.64 R4, desc[UR36][R4.64] ;  /* 0x0000002404047981 */ /* 0x000ea4000c1e1b00 */
[----:B--2---:R-:W-:-:S04]  /*2470*/  ISETP.NE.U32.AND P0, PT, R4, RZ, PT ;  /* 0x000000ff0400720c */ /* 0x004fc80003f05070 */
[----:B------:R-:W-:-:S04]  /*2480*/  ISETP.NE.AND.EX P0, PT, R5, RZ, PT, P0 ;  /* 0x000000ff0500720c */ /* 0x000fc80003f05300 */
[----:B------:R-:W-:Y:S01]  /*2490*/  P2R R18, PR, RZ, 0x1 ;  /* 0x00000001ff127803 */ /* 0x000fe20000000000 */
[----:B------:R-:W-:Y:S08]  /*24a0*/  BRA `(.L_x_25594) ;  /* 0x00000000000c7947 */ /* 0x000ff00003800000 */
.L_x_25609:
[----:B------:R-:W2:Y:S02]  /*24b0*/  LDG.E R4, desc[UR36][R4.64] ;  /* 0x0000002404047981 */ /* 0x000ea4000c1e1900 */
[----:B--2---:R-:W-:-:S04]  /*24c0*/  ISETP.NE.AND P0, PT, R4, RZ, PT ;  /* 0x000000ff0400720c */ /* 0x004fc80003f05270 */
[----:B------:R-:W-:-:S09]  /*24d0*/  P2R R18, PR, RZ, 0x1 ;  /* 0x00000001ff127803 */ /* 0x000fd20000000000 */
.L_x_25594:
[----:B------:R-:W-:Y:S05]  /*24e0*/  BSYNC.RECONVERGENT B6 ;  /* 0x0000000000067941 */ /* 0x000fea0003800200 */
.L_x_25588:
[----:B------:R-:W-:-:S07]  /*24f0*/  VIADD R22, R22, 0x80 ;  /* 0x0000008016167836 */ /* 0x000fce0000000000 */
.L_x_25587:
[----:B------:R-:W-:Y:S05]  /*2500*/  BSYNC.RECONVERGENT B7 ;  /* 0x0000000000077941 */ /* 0x000fea0003800200 */
.L_x_25586:
        /* <DEDUP_REMOVED lines=26> */
.L_x_25617:
[----:B------:R-:W2:Y:S02]  /*26b0*/  LDG.E.U8 R4, desc[UR36][R4.64] ;  /* 0x0000002404047981 */ /* 0x000ea4000c1e1100 */
[----:B--2---:R-:W-:-:S04]  /*26c0*/  ISETP.NE.AND P0, PT, R4, RZ, PT ;  /* 0x000000ff0400720c */ /* 0x004fc80003f05270 */
[----:B------:R-:W-:Y:S01]  /*26d0*/  P2R R24, PR, RZ, 0x1 ;  /* 0x00000001ff187803 */ /* 0x000fe20000000000 */
[----:B------:R-:W-:Y:S08]  /*26e0*/  BRA `(.L_x_25613) ;  /* 0x00000008007c7947 */ /* 0x000ff00003800000 */
.L_x_25616:
        /* <DEDUP_REMOVED lines=11> */
.L_x_25620:
[----:B------:R-:W2:Y:S02]  /*27a0*/  LDG.E R4, desc[UR36][R4.64] ;  /* 0x0000002404047981 */ /* 0x000ea4000c1e1900 */
[----:B--2---:R-:W-:-:S04]  /*27b0*/  ISETP.NE.AND P0, PT, R4, RZ, PT ;  /* 0x000000ff0400720c */ /* 0x004fc80003f05270 */
[----:B------:R-:W-:Y:S01]  /*27c0*/  P2R R24, PR, RZ, 0x1 ;  /* 0x00000001ff187803 */ /* 0x000fe20000000000 */
[----:B------:R-:W-:Y:S08]  /*27d0*/  BRA `(.L_x_25613) ;  /* 0x0000000800407947 */ /* 0x000ff00003800000 */
.L_x_25619:
[----:B------:R-:W2:Y:S02]  /*27e0*/  LDG.E.U16 R4, desc[UR36][R4.64] ;  /* 0x0000002404047981 */ /* 0x000ea4000c1e1500 */
[----:B--2---:R-:W-:-:S04]  /*27f0*/  ISETP.NE.AND P0, PT, R4, RZ, PT ;  /* 0x000000ff0400720c */ /* 0x004fc80003f05270 */
[----:B------:R-:W-:Y:S01]  /*2800*/  P2R R24, PR, RZ, 0x1 ;  /* 0x00000001ff187803 */ /* 0x000fe20000000000 */
[----:B------:R-:W-:Y:S08]  /*2810*/  BRA `(.L_x_25613) ;  /* 0x0000000800307947 */ /* 0x000ff00003800000 */
.L_x_25615:
        /* <DEDUP_REMOVED lines=10> */
.L_x_25622:
[----:B------:R-:W2:Y:S02]  /*28c0*/  LDG.E.U16 R0, desc[UR36][R4.64] ;  /* 0x0000002404007981 */ /* 0x000ea4000c1e1500 */
[----:B--2---:R-:W-:-:S05]  /*28d0*/  HADD2.F32 R0, -RZ, R0.H0_H0 ;  /* 0x20000000ff007230 */ /* 0x004fca0000004100 */
[----:B------:R-:W-:-:S04]  /*28e0*/  FSETP.NEU.FTZ.AND P0, PT, R0, RZ, PT ;  /* 0x000000ff0000720b */ /* 0x000fc80003f1d000 */
[----:B------:R-:W-:Y:S01]  /*28f0*/  P2R R24, PR, RZ, 0x1 ;  /* 0x00000001ff187803 */ /* 0x000fe20000000000 */
[----:B------:R-:W-:Y:S08]  /*2900*/  BRA `(.L_x_25613) ;  /* 0x0000000400f47947 */ /* 0x000ff00003800000 */
.L_x_25621:
        /* <DEDUP_REMOVED lines=12> */
.L_x_25624:
        /* <DEDUP_REMOVED lines=10> */
.L_x_25623:
[----:B------:R-:W2:Y:S02]  /*2a70*/  LDG.E.64 R4, desc[UR36][R4.64] ;  /* 0x0000002404047981 */ /* 0x000ea4000c1e1b00 */
[----:B--2---:R-:W-:-:S06]  /*2a80*/  DSETP.NEU.AND P0, PT, R4, RZ, PT ;  /* 0x000000ff0400722a */ /* 0x004fcc0003f0d000 */
[----:B------:R-:W-:Y:S01]  /*2a90*/  P2R R24, PR, RZ, 0x1 ;  /* 0x00000001ff187803 */ /* 0x000fe20000000000 */
[----:B------:R-:W-:Y:S07]  /*2aa0*/  BRA `(.L_x_25613) ;  /* 0x00000004008c7947 */ /* 0x000fee0003800000 */
.L_x_25614:
        /* <DEDUP_REMOVED lines=12> */
.L_x_25627:
[----:B------:R-:W2:Y:S02]  /*2b70*/  LDG.E.128 R4, desc[UR36][R4.64] ;  /* 0x0000002404047981 */ /* 0x000ea4000c1e1d00 */
[----:B--2---:R-:W-:-:S06]  /*2b80*/  DSETP.NEU.AND P0, PT, R6, RZ, PT ;  /* 0x000000ff0600722a */ /* 0x004fcc0003f0d000 */
[----:B------:R-:W-:-:S06]  /*2b90*/  DSETP.NEU.OR P0, PT, R4, RZ, P0 ;  /* 0x000000ff0400722a */ /* 0x000fcc000070d400 */
[----:B------:R-:W-:Y:S01]  /*2ba0*/  P2R R24, PR, RZ, 0x1 ;  /* 0x00000001ff187803 */ /* 0x000fe20000000000 */
[----:B------:R-:W-:Y:S07]  /*2bb0*/  BRA `(.L_x_25613) ;  /* 0x0000000400487947 */ /* 0x000fee0003800000 */
.L_x_25626:
        /* <DEDUP_REMOVED lines=10> */
.L_x_25629:
        /* <DEDUP_REMOVED lines=12> */
.L_x_25628:
[----:B------:R-:W2:Y:S02]  /*2d20*/  LDG.E.U16 R0, desc[UR36][R4.64] ;  /* 0x0000002404007981 */ /* 0x000ea4000c1e1500 */
[----:B--2---:R-:W-:-:S05]  /*2d30*/  IMAD.U32 R0, R0, 0x10000, RZ ;  /* 0x0001000000007824 */ /* 0x004fca00078e00ff */
[----:B------:R-:W-:-:S04]  /*2d40*/  FSETP.NEU.FTZ.AND P0, PT, R0, RZ, PT ;  /* 0x000000ff0000720b */ /* 0x000fc80003f1d000 */
[----:B------:R-:W-:Y:S01]  /*2d50*/  P2R R24, PR, RZ, 0x1 ;  /* 0x00000001ff187803 */ /* 0x000fe20000000000 */
[----:B------:R-:W-:Y:S08]  /*2d60*/  BRA `(.L_x_25613) ;  /* 0x0000000000dc7947 */ /* 0x000ff00003800000 */
.L_x_25625:
        /* <DEDUP_REMOVED lines=12> */
.L_x_25632:
[----:B------:R-:W2:Y:S02]  /*2e30*/  LDG.E.U8 R4, desc[UR36][R4.64] ;  /* 0x0000002404047981 */ /* 0x000ea4000c1e1100 */
[----:B--2---:R-:W-:-:S04]  /*2e40*/  ISETP.NE.AND P0, PT, R4, RZ, PT ;  /* 0x000000ff0400720c */ /* 0x004fc80003f05270 */
[----:B------:R-:W-:Y:S01]  /*2e50*/  P2R R24, PR, RZ, 0x1 ;  /* 0x00000001ff187803 */ /* 0x000fe20000000000 */
[----:B------:R-:W-:Y:S08]  /*2e60*/  BRA `(.L_x_25613) ;  /* 0x00000000009c7947 */ /* 0x000ff00003800000 */
.L_x_25631:
[----:B------:R-:W2:Y:S02]  /*2e70*/  LDG.E.U8 R4, desc[UR36][R4.64] ;  /* 0x0000002404047981 */ /* 0x000ea4000c1e1100 */
[----:B--2---:R-:W-:-:S04]  /*2e80*/  ISETP.NE.AND P0, PT, R4, RZ, PT ;  /* 0x000000ff0400720c */ /* 0x004fc80003f05270 */
[----:B------:R-:W-:Y:S01]  /*2e90*/  P2R R24, PR, RZ, 0x1 ;  /* 0x00000001ff187803 */ /* 0x000fe20000000000 */
[----:B------:R-:W-:Y:S08]  /*2ea0*/  BRA `(.L_x_25613) ;  /* 0x00000000008c7947 */ /* 0x000ff00003800000 */
.L_x_25630:
        /* <DEDUP_REMOVED lines=10> */
.L_x_25618:
        /* <DEDUP_REMOVED lines=16> */
.L_x_25635:
[----:B------:R-:W-:Y:S05]  /*3050*/  BRA `(.L_x_25613) ;  /* 0x0000000000207947 */ /* 0x000fea0003800000 */
.L_x_25634:
[----:B------:R-:W2:Y:S02]  /*3060*/  LDG.E.64 R4, desc[UR36][R4.64] ;  /* 0x0000002404047981 */ /* 0x000ea4000c1e1b00 */
[----:B--2---:R-:W-:-:S04]  /*3070*/  ISETP.NE.U32.AND P0, PT, R4, RZ, PT ;  /* 0x000000ff0400720c */ /* 0x004fc80003f05070 */
[----:B------:R-:W-:-:S04]  /*3080*/  ISETP.NE.AND.EX P0, PT, R5, RZ, PT, P0 ;  /* 0x000000ff0500720c */ /* 0x000fc80003f05300 */
[----:B------:R-:W-:Y:S01]  /*3090*/  P2R R24, PR, RZ, 0x1 ;  /* 0x00000001ff187803 */ /* 0x000fe20000000000 */
[----:B------:R-:W-:Y:S08]  /*30a0*/  BRA `(.L_x_25613) ;  /* 0x00000000000c7947 */ /* 0x000ff00003800000 */
.L_x_25633:
[----:B------:R-:W2:Y:S02]  /*30b0*/  LDG.E R4, desc[UR36][R4.64] ;  /* 0x0000002404047981 */ /* 0x000ea4000c1e1900 */
[----:B--2---:R-:W-:-:S04]  /*30c0*/  ISETP.NE.AND P0, PT, R4, RZ, PT ;  /* 0x000000ff0400720c */ /* 0x004fc80003f05270 */
[----:B------:R-:W-:-:S09]  /*30d0*/  P2R R24, PR, RZ, 0x1 ;  /* 0x00000001ff187803 */ /* 0x000fd20000000000 */
.L_x_25613:
[----:B------:R-:W-:Y:S05]  /*30e0*/  BSYNC.RECONVERGENT B6 ;  /* 0x0000000000067941 */ /* 0x000fea0003800200 */
.L_x_25612:
[----:B------:R-:W0:Y:S01]  /*30f0*/  LDCU.U8 UR4, c[0x0][0x385] ;  /* 0x000070a0ff0477ac */ /* 0x000e220008000000 */
[----:B------:R-:W-:Y:S01]  /*3100*/  ISETP.NE.AND P2, PT, R17, RZ, PT ;  /* 0x000000ff1100720c */ /* 0x000fe20003f45270 */
[----:B------:R-:W-:Y:S01]  /*3110*/  BSSY.RECONVERGENT B8, `(.L_x_25636) ;  /* 0x00002a6000087945 */ /* 0x000fe20003800200 */
[----:B------:R-:W1:Y:S01]  /*3120*/  LDC.U8 R17, c[0x0][0x3a4] ;  /* 0x0000e900ff117b82 */ /* 0x000e620000000000 */
[----:B------:R-:W-:Y:S02]  /*3130*/  ISETP.GE.AND P0, PT, R2, R19, PT ;  /* 0x000000130200720c */ /* 0x000fe40003f06270 */
[----:B------:R-:W-:Y:S01]  /*3140*/  BSSY.RELIABLE B7, `(.L_x_25637) ;  /* 0x00001c8000077945 */ /* 0x000fe20003800100 */
[----:B------:R-:W-:Y:S02]  /*3150*/  ISETP.NE.AND P1, PT, R16, RZ, PT ;  /* 0x000000ff1000720c */ /* 0x000fe40003f25270 */
[----:B------:R-:W-:Y:S02]  /*3160*/  ISETP.NE.AND P3, PT, R18, RZ, PT ;  /* 0x000000ff1200720c */ /* 0x000fe40003f65270 */
[----:B------:R-:W-:-:S02]  /*3170*/  ISETP.NE.AND P4, PT, R24, RZ, PT ;  /* 0x000000ff1800720c */ /* 0x000fc40003f85270 */
[----:B0-----:R-:W-:Y:S02]  /*3180*/  ISETP.NE.AND P1, PT, RZ, UR4, P1 ;  /* 0x00000004ff007c0c */ /* 0x001fe40008f25270 */
[----:B------:R-:W-:Y:S02]  /*3190*/  ISETP.NE.AND P2, PT, RZ, UR4, P2 ;  /* 0x00000004ff007c0c */ /* 0x000fe40009745270 */
[----:B------:R-:W-:Y:S02]  /*31a0*/  ISETP.NE.AND P3, PT, RZ, UR4, P3 ;  /* 0x00000004ff007c0c */ /* 0x000fe40009f65270 */
[----:B------:R-:W-:Y:S02]  /*31b0*/  ISETP.NE.AND P4, PT, RZ, UR4, P4 ;  /* 0x00000004ff007c0c */ /* 0x000fe4000a785270 */
[----:B------:R-:W-:Y:S02]  /*31c0*/  SEL R11, RZ, 0x1, !P1 ;  /* 0x00000001ff0b7807 */ /* 0x000fe40004800000 */
[----:B------:R-:W-:-:S02]  /*31d0*/  SEL R22, RZ, 0x1, !P2 ;  /* 0x00000001ff167807 */ /* 0x000fc40005000000 */
[----:B------:R-:W-:Y:S02]  /*31e0*/  SEL R18, RZ, 0x1, !P3 ;  /* 0x00000001ff127807 */ /* 0x000fe40005800000 */
[----:B------:R-:W-:Y:S01]  /*31f0*/  SEL R16, RZ, 0x1, !P4 ;  /* 0x00000001ff107807 */ /* 0x000fe20006000000 */
[----:B------:R-:W-:Y:S06]  /*3200*/  @P0 BRA `(.L_x_25638) ;  /* 0x0000001800e00947 */ /* 0x000fec0003800000 */
[----:B------:R-:W0:Y:S01]  /*3210*/  LDCU UR4, c[0x0][0x3a8] ;  /* 0x00007500ff0477ac */ /* 0x000e220008000800 */
[----:B------:R-:W2:Y:S01]  /*3220*/  LDC.64 R8, c[0x0][0x388] ;  /* 0x0000e200ff087b82 */ /* 0x000ea20000000a00 */
[----:B------:R-:W-:Y:S01]  /*3230*/  IMAD R0, R23, 0x200, R2 ;  /* 0x0000020017007824 */ /* 0x000fe200078e0202 */
[----:B-1----:R-:W-:Y:S01]  /*3240*/  PRMT R4, R17, 0x9910, RZ ;  /* 0x0000991011047816 */ /* 0x002fe200000000ff */
[----:B------:R-:W-:Y:S01]  /*3250*/  BSSY.RECONVERGENT B6, `(.L_x_25639) ;  /* 0x00000d6000067945 */ /* 0x000fe20003800200 */
        /* <DEDUP_REMOVED lines=17> */
.L_x_25643:
[----:B------:R1:W-:Y:S01]  /*3370*/  STG.E.U8 desc[UR36][R8.64], R11 ;  /* 0x0000000b08007986 */ /* 0x0003e2000c101124 */
[----:B------:R-:W-:Y:S05]  /*3380*/  BRA `(.L_x_25645) ;  /* 0x0000000c00087947 */ /* 0x000fea0003800000 */
.L_x_25642:
[----:B------:R-:W-:-:S13]  /*3390*/  ISETP.NE.AND P0, PT, R0, 0x2, PT ;  /* 0x000000020000780c */ /* 0x000fda0003f05270 */
[----:B------:R-:W-:Y:S05]  /*33a0*/  @!P0 BRA `(.L_x_25646) ;  /* 0x0000000000288947 */ /* 0x000fea0003800000 */
[----:B------:R-:W-:-:S13]  /*33b0*/  ISETP.NE.AND P0, PT, R0, 0x3, PT ;  /* 0x000000030000780c */ /* 0x000fda0003f05270 */
[----:B------:R-:W-:Y:S05]  /*33c0*/  @!P0 BRA `(.L_x_25647) ;  /* 0x0000000000188947 */ /* 0x000fea0003800000 */
[----:B------:R-:W-:-:S13]  /*33d0*/  ISETP.NE.AND P0, PT, R0, 0x4, PT ;  /* 0x000000040000780c */ /* 0x000fda0003f05270 */
[----:B------:R-:W-:Y:S05]  /*33e0*/  @P0 BRA `(.L_x_25644) ;  /* 0x00000008005c0947 */ /* 0x000fea0003800000 */
[----:B------:R-:W-:Y:S02]  /*33f0*/  IMAD.MOV.U32 R4, RZ, RZ, R11 ;  /* 0x000000ffff047224 */ /* 0x000fe400078e000b */
[----:B------:R-:W-:-:S05]  /*3400*/  IMAD.MOV.U32 R5, RZ, RZ, RZ ;  /* 0x000000ffff057224 */ /* 0x000fca00078e00ff */
[----:B------:R4:W-:Y:S01]  /*3410*/  STG.E.64 desc[UR36][R8.64], R4 ;  /* 0x0000000408007986 */ /* 0x0009e2000c101b24 */
[----:B------:R-:W-:Y:S05]  /*3420*/  BRA `(.L_x_25645) ;  /* 0x0000000800e07947 */ /* 0x000fea0003800000 */
.L_x_25647:
[----:B------:R3:W-:Y:S01]  /*3430*/  STG.E desc[UR36][R8.64], R11 ;  /* 0x0000000b08007986 */ /* 0x0007e2000c101924 */
[----:B------:R-:W-:Y:S05]  /*3440*/  BRA `(.L_x_25645) ;  /* 0x0000000800d87947 */ /* 0x000fea0003800000 */
.L_x_25646:
[----:B------:R2:W-:Y:S01]  /*3450*/  STG.E.U16 desc[UR36][R8.64], R11 ;  /* 0x0000000b08007986 */ /* 0x0005e2000c101524 */
[----:B------:R-:W-:Y:S05]  /*3460*/  BRA `(.L_x_25645) ;  /* 0x0000000800d07947 */ /* 0x000fea0003800000 */
.L_x_25641:
        /* <DEDUP_REMOVED lines=9> */
.L_x_25649:
[----:B------:R-:W0:Y:S02]  /*3500*/  I2F.S16 R0, R11 ;  /* 0x0000000b00007306 */ /* 0x000e240000101400 */
[----:B0-----:R-:W-:-:S05]  /*3510*/  F2FP.F16.F32.PACK_AB R0, RZ, R0 ;  /* 0x00000000ff00723e */ /* 0x001fca00000000ff */
[----:B------:R0:W-:Y:S01]  /*3520*/  STG.E.U16 desc[UR36][R8.64], R0 ;  /* 0x0000000008007986 */ /* 0x0001e2000c101524 */
[----:B------:R-:W-:Y:S05]  /*3530*/  BRA `(.L_x_25645) ;  /* 0x00000008009c7947 */ /* 0x000fea0003800000 */
.L_x_25648:
        /* <DEDUP_REMOVED lines=10> */
.L_x_25651:
[----:B------:R-:W0:Y:S02]  /*35e0*/  I2F.S16 R11, R11 ;  /* 0x0000000b000b7306 */ /* 0x000e240000101400 */
[----:B0-----:R-:W-:-:S04]  /*35f0*/  F2FP.F16.F32.PACK_AB R3, RZ, R11 ;  /* 0x0000000bff03723e */ /* 0x001fc800000000ff */
[----:B------:R-:W-:-:S05]  /*3600*/  PRMT R3, R3, 0x5410, RZ ;  /* 0x0000541003037816 */ /* 0x000fca00000000ff */
[----:B------:R0:W-:Y:S01]  /*3610*/  STG.E desc[UR36][R8.64], R3 ;  /* 0x0000000308007986 */ /* 0x0001e2000c101924 */
[----:B------:R-:W-:Y:S05]  /*3620*/  BRA `(.L_x_25645) ;  /* 0x0000000800607947 */ /* 0x000fea0003800000 */
.L_x_25650:
[----:B------:R-:W0:Y:S02]  /*3630*/  I2F.F64.S16 R4, R11 ;  /* 0x0000000b00047312 */ /* 0x000e240000101c00 */
[----:B0-----:R0:W-:Y:S01]  /*3640*/  STG.E.64 desc[UR36][R8.64], R4 ;  /* 0x0000000408007986 */ /* 0x0011e2000c101b24 */
[----:B------:R-:W-:Y:S05]  /*3650*/  BRA `(.L_x_25645) ;  /* 0x0000000800547947 */ /* 0x000fea0003800000 */
.L_x_25640:
        /* <DEDUP_REMOVED lines=8> */
[----:B------:R0:W-:Y:S01]  /*36e0*/  STG.E.U8 desc[UR36][R8.64], R11 ;  /* 0x0000000b08007986 */ /* 0x0001e2000c101124 */
[----:B------:R-:W-:Y:S05]  /*36f0*/  BRA `(.L_x_25645) ;  /* 0x00000008002c7947 */ /* 0x000fea0003800000 */
.L_x_25654:
[----:B------:R-:W0:Y:S01]  /*3700*/  I2F.F64.S16 R4, R11 ;  /* 0x0000000b00047312 */ /* 0x000e220000101c00 */
[----:B------:R-:W-:-:S05]  /*3710*/  CS2R R6, SRZ ;  /* 0x0000000000067805 */ /* 0x000fca000001ff00 */
[----:B0-----:R0:W-:Y:S01]  /*3720*/  STG.E.128 desc[UR36][R8.64], R4 ;  /* 0x0000000408007986 */ /* 0x0011e2000c101d24 */
[----:B------:R-:W-:Y:S05]  /*3730*/  BRA `(.L_x_25645) ;  /* 0x00000008001c7947 */ /* 0x000fea0003800000 */
.L_x_25653:
        /* <DEDUP_REMOVED lines=17> */
.L_x_25658:
[----:B------:R-:W-:Y:S05]  /*3850*/  BSYNC.RECONVERGENT B0 ;  /* 0x0000000000007941 */ /* 0x000fea0003800200 */
.L_x_25657:
[----:B------:R0:W-:Y:S01]  /*3860*/  STG.E.U8 desc[UR36][R8.64], R3 ;  /* 0x0000000308007986 */ /* 0x0001e2000c101124 */
[----:B------:R-:W-:Y:S05]  /*3870*/  BRA `(.L_x_25645) ;  /* 0x0000000400cc7947 */ /* 0x000fea0003800000 */
.L_x_25656:
[----:B------:R-:W0:Y:S02]  /*3880*/  I2F.S16 R11, R11 ;  /* 0x0000000b000b7306 */ /* 0x000e240000101400 */
        /* <DEDUP_REMOVED lines=15> */
.L_x_25655:
[----:B------:R-:W0:Y:S02]  /*3980*/  I2F.S16 R0, R11 ;  /* 0x0000000b00007306 */ /* 0x000e240000101400 */
[----:B0-----:R-:W-:-:S05]  /*3990*/  F2FP.BF16.F32.PACK_AB R0, RZ, R0 ;  /* 0x00000000ff00723e */ /* 0x001fca00000010ff */
[----:B------:R0:W-:Y:S01]  /*39a0*/  STG.E.U16 desc[UR36][R8.64], R0 ;  /* 0x0000000008007986 */ /* 0x0001e2000c101524 */
[----:B------:R-:W-:Y:S05]  /*39b0*/  BRA `(.L_x_25645) ;  /* 0x00000004007c7947 */ /* 0x000fea0003800000 */
.L_x_25652:
        /* <DEDUP_REMOVED lines=10> */
.L_x_25661:
[----:B------:R-:W0:Y:S01]  /*3a60*/  I2F.S16 R11, R11 ;  /* 0x0000000b000b7306 */ /* 0x000e220000101400 */
        /* <DEDUP_REMOVED lines=11> */
.L_x_25664:
[----:B------:R-:W-:-:S04]  /*3b20*/  SHF.R.U32.HI R0, RZ, 0x14, R11 ;  /* 0x00000014ff007819 */ /* 0x000fc8000001160b */
[----:B------:R-:W-:-:S04]  /*3b30*/  LOP3.LUT R0, R0, 0x1, RZ, 0xc0, !PT ;  /* 0x0000000100007812 */ /* 0x000fc800078ec0ff */
[----:B------:R-:W-:-:S04]  /*3b40*/  IADD3 R0, PT, PT, R11, 0x487ffff, R0 ;  /* 0x0487ffff0b007810 */ /* 0x000fc80007ffe000 */
[----:B------:R-:W-:-:S04]  /*3b50*/  SHF.R.U32.HI R0, RZ, 0x14, R0 ;  /* 0x00000014ff007819 */ /* 0x000fc80000011600 */
[----:B------:R-:W-:-:S07]  /*3b60*/  LOP3.LUT R0, R0, 0xff, RZ, 0xc0, !PT ;  /* 0x000000ff00007812 */ /* 0x000fce00078ec0ff */
.L_x_25665:
[----:B------:R-:W-:-:S07]  /*3b70*/  PRMT R4, R0, 0x7610, R4 ;  /* 0x0000761000047816 */ /* 0x000fce0000000004 */
.L_x_25663:
[----:B------:R-:W-:Y:S05]  /*3b80*/  BSYNC.RECONVERGENT B0 ;  /* 0x0000000000007941 */ /* 0x000fea0003800200 */
.L_x_25662:
[----:B------:R0:W-:Y:S01]  /*3b90*/  STG.E.U8 desc[UR36][R8.64], R4 ;  /* 0x0000000408007986 */ /* 0x0001e2000c101124 */
[----:B------:R-:W-:Y:S05]  /*3ba0*/  BRA `(.L_x_25645) ;  /* 0x0000000400007947 */ /* 0x000fea0003800000 */
.L_x_25660:
        /* <DEDUP_REMOVED lines=12> */
.L_x_25668:
[----:B------:R-:W-:-:S04]  /*3c70*/  SHF.R.U32.HI R0, RZ, 0x15, R11 ;  /* 0x00000015ff007819 */ /* 0x000fc8000001160b */
[----:B------:R-:W-:-:S04]  /*3c80*/  LOP3.LUT R0, R0, 0x1, RZ, 0xc0, !PT ;  /* 0x0000000100007812 */ /* 0x000fc800078ec0ff */
[----:B------:R-:W-:-:S04]  /*3c90*/  IADD3 R0, PT, PT, R11, 0x88fffff, R0 ;  /* 0x088fffff0b007810 */ /* 0x000fc80007ffe000 */
[----:B------:R-:W-:-:S04]  /*3ca0*/  SHF.R.U32.HI R0, RZ, 0x15, R0 ;  /* 0x00000015ff007819 */ /* 0x000fc80000011600 */
[----:B------:R-:W-:-:S07]  /*3cb0*/  LOP3.LUT R0, R0, 0xff, RZ, 0xc0, !PT ;  /* 0x000000ff00007812 */ /* 0x000fce00078ec0ff */
.L_x_25669:
[----:B------:R-:W-:-:S07]  /*3cc0*/  PRMT R4, R0, 0x7610, R4 ;  /* 0x0000761000047816 */ /* 0x000fce0000000004 */
.L_x_25667:
[----:B------:R-:W-:Y:S05]  /*3cd0*/  BSYNC.RECONVERGENT B0 ;  /* 0x0000000000007941 */ /* 0x000fea0003800200 */
.L_x_25666:
[----:B------:R0:W-:Y:S01]  /*3ce0*/  STG.E.U8 desc[UR36][R8.64], R4 ;  /* 0x0000000408007986 */ /* 0x0001e2000c101124 */
[----:B------:R-:W-:Y:S05]  /*3cf0*/  BRA `(.L_x_25645) ;  /* 0x0000000000ac7947 */ /* 0x000fea0003800000 */
.L_x_25659:
[----:B------:R-:W-:-:S13]  /*3d00*/  ISETP.NE.AND P0, PT, R0, 0x1c, PT ;  /* 0x0000001c0000780c */ /* 0x000fda0003f05270 */
[----:B------:R-:W-:Y:S05]  /*3d10*/  @!P0 BRA `(.L_x_25670) ;  /* 0x0000000000a08947 */ /* 0x000fea0003800000 */
[----:B------:R-:W-:-:S13]  /*3d20*/  ISETP.NE.AND P0, PT, R0, 0x1d, PT ;  /* 0x0000001d0000780c */ /* 0x000fda0003f05270 */
[----:B------:R-:W-:Y:S05]  /*3d30*/  @!P0 BRA `(.L_x_25671) ;  /* 0x0000000000888947 */ /* 0x000fea0003800000 */
[----:B------:R-:W-:-:S13]  /*3d40*/  ISETP.NE.AND P0, PT, R0, 0x2c, PT ;  /* 0x0000002c0000780c */ /* 0x000fda0003f05270 */
[----:B------:R-:W-:Y:S05]  /*3d50*/  @!P0 BRA `(.L_x_25672) ;  /* 0x0000000000448947 */ /* 0x000fea0003800000 */
.L_x_25644:
        /* <DEDUP_REMOVED lines=16> */
.L_x_25673:
[----:B------:R-:W-:Y:S05]  /*3e60*/  BRA `(.L_x_25645) ;  /* 0x0000000000507947 */ /* 0x000fea0003800000 */
.L_x_25672:
[----:B------:R-:W0:Y:S01]  /*3e70*/  I2F.S16 R11, R11 ;  /* 0x0000000b000b7306 */ /* 0x000e220000101400 */
        /* <DEDUP_REMOVED lines=14> */
.L_x_25671:
[----:B------:R-:W-:Y:S02]  /*3f60*/  IMAD.MOV.U32 R4, RZ, RZ, R11 ;  /* 0x000000ffff047224 */ /* 0x000fe400078e000b */
[----:B------:R-:W-:-:S05]  /*3f70*/  IMAD.MOV.U32 R5, RZ, RZ, RZ ;  /* 0x000000ffff057224 */ /* 0x000fca00078e00ff */
[----:B------:R0:W-:Y:S01]  /*3f80*/  STG.E.64 desc[UR36][R8.64], R4 ;  /* 0x0000000408007986 */ /* 0x0001e2000c101b24 */
[----:B------:R-:W-:Y:S05]  /*3f90*/  BRA `(.L_x_25645) ;  /* 0x0000000000047947 */ /* 0x000fea0003800000 */
.L_x_25670:
[----:B------:R0:W-:Y:S02]  /*3fa0*/  STG.E desc[UR36][R8.64], R11 ;  /* 0x0000000b08007986 */ /* 0x0001e4000c101924 */
.L_x_25645:
[----:B------:R-:W-:Y:S05]  /*3fb0*/  BSYNC.RECONVERGENT B6 ;  /* 0x0000000000067941 */ /* 0x000fea0003800200 */
.L_x_25639:
[----:B------:R-:W-:-:S13]  /*3fc0*/  ISETP.GE.AND P0, PT, R2, R19, PT ;  /* 0x000000130200720c */ /* 0x000fda0003f06270 */
[----:B------:R-:W-:Y:S05]  /*3fd0*/  @P0 BREAK.RELIABLE B7 ;  /* 0x0000000000070942 */ /* 0x000fea0003800100 */
[----:B------:R-:W-:Y:S05]  /*3fe0*/  @P0 BRA `(.L_x_25674) ;  /* 0x0000001800e00947 */ /* 0x000fea0003800000 */
[----:B------:R-:W5:Y:S01]  /*3ff0*/  LDCU UR4, c[0x0][0x3a8] ;  /* 0x00007500ff0477ac */ /* 0x000f620008000800 */
[----:B01234-:R-:W0:Y:S01]  /*4000*/  LDC.64 R8, c[0x0][0x388] ;  /* 0x0000e200ff087b82 */ /* 0x01fe220000000a00 */
        /* <DEDUP_REMOVED lines=19> */
.L_x_25679:
[----:B------:R4:W-:Y:S01]  /*4140*/  STG.E.U8 desc[UR36][R8.64], R22 ;  /* 0x0000001608007986 */ /* 0x0009e2000c101124 */
[----:B------:R-:W-:Y:S05]  /*4150*/  BRA `(.L_x_25681) ;  /* 0x0000000c00047947 */ /* 0x000fea0003800000 */
.L_x_25678:
        /* <DEDUP_REMOVED lines=10> */
.L_x_25683:
[----:B------:R2:W-:Y:S01]  /*4200*/  STG.E desc[UR36][R8.64], R22 ;  /* 0x0000001608007986 */ /* 0x0005e2000c101924 */
[----:B------:R-:W-:Y:S05]  /*4210*/  BRA `(.L_x_25681) ;  /* 0x0000000800d47947 */ /* 0x000fea0003800000 */
.L_x_25682:
[----:B------:R0:W-:Y:S01]  /*4220*/  STG.E.U16 desc[UR36][R8.64], R22 ;  /* 0x0000001608007986 */ /* 0x0001e2000c101524 */
[----:B------:R-:W-:Y:S05]  /*4230*/  BRA `(.L_x_25681) ;  /* 0x0000000800cc7947 */ /* 0x000fea0003800000 */
.L_x_25677:
        /* <DEDUP_REMOVED lines=9> */
.L_x_25685:
[----:B------:R-:W0:Y:S02]  /*42d0*/  I2F.S16 R0, R22 ;  /* 0x0000001600007306 */ /* 0x000e240000101400 */
[----:B0-----:R-:W-:-:S05]  /*42e0*/  F2FP.F16.F32.PACK_AB R0, RZ, R0 ;  /* 0x00000000ff00723e */ /* 0x001fca00000000ff */
[----:B------:R0:W-:Y:S01]  /*42f0*/  STG.E.U16 desc[UR36][R8.64], R0 ;  /* 0x0000000008007986 */ /* 0x0001e2000c101524 */
[----:B------:R-:W-:Y:S05]  /*4300*/  BRA `(.L_x_25681) ;  /* 0x0000000800987947 */ /* 0x000fea0003800000 */
.L_x_25684:
        /* <DEDUP_REMOVED lines=10> */
.L_x_25687:
[----:B------:R-:W0:Y:S02]  /*43b0*/  I2F.S16 R22, R22 ;  /* 0x0000001600167306 */ /* 0x000e240000101400 */
[----:B0-----:R-:W-:-:S04]  /*43c0*/  F2FP.F16.F32.PACK_AB R3, RZ, R22 ;  /* 0x00000016ff03723e */ /* 0x001fc800000000ff */
[----:B------:R-:W-:-:S05]  /*43d0*/  PRMT R3, R3, 0x5410, RZ ;  /* 0x0000541003037816 */ /* 0x000fca00000000ff */
[----:B------:R0:W-:Y:S01]  /*43e0*/  STG.E desc[UR36][R8.64], R3 ;  /* 0x0000000308007986 */ /* 0x0001e2000c101924 */
[----:B------:R-:W-:Y:S05]  /*43f0*/  BRA `(.L_x_25681) ;  /* 0x00000008005c7947 */ /* 0x000fea0003800000 */
.L_x_25686:
[----:B------:R-:W0:Y:S02]  /*4400*/  I2F.F64.S16 R4, R22 ;  /* 0x0000001600047312 */ /* 0x000e240000101c00 */
[----:B0-----:R0:W-:Y:S01]  /*4410*/  STG.E.64 desc[UR36][R8.64], R4 ;  /* 0x0000000408007986 */ /* 0x0011e2000c101b24 */
[----:B------:R-:W-:Y:S05]  /*4420*/  BRA `(.L_x_25681) ;  /* 0x0000000800507947 */ /* 0x000fea0003800000 */
.L_x_25676:
        /* <DEDUP_REMOVED lines=12> */
.L_x_25691:
[----:B------:R-:W0:Y:S01]  /*44f0*/  I2F.S16 R3, R22 ;  /* 0x0000001600037306 */ /* 0x000e220000101400 */
        /* <DEDUP_REMOVED lines=15> */
.L_x_25694:
[----:B------:R-:W-:-:S07]  /*45f0*/  PRMT R4, R0, 0x7610, R4 ;  /* 0x0000761000047816 */ /* 0x000fce0000000004 */
.L_x_25693:
[----:B------:R-:W-:Y:S05]  /*4600*/  BSYNC.RECONVERGENT B0 ;  /* 0x0000000000007941 */ /* 0x000fea0003800200 */
.L_x_25692:
[----:B------:R0:W-:Y:S01]  /*4610*/  STG.E.U8 desc[UR36][R8.64], R4 ;  /* 0x0000000408007986 */ /* 0x0001e2000c101124 */
[----:B------:R-:W-:Y:S05]  /*4620*/  BRA `(.L_x_25681) ;  /* 0x0000000400d07947 */ /* 0x000fea0003800000 */
.L_x_25690:
        /* <DEDUP_REMOVED lines=16> */
.L_x_25697:
[----:B------:R-:W-:-:S07]  /*4730*/  PRMT R4, R0, 0x7610, R4 ;  /* 0x0000761000047816 */ /* 0x000fce0000000004 */
.L_x_25696:
[----:B------:R-:W-:Y:S05]  /*4740*/  BSYNC.RECONVERGENT B0 ;  /* 0x0000000000007941 */ /* 0x000fea0003800200 */
.L_x_25695:
[----:B------:R0:W-:Y:S01]  /*4750*/  STG.E.U8 desc[UR36][R8.64], R4 ;  /* 0x0000000408007986 */ /* 0x0001e2000c101124 */
[----:B------:R-:W-:Y:S05]  /*4760*/  BRA `(.L_x_25681) ;  /* 0x0000000400807947 */ /* 0x000fea0003800000 */
.L_x_25689:
        /* <DEDUP_REMOVED lines=21> */
.L_x_25699:
[----:B------:R-:W-:Y:S02]  /*48c0*/  IMAD.MOV.U32 R4, RZ, RZ, R22 ;  /* 0x000000ffff047224 */ /* 0x000fe400078e0016 */
[----:B------:R-:W-:-:S05]  /*48d0*/  IMAD.MOV.U32 R5, RZ, RZ, RZ ;  /* 0x000000ffff057224 */ /* 0x000fca00078e00ff */
[----:B------:R0:W-:Y:S01]  /*48e0*/  STG.E.64 desc[UR36][R8.64], R4 ;  /* 0x0000000408007986 */ /* 0x0001e2000c101b24 */
[----:B------:R-:W-:Y:S05]  /*48f0*/  BRA `(.L_x_25681) ;  /* 0x00000004001c7947 */ /* 0x000fea0003800000 */
.L_x_25698:
[----:B------:R0:W-:Y:S01]  /*4900*/  STG.E desc[UR36][R8.64], R22 ;  /* 0x0000001608007986 */ /* 0x0001e2000c101924 */
[----:B------:R-:W-:Y:S05]  /*4910*/  BRA `(.L_x_25681) ;  /* 0x0000000400147947 */ /* 0x000fea0003800000 */
.L_x_25688:
        /* <DEDUP_REMOVED lines=8> */
.L_x_25701:
[----:B------:R-:W0:Y:S01]  /*49a0*/  I2F.F64.S16 R4, R22 ;  /* 0x0000001600047312 */ /* 0x000e220000101c00 */
[----:B------:R-:W-:-:S05]  /*49b0*/  CS2R R6, SRZ ;  /* 0x0000000000067805 */ /* 0x000fca000001ff00 */
[----:B0-----:R0:W-:Y:S01]  /*49c0*/  STG.E.128 desc[UR36][R8.64], R4 ;  /* 0x0000000408007986 */ /* 0x0011e2000c101d24 */
[----:B------:R-:W-:Y:S05]  /*49d0*/  BRA `(.L_x_25681) ;  /* 0x0000000000e47947 */ /* 0x000fea0003800000 */
.L_x_25700:
[----:B------:R-:W-:-:S13]  /*49e0*/  ISETP.NE.AND P0, PT, R0, 0xf, PT ;  /* 0x0000000f0000780c */ /* 0x000fda0003f05270 */
[----:B------:R-:W-:Y:S05]  /*49f0*/  @!P0 BRA `(.L_x_25702) ;  /* 0x0000000000d08947 */ /* 0x000fea0003800000 */
[----:B------:R-:W-:-:S13]  /*4a00*/  ISETP.NE.AND P0, PT, R0, 0x17, PT ;  /* 0x000000170000780c */ /* 0x000fda0003f05270 */
[----:B------:R-:W-:Y:S05]  /*4a10*/  @!P0 BRA `(.L_x_25703) ;  /* 0x0000000000848947 */ /* 0x000fea0003800000 */
[----:B------:R-:W-:-:S13]  /*4a20*/  ISETP.NE.AND P0, PT, R0, 0x18, PT ;  /* 0x000000180000780c */ /* 0x000fda0003f05270 */
[----:B------:R-:W-:Y:S05]  /*4a30*/  @!P0 BRA `(.L_x_25704) ;  /* 0x0000000000448947 */ /* 0x000fea0003800000 */
.L_x_25680:
        /* <DEDUP_REMOVED lines=16> */
.L_x_25705:
[----:B------:R-:W-:Y:S05]  /*4b40*/  BRA `(.L_x_25681) ;  /* 0x0000000000887947 */ /* 0x000fea0003800000 */
.L_x_25704:
        /* <DEDUP_REMOVED lines=11> */
.L_x_25707:
[----:B------:R-:W-:Y:S05]  /*4c00*/  BSYNC.RECONVERGENT B0 ;  /* 0x0000000000007941 */ /* 0x000fea0003800200 */
.L_x_25706:
[----:B------:R0:W-:Y:S01]  /*4c10*/  STG.E.U8 desc[UR36][R8.64], R3 ;  /* 0x0000000308007986 */ /* 0x0001e2000c101124 */
[----:B------:R-:W-:Y:S05]  /*4c20*/  BRA `(.L_x_25681) ;  /* 0x0000000000507947 */ /* 0x000fea0003800000 */
.L_x_25703:
[----:B------:R-:W0:Y:S02]  /*4c30*/  I2F.S16 R5, R22 ;  /* 0x0000001600057306 */ /* 0x000e240000101400 */
        /* <DEDUP_REMOVED lines=11> */
.L_x_25708:
[----:B------:R-:W-:Y:S01]  /*4cf0*/  IMAD.MOV.U32 R3, RZ, RZ, 0x7f ;  /* 0x0000007fff037424 */ /* 0x000fe200078e00ff */
[----:B------:R-:W-:-:S04]  /*4d00*/  ISETP.GT.U32.AND P0, PT, R5, 0x7f800000, PT ;  /* 0x7f8000000500780c */ /* 0x000fc80003f04070 */
[----:B------:R-:W-:-:S05]  /*4d10*/  SEL R3, R3, 0x7c, P0 ;  /* 0x0000007c03037807 */ /* 0x000fca0000000000 */
[----:B------:R0:W-:Y:S01]  /*4d20*/  STG.E.U8 desc[UR36][R8.64], R3 ;  /* 0x0000000308007986 */ /* 0x0001e2000c101124 */
[----:B------:R-:W-:Y:S05]  /*4d30*/  BRA `(.L_x_25681) ;  /* 0x00000000000c7947 */ /* 0x000fea0003800000 */
.L_x_25702:
[----:B------:R-:W0:Y:S02]  /*4d40*/  I2F.S16 R0, R22 ;  /* 0x0000001600007306 */ /* 0x000e240000101400 */
[----:B0-----:R-:W-:-:S05]  /*4d50*/  F2FP.BF16.F32.PACK_AB R0, RZ, R0 ;  /* 0x00000000ff00723e */ /* 0x001fca00000010ff */
[----:B------:R0:W-:Y:S02]  /*4d60*/  STG.E.U16 desc[UR36][R8.64], R0 ;  /* 0x0000000008007986 */ /* 0x0001e4000c101524 */
.L_x_25681:
[----:B------:R-:W-:Y:S05]  /*4d70*/  BSYNC.RECONVERGENT B6 ;  /* 0x0000000000067941 */ /* 0x000fea0003800200 */
.L_x_25675:
[----:B------:R-:W-:-:S07]  /*4d80*/  VIADD R2, R2, 0x80 ;  /* 0x0000008002027836 */ /* 0x000fce0000000000 */
.L_x_25638:
[----:B------:R-:W-:-:S13]  /*4d90*/  ISETP.GE.AND P0, PT, R2, R19, PT ;  /* 0x000000130200720c */ /* 0x000fda0003f06270 */
[----:B------:R-:W-:Y:S05]  /*4da0*/  @P0 BREAK.RELIABLE B7 ;  /* 0x0000000000070942 */ /* 0x000fea0003800100 */
[----:B------:R-:W-:Y:S05]  /*4db0*/  @P0 BRA `(.L_x_25674) ;  /* 0x0000000c006c0947 */ /* 0x000fea0003800000 */
[----:B------:R-:W-:Y:S05]  /*4dc0*/  BSYNC.RELIABLE B7 ;  /* 0x0000000000077941 */ /* 0x000fea0003800100 */
.L_x_25637:
        /* <DEDUP_REMOVED lines=21> */
.L_x_25713:
[----:B------:R4:W-:Y:S01]  /*4f20*/  STG.E.U8 desc[UR36][R8.64], R18 ;  /* 0x0000001208007986 */ /* 0x0009e2000c101124 */
[----:B------:R-:W-:Y:S05]  /*4f30*/  BRA `(.L_x_25715) ;  /* 0x0000000c00047947 */ /* 0x000fea0003800000 */
.L_x_25712:
        /* <DEDUP_REMOVED lines=10> */
.L_x_25717:
[----:B------:R2:W-:Y:S01]  /*4fe0*/  STG.E desc[UR36][R8.64], R18 ;  /* 0x0000001208007986 */ /* 0x0005e2000c101924 */
[----:B------:R-:W-:Y:S05]  /*4ff0*/  BRA `(.L_x_25715) ;  /* 0x0000000800d47947 */ /* 0x000fea0003800000 */
.L_x_25716:
[----:B------:R0:W-:Y:S01]  /*5000*/  STG.E.U16 desc[UR36][R8.64], R18 ;  /* 0x0000001208007986 */ /* 0x0001e2000c101524 */
[----:B------:R-:W-:Y:S05]  /*5010*/  BRA `(.L_x_25715) ;  /* 0x0000000800cc7947 */ /* 0x000fea0003800000 */
.L_x_25711:
        /* <DEDUP_REMOVED lines=9> */
.L_x_25719:
[----:B------:R-:W0:Y:S02]  /*50b0*/  I2F.S16 R0, R18 ;  /* 0x0000001200007306 */ /* 0x000e240000101400 */
[----:B0-----:R-:W-:-:S05]  /*50c0*/  F2FP.F16.F32.PACK_AB R0, RZ, R0 ;  /* 0x00000000ff00723e */ /* 0x001fca00000000ff */
[----:B------:R0:W-:Y:S01]  /*50d0*/  STG.E.U16 desc[UR36][R8.64], R0 ;  /* 0x0000000008007986 */ /* 0x0001e2000c101524 */
[----:B------:R-:W-:Y:S05]  /*50e0*/  BRA `(.L_x_25715) ;  /* 0x0000000800987947 */ /* 0x000fea0003800000 */
.L_x_25718:
        /* <DEDUP_REMOVED lines=10> */
.L_x_25721:
[----:B------:R-:W0:Y:S02]  /*5190*/  I2F.S16 R18, R18 ;  /* 0x0000001200127306 */ /* 0x000e240000101400 */
[----:B0-----:R-:W-:-:S04]  /*51a0*/  F2FP.F16.F32.PACK_AB R3, RZ, R18 ;  /* 0x00000012ff03723e */ /* 0x001fc800000000ff */
[----:B------:R-:W-:-:S05]  /*51b0*/  PRMT R3, R3, 0x5410, RZ ;  /* 0x0000541003037816 */ /* 0x000fca00000000ff */
[----:B------:R0:W-:Y:S01]  /*51c0*/  STG.E desc[UR36][R8.64], R3 ;  /* 0x0000000308007986 */ /* 0x0001e2000c101924 */
[----:B------:R-:W-:Y:S05]  /*51d0*/  BRA `(.L_x_25715) ;  /* 0x00000008005c7947 */ /* 0x000fea0003800000 */
.L_x_25720:
[----:B------:R-:W0:Y:S02]  /*51e0*/  I2F.F64.S16 R4, R18 ;  /* 0x0000001200047312 */ /* 0x000e240000101c00 */
[----:B0-----:R0:W-:Y:S01]  /*51f0*/  STG.E.64 desc[UR36][R8.64], R4 ;  /* 0x0000000408007986 */ /* 0x0011e2000c101b24 */
[----:B------:R-:W-:Y:S05]  /*5200*/  BRA `(.L_x_25715) ;  /* 0x0000000800507947 */ /* 0x000fea0003800000 */
.L_x_25710:
        /* <DEDUP_REMOVED lines=12> */
.L_x_25725:
        /* <DEDUP_REMOVED lines=16> */
.L_x_25728:
[----:B------:R-:W-:-:S07]  /*53d0*/  PRMT R4, R0, 0x7610, R4 ;  /* 0x0000761000047816 */ /* 0x000fce0000000004 */
.L_x_25727:
[----:B------:R-:W-:Y:S05]  /*53e0*/  BSYNC.RECONVERGENT B0 ;  /* 0x0000000000007941 */ /* 0x000fea0003800200 */
.L_x_25726:
[----:B------:R0:W-:Y:S01]  /*53f0*/  STG.E.U8 desc[UR36][R8.64], R4 ;  /* 0x0000000408007986 */ /* 0x0001e2000c101124 */
[----:B------:R-:W-:Y:S05]  /*5400*/  BRA `(.L_x_25715) ;  /* 0x0000000400d07947 */ /* 0x000fea0003800000 */
.L_x_25724:
        /* <DEDUP_REMOVED lines=16> */
.L_x_25731:
[----:B------:R-:W-:-:S07]  /*5510*/  PRMT R4, R0, 0x7610, R4 ;  /* 0x0000761000047816 */ /* 0x000fce0000000004 */
.L_x_25730:
[----:B------:R-:W-:Y:S05]  /*5520*/  BSYNC.RECONVERGENT B0 ;  /* 0x0000000000007941 */ /* 0x000fea0003800200 */
.L_x_25729:
[----:B------:R0:W-:Y:S01]  /*5530*/  STG.E.U8 desc[UR36][R8.64], R4 ;  /* 0x0000000408007986 */ /* 0x0001e2000c101124 */
[----:B------:R-:W-:Y:S05]  /*5540*/  BRA `(.L_x_25715) ;  /* 0x0000000400807947 */ /* 0x000fea0003800000 */
.L_x_25723:
        /* <DEDUP_REMOVED lines=21> */
.L_x_25733:
[----:B------:R-:W-:Y:S02]  /*56a0*/  IMAD.MOV.U32 R4, RZ, RZ, R18 ;  /* 0x000000ffff047224 */ /* 0x000fe400078e0012 */
[----:B------:R-:W-:-:S05]  /*56b0*/  IMAD.MOV.U32 R5, RZ, RZ, RZ ;  /* 0x000000ffff057224 */ /* 0x000fca00078e00ff */
[----:B------:R0:W-:Y:S01]  /*56c0*/  STG.E.64 desc[UR36][R8.64], R4 ;  /* 0x0000000408007986 */ /* 0x0001e2000c101b24 */
[----:B------:R-:W-:Y:S05]  /*56d0*/  BRA `(.L_x_25715) ;  /* 0x00000004001c7947 */ /* 0x000fea0003800000 */
.L_x_25732:
[----:B------:R0:W-:Y:S01]  /*56e0*/  STG.E desc[UR36][R8.64], R18 ;  /* 0x0000001208007986 */ /* 0x0001e2000c101924 */
[----:B------:R-:W-:Y:S05]  /*56f0*/  BRA `(.L_x_25715) ;  /* 0x0000000400147947 */ /* 0x000fea0003800000 */
.L_x_25722:
        /* <DEDUP_REMOVED lines=8> */
.L_x_25735:
[----:B------:R-:W0:Y:S01]  /*5780*/  I2F.F64.S16 R4, R18 ;  /* 0x0000001200047312 */ /* 0x000e220000101c00 */
[----:B------:R-:W-:-:S05]  /*5790*/  CS2R R6, SRZ ;  /* 0x0000000000067805 */ /* 0x000fca000001ff00 */
[----:B0-----:R0:W-:Y:S01]  /*57a0*/  STG.E.128 desc[UR36][R8.64], R4 ;  /* 0x0000000408007986 */ /* 0x0011e2000c101d24 */
[----:B------:R-:W-:Y:S05]  /*57b0*/  BRA `(.L_x_25715) ;  /* 0x0000000000e47947 */ /* 0x000fea0003800000 */
.L_x_25734:
[----:B------:R-:W-:-:S13]  /*57c0*/  ISETP.NE.AND P0, PT, R0, 0xf, PT ;  /* 0x0000000f0000780c */ /* 0x000fda0003f05270 */
[----:B------:R-:W-:Y:S05]  /*57d0*/  @!P0 BRA `(.L_x_25736) ;  /* 0x0000000000d08947 */ /* 0x000fea0003800000 */
[----:B------:R-:W-:-:S13]  /*57e0*/  ISETP.NE.AND P0, PT, R0, 0x17, PT ;  /* 0x000000170000780c */ /* 0x000fda0003f05270 */
[----:B------:R-:W-:Y:S05]  /*57f0*/  @!P0 BRA `(.L_x_25737) ;  /* 0x0000000000848947 */ /* 0x000fea0003800000 */
[----:B------:R-:W-:-:S13]  /*5800*/  ISETP.NE.AND P0, PT, R0, 0x18, PT ;  /* 0x000000180000780c */ /* 0x000fda0003f05270 */
[----:B------:R-:W-:Y:S05]  /*5810*/  @!P0 BRA `(.L_x_25738) ;  /* 0x0000000000448947 */ /* 0x000fea0003800000 */
.L_x_25714:
        /* <DEDUP_REMOVED lines=16> */
.L_x_25739:
[----:B------:R-:W-:Y:S05]  /*5920*/  BRA `(.L_x_25715) ;  /* 0x0000000000887947 */ /* 0x000fea0003800000 */
.L_x_25738:
        /* <DEDUP_REMOVED lines=11> */
.L_x_25741:
[----:B------:R-:W-:Y:S05]  /*59e0*/  BSYNC.RECONVERGENT B0 ;  /* 0x0000000000007941 */ /* 0x000fea0003800200 */
.L_x_25740:
[----:B------:R0:W-:Y:S01]  /*59f0*/  STG.E.U8 desc[UR36][R8.64], R3 ;  /* 0x0000000308007986 */ /* 0x0001e2000c101124 */
[----:B------:R-:W-:Y:S05]  /*5a00*/  BRA `(.L_x_25715) ;  /* 0x0000000000507947 */ /* 0x000fea0003800000 */
.L_x_25737:
        /* <DEDUP_REMOVED lines=12> */
.L_x_25742:
[----:B------:R-:W-:Y:S01]  /*5ad0*/  IMAD.MOV.U32 R3, RZ, RZ, 0x7f ;  /* 0x0000007fff037424 */ /* 0x000fe200078e00ff */
[----:B------:R-:W-:-:S04]  /*5ae0*/  ISETP.GT.U32.AND P0, PT, R5, 0x7f800000, PT ;  /* 0x7f8000000500780c */ /* 0x000fc80003f04070 */
[----:B------:R-:W-:-:S05]  /*5af0*/  SEL R3, R3, 0x7c, P0 ;  /* 0x0000007c03037807 */ /* 0x000fca0000000000 */
[----:B------:R0:W-:Y:S01]  /*5b00*/  STG.E.U8 desc[UR36][R8.64], R3 ;  /* 0x0000000308007986 */ /* 0x0001e2000c101124 */
[----:B------:R-:W-:Y:S05]  /*5b10*/  BRA `(.L_x_25715) ;  /* 0x00000000000c7947 */ /* 0x000fea0003800000 */
.L_x_25736:
[----:B------:R-:W0:Y:S02]  /*5b20*/  I2F.S16 R0, R18 ;  /* 0x0000001200007306 */ /* 0x000e240000101400 */
[----:B0-----:R-:W-:-:S05]  /*5b30*/  F2FP.BF16.F32.PACK_AB R0, RZ, R0 ;  /* 0x00000000ff00723e */ /* 0x001fca00000010ff */
[----:B------:R0:W-:Y:S02]  /*5b40*/  STG.E.U16 desc[UR36][R8.64], R0 ;  /* 0x0000000008007986 */ /* 0x0001e4000c101524 */
.L_x_25715:
[----:B------:R-:W-:Y:S05]  /*5b50*/  BSYNC.RECONVERGENT B6 ;  /* 0x0000000000067941 */ /* 0x000fea0003800200 */
.L_x_25709:
[----:B------:R-:W-:-:S07]  /*5b60*/  VIADD R2, R2, 0x80 ;  /* 0x0000008002027836 */ /* 0x000fce0000000000 */
.L_x_25674:
[----:B------:R-:W-:Y:S05]  /*5b70*/  BSYNC.RECONVERGENT B8 ;  /* 0x0000000000087941 */ /* 0x000fea0003800200 */
.L_x_25636:
[----:B------:R-:W-:-:S13]  /*5b80*/  ISETP.GE.AND P0, PT, R2, R19, PT ;  /* 0x000000130200720c */ /* 0x000fda0003f06270 */
[----:B------:R-:W-:Y:S05]  /*5b90*/  @P0 EXIT ;  /* 0x000000000000094d */ /* 0x000fea0003800000 */
[----:B01--4-:R-:W0:Y:S01]  /*5ba0*/  LDC.64 R4, c[0x0][0x388] ;  /* 0x0000e200ff047b82 */ /* 0x013e220000000a00 */
        /* <DEDUP_REMOVED lines=18> */
.L_x_25746:
[----:B------:R-:W-:Y:S01]  /*5cd0*/  STG.E.U8 desc[UR36][R2.64], R16 ;  /* 0x0000001002007986 */ /* 0x000fe2000c101124 */
[----:B------:R-:W-:Y:S05]  /*5ce0*/  EXIT ;  /* 0x000000000000794d */ /* 0x000fea0003800000 */
.L_x_25745:
        /* <DEDUP_REMOVED lines=9> */
.L_x_25749:
[----:B------:R-:W-:Y:S01]  /*5d80*/  STG.E desc[UR36][R2.64], R16 ;  /* 0x0000001002007986 */ /* 0x000fe2000c101924 */
[----:B------:R-:W-:Y:S05]  /*5d90*/  EXIT ;  /* 0x000000000000794d */ /* 0x000fea0003800000 */
.L_x_25748:
[----:B------:R-:W-:Y:S01]  /*5da0*/  STG.E.U16 desc[UR36][R2.64], R16 ;  /* 0x0000001002007986 */ /* 0x000fe2000c101524 */
[----:B------:R-:W-:Y:S05]  /*5db0*/  EXIT ;  /* 0x000000000000794d */ /* 0x000fea0003800000 */
.L_x_25744:
        /* <DEDUP_REMOVED lines=9> */
.L_x_25751:
[----:B------:R-:W0:Y:S02]  /*5e50*/  I2F.S16 R0, R16 ;  /* 0x0000001000007306 */ /* 0x000e240000101400 */
[----:B0-----:R-:W-:-:S05]  /*5e60*/  F2FP.F16.F32.PACK_AB R0, RZ, R0 ;  /* 0x00000000ff00723e */ /* 0x001fca00000000ff */
[----:B------:R-:W-:Y:S01]  /*5e70*/  STG.E.U16 desc[UR36][R2.64], R0 ;  /* 0x0000000002007986 */ /* 0x000fe2000c101524 */
[----:B------:R-:W-:Y:S05]  /*5e80*/  EXIT ;  /* 0x000000000000794d */ /* 0x000fea0003800000 */
.L_x_25750:
        /* <DEDUP_REMOVED lines=10> */
.L_x_25753:
[----:B------:R-:W0:Y:S02]  /*5f30*/  I2F.S16 R16, R16 ;  /* 0x0000001000107306 */ /* 0x000e240000101400 */
[----:B0-----:R-:W-:-:S04]  /*5f40*/  F2FP.F16.F32.PACK_AB R5, RZ, R16 ;  /* 0x00000010ff05723e */ /* 0x001fc800000000ff */
[----:B------:R-:W-:-:S05]  /*5f50*/  PRMT R5, R5, 0x5410, RZ ;  /* 0x0000541005057816 */ /* 0x000fca00000000ff */
[----:B------:R-:W-:Y:S01]  /*5f60*/  STG.E desc[UR36][R2.64], R5 ;  /* 0x0000000502007986 */ /* 0x000fe2000c101924 */
[----:B------:R-:W-:Y:S05]  /*5f70*/  EXIT ;  /* 0x000000000000794d */ /* 0x000fea0003800000 */
.L_x_25752:
[----:B------:R-:W0:Y:S02]  /*5f80*/  I2F.F64.S16 R16, R16 ;  /* 0x0000001000107312 */ /* 0x000e240000101c00 */
[----:B0-----:R-:W-:Y:S01]  /*5f90*/  STG.E.64 desc[UR36][R2.64], R16 ;  /* 0x0000001002007986 */ /* 0x001fe2000c101b24 */
[----:B------:R-:W-:Y:S05]  /*5fa0*/  EXIT ;  /* 0x000000000000794d */ /* 0x000fea0003800000 */
.L_x_25743:
        /* <DEDUP_REMOVED lines=12> */
.L_x_25757:
        /* <DEDUP_REMOVED lines=17> */
.L_x_25759:
[----:B------:R-:W-:Y:S05]  /*6180*/  BSYNC.RECONVERGENT B0 ;  /* 0x0000000000007941 */ /* 0x000fea0003800200 */
.L_x_25758:
[----:B------:R-:W-:Y:S01]  /*6190*/  STG.E.U8 desc[UR36][R2.64], R0 ;  /* 0x0000000002007986 */ /* 0x000fe2000c101124 */
[----:B------:R-:W-:Y:S05]  /*61a0*/  EXIT ;  /* 0x000000000000794d */ /* 0x000fea0003800000 */
.L_x_25756:
        /* <DEDUP_REMOVED lines=17> */
.L_x_25761:
[----:B------:R-:W-:Y:S05]  /*62c0*/  BSYNC.RECONVERGENT B0 ;  /* 0x0000000000007941 */ /* 0x000fea0003800200 */
.L_x_25760:
[----:B------:R-:W-:Y:S01]  /*62d0*/  STG.E.U8 desc[UR36][R2.64], R0 ;  /* 0x0000000002007986 */ /* 0x000fe2000c101124 */
[----:B------:R-:W-:Y:S05]  /*62e0*/  EXIT ;  /* 0x000000000000794d */ /* 0x000fea0003800000 */
.L_x_25755:
        /* <DEDUP_REMOVED lines=21> */
.L_x_25763:
[----:B------:R-:W-:-:S05]  /*6440*/  IMAD.MOV.U32 R17, RZ, RZ, RZ ;  /* 0x000000ffff117224 */ /* 0x000fca00078e00ff */
[----:B------:R-:W-:Y:S01]  /*6450*/  STG.E.64 desc[UR36][R2.64], R16 ;  /* 0x0000001002007986 */ /* 0x000fe2000c101b24 */
[----:B------:R-:W-:Y:S05]  /*6460*/  EXIT ;  /* 0x000000000000794d */ /* 0x000fea0003800000 */
.L_x_25762:
[----:B------:R-:W-:Y:S01]  /*6470*/  STG.E desc[UR36][R2.64], R16 ;  /* 0x0000001002007986 */ /* 0x000fe2000c101924 */
[----:B------:R-:W-:Y:S05]  /*6480*/  EXIT ;  /* 0x000000000000794d */ /* 0x000fea0003800000 */
.L_x_25754:
[----:B------:R-:W-:-:S13]  /*6490*/  ISETP.GT.AND P0, PT, R0, 0xe, PT ;  /* 0x0000000e0000780c */ /* 0x000fda0003f04270 */
[----:B------:R-:W-:Y:S05]  /*64a0*/  @P0 BRA `(.L_x_25764) ;  /* 0x0000000000280947 */ /* 0x000fea0003800000 */
[----:B------:R-:W-:-:S13]  /*64b0*/  ISETP.NE.AND P0, PT, R0, 0xa, PT ;  /* 0x0000000a0000780c */ /* 0x000fda0003f05270 */
[----:B------:R-:W-:Y:S05]  /*64c0*/  @!P0 BRA `(.L_x_25765) ;  /* 0x0000000000108947 */ /* 0x000fea0003800000 */
[----:B------:R-:W-:-:S13]  /*64d0*/  ISETP.NE.AND P0, PT, R0, 0xb, PT ;  /* 0x0000000b0000780c */ /* 0x000fda0003f05270 */
[----:B------:R-:W-:Y:S05]  /*64e0*/  @P0 BRA `(.L_x_25747) ;  /* 0x0000000000300947 */ /* 0x000fea0003800000 */
[----:B------:R-:W-:Y:S01]  /*64f0*/  STG.E.U8 desc[UR36][R2.64], R16 ;  /* 0x0000001002007986 */ /* 0x000fe2000c101124 */
[----:B------:R-:W-:Y:S05]  /*6500*/  EXIT ;  /* 0x000000000000794d */ /* 0x000fea0003800000 */
.L_x_25765:
[----:B------:R-:W0:Y:S01]  /*6510*/  I2F.F64.S16 R16, R16 ;  /* 0x0000001000107312 */ /* 0x000e220000101c00 */
[----:B--23--:R-:W-:-:S05]  /*6520*/  CS2R R18, SRZ ;  /* 0x0000000000127805 */ /* 0x00cfca000001ff00 */
[----:B0-----:R-:W-:Y:S01]  /*6530*/  STG.E.128 desc[UR36][R2.64], R16 ;  /* 0x0000001002007986 */ /* 0x001fe2000c101d24 */
[----:B------:R-:W-:Y:S05]  /*6540*/  EXIT ;  /* 0x000000000000794d */ /* 0x000fea0003800000 */
.L_x_25764:
[----:B------:R-:W-:-:S13]  /*6550*/  ISETP.NE.AND P0, PT, R0, 0xf, PT ;  /* 0x0000000f0000780c */ /* 0x000fda0003f05270 */
[----:B------:R-:W-:Y:S05]  /*6560*/  @!P0 BRA `(.L_x_25766) ;  /* 0x0000000000d48947 */ /* 0x000fea0003800000 */
[----:B------:R-:W-:-:S13]  /*6570*/  ISETP.NE.AND P0, PT, R0, 0x17, PT ;  /* 0x000000170000780c */ /* 0x000fda0003f05270 */
[----:B------:R-:W-:Y:S05]  /*6580*/  @!P0 BRA `(.L_x_25767) ;  /* 0x0000000000848947 */ /* 0x000fea0003800000 */
[----:B------:R-:W-:-:S13]  /*6590*/  ISETP.NE.AND P0, PT, R0, 0x18, PT ;  /* 0x000000180000780c */ /* 0x000fda0003f05270 */
[----:B------:R-:W-:Y:S05]  /*65a0*/  @!P0 BRA `(.L_x_25768) ;  /* 0x0000000000448947 */ /* 0x000fea0003800000 */
.L_x_25747:
[----:B------:R-:W-:Y:S01]  /*65b0*/  MOV R0, 0x0 ;  /* 0x0000000000007802 */ /* 0x000fe20000000f00 */
[----:B------:R-:W0:Y:S01]  /*65c0*/  LDCU.64 UR4, c[0x4][0x188] ;  /* 0x01003100ff0477ac */ /* 0x000e220008000a00 */
[----:B--23--:R-:W-:Y:S02]  /*65d0*/  IMAD.MOV.U32 R8, RZ, RZ, 0x65 ;  /* 0x00000065ff087424 */ /* 0x00cfe400078e00ff */
        /* <DEDUP_REMOVED lines=13> */
.L_x_25769:
[----:B------:R-:W-:Y:S05]  /*66b0*/  EXIT ;  /* 0x000000000000794d */ /* 0x000fea0003800000 */
.L_x_25768:
        /* <DEDUP_REMOVED lines=11> */
.L_x_25771:
[----:B------:R-:W-:Y:S05]  /*6770*/  BSYNC.RECONVERGENT B0 ;  /* 0x0000000000007941 */ /* 0x000fea0003800200 */
.L_x_25770:
[----:B------:R-:W-:Y:S01]  /*6780*/  STG.E.U8 desc[UR36][R2.64], R5 ;  /* 0x0000000502007986 */ /* 0x000fe2000c101124 */
[----:B------:R-:W-:Y:S05]  /*6790*/  EXIT ;  /* 0x000000000000794d */ /* 0x000fea0003800000 */
.L_x_25767:
[----:B------:R-:W0:Y:S02]  /*67a0*/  I2F.S16 R7, R16 ;  /* 0x0000001000077306 */ /* 0x000e240000101400 */
        /* <DEDUP_REMOVED lines=12> */
.L_x_25772:
[----:B------:R-:W-:Y:S01]  /*6870*/  IMAD.MOV.U32 R5, RZ, RZ, 0x7f ;  /* 0x0000007fff057424 */ /* 0x000fe200078e00ff */
[----:B------:R-:W-:-:S04]  /*6880*/  ISETP.GT.U32.AND P0, PT, R7, 0x7f800000, PT ;  /* 0x7f8000000700780c */ /* 0x000fc80003f04070 */
[----:B------:R-:W-:-:S05]  /*6890*/  SEL R5, R5, 0x7c, P0 ;  /* 0x0000007c05057807 */ /* 0x000fca0000000000 */
[----:B------:R-:W-:Y:S01]  /*68a0*/  STG.E.U8 desc[UR36][R2.64], R5 ;  /* 0x0000000502007986 */ /* 0x000fe2000c101124 */
[----:B------:R-:W-:Y:S05]  /*68b0*/  EXIT ;  /* 0x000000000000794d */ /* 0x000fea0003800000 */
.L_x_25766:
[----:B------:R-:W0:Y:S02]  /*68c0*/  I2F.S16 R0, R16 ;  /* 0x0000001000007306 */ /* 0x000e240000101400 */
[----:B0-----:R-:W-:-:S05]  /*68d0*/  F2FP.BF16.F32.PACK_AB R0, RZ, R0 ;  /* 0x00000000ff00723e */ /* 0x001fca00000010ff */
[----:B------:R-:W-:Y:S01]  /*68e0*/  STG.E.U16 desc[UR36][R2.64], R0 ;  /* 0x0000000002007986 */ /* 0x000fe2000c101524 */
[----:B------:R-:W-:Y:S05]  /*68f0*/  EXIT ;  /* 0x000000000000794d */ /* 0x000fea0003800000 */
.L_x_25773:
        /* <DEDUP_REMOVED lines=16> */
.L_x_41909:


//--------------------- .text._ZN2at6native18elementwise_kernelILi128ELi4EZNS0_22gpu_kernel_impl_nocastINS0_13AUnaryFunctorIbbbZNS0_19minimum_kernel_cudaERNS_18TensorIteratorBaseEEUlbbE_EEEEvS5_RKT_EUliE_EEviT1_ --------------------------
	.section	.text._ZN2at6native18elementwise_kernelILi128ELi4EZNS0_22gpu_kernel_impl_nocastINS0_13AUnaryFunctorIbbbZNS0_19minimum_kernel_cudaERNS_18TensorIteratorBaseEEUlbbE_EEEEvS5_RKT_EUliE_EEviT1_,"ax",@progbits
	.align	128
        .global         _ZN2at6native18elementwise_kernelILi128ELi4EZNS0_22gpu_kernel_impl_nocastINS0_13AUnaryFunctorIbbbZNS0_19minimum_kernel_cudaERNS_18TensorIteratorBaseEEUlbbE_EEEEvS5_RKT_EUliE_EEviT1_
        .type           _ZN2at6native18elementwise_kernelILi128ELi4EZNS0_22gpu_kernel_impl_nocastINS0_13AUnaryFunctorIbbbZNS0_19minimum_kernel_cudaERNS_18TensorIteratorBaseEEUlbbE_EEEEvS5_RKT_EUliE_EEviT1_,@function
        .size           _ZN2at6native18elementwise_kernelILi128ELi4EZNS0_22gpu_kernel_impl_nocastINS0_13AUnaryFunctorIbbbZNS0_19minimum_kernel_cudaERNS_18TensorIteratorBaseEEUlbbE_EEEEvS5_RKT_EUliE_EEviT1_,(.L_x_41910 - _ZN2at6native18elementwise_kernelILi128ELi4EZNS0_22gpu_kernel_impl_nocastINS0_13AUnaryFunctorIbbbZNS0_19minimum_kernel_cudaERNS_18TensorIteratorBaseEEUlbbE_EEEEvS5_RKT_EUliE_EEviT1_)
        .other          _ZN2at6native18elementwise_kernelILi128ELi4EZNS0_22gpu_kernel_impl_nocastINS0_13AUnaryFunctorIbbbZNS0_19minimum_kernel_cudaERNS_18TensorIteratorBaseEEUlbbE_EEEEvS5_RKT_EUliE_EEviT1_,@"STO_CUDA_ENTRY STV_DEFAULT"
_ZN2at6native18elementwise_kernelILi128ELi4EZNS0_22gpu_kernel_impl_nocastINS0_13AUnaryFunctorIbbbZNS0_19minimum_kernel_cudaERNS_18TensorIteratorBaseEEUlbbE_EEEEvS5_RKT_EUliE_EEviT1_:
.text._ZN2at6native18elementwise_kernelILi128ELi4EZNS0_22gpu_kernel_impl_nocastINS0_13AUnaryFunctorIbbbZNS0_19minimum_kernel_cudaERNS_18TensorIteratorBaseEEUlbbE_EEEEvS5_RKT_EUliE_EEviT1_:
        /* <DEDUP_REMOVED lines=18> */
[----:B------:R-:W-:Y:S02]  /*0120*/  IADD3 R3, PT, PT, R3, 0x80, RZ ;  /* 0x0000008003037810 */ /* 0x000fe40007ffe0ff */
[----:B--2---:R-:W-:-:S04]  /*0130*/  ISETP.NE.AND P0, PT, R4, RZ, PT ;  /* 0x000000ff0400720c */ /* 0x004fc80003f05270 */
[----:B------:R-:W-:-:S04]  /*0140*/  ISETP.NE.AND P0, PT, RZ, UR5, P0 ;  /* 0x00000005ff007c0c */ /* 0x000fc80008705270 */
[----:B------:R-:W-:Y:S02]  /*0150*/  SEL R9, RZ, 0x1, !P0 ;  /* 0x00000001ff097807 */ /* 0x000fe40004000000 */
[----:B------:R-:W-:-:S03]  /*0160*/  ISETP.GE.AND P0, PT, R3, UR4, PT ;  /* 0x0000000403007c0c */ /* 0x000fc6000bf06270 */
[----:B0-----:R0:W-:Y:S10]  /*0170*/  STG.E.U8 desc[UR6][R6.64], R9 ;  /* 0x0000000906007986 */ /* 0x0011f4000c101106 */
[----:B------:R-:W-:Y:S05]  /*0180*/  @P0 BREAK.RELIABLE B1 ;  /* 0x0000000000010942 */ /* 0x000fea0003800100 */
[----:B------:R-:W-:Y:S05]  /*0190*/  @P0 BRA `(.L_x_25778) ;  /* 0x0000000000500947 */ /* 0x000fea0003800000 */
[----:B------:R-:W1:Y:S02]  /*01a0*/  LDC.64 R4, c[0x0][0x588] ;  /* 0x00016200ff047b82 */ /* 0x000e640000000a00 */
[----:B-1----:R-:W2:Y:S06]  /*01b0*/  LDG.E.U8 R4, desc[UR6][R4.64] ;  /* 0x0000000604047981 */ /* 0x002eac000c1e1100 */
[----:B0-----:R-:W0:Y:S01]  /*01c0*/  LDC.64 R6, c[0x0][0x580] ;  /* 0x00016000ff067b82 */ /* 0x001e220000000a00 */
[----:B------:R-:W-:Y:S02]  /*01d0*/  IADD3 R3, PT, PT, R3, 0x80, RZ ;  /* 0x0000008003037810 */ /* 0x000fe40007ffe0ff */
[----:B--2---:R-:W-:-:S04]  /*01e0*/  ISETP.NE.AND P0, PT, R4, RZ, PT ;  /* 0x000000ff0400720c */ /* 0x004fc80003f05270 */
[----:B------:R-:W-:-:S04]  /*01f0*/  ISETP.NE.AND P0, PT, RZ, UR5, P0 ;  /* 0x00000005ff007c0c */ /* 0x000fc80008705270 */
[----:B------:R-:W-:-:S05]  /*0200*/  SEL R9, RZ, 0x1, !P0 ;  /* 0x00000001ff097807 */ /* 0x000fca0004000000 */
[----:B0-----:R0:W-:Y:S04]  /*0210*/  STG.E.U8 desc[UR6][R6.64], R9 ;  /* 0x0000000906007986 */ /* 0x0011e8000c101106 */
.L_x_25777:
[----:B------:R-:W-:-:S13]  /*0220*/  ISETP.GE.AND P0, PT, R3, UR4, PT ;  /* 0x0000000403007c0c */ /* 0x000fda000bf06270 */
[----:B------:R-:W-:Y:S05]  /*0230*/  @P0 BREAK.RELIABLE B1 ;  /* 0x0000000000010942 */ /* 0x000fea0003800100 */
[----:B------:R-:W-:Y:S05]  /*0240*/  @P0 BRA `(.L_x_25778) ;  /* 0x0000000000240947 */ /* 0x000fea0003800000 */
[----:B------:R-:W-:Y:S05]  /*0250*/  BSYNC.RELIABLE B1 ;  /* 0x0000000000017941 */ /* 0x000fea0003800100 */
.L_x_25776:
        /* <DEDUP_REMOVED lines=8> */
.L_x_25778:
[----:B------:R-:W-:Y:S05]  /*02e0*/  BSYNC.RECONVERGENT B0 ;  /* 0x0000000000007941 */ /* 0x000fea0003800200 */
.L_x_25775:
[----:B------:R-:W-:Y:S05]  /*02f0*/  WARPSYNC.ALL ;  /* 0x0000000000007948 */ /* 0x000fea0003800000 */
[----:B------:R-:W-:-:S13]  /*0300*/  ISETP.GE.AND P0, PT, R3, UR4, PT ;  /* 0x0000000403007c0c */ /* 0x000fda000bf06270 */
[----:B------:R-:W-:Y:S05]  /*0310*/  @P0 EXIT ;  /* 0x000000000000094d */ /* 0x000fea0003800000 */
[----:B------:R-:W2:Y:S02]  /*0320*/  LDC.64 R2, c[0x0][0x588] ;  /* 0x00016200ff027b82 */ /* 0x000ea40000000a00 */
[----:B--2---:R-:W2:Y:S06]  /*0330*/  LDG.E.U8 R2, desc[UR6][R2.64] ;  /* 0x0000000602027981 */ /* 0x004eac000c1e1100 */
[----:B------:R-:W3:Y:S01]  /*0340*/  LDC.64 R4, c[0x0][0x580] ;  /* 0x00016000ff047b82 */ /* 0x000ee20000000a00 */
[----:B--2---:R-:W-:-:S04]  /*0350*/  ISETP.NE.AND P0, PT, R2, RZ, PT ;  /* 0x000000ff0200720c */ /* 0x004fc80003f05270 */
[----:B------:R-:W-:-:S04]  /*0360*/  ISETP.NE.AND P0, PT, RZ, UR5, P0 ;  /* 0x00000005ff007c0c */ /* 0x000fc80008705270 */
[----:B01----:R-:W-:-:S05]  /*0370*/  SEL R7, RZ, 0x1, !P0 ;  /* 0x00000001ff077807 */ /* 0x003fca0004000000 */
[----:B---3--:R-:W-:Y:S01]  /*0380*/  STG.E.U8 desc[UR6][R4.64], R7 ;  /* 0x0000000704007986 */ /* 0x008fe2000c101106 */
[----:B------:R-:W-:Y:S05]  /*0390*/  EXIT ;  /* 0x000000000000794d */ /* 0x000fea0003800000 */
.L_x_25774:
        /* <DEDUP_REMOVED lines=299> */
[----:B------:R-:W-:-:S04]  /*1650*/  IMAD R6, R13, UR10, R7 ;  /* 0x0000000a0d067c24 */ /* 0x000fc8000f8e0207 */
[----:B------:R-:W-:Y:S02]  /*1660*/  @P0 IMAD.MOV R10, RZ, RZ, -R10 ;  /* 0x000000ffff0a0224 */ /* 0x000fe400078e0a0a */
[----:B-1----:R-:W-:Y:S02]  /*1670*/  IMAD R5, R6, UR8, R5 ;  /* 0x0000000806057c24 */ /* 0x002fe4000f8e0205 */
[----:B0-----:R-:W-:Y:S02]  /*1680*/  @P0 IMAD R10, R10, R17, R11 ;  /* 0x000000110a0a0224 */ /* 0x001fe400078e020b */
[----:B------:R-:W-:Y:S02]  /*1690*/  IMAD R4, R6, UR9, R4 ;  /* 0x0000000906047c24 */ /* 0x000fe4000f8e0204 */
[C---:B---3--:R-:W-:Y:S02]  /*16a0*/  @P0 IMAD R5, R10.reuse, R8, R5 ;  /* 0x000000080a050224 */ /* 0x048fe400078e0205 */
[----:B------:R-:W-:-:S07]  /*16b0*/  @P0 IMAD R4, R10, R9, R4 ;  /* 0x000000090a040224 */ /* 0x000fce00078e0204 */
.L_x_25782:
[----:B------:R-:W0:Y:S02]  /*16c0*/  LDCU.128 UR8, c[0x0][0x580] ;  /* 0x0000b000ff0877ac */ /* 0x000e240008000c00 */
[----:B0-----:R-:W-:-:S04]  /*16d0*/  IADD3 R6, P0, PT, R4, UR10, RZ ;  /* 0x0000000a04067c10 */ /* 0x001fc8000ff1e0ff */
[----:B------:R-:W-:-:S05]  /*16e0*/  IADD3.X R7, PT, PT, RZ, UR11, RZ, P0, !PT ;  /* 0x0000000bff077c10 */ /* 0x000fca00087fe4ff */
[----:B------:R-:W2:Y:S01]  /*16f0*/  LDG.E.U8 R6, desc[UR6][R6.64] ;  /* 0x0000000606067981 */ /* 0x000ea2000c1e1100 */
[----:B------:R-:W-:Y:S02]  /*1700*/  IADD3 R4, P1, PT, R5, UR8, RZ ;  /* 0x0000000805047c10 */ /* 0x000fe4000ff3e0ff */
[----:B------:R-:W-:Y:S02]  /*1710*/  IADD3 R3, PT, PT, R3, 0x80, RZ ;  /* 0x0000008003037810 */ /* 0x000fe40007ffe0ff */
[----:B------:R-:W-:Y:S02]  /*1720*/  IADD3.X R5, PT, PT, RZ, UR9, RZ, P1, !PT ;  /* 0x00000009ff057c10 */ /* 0x000fe40008ffe4ff */
[----:B--2---:R-:W-:-:S04]  /*1730*/  ISETP.NE.AND P0, PT, R6, RZ, PT ;  /* 0x000000ff0600720c */ /* 0x004fc80003f05270 */
[----:B------:R-:W-:-:S04]  /*1740*/  ISETP.NE.AND P0, PT, RZ, UR5, P0 ;  /* 0x00000005ff007c0c */ /* 0x000fc80008705270 */
[----:B------:R-:W-:Y:S02]  /*1750*/  SEL R9, RZ, 0x1, !P0 ;  /* 0x00000001ff097807 */ /* 0x000fe40004000000 */
[----:B------:R-:W-:-:S03]  /*1760*/  ISETP.GE.AND P0, PT, R3, UR4, PT ;  /* 0x0000000403007c0c */ /* 0x000fc6000bf06270 */
[----:B------:R0:W-:Y:S10]  /*1770*/  STG.E.U8 desc[UR6][R4.64], R9 ;  /* 0x0000000904007986 */ /* 0x0001f4000c101106 */
        /* <DEDUP_REMOVED lines=300> */
.L_x_25784:
[----:B------:R-:W0:Y:S02]  /*2a40*/  LDCU.128 UR8, c[0x0][0x580] ;  /* 0x0000b000ff0877ac */ /* 0x000e240008000c00 */
[----:B0-----:R-:W-:-:S04]  /*2a50*/  IADD3 R6, P0, PT, R4, UR10, RZ ;  /* 0x0000000a04067c10 */ /* 0x001fc8000ff1e0ff */
[----:B------:R-:W-:-:S05]  /*2a60*/  IADD3.X R7, PT, PT, RZ, UR11, RZ, P0, !PT ;  /* 0x0000000bff077c10 */ /* 0x000fca00087fe4ff */
[----:B------:R-:W2:Y:S01]  /*2a70*/  LDG.E.U8 R6, desc[UR6][R6.64] ;  /* 0x0000000606067981 */ /* 0x000ea2000c1e1100 */
[----:B------:R-:W-:Y:S02]  /*2a80*/  IADD3 R4, P1, PT, R5, UR8, RZ ;  /* 0x0000000805047c10 */ /* 0x000fe4000ff3e0ff */
[----:B------:R-:W-:-:S03]  /*2a90*/  IADD3 R3, PT, PT, R3, 0x80, RZ ;  /* 0x0000008003037810 */ /* 0x000fc60007ffe0ff */
[----:B------:R-:W-:Y:S01]  /*2aa0*/  IMAD.X R5, RZ, RZ, UR9, P1 ;  /* 0x00000009ff057e24 */ /* 0x000fe200088e06ff */
[----:B--2---:R-:W-:-:S04]  /*2ab0*/  ISETP.NE.AND P0, PT, R6, RZ, PT ;  /* 0x000000ff0600720c */ /* 0x004fc80003f05270 */
[----:B------:R-:W-:-:S04]  /*2ac0*/  ISETP.NE.AND P0, PT, RZ, UR5, P0 ;  /* 0x00000005ff007c0c */ /* 0x000fc80008705270 */
[----:B------:R-:W-:-:S05]  /*2ad0*/  SEL R9, RZ, 0x1, !P0 ;  /* 0x00000001ff097807 */ /* 0x000fca0004000000 */
[----:B------:R0:W-:Y:S04]  /*2ae0*/  STG.E.U8 desc[UR6][R4.64], R9 ;  /* 0x0000000904007986 */ /* 0x0001e8000c101106 */
.L_x_25781:
[----:B------:R-:W-:-:S13]  /*2af0*/  ISETP.GE.AND P0, PT, R3, UR4, PT ;  /* 0x0000000403007c0c */ /* 0x000fda000bf06270 */
[----:B------:R-:W-:Y:S05]  /*2b00*/  @P0 BREAK.RELIABLE B1 ;  /* 0x0000000000010942 */ /* 0x000fea0003800100 */
[----:B------:R-:W-:Y:S05]  /*2b10*/  @P0 BRA `(.L_x_25783) ;  /* 0x0000001000d80947 */ /* 0x000fea0003800000 */
[----:B------:R-:W-:Y:S05]  /*2b20*/  BSYNC.RELIABLE B1 ;  /* 0x0000000000017941 */ /* 0x000fea0003800100 */
.L_x_25780:
        /* <DEDUP_REMOVED lines=298> */
.L_x_25785:
[----:B------:R-:W0:Y:S02]  /*3dd0*/  LDCU.128 UR8, c[0x0][0x580] ;  /* 0x0000b000ff0877ac */ /* 0x000e240008000c00 */
[----:B0-----:R-:W-:-:S05]  /*3de0*/  IADD3 R6, P0, PT, R4, UR10, RZ ;  /* 0x0000000a04067c10 */ /* 0x001fca000ff1e0ff */
[----:B------:R-:W-:-:S05]  /*3df0*/  IMAD.X R7, RZ, RZ, UR11, P0 ;  /* 0x0000000bff077e24 */ /* 0x000fca00080e06ff */
[----:B------:R-:W2:Y:S01]  /*3e00*/  LDG.E.U8 R6, desc[UR6][R6.64] ;  /* 0x0000000606067981 */ /* 0x000ea2000c1e1100 */
[----:B------:R-:W-:Y:S02]  /*3e10*/  IADD3 R4, P1, PT, R5, UR8, RZ ;  /* 0x0000000805047c10 */ /* 0x000fe4000ff3e0ff */
[----:B------:R-:W-:Y:S02]  /*3e20*/  IADD3 R3, PT, PT, R3, 0x80, RZ ;  /* 0x0000008003037810 */ /* 0x000fe40007ffe0ff */
[----:B------:R-:W-:Y:S02]  /*3e30*/  IADD3.X R5, PT, PT, RZ, UR9, RZ, P1, !PT ;  /* 0x00000009ff057c10 */ /* 0x000fe40008ffe4ff */
[----:B--2---:R-:W-:-:S04]  /*3e40*/  ISETP.NE.AND P0, PT, R6, RZ, PT ;  /* 0x000000ff0600720c */ /* 0x004fc80003f05270 */
[----:B------:R-:W-:-:S04]  /*3e50*/  ISETP.NE.AND P0, PT, RZ, UR5, P0 ;  /* 0x00000005ff007c0c */ /* 0x000fc80008705270 */
[----:B------:R-:W-:-:S05]  /*3e60*/  SEL R9, RZ, 0x1, !P0 ;  /* 0x00000001ff097807 */ /* 0x000fca0004000000 */
[----:B------:R1:W-:Y:S04]  /*3e70*/  STG.E.U8 desc[UR6][R4.64], R9 ;  /* 0x0000000904007986 */ /* 0x0003e8000c101106 */
.L_x_25783:
[----:B------:R-:W-:Y:S05]  /*3e80*/  BSYNC.RECONVERGENT B0 ;  /* 0x0000000000007941 */ /* 0x000fea0003800200 */
.L_x_25779:
        /* <DEDUP_REMOVED lines=301> */
.L_x_25786:
[----:B------:R-:W0:Y:S02]  /*5160*/  LDCU.128 UR8, c[0x0][0x580] ;  /* 0x0000b000ff0877ac */ /* 0x000e240008000c00 */
[----:B0-----:R-:W-:-:S04]  /*5170*/  IADD3 R4, P0, PT, R2, UR10, RZ ;  /* 0x0000000a02047c10 */ /* 0x001fc8000ff1e0ff */
[----:B------:R-:W-:-:S05]  /*5180*/  IADD3.X R5, PT, PT, RZ, UR11, RZ, P0, !PT ;  /* 0x0000000bff057c10 */ /* 0x000fca00087fe4ff */
[----:B------:R-:W2:Y:S01]  /*5190*/  LDG.E.U8 R4, desc[UR6][R4.64] ;  /* 0x0000000604047981 */ /* 0x000ea2000c1e1100 */
[----:B------:R-:W-:-:S04]  /*51a0*/  IADD3 R2, P1, PT, R3, UR8, RZ ;  /* 0x0000000803027c10 */ /* 0x000fc8000ff3e0ff */
[----:B------:R-:W-:Y:S02]  /*51b0*/  IADD3.X R3, PT, PT, RZ, UR9, RZ, P1, !PT ;  /* 0x00000009ff037c10 */ /* 0x000fe40008ffe4ff */
[----:B--2---:R-:W-:-:S04]  /*51c0*/  ISETP.NE.AND P0, PT, R4, RZ, PT ;  /* 0x000000ff0400720c */ /* 0x004fc80003f05270 */
[----:B------:R-:W-:-:S04]  /*51d0*/  ISETP.NE.AND P0, PT, RZ, UR5, P0 ;  /* 0x00000005ff007c0c */ /* 0x000fc80008705270 */
[----:B------:R-:W-:-:S05]  /*51e0*/  SEL R7, RZ, 0x1, !P0 ;  /* 0x00000001ff077807 */ /* 0x000fca0004000000 */
[----:B------:R-:W-:Y:S01]  /*51f0*/  STG.E.U8 desc[UR6][R2.64], R7 ;  /* 0x0000000702007986 */ /* 0x000fe2000c101106 */
[----:B------:R-:W-:Y:S05]  /*5200*/  EXIT ;  /* 0x000000000000794d */ /* 0x000fea0003800000 */
.L_x_25787:
        /* <DEDUP_REMOVED lines=15> */
.L_x_41910:


//--------------------- .text._ZN2at6native27unrolled_elementwise_kernelINS0_13AUnaryFunctorIbbbZNS0_19minimum_kernel_cudaERNS_18TensorIteratorBaseEEUlbbE_EESt5arrayIPcLm2EELi4E23TrivialOffsetCalculatorILi1EjESB_NS0_6memory15LoadWithoutCastENSC_16StoreWithoutCastEEEviT_T0_T2_T3_T4_T5_ --------------------------
	.section	.text._ZN2at6native27unrolled_elementwise_kernelINS0_13AUnaryFunctorIbbbZNS0_19minimum_kernel_cudaERNS_18TensorIteratorBaseEEUlbbE_EESt5arrayIPcLm2EELi4E23TrivialOffsetCalculatorILi1EjESB_NS0_6memory15LoadWithoutCastENSC_16StoreWithoutCastEEEviT_T0_T2_T3_T4_T5_,"ax",@progbits
	.align	128
        .global         _ZN2at6native27unrolled_elementwise_kernelINS0_13AUnaryFunctorIbbbZNS0_19minimum_kernel_cudaERNS_18TensorIteratorBaseEEUlbbE_EESt5arrayIPcLm2EELi4E23TrivialOffsetCalculatorILi1EjESB_NS0_6memory15LoadWithoutCastENSC_16StoreWithoutCastEEEviT_T0_T2_T3_T4_T5_
        .type           _ZN2at6native27unrolled_elementwise_kernelINS0_13AUnaryFunctorIbbbZNS0_19minimum_kernel_cudaERNS_18TensorIteratorBaseEEUlbbE_EESt5arrayIPcLm2EELi4E23TrivialOffsetCalculatorILi1EjESB_NS0_6memory15LoadWithoutCastENSC_16StoreWithoutCastEEEviT_T0_T2_T3_T4_T5_,@function
        .size           _ZN2at6native27unrolled_elementwise_kernelINS0_13AUnaryFunctorIbbbZNS0_19minimum_kernel_cudaERNS_18TensorIteratorBaseEEUlbbE_EESt5arrayIPcLm2EELi4E23TrivialOffsetCalculatorILi1EjESB_NS0_6memory15LoadWithoutCastENSC_16StoreWithoutCastEEEviT_T0_T2_T3_T4_T5_,(.L_x_41911 - _ZN2at6native27unrolled_elementwise_kernelINS0_13AUnaryFunctorIbbbZNS0_19minimum_kernel_cudaERNS_18TensorIteratorBaseEEUlbbE_EESt5arrayIPcLm2EELi4E23TrivialOffsetCalculatorILi1EjESB_NS0_6memory15LoadWithoutCastENSC_16StoreWithoutCastEEEviT_T0_T2_T3_T4_T5_)
        .other          _ZN2at6native27unrolled_elementwise_kernelINS0_13AUnaryFunctorIbbbZNS0_19minimum_kernel_cudaERNS_18TensorIteratorBaseEEUlbbE_EESt5arrayIPcLm2EELi4E23TrivialOffsetCalculatorILi1EjESB_NS0_6memory15LoadWithoutCastENSC_16StoreWithoutCastEEEviT_T0_T2_T3_T4_T5_,@"STO_CUDA_ENTRY STV_DEFAULT"
_ZN2at6native27unrolled_elementwise_kernelINS0_13AUnaryFunctorIbbbZNS0_19minimum_kernel_cudaERNS_18TensorIteratorBaseEEUlbbE_EESt5arrayIPcLm2EELi4E23TrivialOffsetCalculatorILi1EjESB_NS0_6memory15LoadWithoutCastENSC_16StoreWithoutCastEEEviT_T0_T2_T3_T4_T5_:
.text._ZN2at6native27unrolled_elementwise_kernelINS0_13AUnaryFunctorIbbbZNS0_19minimum_kernel_cudaERNS_18TensorIteratorBaseEEUlbbE_EESt5arrayIPcLm2EELi4E23TrivialOffsetCalculatorILi1EjESB_NS0_6memory15LoadWithoutCastENSC_16StoreWithoutCastEEEviT_T0_T2_T3_T4_T5_:
        /* <DEDUP_REMOVED lines=23> */
[----:B------:R-:W-:Y:S01]  /*0170*/  ISETP.GE.AND P3, PT, R13, R4, PT ;  /* 0x000000040d00720c */ /* 0x000fe20003f66270 */
[----:B------:R-:W-:-:S05]  /*0180*/  @!P0 IMAD.X R7, RZ, RZ, R7, P5 ;  /* 0x000000ffff078224 */ /* 0x000fca00028e0607 */
[----:B------:R1:W2:Y:S07]  /*0190*/  @!P0 LDG.E.U8 R6, desc[UR4][R6.64] ;  /* 0x0000000406068981 */ /* 0x0002ae000c1e1100 */
[----:B------:R-:W4:Y:S01]  /*01a0*/  @!P3 LDC.64 R2, c[0x0][0x390] ;  /* 0x0000e400ff02bb82 */ /* 0x000f220000000a00 */
[----:B------:R-:W-:Y:S01]  /*01b0*/  @!P3 IMAD R13, R0, 0x200, R13 ;  /* 0x00000200000db824 */ /* 0x000fe200078e020d */
[----:B0-----:R-:W-:-:S05]  /*01c0*/  @!P1 IADD3 R8, P4, PT, R19, R8, RZ ;  /* 0x0000000813089210 */ /* 0x001fca0007f9e0ff */
[----:B------:R-:W-:-:S05]  /*01d0*/  @!P1 IMAD.X R9, RZ, RZ, R9, P4 ;  /* 0x000000ffff099224 */ /* 0x000fca00020e0609 */
[----:B------:R0:W5:Y:S01]  /*01e0*/  @!P1 LDG.E.U8 R8, desc[UR4][R8.64] ;  /* 0x0000000408089981 */ /* 0x000162000c1e1100 */
[----:B----4-:R-:W-:-:S05]  /*01f0*/  @!P3 IADD3 R2, P6, PT, R13, R2, RZ ;  /* 0x000000020d02b210 */ /* 0x010fca0007fde0ff */
[----:B------:R-:W-:-:S05]  /*0200*/  @!P3 IMAD.X R3, RZ, RZ, R3, P6 ;  /* 0x000000ffff03b224 */ /* 0x000fca00030e0603 */
[----:B------:R-:W4:Y:S01]  /*0210*/  @!P3 LDG.E.U8 R2, desc[UR4][R2.64] ;  /* 0x000000040202b981 */ /* 0x000f22000c1e1100 */
[----:B------:R-:W1:Y:S01]  /*0220*/  LDCU.U8 UR6, c[0x0][0x385] ;  /* 0x000070a0ff0677ac */ /* 0x000e620008000000 */
[----:B------:R-:W-:Y:S01]  /*0230*/  ISETP.GE.AND P4, PT, R5, R4, PT ;  /* 0x000000040500720c */ /* 0x000fe20003f86270 */
[----:B------:R-:W-:Y:S04]  /*0240*/  BSSY.RECONVERGENT B0, `(.L_x_25788) ;  /* 0x0000026000007945 */ /* 0x000fe80003800200 */
[----:B------:R-:W-:Y:S01]  /*0250*/  BSSY.RELIABLE B1, `(.L_x_25789) ;  /* 0x000001d000017945 */ /* 0x000fe20003800100 */
[----:B---3--:R-:W-:-:S04]  /*0260*/  ISETP.NE.AND P2, PT, R10, RZ, !P2 ;  /* 0x000000ff0a00720c */ /* 0x008fc80005745270 */
[----:B-1----:R-:W-:-:S04]  /*0270*/  ISETP.NE.AND P2, PT, RZ, UR6, P2 ;  /* 0x00000006ff007c0c */ /* 0x002fc80009745270 */
[----:B------:R-:W-:Y:S02]  /*0280*/  SEL R7, RZ, 0x1, !P2 ;  /* 0x00000001ff077807 */ /* 0x000fe40005000000 */
[----:B--2---:R-:W-:-:S04]  /*0290*/  ISETP.NE.AND P0, PT, R6, RZ, !P0 ;  /* 0x000000ff0600720c */ /* 0x004fc80004705270 */
[----:B------:R-:W-:-:S04]  /*02a0*/  ISETP.NE.AND P0, PT, RZ, UR6, P0 ;  /* 0x00000006ff007c0c */ /* 0x000fc80008705270 */
[----:B0-----:R-:W-:Y:S02]  /*02b0*/  SEL R9, RZ, 0x1, !P0 ;  /* 0x00000001ff097807 */ /* 0x001fe40004000000 */
[----:B-----5:R-:W-:-:S04]  /*02c0*/  ISETP.NE.AND P1, PT, R8, RZ, !P1 ;  /* 0x000000ff0800720c */ /* 0x020fc80004f25270 */
[----:B------:R-:W-:-:S04]  /*02d0*/  ISETP.NE.AND P1, PT, RZ, UR6, P1 ;  /* 0x00000006ff007c0c */ /* 0x000fc80008f25270 */
[----:B------:R-:W-:Y:S02]  /*02e0*/  SEL R11, RZ, 0x1, !P1 ;  /* 0x00000001ff0b7807 */ /* 0x000fe40004800000 */
[----:B----4-:R-:W-:-:S04]  /*02f0*/  ISETP.NE.AND P3, PT, R2, RZ, !P3 ;  /* 0x000000ff0200720c */ /* 0x010fc80005f65270 */
[----:B------:R-:W-:-:S04]  /*0300*/  ISETP.NE.AND P3, PT, RZ, UR6, P3 ;  /* 0x00000006ff007c0c */ /* 0x000fc80009f65270 */
[----:B------:R-:W-:Y:S01]  /*0310*/  SEL R13, RZ, 0x1, !P3 ;  /* 0x00000001ff0d7807 */ /* 0x000fe20005800000 */
[----:B------:R-:W-:Y:S08]  /*0320*/  @P4 BRA `(.L_x_25790) ;  /* 0x00000000003c4947 */ /* 0x000ff00003800000 */
        /* <DEDUP_REMOVED lines=15> */
.L_x_25790:
[----:B------:R-:W-:Y:S05]  /*0420*/  BSYNC.RELIABLE B1 ;  /* 0x0000000000017941 */ /* 0x000fea0003800100 */
.L_x_25789:
[----:B------:R-:W-:-:S13]  /*0430*/  ISETP.GE.AND P0, PT, R5, R4, PT ;  /* 0x000000040500720c */ /* 0x000fda0003f06270 */
[----:B------:R-:W1:Y:S01]  /*0440*/  @!P0 LDC.64 R6, c[0x0][0x388] ;  /* 0x0000e200ff068b82 */ /* 0x000e620000000a00 */
[----:B0-----:R-:W-:Y:S02]  /*0450*/  @!P0 IMAD R3, R0, 0x200, R5 ;  /* 0x0000020000038824 */ /* 0x001fe400078e0205 */
[----:B------:R-:W-:-:S03]  /*0460*/  @!P0 VIADD R5, R5, 0x80 ;  /* 0x0000008005058836 */ /* 0x000fc60000000000 */
[----:B-1----:R-:W-:-:S05]  /*0470*/  @!P0 IADD3 R2, P1, PT, R3, R6, RZ ;  /* 0x0000000603028210 */ /* 0x002fca0007f3e0ff */
[----:B------:R-:W-:-:S05]  /*0480*/  @!P0 IMAD.X R3, RZ, RZ, R7, P1 ;  /* 0x000000ffff038224 */ /* 0x000fca00008e0607 */
[----:B------:R1:W-:Y:S03]  /*0490*/  @!P0 STG.E.U8 desc[UR4][R2.64], R11 ;  /* 0x0000000b02008986 */ /* 0x0003e6000c101104 */
.L_x_25791:
[----:B------:R-:W-:Y:S05]  /*04a0*/  BSYNC.RECONVERGENT B0 ;  /* 0x0000000000007941 */ /* 0x000fea0003800200 */
.L_x_25788:
        /* <DEDUP_REMOVED lines=9> */
.L_x_25792:
        /* <DEDUP_REMOVED lines=12> */
.L_x_41911:


//--------------------- .text._ZN2at6native29vectorized_elementwise_kernelILi2ENS0_13AUnaryFunctorIbbbZNS0_19minimum_kernel_cudaERNS_18TensorIteratorBaseEEUlbbE_EESt5arrayIPcLm2EEEEviT0_T1_ --------------------------
	.section	.text._ZN2at6native29vectorized_elementwise_kernelILi2ENS0_13AUnaryFunctorIbbbZNS0_19minimum_kernel_cudaERNS_18TensorIteratorBaseEEUlbbE_EESt5arrayIPcLm2EEEEviT0_T1_,"ax",@progbits
	.align	128
        .global         _ZN2at6native29vectorized_elementwise_kernelILi2ENS0_13AUnaryFunctorIbbbZNS0_19minimum_kernel_cudaERNS_18TensorIteratorBaseEEUlbbE_EESt5arrayIPcLm2EEEEviT0_T1_
        .type           _ZN2at6native29vectorized_elementwise_kernelILi2ENS0_13AUnaryFunctorIbbbZNS0_19minimum_kernel_cudaERNS_18TensorIteratorBaseEEUlbbE_EESt5arrayIPcLm2EEEEviT0_T1_,@function
        .size           _ZN2at6native29vectorized_elementwise_kernelILi2ENS0_13AUnaryFunctorIbbbZNS0_19minimum_kernel_cudaERNS_18TensorIteratorBaseEEUlbbE_EESt5arrayIPcLm2EEEEviT0_T1_,(.L_x_41912 - _ZN2at6native29vectorized_elementwise_kernelILi2ENS0_13AUnaryFunctorIbbbZNS0_19minimum_kernel_cudaERNS_18TensorIteratorBaseEEUlbbE_EESt5arrayIPcLm2EEEEviT0_T1_)
        .other          _ZN2at6native29vectorized_elementwise_kernelILi2ENS0_13AUnaryFunctorIbbbZNS0_19minimum_kernel_cudaERNS_18TensorIteratorBaseEEUlbbE_EESt5arrayIPcLm2EEEEviT0_T1_,@"STO_CUDA_ENTRY STV_DEFAULT"
_ZN2at6native29vectorized_elementwise_kernelILi2ENS0_13AUnaryFunctorIbbbZNS0_19minimum_kernel_cudaERNS_18TensorIteratorBaseEEUlbbE_EESt5arrayIPcLm2EEEEviT0_T1_:
.text._ZN2at6native29vectorized_elementwise_kernelILi2ENS0_13AUnaryFunctorIbbbZNS0_19minimum_kernel_cudaERNS_18TensorIteratorBaseEEUlbbE_EESt5arrayIPcLm2EEEEviT0_T1_:
        /* <DEDUP_REMOVED lines=9> */
[----:B------:R-:W0:Y:S02]  /*0090*/  S2R R14, SR_TID.X ;  /* 0x00000000000e7919 */ /* 0x000e240000002100 */
[----:B0-----:R-:W-:Y:S01]  /*00a0*/  ISETP.GE.U32.AND P6, PT, R14, UR5, PT ;  /* 0x000000050e007c0c */ /* 0x001fe2000bfc6070 */
[----:B------:R-:W-:-:S03]  /*00b0*/  IMAD.MOV.U32 R0, RZ, RZ, R14 ;  /* 0x000000ffff007224 */ /* 0x000fc600078e000e */
[----:B------:R-:W-:-:S09]  /*00c0*/  P2R R18, PR, RZ, 0x40 ;  /* 0x00000040ff127803 */ /* 0x000fd20000000000 */
[C---:B------:R-:W-:Y:S01]  /*00d0*/  @!P6 VIADD R14, R0.reuse, 0x80 ;  /* 0x00000080000ee836 */ /* 0x040fe20000000000 */
[----:B------:R-:W0:Y:S01]  /*00e0*/  @!P6 LDC.64 R16, c[0x0][0x390] ;  /* 0x0000e400ff10eb82 */ /* 0x000e220000000a00 */
[----:B------:R-:W-:-:S03]  /*00f0*/  @!P6 VIADD R5, R0, UR4 ;  /* 0x000000040005ec36 */ /* 0x000fc60008000000 */
[----:B------:R-:W-:-:S04]  /*0100*/  ISETP.GE.U32.AND P5, PT, R14, UR5, PT ;  /* 0x000000050e007c0c */ /* 0x000fc8000bfa6070 */
[----:B------:R-:W-:-:S09]  /*0110*/  P2R R19, PR, RZ, 0x20 ;  /* 0x00000020ff137803 */ /* 0x000fd20000000000 */
[C---:B------:R-:W-:Y:S01]  /*0120*/  @!P5 VIADD R15, R14.reuse, UR4 ;  /* 0x000000040e0fdc36 */ /* 0x040fe20008000000 */
[----:B------:R-:W1:Y:S01]  /*0130*/  @!P5 LDC.64 R2, c[0x0][0x390] ;  /* 0x0000e400ff02db82 */ /* 0x000e620000000a00 */
[----:B------:R-:W-:-:S05]  /*0140*/  @!P5 VIADD R14, R14, 0x80 ;  /* 0x000000800e0ed836 */ /* 0x000fca0000000000 */
[----:B------:R-:W-:Y:S02]  /*0150*/  ISETP.GE.U32.AND P4, PT, R14, UR5, PT ;  /* 0x000000050e007c0c */ /* 0x000fe4000bf86070 */
[----:B0-----:R-:W-:-:S05]  /*0160*/  @!P6 IADD3 R4, P3, PT, R5, R16, RZ ;  /* 0x000000100504e210 */ /* 0x001fca0007f7e0ff */
[----:B------:R-:W-:-:S06]  /*0170*/  @!P6 IMAD.X R5, RZ, RZ, R17, P3 ;  /* 0x000000ffff05e224 */ /* 0x000fcc00018e0611 */
[C---:B------:R-:W-:Y:S01]  /*0180*/  @!P4 VIADD R21, R14.reuse, UR4 ;  /* 0x000000040e15cc36 */ /* 0x040fe20008000000 */
[----:B------:R-:W0:Y:S01]  /*0190*/  @!P4 LDC.64 R6, c[0x0][0x390] ;  /* 0x0000e400ff06cb82 */ /* 0x000e220000000a00 */
[----:B------:R-:W-:Y:S01]  /*01a0*/  @!P4 VIADD R14, R14, 0x80 ;  /* 0x000000800e0ec836 */ /* 0x000fe20000000000 */
[----:B-1----:R-:W-:-:S04]  /*01b0*/  @!P5 IADD3 R2, P3, PT, R15, R2, RZ ;  /* 0x000000020f02d210 */ /* 0x002fc80007f7e0ff */
[----:B------:R-:W-:Y:S01]  /*01c0*/  ISETP.GE.U32.AND P0, PT, R14, UR5, PT ;  /* 0x000000050e007c0c */ /* 0x000fe2000bf06070 */
[----:B------:R-:W-:-:S12]  /*01d0*/  @!P5 IMAD.X R3, RZ, RZ, R3, P3 ;  /* 0x000000ffff03d224 */ /* 0x000fd800018e0603 */
[C---:B------:R-:W-:Y:S01]  /*01e0*/  @!P0 VIADD R23, R14.reuse, UR4 ;  /* 0x000000040e178c36 */ /* 0x040fe20008000000 */
[----:B------:R-:W1:Y:S01]  /*01f0*/  @!P0 LDC.64 R8, c[0x0][0x390] ;  /* 0x0000e400ff088b82 */ /* 0x000e620000000a00 */
[----:B------:R-:W-:Y:S01]  /*0200*/  @!P0 VIADD R14, R14, 0x80 ;  /* 0x000000800e0e8836 */ /* 0x000fe20000000000 */
[----:B0-----:R-:W-:-:S04]  /*0210*/  @!P4 IADD3 R6, P3, PT, R21, R6, RZ ;  /* 0x000000061506c210 */ /* 0x001fc80007f7e0ff */
[----:B------:R-:W-:Y:S01]  /*0220*/  ISETP.GE.U32.AND P1, PT, R14, UR5, PT ;  /* 0x000000050e007c0c */ /* 0x000fe2000bf26070 */
[----:B------:R-:W-:-:S05]  /*0230*/  @!P4 IMAD.X R7, RZ, RZ, R7, P3 ;  /* 0x000000ffff07c224 */ /* 0x000fca00018e0607 */
[----:B------:R0:W2:Y:S07]  /*0240*/  @!P4 LDG.E.U8 R6, desc[UR8][R6.64] ;  /* 0x000000080606c981 */ /* 0x0000ae000c1e1100 */
[C---:B------:R-:W-:Y:S01]  /*0250*/  @!P1 VIADD R25, R14.reuse, UR4 ;  /* 0x000000040e199c36 */ /* 0x040fe20008000000 */
[----:B------:R-:W3:Y:S01]  /*0260*/  @!P1 LDC.64 R12, c[0x0][0x390] ;  /* 0x0000e400ff0c9b82 */ /* 0x000ee20000000a00 */
[----:B------:R-:W-:Y:S01]  /*0270*/  @!P1 VIADD R14, R14, 0x80 ;  /* 0x000000800e0e9836 */ /* 0x000fe20000000000 */
[----:B-1----:R-:W-:-:S04]  /*0280*/  @!P0 IADD3 R8, P3, PT, R23, R8, RZ ;  /* 0x0000000817088210 */ /* 0x002fc80007f7e0ff */
[----:B------:R-:W-:Y:S01]  /*0290*/  ISETP.GE.U32.AND P2, PT, R14, UR5, PT ;  /* 0x000000050e007c0c */ /* 0x000fe2000bf46070 */
[----:B------:R-:W-:-:S05]  /*02a0*/  @!P0 IMAD.X R9, RZ, RZ, R9, P3 ;  /* 0x000000ffff098224 */ /* 0x000fca00018e0609 */
[----:B------:R-:W4:Y:S07]  /*02b0*/  @!P0 LDG.E.U8 R8, desc[UR8][R8.64] ;  /* 0x0000000808088981 */ /* 0x000f2e000c1e1100 */
[----:B------:R-:W1:Y:S01]  /*02c0*/  @!P2 LDC.64 R10, c[0x0][0x390] ;  /* 0x0000e400ff0aab82 */ /* 0x000e620000000a00 */
[C---:B------:R-:W-:Y:S02]  /*02d0*/  @!P2 VIADD R15, R14.reuse, UR4 ;  /* 0x000000040e0fac36 */ /* 0x040fe40008000000 */
[----:B------:R-:W-:Y:S01]  /*02e0*/  @!P2 VIADD R14, R14, 0x80 ;  /* 0x000000800e0ea836 */ /* 0x000fe20000000000 */
[----:B---3--:R-:W-:-:S05]  /*02f0*/  @!P1 IADD3 R12, P3, PT, R25, R12, RZ ;  /* 0x0000000c190c9210 */ /* 0x008fca0007f7e0ff */
[----:B------:R-:W-:-:S05]  /*0300*/  @!P1 IMAD.X R13, RZ, RZ, R13, P3 ;  /* 0x000000ffff0d9224 */ /* 0x000fca00018e060d */
[----:B------:R-:W3:Y:S01]  /*0310*/  @!P1 LDG.E.U8 R12, desc[UR8][R12.64] ;  /* 0x000000080c0c9981 */ /* 0x000ee2000c1e1100 */
[----:B-1----:R-:W-:-:S05]  /*0320*/  @!P2 IADD3 R10, P3, PT, R15, R10, RZ ;  /* 0x0000000a0f0aa210 */ /* 0x002fca0007f7e0ff */
[----:B------:R-:W-:Y:S01]  /*0330*/  @!P2 IMAD.X R11, RZ, RZ, R11, P3 ;  /* 0x000000ffff0ba224 */ /* 0x000fe200018e060b */
[----:B------:R-:W-:-:S04]  /*0340*/  ISETP.GE.U32.AND P3, PT, R14, UR5, PT ;  /* 0x000000050e007c0c */ /* 0x000fc8000bf66070 */
[----:B------:R-:W5:Y:S09]  /*0350*/  @!P2 LDG.E.U8 R10, desc[UR8][R10.64] ;  /* 0x000000080a0aa981 */ /* 0x000f72000c1e1100 */
[----:B------:R-:W1:Y:S01]  /*0360*/  @!P3 LDC.64 R20, c[0x0][0x390] ;  /* 0x0000e400ff14bb82 */ /* 0x000e620000000a00 */
[----:B------:R-:W-:-:S02]  /*0370*/  @!P3 VIADD R17, R14, UR4 ;  /* 0x000000040e11bc36 */ /* 0x000fc40008000000 */
[----:B------:R-:W-:-:S05]  /*0380*/  @!P3 VIADD R14, R14, 0x80 ;  /* 0x000000800e0eb836 */ /* 0x000fca0000000000 */
[----:B------:R-:W-:-:S04]  /*0390*/  ISETP.GE.U32.AND P5, PT, R14, UR5, PT ;  /* 0x000000050e007c0c */ /* 0x000fc8000bfa6070 */
[----:B------:R-:W-:-:S09]  /*03a0*/  P2R R22, PR, RZ, 0x20 ;  /* 0x00000020ff167803 */ /* 0x000fd20000000000 */
[----:B------:R-:W-:Y:S01]  /*03b0*/  @!P5 VIADD R15, R14, UR4 ;  /* 0x000000040e0fdc36 */ /* 0x000fe20008000000 */
[----:B-1----:R-:W-:-:S05]  /*03c0*/  @!P3 IADD3 R16, P6, PT, R17, R20, RZ ;  /* 0x000000141110b210 */ /* 0x002fca0007fde0ff */
[----:B------:R-:W-:Y:S02]  /*03d0*/  @!P3 IMAD.X R17, RZ, RZ, R21, P6 ;  /* 0x000000ffff11b224 */ /* 0x000fe400030e0615 */
[----:B------:R-:W1:Y:S03]  /*03e0*/  @!P5 LDC.64 R20, c[0x0][0x390] ;  /* 0x0000e400ff14db82 */ /* 0x000e660000000a00 */
[----:B------:R-:W5:Y:S01]  /*03f0*/  @!P3 LDG.E.U8 R16, desc[UR8][R16.64] ;  /* 0x000000081010b981 */ /* 0x000f62000c1e1100 */
[----:B-1----:R-:W-:-:S05]  /*0400*/  @!P5 IADD3 R14, P6, PT, R15, R20, RZ ;  /* 0x000000140f0ed210 */ /* 0x002fca0007fde0ff */
[----:B------:R-:W-:Y:S01]  /*0410*/  @!P5 IMAD.X R15, RZ, RZ, R21, P6 ;  /* 0x000000ffff0fd224 */ /* 0x000fe200030e0615 */
[----:B------:R-:W-:Y:S02]  /*0420*/  ISETP.NE.AND P6, PT, R18, RZ, PT ;  /* 0x000000ff1200720c */ /* 0x000fe40003fc5270 */
[----:B------:R-:W-:-:S11]  /*0430*/  ISETP.NE.AND P5, PT, R19, RZ, PT ;  /* 0x000000ff1300720c */ /* 0x000fd60003fa5270 */
[----:B------:R-:W2:Y:S04]  /*0440*/  @!P6 LDG.E.U8 R4, desc[UR8][R4.64] ;  /* 0x000000080404e981 */ /* 0x000ea8000c1e1100 */
[----:B------:R-:W4:Y:S01]  /*0450*/  @!P5 LDG.E.U8 R2, desc[UR8][R2.64] ;  /* 0x000000080202d981 */ /* 0x000f22000c1e1100 */
[----:B--2---:R-:W-:-:S04]  /*0460*/  ISETP.NE.AND P6, PT, R4, RZ, !P6 ;  /* 0x000000ff0400720c */ /* 0x004fc800077c5270 */
[----:B------:R-:W-:-:S04]  /*0470*/  ISETP.NE.AND P6, PT, RZ, UR10, P6 ;  /* 0x0000000aff007c0c */ /* 0x000fc8000b7c5270 */
[----:B------:R-:W-:Y:S02]  /*0480*/  SEL R18, RZ, 0x1, !P6 ;  /* 0x00000001ff127807 */ /* 0x000fe40007000000 */
[----:B------:R-:W-:-:S13]  /*0490*/  ISETP.NE.AND P6, PT, R22, RZ, PT ;  /* 0x000000ff1600720c */ /* 0x000fda0003fc5270 */
[----:B------:R1:W2:Y:S01]  /*04a0*/  @!P6 LDG.E.U8 R14, desc[UR8][R14.64] ;  /* 0x000000080e0ee981 */ /* 0x0002a2000c1e1100 */
[----:B----4-:R-:W-:-:S04]  /*04b0*/  ISETP.NE.AND P5, PT, R2, RZ, !P5 ;  /* 0x000000ff0200720c */ /* 0x010fc80006fa5270 */
[----:B------:R-:W-:-:S04]  /*04c0*/  ISETP.NE.AND P5, PT, RZ, UR10, P5 ;  /* 0x0000000aff007c0c */ /* 0x000fc8000afa5270 */
[----:B0-----:R-:W-:Y:S02]  /*04d0*/  SEL R7, RZ, 0x1, !P5 ;  /* 0x00000001ff077807 */ /* 0x001fe40006800000 */
[----:B------:R-:W-:Y:S02]  /*04e0*/  ISETP.GE.U32.AND P5, PT, R0, UR5, PT ;  /* 0x0000000500007c0c */ /* 0x000fe4000bfa6070 */
[----:B------:R-:W-:Y:S02]  /*04f0*/  ISETP.NE.AND P4, PT, R6, RZ, !P4 ;  /* 0x000000ff0600720c */ /* 0x000fe40006785270 */
[----:B------:R-:W-:Y:S02]  /*0500*/  ISETP.NE.AND P0, PT, R8, RZ, !P0 ;  /* 0x000000ff0800720c */ /* 0x000fe40004705270 */
[----:B---3--:R-:W-:Y:S02]  /*0510*/  ISETP.NE.AND P1, PT, R12, RZ, !P1 ;  /* 0x000000ff0c00720c */ /* 0x008fe40004f25270 */
[----:B-----5:R-:W-:-:S02]  /*0520*/  ISETP.NE.AND P2, PT, R10, RZ, !P2 ;  /* 0x000000ff0a00720c */ /* 0x020fc40005745270 */
[----:B------:R-:W-:Y:S01]  /*0530*/  ISETP.NE.AND P3, PT, R16, RZ, !P3 ;  /* 0x000000ff1000720c */ /* 0x000fe20005f65270 */
[----:B------:R-:W-:Y:S01]  /*0540*/  BSSY.RECONVERGENT B0, `(.L_x_25794) ;  /* 0x0000047000007945 */ /* 0x000fe20003800200 */
[----:B------:R-:W-:-:S03]  /*0550*/  ISETP.NE.AND P4, PT, RZ, UR10, P4 ;  /* 0x0000000aff007c0c */ /* 0x000fc6000a785270 */
[----:B------:R-:W-:Y:S01]  /*0560*/  BSSY.RELIABLE B1, `(.L_x_25795) ;  /* 0x000003d000017945 */ /* 0x000fe20003800100 */
[----:B------:R-:W-:Y:S02]  /*0570*/  ISETP.NE.AND P0, PT, RZ, UR10, P0 ;  /* 0x0000000aff007c0c */ /* 0x000fe40008705270 */
[----:B------:R-:W-:Y:S02]  /*0580*/  ISETP.NE.AND P1, PT, RZ, UR10, P1 ;  /* 0x0000000aff007c0c */ /* 0x000fe40008f25270 */
[----:B------:R-:W-:Y:S02]  /*0590*/  ISETP.NE.AND P2, PT, RZ, UR10, P2 ;  /* 0x0000000aff007c0c */ /* 0x000fe40009745270 */
[----:B------:R-:W-:Y:S02]  /*05a0*/  ISETP.NE.AND P3, PT, RZ, UR10, P3 ;  /* 0x0000000aff007c0c */ /* 0x000fe40009f65270 */
[----:B------:R-:W-:Y:S02]  /*05b0*/  SEL R9, RZ, 0x1, !P4 ;  /* 0x00000001ff097807 */ /* 0x000fe40006000000 */
[----:B------:R-:W-:-:S02]  /*05c0*/  SEL R11, RZ, 0x1, !P0 ;  /* 0x00000001ff0b7807 */ /* 0x000fc40004000000 */
[----:B------:R-:W-:Y:S02]  /*05d0*/  SEL R13, RZ, 0x1, !P1 ;  /* 0x00000001ff0d7807 */ /* 0x000fe40004800000 */
[----:B-1----:R-:W-:Y:S02]  /*05e0*/  SEL R15, RZ, 0x1, !P2 ;  /* 0x00000001ff0f7807 */ /* 0x002fe40005000000 */
[----:B------:R-:W-:Y:S02]  /*05f0*/  SEL R3, RZ, 0x1, !P3 ;  /* 0x00000001ff037807 */ /* 0x000fe40005800000 */
[----:B--2---:R-:W-:-:S04]  /*0600*/  ISETP.NE.AND P6, PT, R14, RZ, !P6 ;  /* 0x000000ff0e00720c */ /* 0x004fc800077c5270 */
[----:B------:R-:W-:-:S04]  /*0610*/  ISETP.NE.AND P6, PT, RZ, UR10, P6 ;  /* 0x0000000aff007c0c */ /* 0x000fc8000b7c5270 */
[----:B------:R-:W-:Y:S01]  /*0620*/  SEL R2, RZ, 0x1, !P6 ;  /* 0x00000001ff027807 */ /* 0x000fe20007000000 */
[----:B------:R-:W-:Y:S08]  /*0630*/  @P5 BRA `(.L_x_25796) ;  /* 0x0000000000385947 */ /* 0x000ff00003800000 */
        /* <DEDUP_REMOVED lines=14> */
.L_x_25796:
        /* <DEDUP_REMOVED lines=8> */
.L_x_25797:
        /* <DEDUP_REMOVED lines=8> */
.L_x_25798:
        /* <DEDUP_REMOVED lines=8> */
.L_x_25799:
[----:B------:R-:W-:-:S13]  /*08a0*/  ISETP.GE.U32.AND P0, PT, R0, UR5, PT ;  /* 0x0000000500007c0c */ /* 0x000fda000bf06070 */
[----:B------:R-:W-:Y:S05]  /*08b0*/  @P0 BREAK.RELIABLE B1 ;  /* 0x0000000000010942 */ /* 0x000fea0003800100 */
[----:B------:R-:W-:Y:S05]  /*08c0*/  @P0 BRA `(.L_x_25801) ;  /* 0x0000000000380947 */ /* 0x000fea0003800000 */
[----:B------:R-:W3:Y:S01]  /*08d0*/  LDCU.64 UR6, c[0x0][0x388] ;  /* 0x00007100ff0677ac */ /* 0x000ee20008000a00 */
[C---:B012---:R-:W-:Y:S02]  /*08e0*/  VIADD R4, R0.reuse, UR4 ;  /* 0x0000000400047c36 */ /* 0x047fe40008000000 */
[----:B------:R-:W-:-:S03]  /*08f0*/  VIADD R0, R0, 0x80 ;  /* 0x0000008000007836 */ /* 0x000fc60000000000 */
[----:B---3--:R-:W-:-:S05]  /*0900*/  IADD3 R4, P0, PT, R4, UR6, RZ ;  /* 0x0000000604047c10 */ /* 0x008fca000ff1e0ff */
[----:B------:R-:W-:-:S05]  /*0910*/  IMAD.X R5, RZ, RZ, UR7, P0 ;  /* 0x00000007ff057e24 */ /* 0x000fca00080e06ff */
[----:B------:R2:W-:Y:S03]  /*0920*/  STG.E.U8 desc[UR8][R4.64], R15 ;  /* 0x0000000f04007986 */ /* 0x0005e6000c101108 */
.L_x_25800:
[----:B------:R-:W-:Y:S05]  /*0930*/  BSYNC.RELIABLE B1 ;  /* 0x0000000000017941 */ /* 0x000fea0003800100 */
.L_x_25795:
[----:B------:R-:W-:-:S13]  /*0940*/  ISETP.GE.U32.AND P0, PT, R0, UR5, PT ;  /* 0x0000000500007c0c */ /* 0x000fda000bf06070 */
[----:B0-----:R-:W0:Y:S01]  /*0950*/  @!P0 LDC.64 R6, c[0x0][0x388] ;  /* 0x0000e200ff068b82 */ /* 0x001e220000000a00 */
[C---:B-12---:R-:W-:Y:S02]  /*0960*/  @!P0 VIADD R5, R0.reuse, UR4 ;  /* 0x0000000400058c36 */ /* 0x046fe40008000000 */
[----:B------:R-:W-:-:S03]  /*0970*/  @!P0 VIADD R0, R0, 0x80 ;  /* 0x0000008000008836 */ /* 0x000fc60000000000 */
[----:B0-----:R-:W-:-:S05]  /*0980*/  @!P0 IADD3 R4, P1, PT, R5, R6, RZ ;  /* 0x0000000605048210 */ /* 0x001fca0007f3e0ff */
[----:B------:R-:W-:-:S05]  /*0990*/  @!P0 IMAD.X R5, RZ, RZ, R7, P1 ;  /* 0x000000ffff058224 */ /* 0x000fca00008e0607 */
[----:B------:R3:W-:Y:S03]  /*09a0*/  @!P0 STG.E.U8 desc[UR8][R4.64], R3 ;  /* 0x0000000304008986 */ /* 0x0007e6000c101108 */
.L_x_25801:
[----:B------:R-:W-:Y:S05]  /*09b0*/  BSYNC.RECONVERGENT B0 ;  /* 0x0000000000007941 */ /* 0x000fea0003800200 */
.L_x_25794:
[----:B------:R-:W-:Y:S05]  /*09c0*/  WARPSYNC.ALL ;  /* 0x0000000000007948 */ /* 0x000fea0003800000 */
[----:B------:R-:W-:-:S13]  /*09d0*/  ISETP.GE.U32.AND P0, PT, R0, UR5, PT ;  /* 0x0000000500007c0c */ /* 0x000fda000bf06070 */
[----:B------:R-:W-:Y:S05]  /*09e0*/  @P0 EXIT ;  /* 0x000000000000094d */ /* 0x000fea0003800000 */
[----:B------:R-:W0:Y:S01]  /*09f0*/  LDCU.64 UR6, c[0x0][0x388] ;  /* 0x00007100ff0677ac */ /* 0x000e220008000a00 */
[----:B------:R-:W-:-:S05]  /*0a00*/  VIADD R0, R0, UR4 ;  /* 0x0000000400007c36 */ /* 0x000fca0008000000 */
[----:B0123--:R-:W-:-:S05]  /*0a10*/  IADD3 R4, P0, PT, R0, UR6, RZ ;  /* 0x0000000600047c10 */ /* 0x00ffca000ff1e0ff */
[----:B------:R-:W-:-:S05]  /*0a20*/  IMAD.X R5, RZ, RZ, UR7, P0 ;  /* 0x00000007ff057e24 */ /* 0x000fca00080e06ff */
[----:B------:R-:W-:Y:S01]  /*0a30*/  STG.E.U8 desc[UR8][R4.64], R2 ;  /* 0x0000000204007986 */ /* 0x000fe2000c101108 */
[----:B------:R-:W-:Y:S05]  /*0a40*/  EXIT ;  /* 0x000000000000794d */ /* 0x000fea0003800000 */
.L_x_25793:
        /* <DEDUP_REMOVED lines=12> */
[----:B------:R-:W-:Y:S01]  /*0b10*/  ISETP.NE.AND P0, PT, RZ, UR10, PT ;  /* 0x0000000aff007c0c */ /* 0x000fe2000bf05270 */
[----:B0-----:R-:W-:-:S04]  /*0b20*/  UIADD3 UR6, UP0, UPT, UR4, UR6, URZ ;  /* 0x0000000604067290 */ /* 0x001fc8000ff1e0ff */
[----:B------:R-:W-:Y:S02]  /*0b30*/  UIADD3.X UR7, UPT, UPT, URZ, UR7, URZ, UP0, !UPT ;  /* 0x00000007ff077290 */ /* 0x000fe400087fe4ff */
[----:B------:R-:W-:-:S04]  /*0b40*/  IMAD.U32 R2, RZ, RZ, UR6 ;  /* 0x00000006ff027e24 */ /* 0x000fc8000f8e00ff */
[----:B------:R-:W-:Y:S02]  /*0b50*/  IMAD.U32 R3, RZ, RZ, UR7 ;  /* 0x00000007ff037e24 */ /* 0x000fe4000f8e00ff */
[----:B------:R-:W-:Y:S01]  /*0b60*/  IMAD.WIDE.U32 R2, R11, 0x2, R2 ;  /* 0x000000020b027825 */ /* 0x000fe200078e0002 */
[C---:B--2---:R-:W-:Y:S02]  /*0b70*/  PRMT R0, R6.reuse, 0x7770, RZ ;  /* 0x0000777006007816 */ /* 0x044fe400000000ff */
[----:B------:R-:W-:Y:S02]  /*0b80*/  PRMT R6, R6, 0x7771, RZ ;  /* 0x0000777106067816 */ /* 0x000fe400000000ff */
[----:B------:R-:W-:Y:S02]  /*0b90*/  ISETP.NE.AND P1, PT, R0, RZ, P0 ;  /* 0x000000ff0000720c */ /* 0x000fe40000725270 */
[----:B---3--:R-:W-:Y:S02]  /*0ba0*/  PRMT R0, R7, 0x7771, RZ ;  /* 0x0000777107007816 */ /* 0x008fe400000000ff */
[----:B----4-:R-:W-:-:S02]  /*0bb0*/  PRMT R5, R8, 0x7770, RZ ;  /* 0x0000777008057816 */ /* 0x010fc400000000ff */
[----:B------:R-:W-:Y:S02]  /*0bc0*/  PRMT R4, R7, 0x7770, RZ ;  /* 0x0000777007047816 */ /* 0x000fe400000000ff */
[----:B------:R-:W-:Y:S02]  /*0bd0*/  ISETP.NE.AND P4, PT, R0, RZ, P0 ;  /* 0x000000ff0000720c */ /* 0x000fe40000785270 */
[----:B------:R-:W-:Y:S02]  /*0be0*/  PRMT R0, R8, 0x7771, RZ ;  /* 0x0000777108007816 */ /* 0x000fe400000000ff */
[----:B------:R-:W-:Y:S02]  /*0bf0*/  ISETP.NE.AND P3, PT, R5, RZ, P0 ;  /* 0x000000ff0500720c */ /* 0x000fe40000765270 */
[----:B------:R-:W-:Y:S02]  /*0c00*/  ISETP.NE.AND P5, PT, R4, RZ, P0 ;  /* 0x000000ff0400720c */ /* 0x000fe400007a5270 */
[----:B-----5:R-:W-:-:S02]  /*0c10*/  PRMT R5, R9, 0x7770, RZ ;  /* 0x0000777009057816 */ /* 0x020fc400000000ff */
[----:B------:R-:W-:Y:S02]  /*0c20*/  PRMT R4, R9, 0x7771, RZ ;  /* 0x0000777109047816 */ /* 0x000fe400000000ff */
[----:B------:R-:W-:Y:S02]  /*0c30*/  ISETP.NE.AND P2, PT, R0, RZ, P0 ;  /* 0x000000ff0000720c */ /* 0x000fe40000745270 */
[----:B------:R-:W-:Y:S02]  /*0c40*/  SEL R0, RZ, 0x1, !P1 ;  /* 0x00000001ff007807 */ /* 0x000fe40004800000 */
[----:B------:R-:W-:Y:S02]  /*0c50*/  ISETP.NE.AND P6, PT, R6, RZ, P0 ;  /* 0x000000ff0600720c */ /* 0x000fe400007c5270 */
[----:B------:R-:W-:Y:S02]  /*0c60*/  ISETP.NE.AND P1, PT, R5, RZ, P0 ;  /* 0x000000ff0500720c */ /* 0x000fe40000725270 */
[----:B------:R-:W-:-:S02]  /*0c70*/  ISETP.NE.AND P0, PT, R4, RZ, P0 ;  /* 0x000000ff0400720c */ /* 0x000fc40000705270 */
[----:B------:R-:W-:Y:S02]  /*0c80*/  SEL R5, RZ, 0x1, !P6 ;  /* 0x00000001ff057807 */ /* 0x000fe40007000000 */
[----:B------:R-:W-:Y:S02]  /*0c90*/  SEL R4, RZ, 0x1, !P5 ;  /* 0x00000001ff047807 */ /* 0x000fe40006800000 */
[----:B------:R-:W-:Y:S02]  /*0ca0*/  SEL R7, RZ, 0x1, !P4 ;  /* 0x00000001ff077807 */ /* 0x000fe40006000000 */
[----:B------:R-:W-:Y:S02]  /*0cb0*/  SEL R6, RZ, 0x1, !P3 ;  /* 0x00000001ff067807 */ /* 0x000fe40005800000 */
[----:B------:R-:W-:Y:S02]  /*0cc0*/  SEL R9, RZ, 0x1, !P2 ;  /* 0x00000001ff097807 */ /* 0x000fe40005000000 */
[----:B------:R-:W-:-:S02]  /*0cd0*/  SEL R8, RZ, 0x1, !P1 ;  /* 0x00000001ff087807 */ /* 0x000fc40004800000 */
[----:B------:R-:W-:Y:S02]  /*0ce0*/  SEL R11, RZ, 0x1, !P0 ;  /* 0x00000001ff0b7807 */ /* 0x000fe40004000000 */
        /* <DEDUP_REMOVED lines=9> */
.L_x_25802:
        /* <DEDUP_REMOVED lines=16> */
.L_x_41912:


//--------------------- .text._ZN2at6native29vectorized_elementwise_kernelILi4ENS0_13AUnaryFunctorIbbbZNS0_19minimum_kernel_cudaERNS_18TensorIteratorBaseEEUlbbE_EESt5arrayIPcLm2EEEEviT0_T1_ --------------------------
	.section	.text._ZN2at6native29vectorized_elementwise_kernelILi4ENS0_13AUnaryFunctorIbbbZNS0_19minimum_kernel_cudaERNS_18TensorIteratorBaseEEUlbbE_EESt5arrayIPcLm2EEEEviT0_T1_,"ax",@progbits
	.align	128
        .global         _ZN2at6native29vectorized_elementwise_kernelILi4ENS0_13AUnaryFunctorIbbbZNS0_19minimum_kernel_cudaERNS_18TensorIteratorBaseEEUlbbE_EESt5arrayIPcLm2EEEEviT0_T1_
        .type           _ZN2at6native29vectorized_elementwise_kernelILi4ENS0_13AUnaryFunctorIbbbZNS0_19minimum_kernel_cudaERNS_18TensorIteratorBaseEEUlbbE_EESt5arrayIPcLm2EEEEviT0_T1_,@function
        .size           _ZN2at6native29vectorized_elementwise_kernelILi4ENS0_13AUnaryFunctorIbbbZNS0_19minimum_kernel_cudaERNS_18TensorIteratorBaseEEUlbbE_EESt5arrayIPcLm2EEEEviT0_T1_,(.L_x_41913 - _ZN2at6native29vectorized_elementwise_kernelILi4ENS0_13AUnaryFunctorIbbbZNS0_19minimum_kernel_cudaERNS_18TensorIteratorBaseEEUlbbE_EESt5arrayIPcLm2EEEEviT0_T1_)
        .other          _ZN2at6native29vectorized_elementwise_kernelILi4ENS0_13AUnaryFunctorIbbbZNS0_19minimum_kernel_cudaERNS_18TensorIteratorBaseEEUlbbE_EESt5arrayIPcLm2EEEEviT0_T1_,@"STO_CUDA_ENTRY STV_DEFAULT"
_ZN2at6native29vectorized_elementwise_kernelILi4ENS0_13AUnaryFunctorIbbbZNS0_19minimum_kernel_cudaERNS_18TensorIteratorBaseEEUlbbE_EESt5arrayIPcLm2EEEEviT0_T1_:
.text._ZN2at6native29vectorized_elementwise_kernelILi4ENS0_13AUnaryFunctorIbbbZNS0_19minimum_kernel_cudaERNS_18TensorIteratorBaseEEUlbbE_EESt5arrayIPcLm2EEEEviT0_T1_:
        /* <DEDUP_REMOVED lines=114> */
.L_x_25806:
        /* <DEDUP_REMOVED lines=8> */
.L_x_25807:
        /* <DEDUP_REMOVED lines=8> */
.L_x_25808:
        /* <DEDUP_REMOVED lines=8> */
.L_x_25809:
        /* <DEDUP_REMOVED lines=9> */
.L_x_25810:
[----:B------:R-:W-:Y:S05]  /*0930*/  BSYNC.RELIABLE B1 ;  /* 0x0000000000017941 */ /* 0x000fea0003800100 */
.L_x_25805:
[----:B------:R-:W-:-:S13]  /*0940*/  ISETP.GE.U32.AND P0, PT, R0, UR5, PT ;  /* 0x0000000500007c0c */ /* 0x000fda000bf06070 */
[----:B0-----:R-:W0:Y:S01]  /*0950*/  @!P0 LDC.64 R6, c[0x0][0x388] ;  /* 0x0000e200ff068b82 */ /* 0x001e220000000a00 */
[C---:B-12---:R-:W-:Y:S02]  /*0960*/  @!P0 VIADD R5, R0.reuse, UR4 ;  /* 0x0000000400058c36 */ /* 0x046fe40008000000 */
[----:B------:R-:W-:-:S03]  /*0970*/  @!P0 VIADD R0, R0, 0x80 ;  /* 0x0000008000008836 */ /* 0x000fc60000000000 */
[----:B0-----:R-:W-:-:S05]  /*0980*/  @!P0 IADD3 R4, P1, PT, R5, R6, RZ ;  /* 0x0000000605048210 */ /* 0x001fca0007f3e0ff */
[----:B------:R-:W-:-:S05]  /*0990*/  @!P0 IMAD.X R5, RZ, RZ, R7, P1 ;  /* 0x000000ffff058224 */ /* 0x000fca00008e0607 */
[----:B------:R3:W-:Y:S03]  /*09a0*/  @!P0 STG.E.U8 desc[UR8][R4.64], R3 ;  /* 0x0000000304008986 */ /* 0x0007e6000c101108 */
.L_x_25811:
[----:B------:R-:W-:Y:S05]  /*09b0*/  BSYNC.RECONVERGENT B0 ;  /* 0x0000000000007941 */ /* 0x000fea0003800200 */
.L_x_25804:
        /* <DEDUP_REMOVED lines=9> */
.L_x_25803:
        /* <DEDUP_REMOVED lines=10> */
[----:B------:R-:W-:Y:S01]  /*0af0*/  ISETP.NE.AND P0, PT, RZ, UR10, PT ;  /* 0x0000000aff007c0c */ /* 0x000fe2000bf05270 */
[----:B0-----:R-:W-:-:S04]  /*0b00*/  UIADD3 UR6, UP0, UPT, UR4, UR6, URZ ;  /* 0x0000000604067290 */ /* 0x001fc8000ff1e0ff */
[----:B------:R-:W-:-:S06]  /*0b10*/  UIADD3.X UR7, UPT, UPT, URZ, UR7, URZ, UP0, !UPT ;  /* 0x00000007ff077290 */ /* 0x000fcc00087fe4ff */
[----:B-1----:R-:W-:Y:S01]  /*0b20*/  IMAD.U32 R3, RZ, RZ, UR7 ;  /* 0x00000007ff037e24 */ /* 0x002fe2000f8e00ff */
[C---:B--2---:R-:W-:Y:S02]  /*0b30*/  PRMT R5, R0.reuse, 0x7771, RZ ;  /* 0x0000777100057816 */ /* 0x044fe400000000ff */
[C---:B------:R-:W-:Y:S02]  /*0b40*/  PRMT R4, R0.reuse, 0x7770, RZ ;  /* 0x0000777000047816 */ /* 0x040fe400000000ff */
[----:B------:R-:W-:Y:S02]  /*0b50*/  ISETP.NE.AND P1, PT, R5, RZ, P0 ;  /* 0x000000ff0500720c */ /* 0x000fe40000725270 */
[C---:B------:R-:W-:Y:S02]  /*0b60*/  PRMT R5, R0.reuse, 0x7772, RZ ;  /* 0x0000777200057816 */ /* 0x040fe400000000ff */
[----:B------:R-:W-:Y:S02]  /*0b70*/  PRMT R0, R0, 0x7773, RZ ;  /* 0x0000777300007816 */ /* 0x000fe400000000ff */
[----:B------:R-:W-:-:S02]  /*0b80*/  ISETP.NE.AND P6, PT, R4, RZ, P0 ;  /* 0x000000ff0400720c */ /* 0x000fc400007c5270 */
[----:B---3--:R-:W-:Y:S02]  /*0b90*/  PRMT R4, R6, 0x7770, RZ ;  /* 0x0000777006047816 */ /* 0x008fe400000000ff */
[----:B------:R-:W-:Y:S02]  /*0ba0*/  ISETP.NE.AND P5, PT, R0, RZ, P0 ;  /* 0x000000ff0000720c */ /* 0x000fe400007a5270 */
[C---:B------:R-:W-:Y:S02]  /*0bb0*/  PRMT R0, R6.reuse, 0x7771, RZ ;  /* 0x0000777106007816 */ /* 0x040fe400000000ff */
[C---:B------:R-:W-:Y:S02]  /*0bc0*/  PRMT R2, R6.reuse, 0x7772, RZ ;  /* 0x0000777206027816 */ /* 0x040fe400000000ff */
[----:B------:R-:W-:Y:S02]  /*0bd0*/  PRMT R6, R6, 0x7773, RZ ;  /* 0x0000777306067816 */ /* 0x000fe400000000ff */
[----:B------:R-:W-:-:S02]  /*0be0*/  ISETP.NE.AND P3, PT, R4, RZ, P0 ;  /* 0x000000ff0400720c */ /* 0x000fc40000765270 */
[----:B------:R-:W-:Y:S02]  /*0bf0*/  SEL R4, RZ, 0x1, !P1 ;  /* 0x00000001ff047807 */ /* 0x000fe40004800000 */
[----:B------:R-:W-:Y:S02]  /*0c00*/  ISETP.NE.AND P4, PT, R5, RZ, P0 ;  /* 0x000000ff0500720c */ /* 0x000fe40000785270 */
[----:B------:R-:W-:Y:S02]  /*0c10*/  ISETP.NE.AND P2, PT, R0, RZ, P0 ;  /* 0x000000ff0000720c */ /* 0x000fe40000745270 */
[----:B------:R-:W-:Y:S01]  /*0c20*/  ISETP.NE.AND P1, PT, R2, RZ, P0 ;  /* 0x000000ff0200720c */ /* 0x000fe20000725270 */
[----:B------:R-:W-:Y:S01]  /*0c30*/  IMAD.U32 R2, RZ, RZ, UR6 ;  /* 0x00000006ff027e24 */ /* 0x000fe2000f8e00ff */
[----:B------:R-:W-:Y:S02]  /*0c40*/  ISETP.NE.AND P0, PT, R6, RZ, P0 ;  /* 0x000000ff0600720c */ /* 0x000fe40000705270 */
[----:B------:R-:W-:Y:S01]  /*0c50*/  SEL R7, RZ, 0x1, !P6 ;  /* 0x00000001ff077807 */ /* 0x000fe20007000000 */
[----:B------:R-:W-:Y:S01]  /*0c60*/  IMAD.WIDE.U32 R2, R13, 0x4, R2 ;  /* 0x000000040d027825 */ /* 0x000fe200078e0002 */
[----:B------:R-:W-:-:S02]  /*0c70*/  SEL R0, RZ, 0x1, !P5 ;  /* 0x00000001ff007807 */ /* 0x000fc40006800000 */
[----:B------:R-:W-:Y:S02]  /*0c80*/  SEL R5, RZ, 0x1, !P4 ;  /* 0x00000001ff057807 */ /* 0x000fe40006000000 */
[----:B------:R-:W-:Y:S02]  /*0c90*/  SEL R11, RZ, 0x1, !P3 ;  /* 0x00000001ff0b7807 */ /* 0x000fe40005800000 */
[----:B------:R-:W-:Y:S02]  /*0ca0*/  SEL R8, RZ, 0x1, !P2 ;  /* 0x00000001ff087807 */ /* 0x000fe40005000000 */
[----:B------:R-:W-:Y:S02]  /*0cb0*/  SEL R9, RZ, 0x1, !P1 ;  /* 0x00000001ff097807 */ /* 0x000fe40004800000 */
[----:B------:R-:W-:Y:S02]  /*0cc0*/  SEL R6, RZ, 0x1, !P0 ;  /* 0x00000001ff067807 */ /* 0x000fe40004000000 */
[----:B------:R-:W-:-:S02]  /*0cd0*/  PRMT R7, R7, 0x3340, R4 ;  /* 0x0000334007077816 */ /* 0x000fc40000000004 */
        /* <DEDUP_REMOVED lines=8> */
.L_x_25812:
        /* <DEDUP_REMOVED lines=10> */
.L_x_41913:


//--------------------- .text._ZN2at6native29vectorized_elementwise_kernelILi8ENS0_13AUnaryFunctorIbbbZNS0_19minimum_kernel_cudaERNS_18TensorIteratorBaseEEUlbbE_EESt5arrayIPcLm2EEEEviT0_T1_ --------------------------
	.section	.text._ZN2at6native29vectorized_elementwise_kernelILi8ENS0_13AUnaryFunctorIbbbZNS0_19minimum_kernel_cudaERNS_18TensorIteratorBaseEEUlbbE_EESt5arrayIPcLm2EEEEviT0_T1_,"ax",@progbits
	.align	128
        .global         _ZN2at6native29vectorized_elementwise_kernelILi8ENS0_13AUnaryFunctorIbbbZNS0_19minimum_kernel_cudaERNS_18TensorIteratorBaseEEUlbbE_EESt5arrayIPcLm2EEEEviT0_T1_
        .type           _ZN2at6native29vectorized_elementwise_kernelILi8ENS0_13AUnaryFunctorIbbbZNS0_19minimum_kernel_cudaERNS_18TensorIteratorBaseEEUlbbE_EESt5arrayIPcLm2EEEEviT0_T1_,@function
        .size           _ZN2at6native29vectorized_elementwise_kernelILi8ENS0_13AUnaryFunctorIbbbZNS0_19minimum_kernel_cudaERNS_18TensorIteratorBaseEEUlbbE_EESt5arrayIPcLm2EEEEviT0_T1_,(.L_x_41914 - _ZN2at6native29vectorized_elementwise_kernelILi8ENS0_13AUnaryFunctorIbbbZNS0_19minimum_kernel_cudaERNS_18TensorIteratorBaseEEUlbbE_EESt5arrayIPcLm2EEEEviT0_T1_)
        .other          _ZN2at6native29vectorized_elementwise_kernelILi8ENS0_13AUnaryFunctorIbbbZNS0_19minimum_kernel_cudaERNS_18TensorIteratorBaseEEUlbbE_EESt5arrayIPcLm2EEEEviT0_T1_,@"STO_CUDA_ENTRY STV_DEFAULT"
_ZN2at6native29vectorized_elementwise_kernelILi8ENS0_13AUnaryFunctorIbbbZNS0_19minimum_kernel_cudaERNS_18TensorIteratorBaseEEUlbbE_EESt5arrayIPcLm2EEEEviT0_T1_:
.text._ZN2at6native29vectorized_elementwise_kernelILi8ENS0_13AUnaryFunctorIbbbZNS0_19minimum_kernel_cudaERNS_18TensorIteratorBaseEEUlbbE_EESt5arrayIPcLm2EEEEviT0_T1_:
        /* <DEDUP_REMOVED lines=114> */
.L_x_25816:
        /* <DEDUP_REMOVED lines=8> */
.L_x_25817:
        /* <DEDUP_REMOVED lines=8> */
.L_x_25818:
        /* <DEDUP_REMOVED lines=8> */
.L_x_25819:
        /* <DEDUP_REMOVED lines=9> */
.L_x_25820:
[----:B------:R-:W-:Y:S05]  /*0930*/  BSYNC.RELIABLE B1 ;  /* 0x0000000000017941 */ /* 0x000fea0003800100 */
.L_x_25815:
[----:B------:R-:W-:-:S13]  /*0940*/  ISETP.GE.U32.AND P0, PT, R0, UR5, PT ;  /* 0x0000000500007c0c */ /* 0x000fda000bf06070 */
[----:B0-----:R-:W0:Y:S01]  /*0950*/  @!P0 LDC.64 R6, c[0x0][0x388] ;  /* 0x0000e200ff068b82 */ /* 0x001e220000000a00 */
[C---:B-12---:R-:W-:Y:S02]  /*0960*/  @!P0 VIADD R5, R0.reuse, UR4 ;  /* 0x0000000400058c36 */ /* 0x046fe40008000000 */
[----:B------:R-:W-:-:S03]  /*0970*/  @!P0 VIADD R0, R0, 0x80 ;  /* 0x0000008000008836 */ /* 0x000fc60000000000 */
[----:B0-----:R-:W-:-:S05]  /*0980*/  @!P0 IADD3 R4, P1, PT, R5, R6, RZ ;  /* 0x0000000605048210 */ /* 0x001fca0007f3e0ff */
[----:B------:R-:W-:-:S05]  /*0990*/  @!P0 IMAD.X R5, RZ, RZ, R7, P1 ;  /* 0x000000ffff058224 */ /* 0x000fca00008e0607 */
[----:B------:R3:W-:Y:S03]  /*09a0*/  @!P0 STG.E.U8 desc[UR8][R4.64], R3 ;  /* 0x0000000304008986 */ /* 0x0007e6000c101108 */
.L_x_25821:
[----:B------:R-:W-:Y:S05]  /*09b0*/  BSYNC.RECONVERGENT B0 ;  /* 0x0000000000007941 */ /* 0x000fea0003800200 */
.L_x_25814:
        /* <DEDUP_REMOVED lines=9> */
.L_x_25813:
        /* <DEDUP_REMOVED lines=9> */
[----:B------:R-:W-:Y:S01]  /*0ae0*/  ISETP.NE.AND P0, PT, RZ, UR10, PT ;  /* 0x0000000aff007c0c */ /* 0x000fe2000bf05270 */
[----:B0-----:R-:W-:-:S04]  /*0af0*/  UIADD3 UR6, UP0, UPT, UR4, UR6, URZ ;  /* 0x0000000604067290 */ /* 0x001fc8000ff1e0ff */
[----:B------:R-:W-:Y:S01]  /*0b00*/  UIADD3.X UR7, UPT, UPT, URZ, UR7, URZ, UP0, !UPT ;  /* 0x00000007ff077290 */ /* 0x000fe200087fe4ff */
[C---:B--2---:R-:W-:Y:S02]  /*0b10*/  PRMT R0, R2.reuse, 0x7770, RZ ;  /* 0x0000777002007816 */ /* 0x044fe400000000ff */
[----:B------:R-:W-:Y:S02]  /*0b20*/  PRMT R4, R2, 0x7771, RZ ;  /* 0x0000777102047816 */ /* 0x000fe400000000ff */
[----:B------:R-:W-:Y:S02]  /*0b30*/  ISETP.NE.AND P6, PT, R0, RZ, P0 ;  /* 0x000000ff0000720c */ /* 0x000fe400007c5270 */
[----:B------:R-:W-:Y:S02]  /*0b40*/  PRMT R0, R2, 0x7773, RZ ;  /* 0x0000777302007816 */ /* 0x000fe400000000ff */
[----:B------:R-:W-:Y:S02]  /*0b50*/  ISETP.NE.AND P1, PT, R4, RZ, P0 ;  /* 0x000000ff0400720c */ /* 0x000fe40000725270 */
[----:B------:R-:W-:-:S02]  /*0b60*/  PRMT R4, R2, 0x7772, RZ ;  /* 0x0000777202047816 */ /* 0x000fc400000000ff */
[----:B------:R-:W-:Y:S02]  /*0b70*/  ISETP.NE.AND P5, PT, R0, RZ, P0 ;  /* 0x000000ff0000720c */ /* 0x000fe400007a5270 */
[C---:B------:R-:W-:Y:S02]  /*0b80*/  PRMT R5, R3.reuse, 0x7770, RZ ;  /* 0x0000777003057816 */ /* 0x040fe400000000ff */
[C---:B------:R-:W-:Y:S02]  /*0b90*/  PRMT R0, R3.reuse, 0x7771, RZ ;  /* 0x0000777103007816 */ /* 0x040fe400000000ff */
[C---:B------:R-:W-:Y:S02]  /*0ba0*/  PRMT R2, R3.reuse, 0x7772, RZ ;  /* 0x0000777203027816 */ /* 0x040fe400000000ff */
[----:B------:R-:W-:Y:S02]  /*0bb0*/  PRMT R3, R3, 0x7773, RZ ;  /* 0x0000777303037816 */ /* 0x000fe400000000ff */
[----:B------:R-:W-:-:S02]  /*0bc0*/  SEL R8, RZ, 0x1, !P1 ;  /* 0x00000001ff087807 */ /* 0x000fc40004800000 */
[----:B------:R-:W-:Y:S02]  /*0bd0*/  ISETP.NE.AND P4, PT, R4, RZ, P0 ;  /* 0x000000ff0400720c */ /* 0x000fe40000785270 */
[----:B------:R-:W-:Y:S02]  /*0be0*/  ISETP.NE.AND P3, PT, R5, RZ, P0 ;  /* 0x000000ff0500720c */ /* 0x000fe40000765270 */
[----:B------:R-:W-:Y:S02]  /*0bf0*/  ISETP.NE.AND P2, PT, R0, RZ, P0 ;  /* 0x000000ff0000720c */ /* 0x000fe40000745270 */
[----:B------:R-:W-:Y:S01]  /*0c00*/  ISETP.NE.AND P1, PT, R2, RZ, P0 ;  /* 0x000000ff0200720c */ /* 0x000fe20000725270 */
[----:B------:R-:W-:Y:S01]  /*0c10*/  IMAD.U32 R2, RZ, RZ, UR6 ;  /* 0x00000006ff027e24 */ /* 0x000fe2000f8e00ff */
[----:B------:R-:W-:Y:S01]  /*0c20*/  ISETP.NE.AND P0, PT, R3, RZ, P0 ;  /* 0x000000ff0300720c */ /* 0x000fe20000705270 */
[----:B------:R-:W-:Y:S01]  /*0c30*/  IMAD.U32 R3, RZ, RZ, UR7 ;  /* 0x00000007ff037e24 */ /* 0x000fe2000f8e00ff */
[----:B------:R-:W-:-:S02]  /*0c40*/  SEL R11, RZ, 0x1, !P6 ;  /* 0x00000001ff0b7807 */ /* 0x000fc40007000000 */
[----:B------:R-:W-:Y:S01]  /*0c50*/  SEL R6, RZ, 0x1, !P5 ;  /* 0x00000001ff067807 */ /* 0x000fe20006800000 */
[----:B------:R-:W-:Y:S01]  /*0c60*/  IMAD.WIDE.U32 R2, R13, 0x8, R2 ;  /* 0x000000080d027825 */ /* 0x000fe200078e0002 */
[----:B------:R-:W-:Y:S02]  /*0c70*/  SEL R9, RZ, 0x1, !P4 ;  /* 0x00000001ff097807 */ /* 0x000fe40006000000 */
[----:B------:R-:W-:Y:S02]  /*0c80*/  SEL R7, RZ, 0x1, !P3 ;  /* 0x00000001ff077807 */ /* 0x000fe40005800000 */
[----:B------:R-:W-:Y:S02]  /*0c90*/  SEL R4, RZ, 0x1, !P2 ;  /* 0x00000001ff047807 */ /* 0x000fe40005000000 */
[----:B------:R-:W-:Y:S02]  /*0ca0*/  SEL R0, RZ, 0x1, !P0 ;  /* 0x00000001ff007807 */ /* 0x000fe40004000000 */
[----:B------:R-:W-:-:S02]  /*0cb0*/  SEL R5, RZ, 0x1, !P1 ;  /* 0x00000001ff057807 */ /* 0x000fc40004800000 */
        /* <DEDUP_REMOVED lines=8> */
.L_x_25822:
        /* <DEDUP_REMOVED lines=12> */
.L_x_41914:


//--------------------- .text._ZN2at6native18elementwise_kernelILi128ELi4EZNS0_15gpu_kernel_implINS0_13BinaryFunctorIbbbZNS0_19minimum_kernel_cudaERNS_18TensorIteratorBaseEEUlbbE_EEEEvS5_RKT_EUliE_EEviT1_ --------------------------
	.section	.text._ZN2at6native18elementwise_kernelILi128ELi4EZNS0_15gpu_kernel_implINS0_13BinaryFunctorIbbbZNS0_19minimum_kernel_cudaERNS_18TensorIteratorBaseEEUlbbE_EEEEvS5_RKT_EUliE_EEviT1_,"ax",@progbits
	.align	128
        .global         _ZN2at6native18elementwise_kernelILi128ELi4EZNS0_15gpu_kernel_implINS0_13BinaryFunctorIbbbZNS0_19minimum_kernel_cudaERNS_18TensorIteratorBaseEEUlbbE_EEEEvS5_RKT_EUliE_EEviT1_
        .type           _ZN2at6native18elementwise_kernelILi128ELi4EZNS0_15gpu_kernel_implINS0_13BinaryFunctorIbbbZNS0_19minimum_kernel_cudaERNS_18TensorIteratorBaseEEUlbbE_EEEEvS5_RKT_EUliE_EEviT1_,@function
        .size           _ZN2at6native18elementwise_kernelILi128ELi4EZNS0_15gpu_kernel_implINS0_13BinaryFunctorIbbbZNS0_19minimum_kernel_cudaERNS_18TensorIteratorBaseEEUlbbE_EEEEvS5_RKT_EUliE_EEviT1_,(.L_x_41915 - _ZN2at6native18elementwise_kernelILi128ELi4EZNS0_15gpu_kernel_implINS0_13BinaryFunctorIbbbZNS0_19minimum_kernel_cudaERNS_18TensorIteratorBaseEEUlbbE_EEEEvS5_RKT_EUliE_EEviT1_)
        .other          _ZN2at6native18elementwise_kernelILi128ELi4EZNS0_15gpu_kernel_implINS0_13BinaryFunctorIbbbZNS0_19minimum_kernel_cudaERNS_18TensorIteratorBaseEEUlbbE_EEEEvS5_RKT_EUliE_EEviT1_,@"STO_CUDA_ENTRY STV_DEFAULT"
_ZN2at6native18elementwise_kernelILi128ELi4EZNS0_15gpu_kernel_implINS0_13BinaryFunctorIbbbZNS0_19minimum_kernel_cudaERNS_18TensorIteratorBaseEEUlbbE_EEEEvS5_RKT_EUliE_EEviT1_:
.text._ZN2at6native18elementwise_kernelILi128ELi4EZNS0_15gpu_kernel_implINS0_13BinaryFunctorIbbbZNS0_19minimum_kernel_cudaERNS_18TensorIteratorBaseEEUlbbE_EEEEvS5_RKT_EUliE_EEviT1_:
        /* <DEDUP_REMOVED lines=371> */
.L_x_25825:
        /* <DEDUP_REMOVED lines=19> */
.L_x_25830:
[----:B------:R-:W2:Y:S02]  /*1860*/  LDG.E.U8 R2, desc[UR36][R2.64] ;  /* 0x0000002402027981 */ /* 0x000ea4000c1e1100 */
[----:B--2---:R-:W-:-:S04]  /*1870*/  ISETP.NE.AND P0, PT, R2, RZ, PT ;  /* 0x000000ff0200720c */ /* 0x004fc80003f05270 */
[----:B------:R-:W-:Y:S01]  /*1880*/  P2R R19, PR, RZ, 0x1 ;  /* 0x00000001ff137803 */ /* 0x000fe20000000000 */
[----:B------:R-:W-:Y:S08]  /*1890*/  BRA `(.L_x_25832) ;  /* 0x0000000800847947 */ /* 0x000ff00003800000 */
.L_x_25829:
        /* <DEDUP_REMOVED lines=11> */
.L_x_25834:
[----:B------:R-:W2:Y:S02]  /*1950*/  LDG.E R2, desc[UR36][R2.64] ;  /* 0x0000002402027981 */ /* 0x000ea4000c1e1900 */
[----:B--2---:R-:W-:-:S04]  /*1960*/  ISETP.NE.AND P0, PT, R2, RZ, PT ;  /* 0x000000ff0200720c */ /* 0x004fc80003f05270 */
[----:B------:R-:W-:Y:S01]  /*1970*/  P2R R19, PR, RZ, 0x1 ;  /* 0x00000001ff137803 */ /* 0x000fe20000000000 */
[----:B------:R-:W-:Y:S08]  /*1980*/  BRA `(.L_x_25832) ;  /* 0x0000000800487947 */ /* 0x000ff00003800000 */
.L_x_25833:
[----:B------:R-:W2:Y:S02]  /*1990*/  LDG.E.U16 R2, desc[UR36][R2.64] ;  /* 0x0000002402027981 */ /* 0x000ea4000c1e1500 */
[----:B--2---:R-:W-:-:S04]  /*19a0*/  ISETP.NE.AND P0, PT, R2, RZ, PT ;  /* 0x000000ff0200720c */ /* 0x004fc80003f05270 */
[----:B------:R-:W-:Y:S01]  /*19b0*/  P2R R19, PR, RZ, 0x1 ;  /* 0x00000001ff137803 */ /* 0x000fe20000000000 */
[----:B------:R-:W-:Y:S08]  /*19c0*/  BRA `(.L_x_25832) ;  /* 0x0000000800387947 */ /* 0x000ff00003800000 */
.L_x_25828:
        /* <DEDUP_REMOVED lines=10> */
.L_x_25836:
[----:B------:R-:W2:Y:S02]  /*1a70*/  LDG.E.U16 R0, desc[UR36][R2.64] ;  /* 0x0000002402007981 */ /* 0x000ea4000c1e1500 */
[----:B--2---:R-:W-:-:S05]  /*1a80*/  HADD2.F32 R0, -RZ, R0.H0_H0 ;  /* 0x20000000ff007230 */ /* 0x004fca0000004100 */
[----:B------:R-:W-:-:S04]  /*1a90*/  FSETP.NEU.FTZ.AND P0, PT, R0, RZ, PT ;  /* 0x000000ff0000720b */ /* 0x000fc80003f1d000 */
[----:B------:R-:W-:Y:S01]  /*1aa0*/  P2R R19, PR, RZ, 0x1 ;  /* 0x00000001ff137803 */ /* 0x000fe20000000000 */
[----:B------:R-:W-:Y:S08]  /*1ab0*/  BRA `(.L_x_25832) ;  /* 0x0000000400fc7947 */ /* 0x000ff00003800000 */
.L_x_25835:
        /* <DEDUP_REMOVED lines=12> */
.L_x_25838:
        /* <DEDUP_REMOVED lines=10> */
.L_x_25837:
[----:B------:R-:W2:Y:S02]  /*1c20*/  LDG.E.64 R2, desc[UR36][R2.64] ;  /* 0x0000002402027981 */ /* 0x000ea4000c1e1b00 */
[----:B--2---:R-:W-:-:S06]  /*1c30*/  DSETP.NEU.AND P0, PT, R2, RZ, PT ;  /* 0x000000ff0200722a */ /* 0x004fcc0003f0d000 */
[----:B------:R-:W-:Y:S01]  /*1c40*/  P2R R19, PR, RZ, 0x1 ;  /* 0x00000001ff137803 */ /* 0x000fe20000000000 */
[----:B------:R-:W-:Y:S07]  /*1c50*/  BRA `(.L_x_25832) ;  /* 0x0000000400947947 */ /* 0x000fee0003800000 */
.L_x_25827:
        /* <DEDUP_REMOVED lines=12> */
.L_x_25841:
[----:B------:R-:W2:Y:S02]  /*1d20*/  LDG.E.128 R4, desc[UR36][R2.64] ;  /* 0x0000002402047981 */ /* 0x000ea4000c1e1d00 */
[----:B--2---:R-:W-:-:S06]  /*1d30*/  DSETP.NEU.AND P0, PT, R6, RZ, PT ;  /* 0x000000ff0600722a */ /* 0x004fcc0003f0d000 */
[----:B------:R-:W-:-:S06]  /*1d40*/  DSETP.NEU.OR P0, PT, R4, RZ, P0 ;  /* 0x000000ff0400722a */ /* 0x000fcc000070d400 */
[----:B------:R-:W-:Y:S01]  /*1d50*/  P2R R19, PR, RZ, 0x1 ;  /* 0x00000001ff137803 */ /* 0x000fe20000000000 */
[----:B------:R-:W-:Y:S07]  /*1d60*/  BRA `(.L_x_25832) ;  /* 0x0000000400507947 */ /* 0x000fee0003800000 */
.L_x_25840:
        /* <DEDUP_REMOVED lines=10> */
.L_x_25843:
[----:B------:R-:W2:Y:S02]  /*1e10*/  LDG.E.U8 R0, desc[UR36][R2.64] ;  /* 0x0000002402007981 */ /* 0x000ea4000c1e1100 */
[----:B--2---:R-:W-:-:S05]  /*1e20*/  IMAD.SHL.U32 R4, R0, 0x2000000, RZ ;  /* 0x0200000000047824 */ /* 0x004fca00078e00ff */
[----:B------:R-:W-:-:S13]  /*1e30*/  ISETP.GT.U32.AND P0, PT, R4, 0x7ffffff, PT ;  /* 0x07ffffff0400780c */ /* 0x000fda0003f04070 */
[----:B------:R-:W-:Y:S02]  /*1e40*/  @!P0 SHF.L.U32 R0, R0, 0x8, RZ ;  /* 0x0000000800008819 */ /* 0x000fe400000006ff */
[----:B------:R-:W-:Y:S02]  /*1e50*/  @P0 LEA.HI R4, R4, 0x70000000, RZ, 0x1c ;  /* 0x7000000004040811 */ /* 0x000fe400078fe0ff */
[----:B------:R-:W-:-:S04]  /*1e60*/  @!P0 LOP3.LUT R0, R0, 0x7f00, RZ, 0xc0, !PT ;  /* 0x00007f0000008812 */ /* 0x000fc800078ec0ff */
[----:B------:R-:W-:-:S05]  /*1e70*/  @!P0 LOP3.LUT R0, R0, 0x3f000000, RZ, 0xfc, !PT ;  /* 0x3f00000000008812 */ /* 0x000fca00078efcff */
[----:B------:R-:W-:Y:S01]  /*1e80*/  @!P0 FADD.FTZ R0, R0, -0.5 ;  /* 0xbf00000000008421 */ /* 0x000fe20000010000 */
[----:B------:R-:W-:-:S05]  /*1e90*/  @P0 FMUL.FTZ R0, R4, 1.9259299443872358531e-34 ;  /* 0x0780000004000820 */ /* 0x000fca0000410000 */
[----:B------:R-:W-:-:S04]  /*1ea0*/  LOP3.LUT P0, RZ, R0, 0x7fffffff, RZ, 0xc0, !PT ;  /* 0x7fffffff00ff7812 */ /* 0x000fc8000780c0ff */
[----:B------:R-:W-:Y:S01]  /*1eb0*/  P2R R19, PR, RZ, 0x1 ;  /* 0x00000001ff137803 */ /* 0x000fe20000000000 */
[----:B------:R-:W-:Y:S08]  /*1ec0*/  BRA `(.L_x_25832) ;  /* 0x0000000000f87947 */ /* 0x000ff00003800000 */
.L_x_25842:
[----:B------:R-:W2:Y:S02]  /*1ed0*/  LDG.E.U16 R0, desc[UR36][R2.64] ;  /* 0x0000002402007981 */ /* 0x000ea4000c1e1500 */
[----:B--2---:R-:W-:-:S05]  /*1ee0*/  IMAD.U32 R0, R0, 0x10000, RZ ;  /* 0x0001000000007824 */ /* 0x004fca00078e00ff */
[----:B------:R-:W-:-:S04]  /*1ef0*/  FSETP.NEU.FTZ.AND P0, PT, R0, RZ, PT ;  /* 0x000000ff0000720b */ /* 0x000fc80003f1d000 */
[----:B------:R-:W-:Y:S01]  /*1f00*/  P2R R19, PR, RZ, 0x1 ;  /* 0x00000001ff137803 */ /* 0x000fe20000000000 */
[----:B------:R-:W-:Y:S08]  /*1f10*/  BRA `(.L_x_25832) ;  /* 0x0000000000e47947 */ /* 0x000ff00003800000 */
.L_x_25839:
        /* <DEDUP_REMOVED lines=12> */
.L_x_25846:
[----:B------:R-:W2:Y:S02]  /*1fe0*/  LDG.E.U8 R2, desc[UR36][R2.64] ;  /* 0x0000002402027981 */ /* 0x000ea4000c1e1100 */
[----:B--2---:R-:W-:-:S04]  /*1ff0*/  ISETP.NE.AND P0, PT, R2, RZ, PT ;  /* 0x000000ff0200720c */ /* 0x004fc80003f05270 */
[----:B------:R-:W-:Y:S01]  /*2000*/  P2R R19, PR, RZ, 0x1 ;  /* 0x00000001ff137803 */ /* 0x000fe20000000000 */
[----:B------:R-:W-:Y:S08]  /*2010*/  BRA `(.L_x_25832) ;  /* 0x0000000000a47947 */ /* 0x000ff00003800000 */
.L_x_25845:
[----:B------:R-:W2:Y:S02]  /*2020*/  LDG.E.U8 R2, desc[UR36][R2.64] ;  /* 0x0000002402027981 */ /* 0x000ea4000c1e1100 */
[----:B--2---:R-:W-:-:S04]  /*2030*/  ISETP.NE.AND P0, PT, R2, RZ, PT ;  /* 0x000000ff0200720c */ /* 0x004fc80003f05270 */
[----:B------:R-:W-:Y:S01]  /*2040*/  P2R R19, PR, RZ, 0x1 ;  /* 0x00000001ff137803 */ /* 0x000fe20000000000 */
[----:B------:R-:W-:Y:S08]  /*2050*/  BRA `(.L_x_25832) ;  /* 0x0000000000947947 */ /* 0x000ff00003800000 */
.L_x_25844:
[----:B------:R-:W-:-:S09]  /*2060*/  UISETP.NE.AND UP0, UPT, UR4, 0x1c, UPT ;  /* 0x0000001c0400788c */ /* 0x000fd2000bf05270 */
[----:B------:R-:W-:Y:S05]  /*2070*/  BRA.U !UP0, `(.L_x_25847) ;  /* 0x0000000108807547 */ /* 0x000fea000b800000 */
[----:B------:R-:W-:-:S09]  /*2080*/  UISETP.NE.AND UP0, UPT, UR4, 0x1d, UPT ;  /* 0x0000001d0400788c */ /* 0x000fd2000bf05270 */
[----:B------:R-:W-:Y:S05]  /*2090*/  BRA.U !UP0, `(.L_x_25848) ;  /* 0x0000000108647547 */ /* 0x000fea000b800000 */
[----:B------:R-:W-:-:S09]  /*20a0*/  UISETP.NE.AND UP0, UPT, UR4, 0x2c, UPT ;  /* 0x0000002c0400788c */ /* 0x000fd2000bf05270 */
[----:B------:R-:W-:Y:S05]  /*20b0*/  BRA.U !UP0, `(.L_x_25849) ;  /* 0x00000001084c7547 */ /* 0x000fea000b800000 */
.L_x_25831:
        /* <DEDUP_REMOVED lines=16> */
.L_x_25850:
[----:B------:R-:W-:-:S04]  /*21c0*/  PLOP3.LUT P0, PT, PT, PT, PT, 0x8, 0x80 ;  /* 0x000000000080781c */ /* 0x000fc80003f0e170 */
[----:B------:R-:W-:Y:S01]  /*21d0*/  P2R R19, PR, RZ, 0x1 ;  /* 0x00000001ff137803 */ /* 0x000fe20000000000 */
[----:B------:R-:W-:Y:S08]  /*21e0*/  BRA `(.L_x_25832) ;  /* 0x0000000000307947 */ /* 0x000ff00003800000 */
.L_x_25849:
[----:B------:R-:W2:Y:S02]  /*21f0*/  LDG.E.U8 R2, desc[UR36][R2.64] ;  /* 0x0000002402027981 */ /* 0x000ea4000c1e1100 */
[----:B--2---:R-:W-:-:S04]  /*2200*/  ISETP.NE.AND P0, PT, R2, RZ, PT ;  /* 0x000000ff0200720c */ /* 0x004fc80003f05270 */
[----:B------:R-:W-:Y:S01]  /*2210*/  P2R R19, PR, RZ, 0x1 ;  /* 0x00000001ff137803 */ /* 0x000fe20000000000 */
[----:B------:R-:W-:Y:S08]  /*2220*/  BRA `(.L_x_25832) ;  /* 0x0000000000207947 */ /* 0x000ff00003800000 */
.L_x_25848:
[----:B------:R-:W2:Y:S02]  /*2230*/  LDG.E.64 R2, desc[UR36][R2.64] ;  /* 0x0000002402027981 */ /* 0x000ea4000c1e1b00 */
[----:B--2---:R-:W-:-:S04]  /*2240*/  ISETP.NE.U32.AND P0, PT, R2, RZ, PT ;  /* 0x000000ff0200720c */ /* 0x004fc80003f05070 */
[----:B------:R-:W-:-:S04]  /*2250*/  ISETP.NE.AND.EX P0, PT, R3, RZ, PT, P0 ;  /* 0x000000ff0300720c */ /* 0x000fc80003f05300 */
[----:B------:R-:W-:Y:S01]  /*2260*/  P2R R19, PR, RZ, 0x1 ;  /* 0x00000001ff137803 */ /* 0x000fe20000000000 */
[----:B------:R-:W-:Y:S08]  /*2270*/  BRA `(.L_x_25832) ;  /* 0x00000000000c7947 */ /* 0x000ff00003800000 */
.L_x_25847:
[----:B------:R-:W2:Y:S02]  /*2280*/  LDG.E R2, desc[UR36][R2.64] ;  /* 0x0000002402027981 */ /* 0x000ea4000c1e1900 */
[----:B--2---:R-:W-:-:S04]  /*2290*/  ISETP.NE.AND P0, PT, R2, RZ, PT ;  /* 0x000000ff0200720c */ /* 0x004fc80003f05270 */
[----:B------:R-:W-:-:S09]  /*22a0*/  P2R R19, PR, RZ, 0x1 ;  /* 0x00000001ff137803 */ /* 0x000fd20000000000 */
.L_x_25832:
[----:B------:R-:W-:Y:S05]  /*22b0*/  BSYNC.RECONVERGENT B6 ;  /* 0x0000000000067941 */ /* 0x000fea0003800200 */
.L_x_25826:
        /* <DEDUP_REMOVED lines=18> */
.L_x_25855:
[----:B------:R-:W2:Y:S02]  /*23e0*/  LDG.E.U8 R2, desc[UR36][R2.64] ;  /* 0x0000002402027981 */ /* 0x000ea4000c1e1100 */
[----:B--2---:R-:W-:Y:S01]  /*23f0*/  ISETP.NE.AND P0, PT, R2, RZ, PT ;  /* 0x000000ff0200720c */ /* 0x004fe20003f05270 */
[----:B------:R-:W-:-:S12]  /*2400*/  BRA `(.L_x_25857) ;  /* 0x0000000800307947 */ /* 0x000fd80003800000 */
.L_x_25854:
        /* <DEDUP_REMOVED lines=10> */
.L_x_25859:
[----:B------:R-:W2:Y:S02]  /*24b0*/  LDG.E R2, desc[UR36][R2.64] ;  /* 0x0000002402027981 */ /* 0x000ea4000c1e1900 */
[----:B--2---:R-:W-:Y:S01]  /*24c0*/  ISETP.NE.AND P0, PT, R2, RZ, PT ;  /* 0x000000ff0200720c */ /* 0x004fe20003f05270 */
[----:B------:R-:W-:-:S12]  /*24d0*/  BRA `(.L_x_25857) ;  /* 0x0000000400fc7947 */ /* 0x000fd80003800000 */
.L_x_25858:
[----:B------:R-:W2:Y:S02]  /*24e0*/  LDG.E.U16 R2, desc[UR36][R2.64] ;  /* 0x0000002402027981 */ /* 0x000ea4000c1e1500 */
[----:B--2---:R-:W-:Y:S01]  /*24f0*/  ISETP.NE.AND P0, PT, R2, RZ, PT ;  /* 0x000000ff0200720c */ /* 0x004fe20003f05270 */
[----:B------:R-:W-:-:S12]  /*2500*/  BRA `(.L_x_25857) ;  /* 0x0000000400f07947 */ /* 0x000fd80003800000 */
.L_x_25853:
        /* <DEDUP_REMOVED lines=9> */
.L_x_25861:
[----:B------:R-:W2:Y:S02]  /*25a0*/  LDG.E.U16 R0, desc[UR36][R2.64] ;  /* 0x0000002402007981 */ /* 0x000ea4000c1e1500 */
[----:B--2---:R-:W-:-:S05]  /*25b0*/  HADD2.F32 R0, -RZ, R0.H0_H0 ;  /* 0x20000000ff007230 */ /* 0x004fca0000004100 */
[----:B------:R-:W-:Y:S01]  /*25c0*/  FSETP.NEU.FTZ.AND P0, PT, R0, RZ, PT ;  /* 0x000000ff0000720b */ /* 0x000fe20003f1d000 */
[----:B------:R-:W-:-:S12]  /*25d0*/  BRA `(.L_x_25857) ;  /* 0x0000000400bc7947 */ /* 0x000fd80003800000 */
.L_x_25860:
        /* <DEDUP_REMOVED lines=11> */
.L_x_25863:
        /* <DEDUP_REMOVED lines=8> */
.L_x_25862:
[----:B------:R-:W2:Y:S02]  /*2710*/  LDG.E.64 R2, desc[UR36][R2.64] ;  /* 0x0000002402027981 */ /* 0x000ea4000c1e1b00 */
[----:B--2---:R-:W-:Y:S01]  /*2720*/  DSETP.NEU.AND P0, PT, R2, RZ, PT ;  /* 0x000000ff0200722a */ /* 0x004fe20003f0d000 */
[----:B------:R-:W-:-:S13]  /*2730*/  BRA `(.L_x_25857) ;  /* 0x0000000400647947 */ /* 0x000fda0003800000 */
.L_x_25852:
        /* <DEDUP_REMOVED lines=11> */
.L_x_25866:
[----:B------:R-:W2:Y:S02]  /*27f0*/  LDG.E.128 R4, desc[UR36][R2.64] ;  /* 0x0000002402047981 */ /* 0x000ea4000c1e1d00 */
[----:B--2---:R-:W-:-:S06]  /*2800*/  DSETP.NEU.AND P0, PT, R6, RZ, PT ;  /* 0x000000ff0600722a */ /* 0x004fcc0003f0d000 */
[----:B------:R-:W-:Y:S01]  /*2810*/  DSETP.NEU.OR P0, PT, R4, RZ, P0 ;  /* 0x000000ff0400722a */ /* 0x000fe2000070d400 */
[----:B------:R-:W-:-:S13]  /*2820*/  BRA `(.L_x_25857) ;  /* 0x0000000400287947 */ /* 0x000fda0003800000 */
.L_x_25865:
        /* <DEDUP_REMOVED lines=9> */
.L_x_25868:
        /* <DEDUP_REMOVED lines=11> */
.L_x_25867:
[----:B------:R-:W2:Y:S02]  /*2970*/  LDG.E.U16 R0, desc[UR36][R2.64] ;  /* 0x0000002402007981 */ /* 0x000ea4000c1e1500 */
[----:B--2---:R-:W-:-:S05]  /*2980*/  IMAD.U32 R0, R0, 0x10000, RZ ;  /* 0x0001000000007824 */ /* 0x004fca00078e00ff */
[----:B------:R-:W-:Y:S01]  /*2990*/  FSETP.NEU.FTZ.AND P0, PT, R0, RZ, PT ;  /* 0x000000ff0000720b */ /* 0x000fe20003f1d000 */
[----:B------:R-:W-:-:S12]  /*29a0*/  BRA `(.L_x_25857) ;  /* 0x0000000000c87947 */ /* 0x000fd80003800000 */
.L_x_25864:
        /* <DEDUP_REMOVED lines=11> */
.L_x_25871:
[----:B------:R-:W2:Y:S02]  /*2a60*/  LDG.E.U8 R2, desc[UR36][R2.64] ;  /* 0x0000002402027981 */ /* 0x000ea4000c1e1100 */
[----:B--2---:R-:W-:Y:S01]  /*2a70*/  ISETP.NE.AND P0, PT, R2, RZ, PT ;  /* 0x000000ff0200720c */ /* 0x004fe20003f05270 */
[----:B------:R-:W-:-:S12]  /*2a80*/  BRA `(.L_x_25857) ;  /* 0x0000000000907947 */ /* 0x000fd80003800000 */
.L_x_25870:
[----:B------:R-:W2:Y:S02]  /*2a90*/  LDG.E.U8 R2, desc[UR36][R2.64] ;  /* 0x0000002402027981 */ /* 0x000ea4000c1e1100 */
[----:B--2---:R-:W-:Y:S01]  /*2aa0*/  ISETP.NE.AND P0, PT, R2, RZ, PT ;  /* 0x000000ff0200720c */ /* 0x004fe20003f05270 */
[----:B------:R-:W-:-:S12]  /*2ab0*/  BRA `(.L_x_25857) ;  /* 0x0000000000847947 */ /* 0x000fd80003800000 */
.L_x_25869:
[----:B------:R-:W-:-:S09]  /*2ac0*/  UISETP.NE.AND UP0, UPT, UR4, 0x1c, UPT ;  /* 0x0000001c0400788c */ /* 0x000fd2000bf05270 */
[----:B------:R-:W-:Y:S05]  /*2ad0*/  BRA.U !UP0, `(.L_x_25872) ;  /* 0x0000000108747547 */ /* 0x000fea000b800000 */
[----:B------:R-:W-:-:S09]  /*2ae0*/  UISETP.NE.AND UP0, UPT, UR4, 0x1d, UPT ;  /* 0x0000001d0400788c */ /* 0x000fd2000bf05270 */
[----:B------:R-:W-:Y:S05]  /*2af0*/  BRA.U !UP0, `(.L_x_25873) ;  /* 0x00000001085c7547 */ /* 0x000fea000b800000 */
[----:B------:R-:W-:-:S09]  /*2b00*/  UISETP.NE.AND UP0, UPT, UR4, 0x2c, UPT ;  /* 0x0000002c0400788c */ /* 0x000fd2000bf05270 */
[----:B------:R-:W-:Y:S05]  /*2b10*/  BRA.U !UP0, `(.L_x_25874) ;  /* 0x0000000108487547 */ /* 0x000fea000b800000 */
.L_x_25856:
        /* <DEDUP_REMOVED lines=16> */
.L_x_25875:
[----:B------:R-:W-:Y:S01]  /*2c20*/  PLOP3.LUT P0, PT, PT, PT, PT, 0x8, 0x80 ;  /* 0x000000000080781c */ /* 0x000fe20003f0e170 */
[----:B------:R-:W-:-:S12]  /*2c30*/  BRA `(.L_x_25857) ;  /* 0x0000000000247947 */ /* 0x000fd80003800000 */
.L_x_25874:
[----:B------:R-:W2:Y:S02]  /*2c40*/  LDG.E.U8 R2, desc[UR36][R2.64] ;  /* 0x0000002402027981 */ /* 0x000ea4000c1e1100 */
[----:B--2---:R-:W-:Y:S01]  /*2c50*/  ISETP.NE.AND P0, PT, R2, RZ, PT ;  /* 0x000000ff0200720c */ /* 0x004fe20003f05270 */
[----:B------:R-:W-:-:S12]  /*2c60*/  BRA `(.L_x_25857) ;  /* 0x0000000000187947 */ /* 0x000fd80003800000 */
.L_x_25873:
[----:B------:R-:W2:Y:S02]  /*2c70*/  LDG.E.64 R2, desc[UR36][R2.64] ;  /* 0x0000002402027981 */ /* 0x000ea4000c1e1b00 */
[----:B--2---:R-:W-:-:S04]  /*2c80*/  ISETP.NE.U32.AND P0, PT, R2, RZ, PT ;  /* 0x000000ff0200720c */ /* 0x004fc80003f05070 */
[----:B------:R-:W-:Y:S01]  /*2c90*/  ISETP.NE.AND.EX P0, PT, R3, RZ, PT, P0 ;  /* 0x000000ff0300720c */ /* 0x000fe20003f05300 */
[----:B------:R-:W-:-:S12]  /*2ca0*/  BRA `(.L_x_25857) ;  /* 0x0000000000087947 */ /* 0x000fd80003800000 */
.L_x_25872:
[----:B------:R-:W2:Y:S02]  /*2cb0*/  LDG.E R2, desc[UR36][R2.64] ;  /* 0x0000002402027981 */ /* 0x000ea4000c1e1900 */
[----:B--2---:R-:W-:-:S13]  /*2cc0*/  ISETP.NE.AND P0, PT, R2, RZ, PT ;  /* 0x000000ff0200720c */ /* 0x004fda0003f05270 */
.L_x_25857:
[----:B------:R-:W-:Y:S05]  /*2cd0*/  BSYNC.RECONVERGENT B6 ;  /* 0x0000000000067941 */ /* 0x000fea0003800200 */
.L_x_25851:
[----:B------:R-:W0:Y:S01]  /*2ce0*/  LDCU.64 UR6, c[0x0][0x5e8] ;  /* 0x0000bd00ff0677ac */ /* 0x000e220008000a00 */
[----:B------:R-:W-:Y:S01]  /*2cf0*/  ISETP.NE.AND P1, PT, R19, RZ, PT ;  /* 0x000000ff1300720c */ /* 0x000fe20003f25270 */
[----:B------:R-:W-:Y:S01]  /*2d00*/  BSSY.RECONVERGENT B6, `(.L_x_25876) ;  /* 0x00000d4000067945 */ /* 0x000fe20003800200 */
[----:B------:R-:W-:Y:S02]  /*2d10*/  UPRMT UR4, UR43, 0x9910, URZ ;  /* 0x000099102b047896 */ /* 0x000fe400080000ff */
[----:B------:R-:W-:Y:S02]  /*2d20*/  PLOP3.LUT P0, PT, P1, P0, PT, 0x80, 0x8 ;  /* 0x000000000008781c */ /* 0x000fe40000f01070 */
[----:B------:R-:W-:Y:S02]  /*2d30*/  UISETP.GT.AND UP0, UPT, UR4, 0x9, UPT ;  /* 0x000000090400788c */ /* 0x000fe4000bf04270 */
[----:B------:R-:W-:Y:S02]  /*2d40*/  SEL R4, RZ, 0x1, !P0 ;  /* 0x00000001ff047807 */ /* 0x000fe40004000000 */
[----:B0-----:R-:W-:-:S04]  /*2d50*/  IADD3 R2, P1, PT, R16, UR6, RZ ;  /* 0x0000000610027c10 */ /* 0x001fc8000ff3e0ff */
        /* <DEDUP_REMOVED lines=12> */
.L_x_25880:
[----:B------:R3:W-:Y:S01]  /*2e20*/  STG.E.U8 desc[UR36][R2.64], R4 ;  /* 0x0000000402007986 */ /* 0x0007e2000c101124 */
[----:B------:R-:W-:Y:S05]  /*2e30*/  BRA `(.L_x_25882) ;  /* 0x0000000c00007947 */ /* 0x000fea0003800000 */
.L_x_25879:
        /* <DEDUP_REMOVED lines=9> */
.L_x_25884:
[----:B------:R1:W-:Y:S01]  /*2ed0*/  STG.E desc[UR36][R2.64], R4 ;  /* 0x0000000402007986 */ /* 0x0003e2000c101924 */
[----:B------:R-:W-:Y:S05]  /*2ee0*/  BRA `(.L_x_25882) ;  /* 0x0000000800d47947 */ /* 0x000fea0003800000 */
.L_x_25883:
[----:B------:R2:W-:Y:S01]  /*2ef0*/  STG.E.U16 desc[UR36][R2.64], R4 ;  /* 0x0000000402007986 */ /* 0x0005e2000c101524 */
[----:B------:R-:W-:Y:S05]  /*2f00*/  BRA `(.L_x_25882) ;  /* 0x0000000800cc7947 */ /* 0x000fea0003800000 */
.L_x_25878:
        /* <DEDUP_REMOVED lines=9> */
.L_x_25886:
[----:B------:R-:W-:-:S04]  /*2fa0*/  I2FP.F32.U32 R0, R4 ;  /* 0x0000000400007245 */ /* 0x000fc80000201000 */
[----:B------:R-:W-:-:S05]  /*2fb0*/  F2FP.F16.F32.PACK_AB R0, RZ, R0 ;  /* 0x00000000ff00723e */ /* 0x000fca00000000ff */
[----:B------:R0:W-:Y:S01]  /*2fc0*/  STG.E.U16 desc[UR36][R2.64], R0 ;  /* 0x0000000002007986 */ /* 0x0001e2000c101524 */
[----:B------:R-:W-:Y:S05]  /*2fd0*/  BRA `(.L_x_25882) ;  /* 0x0000000800987947 */ /* 0x000fea0003800000 */
.L_x_25885:
        /* <DEDUP_REMOVED lines=10> */
.L_x_25888:
[----:B------:R-:W-:-:S04]  /*3080*/  I2FP.F32.U32 R4, R4 ;  /* 0x0000000400047245 */ /* 0x000fc80000201000 */
[----:B------:R-:W-:-:S04]  /*3090*/  F2FP.F16.F32.PACK_AB R5, RZ, R4 ;  /* 0x00000004ff05723e */ /* 0x000fc800000000ff */
[----:B------:R-:W-:-:S05]  /*30a0*/  PRMT R5, R5, 0x5410, RZ ;  /* 0x0000541005057816 */ /* 0x000fca00000000ff */
[----:B------:R0:W-:Y:S01]  /*30b0*/  STG.E desc[UR36][R2.64], R5 ;  /* 0x0000000502007986 */ /* 0x0001e2000c101924 */
[----:B------:R-:W-:Y:S05]  /*30c0*/  BRA `(.L_x_25882) ;  /* 0x00000008005c7947 */ /* 0x000fea0003800000 */
.L_x_25887:
[----:B------:R-:W0:Y:S02]  /*30d0*/  I2F.F64.U32 R4, R4 ;  /* 0x0000000400047312 */ /* 0x000e240000201800 */
[----:B0-----:R0:W-:Y:S01]  /*30e0*/  STG.E.64 desc[UR36][R2.64], R4 ;  /* 0x0000000402007986 */ /* 0x0011e2000c101b24 */
[----:B------:R-:W-:Y:S05]  /*30f0*/  BRA `(.L_x_25882) ;  /* 0x0000000800507947 */ /* 0x000fea0003800000 */
.L_x_25877:
        /* <DEDUP_REMOVED lines=10> */
.L_x_25891:
[----:B------:R-:W0:Y:S01]  /*31a0*/  I2F.F64.U32 R4, R4 ;  /* 0x0000000400047312 */ /* 0x000e220000201800 */
[----:B------:R-:W-:-:S05]  /*31b0*/  CS2R R6, SRZ ;  /* 0x0000000000067805 */ /* 0x000fca000001ff00 */
[----:B0-----:R0:W-:Y:S01]  /*31c0*/  STG.E.128 desc[UR36][R2.64], R4 ;  /* 0x0000000402007986 */ /* 0x0011e2000c101d24 */
[----:B------:R-:W-:Y:S05]  /*31d0*/  BRA `(.L_x_25882) ;  /* 0x0000000800187947 */ /* 0x000fea0003800000 */
.L_x_25890:
        /* <DEDUP_REMOVED lines=8> */
[----:B------:R-:W-:Y:S02]  /*3260*/  IMAD.MOV.U32 R5, RZ, RZ, 0x7f ;  /* 0x0000007fff057424 */ /* 0x000fe400078e00ff */
        /* <DEDUP_REMOVED lines=8> */
.L_x_25895:
[----:B------:R-:W-:Y:S05]  /*32f0*/  BSYNC.RECONVERGENT B0 ;  /* 0x0000000000007941 */ /* 0x000fea0003800200 */
.L_x_25894:
[----:B------:R0:W-:Y:S01]  /*3300*/  STG.E.U8 desc[UR36][R2.64], R5 ;  /* 0x0000000502007986 */ /* 0x0001e2000c101124 */
[----:B------:R-:W-:Y:S05]  /*3310*/  BRA `(.L_x_25882) ;  /* 0x0000000400c87947 */ /* 0x000fea0003800000 */
.L_x_25893:
[----:B------:R-:W-:-:S04]  /*3320*/  I2FP.F32.U32 R7, R4 ;  /* 0x0000000400077245 */ /* 0x000fc80000201000 */
[----:B------:R-:W-:-:S13]  /*3330*/  ISETP.GE.U32.AND P1, PT, R7, 0x47800000, PT ;  /* 0x478000000700780c */ /* 0x000fda0003f26070 */
        /* <DEDUP_REMOVED lines=14> */
.L_x_25892:
[----:B------:R-:W-:-:S04]  /*3420*/  I2FP.F32.U32 R0, R4 ;  /* 0x0000000400007245 */ /* 0x000fc80000201000 */
[----:B------:R-:W-:-:S05]  /*3430*/  F2FP.BF16.F32.PACK_AB R0, RZ, R0 ;  /* 0x00000000ff00723e */ /* 0x000fca00000010ff */
[----:B------:R0:W-:Y:S01]  /*3440*/  STG.E.U16 desc[UR36][R2.64], R0 ;  /* 0x0000000002007986 */ /* 0x0001e2000c101524 */
[----:B------:R-:W-:Y:S05]  /*3450*/  BRA `(.L_x_25882) ;  /* 0x0000000400787947 */ /* 0x000fea0003800000 */
.L_x_25889:
        /* <DEDUP_REMOVED lines=10> */
.L_x_25898:
        /* <DEDUP_REMOVED lines=12> */
.L_x_25901:
[----:B------:R-:W-:-:S04]  /*35c0*/  SHF.R.U32.HI R0, RZ, 0x14, R5 ;  /* 0x00000014ff007819 */ /* 0x000fc80000011605 */
[----:B------:R-:W-:-:S04]  /*35d0*/  LOP3.LUT R0, R0, 0x1, RZ, 0xc0, !PT ;  /* 0x0000000100007812 */ /* 0x000fc800078ec0ff */
[----:B------:R-:W-:-:S04]  /*35e0*/  IADD3 R0, PT, PT, R5, 0x487ffff, R0 ;  /* 0x0487ffff05007810 */ /* 0x000fc80007ffe000 */
[----:B------:R-:W-:-:S04]  /*35f0*/  SHF.R.U32.HI R0, RZ, 0x14, R0 ;  /* 0x00000014ff007819 */ /* 0x000fc80000011600 */
[----:B------:R-:W-:-:S07]  /*3600*/  LOP3.LUT R4, R0, 0xff, RZ, 0xc0, !PT ;  /* 0x000000ff00047812 */ /* 0x000fce00078ec0ff */
.L_x_25902:
[----:B------:R-:W-:-:S07]  /*3610*/  PRMT R0, R4, 0x7610, R0 ;  /* 0x0000761004007816 */ /* 0x000fce0000000000 */
.L_x_25900:
[----:B------:R-:W-:Y:S05]  /*3620*/  BSYNC.RECONVERGENT B0 ;  /* 0x0000000000007941 */ /* 0x000fea0003800200 */
.L_x_25899:
[----:B------:R0:W-:Y:S01]  /*3630*/  STG.E.U8 desc[UR36][R2.64], R0 ;  /* 0x0000000002007986 */ /* 0x0001e2000c101124 */
[----:B------:R-:W-:Y:S05]  /*3640*/  BRA `(.L_x_25882) ;  /* 0x0000000000fc7947 */ /* 0x000fea0003800000 */
.L_x_25897:
        /* <DEDUP_REMOVED lines=12> */
.L_x_25905:
[----:B------:R-:W-:-:S04]  /*3710*/  SHF.R.U32.HI R0, RZ, 0x15, R5 ;  /* 0x00000015ff007819 */ /* 0x000fc80000011605 */
[----:B------:R-:W-:-:S04]  /*3720*/  LOP3.LUT R0, R0, 0x1, RZ, 0xc0, !PT ;  /* 0x0000000100007812 */ /* 0x000fc800078ec0ff */
[----:B------:R-:W-:-:S04]  /*3730*/  IADD3 R0, PT, PT, R5, 0x88fffff, R0 ;  /* 0x088fffff05007810 */ /* 0x000fc80007ffe000 */
[----:B------:R-:W-:-:S04]  /*3740*/  SHF.R.U32.HI R0, RZ, 0x15, R0 ;  /* 0x00000015ff007819 */ /* 0x000fc80000011600 */
[----:B------:R-:W-:-:S07]  /*3750*/  LOP3.LUT R4, R0, 0xff, RZ, 0xc0, !PT ;  /* 0x000000ff00047812 */ /* 0x000fce00078ec0ff */
.L_x_25906:
[----:B------:R-:W-:-:S07]  /*3760*/  PRMT R0, R4, 0x7610, R0 ;  /* 0x0000761004007816 */ /* 0x000fce0000000000 */
.L_x_25904:
[----:B------:R-:W-:Y:S05]  /*3770*/  BSYNC.RECONVERGENT B0 ;  /* 0x0000000000007941 */ /* 0x000fea0003800200 */
.L_x_25903:
[----:B------:R0:W-:Y:S01]  /*3780*/  STG.E.U8 desc[UR36][R2.64], R0 ;  /* 0x0000000002007986 */ /* 0x0001e2000c101124 */
[----:B------:R-:W-:Y:S05]  /*3790*/  BRA `(.L_x_25882) ;  /* 0x0000000000a87947 */ /* 0x000fea0003800000 */
.L_x_25896:
[----:B------:R-:W-:-:S09]  /*37a0*/  UISETP.NE.AND UP0, UPT, UR4, 0x1c, UPT ;  /* 0x0000001c0400788c */ /* 0x000fd2000bf05270 */
[----:B------:R-:W-:Y:S05]  /*37b0*/  BRA.U !UP0, `(.L_x_25907) ;  /* 0x00000001089c7547 */ /* 0x000fea000b800000 */
[----:B------:R-:W-:-:S09]  /*37c0*/  UISETP.NE.AND UP0, UPT, UR4, 0x1d, UPT ;  /* 0x0000001d0400788c */ /* 0x000fd2000bf05270 */
[----:B------:R-:W-:Y:S05]  /*37d0*/  BRA.U !UP0, `(.L_x_25908) ;  /* 0x0000000108887547 */ /* 0x000fea000b800000 */
[----:B------:R-:W-:-:S09]  /*37e0*/  UISETP.NE.AND UP0, UPT, UR4, 0x2c, UPT ;  /* 0x0000002c0400788c */ /* 0x000fd2000bf05270 */
[----:B------:R-:W-:Y:S05]  /*37f0*/  BRA.U !UP0, `(.L_x_25909) ;  /* 0x0000000108447547 */ /* 0x000fea000b800000 */
.L_x_25881:
        /* <DEDUP_REMOVED lines=16> */
.L_x_25910:
[----:B------:R-:W-:Y:S05]  /*3900*/  BRA `(.L_x_25882) ;  /* 0x00000000004c7947 */ /* 0x000fea0003800000 */
.L_x_25909:
        /* <DEDUP_REMOVED lines=15> */
.L_x_25908:
[----:B------:R-:W-:-:S05]  /*3a00*/  HFMA2 R5, -RZ, RZ, 0, 0 ;  /* 0x00000000ff057431 */ /* 0x000fca00000001ff */
[----:B------:R0:W-:Y:S01]  /*3a10*/  STG.E.64 desc[UR36][R2.64], R4 ;  /* 0x0000000402007986 */ /* 0x0001e2000c101b24 */
[----:B------:R-:W-:Y:S05]  /*3a20*/  BRA `(.L_x_25882) ;  /* 0x0000000000047947 */ /* 0x000fea0003800000 */
.L_x_25907:
[----:B------:R0:W-:Y:S02]  /*3a30*/  STG.E desc[UR36][R2.64], R4 ;  /* 0x0000000402007986 */ /* 0x0001e4000c101924 */
.L_x_25882:
[----:B------:R-:W-:Y:S05]  /*3a40*/  BSYNC.RECONVERGENT B6 ;  /* 0x0000000000067941 */ /* 0x000fea0003800200 */
.L_x_25876:
[----:B------:R-:W-:-:S07]  /*3a50*/  VIADD R17, R17, 0x80 ;  /* 0x0000008011117836 */ /* 0x000fce0000000000 */
.L_x_25824:
[----:B------:R-:W-:Y:S05]  /*3a60*/  BSYNC.RECONVERGENT B7 ;  /* 0x0000000000077941 */ /* 0x000fea0003800200 */
.L_x_25823:
        /* <DEDUP_REMOVED lines=358> */
.L_x_25913:
        /* <DEDUP_REMOVED lines=19> */
.L_x_25918:
[----:B------:R-:W2:Y:S02]  /*5200*/  LDG.E.U8 R2, desc[UR36][R2.64] ;  /* 0x0000002402027981 */ /* 0x000ea4000c1e1100 */
[----:B--2---:R-:W-:-:S04]  /*5210*/  ISETP.NE.AND P0, PT, R2, RZ, PT ;  /* 0x000000ff0200720c */ /* 0x004fc80003f05270 */
[----:B------:R-:W-:Y:S01]  /*5220*/  P2R R19, PR, RZ, 0x1 ;  /* 0x00000001ff137803 */ /* 0x000fe20000000000 */
[----:B------:R-:W-:Y:S08]  /*5230*/  BRA `(.L_x_25920) ;  /* 0x0000000800847947 */ /* 0x000ff00003800000 */
.L_x_25917:
        /* <DEDUP_REMOVED lines=11> */
.L_x_25922:
[----:B------:R-:W2:Y:S02]  /*52f0*/  LDG.E R2, desc[UR36][R2.64] ;  /* 0x0000002402027981 */ /* 0x000ea4000c1e1900 */
[----:B--2---:R-:W-:-:S04]  /*5300*/  ISETP.NE.AND P0, PT, R2, RZ, PT ;  /* 0x000000ff0200720c */ /* 0x004fc80003f05270 */
[----:B------:R-:W-:Y:S01]  /*5310*/  P2R R19, PR, RZ, 0x1 ;  /* 0x00000001ff137803 */ /* 0x000fe20000000000 */
[----:B------:R-:W-:Y:S08]  /*5320*/  BRA `(.L_x_25920) ;  /* 0x0000000800487947 */ /* 0x000ff00003800000 */
.L_x_25921:
[----:B------:R-:W2:Y:S02]  /*5330*/  LDG.E.U16 R2, desc[UR36][R2.64] ;  /* 0x0000002402027981 */ /* 0x000ea4000c1e1500 */
[----:B--2---:R-:W-:-:S04]  /*5340*/  ISETP.NE.AND P0, PT, R2, RZ, PT ;  /* 0x000000ff0200720c */ /* 0x004fc80003f05270 */
[----:B------:R-:W-:Y:S01]  /*5350*/  P2R R19, PR, RZ, 0x1 ;  /* 0x00000001ff137803 */ /* 0x000fe20000000000 */
[----:B------:R-:W-:Y:S08]  /*5360*/  BRA `(.L_x_25920) ;  /* 0x0000000800387947 */ /* 0x000ff00003800000 */
.L_x_25916:
        /* <DEDUP_REMOVED lines=10> */
.L_x_25924:
[----:B------:R-:W2:Y:S02]  /*5410*/  LDG.E.U16 R0, desc[UR36][R2.64] ;  /* 0x0000002402007981 */ /* 0x000ea4000c1e1500 */
[----:B--2---:R-:W-:-:S05]  /*5420*/  HADD2.F32 R0, -RZ, R0.H0_H0 ;  /* 0x20000000ff007230 */ /* 0x004fca0000004100 */
[----:B------:R-:W-:-:S04]  /*5430*/  FSETP.NEU.FTZ.AND P0, PT, R0, RZ, PT ;  /* 0x000000ff0000720b */ /* 0x000fc80003f1d000 */
[----:B------:R-:W-:Y:S01]  /*5440*/  P2R R19, PR, RZ, 0x1 ;  /* 0x00000001ff137803 */ /* 0x000fe20000000000 */
[----:B------:R-:W-:Y:S08]  /*5450*/  BRA `(.L_x_25920) ;  /* 0x0000000400fc7947 */ /* 0x000ff00003800000 */
.L_x_25923:
        /* <DEDUP_REMOVED lines=12> */
.L_x_25926:
        /* <DEDUP_REMOVED lines=10> */
.L_x_25925:
[----:B------:R-:W2:Y:S02]  /*55c0*/  LDG.E.64 R2, desc[UR36][R2.64] ;  /* 0x0000002402027981 */ /* 0x000ea4000c1e1b00 */
[----:B--2---:R-:W-:-:S06]  /*55d0*/  DSETP.NEU.AND P0, PT, R2, RZ, PT ;  /* 0x000000ff0200722a */ /* 0x004fcc0003f0d000 */
[----:B------:R-:W-:Y:S01]  /*55e0*/  P2R R19, PR, RZ, 0x1 ;  /* 0x00000001ff137803 */ /* 0x000fe20000000000 */
[----:B------:R-:W-:Y:S07]  /*55f0*/  BRA `(.L_x_25920) ;  /* 0x0000000400947947 */ /* 0x000fee0003800000 */
.L_x_25915:
        /* <DEDUP_REMOVED lines=12> */
.L_x_25929:
[----:B------:R-:W2:Y:S02]  /*56c0*/  LDG.E.128 R4, desc[UR36][R2.64] ;  /* 0x0000002402047981 */ /* 0x000ea4000c1e1d00 */
[----:B--2---:R-:W-:-:S06]  /*56d0*/  DSETP.NEU.AND P0, PT, R6, RZ, PT ;  /* 0x000000ff0600722a */ /* 0x004fcc0003f0d000 */
[----:B------:R-:W-:-:S06]  /*56e0*/  DSETP.NEU.OR P0, PT, R4, RZ, P0 ;  /* 0x000000ff0400722a */ /* 0x000fcc000070d400 */
[----:B------:R-:W-:Y:S01]  /*56f0*/  P2R R19, PR, RZ, 0x1 ;  /* 0x00000001ff137803 */ /* 0x000fe20000000000 */
[----:B------:R-:W-:Y:S07]  /*5700*/  BRA `(.L_x_25920) ;  /* 0x0000000400507947 */ /* 0x000fee0003800000 */
.L_x_25928:
        /* <DEDUP_REMOVED lines=10> */
.L_x_25931:
        /* <DEDUP_REMOVED lines=9> */
[----:B------:R-:W-:-:S04]  /*5840*/  LOP3.LUT P0, RZ, R0, 0x7fffffff, RZ, 0xc0, !PT ;  /* 0x7fffffff00ff7812 */ /* 0x000fc8000780c0ff */
[----:B------:R-:W-:Y:S01]  /*5850*/  P2R R19, PR, RZ, 0x1 ;  /* 0x00000001ff137803 */ /* 0x000fe20000000000 */
[----:B------:R-:W-:Y:S08]  /*5860*/  BRA `(.L_x_25920) ;  /* 0x0000000000f87947 */ /* 0x000ff00003800000 */
.L_x_25930:
[----:B------:R-:W2:Y:S02]  /*5870*/  LDG.E.U16 R0, desc[UR36][R2.64] ;  /* 0x0000002402007981 */ /* 0x000ea4000c1e1500 */
[----:B--2---:R-:W-:-:S05]  /*5880*/  IMAD.U32 R0, R0, 0x10000, RZ ;  /* 0x0001000000007824 */ /* 0x004fca00078e00ff */
[----:B------:R-:W-:-:S04]  /*5890*/  FSETP.NEU.FTZ.AND P0, PT, R0, RZ, PT ;  /* 0x000000ff0000720b */ /* 0x000fc80003f1d000 */
[----:B------:R-:W-:Y:S01]  /*58a0*/  P2R R19, PR, RZ, 0x1 ;  /* 0x00000001ff137803 */ /* 0x000fe20000000000 */
[----:B------:R-:W-:Y:S08]  /*58b0*/  BRA `(.L_x_25920) ;  /* 0x0000000000e47947 */ /* 0x000ff00003800000 */
.L_x_25927:
        /* <DEDUP_REMOVED lines=12> */
.L_x_25934:
[----:B------:R-:W2:Y:S02]  /*5980*/  LDG.E.U8 R2, desc[UR36][R2.64] ;  /* 0x0000002402027981 */ /* 0x000ea4000c1e1100 */
[----:B--2---:R-:W-:-:S04]  /*5990*/  ISETP.NE.AND P0, PT, R2, RZ, PT ;  /* 0x000000ff0200720c */ /* 0x004fc80003f05270 */
[----:B------:R-:W-:Y:S01]  /*59a0*/  P2R R19, PR, RZ, 0x1 ;  /* 0x00000001ff137803 */ /* 0x000fe20000000000 */
[----:B------:R-:W-:Y:S08]  /*59b0*/  BRA `(.L_x_25920) ;  /* 0x0000000000a47947 */ /* 0x000ff00003800000 */
.L_x_25933:
[----:B------:R-:W2:Y:S02]  /*59c0*/  LDG.E.U8 R2, desc[UR36][R2.64] ;  /* 0x0000002402027981 */ /* 0x000ea4000c1e1100 */
[----:B--2---:R-:W-:-:S04]  /*59d0*/  ISETP.NE.AND P0, PT, R2, RZ, PT ;  /* 0x000000ff0200720c */ /* 0x004fc80003f05270 */
[----:B------:R-:W-:Y:S01]  /*59e0*/  P2R R19, PR, RZ, 0x1 ;  /* 0x00000001ff137803 */ /* 0x000fe20000000000 */
[----:B------:R-:W-:Y:S08]  /*59f0*/  BRA `(.L_x_25920) ;  /* 0x0000000000947947 */ /* 0x000ff00003800000 */
.L_x_25932:
        /* <DEDUP_REMOVED lines=10> */
.L_x_25919:
        /* <DEDUP_REMOVED lines=16> */
.L_x_25937:
[----:B------:R-:W-:-:S04]  /*5ba0*/  PLOP3.LUT P0, PT, PT, PT, PT, 0x8, 0x80 ;  /* 0x000000000080781c */ /* 0x000fc80003f0e170 */
[----:B------:R-:W-:Y:S01]  /*5bb0*/  P2R R19, PR, RZ, 0x1 ;  /* 0x00000001ff137803 */ /* 0x000fe20000000000 */
[----:B------:R-:W-:Y:S08]  /*5bc0*/  BRA `(.L_x_25920) ;  /* 0x0000000000207947 */ /* 0x000ff00003800000 */
.L_x_25936:
[----:B------:R-:W2:Y:S02]  /*5bd0*/  LDG.E.64 R2, desc[UR36][R2.64] ;  /* 0x0000002402027981 */ /* 0x000ea4000c1e1b00 */
[----:B--2---:R-:W-:-:S04]  /*5be0*/  ISETP.NE.U32.AND P0, PT, R2, RZ, PT ;  /* 0x000000ff0200720c */ /* 0x004fc80003f05070 */
[----:B------:R-:W-:-:S04]  /*5bf0*/  ISETP.NE.AND.EX P0, PT, R3, RZ, PT, P0 ;  /* 0x000000ff0300720c */ /* 0x000fc80003f05300 */
[----:B------:R-:W-:Y:S01]  /*5c00*/  P2R R19, PR, RZ, 0x1 ;  /* 0x00000001ff137803 */ /* 0x000fe20000000000 */
[----:B------:R-:W-:Y:S08]  /*5c10*/  BRA `(.L_x_25920) ;  /* 0x00000000000c7947 */ /* 0x000ff00003800000 */
.L_x_25935:
[----:B------:R-:W2:Y:S02]  /*5c20*/  LDG.E R2, desc[UR36][R2.64] ;  /* 0x0000002402027981 */ /* 0x000ea4000c1e1900 */
[----:B--2---:R-:W-:-:S04]  /*5c30*/  ISETP.NE.AND P0, PT, R2, RZ, PT ;  /* 0x000000ff0200720c */ /* 0x004fc80003f05270 */
[----:B------:R-:W-:-:S09]  /*5c40*/  P2R R19, PR, RZ, 0x1 ;  /* 0x00000001ff137803 */ /* 0x000fd20000000000 */
.L_x_25920:
[----:B------:R-:W-:Y:S05]  /*5c50*/  BSYNC.RECONVERGENT B6 ;  /* 0x0000000000067941 */ /* 0x000fea0003800200 */
.L_x_25914:
        /* <DEDUP_REMOVED lines=18> */
.L_x_25942:
[----:B------:R-:W2:Y:S02]  /*5d80*/  LDG.E.U8 R2, desc[UR36][R2.64] ;  /* 0x0000002402027981 */ /* 0x000ea4000c1e1100 */
[----:B--2---:R-:W-:Y:S01]  /*5d90*/  ISETP.NE.AND P0, PT, R2, RZ, PT ;  /* 0x000000ff0200720c */ /* 0x004fe20003f05270 */
[----:B------:R-:W-:-:S12]  /*5da0*/  BRA `(.L_x_25944) ;  /* 0x0000000800307947 */ /* 0x000fd80003800000 */
.L_x_25941:
        /* <DEDUP_REMOVED lines=10> */
.L_x_25946:
[----:B------:R-:W2:Y:S02]  /*5e50*/  LDG.E R2, desc[UR36][R2.64] ;  /* 0x0000002402027981 */ /* 0x000ea4000c1e1900 */
[----:B--2---:R-:W-:Y:S01]  /*5e60*/  ISETP.NE.AND P0, PT, R2, RZ, PT ;  /* 0x000000ff0200720c */ /* 0x004fe20003f05270 */
[----:B------:R-:W-:-:S12]  /*5e70*/  BRA `(.L_x_25944) ;  /* 0x0000000400fc7947 */ /* 0x000fd80003800000 */
.L_x_25945:
[----:B------:R-:W2:Y:S02]  /*5e80*/  LDG.E.U16 R2, desc[UR36][R2.64] ;  /* 0x0000002402027981 */ /* 0x000ea4000c1e1500 */
[----:B--2---:R-:W-:Y:S01]  /*5e90*/  ISETP.NE.AND P0, PT, R2, RZ, PT ;  /* 0x000000ff0200720c */ /* 0x004fe20003f05270 */
[----:B------:R-:W-:-:S12]  /*5ea0*/  BRA `(.L_x_25944) ;  /* 0x0000000400f07947 */ /* 0x000fd80003800000 */
.L_x_25940:
        /* <DEDUP_REMOVED lines=9> */
.L_x_25948:
[----:B------:R-:W2:Y:S02]  /*5f40*/  LDG.E.U16 R0, desc[UR36][R2.64] ;  /* 0x0000002402007981 */ /* 0x000ea4000c1e1500 */
[----:B--2---:R-:W-:-:S05]  /*5f50*/  HADD2.F32 R0, -RZ, R0.H0_H0 ;  /* 0x20000000ff007230 */ /* 0x004fca0000004100 */
[----:B------:R-:W-:Y:S01]  /*5f60*/  FSETP.NEU.FTZ.AND P0, PT, R0, RZ, PT ;  /* 0x000000ff0000720b */ /* 0x000fe20003f1d000 */
[----:B------:R-:W-:-:S12]  /*5f70*/  BRA `(.L_x_25944) ;  /* 0x0000000400bc7947 */ /* 0x000fd80003800000 */
.L_x_25947:
        /* <DEDUP_REMOVED lines=11> */
.L_x_25950:
        /* <DEDUP_REMOVED lines=8> */
.L_x_25949:
[----:B------:R-:W2:Y:S02]  /*60b0*/  LDG.E.64 R2, desc[UR36][R2.64] ;  /* 0x0000002402027981 */ /* 0x000ea4000c1e1b00 */
[----:B--2---:R-:W-:Y:S01]  /*60c0*/  DSETP.NEU.AND P0, PT, R2, RZ, PT ;  /* 0x000000ff0200722a */ /* 0x004fe20003f0d000 */
[----:B------:R-:W-:-:S13]  /*60d0*/  BRA `(.L_x_25944) ;  /* 0x0000000400647947 */ /* 0x000fda0003800000 */
.L_x_25939:
        /* <DEDUP_REMOVED lines=11> */
.L_x_25953:
[----:B------:R-:W2:Y:S02]  /*6190*/  LDG.E.128 R4, desc[UR36][R2.64] ;  /* 0x0000002402047981 */ /* 0x000ea4000c1e1d00 */
[----:B--2---:R-:W-:-:S06]  /*61a0*/  DSETP.NEU.AND P0, PT, R6, RZ, PT ;  /* 0x000000ff0600722a */ /* 0x004fcc0003f0d000 */
[----:B------:R-:W-:Y:S01]  /*61b0*/  DSETP.NEU.OR P0, PT, R4, RZ, P0 ;  /* 0x000000ff0400722a */ /* 0x000fe2000070d400 */
[----:B------:R-:W-:-:S13]  /*61c0*/  BRA `(.L_x_25944) ;  /* 0x0000000400287947 */ /* 0x000fda0003800000 */
.L_x_25952:
        /* <DEDUP_REMOVED lines=9> */
.L_x_25955:
        /* <DEDUP_REMOVED lines=11> */
.L_x_25954:
[----:B------:R-:W2:Y:S02]  /*6310*/  LDG.E.U16 R0, desc[UR36][R2.64] ;  /* 0x0000002402007981 */ /* 0x000ea4000c1e1500 */
[----:B--2---:R-:W-:-:S05]  /*6320*/  IMAD.U32 R0, R0, 0x10000, RZ ;  /* 0x0001000000007824 */ /* 0x004fca00078e00ff */
[----:B------:R-:W-:Y:S01]  /*6330*/  FSETP.NEU.FTZ.AND P0, PT, R0, RZ, PT ;  /* 0x000000ff0000720b */ /* 0x000fe20003f1d000 */
[----:B------:R-:W-:-:S12]  /*6340*/  BRA `(.L_x_25944) ;  /* 0x0000000000c87947 */ /* 0x000fd80003800000 */
.L_x_25951:
        /* <DEDUP_REMOVED lines=11> */
.L_x_25958:
[----:B------:R-:W2:Y:S02]  /*6400*/  LDG.E.U8 R2, desc[UR36][R2.64] ;  /* 0x0000002402027981 */ /* 0x000ea4000c1e1100 */
[----:B--2---:R-:W-:Y:S01]  /*6410*/  ISETP.NE.AND P0, PT, R2, RZ, PT ;  /* 0x000000ff0200720c */ /* 0x004fe20003f05270 */
[----:B------:R-:W-:-:S12]  /*6420*/  BRA `(.L_x_25944) ;  /* 0x0000000000907947 */ /* 0x000fd80003800000 */
.L_x_25957:
[----:B------:R-:W2:Y:S02]  /*6430*/  LDG.E.U8 R2, desc[UR36][R2.64] ;  /* 0x0000002402027981 */ /* 0x000ea4000c1e1100 */
[----:B--2---:R-:W-:Y:S01]  /*6440*/  ISETP.NE.AND P0, PT, R2, RZ, PT ;  /* 0x000000ff0200720c */ /* 0x004fe20003f05270 */
[----:B------:R-:W-:-:S12]  /*6450*/  BRA `(.L_x_25944) ;  /* 0x0000000000847947 */ /* 0x000fd80003800000 */
.L_x_25956:
        /* <DEDUP_REMOVED lines=9> */
.L_x_25943:
        /* <DEDUP_REMOVED lines=16> */
.L_x_25961:
[----:B------:R-:W-:Y:S01]  /*65f0*/  PLOP3.LUT P0, PT, PT, PT, PT, 0x8, 0x80 ;  /* 0x000000000080781c */ /* 0x000fe20003f0e170 */
[----:B------:R-:W-:-:S12]  /*6600*/  BRA `(.L_x_25944) ;  /* 0x0000000000187947 */ /* 0x000fd80003800000 */
.L_x_25960:
[----:B------:R-:W2:Y:S02]  /*6610*/  LDG.E.64 R2, desc[UR36][R2.64] ;  /* 0x0000002402027981 */ /* 0x000ea4000c1e1b00 */
[----:B--2---:R-:W-:-:S04]  /*6620*/  ISETP.NE.U32.AND P0, PT, R2, RZ, PT ;  /* 0x000000ff0200720c */ /* 0x004fc80003f05070 */
[----:B------:R-:W-:Y:S01]  /*6630*/  ISETP.NE.AND.EX P0, PT, R3, RZ, PT, P0 ;  /* 0x000000ff0300720c */ /* 0x000fe20003f05300 */
[----:B------:R-:W-:-:S12]  /*6640*/  BRA `(.L_x_25944) ;  /* 0x0000000000087947 */ /* 0x000fd80003800000 */
.L_x_25959:
[----:B------:R-:W2:Y:S02]  /*6650*/  LDG.E R2, desc[UR36][R2.64] ;  /* 0x0000002402027981 */ /* 0x000ea4000c1e1900 */
[----:B--2---:R-:W-:-:S13]  /*6660*/  ISETP.NE.AND P0, PT, R2, RZ, PT ;  /* 0x000000ff0200720c */ /* 0x004fda0003f05270 */
.L_x_25944:
[----:B------:R-:W-:Y:S05]  /*6670*/  BSYNC.RECONVERGENT B6 ;  /* 0x0000000000067941 */ /* 0x000fea0003800200 */
.L_x_25938:
        /* <DEDUP_REMOVED lines=20> */
.L_x_25966:
[----:B------:R0:W-:Y:S01]  /*67c0*/  STG.E.U8 desc[UR36][R2.64], R4 ;  /* 0x0000000402007986 */ /* 0x0001e2000c101124 */
[----:B------:R-:W-:Y:S05]  /*67d0*/  BRA `(.L_x_25968) ;  /* 0x0000000800fc7947 */ /* 0x000fea0003800000 */
.L_x_25965:
        /* <DEDUP_REMOVED lines=9> */
.L_x_25970:
[----:B------:R0:W-:Y:S01]  /*6870*/  STG.E desc[UR36][R2.64], R4 ;  /* 0x0000000402007986 */ /* 0x0001e2000c101924 */
[----:B------:R-:W-:Y:S05]  /*6880*/  BRA `(.L_x_25968) ;  /* 0x0000000800d07947 */ /* 0x000fea0003800000 */
.L_x_25969:
[----:B------:R0:W-:Y:S01]  /*6890*/  STG.E.U16 desc[UR36][R2.64], R4 ;  /* 0x0000000402007986 */ /* 0x0001e2000c101524 */
[----:B------:R-:W-:Y:S05]  /*68a0*/  BRA `(.L_x_25968) ;  /* 0x0000000800c87947 */ /* 0x000fea0003800000 */
.L_x_25964:
        /* <DEDUP_REMOVED lines=9> */
.L_x_25972:
[----:B------:R-:W-:-:S04]  /*6940*/  I2FP.F32.U32 R0, R4 ;  /* 0x0000000400007245 */ /* 0x000fc80000201000 */
[----:B------:R-:W-:-:S05]  /*6950*/  F2FP.F16.F32.PACK_AB R0, RZ, R0 ;  /* 0x00000000ff00723e */ /* 0x000fca00000000ff */
[----:B------:R0:W-:Y:S01]  /*6960*/  STG.E.U16 desc[UR36][R2.64], R0 ;  /* 0x0000000002007986 */ /* 0x0001e2000c101524 */
[----:B------:R-:W-:Y:S05]  /*6970*/  BRA `(.L_x_25968) ;  /* 0x0000000800947947 */ /* 0x000fea0003800000 */
.L_x_25971:
        /* <DEDUP_REMOVED lines=10> */
.L_x_25974:
[----:B------:R-:W-:-:S04]  /*6a20*/  I2FP.F32.U32 R4, R4 ;  /* 0x0000000400047245 */ /* 0x000fc80000201000 */
[----:B------:R-:W-:-:S04]  /*6a30*/  F2FP.F16.F32.PACK_AB R5, RZ, R4 ;  /* 0x00000004ff05723e */ /* 0x000fc800000000ff */
[----:B------:R-:W-:-:S05]  /*6a40*/  PRMT R5, R5, 0x5410, RZ ;  /* 0x0000541005057816 */ /* 0x000fca00000000ff */
[----:B------:R0:W-:Y:S01]  /*6a50*/  STG.E desc[UR36][R2.64], R5 ;  /* 0x0000000502007986 */ /* 0x0001e2000c101924 */
[----:B------:R-:W-:Y:S05]  /*6a60*/  BRA `(.L_x_25968) ;  /* 0x0000000800587947 */ /* 0x000fea0003800000 */
.L_x_25973:
[----:B------:R-:W0:Y:S02]  /*6a70*/  I2F.F64.U32 R4, R4 ;  /* 0x0000000400047312 */ /* 0x000e240000201800 */
[----:B0-----:R0:W-:Y:S01]  /*6a80*/  STG.E.64 desc[UR36][R2.64], R4 ;  /* 0x0000000402007986 */ /* 0x0011e2000c101b24 */
[----:B------:R-:W-:Y:S05]  /*6a90*/  BRA `(.L_x_25968) ;  /* 0x00000008004c7947 */ /* 0x000fea0003800000 */
.L_x_25963:
        /* <DEDUP_REMOVED lines=12> */
.L_x_25978:
        /* <DEDUP_REMOVED lines=17> */
.L_x_25980:
[----:B------:R-:W-:Y:S05]  /*6c70*/  BSYNC.RECONVERGENT B0 ;  /* 0x0000000000007941 */ /* 0x000fea0003800200 */
.L_x_25979:
[----:B------:R0:W-:Y:S01]  /*6c80*/  STG.E.U8 desc[UR36][R2.64], R0 ;  /* 0x0000000002007986 */ /* 0x0001e2000c101124 */
[----:B------:R-:W-:Y:S05]  /*6c90*/  BRA `(.L_x_25968) ;  /* 0x0000000400cc7947 */ /* 0x000fea0003800000 */
.L_x_25977:
        /* <DEDUP_REMOVED lines=17> */
.L_x_25982:
[----:B------:R-:W-:Y:S05]  /*6db0*/  BSYNC.RECONVERGENT B0 ;  /* 0x0000000000007941 */ /* 0x000fea0003800200 */
.L_x_25981:
[----:B------:R0:W-:Y:S01]  /*6dc0*/  STG.E.U8 desc[UR36][R2.64], R0 ;  /* 0x0000000002007986 */ /* 0x0001e2000c101124 */
[----:B------:R-:W-:Y:S05]  /*6dd0*/  BRA `(.L_x_25968) ;  /* 0x00000004007c7947 */ /* 0x000fea0003800000 */
.L_x_25976:
        /* <DEDUP_REMOVED lines=21> */
.L_x_25984:
[----:B------:R-:W-:-:S05]  /*6f30*/  IMAD.MOV.U32 R5, RZ, RZ, RZ ;  /* 0x000000ffff057224 */ /* 0x000fca00078e00ff */
[----:B------:R0:W-:Y:S01]  /*6f40*/  STG.E.64 desc[UR36][R2.64], R4 ;  /* 0x0000000402007986 */ /* 0x0001e2000c101b24 */
[----:B------:R-:W-:Y:S05]  /*6f50*/  BRA `(.L_x_25968) ;  /* 0x00000004001c7947 */ /* 0x000fea0003800000 */
.L_x_25983:
[----:B------:R0:W-:Y:S01]  /*6f60*/  STG.E desc[UR36][R2.64], R4 ;  /* 0x0000000402007986 */ /* 0x0001e2000c101924 */
[----:B------:R-:W-:Y:S05]  /*6f70*/  BRA `(.L_x_25968) ;  /* 0x0000000400147947 */ /* 0x000fea0003800000 */
.L_x_25975:
        /* <DEDUP_REMOVED lines=8> */
.L_x_25986:
[----:B------:R-:W0:Y:S01]  /*7000*/  I2F.F64.U32 R4, R4 ;  /* 0x0000000400047312 */ /* 0x000e220000201800 */
[----:B------:R-:W-:-:S05]  /*7010*/  CS2R R6, SRZ ;  /* 0x0000000000067805 */ /* 0x000fca000001ff00 */
[----:B0-----:R4:W-:Y:S01]  /*7020*/  STG.E.128 desc[UR36][R2.64], R4 ;  /* 0x0000000402007986 */ /* 0x0019e2000c101d24 */
[----:B------:R-:W-:Y:S05]  /*7030*/  BRA `(.L_x_25968) ;  /* 0x0000000000e47947 */ /* 0x000fea0003800000 */
.L_x_25985:
[----:B------:R-:W-:-:S09]  /*7040*/  UISETP.NE.AND UP0, UPT, UR4, 0xf, UPT ;  /* 0x0000000f0400788c */ /* 0x000fd2000bf05270 */
[----:B------:R-:W-:Y:S05]  /*7050*/  BRA.U !UP0, `(.L_x_25987) ;  /* 0x0000000108d07547 */ /* 0x000fea000b800000 */
[----:B------:R-:W-:-:S09]  /*7060*/  UISETP.NE.AND UP0, UPT, UR4, 0x17, UPT ;  /* 0x000000170400788c */ /* 0x000fd2000bf05270 */
[----:B------:R-:W-:Y:S05]  /*7070*/  BRA.U !UP0, `(.L_x_25988) ;  /* 0x0000000108847547 */ /* 0x000fea000b800000 */
[----:B------:R-:W-:-:S09]  /*7080*/  UISETP.NE.AND UP0, UPT, UR4, 0x18, UPT ;  /* 0x000000180400788c */ /* 0x000fd2000bf05270 */
[----:B------:R-:W-:Y:S05]  /*7090*/  BRA.U !UP0, `(.L_x_25989) ;  /* 0x0000000108447547 */ /* 0x000fea000b800000 */
.L_x_25967:
        /* <DEDUP_REMOVED lines=16> */
.L_x_25990:
[----:B------:R-:W-:Y:S05]  /*71a0*/  BRA `(.L_x_25968) ;  /* 0x0000000000887947 */ /* 0x000fea0003800000 */
.L_x_25989:
        /* <DEDUP_REMOVED lines=11> */
.L_x_25992:
[----:B------:R-:W-:Y:S05]  /*7260*/  BSYNC.RECONVERGENT B0 ;  /* 0x0000000000007941 */ /* 0x000fea0003800200 */
.L_x_25991:
[----:B------:R3:W-:Y:S01]  /*7270*/  STG.E.U8 desc[UR36][R2.64], R5 ;  /* 0x0000000502007986 */ /* 0x0007e2000c101124 */
[----:B------:R-:W-:Y:S05]  /*7280*/  BRA `(.L_x_25968) ;  /* 0x0000000000507947 */ /* 0x000fea0003800000 */
.L_x_25988:
        /* <DEDUP_REMOVED lines=12> */
.L_x_25993:
[----:B------:R-:W-:Y:S01]  /*7350*/  IMAD.MOV.U32 R5, RZ, RZ, 0x7f ;  /* 0x0000007fff057424 */ /* 0x000fe200078e00ff */
[----:B------:R-:W-:-:S04]  /*7360*/  ISETP.GT.U32.AND P0, PT, R7, 0x7f800000, PT ;  /* 0x7f8000000700780c */ /* 0x000fc80003f04070 */
[----:B------:R-:W-:-:S05]  /*7370*/  SEL R5, R5, 0x7c, P0 ;  /* 0x0000007c05057807 */ /* 0x000fca0000000000 */
[----:B------:R2:W-:Y:S01]  /*7380*/  STG.E.U8 desc[UR36][R2.64], R5 ;  /* 0x0000000502007986 */ /* 0x0005e2000c101124 */
[----:B------:R-:W-:Y:S05]  /*7390*/  BRA `(.L_x_25968) ;  /* 0x00000000000c7947 */ /* 0x000fea0003800000 */
.L_x_25987:
[----:B------:R-:W-:-:S04]  /*73a0*/  I2FP.F32.U32 R0, R4 ;  /* 0x0000000400007245 */ /* 0x000fc80000201000 */
[----:B------:R-:W-:-:S05]  /*73b0*/  F2FP.BF16.F32.PACK_AB R0, RZ, R0 ;  /* 0x00000000ff00723e */ /* 0x000fca00000010ff */
[----:B------:R0:W-:Y:S02]  /*73c0*/  STG.E.U16 desc[UR36][R2.64], R0 ;  /* 0x0000000002007986 */ /* 0x0001e4000c101524 */
.L_x_25968:
[----:B------:R-:W-:Y:S05]  /*73d0*/  BSYNC.RECONVERGENT B6 ;  /* 0x0000000000067941 */ /* 0x000fea0003800200 */
.L_x_25962:
[----:B------:R-:W-:-:S07]  /*73e0*/  VIADD R17, R17, 0x80 ;  /* 0x0000008011117836 */ /* 0x000fce0000000000 */
.L_x_25912:
[----:B------:R-:W-:Y:S05]  /*73f0*/  BSYNC.RECONVERGENT B7 ;  /* 0x0000000000077941 */ /* 0x000fea0003800200 */
.L_x_25911:
        /* <DEDUP_REMOVED lines=358> */
.L_x_25996:
        /* <DEDUP_REMOVED lines=19> */
.L_x_26001:
[----:B------:R-:W2:Y:S02]  /*8b90*/  LDG.E.U8 R2, desc[UR36][R2.64] ;  /* 0x0000002402027981 */ /* 0x000ea4000c1e1100 */
[----:B--2---:R-:W-:-:S04]  /*8ba0*/  ISETP.NE.AND P0, PT, R2, RZ, PT ;  /* 0x000000ff0200720c */ /* 0x004fc80003f05270 */
[----:B------:R-:W-:Y:S01]  /*8bb0*/  P2R R19, PR, RZ, 0x1 ;  /* 0x00000001ff137803 */ /* 0x000fe20000000000 */
[----:B------:R-:W-:Y:S08]  /*8bc0*/  BRA `(.L_x_26003) ;  /* 0x0000000800847947 */ /* 0x000ff00003800000 */
.L_x_26000:
        /* <DEDUP_REMOVED lines=11> */
.L_x_26005:
[----:B------:R-:W2:Y:S02]  /*8c80*/  LDG.E R2, desc[UR36][R2.64] ;  /* 0x0000002402027981 */ /* 0x000ea4000c1e1900 */
[----:B--2---:R-:W-:-:S04]  /*8c90*/  ISETP.NE.AND P0, PT, R2, RZ, PT ;  /* 0x000000ff0200720c */ /* 0x004fc80003f05270 */
[----:B------:R-:W-:Y:S01]  /*8ca0*/  P2R R19, PR, RZ, 0x1 ;  /* 0x00000001ff137803 */ /* 0x000fe20000000000 */
[----:B------:R-:W-:Y:S08]  /*8cb0*/  BRA `(.L_x_26003) ;  /* 0x0000000800487947 */ /* 0x000ff00003800000 */
.L_x_26004:
[----:B------:R-:W2:Y:S02]  /*8cc0*/  LDG.E.U16 R2, desc[UR36][R2.64] ;  /* 0x0000002402027981 */ /* 0x000ea4000c1e1500 */
[----:B--2---:R-:W-:-:S04]  /*8cd0*/  ISETP.NE.AND P0, PT, R2, RZ, PT ;  /* 0x000000ff0200720c */ /* 0x004fc80003f05270 */
[----:B------:R-:W-:Y:S01]  /*8ce0*/  P2R R19, PR, RZ, 0x1 ;  /* 0x00000001ff137803 */ /* 0x000fe20000000000 */
[----:B------:R-:W-:Y:S08]  /*8cf0*/  BRA `(.L_x_26003) ;  /* 0x0000000800387947 */ /* 0x000ff00003800000 */
.L_x_25999:
        /* <DEDUP_REMOVED lines=10> */
.L_x_26007:
[----:B------:R-:W2:Y:S02]  /*8da0*/  LDG.E.U16 R0, desc[UR36][R2.64] ;  /* 0x0000002402007981 */ /* 0x000ea4000c1e1500 */
[----:B--2---:R-:W-:-:S05]  /*8db0*/  HADD2.F32 R0, -RZ, R0.H0_H0 ;  /* 0x20000000ff007230 */ /* 0x004fca0000004100 */
[----:B------:R-:W-:-:S04]  /*8dc0*/  FSETP.NEU.FTZ.AND P0, PT, R0, RZ, PT ;  /* 0x000000ff0000720b */ /* 0x000fc80003f1d000 */
[----:B------:R-:W-:Y:S01]  /*8dd0*/  P2R R19, PR, RZ, 0x1 ;  /* 0x00000001ff137803 */ /* 0x000fe20000000000 */
[----:B------:R-:W-:Y:S08]  /*8de0*/  BRA `(.L_x_26003) ;  /* 0x0000000400fc7947 */ /* 0x000ff00003800000 */
.L_x_26006:
        /* <DEDUP_REMOVED lines=12> */
.L_x_26009:
        /* <DEDUP_REMOVED lines=10> */
.L_x_26008:
[----:B------:R-:W2:Y:S02]  /*8f50*/  LDG.E.64 R2, desc[UR36][R2.64] ;  /* 0x0000002402027981 */ /* 0x000ea4000c1e1b00 */
[----:B--2---:R-:W-:-:S06]  /*8f60*/  DSETP.NEU.AND P0, PT, R2, RZ, PT ;  /* 0x000000ff0200722a */ /* 0x004fcc0003f0d000 */
[----:B------:R-:W-:Y:S01]  /*8f70*/  P2R R19, PR, RZ, 0x1 ;  /* 0x00000001ff137803 */ /* 0x000fe20000000000 */
[----:B------:R-:W-:Y:S07]  /*8f80*/  BRA `(.L_x_26003) ;  /* 0x0000000400947947 */ /* 0x000fee0003800000 */
.L_x_25998:
        /* <DEDUP_REMOVED lines=12> */
.L_x_26012:
[----:B------:R-:W2:Y:S02]  /*9050*/  LDG.E.128 R4, desc[UR36][R2.64] ;  /* 0x0000002402047981 */ /* 0x000ea4000c1e1d00 */
[----:B--2---:R-:W-:-:S06]  /*9060*/  DSETP.NEU.AND P0, PT, R6, RZ, PT ;  /* 0x000000ff0600722a */ /* 0x004fcc0003f0d000 */
[----:B------:R-:W-:-:S06]  /*9070*/  DSETP.NEU.OR P0, PT, R4, RZ, P0 ;  /* 0x000000ff0400722a */ /* 0x000fcc000070d400 */
[----:B------:R-:W-:Y:S01]  /*9080*/  P2R R19, PR, RZ, 0x1 ;  /* 0x00000001ff137803 */ /* 0x000fe20000000000 */
[----:B------:R-:W-:Y:S07]  /*9090*/  BRA `(.L_x_26003) ;  /* 0x0000000400507947 */ /* 0x000fee0003800000 */
.L_x_26011:
        /* <DEDUP_REMOVED lines=10> */
.L_x_26014:
        /* <DEDUP_REMOVED lines=12> */
.L_x_26013:
[----:B------:R-:W2:Y:S02]  /*9200*/  LDG.E.U16 R0, desc[UR36][R2.64] ;  /* 0x0000002402007981 */ /* 0x000ea4000c1e1500 */
[----:B--2---:R-:W-:-:S05]  /*9210*/  IMAD.U32 R0, R0, 0x10000, RZ ;  /* 0x0001000000007824 */ /* 0x004fca00078e00ff */
[----:B------:R-:W-:-:S04]  /*9220*/  FSETP.NEU.FTZ.AND P0, PT, R0, RZ, PT ;  /* 0x000000ff0000720b */ /* 0x000fc80003f1d000 */
[----:B------:R-:W-:Y:S01]  /*9230*/  P2R R19, PR, RZ, 0x1 ;  /* 0x00000001ff137803 */ /* 0x000fe20000000000 */
[----:B------:R-:W-:Y:S08]  /*9240*/  BRA `(.L_x_26003) ;  /* 0x0000000000e47947 */ /* 0x000ff00003800000 */
.L_x_26010:
        /* <DEDUP_REMOVED lines=12> */
.L_x_26017:
[----:B------:R-:W2:Y:S02]  /*9310*/  LDG.E.U8 R2, desc[UR36][R2.64] ;  /* 0x0000002402027981 */ /* 0x000ea4000c1e1100 */
[----:B--2---:R-:W-:-:S04]  /*9320*/  ISETP.NE.AND P0, PT, R2, RZ, PT ;  /* 0x000000ff0200720c */ /* 0x004fc80003f05270 */
[----:B------:R-:W-:Y:S01]  /*9330*/  P2R R19, PR, RZ, 0x1 ;  /* 0x00000001ff137803 */ /* 0x000fe20000000000 */
[----:B------:R-:W-:Y:S08]  /*9340*/  BRA `(.L_x_26003) ;  /* 0x0000000000a47947 */ /* 0x000ff00003800000 */
.L_x_26016:
[----:B------:R-:W2:Y:S02]  /*9350*/  LDG.E.U8 R2, desc[UR36][R2.64] ;  /* 0x0000002402027981 */ /* 0x000ea4000c1e1100 */
[----:B--2---:R-:W-:-:S04]  /*9360*/  ISETP.NE.AND P0, PT, R2, RZ, PT ;  /* 0x000000ff0200720c */ /* 0x004fc80003f05270 */
[----:B------:R-:W-:Y:S01]  /*9370*/  P2R R19, PR, RZ, 0x1 ;  /* 0x00000001ff137803 */ /* 0x000fe20000000000 */
[----:B------:R-:W-:Y:S08]  /*9380*/  BRA `(.L_x_26003) ;  /* 0x0000000000947947 */ /* 0x000ff00003800000 */
.L_x_26015:
        /* <DEDUP_REMOVED lines=10> */
.L_x_26002:
        /* <DEDUP_REMOVED lines=16> */
.L_x_26020:
[----:B------:R-:W-:-:S04]  /*9530*/  PLOP3.LUT P0, PT, PT, PT, PT, 0x8, 0x80 ;  /* 0x000000000080781c */ /* 0x000fc80003f0e170 */
[----:B------:R-:W-:Y:S01]  /*9540*/  P2R R19, PR, RZ, 0x1 ;  /* 0x00000001ff137803 */ /* 0x000fe20000000000 */
[----:B------:R-:W-:Y:S08]  /*9550*/  BRA `(.L_x_26003) ;  /* 0x0000000000207947 */ /* 0x000ff00003800000 */
.L_x_26019:
[----:B------:R-:W2:Y:S02]  /*9560*/  LDG.E.64 R2, desc[UR36][R2.64] ;  /* 0x0000002402027981 */ /* 0x000ea4000c1e1b00 */
[----:B--2---:R-:W-:-:S04]  /*9570*/  ISETP.NE.U32.AND P0, PT, R2, RZ, PT ;  /* 0x000000ff0200720c */ /* 0x004fc80003f05070 */
[----:B------:R-:W-:-:S04]  /*9580*/  ISETP.NE.AND.EX P0, PT, R3, RZ, PT, P0 ;  /* 0x000000ff0300720c */ /* 0x000fc80003f05300 */
[----:B------:R-:W-:Y:S01]  /*9590*/  P2R R19, PR, RZ, 0x1 ;  /* 0x00000001ff137803 */ /* 0x000fe20000000000 */
[----:B------:R-:W-:Y:S08]  /*95a0*/  BRA `(.L_x_26003) ;  /* 0x00000000000c7947 */ /* 0x000ff00003800000 */
.L_x_26018:
[----:B------:R-:W2:Y:S02]  /*95b0*/  LDG.E R2, desc[UR36][R2.64] ;  /* 0x0000002402027981 */ /* 0x000ea4000c1e1900 */
[----:B--2---:R-:W-:-:S04]  /*95c0*/  ISETP.NE.AND P0, PT, R2, RZ, PT ;  /* 0x000000ff0200720c */ /* 0x004fc80003f05270 */
[----:B------:R-:W-:-:S09]  /*95d0*/  P2R R19, PR, RZ, 0x1 ;  /* 0x00000001ff137803 */ /* 0x000fd20000000000 */
.L_x_26003:
[----:B------:R-:W-:Y:S05]  /*95e0*/  BSYNC.RECONVERGENT B6 ;  /* 0x0000000000067941 */ /* 0x000fea0003800200 */
.L_x_25997:
        /* <DEDUP_REMOVED lines=18> */
.L_x_26025:
[----:B------:R-:W2:Y:S02]  /*9710*/  LDG.E.U8 R2, desc[UR36][R2.64] ;  /* 0x0000002402027981 */ /* 0x000ea4000c1e1100 */
[----:B--2---:R-:W-:Y:S01]  /*9720*/  ISETP.NE.AND P0, PT, R2, RZ, PT ;  /* 0x000000ff0200720c */ /* 0x004fe20003f05270 */
[----:B------:R-:W-:-:S12]  /*9730*/  BRA `(.L_x_26027) ;  /* 0x0000000800307947 */ /* 0x000fd80003800000 */
.L_x_26024:
        /* <DEDUP_REMOVED lines=10> */
.L_x_26029:
[----:B------:R-:W2:Y:S02]  /*97e0*/  LDG.E R2, desc[UR36][R2.64] ;  /* 0x0000002402027981 */ /* 0x000ea4000c1e1900 */
[----:B--2---:R-:W-:Y:S01]  /*97f0*/  ISETP.NE.AND P0, PT, R2, RZ, PT ;  /* 0x000000ff0200720c */ /* 0x004fe20003f05270 */
[----:B------:R-:W-:-:S12]  /*9800*/  BRA `(.L_x_26027) ;  /* 0x0000000400fc7947 */ /* 0x000fd80003800000 */
.L_x_26028:
[----:B------:R-:W2:Y:S02]  /*9810*/  LDG.E.U16 R2, desc[UR36][R2.64] ;  /* 0x0000002402027981 */ /* 0x000ea4000c1e1500 */
[----:B--2---:R-:W-:Y:S01]  /*9820*/  ISETP.NE.AND P0, PT, R2, RZ, PT ;  /* 0x000000ff0200720c */ /* 0x004fe20003f05270 */
[----:B------:R-:W-:-:S12]  /*9830*/  BRA `(.L_x_26027) ;  /* 0x0000000400f07947 */ /* 0x000fd80003800000 */
.L_x_26023:
        /* <DEDUP_REMOVED lines=9> */
.L_x_26031:
[----:B------:R-:W2:Y:S02]  /*98d0*/  LDG.E.U16 R0, desc[UR36][R2.64] ;  /* 0x0000002402007981 */ /* 0x000ea4000c1e1500 */
[----:B--2---:R-:W-:-:S05]  /*98e0*/  HADD2.F32 R0, -RZ, R0.H0_H0 ;  /* 0x20000000ff007230 */ /* 0x004fca0000004100 */
[----:B------:R-:W-:Y:S01]  /*98f0*/  FSETP.NEU.FTZ.AND P0, PT, R0, RZ, PT ;  /* 0x000000ff0000720b */ /* 0x000fe20003f1d000 */
[----:B------:R-:W-:-:S12]  /*9900*/  BRA `(.L_x_26027) ;  /* 0x0000000400bc7947 */ /* 0x000fd80003800000 */
.L_x_26030:
        /* <DEDUP_REMOVED lines=11> */
.L_x_26033:
        /* <DEDUP_REMOVED lines=8> */
.L_x_26032:
[----:B------:R-:W2:Y:S02]  /*9a40*/  LDG.E.64 R2, desc[UR36][R2.64] ;  /* 0x0000002402027981 */ /* 0x000ea4000c1e1b00 */
[----:B--2---:R-:W-:Y:S01]  /*9a50*/  DSETP.NEU.AND P0, PT, R2, RZ, PT ;  /* 0x000000ff0200722a */ /* 0x004fe20003f0d000 */
[----:B------:R-:W-:-:S13]  /*9a60*/  BRA `(.L_x_26027) ;  /* 0x0000000400647947 */ /* 0x000fda0003800000 */
.L_x_26022:
        /* <DEDUP_REMOVED lines=11> */
.L_x_26036:
[----:B------:R-:W2:Y:S02]  /*9b20*/  LDG.E.128 R4, desc[UR36][R2.64] ;  /* 0x0000002402047981 */ /* 0x000ea4000c1e1d00 */
[----:B--2---:R-:W-:-:S06]  /*9b30*/  DSETP.NEU.AND P0, PT, R6, RZ, PT ;  /* 0x000000ff0600722a */ /* 0x004fcc0003f0d000 */
[----:B------:R-:W-:Y:S01]  /*9b40*/  DSETP.NEU.OR P0, PT, R4, RZ, P0 ;  /* 0x000000ff0400722a */ /* 0x000fe2000070d400 */
[----:B------:R-:W-:-:S13]  /*9b50*/  BRA `(.L_x_26027) ;  /* 0x0000000400287947 */ /* 0x000fda0003800000 */
.L_x_26035:
        /* <DEDUP_REMOVED lines=9> */
.L_x_26038:
        /* <DEDUP_REMOVED lines=11> */
.L_x_26037:
[----:B------:R-:W2:Y:S02]  /*9ca0*/  LDG.E.U16 R0, desc[UR36][R2.64] ;  /* 0x0000002402007981 */ /* 0x000ea4000c1e1500 */
[----:B--2---:R-:W-:-:S04]  /*9cb0*/  SHF.L.U32 R0, R0, 0x10, RZ ;  /* 0x0000001000007819 */ /* 0x004fc800000006ff */
[----:B------:R-:W-:Y:S01]  /*9cc0*/  FSETP.NEU.FTZ.AND P0, PT, R0, RZ, PT ;  /* 0x000000ff0000720b */ /* 0x000fe20003f1d000 */
[----:B------:R-:W-:-:S12]  /*9cd0*/  BRA `(.L_x_26027) ;  /* 0x0000000000c87947 */ /* 0x000fd80003800000 */
.L_x_26034:
        /* <DEDUP_REMOVED lines=11> */
.L_x_26041:
[----:B------:R-:W2:Y:S02]  /*9d90*/  LDG.E.U8 R2, desc[UR36][R2.64] ;  /* 0x0000002402027981 */ /* 0x000ea4000c1e1100 */
[----:B--2---:R-:W-:Y:S01]  /*9da0*/  ISETP.NE.AND P0, PT, R2, RZ, PT ;  /* 0x000000ff0200720c */ /* 0x004fe20003f05270 */
[----:B------:R-:W-:-:S12]  /*9db0*/  BRA `(.L_x_26027) ;  /* 0x0000000000907947 */ /* 0x000fd80003800000 */
.L_x_26040:
[----:B------:R-:W2:Y:S02]  /*9dc0*/  LDG.E.U8 R2, desc[UR36][R2.64] ;  /* 0x0000002402027981 */ /* 0x000ea4000c1e1100 */
[----:B--2---:R-:W-:Y:S01]  /*9dd0*/  ISETP.NE.AND P0, PT, R2, RZ, PT ;  /* 0x000000ff0200720c */ /* 0x004fe20003f05270 */
[----:B------:R-:W-:-:S12]  /*9de0*/  BRA `(.L_x_26027) ;  /* 0x0000000000847947 */ /* 0x000fd80003800000 */
.L_x_26039:
        /* <DEDUP_REMOVED lines=9> */
.L_x_26026:
        /* <DEDUP_REMOVED lines=16> */
.L_x_26044:
[----:B------:R-:W-:Y:S01]  /*9f80*/  PLOP3.LUT P0, PT, PT, PT, PT, 0x8, 0x80 ;  /* 0x000000000080781c */ /* 0x000fe20003f0e170 */
[----:B------:R-:W-:-:S12]  /*9f90*/  BRA `(.L_x_26027) ;  /* 0x0000000000187947 */ /* 0x000fd80003800000 */
.L_x_26043:
[----:B------:R-:W2:Y:S02]  /*9fa0*/  LDG.E.64 R2, desc[UR36][R2.64] ;  /* 0x0000002402027981 */ /* 0x000ea4000c1e1b00 */
[----:B--2---:R-:W-:-:S04]  /*9fb0*/  ISETP.NE.U32.AND P0, PT, R2, RZ, PT ;  /* 0x000000ff0200720c */ /* 0x004fc80003f05070 */
[----:B------:R-:W-:Y:S01]  /*9fc0*/  ISETP.NE.AND.EX P0, PT, R3, RZ, PT, P0 ;  /* 0x000000ff0300720c */ /* 0x000fe20003f05300 */
[----:B------:R-:W-:-:S12]  /*9fd0*/  BRA `(.L_x_26027) ;  /* 0x0000000000087947 */ /* 0x000fd80003800000 */
.L_x_26042:
[----:B------:R-:W2:Y:S02]  /*9fe0*/  LDG.E R2, desc[UR36][R2.64] ;  /* 0x0000002402027981 */ /* 0x000ea4000c1e1900 */
[----:B--2---:R-:W-:-:S13]  /*9ff0*/  ISETP.NE.AND P0, PT, R2, RZ, PT ;  /* 0x000000ff0200720c */ /* 0x004fda0003f05270 */
.L_x_26027:
[----:B------:R-:W-:Y:S05]  /*a000*/  BSYNC.RECONVERGENT B6 ;  /* 0x0000000000067941 */ /* 0x000fea0003800200 */
.L_x_26021:
[----:B------:R-:W0:Y:S01]  /*a010*/  LDCU.64 UR6, c[0x0][0x5e8] ;  /* 0x0000bd00ff0677ac */ /* 0x000e220008000a00 */
[----:B------:R-:W-:Y:S01]  /*a020*/  ISETP.NE.AND P1, PT, R19, RZ, PT ;  /* 0x000000ff1300720c */ /* 0x000fe20003f25270 */
[----:B------:R-:W-:Y:S01]  /*a030*/  BSSY.RECONVERGENT B6, `(.L_x_26045) ;  /* 0x00000d3000067945 */ /* 0x000fe20003800200 */
[----:B------:R-:W-:Y:S02]  /*a040*/  UPRMT UR4, UR43, 0x9910, URZ ;  /* 0x000099102b047896 */ /* 0x000fe400080000ff */
[----:B------:R-:W-:Y:S02]  /*a050*/  PLOP3.LUT P0, PT, P1, P0, PT, 0x80, 0x8 ;  /* 0x000000000008781c */ /* 0x000fe40000f01070 */
[----:B------:R-:W-:Y:S02]  /*a060*/  UISETP.GT.AND UP0, UPT, UR4, 0x9, UPT ;  /* 0x000000090400788c */ /* 0x000fe4000bf04270 */
[----:B------:R-:W-:Y:S02]  /*a070*/  SEL R4, RZ, 0x1, !P0 ;  /* 0x00000001ff047807 */ /* 0x000fe40004000000 */
        /* <DEDUP_REMOVED lines=13> */
.L_x_26049:
[----:B------:R0:W-:Y:S01]  /*a150*/  STG.E.U8 desc[UR36][R2.64], R4 ;  /* 0x0000000402007986 */ /* 0x0001e2000c101124 */
[----:B------:R-:W-:Y:S05]  /*a160*/  BRA `(.L_x_26051) ;  /* 0x0000000800fc7947 */ /* 0x000fea0003800000 */
.L_x_26048:
        /* <DEDUP_REMOVED lines=9> */
.L_x_26053:
[----:B------:R0:W-:Y:S01]  /*a200*/  STG.E desc[UR36][R2.64], R4 ;  /* 0x0000000402007986 */ /* 0x0001e2000c101924 */
[----:B------:R-:W-:Y:S05]  /*a210*/  BRA `(.L_x_26051) ;  /* 0x0000000800d07947 */ /* 0x000fea0003800000 */
.L_x_26052:
[----:B------:R0:W-:Y:S01]  /*a220*/  STG.E.U16 desc[UR36][R2.64], R4 ;  /* 0x0000000402007986 */ /* 0x0001e2000c101524 */
[----:B------:R-:W-:Y:S05]  /*a230*/  BRA `(.L_x_26051) ;  /* 0x0000000800c87947 */ /* 0x000fea0003800000 */
.L_x_26047:
        /* <DEDUP_REMOVED lines=9> */
.L_x_26055:
[----:B------:R-:W-:-:S04]  /*a2d0*/  I2FP.F32.U32 R0, R4 ;  /* 0x0000000400007245 */ /* 0x000fc80000201000 */
[----:B------:R-:W-:-:S05]  /*a2e0*/  F2FP.F16.F32.PACK_AB R0, RZ, R0 ;  /* 0x00000000ff00723e */ /* 0x000fca00000000ff */
[----:B------:R0:W-:Y:S01]  /*a2f0*/  STG.E.U16 desc[UR36][R2.64], R0 ;  /* 0x0000000002007986 */ /* 0x0001e2000c101524 */
[----:B------:R-:W-:Y:S05]  /*a300*/  BRA `(.L_x_26051) ;  /* 0x0000000800947947 */ /* 0x000fea0003800000 */
.L_x_26054:
        /* <DEDUP_REMOVED lines=10> */
.L_x_26057:
[----:B------:R-:W-:-:S04]  /*a3b0*/  I2FP.F32.U32 R4, R4 ;  /* 0x0000000400047245 */ /* 0x000fc80000201000 */
[----:B------:R-:W-:-:S04]  /*a3c0*/  F2FP.F16.F32.PACK_AB R5, RZ, R4 ;  /* 0x00000004ff05723e */ /* 0x000fc800000000ff */
[----:B------:R-:W-:-:S05]  /*a3d0*/  PRMT R5, R5, 0x5410, RZ ;  /* 0x0000541005057816 */ /* 0x000fca00000000ff */
[----:B------:R3:W-:Y:S01]  /*a3e0*/  STG.E desc[UR36][R2.64], R5 ;  /* 0x0000000502007986 */ /* 0x0007e2000c101924 */
[----:B------:R-:W-:Y:S05]  /*a3f0*/  BRA `(.L_x_26051) ;  /* 0x0000000800587947 */ /* 0x000fea0003800000 */
.L_x_26056:
[----:B------:R-:W0:Y:S02]  /*a400*/  I2F.F64.U32 R4, R4 ;  /* 0x0000000400047312 */ /* 0x000e240000201800 */
[----:B0-----:R4:W-:Y:S01]  /*a410*/  STG.E.64 desc[UR36][R2.64], R4 ;  /* 0x0000000402007986 */ /* 0x0019e2000c101b24 */
[----:B------:R-:W-:Y:S05]  /*a420*/  BRA `(.L_x_26051) ;  /* 0x00000008004c7947 */ /* 0x000fea0003800000 */
.L_x_26046:
        /* <DEDUP_REMOVED lines=12> */
.L_x_26061:
        /* <DEDUP_REMOVED lines=17> */
.L_x_26063:
[----:B------:R-:W-:Y:S05]  /*a600*/  BSYNC.RECONVERGENT B0 ;  /* 0x0000000000007941 */ /* 0x000fea0003800200 */
.L_x_26062:
[----:B------:R0:W-:Y:S01]  /*a610*/  STG.E.U8 desc[UR36][R2.64], R0 ;  /* 0x0000000002007986 */ /* 0x0001e2000c101124 */
[----:B------:R-:W-:Y:S05]  /*a620*/  BRA `(.L_x_26051) ;  /* 0x0000000400cc7947 */ /* 0x000fea0003800000 */
.L_x_26060:
        /* <DEDUP_REMOVED lines=17> */
.L_x_26065:
[----:B------:R-:W-:Y:S05]  /*a740*/  BSYNC.RECONVERGENT B0 ;  /* 0x0000000000007941 */ /* 0x000fea0003800200 */
.L_x_26064:
[----:B------:R0:W-:Y:S01]  /*a750*/  STG.E.U8 desc[UR36][R2.64], R0 ;  /* 0x0000000002007986 */ /* 0x0001e2000c101124 */
[----:B------:R-:W-:Y:S05]  /*a760*/  BRA `(.L_x_26051) ;  /* 0x00000004007c7947 */ /* 0x000fea0003800000 */
.L_x_26059:
        /* <DEDUP_REMOVED lines=21> */
.L_x_26067:
[----:B------:R-:W-:-:S05]  /*a8c0*/  HFMA2 R5, -RZ, RZ, 0, 0 ;  /* 0x00000000ff057431 */ /* 0x000fca00000001ff */
[----:B------:R0:W-:Y:S01]  /*a8d0*/  STG.E.64 desc[UR36][R2.64], R4 ;  /* 0x0000000402007986 */ /* 0x0001e2000c101b24 */
[----:B------:R-:W-:Y:S05]  /*a8e0*/  BRA `(.L_x_26051) ;  /* 0x00000004001c7947 */ /* 0x000fea0003800000 */
.L_x_26066:
[----:B------:R0:W-:Y:S01]  /*a8f0*/  STG.E desc[UR36][R2.64], R4 ;  /* 0x0000000402007986 */ /* 0x0001e2000c101924 */
[----:B------:R-:W-:Y:S05]  /*a900*/  BRA `(.L_x_26051) ;  /* 0x0000000400147947 */ /* 0x000fea0003800000 */
.L_x_26058:
        /* <DEDUP_REMOVED lines=8> */
.L_x_26069:
[----:B------:R-:W0:Y:S01]  /*a990*/  I2F.F64.U32 R4, R4 ;  /* 0x0000000400047312 */ /* 0x000e220000201800 */
[----:B------:R-:W-:-:S05]  /*a9a0*/  CS2R R6, SRZ ;  /* 0x0000000000067805 */ /* 0x000fca000001ff00 */
[----:B0-----:R0:W-:Y:S01]  /*a9b0*/  STG.E.128 desc[UR36][R2.64], R4 ;  /* 0x0000000402007986 */ /* 0x0011e2000c101d24 */
[----:B------:R-:W-:Y:S05]  /*a9c0*/  BRA `(.L_x_26051) ;  /* 0x0000000000e47947 */ /* 0x000fea0003800000 */
.L_x_26068:
[----:B------:R-:W-:-:S09]  /*a9d0*/  UISETP.NE.AND UP0, UPT, UR4, 0xf, UPT ;  /* 0x0000000f0400788c */ /* 0x000fd2000bf05270 */
[----:B------:R-:W-:Y:S05]  /*a9e0*/  BRA.U !UP0, `(.L_x_26070) ;  /* 0x0000000108d07547 */ /* 0x000fea000b800000 */
[----:B------:R-:W-:-:S09]  /*a9f0*/  UISETP.NE.AND UP0, UPT, UR4, 0x17, UPT ;  /* 0x000000170400788c */ /* 0x000fd2000bf05270 */
[----:B------:R-:W-:Y:S05]  /*aa00*/  BRA.U !UP0, `(.L_x_26071) ;  /* 0x0000000108847547 */ /* 0x000fea000b800000 */
[----:B------:R-:W-:-:S09]  /*aa10*/  UISETP.NE.AND UP0, UPT, UR4, 0x18, UPT ;  /* 0x000000180400788c */ /* 0x000fd2000bf05270 */
[----:B------:R-:W-:Y:S05]  /*aa20*/  BRA.U !UP0, `(.L_x_26072) ;  /* 0x0000000108447547 */ /* 0x000fea000b800000 */
.L_x_26050:
        /* <DEDUP_REMOVED lines=16> */
.L_x_26073:
[----:B------:R-:W-:Y:S05]  /*ab30*/  BRA `(.L_x_26051) ;  /* 0x0000000000887947 */ /* 0x000fea0003800000 */
.L_x_26072:
        /* <DEDUP_REMOVED lines=11> */
.L_x_26075:
[----:B------:R-:W-:Y:S05]  /*abf0*/  BSYNC.RECONVERGENT B0 ;  /* 0x0000000000007941 */ /* 0x000fea0003800200 */
.L_x_26074:
[----:B------:R0:W-:Y:S01]  /*ac00*/  STG.E.U8 desc[UR36][R2.64], R5 ;  /* 0x0000000502007986 */ /* 0x0001e2000c101124 */
[----:B------:R-:W-:Y:S05]  /*ac10*/  BRA `(.L_x_26051) ;  /* 0x0000000000507947 */ /* 0x000fea0003800000 */
.L_x_26071:
        /* <DEDUP_REMOVED lines=12> */
.L_x_26076:
[----:B------:R-:W-:Y:S01]  /*ace0*/  IMAD.MOV.U32 R5, RZ, RZ, 0x7f ;  /* 0x0000007fff057424 */ /* 0x000fe200078e00ff */
[----:B------:R-:W-:-:S04]  /*acf0*/  ISETP.GT.U32.AND P0, PT, R7, 0x7f800000, PT ;  /* 0x7f8000000700780c */ /* 0x000fc80003f04070 */
[----:B------:R-:W-:-:S05]  /*ad00*/  SEL R5, R5, 0x7c, P0 ;  /* 0x0000007c05057807 */ /* 0x000fca0000000000 */
[----:B------:R0:W-:Y:S01]  /*ad10*/  STG.E.U8 desc[UR36][R2.64], R5 ;  /* 0x0000000502007986 */ /* 0x0001e2000c101124 */
[----:B------:R-:W-:Y:S05]  /*ad20*/  BRA `(.L_x_26051) ;  /* 0x00000000000c7947 */ /* 0x000fea0003800000 */
.L_x_26070:
[----:B------:R-:W-:-:S04]  /*ad30*/  I2FP.F32.U32 R0, R4 ;  /* 0x0000000400007245 */ /* 0x000fc80000201000 */
[----:B------:R-:W-:-:S05]  /*ad40*/  F2FP.BF16.F32.PACK_AB R0, RZ, R0 ;  /* 0x00000000ff00723e */ /* 0x000fca00000010ff */
[----:B------:R0:W-:Y:S02]  /*ad50*/  STG.E.U16 desc[UR36][R2.64], R0 ;  /* 0x0000000002007986 */ /* 0x0001e4000c101524 */
.L_x_26051:
[----:B------:R-:W-:Y:S05]  /*ad60*/  BSYNC.RECONVERGENT B6 ;  /* 0x0000000000067941 */ /* 0x000fea0003800200 */
.L_x_26045:
[----:B------:R-:W-:-:S07]  /*ad70*/  IADD3 R17, PT, PT, R17, 0x80, RZ ;  /* 0x0000008011117810 */ /* 0x000fce0007ffe0ff */
.L_x_25995:
[----:B------:R-:W-:Y:S05]  /*ad80*/  BSYNC.RECONVERGENT B7 ;  /* 0x0000000000077941 */ /* 0x000fea0003800200 */
.L_x_25994:
[----:B------:R-:W5:Y:S02]  /*ad90*/  LDCU UR4, c[0x0][0x380] ;  /* 0x00007000ff0477ac */ /* 0x000f640008000800 */
[----:B-----5:R-:W-:-:S13]  /*ada0*/  ISETP.GE.AND P0, PT, R17, UR4, PT ;  /* 0x0000000411007c0c */ /* 0x020fda000bf06270 */
[----:B------:R-:W-:Y:S05]  /*adb0*/  @P0 EXIT ;  /* 0x000000000000094d */ /* 0x000fea0003800000 */
        /* <DEDUP_REMOVED lines=354> */
.L_x_26077:
        /* <DEDUP_REMOVED lines=22> */
.L_x_26082:
[----:B------:R-:W2:Y:S02]  /*c540*/  LDG.E.U8 R2, desc[UR36][R2.64] ;  /* 0x0000002402027981 */ /* 0x000ea4000c1e1100 */
[----:B--2---:R-:W-:-:S04]  /*c550*/  ISETP.NE.AND P0, PT, R2, RZ, PT ;  /* 0x000000ff0200720c */ /* 0x004fc80003f05270 */
[----:B------:R-:W-:Y:S01]  /*c560*/  P2R R19, PR, RZ, 0x1 ;  /* 0x00000001ff137803 */ /* 0x000fe20000000000 */
[----:B------:R-:W-:Y:S08]  /*c570*/  BRA `(.L_x_26084) ;  /* 0x0000000800847947 */ /* 0x000ff00003800000 */
.L_x_26081:
        /* <DEDUP_REMOVED lines=11> */
.L_x_26086:
[----:B------:R-:W2:Y:S02]  /*c630*/  LDG.E R2, desc[UR36][R2.64] ;  /* 0x0000002402027981 */ /* 0x000ea4000c1e1900 */
[----:B--2---:R-:W-:-:S04]  /*c640*/  ISETP.NE.AND P0, PT, R2, RZ, PT ;  /* 0x000000ff0200720c */ /* 0x004fc80003f05270 */
[----:B------:R-:W-:Y:S01]  /*c650*/  P2R R19, PR, RZ, 0x1 ;  /* 0x00000001ff137803 */ /* 0x000fe20000000000 */
[----:B------:R-:W-:Y:S08]  /*c660*/  BRA `(.L_x_26084) ;  /* 0x0000000800487947 */ /* 0x000ff00003800000 */
.L_x_26085:
[----:B------:R-:W2:Y:S02]  /*c670*/  LDG.E.U16 R2, desc[UR36][R2.64] ;  /* 0x0000002402027981 */ /* 0x000ea4000c1e1500 */
[----:B--2---:R-:W-:-:S04]  /*c680*/  ISETP.NE.AND P0, PT, R2, RZ, PT ;  /* 0x000000ff0200720c */ /* 0x004fc80003f05270 */
[----:B------:R-:W-:Y:S01]  /*c690*/  P2R R19, PR, RZ, 0x1 ;  /* 0x00000001ff137803 */ /* 0x000fe20000000000 */
[----:B------:R-:W-:Y:S08]  /*c6a0*/  BRA `(.L_x_26084) ;  /* 0x0000000800387947 */ /* 0x000ff00003800000 */
.L_x_26080:
        /* <DEDUP_REMOVED lines=10> */
.L_x_26088:
[----:B------:R-:W2:Y:S02]  /*c750*/  LDG.E.U16 R0, desc[UR36][R2.64] ;  /* 0x0000002402007981 */ /* 0x000ea4000c1e1500 */
[----:B--2---:R-:W-:-:S05]  /*c760*/  HADD2.F32 R0, -RZ, R0.H0_H0 ;  /* 0x20000000ff007230 */ /* 0x004fca0000004100 */
[----:B------:R-:W-:-:S04]  /*c770*/  FSETP.NEU.FTZ.AND P0, PT, R0, RZ, PT ;  /* 0x000000ff0000720b */ /* 0x000fc80003f1d000 */
[----:B------:R-:W-:Y:S01]  /*c780*/  P2R R19, PR, RZ, 0x1 ;  /* 0x00000001ff137803 */ /* 0x000fe20000000000 */
[----:B------:R-:W-:Y:S08]  /*c790*/  BRA `(.L_x_26084) ;  /* 0x0000000400fc7947 */ /* 0x000ff00003800000 */
.L_x_26087:
        /* <DEDUP_REMOVED lines=12> */
.L_x_26090:
        /* <DEDUP_REMOVED lines=10> */
.L_x_26089:
[----:B------:R-:W2:Y:S02]  /*c900*/  LDG.E.64 R2, desc[UR36][R2.64] ;  /* 0x0000002402027981 */ /* 0x000ea4000c1e1b00 */
[----:B--2---:R-:W-:-:S06]  /*c910*/  DSETP.NEU.AND P0, PT, R2, RZ, PT ;  /* 0x000000ff0200722a */ /* 0x004fcc0003f0d000 */
[----:B------:R-:W-:Y:S01]  /*c920*/  P2R R19, PR, RZ, 0x1 ;  /* 0x00000001ff137803 */ /* 0x000fe20000000000 */
[----:B------:R-:W-:Y:S07]  /*c930*/  BRA `(.L_x_26084) ;  /* 0x0000000400947947 */ /* 0x000fee0003800000 */
.L_x_26079:
        /* <DEDUP_REMOVED lines=12> */
.L_x_26093:
[----:B------:R-:W2:Y:S02]  /*ca00*/  LDG.E.128 R4, desc[UR36][R2.64] ;  /* 0x0000002402047981 */ /* 0x000ea4000c1e1d00 */
[----:B--2---:R-:W-:-:S06]  /*ca10*/  DSETP.NEU.AND P0, PT, R6, RZ, PT ;  /* 0x000000ff0600722a */ /* 0x004fcc0003f0d000 */
[----:B------:R-:W-:-:S06]  /*ca20*/  DSETP.NEU.OR P0, PT, R4, RZ, P0 ;  /* 0x000000ff0400722a */ /* 0x000fcc000070d400 */
[----:B------:R-:W-:Y:S01]  /*ca30*/  P2R R19, PR, RZ, 0x1 ;  /* 0x00000001ff137803 */ /* 0x000fe20000000000 */
[----:B------:R-:W-:Y:S07]  /*ca40*/  BRA `(.L_x_26084) ;  /* 0x0000000400507947 */ /* 0x000fee0003800000 */
.L_x_26092:
        /* <DEDUP_REMOVED lines=10> */
.L_x_26095:
        /* <DEDUP_REMOVED lines=12> */
.L_x_26094:
[----:B------:R-:W2:Y:S02]  /*cbb0*/  LDG.E.U16 R0, desc[UR36][R2.64] ;  /* 0x0000002402007981 */ /* 0x000ea4000c1e1500 */
[----:B--2---:R-:W-:-:S05]  /*cbc0*/  IMAD.U32 R0, R0, 0x10000, RZ ;  /* 0x0001000000007824 */ /* 0x004fca00078e00ff */
[----:B------:R-:W-:-:S04]  /*cbd0*/  FSETP.NEU.FTZ.AND P0, PT, R0, RZ, PT ;  /* 0x000000ff0000720b */ /* 0x000fc80003f1d000 */
[----:B------:R-:W-:Y:S01]  /*cbe0*/  P2R R19, PR, RZ, 0x1 ;  /* 0x00000001ff137803 */ /* 0x000fe20000000000 */
[----:B------:R-:W-:Y:S08]  /*cbf0*/  BRA `(.L_x_26084) ;  /* 0x0000000000e47947 */ /* 0x000ff00003800000 */
.L_x_26091:
        /* <DEDUP_REMOVED lines=12> */
.L_x_26098:
[----:B------:R-:W2:Y:S02]  /*ccc0*/  LDG.E.U8 R2, desc[UR36][R2.64] ;  /* 0x0000002402027981 */ /* 0x000ea4000c1e1100 */
[----:B--2---:R-:W-:-:S04]  /*ccd0*/  ISETP.NE.AND P0, PT, R2, RZ, PT ;  /* 0x000000ff0200720c */ /* 0x004fc80003f05270 */
[----:B------:R-:W-:Y:S01]  /*cce0*/  P2R R19, PR, RZ, 0x1 ;  /* 0x00000001ff137803 */ /* 0x000fe20000000000 */
[----:B------:R-:W-:Y:S08]  /*ccf0*/  BRA `(.L_x_26084) ;  /* 0x0000000000a47947 */ /* 0x000ff00003800000 */
.L_x_26097:
[----:B------:R-:W2:Y:S02]  /*cd00*/  LDG.E.U8 R2, desc[UR36][R2.64] ;  /* 0x0000002402027981 */ /* 0x000ea4000c1e1100 */
[----:B--2---:R-:W-:-:S04]  /*cd10*/  ISETP.NE.AND P0, PT, R2, RZ, PT ;  /* 0x000000ff0200720c */ /* 0x004fc80003f05270 */
[----:B------:R-:W-:Y:S01]  /*cd20*/  P2R R19, PR, RZ, 0x1 ;  /* 0x00000001ff137803 */ /* 0x000fe20000000000 */
[----:B------:R-:W-:Y:S08]  /*cd30*/  BRA `(.L_x_26084) ;  /* 0x0000000000947947 */ /* 0x000ff00003800000 */
.L_x_26096:
        /* <DEDUP_REMOVED lines=10> */
.L_x_26083:
        /* <DEDUP_REMOVED lines=16> */
.L_x_26101:
[----:B------:R-:W-:-:S04]  /*cee0*/  PLOP3.LUT P0, PT, PT, PT, PT, 0x8, 0x80 ;  /* 0x000000000080781c */ /* 0x000fc80003f0e170 */
[----:B------:R-:W-:Y:S01]  /*cef0*/  P2R R19, PR, RZ, 0x1 ;  /* 0x00000001ff137803 */ /* 0x000fe20000000000 */
[----:B------:R-:W-:Y:S08]  /*cf00*/  BRA `(.L_x_26084) ;  /* 0x0000000000207947 */ /* 0x000ff00003800000 */
.L_x_26100:
[----:B------:R-:W2:Y:S02]  /*cf10*/  LDG.E.64 R2, desc[UR36][R2.64] ;  /* 0x0000002402027981 */ /* 0x000ea4000c1e1b00 */
[----:B--2---:R-:W-:-:S04]  /*cf20*/  ISETP.NE.U32.AND P0, PT, R2, RZ, PT ;  /* 0x000000ff0200720c */ /* 0x004fc80003f05070 */
[----:B------:R-:W-:-:S04]  /*cf30*/  ISETP.NE.AND.EX P0, PT, R3, RZ, PT, P0 ;  /* 0x000000ff0300720c */ /* 0x000fc80003f05300 */
[----:B------:R-:W-:Y:S01]  /*cf40*/  P2R R19, PR, RZ, 0x1 ;  /* 0x00000001ff137803 */ /* 0x000fe20000000000 */
[----:B------:R-:W-:Y:S08]  /*cf50*/  BRA `(.L_x_26084) ;  /* 0x00000000000c7947 */ /* 0x000ff00003800000 */
.L_x_26099:
[----:B------:R-:W2:Y:S02]  /*cf60*/  LDG.E R2, desc[UR36][R2.64] ;  /* 0x0000002402027981 */ /* 0x000ea4000c1e1900 */
[----:B--2---:R-:W-:-:S04]  /*cf70*/  ISETP.NE.AND P0, PT, R2, RZ, PT ;  /* 0x000000ff0200720c */ /* 0x004fc80003f05270 */
[----:B------:R-:W-:-:S09]  /*cf80*/  P2R R19, PR, RZ, 0x1 ;  /* 0x00000001ff137803 */ /* 0x000fd20000000000 */
.L_x_26084:
[----:B------:R-:W-:Y:S05]  /*cf90*/  BSYNC.RECONVERGENT B6 ;  /* 0x0000000000067941 */ /* 0x000fea0003800200 */
.L_x_26078:
        /* <DEDUP_REMOVED lines=18> */
.L_x_26106:
[----:B------:R-:W2:Y:S02]  /*d0c0*/  LDG.E.U8 R2, desc[UR36][R2.64] ;  /* 0x0000002402027981 */ /* 0x000ea4000c1e1100 */
[----:B--2---:R-:W-:Y:S01]  /*d0d0*/  ISETP.NE.AND P0, PT, R2, RZ, PT ;  /* 0x000000ff0200720c */ /* 0x004fe20003f05270 */
[----:B------:R-:W-:-:S12]  /*d0e0*/  BRA `(.L_x_26108) ;  /* 0x0000000800307947 */ /* 0x000fd80003800000 */
.L_x_26105:
        /* <DEDUP_REMOVED lines=10> */
.L_x_26110:
[----:B------:R-:W2:Y:S02]  /*d190*/  LDG.E R2, desc[UR36][R2.64] ;  /* 0x0000002402027981 */ /* 0x000ea4000c1e1900 */
[----:B--2---:R-:W-:Y:S01]  /*d1a0*/  ISETP.NE.AND P0, PT, R2, RZ, PT ;  /* 0x000000ff0200720c */ /* 0x004fe20003f05270 */
[----:B------:R-:W-:-:S12]  /*d1b0*/  BRA `(.L_x_26108) ;  /* 0x0000000400fc7947 */ /* 0x000fd80003800000 */
.L_x_26109:
[----:B------:R-:W2:Y:S02]  /*d1c0*/  LDG.E.U16 R2, desc[UR36][R2.64] ;  /* 0x0000002402027981 */ /* 0x000ea4000c1e1500 */
[----:B--2---:R-:W-:Y:S01]  /*d1d0*/  ISETP.NE.AND P0, PT, R2, RZ, PT ;  /* 0x000000ff0200720c */ /* 0x004fe20003f05270 */
[----:B------:R-:W-:-:S12]  /*d1e0*/  BRA `(.L_x_26108) ;  /* 0x0000000400f07947 */ /* 0x000fd80003800000 */
.L_x_26104:
        /* <DEDUP_REMOVED lines=9> */
.L_x_26112:
[----:B------:R-:W2:Y:S02]  /*d280*/  LDG.E.U16 R0, desc[UR36][R2.64] ;  /* 0x0000002402007981 */ /* 0x000ea4000c1e1500 */
[----:B--2---:R-:W-:-:S05]  /*d290*/  HADD2.F32 R0, -RZ, R0.H0_H0 ;  /* 0x20000000ff007230 */ /* 0x004fca0000004100 */
[----:B------:R-:W-:Y:S01]  /*d2a0*/  FSETP.NEU.FTZ.AND P0, PT, R0, RZ, PT ;  /* 0x000000ff0000720b */ /* 0x000fe20003f1d000 */
[----:B------:R-:W-:-:S12]  /*d2b0*/  BRA `(.L_x_26108) ;  /* 0x0000000400bc7947 */ /* 0x000fd80003800000 */
.L_x_26111:
        /* <DEDUP_REMOVED lines=11> */
.L_x_26114:
        /* <DEDUP_REMOVED lines=8> */
.L_x_26113:
[----:B------:R-:W2:Y:S02]  /*d3f0*/  LDG.E.64 R2, desc[UR36][R2.64] ;  /* 0x0000002402027981 */ /* 0x000ea4000c1e1b00 */
[----:B--2---:R-:W-:Y:S01]  /*d400*/  DSETP.NEU.AND P0, PT, R2, RZ, PT ;  /* 0x000000ff0200722a */ /* 0x004fe20003f0d000 */
[----:B------:R-:W-:-:S13]  /*d410*/  BRA `(.L_x_26108) ;  /* 0x0000000400647947 */ /* 0x000fda0003800000 */
.L_x_26103:
        /* <DEDUP_REMOVED lines=11> */
.L_x_26117:
[----:B------:R-:W2:Y:S02]  /*d4d0*/  LDG.E.128 R4, desc[UR36][R2.64] ;  /* 0x0000002402047981 */ /* 0x000ea4000c1e1d00 */
[----:B--2---:R-:W-:-:S06]  /*d4e0*/  DSETP.NEU.AND P0, PT, R6, RZ, PT ;  /* 0x000000ff0600722a */ /* 0x004fcc0003f0d000 */
[----:B------:R-:W-:Y:S01]  /*d4f0*/  DSETP.NEU.OR P0, PT, R4, RZ, P0 ;  /* 0x000000ff0400722a */ /* 0x000fe2000070d400 */
[----:B------:R-:W-:-:S13]  /*d500*/  BRA `(.L_x_26108) ;  /* 0x0000000400287947 */ /* 0x000fda0003800000 */
.L_x_26116:
        /* <DEDUP_REMOVED lines=9> */
.L_x_26119:
        /* <DEDUP_REMOVED lines=11> */
.L_x_26118:
[----:B------:R-:W2:Y:S02]  /*d650*/  LDG.E.U16 R0, desc[UR36][R2.64] ;  /* 0x0000002402007981 */ /* 0x000ea4000c1e1500 */
[----:B--2---:R-:W-:-:S05]  /*d660*/  IMAD.U32 R0, R0, 0x10000, RZ ;  /* 0x0001000000007824 */ /* 0x004fca00078e00ff */
[----:B------:R-:W-:Y:S01]  /*d670*/  FSETP.NEU.FTZ.AND P0, PT, R0, RZ, PT ;  /* 0x000000ff0000720b */ /* 0x000fe20003f1d000 */
[----:B------:R-:W-:-:S12]  /*d680*/  BRA `(.L_x_26108) ;  /* 0x0000000000c87947 */ /* 0x000fd80003800000 */
.L_x_26115:
        /* <DEDUP_REMOVED lines=11> */
.L_x_26122:
[----:B------:R-:W2:Y:S02]  /*d740*/  LDG.E.U8 R2, desc[UR36][R2.64] ;  /* 0x0000002402027981 */ /* 0x000ea4000c1e1100 */
[----:B--2---:R-:W-:Y:S01]  /*d750*/  ISETP.NE.AND P0, PT, R2, RZ, PT ;  /* 0x000000ff0200720c */ /* 0x004fe20003f05270 */
[----:B------:R-:W-:-:S12]  /*d760*/  BRA `(.L_x_26108) ;  /* 0x0000000000907947 */ /* 0x000fd80003800000 */
.L_x_26121:
[----:B------:R-:W2:Y:S02]  /*d770*/  LDG.E.U8 R2, desc[UR36][R2.64] ;  /* 0x0000002402027981 */ /* 0x000ea4000c1e1100 */
[----:B--2---:R-:W-:Y:S01]  /*d780*/  ISETP.NE.AND P0, PT, R2, RZ, PT ;  /* 0x000000ff0200720c */ /* 0x004fe20003f05270 */
[----:B------:R-:W-:-:S12]  /*d790*/  BRA `(.L_x_26108) ;  /* 0x0000000000847947 */ /* 0x000fd80003800000 */
.L_x_26120:
        /* <DEDUP_REMOVED lines=9> */
.L_x_26107:
        /* <DEDUP_REMOVED lines=16> */
.L_x_26125:
[----:B------:R-:W-:Y:S01]  /*d930*/  PLOP3.LUT P0, PT, PT, PT, PT, 0x8, 0x80 ;  /* 0x000000000080781c */ /* 0x000fe20003f0e170 */
[----:B------:R-:W-:-:S12]  /*d940*/  BRA `(.L_x_26108) ;  /* 0x0000000000187947 */ /* 0x000fd80003800000 */
.L_x_26124:
[----:B------:R-:W2:Y:S02]  /*d950*/  LDG.E.64 R2, desc[UR36][R2.64] ;  /* 0x0000002402027981 */ /* 0x000ea4000c1e1b00 */
[----:B--2---:R-:W-:-:S04]  /*d960*/  ISETP.NE.U32.AND P0, PT, R2, RZ, PT ;  /* 0x000000ff0200720c */ /* 0x004fc80003f05070 */
[----:B------:R-:W-:Y:S01]  /*d970*/  ISETP.NE.AND.EX P0, PT, R3, RZ, PT, P0 ;  /* 0x000000ff0300720c */ /* 0x000fe20003f05300 */
[----:B------:R-:W-:-:S12]  /*d980*/  BRA `(.L_x_26108) ;  /* 0x0000000000087947 */ /* 0x000fd80003800000 */
.L_x_26123:
[----:B------:R-:W2:Y:S02]  /*d990*/  LDG.E R2, desc[UR36][R2.64] ;  /* 0x0000002402027981 */ /* 0x000ea4000c1e1900 */
[----:B--2---:R-:W-:-:S13]  /*d9a0*/  ISETP.NE.AND P0, PT, R2, RZ, PT ;  /* 0x000000ff0200720c */ /* 0x004fda0003f05270 */
.L_x_26108:
[----:B------:R-:W-:Y:S05]  /*d9b0*/  BSYNC.RECONVERGENT B6 ;  /* 0x0000000000067941 */ /* 0x000fea0003800200 */
.L_x_26102:
[----:B------:R-:W-:Y:S01]  /*d9c0*/  UPRMT UR4, UR43, 0x9910, URZ ;  /* 0x000099102b047896 */ /* 0x000fe200080000ff */
[----:B------:R-:W-:-:S03]  /*d9d0*/  ISETP.NE.AND P1, PT, R19, RZ, PT ;  /* 0x000000ff1300720c */ /* 0x000fc60003f25270 */
[----:B------:R-:W-:Y:S01]  /*d9e0*/  UISETP.GT.AND UP0, UPT, UR4, 0x9, UPT ;  /* 0x000000090400788c */ /* 0x000fe2000bf04270 */
[----:B------:R-:W-:-:S04]  /*d9f0*/  PLOP3.LUT P0, PT, P1, P0, PT, 0x80, 0x8 ;  /* 0x000000000008781c */ /* 0x000fc80000f01070 */
[----:B------:R-:W-:-:S04]  /*da00*/  SEL R2, RZ, 0x1, !P0 ;  /* 0x00000001ff027807 */ /* 0x000fc80004000000 */
        /* <DEDUP_REMOVED lines=11> */
.L_x_26129:
[----:B------:R-:W-:Y:S01]  /*dac0*/  STG.E.U8 desc[UR36][R16.64], R2 ;  /* 0x0000000210007986 */ /* 0x000fe2000c101124 */
[----:B------:R-:W-:Y:S05]  /*dad0*/  EXIT ;  /* 0x000000000000794d */ /* 0x000fea0003800000 */
.L_x_26128:
[----:B------:R-:W-:-:S09]  /*dae0*/  UISETP.NE.AND UP0, UPT, UR4, 0x2, UPT ;  /* 0x000000020400788c */ /* 0x000fd2000bf05270 */
[----:B------:R-:W-:Y:S05]  /*daf0*/  BRA.U !UP0, `(.L_x_26131) ;  /* 0x0000000108247547 */ /* 0x000fea000b800000 */
[----:B------:R-:W-:-:S09]  /*db00*/  UISETP.NE.AND UP0, UPT, UR4, 0x3, UPT ;  /* 0x000000030400788c */ /* 0x000fd2000bf05270 */
[----:B------:R-:W-:Y:S05]  /*db10*/  BRA.U !UP0, `(.L_x_26132) ;  /* 0x0000000108147547 */ /* 0x000fea000b800000 */
[----:B------:R-:W-:-:S09]  /*db20*/  UISETP.NE.AND UP0, UPT, UR4, 0x4, UPT ;  /* 0x000000040400788c */ /* 0x000fd2000bf05270 */
[----:B------:R-:W-:Y:S05]  /*db30*/  BRA.U UP0, `(.L_x_26130) ;  /* 0x0000000900187547 */ /* 0x000fea000b800000 */
[----:B------:R-:W-:-:S05]  /*db40*/  HFMA2 R3, -RZ, RZ, 0, 0 ;  /* 0x00000000ff037431 */ /* 0x000fca00000001ff */
[----:B------:R-:W-:Y:S01]  /*db50*/  STG.E.64 desc[UR36][R16.64], R2 ;  /* 0x0000000210007986 */ /* 0x000fe2000c101b24 */
[----:B------:R-:W-:Y:S05]  /*db60*/  EXIT ;  /* 0x000000000000794d */ /* 0x000fea0003800000 */
.L_x_26132:
[----:B------:R-:W-:Y:S01]  /*db70*/  STG.E desc[UR36][R16.64], R2 ;  /* 0x0000000210007986 */ /* 0x000fe2000c101924 */
[----:B------:R-:W-:Y:S05]  /*db80*/  EXIT ;  /* 0x000000000000794d */ /* 0x000fea0003800000 */
.L_x_26131:
[----:B------:R-:W-:Y:S01]  /*db90*/  STG.E.U16 desc[UR36][R16.64], R2 ;  /* 0x0000000210007986 */ /* 0x000fe2000c101524 */
[----:B------:R-:W-:Y:S05]  /*dba0*/  EXIT ;  /* 0x000000000000794d */ /* 0x000fea0003800000 */
.L_x_26127:
        /* <DEDUP_REMOVED lines=9> */
.L_x_26134:
[----:B------:R-:W-:-:S04]  /*dc40*/  I2FP.F32.U32 R0, R2 ;  /* 0x0000000200007245 */ /* 0x000fc80000201000 */
[----:B------:R-:W-:-:S05]  /*dc50*/  F2FP.F16.F32.PACK_AB R0, RZ, R0 ;  /* 0x00000000ff00723e */ /* 0x000fca00000000ff */
[----:B------:R-:W-:Y:S01]  /*dc60*/  STG.E.U16 desc[UR36][R16.64], R0 ;  /* 0x0000000010007986 */ /* 0x000fe2000c101524 */
[----:B------:R-:W-:Y:S05]  /*dc70*/  EXIT ;  /* 0x000000000000794d */ /* 0x000fea0003800000 */
.L_x_26133:
        /* <DEDUP_REMOVED lines=8> */
[----:B------:R-:W-:Y:S01]  /*dd00*/  STG.E.64 desc[UR36][R16.64], R2 ;  /* 0x0000000210007986 */ /* 0x000fe2000c101b24 */
[----:B------:R-:W-:Y:S05]  /*dd10*/  EXIT ;  /* 0x000000000000794d */ /* 0x000fea0003800000 */
.L_x_26136:
[----:B------:R-:W-:-:S04]  /*dd20*/  I2FP.F32.U32 R2, R2 ;  /* 0x0000000200027245 */ /* 0x000fc80000201000 */
[----:B------:R-:W-:-:S04]  /*dd30*/  F2FP.F16.F32.PACK_AB R3, RZ, R2 ;  /* 0x00000002ff03723e */ /* 0x000fc800000000ff */
[----:B------:R-:W-:-:S05]  /*dd40*/  PRMT R3, R3, 0x5410, RZ ;  /* 0x0000541003037816 */ /* 0x000fca00000000ff */
[----:B------:R-:W-:Y:S01]  /*dd50*/  STG.E desc[UR36][R16.64], R3 ;  /* 0x0000000310007986 */ /* 0x000fe2000c101924 */
[----:B------:R-:W-:Y:S05]  /*dd60*/  EXIT ;  /* 0x000000000000794d */ /* 0x000fea0003800000 */
.L_x_26135:
[----:B------:R-:W0:Y:S02]  /*dd70*/  I2F.F64.U32 R2, R2 ;  /* 0x0000000200027312 */ /* 0x000e240000201800 */
[----:B0-----:R-:W-:Y:S01]  /*dd80*/  STG.E.64 desc[UR36][R16.64], R2 ;  /* 0x0000000210007986 */ /* 0x001fe2000c101b24 */
[----:B------:R-:W-:Y:S05]  /*dd90*/  EXIT ;  /* 0x000000000000794d */ /* 0x000fea0003800000 */
.L_x_26126:
        /* <DEDUP_REMOVED lines=12> */
.L_x_26140:
        /* <DEDUP_REMOVED lines=16> */
.L_x_26143:
[----:B------:R-:W-:-:S07]  /*df60*/  PRMT R8, R0, 0x7610, R8 ;  /* 0x0000761000087816 */ /* 0x000fce0000000008 */
.L_x_26142:
[----:B------:R-:W-:Y:S05]  /*df70*/  BSYNC.RECONVERGENT B0 ;  /* 0x0000000000007941 */ /* 0x000fea0003800200 */
.L_x_26141:
[----:B------:R-:W-:Y:S01]  /*df80*/  STG.E.U8 desc[UR36][R16.64], R8 ;  /* 0x0000000810007986 */ /* 0x000fe2000c101124 */
[----:B------:R-:W-:Y:S05]  /*df90*/  EXIT ;  /* 0x000000000000794d */ /* 0x000fea0003800000 */
.L_x_26139:
        /* <DEDUP_REMOVED lines=16> */
.L_x_26146:
[----:B------:R-:W-:-:S07]  /*e0a0*/  PRMT R8, R0, 0x7610, R8 ;  /* 0x0000761000087816 */ /* 0x000fce0000000008 */
.L_x_26145:
[----:B------:R-:W-:Y:S05]  /*e0b0*/  BSYNC.RECONVERGENT B0 ;  /* 0x0000000000007941 */ /* 0x000fea0003800200 */
.L_x_26144:
[----:B------:R-:W-:Y:S01]  /*e0c0*/  STG.E.U8 desc[UR36][R16.64], R8 ;  /* 0x0000000810007986 */ /* 0x000fe2000c101124 */
[----:B------:R-:W-:Y:S05]  /*e0d0*/  EXIT ;  /* 0x000000000000794d */ /* 0x000fea0003800000 */
.L_x_26138:
        /* <DEDUP_REMOVED lines=21> */
.L_x_26148:
[----:B------:R-:W-:-:S05]  /*e230*/  IMAD.MOV.U32 R3, RZ, RZ, RZ ;  /* 0x000000ffff037224 */ /* 0x000fca00078e00ff */
[----:B------:R-:W-:Y:S01]  /*e240*/  STG.E.64 desc[UR36][R16.64], R2 ;  /* 0x0000000210007986 */ /* 0x000fe2000c101b24 */
[----:B------:R-:W-:Y:S05]  /*e250*/  EXIT ;  /* 0x000000000000794d */ /* 0x000fea0003800000 */
.L_x_26147:
[----:B------:R-:W-:Y:S01]  /*e260*/  STG.E desc[UR36][R16.64], R2 ;  /* 0x0000000210007986 */ /* 0x000fe2000c101924 */
[----:B------:R-:W-:Y:S05]  /*e270*/  EXIT ;  /* 0x000000000000794d */ /* 0x000fea0003800000 */
.L_x_26137:
        /* <DEDUP_REMOVED lines=8> */
.L_x_26150:
[----:B------:R-:W0:Y:S01]  /*e300*/  I2F.F64.U32 R4, R2 ;  /* 0x0000000200047312 */ /* 0x000e220000201800 */
[----:B------:R-:W-:-:S05]  /*e310*/  CS2R R6, SRZ ;  /* 0x0000000000067805 */ /* 0x000fca000001ff00 */
[----:B0-----:R-:W-:Y:S01]  /*e320*/  STG.E.128 desc[UR36][R16.64], R4 ;  /* 0x0000000410007986 */ /* 0x001fe2000c101d24 */
[----:B------:R-:W-:Y:S05]  /*e330*/  EXIT ;  /* 0x000000000000794d */ /* 0x000fea0003800000 */
.L_x_26149:
[----:B------:R-:W-:-:S09]  /*e340*/  UISETP.NE.AND UP0, UPT, UR4, 0xf, UPT ;  /* 0x0000000f0400788c */ /* 0x000fd2000bf05270 */
[----:B------:R-:W-:Y:S05]  /*e350*/  BRA.U !UP0, `(.L_x_26151) ;  /* 0x0000000108d47547 */ /* 0x000fea000b800000 */
[----:B------:R-:W-:-:S09]  /*e360*/  UISETP.NE.AND UP0, UPT, UR4, 0x17, UPT ;  /* 0x000000170400788c */ /* 0x000fd2000bf05270 */
[----:B------:R-:W-:Y:S05]  /*e370*/  BRA.U !UP0, `(.L_x_26152) ;  /* 0x0000000108847547 */ /* 0x000fea000b800000 */
[----:B------:R-:W-:-:S09]  /*e380*/  UISETP.NE.AND UP0, UPT, UR4, 0x18, UPT ;  /* 0x000000180400788c */ /* 0x000fd2000bf05270 */
[----:B------:R-:W-:Y:S05]  /*e390*/  BRA.U !UP0, `(.L_x_26153) ;  /* 0x0000000108447547 */ /* 0x000fea000b800000 */
.L_x_26130:
        /* <DEDUP_REMOVED lines=16> */
.L_x_26154:
[----:B------:R-:W-:Y:S05]  /*e4a0*/  EXIT ;  /* 0x000000000000794d */ /* 0x000fea0003800000 */
.L_x_26153:
        /* <DEDUP_REMOVED lines=11> */
.L_x_26156:
[----:B------:R-:W-:Y:S05]  /*e560*/  BSYNC.RECONVERGENT B0 ;  /* 0x0000000000007941 */ /* 0x000fea0003800200 */
.L_x_26155:
[----:B------:R-:W-:Y:S01]  /*e570*/  STG.E.U8 desc[UR36][R16.64], R3 ;  /* 0x0000000310007986 */ /* 0x000fe2000c101124 */
[----:B------:R-:W-:Y:S05]  /*e580*/  EXIT ;  /* 0x000000000000794d */ /* 0x000fea0003800000 */
.L_x_26152:
        /* <DEDUP_REMOVED lines=13> */
.L_x_26157:
[----:B------:R-:W-:Y:S01]  /*e660*/  IMAD.MOV.U32 R3, RZ, RZ, 0x7f ;  /* 0x0000007fff037424 */ /* 0x000fe200078e00ff */
[----:B------:R-:W-:-:S04]  /*e670*/  ISETP.GT.U32.AND P0, PT, R5, 0x7f800000, PT ;  /* 0x7f8000000500780c */ /* 0x000fc80003f04070 */
[----:B------:R-:W-:-:S05]  /*e680*/  SEL R3, R3, 0x7c, P0 ;  /* 0x0000007c03037807 */ /* 0x000fca0000000000 */
[----:B------:R-:W-:Y:S01]  /*e690*/  STG.E.U8 desc[UR36][R16.64], R3 ;  /* 0x0000000310007986 */ /* 0x000fe2000c101124 */
[----:B------:R-:W-:Y:S05]  /*e6a0*/  EXIT ;  /* 0x000000000000794d */ /* 0x000fea0003800000 */
.L_x_26151:
[----:B------:R-:W-:-:S04]  /*e6b0*/  I2FP.F32.U32 R0, R2 ;  /* 0x0000000200007245 */ /* 0x000fc80000201000 */
[----:B------:R-:W-:-:S05]  /*e6c0*/  F2FP.BF16.F32.PACK_AB R0, RZ, R0 ;  /* 0x00000000ff00723e */ /* 0x000fca00000010ff */
[----:B------:R-:W-:Y:S01]  /*e6d0*/  STG.E.U16 desc[UR36][R16.64], R0 ;  /* 0x0000000010007986 */ /* 0x000fe2000c101524 */
[----:B------:R-:W-:Y:S05]  /*e6e0*/  EXIT ;  /* 0x000000000000794d */ /* 0x000fea0003800000 */
.L_x_26158:
        /* <DEDUP_REMOVED lines=9> */
.L_x_41915:


//--------------------- .text._ZN2at6native27unrolled_elementwise_kernelINS0_13BinaryFunctorIbbbZNS0_19minimum_kernel_cudaERNS_18TensorIteratorBaseEEUlbbE_EESt5arrayIPcLm3EELi4E23TrivialOffsetCalculatorILi2EjESA_ILi1EjENS0_6memory12LoadWithCastILi2EEENSD_13StoreWithCastILi1EEEEEviT_T0_T2_T3_T4_T5_ --------------------------
	.section	.text._ZN2at6native27unrolled_elementwise_kernelINS0_13BinaryFunctorIbbbZNS0_19minimum_kernel_cudaERNS_18TensorIteratorBaseEEUlbbE_EESt5arrayIPcLm3EELi4E23TrivialOffsetCalculatorILi2EjESA_ILi1EjENS0_6memory12LoadWithCastILi2EEENSD_13StoreWithCastILi1EEEEEviT_T0_T2_T3_T4_T5_,"ax",@progbits
	.align	128
        .global         _ZN2at6native27unrolled_elementwise_kernelINS0_13BinaryFunctorIbbbZNS0_19minimum_kernel_cudaERNS_18TensorIteratorBaseEEUlbbE_EESt5arrayIPcLm3EELi4E23TrivialOffsetCalculatorILi2EjESA_ILi1EjENS0_6memory12LoadWithCastILi2EEENSD_13StoreWithCastILi1EEEEEviT_T0_T2_T3_T4_T5_
        .type           _ZN2at6native27unrolled_elementwise_kernelINS0_13BinaryFunctorIbbbZNS0_19minimum_kernel_cudaERNS_18TensorIteratorBaseEEUlbbE_EESt5arrayIPcLm3EELi4E23TrivialOffsetCalculatorILi2EjESA_ILi1EjENS0_6memory12LoadWithCastILi2EEENSD_13StoreWithCastILi1EEEEEviT_T0_T2_T3_T4_T5_,@function
        .size           _ZN2at6native27unrolled_elementwise_kernelINS0_13BinaryFunctorIbbbZNS0_19minimum_kernel_cudaERNS_18TensorIteratorBaseEEUlbbE_EESt5arrayIPcLm3EELi4E23TrivialOffsetCalculatorILi2EjESA_ILi1EjENS0_6memory12LoadWithCastILi2EEENSD_13StoreWithCastILi1EEEEEviT_T0_T2_T3_T4_T5_,(.L_x_41916 - _ZN2at6native27unrolled_elementwise_kernelINS0_13BinaryFunctorIbbbZNS0_19minimum_kernel_cudaERNS_18TensorIteratorBaseEEUlbbE_EESt5arrayIPcLm3EELi4E23TrivialOffsetCalculatorILi2EjESA_ILi1EjENS0_6memory12LoadWithCastILi2EEENSD_13StoreWithCastILi1EEEEEviT_T0_T2_T3_T4_T5_)
        .other          _ZN2at6native27unrolled_elementwise_kernelINS0_13BinaryFunctorIbbbZNS0_19minimum_kernel_cudaERNS_18TensorIteratorBaseEEUlbbE_EESt5arrayIPcLm3EELi4E23TrivialOffsetCalculatorILi2EjESA_ILi1EjENS0_6memory12LoadWithCastILi2EEENSD_13StoreWithCastILi1EEEEEviT_T0_T2_T3_T4_T5_,@"STO_CUDA_ENTRY STV_DEFAULT"
_ZN2at6native27unrolled_elementwise_kernelINS0_13BinaryFunctorIbbbZNS0_19minimum_kernel_cudaERNS_18TensorIteratorBaseEEUlbbE_EESt5arrayIPcLm3EELi4E23TrivialOffsetCalculatorILi2EjESA_ILi1EjENS0_6memory12LoadWithCastILi2EEENSD_13StoreWithCastILi1EEEEEviT_T0_T2_T3_T4_T5_:
.text._ZN2at6native27unrolled_elementwise_kernelINS0_13BinaryFunctorIbbbZNS0_19minimum_kernel_cudaERNS_18TensorIteratorBaseEEUlbbE_EESt5arrayIPcLm3EELi4E23TrivialOffsetCalculatorILi2EjESA_ILi1EjENS0_6memory12LoadWithCastILi2EEENSD_13StoreWithCastILi1EEEEEviT_T0_T2_T3_T4_T5_:
        /* <DEDUP_REMOVED lines=36> */
.L_x_26165:
[----:B------:R-:W2:Y:S02]  /*0240*/  LDG.E.U8 R4, desc[UR36][R4.64] ;  /* 0x0000002404047981 */ /* 0x000ea4000c1e1100 */
[----:B--2---:R-:W-:-:S04]  /*0250*/  ISETP.NE.AND P0, PT, R4, RZ, PT ;  /* 0x000000ff0400720c */ /* 0x004fc80003f05270 */
[----:B------:R-:W-:Y:S01]  /*0260*/  P2R R18, PR, RZ, 0x1 ;  /* 0x00000001ff127803 */ /* 0x000fe20000000000 */
[----:B------:R-:W-:Y:S08]  /*0270*/  BRA `(.L_x_26167) ;  /* 0x0000000800847947 */ /* 0x000ff00003800000 */
.L_x_26164:
        /* <DEDUP_REMOVED lines=11> */
.L_x_26169:
[----:B------:R-:W2:Y:S02]  /*0330*/  LDG.E R4, desc[UR36][R4.64] ;  /* 0x0000002404047981 */ /* 0x000ea4000c1e1900 */
[----:B--2---:R-:W-:-:S04]  /*0340*/  ISETP.NE.AND P0, PT, R4, RZ, PT ;  /* 0x000000ff0400720c */ /* 0x004fc80003f05270 */
[----:B------:R-:W-:Y:S01]  /*0350*/  P2R R18, PR, RZ, 0x1 ;  /* 0x00000001ff127803 */ /* 0x000fe20000000000 */
[----:B------:R-:W-:Y:S08]  /*0360*/  BRA `(.L_x_26167) ;  /* 0x0000000800487947 */ /* 0x000ff00003800000 */
.L_x_26168:
[----:B------:R-:W2:Y:S02]  /*0370*/  LDG.E.U16 R4, desc[UR36][R4.64] ;  /* 0x0000002404047981 */ /* 0x000ea4000c1e1500 */
[----:B--2---:R-:W-:-:S04]  /*0380*/  ISETP.NE.AND P0, PT, R4, RZ, PT ;  /* 0x000000ff0400720c */ /* 0x004fc80003f05270 */
[----:B------:R-:W-:Y:S01]  /*0390*/  P2R R18, PR, RZ, 0x1 ;  /* 0x00000001ff127803 */ /* 0x000fe20000000000 */
[----:B------:R-:W-:Y:S08]  /*03a0*/  BRA `(.L_x_26167) ;  /* 0x0000000800387947 */ /* 0x000ff00003800000 */
.L_x_26163:
        /* <DEDUP_REMOVED lines=10> */
.L_x_26171:
[----:B------:R-:W2:Y:S02]  /*0450*/  LDG.E.U16 R0, desc[UR36][R4.64] ;  /* 0x0000002404007981 */ /* 0x000ea4000c1e1500 */
[----:B--2---:R-:W-:-:S05]  /*0460*/  HADD2.F32 R0, -RZ, R0.H0_H0 ;  /* 0x20000000ff007230 */ /* 0x004fca0000004100 */
[----:B------:R-:W-:-:S04]  /*0470*/  FSETP.NEU.FTZ.AND P0, PT, R0, RZ, PT ;  /* 0x000000ff0000720b */ /* 0x000fc80003f1d000 */
[----:B------:R-:W-:Y:S01]  /*0480*/  P2R R18, PR, RZ, 0x1 ;  /* 0x00000001ff127803 */ /* 0x000fe20000000000 */
[----:B------:R-:W-:Y:S08]  /*0490*/  BRA `(.L_x_26167) ;  /* 0x0000000400fc7947 */ /* 0x000ff00003800000 */
.L_x_26170:
        /* <DEDUP_REMOVED lines=12> */
.L_x_26173:
        /* <DEDUP_REMOVED lines=10> */
.L_x_26172:
[----:B------:R-:W2:Y:S02]  /*0600*/  LDG.E.64 R4, desc[UR36][R4.64] ;  /* 0x0000002404047981 */ /* 0x000ea4000c1e1b00 */
[----:B--2---:R-:W-:-:S06]  /*0610*/  DSETP.NEU.AND P0, PT, R4, RZ, PT ;  /* 0x000000ff0400722a */ /* 0x004fcc0003f0d000 */
[----:B------:R-:W-:Y:S01]  /*0620*/  P2R R18, PR, RZ, 0x1 ;  /* 0x00000001ff127803 */ /* 0x000fe20000000000 */
[----:B------:R-:W-:Y:S07]  /*0630*/  BRA `(.L_x_26167) ;  /* 0x0000000400947947 */ /* 0x000fee0003800000 */
.L_x_26162:
        /* <DEDUP_REMOVED lines=12> */
.L_x_26176:
[----:B------:R-:W2:Y:S02]  /*0700*/  LDG.E.128 R4, desc[UR36][R4.64] ;  /* 0x0000002404047981 */ /* 0x000ea4000c1e1d00 */
[----:B--2---:R-:W-:-:S06]  /*0710*/  DSETP.NEU.AND P0, PT, R6, RZ, PT ;  /* 0x000000ff0600722a */ /* 0x004fcc0003f0d000 */
[----:B------:R-:W-:-:S06]  /*0720*/  DSETP.NEU.OR P0, PT, R4, RZ, P0 ;  /* 0x000000ff0400722a */ /* 0x000fcc000070d400 */
[----:B------:R-:W-:Y:S01]  /*0730*/  P2R R18, PR, RZ, 0x1 ;  /* 0x00000001ff127803 */ /* 0x000fe20000000000 */
[----:B------:R-:W-:Y:S07]  /*0740*/  BRA `(.L_x_26167) ;  /* 0x0000000400507947 */ /* 0x000fee0003800000 */
.L_x_26175:
        /* <DEDUP_REMOVED lines=10> */
.L_x_26178:
        /* <DEDUP_REMOVED lines=12> */
.L_x_26177:
[----:B------:R-:W2:Y:S02]  /*08b0*/  LDG.E.U16 R0, desc[UR36][R4.64] ;  /* 0x0000002404007981 */ /* 0x000ea4000c1e1500 */
[----:B--2---:R-:W-:-:S05]  /*08c0*/  IMAD.U32 R0, R0, 0x10000, RZ ;  /* 0x0001000000007824 */ /* 0x004fca00078e00ff */
[----:B------:R-:W-:-:S04]  /*08d0*/  FSETP.NEU.FTZ.AND P0, PT, R0, RZ, PT ;  /* 0x000000ff0000720b */ /* 0x000fc80003f1d000 */
[----:B------:R-:W-:Y:S01]  /*08e0*/  P2R R18, PR, RZ, 0x1 ;  /* 0x00000001ff127803 */ /* 0x000fe20000000000 */
[----:B------:R-:W-:Y:S08]  /*08f0*/  BRA `(.L_x_26167) ;  /* 0x0000000000e47947 */ /* 0x000ff00003800000 */
.L_x_26174:
        /* <DEDUP_REMOVED lines=12> */
.L_x_26181:
[----:B------:R-:W2:Y:S02]  /*09c0*/  LDG.E.U8 R4, desc[UR36][R4.64] ;  /* 0x0000002404047981 */ /* 0x000ea4000c1e1100 */
[----:B--2---:R-:W-:-:S04]  /*09d0*/  ISETP.NE.AND P0, PT, R4, RZ, PT ;  /* 0x000000ff0400720c */ /* 0x004fc80003f05270 */
[----:B------:R-:W-:Y:S01]  /*09e0*/  P2R R18, PR, RZ, 0x1 ;  /* 0x00000001ff127803 */ /* 0x000fe20000000000 */
[----:B------:R-:W-:Y:S08]  /*09f0*/  BRA `(.L_x_26167) ;  /* 0x0000000000a47947 */ /* 0x000ff00003800000 */
.L_x_26180:
[----:B------:R-:W2:Y:S02]  /*0a00*/  LDG.E.U8 R4, desc[UR36][R4.64] ;  /* 0x0000002404047981 */ /* 0x000ea4000c1e1100 */
[----:B--2---:R-:W-:-:S04]  /*0a10*/  ISETP.NE.AND P0, PT, R4, RZ, PT ;  /* 0x000000ff0400720c */ /* 0x004fc80003f05270 */
[----:B------:R-:W-:Y:S01]  /*0a20*/  P2R R18, PR, RZ, 0x1 ;  /* 0x00000001ff127803 */ /* 0x000fe20000000000 */
[----:B------:R-:W-:Y:S08]  /*0a30*/  BRA `(.L_x_26167) ;  /* 0x0000000000947947 */ /* 0x000ff00003800000 */
.L_x_26179:
[----:B------:R-:W-:-:S09]  /*0a40*/  UISETP.NE.AND UP0, UPT, UR4, 0x1c, UPT ;  /* 0x0000001c0400788c */ /* 0x000fd2000bf05270 */
[----:B------:R-:W-:Y:S05]  /*0a50*/  BRA.U !UP0, `(.L_x_26182) ;  /* 0x0000000108807547 */ /* 0x000fea000b800000 */
[----:B------:R-:W-:-:S09]  /*0a60*/  UISETP.NE.AND UP0, UPT, UR4, 0x1d, UPT ;  /* 0x0000001d0400788c */ /* 0x000fd2000bf05270 */
[----:B------:R-:W-:Y:S05]  /*0a70*/  BRA.U !UP0, `(.L_x_26183) ;  /* 0x0000000108647547 */ /* 0x000fea000b800000 */
[----:B------:R-:W-:-:S09]  /*0a80*/  UISETP.NE.AND UP0, UPT, UR4, 0x2c, UPT ;  /* 0x0000002c0400788c */ /* 0x000fd2000bf05270 */
[----:B------:R-:W-:Y:S05]  /*0a90*/  BRA.U !UP0, `(.L_x_26184) ;  /* 0x00000001084c7547 */ /* 0x000fea000b800000 */
.L_x_26166:
        /* <DEDUP_REMOVED lines=16> */
.L_x_26185:
[----:B------:R-:W-:-:S04]  /*0ba0*/  PLOP3.LUT P0, PT, PT, PT, PT, 0x8, 0x80 ;  /* 0x000000000080781c */ /* 0x000fc80003f0e170 */
[----:B------:R-:W-:Y:S01]  /*0bb0*/  P2R R18, PR, RZ, 0x1 ;  /* 0x00000001ff127803 */ /* 0x000fe20000000000 */
[----:B------:R-:W-:Y:S08]  /*0bc0*/  BRA `(.L_x_26167) ;  /* 0x0000000000307947 */ /* 0x000ff00003800000 */
.L_x_26184:
[----:B------:R-:W2:Y:S02]  /*0bd0*/  LDG.E.U8 R4, desc[UR36][R4.64] ;  /* 0x0000002404047981 */ /* 0x000ea4000c1e1100 */
[----:B--2---:R-:W-:-:S04]  /*0be0*/  ISETP.NE.AND P0, PT, R4, RZ, PT ;  /* 0x000000ff0400720c */ /* 0x004fc80003f05270 */
[----:B------:R-:W-:Y:S01]  /*0bf0*/  P2R R18, PR, RZ, 0x1 ;  /* 0x00000001ff127803 */ /* 0x000fe20000000000 */
[----:B------:R-:W-:Y:S08]  /*0c00*/  BRA `(.L_x_26167) ;  /* 0x0000000000207947 */ /* 0x000ff00003800000 */
.L_x_26183:
[----:B------:R-:W2:Y:S02]  /*0c10*/  LDG.E.64 R4, desc[UR36][R4.64] ;  /* 0x0000002404047981 */ /* 0x000ea4000c1e1b00 */
[----:B--2---:R-:W-:-:S04]  /*0c20*/  ISETP.NE.U32.AND P0, PT, R4, RZ, PT ;  /* 0x000000ff0400720c */ /* 0x004fc80003f05070 */
[----:B------:R-:W-:-:S04]  /*0c30*/  ISETP.NE.AND.EX P0, PT, R5, RZ, PT, P0 ;  /* 0x000000ff0500720c */ /* 0x000fc80003f05300 */
[----:B------:R-:W-:Y:S01]  /*0c40*/  P2R R18, PR, RZ, 0x1 ;  /* 0x00000001ff127803 */ /* 0x000fe20000000000 */
[----:B------:R-:W-:Y:S08]  /*0c50*/  BRA `(.L_x_26167) ;  /* 0x00000000000c7947 */ /* 0x000ff00003800000 */
.L_x_26182:
[----:B------:R-:W2:Y:S02]  /*0c60*/  LDG.E R4, desc[UR36][R4.64] ;  /* 0x0000002404047981 */ /* 0x000ea4000c1e1900 */
[----:B--2---:R-:W-:-:S04]  /*0c70*/  ISETP.NE.AND P0, PT, R4, RZ, PT ;  /* 0x000000ff0400720c */ /* 0x004fc80003f05270 */
[----:B------:R-:W-:-:S09]  /*0c80*/  P2R R18, PR, RZ, 0x1 ;  /* 0x00000001ff127803 */ /* 0x000fd20000000000 */
.L_x_26167:
[----:B------:R-:W-:Y:S05]  /*0c90*/  BSYNC.RECONVERGENT B6 ;  /* 0x0000000000067941 */ /* 0x000fea0003800200 */
.L_x_26161:
[----:B------:R-:W0:Y:S01]  /*0ca0*/  LDC.64 R4, c[0x0][0x398] ;  /* 0x0000e600ff047b82 */ /* 0x000e220000000a00 */
        /* <DEDUP_REMOVED lines=19> */
.L_x_26190:
[----:B------:R-:W2:Y:S02]  /*0de0*/  LDG.E.U8 R4, desc[UR36][R4.64] ;  /* 0x0000002404047981 */ /* 0x000ea4000c1e1100 */
[----:B--2---:R-:W-:Y:S01]  /*0df0*/  ISETP.NE.AND P0, PT, R4, RZ, PT ;  /* 0x000000ff0400720c */ /* 0x004fe20003f05270 */
[----:B------:R-:W-:-:S12]  /*0e00*/  BRA `(.L_x_26192) ;  /* 0x0000000800307947 */ /* 0x000fd80003800000 */
.L_x_26189:
        /* <DEDUP_REMOVED lines=10> */
.L_x_26194:
[----:B------:R-:W2:Y:S02]  /*0eb0*/  LDG.E R4, desc[UR36][R4.64] ;  /* 0x0000002404047981 */ /* 0x000ea4000c1e1900 */
[----:B--2---:R-:W-:Y:S01]  /*0ec0*/  ISETP.NE.AND P0, PT, R4, RZ, PT ;  /* 0x000000ff0400720c */ /* 0x004fe20003f05270 */
[----:B------:R-:W-:-:S12]  /*0ed0*/  BRA `(.L_x_26192) ;  /* 0x0000000400fc7947 */ /* 0x000fd80003800000 */
.L_x_26193:
[----:B------:R-:W2:Y:S02]  /*0ee0*/  LDG.E.U16 R4, desc[UR36][R4.64] ;  /* 0x0000002404047981 */ /* 0x000ea4000c1e1500 */
[----:B--2---:R-:W-:Y:S01]  /*0ef0*/  ISETP.NE.AND P0, PT, R4, RZ, PT ;  /* 0x000000ff0400720c */ /* 0x004fe20003f05270 */
[----:B------:R-:W-:-:S12]  /*0f00*/  BRA `(.L_x_26192) ;  /* 0x0000000400f07947 */ /* 0x000fd80003800000 */
.L_x_26188:
        /* <DEDUP_REMOVED lines=9> */
.L_x_26196:
[----:B------:R-:W2:Y:S02]  /*0fa0*/  LDG.E.U16 R0, desc[UR36][R4.64] ;  /* 0x0000002404007981 */ /* 0x000ea4000c1e1500 */
[----:B--2---:R-:W-:-:S05]  /*0fb0*/  HADD2.F32 R0, -RZ, R0.H0_H0 ;  /* 0x20000000ff007230 */ /* 0x004fca0000004100 */
[----:B------:R-:W-:Y:S01]  /*0fc0*/  FSETP.NEU.FTZ.AND P0, PT, R0, RZ, PT ;  /* 0x000000ff0000720b */ /* 0x000fe20003f1d000 */
[----:B------:R-:W-:-:S12]  /*0fd0*/  BRA `(.L_x_26192) ;  /* 0x0000000400bc7947 */ /* 0x000fd80003800000 */
.L_x_26195:
        /* <DEDUP_REMOVED lines=11> */
.L_x_26198:
        /* <DEDUP_REMOVED lines=8> */
.L_x_26197:
[----:B------:R-:W2:Y:S02]  /*1110*/  LDG.E.64 R4, desc[UR36][R4.64] ;  /* 0x0000002404047981 */ /* 0x000ea4000c1e1b00 */
[----:B--2---:R-:W-:Y:S01]  /*1120*/  DSETP.NEU.AND P0, PT, R4, RZ, PT ;  /* 0x000000ff0400722a */ /* 0x004fe20003f0d000 */
[----:B------:R-:W-:-:S13]  /*1130*/  BRA `(.L_x_26192) ;  /* 0x0000000400647947 */ /* 0x000fda0003800000 */
.L_x_26187:
        /* <DEDUP_REMOVED lines=11> */
.L_x_26201:
[----:B------:R-:W2:Y:S02]  /*11f0*/  LDG.E.128 R4, desc[UR36][R4.64] ;  /* 0x0000002404047981 */ /* 0x000ea4000c1e1d00 */
[----:B--2---:R-:W-:-:S06]  /*1200*/  DSETP.NEU.AND P0, PT, R6, RZ, PT ;  /* 0x000000ff0600722a */ /* 0x004fcc0003f0d000 */
[----:B------:R-:W-:Y:S01]  /*1210*/  DSETP.NEU.OR P0, PT, R4, RZ, P0 ;  /* 0x000000ff0400722a */ /* 0x000fe2000070d400 */
[----:B------:R-:W-:-:S13]  /*1220*/  BRA `(.L_x_26192) ;  /* 0x0000000400287947 */ /* 0x000fda0003800000 */
.L_x_26200:
        /* <DEDUP_REMOVED lines=9> */
.L_x_26203:
        /* <DEDUP_REMOVED lines=11> */
.L_x_26202:
[----:B------:R-:W2:Y:S02]  /*1370*/  LDG.E.U16 R0, desc[UR36][R4.64] ;  /* 0x0000002404007981 */ /* 0x000ea4000c1e1500 */
[----:B--2---:R-:W-:-:S05]  /*1380*/  IMAD.U32 R0, R0, 0x10000, RZ ;  /* 0x0001000000007824 */ /* 0x004fca00078e00ff */
[----:B------:R-:W-:Y:S01]  /*1390*/  FSETP.NEU.FTZ.AND P0, PT, R0, RZ, PT ;  /* 0x000000ff0000720b */ /* 0x000fe20003f1d000 */
[----:B------:R-:W-:-:S12]  /*13a0*/  BRA `(.L_x_26192) ;  /* 0x0000000000c87947 */ /* 0x000fd80003800000 */
.L_x_26199:
        /* <DEDUP_REMOVED lines=11> */
.L_x_26206:
[----:B------:R-:W2:Y:S02]  /*1460*/  LDG.E.U8 R4, desc[UR36][R4.64] ;  /* 0x0000002404047981 */ /* 0x000ea4000c1e1100 */
[----:B--2---:R-:W-:Y:S01]  /*1470*/  ISETP.NE.AND P0, PT, R4, RZ, PT ;  /* 0x000000ff0400720c */ /* 0x004fe20003f05270 */
[----:B------:R-:W-:-:S12]  /*1480*/  BRA `(.L_x_26192) ;  /* 0x0000000000907947 */ /* 0x000fd80003800000 */
.L_x_26205:
[----:B------:R-:W2:Y:S02]  /*1490*/  LDG.E.U8 R4, desc[UR36][R4.64] ;  /* 0x0000002404047981 */ /* 0x000ea4000c1e1100 */
[----:B--2---:R-:W-:Y:S01]  /*14a0*/  ISETP.NE.AND P0, PT, R4, RZ, PT ;  /* 0x000000ff0400720c */ /* 0x004fe20003f05270 */
[----:B------:R-:W-:-:S12]  /*14b0*/  BRA `(.L_x_26192) ;  /* 0x0000000000847947 */ /* 0x000fd80003800000 */
.L_x_26204:
[----:B------:R-:W-:-:S09]  /*14c0*/  UISETP.NE.AND UP0, UPT, UR4, 0x1c, UPT ;  /* 0x0000001c0400788c */ /* 0x000fd2000bf05270 */
[----:B------:R-:W-:Y:S05]  /*14d0*/  BRA.U !UP0, `(.L_x_26207) ;  /* 0x0000000108747547 */ /* 0x000fea000b800000 */
[----:B------:R-:W-:-:S09]  /*14e0*/  UISETP.NE.AND UP0, UPT, UR4, 0x1d, UPT ;  /* 0x0000001d0400788c */ /* 0x000fd2000bf05270 */
[----:B------:R-:W-:Y:S05]  /*14f0*/  BRA.U !UP0, `(.L_x_26208) ;  /* 0x00000001085c7547 */ /* 0x000fea000b800000 */
[----:B------:R-:W-:-:S09]  /*1500*/  UISETP.NE.AND UP0, UPT, UR4, 0x2c, UPT ;  /* 0x0000002c0400788c */ /* 0x000fd2000bf05270 */
[----:B------:R-:W-:Y:S05]  /*1510*/  BRA.U !UP0, `(.L_x_26209) ;  /* 0x0000000108487547 */ /* 0x000fea000b800000 */
.L_x_26191:
        /* <DEDUP_REMOVED lines=16> */
.L_x_26210:
[----:B------:R-:W-:Y:S01]  /*1620*/  PLOP3.LUT P0, PT, PT, PT, PT, 0x8, 0x80 ;  /* 0x000000000080781c */ /* 0x000fe20003f0e170 */
[----:B------:R-:W-:-:S12]  /*1630*/  BRA `(.L_x_26192) ;  /* 0x0000000000247947 */ /* 0x000fd80003800000 */
.L_x_26209:
[----:B------:R-:W2:Y:S02]  /*1640*/  LDG.E.U8 R4, desc[UR36][R4.64] ;  /* 0x0000002404047981 */ /* 0x000ea4000c1e1100 */
[----:B--2---:R-:W-:Y:S01]  /*1650*/  ISETP.NE.AND P0, PT, R4, RZ, PT ;  /* 0x000000ff0400720c */ /* 0x004fe20003f05270 */
[----:B------:R-:W-:-:S12]  /*1660*/  BRA `(.L_x_26192) ;  /* 0x0000000000187947 */ /* 0x000fd80003800000 */
.L_x_26208:
[----:B------:R-:W2:Y:S02]  /*1670*/  LDG.E.64 R4, desc[UR36][R4.64] ;  /* 0x0000002404047981 */ /* 0x000ea4000c1e1b00 */
[----:B--2---:R-:W-:-:S04]  /*1680*/  ISETP.NE.U32.AND P0, PT, R4, RZ, PT ;  /* 0x000000ff0400720c */ /* 0x004fc80003f05070 */
[----:B------:R-:W-:Y:S01]  /*1690*/  ISETP.NE.AND.EX P0, PT, R5, RZ, PT, P0 ;  /* 0x000000ff0500720c */ /* 0x000fe20003f05300 */
[----:B------:R-:W-:-:S12]  /*16a0*/  BRA `(.L_x_26192) ;  /* 0x0000000000087947 */ /* 0x000fd80003800000 */
.L_x_26207:
[----:B------:R-:W2:Y:S02]  /*16b0*/  LDG.E R4, desc[UR36][R4.64] ;  /* 0x0000002404047981 */ /* 0x000ea4000c1e1900 */
[----:B--2---:R-:W-:-:S13]  /*16c0*/  ISETP.NE.AND P0, PT, R4, RZ, PT ;  /* 0x000000ff0400720c */ /* 0x004fda0003f05270 */
.L_x_26192:
[----:B------:R-:W-:Y:S05]  /*16d0*/  BSYNC.RECONVERGENT B6 ;  /* 0x0000000000067941 */ /* 0x000fea0003800200 */
.L_x_26186:
[----:B------:R-:W-:Y:S01]  /*16e0*/  ISETP.NE.AND P1, PT, R18, RZ, PT ;  /* 0x000000ff1200720c */ /* 0x000fe20003f25270 */
[----:B------:R-:W-:-:S03]  /*16f0*/  VIADD R17, R19, 0x80 ;  /* 0x0000008013117836 */ /* 0x000fc60000000000 */
[----:B------:R-:W-:-:S04]  /*1700*/  PLOP3.LUT P0, PT, P1, P0, PT, 0x80, 0x8 ;  /* 0x000000000008781c */ /* 0x000fc80000f01070 */
[----:B------:R-:W-:-:S09]  /*1710*/  P2R R22, PR, RZ, 0x1 ;  /* 0x00000001ff167803 */ /* 0x000fd20000000000 */
.L_x_26160:
[----:B------:R-:W-:Y:S05]  /*1720*/  BSYNC.RECONVERGENT B7 ;  /* 0x0000000000077941 */ /* 0x000fea0003800200 */
.L_x_26159:
        /* <DEDUP_REMOVED lines=27> */
.L_x_26217:
[----:B------:R-:W2:Y:S02]  /*18e0*/  LDG.E.U8 R4, desc[UR36][R4.64] ;  /* 0x0000002404047981 */ /* 0x000ea4000c1e1100 */
[----:B--2---:R-:W-:-:S04]  /*18f0*/  ISETP.NE.AND P0, PT, R4, RZ, PT ;  /* 0x000000ff0400720c */ /* 0x004fc80003f05270 */
[----:B------:R-:W-:Y:S01]  /*1900*/  P2R R18, PR, RZ, 0x1 ;  /* 0x00000001ff127803 */ /* 0x000fe20000000000 */
[----:B------:R-:W-:Y:S08]  /*1910*/  BRA `(.L_x_26219) ;  /* 0x0000000800847947 */ /* 0x000ff00003800000 */
.L_x_26216:
        /* <DEDUP_REMOVED lines=11> */
.L_x_26221:
[----:B------:R-:W2:Y:S02]  /*19d0*/  LDG.E R4, desc[UR36][R4.64] ;  /* 0x0000002404047981 */ /* 0x000ea4000c1e1900 */
[----:B--2---:R-:W-:-:S04]  /*19e0*/  ISETP.NE.AND P0, PT, R4, RZ, PT ;  /* 0x000000ff0400720c */ /* 0x004fc80003f05270 */
[----:B------:R-:W-:Y:S01]  /*19f0*/  P2R R18, PR, RZ, 0x1 ;  /* 0x00000001ff127803 */ /* 0x000fe20000000000 */
[----:B------:R-:W-:Y:S08]  /*1a00*/  BRA `(.L_x_26219) ;  /* 0x0000000800487947 */ /* 0x000ff00003800000 */
.L_x_26220:
[----:B------:R-:W2:Y:S02]  /*1a10*/  LDG.E.U16 R4, desc[UR36][R4.64] ;  /* 0x0000002404047981 */ /* 0x000ea4000c1e1500 */
[----:B--2---:R-:W-:-:S04]  /*1a20*/  ISETP.NE.AND P0, PT, R4, RZ, PT ;  /* 0x000000ff0400720c */ /* 0x004fc80003f05270 */
[----:B------:R-:W-:Y:S01]  /*1a30*/  P2R R18, PR, RZ, 0x1 ;  /* 0x00000001ff127803 */ /* 0x000fe20000000000 */
[----:B------:R-:W-:Y:S08]  /*1a40*/  BRA `(.L_x_26219) ;  /* 0x0000000800387947 */ /* 0x000ff00003800000 */
.L_x_26215:
        /* <DEDUP_REMOVED lines=10> */
.L_x_26223:
[----:B------:R-:W2:Y:S02]  /*1af0*/  LDG.E.U16 R0, desc[UR36][R4.64] ;  /* 0x0000002404007981 */ /* 0x000ea4000c1e1500 */
[----:B--2---:R-:W-:-:S05]  /*1b00*/  HADD2.F32 R0, -RZ, R0.H0_H0 ;  /* 0x20000000ff007230 */ /* 0x004fca0000004100 */
[----:B------:R-:W-:-:S04]  /*1b10*/  FSETP.NEU.FTZ.AND P0, PT, R0, RZ, PT ;  /* 0x000000ff0000720b */ /* 0x000fc80003f1d000 */
[----:B------:R-:W-:Y:S01]  /*1b20*/  P2R R18, PR, RZ, 0x1 ;  /* 0x00000001ff127803 */ /* 0x000fe20000000000 */
[----:B------:R-:W-:Y:S08]  /*1b30*/  BRA `(.L_x_26219) ;  /* 0x0000000400fc7947 */ /* 0x000ff00003800000 */
.L_x_26222:
        /* <DEDUP_REMOVED lines=12> */
.L_x_26225:
        /* <DEDUP_REMOVED lines=10> */
.L_x_26224:
[----:B------:R-:W2:Y:S02]  /*1ca0*/  LDG.E.64 R4, desc[UR36][R4.64] ;  /* 0x0000002404047981 */ /* 0x000ea4000c1e1b00 */
[----:B--2---:R-:W-:-:S06]  /*1cb0*/  DSETP.NEU.AND P0, PT, R4, RZ, PT ;  /* 0x000000ff0400722a */ /* 0x004fcc0003f0d000 */
[----:B------:R-:W-:Y:S01]  /*1cc0*/  P2R R18, PR, RZ, 0x1 ;  /* 0x00000001ff127803 */ /* 0x000fe20000000000 */
[----:B------:R-:W-:Y:S07]  /*1cd0*/  BRA `(.L_x_26219) ;  /* 0x0000000400947947 */ /* 0x000fee0003800000 */
.L_x_26214:
        /* <DEDUP_REMOVED lines=12> */
.L_x_26228:
[----:B------:R-:W2:Y:S02]  /*1da0*/  LDG.E.128 R4, desc[UR36][R4.64] ;  /* 0x0000002404047981 */ /* 0x000ea4000c1e1d00 */
[----:B--2---:R-:W-:-:S06]  /*1db0*/  DSETP.NEU.AND P0, PT, R6, RZ, PT ;  /* 0x000000ff0600722a */ /* 0x004fcc0003f0d000 */
[----:B------:R-:W-:-:S06]  /*1dc0*/  DSETP.NEU.OR P0, PT, R4, RZ, P0 ;  /* 0x000000ff0400722a */ /* 0x000fcc000070d400 */
[----:B------:R-:W-:Y:S01]  /*1dd0*/  P2R R18, PR, RZ, 0x1 ;  /* 0x00000001ff127803 */ /* 0x000fe20000000000 */
[----:B------:R-:W-:Y:S07]  /*1de0*/  BRA `(.L_x_26219) ;  /* 0x0000000400507947 */ /* 0x000fee0003800000 */
.L_x_26227:
        /* <DEDUP_REMOVED lines=10> */
.L_x_26230:
        /* <DEDUP_REMOVED lines=12> */
.L_x_26229:
[----:B------:R-:W2:Y:S02]  /*1f50*/  LDG.E.U16 R0, desc[UR36][R4.64] ;  /* 0x0000002404007981 */ /* 0x000ea4000c1e1500 */
[----:B--2---:R-:W-:-:S05]  /*1f60*/  IMAD.U32 R0, R0, 0x10000, RZ ;  /* 0x0001000000007824 */ /* 0x004fca00078e00ff */
[----:B------:R-:W-:-:S04]  /*1f70*/  FSETP.NEU.FTZ.AND P0, PT, R0, RZ, PT ;  /* 0x000000ff0000720b */ /* 0x000fc80003f1d000 */
[----:B------:R-:W-:Y:S01]  /*1f80*/  P2R R18, PR, RZ, 0x1 ;  /* 0x00000001ff127803 */ /* 0x000fe20000000000 */
[----:B------:R-:W-:Y:S08]  /*1f90*/  BRA `(.L_x_26219) ;  /* 0x0000000000e47947 */ /* 0x000ff00003800000 */
.L_x_26226:
        /* <DEDUP_REMOVED lines=12> */
.L_x_26233:
[----:B------:R-:W2:Y:S02]  /*2060*/  LDG.E.U8 R4, desc[UR36][R4.64] ;  /* 0x0000002404047981 */ /* 0x000ea4000c1e1100 */
[----:B--2---:R-:W-:-:S04]  /*2070*/  ISETP.NE.AND P0, PT, R4, RZ, PT ;  /* 0x000000ff0400720c */ /* 0x004fc80003f05270 */
[----:B------:R-:W-:Y:S01]  /*2080*/  P2R R18, PR, RZ, 0x1 ;  /* 0x00000001ff127803 */ /* 0x000fe20000000000 */
[----:B------:R-:W-:Y:S08]  /*2090*/  BRA `(.L_x_26219) ;  /* 0x0000000000a47947 */ /* 0x000ff00003800000 */
.L_x_26232:
[----:B------:R-:W2:Y:S02]  /*20a0*/  LDG.E.U8 R4, desc[UR36][R4.64] ;  /* 0x0000002404047981 */ /* 0x000ea4000c1e1100 */
[----:B--2---:R-:W-:-:S04]  /*20b0*/  ISETP.NE.AND P0, PT, R4, RZ, PT ;  /* 0x000000ff0400720c */ /* 0x004fc80003f05270 */
[----:B------:R-:W-:Y:S01]  /*20c0*/  P2R R18, PR, RZ, 0x1 ;  /* 0x00000001ff127803 */ /* 0x000fe20000000000 */
[----:B------:R-:W-:Y:S08]  /*20d0*/  BRA `(.L_x_26219) ;  /* 0x0000000000947947 */ /* 0x000ff00003800000 */
.L_x_26231:
        /* <DEDUP_REMOVED lines=10> */
.L_x_26218:
        /* <DEDUP_REMOVED lines=16> */
.L_x_26236:
[----:B------:R-:W-:-:S04]  /*2280*/  PLOP3.LUT P0, PT, PT, PT, PT, 0x8, 0x80 ;  /* 0x000000000080781c */ /* 0x000fc80003f0e170 */
[----:B------:R-:W-:Y:S01]  /*2290*/  P2R R18, PR, RZ, 0x1 ;  /* 0x00000001ff127803 */ /* 0x000fe20000000000 */
[----:B------:R-:W-:Y:S08]  /*22a0*/  BRA `(.L_x_26219) ;  /* 0x0000000000207947 */ /* 0x000ff00003800000 */
.L_x_26235:
[----:B------:R-:W2:Y:S02]  /*22b0*/  LDG.E.64 R4, desc[UR36][R4.64] ;  /* 0x0000002404047981 */ /* 0x000ea4000c1e1b00 */
[----:B--2---:R-:W-:-:S04]  /*22c0*/  ISETP.NE.U32.AND P0, PT, R4, RZ, PT ;  /* 0x000000ff0400720c */ /* 0x004fc80003f05070 */
[----:B------:R-:W-:-:S04]  /*22d0*/  ISETP.NE.AND.EX P0, PT, R5, RZ, PT, P0 ;  /* 0x000000ff0500720c */ /* 0x000fc80003f05300 */
[----:B------:R-:W-:Y:S01]  /*22e0*/  P2R R18, PR, RZ, 0x1 ;  /* 0x00000001ff127803 */ /* 0x000fe20000000000 */
[----:B------:R-:W-:Y:S08]  /*22f0*/  BRA `(.L_x_26219) ;  /* 0x00000000000c7947 */ /* 0x000ff00003800000 */
.L_x_26234:
[----:B------:R-:W2:Y:S02]  /*2300*/  LDG.E R4, desc[UR36][R4.64] ;  /* 0x0000002404047981 */ /* 0x000ea4000c1e1900 */
[----:B--2---:R-:W-:-:S04]  /*2310*/  ISETP.NE.AND P0, PT, R4, RZ, PT ;  /* 0x000000ff0400720c */ /* 0x004fc80003f05270 */
[----:B------:R-:W-:-:S09]  /*2320*/  P2R R18, PR, RZ, 0x1 ;  /* 0x00000001ff127803 */ /* 0x000fd20000000000 */
.L_x_26219:
[----:B------:R-:W-:Y:S05]  /*2330*/  BSYNC.RECONVERGENT B6 ;  /* 0x0000000000067941 */ /* 0x000fea0003800200 */
.L_x_26213:
        /* <DEDUP_REMOVED lines=20> */
.L_x_26241:
[----:B------:R-:W2:Y:S02]  /*2480*/  LDG.E.U8 R4, desc[UR36][R4.64] ;  /* 0x0000002404047981 */ /* 0x000ea4000c1e1100 */
[----:B--2---:R-:W-:Y:S01]  /*2490*/  ISETP.NE.AND P0, PT, R4, RZ, PT ;  /* 0x000000ff0400720c */ /* 0x004fe20003f05270 */
[----:B------:R-:W-:-:S12]  /*24a0*/  BRA `(.L_x_26243) ;  /* 0x0000000800307947 */ /* 0x000fd80003800000 */
.L_x_26240:
        /* <DEDUP_REMOVED lines=10> */
.L_x_26245:
[----:B------:R-:W2:Y:S02]  /*2550*/  LDG.E R4, desc[UR36][R4.64] ;  /* 0x0000002404047981 */ /* 0x000ea4000c1e1900 */
[----:B--2---:R-:W-:Y:S01]  /*2560*/  ISETP.NE.AND P0, PT, R4, RZ, PT ;  /* 0x000000ff0400720c */ /* 0x004fe20003f05270 */
[----:B------:R-:W-:-:S12]  /*2570*/  BRA `(.L_x_26243) ;  /* 0x0000000400fc7947 */ /* 0x000fd80003800000 */
.L_x_26244:
[----:B------:R-:W2:Y:S02]  /*2580*/  LDG.E.U16 R4, desc[UR36][R4.64] ;  /* 0x0000002404047981 */ /* 0x000ea4000c1e1500 */
[----:B--2---:R-:W-:Y:S01]  /*2590*/  ISETP.NE.AND P0, PT, R4, RZ, PT ;  /* 0x000000ff0400720c */ /* 0x004fe20003f05270 */
[----:B------:R-:W-:-:S12]  /*25a0*/  BRA `(.L_x_26243) ;  /* 0x0000000400f07947 */ /* 0x000fd80003800000 */
.L_x_26239:
        /* <DEDUP_REMOVED lines=9> */
.L_x_26247:
[----:B------:R-:W2:Y:S02]  /*2640*/  LDG.E.U16 R0, desc[UR36][R4.64] ;  /* 0x0000002404007981 */ /* 0x000ea4000c1e1500 */
[----:B--2---:R-:W-:-:S05]  /*2650*/  HADD2.F32 R0, -RZ, R0.H0_H0 ;  /* 0x20000000ff007230 */ /* 0x004fca0000004100 */
[----:B------:R-:W-:Y:S01]  /*2660*/  FSETP.NEU.FTZ.AND P0, PT, R0, RZ, PT ;  /* 0x000000ff0000720b */ /* 0x000fe20003f1d000 */
[----:B------:R-:W-:-:S12]  /*2670*/  BRA `(.L_x_26243) ;  /* 0x0000000400bc7947 */ /* 0x000fd80003800000 */
.L_x_26246:
        /* <DEDUP_REMOVED lines=11> */
.L_x_26249:
        /* <DEDUP_REMOVED lines=8> */
.L_x_26248:
[----:B------:R-:W2:Y:S02]  /*27b0*/  LDG.E.64 R4, desc[UR36][R4.64] ;  /* 0x0000002404047981 */ /* 0x000ea4000c1e1b00 */
[----:B--2---:R-:W-:Y:S01]  /*27c0*/  DSETP.NEU.AND P0, PT, R4, RZ, PT ;  /* 0x000000ff0400722a */ /* 0x004fe20003f0d000 */
[----:B------:R-:W-:-:S13]  /*27d0*/  BRA `(.L_x_26243) ;  /* 0x0000000400647947 */ /* 0x000fda0003800000 */
.L_x_26238:
        /* <DEDUP_REMOVED lines=11> */
.L_x_26252:
[----:B------:R-:W2:Y:S02]  /*2890*/  LDG.E.128 R4, desc[UR36][R4.64] ;  /* 0x0000002404047981 */ /* 0x000ea4000c1e1d00 */
[----:B--2---:R-:W-:-:S06]  /*28a0*/  DSETP.NEU.AND P0, PT, R6, RZ, PT ;  /* 0x000000ff0600722a */ /* 0x004fcc0003f0d000 */
[----:B------:R-:W-:Y:S01]  /*28b0*/  DSETP.NEU.OR P0, PT, R4, RZ, P0 ;  /* 0x000000ff0400722a */ /* 0x000fe2000070d400 */
[----:B------:R-:W-:-:S13]  /*28c0*/  BRA `(.L_x_26243) ;  /* 0x0000000400287947 */ /* 0x000fda0003800000 */
.L_x_26251:
        /* <DEDUP_REMOVED lines=9> */
.L_x_26254:
        /* <DEDUP_REMOVED lines=11> */
.L_x_26253:
[----:B------:R-:W2:Y:S02]  /*2a10*/  LDG.E.U16 R0, desc[UR36][R4.64] ;  /* 0x0000002404007981 */ /* 0x000ea4000c1e1500 */
[----:B--2---:R-:W-:-:S05]  /*2a20*/  IMAD.U32 R0, R0, 0x10000, RZ ;  /* 0x0001000000007824 */ /* 0x004fca00078e00ff */
[----:B------:R-:W-:Y:S01]  /*2a30*/  FSETP.NEU.FTZ.AND P0, PT, R0, RZ, PT ;  /* 0x000000ff0000720b */ /* 0x000fe20003f1d000 */
[----:B------:R-:W-:-:S12]  /*2a40*/  BRA `(.L_x_26243) ;  /* 0x0000000000c87947 */ /* 0x000fd80003800000 */
.L_x_26250:
        /* <DEDUP_REMOVED lines=11> */
.L_x_26257:
[----:B------:R-:W2:Y:S02]  /*2b00*/  LDG.E.U8 R4, desc[UR36][R4.64] ;  /* 0x0000002404047981 */ /* 0x000ea4000c1e1100 */
[----:B--2---:R-:W-:Y:S01]  /*2b10*/  ISETP.NE.AND P0, PT, R4, RZ, PT ;  /* 0x000000ff0400720c */ /* 0x004fe20003f05270 */
[----:B------:R-:W-:-:S12]  /*2b20*/  BRA `(.L_x_26243) ;  /* 0x0000000000907947 */ /* 0x000fd80003800000 */
.L_x_26256:
[----:B------:R-:W2:Y:S02]  /*2b30*/  LDG.E.U8 R4, desc[UR36][R4.64] ;  /* 0x0000002404047981 */ /* 0x000ea4000c1e1100 */
[----:B--2---:R-:W-:Y:S01]  /*2b40*/  ISETP.NE.AND P0, PT, R4, RZ, PT ;  /* 0x000000ff0400720c */ /* 0x004fe20003f05270 */
[----:B------:R-:W-:-:S12]  /*2b50*/  BRA `(.L_x_26243) ;  /* 0x0000000000847947 */ /* 0x000fd80003800000 */
.L_x_26255:
        /* <DEDUP_REMOVED lines=9> */
.L_x_26242:
        /* <DEDUP_REMOVED lines=16> */
.L_x_26260:
[----:B------:R-:W-:Y:S01]  /*2cf0*/  PLOP3.LUT P0, PT, PT, PT, PT, 0x8, 0x80 ;  /* 0x000000000080781c */ /* 0x000fe20003f0e170 */
[----:B------:R-:W-:-:S12]  /*2d00*/  BRA `(.L_x_26243) ;  /* 0x0000000000187947 */ /* 0x000fd80003800000 */
.L_x_26259:
[----:B------:R-:W2:Y:S02]  /*2d10*/  LDG.E.64 R4, desc[UR36][R4.64] ;  /* 0x0000002404047981 */ /* 0x000ea4000c1e1b00 */
[----:B--2---:R-:W-:-:S04]  /*2d20*/  ISETP.NE.U32.AND P0, PT, R4, RZ, PT ;  /* 0x000000ff0400720c */ /* 0x004fc80003f05070 */
[----:B------:R-:W-:Y:S01]  /*2d30*/  ISETP.NE.AND.EX P0, PT, R5, RZ, PT, P0 ;  /* 0x000000ff0500720c */ /* 0x000fe20003f05300 */
[----:B------:R-:W-:-:S12]  /*2d40*/  BRA `(.L_x_26243) ;  /* 0x0000000000087947 */ /* 0x000fd80003800000 */
.L_x_26258:
[----:B------:R-:W2:Y:S02]  /*2d50*/  LDG.E R4, desc[UR36][R4.64] ;  /* 0x0000002404047981 */ /* 0x000ea4000c1e1900 */
[----:B--2---:R-:W-:-:S13]  /*2d60*/  ISETP.NE.AND P0, PT, R4, RZ, PT ;  /* 0x000000ff0400720c */ /* 0x004fda0003f05270 */
.L_x_26243:
[----:B------:R-:W-:Y:S05]  /*2d70*/  BSYNC.RECONVERGENT B6 ;  /* 0x0000000000067941 */ /* 0x000fea0003800200 */
.L_x_26237:
[----:B------:R-:W-:Y:S01]  /*2d80*/  ISETP.NE.AND P1, PT, R18, RZ, PT ;  /* 0x000000ff1200720c */ /* 0x000fe20003f25270 */
[----:B------:R-:W-:-:S03]  /*2d90*/  VIADD R17, R17, 0x80 ;  /* 0x0000008011117836 */ /* 0x000fc60000000000 */
[----:B------:R-:W-:-:S04]  /*2da0*/  PLOP3.LUT P0, PT, P1, P0, PT, 0x80, 0x8 ;  /* 0x000000000008781c */ /* 0x000fc80000f01070 */
[----:B------:R-:W-:-:S09]  /*2db0*/  P2R R18, PR, RZ, 0x1 ;  /* 0x00000001ff127803 */ /* 0x000fd20000000000 */
.L_x_26212:
[----:B------:R-:W-:Y:S05]  /*2dc0*/  BSYNC.RECONVERGENT B7 ;  /* 0x0000000000077941 */ /* 0x000fea0003800200 */
.L_x_26211:
        /* <DEDUP_REMOVED lines=27> */
.L_x_26267:
[----:B------:R-:W2:Y:S02]  /*2f80*/  LDG.E.U8 R4, desc[UR36][R4.64] ;  /* 0x0000002404047981 */ /* 0x000ea4000c1e1100 */
[----:B--2---:R-:W-:-:S04]  /*2f90*/  ISETP.NE.AND P0, PT, R4, RZ, PT ;  /* 0x000000ff0400720c */ /* 0x004fc80003f05270 */
[----:B------:R-:W-:Y:S01]  /*2fa0*/  P2R R24, PR, RZ, 0x1 ;  /* 0x00000001ff187803 */ /* 0x000fe20000000000 */
[----:B------:R-:W-:Y:S08]  /*2fb0*/  BRA `(.L_x_26269) ;  /* 0x0000000800847947 */ /* 0x000ff00003800000 */
.L_x_26266:
        /* <DEDUP_REMOVED lines=11> */
.L_x_26271:
[----:B------:R-:W2:Y:S02]  /*3070*/  LDG.E R4, desc[UR36][R4.64] ;  /* 0x0000002404047981 */ /* 0x000ea4000c1e1900 */
[----:B--2---:R-:W-:-:S04]  /*3080*/  ISETP.NE.AND P0, PT, R4, RZ, PT ;  /* 0x000000ff0400720c */ /* 0x004fc80003f05270 */
[----:B------:R-:W-:Y:S01]  /*3090*/  P2R R24, PR, RZ, 0x1 ;  /* 0x00000001ff187803 */ /* 0x000fe20000000000 */
[----:B------:R-:W-:Y:S08]  /*30a0*/  BRA `(.L_x_26269) ;  /* 0x0000000800487947 */ /* 0x000ff00003800000 */
.L_x_26270:
[----:B------:R-:W2:Y:S02]  /*30b0*/  LDG.E.U16 R4, desc[UR36][R4.64] ;  /* 0x0000002404047981 */ /* 0x000ea4000c1e1500 */
[----:B--2---:R-:W-:-:S04]  /*30c0*/  ISETP.NE.AND P0, PT, R4, RZ, PT ;  /* 0x000000ff0400720c */ /* 0x004fc80003f05270 */
[----:B------:R-:W-:Y:S01]  /*30d0*/  P2R R24, PR, RZ, 0x1 ;  /* 0x00000001ff187803 */ /* 0x000fe20000000000 */
[----:B------:R-:W-:Y:S08]  /*30e0*/  BRA `(.L_x_26269) ;  /* 0x0000000800387947 */ /* 0x000ff00003800000 */
.L_x_26265:
        /* <DEDUP_REMOVED lines=10> */
.L_x_26273:
[----:B------:R-:W2:Y:S02]  /*3190*/  LDG.E.U16 R0, desc[UR36][R4.64] ;  /* 0x0000002404007981 */ /* 0x000ea4000c1e1500 */
[----:B--2---:R-:W-:-:S05]  /*31a0*/  HADD2.F32 R0, -RZ, R0.H0_H0 ;  /* 0x20000000ff007230 */ /* 0x004fca0000004100 */
[----:B------:R-:W-:-:S04]  /*31b0*/  FSETP.NEU.FTZ.AND P0, PT, R0, RZ, PT ;  /* 0x000000ff0000720b */ /* 0x000fc80003f1d000 */
[----:B------:R-:W-:Y:S01]  /*31c0*/  P2R R24, PR, RZ, 0x1 ;  /* 0x00000001ff187803 */ /* 0x000fe20000000000 */
[----:B------:R-:W-:Y:S08]  /*31d0*/  BRA `(.L_x_26269) ;  /* 0x0000000400fc7947 */ /* 0x000ff00003800000 */
.L_x_26272:
        /* <DEDUP_REMOVED lines=12> */
.L_x_26275:
        /* <DEDUP_REMOVED lines=10> */
.L_x_26274:
[----:B------:R-:W2:Y:S02]  /*3340*/  LDG.E.64 R4, desc[UR36][R4.64] ;  /* 0x0000002404047981 */ /* 0x000ea4000c1e1b00 */
[----:B--2---:R-:W-:-:S06]  /*3350*/  DSETP.NEU.AND P0, PT, R4, RZ, PT ;  /* 0x000000ff0400722a */ /* 0x004fcc0003f0d000 */
[----:B------:R-:W-:Y:S01]  /*3360*/  P2R R24, PR, RZ, 0x1 ;  /* 0x00000001ff187803 */ /* 0x000fe20000000000 */
[----:B------:R-:W-:Y:S07]  /*3370*/  BRA `(.L_x_26269) ;  /* 0x0000000400947947 */ /* 0x000fee0003800000 */
.L_x_26264:
        /* <DEDUP_REMOVED lines=12> */
.L_x_26278:
[----:B------:R-:W2:Y:S02]  /*3440*/  LDG.E.128 R4, desc[UR36][R4.64] ;  /* 0x0000002404047981 */ /* 0x000ea4000c1e1d00 */
[----:B--2---:R-:W-:-:S06]  /*3450*/  DSETP.NEU.AND P0, PT, R6, RZ, PT ;  /* 0x000000ff0600722a */ /* 0x004fcc0003f0d000 */
[----:B------:R-:W-:-:S06]  /*3460*/  DSETP.NEU.OR P0, PT, R4, RZ, P0 ;  /* 0x000000ff0400722a */ /* 0x000fcc000070d400 */
[----:B------:R-:W-:Y:S01]  /*3470*/  P2R R24, PR, RZ, 0x1 ;  /* 0x00000001ff187803 */ /* 0x000fe20000000000 */
[----:B------:R-:W-:Y:S07]  /*3480*/  BRA `(.L_x_26269) ;  /* 0x0000000400507947 */ /* 0x000fee0003800000 */
.L_x_26277:
        /* <DEDUP_REMOVED lines=10> */
.L_x_26280:
        /* <DEDUP_REMOVED lines=12> */
.L_x_26279:
[----:B------:R-:W2:Y:S02]  /*35f0*/  LDG.E.U16 R0, desc[UR36][R4.64] ;  /* 0x0000002404007981 */ /* 0x000ea4000c1e1500 */
[----:B--2---:R-:W-:-:S05]  /*3600*/  IMAD.U32 R0, R0, 0x10000, RZ ;  /* 0x0001000000007824 */ /* 0x004fca00078e00ff */
[----:B------:R-:W-:-:S04]  /*3610*/  FSETP.NEU.FTZ.AND P0, PT, R0, RZ, PT ;  /* 0x000000ff0000720b */ /* 0x000fc80003f1d000 */
[----:B------:R-:W-:Y:S01]  /*3620*/  P2R R24, PR, RZ, 0x1 ;  /* 0x00000001ff187803 */ /* 0x000fe20000000000 */
[----:B------:R-:W-:Y:S08]  /*3630*/  BRA `(.L_x_26269) ;  /* 0x0000000000e47947 */ /* 0x000ff00003800000 */
.L_x_26276:
        /* <DEDUP_REMOVED lines=12> */
.L_x_26283:
[----:B------:R-:W2:Y:S02]  /*3700*/  LDG.E.U8 R4, desc[UR36][R4.64] ;  /* 0x0000002404047981 */ /* 0x000ea4000c1e1100 */
[----:B--2---:R-:W-:-:S04]  /*3710*/  ISETP.NE.AND P0, PT, R4, RZ, PT ;  /* 0x000000ff0400720c */ /* 0x004fc80003f05270 */
[----:B------:R-:W-:Y:S01]  /*3720*/  P2R R24, PR, RZ, 0x1 ;  /* 0x00000001ff187803 */ /* 0x000fe20000000000 */
[----:B------:R-:W-:Y:S08]  /*3730*/  BRA `(.L_x_26269) ;  /* 0x0000000000a47947 */ /* 0x000ff00003800000 */
.L_x_26282:
[----:B------:R-:W2:Y:S02]  /*3740*/  LDG.E.U8 R4, desc[UR36][R4.64] ;  /* 0x0000002404047981 */ /* 0x000ea4000c1e1100 */
[----:B--2---:R-:W-:-:S04]  /*3750*/  ISETP.NE.AND P0, PT, R4, RZ, PT ;  /* 0x000000ff0400720c */ /* 0x004fc80003f05270 */
[----:B------:R-:W-:Y:S01]  /*3760*/  P2R R24, PR, RZ, 0x1 ;  /* 0x00000001ff187803 */ /* 0x000fe20000000000 */
[----:B------:R-:W-:Y:S08]  /*3770*/  BRA `(.L_x_26269) ;  /* 0x0000000000947947 */ /* 0x000ff00003800000 */
.L_x_26281:
        /* <DEDUP_REMOVED lines=10> */
.L_x_26268:
        /* <DEDUP_REMOVED lines=16> */
.L_x_26286:
[----:B------:R-:W-:-:S04]  /*3920*/  PLOP3.LUT P0, PT, PT, PT, PT, 0x8, 0x80 ;  /* 0x000000000080781c */ /* 0x000fc80003f0e170 */
[----:B------:R-:W-:Y:S01]  /*3930*/  P2R R24, PR, RZ, 0x1 ;  /* 0x00000001ff187803 */ /* 0x000fe20000000000 */
[----:B------:R-:W-:Y:S08]  /*3940*/  BRA `(.L_x_26269) ;  /* 0x0000000000207947 */ /* 0x000ff00003800000 */
.L_x_26285:
[----:B------:R-:W2:Y:S02]  /*3950*/  LDG.E.64 R4, desc[UR36][R4.64] ;  /* 0x0000002404047981 */ /* 0x000ea4000c1e1b00 */
[----:B--2---:R-:W-:-:S04]  /*3960*/  ISETP.NE.U32.AND P0, PT, R4, RZ, PT ;  /* 0x000000ff0400720c */ /* 0x004fc80003f05070 */
[----:B------:R-:W-:-:S04]  /*3970*/  ISETP.NE.AND.EX P0, PT, R5, RZ, PT, P0 ;  /* 0x000000ff0500720c */ /* 0x000fc80003f05300 */
[----:B------:R-:W-:Y:S01]  /*3980*/  P2R R24, PR, RZ, 0x1 ;  /* 0x00000001ff187803 */ /* 0x000fe20000000000 */
[----:B------:R-:W-:Y:S08]  /*3990*/  BRA `(.L_x_26269) ;  /* 0x00000000000c7947 */ /* 0x000ff00003800000 */
.L_x_26284:
[----:B------:R-:W2:Y:S02]  /*39a0*/  LDG.E R4, desc[UR36][R4.64] ;  /* 0x0000002404047981 */ /* 0x000ea4000c1e1900 */
[----:B--2---:R-:W-:-:S04]  /*39b0*/  ISETP.NE.AND P0, PT, R4, RZ, PT ;  /* 0x000000ff0400720c */ /* 0x004fc80003f05270 */
[----:B------:R-:W-:-:S09]  /*39c0*/  P2R R24, PR, RZ, 0x1 ;  /* 0x00000001ff187803 */ /* 0x000fd20000000000 */
.L_x_26269:
[----:B------:R-:W-:Y:S05]  /*39d0*/  BSYNC.RECONVERGENT B6 ;  /* 0x0000000000067941 */ /* 0x000fea0003800200 */
.L_x_26263:
[----:B------:R-:W0:Y:S01]  /*39e0*/  LDCU.U8 UR6, c[0x0][0x3a5] ;  /* 0x000074a0ff0677ac */ /* 0x000e220008000000 */
[----:B------:R-:W1:Y:S01]  /*39f0*/  LDC.64 R4, c[0x0][0x398] ;  /* 0x0000e600ff047b82 */ /* 0x000e620000000a00 */
[----:B------:R-:W-:Y:S01]  /*3a00*/  BSSY.RECONVERGENT B6, `(.L_x_26287) ;  /* 0x00000a2000067945 */ /* 0x000fe20003800200 */
[----:B------:R-:W2:Y:S01]  /*3a10*/  LDCU UR5, c[0x0][0x3ac] ;  /* 0x00007580ff0577ac */ /* 0x000ea20008000800 */
[----:B0-----:R-:W-:-:S04]  /*3a20*/  UPRMT UR4, UR6, 0x9910, URZ ;  /* 0x0000991006047896 */ /* 0x001fc800080000ff */
[----:B------:R-:W-:Y:S01]  /*3a30*/  UISETP.GT.AND UP0, UPT, UR4, 0x9, UPT ;  /* 0x000000090400788c */ /* 0x000fe2000bf04270 */
[----:B--2---:R-:W-:-:S05]  /*3a40*/  IMAD R23, R23, UR5, RZ ;  /* 0x0000000517177c24 */ /* 0x004fca000f8e02ff */
        /* <DEDUP_REMOVED lines=14> */
.L_x_26291:
[----:B------:R-:W2:Y:S02]  /*3b30*/  LDG.E.U8 R4, desc[UR36][R4.64] ;  /* 0x0000002404047981 */ /* 0x000ea4000c1e1100 */
[----:B--2---:R-:W-:Y:S01]  /*3b40*/  ISETP.NE.AND P0, PT, R4, RZ, PT ;  /* 0x000000ff0400720c */ /* 0x004fe20003f05270 */
[----:B------:R-:W-:-:S12]  /*3b50*/  BRA `(.L_x_26293) ;  /* 0x0000000800307947 */ /* 0x000fd80003800000 */
.L_x_26290:
        /* <DEDUP_REMOVED lines=10> */
.L_x_26295:
[----:B------:R-:W2:Y:S02]  /*3c00*/  LDG.E R4, desc[UR36][R4.64] ;  /* 0x0000002404047981 */ /* 0x000ea4000c1e1900 */
[----:B--2---:R-:W-:Y:S01]  /*3c10*/  ISETP.NE.AND P0, PT, R4, RZ, PT ;  /* 0x000000ff0400720c */ /* 0x004fe20003f05270 */
[----:B------:R-:W-:-:S12]  /*3c20*/  BRA `(.L_x_26293) ;  /* 0x0000000400fc7947 */ /* 0x000fd80003800000 */
.L_x_26294:
[----:B------:R-:W2:Y:S02]  /*3c30*/  LDG.E.U16 R4, desc[UR36][R4.64] ;  /* 0x0000002404047981 */ /* 0x000ea4000c1e1500 */
[----:B--2---:R-:W-:Y:S01]  /*3c40*/  ISETP.NE.AND P0, PT, R4, RZ, PT ;  /* 0x000000ff0400720c */ /* 0x004fe20003f05270 */
[----:B------:R-:W-:-:S12]  /*3c50*/  BRA `(.L_x_26293) ;  /* 0x0000000400f07947 */ /* 0x000fd80003800000 */
.L_x_26289:
        /* <DEDUP_REMOVED lines=9> */
.L_x_26297:
[----:B------:R-:W2:Y:S02]  /*3cf0*/  LDG.E.U16 R0, desc[UR36][R4.64] ;  /* 0x0000002404007981 */ /* 0x000ea4000c1e1500 */
[----:B--2---:R-:W-:-:S05]  /*3d00*/  HADD2.F32 R0, -RZ, R0.H0_H0 ;  /* 0x20000000ff007230 */ /* 0x004fca0000004100 */
[----:B------:R-:W-:Y:S01]  /*3d10*/  FSETP.NEU.FTZ.AND P0, PT, R0, RZ, PT ;  /* 0x000000ff0000720b */ /* 0x000fe20003f1d000 */
[----:B------:R-:W-:-:S12]  /*3d20*/  BRA `(.L_x_26293) ;  /* 0x0000000400bc7947 */ /* 0x000fd80003800000 */
.L_x_26296:
        /* <DEDUP_REMOVED lines=11> */
.L_x_26299:
        /* <DEDUP_REMOVED lines=8> */
.L_x_26298:
[----:B------:R-:W2:Y:S02]  /*3e60*/  LDG.E.64 R4, desc[UR36][R4.64] ;  /* 0x0000002404047981 */ /* 0x000ea4000c1e1b00 */
[----:B--2---:R-:W-:Y:S01]  /*3e70*/  DSETP.NEU.AND P0, PT, R4, RZ, PT ;  /* 0x000000ff0400722a */ /* 0x004fe20003f0d000 */
[----:B------:R-:W-:-:S13]  /*3e80*/  BRA `(.L_x_26293) ;  /* 0x0000000400647947 */ /* 0x000fda0003800000 */
.L_x_26288:
        /* <DEDUP_REMOVED lines=11> */
.L_x_26302:
[----:B------:R-:W2:Y:S02]  /*3f40*/  LDG.E.128 R4, desc[UR36][R4.64] ;  /* 0x0000002404047981 */ /* 0x000ea4000c1e1d00 */
[----:B--2---:R-:W-:-:S06]  /*3f50*/  DSETP.NEU.AND P0, PT, R6, RZ, PT ;  /* 0x000000ff0600722a */ /* 0x004fcc0003f0d000 */
[----:B------:R-:W-:Y:S01]  /*3f60*/  DSETP.NEU.OR P0, PT, R4, RZ, P0 ;  /* 0x000000ff0400722a */ /* 0x000fe2000070d400 */
[----:B------:R-:W-:-:S13]  /*3f70*/  BRA `(.L_x_26293) ;  /* 0x0000000400287947 */ /* 0x000fda0003800000 */
.L_x_26301:
        /* <DEDUP_REMOVED lines=9> */
.L_x_26304:
        /* <DEDUP_REMOVED lines=11> */
.L_x_26303:
[----:B------:R-:W2:Y:S02]  /*40c0*/  LDG.E.U16 R0, desc[UR36][R4.64] ;  /* 0x0000002404007981 */ /* 0x000ea4000c1e1500 */
[----:B--2---:R-:W-:-:S05]  /*40d0*/  IMAD.U32 R0, R0, 0x10000, RZ ;  /* 0x0001000000007824 */ /* 0x004fca00078e00ff */
[----:B------:R-:W-:Y:S01]  /*40e0*/  FSETP.NEU.FTZ.AND P0, PT, R0, RZ, PT ;  /* 0x000000ff0000720b */ /* 0x000fe20003f1d000 */
[----:B------:R-:W-:-:S12]  /*40f0*/  BRA `(.L_x_26293) ;  /* 0x0000000000c87947 */ /* 0x000fd80003800000 */
.L_x_26300:
        /* <DEDUP_REMOVED lines=11> */
.L_x_26307:
[----:B------:R-:W2:Y:S02]  /*41b0*/  LDG.E.U8 R4, desc[UR36][R4.64] ;  /* 0x0000002404047981 */ /* 0x000ea4000c1e1100 */
[----:B--2---:R-:W-:Y:S01]  /*41c0*/  ISETP.NE.AND P0, PT, R4, RZ, PT ;  /* 0x000000ff0400720c */ /* 0x004fe20003f05270 */
[----:B------:R-:W-:-:S12]  /*41d0*/  BRA `(.L_x_26293) ;  /* 0x0000000000907947 */ /* 0x000fd80003800000 */
.L_x_26306:
[----:B------:R-:W2:Y:S02]  /*41e0*/  LDG.E.U8 R4, desc[UR36][R4.64] ;  /* 0x0000002404047981 */ /* 0x000ea4000c1e1100 */
[----:B--2---:R-:W-:Y:S01]  /*41f0*/  ISETP.NE.AND P0, PT, R4, RZ, PT ;  /* 0x000000ff0400720c */ /* 0x004fe20003f05270 */
[----:B------:R-:W-:-:S12]  /*4200*/  BRA `(.L_x_26293) ;  /* 0x0000000000847947 */ /* 0x000fd80003800000 */
.L_x_26305:
        /* <DEDUP_REMOVED lines=9> */
.L_x_26292:
        /* <DEDUP_REMOVED lines=16> */
.L_x_26310:
[----:B------:R-:W-:Y:S01]  /*43a0*/  PLOP3.LUT P0, PT, PT, PT, PT, 0x8, 0x80 ;  /* 0x000000000080781c */ /* 0x000fe20003f0e170 */
[----:B------:R-:W-:-:S12]  /*43b0*/  BRA `(.L_x_26293) ;  /* 0x0000000000187947 */ /* 0x000fd80003800000 */
.L_x_26309:
[----:B------:R-:W2:Y:S02]  /*43c0*/  LDG.E.64 R4, desc[UR36][R4.64] ;  /* 0x0000002404047981 */ /* 0x000ea4000c1e1b00 */
[----:B--2---:R-:W-:-:S04]  /*43d0*/  ISETP.NE.U32.AND P0, PT, R4, RZ, PT ;  /* 0x000000ff0400720c */ /* 0x004fc80003f05070 */
[----:B------:R-:W-:Y:S01]  /*43e0*/  ISETP.NE.AND.EX P0, PT, R5, RZ, PT, P0 ;  /* 0x000000ff0500720c */ /* 0x000fe20003f05300 */
[----:B------:R-:W-:-:S12]  /*43f0*/  BRA `(.L_x_26293) ;  /* 0x0000000000087947 */ /* 0x000fd80003800000 */
.L_x_26308:
[----:B------:R-:W2:Y:S02]  /*4400*/  LDG.E R4, desc[UR36][R4.64] ;  /* 0x0000002404047981 */ /* 0x000ea4000c1e1900 */
[----:B--2---:R-:W-:-:S13]  /*4410*/  ISETP.NE.AND P0, PT, R4, RZ, PT ;  /* 0x000000ff0400720c */ /* 0x004fda0003f05270 */
.L_x_26293:
[----:B------:R-:W-:Y:S05]  /*4420*/  BSYNC.RECONVERGENT B6 ;  /* 0x0000000000067941 */ /* 0x000fea0003800200 */
.L_x_26287:
[----:B------:R-:W-:Y:S01]  /*4430*/  ISETP.NE.AND P1, PT, R24, RZ, PT ;  /* 0x000000ff1800720c */ /* 0x000fe20003f25270 */
[----:B------:R-:W-:-:S03]  /*4440*/  VIADD R17, R17, 0x80 ;  /* 0x0000008011117836 */ /* 0x000fc60000000000 */
[----:B------:R-:W-:-:S04]  /*4450*/  PLOP3.LUT P0, PT, P1, P0, PT, 0x80, 0x8 ;  /* 0x000000000008781c */ /* 0x000fc80000f01070 */
[----:B------:R-:W-:-:S09]  /*4460*/  P2R R23, PR, RZ, 0x1 ;  /* 0x00000001ff177803 */ /* 0x000fd20000000000 */
.L_x_26262:
[----:B------:R-:W-:Y:S05]  /*4470*/  BSYNC.RECONVERGENT B7 ;  /* 0x0000000000077941 */ /* 0x000fea0003800200 */
.L_x_26261:
[----:B------:R-:W-:Y:S01]  /*4480*/  ISETP.GE.AND P1, PT, R17, R16, PT ;  /* 0x000000101100720c */ /* 0x000fe20003f26270 */
[----:B------:R-:W-:Y:S01]  /*4490*/  BSSY.RECONVERGENT B7, `(.L_x_26311) ;  /* 0x0000166000077945 */ /* 0x000fe20003800200 */
[----:B------:R-:W-:-:S11]  /*44a0*/  PLOP3.LUT P0, PT, PT, PT, PT, 0x8, 0x80 ;  /* 0x000000000080781c */ /* 0x000fd60003f0e170 */
        /* <DEDUP_REMOVED lines=23> */
.L_x_26317:
[----:B------:R-:W2:Y:S02]  /*4620*/  LDG.E.U8 R4, desc[UR36][R4.64] ;  /* 0x0000002404047981 */ /* 0x000ea4000c1e1100 */
[----:B--2---:R-:W-:-:S04]  /*4630*/  ISETP.NE.AND P0, PT, R4, RZ, PT ;  /* 0x000000ff0400720c */ /* 0x004fc80003f05270 */
[----:B------:R-:W-:Y:S01]  /*4640*/  P2R R24, PR, RZ, 0x1 ;  /* 0x00000001ff187803 */ /* 0x000fe20000000000 */
[----:B------:R-:W-:Y:S08]  /*4650*/  BRA `(.L_x_26319) ;  /* 0x0000000800847947 */ /* 0x000ff00003800000 */
.L_x_26316:
        /* <DEDUP_REMOVED lines=11> */
.L_x_26321:
[----:B------:R-:W2:Y:S02]  /*4710*/  LDG.E R4, desc[UR36][R4.64] ;  /* 0x0000002404047981 */ /* 0x000ea4000c1e1900 */
[----:B--2---:R-:W-:-:S04]  /*4720*/  ISETP.NE.AND P0, PT, R4, RZ, PT ;  /* 0x000000ff0400720c */ /* 0x004fc80003f05270 */
[----:B------:R-:W-:Y:S01]  /*4730*/  P2R R24, PR, RZ, 0x1 ;  /* 0x00000001ff187803 */ /* 0x000fe20000000000 */
[----:B------:R-:W-:Y:S08]  /*4740*/  BRA `(.L_x_26319) ;  /* 0x0000000800487947 */ /* 0x000ff00003800000 */
.L_x_26320:
[----:B------:R-:W2:Y:S02]  /*4750*/  LDG.E.U16 R4, desc[UR36][R4.64] ;  /* 0x0000002404047981 */ /* 0x000ea4000c1e1500 */
[----:B--2---:R-:W-:-:S04]  /*4760*/  ISETP.NE.AND P0, PT, R4, RZ, PT ;  /* 0x000000ff0400720c */ /* 0x004fc80003f05270 */
[----:B------:R-:W-:Y:S01]  /*4770*/  P2R R24, PR, RZ, 0x1 ;  /* 0x00000001ff187803 */ /* 0x000fe20000000000 */
[----:B------:R-:W-:Y:S08]  /*4780*/  BRA `(.L_x_26319) ;  /* 0x0000000800387947 */ /* 0x000ff00003800000 */
.L_x_26315:
        /* <DEDUP_REMOVED lines=10> */
.L_x_26323:
[----:B------:R-:W2:Y:S02]  /*4830*/  LDG.E.U16 R0, desc[UR36][R4.64] ;  /* 0x0000002404007981 */ /* 0x000ea4000c1e1500 */
[----:B--2---:R-:W-:-:S05]  /*4840*/  HADD2.F32 R0, -RZ, R0.H0_H0 ;  /* 0x20000000ff007230 */ /* 0x004fca0000004100 */
[----:B------:R-:W-:-:S04]  /*4850*/  FSETP.NEU.FTZ.AND P0, PT, R0, RZ, PT ;  /* 0x000000ff0000720b */ /* 0x000fc80003f1d000 */
[----:B------:R-:W-:Y:S01]  /*4860*/  P2R R24, PR, RZ, 0x1 ;  /* 0x00000001ff187803 */ /* 0x000fe20000000000 */
[----:B------:R-:W-:Y:S08]  /*4870*/  BRA `(.L_x_26319) ;  /* 0x0000000400fc7947 */ /* 0x000ff00003800000 */
.L_x_26322:
        /* <DEDUP_REMOVED lines=12> */
.L_x_26325:
        /* <DEDUP_REMOVED lines=10> */
.L_x_26324:
[----:B------:R-:W2:Y:S02]  /*49e0*/  LDG.E.64 R4, desc[UR36][R4.64] ;  /* 0x0000002404047981 */ /* 0x000ea4000c1e1b00 */
[----:B--2---:R-:W-:-:S06]  /*49f0*/  DSETP.NEU.AND P0, PT, R4, RZ, PT ;  /* 0x000000ff0400722a */ /* 0x004fcc0003f0d000 */
[----:B------:R-:W-:Y:S01]  /*4a00*/  P2R R24, PR, RZ, 0x1 ;  /* 0x00000001ff187803 */ /* 0x000fe20000000000 */
[----:B------:R-:W-:Y:S07]  /*4a10*/  BRA `(.L_x_26319) ;  /* 0x0000000400947947 */ /* 0x000fee0003800000 */
.L_x_26314:
        /* <DEDUP_REMOVED lines=12> */
.L_x_26328:
[----:B------:R-:W2:Y:S02]  /*4ae0*/  LDG.E.128 R4, desc[UR36][R4.64] ;  /* 0x0000002404047981 */ /* 0x000ea4000c1e1d00 */
[----:B--2---:R-:W-:-:S06]  /*4af0*/  DSETP.NEU.AND P0, PT, R6, RZ, PT ;  /* 0x000000ff0600722a */ /* 0x004fcc0003f0d000 */
[----:B------:R-:W-:-:S06]  /*4b00*/  DSETP.NEU.OR P0, PT, R4, RZ, P0 ;  /* 0x000000ff0400722a */ /* 0x000fcc000070d400 */
[----:B------:R-:W-:Y:S01]  /*4b10*/  P2R R24, PR, RZ, 0x1 ;  /* 0x00000001ff187803 */ /* 0x000fe20000000000 */
[----:B------:R-:W-:Y:S07]  /*4b20*/  BRA `(.L_x_26319) ;  /* 0x0000000400507947 */ /* 0x000fee0003800000 */
.L_x_26327:
        /* <DEDUP_REMOVED lines=10> */
.L_x_26330:
        /* <DEDUP_REMOVED lines=12> */
.L_x_26329:
[----:B------:R-:W2:Y:S02]  /*4c90*/  LDG.E.U16 R0, desc[UR36][R4.64] ;  /* 0x0000002404007981 */ /* 0x000ea4000c1e1500 */
[----:B--2---:R-:W-:-:S05]  /*4ca0*/  IMAD.U32 R0, R0, 0x10000, RZ ;  /* 0x0001000000007824 */ /* 0x004fca00078e00ff */
[----:B------:R-:W-:-:S04]  /*4cb0*/  FSETP.NEU.FTZ.AND P0, PT, R0, RZ, PT ;  /* 0x000000ff0000720b */ /* 0x000fc80003f1d000 */
[----:B------:R-:W-:Y:S01]  /*4cc0*/  P2R R24, PR, RZ, 0x1 ;  /* 0x00000001ff187803 */ /* 0x000fe20000000000 */
[----:B------:R-:W-:Y:S08]  /*4cd0*/  BRA `(.L_x_26319) ;  /* 0x0000000000e47947 */ /* 0x000ff00003800000 */
.L_x_26326:
        /* <DEDUP_REMOVED lines=12> */
.L_x_26333:
[----:B------:R-:W2:Y:S02]  /*4da0*/  LDG.E.U8 R4, desc[UR36][R4.64] ;  /* 0x0000002404047981 */ /* 0x000ea4000c1e1100 */
[----:B--2---:R-:W-:-:S04]  /*4db0*/  ISETP.NE.AND P0, PT, R4, RZ, PT ;  /* 0x000000ff0400720c */ /* 0x004fc80003f05270 */
[----:B------:R-:W-:Y:S01]  /*4dc0*/  P2R R24, PR, RZ, 0x1 ;  /* 0x00000001ff187803 */ /* 0x000fe20000000000 */
[----:B------:R-:W-:Y:S08]  /*4dd0*/  BRA `(.L_x_26319) ;  /* 0x0000000000a47947 */ /* 0x000ff00003800000 */
.L_x_26332:
[----:B------:R-:W2:Y:S02]  /*4de0*/  LDG.E.U8 R4, desc[UR36][R4.64] ;  /* 0x0000002404047981 */ /* 0x000ea4000c1e1100 */
[----:B--2---:R-:W-:-:S04]  /*4df0*/  ISETP.NE.AND P0, PT, R4, RZ, PT ;  /* 0x000000ff0400720c */ /* 0x004fc80003f05270 */
[----:B------:R-:W-:Y:S01]  /*4e00*/  P2R R24, PR, RZ, 0x1 ;  /* 0x00000001ff187803 */ /* 0x000fe20000000000 */
[----:B------:R-:W-:Y:S08]  /*4e10*/  BRA `(.L_x_26319) ;  /* 0x0000000000947947 */ /* 0x000ff00003800000 */
.L_x_26331:
        /* <DEDUP_REMOVED lines=10> */
.L_x_26318:
        /* <DEDUP_REMOVED lines=16> */
.L_x_26336:
[----:B------:R-:W-:-:S04]  /*4fc0*/  PLOP3.LUT P0, PT, PT, PT, PT, 0x8, 0x80 ;  /* 0x000000000080781c */ /* 0x000fc80003f0e170 */
[----:B------:R-:W-:Y:S01]  /*4fd0*/  P2R R24, PR, RZ, 0x1 ;  /* 0x00000001ff187803 */ /* 0x000fe20000000000 */
[----:B------:R-:W-:Y:S08]  /*4fe0*/  BRA `(.L_x_26319) ;  /* 0x0000000000207947 */ /* 0x000ff00003800000 */
.L_x_26335:
[----:B------:R-:W2:Y:S02]  /*4ff0*/  LDG.E.64 R4, desc[UR36][R4.64] ;  /* 0x0000002404047981 */ /* 0x000ea4000c1e1b00 */
[----:B--2---:R-:W-:-:S04]  /*5000*/  ISETP.NE.U32.AND P0, PT, R4, RZ, PT ;  /* 0x000000ff0400720c */ /* 0x004fc80003f05070 */
[----:B------:R-:W-:-:S04]  /*5010*/  ISETP.NE.AND.EX P0, PT, R5, RZ, PT, P0 ;  /* 0x000000ff0500720c */ /* 0x000fc80003f05300 */
[----:B------:R-:W-:Y:S01]  /*5020*/  P2R R24, PR, RZ, 0x1 ;  /* 0x00000001ff187803 */ /* 0x000fe20000000000 */
[----:B------:R-:W-:Y:S08]  /*5030*/  BRA `(.L_x_26319) ;  /* 0x00000000000c7947 */ /* 0x000ff00003800000 */
.L_x_26334:
[----:B------:R-:W2:Y:S02]  /*5040*/  LDG.E R4, desc[UR36][R4.64] ;  /* 0x0000002404047981 */ /* 0x000ea4000c1e1900 */
[----:B--2---:R-:W-:-:S04]  /*5050*/  ISETP.NE.AND P0, PT, R4, RZ, PT ;  /* 0x000000ff0400720c */ /* 0x004fc80003f05270 */
[----:B------:R-:W-:-:S09]  /*5060*/  P2R R24, PR, RZ, 0x1 ;  /* 0x00000001ff187803 */ /* 0x000fd20000000000 */
.L_x_26319:
[----:B------:R-:W-:Y:S05]  /*5070*/  BSYNC.RECONVERGENT B6 ;  /* 0x0000000000067941 */ /* 0x000fea0003800200 */
.L_x_26313:
        /* <DEDUP_REMOVED lines=21> */
.L_x_26341:
[----:B------:R-:W2:Y:S02]  /*51d0*/  LDG.E.U8 R4, desc[UR36][R4.64] ;  /* 0x0000002404047981 */ /* 0x000ea4000c1e1100 */
[----:B--2---:R-:W-:Y:S01]  /*51e0*/  ISETP.NE.AND P0, PT, R4, RZ, PT ;  /* 0x000000ff0400720c */ /* 0x004fe20003f05270 */
[----:B------:R-:W-:-:S12]  /*51f0*/  BRA `(.L_x_26343) ;  /* 0x0000000800307947 */ /* 0x000fd80003800000 */
.L_x_26340:
        /* <DEDUP_REMOVED lines=10> */
.L_x_26345:
[----:B------:R-:W2:Y:S02]  /*52a0*/  LDG.E R4, desc[UR36][R4.64] ;  /* 0x0000002404047981 */ /* 0x000ea4000c1e1900 */
[----:B--2---:R-:W-:Y:S01]  /*52b0*/  ISETP.NE.AND P0, PT, R4, RZ, PT ;  /* 0x000000ff0400720c */ /* 0x004fe20003f05270 */
[----:B------:R-:W-:-:S12]  /*52c0*/  BRA `(.L_x_26343) ;  /* 0x0000000400fc7947 */ /* 0x000fd80003800000 */
.L_x_26344:
[----:B------:R-:W2:Y:S02]  /*52d0*/  LDG.E.U16 R4, desc[UR36][R4.64] ;  /* 0x0000002404047981 */ /* 0x000ea4000c1e1500 */
[----:B--2---:R-:W-:Y:S01]  /*52e0*/  ISETP.NE.AND P0, PT, R4, RZ, PT ;  /* 0x000000ff0400720c */ /* 0x004fe20003f05270 */
[----:B------:R-:W-:-:S12]  /*52f0*/  BRA `(.L_x_26343) ;  /* 0x0000000400f07947 */ /* 0x000fd80003800000 */
.L_x_26339:
        /* <DEDUP_REMOVED lines=9> */
.L_x_26347:
[----:B------:R-:W2:Y:S02]  /*5390*/  LDG.E.U16 R0, desc[UR36][R4.64] ;  /* 0x0000002404007981 */ /* 0x000ea4000c1e1500 */
[----:B--2---:R-:W-:-:S05]  /*53a0*/  HADD2.F32 R0, -RZ, R0.H0_H0 ;  /* 0x20000000ff007230 */ /* 0x004fca0000004100 */
[----:B------:R-:W-:Y:S01]  /*53b0*/  FSETP.NEU.FTZ.AND P0, PT, R0, RZ, PT ;  /* 0x000000ff0000720b */ /* 0x000fe20003f1d000 */
[----:B------:R-:W-:-:S12]  /*53c0*/  BRA `(.L_x_26343) ;  /* 0x0000000400bc7947 */ /* 0x000fd80003800000 */
.L_x_26346:
        /* <DEDUP_REMOVED lines=11> */
.L_x_26349:
        /* <DEDUP_REMOVED lines=8> */
.L_x_26348:
[----:B------:R-:W2:Y:S02]  /*5500*/  LDG.E.64 R4, desc[UR36][R4.64] ;  /* 0x0000002404047981 */ /* 0x000ea4000c1e1b00 */
[----:B--2---:R-:W-:Y:S01]  /*5510*/  DSETP.NEU.AND P0, PT, R4, RZ, PT ;  /* 0x000000ff0400722a */ /* 0x004fe20003f0d000 */
[----:B------:R-:W-:-:S13]  /*5520*/  BRA `(.L_x_26343) ;  /* 0x0000000400647947 */ /* 0x000fda0003800000 */
.L_x_26338:
        /* <DEDUP_REMOVED lines=11> */
.L_x_26352:
[----:B------:R-:W2:Y:S02]  /*55e0*/  LDG.E.128 R4, desc[UR36][R4.64] ;  /* 0x0000002404047981 */ /* 0x000ea4000c1e1d00 */
[----:B--2---:R-:W-:-:S06]  /*55f0*/  DSETP.NEU.AND P0, PT, R6, RZ, PT ;  /* 0x000000ff0600722a */ /* 0x004fcc0003f0d000 */
[----:B------:R-:W-:Y:S01]  /*5600*/  DSETP.NEU.OR P0, PT, R4, RZ, P0 ;  /* 0x000000ff0400722a */ /* 0x000fe2000070d400 */
[----:B------:R-:W-:-:S13]  /*5610*/  BRA `(.L_x_26343) ;  /* 0x0000000400287947 */ /* 0x000fda0003800000 */
.L_x_26351:
        /* <DEDUP_REMOVED lines=9> */
.L_x_26354:
        /* <DEDUP_REMOVED lines=11> */
.L_x_26353:
[----:B------:R-:W2:Y:S02]  /*5760*/  LDG.E.U16 R0, desc[UR36][R4.64] ;  /* 0x0000002404007981 */ /* 0x000ea4000c1e1500 */
[----:B--2---:R-:W-:-:S05]  /*5770*/  IMAD.U32 R0, R0, 0x10000, RZ ;  /* 0x0001000000007824 */ /* 0x004fca00078e00ff */
[----:B------:R-:W-:Y:S01]  /*5780*/  FSETP.NEU.FTZ.AND P0, PT, R0, RZ, PT ;  /* 0x000000ff0000720b */ /* 0x000fe20003f1d000 */
[----:B------:R-:W-:-:S12]  /*5790*/  BRA `(.L_x_26343) ;  /* 0x0000000000c87947 */ /* 0x000fd80003800000 */
.L_x_26350:
        /* <DEDUP_REMOVED lines=11> */
.L_x_26357:
[----:B------:R-:W2:Y:S02]  /*5850*/  LDG.E.U8 R4, desc[UR36][R4.64] ;  /* 0x0000002404047981 */ /* 0x000ea4000c1e1100 */
[----:B--2---:R-:W-:Y:S01]  /*5860*/  ISETP.NE.AND P0, PT, R4, RZ, PT ;  /* 0x000000ff0400720c */ /* 0x004fe20003f05270 */
[----:B------:R-:W-:-:S12]  /*5870*/  BRA `(.L_x_26343) ;  /* 0x0000000000907947 */ /* 0x000fd80003800000 */
.L_x_26356:
[----:B------:R-:W2:Y:S02]  /*5880*/  LDG.E.U8 R4, desc[UR36][R4.64] ;  /* 0x0000002404047981 */ /* 0x000ea4000c1e1100 */
[----:B--2---:R-:W-:Y:S01]  /*5890*/  ISETP.NE.AND P0, PT, R4, RZ, PT ;  /* 0x000000ff0400720c */ /* 0x004fe20003f05270 */
[----:B------:R-:W-:-:S12]  /*58a0*/  BRA `(.L_x_26343) ;  /* 0x0000000000847947 */ /* 0x000fd80003800000 */
.L_x_26355:
        /* <DEDUP_REMOVED lines=9> */
.L_x_26342:
        /* <DEDUP_REMOVED lines=16> */
.L_x_26360:
[----:B------:R-:W-:Y:S01]  /*5a40*/  PLOP3.LUT P0, PT, PT, PT, PT, 0x8, 0x80 ;  /* 0x000000000080781c */ /* 0x000fe20003f0e170 */
[----:B------:R-:W-:-:S12]  /*5a50*/  BRA `(.L_x_26343) ;  /* 0x0000000000187947 */ /* 0x000fd80003800000 */
.L_x_26359:
[----:B------:R-:W2:Y:S02]  /*5a60*/  LDG.E.64 R4, desc[UR36][R4.64] ;  /* 0x0000002404047981 */ /* 0x000ea4000c1e1b00 */
[----:B--2---:R-:W-:-:S04]  /*5a70*/  ISETP.NE.U32.AND P0, PT, R4, RZ, PT ;  /* 0x000000ff0400720c */ /* 0x004fc80003f05070 */
[----:B------:R-:W-:Y:S01]  /*5a80*/  ISETP.NE.AND.EX P0, PT, R5, RZ, PT, P0 ;  /* 0x000000ff0500720c */ /* 0x000fe20003f05300 */
[----:B------:R-:W-:-:S12]  /*5a90*/  BRA `(.L_x_26343) ;  /* 0x0000000000087947 */ /* 0x000fd80003800000 */
.L_x_26358:
[----:B------:R-:W2:Y:S02]  /*5aa0*/  LDG.E R4, desc[UR36][R4.64] ;  /* 0x0000002404047981 */ /* 0x000ea4000c1e1900 */
[----:B--2---:R-:W-:-:S13]  /*5ab0*/  ISETP.NE.AND P0, PT, R4, RZ, PT ;  /* 0x000000ff0400720c */ /* 0x004fda0003f05270 */
.L_x_26343:
[----:B------:R-:W-:Y:S05]  /*5ac0*/  BSYNC.RECONVERGENT B6 ;  /* 0x0000000000067941 */ /* 0x000fea0003800200 */
.L_x_26337:
[----:B------:R-:W-:-:S04]  /*5ad0*/  ISETP.NE.AND P1, PT, R24, RZ, PT ;  /* 0x000000ff1800720c */ /* 0x000fc80003f25270 */
[----:B------:R-:W-:-:S13]  /*5ae0*/  PLOP3.LUT P0, PT, P1, P0, PT, 0x80, 0x8 ;  /* 0x000000000008781c */ /* 0x000fda0000f01070 */
.L_x_26312:
[----:B------:R-:W-:Y:S05]  /*5af0*/  BSYNC.RECONVERGENT B7 ;  /* 0x0000000000077941 */ /* 0x000fea0003800200 */
.L_x_26311:
[----:B------:R-:W0:Y:S01]  /*5b00*/  LDC.U8 R17, c[0x0][0x3b0] ;  /* 0x0000ec00ff117b82 */ /* 0x000e220000000000 */
[----:B------:R-:W-:Y:S01]  /*5b10*/  ISETP.GE.AND P1, PT, R19, R16, PT ;  /* 0x000000101300720c */ /* 0x000fe20003f26270 */
[----:B------:R-:W-:Y:S01]  /*5b20*/  BSSY.RECONVERGENT B8, `(.L_x_26361) ;  /* 0x000029c000087945 */ /* 0x000fe20003800200 */
[----:B------:R-:W-:-:S03]  /*5b30*/  ISETP.NE.AND P4, PT, R22, RZ, PT ;  /* 0x000000ff1600720c */ /* 0x000fc60003f85270 */
[----:B------:R-:W-:Y:S01]  /*5b40*/  BSSY.RELIABLE B7, `(.L_x_26362) ;  /* 0x00001c1000077945 */ /* 0x000fe20003800100 */
[----:B------:R-:W-:Y:S02]  /*5b50*/  ISETP.NE.AND P3, PT, R18, RZ, PT ;  /* 0x000000ff1200720c */ /* 0x000fe40003f65270 */
[----:B------:R-:W-:Y:S02]  /*5b60*/  ISETP.NE.AND P2, PT, R23, RZ, PT ;  /* 0x000000ff1700720c */ /* 0x000fe40003f45270 */
[----:B------:R-:W-:Y:S02]  /*5b70*/  SEL R11, RZ, 0x1, !P4 ;  /* 0x00000001ff0b7807 */ /* 0x000fe40006000000 */
[----:B------:R-:W-:Y:S02]  /*5b80*/  SEL R24, RZ, 0x1, !P3 ;  /* 0x00000001ff187807 */ /* 0x000fe40005800000 */
[----:B------:R-:W-:Y:S02]  /*5b90*/  SEL R22, RZ, 0x1, !P2 ;  /* 0x00000001ff167807 */ /* 0x000fe40005000000 */
[----:B------:R-:W-:Y:S01]  /*5ba0*/  SEL R18, RZ, 0x1, !P0 ;  /* 0x00000001ff127807 */ /* 0x000fe20004000000 */
[----:B------:R-:W-:Y:S06]  /*5bb0*/  @P1 BRA `(.L_x_26363) ;  /* 0x0000001800d81947 */ /* 0x000fec0003800000 */
[----:B------:R-:W1:Y:S01]  /*5bc0*/  LDCU UR4, c[0x0][0x3b4] ;  /* 0x00007680ff0477ac */ /* 0x000e620008000800 */
[----:B------:R-:W2:Y:S01]  /*5bd0*/  LDC.64 R8, c[0x0][0x388] ;  /* 0x0000e200ff087b82 */ /* 0x000ea20000000a00 */
[----:B------:R-:W-:Y:S01]  /*5be0*/  IMAD R0, R2, 0x200, R19 ;  /* 0x0000020002007824 */ /* 0x000fe200078e0213 */
[----:B0-----:R-:W-:Y:S01]  /*5bf0*/  PRMT R4, R17, 0x9910, RZ ;  /* 0x0000991011047816 */ /* 0x001fe200000000ff */
[----:B------:R-:W-:Y:S01]  /*5c00*/  BSSY.RECONVERGENT B6, `(.L_x_26364) ;  /* 0x00000d6000067945 */ /* 0x000fe20003800200 */
        /* <DEDUP_REMOVED lines=17> */
.L_x_26368:
[----:B------:R0:W-:Y:S01]  /*5d20*/  STG.E.U8 desc[UR36][R8.64], R11 ;  /* 0x0000000b08007986 */ /* 0x0001e2000c101124 */
[----:B------:R-:W-:Y:S05]  /*5d30*/  BRA `(.L_x_26370) ;  /* 0x0000000c00087947 */ /* 0x000fea0003800000 */
.L_x_26367:
        /* <DEDUP_REMOVED lines=10> */
.L_x_26372:
[----:B------:R0:W-:Y:S01]  /*5de0*/  STG.E desc[UR36][R8.64], R11 ;  /* 0x0000000b08007986 */ /* 0x0001e2000c101924 */
[----:B------:R-:W-:Y:S05]  /*5df0*/  BRA `(.L_x_26370) ;  /* 0x0000000800d87947 */ /* 0x000fea0003800000 */
.L_x_26371:
[----:B------:R0:W-:Y:S01]  /*5e00*/  STG.E.U16 desc[UR36][R8.64], R11 ;  /* 0x0000000b08007986 */ /* 0x0001e2000c101524 */
[----:B------:R-:W-:Y:S05]  /*5e10*/  BRA `(.L_x_26370) ;  /* 0x0000000800d07947 */ /* 0x000fea0003800000 */
.L_x_26366:
        /* <DEDUP_REMOVED lines=9> */
.L_x_26374:
[----:B------:R-:W0:Y:S02]  /*5eb0*/  I2F.S16 R0, R11 ;  /* 0x0000000b00007306 */ /* 0x000e240000101400 */
[----:B0-----:R-:W-:-:S05]  /*5ec0*/  F2FP.F16.F32.PACK_AB R0, RZ, R0 ;  /* 0x00000000ff00723e */ /* 0x001fca00000000ff */
[----:B------:R0:W-:Y:S01]  /*5ed0*/  STG.E.U16 desc[UR36][R8.64], R0 ;  /* 0x0000000008007986 */ /* 0x0001e2000c101524 */
[----:B------:R-:W-:Y:S05]  /*5ee0*/  BRA `(.L_x_26370) ;  /* 0x00000008009c7947 */ /* 0x000fea0003800000 */
.L_x_26373:
        /* <DEDUP_REMOVED lines=10> */
.L_x_26376:
[----:B------:R-:W0:Y:S02]  /*5f90*/  I2F.S16 R11, R11 ;  /* 0x0000000b000b7306 */ /* 0x000e240000101400 */
[----:B0-----:R-:W-:-:S04]  /*5fa0*/  F2FP.F16.F32.PACK_AB R3, RZ, R11 ;  /* 0x0000000bff03723e */ /* 0x001fc800000000ff */
[----:B------:R-:W-:-:S05]  /*5fb0*/  PRMT R3, R3, 0x5410, RZ ;  /* 0x0000541003037816 */ /* 0x000fca00000000ff */
[----:B------:R0:W-:Y:S01]  /*5fc0*/  STG.E desc[UR36][R8.64], R3 ;  /* 0x0000000308007986 */ /* 0x0001e2000c101924 */
[----:B------:R-:W-:Y:S05]  /*5fd0*/  BRA `(.L_x_26370) ;  /* 0x0000000800607947 */ /* 0x000fea0003800000 */
.L_x_26375:
[----:B------:R-:W0:Y:S02]  /*5fe0*/  I2F.F64.S16 R4, R11 ;  /* 0x0000000b00047312 */ /* 0x000e240000101c00 */
[----:B0-----:R0:W-:Y:S01]  /*5ff0*/  STG.E.64 desc[UR36][R8.64], R4 ;  /* 0x0000000408007986 */ /* 0x0011e2000c101b24 */
[----:B------:R-:W-:Y:S05]  /*6000*/  BRA `(.L_x_26370) ;  /* 0x0000000800547947 */ /* 0x000fea0003800000 */
.L_x_26365:
        /* <DEDUP_REMOVED lines=10> */
.L_x_26379:
[----:B------:R-:W0:Y:S01]  /*60b0*/  I2F.F64.S16 R4, R11 ;  /* 0x0000000b00047312 */ /* 0x000e220000101c00 */
[----:B------:R-:W-:-:S05]  /*60c0*/  CS2R R6, SRZ ;  /* 0x0000000000067805 */ /* 0x000fca000001ff00 */
[----:B0-----:R0:W-:Y:S01]  /*60d0*/  STG.E.128 desc[UR36][R8.64], R4 ;  /* 0x0000000408007986 */ /* 0x0011e2000c101d24 */
[----:B------:R-:W-:Y:S05]  /*60e0*/  BRA `(.L_x_26370) ;  /* 0x00000008001c7947 */ /* 0x000fea0003800000 */
.L_x_26378:
        /* <DEDUP_REMOVED lines=17> */
.L_x_26383:
[----:B------:R-:W-:Y:S05]  /*6200*/  BSYNC.RECONVERGENT B0 ;  /* 0x0000000000007941 */ /* 0x000fea0003800200 */
.L_x_26382:
[----:B------:R0:W-:Y:S01]  /*6210*/  STG.E.U8 desc[UR36][R8.64], R3 ;  /* 0x0000000308007986 */ /* 0x0001e2000c101124 */
[----:B------:R-:W-:Y:S05]  /*6220*/  BRA `(.L_x_26370) ;  /* 0x0000000400cc7947 */ /* 0x000fea0003800000 */
.L_x_26381:
        /* <DEDUP_REMOVED lines=16> */
.L_x_26380:
[----:B------:R-:W0:Y:S02]  /*6330*/  I2F.S16 R0, R11 ;  /* 0x0000000b00007306 */ /* 0x000e240000101400 */
[----:B0-----:R-:W-:-:S05]  /*6340*/  F2FP.BF16.F32.PACK_AB R0, RZ, R0 ;  /* 0x00000000ff00723e */ /* 0x001fca00000010ff */
[----:B------:R0:W-:Y:S01]  /*6350*/  STG.E.U16 desc[UR36][R8.64], R0 ;  /* 0x0000000008007986 */ /* 0x0001e2000c101524 */
[----:B------:R-:W-:Y:S05]  /*6360*/  BRA `(.L_x_26370) ;  /* 0x00000004007c7947 */ /* 0x000fea0003800000 */
.L_x_26377:
        /* <DEDUP_REMOVED lines=10> */
.L_x_26386:
        /* <DEDUP_REMOVED lines=12> */
.L_x_26389:
[----:B------:R-:W-:-:S04]  /*64d0*/  SHF.R.U32.HI R0, RZ, 0x14, R11 ;  /* 0x00000014ff007819 */ /* 0x000fc8000001160b */
[----:B------:R-:W-:-:S04]  /*64e0*/  LOP3.LUT R0, R0, 0x1, RZ, 0xc0, !PT ;  /* 0x0000000100007812 */ /* 0x000fc800078ec0ff */
[----:B------:R-:W-:-:S04]  /*64f0*/  IADD3 R0, PT, PT, R11, 0x487ffff, R0 ;  /* 0x0487ffff0b007810 */ /* 0x000fc80007ffe000 */
[----:B------:R-:W-:-:S04]  /*6500*/  SHF.R.U32.HI R0, RZ, 0x14, R0 ;  /* 0x00000014ff007819 */ /* 0x000fc80000011600 */
[----:B------:R-:W-:-:S07]  /*6510*/  LOP3.LUT R0, R0, 0xff, RZ, 0xc0, !PT ;  /* 0x000000ff00007812 */ /* 0x000fce00078ec0ff */
.L_x_26390:
[----:B------:R-:W-:-:S07]  /*6520*/  PRMT R4, R0, 0x7610, R4 ;  /* 0x0000761000047816 */ /* 0x000fce0000000004 */
.L_x_26388:
[----:B------:R-:W-:Y:S05]  /*6530*/  BSYNC.RECONVERGENT B0 ;  /* 0x0000000000007941 */ /* 0x000fea0003800200 */
.L_x_26387:
[----:B------:R3:W-:Y:S01]  /*6540*/  STG.E.U8 desc[UR36][R8.64], R4 ;  /* 0x0000000408007986 */ /* 0x0007e2000c101124 */
[----:B------:R-:W-:Y:S05]  /*6550*/  BRA `(.L_x_26370) ;  /* 0x0000000400007947 */ /* 0x000fea0003800000 */
.L_x_26385:
        /* <DEDUP_REMOVED lines=12> */
.L_x_26393:
[----:B------:R-:W-:-:S04]  /*6620*/  SHF.R.U32.HI R0, RZ, 0x15, R11 ;  /* 0x00000015ff007819 */ /* 0x000fc8000001160b */
[----:B------:R-:W-:-:S04]  /*6630*/  LOP3.LUT R0, R0, 0x1, RZ, 0xc0, !PT ;  /* 0x0000000100007812 */ /* 0x000fc800078ec0ff */
[----:B------:R-:W-:-:S04]  /*6640*/  IADD3 R0, PT, PT, R11, 0x88fffff, R0 ;  /* 0x088fffff0b007810 */ /* 0x000fc80007ffe000 */
[----:B------:R-:W-:-:S04]  /*6650*/  SHF.R.U32.HI R0, RZ, 0x15, R0 ;  /* 0x00000015ff007819 */ /* 0x000fc80000011600 */
[----:B------:R-:W-:-:S07]  /*6660*/  LOP3.LUT R0, R0, 0xff, RZ, 0xc0, !PT ;  /* 0x000000ff00007812 */ /* 0x000fce00078ec0ff */
.L_x_26394:
[----:B------:R-:W-:-:S07]  /*6670*/  PRMT R4, R0, 0x7610, R4 ;  /* 0x0000761000047816 */ /* 0x000fce0000000004 */
.L_x_26392:
[----:B------:R-:W-:Y:S05]  /*6680*/  BSYNC.RECONVERGENT B0 ;  /* 0x0000000000007941 */ /* 0x000fea0003800200 */
.L_x_26391:
[----:B------:R0:W-:Y:S01]  /*6690*/  STG.E.U8 desc[UR36][R8.64], R4 ;  /* 0x0000000408007986 */ /* 0x0001e2000c101124 */
[----:B------:R-:W-:Y:S05]  /*66a0*/  BRA `(.L_x_26370) ;  /* 0x0000000000ac7947 */ /* 0x000fea0003800000 */
.L_x_26384:
[----:B------:R-:W-:-:S13]  /*66b0*/  ISETP.NE.AND P0, PT, R0, 0x1c, PT ;  /* 0x0000001c0000780c */ /* 0x000fda0003f05270 */
[----:B------:R-:W-:Y:S05]  /*66c0*/  @!P0 BRA `(.L_x_26395) ;  /* 0x0000000000a08947 */ /* 0x000fea0003800000 */
[----:B------:R-:W-:-:S13]  /*66d0*/  ISETP.NE.AND P0, PT, R0, 0x1d, PT ;  /* 0x0000001d0000780c */ /* 0x000fda0003f05270 */
[----:B------:R-:W-:Y:S05]  /*66e0*/  @!P0 BRA `(.L_x_26396) ;  /* 0x0000000000888947 */ /* 0x000fea0003800000 */
[----:B------:R-:W-:-:S13]  /*66f0*/  ISETP.NE.AND P0, PT, R0, 0x2c, PT ;  /* 0x0000002c0000780c */ /* 0x000fda0003f05270 */
[----:B------:R-:W-:Y:S05]  /*6700*/  @!P0 BRA `(.L_x_26397) ;  /* 0x0000000000448947 */ /* 0x000fea0003800000 */
.L_x_26369:
        /* <DEDUP_REMOVED lines=16> */
.L_x_26398:
[----:B------:R-:W-:Y:S05]  /*6810*/  BRA `(.L_x_26370) ;  /* 0x0000000000507947 */ /* 0x000fea0003800000 */
.L_x_26397:
        /* <DEDUP_REMOVED lines=15> */
.L_x_26396:
[----:B------:R-:W-:Y:S02]  /*6910*/  IMAD.MOV.U32 R4, RZ, RZ, R11 ;  /* 0x000000ffff047224 */ /* 0x000fe400078e000b */
[----:B------:R-:W-:-:S05]  /*6920*/  IMAD.MOV.U32 R5, RZ, RZ, RZ ;  /* 0x000000ffff057224 */ /* 0x000fca00078e00ff */
[----:B------:R1:W-:Y:S01]  /*6930*/  STG.E.64 desc[UR36][R8.64], R4 ;  /* 0x0000000408007986 */ /* 0x0003e2000c101b24 */
[----:B------:R-:W-:Y:S05]  /*6940*/  BRA `(.L_x_26370) ;  /* 0x0000000000047947 */ /* 0x000fea0003800000 */
.L_x_26395:
[----:B------:R0:W-:Y:S02]  /*6950*/  STG.E desc[UR36][R8.64], R11 ;  /* 0x0000000b08007986 */ /* 0x0001e4000c101924 */
.L_x_26370:
[----:B------:R-:W-:Y:S05]  /*6960*/  BSYNC.RECONVERGENT B6 ;  /* 0x0000000000067941 */ /* 0x000fea0003800200 */
.L_x_26364:
        /* <DEDUP_REMOVED lines=24> */
.L_x_26404:
[----:B------:R4:W-:Y:S01]  /*6af0*/  STG.E.U8 desc[UR36][R8.64], R24 ;  /* 0x0000001808007986 */ /* 0x0009e2000c101124 */
[----:B------:R-:W-:Y:S05]  /*6b00*/  BRA `(.L_x_26406) ;  /* 0x0000000800fc7947 */ /* 0x000fea0003800000 */
.L_x_26403:
        /* <DEDUP_REMOVED lines=9> */
.L_x_26408:
[----:B------:R2:W-:Y:S01]  /*6ba0*/  STG.E desc[UR36][R8.64], R24 ;  /* 0x0000001808007986 */ /* 0x0005e2000c101924 */
[----:B------:R-:W-:Y:S05]  /*6bb0*/  BRA `(.L_x_26406) ;  /* 0x0000000800d07947 */ /* 0x000fea0003800000 */
.L_x_26407:
[----:B------:R0:W-:Y:S01]  /*6bc0*/  STG.E.U16 desc[UR36][R8.64], R24 ;  /* 0x0000001808007986 */ /* 0x0001e2000c101524 */
[----:B------:R-:W-:Y:S05]  /*6bd0*/  BRA `(.L_x_26406) ;  /* 0x0000000800c87947 */ /* 0x000fea0003800000 */
.L_x_26402:
        /* <DEDUP_REMOVED lines=9> */
.L_x_26410:
[----:B------:R-:W0:Y:S02]  /*6c70*/  I2F.S16 R0, R24 ;  /* 0x0000001800007306 */ /* 0x000e240000101400 */
[----:B0-----:R-:W-:-:S05]  /*6c80*/  F2FP.F16.F32.PACK_AB R0, RZ, R0 ;  /* 0x00000000ff00723e */ /* 0x001fca00000000ff */
[----:B------:R0:W-:Y:S01]  /*6c90*/  STG.E.U16 desc[UR36][R8.64], R0 ;  /* 0x0000000008007986 */ /* 0x0001e2000c101524 */
[----:B------:R-:W-:Y:S05]  /*6ca0*/  BRA `(.L_x_26406) ;  /* 0x0000000800947947 */ /* 0x000fea0003800000 */
.L_x_26409:
        /* <DEDUP_REMOVED lines=10> */
.L_x_26412:
[----:B------:R-:W0:Y:S02]  /*6d50*/  I2F.S16 R24, R24 ;  /* 0x0000001800187306 */ /* 0x000e240000101400 */
[----:B0-----:R-:W-:-:S04]  /*6d60*/  F2FP.F16.F32.PACK_AB R3, RZ, R24 ;  /* 0x00000018ff03723e */ /* 0x001fc800000000ff */
[----:B------:R-:W-:-:S05]  /*6d70*/  PRMT R3, R3, 0x5410, RZ ;  /* 0x0000541003037816 */ /* 0x000fca00000000ff */
[----:B------:R0:W-:Y:S01]  /*6d80*/  STG.E desc[UR36][R8.64], R3 ;  /* 0x0000000308007986 */ /* 0x0001e2000c101924 */
[----:B------:R-:W-:Y:S05]  /*6d90*/  BRA `(.L_x_26406) ;  /* 0x0000000800587947 */ /* 0x000fea0003800000 */
.L_x_26411:
[----:B------:R-:W0:Y:S02]  /*6da0*/  I2F.F64.S16 R24, R24 ;  /* 0x0000001800187312 */ /* 0x000e240000101c00 */
[----:B0-----:R0:W-:Y:S01]  /*6db0*/  STG.E.64 desc[UR36][R8.64], R24 ;  /* 0x0000001808007986 */ /* 0x0011e2000c101b24 */
[----:B------:R-:W-:Y:S05]  /*6dc0*/  BRA `(.L_x_26406) ;  /* 0x00000008004c7947 */ /* 0x000fea0003800000 */
.L_x_26401:
        /* <DEDUP_REMOVED lines=12> */
.L_x_26416:
        /* <DEDUP_REMOVED lines=16> */
.L_x_26419:
[----:B------:R-:W-:-:S07]  /*6f90*/  PRMT R4, R0, 0x7610, R4 ;  /* 0x0000761000047816 */ /* 0x000fce0000000004 */
.L_x_26418:
[----:B------:R-:W-:Y:S05]  /*6fa0*/  BSYNC.RECONVERGENT B0 ;  /* 0x0000000000007941 */ /* 0x000fea0003800200 */
.L_x_26417:
[----:B------:R0:W-:Y:S01]  /*6fb0*/  STG.E.U8 desc[UR36][R8.64], R4 ;  /* 0x0000000408007986 */ /* 0x0001e2000c101124 */
[----:B------:R-:W-:Y:S05]  /*6fc0*/  BRA `(.L_x_26406) ;  /* 0x0000000400cc7947 */ /* 0x000fea0003800000 */
.L_x_26415:
        /* <DEDUP_REMOVED lines=16> */
.L_x_26422:
[----:B------:R-:W-:-:S07]  /*70d0*/  PRMT R4, R0, 0x7610, R4 ;  /* 0x0000761000047816 */ /* 0x000fce0000000004 */
.L_x_26421:
[----:B------:R-:W-:Y:S05]  /*70e0*/  BSYNC.RECONVERGENT B0 ;  /* 0x0000000000007941 */ /* 0x000fea0003800200 */
.L_x_26420:
[----:B------:R0:W-:Y:S01]  /*70f0*/  STG.E.U8 desc[UR36][R8.64], R4 ;  /* 0x0000000408007986 */ /* 0x0001e2000c101124 */
[----:B------:R-:W-:Y:S05]  /*7100*/  BRA `(.L_x_26406) ;  /* 0x00000004007c7947 */ /* 0x000fea0003800000 */
.L_x_26414:
        /* <DEDUP_REMOVED lines=21> */
.L_x_26424:
[----:B------:R-:W-:-:S05]  /*7260*/  IMAD.MOV.U32 R25, RZ, RZ, RZ ;  /* 0x000000ffff197224 */ /* 0x000fca00078e00ff */
[----:B------:R0:W-:Y:S01]  /*7270*/  STG.E.64 desc[UR36][R8.64], R24 ;  /* 0x0000001808007986 */ /* 0x0001e2000c101b24 */
[----:B------:R-:W-:Y:S05]  /*7280*/  BRA `(.L_x_26406) ;  /* 0x00000004001c7947 */ /* 0x000fea0003800000 */
.L_x_26423:
[----:B------:R0:W-:Y:S01]  /*7290*/  STG.E desc[UR36][R8.64], R24 ;  /* 0x0000001808007986 */ /* 0x0001e2000c101924 */
[----:B------:R-:W-:Y:S05]  /*72a0*/  BRA `(.L_x_26406) ;  /* 0x0000000400147947 */ /* 0x000fea0003800000 */
.L_x_26413:
        /* <DEDUP_REMOVED lines=8> */
.L_x_26426:
[----:B------:R-:W0:Y:S01]  /*7330*/  I2F.F64.S16 R4, R24 ;  /* 0x0000001800047312 */ /* 0x000e220000101c00 */
[----:B------:R-:W-:-:S05]  /*7340*/  CS2R R6, SRZ ;  /* 0x0000000000067805 */ /* 0x000fca000001ff00 */
[----:B0-----:R0:W-:Y:S01]  /*7350*/  STG.E.128 desc[UR36][R8.64], R4 ;  /* 0x0000000408007986 */ /* 0x0011e2000c101d24 */
[----:B------:R-:W-:Y:S05]  /*7360*/  BRA `(.L_x_26406) ;  /* 0x0000000000e47947 */ /* 0x000fea0003800000 */
.L_x_26425:
[----:B------:R-:W-:-:S13]  /*7370*/  ISETP.NE.AND P0, PT, R0, 0xf, PT ;  /* 0x0000000f0000780c */ /* 0x000fda0003f05270 */
[----:B------:R-:W-:Y:S05]  /*7380*/  @!P0 BRA `(.L_x_26427) ;  /* 0x0000000000d08947 */ /* 0x000fea0003800000 */
[----:B------:R-:W-:-:S13]  /*7390*/  ISETP.NE.AND P0, PT, R0, 0x17, PT ;  /* 0x000000170000780c */ /* 0x000fda0003f05270 */
[----:B------:R-:W-:Y:S05]  /*73a0*/  @!P0 BRA `(.L_x_26428) ;  /* 0x0000000000848947 */ /* 0x000fea0003800000 */
[----:B------:R-:W-:-:S13]  /*73b0*/  ISETP.NE.AND P0, PT, R0, 0x18, PT ;  /* 0x000000180000780c */ /* 0x000fda0003f05270 */
[----:B------:R-:W-:Y:S05]  /*73c0*/  @!P0 BRA `(.L_x_26429) ;  /* 0x0000000000448947 */ /* 0x000fea0003800000 */
.L_x_26405:
        /* <DEDUP_REMOVED lines=16> */
.L_x_26430:
[----:B------:R-:W-:Y:S05]  /*74d0*/  BRA `(.L_x_26406) ;  /* 0x0000000000887947 */ /* 0x000fea0003800000 */
.L_x_26429:
        /* <DEDUP_REMOVED lines=11> */
.L_x_26432:
[----:B------:R-:W-:Y:S05]  /*7590*/  BSYNC.RECONVERGENT B0 ;  /* 0x0000000000007941 */ /* 0x000fea0003800200 */
.L_x_26431:
[----:B------:R0:W-:Y:S01]  /*75a0*/  STG.E.U8 desc[UR36][R8.64], R3 ;  /* 0x0000000308007986 */ /* 0x0001e2000c101124 */
[----:B------:R-:W-:Y:S05]  /*75b0*/  BRA `(.L_x_26406) ;  /* 0x0000000000507947 */ /* 0x000fea0003800000 */
.L_x_26428:
        /* <DEDUP_REMOVED lines=12> */
.L_x_26433:
[----:B------:R-:W-:Y:S01]  /*7680*/  IMAD.MOV.U32 R3, RZ, RZ, 0x7f ;  /* 0x0000007fff037424 */ /* 0x000fe200078e00ff */
[----:B------:R-:W-:-:S04]  /*7690*/  ISETP.GT.U32.AND P0, PT, R5, 0x7f800000, PT ;  /* 0x7f8000000500780c */ /* 0x000fc80003f04070 */
[----:B------:R-:W-:-:S05]  /*76a0*/  SEL R3, R3, 0x7c, P0 ;  /* 0x0000007c03037807 */ /* 0x000fca0000000000 */
[----:B------:R0:W-:Y:S01]  /*76b0*/  STG.E.U8 desc[UR36][R8.64], R3 ;  /* 0x0000000308007986 */ /* 0x0001e2000c101124 */
[----:B------:R-:W-:Y:S05]  /*76c0*/  BRA `(.L_x_26406) ;  /* 0x00000000000c7947 */ /* 0x000fea0003800000 */
.L_x_26427:
[----:B------:R-:W0:Y:S02]  /*76d0*/  I2F.S16 R0, R24 ;  /* 0x0000001800007306 */ /* 0x000e240000101400 */
[----:B0-----:R-:W-:-:S05]  /*76e0*/  F2FP.BF16.F32.PACK_AB R0, RZ, R0 ;  /* 0x00000000ff00723e */ /* 0x001fca00000010ff */
[----:B------:R0:W-:Y:S02]  /*76f0*/  STG.E.U16 desc[UR36][R8.64], R0 ;  /* 0x0000000008007986 */ /* 0x0001e4000c101524 */
.L_x_26406:
[----:B------:R-:W-:Y:S05]  /*7700*/  BSYNC.RECONVERGENT B6 ;  /* 0x0000000000067941 */ /* 0x000fea0003800200 */
.L_x_26400:
[----:B------:R-:W-:-:S07]  /*7710*/  VIADD R19, R19, 0x80 ;  /* 0x0000008013137836 */ /* 0x000fce0000000000 */
.L_x_26363:
[----:B------:R-:W-:-:S13]  /*7720*/  ISETP.GE.AND P0, PT, R19, R16, PT ;  /* 0x000000101300720c */ /* 0x000fda0003f06270 */
[----:B------:R-:W-:Y:S05]  /*7730*/  @P0 BREAK.RELIABLE B7 ;  /* 0x0000000000070942 */ /* 0x000fea0003800100 */
[----:B------:R-:W-:Y:S05]  /*7740*/  @P0 BRA `(.L_x_26399) ;  /* 0x0000000c00640947 */ /* 0x000fea0003800000 */
[----:B------:R-:W-:Y:S05]  /*7750*/  BSYNC.RELIABLE B7 ;  /* 0x0000000000077941 */ /* 0x000fea0003800100 */
.L_x_26362:
        /* <DEDUP_REMOVED lines=21> */
.L_x_26438:
[----:B------:R4:W-:Y:S01]  /*78b0*/  STG.E.U8 desc[UR36][R8.64], R22 ;  /* 0x0000001608007986 */ /* 0x0009e2000c101124 */
[----:B------:R-:W-:Y:S05]  /*78c0*/  BRA `(.L_x_26440) ;  /* 0x0000000800fc7947 */ /* 0x000fea0003800000 */
.L_x_26437:
        /* <DEDUP_REMOVED lines=9> */
.L_x_26442:
[----:B------:R2:W-:Y:S01]  /*7960*/  STG.E desc[UR36][R8.64], R22 ;  /* 0x0000001608007986 */ /* 0x0005e2000c101924 */
[----:B------:R-:W-:Y:S05]  /*7970*/  BRA `(.L_x_26440) ;  /* 0x0000000800d07947 */ /* 0x000fea0003800000 */
.L_x_26441:
[----:B------:R0:W-:Y:S01]  /*7980*/  STG.E.U16 desc[UR36][R8.64], R22 ;  /* 0x0000001608007986 */ /* 0x0001e2000c101524 */
[----:B------:R-:W-:Y:S05]  /*7990*/  BRA `(.L_x_26440) ;  /* 0x0000000800c87947 */ /* 0x000fea0003800000 */
.L_x_26436:
        /* <DEDUP_REMOVED lines=9> */
.L_x_26444:
[----:B------:R-:W0:Y:S02]  /*7a30*/  I2F.S16 R0, R22 ;  /* 0x0000001600007306 */ /* 0x000e240000101400 */
[----:B0-----:R-:W-:-:S05]  /*7a40*/  F2FP.F16.F32.PACK_AB R0, RZ, R0 ;  /* 0x00000000ff00723e */ /* 0x001fca00000000ff */
[----:B------:R0:W-:Y:S01]  /*7a50*/  STG.E.U16 desc[UR36][R8.64], R0 ;  /* 0x0000000008007986 */ /* 0x0001e2000c101524 */
[----:B------:R-:W-:Y:S05]  /*7a60*/  BRA `(.L_x_26440) ;  /* 0x0000000800947947 */ /* 0x000fea0003800000 */
.L_x_26443:
        /* <DEDUP_REMOVED lines=10> */
.L_x_26446:
[----:B------:R-:W0:Y:S02]  /*7b10*/  I2F.S16 R22, R22 ;  /* 0x0000001600167306 */ /* 0x000e240000101400 */
[----:B0-----:R-:W-:-:S04]  /*7b20*/  F2FP.F16.F32.PACK_AB R3, RZ, R22 ;  /* 0x00000016ff03723e */ /* 0x001fc800000000ff */
[----:B------:R-:W-:-:S05]  /*7b30*/  PRMT R3, R3, 0x5410, RZ ;  /* 0x0000541003037816 */ /* 0x000fca00000000ff */
[----:B------:R0:W-:Y:S01]  /*7b40*/  STG.E desc[UR36][R8.64], R3 ;  /* 0x0000000308007986 */ /* 0x0001e2000c101924 */
[----:B------:R-:W-:Y:S05]  /*7b50*/  BRA `(.L_x_26440) ;  /* 0x0000000800587947 */ /* 0x000fea0003800000 */
.L_x_26445:
[----:B------:R-:W0:Y:S02]  /*7b60*/  I2F.F64.S16 R22, R22 ;  /* 0x0000001600167312 */ /* 0x000e240000101c00 */
[----:B0-----:R0:W-:Y:S01]  /*7b70*/  STG.E.64 desc[UR36][R8.64], R22 ;  /* 0x0000001608007986 */ /* 0x0011e2000c101b24 */
[----:B------:R-:W-:Y:S05]  /*7b80*/  BRA `(.L_x_26440) ;  /* 0x00000008004c7947 */ /* 0x000fea0003800000 */
.L_x_26435:
        /* <DEDUP_REMOVED lines=12> */
.L_x_26450:
        /* <DEDUP_REMOVED lines=16> */
.L_x_26453:
[----:B------:R-:W-:-:S07]  /*7d50*/  PRMT R4, R0, 0x7610, R4 ;  /* 0x0000761000047816 */ /* 0x000fce0000000004 */
.L_x_26452:
[----:B------:R-:W-:Y:S05]  /*7d60*/  BSYNC.RECONVERGENT B0 ;  /* 0x0000000000007941 */ /* 0x000fea0003800200 */
.L_x_26451:
[----:B------:R0:W-:Y:S01]  /*7d70*/  STG.E.U8 desc[UR36][R8.64], R4 ;  /* 0x0000000408007986 */ /* 0x0001e2000c101124 */
[----:B------:R-:W-:Y:S05]  /*7d80*/  BRA `(.L_x_26440) ;  /* 0x0000000400cc7947 */ /* 0x000fea0003800000 */
.L_x_26449:
        /* <DEDUP_REMOVED lines=16> */
.L_x_26456:
[----:B------:R-:W-:-:S07]  /*7e90*/  PRMT R4, R0, 0x7610, R4 ;  /* 0x0000761000047816 */ /* 0x000fce0000000004 */
.L_x_26455:
[----:B------:R-:W-:Y:S05]  /*7ea0*/  BSYNC.RECONVERGENT B0 ;  /* 0x0000000000007941 */ /* 0x000fea0003800200 */
.L_x_26454:
[----:B------:R0:W-:Y:S01]  /*7eb0*/  STG.E.U8 desc[UR36][R8.64], R4 ;  /* 0x0000000408007986 */ /* 0x0001e2000c101124 */
[----:B------:R-:W-:Y:S05]  /*7ec0*/  BRA `(.L_x_26440) ;  /* 0x00000004007c7947 */ /* 0x000fea0003800000 */
.L_x_26448:
        /* <DEDUP_REMOVED lines=21> */
.L_x_26458:
[----:B------:R-:W-:-:S05]  /*8020*/  IMAD.MOV.U32 R23, RZ, RZ, RZ ;  /* 0x000000ffff177224 */ /* 0x000fca00078e00ff */
[----:B------:R0:W-:Y:S01]  /*8030*/  STG.E.64 desc[UR36][R8.64], R22 ;  /* 0x0000001608007986 */ /* 0x0001e2000c101b24 */
[----:B------:R-:W-:Y:S05]  /*8040*/  BRA `(.L_x_26440) ;  /* 0x00000004001c7947 */ /* 0x000fea0003800000 */
.L_x_26457:
[----:B------:R0:W-:Y:S01]  /*8050*/  STG.E desc[UR36][R8.64], R22 ;  /* 0x0000001608007986 */ /* 0x0001e2000c101924 */
[----:B------:R-:W-:Y:S05]  /*8060*/  BRA `(.L_x_26440) ;  /* 0x0000000400147947 */ /* 0x000fea0003800000 */
.L_x_26447:
        /* <DEDUP_REMOVED lines=8> */
.L_x_26460:
[----:B------:R-:W0:Y:S01]  /*80f0*/  I2F.F64.S16 R4, R22 ;  /* 0x0000001600047312 */ /* 0x000e220000101c00 */
[----:B------:R-:W-:-:S05]  /*8100*/  CS2R R6, SRZ ;  /* 0x0000000000067805 */ /* 0x000fca000001ff00 */
[----:B0-----:R0:W-:Y:S01]  /*8110*/  STG.E.128 desc[UR36][R8.64], R4 ;  /* 0x0000000408007986 */ /* 0x0011e2000c101d24 */
[----:B------:R-:W-:Y:S05]  /*8120*/  BRA `(.L_x_26440) ;  /* 0x0000000000e47947 */ /* 0x000fea0003800000 */
.L_x_26459:
[----:B------:R-:W-:-:S13]  /*8130*/  ISETP.NE.AND P0, PT, R0, 0xf, PT ;  /* 0x0000000f0000780c */ /* 0x000fda0003f05270 */
[----:B------:R-:W-:Y:S05]  /*8140*/  @!P0 BRA `(.L_x_26461) ;  /* 0x0000000000d08947 */ /* 0x000fea0003800000 */
[----:B------:R-:W-:-:S13]  /*8150*/  ISETP.NE.AND P0, PT, R0, 0x17, PT ;  /* 0x000000170000780c */ /* 0x000fda0003f05270 */
[----:B------:R-:W-:Y:S05]  /*8160*/  @!P0 BRA `(.L_x_26462) ;  /* 0x0000000000848947 */ /* 0x000fea0003800000 */
[----:B------:R-:W-:-:S13]  /*8170*/  ISETP.NE.AND P0, PT, R0, 0x18, PT ;  /* 0x000000180000780c */ /* 0x000fda0003f05270 */
[----:B------:R-:W-:Y:S05]  /*8180*/  @!P0 BRA `(.L_x_26463) ;  /* 0x0000000000448947 */ /* 0x000fea0003800000 */
.L_x_26439:
        /* <DEDUP_REMOVED lines=16> */
.L_x_26464:
[----:B------:R-:W-:Y:S05]  /*8290*/  BRA `(.L_x_26440) ;  /* 0x0000000000887947 */ /* 0x000fea0003800000 */
.L_x_26463:
        /* <DEDUP_REMOVED lines=11> */
.L_x_26466:
[----:B------:R-:W-:Y:S05]  /*8350*/  BSYNC.RECONVERGENT B0 ;  /* 0x0000000000007941 */ /* 0x000fea0003800200 */
.L_x_26465:
[----:B------:R0:W-:Y:S01]  /*8360*/  STG.E.U8 desc[UR36][R8.64], R3 ;  /* 0x0000000308007986 */ /* 0x0001e2000c101124 */
[----:B------:R-:W-:Y:S05]  /*8370*/  BRA `(.L_x_26440) ;  /* 0x0000000000507947 */ /* 0x000fea0003800000 */
.L_x_26462:
        /* <DEDUP_REMOVED lines=12> */
.L_x_26467:
[----:B------:R-:W-:Y:S01]  /*8440*/  IMAD.MOV.U32 R3, RZ, RZ, 0x7f ;  /* 0x0000007fff037424 */ /* 0x000fe200078e00ff */
[----:B------:R-:W-:-:S04]  /*8450*/  ISETP.GT.U32.AND P0, PT, R5, 0x7f800000, PT ;  /* 0x7f8000000500780c */ /* 0x000fc80003f04070 */
[----:B------:R-:W-:-:S05]  /*8460*/  SEL R3, R3, 0x7c, P0 ;  /* 0x0000007c03037807 */ /* 0x000fca0000000000 */
[----:B------:R0:W-:Y:S01]  /*8470*/  STG.E.U8 desc[UR36][R8.64], R3 ;  /* 0x0000000308007986 */ /* 0x0001e2000c101124 */
[----:B------:R-:W-:Y:S05]  /*8480*/  BRA `(.L_x_26440) ;  /* 0x00000000000c7947 */ /* 0x000fea0003800000 */
.L_x_26461:
[----:B------:R-:W0:Y:S02]  /*8490*/  I2F.S16 R0, R22 ;  /* 0x0000001600007306 */ /* 0x000e240000101400 */
[----:B0-----:R-:W-:-:S05]  /*84a0*/  F2FP.BF16.F32.PACK_AB R0, RZ, R0 ;  /* 0x00000000ff00723e */ /* 0x001fca00000010ff */
[----:B------:R0:W-:Y:S02]  /*84b0*/  STG.E.U16 desc[UR36][R8.64], R0 ;  /* 0x0000000008007986 */ /* 0x0001e4000c101524 */
.L_x_26440:
[----:B------:R-:W-:Y:S05]  /*84c0*/  BSYNC.RECONVERGENT B6 ;  /* 0x0000000000067941 */ /* 0x000fea0003800200 */
.L_x_26434:
[----:B------:R-:W-:-:S07]  /*84d0*/  VIADD R19, R19, 0x80 ;  /* 0x0000008013137836 */ /* 0x000fce0000000000 */
.L_x_26399:
[----:B------:R-:W-:Y:S05]  /*84e0*/  BSYNC.RECONVERGENT B8 ;  /* 0x0000000000087941 */ /* 0x000fea0003800200 */
.L_x_26361:
[----:B------:R-:W-:-:S13]  /*84f0*/  ISETP.GE.AND P0, PT, R19, R16, PT ;  /* 0x000000101300720c */ /* 0x000fda0003f06270 */
[----:B------:R-:W-:Y:S05]  /*8500*/  @P0 EXIT ;  /* 0x000000000000094d */ /* 0x000fea0003800000 */
[----:B01-3--:R-:W0:Y:S01]  /*8510*/  LDC.64 R4, c[0x0][0x388] ;  /* 0x0000e200ff047b82 */ /* 0x00be220000000a00 */
        /* <DEDUP_REMOVED lines=18> */
.L_x_26471:
[----:B------:R-:W-:Y:S01]  /*8640*/  STG.E.U8 desc[UR36][R2.64], R18 ;  /* 0x0000001202007986 */ /* 0x000fe2000c101124 */
[----:B------:R-:W-:Y:S05]  /*8650*/  EXIT ;  /* 0x000000000000794d */ /* 0x000fea0003800000 */
.L_x_26470:
        /* <DEDUP_REMOVED lines=9> */
.L_x_26474:
[----:B------:R-:W-:Y:S01]  /*86f0*/  STG.E desc[UR36][R2.64], R18 ;  /* 0x0000001202007986 */ /* 0x000fe2000c101924 */
[----:B------:R-:W-:Y:S05]  /*8700*/  EXIT ;  /* 0x000000000000794d */ /* 0x000fea0003800000 */
.L_x_26473:
[----:B------:R-:W-:Y:S01]  /*8710*/  STG.E.U16 desc[UR36][R2.64], R18 ;  /* 0x0000001202007986 */ /* 0x000fe2000c101524 */
[----:B------:R-:W-:Y:S05]  /*8720*/  EXIT ;  /* 0x000000000000794d */ /* 0x000fea0003800000 */
.L_x_26469:
        /* <DEDUP_REMOVED lines=9> */
.L_x_26476:
[----:B------:R-:W0:Y:S02]  /*87c0*/  I2F.S16 R0, R18 ;  /* 0x0000001200007306 */ /* 0x000e240000101400 */
[----:B0-----:R-:W-:-:S05]  /*87d0*/  F2FP.F16.F32.PACK_AB R0, RZ, R0 ;  /* 0x00000000ff00723e */ /* 0x001fca00000000ff */
[----:B------:R-:W-:Y:S01]  /*87e0*/  STG.E.U16 desc[UR36][R2.64], R0 ;  /* 0x0000000002007986 */ /* 0x000fe2000c101524 */
[----:B------:R-:W-:Y:S05]  /*87f0*/  EXIT ;  /* 0x000000000000794d */ /* 0x000fea0003800000 */
.L_x_26475:
        /* <DEDUP_REMOVED lines=10> */
.L_x_26478:
[----:B------:R-:W0:Y:S02]  /*88a0*/  I2F.S16 R18, R18 ;  /* 0x0000001200127306 */ /* 0x000e240000101400 */
[----:B0-----:R-:W-:-:S04]  /*88b0*/  F2FP.F16.F32.PACK_AB R5, RZ, R18 ;  /* 0x00000012ff05723e */ /* 0x001fc800000000ff */
[----:B------:R-:W-:-:S05]  /*88c0*/  PRMT R5, R5, 0x5410, RZ ;  /* 0x0000541005057816 */ /* 0x000fca00000000ff */
[----:B------:R-:W-:Y:S01]  /*88d0*/  STG.E desc[UR36][R2.64], R5 ;  /* 0x0000000502007986 */ /* 0x000fe2000c101924 */
[----:B------:R-:W-:Y:S05]  /*88e0*/  EXIT ;  /* 0x000000000000794d */ /* 0x000fea0003800000 */
.L_x_26477:
[----:B------:R-:W0:Y:S02]  /*88f0*/  I2F.F64.S16 R18, R18 ;  /* 0x0000001200127312 */ /* 0x000e240000101c00 */
[----:B0-----:R-:W-:Y:S01]  /*8900*/  STG.E.64 desc[UR36][R2.64], R18 ;  /* 0x0000001202007986 */ /* 0x001fe2000c101b24 */
[----:B------:R-:W-:Y:S05]  /*8910*/  EXIT ;  /* 0x000000000000794d */ /* 0x000fea0003800000 */
.L_x_26468:
        /* <DEDUP_REMOVED lines=12> */
.L_x_26482:
        /* <DEDUP_REMOVED lines=17> */
.L_x_26484:
[----:B------:R-:W-:Y:S05]  /*8af0*/  BSYNC.RECONVERGENT B0 ;  /* 0x0000000000007941 */ /* 0x000fea0003800200 */
.L_x_26483:
[----:B------:R-:W-:Y:S01]  /*8b00*/  STG.E.U8 desc[UR36][R2.64], R0 ;  /* 0x0000000002007986 */ /* 0x000fe2000c101124 */
[----:B------:R-:W-:Y:S05]  /*8b10*/  EXIT ;  /* 0x000000000000794d */ /* 0x000fea0003800000 */
.L_x_26481:
        /* <DEDUP_REMOVED lines=17> */
.L_x_26486:
[----:B------:R-:W-:Y:S05]  /*8c30*/  BSYNC.RECONVERGENT B0 ;  /* 0x0000000000007941 */ /* 0x000fea0003800200 */
.L_x_26485:
[----:B------:R-:W-:Y:S01]  /*8c40*/  STG.E.U8 desc[UR36][R2.64], R0 ;  /* 0x0000000002007986 */ /* 0x000fe2000c101124 */
[----:B------:R-:W-:Y:S05]  /*8c50*/  EXIT ;  /* 0x000000000000794d */ /* 0x000fea0003800000 */
.L_x_26480:
        /* <DEDUP_REMOVED lines=21> */
.L_x_26488:
[----:B------:R-:W-:-:S05]  /*8db0*/  IMAD.MOV.U32 R19, RZ, RZ, RZ ;  /* 0x000000ffff137224 */ /* 0x000fca00078e00ff */
[----:B------:R-:W-:Y:S01]  /*8dc0*/  STG.E.64 desc[UR36][R2.64], R18 ;  /* 0x0000001202007986 */ /* 0x000fe2000c101b24 */
[----:B------:R-:W-:Y:S05]  /*8dd0*/  EXIT ;  /* 0x000000000000794d */ /* 0x000fea0003800000 */
.L_x_26487:
[----:B------:R-:W-:Y:S01]  /*8de0*/  STG.E desc[UR36][R2.64], R18 ;  /* 0x0000001202007986 */ /* 0x000fe2000c101924 */
[----:B------:R-:W-:Y:S05]  /*8df0*/  EXIT ;  /* 0x000000000000794d */ /* 0x000fea0003800000 */
.L_x_26479:
        /* <DEDUP_REMOVED lines=8> */
.L_x_26490:
[----:B------:R-:W0:Y:S01]  /*8e80*/  I2F.F64.S16 R4, R18 ;  /* 0x0000001200047312 */ /* 0x000e220000101c00 */
[----:B------:R-:W-:-:S05]  /*8e90*/  CS2R R6, SRZ ;  /* 0x0000000000067805 */ /* 0x000fca000001ff00 */
[----:B0-----:R-:W-:Y:S01]  /*8ea0*/  STG.E.128 desc[UR36][R2.64], R4 ;  /* 0x0000000402007986 */ /* 0x001fe2000c101d24 */
[----:B------:R-:W-:Y:S05]  /*8eb0*/  EXIT ;  /* 0x000000000000794d */ /* 0x000fea0003800000 */
.L_x_26489:
[----:B------:R-:W-:-:S13]  /*8ec0*/  ISETP.NE.AND P0, PT, R0, 0xf, PT ;  /* 0x0000000f0000780c */ /* 0x000fda0003f05270 */
[----:B------:R-:W-:Y:S05]  /*8ed0*/  @!P0 BRA `(.L_x_26491) ;  /* 0x0000000000d48947 */ /* 0x000fea0003800000 */
[----:B------:R-:W-:-:S13]  /*8ee0*/  ISETP.NE.AND P0, PT, R0, 0x17, PT ;  /* 0x000000170000780c */ /* 0x000fda0003f05270 */
[----:B------:R-:W-:Y:S05]  /*8ef0*/  @!P0 BRA `(.L_x_26492) ;  /* 0x0000000000848947 */ /* 0x000fea0003800000 */
[----:B------:R-:W-:-:S13]  /*8f00*/  ISETP.NE.AND P0, PT, R0, 0x18, PT ;  /* 0x000000180000780c */ /* 0x000fda0003f05270 */
[----:B------:R-:W-:Y:S05]  /*8f10*/  @!P0 BRA `(.L_x_26493) ;  /* 0x0000000000448947 */ /* 0x000fea0003800000 */
.L_x_26472:
[----:B------:R-:W-:Y:S01]  /*8f20*/  MOV R0, 0x0 ;  /* 0x0000000000007802 */ /* 0x000fe20000000f00 */
[----:B------:R-:W0:Y:S01]  /*8f30*/  LDCU.64 UR4, c[0x4][0x188] ;  /* 0x01003100ff0477ac */ /* 0x000e220008000a00 */
[----:B----4-:R-:W-:Y:S02]  /*8f40*/  IMAD.MOV.U32 R8, RZ, RZ, 0x65 ;  /* 0x00000065ff087424 */ /* 0x010fe400078e00ff */
        /* <DEDUP_REMOVED lines=13> */
.L_x_26494:
[----:B------:R-:W-:Y:S05]  /*9020*/  EXIT ;  /* 0x000000000000794d */ /* 0x000fea0003800000 */
.L_x_26493:
        /* <DEDUP_REMOVED lines=11> */
.L_x_26496:
[----:B------:R-:W-:Y:S05]  /*90e0*/  BSYNC.RECONVERGENT B0 ;  /* 0x0000000000007941 */ /* 0x000fea0003800200 */
.L_x_26495:
[----:B------:R-:W-:Y:S01]  /*90f0*/  STG.E.U8 desc[UR36][R2.64], R5 ;  /* 0x0000000502007986 */ /* 0x000fe2000c101124 */
[----:B------:R-:W-:Y:S05]  /*9100*/  EXIT ;  /* 0x000000000000794d */ /* 0x000fea0003800000 */
.L_x_26492:
        /* <DEDUP_REMOVED lines=13> */
.L_x_26497:
[----:B------:R-:W-:Y:S01]  /*91e0*/  IMAD.MOV.U32 R5, RZ, RZ, 0x7f ;  /* 0x0000007fff057424 */ /* 0x000fe200078e00ff */
[----:B------:R-:W-:-:S04]  /*91f0*/  ISETP.GT.U32.AND P0, PT, R7, 0x7f800000, PT ;  /* 0x7f8000000700780c */ /* 0x000fc80003f04070 */
[----:B------:R-:W-:-:S05]  /*9200*/  SEL R5, R5, 0x7c, P0 ;  /* 0x0000007c05057807 */ /* 0x000fca0000000000 */
[----:B------:R-:W-:Y:S01]  /*9210*/  STG.E.U8 desc[UR36][R2.64], R5 ;  /* 0x0000000502007986 */ /* 0x000fe2000c101124 */
[----:B------:R-:W-:Y:S05]  /*9220*/  EXIT ;  /* 0x000000000000794d */ /* 0x000fea0003800000 */
.L_x_26491:
[----:B------:R-:W0:Y:S02]  /*9230*/  I2F.S16 R0, R18 ;  /* 0x0000001200007306 */ /* 0x000e240000101400 */
[----:B0-----:R-:W-:-:S05]  /*9240*/  F2FP.BF16.F32.PACK_AB R0, RZ, R0 ;  /* 0x00000000ff00723e */ /* 0x001fca00000010ff */
[----:B------:R-:W-:Y:S01]  /*9250*/  STG.E.U16 desc[UR36][R2.64], R0 ;  /* 0x0000000002007986 */ /* 0x000fe2000c101524 */
[----:B------:R-:W-:Y:S05]  /*9260*/  EXIT ;  /* 0x000000000000794d */ /* 0x000fea0003800000 */
.L_x_26498:
        /* <DEDUP_REMOVED lines=9> */
.L_x_41916:


//--------------------- .text._ZN2at6native18elementwise_kernelILi128ELi4EZNS0_22gpu_kernel_impl_nocastINS0_13BinaryFunctorIbbbZNS0_19minimum_kernel_cudaERNS_18TensorIteratorBaseEEUlbbE_EEEEvS5_RKT_EUliE_EEviT1_ --------------------------
	.section	.text._ZN2at6native18elementwise_kernelILi128ELi4EZNS0_22gpu_kernel_impl_nocastINS0_13BinaryFunctorIbbbZNS0_19minimum_kernel_cudaERNS_18TensorIteratorBaseEEUlbbE_EEEEvS5_RKT_EUliE_EEviT1_,"ax",@progbits
	.align	128
        .global         _ZN2at6native18elementwise_kernelILi128ELi4EZNS0_22gpu_kernel_impl_nocastINS0_13BinaryFunctorIbbbZNS0_19minimum_kernel_cudaERNS_18TensorIteratorBaseEEUlbbE_EEEEvS5_RKT_EUliE_EEviT1_
        .type           _ZN2at6native18elementwise_kernelILi128ELi4EZNS0_22gpu_kernel_impl_nocastINS0_13BinaryFunctorIbbbZNS0_19minimum_kernel_cudaERNS_18TensorIteratorBaseEEUlbbE_EEEEvS5_RKT_EUliE_EEviT1_,@function
        .size           _ZN2at6native18elementwise_kernelILi128ELi4EZNS0_22gpu_kernel_impl_nocastINS0_13BinaryFunctorIbbbZNS0_19minimum_kernel_cudaERNS_18TensorIteratorBaseEEUlbbE_EEEEvS5_RKT_EUliE_EEviT1_,(.L_x_41917 - _ZN2at6native18elementwise_kernelILi128ELi4EZNS0_22gpu_kernel_impl_nocastINS0_13BinaryFunctorIbbbZNS0_19minimum_kernel_cudaERNS_18TensorIteratorBaseEEUlbbE_EEEEvS5_RKT_EUliE_EEviT1_)
        .other          _ZN2at6native18elementwise_kernelILi128ELi4EZNS0_22gpu_kernel_impl_nocastINS0_13BinaryFunctorIbbbZNS0_19minimum_kernel_cudaERNS_18TensorIteratorBaseEEUlbbE_EEEEvS5_RKT_EUliE_EEviT1_,@"STO_CUDA_ENTRY STV_DEFAULT"
_ZN2at6native18elementwise_kernelILi128ELi4EZNS0_22gpu_kernel_impl_nocastINS0_13BinaryFunctorIbbbZNS0_19minimum_kernel_cudaERNS_18TensorIteratorBaseEEUlbbE_EEEEvS5_RKT_EUliE_EEviT1_:
.text._ZN2at6native18elementwise_kernelILi128ELi4EZNS0_22gpu_kernel_impl_nocastINS0_13BinaryFunctorIbbbZNS0_19minimum_kernel_cudaERNS_18TensorIteratorBaseEEUlbbE_EEEEvS5_RKT_EUliE_EEviT1_:
        /* <DEDUP_REMOVED lines=17> */
[----:B-1----:R-:W3:Y:S03]  /*0110*/  LDG.E.U8 R4, desc[UR6][R4.64] ;  /* 0x0000000604047981 */ /* 0x002ee6000c1e1100 */
[----:B------:R-:W0:Y:S01]  /*0120*/  LDC.64 R8, c[0x0][0x5e8] ;  /* 0x00017a00ff087b82 */ /* 0x000e220000000a00 */
[----:B------:R-:W-:-:S02]  /*0130*/  IADD3 R3, PT, PT, R3, 0x80, RZ ;  /* 0x0000008003037810 */ /* 0x000fc40007ffe0ff */
[----:B--2---:R-:W-:-:S04]  /*0140*/  ISETP.NE.AND P0, PT, R6, RZ, PT ;  /* 0x000000ff0600720c */ /* 0x004fc80003f05270 */
[----:B---3--:R-:W-:-:S04]  /*0150*/  ISETP.NE.AND P0, PT, R4, RZ, P0 ;  /* 0x000000ff0400720c */ /* 0x008fc80000705270 */
[----:B------:R-:W-:Y:S02]  /*0160*/  SEL R11, RZ, 0x1, !P0 ;  /* 0x00000001ff0b7807 */ /* 0x000fe40004000000 */
[----:B------:R-:W-:-:S03]  /*0170*/  ISETP.GE.AND P0, PT, R3, UR4, PT ;  /* 0x0000000403007c0c */ /* 0x000fc6000bf06270 */
[----:B0-----:R0:W-:Y:S10]  /*0180*/  STG.E.U8 desc[UR6][R8.64], R11 ;  /* 0x0000000b08007986 */ /* 0x0011f4000c101106 */
[----:B------:R-:W-:Y:S05]  /*0190*/  @P0 BREAK.RELIABLE B1 ;  /* 0x0000000000010942 */ /* 0x000fea0003800100 */
[----:B------:R-:W-:Y:S05]  /*01a0*/  @P0 BRA `(.L_x_26503) ;  /* 0x0000000000600947 */ /* 0x000fea0003800000 */
[----:B------:R-:W1:Y:S08]  /*01b0*/  LDC.64 R6, c[0x0][0x5f8] ;  /* 0x00017e00ff067b82 */ /* 0x000e700000000a00 */
[----:B------:R-:W2:Y:S01]  /*01c0*/  LDC.64 R4, c[0x0][0x5f0] ;  /* 0x00017c00ff047b82 */ /* 0x000ea20000000a00 */
[----:B-1----:R-:W3:Y:S04]  /*01d0*/  LDG.E.U8 R6, desc[UR6][R6.64] ;  /* 0x0000000606067981 */ /* 0x002ee8000c1e1100 */
[----:B--2---:R-:W2:Y:S03]  /*01e0*/  LDG.E.U8 R4, desc[UR6][R4.64] ;  /* 0x0000000604047981 */ /* 0x004ea6000c1e1100 */
[----:B0-----:R-:W0:Y:S01]  /*01f0*/  LDC.64 R8, c[0x0][0x5e8] ;  /* 0x00017a00ff087b82 */ /* 0x001e220000000a00 */
[----:B------:R-:W-:-:S02]  /*0200*/  IADD3 R3, PT, PT, R3, 0x80, RZ ;  /* 0x0000008003037810 */ /* 0x000fc40007ffe0ff */
[----:B---3--:R-:W-:-:S04]  /*0210*/  ISETP.NE.AND P0, PT, R6, RZ, PT ;  /* 0x000000ff0600720c */ /* 0x008fc80003f05270 */
[----:B--2---:R-:W-:-:S04]  /*0220*/  ISETP.NE.AND P0, PT, R4, RZ, P0 ;  /* 0x000000ff0400720c */ /* 0x004fc80000705270 */
[----:B------:R-:W-:-:S05]  /*0230*/  SEL R11, RZ, 0x1, !P0 ;  /* 0x00000001ff0b7807 */ /* 0x000fca0004000000 */
[----:B0-----:R0:W-:Y:S04]  /*0240*/  STG.E.U8 desc[UR6][R8.64], R11 ;  /* 0x0000000b08007986 */ /* 0x0011e8000c101106 */
.L_x_26502:
[----:B------:R-:W-:-:S13]  /*0250*/  ISETP.GE.AND P0, PT, R3, UR4, PT ;  /* 0x0000000403007c0c */ /* 0x000fda000bf06270 */
[----:B------:R-:W-:Y:S05]  /*0260*/  @P0 BREAK.RELIABLE B1 ;  /* 0x0000000000010942 */ /* 0x000fea0003800100 */
[----:B------:R-:W-:Y:S05]  /*0270*/  @P0 BRA `(.L_x_26503) ;  /* 0x00000000002c0947 */ /* 0x000fea0003800000 */
[----:B------:R-:W-:Y:S05]  /*0280*/  BSYNC.RELIABLE B1 ;  /* 0x0000000000017941 */ /* 0x000fea0003800100 */
.L_x_26501:
        /* <DEDUP_REMOVED lines=10> */
.L_x_26503:
[----:B------:R-:W-:Y:S05]  /*0330*/  BSYNC.RECONVERGENT B0 ;  /* 0x0000000000007941 */ /* 0x000fea0003800200 */
.L_x_26500:
[----:B------:R-:W-:Y:S05]  /*0340*/  WARPSYNC.ALL ;  /* 0x0000000000007948 */ /* 0x000fea0003800000 */
[----:B------:R-:W-:-:S13]  /*0350*/  ISETP.GE.AND P0, PT, R3, UR4, PT ;  /* 0x0000000403007c0c */ /* 0x000fda000bf06270 */
[----:B------:R-:W-:Y:S05]  /*0360*/  @P0 EXIT ;  /* 0x000000000000094d */ /* 0x000fea0003800000 */
[----:B------:R-:W2:Y:S08]  /*0370*/  LDC.64 R4, c[0x0][0x5f8] ;  /* 0x00017e00ff047b82 */ /* 0x000eb00000000a00 */
[----:B------:R-:W3:Y:S01]  /*0380*/  LDC.64 R2, c[0x0][0x5f0] ;  /* 0x00017c00ff027b82 */ /* 0x000ee20000000a00 */
[----:B--2---:R-:W2:Y:S04]  /*0390*/  LDG.E.U8 R4, desc[UR6][R4.64] ;  /* 0x0000000604047981 */ /* 0x004ea8000c1e1100 */
[----:B---3--:R-:W3:Y:S03]  /*03a0*/  LDG.E.U8 R2, desc[UR6][R2.64] ;  /* 0x0000000602027981 */ /* 0x008ee6000c1e1100 */
[----:B------:R-:W4:Y:S01]  /*03b0*/  LDC.64 R6, c[0x0][0x5e8] ;  /* 0x00017a00ff067b82 */ /* 0x000f220000000a00 */
[----:B--2---:R-:W-:-:S04]  /*03c0*/  ISETP.NE.AND P0, PT, R4, RZ, PT ;  /* 0x000000ff0400720c */ /* 0x004fc80003f05270 */
[----:B---3--:R-:W-:-:S04]  /*03d0*/  ISETP.NE.AND P0, PT, R2, RZ, P0 ;  /* 0x000000ff0200720c */ /* 0x008fc80000705270 */
[----:B01----:R-:W-:-:S05]  /*03e0*/  SEL R9, RZ, 0x1, !P0 ;  /* 0x00000001ff097807 */ /* 0x003fca0004000000 */
[----:B----4-:R-:W-:Y:S01]  /*03f0*/  STG.E.U8 desc[UR6][R6.64], R9 ;  /* 0x0000000906007986 */ /* 0x010fe2000c101106 */
[----:B------:R-:W-:Y:S05]  /*0400*/  EXIT ;  /* 0x000000000000794d */ /* 0x000fea0003800000 */
.L_x_26499:
        /* <DEDUP_REMOVED lines=356> */
.L_x_26507:
[----:B------:R-:W0:Y:S02]  /*1a50*/  LDCU.128 UR8, c[0x0][0x5f0] ;  /* 0x0000be00ff0877ac */ /* 0x000e240008000c00 */
[----:B0-----:R-:W-:Y:S02]  /*1a60*/  IADD3 R8, P1, PT, R6, UR10, RZ ;  /* 0x0000000a06087c10 */ /* 0x001fe4000ff3e0ff */
[----:B------:R-:W-:Y:S02]  /*1a70*/  IADD3 R6, P0, PT, R4, UR8, RZ ;  /* 0x0000000804067c10 */ /* 0x000fe4000ff1e0ff */
[----:B------:R-:W-:Y:S02]  /*1a80*/  IADD3.X R9, PT, PT, RZ, UR11, RZ, P1, !PT ;  /* 0x0000000bff097c10 */ /* 0x000fe40008ffe4ff */
[----:B------:R-:W-:Y:S01]  /*1a90*/  IADD3.X R7, PT, PT, RZ, UR9, RZ, P0, !PT ;  /* 0x00000009ff077c10 */ /* 0x000fe200087fe4ff */
[----:B------:R-:W0:Y:S02]  /*1aa0*/  LDCU.64 UR8, c[0x0][0x5e8] ;  /* 0x0000bd00ff0877ac */ /* 0x000e240008000a00 */
[----:B------:R-:W2:Y:S04]  /*1ab0*/  LDG.E.U8 R8, desc[UR6][R8.64] ;  /* 0x0000000608087981 */ /* 0x000ea8000c1e1100 */
[----:B------:R-:W3:Y:S01]  /*1ac0*/  LDG.E.U8 R6, desc[UR6][R6.64] ;  /* 0x0000000606067981 */ /* 0x000ee2000c1e1100 */
[----:B------:R-:W-:-:S02]  /*1ad0*/  IADD3 R3, PT, PT, R3, 0x80, RZ ;  /* 0x0000008003037810 */ /* 0x000fc40007ffe0ff */
[----:B0-----:R-:W-:-:S04]  /*1ae0*/  IADD3 R4, P1, PT, R5, UR8, RZ ;  /* 0x0000000805047c10 */ /* 0x001fc8000ff3e0ff */
[----:B------:R-:W-:Y:S02]  /*1af0*/  IADD3.X R5, PT, PT, RZ, UR9, RZ, P1, !PT ;  /* 0x00000009ff057c10 */ /* 0x000fe40008ffe4ff */
[----:B--2---:R-:W-:-:S04]  /*1b00*/  ISETP.NE.AND P0, PT, R8, RZ, PT ;  /* 0x000000ff0800720c */ /* 0x004fc80003f05270 */
[----:B---3--:R-:W-:-:S04]  /*1b10*/  ISETP.NE.AND P0, PT, R6, RZ, P0 ;  /* 0x000000ff0600720c */ /* 0x008fc80000705270 */
        /* <DEDUP_REMOVED lines=353> */
.L_x_26509:
        /* <DEDUP_REMOVED lines=13> */
[----:B------:R-:W-:-:S05]  /*3200*/  SEL R11, RZ, 0x1, !P0 ;  /* 0x00000001ff0b7807 */ /* 0x000fca0004000000 */
[----:B------:R0:W-:Y:S04]  /*3210*/  STG.E.U8 desc[UR6][R4.64], R11 ;  /* 0x0000000b04007986 */ /* 0x0001e8000c101106 */
.L_x_26506:
[----:B------:R-:W-:-:S13]  /*3220*/  ISETP.GE.AND P0, PT, R3, UR4, PT ;  /* 0x0000000403007c0c */ /* 0x000fda000bf06270 */
[----:B------:R-:W-:Y:S05]  /*3230*/  @P0 BREAK.RELIABLE B1 ;  /* 0x0000000000010942 */ /* 0x000fea0003800100 */
[----:B------:R-:W-:Y:S05]  /*3240*/  @P0 BRA `(.L_x_26508) ;  /* 0x0000001400b00947 */ /* 0x000fea0003800000 */
[----:B------:R-:W-:Y:S05]  /*3250*/  BSYNC.RELIABLE B1 ;  /* 0x0000000000017941 */ /* 0x000fea0003800100 */
.L_x_26505:
        /* <DEDUP_REMOVED lines=348> */
.L_x_26510:
        /* <DEDUP_REMOVED lines=15> */
.L_x_26508:
[----:B------:R-:W-:Y:S05]  /*4910*/  BSYNC.RECONVERGENT B0 ;  /* 0x0000000000007941 */ /* 0x000fea0003800200 */
.L_x_26504:
        /* <DEDUP_REMOVED lines=351> */
.L_x_26511:
[----:B------:R-:W0:Y:S01]  /*5f10*/  LDCU.128 UR8, c[0x0][0x5f0] ;  /* 0x0000be00ff0877ac */ /* 0x000e220008000c00 */
[----:B------:R-:W1:Y:S01]  /*5f20*/  LDCU.64 UR4, c[0x0][0x5e8] ;  /* 0x0000bd00ff0477ac */ /* 0x000e620008000a00 */
[----:B0-----:R-:W-:Y:S02]  /*5f30*/  IADD3 R6, P1, PT, R4, UR10, RZ ;  /* 0x0000000a04067c10 */ /* 0x001fe4000ff3e0ff */
[----:B------:R-:W-:Y:S02]  /*5f40*/  IADD3 R4, P0, PT, R2, UR8, RZ ;  /* 0x0000000802047c10 */ /* 0x000fe4000ff1e0ff */
[----:B------:R-:W-:Y:S02]  /*5f50*/  IADD3.X R7, PT, PT, RZ, UR11, RZ, P1, !PT ;  /* 0x0000000bff077c10 */ /* 0x000fe40008ffe4ff */
[----:B------:R-:W-:-:S03]  /*5f60*/  IADD3.X R5, PT, PT, RZ, UR9, RZ, P0, !PT ;  /* 0x00000009ff057c10 */ /* 0x000fc600087fe4ff */
[----:B------:R-:W2:Y:S04]  /*5f70*/  LDG.E.U8 R6, desc[UR6][R6.64] ;  /* 0x0000000606067981 */ /* 0x000ea8000c1e1100 */
[----:B------:R-:W3:Y:S01]  /*5f80*/  LDG.E.U8 R4, desc[UR6][R4.64] ;  /* 0x0000000604047981 */ /* 0x000ee2000c1e1100 */
[----:B-1----:R-:W-:-:S04]  /*5f90*/  IADD3 R2, P1, PT, R3, UR4, RZ ;  /* 0x0000000403027c10 */ /* 0x002fc8000ff3e0ff */
[----:B------:R-:W-:Y:S02]  /*5fa0*/  IADD3.X R3, PT, PT, RZ, UR5, RZ, P1, !PT ;  /* 0x00000005ff037c10 */ /* 0x000fe40008ffe4ff */
[----:B--2---:R-:W-:-:S04]  /*5fb0*/  ISETP.NE.AND P0, PT, R6, RZ, PT ;  /* 0x000000ff0600720c */ /* 0x004fc80003f05270 */
[----:B---3--:R-:W-:-:S04]  /*5fc0*/  ISETP.NE.AND P0, PT, R4, RZ, P0 ;  /* 0x000000ff0400720c */ /* 0x008fc80000705270 */
[----:B------:R-:W-:-:S05]  /*5fd0*/  SEL R9, RZ, 0x1, !P0 ;  /* 0x00000001ff097807 */ /* 0x000fca0004000000 */
[----:B------:R-:W-:Y:S01]  /*5fe0*/  STG.E.U8 desc[UR6][R2.64], R9 ;  /* 0x0000000902007986 */ /* 0x000fe2000c101106 */
[----:B------:R-:W-:Y:S05]  /*5ff0*/  EXIT ;  /* 0x000000000000794d */ /* 0x000fea0003800000 */
.L_x_26512:
        /* <DEDUP_REMOVED lines=16> */
.L_x_41917:


//--------------------- .text._ZN2at6native27unrolled_elementwise_kernelINS0_13BinaryFunctorIbbbZNS0_19minimum_kernel_cudaERNS_18TensorIteratorBaseEEUlbbE_EESt5arrayIPcLm3EELi4E23TrivialOffsetCalculatorILi2EjESA_ILi1EjENS0_6memory15LoadWithoutCastENSD_16StoreWithoutCastEEEviT_T0_T2_T3_T4_T5_ --------------------------
	.section	.text._ZN2at6native27unrolled_elementwise_kernelINS0_13BinaryFunctorIbbbZNS0_19minimum_kernel_cudaERNS_18TensorIteratorBaseEEUlbbE_EESt5arrayIPcLm3EELi4E23TrivialOffsetCalculatorILi2EjESA_ILi1EjENS0_6memory15LoadWithoutCastENSD_16StoreWithoutCastEEEviT_T0_T2_T3_T4_T5_,"ax",@progbits
	.align	128
        .global         _ZN2at6native27unrolled_elementwise_kernelINS0_13BinaryFunctorIbbbZNS0_19minimum_kernel_cudaERNS_18TensorIteratorBaseEEUlbbE_EESt5arrayIPcLm3EELi4E23TrivialOffsetCalculatorILi2EjESA_ILi1EjENS0_6memory15LoadWithoutCastENSD_16StoreWithoutCastEEEviT_T0_T2_T3_T4_T5_
        .type           _ZN2at6native27unrolled_elementwise_kernelINS0_13BinaryFunctorIbbbZNS0_19minimum_kernel_cudaERNS_18TensorIteratorBaseEEUlbbE_EESt5arrayIPcLm3EELi4E23TrivialOffsetCalculatorILi2EjESA_ILi1EjENS0_6memory15LoadWithoutCastENSD_16StoreWithoutCastEEEviT_T0_T2_T3_T4_T5_,@function
        .size           _ZN2at6native27unrolled_elementwise_kernelINS0_13BinaryFunctorIbbbZNS0_19minimum_kernel_cudaERNS_18TensorIteratorBaseEEUlbbE_EESt5arrayIPcLm3EELi4E23TrivialOffsetCalculatorILi2EjESA_ILi1EjENS0_6memory15LoadWithoutCastENSD_16StoreWithoutCastEEEviT_T0_T2_T3_T4_T5_,(.L_x_41918 - _ZN2at6native27unrolled_elementwise_kernelINS0_13BinaryFunctorIbbbZNS0_19minimum_kernel_cudaERNS_18TensorIteratorBaseEEUlbbE_EESt5arrayIPcLm3EELi4E23TrivialOffsetCalculatorILi2EjESA_ILi1EjENS0_6memory15LoadWithoutCastENSD_16StoreWithoutCastEEEviT_T0_T2_T3_T4_T5_)
        .other          _ZN2at6native27unrolled_elementwise_kernelINS0_13BinaryFunctorIbbbZNS0_19minimum_kernel_cudaERNS_18TensorIteratorBaseEEUlbbE_EESt5arrayIPcLm3EELi4E23TrivialOffsetCalculatorILi2EjESA_ILi1EjENS0_6memory15LoadWithoutCastENSD_16StoreWithoutCastEEEviT_T0_T2_T3_T4_T5_,@"STO_CUDA_ENTRY STV_DEFAULT"
_ZN2at6native27unrolled_elementwise_kernelINS0_13BinaryFunctorIbbbZNS0_19minimum_kernel_cudaERNS_18TensorIteratorBaseEEUlbbE_EESt5arrayIPcLm3EELi4E23TrivialOffsetCalculatorILi2EjESA_ILi1EjENS0_6memory15LoadWithoutCastENSD_16StoreWithoutCastEEEviT_T0_T2_T3_T4_T5_:
.text._ZN2at6native27unrolled_elementwise_kernelINS0_13BinaryFunctorIbbbZNS0_19minimum_kernel_cudaERNS_18TensorIteratorBaseEEUlbbE_EESt5arrayIPcLm3EELi4E23TrivialOffsetCalculatorILi2EjESA_ILi1EjENS0_6memory15LoadWithoutCastENSD_16StoreWithoutCastEEEviT_T0_T2_T3_T4_T5_:
[----:B------:R-:W-:Y:S01]  /*0000*/  LDC R1, c[0x0][0x37c] ;  /* 0x0000df00ff017b82 */ /* 0x000fe20000000800 */
[----:B------:R-:W0:Y:S07]  /*0010*/  S2R R0, SR_CTAID.X ;  /* 0x0000000000007919 */ /* 0x000e2e0000002500 */
[----:B------:R-:W0:Y:S01]  /*0020*/  LDC R3, c[0x0][0x380] ;  /* 0x0000e000ff037b82 */ /* 0x000e220000000800 */
[----:B------:R-:W1:Y:S01]  /*0030*/  LDCU.64 UR4, c[0x0][0x358] ;  /* 0x00006b00ff0477ac */ /* 0x000e620008000a00 */
[----:B------:R-:W2:Y:S06]  /*0040*/  S2R R23, SR_TID.X ;  /* 0x0000000000177919 */ /* 0x000eac0000002100 */
        /* <DEDUP_REMOVED lines=11> */
[----:B------:R-:W-:Y:S02]  /*0100*/  ISETP.GE.AND P0, PT, R23, R18, PT ;  /* 0x000000121700720c */ /* 0x000fe40003f06270 */
[C---:B---3--:R-:W-:Y:S01]  /*0110*/  @!P5 IADD3 R14, P2, PT, R25.reuse, R14, RZ ;  /* 0x0000000e190ed210 */ /* 0x048fe20007f5e0ff */
[----:B------:R-:W3:Y:S01]  /*0120*/  LDC.64 R8, c[0x0][0x390] ;  /* 0x0000e400ff087b82 */ /* 0x000ee20000000a00 */
[----:B----4-:R-:W-:-:S03]  /*0130*/  @!P5 IADD3 R16, P3, PT, R25, R16, RZ ;  /* 0x000000101910d210 */ /* 0x010fc60007f7e0ff */
[----:B------:R-:W-:Y:S02]  /*0140*/  @!P5 IMAD.X R15, RZ, RZ, R15, P2 ;  /* 0x000000ffff0fd224 */ /* 0x000fe400010e060f */
[----:B------:R-:W-:Y:S02]  /*0150*/  @!P5 IMAD.X R17, RZ, RZ, R17, P3 ;  /* 0x000000ffff11d224 */ /* 0x000fe400018e0611 */
[----:B------:R-:W4:Y:S01]  /*0160*/  LDC.64 R10, c[0x0][0x390] ;  /* 0x0000e400ff0a7b82 */ /* 0x000f220000000a00 */
[----:B-1----:R-:W4:Y:S01]  /*0170*/  @!P5 LDG.E.U8 R14, desc[UR4][R14.64] ;  /* 0x000000040e0ed981 */ /* 0x002f22000c1e1100 */
[----:B------:R-:W-:Y:S02]  /*0180*/  @!P0 IMAD R27, R0, 0x200, R23 ;  /* 0x00000200001b8824 */ /* 0x000fe400078e0217 */
[----:B------:R-:W-:Y:S01]  /*0190*/  @!P0 VIADD R23, R23, 0x80 ;  /* 0x0000008017178836 */ /* 0x000fe20000000000 */
[----:B------:R-:W4:Y:S02]  /*01a0*/  @!P5 LDG.E.U8 R16, desc[UR4][R16.64] ;  /* 0x000000041010d981 */ /* 0x000f24000c1e1100 */
[----:B--2---:R-:W-:-:S02]  /*01b0*/  @!P0 IADD3 R2, P4, PT, R27, R2, RZ ;  /* 0x000000021b028210 */ /* 0x004fc40007f9e0ff */
[----:B------:R-:W-:Y:S02]  /*01c0*/  ISETP.GE.AND P1, PT, R23, R18, PT ;  /* 0x000000121700720c */ /* 0x000fe40003f26270 */
[----:B-----5:R-:W-:Y:S01]  /*01d0*/  @!P0 IADD3 R4, P3, PT, R27, R4, RZ ;  /* 0x000000041b048210 */ /* 0x020fe20007f7e0ff */
[----:B------:R-:W-:-:S10]  /*01e0*/  @!P0 IMAD.X R3, RZ, RZ, R3, P4 ;  /* 0x000000ffff038224 */ /* 0x000fd400020e0603 */
[----:B------:R-:W-:Y:S01]  /*01f0*/  @!P1 IMAD R21, R0, 0x200, R23 ;  /* 0x0000020000159824 */ /* 0x000fe200078e0217 */
[----:B------:R-:W2:Y:S01]  /*0200*/  @!P0 LDG.E.U8 R2, desc[UR4][R2.64] ;  /* 0x0000000402028981 */ /* 0x000ea2000c1e1100 */
[----:B------:R-:W-:-:S05]  /*0210*/  @!P1 VIADD R23, R23, 0x80 ;  /* 0x0000008017179836 */ /* 0x000fca0000000000 */
[----:B------:R-:W-:Y:S02]  /*0220*/  ISETP.GE.AND P2, PT, R23, R18, PT ;  /* 0x000000121700720c */ /* 0x000fe40003f46270 */
[C---:B0-----:R-:W-:Y:S01]  /*0230*/  @!P1 IADD3 R6, P4, PT, R21.reuse, R6, RZ ;  /* 0x0000000615069210 */ /* 0x041fe20007f9e0ff */
[----:B------:R-:W-:Y:S01]  /*0240*/  @!P0 IMAD.X R5, RZ, RZ, R5, P3 ;  /* 0x000000ffff058224 */ /* 0x000fe200018e0605 */
[----:B---3--:R-:W-:-:S09]  /*0250*/  @!P1 IADD3 R8, P3, PT, R21, R8, RZ ;  /* 0x0000000815089210 */ /* 0x008fd20007f7e0ff */
[----:B------:R-:W-:Y:S01]  /*0260*/  @!P2 IMAD R23, R0, 0x200, R23 ;  /* 0x000002000017a824 */ /* 0x000fe200078e0217 */
[----:B------:R0:W3:Y:S01]  /*0270*/  @!P0 LDG.E.U8 R4, desc[UR4][R4.64] ;  /* 0x0000000404048981 */ /* 0x0000e2000c1e1100 */
[----:B------:R-:W-:-:S03]  /*0280*/  @!P1 IMAD.X R7, RZ, RZ, R7, P4 ;  /* 0x000000ffff079224 */ /* 0x000fc600020e0607 */
[C---:B------:R-:W-:Y:S02]  /*0290*/  @!P2 IADD3 R12, P6, PT, R23.reuse, R12, RZ ;  /* 0x0000000c170ca210 */ /* 0x040fe40007fde0ff */
[----:B----4-:R-:W-:Y:S01]  /*02a0*/  @!P2 IADD3 R10, P4, PT, R23, R10, RZ ;  /* 0x0000000a170aa210 */ /* 0x010fe20007f9e0ff */
[----:B------:R-:W-:Y:S01]  /*02b0*/  @!P1 IMAD.X R9, RZ, RZ, R9, P3 ;  /* 0x000000ffff099224 */ /* 0x000fe200018e0609 */
[----:B------:R-:W4:Y:S01]  /*02c0*/  @!P1 LDG.E.U8 R6, desc[UR4][R6.64] ;  /* 0x0000000406069981 */ /* 0x000f22000c1e1100 */
[----:B------:R-:W-:Y:S02]  /*02d0*/  @!P2 IMAD.X R13, RZ, RZ, R13, P6 ;  /* 0x000000ffff0da224 */ /* 0x000fe400030e060d */
[----:B------:R-:W-:Y:S01]  /*02e0*/  @!P2 IMAD.X R11, RZ, RZ, R11, P4 ;  /* 0x000000ffff0ba224 */ /* 0x000fe200020e060b */
[----:B------:R-:W5:Y:S04]  /*02f0*/  @!P1 LDG.E.U8 R8, desc[UR4][R8.64] ;  /* 0x0000000408089981 */ /* 0x000f68000c1e1100 */
[----:B------:R-:W5:Y:S04]  /*0300*/  @!P2 LDG.E.U8 R12, desc[UR4][R12.64] ;  /* 0x000000040c0ca981 */ /* 0x000f68000c1e1100 */
[----:B------:R-:W5:Y:S01]  /*0310*/  @!P2 LDG.E.U8 R10, desc[UR4][R10.64] ;  /* 0x000000040a0aa981 */ /* 0x000f62000c1e1100 */
[----:B------:R-:W-:Y:S01]  /*0320*/  PLOP3.LUT P4, PT, PT, PT, PT, 0x8, 0x80 ;  /* 0x000000000080781c */ /* 0x000fe20003f8e170 */
[----:B------:R-:W-:Y:S04]  /*0330*/  BSSY.RECONVERGENT B0, `(.L_x_26513) ;  /* 0x000002a000007945 */ /* 0x000fe80003800200 */
[----:B------:R-:W-:Y:S01]  /*0340*/  BSSY.RELIABLE B1, `(.L_x_26514) ;  /* 0x0000021000017945 */ /* 0x000fe20003800100 */
[----:B------:R-:W-:-:S04]  /*0350*/  @!P5 ISETP.NE.AND P6, PT, R16, RZ, PT ;  /* 0x000000ff1000d20c */ /* 0x000fc80003fc5270 */
[----:B------:R-:W-:Y:S02]  /*0360*/  @!P5 ISETP.NE.AND P4, PT, R14, RZ, P6 ;  /* 0x000000ff0e00d20c */ /* 0x000fe40003785270 */
[----:B------:R-:W-:Y:S02]  /*0370*/  PLOP3.LUT P5, PT, PT, PT, PT, 0x8, 0x80 ;  /* 0x000000000080781c */ /* 0x000fe40003fae170 */
[----:B0-----:R-:W-:Y:S02]  /*0380*/  SEL R5, RZ, 0x1, !P4 ;  /* 0x00000001ff057807 */ /* 0x001fe40006000000 */
[----:B---3--:R-:W-:-:S04]  /*0390*/  @!P0 ISETP.NE.AND P3, PT, R4, RZ, PT ;  /* 0x000000ff0400820c */ /* 0x008fc80003f65270 */
[----:B--2---:R-:W-:Y:S02]  /*03a0*/  @!P0 ISETP.NE.AND P5, PT, R2, RZ, P3 ;  /* 0x000000ff0200820c */ /* 0x004fe40001fa5270 */
[----:B----4-:R-:W-:Y:S02]  /*03b0*/  @!P1 ISETP.NE.AND P6, PT, R6, RZ, PT ;  /* 0x000000ff0600920c */ /* 0x010fe40003fc5270 */
[----:B------:R-:W-:Y:S02]  /*03c0*/  PLOP3.LUT P0, PT, PT, PT, PT, 0x8, 0x80 ;  /* 0x000000000080781c */ /* 0x000fe40003f0e170 */
[----:B-----5:R-:W-:Y:S02]  /*03d0*/  @!P1 ISETP.NE.AND P0, PT, R8, RZ, P6 ;  /* 0x000000ff0800920c */ /* 0x020fe40003705270 */
[----:B------:R-:W-:Y:S02]  /*03e0*/  @!P2 ISETP.NE.AND P3, PT, R12, RZ, PT ;  /* 0x000000ff0c00a20c */ /* 0x000fe40003f65270 */
[----:B------:R-:W-:-:S02]  /*03f0*/  PLOP3.LUT P1, PT, PT, PT, PT, 0x8, 0x80 ;  /* 0x000000000080781c */ /* 0x000fc40003f2e170 */
[----:B------:R-:W-:Y:S02]  /*0400*/  @!P2 ISETP.NE.AND P1, PT, R10, RZ, P3 ;  /* 0x000000ff0a00a20c */ /* 0x000fe40001f25270 */
[----:B------:R-:W-:Y:S02]  /*0410*/  ISETP.GE.AND P2, PT, R19, R18, PT ;  /* 0x000000121300720c */ /* 0x000fe40003f46270 */
[----:B------:R-:W-:Y:S02]  /*0420*/  SEL R7, RZ, 0x1, !P5 ;  /* 0x00000001ff077807 */ /* 0x000fe40006800000 */
[----:B------:R-:W-:Y:S02]  /*0430*/  SEL R9, RZ, 0x1, !P0 ;  /* 0x00000001ff097807 */ /* 0x000fe40004000000 */
[----:B------:R-:W-:-:S07]  /*0440*/  SEL R11, RZ, 0x1, !P1 ;  /* 0x00000001ff0b7807 */ /* 0x000fce0004800000 */
[----:B------:R-:W-:Y:S05]  /*0450*/  @P2 BRA `(.L_x_26515) ;  /* 0x00000000003c2947 */ /* 0x000fea0003800000 */
        /* <DEDUP_REMOVED lines=15> */
.L_x_26515:
[----:B------:R-:W-:Y:S05]  /*0550*/  BSYNC.RELIABLE B1 ;  /* 0x0000000000017941 */ /* 0x000fea0003800100 */
.L_x_26514:
[----:B------:R-:W-:-:S13]  /*0560*/  ISETP.GE.AND P0, PT, R19, R18, PT ;  /* 0x000000121300720c */ /* 0x000fda0003f06270 */
[----:B------:R-:W1:Y:S01]  /*0570*/  @!P0 LDC.64 R4, c[0x0][0x388] ;  /* 0x0000e200ff048b82 */ /* 0x000e620000000a00 */
[----:B0-----:R-:W-:Y:S02]  /*0580*/  @!P0 IMAD R3, R0, 0x200, R19 ;  /* 0x0000020000038824 */ /* 0x001fe400078e0213 */
[----:B------:R-:W-:-:S03]  /*0590*/  @!P0 VIADD R19, R19, 0x80 ;  /* 0x0000008013138836 */ /* 0x000fc60000000000 */
[----:B-1----:R-:W-:-:S05]  /*05a0*/  @!P0 IADD3 R2, P1, PT, R3, R4, RZ ;  /* 0x0000000403028210 */ /* 0x002fca0007f3e0ff */
[----:B------:R-:W-:-:S05]  /*05b0*/  @!P0 IMAD.X R3, RZ, RZ, R5, P1 ;  /* 0x000000ffff038224 */ /* 0x000fca00008e0605 */
[----:B------:R1:W-:Y:S03]  /*05c0*/  @!P0 STG.E.U8 desc[UR4][R2.64], R9 ;  /* 0x0000000902008986 */ /* 0x0003e6000c101104 */
.L_x_26516:
[----:B------:R-:W-:Y:S05]  /*05d0*/  BSYNC.RECONVERGENT B0 ;  /* 0x0000000000007941 */ /* 0x000fea0003800200 */
.L_x_26513:
        /* <DEDUP_REMOVED lines=9> */
.L_x_26517:
        /* <DEDUP_REMOVED lines=9> */
.L_x_41918:


//--------------------- .text._ZN2at6native29vectorized_elementwise_kernelILi2ENS0_13BinaryFunctorIbbbZNS0_19minimum_kernel_cudaERNS_18TensorIteratorBaseEEUlbbE_EESt5arrayIPcLm3EEEEviT0_T1_ --------------------------
	.section	.text._ZN2at6native29vectorized_elementwise_kernelILi2ENS0_13BinaryFunctorIbbbZNS0_19minimum_kernel_cudaERNS_18TensorIteratorBaseEEUlbbE_EESt5arrayIPcLm3EEEEviT0_T1_,"ax",@progbits
	.align	128
        .global         _ZN2at6native29vectorized_elementwise_kernelILi2ENS0_13BinaryFunctorIbbbZNS0_19minimum_kernel_cudaERNS_18TensorIteratorBaseEEUlbbE_EESt5arrayIPcLm3EEEEviT0_T1_
        .type           _ZN2at6native29vectorized_elementwise_kernelILi2ENS0_13BinaryFunctorIbbbZNS0_19minimum_kernel_cudaERNS_18TensorIteratorBaseEEUlbbE_EESt5arrayIPcLm3EEEEviT0_T1_,@function
        .size           _ZN2at6native29vectorized_elementwise_kernelILi2ENS0_13BinaryFunctorIbbbZNS0_19minimum_kernel_cudaERNS_18TensorIteratorBaseEEUlbbE_EESt5arrayIPcLm3EEEEviT0_T1_,(.L_x_41919 - _ZN2at6native29vectorized_elementwise_kernelILi2ENS0_13BinaryFunctorIbbbZNS0_19minimum_kernel_cudaERNS_18TensorIteratorBaseEEUlbbE_EESt5arrayIPcLm3EEEEviT0_T1_)
        .other          _ZN2at6native29vectorized_elementwise_kernelILi2ENS0_13BinaryFunctorIbbbZNS0_19minimum_kernel_cudaERNS_18TensorIteratorBaseEEUlbbE_EESt5arrayIPcLm3EEEEviT0_T1_,@"STO_CUDA_ENTRY STV_DEFAULT"
_ZN2at6native29vectorized_elementwise_kernelILi2ENS0_13BinaryFunctorIbbbZNS0_19minimum_kernel_cudaERNS_18TensorIteratorBaseEEUlbbE_EESt5arrayIPcLm3EEEEviT0_T1_:
.text._ZN2at6native29vectorized_elementwise_kernelILi2ENS0_13BinaryFunctorIbbbZNS0_19minimum_kernel_cudaERNS_18TensorIteratorBaseEEUlbbE_EESt5arrayIPcLm3EEEEviT0_T1_:
        /* <DEDUP_REMOVED lines=9> */
[----:B------:R-:W1:Y:S08]  /*0090*/  LDC.64 R26, c[0x0][0x390] ;  /* 0x0000e400ff1a7b82 */ /* 0x000e700000000a00 */
[----:B------:R-:W2:Y:S08]  /*00a0*/  LDC.64 R16, c[0x0][0x390] ;  /* 0x0000e400ff107b82 */ /* 0x000eb00000000a00 */
[----:B------:R-:W3:Y:S08]  /*00b0*/  LDC.64 R10, c[0x0][0x398] ;  /* 0x0000e600ff0a7b82 */ /* 0x000ef00000000a00 */
[----:B------:R-:W4:Y:S01]  /*00c0*/  LDC.64 R18, c[0x0][0x398] ;  /* 0x0000e600ff127b82 */ /* 0x000f220000000a00 */
[----:B0-----:R-:W-:Y:S01]  /*00d0*/  ISETP.GE.U32.AND P4, PT, R20, UR5, PT ;  /* 0x0000000514007c0c */ /* 0x001fe2000bf86070 */
[----:B------:R-:W-:-:S06]  /*00e0*/  IMAD.MOV.U32 R0, RZ, RZ, R20 ;  /* 0x000000ffff007224 */ /* 0x000fcc00078e0014 */
[----:B------:R-:W0:Y:S08]  /*00f0*/  LDC.64 R14, c[0x0][0x398] ;  /* 0x0000e600ff0e7b82 */ /* 0x000e300000000a00 */
[----:B------:R-:W5:Y:S01]  /*0100*/  LDC.64 R12, c[0x0][0x390] ;  /* 0x0000e400ff0c7b82 */ /* 0x000f620000000a00 */
[C---:B------:R-:W-:Y:S02]  /*0110*/  @!P4 VIADD R20, R0.reuse, 0x80 ;  /* 0x000000800014c836 */ /* 0x040fe40000000000 */
[----:B------:R-:W-:-:S03]  /*0120*/  @!P4 VIADD R3, R0, UR4 ;  /* 0x000000040003cc36 */ /* 0x000fc60008000000 */
[----:B------:R-:W-:Y:S02]  /*0130*/  ISETP.GE.U32.AND P0, PT, R20, UR5, PT ;  /* 0x0000000514007c0c */ /* 0x000fe4000bf06070 */
[----:B------:R-:W5:Y:S01]  /*0140*/  LDC.64 R4, c[0x0][0x398] ;  /* 0x0000e600ff047b82 */ /* 0x000f620000000a00 */
[----:B-1----:R-:W-:-:S05]  /*0150*/  @!P4 IADD3 R26, P1, PT, R3, R26, RZ ;  /* 0x0000001a031ac210 */ /* 0x002fca0007f3e0ff */
[----:B------:R-:W-:Y:S01]  /*0160*/  @!P4 IMAD.X R27, RZ, RZ, R27, P1 ;  /* 0x000000ffff1bc224 */ /* 0x000fe200008e061b */
[----:B----4-:R-:W-:Y:S01]  /*0170*/  @!P4 IADD3 R18, P1, PT, R3, R18, RZ ;  /* 0x000000120312c210 */ /* 0x010fe20007f3e0ff */
[----:B------:R-:W1:Y:S03]  /*0180*/  LDC.64 R8, c[0x0][0x390] ;  /* 0x0000e400ff087b82 */ /* 0x000e660000000a00 */
[----:B------:R-:W4:Y:S01]  /*0190*/  @!P4 LDG.E.U8 R21, desc[UR12][R26.64] ;  /* 0x0000000c1a15c981 */ /* 0x000f22000c1e1100 */
[C---:B------:R-:W-:Y:S02]  /*01a0*/  @!P0 VIADD R7, R20.reuse, UR4 ;  /* 0x0000000414078c36 */ /* 0x040fe40008000000 */
[----:B------:R-:W-:Y:S02]  /*01b0*/  @!P0 VIADD R20, R20, 0x80 ;  /* 0x0000008014148836 */ /* 0x000fe40000000000 */
[----:B------:R-:W1:Y:S03]  /*01c0*/  LDC.64 R2, c[0x0][0x390] ;  /* 0x0000e400ff027b82 */ /* 0x000e660000000a00 */
[----:B------:R-:W-:-:S13]  /*01d0*/  ISETP.GE.U32.AND P3, PT, R20, UR5, PT ;  /* 0x0000000514007c0c */ /* 0x000fda000bf66070 */
[C---:B------:R-:W-:Y:S02]  /*01e0*/  @!P3 VIADD R25, R20.reuse, UR4 ;  /* 0x000000041419bc36 */ /* 0x040fe40008000000 */
[----:B------:R-:W-:-:S05]  /*01f0*/  @!P3 VIADD R20, R20, 0x80 ;  /* 0x000000801414b836 */ /* 0x000fca0000000000 */
[----:B------:R-:W-:Y:S02]  /*0200*/  ISETP.GE.U32.AND P2, PT, R20, UR5, PT ;  /* 0x0000000514007c0c */ /* 0x000fe4000bf46070 */
[C---:B--2---:R-:W-:Y:S02]  /*0210*/  @!P0 IADD3 R16, P6, PT, R7.reuse, R16, RZ ;  /* 0x0000001007108210 */ /* 0x044fe40007fde0ff */
[----:B---3--:R-:W-:Y:S02]  /*0220*/  @!P0 IADD3 R10, P5, PT, R7, R10, RZ ;  /* 0x0000000a070a8210 */ /* 0x008fe40007fbe0ff */
[----:B------:R-:W2:Y:S01]  /*0230*/  LDC.64 R6, c[0x0][0x398] ;  /* 0x0000e600ff067b82 */ /* 0x000ea20000000a00 */
[----:B------:R-:W-:-:S06]  /*0240*/  @!P4 IMAD.X R19, RZ, RZ, R19, P1 ;  /* 0x000000ffff13c224 */ /* 0x000fcc00008e0613 */
[C---:B------:R-:W-:Y:S01]  /*0250*/  @!P2 VIADD R23, R20.reuse, UR4 ;  /* 0x000000041417ac36 */ /* 0x040fe20008000000 */
[----:B------:R3:W4:Y:S01]  /*0260*/  @!P4 LDG.E.U8 R18, desc[UR12][R18.64] ;  /* 0x0000000c1212c981 */ /* 0x000722000c1e1100 */
[----:B------:R-:W-:-:S05]  /*0270*/  @!P2 VIADD R20, R20, 0x80 ;  /* 0x000000801414a836 */ /* 0x000fca0000000000 */
[----:B------:R-:W-:Y:S01]  /*0280*/  ISETP.GE.U32.AND P1, PT, R20, UR5, PT ;  /* 0x0000000514007c0c */ /* 0x000fe2000bf26070 */
[----:B------:R-:W-:Y:S01]  /*0290*/  @!P0 IMAD.X R17, RZ, RZ, R17, P6 ;  /* 0x000000ffff118224 */ /* 0x000fe200030e0611 */
[C---:B0-----:R-:W-:Y:S01]  /*02a0*/  @!P3 IADD3 R14, P6, PT, R25.reuse, R14, RZ ;  /* 0x0000000e190eb210 */ /* 0x041fe20007fde0ff */
[----:B------:R-:W-:Y:S01]  /*02b0*/  @!P0 IMAD.X R11, RZ, RZ, R11, P5 ;  /* 0x000000ffff0b8224 */ /* 0x000fe200028e060b */
[----:B-----5:R-:W-:Y:S02]  /*02c0*/  @!P3 IADD3 R12, P5, PT, R25, R12, RZ ;  /* 0x0000000c190cb210 */ /* 0x020fe40007fbe0ff */
[----:B------:R-:W5:Y:S01]  /*02d0*/  @!P0 LDG.E.U8 R16, desc[UR12][R16.64] ;  /* 0x0000000c10108981 */ /* 0x000f62000c1e1100 */
[----:B------:R-:W-:Y:S01]  /*02e0*/  @!P3 IMAD.X R15, RZ, RZ, R15, P6 ;  /* 0x000000ffff0fb224 */ /* 0x000fe200030e060f */
[----:B------:R-:W-:Y:S02]  /*02f0*/  @!P2 IADD3 R4, P6, PT, R23, R4, RZ ;  /* 0x000000041704a210 */ /* 0x000fe40007fde0ff */
[----:B------:R-:W5:Y:S01]  /*0300*/  @!P0 LDG.E.U8 R10, desc[UR12][R10.64] ;  /* 0x0000000c0a0a8981 */ /* 0x000f62000c1e1100 */
[----:B------:R-:W-:-:S02]  /*0310*/  @!P3 IMAD.X R13, RZ, RZ, R13, P5 ;  /* 0x000000ffff0db224 */ /* 0x000fc400028e060d */
[----:B---3--:R-:W-:Y:S01]  /*0320*/  @!P1 VIADD R19, R20, UR4 ;  /* 0x0000000414139c36 */ /* 0x008fe20008000000 */
[----:B-1----:R-:W-:Y:S01]  /*0330*/  @!P2 IADD3 R8, P5, PT, R23, R8, RZ ;  /* 0x000000081708a210 */ /* 0x002fe20007fbe0ff */
[----:B------:R-:W-:Y:S01]  /*0340*/  @!P2 IMAD.X R5, RZ, RZ, R5, P6 ;  /* 0x000000ffff05a224 */ /* 0x000fe200030e0605 */
[----:B------:R-:W3:Y:S02]  /*0350*/  @!P3 LDG.E.U8 R14, desc[UR12][R14.64] ;  /* 0x0000000c0e0eb981 */ /* 0x000ee4000c1e1100 */
[C---:B--2---:R-:W-:Y:S01]  /*0360*/  @!P1 IADD3 R6, P6, PT, R19.reuse, R6, RZ ;  /* 0x0000000613069210 */ /* 0x044fe20007fde0ff */
[----:B------:R-:W-:Y:S01]  /*0370*/  @!P2 IMAD.X R9, RZ, RZ, R9, P5 ;  /* 0x000000ffff09a224 */ /* 0x000fe200028e0609 */
[----:B------:R-:W2:Y:S01]  /*0380*/  @!P3 LDG.E.U8 R12, desc[UR12][R12.64] ;  /* 0x0000000c0c0cb981 */ /* 0x000ea2000c1e1100 */
[----:B------:R-:W-:Y:S02]  /*0390*/  @!P1 IADD3 R2, P5, PT, R19, R2, RZ ;  /* 0x0000000213029210 */ /* 0x000fe40007fbe0ff */
[----:B------:R-:W-:Y:S01]  /*03a0*/  @!P1 IMAD.X R7, RZ, RZ, R7, P6 ;  /* 0x000000ffff079224 */ /* 0x000fe200030e0607 */
[----:B------:R-:W2:Y:S02]  /*03b0*/  @!P2 LDG.E.U8 R4, desc[UR12][R4.64] ;  /* 0x0000000c0404a981 */ /* 0x000ea4000c1e1100 */
[----:B------:R-:W-:-:S02]  /*03c0*/  @!P1 IMAD.X R3, RZ, RZ, R3, P5 ;  /* 0x000000ffff039224 */ /* 0x000fc400028e0603 */
[----:B------:R-:W2:Y:S04]  /*03d0*/  @!P2 LDG.E.U8 R8, desc[UR12][R8.64] ;  /* 0x0000000c0808a981 */ /* 0x000ea8000c1e1100 */
[----:B------:R-:W2:Y:S04]  /*03e0*/  @!P1 LDG.E.U8 R6, desc[UR12][R6.64] ;  /* 0x0000000c06069981 */ /* 0x000ea8000c1e1100 */
[----:B------:R0:W2:Y:S01]  /*03f0*/  @!P1 LDG.E.U8 R2, desc[UR12][R2.64] ;  /* 0x0000000c02029981 */ /* 0x0000a2000c1e1100 */
[----:B------:R-:W-:Y:S01]  /*0400*/  PLOP3.LUT P6, PT, PT, PT, PT, 0x8, 0x80 ;  /* 0x000000000080781c */ /* 0x000fe20003fce170 */
[----:B------:R-:W-:Y:S01]  /*0410*/  @!P1 VIADD R20, R20, 0x80 ;  /* 0x0000008014149836 */ /* 0x000fe20000000000 */
[----:B----4-:R-:W-:-:S04]  /*0420*/  @!P4 ISETP.NE.AND P5, PT, R18, RZ, PT ;  /* 0x000000ff1200c20c */ /* 0x010fc80003fa5270 */
[----:B------:R-:W-:-:S04]  /*0430*/  @!P4 ISETP.NE.AND P6, PT, R21, RZ, P5 ;  /* 0x000000ff1500c20c */ /* 0x000fc80002fc5270 */
[----:B0-----:R-:W-:Y:S02]  /*0440*/  P2R R3, PR, RZ, 0x40 ;  /* 0x00000040ff037803 */ /* 0x001fe40000000000 */
[----:B------:R-:W-:Y:S02]  /*0450*/  PLOP3.LUT P6, PT, PT, PT, PT, 0x8, 0x80 ;  /* 0x000000000080781c */ /* 0x000fe40003fce170 */
[----:B-----5:R-:W-:Y:S02]  /*0460*/  @!P0 ISETP.NE.AND P4, PT, R10, RZ, PT ;  /* 0x000000ff0a00820c */ /* 0x020fe40003f85270 */
[----:B------:R-:W-:Y:S01]  /*0470*/  PLOP3.LUT P5, PT, PT, PT, PT, 0x8, 0x80 ;  /* 0x000000000080781c */ /* 0x000fe20003fae170 */
[----:B------:R-:W0:Y:S01]  /*0480*/  LDC.64 R10, c[0x0][0x390] ;  /* 0x0000e400ff0a7b82 */ /* 0x000e220000000a00 */
[----:B------:R-:W-:Y:S02]  /*0490*/  @!P0 ISETP.NE.AND P6, PT, R16, RZ, P4 ;  /* 0x000000ff1000820c */ /* 0x000fe400027c5270 */
[----:B---3--:R-:W-:-:S02]  /*04a0*/  @!P3 ISETP.NE.AND P4, PT, R14, RZ, PT ;  /* 0x000000ff0e00b20c */ /* 0x008fc40003f85270 */
[----:B------:R-:W-:Y:S02]  /*04b0*/  PLOP3.LUT P0, PT, PT, PT, PT, 0x8, 0x80 ;  /* 0x000000000080781c */ /* 0x000fe40003f0e170 */
[----:B--2---:R-:W-:Y:S02]  /*04c0*/  @!P3 ISETP.NE.AND P0, PT, R12, RZ, P4 ;  /* 0x000000ff0c00b20c */ /* 0x004fe40002705270 */
[----:B------:R-:W-:-:S04]  /*04d0*/  @!P2 ISETP.NE.AND P3, PT, R4, RZ, PT ;  /* 0x000000ff0400a20c */ /* 0x000fc80003f65270 */
[----:B------:R-:W-:Y:S02]  /*04e0*/  @!P2 ISETP.NE.AND P5, PT, R8, RZ, P3 ;  /* 0x000000ff0800a20c */ /* 0x000fe40001fa5270 */
[----:B------:R-:W-:Y:S02]  /*04f0*/  @!P1 ISETP.NE.AND P2, PT, R6, RZ, PT ;  /* 0x000000ff0600920c */ /* 0x000fe40003f45270 */
[----:B------:R-:W-:Y:S01]  /*0500*/  PLOP3.LUT P4, PT, PT, PT, PT, 0x8, 0x80 ;  /* 0x000000000080781c */ /* 0x000fe20003f8e170 */
[----:B------:R-:W1:Y:S01]  /*0510*/  LDC.64 R6, c[0x0][0x398] ;  /* 0x0000e600ff067b82 */ /* 0x000e620000000a00 */
[----:B------:R-:W-:Y:S02]  /*0520*/  @!P1 ISETP.NE.AND P4, PT, R2, RZ, P2 ;  /* 0x000000ff0200920c */ /* 0x000fe40001785270 */
[----:B------:R-:W-:Y:S02]  /*0530*/  ISETP.GE.U32.AND P1, PT, R20, UR5, PT ;  /* 0x0000000514007c0c */ /* 0x000fe4000bf26070 */
[----:B------:R-:W-:-:S02]  /*0540*/  P2R R12, PR, RZ, 0x1 ;  /* 0x00000001ff0c7803 */ /* 0x000fc40000000000 */
[----:B------:R-:W-:-:S09]  /*0550*/  ISETP.NE.AND P0, PT, R3, RZ, PT ;  /* 0x000000ff0300720c */ /* 0x000fd20003f05270 */
[----:B------:R-:W-:-:S05]  /*0560*/  @!P1 VIADD R5, R20, UR4 ;  /* 0x0000000414059c36 */ /* 0x000fca0008000000 */
[----:B0-----:R-:W-:-:S05]  /*0570*/  @!P1 IADD3 R2, P2, PT, R5, R10, RZ ;  /* 0x0000000a05029210 */ /* 0x001fca0007f5e0ff */
[----:B------:R-:W-:Y:S01]  /*0580*/  @!P1 IMAD.X R3, RZ, RZ, R11, P2 ;  /* 0x000000ffff039224 */ /* 0x000fe200010e060b */
[----:B-1----:R-:W-:-:S04]  /*0590*/  @!P1 IADD3 R4, P2, PT, R5, R6, RZ ;  /* 0x0000000605049210 */ /* 0x002fc80007f5e0ff */
[----:B------:R-:W2:Y:S01]  /*05a0*/  @!P1 LDG.E.U8 R2, desc[UR12][R2.64] ;  /* 0x0000000c02029981 */ /* 0x000ea2000c1e1100 */
[----:B------:R-:W-:Y:S02]  /*05b0*/  @!P1 IMAD.X R5, RZ, RZ, R7, P2 ;  /* 0x000000ffff059224 */ /* 0x000fe400010e0607 */
[----:B------:R-:W0:Y:S03]  /*05c0*/  LDC.64 R6, c[0x0][0x398] ;  /* 0x0000e600ff067b82 */ /* 0x000e260000000a00 */
[----:B------:R-:W3:Y:S01]  /*05d0*/  @!P1 LDG.E.U8 R4, desc[UR12][R4.64] ;  /* 0x0000000c04049981 */ /* 0x000ee2000c1e1100 */
[----:B------:R-:W-:Y:S01]  /*05e0*/  @!P1 VIADD R20, R20, 0x80 ;  /* 0x0000008014149836 */ /* 0x000fe20000000000 */
[----:B------:R-:W-:Y:S02]  /*05f0*/  PLOP3.LUT P3, PT, PT, PT, PT, 0x8, 0x80 ;  /* 0x000000000080781c */ /* 0x000fe40003f6e170 */
[----:B---3--:R-:W-:-:S02]  /*0600*/  @!P1 ISETP.NE.AND P2, PT, R4, RZ, PT ;  /* 0x000000ff0400920c */ /* 0x008fc40003f45270 */
[----:B------:R-:W1:Y:S02]  /*0610*/  LDC.64 R4, c[0x0][0x390] ;  /* 0x0000e400ff047b82 */ /* 0x000e640000000a00 */
[----:B--2---:R-:W-:Y:S02]  /*0620*/  @!P1 ISETP.NE.AND P3, PT, R2, RZ, P2 ;  /* 0x000000ff0200920c */ /* 0x004fe40001765270 */
[----:B------:R-:W-:-:S13]  /*0630*/  ISETP.GE.U32.AND P1, PT, R20, UR5, PT ;  /* 0x0000000514007c0c */ /* 0x000fda000bf26070 */
[----:B------:R-:W-:-:S05]  /*0640*/  @!P1 VIADD R9, R20, UR4 ;  /* 0x0000000414099c36 */ /* 0x000fca0008000000 */
[----:B0-----:R-:W-:-:S05]  /*0650*/  @!P1 IADD3 R6, P2, PT, R9, R6, RZ ;  /* 0x0000000609069210 */ /* 0x001fca0007f5e0ff */
[----:B------:R-:W-:Y:S01]  /*0660*/  @!P1 IMAD.X R7, RZ, RZ, R7, P2 ;  /* 0x000000ffff079224 */ /* 0x000fe200010e0607 */
[----:B-1----:R-:W-:-:S04]  /*0670*/  @!P1 IADD3 R2, P2, PT, R9, R4, RZ ;  /* 0x0000000409029210 */ /* 0x002fc80007f5e0ff */
[----:B------:R-:W2:Y:S01]  /*0680*/  @!P1 LDG.E.U8 R6, desc[UR12][R6.64] ;  /* 0x0000000c06069981 */ /* 0x000ea2000c1e1100 */
[----:B------:R-:W-:Y:S01]  /*0690*/  @!P1 IMAD.X R3, RZ, RZ, R5, P2 ;  /* 0x000000ffff039224 */ /* 0x000fe200010e0605 */
[----:B------:R-:W-:Y:S01]  /*06a0*/  P2R R13, PR, RZ, 0x40 ;  /* 0x00000040ff0d7803 */ /* 0x000fe20000000000 */
[----:B------:R-:W0:Y:S03]  /*06b0*/  LDC.64 R4, c[0x0][0x398] ;  /* 0x0000e600ff047b82 */ /* 0x000e260000000a00 */
[----:B------:R-:W3:Y:S01]  /*06c0*/  @!P1 LDG.E.U8 R2, desc[UR12][R2.64] ;  /* 0x0000000c02029981 */ /* 0x000ee2000c1e1100 */
[----:B------:R-:W-:Y:S01]  /*06d0*/  @!P1 VIADD R20, R20, 0x80 ;  /* 0x0000008014149836 */ /* 0x000fe20000000000 */
[----:B------:R-:W-:Y:S02]  /*06e0*/  PLOP3.LUT P2, PT, PT, PT, PT, 0x8, 0x80 ;  /* 0x000000000080781c */ /* 0x000fe40003f4e170 */
[----:B--2---:R-:W-:-:S02]  /*06f0*/  @!P1 ISETP.NE.AND P6, PT, R6, RZ, PT ;  /* 0x000000ff0600920c */ /* 0x004fc40003fc5270 */
[----:B------:R-:W1:Y:S02]  /*0700*/  LDC.64 R6, c[0x0][0x390] ;  /* 0x0000e400ff067b82 */ /* 0x000e640000000a00 */
[----:B---3--:R-:W-:Y:S02]  /*0710*/  @!P1 ISETP.NE.AND P2, PT, R2, RZ, P6 ;  /* 0x000000ff0200920c */ /* 0x008fe40003745270 */
[----:B------:R-:W-:-:S13]  /*0720*/  ISETP.GE.U32.AND P1, PT, R20, UR5, PT ;  /* 0x0000000514007c0c */ /* 0x000fda000bf26070 */
[----:B------:R-:W-:-:S05]  /*0730*/  @!P1 VIADD R9, R20, UR4 ;  /* 0x0000000414099c36 */ /* 0x000fca0008000000 */
[----:B0-----:R-:W-:-:S05]  /*0740*/  @!P1 IADD3 R4, P6, PT, R9, R4, RZ ;  /* 0x0000000409049210 */ /* 0x001fca0007fde0ff */
[----:B------:R-:W-:Y:S01]  /*0750*/  @!P1 IMAD.X R5, RZ, RZ, R5, P6 ;  /* 0x000000ffff059224 */ /* 0x000fe200030e0605 */
[----:B-1----:R-:W-:-:S04]  /*0760*/  @!P1 IADD3 R2, P6, PT, R9, R6, RZ ;  /* 0x0000000609029210 */ /* 0x002fc80007fde0ff */
[----:B------:R-:W2:Y:S01]  /*0770*/  @!P1 LDG.E.U8 R4, desc[UR12][R4.64] ;  /* 0x0000000c04049981 */ /* 0x000ea2000c1e1100 */
[----:B------:R-:W-:-:S05]  /*0780*/  @!P1 IMAD.X R3, RZ, RZ, R7, P6 ;  /* 0x000000ffff039224 */ /* 0x000fca00030e0607 */
[----:B------:R0:W3:Y:S01]  /*0790*/  @!P1 LDG.E.U8 R2, desc[UR12][R2.64] ;  /* 0x0000000c02029981 */ /* 0x0000e2000c1e1100 */
[----:B------:R-:W-:Y:S02]  /*07a0*/  P2R R14, PR, RZ, 0x1 ;  /* 0x00000001ff0e7803 */ /* 0x000fe40000000000 */
[----:B------:R-:W-:Y:S01]  /*07b0*/  PLOP3.LUT P6, PT, PT, PT, PT, 0x8, 0x80 ;  /* 0x000000000080781c */ /* 0x000fe20003fce170 */
[----:B------:R-:W-:Y:S04]  /*07c0*/  BSSY.RECONVERGENT B0, `(.L_x_26519) ;  /* 0x0000048000007945 */ /* 0x000fe80003800200 */
[----:B------:R-:W-:Y:S01]  /*07d0*/  BSSY.RELIABLE B1, `(.L_x_26520) ;  /* 0x000003f000017945 */ /* 0x000fe20003800100 */
[----:B------:R-:W-:Y:S02]  /*07e0*/  SEL R15, RZ, 0x1, !P4 ;  /* 0x00000001ff0f7807 */ /* 0x000fe40006000000 */
[----:B------:R-:W-:-:S02]  /*07f0*/  SEL R17, RZ, 0x1, !P3 ;  /* 0x00000001ff117807 */ /* 0x000fc40005800000 */
[----:B0-----:R-:W-:Y:S02]  /*0800*/  SEL R3, RZ, 0x1, !P2 ;  /* 0x00000001ff037807 */ /* 0x001fe40005000000 */
[----:B--2---:R-:W-:-:S04]  /*0810*/  @!P1 ISETP.NE.AND P0, PT, R4, RZ, PT ;  /* 0x000000ff0400920c */ /* 0x004fc80003f05270 */
[----:B---3--:R-:W-:Y:S02]  /*0820*/  @!P1 ISETP.NE.AND P6, PT, R2, RZ, P0 ;  /* 0x000000ff0200920c */ /* 0x008fe400007c5270 */
[----:B------:R-:W-:-:S04]  /*0830*/  ISETP.NE.AND P1, PT, R13, RZ, PT ;  /* 0x000000ff0d00720c */ /* 0x000fc80003f25270 */
[----:B------:R-:W-:Y:S02]  /*0840*/  SEL R9, RZ, 0x1, !P1 ;  /* 0x00000001ff097807 */ /* 0x000fe40004800000 */
[----:B------:R-:W-:Y:S02]  /*0850*/  ISETP.GE.U32.AND P1, PT, R0, UR5, PT ;  /* 0x0000000500007c0c */ /* 0x000fe4000bf26070 */
[----:B------:R-:W-:-:S04]  /*0860*/  ISETP.NE.AND P0, PT, R14, RZ, PT ;  /* 0x000000ff0e00720c */ /* 0x000fc80003f05270 */
[----:B------:R-:W-:Y:S02]  /*0870*/  SEL R7, RZ, 0x1, !P0 ;  /* 0x00000001ff077807 */ /* 0x000fe40004000000 */
[----:B------:R-:W-:Y:S02]  /*0880*/  ISETP.NE.AND P0, PT, R12, RZ, PT ;  /* 0x000000ff0c00720c */ /* 0x000fe40003f05270 */
[----:B------:R-:W-:Y:S02]  /*0890*/  SEL R13, RZ, 0x1, !P5 ;  /* 0x00000001ff0d7807 */ /* 0x000fe40006800000 */
[----:B------:R-:W-:Y:S02]  /*08a0*/  SEL R11, RZ, 0x1, !P0 ;  /* 0x00000001ff0b7807 */ /* 0x000fe40004000000 */
[----:B------:R-:W-:Y:S01]  /*08b0*/  SEL R2, RZ, 0x1, !P6 ;  /* 0x00000001ff027807 */ /* 0x000fe20007000000 */
        /* <DEDUP_REMOVED lines=15> */
.L_x_26521:
        /* <DEDUP_REMOVED lines=8> */
.L_x_26522:
        /* <DEDUP_REMOVED lines=8> */
.L_x_26523:
        /* <DEDUP_REMOVED lines=8> */
.L_x_26524:
        /* <DEDUP_REMOVED lines=9> */
.L_x_26525:
[----:B------:R-:W-:Y:S05]  /*0bc0*/  BSYNC.RELIABLE B1 ;  /* 0x0000000000017941 */ /* 0x000fea0003800100 */
.L_x_26520:
[----:B------:R-:W-:-:S13]  /*0bd0*/  ISETP.GE.U32.AND P0, PT, R0, UR5, PT ;  /* 0x0000000500007c0c */ /* 0x000fda000bf06070 */
[----:B------:R-:W3:Y:S01]  /*0be0*/  @!P0 LDC.64 R6, c[0x0][0x388] ;  /* 0x0000e200ff068b82 */ /* 0x000ee20000000a00 */
[C---:B012---:R-:W-:Y:S02]  /*0bf0*/  @!P0 VIADD R5, R0.reuse, UR4 ;  /* 0x0000000400058c36 */ /* 0x047fe40008000000 */
[----:B------:R-:W-:-:S03]  /*0c00*/  @!P0 VIADD R0, R0, 0x80 ;  /* 0x0000008000008836 */ /* 0x000fc60000000000 */
[----:B---3--:R-:W-:-:S05]  /*0c10*/  @!P0 IADD3 R4, P1, PT, R5, R6, RZ ;  /* 0x0000000605048210 */ /* 0x008fca0007f3e0ff */
[----:B------:R-:W-:-:S05]  /*0c20*/  @!P0 IMAD.X R5, RZ, RZ, R7, P1 ;  /* 0x000000ffff058224 */ /* 0x000fca00008e0607 */
[----:B------:R3:W-:Y:S03]  /*0c30*/  @!P0 STG.E.U8 desc[UR12][R4.64], R3 ;  /* 0x0000000304008986 */ /* 0x0007e6000c10110c */
.L_x_26526:
[----:B------:R-:W-:Y:S05]  /*0c40*/  BSYNC.RECONVERGENT B0 ;  /* 0x0000000000007941 */ /* 0x000fea0003800200 */
.L_x_26519:
        /* <DEDUP_REMOVED lines=9> */
.L_x_26518:
[----:B------:R-:W0:Y:S01]  /*0ce0*/  LDCU.128 UR8, c[0x0][0x390] ;  /* 0x00007200ff0877ac */ /* 0x000e220008000c00 */
[----:B------:R-:W1:Y:S01]  /*0cf0*/  S2R R17, SR_TID.X ;  /* 0x0000000000117919 */ /* 0x000e620000002100 */
[----:B0-----:R-:W-:-:S04]  /*0d00*/  UIADD3 UR6, UP0, UPT, UR4, UR10, URZ ;  /* 0x0000000a04067290 */ /* 0x001fc8000ff1e0ff */
[----:B------:R-:W-:Y:S02]  /*0d10*/  UIADD3.X UR7, UPT, UPT, URZ, UR11, URZ, UP0, !UPT ;  /* 0x0000000bff077290 */ /* 0x000fe400087fe4ff */
[----:B------:R-:W-:Y:S01]  /*0d20*/  UIADD3 UR8, UP0, UPT, UR4, UR8, URZ ;  /* 0x0000000804087290 */ /* 0x000fe2000ff1e0ff */
[----:B------:R-:W-:-:S03]  /*0d30*/  IMAD.U32 R2, RZ, RZ, UR6 ;  /* 0x00000006ff027e24 */ /* 0x000fc6000f8e00ff */
[----:B------:R-:W-:Y:S01]  /*0d40*/  UIADD3.X UR6, UPT, UPT, URZ, UR9, URZ, UP0, !UPT ;  /* 0x00000009ff067290 */ /* 0x000fe200087fe4ff */
[----:B------:R-:W-:Y:S02]  /*0d50*/  IMAD.U32 R3, RZ, RZ, UR7 ;  /* 0x00000007ff037e24 */ /* 0x000fe4000f8e00ff */
[----:B------:R-:W-:Y:S02]  /*0d60*/  IMAD.U32 R4, RZ, RZ, UR8 ;  /* 0x00000008ff047e24 */ /* 0x000fe4000f8e00ff */
[----:B-1----:R-:W-:-:S04]  /*0d70*/  IMAD.WIDE.U32 R2, R17, 0x2, R2 ;  /* 0x0000000211027825 */ /* 0x002fc800078e0002 */
[----:B------:R-:W-:Y:S01]  /*0d80*/  IMAD.U32 R5, RZ, RZ, UR6 ;  /* 0x00000006ff057e24 */ /* 0x000fe2000f8e00ff */
[----:B------:R-:W2:Y:S01]  /*0d90*/  LDG.E.U16 R8, desc[UR12][R2.64] ;  /* 0x0000000c02087981 */ /* 0x000ea2000c1e1500 */
[----:B------:R-:W0:Y:S01]  /*0da0*/  LDCU.64 UR6, c[0x0][0x388] ;  /* 0x00007100ff0677ac */ /* 0x000e220008000a00 */
[----:B------:R-:W-:Y:S02]  /*0db0*/  IMAD.WIDE.U32 R4, R17, 0x2, R4 ;  /* 0x0000000211047825 */ /* 0x000fe400078e0004 */
        /* <DEDUP_REMOVED lines=11> */
[----:B-1----:R-:W-:Y:S01]  /*0e70*/  IMAD.WIDE.U32 R2, R17, 0x2, R6 ;  /* 0x0000000211027825 */ /* 0x002fe200078e0006 */
[----:B--2---:R-:W-:Y:S02]  /*0e80*/  PRMT R0, R8, 0x7770, RZ ;  /* 0x0000777008007816 */ /* 0x004fe400000000ff */
[----:B---3--:R-:W-:Y:S02]  /*0e90*/  PRMT R5, R13, 0x7770, RZ ;  /* 0x000077700d057816 */ /* 0x008fe400000000ff */
[----:B------:R-:W-:Y:S02]  /*0ea0*/  ISETP.NE.AND P5, PT, R0, RZ, PT ;  /* 0x000000ff0000720c */ /* 0x000fe40003fa5270 */
[----:B----4-:R-:W-:Y:S02]  /*0eb0*/  PRMT R0, R9, 0x7770, RZ ;  /* 0x0000777009007816 */ /* 0x010fe400000000ff */
[----:B------:R-:W-:-:S02]  /*0ec0*/  PRMT R4, R13, 0x7771, RZ ;  /* 0x000077710d047816 */ /* 0x000fc400000000ff */
[----:B------:R-:W-:Y:S02]  /*0ed0*/  PRMT R8, R8, 0x7771, RZ ;  /* 0x0000777108087816 */ /* 0x000fe400000000ff */
[----:B------:R-:W-:Y:S02]  /*0ee0*/  ISETP.NE.AND P1, PT, R5, RZ, PT ;  /* 0x000000ff0500720c */ /* 0x000fe40003f25270 */
[----:B-----5:R-:W-:Y:S02]  /*0ef0*/  PRMT R5, R10, 0x7770, RZ ;  /* 0x000077700a057816 */ /* 0x020fe400000000ff */
[----:B------:R-:W-:Y:S02]  /*0f00*/  ISETP.NE.AND P5, PT, R0, RZ, P5 ;  /* 0x000000ff0000720c */ /* 0x000fe40002fa5270 */
[----:B------:R-:W-:Y:S02]  /*0f10*/  ISETP.NE.AND P2, PT, R4, RZ, PT ;  /* 0x000000ff0400720c */ /* 0x000fe40003f45270 */
[----:B------:R-:W-:-:S02]  /*0f20*/  ISETP.NE.AND P0, PT, R8, RZ, PT ;  /* 0x000000ff0800720c */ /* 0x000fc40003f05270 */
[----:B------:R-:W-:Y:S02]  /*0f30*/  PRMT R0, R9, 0x7771, RZ ;  /* 0x0000777109007816 */ /* 0x000fe400000000ff */
[----:B------:R-:W-:Y:S02]  /*0f40*/  PRMT R4, R10, 0x7771, RZ ;  /* 0x000077710a047816 */ /* 0x000fe400000000ff */
[----:B------:R-:W-:Y:S02]  /*0f50*/  ISETP.NE.AND P1, PT, R5, RZ, P1 ;  /* 0x000000ff0500720c */ /* 0x000fe40000f25270 */
[----:B------:R-:W-:Y:S02]  /*0f60*/  PRMT R5, R14, 0x7770, RZ ;  /* 0x000077700e057816 */ /* 0x000fe400000000ff */
[----:B------:R-:W-:Y:S02]  /*0f70*/  ISETP.NE.AND P0, PT, R0, RZ, P0 ;  /* 0x000000ff0000720c */ /* 0x000fe40000705270 */
[----:B------:R-:W-:-:S02]  /*0f80*/  ISETP.NE.AND P2, PT, R4, RZ, P2 ;  /* 0x000000ff0400720c */ /* 0x000fc40001745270 */
[----:B------:R-:W-:Y:S02]  /*0f90*/  PRMT R0, R14, 0x7771, RZ ;  /* 0x000077710e007816 */ /* 0x000fe400000000ff */
[C---:B------:R-:W-:Y:S02]  /*0fa0*/  PRMT R6, R15.reuse, 0x7770, RZ ;  /* 0x000077700f067816 */ /* 0x040fe400000000ff */
[----:B------:R-:W-:Y:S02]  /*0fb0*/  PRMT R4, R15, 0x7771, RZ ;  /* 0x000077710f047816 */ /* 0x000fe400000000ff */
[----:B------:R-:W-:Y:S02]  /*0fc0*/  ISETP.NE.AND P6, PT, R5, RZ, PT ;  /* 0x000000ff0500720c */ /* 0x000fe40003fc5270 */
[----:B------:R-:W-:Y:S02]  /*0fd0*/  SEL R5, RZ, 0x1, !P5 ;  /* 0x00000001ff057807 */ /* 0x000fe40006800000 */
[----:B------:R-:W-:-:S02]  /*0fe0*/  ISETP.NE.AND P3, PT, R0, RZ, PT ;  /* 0x000000ff0000720c */ /* 0x000fc40003f65270 */
[----:B------:R-:W-:Y:S02]  /*0ff0*/  ISETP.NE.AND P4, PT, R6, RZ, PT ;  /* 0x000000ff0600720c */ /* 0x000fe40003f85270 */
[----:B------:R-:W-:Y:S02]  /*1000*/  ISETP.NE.AND P5, PT, R4, RZ, PT ;  /* 0x000000ff0400720c */ /* 0x000fe40003fa5270 */
[C---:B------:R-:W-:Y:S02]  /*1010*/  PRMT R6, R11.reuse, 0x7770, RZ ;  /* 0x000077700b067816 */ /* 0x040fe400000000ff */
[----:B------:R-:W-:Y:S02]  /*1020*/  PRMT R0, R11, 0x7771, RZ ;  /* 0x000077710b007816 */ /* 0x000fe400000000ff */
[C---:B------:R-:W-:Y:S02]  /*1030*/  PRMT R7, R12.reuse, 0x7770, RZ ;  /* 0x000077700c077816 */ /* 0x040fe400000000ff */
[----:B------:R-:W-:-:S02]  /*1040*/  PRMT R4, R12, 0x7771, RZ ;  /* 0x000077710c047816 */ /* 0x000fc400000000ff */
[----:B------:R-:W-:Y:S02]  /*1050*/  ISETP.NE.AND P6, PT, R6, RZ, P6 ;  /* 0x000000ff0600720c */ /* 0x000fe400037c5270 */
[----:B------:R-:W-:Y:S02]  /*1060*/  ISETP.NE.AND P3, PT, R0, RZ, P3 ;  /* 0x000000ff0000720c */ /* 0x000fe40001f65270 */
[----:B------:R-:W-:Y:S02]  /*1070*/  ISETP.NE.AND P4, PT, R7, RZ, P4 ;  /* 0x000000ff0700720c */ /* 0x000fe40002785270 */
[----:B------:R-:W-:Y:S02]  /*1080*/  ISETP.NE.AND P5, PT, R4, RZ, P5 ;  /* 0x000000ff0400720c */ /* 0x000fe40002fa5270 */
[----:B------:R-:W-:Y:S02]  /*1090*/  SEL R0, RZ, 0x1, !P0 ;  /* 0x00000001ff007807 */ /* 0x000fe40004000000 */
        /* <DEDUP_REMOVED lines=15> */
.L_x_26527:
        /* <DEDUP_REMOVED lines=15> */
.L_x_41919:


//--------------------- .text._ZN2at6native29vectorized_elementwise_kernelILi4ENS0_13BinaryFunctorIbbbZNS0_19minimum_kernel_cudaERNS_18TensorIteratorBaseEEUlbbE_EESt5arrayIPcLm3EEEEviT0_T1_ --------------------------
	.section	.text._ZN2at6native29vectorized_elementwise_kernelILi4ENS0_13BinaryFunctorIbbbZNS0_19minimum_kernel_cudaERNS_18TensorIteratorBaseEEUlbbE_EESt5arrayIPcLm3EEEEviT0_T1_,"ax",@progbits
	.align	128
        .global         _ZN2at6native29vectorized_elementwise_kernelILi4ENS0_13BinaryFunctorIbbbZNS0_19minimum_kernel_cudaERNS_18TensorIteratorBaseEEUlbbE_EESt5arrayIPcLm3EEEEviT0_T1_
        .type           _ZN2at6native29vectorized_elementwise_kernelILi4ENS0_13BinaryFunctorIbbbZNS0_19minimum_kernel_cudaERNS_18TensorIteratorBaseEEUlbbE_EESt5arrayIPcLm3EEEEviT0_T1_,@function
        .size           _ZN2at6native29vectorized_elementwise_kernelILi4ENS0_13BinaryFunctorIbbbZNS0_19minimum_kernel_cudaERNS_18TensorIteratorBaseEEUlbbE_EESt5arrayIPcLm3EEEEviT0_T1_,(.L_x_41920 - _ZN2at6native29vectorized_elementwise_kernelILi4ENS0_13BinaryFunctorIbbbZNS0_19minimum_kernel_cudaERNS_18TensorIteratorBaseEEUlbbE_EESt5arrayIPcLm3EEEEviT0_T1_)
        .other          _ZN2at6native29vectorized_elementwise_kernelILi4ENS0_13BinaryFunctorIbbbZNS0_19minimum_kernel_cudaERNS_18TensorIteratorBaseEEUlbbE_EESt5arrayIPcLm3EEEEviT0_T1_,@"STO_CUDA_ENTRY STV_DEFAULT"
_ZN2at6native29vectorized_elementwise_kernelILi4ENS0_13BinaryFunctorIbbbZNS0_19minimum_kernel_cudaERNS_18TensorIteratorBaseEEUlbbE_EESt5arrayIPcLm3EEEEviT0_T1_:
.text._ZN2at6native29vectorized_elementwise_kernelILi4ENS0_13BinaryFunctorIbbbZNS0_19minimum_kernel_cudaERNS_18TensorIteratorBaseEEUlbbE_EESt5arrayIPcLm3EEEEviT0_T1_:
        /* <DEDUP_REMOVED lines=155> */
.L_x_26531:
        /* <DEDUP_REMOVED lines=8> */
.L_x_26532:
        /* <DEDUP_REMOVED lines=8> */
.L_x_26533:
        /* <DEDUP_REMOVED lines=8> */
.L_x_26534:
        /* <DEDUP_REMOVED lines=9> */
.L_x_26535:
[----:B------:R-:W-:Y:S05]  /*0bc0*/  BSYNC.RELIABLE B1 ;  /* 0x0000000000017941 */ /* 0x000fea0003800100 */
.L_x_26530:
[----:B------:R-:W-:-:S13]  /*0bd0*/  ISETP.GE.U32.AND P0, PT, R0, UR5, PT ;  /* 0x0000000500007c0c */ /* 0x000fda000bf06070 */
[----:B------:R-:W3:Y:S01]  /*0be0*/  @!P0 LDC.64 R6, c[0x0][0x388] ;  /* 0x0000e200ff068b82 */ /* 0x000ee20000000a00 */
[C---:B012---:R-:W-:Y:S02]  /*0bf0*/  @!P0 VIADD R5, R0.reuse, UR4 ;  /* 0x0000000400058c36 */ /* 0x047fe40008000000 */
[----:B------:R-:W-:-:S03]  /*0c00*/  @!P0 VIADD R0, R0, 0x80 ;  /* 0x0000008000008836 */ /* 0x000fc60000000000 */
[----:B---3--:R-:W-:-:S05]  /*0c10*/  @!P0 IADD3 R4, P1, PT, R5, R6, RZ ;  /* 0x0000000605048210 */ /* 0x008fca0007f3e0ff */
[----:B------:R-:W-:-:S05]  /*0c20*/  @!P0 IMAD.X R5, RZ, RZ, R7, P1 ;  /* 0x000000ffff058224 */ /* 0x000fca00008e0607 */
[----:B------:R3:W-:Y:S03]  /*0c30*/  @!P0 STG.E.U8 desc[UR12][R4.64], R3 ;  /* 0x0000000304008986 */ /* 0x0007e6000c10110c */
.L_x_26536:
[----:B------:R-:W-:Y:S05]  /*0c40*/  BSYNC.RECONVERGENT B0 ;  /* 0x0000000000007941 */ /* 0x000fea0003800200 */
.L_x_26529:
        /* <DEDUP_REMOVED lines=9> */
.L_x_26528:
[----:B------:R-:W0:Y:S01]  /*0ce0*/  LDCU.128 UR8, c[0x0][0x390] ;  /* 0x00007200ff0877ac */ /* 0x000e220008000c00 */
[----:B------:R-:W1:Y:S01]  /*0cf0*/  S2R R0, SR_TID.X ;  /* 0x0000000000007919 */ /* 0x000e620000002100 */
[----:B0-----:R-:W-:-:S04]  /*0d00*/  UIADD3 UR6, UP0, UPT, UR4, UR10, URZ ;  /* 0x0000000a04067290 */ /* 0x001fc8000ff1e0ff */
[----:B------:R-:W-:Y:S02]  /*0d10*/  UIADD3.X UR7, UPT, UPT, URZ, UR11, URZ, UP0, !UPT ;  /* 0x0000000bff077290 */ /* 0x000fe400087fe4ff */
[----:B------:R-:W-:Y:S01]  /*0d20*/  UIADD3 UR8, UP0, UPT, UR4, UR8, URZ ;  /* 0x0000000804087290 */ /* 0x000fe2000ff1e0ff */
[----:B------:R-:W-:-:S03]  /*0d30*/  IMAD.U32 R4, RZ, RZ, UR6 ;  /* 0x00000006ff047e24 */ /* 0x000fc6000f8e00ff */
[----:B------:R-:W-:Y:S01]  /*0d40*/  IMAD.U32 R5, RZ, RZ, UR7 ;  /* 0x00000007ff057e24 */ /* 0x000fe2000f8e00ff */
[----:B------:R-:W-:Y:S01]  /*0d50*/  UIADD3.X UR6, UPT, UPT, URZ, UR9, URZ, UP0, !UPT ;  /* 0x00000009ff067290 */ /* 0x000fe200087fe4ff */
[----:B------:R-:W-:Y:S02]  /*0d60*/  IMAD.U32 R2, RZ, RZ, UR8 ;  /* 0x00000008ff027e24 */ /* 0x000fe4000f8e00ff */
[----:B-1----:R-:W-:-:S04]  /*0d70*/  IMAD.WIDE.U32 R4, R0, 0x4, R4 ;  /* 0x0000000400047825 */ /* 0x002fc800078e0004 */
[----:B------:R-:W-:Y:S01]  /*0d80*/  IMAD.U32 R3, RZ, RZ, UR6 ;  /* 0x00000006ff037e24 */ /* 0x000fe2000f8e00ff */
[----:B------:R-:W2:Y:S03]  /*0d90*/  LDG.E R7, desc[UR12][R4.64] ;  /* 0x0000000c04077981 */ /* 0x000ea6000c1e1900 */
[----:B------:R-:W0:Y:S01]  /*0da0*/  LDCU.64 UR6, c[0x0][0x388] ;  /* 0x00007100ff0677ac */ /* 0x000e220008000a00 */
[----:B------:R-:W-:Y:S01]  /*0db0*/  IMAD.WIDE.U32 R2, R0, 0x4, R2 ;  /* 0x0000000400027825 */ /* 0x000fe200078e0002 */
[----:B------:R-:W3:Y:S04]  /*0dc0*/  LDG.E R11, desc[UR12][R4.64+0x200] ;  /* 0x0002000c040b7981 */ /* 0x000ee8000c1e1900 */
[----:B------:R-:W4:Y:S04]  /*0dd0*/  LDG.E R6, desc[UR12][R2.64] ;  /* 0x0000000c02067981 */ /* 0x000f28000c1e1900 */
[----:B------:R4:W5:Y:S01]  /*0de0*/  LDG.E R8, desc[UR12][R2.64+0x200] ;  /* 0x0002000c02087981 */ /* 0x000962000c1e1900 */
[----:B0-----:R-:W-:-:S04]  /*0df0*/  UIADD3 UR6, UP0, UPT, UR4, UR6, URZ ;  /* 0x0000000604067290 */ /* 0x001fc8000ff1e0ff */
[----:B------:R-:W-:Y:S01]  /*0e00*/  UIADD3.X UR7, UPT, UPT, URZ, UR7, URZ, UP0, !UPT ;  /* 0x00000007ff077290 */ /* 0x000fe200087fe4ff */
[C---:B--2---:R-:W-:Y:S02]  /*0e10*/  PRMT R9, R7.reuse, 0x7770, RZ ;  /* 0x0000777007097816 */ /* 0x044fe400000000ff */
[----:B------:R-:W-:Y:S02]  /*0e20*/  PRMT R10, R7, 0x7771, RZ ;  /* 0x00007771070a7816 */ /* 0x000fe400000000ff */
[----:B------:R-:W-:Y:S02]  /*0e30*/  ISETP.NE.AND P5, PT, R9, RZ, PT ;  /* 0x000000ff0900720c */ /* 0x000fe40003fa5270 */
[----:B------:R-:W-:Y:S02]  /*0e40*/  PRMT R9, R7, 0x7772, RZ ;  /* 0x0000777207097816 */ /* 0x000fe400000000ff */
[----:B------:R-:W-:Y:S02]  /*0e50*/  ISETP.NE.AND P0, PT, R10, RZ, PT ;  /* 0x000000ff0a00720c */ /* 0x000fe40003f05270 */
[----:B------:R-:W-:-:S02]  /*0e60*/  ISETP.NE.AND P2, PT, R9, RZ, PT ;  /* 0x000000ff0900720c */ /* 0x000fc40003f45270 */
[C---:B----4-:R-:W-:Y:S02]  /*0e70*/  PRMT R2, R6.reuse, 0x7772, RZ ;  /* 0x0000777206027816 */ /* 0x050fe400000000ff */
[----:B---3--:R-:W-:Y:S02]  /*0e80*/  PRMT R3, R11, 0x7770, RZ ;  /* 0x000077700b037816 */ /* 0x008fe400000000ff */
[----:B------:R-:W-:Y:S02]  /*0e90*/  PRMT R10, R7, 0x7773, RZ ;  /* 0x00007773070a7816 */ /* 0x000fe400000000ff */
[----:B------:R-:W-:Y:S02]  /*0ea0*/  PRMT R7, R6, 0x7770, RZ ;  /* 0x0000777006077816 */ /* 0x000fe400000000ff */
[----:B------:R-:W-:Y:S02]  /*0eb0*/  ISETP.NE.AND P2, PT, R2, RZ, P2 ;  /* 0x000000ff0200720c */ /* 0x000fe40001745270 */
[----:B------:R-:W-:-:S02]  /*0ec0*/  ISETP.NE.AND P6, PT, R3, RZ, PT ;  /* 0x000000ff0300720c */ /* 0x000fc40003fc5270 */
[----:B------:R-:W-:Y:S02]  /*0ed0*/  PRMT R4, R6, 0x7771, RZ ;  /* 0x0000777106047816 */ /* 0x000fe400000000ff */
[C---:B------:R-:W-:Y:S02]  /*0ee0*/  PRMT R2, R11.reuse, 0x7771, RZ ;  /* 0x000077710b027816 */ /* 0x040fe400000000ff */
[----:B------:R-:W-:Y:S02]  /*0ef0*/  PRMT R3, R11, 0x7772, RZ ;  /* 0x000077720b037816 */ /* 0x000fe400000000ff */
[----:B------:R-:W-:Y:S02]  /*0f00*/  ISETP.NE.AND P5, PT, R7, RZ, P5 ;  /* 0x000000ff0700720c */ /* 0x000fe40002fa5270 */
[----:B------:R-:W-:Y:S02]  /*0f10*/  PRMT R11, R11, 0x7773, RZ ;  /* 0x000077730b0b7816 */ /* 0x000fe400000000ff */
[----:B------:R-:W-:-:S02]  /*0f20*/  ISETP.NE.AND P0, PT, R4, RZ, P0 ;  /* 0x000000ff0400720c */ /* 0x000fc40000705270 */
[----:B------:R-:W-:Y:S02]  /*0f30*/  ISETP.NE.AND P3, PT, R2, RZ, PT ;  /* 0x000000ff0200720c */ /* 0x000fe40003f65270 */
[----:B------:R-:W-:Y:S02]  /*0f40*/  ISETP.NE.AND P4, PT, R3, RZ, PT ;  /* 0x000000ff0300720c */ /* 0x000fe40003f85270 */
[----:B------:R-:W-:Y:S02]  /*0f50*/  SEL R7, RZ, 0x1, !P5 ;  /* 0x00000001ff077807 */ /* 0x000fe40006800000 */
[C---:B-----5:R-:W-:Y:S02]  /*0f60*/  PRMT R2, R8.reuse, 0x7770, RZ ;  /* 0x0000777008027816 */ /* 0x060fe400000000ff */
[C---:B------:R-:W-:Y:S02]  /*0f70*/  PRMT R3, R8.reuse, 0x7771, RZ ;  /* 0x0000777108037816 */ /* 0x040fe400000000ff */
[----:B------:R-:W-:-:S02]  /*0f80*/  PRMT R4, R8, 0x7772, RZ ;  /* 0x0000777208047816 */ /* 0x000fc400000000ff */
[----:B------:R-:W-:Y:S02]  /*0f90*/  ISETP.NE.AND P1, PT, R10, RZ, PT ;  /* 0x000000ff0a00720c */ /* 0x000fe40003f25270 */
[----:B------:R-:W-:Y:S02]  /*0fa0*/  PRMT R6, R6, 0x7773, RZ ;  /* 0x0000777306067816 */ /* 0x000fe400000000ff */
[----:B------:R-:W-:Y:S02]  /*0fb0*/  ISETP.NE.AND P5, PT, R11, RZ, PT ;  /* 0x000000ff0b00720c */ /* 0x000fe40003fa5270 */
[----:B------:R-:W-:Y:S02]  /*0fc0*/  PRMT R8, R8, 0x7773, RZ ;  /* 0x0000777308087816 */ /* 0x000fe400000000ff */
[----:B------:R-:W-:Y:S02]  /*0fd0*/  ISETP.NE.AND P1, PT, R6, RZ, P1 ;  /* 0x000000ff0600720c */ /* 0x000fe40000f25270 */
[----:B------:R-:W-:-:S02]  /*0fe0*/  ISETP.NE.AND P6, PT, R2, RZ, P6 ;  /* 0x000000ff0200720c */ /* 0x000fc400037c5270 */
[----:B------:R-:W-:Y:S02]  /*0ff0*/  ISETP.NE.AND P3, PT, R3, RZ, P3 ;  /* 0x000000ff0300720c */ /* 0x000fe40001f65270 */
[----:B------:R-:W-:Y:S02]  /*1000*/  ISETP.NE.AND P4, PT, R4, RZ, P4 ;  /* 0x000000ff0400720c */ /* 0x000fe40002785270 */
[----:B------:R-:W-:Y:S02]  /*1010*/  ISETP.NE.AND P5, PT, R8, RZ, P5 ;  /* 0x000000ff0800720c */ /* 0x000fe40002fa5270 */
[----:B------:R-:W-:Y:S02]  /*1020*/  SEL R6, RZ, 0x1, !P0 ;  /* 0x00000001ff067807 */ /* 0x000fe40004000000 */
[----:B------:R-:W-:Y:S02]  /*1030*/  SEL R4, RZ, 0x1, !P1 ;  /* 0x00000001ff047807 */ /* 0x000fe40004800000 */
[----:B------:R-:W-:-:S02]  /*1040*/  SEL R5, RZ, 0x1, !P2 ;  /* 0x00000001ff057807 */ /* 0x000fc40005000000 */
[----:B------:R-:W-:Y:S02]  /*1050*/  SEL R11, RZ, 0x1, !P6 ;  /* 0x00000001ff0b7807 */ /* 0x000fe40007000000 */
[----:B------:R-:W-:Y:S02]  /*1060*/  SEL R10, RZ, 0x1, !P3 ;  /* 0x00000001ff0a7807 */ /* 0x000fe40005800000 */
[----:B------:R-:W-:Y:S02]  /*1070*/  SEL R8, RZ, 0x1, !P5 ;  /* 0x00000001ff087807 */ /* 0x000fe40006800000 */
[----:B------:R-:W-:Y:S01]  /*1080*/  SEL R9, RZ, 0x1, !P4 ;  /* 0x00000001ff097807 */ /* 0x000fe20006000000 */
[----:B------:R-:W-:Y:S01]  /*1090*/  IMAD.U32 R2, RZ, RZ, UR6 ;  /* 0x00000006ff027e24 */ /* 0x000fe2000f8e00ff */
[----:B------:R-:W-:Y:S01]  /*10a0*/  PRMT R7, R7, 0x3340, R6 ;  /* 0x0000334007077816 */ /* 0x000fe20000000006 */
[----:B------:R-:W-:Y:S01]  /*10b0*/  IMAD.U32 R3, RZ, RZ, UR7 ;  /* 0x00000007ff037e24 */ /* 0x000fe2000f8e00ff */
[----:B------:R-:W-:-:S02]  /*10c0*/  PRMT R4, R5, 0x3340, R4 ;  /* 0x0000334005047816 */ /* 0x000fc40000000004 */
[----:B------:R-:W-:Y:S02]  /*10d0*/  PRMT R11, R11, 0x3340, R10 ;  /* 0x000033400b0b7816 */ /* 0x000fe4000000000a */
[----:B------:R-:W-:Y:S01]  /*10e0*/  PRMT R8, R9, 0x3340, R8 ;  /* 0x0000334009087816 */ /* 0x000fe20000000008 */
[----:B------:R-:W-:Y:S01]  /*10f0*/  IMAD.WIDE.U32 R2, R0, 0x4, R2 ;  /* 0x0000000400027825 */ /* 0x000fe200078e0002 */
[----:B------:R-:W-:Y:S02]  /*1100*/  PRMT R7, R7, 0x5410, R4 ;  /* 0x0000541007077816 */ /* 0x000fe40000000004 */
[----:B------:R-:W-:-:S03]  /*1110*/  PRMT R11, R11, 0x5410, R8 ;  /* 0x000054100b0b7816 */ /* 0x000fc60000000008 */
[----:B------:R-:W-:Y:S04]  /*1120*/  STG.E desc[UR12][R2.64], R7 ;  /* 0x0000000702007986 */ /* 0x000fe8000c10190c */
[----:B------:R-:W-:Y:S01]  /*1130*/  STG.E desc[UR12][R2.64+0x200], R11 ;  /* 0x0002000b02007986 */ /* 0x000fe2000c10190c */
[----:B------:R-:W-:Y:S05]  /*1140*/  EXIT ;  /* 0x000000000000794d */ /* 0x000fea0003800000 */
.L_x_26537:
        /* <DEDUP_REMOVED lines=11> */
.L_x_41920:


//--------------------- .text._ZN2at6native29vectorized_elementwise_kernelILi8ENS0_13BinaryFunctorIbbbZNS0_19minimum_kernel_cudaERNS_18TensorIteratorBaseEEUlbbE_EESt5arrayIPcLm3EEEEviT0_T1_ --------------------------
	.section	.text._ZN2at6native29vectorized_elementwise_kernelILi8ENS0_13BinaryFunctorIbbbZNS0_19minimum_kernel_cudaERNS_18TensorIteratorBaseEEUlbbE_EESt5arrayIPcLm3EEEEviT0_T1_,"ax",@progbits
	.align	128
        .global         _ZN2at6native29vectorized_elementwise_kernelILi8ENS0_13BinaryFunctorIbbbZNS0_19minimum_kernel_cudaERNS_18TensorIteratorBaseEEUlbbE_EESt5arrayIPcLm3EEEEviT0_T1_
        .type           _ZN2at6native29vectorized_elementwise_kernelILi8ENS0_13BinaryFunctorIbbbZNS0_19minimum_kernel_cudaERNS_18TensorIteratorBaseEEUlbbE_EESt5arrayIPcLm3EEEEviT0_T1_,@function
        .size           _ZN2at6native29vectorized_elementwise_kernelILi8ENS0_13BinaryFunctorIbbbZNS0_19minimum_kernel_cudaERNS_18TensorIteratorBaseEEUlbbE_EESt5arrayIPcLm3EEEEviT0_T1_,(.L_x_41921 - _ZN2at6native29vectorized_elementwise_kernelILi8ENS0_13BinaryFunctorIbbbZNS0_19minimum_kernel_cudaERNS_18TensorIteratorBaseEEUlbbE_EESt5arrayIPcLm3EEEEviT0_T1_)
        .other          _ZN2at6native29vectorized_elementwise_kernelILi8ENS0_13BinaryFunctorIbbbZNS0_19minimum_kernel_cudaERNS_18TensorIteratorBaseEEUlbbE_EESt5arrayIPcLm3EEEEviT0_T1_,@"STO_CUDA_ENTRY STV_DEFAULT"
_ZN2at6native29vectorized_elementwise_kernelILi8ENS0_13BinaryFunctorIbbbZNS0_19minimum_kernel_cudaERNS_18TensorIteratorBaseEEUlbbE_EESt5arrayIPcLm3EEEEviT0_T1_:
.text._ZN2at6native29vectorized_elementwise_kernelILi8ENS0_13BinaryFunctorIbbbZNS0_19minimum_kernel_cudaERNS_18TensorIteratorBaseEEUlbbE_EESt5arrayIPcLm3EEEEviT0_T1_:
        /* <DEDUP_REMOVED lines=155> */
.L_x_26541:
        /* <DEDUP_REMOVED lines=8> */
.L_x_26542:
        /* <DEDUP_REMOVED lines=8> */
.L_x_26543:
        /* <DEDUP_REMOVED lines=8> */
.L_x_26544:
        /* <DEDUP_REMOVED lines=9> */
.L_x_26545:
[----:B------:R-:W-:Y:S05]  /*0bc0*/  BSYNC.RELIABLE B1 ;  /* 0x0000000000017941 */ /* 0x000fea0003800100 */
.L_x_26540:
[----:B------:R-:W-:-:S13]  /*0bd0*/  ISETP.GE.U32.AND P0, PT, R0, UR5, PT ;  /* 0x0000000500007c0c */ /* 0x000fda000bf06070 */
[----:B------:R-:W3:Y:S01]  /*0be0*/  @!P0 LDC.64 R6, c[0x0][0x388] ;  /* 0x0000e200ff068b82 */ /* 0x000ee20000000a00 */
[C---:B012---:R-:W-:Y:S02]  /*0bf0*/  @!P0 VIADD R5, R0.reuse, UR4 ;  /* 0x0000000400058c36 */ /* 0x047fe40008000000 */
[----:B------:R-:W-:-:S03]  /*0c00*/  @!P0 VIADD R0, R0, 0x80 ;  /* 0x0000008000008836 */ /* 0x000fc60000000000 */
[----:B---3--:R-:W-:-:S05]  /*0c10*/  @!P0 IADD3 R4, P1, PT, R5, R6, RZ ;  /* 0x0000000605048210 */ /* 0x008fca0007f3e0ff */
[----:B------:R-:W-:-:S05]  /*0c20*/  @!P0 IMAD.X R5, RZ, RZ, R7, P1 ;  /* 0x000000ffff058224 */ /* 0x000fca00008e0607 */
[----:B------:R3:W-:Y:S03]  /*0c30*/  @!P0 STG.E.U8 desc[UR12][R4.64], R3 ;  /* 0x0000000304008986 */ /* 0x0007e6000c10110c */
.L_x_26546:
[----:B------:R-:W-:Y:S05]  /*0c40*/  BSYNC.RECONVERGENT B0 ;  /* 0x0000000000007941 */ /* 0x000fea0003800200 */
.L_x_26539:
        /* <DEDUP_REMOVED lines=9> */
.L_x_26538:
        /* <DEDUP_REMOVED lines=10> */
[----:B------:R-:W-:Y:S02]  /*0d80*/  IMAD.U32 R3, RZ, RZ, UR6 ;  /* 0x00000006ff037e24 */ /* 0x000fe4000f8e00ff */
[----:B------:R-:W2:Y:S02]  /*0d90*/  LDG.E.64 R4, desc[UR12][R4.64] ;  /* 0x0000000c04047981 */ /* 0x000ea4000c1e1b00 */
[----:B------:R-:W0:Y:S01]  /*0da0*/  LDCU.64 UR6, c[0x0][0x388] ;  /* 0x00007100ff0677ac */ /* 0x000e220008000a00 */
[----:B------:R-:W-:-:S06]  /*0db0*/  IMAD.WIDE.U32 R2, R0, 0x8, R2 ;  /* 0x0000000800027825 */ /* 0x000fcc00078e0002 */
[----:B------:R-:W3:Y:S01]  /*0dc0*/  LDG.E.64 R2, desc[UR12][R2.64] ;  /* 0x0000000c02027981 */ /* 0x000ee2000c1e1b00 */
[----:B0-----:R-:W-:-:S04]  /*0dd0*/  UIADD3 UR6, UP0, UPT, UR4, UR6, URZ ;  /* 0x0000000604067290 */ /* 0x001fc8000ff1e0ff */
[----:B------:R-:W-:Y:S01]  /*0de0*/  UIADD3.X UR7, UPT, UPT, URZ, UR7, URZ, UP0, !UPT ;  /* 0x00000007ff077290 */ /* 0x000fe200087fe4ff */
[C---:B--2---:R-:W-:Y:S02]  /*0df0*/  PRMT R6, R4.reuse, 0x7770, RZ ;  /* 0x0000777004067816 */ /* 0x044fe400000000ff */
[----:B------:R-:W-:Y:S02]  /*0e00*/  PRMT R7, R4, 0x7771, RZ ;  /* 0x0000777104077816 */ /* 0x000fe400000000ff */
[----:B------:R-:W-:Y:S02]  /*0e10*/  ISETP.NE.AND P1, PT, R6, RZ, PT ;  /* 0x000000ff0600720c */ /* 0x000fe40003f25270 */
[C---:B------:R-:W-:Y:S02]  /*0e20*/  PRMT R6, R4.reuse, 0x7772, RZ ;  /* 0x0000777204067816 */ /* 0x040fe400000000ff */
[----:B------:R-:W-:Y:S02]  /*0e30*/  PRMT R8, R4, 0x7773, RZ ;  /* 0x0000777304087816 */ /* 0x000fe400000000ff */
[----:B------:R-:W-:-:S02]  /*0e40*/  PRMT R4, R5, 0x7770, RZ ;  /* 0x0000777005047816 */ /* 0x000fc400000000ff */
[----:B------:R-:W-:Y:S02]  /*0e50*/  ISETP.NE.AND P5, PT, R6, RZ, PT ;  /* 0x000000ff0600720c */ /* 0x000fe40003fa5270 */
[----:B---3--:R-:W-:Y:S02]  /*0e60*/  PRMT R6, R2, 0x7770, RZ ;  /* 0x0000777002067816 */ /* 0x008fe400000000ff */
[----:B------:R-:W-:Y:S02]  /*0e70*/  ISETP.NE.AND P4, PT, R7, RZ, PT ;  /* 0x000000ff0700720c */ /* 0x000fe40003f85270 */
[----:B------:R-:W-:Y:S02]  /*0e80*/  ISETP.NE.AND P0, PT, R4, RZ, PT ;  /* 0x000000ff0400720c */ /* 0x000fe40003f05270 */
[C---:B------:R-:W-:Y:S02]  /*0e90*/  PRMT R4, R5.reuse, 0x7771, RZ ;  /* 0x0000777105047816 */ /* 0x040fe400000000ff */
[----:B------:R-:W-:-:S02]  /*0ea0*/  PRMT R7, R5, 0x7772, RZ ;  /* 0x0000777205077816 */ /* 0x000fc400000000ff */
[----:B------:R-:W-:Y:S02]  /*0eb0*/  ISETP.NE.AND P3, PT, R6, RZ, P1 ;  /* 0x000000ff0600720c */ /* 0x000fe40000f65270 */
[----:B------:R-:W-:Y:S02]  /*0ec0*/  PRMT R5, R5, 0x7773, RZ ;  /* 0x0000777305057816 */ /* 0x000fe400000000ff */
[----:B------:R-:W-:Y:S02]  /*0ed0*/  SEL R11, RZ, 0x1, !P3 ;  /* 0x00000001ff0b7807 */ /* 0x000fe40005800000 */
[----:B------:R-:W-:Y:S02]  /*0ee0*/  ISETP.NE.AND P1, PT, R4, RZ, PT ;  /* 0x000000ff0400720c */ /* 0x000fe40003f25270 */
[----:B------:R-:W-:Y:S02]  /*0ef0*/  ISETP.NE.AND P3, PT, R5, RZ, PT ;  /* 0x000000ff0500720c */ /* 0x000fe40003f65270 */
[----:B------:R-:W-:-:S02]  /*0f00*/  PRMT R5, R2, 0x7771, RZ ;  /* 0x0000777102057816 */ /* 0x000fc400000000ff */
[----:B------:R-:W-:Y:S02]  /*0f10*/  PRMT R4, R2, 0x7772, RZ ;  /* 0x0000777202047816 */ /* 0x000fe400000000ff */
[----:B------:R-:W-:Y:S02]  /*0f20*/  ISETP.NE.AND P6, PT, R8, RZ, PT ;  /* 0x000000ff0800720c */ /* 0x000fe40003fc5270 */
[----:B------:R-:W-:Y:S02]  /*0f30*/  PRMT R2, R2, 0x7773, RZ ;  /* 0x0000777302027816 */ /* 0x000fe400000000ff */
[----:B------:R-:W-:Y:S02]  /*0f40*/  ISETP.NE.AND P4, PT, R5, RZ, P4 ;  /* 0x000000ff0500720c */ /* 0x000fe40002785270 */
[----:B------:R-:W-:Y:S02]  /*0f50*/  ISETP.NE.AND P5, PT, R4, RZ, P5 ;  /* 0x000000ff0400720c */ /* 0x000fe40002fa5270 */
[----:B------:R-:W-:-:S02]  /*0f60*/  ISETP.NE.AND P6, PT, R2, RZ, P6 ;  /* 0x000000ff0200720c */ /* 0x000fc400037c5270 */
[C---:B------:R-:W-:Y:S02]  /*0f70*/  PRMT R5, R3.reuse, 0x7770, RZ ;  /* 0x0000777003057816 */ /* 0x040fe400000000ff */
[C---:B------:R-:W-:Y:S02]  /*0f80*/  PRMT R4, R3.reuse, 0x7771, RZ ;  /* 0x0000777103047816 */ /* 0x040fe400000000ff */
[----:B------:R-:W-:Y:S02]  /*0f90*/  PRMT R2, R3, 0x7772, RZ ;  /* 0x0000777203027816 */ /* 0x000fe400000000ff */
[----:B------:R-:W-:Y:S02]  /*0fa0*/  ISETP.NE.AND P2, PT, R7, RZ, PT ;  /* 0x000000ff0700720c */ /* 0x000fe40003f45270 */
[----:B------:R-:W-:Y:S02]  /*0fb0*/  PRMT R3, R3, 0x7773, RZ ;  /* 0x0000777303037816 */ /* 0x000fe400000000ff */
[----:B------:R-:W-:-:S02]  /*0fc0*/  ISETP.NE.AND P0, PT, R5, RZ, P0 ;  /* 0x000000ff0500720c */ /* 0x000fc40000705270 */
[----:B------:R-:W-:Y:S02]  /*0fd0*/  ISETP.NE.AND P1, PT, R4, RZ, P1 ;  /* 0x000000ff0400720c */ /* 0x000fe40000f25270 */
[----:B------:R-:W-:Y:S01]  /*0fe0*/  ISETP.NE.AND P2, PT, R2, RZ, P2 ;  /* 0x000000ff0200720c */ /* 0x000fe20001745270 */
[----:B------:R-:W-:Y:S01]  /*0ff0*/  IMAD.U32 R2, RZ, RZ, UR6 ;  /* 0x00000006ff027e24 */ /* 0x000fe2000f8e00ff */
[----:B------:R-:W-:Y:S01]  /*1000*/  ISETP.NE.AND P3, PT, R3, RZ, P3 ;  /* 0x000000ff0300720c */ /* 0x000fe20001f65270 */
[----:B------:R-:W-:Y:S01]  /*1010*/  IMAD.U32 R3, RZ, RZ, UR7 ;  /* 0x00000007ff037e24 */ /* 0x000fe2000f8e00ff */
[----:B------:R-:W-:Y:S02]  /*1020*/  SEL R10, RZ, 0x1, !P4 ;  /* 0x00000001ff0a7807 */ /* 0x000fe40006000000 */
[----:B------:R-:W-:Y:S01]  /*1030*/  SEL R8, RZ, 0x1, !P6 ;  /* 0x00000001ff087807 */ /* 0x000fe20007000000 */
[----:B------:R-:W-:Y:S01]  /*1040*/  IMAD.WIDE.U32 R2, R0, 0x8, R2 ;  /* 0x0000000800027825 */ /* 0x000fe200078e0002 */
[----:B------:R-:W-:-:S02]  /*1050*/  SEL R9, RZ, 0x1, !P5 ;  /* 0x00000001ff097807 */ /* 0x000fc40006800000 */
[----:B------:R-:W-:Y:S02]  /*1060*/  SEL R7, RZ, 0x1, !P0 ;  /* 0x00000001ff077807 */ /* 0x000fe40004000000 */
[----:B------:R-:W-:Y:S02]  /*1070*/  SEL R6, RZ, 0x1, !P1 ;  /* 0x00000001ff067807 */ /* 0x000fe40004800000 */
[----:B------:R-:W-:Y:S02]  /*1080*/  SEL R4, RZ, 0x1, !P3 ;  /* 0x00000001ff047807 */ /* 0x000fe40005800000 */
[----:B------:R-:W-:Y:S02]  /*1090*/  SEL R5, RZ, 0x1, !P2 ;  /* 0x00000001ff057807 */ /* 0x000fe40005000000 */
        /* <DEDUP_REMOVED lines=8> */
.L_x_26547:
        /* <DEDUP_REMOVED lines=14> */
.L_x_41921:


//--------------------- .text._ZN2at6native18elementwise_kernelILi128ELi4EZNS0_15gpu_kernel_implINS0_13AUnaryFunctorIN3c108BFloat16ES5_S5_ZZZNS0_19maximum_kernel_cudaERNS_18TensorIteratorBaseEENKUlvE0_clEvENKUlvE2_clEvEUlS5_S5_E_EEEEvS7_RKT_EUliE_EEviT1_ --------------------------
	.section	.text._ZN2at6native18elementwise_kernelILi128ELi4EZNS0_15gpu_kernel_implINS0_13AUnaryFunctorIN3c108BFloat16ES5_S5_ZZZNS0_19maximum_kernel_cudaERNS_18TensorIteratorBaseEENKUlvE0_clEvENKUlvE2_clEvEUlS5_S5_E_EEEEvS7_RKT_EUliE_EEviT1_,"ax",@progbits
	.align	128
        .global         _ZN2at6native18elementwise_kernelILi128ELi4EZNS0_15gpu_kernel_implINS0_13AUnaryFunctorIN3c108BFloat16ES5_S5_ZZZNS0_19maximum_kernel_cudaERNS_18TensorIteratorBaseEENKUlvE0_clEvENKUlvE2_clEvEUlS5_S5_E_EEEEvS7_RKT_EUliE_EEviT1_
        .type           _ZN2at6native18elementwise_kernelILi128ELi4EZNS0_15gpu_kernel_implINS0_13AUnaryFunctorIN3c108BFloat16ES5_S5_ZZZNS0_19maximum_kernel_cudaERNS_18TensorIteratorBaseEENKUlvE0_clEvENKUlvE2_clEvEUlS5_S5_E_EEEEvS7_RKT_EUliE_EEviT1_,@function
        .size           _ZN2at6native18elementwise_kernelILi128ELi4EZNS0_15gpu_kernel_implINS0_13AUnaryFunctorIN3c108BFloat16ES5_S5_ZZZNS0_19maximum_kernel_cudaERNS_18TensorIteratorBaseEENKUlvE0_clEvENKUlvE2_clEvEUlS5_S5_E_EEEEvS7_RKT_EUliE_EEviT1_,(.L_x_41922 - _ZN2at6native18elementwise_kernelILi128ELi4EZNS0_15gpu_kernel_implINS0_13AUnaryFunctorIN3c108BFloat16ES5_S5_ZZZNS0_19maximum_kernel_cudaERNS_18TensorIteratorBaseEENKUlvE0_clEvENKUlvE2_clEvEUlS5_S5_E_EEEEvS7_RKT_EUliE_EEviT1_)
        .other          _ZN2at6native18elementwise_kernelILi128ELi4EZNS0_15gpu_kernel_implINS0_13AUnaryFunctorIN3c108BFloat16ES5_S5_ZZZNS0_19maximum_kernel_cudaERNS_18TensorIteratorBaseEENKUlvE0_clEvENKUlvE2_clEvEUlS5_S5_E_EEEEvS7_RKT_EUliE_EEviT1_,@"STO_CUDA_ENTRY STV_DEFAULT"
_ZN2at6native18elementwise_kernelILi128ELi4EZNS0_15gpu_kernel_implINS0_13AUnaryFunctorIN3c108BFloat16ES5_S5_ZZZNS0_19maximum_kernel_cudaERNS_18TensorIteratorBaseEENKUlvE0_clEvENKUlvE2_clEvEUlS5_S5_E_EEEEvS7_RKT_EUliE_EEviT1_:
.text._ZN2at6native18elementwise_kernelILi128ELi4EZNS0_15gpu_kernel_implINS0_13AUnaryFunctorIN3c108BFloat16ES5_S5_ZZZNS0_19maximum_kernel_cudaERNS_18TensorIteratorBaseEENKUlvE0_clEvENKUlvE2_clEvEUlS5_S5_E_EEEEvS7_RKT_EUliE_EEviT1_:
        /* <DEDUP_REMOVED lines=321> */
.L_x_26550:
        /* <DEDUP_REMOVED lines=18> */
.L_x_26554:
[----:B------:R-:W2:Y:S02]  /*1530*/  LDG.E.U8 R2, desc[UR36][R2.64] ;  /* 0x0000002402027981 */ /* 0x000ea4000c1e1100 */
[----:B--2---:R-:W-:-:S04]  /*1540*/  I2FP.F32.U32 R0, R2 ;  /* 0x0000000200007245 */ /* 0x004fc80000201000 */
[----:B------:R-:W-:Y:S01]  /*1550*/  F2FP.BF16.F32.PACK_AB R0, RZ, R0 ;  /* 0x00000000ff00723e */ /* 0x000fe200000010ff */
[----:B------:R-:W-:Y:S06]  /*1560*/  BRA `(.L_x_26556) ;  /* 0x0000000c00847947 */ /* 0x000fec0003800000 */
.L_x_26553:
        /* <DEDUP_REMOVED lines=10> */
.L_x_26558:
[----:B------:R-:W2:Y:S02]  /*1610*/  LDG.E R2, desc[UR36][R2.64] ;  /* 0x0000002402027981 */ /* 0x000ea4000c1e1900 */
[----:B--2---:R-:W-:-:S04]  /*1620*/  I2FP.F32.S32 R0, R2 ;  /* 0x0000000200007245 */ /* 0x004fc80000201400 */
[----:B------:R-:W-:Y:S01]  /*1630*/  F2FP.BF16.F32.PACK_AB R0, RZ, R0 ;  /* 0x00000000ff00723e */ /* 0x000fe200000010ff */
[----:B------:R-:W-:Y:S06]  /*1640*/  BRA `(.L_x_26556) ;  /* 0x0000000c004c7947 */ /* 0x000fec0003800000 */
.L_x_26557:
[----:B------:R-:W2:Y:S02]  /*1650*/  LDG.E.U16 R2, desc[UR36][R2.64] ;  /* 0x0000002402027981 */ /* 0x000ea4000c1e1500 */
[----:B--2---:R-:W0:Y:S02]  /*1660*/  I2F.S16 R0, R2 ;  /* 0x0000000200007306 */ /* 0x004e240000101400 */
[----:B0-----:R-:W-:Y:S01]  /*1670*/  F2FP.BF16.F32.PACK_AB R0, RZ, R0 ;  /* 0x00000000ff00723e */ /* 0x001fe200000010ff */
[----:B------:R-:W-:Y:S06]  /*1680*/  BRA `(.L_x_26556) ;  /* 0x0000000c003c7947 */ /* 0x000fec0003800000 */
.L_x_26552:
        /* <DEDUP_REMOVED lines=9> */
.L_x_26560:
[----:B------:R-:W2:Y:S02]  /*1720*/  LDG.E.U16 R0, desc[UR36][R2.64] ;  /* 0x0000002402007981 */ /* 0x000ea4000c1e1500 */
[----:B--2---:R-:W-:-:S05]  /*1730*/  HADD2.F32 R0, -RZ, R0.H0_H0 ;  /* 0x20000000ff007230 */ /* 0x004fca0000004100 */
[----:B------:R-:W-:Y:S01]  /*1740*/  F2FP.BF16.F32.PACK_AB R0, RZ, R0 ;  /* 0x00000000ff00723e */ /* 0x000fe200000010ff */
[----:B------:R-:W-:Y:S06]  /*1750*/  BRA `(.L_x_26556) ;  /* 0x0000000c00087947 */ /* 0x000fec0003800000 */
.L_x_26559:
        /* <DEDUP_REMOVED lines=9> */
.L_x_26562:
[----:B------:R-:W2:Y:S02]  /*17f0*/  LDG.E.U16 R2, desc[UR36][R2.64] ;  /* 0x0000002402027981 */ /* 0x000ea4000c1e1500 */
[----:B--2---:R-:W-:-:S05]  /*1800*/  HADD2.F32 R0, -RZ, R2.H0_H0 ;  /* 0x20000002ff007230 */ /* 0x004fca0000004100 */
[----:B------:R-:W-:Y:S01]  /*1810*/  F2FP.BF16.F32.PACK_AB R0, RZ, R0 ;  /* 0x00000000ff00723e */ /* 0x000fe200000010ff */
[----:B------:R-:W-:Y:S06]  /*1820*/  BRA `(.L_x_26556) ;  /* 0x0000000800d47947 */ /* 0x000fec0003800000 */
.L_x_26561:
        /* <DEDUP_REMOVED lines=8> */
.L_x_26551:
        /* <DEDUP_REMOVED lines=13> */
.L_x_26565:
        /* <DEDUP_REMOVED lines=8> */
.L_x_26564:
        /* <DEDUP_REMOVED lines=27> */
.L_x_26567:
        /* <DEDUP_REMOVED lines=13> */
.L_x_26566:
[----:B------:R0:W5:Y:S01]  /*1c80*/  LDG.E.U16 R0, desc[UR36][R2.64] ;  /* 0x0000002402007981 */ /* 0x000162000c1e1500 */
[----:B------:R-:W-:Y:S05]  /*1c90*/  BRA `(.L_x_26556) ;  /* 0x0000000400b87947 */ /* 0x000fea0003800000 */
.L_x_26563:
        /* <DEDUP_REMOVED lines=12> */
.L_x_26570:
        /* <DEDUP_REMOVED lines=21> */
.L_x_26574:
[----:B------:R-:W-:Y:S05]  /*1eb0*/  BSYNC.RECONVERGENT B1 ;  /* 0x0000000000017941 */ /* 0x000fea0003800200 */
.L_x_26573:
[----:B------:R-:W-:Y:S02]  /*1ec0*/  SHF.L.U32 R0, R0, 0x14, RZ ;  /* 0x0000001400007819 */ /* 0x000fe400000006ff */
[----:B------:R-:W-:-:S04]  /*1ed0*/  LEA R2, R2, 0x3b800000, 0x17 ;  /* 0x3b80000002027811 */ /* 0x000fc800078eb8ff */
[----:B------:R-:W-:-:S07]  /*1ee0*/  LOP3.LUT R0, R2, R0, R7, 0xfe, !PT ;  /* 0x0000000002007212 */ /* 0x000fce00078efe07 */
.L_x_26572:
[----:B------:R-:W-:Y:S05]  /*1ef0*/  BSYNC.RECONVERGENT B0 ;  /* 0x0000000000007941 */ /* 0x000fea0003800200 */
.L_x_26571:
[----:B------:R-:W-:Y:S01]  /*1f00*/  F2FP.BF16.F32.PACK_AB R0, RZ, R0 ;  /* 0x00000000ff00723e */ /* 0x000fe200000010ff */
[----:B------:R-:W-:Y:S06]  /*1f10*/  BRA `(.L_x_26556) ;  /* 0x0000000400187947 */ /* 0x000fec0003800000 */
.L_x_26569:
        /* <DEDUP_REMOVED lines=21> */
.L_x_26578:
[----:B------:R-:W-:Y:S05]  /*2070*/  BSYNC.RECONVERGENT B1 ;  /* 0x0000000000017941 */ /* 0x000fea0003800200 */
.L_x_26577:
[----:B------:R-:W-:Y:S01]  /*2080*/  IMAD.SHL.U32 R0, R0, 0x200000, RZ ;  /* 0x0020000000007824 */ /* 0x000fe200078e00ff */
[----:B------:R-:W-:-:S04]  /*2090*/  LEA R2, R2, 0x37800000, 0x17 ;  /* 0x3780000002027811 */ /* 0x000fc800078eb8ff */
[----:B------:R-:W-:-:S07]  /*20a0*/  LOP3.LUT R0, R2, R0, R7, 0xfe, !PT ;  /* 0x0000000002007212 */ /* 0x000fce00078efe07 */
.L_x_26576:
[----:B------:R-:W-:Y:S05]  /*20b0*/  BSYNC.RECONVERGENT B0 ;  /* 0x0000000000007941 */ /* 0x000fea0003800200 */
.L_x_26575:
[----:B------:R-:W-:Y:S01]  /*20c0*/  F2FP.BF16.F32.PACK_AB R0, RZ, R0 ;  /* 0x00000000ff00723e */ /* 0x000fe200000010ff */
[----:B------:R-:W-:Y:S06]  /*20d0*/  BRA `(.L_x_26556) ;  /* 0x0000000000a87947 */ /* 0x000fec0003800000 */
.L_x_26568:
[----:B------:R-:W-:-:S09]  /*20e0*/  UISETP.NE.AND UP0, UPT, UR4, 0x1c, UPT ;  /* 0x0000001c0400788c */ /* 0x000fd2000bf05270 */
[----:B------:R-:W-:Y:S05]  /*20f0*/  BRA.U !UP0, `(.L_x_26579) ;  /* 0x0000000108947547 */ /* 0x000fea000b800000 */
[----:B------:R-:W-:-:S09]  /*2100*/  UISETP.NE.AND UP0, UPT, UR4, 0x1d, UPT ;  /* 0x0000001d0400788c */ /* 0x000fd2000bf05270 */
[----:B------:R-:W-:Y:S05]  /*2110*/  BRA.U !UP0, `(.L_x_26580) ;  /* 0x00000001087c7547 */ /* 0x000fea000b800000 */
[----:B------:R-:W-:-:S09]  /*2120*/  UISETP.NE.AND UP0, UPT, UR4, 0x2c, UPT ;  /* 0x0000002c0400788c */ /* 0x000fd2000bf05270 */
[----:B------:R-:W-:Y:S05]  /*2130*/  BRA.U !UP0, `(.L_x_26581) ;  /* 0x0000000108487547 */ /* 0x000fea000b800000 */
.L_x_26555:
        /* <DEDUP_REMOVED lines=16> */
.L_x_26582:
[----:B------:R-:W-:Y:S01]  /*2240*/  PRMT R0, RZ, 0x7610, R0 ;  /* 0x00007610ff007816 */ /* 0x000fe20000000000 */
[----:B------:R-:W-:Y:S06]  /*2250*/  BRA `(.L_x_26556) ;  /* 0x0000000000487947 */ /* 0x000fec0003800000 */
.L_x_26581:
        /* <DEDUP_REMOVED lines=8> */
.L_x_26584:
[----:B------:R-:W-:Y:S05]  /*22e0*/  BSYNC.RECONVERGENT B0 ;  /* 0x0000000000007941 */ /* 0x000fea0003800200 */
.L_x_26583:
[----:B------:R-:W-:Y:S01]  /*22f0*/  F2FP.BF16.F32.PACK_AB R0, RZ, R0 ;  /* 0x00000000ff00723e */ /* 0x000fe200000010ff */
[----:B------:R-:W-:Y:S06]  /*2300*/  BRA `(.L_x_26556) ;  /* 0x00000000001c7947 */ /* 0x000fec0003800000 */
.L_x_26580:
[----:B------:R-:W2:Y:S02]  /*2310*/  LDG.E.64 R2, desc[UR36][R2.64] ;  /* 0x0000002402027981 */ /* 0x000ea4000c1e1b00 */
[----:B--2---:R-:W0:Y:S02]  /*2320*/  I2F.U64 R0, R2 ;  /* 0x0000000200007312 */ /* 0x004e240000301000 */
[----:B0-----:R-:W-:Y:S01]  /*2330*/  F2FP.BF16.F32.PACK_AB R0, RZ, R0 ;  /* 0x00000000ff00723e */ /* 0x001fe200000010ff */
[----:B------:R-:W-:Y:S06]  /*2340*/  BRA `(.L_x_26556) ;  /* 0x00000000000c7947 */ /* 0x000fec0003800000 */
.L_x_26579:
[----:B------:R-:W2:Y:S02]  /*2350*/  LDG.E R2, desc[UR36][R2.64] ;  /* 0x0000002402027981 */ /* 0x000ea4000c1e1900 */
[----:B--2---:R-:W-:-:S04]  /*2360*/  I2FP.F32.U32 R0, R2 ;  /* 0x0000000200007245 */ /* 0x004fc80000201000 */
[----:B------:R-:W-:-:S07]  /*2370*/  F2FP.BF16.F32.PACK_AB R0, RZ, R0 ;  /* 0x00000000ff00723e */ /* 0x000fce00000010ff */
.L_x_26556:
        /* <DEDUP_REMOVED lines=12> */
[----:B------:R-:W-:Y:S02]  /*2440*/  @!P0 FMNMX.FTZ R4, R4, R5, !PT ;  /* 0x0000000504048209 */ /* 0x000fe40007810000 */
[----:B------:R-:W-:Y:S02]  /*2450*/  PRMT R5, R0, 0x7610, R5 ;  /* 0x0000761000057816 */ /* 0x000fe40000000005 */
[----:B------:R-:W-:-:S04]  /*2460*/  @!P0 F2FP.BF16.F32.PACK_AB R4, RZ, R4 ;  /* 0x00000004ff04823e */ /* 0x000fc800000010ff */
[----:B------:R-:W-:-:S07]  /*2470*/  @!P0 PRMT R5, R4, 0x7610, R5 ;  /* 0x0000761004058816 */ /* 0x000fce0000000005 */
.L_x_26585:
        /* <DEDUP_REMOVED lines=13> */
.L_x_26589:
[----:B------:R-:W-:-:S06]  /*2550*/  IMAD.U32 R5, R5, 0x10000, RZ ;  /* 0x0001000005057824 */ /* 0x000fcc00078e00ff */
[----:B------:R-:W0:Y:S02]  /*2560*/  F2I.S64.TRUNC R4, R5 ;  /* 0x0000000500047311 */ /* 0x000e24000020d900 */
[----:B0-----:R0:W-:Y:S01]  /*2570*/  STG.E.U8 desc[UR36][R2.64], R4 ;  /* 0x0000000402007986 */ /* 0x0011e2000c101124 */
[----:B------:R-:W-:Y:S05]  /*2580*/  BRA `(.L_x_26591) ;  /* 0x0000000c00707947 */ /* 0x000fea0003800000 */
.L_x_26588:
        /* <DEDUP_REMOVED lines=10> */
.L_x_26593:
[----:B------:R-:W-:-:S06]  /*2630*/  IMAD.U32 R5, R5, 0x10000, RZ ;  /* 0x0001000005057824 */ /* 0x000fcc00078e00ff */
[----:B------:R-:W0:Y:S02]  /*2640*/  F2I.FTZ.TRUNC.NTZ R5, R5 ;  /* 0x0000000500057305 */ /* 0x000e24000021f100 */
[----:B0-----:R0:W-:Y:S01]  /*2650*/  STG.E desc[UR36][R2.64], R5 ;  /* 0x0000000502007986 */ /* 0x0011e2000c101924 */
[----:B------:R-:W-:Y:S05]  /*2660*/  BRA `(.L_x_26591) ;  /* 0x0000000c00387947 */ /* 0x000fea0003800000 */
.L_x_26592:
[----:B------:R-:W-:-:S06]  /*2670*/  IMAD.U32 R5, R5, 0x10000, RZ ;  /* 0x0001000005057824 */ /* 0x000fcc00078e00ff */
[----:B------:R-:W0:Y:S02]  /*2680*/  F2I.FTZ.TRUNC.NTZ R5, R5 ;  /* 0x0000000500057305 */ /* 0x000e24000021f100 */
[----:B0-----:R0:W-:Y:S01]  /*2690*/  STG.E.U16 desc[UR36][R2.64], R5 ;  /* 0x0000000502007986 */ /* 0x0011e2000c101524 */
[----:B------:R-:W-:Y:S05]  /*26a0*/  BRA `(.L_x_26591) ;  /* 0x0000000c00287947 */ /* 0x000fea0003800000 */
.L_x_26587:
        /* <DEDUP_REMOVED lines=9> */
.L_x_26595:
[----:B-----5:R-:W-:-:S04]  /*2740*/  SHF.L.U32 R0, R5, 0x10, RZ ;  /* 0x0000001005007819 */ /* 0x020fc800000006ff */
[----:B------:R-:W-:-:S05]  /*2750*/  F2FP.F16.F32.PACK_AB R0, RZ, R0 ;  /* 0x00000000ff00723e */ /* 0x000fca00000000ff */
[----:B------:R0:W-:Y:S01]  /*2760*/  STG.E.U16 desc[UR36][R2.64], R0 ;  /* 0x0000000002007986 */ /* 0x0001e2000c101524 */
[----:B------:R-:W-:Y:S05]  /*2770*/  BRA `(.L_x_26591) ;  /* 0x0000000800f47947 */ /* 0x000fea0003800000 */
.L_x_26594:
        /* <DEDUP_REMOVED lines=10> */
.L_x_26597:
[----:B------:R-:W-:-:S05]  /*2820*/  IMAD.U32 R5, R5, 0x10000, RZ ;  /* 0x0001000005057824 */ /* 0x000fca00078e00ff */
[----:B------:R-:W-:-:S04]  /*2830*/  F2FP.F16.F32.PACK_AB R5, RZ, R5 ;  /* 0x00000005ff05723e */ /* 0x000fc800000000ff */
[----:B------:R-:W-:-:S05]  /*2840*/  PRMT R5, R5, 0x5410, RZ ;  /* 0x0000541005057816 */ /* 0x000fca00000000ff */
[----:B------:R0:W-:Y:S01]  /*2850*/  STG.E desc[UR36][R2.64], R5 ;  /* 0x0000000502007986 */ /* 0x0001e2000c101924 */
[----:B------:R-:W-:Y:S05]  /*2860*/  BRA `(.L_x_26591) ;  /* 0x0000000800b87947 */ /* 0x000fea0003800000 */
.L_x_26596:
[----:B------:R-:W-:-:S05]  /*2870*/  SHF.L.U32 R4, R5, 0x10, RZ ;  /* 0x0000001005047819 */ /* 0x000fca00000006ff */
[----:B------:R-:W-:-:S06]  /*2880*/  FMUL.FTZ R4, R4, 1 ;  /* 0x3f80000004047820 */ /* 0x000fcc0000410000 */
[----:B------:R-:W0:Y:S02]  /*2890*/  F2F.F64.F32 R4, R4 ;  /* 0x0000000400047310 */ /* 0x000e240000201800 */
[----:B0-----:R0:W-:Y:S01]  /*28a0*/  STG.E.64 desc[UR36][R2.64], R4 ;  /* 0x0000000402007986 */ /* 0x0011e2000c101b24 */
[----:B------:R-:W-:Y:S05]  /*28b0*/  BRA `(.L_x_26591) ;  /* 0x0000000800a47947 */ /* 0x000fea0003800000 */
.L_x_26586:
        /* <DEDUP_REMOVED lines=13> */
.L_x_26600:
[----:B------:R-:W-:Y:S01]  /*2990*/  IMAD.U32 R5, R5, 0x10000, RZ ;  /* 0x0001000005057824 */ /* 0x000fe200078e00ff */
[----:B------:R-:W-:-:S03]  /*29a0*/  CS2R R6, SRZ ;  /* 0x0000000000067805 */ /* 0x000fc6000001ff00 */
[----:B------:R-:W-:-:S06]  /*29b0*/  FMUL.FTZ R5, R5, 1 ;  /* 0x3f80000005057820 */ /* 0x000fcc0000410000 */
[----:B------:R-:W0:Y:S02]  /*29c0*/  F2F.F64.F32 R4, R5 ;  /* 0x0000000500047310 */ /* 0x000e240000201800 */
[----:B0-----:R3:W-:Y:S01]  /*29d0*/  STG.E.128 desc[UR36][R2.64], R4 ;  /* 0x0000000402007986 */ /* 0x0017e2000c101d24 */
[----:B------:R-:W-:Y:S05]  /*29e0*/  BRA `(.L_x_26591) ;  /* 0x0000000800587947 */ /* 0x000fea0003800000 */
.L_x_26599:
        /* <DEDUP_REMOVED lines=19> */
.L_x_26604:
[----:B------:R-:W-:Y:S05]  /*2b20*/  BSYNC.RECONVERGENT B0 ;  /* 0x0000000000007941 */ /* 0x000fea0003800200 */
.L_x_26603:
[----:B------:R-:W-:-:S05]  /*2b30*/  LOP3.LUT R5, R0, 0x80, R5, 0xf8, !PT ;  /* 0x0000008000057812 */ /* 0x000fca00078ef805 */
[----:B------:R0:W-:Y:S01]  /*2b40*/  STG.E.U8 desc[UR36][R2.64], R5 ;  /* 0x0000000502007986 */ /* 0x0001e2000c101124 */
[----:B------:R-:W-:Y:S05]  /*2b50*/  BRA `(.L_x_26591) ;  /* 0x0000000400fc7947 */ /* 0x000fea0003800000 */
.L_x_26602:
        /* <DEDUP_REMOVED lines=15> */
.L_x_26606:
[----:B------:R-:W-:Y:S05]  /*2c50*/  BSYNC.RECONVERGENT B0 ;  /* 0x0000000000007941 */ /* 0x000fea0003800200 */
.L_x_26605:
[----:B------:R-:W-:-:S05]  /*2c60*/  LOP3.LUT R5, R0, 0x80, R5, 0xf8, !PT ;  /* 0x0000008000057812 */ /* 0x000fca00078ef805 */
[----:B------:R1:W-:Y:S01]  /*2c70*/  STG.E.U8 desc[UR36][R2.64], R5 ;  /* 0x0000000502007986 */ /* 0x0003e2000c101124 */
[----:B------:R-:W-:Y:S05]  /*2c80*/  BRA `(.L_x_26591) ;  /* 0x0000000400b07947 */ /* 0x000fea0003800000 */
.L_x_26601:
[----:B------:R2:W-:Y:S01]  /*2c90*/  STG.E.U16 desc[UR36][R2.64], R5 ;  /* 0x0000000502007986 */ /* 0x0005e2000c101524 */
[----:B------:R-:W-:Y:S05]  /*2ca0*/  BRA `(.L_x_26591) ;  /* 0x0000000400a87947 */ /* 0x000fea0003800000 */
.L_x_26598:
        /* <DEDUP_REMOVED lines=12> */
.L_x_26609:
        /* <DEDUP_REMOVED lines=13> */
.L_x_26612:
[----:B------:R-:W-:-:S04]  /*2e40*/  SHF.R.U32.HI R0, RZ, 0x14, R5 ;  /* 0x00000014ff007819 */ /* 0x000fc80000011605 */
[----:B------:R-:W-:-:S04]  /*2e50*/  LOP3.LUT R0, R0, 0x1, RZ, 0xc0, !PT ;  /* 0x0000000100007812 */ /* 0x000fc800078ec0ff */
[----:B------:R-:W-:-:S04]  /*2e60*/  IADD3 R0, PT, PT, R5, 0x487ffff, R0 ;  /* 0x0487ffff05007810 */ /* 0x000fc80007ffe000 */
[----:B------:R-:W-:-:S04]  /*2e70*/  SHF.R.U32.HI R0, RZ, 0x14, R0 ;  /* 0x00000014ff007819 */ /* 0x000fc80000011600 */
[----:B------:R-:W-:-:S07]  /*2e80*/  LOP3.LUT R4, R0, 0xff, RZ, 0xc0, !PT ;  /* 0x000000ff00047812 */ /* 0x000fce00078ec0ff */
.L_x_26613:
[----:B------:R-:W-:-:S04]  /*2e90*/  SHF.R.U32.HI R5, RZ, 0x18, R5 ;  /* 0x00000018ff057819 */ /* 0x000fc80000011605 */
[----:B------:R-:W-:-:S04]  /*2ea0*/  LOP3.LUT R4, R4, 0x80, R5, 0xf8, !PT ;  /* 0x0000008004047812 */ /* 0x000fc800078ef805 */
[----:B------:R-:W-:-:S07]  /*2eb0*/  PRMT R0, R4, 0x7610, R0 ;  /* 0x0000761004007816 */ /* 0x000fce0000000000 */
.L_x_26611:
[----:B------:R-:W-:Y:S05]  /*2ec0*/  BSYNC.RECONVERGENT B0 ;  /* 0x0000000000007941 */ /* 0x000fea0003800200 */
.L_x_26610:
[----:B------:R0:W-:Y:S01]  /*2ed0*/  STG.E.U8 desc[UR36][R2.64], R0 ;  /* 0x0000000002007986 */ /* 0x0001e2000c101124 */
[----:B------:R-:W-:Y:S05]  /*2ee0*/  BRA `(.L_x_26591) ;  /* 0x0000000400187947 */ /* 0x000fea0003800000 */
.L_x_26608:
        /* <DEDUP_REMOVED lines=13> */
.L_x_26616:
[----:B------:R-:W-:-:S04]  /*2fc0*/  SHF.R.U32.HI R0, RZ, 0x15, R5 ;  /* 0x00000015ff007819 */ /* 0x000fc80000011605 */
[----:B------:R-:W-:-:S04]  /*2fd0*/  LOP3.LUT R0, R0, 0x1, RZ, 0xc0, !PT ;  /* 0x0000000100007812 */ /* 0x000fc800078ec0ff */
[----:B------:R-:W-:-:S04]  /*2fe0*/  IADD3 R0, PT, PT, R5, 0x88fffff, R0 ;  /* 0x088fffff05007810 */ /* 0x000fc80007ffe000 */
[----:B------:R-:W-:-:S04]  /*2ff0*/  SHF.R.U32.HI R0, RZ, 0x15, R0 ;  /* 0x00000015ff007819 */ /* 0x000fc80000011600 */
[----:B------:R-:W-:-:S07]  /*3000*/  LOP3.LUT R4, R0, 0xff, RZ, 0xc0, !PT ;  /* 0x000000ff00047812 */ /* 0x000fce00078ec0ff */
.L_x_26617:
[----:B------:R-:W-:-:S04]  /*3010*/  SHF.R.U32.HI R5, RZ, 0x18, R5 ;  /* 0x00000018ff057819 */ /* 0x000fc80000011605 */
[----:B------:R-:W-:-:S04]  /*3020*/  LOP3.LUT R4, R4, 0x80, R5, 0xf8, !PT ;  /* 0x0000008004047812 */ /* 0x000fc800078ef805 */
[----:B------:R-:W-:-:S07]  /*3030*/  PRMT R0, R4, 0x7610, R0 ;  /* 0x0000761004007816 */ /* 0x000fce0000000000 */
.L_x_26615:
[----:B------:R-:W-:Y:S05]  /*3040*/  BSYNC.RECONVERGENT B0 ;  /* 0x0000000000007941 */ /* 0x000fea0003800200 */
.L_x_26614:
[----:B------:R0:W-:Y:S01]  /*3050*/  STG.E.U8 desc[UR36][R2.64], R0 ;  /* 0x0000000002007986 */ /* 0x0001e2000c101124 */
[----:B------:R-:W-:Y:S05]  /*3060*/  BRA `(.L_x_26591) ;  /* 0x0000000000b87947 */ /* 0x000fea0003800000 */
.L_x_26607:
[----:B------:R-:W-:-:S09]  /*3070*/  UISETP.NE.AND UP0, UPT, UR4, 0x1c, UPT ;  /* 0x0000001c0400788c */ /* 0x000fd2000bf05270 */
[----:B------:R-:W-:Y:S05]  /*3080*/  BRA.U !UP0, `(.L_x_26618) ;  /* 0x0000000108a47547 */ /* 0x000fea000b800000 */
[----:B------:R-:W-:-:S09]  /*3090*/  UISETP.NE.AND UP0, UPT, UR4, 0x1d, UPT ;  /* 0x0000001d0400788c */ /* 0x000fd2000bf05270 */
[----:B------:R-:W-:Y:S05]  /*30a0*/  BRA.U !UP0, `(.L_x_26619) ;  /* 0x00000001088c7547 */ /* 0x000fea000b800000 */
[----:B------:R-:W-:-:S09]  /*30b0*/  UISETP.NE.AND UP0, UPT, UR4, 0x2c, UPT ;  /* 0x0000002c0400788c */ /* 0x000fd2000bf05270 */
[----:B------:R-:W-:Y:S05]  /*30c0*/  BRA.U !UP0, `(.L_x_26620) ;  /* 0x0000000108447547 */ /* 0x000fea000b800000 */
.L_x_26590:
        /* <DEDUP_REMOVED lines=16> */
.L_x_26621:
[----:B------:R-:W-:Y:S05]  /*31d0*/  BRA `(.L_x_26591) ;  /* 0x00000000005c7947 */ /* 0x000fea0003800000 */
.L_x_26620:
        /* <DEDUP_REMOVED lines=16> */
.L_x_26619:
[----:B------:R-:W-:-:S06]  /*32e0*/  IMAD.U32 R5, R5, 0x10000, RZ ;  /* 0x0001000005057824 */ /* 0x000fcc00078e00ff */
[----:B------:R-:W0:Y:S02]  /*32f0*/  F2I.U64.TRUNC R4, R5 ;  /* 0x0000000500047311 */ /* 0x000e24000020d800 */
[----:B0-----:R0:W-:Y:S01]  /*3300*/  STG.E.64 desc[UR36][R2.64], R4 ;  /* 0x0000000402007986 */ /* 0x0011e2000c101b24 */
[----:B------:R-:W-:Y:S05]  /*3310*/  BRA `(.L_x_26591) ;  /* 0x00000000000c7947 */ /* 0x000fea0003800000 */
.L_x_26618:
[----:B------:R-:W-:-:S06]  /*3320*/  IMAD.U32 R5, R5, 0x10000, RZ ;  /* 0x0001000005057824 */ /* 0x000fcc00078e00ff */
[----:B------:R-:W0:Y:S02]  /*3330*/  F2I.FTZ.U32.TRUNC.NTZ R5, R5 ;  /* 0x0000000500057305 */ /* 0x000e24000021f000 */
[----:B0-----:R0:W-:Y:S02]  /*3340*/  STG.E desc[UR36][R2.64], R5 ;  /* 0x0000000502007986 */ /* 0x0011e4000c101924 */
.L_x_26591:
[----:B------:R-:W-:-:S07]  /*3350*/  IADD3 R17, PT, PT, R17, 0x80, RZ ;  /* 0x0000008011117810 */ /* 0x000fce0007ffe0ff */
.L_x_26549:
[----:B------:R-:W-:Y:S05]  /*3360*/  BSYNC.RECONVERGENT B6 ;  /* 0x0000000000067941 */ /* 0x000fea0003800200 */
.L_x_26548:
        /* <DEDUP_REMOVED lines=307> */
.L_x_26624:
        /* <DEDUP_REMOVED lines=18> */
.L_x_26628:
[----:B------:R-:W2:Y:S02]  /*47c0*/  LDG.E.U8 R2, desc[UR36][R2.64] ;  /* 0x0000002402027981 */ /* 0x000ea4000c1e1100 */
[----:B--2---:R-:W-:-:S04]  /*47d0*/  I2FP.F32.U32 R0, R2 ;  /* 0x0000000200007245 */ /* 0x004fc80000201000 */
[----:B------:R-:W-:Y:S01]  /*47e0*/  F2FP.BF16.F32.PACK_AB R0, RZ, R0 ;  /* 0x00000000ff00723e */ /* 0x000fe200000010ff */
[----:B------:R-:W-:Y:S06]  /*47f0*/  BRA `(.L_x_26630) ;  /* 0x0000000c00847947 */ /* 0x000fec0003800000 */
.L_x_26627:
        /* <DEDUP_REMOVED lines=10> */
.L_x_26632:
[----:B------:R-:W2:Y:S02]  /*48a0*/  LDG.E R2, desc[UR36][R2.64] ;  /* 0x0000002402027981 */ /* 0x000ea4000c1e1900 */
[----:B--2---:R-:W-:-:S04]  /*48b0*/  I2FP.F32.S32 R0, R2 ;  /* 0x0000000200007245 */ /* 0x004fc80000201400 */
[----:B------:R-:W-:Y:S01]  /*48c0*/  F2FP.BF16.F32.PACK_AB R0, RZ, R0 ;  /* 0x00000000ff00723e */ /* 0x000fe200000010ff */
[----:B------:R-:W-:Y:S06]  /*48d0*/  BRA `(.L_x_26630) ;  /* 0x0000000c004c7947 */ /* 0x000fec0003800000 */
.L_x_26631:
[----:B------:R-:W2:Y:S02]  /*48e0*/  LDG.E.U16 R2, desc[UR36][R2.64] ;  /* 0x0000002402027981 */ /* 0x000ea4000c1e1500 */
[----:B--2---:R-:W0:Y:S02]  /*48f0*/  I2F.S16 R0, R2 ;  /* 0x0000000200007306 */ /* 0x004e240000101400 */
[----:B0-----:R-:W-:Y:S01]  /*4900*/  F2FP.BF16.F32.PACK_AB R0, RZ, R0 ;  /* 0x00000000ff00723e */ /* 0x001fe200000010ff */
[----:B------:R-:W-:Y:S06]  /*4910*/  BRA `(.L_x_26630) ;  /* 0x0000000c003c7947 */ /* 0x000fec0003800000 */
.L_x_26626:
        /* <DEDUP_REMOVED lines=9> */
.L_x_26634:
[----:B------:R-:W2:Y:S02]  /*49b0*/  LDG.E.U16 R0, desc[UR36][R2.64] ;  /* 0x0000002402007981 */ /* 0x000ea4000c1e1500 */
[----:B--2---:R-:W-:-:S05]  /*49c0*/  HADD2.F32 R0, -RZ, R0.H0_H0 ;  /* 0x20000000ff007230 */ /* 0x004fca0000004100 */
[----:B------:R-:W-:Y:S01]  /*49d0*/  F2FP.BF16.F32.PACK_AB R0, RZ, R0 ;  /* 0x00000000ff00723e */ /* 0x000fe200000010ff */
[----:B------:R-:W-:Y:S06]  /*49e0*/  BRA `(.L_x_26630) ;  /* 0x0000000c00087947 */ /* 0x000fec0003800000 */
.L_x_26633:
        /* <DEDUP_REMOVED lines=9> */
.L_x_26636:
[----:B------:R-:W2:Y:S02]  /*4a80*/  LDG.E.U16 R2, desc[UR36][R2.64] ;  /* 0x0000002402027981 */ /* 0x000ea4000c1e1500 */
[----:B--2---:R-:W-:-:S05]  /*4a90*/  HADD2.F32 R0, -RZ, R2.H0_H0 ;  /* 0x20000002ff007230 */ /* 0x004fca0000004100 */
[----:B------:R-:W-:Y:S01]  /*4aa0*/  F2FP.BF16.F32.PACK_AB R0, RZ, R0 ;  /* 0x00000000ff00723e */ /* 0x000fe200000010ff */
[----:B------:R-:W-:Y:S06]  /*4ab0*/  BRA `(.L_x_26630) ;  /* 0x0000000800d47947 */ /* 0x000fec0003800000 */
.L_x_26635:
        /* <DEDUP_REMOVED lines=8> */
.L_x_26625:
        /* <DEDUP_REMOVED lines=13> */
.L_x_26639:
        /* <DEDUP_REMOVED lines=8> */
.L_x_26638:
        /* <DEDUP_REMOVED lines=27> */
.L_x_26641:
        /* <DEDUP_REMOVED lines=13> */
.L_x_26640:
[----:B------:R0:W5:Y:S01]  /*4f10*/  LDG.E.U16 R0, desc[UR36][R2.64] ;  /* 0x0000002402007981 */ /* 0x000162000c1e1500 */
[----:B------:R-:W-:Y:S05]  /*4f20*/  BRA `(.L_x_26630) ;  /* 0x0000000400b87947 */ /* 0x000fea0003800000 */
.L_x_26637:
        /* <DEDUP_REMOVED lines=12> */
.L_x_26644:
        /* <DEDUP_REMOVED lines=21> */
.L_x_26648:
[----:B------:R-:W-:Y:S05]  /*5140*/  BSYNC.RECONVERGENT B1 ;  /* 0x0000000000017941 */ /* 0x000fea0003800200 */
.L_x_26647:
[----:B------:R-:W-:Y:S01]  /*5150*/  IMAD.SHL.U32 R0, R0, 0x100000, RZ ;  /* 0x0010000000007824 */ /* 0x000fe200078e00ff */
[----:B------:R-:W-:-:S04]  /*5160*/  LEA R2, R2, 0x3b800000, 0x17 ;  /* 0x3b80000002027811 */ /* 0x000fc800078eb8ff */
[----:B------:R-:W-:-:S07]  /*5170*/  LOP3.LUT R0, R2, R0, R7, 0xfe, !PT ;  /* 0x0000000002007212 */ /* 0x000fce00078efe07 */
.L_x_26646:
[----:B------:R-:W-:Y:S05]  /*5180*/  BSYNC.RECONVERGENT B0 ;  /* 0x0000000000007941 */ /* 0x000fea0003800200 */
.L_x_26645:
[----:B------:R-:W-:Y:S01]  /*5190*/  F2FP.BF16.F32.PACK_AB R0, RZ, R0 ;  /* 0x00000000ff00723e */ /* 0x000fe200000010ff */
[----:B------:R-:W-:Y:S06]  /*51a0*/  BRA `(.L_x_26630) ;  /* 0x0000000400187947 */ /* 0x000fec0003800000 */
.L_x_26643:
        /* <DEDUP_REMOVED lines=21> */
.L_x_26652:
[----:B------:R-:W-:Y:S05]  /*5300*/  BSYNC.RECONVERGENT B1 ;  /* 0x0000000000017941 */ /* 0x000fea0003800200 */
.L_x_26651:
[----:B------:R-:W-:Y:S02]  /*5310*/  SHF.L.U32 R0, R0, 0x15, RZ ;  /* 0x0000001500007819 */ /* 0x000fe400000006ff */
[----:B------:R-:W-:-:S04]  /*5320*/  LEA R2, R2, 0x37800000, 0x17 ;  /* 0x3780000002027811 */ /* 0x000fc800078eb8ff */
[----:B------:R-:W-:-:S07]  /*5330*/  LOP3.LUT R0, R2, R0, R7, 0xfe, !PT ;  /* 0x0000000002007212 */ /* 0x000fce00078efe07 */
.L_x_26650:
[----:B------:R-:W-:Y:S05]  /*5340*/  BSYNC.RECONVERGENT B0 ;  /* 0x0000000000007941 */ /* 0x000fea0003800200 */
.L_x_26649:
[----:B------:R-:W-:Y:S01]  /*5350*/  F2FP.BF16.F32.PACK_AB R0, RZ, R0 ;  /* 0x00000000ff00723e */ /* 0x000fe200000010ff */
[----:B------:R-:W-:Y:S06]  /*5360*/  BRA `(.L_x_26630) ;  /* 0x0000000000a87947 */ /* 0x000fec0003800000 */
.L_x_26642:
        /* <DEDUP_REMOVED lines=14> */
.L_x_26656:
[----:B------:R-:W-:Y:S05]  /*5450*/  BSYNC.RECONVERGENT B0 ;  /* 0x0000000000007941 */ /* 0x000fea0003800200 */
.L_x_26655:
[----:B------:R-:W-:Y:S01]  /*5460*/  F2FP.BF16.F32.PACK_AB R0, RZ, R0 ;  /* 0x00000000ff00723e */ /* 0x000fe200000010ff */
[----:B------:R-:W-:Y:S06]  /*5470*/  BRA `(.L_x_26630) ;  /* 0x0000000000647947 */ /* 0x000fec0003800000 */
.L_x_26629:
        /* <DEDUP_REMOVED lines=16> */
.L_x_26657:
[----:B------:R-:W-:Y:S01]  /*5580*/  PRMT R0, RZ, 0x7610, R0 ;  /* 0x00007610ff007816 */ /* 0x000fe20000000000 */
[----:B------:R-:W-:Y:S06]  /*5590*/  BRA `(.L_x_26630) ;  /* 0x00000000001c7947 */ /* 0x000fec0003800000 */
.L_x_26654:
[----:B------:R-:W2:Y:S02]  /*55a0*/  LDG.E.64 R2, desc[UR36][R2.64] ;  /* 0x0000002402027981 */ /* 0x000ea4000c1e1b00 */
[----:B--2---:R-:W0:Y:S02]  /*55b0*/  I2F.U64 R0, R2 ;  /* 0x0000000200007312 */ /* 0x004e240000301000 */
[----:B0-----:R-:W-:Y:S01]  /*55c0*/  F2FP.BF16.F32.PACK_AB R0, RZ, R0 ;  /* 0x00000000ff00723e */ /* 0x001fe200000010ff */
[----:B------:R-:W-:Y:S06]  /*55d0*/  BRA `(.L_x_26630) ;  /* 0x00000000000c7947 */ /* 0x000fec0003800000 */
.L_x_26653:
[----:B------:R-:W2:Y:S02]  /*55e0*/  LDG.E R2, desc[UR36][R2.64] ;  /* 0x0000002402027981 */ /* 0x000ea4000c1e1900 */
[----:B--2---:R-:W-:-:S04]  /*55f0*/  I2FP.F32.U32 R0, R2 ;  /* 0x0000000200007245 */ /* 0x004fc80000201000 */
[----:B------:R-:W-:-:S07]  /*5600*/  F2FP.BF16.F32.PACK_AB R0, RZ, R0 ;  /* 0x00000000ff00723e */ /* 0x000fce00000010ff */
.L_x_26630:
        /* <DEDUP_REMOVED lines=13> */
[----:B------:R-:W-:-:S04]  /*56e0*/  @!P0 FMNMX.FTZ R4, R7, R4, !PT ;  /* 0x0000000407048209 */ /* 0x000fc80007810000 */
[----:B------:R-:W-:-:S04]  /*56f0*/  @!P0 F2FP.BF16.F32.PACK_AB R4, RZ, R4 ;  /* 0x00000004ff04823e */ /* 0x000fc800000010ff */
[----:B------:R-:W-:-:S07]  /*5700*/  @!P0 PRMT R5, R4, 0x7610, R5 ;  /* 0x0000761004058816 */ /* 0x000fce0000000005 */
.L_x_26658:
        /* <DEDUP_REMOVED lines=13> */
.L_x_26662:
[----:B------:R-:W-:-:S06]  /*57e0*/  IMAD.U32 R5, R5, 0x10000, RZ ;  /* 0x0001000005057824 */ /* 0x000fcc00078e00ff */
[----:B------:R-:W0:Y:S02]  /*57f0*/  F2I.S64.TRUNC R4, R5 ;  /* 0x0000000500047311 */ /* 0x000e24000020d900 */
[----:B0-----:R0:W-:Y:S01]  /*5800*/  STG.E.U8 desc[UR36][R2.64], R4 ;  /* 0x0000000402007986 */ /* 0x0011e2000c101124 */
[----:B------:R-:W-:Y:S05]  /*5810*/  BRA `(.L_x_26664) ;  /* 0x0000000c006c7947 */ /* 0x000fea0003800000 */
.L_x_26661:
        /* <DEDUP_REMOVED lines=10> */
.L_x_26666:
[----:B------:R-:W-:-:S06]  /*58c0*/  SHF.L.U32 R5, R5, 0x10, RZ ;  /* 0x0000001005057819 */ /* 0x000fcc00000006ff */
[----:B------:R-:W0:Y:S02]  /*58d0*/  F2I.FTZ.TRUNC.NTZ R5, R5 ;  /* 0x0000000500057305 */ /* 0x000e24000021f100 */
[----:B0-----:R0:W-:Y:S01]  /*58e0*/  STG.E desc[UR36][R2.64], R5 ;  /* 0x0000000502007986 */ /* 0x0011e2000c101924 */
[----:B------:R-:W-:Y:S05]  /*58f0*/  BRA `(.L_x_26664) ;  /* 0x0000000c00347947 */ /* 0x000fea0003800000 */
.L_x_26665:
[----:B------:R-:W-:-:S06]  /*5900*/  IMAD.U32 R5, R5, 0x10000, RZ ;  /* 0x0001000005057824 */ /* 0x000fcc00078e00ff */
[----:B------:R-:W0:Y:S02]  /*5910*/  F2I.FTZ.TRUNC.NTZ R5, R5 ;  /* 0x0000000500057305 */ /* 0x000e24000021f100 */
[----:B0-----:R0:W-:Y:S01]  /*5920*/  STG.E.U16 desc[UR36][R2.64], R5 ;  /* 0x0000000502007986 */ /* 0x0011e2000c101524 */
[----:B------:R-:W-:Y:S05]  /*5930*/  BRA `(.L_x_26664) ;  /* 0x0000000c00247947 */ /* 0x000fea0003800000 */
.L_x_26660:
        /* <DEDUP_REMOVED lines=9> */
.L_x_26668:
[----:B-----5:R-:W-:-:S05]  /*59d0*/  IMAD.U32 R0, R5, 0x10000, RZ ;  /* 0x0001000005007824 */ /* 0x020fca00078e00ff */
[----:B------:R-:W-:-:S05]  /*59e0*/  F2FP.F16.F32.PACK_AB R0, RZ, R0 ;  /* 0x00000000ff00723e */ /* 0x000fca00000000ff */
[----:B------:R0:W-:Y:S01]  /*59f0*/  STG.E.U16 desc[UR36][R2.64], R0 ;  /* 0x0000000002007986 */ /* 0x0001e2000c101524 */
[----:B------:R-:W-:Y:S05]  /*5a00*/  BRA `(.L_x_26664) ;  /* 0x0000000800f07947 */ /* 0x000fea0003800000 */
.L_x_26667:
        /* <DEDUP_REMOVED lines=10> */
.L_x_26670:
[----:B------:R-:W-:-:S05]  /*5ab0*/  IMAD.U32 R5, R5, 0x10000, RZ ;  /* 0x0001000005057824 */ /* 0x000fca00078e00ff */
[----:B------:R-:W-:-:S04]  /*5ac0*/  F2FP.F16.F32.PACK_AB R5, RZ, R5 ;  /* 0x00000005ff05723e */ /* 0x000fc800000000ff */
[----:B------:R-:W-:-:S05]  /*5ad0*/  PRMT R5, R5, 0x5410, RZ ;  /* 0x0000541005057816 */ /* 0x000fca00000000ff */
[----:B------:R0:W-:Y:S01]  /*5ae0*/  STG.E desc[UR36][R2.64], R5 ;  /* 0x0000000502007986 */ /* 0x0001e2000c101924 */
[----:B------:R-:W-:Y:S05]  /*5af0*/  BRA `(.L_x_26664) ;  /* 0x0000000800b47947 */ /* 0x000fea0003800000 */
.L_x_26669:
[----:B------:R-:W-:-:S04]  /*5b00*/  IMAD.U32 R4, R5, 0x10000, RZ ;  /* 0x0001000005047824 */ /* 0x000fc800078e00ff */
[----:B------:R-:W-:-:S06]  /*5b10*/  FMUL.FTZ R4, R4, 1 ;  /* 0x3f80000004047820 */ /* 0x000fcc0000410000 */
[----:B------:R-:W0:Y:S02]  /*5b20*/  F2F.F64.F32 R4, R4 ;  /* 0x0000000400047310 */ /* 0x000e240000201800 */
[----:B0-----:R0:W-:Y:S01]  /*5b30*/  STG.E.64 desc[UR36][R2.64], R4 ;  /* 0x0000000402007986 */ /* 0x0011e2000c101b24 */
[----:B------:R-:W-:Y:S05]  /*5b40*/  BRA `(.L_x_26664) ;  /* 0x0000000800a07947 */ /* 0x000fea0003800000 */
.L_x_26659:
        /* <DEDUP_REMOVED lines=14> */
.L_x_26674:
        /* <DEDUP_REMOVED lines=18> */
.L_x_26677:
[----:B------:R-:W-:-:S04]  /*5d50*/  SHF.R.U32.HI R5, RZ, 0x18, R5 ;  /* 0x00000018ff057819 */ /* 0x000fc80000011605 */
[----:B------:R-:W-:-:S07]  /*5d60*/  LOP3.LUT R0, R0, 0x80, R5, 0xf8, !PT ;  /* 0x0000008000007812 */ /* 0x000fce00078ef805 */
.L_x_26676:
[----:B------:R-:W-:Y:S05]  /*5d70*/  BSYNC.RECONVERGENT B0 ;  /* 0x0000000000007941 */ /* 0x000fea0003800200 */
.L_x_26675:
[----:B------:R3:W-:Y:S01]  /*5d80*/  STG.E.U8 desc[UR36][R2.64], R0 ;  /* 0x0000000002007986 */ /* 0x0007e2000c101124 */
[----:B------:R-:W-:Y:S05]  /*5d90*/  BRA `(.L_x_26664) ;  /* 0x00000008000c7947 */ /* 0x000fea0003800000 */
.L_x_26673:
        /* <DEDUP_REMOVED lines=18> */
.L_x_26680:
[----:B------:R-:W-:-:S04]  /*5ec0*/  SHF.R.U32.HI R5, RZ, 0x18, R5 ;  /* 0x00000018ff057819 */ /* 0x000fc80000011605 */
[----:B------:R-:W-:-:S07]  /*5ed0*/  LOP3.LUT R0, R0, 0x80, R5, 0xf8, !PT ;  /* 0x0000008000007812 */ /* 0x000fce00078ef805 */
.L_x_26679:
[----:B------:R-:W-:Y:S05]  /*5ee0*/  BSYNC.RECONVERGENT B0 ;  /* 0x0000000000007941 */ /* 0x000fea0003800200 */
.L_x_26678:
[----:B------:R0:W-:Y:S01]  /*5ef0*/  STG.E.U8 desc[UR36][R2.64], R0 ;  /* 0x0000000002007986 */ /* 0x0001e2000c101124 */
[----:B------:R-:W-:Y:S05]  /*5f00*/  BRA `(.L_x_26664) ;  /* 0x0000000400b07947 */ /* 0x000fea0003800000 */
.L_x_26672:
        /* <DEDUP_REMOVED lines=22> */
.L_x_26682:
[----:B------:R-:W-:-:S06]  /*6070*/  SHF.L.U32 R5, R5, 0x10, RZ ;  /* 0x0000001005057819 */ /* 0x000fcc00000006ff */
[----:B------:R-:W0:Y:S02]  /*6080*/  F2I.U64.TRUNC R4, R5 ;  /* 0x0000000500047311 */ /* 0x000e24000020d800 */
[----:B0-----:R1:W-:Y:S01]  /*6090*/  STG.E.64 desc[UR36][R2.64], R4 ;  /* 0x0000000402007986 */ /* 0x0013e2000c101b24 */
[----:B------:R-:W-:Y:S05]  /*60a0*/  BRA `(.L_x_26664) ;  /* 0x0000000400487947 */ /* 0x000fea0003800000 */
.L_x_26681:
[----:B------:R-:W-:-:S06]  /*60b0*/  IMAD.U32 R5, R5, 0x10000, RZ ;  /* 0x0001000005057824 */ /* 0x000fcc00078e00ff */
[----:B------:R-:W0:Y:S02]  /*60c0*/  F2I.FTZ.U32.TRUNC.NTZ R5, R5 ;  /* 0x0000000500057305 */ /* 0x000e24000021f000 */
[----:B0-----:R0:W-:Y:S01]  /*60d0*/  STG.E desc[UR36][R2.64], R5 ;  /* 0x0000000502007986 */ /* 0x0011e2000c101924 */
[----:B------:R-:W-:Y:S05]  /*60e0*/  BRA `(.L_x_26664) ;  /* 0x0000000400387947 */ /* 0x000fea0003800000 */
.L_x_26671:
        /* <DEDUP_REMOVED lines=11> */
.L_x_26684:
[----:B------:R-:W-:Y:S01]  /*61a0*/  IMAD.U32 R5, R5, 0x10000, RZ ;  /* 0x0001000005057824 */ /* 0x000fe200078e00ff */
[----:B------:R-:W-:-:S03]  /*61b0*/  CS2R R6, SRZ ;  /* 0x0000000000067805 */ /* 0x000fc6000001ff00 */
[----:B------:R-:W-:-:S06]  /*61c0*/  FMUL.FTZ R5, R5, 1 ;  /* 0x3f80000005057820 */ /* 0x000fcc0000410000 */
[----:B------:R-:W0:Y:S02]  /*61d0*/  F2F.F64.F32 R4, R5 ;  /* 0x0000000500047310 */ /* 0x000e240000201800 */
[----:B0-----:R0:W-:Y:S01]  /*61e0*/  STG.E.128 desc[UR36][R2.64], R4 ;  /* 0x0000000402007986 */ /* 0x0011e2000c101d24 */
[----:B------:R-:W-:Y:S05]  /*61f0*/  BRA `(.L_x_26664) ;  /* 0x0000000000f47947 */ /* 0x000fea0003800000 */
.L_x_26683:
[----:B------:R-:W-:-:S09]  /*6200*/  UISETP.NE.AND UP0, UPT, UR4, 0xf, UPT ;  /* 0x0000000f0400788c */ /* 0x000fd2000bf05270 */
[----:B------:R-:W-:Y:S05]  /*6210*/  BRA.U !UP0, `(.L_x_26685) ;  /* 0x0000000108e87547 */ /* 0x000fea000b800000 */
[----:B------:R-:W-:-:S09]  /*6220*/  UISETP.NE.AND UP0, UPT, UR4, 0x17, UPT ;  /* 0x000000170400788c */ /* 0x000fd2000bf05270 */
[----:B------:R-:W-:Y:S05]  /*6230*/  BRA.U !UP0, `(.L_x_26686) ;  /* 0x0000000108907547 */ /* 0x000fea000b800000 */
[----:B------:R-:W-:-:S09]  /*6240*/  UISETP.NE.AND UP0, UPT, UR4, 0x18, UPT ;  /* 0x000000180400788c */ /* 0x000fd2000bf05270 */
[----:B------:R-:W-:Y:S05]  /*6250*/  BRA.U !UP0, `(.L_x_26687) ;  /* 0x0000000108447547 */ /* 0x000fea000b800000 */
.L_x_26663:
        /* <DEDUP_REMOVED lines=16> */
.L_x_26688:
[----:B------:R-:W-:Y:S05]  /*6360*/  BRA `(.L_x_26664) ;  /* 0x0000000000987947 */ /* 0x000fea0003800000 */
.L_x_26687:
        /* <DEDUP_REMOVED lines=13> */
.L_x_26690:
[----:B------:R-:W-:Y:S05]  /*6440*/  BSYNC.RECONVERGENT B0 ;  /* 0x0000000000007941 */ /* 0x000fea0003800200 */
.L_x_26689:
[----:B------:R-:W-:-:S05]  /*6450*/  LOP3.LUT R5, R0, 0x80, R5, 0xf8, !PT ;  /* 0x0000008000057812 */ /* 0x000fca00078ef805 */
[----:B------:R0:W-:Y:S01]  /*6460*/  STG.E.U8 desc[UR36][R2.64], R5 ;  /* 0x0000000502007986 */ /* 0x0001e2000c101124 */
[----:B------:R-:W-:Y:S05]  /*6470*/  BRA `(.L_x_26664) ;  /* 0x0000000000547947 */ /* 0x000fea0003800000 */
.L_x_26686:
        /* <DEDUP_REMOVED lines=12> */
.L_x_26692:
[----:B------:R-:W-:Y:S02]  /*6540*/  ISETP.GT.U32.AND P0, PT, R4, 0x7f800000, PT ;  /* 0x7f8000000400780c */ /* 0x000fe40003f04070 */
[----:B-----5:R-:W-:-:S04]  /*6550*/  MOV R0, 0x7f ;  /* 0x0000007f00007802 */ /* 0x020fc80000000f00 */
[----:B------:R-:W-:-:S07]  /*6560*/  SEL R0, R0, 0x7c, P0 ;  /* 0x0000007c00007807 */ /* 0x000fce0000000000 */
.L_x_26693:
[----:B------:R-:W-:Y:S05]  /*6570*/  BSYNC.RECONVERGENT B0 ;  /* 0x0000000000007941 */ /* 0x000fea0003800200 */
.L_x_26691:
[----:B------:R-:W-:-:S04]  /*6580*/  SHF.R.U32.HI R5, RZ, 0x18, R5 ;  /* 0x00000018ff057819 */ /* 0x000fc80000011605 */
[----:B------:R-:W-:-:S05]  /*6590*/  LOP3.LUT R5, R0, 0x80, R5, 0xf8, !PT ;  /* 0x0000008000057812 */ /* 0x000fca00078ef805 */
[----:B------:R0:W-:Y:S01]  /*65a0*/  STG.E.U8 desc[UR36][R2.64], R5 ;  /* 0x0000000502007986 */ /* 0x0001e2000c101124 */
[----:B------:R-:W-:Y:S05]  /*65b0*/  BRA `(.L_x_26664) ;  /* 0x0000000000047947 */ /* 0x000fea0003800000 */
.L_x_26685:
[----:B------:R0:W-:Y:S02]  /*65c0*/  STG.E.U16 desc[UR36][R2.64], R5 ;  /* 0x0000000502007986 */ /* 0x0001e4000c101524 */
.L_x_26664:
[----:B------:R-:W-:-:S07]  /*65d0*/  VIADD R17, R17, 0x80 ;  /* 0x0000008011117836 */ /* 0x000fce0000000000 */
.L_x_26623:
[----:B------:R-:W-:Y:S05]  /*65e0*/  BSYNC.RECONVERGENT B6 ;  /* 0x0000000000067941 */ /* 0x000fea0003800200 */
.L_x_26622:
        /* <DEDUP_REMOVED lines=307> */
.L_x_26696:
        /* <DEDUP_REMOVED lines=18> */
.L_x_26700:
[----:B------:R-:W2:Y:S02]  /*7a40*/  LDG.E.U8 R2, desc[UR36][R2.64] ;  /* 0x0000002402027981 */ /* 0x000ea4000c1e1100 */
[----:B--2---:R-:W-:-:S04]  /*7a50*/  I2FP.F32.U32 R0, R2 ;  /* 0x0000000200007245 */ /* 0x004fc80000201000 */
[----:B------:R-:W-:Y:S01]  /*7a60*/  F2FP.BF16.F32.PACK_AB R0, RZ, R0 ;  /* 0x00000000ff00723e */ /* 0x000fe200000010ff */
[----:B------:R-:W-:Y:S06]  /*7a70*/  BRA `(.L_x_26702) ;  /* 0x0000000c00847947 */ /* 0x000fec0003800000 */
.L_x_26699:
        /* <DEDUP_REMOVED lines=10> */
.L_x_26704:
[----:B------:R-:W2:Y:S02]  /*7b20*/  LDG.E R2, desc[UR36][R2.64] ;  /* 0x0000002402027981 */ /* 0x000ea4000c1e1900 */
[----:B--2---:R-:W-:-:S04]  /*7b30*/  I2FP.F32.S32 R0, R2 ;  /* 0x0000000200007245 */ /* 0x004fc80000201400 */
[----:B------:R-:W-:Y:S01]  /*7b40*/  F2FP.BF16.F32.PACK_AB R0, RZ, R0 ;  /* 0x00000000ff00723e */ /* 0x000fe200000010ff */
[----:B------:R-:W-:Y:S06]  /*7b50*/  BRA `(.L_x_26702) ;  /* 0x0000000c004c7947 */ /* 0x000fec0003800000 */
.L_x_26703:
[----:B------:R-:W2:Y:S02]  /*7b60*/  LDG.E.U16 R2, desc[UR36][R2.64] ;  /* 0x0000002402027981 */ /* 0x000ea4000c1e1500 */
[----:B--2---:R-:W0:Y:S02]  /*7b70*/  I2F.S16 R0, R2 ;  /* 0x0000000200007306 */ /* 0x004e240000101400 */
[----:B0-----:R-:W-:Y:S01]  /*7b80*/  F2FP.BF16.F32.PACK_AB R0, RZ, R0 ;  /* 0x00000000ff00723e */ /* 0x001fe200000010ff */
[----:B------:R-:W-:Y:S06]  /*7b90*/  BRA `(.L_x_26702) ;  /* 0x0000000c003c7947 */ /* 0x000fec0003800000 */
.L_x_26698:
        /* <DEDUP_REMOVED lines=9> */
.L_x_26706:
[----:B------:R-:W2:Y:S02]  /*7c30*/  LDG.E.U16 R0, desc[UR36][R2.64] ;  /* 0x0000002402007981 */ /* 0x000ea4000c1e1500 */
[----:B--2---:R-:W-:-:S05]  /*7c40*/  HADD2.F32 R0, -RZ, R0.H0_H0 ;  /* 0x20000000ff007230 */ /* 0x004fca0000004100 */
[----:B------:R-:W-:Y:S01]  /*7c50*/  F2FP.BF16.F32.PACK_AB R0, RZ, R0 ;  /* 0x00000000ff00723e */ /* 0x000fe200000010ff */
[----:B------:R-:W-:Y:S06]  /*7c60*/  BRA `(.L_x_26702) ;  /* 0x0000000c00087947 */ /* 0x000fec0003800000 */
.L_x_26705:
        /* <DEDUP_REMOVED lines=9> */
.L_x_26708:
[----:B------:R-:W2:Y:S02]  /*7d00*/  LDG.E.U16 R2, desc[UR36][R2.64] ;  /* 0x0000002402027981 */ /* 0x000ea4000c1e1500 */
[----:B--2---:R-:W-:-:S05]  /*7d10*/  HADD2.F32 R0, -RZ, R2.H0_H0 ;  /* 0x20000002ff007230 */ /* 0x004fca0000004100 */
[----:B------:R-:W-:Y:S01]  /*7d20*/  F2FP.BF16.F32.PACK_AB R0, RZ, R0 ;  /* 0x00000000ff00723e */ /* 0x000fe200000010ff */
[----:B------:R-:W-:Y:S06]  /*7d30*/  BRA `(.L_x_26702) ;  /* 0x0000000800d47947 */ /* 0x000fec0003800000 */
.L_x_26707:
        /* <DEDUP_REMOVED lines=8> */
.L_x_26697:
        /* <DEDUP_REMOVED lines=13> */
.L_x_26711:
        /* <DEDUP_REMOVED lines=8> */
.L_x_26710:
        /* <DEDUP_REMOVED lines=27> */
.L_x_26713:
        /* <DEDUP_REMOVED lines=13> */
.L_x_26712:
[----:B------:R0:W5:Y:S01]  /*8190*/  LDG.E.U16 R0, desc[UR36][R2.64] ;  /* 0x0000002402007981 */ /* 0x000162000c1e1500 */
[----:B------:R-:W-:Y:S05]  /*81a0*/  BRA `(.L_x_26702) ;  /* 0x0000000400b87947 */ /* 0x000fea0003800000 */
.L_x_26709:
        /* <DEDUP_REMOVED lines=12> */
.L_x_26716:
        /* <DEDUP_REMOVED lines=21> */
.L_x_26720:
[----:B------:R-:W-:Y:S05]  /*83c0*/  BSYNC.RECONVERGENT B1 ;  /* 0x0000000000017941 */ /* 0x000fea0003800200 */
.L_x_26719:
[----:B------:R-:W-:Y:S02]  /*83d0*/  SHF.L.U32 R0, R0, 0x14, RZ ;  /* 0x0000001400007819 */ /* 0x000fe400000006ff */
[----:B------:R-:W-:-:S04]  /*83e0*/  LEA R2, R2, 0x3b800000, 0x17 ;  /* 0x3b80000002027811 */ /* 0x000fc800078eb8ff */
[----:B------:R-:W-:-:S07]  /*83f0*/  LOP3.LUT R0, R2, R0, R7, 0xfe, !PT ;  /* 0x0000000002007212 */ /* 0x000fce00078efe07 */
.L_x_26718:
[----:B------:R-:W-:Y:S05]  /*8400*/  BSYNC.RECONVERGENT B0 ;  /* 0x0000000000007941 */ /* 0x000fea0003800200 */
.L_x_26717:
[----:B------:R-:W-:Y:S01]  /*8410*/  F2FP.BF16.F32.PACK_AB R0, RZ, R0 ;  /* 0x00000000ff00723e */ /* 0x000fe200000010ff */
[----:B------:R-:W-:Y:S06]  /*8420*/  BRA `(.L_x_26702) ;  /* 0x0000000400187947 */ /* 0x000fec0003800000 */
.L_x_26715:
        /* <DEDUP_REMOVED lines=21> */
.L_x_26724:
[----:B------:R-:W-:Y:S05]  /*8580*/  BSYNC.RECONVERGENT B1 ;  /* 0x0000000000017941 */ /* 0x000fea0003800200 */
.L_x_26723:
[----:B------:R-:W-:Y:S01]  /*8590*/  IMAD.SHL.U32 R0, R0, 0x200000, RZ ;  /* 0x0020000000007824 */ /* 0x000fe200078e00ff */
[----:B------:R-:W-:-:S04]  /*85a0*/  LEA R2, R2, 0x37800000, 0x17 ;  /* 0x3780000002027811 */ /* 0x000fc800078eb8ff */
[----:B------:R-:W-:-:S07]  /*85b0*/  LOP3.LUT R0, R2, R0, R7, 0xfe, !PT ;  /* 0x0000000002007212 */ /* 0x000fce00078efe07 */
.L_x_26722:
[----:B------:R-:W-:Y:S05]  /*85c0*/  BSYNC.RECONVERGENT B0 ;  /* 0x0000000000007941 */ /* 0x000fea0003800200 */
.L_x_26721:
[----:B------:R-:W-:Y:S01]  /*85d0*/  F2FP.BF16.F32.PACK_AB R0, RZ, R0 ;  /* 0x00000000ff00723e */ /* 0x000fe200000010ff */
[----:B------:R-:W-:Y:S06]  /*85e0*/  BRA `(.L_x_26702) ;  /* 0x0000000000a87947 */ /* 0x000fec0003800000 */
.L_x_26714:
        /* <DEDUP_REMOVED lines=14> */
.L_x_26728:
[----:B------:R-:W-:Y:S05]  /*86d0*/  BSYNC.RECONVERGENT B0 ;  /* 0x0000000000007941 */ /* 0x000fea0003800200 */
.L_x_26727:
[----:B------:R-:W-:Y:S01]  /*86e0*/  F2FP.BF16.F32.PACK_AB R0, RZ, R0 ;  /* 0x00000000ff00723e */ /* 0x000fe200000010ff */
[----:B------:R-:W-:Y:S06]  /*86f0*/  BRA `(.L_x_26702) ;  /* 0x0000000000647947 */ /* 0x000fec0003800000 */
.L_x_26701:
        /* <DEDUP_REMOVED lines=16> */
.L_x_26729:
[----:B------:R-:W-:Y:S01]  /*8800*/  PRMT R0, RZ, 0x7610, R0 ;  /* 0x00007610ff007816 */ /* 0x000fe20000000000 */
[----:B------:R-:W-:Y:S06]  /*8810*/  BRA `(.L_x_26702) ;  /* 0x00000000001c7947 */ /* 0x000fec0003800000 */
.L_x_26726:
[----:B------:R-:W2:Y:S02]  /*8820*/  LDG.E.64 R2, desc[UR36][R2.64] ;  /* 0x0000002402027981 */ /* 0x000ea4000c1e1b00 */
[----:B--2---:R-:W0:Y:S02]  /*8830*/  I2F.U64 R0, R2 ;  /* 0x0000000200007312 */ /* 0x004e240000301000 */
[----:B0-----:R-:W-:Y:S01]  /*8840*/  F2FP.BF16.F32.PACK_AB R0, RZ, R0 ;  /* 0x00000000ff00723e */ /* 0x001fe200000010ff */
[----:B------:R-:W-:Y:S06]  /*8850*/  BRA `(.L_x_26702) ;  /* 0x00000000000c7947 */ /* 0x000fec0003800000 */
.L_x_26725:
[----:B------:R-:W2:Y:S02]  /*8860*/  LDG.E R2, desc[UR36][R2.64] ;  /* 0x0000002402027981 */ /* 0x000ea4000c1e1900 */
[----:B--2---:R-:W-:-:S04]  /*8870*/  I2FP.F32.U32 R0, R2 ;  /* 0x0000000200007245 */ /* 0x004fc80000201000 */
[----:B------:R-:W-:-:S07]  /*8880*/  F2FP.BF16.F32.PACK_AB R0, RZ, R0 ;  /* 0x00000000ff00723e */ /* 0x000fce00000010ff */
.L_x_26702:
        /* <DEDUP_REMOVED lines=16> */
.L_x_26730:
        /* <DEDUP_REMOVED lines=13> */
.L_x_26734:
[----:B------:R-:W-:-:S06]  /*8a60*/  IMAD.U32 R5, R5, 0x10000, RZ ;  /* 0x0001000005057824 */ /* 0x000fcc00078e00ff */
[----:B------:R-:W0:Y:S02]  /*8a70*/  F2I.S64.TRUNC R4, R5 ;  /* 0x0000000500047311 */ /* 0x000e24000020d900 */
[----:B0-----:R0:W-:Y:S01]  /*8a80*/  STG.E.U8 desc[UR36][R2.64], R4 ;  /* 0x0000000402007986 */ /* 0x0011e2000c101124 */
[----:B------:R-:W-:Y:S05]  /*8a90*/  BRA `(.L_x_26736) ;  /* 0x0000000c006c7947 */ /* 0x000fea0003800000 */
.L_x_26733:
        /* <DEDUP_REMOVED lines=10> */
.L_x_26738:
[----:B------:R-:W-:-:S06]  /*8b40*/  IMAD.U32 R5, R5, 0x10000, RZ ;  /* 0x0001000005057824 */ /* 0x000fcc00078e00ff */
[----:B------:R-:W0:Y:S02]  /*8b50*/  F2I.FTZ.TRUNC.NTZ R5, R5 ;  /* 0x0000000500057305 */ /* 0x000e24000021f100 */
[----:B0-----:R3:W-:Y:S01]  /*8b60*/  STG.E desc[UR36][R2.64], R5 ;  /* 0x0000000502007986 */ /* 0x0017e2000c101924 */
[----:B------:R-:W-:Y:S05]  /*8b70*/  BRA `(.L_x_26736) ;  /* 0x0000000c00347947 */ /* 0x000fea0003800000 */
.L_x_26737:
[----:B------:R-:W-:-:S06]  /*8b80*/  IMAD.U32 R5, R5, 0x10000, RZ ;  /* 0x0001000005057824 */ /* 0x000fcc00078e00ff */
[----:B------:R-:W0:Y:S02]  /*8b90*/  F2I.FTZ.TRUNC.NTZ R5, R5 ;  /* 0x0000000500057305 */ /* 0x000e24000021f100 */
[----:B0-----:R2:W-:Y:S01]  /*8ba0*/  STG.E.U16 desc[UR36][R2.64], R5 ;  /* 0x0000000502007986 */ /* 0x0015e2000c101524 */
[----:B------:R-:W-:Y:S05]  /*8bb0*/  BRA `(.L_x_26736) ;  /* 0x0000000c00247947 */ /* 0x000fea0003800000 */
.L_x_26732:
        /* <DEDUP_REMOVED lines=9> */
.L_x_26740:
[----:B-----5:R-:W-:-:S05]  /*8c50*/  IMAD.U32 R0, R5, 0x10000, RZ ;  /* 0x0001000005007824 */ /* 0x020fca00078e00ff */
[----:B------:R-:W-:-:S05]  /*8c60*/  F2FP.F16.F32.PACK_AB R0, RZ, R0 ;  /* 0x00000000ff00723e */ /* 0x000fca00000000ff */
[----:B------:R0:W-:Y:S01]  /*8c70*/  STG.E.U16 desc[UR36][R2.64], R0 ;  /* 0x0000000002007986 */ /* 0x0001e2000c101524 */
[----:B------:R-:W-:Y:S05]  /*8c80*/  BRA `(.L_x_26736) ;  /* 0x0000000800f07947 */ /* 0x000fea0003800000 */
.L_x_26739:
        /* <DEDUP_REMOVED lines=10> */
.L_x_26742:
[----:B------:R-:W-:-:S05]  /*8d30*/  IMAD.U32 R5, R5, 0x10000, RZ ;  /* 0x0001000005057824 */ /* 0x000fca00078e00ff */
[----:B------:R-:W-:-:S04]  /*8d40*/  F2FP.F16.F32.PACK_AB R5, RZ, R5 ;  /* 0x00000005ff05723e */ /* 0x000fc800000000ff */
[----:B------:R-:W-:-:S05]  /*8d50*/  PRMT R5, R5, 0x5410, RZ ;  /* 0x0000541005057816 */ /* 0x000fca00000000ff */
[----:B------:R0:W-:Y:S01]  /*8d60*/  STG.E desc[UR36][R2.64], R5 ;  /* 0x0000000502007986 */ /* 0x0001e2000c101924 */
[----:B------:R-:W-:Y:S05]  /*8d70*/  BRA `(.L_x_26736) ;  /* 0x0000000800b47947 */ /* 0x000fea0003800000 */
.L_x_26741:
[----:B------:R-:W-:-:S04]  /*8d80*/  IMAD.U32 R4, R5, 0x10000, RZ ;  /* 0x0001000005047824 */ /* 0x000fc800078e00ff */
[----:B------:R-:W-:-:S06]  /*8d90*/  FMUL.FTZ R4, R4, 1 ;  /* 0x3f80000004047820 */ /* 0x000fcc0000410000 */
[----:B------:R-:W0:Y:S02]  /*8da0*/  F2F.F64.F32 R4, R4 ;  /* 0x0000000400047310 */ /* 0x000e240000201800 */
[----:B0-----:R0:W-:Y:S01]  /*8db0*/  STG.E.64 desc[UR36][R2.64], R4 ;  /* 0x0000000402007986 */ /* 0x0011e2000c101b24 */
[----:B------:R-:W-:Y:S05]  /*8dc0*/  BRA `(.L_x_26736) ;  /* 0x0000000800a07947 */ /* 0x000fea0003800000 */
.L_x_26731:
        /* <DEDUP_REMOVED lines=14> */
.L_x_26746:
        /* <DEDUP_REMOVED lines=18> */
.L_x_26749:
[----:B------:R-:W-:-:S04]  /*8fd0*/  SHF.R.U32.HI R5, RZ, 0x18, R5 ;  /* 0x00000018ff057819 */ /* 0x000fc80000011605 */
[----:B------:R-:W-:-:S07]  /*8fe0*/  LOP3.LUT R0, R0, 0x80, R5, 0xf8, !PT ;  /* 0x0000008000007812 */ /* 0x000fce00078ef805 */
.L_x_26748:
[----:B------:R-:W-:Y:S05]  /*8ff0*/  BSYNC.RECONVERGENT B0 ;  /* 0x0000000000007941 */ /* 0x000fea0003800200 */
.L_x_26747:
[----:B------:R0:W-:Y:S01]  /*9000*/  STG.E.U8 desc[UR36][R2.64], R0 ;  /* 0x0000000002007986 */ /* 0x0001e2000c101124 */
[----:B------:R-:W-:Y:S05]  /*9010*/  BRA `(.L_x_26736) ;  /* 0x00000008000c7947 */ /* 0x000fea0003800000 */
.L_x_26745:
        /* <DEDUP_REMOVED lines=18> */
.L_x_26752:
[----:B------:R-:W-:-:S04]  /*9140*/  SHF.R.U32.HI R5, RZ, 0x18, R5 ;  /* 0x00000018ff057819 */ /* 0x000fc80000011605 */
[----:B------:R-:W-:-:S07]  /*9150*/  LOP3.LUT R0, R0, 0x80, R5, 0xf8, !PT ;  /* 0x0000008000007812 */ /* 0x000fce00078ef805 */
.L_x_26751:
[----:B------:R-:W-:Y:S05]  /*9160*/  BSYNC.RECONVERGENT B0 ;  /* 0x0000000000007941 */ /* 0x000fea0003800200 */
.L_x_26750:
[----:B------:R0:W-:Y:S01]  /*9170*/  STG.E.U8 desc[UR36][R2.64], R0 ;  /* 0x0000000002007986 */ /* 0x0001e2000c101124 */
[----:B------:R-:W-:Y:S05]  /*9180*/  BRA `(.L_x_26736) ;  /* 0x0000000400b07947 */ /* 0x000fea0003800000 */
.L_x_26744:
        /* <DEDUP_REMOVED lines=22> */
.L_x_26754:
[----:B------:R-:W-:-:S06]  /*92f0*/  SHF.L.U32 R5, R5, 0x10, RZ ;  /* 0x0000001005057819 */ /* 0x000fcc00000006ff */
[----:B------:R-:W0:Y:S02]  /*9300*/  F2I.U64.TRUNC R4, R5 ;  /* 0x0000000500047311 */ /* 0x000e24000020d800 */
[----:B0-----:R0:W-:Y:S01]  /*9310*/  STG.E.64 desc[UR36][R2.64], R4 ;  /* 0x0000000402007986 */ /* 0x0011e2000c101b24 */
[----:B------:R-:W-:Y:S05]  /*9320*/  BRA `(.L_x_26736) ;  /* 0x0000000400487947 */ /* 0x000fea0003800000 */
.L_x_26753:
[----:B------:R-:W-:-:S06]  /*9330*/  IMAD.U32 R5, R5, 0x10000, RZ ;  /* 0x0001000005057824 */ /* 0x000fcc00078e00ff */
[----:B------:R-:W0:Y:S02]  /*9340*/  F2I.FTZ.U32.TRUNC.NTZ R5, R5 ;  /* 0x0000000500057305 */ /* 0x000e24000021f000 */
[----:B0-----:R0:W-:Y:S01]  /*9350*/  STG.E desc[UR36][R2.64], R5 ;  /* 0x0000000502007986 */ /* 0x0011e2000c101924 */
[----:B------:R-:W-:Y:S05]  /*9360*/  BRA `(.L_x_26736) ;  /* 0x0000000400387947 */ /* 0x000fea0003800000 */
.L_x_26743:
        /* <DEDUP_REMOVED lines=11> */
.L_x_26756:
[----:B------:R-:W-:Y:S02]  /*9420*/  SHF.L.U32 R5, R5, 0x10, RZ ;  /* 0x0000001005057819 */ /* 0x000fe400000006ff */
[----:B------:R-:W-:-:S03]  /*9430*/  CS2R R6, SRZ ;  /* 0x0000000000067805 */ /* 0x000fc6000001ff00 */
[----:B------:R-:W-:-:S06]  /*9440*/  FMUL.FTZ R5, R5, 1 ;  /* 0x3f80000005057820 */ /* 0x000fcc0000410000 */
[----:B------:R-:W0:Y:S02]  /*9450*/  F2F.F64.F32 R4, R5 ;  /* 0x0000000500047310 */ /* 0x000e240000201800 */
[----:B0-----:R0:W-:Y:S01]  /*9460*/  STG.E.128 desc[UR36][R2.64], R4 ;  /* 0x0000000402007986 */ /* 0x0011e2000c101d24 */
[----:B------:R-:W-:Y:S05]  /*9470*/  BRA `(.L_x_26736) ;  /* 0x0000000000f47947 */ /* 0x000fea0003800000 */
.L_x_26755:
[----:B------:R-:W-:-:S09]  /*9480*/  UISETP.NE.AND UP0, UPT, UR4, 0xf, UPT ;  /* 0x0000000f0400788c */ /* 0x000fd2000bf05270 */
[----:B------:R-:W-:Y:S05]  /*9490*/  BRA.U !UP0, `(.L_x_26757) ;  /* 0x0000000108e87547 */ /* 0x000fea000b800000 */
[----:B------:R-:W-:-:S09]  /*94a0*/  UISETP.NE.AND UP0, UPT, UR4, 0x17, UPT ;  /* 0x000000170400788c */ /* 0x000fd2000bf05270 */
[----:B------:R-:W-:Y:S05]  /*94b0*/  BRA.U !UP0, `(.L_x_26758) ;  /* 0x0000000108907547 */ /* 0x000fea000b800000 */
[----:B------:R-:W-:-:S09]  /*94c0*/  UISETP.NE.AND UP0, UPT, UR4, 0x18, UPT ;  /* 0x000000180400788c */ /* 0x000fd2000bf05270 */
[----:B------:R-:W-:Y:S05]  /*94d0*/  BRA.U !UP0, `(.L_x_26759) ;  /* 0x0000000108447547 */ /* 0x000fea000b800000 */
.L_x_26735:
        /* <DEDUP_REMOVED lines=16> */
.L_x_26760:
[----:B------:R-:W-:Y:S05]  /*95e0*/  BRA `(.L_x_26736) ;  /* 0x0000000000987947 */ /* 0x000fea0003800000 */
.L_x_26759:
        /* <DEDUP_REMOVED lines=13> */
.L_x_26762:
[----:B------:R-:W-:Y:S05]  /*96c0*/  BSYNC.RECONVERGENT B0 ;  /* 0x0000000000007941 */ /* 0x000fea0003800200 */
.L_x_26761:
[----:B------:R-:W-:-:S05]  /*96d0*/  LOP3.LUT R5, R0, 0x80, R5, 0xf8, !PT ;  /* 0x0000008000057812 */ /* 0x000fca00078ef805 */
[----:B------:R0:W-:Y:S01]  /*96e0*/  STG.E.U8 desc[UR36][R2.64], R5 ;  /* 0x0000000502007986 */ /* 0x0001e2000c101124 */
[----:B------:R-:W-:Y:S05]  /*96f0*/  BRA `(.L_x_26736) ;  /* 0x0000000000547947 */ /* 0x000fea0003800000 */
.L_x_26758:
        /* <DEDUP_REMOVED lines=12> */
.L_x_26764:
[----:B-----5:R-:W-:Y:S01]  /*97c0*/  IMAD.MOV.U32 R0, RZ, RZ, 0x7f ;  /* 0x0000007fff007424 */ /* 0x020fe200078e00ff */
[----:B------:R-:W-:-:S04]  /*97d0*/  ISETP.GT.U32.AND P0, PT, R4, 0x7f800000, PT ;  /* 0x7f8000000400780c */ /* 0x000fc80003f04070 */
[----:B------:R-:W-:-:S09]  /*97e0*/  SEL R0, R0, 0x7c, P0 ;  /* 0x0000007c00007807 */ /* 0x000fd20000000000 */
.L_x_26765:
[----:B------:R-:W-:Y:S05]  /*97f0*/  BSYNC.RECONVERGENT B0 ;  /* 0x0000000000007941 */ /* 0x000fea0003800200 */
.L_x_26763:
[----:B------:R-:W-:-:S04]  /*9800*/  SHF.R.U32.HI R5, RZ, 0x18, R5 ;  /* 0x00000018ff057819 */ /* 0x000fc80000011605 */
[----:B------:R-:W-:-:S05]  /*9810*/  LOP3.LUT R5, R0, 0x80, R5, 0xf8, !PT ;  /* 0x0000008000057812 */ /* 0x000fca00078ef805 */
[----:B------:R0:W-:Y:S01]  /*9820*/  STG.E.U8 desc[UR36][R2.64], R5 ;  /* 0x0000000502007986 */ /* 0x0001e2000c101124 */
[----:B------:R-:W-:Y:S05]  /*9830*/  BRA `(.L_x_26736) ;  /* 0x0000000000047947 */ /* 0x000fea0003800000 */
.L_x_26757:
[----:B------:R0:W-:Y:S02]  /*9840*/  STG.E.U16 desc[UR36][R2.64], R5 ;  /* 0x0000000502007986 */ /* 0x0001e4000c101524 */
.L_x_26736:
[----:B------:R-:W-:-:S07]  /*9850*/  VIADD R17, R17, 0x80 ;  /* 0x0000008011117836 */ /* 0x000fce0000000000 */
.L_x_26695:
[----:B------:R-:W-:Y:S05]  /*9860*/  BSYNC.RECONVERGENT B6 ;  /* 0x0000000000067941 */ /* 0x000fea0003800200 */
.L_x_26694:
        /* <DEDUP_REMOVED lines=306> */
.L_x_26766:
        /* <DEDUP_REMOVED lines=20> */
.L_x_26770:
[----:B------:R-:W2:Y:S02]  /*acd0*/  LDG.E.U8 R2, desc[UR36][R2.64] ;  /* 0x0000002402027981 */ /* 0x000ea4000c1e1100 */
[----:B--2---:R-:W-:-:S04]  /*ace0*/  I2FP.F32.U32 R0, R2 ;  /* 0x0000000200007245 */ /* 0x004fc80000201000 */
[----:B------:R-:W-:Y:S01]  /*acf0*/  F2FP.BF16.F32.PACK_AB R0, RZ, R0 ;  /* 0x00000000ff00723e */ /* 0x000fe200000010ff */
[----:B------:R-:W-:Y:S06]  /*ad00*/  BRA `(.L_x_26772) ;  /* 0x0000000c00847947 */ /* 0x000fec0003800000 */
.L_x_26769:
        /* <DEDUP_REMOVED lines=10> */
.L_x_26774:
[----:B------:R-:W2:Y:S02]  /*adb0*/  LDG.E R2, desc[UR36][R2.64] ;  /* 0x0000002402027981 */ /* 0x000ea4000c1e1900 */
[----:B--2---:R-:W-:-:S04]  /*adc0*/  I2FP.F32.S32 R0, R2 ;  /* 0x0000000200007245 */ /* 0x004fc80000201400 */
[----:B------:R-:W-:Y:S01]  /*add0*/  F2FP.BF16.F32.PACK_AB R0, RZ, R0 ;  /* 0x00000000ff00723e */ /* 0x000fe200000010ff */
[----:B------:R-:W-:Y:S06]  /*ade0*/  BRA `(.L_x_26772) ;  /* 0x0000000c004c7947 */ /* 0x000fec0003800000 */
.L_x_26773:
[----:B------:R-:W2:Y:S02]  /*adf0*/  LDG.E.U16 R2, desc[UR36][R2.64] ;  /* 0x0000002402027981 */ /* 0x000ea4000c1e1500 */
[----:B--2---:R-:W0:Y:S02]  /*ae00*/  I2F.S16 R0, R2 ;  /* 0x0000000200007306 */ /* 0x004e240000101400 */
[----:B0-----:R-:W-:Y:S01]  /*ae10*/  F2FP.BF16.F32.PACK_AB R0, RZ, R0 ;  /* 0x00000000ff00723e */ /* 0x001fe200000010ff */
[----:B------:R-:W-:Y:S06]  /*ae20*/  BRA `(.L_x_26772) ;  /* 0x0000000c003c7947 */ /* 0x000fec0003800000 */
.L_x_26768:
        /* <DEDUP_REMOVED lines=9> */
.L_x_26776:
[----:B------:R-:W2:Y:S02]  /*aec0*/  LDG.E.U16 R0, desc[UR36][R2.64] ;  /* 0x0000002402007981 */ /* 0x000ea4000c1e1500 */
[----:B--2---:R-:W-:-:S05]  /*aed0*/  HADD2.F32 R0, -RZ, R0.H0_H0 ;  /* 0x20000000ff007230 */ /* 0x004fca0000004100 */
[----:B------:R-:W-:Y:S01]  /*aee0*/  F2FP.BF16.F32.PACK_AB R0, RZ, R0 ;  /* 0x00000000ff00723e */ /* 0x000fe200000010ff */
[----:B------:R-:W-:Y:S06]  /*aef0*/  BRA `(.L_x_26772) ;  /* 0x0000000c00087947 */ /* 0x000fec0003800000 */
.L_x_26775:
        /* <DEDUP_REMOVED lines=9> */
.L_x_26778:
[----:B------:R-:W2:Y:S02]  /*af90*/  LDG.E.U16 R2, desc[UR36][R2.64] ;  /* 0x0000002402027981 */ /* 0x000ea4000c1e1500 */
[----:B--2---:R-:W-:-:S05]  /*afa0*/  HADD2.F32 R0, -RZ, R2.H0_H0 ;  /* 0x20000002ff007230 */ /* 0x004fca0000004100 */
[----:B------:R-:W-:Y:S01]  /*afb0*/  F2FP.BF16.F32.PACK_AB R0, RZ, R0 ;  /* 0x00000000ff00723e */ /* 0x000fe200000010ff */
[----:B------:R-:W-:Y:S06]  /*afc0*/  BRA `(.L_x_26772) ;  /* 0x0000000800d47947 */ /* 0x000fec0003800000 */
.L_x_26777:
        /* <DEDUP_REMOVED lines=8> */
.L_x_26767:
        /* <DEDUP_REMOVED lines=13> */
.L_x_26781:
        /* <DEDUP_REMOVED lines=8> */
.L_x_26780:
        /* <DEDUP_REMOVED lines=27> */
.L_x_26783:
        /* <DEDUP_REMOVED lines=13> */
.L_x_26782:
[----:B------:R0:W5:Y:S01]  /*b420*/  LDG.E.U16 R0, desc[UR36][R2.64] ;  /* 0x0000002402007981 */ /* 0x000162000c1e1500 */
[----:B------:R-:W-:Y:S05]  /*b430*/  BRA `(.L_x_26772) ;  /* 0x0000000400b87947 */ /* 0x000fea0003800000 */
.L_x_26779:
        /* <DEDUP_REMOVED lines=12> */
.L_x_26786:
        /* <DEDUP_REMOVED lines=21> */
.L_x_26790:
[----:B------:R-:W-:Y:S05]  /*b650*/  BSYNC.RECONVERGENT B1 ;  /* 0x0000000000017941 */ /* 0x000fea0003800200 */
.L_x_26789:
[----:B------:R-:W-:Y:S01]  /*b660*/  IMAD.SHL.U32 R0, R0, 0x100000, RZ ;  /* 0x0010000000007824 */ /* 0x000fe200078e00ff */
[----:B------:R-:W-:-:S04]  /*b670*/  LEA R2, R2, 0x3b800000, 0x17 ;  /* 0x3b80000002027811 */ /* 0x000fc800078eb8ff */
[----:B------:R-:W-:-:S07]  /*b680*/  LOP3.LUT R0, R2, R0, R7, 0xfe, !PT ;  /* 0x0000000002007212 */ /* 0x000fce00078efe07 */
.L_x_26788:
[----:B------:R-:W-:Y:S05]  /*b690*/  BSYNC.RECONVERGENT B0 ;  /* 0x0000000000007941 */ /* 0x000fea0003800200 */
.L_x_26787:
[----:B------:R-:W-:Y:S01]  /*b6a0*/  F2FP.BF16.F32.PACK_AB R0, RZ, R0 ;  /* 0x00000000ff00723e */ /* 0x000fe200000010ff */
[----:B------:R-:W-:Y:S06]  /*b6b0*/  BRA `(.L_x_26772) ;  /* 0x0000000400187947 */ /* 0x000fec0003800000 */
.L_x_26785:
        /* <DEDUP_REMOVED lines=21> */
.L_x_26794:
[----:B------:R-:W-:Y:S05]  /*b810*/  BSYNC.RECONVERGENT B1 ;  /* 0x0000000000017941 */ /* 0x000fea0003800200 */
.L_x_26793:
[----:B------:R-:W-:Y:S02]  /*b820*/  SHF.L.U32 R0, R0, 0x15, RZ ;  /* 0x0000001500007819 */ /* 0x000fe400000006ff */
[----:B------:R-:W-:-:S04]  /*b830*/  LEA R2, R2, 0x37800000, 0x17 ;  /* 0x3780000002027811 */ /* 0x000fc800078eb8ff */
[----:B------:R-:W-:-:S07]  /*b840*/  LOP3.LUT R0, R2, R0, R7, 0xfe, !PT ;  /* 0x0000000002007212 */ /* 0x000fce00078efe07 */
.L_x_26792:
[----:B------:R-:W-:Y:S05]  /*b850*/  BSYNC.RECONVERGENT B0 ;  /* 0x0000000000007941 */ /* 0x000fea0003800200 */
.L_x_26791:
[----:B------:R-:W-:Y:S01]  /*b860*/  F2FP.BF16.F32.PACK_AB R0, RZ, R0 ;  /* 0x00000000ff00723e */ /* 0x000fe200000010ff */
[----:B------:R-:W-:Y:S06]  /*b870*/  BRA `(.L_x_26772) ;  /* 0x0000000000a87947 */ /* 0x000fec0003800000 */
.L_x_26784:
        /* <DEDUP_REMOVED lines=14> */
.L_x_26798:
[----:B------:R-:W-:Y:S05]  /*b960*/  BSYNC.RECONVERGENT B0 ;  /* 0x0000000000007941 */ /* 0x000fea0003800200 */
.L_x_26797:
[----:B------:R-:W-:Y:S01]  /*b970*/  F2FP.BF16.F32.PACK_AB R0, RZ, R0 ;  /* 0x00000000ff00723e */ /* 0x000fe200000010ff */
[----:B------:R-:W-:Y:S06]  /*b980*/  BRA `(.L_x_26772) ;  /* 0x0000000000647947 */ /* 0x000fec0003800000 */
.L_x_26771:
        /* <DEDUP_REMOVED lines=16> */
.L_x_26799:
[----:B------:R-:W-:Y:S01]  /*ba90*/  PRMT R0, RZ, 0x7610, R0 ;  /* 0x00007610ff007816 */ /* 0x000fe20000000000 */
[----:B------:R-:W-:Y:S06]  /*baa0*/  BRA `(.L_x_26772) ;  /* 0x00000000001c7947 */ /* 0x000fec0003800000 */
.L_x_26796:
[----:B------:R-:W2:Y:S02]  /*bab0*/  LDG.E.64 R2, desc[UR36][R2.64] ;  /* 0x0000002402027981 */ /* 0x000ea4000c1e1b00 */
[----:B--2---:R-:W0:Y:S02]  /*bac0*/  I2F.U64 R0, R2 ;  /* 0x0000000200007312 */ /* 0x004e240000301000 */
[----:B0-----:R-:W-:Y:S01]  /*bad0*/  F2FP.BF16.F32.PACK_AB R0, RZ, R0 ;  /* 0x00000000ff00723e */ /* 0x001fe200000010ff */
[----:B------:R-:W-:Y:S06]  /*bae0*/  BRA `(.L_x_26772) ;  /* 0x00000000000c7947 */ /* 0x000fec0003800000 */
.L_x_26795:
[----:B------:R-:W2:Y:S02]  /*baf0*/  LDG.E R2, desc[UR36][R2.64] ;  /* 0x0000002402027981 */ /* 0x000ea4000c1e1900 */
[----:B--2---:R-:W-:-:S04]  /*bb00*/  I2FP.F32.U32 R0, R2 ;  /* 0x0000000200007245 */ /* 0x004fc80000201000 */
[----:B------:R-:W-:-:S07]  /*bb10*/  F2FP.BF16.F32.PACK_AB R0, RZ, R0 ;  /* 0x00000000ff00723e */ /* 0x000fce00000010ff */
.L_x_26772:
        /* <DEDUP_REMOVED lines=8> */
[----:B------:R-:W-:-:S04]  /*bba0*/  @!P0 FMNMX.FTZ R2, R3, R2, !PT ;  /* 0x0000000203028209 */ /* 0x000fc80007810000 */
[----:B------:R-:W-:-:S04]  /*bbb0*/  @!P0 F2FP.BF16.F32.PACK_AB R2, RZ, R2 ;  /* 0x00000002ff02823e */ /* 0x000fc800000010ff */
[----:B------:R-:W-:-:S07]  /*bbc0*/  @!P0 PRMT R19, R2, 0x7610, R19 ;  /* 0x0000761002138816 */ /* 0x000fce0000000013 */
.L_x_26800:
        /* <DEDUP_REMOVED lines=13> */
.L_x_26804:
[----:B------:R-:W-:-:S06]  /*bca0*/  IMAD.U32 R3, R19, 0x10000, RZ ;  /* 0x0001000013037824 */ /* 0x000fcc00078e00ff */
[----:B------:R-:W0:Y:S02]  /*bcb0*/  F2I.S64.TRUNC R2, R3 ;  /* 0x0000000300027311 */ /* 0x000e24000020d900 */
[----:B0-----:R-:W-:Y:S01]  /*bcc0*/  STG.E.U8 desc[UR36][R16.64], R2 ;  /* 0x0000000210007986 */ /* 0x001fe2000c101124 */
[----:B------:R-:W-:Y:S05]  /*bcd0*/  EXIT ;  /* 0x000000000000794d */ /* 0x000fea0003800000 */
.L_x_26803:
        /* <DEDUP_REMOVED lines=10> */
.L_x_26807:
[----:B------:R-:W-:-:S06]  /*bd80*/  SHF.L.U32 R19, R19, 0x10, RZ ;  /* 0x0000001013137819 */ /* 0x000fcc00000006ff */
[----:B------:R-:W0:Y:S02]  /*bd90*/  F2I.FTZ.TRUNC.NTZ R19, R19 ;  /* 0x0000001300137305 */ /* 0x000e24000021f100 */
[----:B0-----:R-:W-:Y:S01]  /*bda0*/  STG.E desc[UR36][R16.64], R19 ;  /* 0x0000001310007986 */ /* 0x001fe2000c101924 */
[----:B------:R-:W-:Y:S05]  /*bdb0*/  EXIT ;  /* 0x000000000000794d */ /* 0x000fea0003800000 */
.L_x_26806:
[----:B------:R-:W-:-:S06]  /*bdc0*/  IMAD.U32 R19, R19, 0x10000, RZ ;  /* 0x0001000013137824 */ /* 0x000fcc00078e00ff */
[----:B------:R-:W0:Y:S02]  /*bdd0*/  F2I.FTZ.TRUNC.NTZ R19, R19 ;  /* 0x0000001300137305 */ /* 0x000e24000021f100 */
[----:B0-----:R-:W-:Y:S01]  /*bde0*/  STG.E.U16 desc[UR36][R16.64], R19 ;  /* 0x0000001310007986 */ /* 0x001fe2000c101524 */
[----:B------:R-:W-:Y:S05]  /*bdf0*/  EXIT ;  /* 0x000000000000794d */ /* 0x000fea0003800000 */
.L_x_26802:
        /* <DEDUP_REMOVED lines=9> */
.L_x_26809:
[----:B-----5:R-:W-:-:S04]  /*be90*/  SHF.L.U32 R0, R19, 0x10, RZ ;  /* 0x0000001013007819 */ /* 0x020fc800000006ff */
[----:B------:R-:W-:-:S05]  /*bea0*/  F2FP.F16.F32.PACK_AB R0, RZ, R0 ;  /* 0x00000000ff00723e */ /* 0x000fca00000000ff */
[----:B------:R-:W-:Y:S01]  /*beb0*/  STG.E.U16 desc[UR36][R16.64], R0 ;  /* 0x0000000010007986 */ /* 0x000fe2000c101524 */
[----:B------:R-:W-:Y:S05]  /*bec0*/  EXIT ;  /* 0x000000000000794d */ /* 0x000fea0003800000 */
.L_x_26808:
        /* <DEDUP_REMOVED lines=10> */
.L_x_26811:
[----:B------:R-:W-:-:S04]  /*bf70*/  SHF.L.U32 R19, R19, 0x10, RZ ;  /* 0x0000001013137819 */ /* 0x000fc800000006ff */
[----:B------:R-:W-:-:S04]  /*bf80*/  F2FP.F16.F32.PACK_AB R3, RZ, R19 ;  /* 0x00000013ff03723e */ /* 0x000fc800000000ff */
[----:B------:R-:W-:-:S05]  /*bf90*/  PRMT R3, R3, 0x5410, RZ ;  /* 0x0000541003037816 */ /* 0x000fca00000000ff */
[----:B------:R-:W-:Y:S01]  /*bfa0*/  STG.E desc[UR36][R16.64], R3 ;  /* 0x0000000310007986 */ /* 0x000fe2000c101924 */
[----:B------:R-:W-:Y:S05]  /*bfb0*/  EXIT ;  /* 0x000000000000794d */ /* 0x000fea0003800000 */
.L_x_26810:
[----:B------:R-:W-:-:S04]  /*bfc0*/  IMAD.U32 R2, R19, 0x10000, RZ ;  /* 0x0001000013027824 */ /* 0x000fc800078e00ff */
[----:B------:R-:W-:-:S06]  /*bfd0*/  FMUL.FTZ R2, R2, 1 ;  /* 0x3f80000002027820 */ /* 0x000fcc0000410000 */
[----:B------:R-:W0:Y:S02]  /*bfe0*/  F2F.F64.F32 R2, R2 ;  /* 0x0000000200027310 */ /* 0x000e240000201800 */
[----:B0-----:R-:W-:Y:S01]  /*bff0*/  STG.E.64 desc[UR36][R16.64], R2 ;  /* 0x0000000210007986 */ /* 0x001fe2000c101b24 */
[----:B------:R-:W-:Y:S05]  /*c000*/  EXIT ;  /* 0x000000000000794d */ /* 0x000fea0003800000 */
.L_x_26801:
        /* <DEDUP_REMOVED lines=14> */
.L_x_26815:
        /* <DEDUP_REMOVED lines=17> */
.L_x_26818:
[----:B------:R-:W-:-:S04]  /*c200*/  SHF.R.U32.HI R3, RZ, 0x18, R3 ;  /* 0x00000018ff037819 */ /* 0x000fc80000011603 */
[----:B------:R-:W-:-:S04]  /*c210*/  LOP3.LUT R0, R0, 0x80, R3, 0xf8, !PT ;  /* 0x0000008000007812 */ /* 0x000fc800078ef803 */
[----:B------:R-:W-:-:S07]  /*c220*/  PRMT R8, R0, 0x7610, R8 ;  /* 0x0000761000087816 */ /* 0x000fce0000000008 */
.L_x_26817:
[----:B------:R-:W-:Y:S05]  /*c230*/  BSYNC.RECONVERGENT B0 ;  /* 0x0000000000007941 */ /* 0x000fea0003800200 */
.L_x_26816:
[----:B------:R-:W-:Y:S01]  /*c240*/  STG.E.U8 desc[UR36][R16.64], R8 ;  /* 0x0000000810007986 */ /* 0x000fe2000c101124 */
[----:B------:R-:W-:Y:S05]  /*c250*/  EXIT ;  /* 0x000000000000794d */ /* 0x000fea0003800000 */
.L_x_26814:
        /* <DEDUP_REMOVED lines=17> */
.L_x_26821:
[----:B------:R-:W-:-:S04]  /*c370*/  SHF.R.U32.HI R3, RZ, 0x18, R3 ;  /* 0x00000018ff037819 */ /* 0x000fc80000011603 */
[----:B------:R-:W-:-:S04]  /*c380*/  LOP3.LUT R0, R0, 0x80, R3, 0xf8, !PT ;  /* 0x0000008000007812 */ /* 0x000fc800078ef803 */
[----:B------:R-:W-:-:S07]  /*c390*/  PRMT R8, R0, 0x7610, R8 ;  /* 0x0000761000087816 */ /* 0x000fce0000000008 */
.L_x_26820:
[----:B------:R-:W-:Y:S05]  /*c3a0*/  BSYNC.RECONVERGENT B0 ;  /* 0x0000000000007941 */ /* 0x000fea0003800200 */
.L_x_26819:
[----:B------:R-:W-:Y:S01]  /*c3b0*/  STG.E.U8 desc[UR36][R16.64], R8 ;  /* 0x0000000810007986 */ /* 0x000fe2000c101124 */
[----:B------:R-:W-:Y:S05]  /*c3c0*/  EXIT ;  /* 0x000000000000794d */ /* 0x000fea0003800000 */
.L_x_26813:
        /* <DEDUP_REMOVED lines=22> */
.L_x_26823:
[----:B------:R-:W-:-:S06]  /*c530*/  SHF.L.U32 R2, R19, 0x10, RZ ;  /* 0x0000001013027819 */ /* 0x000fcc00000006ff */
[----:B------:R-:W0:Y:S02]  /*c540*/  F2I.U64.TRUNC R2, R2 ;  /* 0x0000000200027311 */ /* 0x000e24000020d800 */
[----:B0-----:R-:W-:Y:S01]  /*c550*/  STG.E.64 desc[UR36][R16.64], R2 ;  /* 0x0000000210007986 */ /* 0x001fe2000c101b24 */
[----:B------:R-:W-:Y:S05]  /*c560*/  EXIT ;  /* 0x000000000000794d */ /* 0x000fea0003800000 */
.L_x_26822:
[----:B------:R-:W-:-:S06]  /*c570*/  IMAD.U32 R19, R19, 0x10000, RZ ;  /* 0x0001000013137824 */ /* 0x000fcc00078e00ff */
[----:B------:R-:W0:Y:S02]  /*c580*/  F2I.FTZ.U32.TRUNC.NTZ R19, R19 ;  /* 0x0000001300137305 */ /* 0x000e24000021f000 */
[----:B0-----:R-:W-:Y:S01]  /*c590*/  STG.E desc[UR36][R16.64], R19 ;  /* 0x0000001310007986 */ /* 0x001fe2000c101924 */
[----:B------:R-:W-:Y:S05]  /*c5a0*/  EXIT ;  /* 0x000000000000794d */ /* 0x000fea0003800000 */
.L_x_26812:
        /* <DEDUP_REMOVED lines=11> */
.L_x_26825:
[----:B------:R-:W-:Y:S02]  /*c660*/  SHF.L.U32 R19, R19, 0x10, RZ ;  /* 0x0000001013137819 */ /* 0x000fe400000006ff */
[----:B------:R-:W-:-:S03]  /*c670*/  CS2R R6, SRZ ;  /* 0x0000000000067805 */ /* 0x000fc6000001ff00 */
[----:B------:R-:W-:-:S06]  /*c680*/  FMUL.FTZ R4, R19, 1 ;  /* 0x3f80000013047820 */ /* 0x000fcc0000410000 */
[----:B------:R-:W0:Y:S02]  /*c690*/  F2F.F64.F32 R4, R4 ;  /* 0x0000000400047310 */ /* 0x000e240000201800 */
[----:B0-----:R-:W-:Y:S01]  /*c6a0*/  STG.E.128 desc[UR36][R16.64], R4 ;  /* 0x0000000410007986 */ /* 0x001fe2000c101d24 */
[----:B------:R-:W-:Y:S05]  /*c6b0*/  EXIT ;  /* 0x000000000000794d */ /* 0x000fea0003800000 */
.L_x_26824:
[----:B------:R-:W-:-:S09]  /*c6c0*/  UISETP.NE.AND UP0, UPT, UR4, 0xf, UPT ;  /* 0x0000000f0400788c */ /* 0x000fd2000bf05270 */
[----:B------:R-:W-:Y:S05]  /*c6d0*/  BRA.U !UP0, `(.L_x_26826) ;  /* 0x0000000108e87547 */ /* 0x000fea000b800000 */
[----:B------:R-:W-:-:S09]  /*c6e0*/  UISETP.NE.AND UP0, UPT, UR4, 0x17, UPT ;  /* 0x000000170400788c */ /* 0x000fd2000bf05270 */
[----:B------:R-:W-:Y:S05]  /*c6f0*/  BRA.U !UP0, `(.L_x_26827) ;  /* 0x0000000108907547 */ /* 0x000fea000b800000 */
[----:B------:R-:W-:-:S09]  /*c700*/  UISETP.NE.AND UP0, UPT, UR4, 0x18, UPT ;  /* 0x000000180400788c */ /* 0x000fd2000bf05270 */
[----:B------:R-:W-:Y:S05]  /*c710*/  BRA.U !UP0, `(.L_x_26828) ;  /* 0x0000000108447547 */ /* 0x000fea000b800000 */
.L_x_26805:
        /* <DEDUP_REMOVED lines=16> */
.L_x_26829:
[----:B------:R-:W-:Y:S05]  /*c820*/  EXIT ;  /* 0x000000000000794d */ /* 0x000fea0003800000 */
.L_x_26828:
        /* <DEDUP_REMOVED lines=13> */
.L_x_26831:
[----:B------:R-:W-:Y:S05]  /*c900*/  BSYNC.RECONVERGENT B0 ;  /* 0x0000000000007941 */ /* 0x000fea0003800200 */
.L_x_26830:
[----:B------:R-:W-:-:S05]  /*c910*/  LOP3.LUT R3, R0, 0x80, R3, 0xf8, !PT ;  /* 0x0000008000037812 */ /* 0x000fca00078ef803 */
[----:B------:R-:W-:Y:S01]  /*c920*/  STG.E.U8 desc[UR36][R16.64], R3 ;  /* 0x0000000310007986 */ /* 0x000fe2000c101124 */
[----:B------:R-:W-:Y:S05]  /*c930*/  EXIT ;  /* 0x000000000000794d */ /* 0x000fea0003800000 */
.L_x_26827:
        /* <DEDUP_REMOVED lines=12> */
.L_x_26833:
[----:B-----5:R-:W-:Y:S01]  /*ca00*/  IMAD.MOV.U32 R0, RZ, RZ, 0x7f ;  /* 0x0000007fff007424 */ /* 0x020fe200078e00ff */
[----:B------:R-:W-:-:S04]  /*ca10*/  ISETP.GT.U32.AND P0, PT, R2, 0x7f800000, PT ;  /* 0x7f8000000200780c */ /* 0x000fc80003f04070 */
[----:B------:R-:W-:-:S09]  /*ca20*/  SEL R0, R0, 0x7c, P0 ;  /* 0x0000007c00007807 */ /* 0x000fd20000000000 */
.L_x_26834:
[----:B------:R-:W-:Y:S05]  /*ca30*/  BSYNC.RECONVERGENT B0 ;  /* 0x0000000000007941 */ /* 0x000fea0003800200 */
.L_x_26832:
[----:B------:R-:W-:-:S04]  /*ca40*/  SHF.R.U32.HI R3, RZ, 0x18, R3 ;  /* 0x00000018ff037819 */ /* 0x000fc80000011603 */
[----:B------:R-:W-:-:S05]  /*ca50*/  LOP3.LUT R3, R0, 0x80, R3, 0xf8, !PT ;  /* 0x0000008000037812 */ /* 0x000fca00078ef803 */
[----:B------:R-:W-:Y:S01]  /*ca60*/  STG.E.U8 desc[UR36][R16.64], R3 ;  /* 0x0000000310007986 */ /* 0x000fe2000c101124 */
[----:B------:R-:W-:Y:S05]  /*ca70*/  EXIT ;  /* 0x000000000000794d */ /* 0x000fea0003800000 */
.L_x_26826:
[----:B------:R-:W-:Y:S01]  /*ca80*/  STG.E.U16 desc[UR36][R16.64], R19 ;  /* 0x0000001310007986 */ /* 0x000fe2000c101524 */
[----:B------:R-:W-:Y:S05]  /*ca90*/  EXIT ;  /* 0x000000000000794d */ /* 0x000fea0003800000 */
.L_x_26835:
        /* <DEDUP_REMOVED lines=14> */
.L_x_41922:


//--------------------- .text._ZN2at6native27unrolled_elementwise_kernelINS0_13AUnaryFunctorIN3c108BFloat16ES4_S4_ZZZNS0_19maximum_kernel_cudaERNS_18TensorIteratorBaseEENKUlvE0_clEvENKUlvE2_clEvEUlS4_S4_E_EESt5arrayIPcLm2EELi4E23TrivialOffsetCalculatorILi1EjESF_NS0_6memory12LoadWithCastILi1EEENSG_13StoreWithCastILi1EEEEEviT_T0_T2_T3_T4_T5_ --------------------------
	.section	.text._ZN2at6native27unrolled_elementwise_kernelINS0_13AUnaryFunctorIN3c108BFloat16ES4_S4_ZZZNS0_19maximum_kernel_cudaERNS_18TensorIteratorBaseEENKUlvE0_clEvENKUlvE2_clEvEUlS4_S4_E_EESt5arrayIPcLm2EELi4E23TrivialOffsetCalculatorILi1EjESF_NS0_6memory12LoadWithCastILi1EEENSG_13StoreWithCastILi1EEEEEviT_T0_T2_T3_T4_T5_,"ax",@progbits
	.align	128
        .global         _ZN2at6native27unrolled_elementwise_kernelINS0_13AUnaryFunctorIN3c108BFloat16ES4_S4_ZZZNS0_19maximum_kernel_cudaERNS_18TensorIteratorBaseEENKUlvE0_clEvENKUlvE2_clEvEUlS4_S4_E_EESt5arrayIPcLm2EELi4E23TrivialOffsetCalculatorILi1EjESF_NS0_6memory12LoadWithCastILi1EEENSG_13StoreWithCastILi1EEEEEviT_T0_T2_T3_T4_T5_
        .type           _ZN2at6native27unrolled_elementwise_kernelINS0_13AUnaryFunctorIN3c108BFloat16ES4_S4_ZZZNS0_19maximum_kernel_cudaERNS_18TensorIteratorBaseEENKUlvE0_clEvENKUlvE2_clEvEUlS4_S4_E_EESt5arrayIPcLm2EELi4E23TrivialOffsetCalculatorILi1EjESF_NS0_6memory12LoadWithCastILi1EEENSG_13StoreWithCastILi1EEEEEviT_T0_T2_T3_T4_T5_,@function
        .size           _ZN2at6native27unrolled_elementwise_kernelINS0_13AUnaryFunctorIN3c108BFloat16ES4_S4_ZZZNS0_19maximum_kernel_cudaERNS_18TensorIteratorBaseEENKUlvE0_clEvENKUlvE2_clEvEUlS4_S4_E_EESt5arrayIPcLm2EELi4E23TrivialOffsetCalculatorILi1EjESF_NS0_6memory12LoadWithCastILi1EEENSG_13StoreWithCastILi1EEEEEviT_T0_T2_T3_T4_T5_,(.L_x_41923 - _ZN2at6native27unrolled_elementwise_kernelINS0_13AUnaryFunctorIN3c108BFloat16ES4_S4_ZZZNS0_19maximum_kernel_cudaERNS_18TensorIteratorBaseEENKUlvE0_clEvENKUlvE2_clEvEUlS4_S4_E_EESt5arrayIPcLm2EELi4E23TrivialOffsetCalculatorILi1EjESF_NS0_6memory12LoadWithCastILi1EEENSG_13StoreWithCastILi1EEEEEviT_T0_T2_T3_T4_T5_)
        .other          _ZN2at6native27unrolled_elementwise_kernelINS0_13AUnaryFunctorIN3c108BFloat16ES4_S4_ZZZNS0_19maximum_kernel_cudaERNS_18TensorIteratorBaseEENKUlvE0_clEvENKUlvE2_clEvEUlS4_S4_E_EESt5arrayIPcLm2EELi4E23TrivialOffsetCalculatorILi1EjESF_NS0_6memory12LoadWithCastILi1EEENSG_13StoreWithCastILi1EEEEEviT_T0_T2_T3_T4_T5_,@"STO_CUDA_ENTRY STV_DEFAULT"
_ZN2at6native27unrolled_elementwise_kernelINS0_13AUnaryFunctorIN3c108BFloat16ES4_S4_ZZZNS0_19maximum_kernel_cudaERNS_18TensorIteratorBaseEENKUlvE0_clEvENKUlvE2_clEvEUlS4_S4_E_EESt5arrayIPcLm2EELi4E23TrivialOffsetCalculatorILi1EjESF_NS0_6memory12LoadWithCastILi1EEENSG_13StoreWithCastILi1EEEEEviT_T0_T2_T3_T4_T5_:
.text._ZN2at6native27unrolled_elementwise_kernelINS0_13AUnaryFunctorIN3c108BFloat16ES4_S4_ZZZNS0_19maximum_kernel_cudaERNS_18TensorIteratorBaseEENKUlvE0_clEvENKUlvE2_clEvEUlS4_S4_E_EESt5arrayIPcLm2EELi4E23TrivialOffsetCalculatorILi1EjESF_NS0_6memory12LoadWithCastILi1EEENSG_13StoreWithCastILi1EEEEEviT_T0_T2_T3_T4_T5_:
        /* <DEDUP_REMOVED lines=36> */
.L_x_26841:
[----:B------:R-:W2:Y:S02]  /*0240*/  LDG.E.U8 R4, desc[UR36][R4.64] ;  /* 0x0000002404047981 */ /* 0x000ea4000c1e1100 */
[----:B--2---:R-:W-:-:S04]  /*0250*/  I2FP.F32.U32 R0, R4 ;  /* 0x0000000400007245 */ /* 0x004fc80000201000 */
[----:B------:R-:W-:-:S04]  /*0260*/  F2FP.BF16.F32.PACK_AB R0, RZ, R0 ;  /* 0x00000000ff00723e */ /* 0x000fc800000010ff */
[----:B------:R-:W-:Y:S01]  /*0270*/  PRMT R22, R0, 0x7610, R22 ;  /* 0x0000761000167816 */ /* 0x000fe20000000016 */
[----:B------:R-:W-:Y:S06]  /*0280*/  BRA `(.L_x_26843) ;  /* 0x0000000c00c47947 */ /* 0x000fec0003800000 */
.L_x_26840:
        /* <DEDUP_REMOVED lines=11> */
.L_x_26845:
[----:B------:R-:W2:Y:S02]  /*0340*/  LDG.E R4, desc[UR36][R4.64] ;  /* 0x0000002404047981 */ /* 0x000ea4000c1e1900 */
[----:B--2---:R-:W-:-:S04]  /*0350*/  I2FP.F32.S32 R0, R4 ;  /* 0x0000000400007245 */ /* 0x004fc80000201400 */
[----:B------:R-:W-:-:S04]  /*0360*/  F2FP.BF16.F32.PACK_AB R0, RZ, R0 ;  /* 0x00000000ff00723e */ /* 0x000fc800000010ff */
[----:B------:R-:W-:Y:S01]  /*0370*/  PRMT R22, R0, 0x7610, R22 ;  /* 0x0000761000167816 */ /* 0x000fe20000000016 */
[----:B------:R-:W-:Y:S06]  /*0380*/  BRA `(.L_x_26843) ;  /* 0x0000000c00847947 */ /* 0x000fec0003800000 */
.L_x_26844:
[----:B------:R-:W2:Y:S02]  /*0390*/  LDG.E.U16 R4, desc[UR36][R4.64] ;  /* 0x0000002404047981 */ /* 0x000ea4000c1e1500 */
[----:B--2---:R-:W0:Y:S02]  /*03a0*/  I2F.S16 R0, R4 ;  /* 0x0000000400007306 */ /* 0x004e240000101400 */
[----:B0-----:R-:W-:-:S04]  /*03b0*/  F2FP.BF16.F32.PACK_AB R0, RZ, R0 ;  /* 0x00000000ff00723e */ /* 0x001fc800000010ff */
[----:B------:R-:W-:Y:S01]  /*03c0*/  PRMT R22, R0, 0x7610, R22 ;  /* 0x0000761000167816 */ /* 0x000fe20000000016 */
[----:B------:R-:W-:Y:S06]  /*03d0*/  BRA `(.L_x_26843) ;  /* 0x0000000c00707947 */ /* 0x000fec0003800000 */
.L_x_26839:
        /* <DEDUP_REMOVED lines=9> */
.L_x_26847:
[----:B------:R-:W2:Y:S02]  /*0470*/  LDG.E.U16 R0, desc[UR36][R4.64] ;  /* 0x0000002404007981 */ /* 0x000ea4000c1e1500 */
[----:B--2---:R-:W-:-:S05]  /*0480*/  HADD2.F32 R0, -RZ, R0.H0_H0 ;  /* 0x20000000ff007230 */ /* 0x004fca0000004100 */
[----:B------:R-:W-:-:S04]  /*0490*/  F2FP.BF16.F32.PACK_AB R0, RZ, R0 ;  /* 0x00000000ff00723e */ /* 0x000fc800000010ff */
[----:B------:R-:W-:Y:S01]  /*04a0*/  PRMT R22, R0, 0x7610, R22 ;  /* 0x0000761000167816 */ /* 0x000fe20000000016 */
[----:B------:R-:W-:Y:S06]  /*04b0*/  BRA `(.L_x_26843) ;  /* 0x0000000c00387947 */ /* 0x000fec0003800000 */
.L_x_26846:
        /* <DEDUP_REMOVED lines=9> */
.L_x_26849:
[----:B------:R-:W2:Y:S02]  /*0550*/  LDG.E.U16 R4, desc[UR36][R4.64] ;  /* 0x0000002404047981 */ /* 0x000ea4000c1e1500 */
[----:B--2---:R-:W-:-:S05]  /*0560*/  HADD2.F32 R0, -RZ, R4.H0_H0 ;  /* 0x20000004ff007230 */ /* 0x004fca0000004100 */
[----:B------:R-:W-:-:S04]  /*0570*/  F2FP.BF16.F32.PACK_AB R0, RZ, R0 ;  /* 0x00000000ff00723e */ /* 0x000fc800000010ff */
[----:B------:R-:W-:Y:S01]  /*0580*/  PRMT R22, R0, 0x7610, R22 ;  /* 0x0000761000167816 */ /* 0x000fe20000000016 */
[----:B------:R-:W-:Y:S06]  /*0590*/  BRA `(.L_x_26843) ;  /* 0x0000000c00007947 */ /* 0x000fec0003800000 */
.L_x_26848:
        /* <DEDUP_REMOVED lines=9> */
.L_x_26838:
        /* <DEDUP_REMOVED lines=14> */
.L_x_26852:
        /* <DEDUP_REMOVED lines=9> */
.L_x_26851:
        /* <DEDUP_REMOVED lines=27> */
.L_x_26854:
        /* <DEDUP_REMOVED lines=15> */
.L_x_26853:
[----:B------:R0:W5:Y:S01]  /*0a40*/  LDG.E.U16 R22, desc[UR36][R4.64] ;  /* 0x0000002404167981 */ /* 0x000162000c1e1500 */
[----:B------:R-:W-:Y:S05]  /*0a50*/  BRA `(.L_x_26843) ;  /* 0x0000000400d07947 */ /* 0x000fea0003800000 */
.L_x_26850:
        /* <DEDUP_REMOVED lines=13> */
.L_x_26857:
        /* <DEDUP_REMOVED lines=21> */
.L_x_26861:
[----:B------:R-:W-:Y:S05]  /*0c80*/  BSYNC.RECONVERGENT B1 ;  /* 0x0000000000017941 */ /* 0x000fea0003800200 */
.L_x_26860:
[----:B------:R-:W-:Y:S01]  /*0c90*/  IMAD.SHL.U32 R0, R0, 0x100000, RZ ;  /* 0x0010000000007824 */ /* 0x000fe200078e00ff */
[----:B------:R-:W-:-:S04]  /*0ca0*/  LEA R3, R3, 0x3b800000, 0x17 ;  /* 0x3b80000003037811 */ /* 0x000fc800078eb8ff */
[----:B------:R-:W-:-:S07]  /*0cb0*/  LOP3.LUT R0, R3, R0, R7, 0xfe, !PT ;  /* 0x0000000003007212 */ /* 0x000fce00078efe07 */
.L_x_26859:
[----:B------:R-:W-:Y:S05]  /*0cc0*/  BSYNC.RECONVERGENT B0 ;  /* 0x0000000000007941 */ /* 0x000fea0003800200 */
.L_x_26858:
[----:B------:R-:W-:-:S04]  /*0cd0*/  F2FP.BF16.F32.PACK_AB R0, RZ, R0 ;  /* 0x00000000ff00723e */ /* 0x000fc800000010ff */
[----:B------:R-:W-:Y:S01]  /*0ce0*/  PRMT R22, R0, 0x7610, R22 ;  /* 0x0000761000167816 */ /* 0x000fe20000000016 */
[----:B------:R-:W-:Y:S06]  /*0cf0*/  BRA `(.L_x_26843) ;  /* 0x0000000400287947 */ /* 0x000fec0003800000 */
.L_x_26856:
        /* <DEDUP_REMOVED lines=21> */
.L_x_26865:
[----:B------:R-:W-:Y:S05]  /*0e50*/  BSYNC.RECONVERGENT B1 ;  /* 0x0000000000017941 */ /* 0x000fea0003800200 */
.L_x_26864:
[----:B------:R-:W-:Y:S01]  /*0e60*/  IMAD.SHL.U32 R0, R0, 0x200000, RZ ;  /* 0x0020000000007824 */ /* 0x000fe200078e00ff */
[----:B------:R-:W-:-:S04]  /*0e70*/  LEA R3, R3, 0x37800000, 0x17 ;  /* 0x3780000003037811 */ /* 0x000fc800078eb8ff */
[----:B------:R-:W-:-:S07]  /*0e80*/  LOP3.LUT R0, R3, R0, R7, 0xfe, !PT ;  /* 0x0000000003007212 */ /* 0x000fce00078efe07 */
.L_x_26863:
[----:B------:R-:W-:Y:S05]  /*0e90*/  BSYNC.RECONVERGENT B0 ;  /* 0x0000000000007941 */ /* 0x000fea0003800200 */
.L_x_26862:
[----:B------:R-:W-:-:S04]  /*0ea0*/  F2FP.BF16.F32.PACK_AB R0, RZ, R0 ;  /* 0x00000000ff00723e */ /* 0x000fc800000010ff */
[----:B------:R-:W-:Y:S01]  /*0eb0*/  PRMT R22, R0, 0x7610, R22 ;  /* 0x0000761000167816 */ /* 0x000fe20000000016 */
[----:B------:R-:W-:Y:S06]  /*0ec0*/  BRA `(.L_x_26843) ;  /* 0x0000000000b47947 */ /* 0x000fec0003800000 */
.L_x_26855:
[----:B------:R-:W-:-:S09]  /*0ed0*/  UISETP.NE.AND UP0, UPT, UR4, 0x1c, UPT ;  /* 0x0000001c0400788c */ /* 0x000fd2000bf05270 */
[----:B------:R-:W-:Y:S05]  /*0ee0*/  BRA.U !UP0, `(.L_x_26866) ;  /* 0x00000001089c7547 */ /* 0x000fea000b800000 */
[----:B------:R-:W-:-:S09]  /*0ef0*/  UISETP.NE.AND UP0, UPT, UR4, 0x1d, UPT ;  /* 0x0000001d0400788c */ /* 0x000fd2000bf05270 */
[----:B------:R-:W-:Y:S05]  /*0f00*/  BRA.U !UP0, `(.L_x_26867) ;  /* 0x0000000108807547 */ /* 0x000fea000b800000 */
[----:B------:R-:W-:-:S09]  /*0f10*/  UISETP.NE.AND UP0, UPT, UR4, 0x2c, UPT ;  /* 0x0000002c0400788c */ /* 0x000fd2000bf05270 */
[----:B------:R-:W-:Y:S05]  /*0f20*/  BRA.U !UP0, `(.L_x_26868) ;  /* 0x0000000108487547 */ /* 0x000fea000b800000 */
.L_x_26842:
        /* <DEDUP_REMOVED lines=16> */
.L_x_26869:
[----:B------:R-:W-:Y:S01]  /*1030*/  PRMT R22, RZ, 0x7610, R22 ;  /* 0x00007610ff167816 */ /* 0x000fe20000000016 */
[----:B------:R-:W-:Y:S06]  /*1040*/  BRA `(.L_x_26843) ;  /* 0x0000000000547947 */ /* 0x000fec0003800000 */
.L_x_26868:
        /* <DEDUP_REMOVED lines=8> */
.L_x_26871:
[----:B------:R-:W-:Y:S05]  /*10d0*/  BSYNC.RECONVERGENT B0 ;  /* 0x0000000000007941 */ /* 0x000fea0003800200 */
.L_x_26870:
[----:B------:R-:W-:-:S04]  /*10e0*/  F2FP.BF16.F32.PACK_AB R0, RZ, R0 ;  /* 0x00000000ff00723e */ /* 0x000fc800000010ff */
[----:B------:R-:W-:Y:S01]  /*10f0*/  PRMT R22, R0, 0x7610, R22 ;  /* 0x0000761000167816 */ /* 0x000fe20000000016 */
[----:B------:R-:W-:Y:S06]  /*1100*/  BRA `(.L_x_26843) ;  /* 0x0000000000247947 */ /* 0x000fec0003800000 */
.L_x_26867:
[----:B------:R-:W2:Y:S02]  /*1110*/  LDG.E.64 R4, desc[UR36][R4.64] ;  /* 0x0000002404047981 */ /* 0x000ea4000c1e1b00 */
[----:B--2---:R-:W0:Y:S02]  /*1120*/  I2F.U64 R0, R4 ;  /* 0x0000000400007312 */ /* 0x004e240000301000 */
[----:B0-----:R-:W-:-:S04]  /*1130*/  F2FP.BF16.F32.PACK_AB R0, RZ, R0 ;  /* 0x00000000ff00723e */ /* 0x001fc800000010ff */
[----:B------:R-:W-:Y:S01]  /*1140*/  PRMT R22, R0, 0x7610, R22 ;  /* 0x0000761000167816 */ /* 0x000fe20000000016 */
[----:B------:R-:W-:Y:S06]  /*1150*/  BRA `(.L_x_26843) ;  /* 0x0000000000107947 */ /* 0x000fec0003800000 */
.L_x_26866:
[----:B------:R-:W2:Y:S02]  /*1160*/  LDG.E R4, desc[UR36][R4.64] ;  /* 0x0000002404047981 */ /* 0x000ea4000c1e1900 */
[----:B--2---:R-:W-:-:S04]  /*1170*/  I2FP.F32.U32 R0, R4 ;  /* 0x0000000400007245 */ /* 0x004fc80000201000 */
[----:B------:R-:W-:-:S04]  /*1180*/  F2FP.BF16.F32.PACK_AB R0, RZ, R0 ;  /* 0x00000000ff00723e */ /* 0x000fc800000010ff */
[----:B------:R-:W-:-:S07]  /*1190*/  PRMT R22, R0, 0x7610, R22 ;  /* 0x0000761000167816 */ /* 0x000fce0000000016 */
.L_x_26843:
[----:B------:R-:W-:-:S07]  /*11a0*/  VIADD R23, R25, 0x80 ;  /* 0x0000008019177836 */ /* 0x000fce0000000000 */
.L_x_26837:
[----:B------:R-:W-:Y:S05]  /*11b0*/  BSYNC.RECONVERGENT B6 ;  /* 0x0000000000067941 */ /* 0x000fea0003800200 */
.L_x_26836:
        /* <DEDUP_REMOVED lines=26> */
.L_x_26877:
[----:B------:R-:W2:Y:S02]  /*1360*/  LDG.E.U8 R4, desc[UR36][R4.64] ;  /* 0x0000002404047981 */ /* 0x000ea4000c1e1100 */
[----:B--2---:R-:W-:-:S04]  /*1370*/  I2FP.F32.U32 R0, R4 ;  /* 0x0000000400007245 */ /* 0x004fc80000201000 */
[----:B------:R-:W-:-:S04]  /*1380*/  F2FP.BF16.F32.PACK_AB R0, RZ, R0 ;  /* 0x00000000ff00723e */ /* 0x000fc800000010ff */
[----:B------:R-:W-:Y:S01]  /*1390*/  PRMT R19, R0, 0x7610, R19 ;  /* 0x0000761000137816 */ /* 0x000fe20000000013 */
[----:B------:R-:W-:Y:S06]  /*13a0*/  BRA `(.L_x_26879) ;  /* 0x0000000c00c47947 */ /* 0x000fec0003800000 */
.L_x_26876:
        /* <DEDUP_REMOVED lines=11> */
.L_x_26881:
[----:B------:R-:W2:Y:S02]  /*1460*/  LDG.E R4, desc[UR36][R4.64] ;  /* 0x0000002404047981 */ /* 0x000ea4000c1e1900 */
[----:B--2---:R-:W-:-:S04]  /*1470*/  I2FP.F32.S32 R0, R4 ;  /* 0x0000000400007245 */ /* 0x004fc80000201400 */
[----:B------:R-:W-:-:S04]  /*1480*/  F2FP.BF16.F32.PACK_AB R0, RZ, R0 ;  /* 0x00000000ff00723e */ /* 0x000fc800000010ff */
[----:B------:R-:W-:Y:S01]  /*1490*/  PRMT R19, R0, 0x7610, R19 ;  /* 0x0000761000137816 */ /* 0x000fe20000000013 */
[----:B------:R-:W-:Y:S06]  /*14a0*/  BRA `(.L_x_26879) ;  /* 0x0000000c00847947 */ /* 0x000fec0003800000 */
.L_x_26880:
[----:B------:R-:W2:Y:S02]  /*14b0*/  LDG.E.U16 R4, desc[UR36][R4.64] ;  /* 0x0000002404047981 */ /* 0x000ea4000c1e1500 */
[----:B--2---:R-:W0:Y:S02]  /*14c0*/  I2F.S16 R0, R4 ;  /* 0x0000000400007306 */ /* 0x004e240000101400 */
[----:B0-----:R-:W-:-:S04]  /*14d0*/  F2FP.BF16.F32.PACK_AB R0, RZ, R0 ;  /* 0x00000000ff00723e */ /* 0x001fc800000010ff */
[----:B------:R-:W-:Y:S01]  /*14e0*/  PRMT R19, R0, 0x7610, R19 ;  /* 0x0000761000137816 */ /* 0x000fe20000000013 */
[----:B------:R-:W-:Y:S06]  /*14f0*/  BRA `(.L_x_26879) ;  /* 0x0000000c00707947 */ /* 0x000fec0003800000 */
.L_x_26875:
        /* <DEDUP_REMOVED lines=9> */
.L_x_26883:
[----:B------:R-:W2:Y:S02]  /*1590*/  LDG.E.U16 R0, desc[UR36][R4.64] ;  /* 0x0000002404007981 */ /* 0x000ea4000c1e1500 */
[----:B--2---:R-:W-:-:S05]  /*15a0*/  HADD2.F32 R0, -RZ, R0.H0_H0 ;  /* 0x20000000ff007230 */ /* 0x004fca0000004100 */
[----:B------:R-:W-:-:S04]  /*15b0*/  F2FP.BF16.F32.PACK_AB R0, RZ, R0 ;  /* 0x00000000ff00723e */ /* 0x000fc800000010ff */
[----:B------:R-:W-:Y:S01]  /*15c0*/  PRMT R19, R0, 0x7610, R19 ;  /* 0x0000761000137816 */ /* 0x000fe20000000013 */
[----:B------:R-:W-:Y:S06]  /*15d0*/  BRA `(.L_x_26879) ;  /* 0x0000000c00387947 */ /* 0x000fec0003800000 */
.L_x_26882:
        /* <DEDUP_REMOVED lines=9> */
.L_x_26885:
[----:B------:R-:W2:Y:S02]  /*1670*/  LDG.E.U16 R4, desc[UR36][R4.64] ;  /* 0x0000002404047981 */ /* 0x000ea4000c1e1500 */
[----:B--2---:R-:W-:-:S05]  /*1680*/  HADD2.F32 R0, -RZ, R4.H0_H0 ;  /* 0x20000004ff007230 */ /* 0x004fca0000004100 */
[----:B------:R-:W-:-:S04]  /*1690*/  F2FP.BF16.F32.PACK_AB R0, RZ, R0 ;  /* 0x00000000ff00723e */ /* 0x000fc800000010ff */
[----:B------:R-:W-:Y:S01]  /*16a0*/  PRMT R19, R0, 0x7610, R19 ;  /* 0x0000761000137816 */ /* 0x000fe20000000013 */
[----:B------:R-:W-:Y:S06]  /*16b0*/  BRA `(.L_x_26879) ;  /* 0x0000000c00007947 */ /* 0x000fec0003800000 */
.L_x_26884:
        /* <DEDUP_REMOVED lines=9> */
.L_x_26874:
        /* <DEDUP_REMOVED lines=14> */
.L_x_26888:
        /* <DEDUP_REMOVED lines=9> */
.L_x_26887:
        /* <DEDUP_REMOVED lines=27> */
.L_x_26890:
        /* <DEDUP_REMOVED lines=15> */
.L_x_26889:
[----:B------:R0:W5:Y:S01]  /*1b60*/  LDG.E.U16 R19, desc[UR36][R4.64] ;  /* 0x0000002404137981 */ /* 0x000162000c1e1500 */
[----:B------:R-:W-:Y:S05]  /*1b70*/  BRA `(.L_x_26879) ;  /* 0x0000000400d07947 */ /* 0x000fea0003800000 */
.L_x_26886:
        /* <DEDUP_REMOVED lines=13> */
.L_x_26893:
        /* <DEDUP_REMOVED lines=21> */
.L_x_26897:
[----:B------:R-:W-:Y:S05]  /*1da0*/  BSYNC.RECONVERGENT B1 ;  /* 0x0000000000017941 */ /* 0x000fea0003800200 */
.L_x_26896:
[----:B------:R-:W-:Y:S01]  /*1db0*/  IMAD.SHL.U32 R0, R0, 0x100000, RZ ;  /* 0x0010000000007824 */ /* 0x000fe200078e00ff */
[----:B------:R-:W-:-:S04]  /*1dc0*/  LEA R3, R3, 0x3b800000, 0x17 ;  /* 0x3b80000003037811 */ /* 0x000fc800078eb8ff */
[----:B------:R-:W-:-:S07]  /*1dd0*/  LOP3.LUT R0, R3, R0, R7, 0xfe, !PT ;  /* 0x0000000003007212 */ /* 0x000fce00078efe07 */
.L_x_26895:
[----:B------:R-:W-:Y:S05]  /*1de0*/  BSYNC.RECONVERGENT B0 ;  /* 0x0000000000007941 */ /* 0x000fea0003800200 */
.L_x_26894:
[----:B------:R-:W-:-:S04]  /*1df0*/  F2FP.BF16.F32.PACK_AB R0, RZ, R0 ;  /* 0x00000000ff00723e */ /* 0x000fc800000010ff */
[----:B------:R-:W-:Y:S01]  /*1e00*/  PRMT R19, R0, 0x7610, R19 ;  /* 0x0000761000137816 */ /* 0x000fe20000000013 */
[----:B------:R-:W-:Y:S06]  /*1e10*/  BRA `(.L_x_26879) ;  /* 0x0000000400287947 */ /* 0x000fec0003800000 */
.L_x_26892:
        /* <DEDUP_REMOVED lines=21> */
.L_x_26901:
[----:B------:R-:W-:Y:S05]  /*1f70*/  BSYNC.RECONVERGENT B1 ;  /* 0x0000000000017941 */ /* 0x000fea0003800200 */
.L_x_26900:
[----:B------:R-:W-:Y:S01]  /*1f80*/  IMAD.SHL.U32 R0, R0, 0x200000, RZ ;  /* 0x0020000000007824 */ /* 0x000fe200078e00ff */
[----:B------:R-:W-:-:S04]  /*1f90*/  LEA R3, R3, 0x37800000, 0x17 ;  /* 0x3780000003037811 */ /* 0x000fc800078eb8ff */
[----:B------:R-:W-:-:S07]  /*1fa0*/  LOP3.LUT R0, R3, R0, R7, 0xfe, !PT ;  /* 0x0000000003007212 */ /* 0x000fce00078efe07 */
.L_x_26899:
[----:B------:R-:W-:Y:S05]  /*1fb0*/  BSYNC.RECONVERGENT B0 ;  /* 0x0000000000007941 */ /* 0x000fea0003800200 */
.L_x_26898:
[----:B------:R-:W-:-:S04]  /*1fc0*/  F2FP.BF16.F32.PACK_AB R0, RZ, R0 ;  /* 0x00000000ff00723e */ /* 0x000fc800000010ff */
[----:B------:R-:W-:Y:S01]  /*1fd0*/  PRMT R19, R0, 0x7610, R19 ;  /* 0x0000761000137816 */ /* 0x000fe20000000013 */
[----:B------:R-:W-:Y:S06]  /*1fe0*/  BRA `(.L_x_26879) ;  /* 0x0000000000b47947 */ /* 0x000fec0003800000 */
.L_x_26891:
        /* <DEDUP_REMOVED lines=14> */
.L_x_26905:
[----:B------:R-:W-:Y:S05]  /*20d0*/  BSYNC.RECONVERGENT B0 ;  /* 0x0000000000007941 */ /* 0x000fea0003800200 */
.L_x_26904:
[----:B------:R-:W-:-:S04]  /*20e0*/  F2FP.BF16.F32.PACK_AB R0, RZ, R0 ;  /* 0x00000000ff00723e */ /* 0x000fc800000010ff */
[----:B------:R-:W-:Y:S01]  /*20f0*/  PRMT R19, R0, 0x7610, R19 ;  /* 0x0000761000137816 */ /* 0x000fe20000000013 */
[----:B------:R-:W-:Y:S06]  /*2100*/  BRA `(.L_x_26879) ;  /* 0x00000000006c7947 */ /* 0x000fec0003800000 */
.L_x_26878:
        /* <DEDUP_REMOVED lines=16> */
.L_x_26906:
[----:B------:R-:W-:Y:S01]  /*2210*/  PRMT R19, RZ, 0x7610, R19 ;  /* 0x00007610ff137816 */ /* 0x000fe20000000013 */
[----:B------:R-:W-:Y:S06]  /*2220*/  BRA `(.L_x_26879) ;  /* 0x0000000000247947 */ /* 0x000fec0003800000 */
.L_x_26903:
[----:B------:R-:W2:Y:S02]  /*2230*/  LDG.E.64 R4, desc[UR36][R4.64] ;  /* 0x0000002404047981 */ /* 0x000ea4000c1e1b00 */
[----:B--2---:R-:W0:Y:S02]  /*2240*/  I2F.U64 R0, R4 ;  /* 0x0000000400007312 */ /* 0x004e240000301000 */
[----:B0-----:R-:W-:-:S04]  /*2250*/  F2FP.BF16.F32.PACK_AB R0, RZ, R0 ;  /* 0x00000000ff00723e */ /* 0x001fc800000010ff */
[----:B------:R-:W-:Y:S01]  /*2260*/  PRMT R19, R0, 0x7610, R19 ;  /* 0x0000761000137816 */ /* 0x000fe20000000013 */
[----:B------:R-:W-:Y:S06]  /*2270*/  BRA `(.L_x_26879) ;  /* 0x0000000000107947 */ /* 0x000fec0003800000 */
.L_x_26902:
[----:B------:R-:W2:Y:S02]  /*2280*/  LDG.E R4, desc[UR36][R4.64] ;  /* 0x0000002404047981 */ /* 0x000ea4000c1e1900 */
[----:B--2---:R-:W-:-:S04]  /*2290*/  I2FP.F32.U32 R0, R4 ;  /* 0x0000000400007245 */ /* 0x004fc80000201000 */
[----:B------:R-:W-:-:S04]  /*22a0*/  F2FP.BF16.F32.PACK_AB R0, RZ, R0 ;  /* 0x00000000ff00723e */ /* 0x000fc800000010ff */
[----:B------:R-:W-:-:S07]  /*22b0*/  PRMT R19, R0, 0x7610, R19 ;  /* 0x0000761000137816 */ /* 0x000fce0000000013 */
.L_x_26879:
[----:B------:R-:W-:-:S07]  /*22c0*/  VIADD R23, R23, 0x80 ;  /* 0x0000008017177836 */ /* 0x000fce0000000000 */
.L_x_26873:
[----:B------:R-:W-:Y:S05]  /*22d0*/  BSYNC.RECONVERGENT B6 ;  /* 0x0000000000067941 */ /* 0x000fea0003800200 */
.L_x_26872:
        /* <DEDUP_REMOVED lines=26> */
.L_x_26912:
[----:B------:R-:W2:Y:S02]  /*2480*/  LDG.E.U8 R4, desc[UR36][R4.64] ;  /* 0x0000002404047981 */ /* 0x000ea4000c1e1100 */
[----:B--2---:R-:W-:-:S04]  /*2490*/  I2FP.F32.U32 R0, R4 ;  /* 0x0000000400007245 */ /* 0x004fc80000201000 */
[----:B------:R-:W-:-:S04]  /*24a0*/  F2FP.BF16.F32.PACK_AB R0, RZ, R0 ;  /* 0x00000000ff00723e */ /* 0x000fc800000010ff */
[----:B------:R-:W-:Y:S01]  /*24b0*/  PRMT R24, R0, 0x7610, R24 ;  /* 0x0000761000187816 */ /* 0x000fe20000000018 */
[----:B------:R-:W-:Y:S06]  /*24c0*/  BRA `(.L_x_26914) ;  /* 0x0000000c00c47947 */ /* 0x000fec0003800000 */
.L_x_26911:
        /* <DEDUP_REMOVED lines=11> */
.L_x_26916:
[----:B------:R-:W2:Y:S02]  /*2580*/  LDG.E R4, desc[UR36][R4.64] ;  /* 0x0000002404047981 */ /* 0x000ea4000c1e1900 */
[----:B--2---:R-:W-:-:S04]  /*2590*/  I2FP.F32.S32 R0, R4 ;  /* 0x0000000400007245 */ /* 0x004fc80000201400 */
[----:B------:R-:W-:-:S04]  /*25a0*/  F2FP.BF16.F32.PACK_AB R0, RZ, R0 ;  /* 0x00000000ff00723e */ /* 0x000fc800000010ff */
[----:B------:R-:W-:Y:S01]  /*25b0*/  PRMT R24, R0, 0x7610, R24 ;  /* 0x0000761000187816 */ /* 0x000fe20000000018 */
[----:B------:R-:W-:Y:S06]  /*25c0*/  BRA `(.L_x_26914) ;  /* 0x0000000c00847947 */ /* 0x000fec0003800000 */
.L_x_26915:
[----:B------:R-:W2:Y:S02]  /*25d0*/  LDG.E.U16 R4, desc[UR36][R4.64] ;  /* 0x0000002404047981 */ /* 0x000ea4000c1e1500 */
[----:B--2---:R-:W0:Y:S02]  /*25e0*/  I2F.S16 R0, R4 ;  /* 0x0000000400007306 */ /* 0x004e240000101400 */
[----:B0-----:R-:W-:-:S04]  /*25f0*/  F2FP.BF16.F32.PACK_AB R0, RZ, R0 ;  /* 0x00000000ff00723e */ /* 0x001fc800000010ff */
[----:B------:R-:W-:Y:S01]  /*2600*/  PRMT R24, R0, 0x7610, R24 ;  /* 0x0000761000187816 */ /* 0x000fe20000000018 */
[----:B------:R-:W-:Y:S06]  /*2610*/  BRA `(.L_x_26914) ;  /* 0x0000000c00707947 */ /* 0x000fec0003800000 */
.L_x_26910:
        /* <DEDUP_REMOVED lines=9> */
.L_x_26918:
[----:B------:R-:W2:Y:S02]  /*26b0*/  LDG.E.U16 R0, desc[UR36][R4.64] ;  /* 0x0000002404007981 */ /* 0x000ea4000c1e1500 */
[----:B--2---:R-:W-:-:S05]  /*26c0*/  HADD2.F32 R0, -RZ, R0.H0_H0 ;  /* 0x20000000ff007230 */ /* 0x004fca0000004100 */
[----:B------:R-:W-:-:S04]  /*26d0*/  F2FP.BF16.F32.PACK_AB R0, RZ, R0 ;  /* 0x00000000ff00723e */ /* 0x000fc800000010ff */
[----:B------:R-:W-:Y:S01]  /*26e0*/  PRMT R24, R0, 0x7610, R24 ;  /* 0x0000761000187816 */ /* 0x000fe20000000018 */
[----:B------:R-:W-:Y:S06]  /*26f0*/  BRA `(.L_x_26914) ;  /* 0x0000000c00387947 */ /* 0x000fec0003800000 */
.L_x_26917:
        /* <DEDUP_REMOVED lines=9> */
.L_x_26920:
[----:B------:R-:W2:Y:S02]  /*2790*/  LDG.E.U16 R4, desc[UR36][R4.64] ;  /* 0x0000002404047981 */ /* 0x000ea4000c1e1500 */
[----:B--2---:R-:W-:-:S05]  /*27a0*/  HADD2.F32 R0, -RZ, R4.H0_H0 ;  /* 0x20000004ff007230 */ /* 0x004fca0000004100 */
[----:B------:R-:W-:-:S04]  /*27b0*/  F2FP.BF16.F32.PACK_AB R0, RZ, R0 ;  /* 0x00000000ff00723e */ /* 0x000fc800000010ff */
[----:B------:R-:W-:Y:S01]  /*27c0*/  PRMT R24, R0, 0x7610, R24 ;  /* 0x0000761000187816 */ /* 0x000fe20000000018 */
[----:B------:R-:W-:Y:S06]  /*27d0*/  BRA `(.L_x_26914) ;  /* 0x0000000c00007947 */ /* 0x000fec0003800000 */
.L_x_26919:
        /* <DEDUP_REMOVED lines=9> */
.L_x_26909:
        /* <DEDUP_REMOVED lines=14> */
.L_x_26923:
        /* <DEDUP_REMOVED lines=9> */
.L_x_26922:
        /* <DEDUP_REMOVED lines=27> */
.L_x_26925:
        /* <DEDUP_REMOVED lines=15> */
.L_x_26924:
[----:B------:R0:W5:Y:S01]  /*2c80*/  LDG.E.U16 R24, desc[UR36][R4.64] ;  /* 0x0000002404187981 */ /* 0x000162000c1e1500 */
[----:B------:R-:W-:Y:S05]  /*2c90*/  BRA `(.L_x_26914) ;  /* 0x0000000400d07947 */ /* 0x000fea0003800000 */
.L_x_26921:
        /* <DEDUP_REMOVED lines=13> */
.L_x_26928:
        /* <DEDUP_REMOVED lines=21> */
.L_x_26932:
[----:B------:R-:W-:Y:S05]  /*2ec0*/  BSYNC.RECONVERGENT B1 ;  /* 0x0000000000017941 */ /* 0x000fea0003800200 */
.L_x_26931:
[----:B------:R-:W-:Y:S01]  /*2ed0*/  IMAD.SHL.U32 R0, R0, 0x100000, RZ ;  /* 0x0010000000007824 */ /* 0x000fe200078e00ff */
[----:B------:R-:W-:-:S04]  /*2ee0*/  LEA R3, R3, 0x3b800000, 0x17 ;  /* 0x3b80000003037811 */ /* 0x000fc800078eb8ff */
[----:B------:R-:W-:-:S07]  /*2ef0*/  LOP3.LUT R0, R3, R0, R7, 0xfe, !PT ;  /* 0x0000000003007212 */ /* 0x000fce00078efe07 */
.L_x_26930:
[----:B------:R-:W-:Y:S05]  /*2f00*/  BSYNC.RECONVERGENT B0 ;  /* 0x0000000000007941 */ /* 0x000fea0003800200 */
.L_x_26929:
[----:B------:R-:W-:-:S04]  /*2f10*/  F2FP.BF16.F32.PACK_AB R0, RZ, R0 ;  /* 0x00000000ff00723e */ /* 0x000fc800000010ff */
[----:B------:R-:W-:Y:S01]  /*2f20*/  PRMT R24, R0, 0x7610, R24 ;  /* 0x0000761000187816 */ /* 0x000fe20000000018 */
[----:B------:R-:W-:Y:S06]  /*2f30*/  BRA `(.L_x_26914) ;  /* 0x0000000400287947 */ /* 0x000fec0003800000 */
.L_x_26927:
        /* <DEDUP_REMOVED lines=21> */
.L_x_26936:
[----:B------:R-:W-:Y:S05]  /*3090*/  BSYNC.RECONVERGENT B1 ;  /* 0x0000000000017941 */ /* 0x000fea0003800200 */
.L_x_26935:
[----:B------:R-:W-:Y:S01]  /*30a0*/  IMAD.SHL.U32 R0, R0, 0x200000, RZ ;  /* 0x0020000000007824 */ /* 0x000fe200078e00ff */
[----:B------:R-:W-:-:S04]  /*30b0*/  LEA R3, R3, 0x37800000, 0x17 ;  /* 0x3780000003037811 */ /* 0x000fc800078eb8ff */
[----:B------:R-:W-:-:S07]  /*30c0*/  LOP3.LUT R0, R3, R0, R7, 0xfe, !PT ;  /* 0x0000000003007212 */ /* 0x000fce00078efe07 */
.L_x_26934:
[----:B------:R-:W-:Y:S05]  /*30d0*/  BSYNC.RECONVERGENT B0 ;  /* 0x0000000000007941 */ /* 0x000fea0003800200 */
.L_x_26933:
[----:B------:R-:W-:-:S04]  /*30e0*/  F2FP.BF16.F32.PACK_AB R0, RZ, R0 ;  /* 0x00000000ff00723e */ /* 0x000fc800000010ff */
[----:B------:R-:W-:Y:S01]  /*30f0*/  PRMT R24, R0, 0x7610, R24 ;  /* 0x0000761000187816 */ /* 0x000fe20000000018 */
[----:B------:R-:W-:Y:S06]  /*3100*/  BRA `(.L_x_26914) ;  /* 0x0000000000b47947 */ /* 0x000fec0003800000 */
.L_x_26926:
        /* <DEDUP_REMOVED lines=14> */
.L_x_26940:
[----:B------:R-:W-:Y:S05]  /*31f0*/  BSYNC.RECONVERGENT B0 ;  /* 0x0000000000007941 */ /* 0x000fea0003800200 */
.L_x_26939:
[----:B------:R-:W-:-:S04]  /*3200*/  F2FP.BF16.F32.PACK_AB R0, RZ, R0 ;  /* 0x00000000ff00723e */ /* 0x000fc800000010ff */
[----:B------:R-:W-:Y:S01]  /*3210*/  PRMT R24, R0, 0x7610, R24 ;  /* 0x0000761000187816 */ /* 0x000fe20000000018 */
[----:B------:R-:W-:Y:S06]  /*3220*/  BRA `(.L_x_26914) ;  /* 0x00000000006c7947 */ /* 0x000fec0003800000 */
.L_x_26913:
        /* <DEDUP_REMOVED lines=16> */
.L_x_26941:
[----:B------:R-:W-:Y:S01]  /*3330*/  PRMT R24, RZ, 0x7610, R24 ;  /* 0x00007610ff187816 */ /* 0x000fe20000000018 */
[----:B------:R-:W-:Y:S06]  /*3340*/  BRA `(.L_x_26914) ;  /* 0x0000000000247947 */ /* 0x000fec0003800000 */
.L_x_26938:
[----:B------:R-:W2:Y:S02]  /*3350*/  LDG.E.64 R4, desc[UR36][R4.64] ;  /* 0x0000002404047981 */ /* 0x000ea4000c1e1b00 */
[----:B--2---:R-:W0:Y:S02]  /*3360*/  I2F.U64 R0, R4 ;  /* 0x0000000400007312 */ /* 0x004e240000301000 */
[----:B0-----:R-:W-:-:S04]  /*3370*/  F2FP.BF16.F32.PACK_AB R0, RZ, R0 ;  /* 0x00000000ff00723e */ /* 0x001fc800000010ff */
[----:B------:R-:W-:Y:S01]  /*3380*/  PRMT R24, R0, 0x7610, R24 ;  /* 0x0000761000187816 */ /* 0x000fe20000000018 */
[----:B------:R-:W-:Y:S06]  /*3390*/  BRA `(.L_x_26914) ;  /* 0x0000000000107947 */ /* 0x000fec0003800000 */
.L_x_26937:
[----:B------:R-:W2:Y:S02]  /*33a0*/  LDG.E R4, desc[UR36][R4.64] ;  /* 0x0000002404047981 */ /* 0x000ea4000c1e1900 */
[----:B--2---:R-:W-:-:S04]  /*33b0*/  I2FP.F32.U32 R0, R4 ;  /* 0x0000000400007245 */ /* 0x004fc80000201000 */
[----:B------:R-:W-:-:S04]  /*33c0*/  F2FP.BF16.F32.PACK_AB R0, RZ, R0 ;  /* 0x00000000ff00723e */ /* 0x000fc800000010ff */
[----:B------:R-:W-:-:S07]  /*33d0*/  PRMT R24, R0, 0x7610, R24 ;  /* 0x0000761000187816 */ /* 0x000fce0000000018 */
.L_x_26914:
[----:B------:R-:W-:-:S07]  /*33e0*/  VIADD R23, R23, 0x80 ;  /* 0x0000008017177836 */ /* 0x000fce0000000000 */
.L_x_26908:
[----:B------:R-:W-:Y:S05]  /*33f0*/  BSYNC.RECONVERGENT B6 ;  /* 0x0000000000067941 */ /* 0x000fea0003800200 */
.L_x_26907:
        /* <DEDUP_REMOVED lines=25> */
.L_x_26947:
[----:B------:R-:W2:Y:S02]  /*3590*/  LDG.E.U8 R4, desc[UR36][R4.64] ;  /* 0x0000002404047981 */ /* 0x000ea4000c1e1100 */
[----:B--2---:R-:W-:-:S04]  /*35a0*/  I2FP.F32.U32 R0, R4 ;  /* 0x0000000400007245 */ /* 0x004fc80000201000 */
[----:B------:R-:W-:Y:S01]  /*35b0*/  F2FP.BF16.F32.PACK_AB R0, RZ, R0 ;  /* 0x00000000ff00723e */ /* 0x000fe200000010ff */
[----:B------:R-:W-:Y:S06]  /*35c0*/  BRA `(.L_x_26943) ;  /* 0x0000000c00887947 */ /* 0x000fec0003800000 */
.L_x_26946:
        /* <DEDUP_REMOVED lines=10> */
.L_x_26950:
[----:B------:R-:W2:Y:S02]  /*3670*/  LDG.E R4, desc[UR36][R4.64] ;  /* 0x0000002404047981 */ /* 0x000ea4000c1e1900 */
[----:B--2---:R-:W-:-:S04]  /*3680*/  I2FP.F32.S32 R0, R4 ;  /* 0x0000000400007245 */ /* 0x004fc80000201400 */
[----:B------:R-:W-:Y:S01]  /*3690*/  F2FP.BF16.F32.PACK_AB R0, RZ, R0 ;  /* 0x00000000ff00723e */ /* 0x000fe200000010ff */
[----:B------:R-:W-:Y:S06]  /*36a0*/  BRA `(.L_x_26943) ;  /* 0x0000000c00507947 */ /* 0x000fec0003800000 */
.L_x_26949:
[----:B------:R-:W2:Y:S02]  /*36b0*/  LDG.E.U16 R4, desc[UR36][R4.64] ;  /* 0x0000002404047981 */ /* 0x000ea4000c1e1500 */
[----:B--2---:R-:W0:Y:S02]  /*36c0*/  I2F.S16 R0, R4 ;  /* 0x0000000400007306 */ /* 0x004e240000101400 */
[----:B0-----:R-:W-:Y:S01]  /*36d0*/  F2FP.BF16.F32.PACK_AB R0, RZ, R0 ;  /* 0x00000000ff00723e */ /* 0x001fe200000010ff */
[----:B------:R-:W-:Y:S06]  /*36e0*/  BRA `(.L_x_26943) ;  /* 0x0000000c00407947 */ /* 0x000fec0003800000 */
.L_x_26945:
        /* <DEDUP_REMOVED lines=9> */
.L_x_26952:
[----:B------:R-:W2:Y:S02]  /*3780*/  LDG.E.U16 R0, desc[UR36][R4.64] ;  /* 0x0000002404007981 */ /* 0x000ea4000c1e1500 */
[----:B--2---:R-:W-:-:S05]  /*3790*/  HADD2.F32 R0, -RZ, R0.H0_H0 ;  /* 0x20000000ff007230 */ /* 0x004fca0000004100 */
[----:B------:R-:W-:Y:S01]  /*37a0*/  F2FP.BF16.F32.PACK_AB R0, RZ, R0 ;  /* 0x00000000ff00723e */ /* 0x000fe200000010ff */
[----:B------:R-:W-:Y:S06]  /*37b0*/  BRA `(.L_x_26943) ;  /* 0x0000000c000c7947 */ /* 0x000fec0003800000 */
.L_x_26951:
        /* <DEDUP_REMOVED lines=9> */
.L_x_26954:
[----:B------:R-:W2:Y:S02]  /*3850*/  LDG.E.U16 R4, desc[UR36][R4.64] ;  /* 0x0000002404047981 */ /* 0x000ea4000c1e1500 */
[----:B--2---:R-:W-:-:S05]  /*3860*/  HADD2.F32 R0, -RZ, R4.H0_H0 ;  /* 0x20000004ff007230 */ /* 0x004fca0000004100 */
[----:B------:R-:W-:Y:S01]  /*3870*/  F2FP.BF16.F32.PACK_AB R0, RZ, R0 ;  /* 0x00000000ff00723e */ /* 0x000fe200000010ff */
[----:B------:R-:W-:Y:S06]  /*3880*/  BRA `(.L_x_26943) ;  /* 0x0000000800d87947 */ /* 0x000fec0003800000 */
.L_x_26953:
        /* <DEDUP_REMOVED lines=8> */
.L_x_26944:
        /* <DEDUP_REMOVED lines=13> */
.L_x_26957:
        /* <DEDUP_REMOVED lines=8> */
.L_x_26956:
        /* <DEDUP_REMOVED lines=27> */
.L_x_26959:
        /* <DEDUP_REMOVED lines=14> */
.L_x_26958:
[----:B------:R1:W5:Y:S01]  /*3cf0*/  LDG.E.U16 R0, desc[UR36][R4.64] ;  /* 0x0000002404007981 */ /* 0x000362000c1e1500 */
[----:B------:R-:W-:Y:S05]  /*3d00*/  BRA `(.L_x_26943) ;  /* 0x0000000400b87947 */ /* 0x000fea0003800000 */
.L_x_26955:
        /* <DEDUP_REMOVED lines=12> */
.L_x_26962:
        /* <DEDUP_REMOVED lines=21> */
.L_x_26966:
[----:B------:R-:W-:Y:S05]  /*3f20*/  BSYNC.RECONVERGENT B1 ;  /* 0x0000000000017941 */ /* 0x000fea0003800200 */
.L_x_26965:
[----:B------:R-:W-:Y:S01]  /*3f30*/  IMAD.SHL.U32 R0, R0, 0x100000, RZ ;  /* 0x0010000000007824 */ /* 0x000fe200078e00ff */
[----:B------:R-:W-:-:S04]  /*3f40*/  LEA R3, R3, 0x3b800000, 0x17 ;  /* 0x3b80000003037811 */ /* 0x000fc800078eb8ff */
[----:B------:R-:W-:-:S07]  /*3f50*/  LOP3.LUT R0, R3, R0, R7, 0xfe, !PT ;  /* 0x0000000003007212 */ /* 0x000fce00078efe07 */
.L_x_26964:
[----:B------:R-:W-:Y:S05]  /*3f60*/  BSYNC.RECONVERGENT B0 ;  /* 0x0000000000007941 */ /* 0x000fea0003800200 */
.L_x_26963:
[----:B------:R-:W-:Y:S01]  /*3f70*/  F2FP.BF16.F32.PACK_AB R0, RZ, R0 ;  /* 0x00000000ff00723e */ /* 0x000fe200000010ff */
[----:B------:R-:W-:Y:S06]  /*3f80*/  BRA `(.L_x_26943) ;  /* 0x0000000400187947 */ /* 0x000fec0003800000 */
.L_x_26961:
        /* <DEDUP_REMOVED lines=21> */
.L_x_26970:
[----:B------:R-:W-:Y:S05]  /*40e0*/  BSYNC.RECONVERGENT B1 ;  /* 0x0000000000017941 */ /* 0x000fea0003800200 */
.L_x_26969:
[----:B------:R-:W-:Y:S01]  /*40f0*/  IMAD.SHL.U32 R0, R0, 0x200000, RZ ;  /* 0x0020000000007824 */ /* 0x000fe200078e00ff */
[----:B------:R-:W-:-:S04]  /*4100*/  LEA R3, R3, 0x37800000, 0x17 ;  /* 0x3780000003037811 */ /* 0x000fc800078eb8ff */
[----:B------:R-:W-:-:S07]  /*4110*/  LOP3.LUT R0, R3, R0, R7, 0xfe, !PT ;  /* 0x0000000003007212 */ /* 0x000fce00078efe07 */
.L_x_26968:
[----:B------:R-:W-:Y:S05]  /*4120*/  BSYNC.RECONVERGENT B0 ;  /* 0x0000000000007941 */ /* 0x000fea0003800200 */
.L_x_26967:
[----:B------:R-:W-:Y:S01]  /*4130*/  F2FP.BF16.F32.PACK_AB R0, RZ, R0 ;  /* 0x00000000ff00723e */ /* 0x000fe200000010ff */
[----:B------:R-:W-:Y:S06]  /*4140*/  BRA `(.L_x_26943) ;  /* 0x0000000000a87947 */ /* 0x000fec0003800000 */
.L_x_26960:
        /* <DEDUP_REMOVED lines=14> */
.L_x_26974:
[----:B------:R-:W-:Y:S05]  /*4230*/  BSYNC.RECONVERGENT B0 ;  /* 0x0000000000007941 */ /* 0x000fea0003800200 */
.L_x_26973:
[----:B------:R-:W-:Y:S01]  /*4240*/  F2FP.BF16.F32.PACK_AB R0, RZ, R0 ;  /* 0x00000000ff00723e */ /* 0x000fe200000010ff */
[----:B------:R-:W-:Y:S06]  /*4250*/  BRA `(.L_x_26943) ;  /* 0x0000000000647947 */ /* 0x000fec0003800000 */
.L_x_26948:
        /* <DEDUP_REMOVED lines=16> */
.L_x_26975:
[----:B------:R-:W-:Y:S01]  /*4360*/  PRMT R0, RZ, 0x7610, R0 ;  /* 0x00007610ff007816 */ /* 0x000fe20000000000 */
[----:B------:R-:W-:Y:S06]  /*4370*/  BRA `(.L_x_26943) ;  /* 0x00000000001c7947 */ /* 0x000fec0003800000 */
.L_x_26972:
[----:B------:R-:W2:Y:S02]  /*4380*/  LDG.E.64 R4, desc[UR36][R4.64] ;  /* 0x0000002404047981 */ /* 0x000ea4000c1e1b00 */
[----:B--2---:R-:W0:Y:S02]  /*4390*/  I2F.U64 R0, R4 ;  /* 0x0000000400007312 */ /* 0x004e240000301000 */
[----:B0-----:R-:W-:Y:S01]  /*43a0*/  F2FP.BF16.F32.PACK_AB R0, RZ, R0 ;  /* 0x00000000ff00723e */ /* 0x001fe200000010ff */
[----:B------:R-:W-:Y:S06]  /*43b0*/  BRA `(.L_x_26943) ;  /* 0x00000000000c7947 */ /* 0x000fec0003800000 */
.L_x_26971:
[----:B------:R-:W2:Y:S02]  /*43c0*/  LDG.E R4, desc[UR36][R4.64] ;  /* 0x0000002404047981 */ /* 0x000ea4000c1e1900 */
[----:B--2---:R-:W-:-:S04]  /*43d0*/  I2FP.F32.U32 R0, R4 ;  /* 0x0000000400007245 */ /* 0x004fc80000201000 */
[----:B------:R-:W-:-:S07]  /*43e0*/  F2FP.BF16.F32.PACK_AB R0, RZ, R0 ;  /* 0x00000000ff00723e */ /* 0x000fce00000010ff */
.L_x_26943:
[----:B------:R-:W-:Y:S05]  /*43f0*/  BSYNC.RECONVERGENT B6 ;  /* 0x0000000000067941 */ /* 0x000fea0003800200 */
.L_x_26942:
        /* <DEDUP_REMOVED lines=17> */
[----:B------:R-:W-:Y:S02]  /*4510*/  @!P4 FMNMX.FTZ R4, R4, R3, !PT ;  /* 0x000000030404c209 */ /* 0x000fe40007810000 */
[----:B------:R-:W-:Y:S02]  /*4520*/  PRMT R3, R22, 0x7610, R3 ;  /* 0x0000761016037816 */ /* 0x000fe40000000003 */
[----:B------:R-:W-:-:S04]  /*4530*/  @!P4 F2FP.BF16.F32.PACK_AB R4, RZ, R4 ;  /* 0x00000004ff04c23e */ /* 0x000fc800000010ff */
[----:B------:R-:W-:-:S07]  /*4540*/  @!P4 PRMT R3, R4, 0x7610, R3 ;  /* 0x000076100403c816 */ /* 0x000fce0000000003 */
.L_x_26977:
[----:B------:R-:W-:Y:S05]  /*4550*/  BSYNC.RECONVERGENT B0 ;  /* 0x0000000000007941 */ /* 0x000fea0003800200 */
.L_x_26976:
        /* <DEDUP_REMOVED lines=10> */
[----:B------:R-:W-:-:S04]  /*4600*/  @!P3 FMNMX.FTZ R4, R5, R4, !PT ;  /* 0x000000040504b209 */ /* 0x000fc80007810000 */
[----:B------:R-:W-:-:S04]  /*4610*/  @!P3 F2FP.BF16.F32.PACK_AB R4, RZ, R4 ;  /* 0x00000004ff04b23e */ /* 0x000fc800000010ff */
[----:B------:R-:W-:-:S07]  /*4620*/  @!P3 PRMT R22, R4, 0x7610, R22 ;  /* 0x000076100416b816 */ /* 0x000fce0000000016 */
.L_x_26979:
[----:B------:R-:W-:Y:S05]  /*4630*/  BSYNC.RECONVERGENT B0 ;  /* 0x0000000000007941 */ /* 0x000fea0003800200 */
.L_x_26978:
        /* <DEDUP_REMOVED lines=13> */
.L_x_26981:
[----:B------:R-:W-:Y:S05]  /*4710*/  BSYNC.RECONVERGENT B0 ;  /* 0x0000000000007941 */ /* 0x000fea0003800200 */
.L_x_26980:
        /* <DEDUP_REMOVED lines=8> */
[----:B------:R-:W-:-:S04]  /*47a0*/  @!P0 FMNMX.FTZ R4, R5, R4, !PT ;  /* 0x0000000405048209 */ /* 0x000fc80007810000 */
[----:B------:R-:W-:-:S04]  /*47b0*/  @!P0 F2FP.BF16.F32.PACK_AB R4, RZ, R4 ;  /* 0x00000004ff04823e */ /* 0x000fc800000010ff */
[----:B------:R-:W-:-:S07]  /*47c0*/  @!P0 PRMT R17, R4, 0x7610, R17 ;  /* 0x0000761004118816 */ /* 0x000fce0000000011 */
.L_x_26983:
[----:B------:R-:W-:Y:S05]  /*47d0*/  BSYNC.RECONVERGENT B0 ;  /* 0x0000000000007941 */ /* 0x000fea0003800200 */
.L_x_26982:
        /* <DEDUP_REMOVED lines=25> */
.L_x_26989:
[----:B------:R-:W-:Y:S02]  /*4970*/  IMAD.U32 R5, R3, 0x10000, RZ ;  /* 0x0001000003057824 */ /* 0x000fe400078e00ff */
[----:B------:R-:W-:-:S04]  /*4980*/  IMAD.MOV.U32 R25, RZ, RZ, R23 ;  /* 0x000000ffff197224 */ /* 0x000fc800078e0017 */
[----:B------:R-:W0:Y:S02]  /*4990*/  F2I.S64.TRUNC R4, R5 ;  /* 0x0000000500047311 */ /* 0x000e24000020d900 */
[----:B0-----:R0:W-:Y:S01]  /*49a0*/  STG.E.U8 desc[UR36][R8.64], R4 ;  /* 0x0000000408007986 */ /* 0x0011e2000c101124 */
[----:B------:R-:W-:Y:S05]  /*49b0*/  BRA `(.L_x_26985) ;  /* 0x0000000c00c07947 */ /* 0x000fea0003800000 */
.L_x_26988:
        /* <DEDUP_REMOVED lines=11> */
.L_x_26992:
[----:B------:R-:W-:Y:S02]  /*4a70*/  IMAD.U32 R3, R3, 0x10000, RZ ;  /* 0x0001000003037824 */ /* 0x000fe400078e00ff */
[----:B------:R-:W-:-:S04]  /*4a80*/  IMAD.MOV.U32 R25, RZ, RZ, R23 ;  /* 0x000000ffff197224 */ /* 0x000fc800078e0017 */
[----:B------:R-:W0:Y:S02]  /*4a90*/  F2I.FTZ.TRUNC.NTZ R3, R3 ;  /* 0x0000000300037305 */ /* 0x000e24000021f100 */
[----:B0-----:R0:W-:Y:S01]  /*4aa0*/  STG.E desc[UR36][R8.64], R3 ;  /* 0x0000000308007986 */ /* 0x0011e2000c101924 */
[----:B------:R-:W-:Y:S05]  /*4ab0*/  BRA `(.L_x_26985) ;  /* 0x0000000c00807947 */ /* 0x000fea0003800000 */
.L_x_26991:
[----:B------:R-:W-:Y:S02]  /*4ac0*/  IMAD.U32 R3, R3, 0x10000, RZ ;  /* 0x0001000003037824 */ /* 0x000fe400078e00ff */
[----:B------:R-:W-:-:S04]  /*4ad0*/  IMAD.MOV.U32 R25, RZ, RZ, R23 ;  /* 0x000000ffff197224 */ /* 0x000fc800078e0017 */
[----:B------:R-:W0:Y:S02]  /*4ae0*/  F2I.FTZ.TRUNC.NTZ R3, R3 ;  /* 0x0000000300037305 */ /* 0x000e24000021f100 */
[----:B0-----:R0:W-:Y:S01]  /*4af0*/  STG.E.U16 desc[UR36][R8.64], R3 ;  /* 0x0000000308007986 */ /* 0x0011e2000c101524 */
[----:B------:R-:W-:Y:S05]  /*4b00*/  BRA `(.L_x_26985) ;  /* 0x0000000c006c7947 */ /* 0x000fea0003800000 */
.L_x_26987:
        /* <DEDUP_REMOVED lines=10> */
.L_x_26994:
[----:B------:R-:W-:Y:S02]  /*4bb0*/  IMAD.U32 R0, R3, 0x10000, RZ ;  /* 0x0001000003007824 */ /* 0x000fe400078e00ff */
[----:B------:R-:W-:-:S03]  /*4bc0*/  IMAD.MOV.U32 R25, RZ, RZ, R23 ;  /* 0x000000ffff197224 */ /* 0x000fc600078e0017 */
[----:B------:R-:W-:-:S05]  /*4bd0*/  F2FP.F16.F32.PACK_AB R0, RZ, R0 ;  /* 0x00000000ff00723e */ /* 0x000fca00000000ff */
[----:B------:R0:W-:Y:S01]  /*4be0*/  STG.E.U16 desc[UR36][R8.64], R0 ;  /* 0x0000000008007986 */ /* 0x0001e2000c101524 */
[----:B------:R-:W-:Y:S05]  /*4bf0*/  BRA `(.L_x_26985) ;  /* 0x0000000c00307947 */ /* 0x000fea0003800000 */
.L_x_26993:
        /* <DEDUP_REMOVED lines=11> */
.L_x_26996:
[----:B------:R-:W-:Y:S02]  /*4cb0*/  IMAD.U32 R3, R3, 0x10000, RZ ;  /* 0x0001000003037824 */ /* 0x000fe400078e00ff */
[----:B------:R-:W-:-:S03]  /*4cc0*/  IMAD.MOV.U32 R25, RZ, RZ, R23 ;  /* 0x000000ffff197224 */ /* 0x000fc600078e0017 */
[----:B------:R-:W-:-:S04]  /*4cd0*/  F2FP.F16.F32.PACK_AB R3, RZ, R3 ;  /* 0x00000003ff03723e */ /* 0x000fc800000000ff */
[----:B------:R-:W-:-:S05]  /*4ce0*/  PRMT R3, R3, 0x5410, RZ ;  /* 0x0000541003037816 */ /* 0x000fca00000000ff */
[----:B------:R0:W-:Y:S01]  /*4cf0*/  STG.E desc[UR36][R8.64], R3 ;  /* 0x0000000308007986 */ /* 0x0001e2000c101924 */
[----:B------:R-:W-:Y:S05]  /*4d00*/  BRA `(.L_x_26985) ;  /* 0x0000000800ec7947 */ /* 0x000fea0003800000 */
.L_x_26995:
[----:B------:R-:W-:Y:S02]  /*4d10*/  IMAD.U32 R4, R3, 0x10000, RZ ;  /* 0x0001000003047824 */ /* 0x000fe400078e00ff */
[----:B------:R-:W-:Y:S02]  /*4d20*/  IMAD.MOV.U32 R25, RZ, RZ, R23 ;  /* 0x000000ffff197224 */ /* 0x000fe400078e0017 */
[----:B------:R-:W-:-:S06]  /*4d30*/  FMUL.FTZ R4, R4, 1 ;  /* 0x3f80000004047820 */ /* 0x000fcc0000410000 */
[----:B------:R-:W0:Y:S02]  /*4d40*/  F2F.F64.F32 R4, R4 ;  /* 0x0000000400047310 */ /* 0x000e240000201800 */
[----:B0-----:R0:W-:Y:S01]  /*4d50*/  STG.E.64 desc[UR36][R8.64], R4 ;  /* 0x0000000408007986 */ /* 0x0011e2000c101b24 */
[----:B------:R-:W-:Y:S05]  /*4d60*/  BRA `(.L_x_26985) ;  /* 0x0000000800d47947 */ /* 0x000fea0003800000 */
.L_x_26986:
        /* <DEDUP_REMOVED lines=14> */
.L_x_26999:
[----:B------:R-:W-:Y:S01]  /*4e50*/  IMAD.U32 R3, R3, 0x10000, RZ ;  /* 0x0001000003037824 */ /* 0x000fe200078e00ff */
[----:B------:R-:W-:Y:S01]  /*4e60*/  CS2R R6, SRZ ;  /* 0x0000000000067805 */ /* 0x000fe2000001ff00 */
[----:B------:R-:W-:Y:S02]  /*4e70*/  IMAD.MOV.U32 R25, RZ, RZ, R23 ;  /* 0x000000ffff197224 */ /* 0x000fe400078e0017 */
[----:B------:R-:W-:-:S04]  /*4e80*/  FMUL.FTZ R3, R3, 1 ;  /* 0x3f80000003037820 */ /* 0x000fc80000410000 */
[----:B------:R-:W0:Y:S02]  /*4e90*/  F2F.F64.F32 R4, R3 ;  /* 0x0000000300047310 */ /* 0x000e240000201800 */
[----:B0-----:R4:W-:Y:S01]  /*4ea0*/  STG.E.128 desc[UR36][R8.64], R4 ;  /* 0x0000000408007986 */ /* 0x0019e2000c101d24 */
[----:B------:R-:W-:Y:S05]  /*4eb0*/  BRA `(.L_x_26985) ;  /* 0x0000000800807947 */ /* 0x000fea0003800000 */
.L_x_26998:
        /* <DEDUP_REMOVED lines=19> */
.L_x_27003:
[----:B------:R-:W-:Y:S05]  /*4ff0*/  BSYNC.RECONVERGENT B0 ;  /* 0x0000000000007941 */ /* 0x000fea0003800200 */
.L_x_27002:
[----:B------:R-:W-:Y:S01]  /*5000*/  LOP3.LUT R5, R0, 0x80, R5, 0xf8, !PT ;  /* 0x0000008000057812 */ /* 0x000fe200078ef805 */
[----:B------:R-:W-:-:S04]  /*5010*/  IMAD.MOV.U32 R25, RZ, RZ, R23 ;  /* 0x000000ffff197224 */ /* 0x000fc800078e0017 */
[----:B------:R3:W-:Y:S01]  /*5020*/  STG.E.U8 desc[UR36][R8.64], R5 ;  /* 0x0000000508007986 */ /* 0x0007e2000c101124 */
[----:B------:R-:W-:Y:S05]  /*5030*/  BRA `(.L_x_26985) ;  /* 0x0000000800207947 */ /* 0x000fea0003800000 */
.L_x_27001:
        /* <DEDUP_REMOVED lines=15> */
.L_x_27005:
[----:B------:R-:W-:Y:S05]  /*5130*/  BSYNC.RECONVERGENT B0 ;  /* 0x0000000000007941 */ /* 0x000fea0003800200 */
.L_x_27004:
[----:B------:R-:W-:Y:S01]  /*5140*/  LOP3.LUT R5, R0, 0x80, R5, 0xf8, !PT ;  /* 0x0000008000057812 */ /* 0x000fe200078ef805 */
[----:B------:R-:W-:-:S04]  /*5150*/  IMAD.MOV.U32 R25, RZ, RZ, R23 ;  /* 0x000000ffff197224 */ /* 0x000fc800078e0017 */
[----:B------:R1:W-:Y:S01]  /*5160*/  STG.E.U8 desc[UR36][R8.64], R5 ;  /* 0x0000000508007986 */ /* 0x0003e2000c101124 */
[----:B------:R-:W-:Y:S05]  /*5170*/  BRA `(.L_x_26985) ;  /* 0x0000000400d07947 */ /* 0x000fea0003800000 */
.L_x_27000:
[----:B------:R0:W-:Y:S01]  /*5180*/  STG.E.U16 desc[UR36][R8.64], R3 ;  /* 0x0000000308007986 */ /* 0x0001e2000c101524 */
[----:B------:R-:W-:Y:S01]  /*5190*/  IMAD.MOV.U32 R25, RZ, RZ, R23 ;  /* 0x000000ffff197224 */ /* 0x000fe200078e0017 */
[----:B------:R-:W-:Y:S06]  /*51a0*/  BRA `(.L_x_26985) ;  /* 0x0000000400c47947 */ /* 0x000fec0003800000 */
.L_x_26997:
        /* <DEDUP_REMOVED lines=13> */
.L_x_27008:
        /* <DEDUP_REMOVED lines=13> */
.L_x_27011:
[----:B------:R-:W-:-:S04]  /*5350*/  SHF.R.U32.HI R0, RZ, 0x14, R3 ;  /* 0x00000014ff007819 */ /* 0x000fc80000011603 */
[----:B------:R-:W-:-:S04]  /*5360*/  LOP3.LUT R0, R0, 0x1, RZ, 0xc0, !PT ;  /* 0x0000000100007812 */ /* 0x000fc800078ec0ff */
[----:B------:R-:W-:-:S04]  /*5370*/  IADD3 R0, PT, PT, R3, 0x487ffff, R0 ;  /* 0x0487ffff03007810 */ /* 0x000fc80007ffe000 */
[----:B------:R-:W-:-:S04]  /*5380*/  SHF.R.U32.HI R0, RZ, 0x14, R0 ;  /* 0x00000014ff007819 */ /* 0x000fc80000011600 */
[----:B------:R-:W-:-:S07]  /*5390*/  LOP3.LUT R0, R0, 0xff, RZ, 0xc0, !PT ;  /* 0x000000ff00007812 */ /* 0x000fce00078ec0ff */
.L_x_27012:
[----:B------:R-:W-:-:S04]  /*53a0*/  SHF.R.U32.HI R3, RZ, 0x18, R3 ;  /* 0x00000018ff037819 */ /* 0x000fc80000011603 */
[----:B------:R-:W-:-:S04]  /*53b0*/  LOP3.LUT R0, R0, 0x80, R3, 0xf8, !PT ;  /* 0x0000008000007812 */ /* 0x000fc800078ef803 */
[----:B------:R-:W-:-:S07]  /*53c0*/  PRMT R4, R0, 0x7610, R4 ;  /* 0x0000761000047816 */ /* 0x000fce0000000004 */
.L_x_27010:
[----:B------:R-:W-:Y:S05]  /*53d0*/  BSYNC.RECONVERGENT B0 ;  /* 0x0000000000007941 */ /* 0x000fea0003800200 */
.L_x_27009:
[----:B------:R0:W-:Y:S01]  /*53e0*/  STG.E.U8 desc[UR36][R8.64], R4 ;  /* 0x0000000408007986 */ /* 0x0001e2000c101124 */
[----:B------:R-:W-:Y:S01]  /*53f0*/  IMAD.MOV.U32 R25, RZ, RZ, R23 ;  /* 0x000000ffff197224 */ /* 0x000fe200078e0017 */
[----:B------:R-:W-:Y:S06]  /*5400*/  BRA `(.L_x_26985) ;  /* 0x00000004002c7947 */ /* 0x000fec0003800000 */
.L_x_27007:
        /* <DEDUP_REMOVED lines=13> */
.L_x_27015:
[----:B------:R-:W-:-:S04]  /*54e0*/  SHF.R.U32.HI R0, RZ, 0x15, R3 ;  /* 0x00000015ff007819 */ /* 0x000fc80000011603 */
[----:B------:R-:W-:-:S04]  /*54f0*/  LOP3.LUT R0, R0, 0x1, RZ, 0xc0, !PT ;  /* 0x0000000100007812 */ /* 0x000fc800078ec0ff */
[----:B------:R-:W-:-:S04]  /*5500*/  IADD3 R0, PT, PT, R3, 0x88fffff, R0 ;  /* 0x088fffff03007810 */ /* 0x000fc80007ffe000 */
[----:B------:R-:W-:-:S04]  /*5510*/  SHF.R.U32.HI R0, RZ, 0x15, R0 ;  /* 0x00000015ff007819 */ /* 0x000fc80000011600 */
[----:B------:R-:W-:-:S07]  /*5520*/  LOP3.LUT R0, R0, 0xff, RZ, 0xc0, !PT ;  /* 0x000000ff00007812 */ /* 0x000fce00078ec0ff */
.L_x_27016:
[----:B------:R-:W-:-:S04]  /*5530*/  SHF.R.U32.HI R3, RZ, 0x18, R3 ;  /* 0x00000018ff037819 */ /* 0x000fc80000011603 */
[----:B------:R-:W-:-:S04]  /*5540*/  LOP3.LUT R0, R0, 0x80, R3, 0xf8, !PT ;  /* 0x0000008000007812 */ /* 0x000fc800078ef803 */
[----:B------:R-:W-:-:S07]  /*5550*/  PRMT R4, R0, 0x7610, R4 ;  /* 0x0000761000047816 */ /* 0x000fce0000000004 */
.L_x_27014:
[----:B------:R-:W-:Y:S05]  /*5560*/  BSYNC.RECONVERGENT B0 ;  /* 0x0000000000007941 */ /* 0x000fea0003800200 */
.L_x_27013:
[----:B------:R0:W-:Y:S01]  /*5570*/  STG.E.U8 desc[UR36][R8.64], R4 ;  /* 0x0000000408007986 */ /* 0x0001e2000c101124 */
[----:B------:R-:W-:Y:S01]  /*5580*/  IMAD.MOV.U32 R25, RZ, RZ, R23 ;  /* 0x000000ffff197224 */ /* 0x000fe200078e0017 */
[----:B------:R-:W-:Y:S06]  /*5590*/  BRA `(.L_x_26985) ;  /* 0x0000000000c87947 */ /* 0x000fec0003800000 */
.L_x_27006:
[----:B------:R-:W-:-:S13]  /*55a0*/  ISETP.NE.AND P0, PT, R0, 0x1c, PT ;  /* 0x0000001c0000780c */ /* 0x000fda0003f05270 */
[----:B------:R-:W-:Y:S05]  /*55b0*/  @!P0 BRA `(.L_x_27017) ;  /* 0x0000000000b08947 */ /* 0x000fea0003800000 */
[----:B------:R-:W-:-:S13]  /*55c0*/  ISETP.NE.AND P0, PT, R0, 0x1d, PT ;  /* 0x0000001d0000780c */ /* 0x000fda0003f05270 */
[----:B------:R-:W-:Y:S05]  /*55d0*/  @!P0 BRA `(.L_x_27018) ;  /* 0x0000000000948947 */ /* 0x000fea0003800000 */
[----:B------:R-:W-:-:S13]  /*55e0*/  ISETP.NE.AND P0, PT, R0, 0x2c, PT ;  /* 0x0000002c0000780c */ /* 0x000fda0003f05270 */
[----:B------:R-:W-:Y:S05]  /*55f0*/  @!P0 BRA `(.L_x_27019) ;  /* 0x0000000000488947 */ /* 0x000fea0003800000 */
.L_x_26990:
        /* <DEDUP_REMOVED lines=16> */
.L_x_27020:
[----:B------:R-:W-:Y:S01]  /*5700*/  IMAD.MOV.U32 R25, RZ, RZ, R23 ;  /* 0x000000ffff197224 */ /* 0x000fe200078e0017 */
[----:B------:R-:W-:Y:S06]  /*5710*/  BRA `(.L_x_26985) ;  /* 0x0000000000687947 */ /* 0x000fec0003800000 */
.L_x_27019:
        /* <DEDUP_REMOVED lines=17> */
.L_x_27018:
[----:B------:R-:W-:Y:S02]  /*5830*/  IMAD.U32 R4, R3, 0x10000, RZ ;  /* 0x0001000003047824 */ /* 0x000fe400078e00ff */
[----:B------:R-:W-:-:S04]  /*5840*/  IMAD.MOV.U32 R25, RZ, RZ, R23 ;  /* 0x000000ffff197224 */ /* 0x000fc800078e0017 */
[----:B------:R-:W0:Y:S02]  /*5850*/  F2I.U64.TRUNC R4, R4 ;  /* 0x0000000400047311 */ /* 0x000e24000020d800 */
[----:B0-----:R0:W-:Y:S01]  /*5860*/  STG.E.64 desc[UR36][R8.64], R4 ;  /* 0x0000000408007986 */ /* 0x0011e2000c101b24 */
[----:B------:R-:W-:Y:S05]  /*5870*/  BRA `(.L_x_26985) ;  /* 0x0000000000107947 */ /* 0x000fea0003800000 */
.L_x_27017:
[----:B------:R-:W-:Y:S02]  /*5880*/  IMAD.U32 R3, R3, 0x10000, RZ ;  /* 0x0001000003037824 */ /* 0x000fe400078e00ff */
[----:B------:R-:W-:-:S04]  /*5890*/  IMAD.MOV.U32 R25, RZ, RZ, R23 ;  /* 0x000000ffff197224 */ /* 0x000fc800078e0017 */
[----:B------:R-:W0:Y:S02]  /*58a0*/  F2I.FTZ.U32.TRUNC.NTZ R3, R3 ;  /* 0x0000000300037305 */ /* 0x000e24000021f000 */
[----:B0-----:R0:W-:Y:S02]  /*58b0*/  STG.E desc[UR36][R8.64], R3 ;  /* 0x0000000308007986 */ /* 0x0011e4000c101924 */
.L_x_26985:
[----:B------:R-:W-:Y:S05]  /*58c0*/  BSYNC.RECONVERGENT B6 ;  /* 0x0000000000067941 */ /* 0x000fea0003800200 */
.L_x_26984:
        /* <DEDUP_REMOVED lines=25> */
.L_x_27026:
[----:B------:R-:W-:-:S06]  /*5a60*/  IMAD.U32 R5, R22, 0x10000, RZ ;  /* 0x0001000016057824 */ /* 0x000fcc00078e00ff */
[----:B------:R-:W0:Y:S02]  /*5a70*/  F2I.S64.TRUNC R4, R5 ;  /* 0x0000000500047311 */ /* 0x000e24000020d900 */
[----:B0-----:R0:W-:Y:S01]  /*5a80*/  STG.E.U8 desc[UR36][R8.64], R4 ;  /* 0x0000000408007986 */ /* 0x0011e2000c101124 */
[----:B------:R-:W-:Y:S05]  /*5a90*/  BRA `(.L_x_27028) ;  /* 0x0000000c006c7947 */ /* 0x000fea0003800000 */
.L_x_27025:
        /* <DEDUP_REMOVED lines=10> */
.L_x_27030:
[----:B------:R-:W-:-:S04]  /*5b40*/  IMAD.U32 R22, R22, 0x10000, RZ ;  /* 0x0001000016167824 */ /* 0x000fc800078e00ff */
[----:B------:R-:W0:Y:S02]  /*5b50*/  F2I.FTZ.TRUNC.NTZ R3, R22 ;  /* 0x0000001600037305 */ /* 0x000e24000021f100 */
[----:B0-----:R0:W-:Y:S01]  /*5b60*/  STG.E desc[UR36][R8.64], R3 ;  /* 0x0000000308007986 */ /* 0x0011e2000c101924 */
[----:B------:R-:W-:Y:S05]  /*5b70*/  BRA `(.L_x_27028) ;  /* 0x0000000c00347947 */ /* 0x000fea0003800000 */
.L_x_27029:
[----:B------:R-:W-:-:S04]  /*5b80*/  IMAD.U32 R22, R22, 0x10000, RZ ;  /* 0x0001000016167824 */ /* 0x000fc800078e00ff */
[----:B------:R-:W0:Y:S02]  /*5b90*/  F2I.FTZ.TRUNC.NTZ R3, R22 ;  /* 0x0000001600037305 */ /* 0x000e24000021f100 */
[----:B0-----:R0:W-:Y:S01]  /*5ba0*/  STG.E.U16 desc[UR36][R8.64], R3 ;  /* 0x0000000308007986 */ /* 0x0011e2000c101524 */
[----:B------:R-:W-:Y:S05]  /*5bb0*/  BRA `(.L_x_27028) ;  /* 0x0000000c00247947 */ /* 0x000fea0003800000 */
.L_x_27024:
        /* <DEDUP_REMOVED lines=9> */
.L_x_27032:
[----:B------:R-:W-:-:S05]  /*5c50*/  IMAD.U32 R0, R22, 0x10000, RZ ;  /* 0x0001000016007824 */ /* 0x000fca00078e00ff */
[----:B------:R-:W-:-:S05]  /*5c60*/  F2FP.F16.F32.PACK_AB R0, RZ, R0 ;  /* 0x00000000ff00723e */ /* 0x000fca00000000ff */
[----:B------:R0:W-:Y:S01]  /*5c70*/  STG.E.U16 desc[UR36][R8.64], R0 ;  /* 0x0000000008007986 */ /* 0x0001e2000c101524 */
[----:B------:R-:W-:Y:S05]  /*5c80*/  BRA `(.L_x_27028) ;  /* 0x0000000800f07947 */ /* 0x000fea0003800000 */
.L_x_27031:
        /* <DEDUP_REMOVED lines=10> */
.L_x_27034:
[----:B------:R-:W-:-:S05]  /*5d30*/  IMAD.U32 R22, R22, 0x10000, RZ ;  /* 0x0001000016167824 */ /* 0x000fca00078e00ff */
[----:B------:R-:W-:-:S04]  /*5d40*/  F2FP.F16.F32.PACK_AB R3, RZ, R22 ;  /* 0x00000016ff03723e */ /* 0x000fc800000000ff */
[----:B------:R-:W-:-:S05]  /*5d50*/  PRMT R3, R3, 0x5410, RZ ;  /* 0x0000541003037816 */ /* 0x000fca00000000ff */
[----:B------:R0:W-:Y:S01]  /*5d60*/  STG.E desc[UR36][R8.64], R3 ;  /* 0x0000000308007986 */ /* 0x0001e2000c101924 */
[----:B------:R-:W-:Y:S05]  /*5d70*/  BRA `(.L_x_27028) ;  /* 0x0000000800b47947 */ /* 0x000fea0003800000 */
.L_x_27033:
[----:B------:R-:W-:-:S04]  /*5d80*/  IMAD.U32 R4, R22, 0x10000, RZ ;  /* 0x0001000016047824 */ /* 0x000fc800078e00ff */
[----:B------:R-:W-:-:S06]  /*5d90*/  FMUL.FTZ R4, R4, 1 ;  /* 0x3f80000004047820 */ /* 0x000fcc0000410000 */
[----:B------:R-:W0:Y:S02]  /*5da0*/  F2F.F64.F32 R4, R4 ;  /* 0x0000000400047310 */ /* 0x000e240000201800 */
[----:B0-----:R0:W-:Y:S01]  /*5db0*/  STG.E.64 desc[UR36][R8.64], R4 ;  /* 0x0000000408007986 */ /* 0x0011e2000c101b24 */
[----:B------:R-:W-:Y:S05]  /*5dc0*/  BRA `(.L_x_27028) ;  /* 0x0000000800a07947 */ /* 0x000fea0003800000 */
.L_x_27023:
        /* <DEDUP_REMOVED lines=14> */
.L_x_27038:
        /* <DEDUP_REMOVED lines=17> */
.L_x_27041:
[----:B------:R-:W-:-:S04]  /*5fc0*/  SHF.R.U32.HI R3, RZ, 0x18, R5 ;  /* 0x00000018ff037819 */ /* 0x000fc80000011605 */
[----:B------:R-:W-:-:S04]  /*5fd0*/  LOP3.LUT R0, R0, 0x80, R3, 0xf8, !PT ;  /* 0x0000008000007812 */ /* 0x000fc800078ef803 */
[----:B------:R-:W-:-:S07]  /*5fe0*/  PRMT R4, R0, 0x7610, R4 ;  /* 0x0000761000047816 */ /* 0x000fce0000000004 */
.L_x_27040:
[----:B------:R-:W-:Y:S05]  /*5ff0*/  BSYNC.RECONVERGENT B0 ;  /* 0x0000000000007941 */ /* 0x000fea0003800200 */
.L_x_27039:
[----:B------:R0:W-:Y:S01]  /*6000*/  STG.E.U8 desc[UR36][R8.64], R4 ;  /* 0x0000000408007986 */ /* 0x0001e2000c101124 */
[----:B------:R-:W-:Y:S05]  /*6010*/  BRA `(.L_x_27028) ;  /* 0x00000008000c7947 */ /* 0x000fea0003800000 */
.L_x_27037:
        /* <DEDUP_REMOVED lines=17> */
.L_x_27044:
[----:B------:R-:W-:-:S04]  /*6130*/  SHF.R.U32.HI R3, RZ, 0x18, R5 ;  /* 0x00000018ff037819 */ /* 0x000fc80000011605 */
[----:B------:R-:W-:-:S04]  /*6140*/  LOP3.LUT R0, R0, 0x80, R3, 0xf8, !PT ;  /* 0x0000008000007812 */ /* 0x000fc800078ef803 */
[----:B------:R-:W-:-:S07]  /*6150*/  PRMT R4, R0, 0x7610, R4 ;  /* 0x0000761000047816 */ /* 0x000fce0000000004 */
.L_x_27043:
[----:B------:R-:W-:Y:S05]  /*6160*/  BSYNC.RECONVERGENT B0 ;  /* 0x0000000000007941 */ /* 0x000fea0003800200 */
.L_x_27042:
[----:B------:R0:W-:Y:S01]  /*6170*/  STG.E.U8 desc[UR36][R8.64], R4 ;  /* 0x0000000408007986 */ /* 0x0001e2000c101124 */
[----:B------:R-:W-:Y:S05]  /*6180*/  BRA `(.L_x_27028) ;  /* 0x0000000400b07947 */ /* 0x000fea0003800000 */
.L_x_27036:
        /* <DEDUP_REMOVED lines=22> */
.L_x_27046:
[----:B------:R-:W-:-:S06]  /*62f0*/  IMAD.U32 R4, R22, 0x10000, RZ ;  /* 0x0001000016047824 */ /* 0x000fcc00078e00ff */
[----:B------:R-:W0:Y:S02]  /*6300*/  F2I.U64.TRUNC R4, R4 ;  /* 0x0000000400047311 */ /* 0x000e24000020d800 */
[----:B0-----:R0:W-:Y:S01]  /*6310*/  STG.E.64 desc[UR36][R8.64], R4 ;  /* 0x0000000408007986 */ /* 0x0011e2000c101b24 */
[----:B------:R-:W-:Y:S05]  /*6320*/  BRA `(.L_x_27028) ;  /* 0x0000000400487947 */ /* 0x000fea0003800000 */
.L_x_27045:
[----:B------:R-:W-:-:S04]  /*6330*/  IMAD.U32 R22, R22, 0x10000, RZ ;  /* 0x0001000016167824 */ /* 0x000fc800078e00ff */
[----:B------:R-:W0:Y:S02]  /*6340*/  F2I.FTZ.U32.TRUNC.NTZ R3, R22 ;  /* 0x0000001600037305 */ /* 0x000e24000021f000 */
[----:B0-----:R0:W-:Y:S01]  /*6350*/  STG.E desc[UR36][R8.64], R3 ;  /* 0x0000000308007986 */ /* 0x0011e2000c101924 */
[----:B------:R-:W-:Y:S05]  /*6360*/  BRA `(.L_x_27028) ;  /* 0x0000000400387947 */ /* 0x000fea0003800000 */
.L_x_27035:
        /* <DEDUP_REMOVED lines=11> */
.L_x_27048:
[----:B------:R-:W-:Y:S01]  /*6420*/  IMAD.U32 R22, R22, 0x10000, RZ ;  /* 0x0001000016167824 */ /* 0x000fe200078e00ff */
[----:B------:R-:W-:-:S03]  /*6430*/  CS2R R6, SRZ ;  /* 0x0000000000067805 */ /* 0x000fc6000001ff00 */
[----:B------:R-:W-:-:S06]  /*6440*/  FMUL.FTZ R4, R22, 1 ;  /* 0x3f80000016047820 */ /* 0x000fcc0000410000 */
[----:B------:R-:W0:Y:S02]  /*6450*/  F2F.F64.F32 R4, R4 ;  /* 0x0000000400047310 */ /* 0x000e240000201800 */
[----:B0-----:R4:W-:Y:S01]  /*6460*/  STG.E.128 desc[UR36][R8.64], R4 ;  /* 0x0000000408007986 */ /* 0x0019e2000c101d24 */
[----:B------:R-:W-:Y:S05]  /*6470*/  BRA `(.L_x_27028) ;  /* 0x0000000000f47947 */ /* 0x000fea0003800000 */
.L_x_27047:
[----:B------:R-:W-:-:S13]  /*6480*/  ISETP.NE.AND P0, PT, R0, 0xf, PT ;  /* 0x0000000f0000780c */ /* 0x000fda0003f05270 */
[----:B------:R-:W-:Y:S05]  /*6490*/  @!P0 BRA `(.L_x_27049) ;  /* 0x0000000000e88947 */ /* 0x000fea0003800000 */
[----:B------:R-:W-:-:S13]  /*64a0*/  ISETP.NE.AND P0, PT, R0, 0x17, PT ;  /* 0x000000170000780c */ /* 0x000fda0003f05270 */
[----:B------:R-:W-:Y:S05]  /*64b0*/  @!P0 BRA `(.L_x_27050) ;  /* 0x0000000000908947 */ /* 0x000fea0003800000 */
[----:B------:R-:W-:-:S13]  /*64c0*/  ISETP.NE.AND P0, PT, R0, 0x18, PT ;  /* 0x000000180000780c */ /* 0x000fda0003f05270 */
[----:B------:R-:W-:Y:S05]  /*64d0*/  @!P0 BRA `(.L_x_27051) ;  /* 0x0000000000448947 */ /* 0x000fea0003800000 */
.L_x_27027:
        /* <DEDUP_REMOVED lines=16> */
.L_x_27052:
[----:B------:R-:W-:Y:S05]  /*65e0*/  BRA `(.L_x_27028) ;  /* 0x0000000000987947 */ /* 0x000fea0003800000 */
.L_x_27051:
        /* <DEDUP_REMOVED lines=13> */
.L_x_27054:
[----:B------:R-:W-:Y:S05]  /*66c0*/  BSYNC.RECONVERGENT B0 ;  /* 0x0000000000007941 */ /* 0x000fea0003800200 */
.L_x_27053:
[----:B------:R-:W-:-:S05]  /*66d0*/  LOP3.LUT R3, R0, 0x80, R3, 0xf8, !PT ;  /* 0x0000008000037812 */ /* 0x000fca00078ef803 */
[----:B------:R2:W-:Y:S01]  /*66e0*/  STG.E.U8 desc[UR36][R8.64], R3 ;  /* 0x0000000308007986 */ /* 0x0005e2000c101124 */
[----:B------:R-:W-:Y:S05]  /*66f0*/  BRA `(.L_x_27028) ;  /* 0x0000000000547947 */ /* 0x000fea0003800000 */
.L_x_27050:
        /* <DEDUP_REMOVED lines=12> */
.L_x_27056:
[----:B------:R-:W-:Y:S01]  /*67c0*/  IMAD.MOV.U32 R0, RZ, RZ, 0x7f ;  /* 0x0000007fff007424 */ /* 0x000fe200078e00ff */
[----:B------:R-:W-:-:S04]  /*67d0*/  ISETP.GT.U32.AND P0, PT, R4, 0x7f800000, PT ;  /* 0x7f8000000400780c */ /* 0x000fc80003f04070 */
[----:B------:R-:W-:-:S09]  /*67e0*/  SEL R0, R0, 0x7c, P0 ;  /* 0x0000007c00007807 */ /* 0x000fd20000000000 */
.L_x_27057:
[----:B------:R-:W-:Y:S05]  /*67f0*/  BSYNC.RECONVERGENT B0 ;  /* 0x0000000000007941 */ /* 0x000fea0003800200 */
.L_x_27055:
[----:B------:R-:W-:-:S04]  /*6800*/  SHF.R.U32.HI R3, RZ, 0x18, R3 ;  /* 0x00000018ff037819 */ /* 0x000fc80000011603 */
[----:B------:R-:W-:-:S05]  /*6810*/  LOP3.LUT R3, R0, 0x80, R3, 0xf8, !PT ;  /* 0x0000008000037812 */ /* 0x000fca00078ef803 */
[----:B------:R1:W-:Y:S01]  /*6820*/  STG.E.U8 desc[UR36][R8.64], R3 ;  /* 0x0000000308007986 */ /* 0x0003e2000c101124 */
[----:B------:R-:W-:Y:S05]  /*6830*/  BRA `(.L_x_27028) ;  /* 0x0000000000047947 */ /* 0x000fea0003800000 */
.L_x_27049:
[----:B------:R0:W-:Y:S02]  /*6840*/  STG.E.U16 desc[UR36][R8.64], R22 ;  /* 0x0000001608007986 */ /* 0x0001e4000c101524 */
.L_x_27028:
        /* <DEDUP_REMOVED lines=25> */
.L_x_27061:
[----:B------:R-:W-:-:S06]  /*69e0*/  IMAD.U32 R5, R19, 0x10000, RZ ;  /* 0x0001000013057824 */ /* 0x000fcc00078e00ff */
[----:B------:R-:W0:Y:S02]  /*69f0*/  F2I.S64.TRUNC R4, R5 ;  /* 0x0000000500047311 */ /* 0x000e24000020d900 */
[----:B0-----:R0:W-:Y:S01]  /*6a00*/  STG.E.U8 desc[UR36][R8.64], R4 ;  /* 0x0000000408007986 */ /* 0x0011e2000c101124 */
[----:B------:R-:W-:Y:S05]  /*6a10*/  BRA `(.L_x_27063) ;  /* 0x0000000c006c7947 */ /* 0x000fea0003800000 */
.L_x_27060:
        /* <DEDUP_REMOVED lines=10> */
.L_x_27065:
[----:B------:R-:W-:-:S06]  /*6ac0*/  IMAD.U32 R19, R19, 0x10000, RZ ;  /* 0x0001000013137824 */ /* 0x000fcc00078e00ff */
[----:B------:R-:W0:Y:S02]  /*6ad0*/  F2I.FTZ.TRUNC.NTZ R19, R19 ;  /* 0x0000001300137305 */ /* 0x000e24000021f100 */
[----:B0-----:R3:W-:Y:S01]  /*6ae0*/  STG.E desc[UR36][R8.64], R19 ;  /* 0x0000001308007986 */ /* 0x0017e2000c101924 */
[----:B------:R-:W-:Y:S05]  /*6af0*/  BRA `(.L_x_27063) ;  /* 0x0000000c00347947 */ /* 0x000fea0003800000 */
.L_x_27064:
[----:B------:R-:W-:-:S06]  /*6b00*/  IMAD.U32 R19, R19, 0x10000, RZ ;  /* 0x0001000013137824 */ /* 0x000fcc00078e00ff */
[----:B------:R-:W0:Y:S02]  /*6b10*/  F2I.FTZ.TRUNC.NTZ R19, R19 ;  /* 0x0000001300137305 */ /* 0x000e24000021f100 */
[----:B0-----:R2:W-:Y:S01]  /*6b20*/  STG.E.U16 desc[UR36][R8.64], R19 ;  /* 0x0000001308007986 */ /* 0x0015e2000c101524 */
[----:B------:R-:W-:Y:S05]  /*6b30*/  BRA `(.L_x_27063) ;  /* 0x0000000c00247947 */ /* 0x000fea0003800000 */
.L_x_27059:
        /* <DEDUP_REMOVED lines=9> */
.L_x_27067:
[----:B------:R-:W-:-:S05]  /*6bd0*/  IMAD.U32 R0, R19, 0x10000, RZ ;  /* 0x0001000013007824 */ /* 0x000fca00078e00ff */
[----:B------:R-:W-:-:S05]  /*6be0*/  F2FP.F16.F32.PACK_AB R0, RZ, R0 ;  /* 0x00000000ff00723e */ /* 0x000fca00000000ff */
[----:B------:R0:W-:Y:S01]  /*6bf0*/  STG.E.U16 desc[UR36][R8.64], R0 ;  /* 0x0000000008007986 */ /* 0x0001e2000c101524 */
[----:B------:R-:W-:Y:S05]  /*6c00*/  BRA `(.L_x_27063) ;  /* 0x0000000800f07947 */ /* 0x000fea0003800000 */
.L_x_27066:
        /* <DEDUP_REMOVED lines=10> */
.L_x_27069:
[----:B------:R-:W-:-:S05]  /*6cb0*/  IMAD.U32 R19, R19, 0x10000, RZ ;  /* 0x0001000013137824 */ /* 0x000fca00078e00ff */
[----:B------:R-:W-:-:S04]  /*6cc0*/  F2FP.F16.F32.PACK_AB R3, RZ, R19 ;  /* 0x00000013ff03723e */ /* 0x000fc800000000ff */
[----:B------:R-:W-:-:S05]  /*6cd0*/  PRMT R3, R3, 0x5410, RZ ;  /* 0x0000541003037816 */ /* 0x000fca00000000ff */
[----:B------:R0:W-:Y:S01]  /*6ce0*/  STG.E desc[UR36][R8.64], R3 ;  /* 0x0000000308007986 */ /* 0x0001e2000c101924 */
[----:B------:R-:W-:Y:S05]  /*6cf0*/  BRA `(.L_x_27063) ;  /* 0x0000000800b47947 */ /* 0x000fea0003800000 */
.L_x_27068:
[----:B------:R-:W-:-:S04]  /*6d00*/  IMAD.U32 R4, R19, 0x10000, RZ ;  /* 0x0001000013047824 */ /* 0x000fc800078e00ff */
[----:B------:R-:W-:-:S06]  /*6d10*/  FMUL.FTZ R4, R4, 1 ;  /* 0x3f80000004047820 */ /* 0x000fcc0000410000 */
[----:B------:R-:W0:Y:S02]  /*6d20*/  F2F.F64.F32 R4, R4 ;  /* 0x0000000400047310 */ /* 0x000e240000201800 */
[----:B0-----:R0:W-:Y:S01]  /*6d30*/  STG.E.64 desc[UR36][R8.64], R4 ;  /* 0x0000000408007986 */ /* 0x0011e2000c101b24 */
[----:B------:R-:W-:Y:S05]  /*6d40*/  BRA `(.L_x_27063) ;  /* 0x0000000800a07947 */ /* 0x000fea0003800000 */
.L_x_27058:
        /* <DEDUP_REMOVED lines=14> */
.L_x_27073:
        /* <DEDUP_REMOVED lines=17> */
.L_x_27076:
[----:B------:R-:W-:-:S04]  /*6f40*/  SHF.R.U32.HI R3, RZ, 0x18, R19 ;  /* 0x00000018ff037819 */ /* 0x000fc80000011613 */
[----:B------:R-:W-:-:S04]  /*6f50*/  LOP3.LUT R0, R0, 0x80, R3, 0xf8, !PT ;  /* 0x0000008000007812 */ /* 0x000fc800078ef803 */
[----:B------:R-:W-:-:S07]  /*6f60*/  PRMT R4, R0, 0x7610, R4 ;  /* 0x0000761000047816 */ /* 0x000fce0000000004 */
.L_x_27075:
[----:B------:R-:W-:Y:S05]  /*6f70*/  BSYNC.RECONVERGENT B0 ;  /* 0x0000000000007941 */ /* 0x000fea0003800200 */
.L_x_27074:
[----:B------:R0:W-:Y:S01]  /*6f80*/  STG.E.U8 desc[UR36][R8.64], R4 ;  /* 0x0000000408007986 */ /* 0x0001e2000c101124 */
[----:B------:R-:W-:Y:S05]  /*6f90*/  BRA `(.L_x_27063) ;  /* 0x00000008000c7947 */ /* 0x000fea0003800000 */
.L_x_27072:
        /* <DEDUP_REMOVED lines=17> */
.L_x_27079:
[----:B------:R-:W-:-:S04]  /*70b0*/  SHF.R.U32.HI R3, RZ, 0x18, R19 ;  /* 0x00000018ff037819 */ /* 0x000fc80000011613 */
[----:B------:R-:W-:-:S04]  /*70c0*/  LOP3.LUT R0, R0, 0x80, R3, 0xf8, !PT ;  /* 0x0000008000007812 */ /* 0x000fc800078ef803 */
[----:B------:R-:W-:-:S07]  /*70d0*/  PRMT R4, R0, 0x7610, R4 ;  /* 0x0000761000047816 */ /* 0x000fce0000000004 */
.L_x_27078:
[----:B------:R-:W-:Y:S05]  /*70e0*/  BSYNC.RECONVERGENT B0 ;  /* 0x0000000000007941 */ /* 0x000fea0003800200 */
.L_x_27077:
[----:B------:R0:W-:Y:S01]  /*70f0*/  STG.E.U8 desc[UR36][R8.64], R4 ;  /* 0x0000000408007986 */ /* 0x0001e2000c101124 */
[----:B------:R-:W-:Y:S05]  /*7100*/  BRA `(.L_x_27063) ;  /* 0x0000000400b07947 */ /* 0x000fea0003800000 */
.L_x_27071:
        /* <DEDUP_REMOVED lines=22> */
.L_x_27081:
[----:B------:R-:W-:-:S06]  /*7270*/  IMAD.U32 R4, R19, 0x10000, RZ ;  /* 0x0001000013047824 */ /* 0x000fcc00078e00ff */
[----:B------:R-:W0:Y:S02]  /*7280*/  F2I.U64.TRUNC R4, R4 ;  /* 0x0000000400047311 */ /* 0x000e24000020d800 */
[----:B0-----:R0:W-:Y:S01]  /*7290*/  STG.E.64 desc[UR36][R8.64], R4 ;  /* 0x0000000408007986 */ /* 0x0011e2000c101b24 */
[----:B------:R-:W-:Y:S05]  /*72a0*/  BRA `(.L_x_27063) ;  /* 0x0000000400487947 */ /* 0x000fea0003800000 */
.L_x_27080:
[----:B------:R-:W-:-:S06]  /*72b0*/  IMAD.U32 R19, R19, 0x10000, RZ ;  /* 0x0001000013137824 */ /* 0x000fcc00078e00ff */
[----:B------:R-:W0:Y:S02]  /*72c0*/  F2I.FTZ.U32.TRUNC.NTZ R19, R19 ;  /* 0x0000001300137305 */ /* 0x000e24000021f000 */
[----:B0-----:R0:W-:Y:S01]  /*72d0*/  STG.E desc[UR36][R8.64], R19 ;  /* 0x0000001308007986 */ /* 0x0011e2000c101924 */
[----:B------:R-:W-:Y:S05]  /*72e0*/  BRA `(.L_x_27063) ;  /* 0x0000000400387947 */ /* 0x000fea0003800000 */
.L_x_27070:
        /* <DEDUP_REMOVED lines=11> */
.L_x_27083:
[----:B------:R-:W-:Y:S01]  /*73a0*/  IMAD.U32 R19, R19, 0x10000, RZ ;  /* 0x0001000013137824 */ /* 0x000fe200078e00ff */
[----:B------:R-:W-:-:S03]  /*73b0*/  CS2R R6, SRZ ;  /* 0x0000000000067805 */ /* 0x000fc6000001ff00 */
[----:B------:R-:W-:-:S06]  /*73c0*/  FMUL.FTZ R4, R19, 1 ;  /* 0x3f80000013047820 */ /* 0x000fcc0000410000 */
[----:B------:R-:W0:Y:S02]  /*73d0*/  F2F.F64.F32 R4, R4 ;  /* 0x0000000400047310 */ /* 0x000e240000201800 */
[----:B0-----:R0:W-:Y:S01]  /*73e0*/  STG.E.128 desc[UR36][R8.64], R4 ;  /* 0x0000000408007986 */ /* 0x0011e2000c101d24 */
[----:B------:R-:W-:Y:S05]  /*73f0*/  BRA `(.L_x_27063) ;  /* 0x0000000000f47947 */ /* 0x000fea0003800000 */
.L_x_27082:
[----:B------:R-:W-:-:S13]  /*7400*/  ISETP.NE.AND P0, PT, R0, 0xf, PT ;  /* 0x0000000f0000780c */ /* 0x000fda0003f05270 */
[----:B------:R-:W-:Y:S05]  /*7410*/  @!P0 BRA `(.L_x_27084) ;  /* 0x0000000000e88947 */ /* 0x000fea0003800000 */
[----:B------:R-:W-:-:S13]  /*7420*/  ISETP.NE.AND P0, PT, R0, 0x17, PT ;  /* 0x000000170000780c */ /* 0x000fda0003f05270 */
[----:B------:R-:W-:Y:S05]  /*7430*/  @!P0 BRA `(.L_x_27085) ;  /* 0x0000000000908947 */ /* 0x000fea0003800000 */
[----:B------:R-:W-:-:S13]  /*7440*/  ISETP.NE.AND P0, PT, R0, 0x18, PT ;  /* 0x000000180000780c */ /* 0x000fda0003f05270 */
[----:B------:R-:W-:Y:S05]  /*7450*/  @!P0 BRA `(.L_x_27086) ;  /* 0x0000000000448947 */ /* 0x000fea0003800000 */
.L_x_27062:
        /* <DEDUP_REMOVED lines=16> */
.L_x_27087:
[----:B------:R-:W-:Y:S05]  /*7560*/  BRA `(.L_x_27063) ;  /* 0x0000000000987947 */ /* 0x000fea0003800000 */
.L_x_27086:
        /* <DEDUP_REMOVED lines=13> */
.L_x_27089:
[----:B------:R-:W-:Y:S05]  /*7640*/  BSYNC.RECONVERGENT B0 ;  /* 0x0000000000007941 */ /* 0x000fea0003800200 */
.L_x_27088:
[----:B------:R-:W-:-:S05]  /*7650*/  LOP3.LUT R3, R0, 0x80, R3, 0xf8, !PT ;  /* 0x0000008000037812 */ /* 0x000fca00078ef803 */
[----:B------:R0:W-:Y:S01]  /*7660*/  STG.E.U8 desc[UR36][R8.64], R3 ;  /* 0x0000000308007986 */ /* 0x0001e2000c101124 */
[----:B------:R-:W-:Y:S05]  /*7670*/  BRA `(.L_x_27063) ;  /* 0x0000000000547947 */ /* 0x000fea0003800000 */
.L_x_27085:
        /* <DEDUP_REMOVED lines=12> */
.L_x_27091:
[----:B------:R-:W-:Y:S01]  /*7740*/  IMAD.MOV.U32 R0, RZ, RZ, 0x7f ;  /* 0x0000007fff007424 */ /* 0x000fe200078e00ff */
[----:B------:R-:W-:-:S04]  /*7750*/  ISETP.GT.U32.AND P0, PT, R4, 0x7f800000, PT ;  /* 0x7f8000000400780c */ /* 0x000fc80003f04070 */
[----:B------:R-:W-:-:S09]  /*7760*/  SEL R0, R0, 0x7c, P0 ;  /* 0x0000007c00007807 */ /* 0x000fd20000000000 */
.L_x_27092:
[----:B------:R-:W-:Y:S05]  /*7770*/  BSYNC.RECONVERGENT B0 ;  /* 0x0000000000007941 */ /* 0x000fea0003800200 */
.L_x_27090:
[----:B------:R-:W-:-:S04]  /*7780*/  SHF.R.U32.HI R3, RZ, 0x18, R3 ;  /* 0x00000018ff037819 */ /* 0x000fc80000011603 */
[----:B------:R-:W-:-:S05]  /*7790*/  LOP3.LUT R3, R0, 0x80, R3, 0xf8, !PT ;  /* 0x0000008000037812 */ /* 0x000fca00078ef803 */
[----:B------:R0:W-:Y:S01]  /*77a0*/  STG.E.U8 desc[UR36][R8.64], R3 ;  /* 0x0000000308007986 */ /* 0x0001e2000c101124 */
[----:B------:R-:W-:Y:S05]  /*77b0*/  BRA `(.L_x_27063) ;  /* 0x0000000000047947 */ /* 0x000fea0003800000 */
.L_x_27084:
[----:B------:R0:W-:Y:S02]  /*77c0*/  STG.E.U16 desc[UR36][R8.64], R19 ;  /* 0x0000001308007986 */ /* 0x0001e4000c101524 */
.L_x_27063:
[----:B------:R-:W-:-:S07]  /*77d0*/  VIADD R25, R25, 0x80 ;  /* 0x0000008019197836 */ /* 0x000fce0000000000 */
.L_x_27022:
[----:B------:R-:W-:Y:S05]  /*77e0*/  BSYNC.RECONVERGENT B6 ;  /* 0x0000000000067941 */ /* 0x000fea0003800200 */
.L_x_27021:
        /* <DEDUP_REMOVED lines=23> */
.L_x_27096:
[----:B------:R-:W-:-:S06]  /*7960*/  IMAD.U32 R5, R17, 0x10000, RZ ;  /* 0x0001000011057824 */ /* 0x000fcc00078e00ff */
[----:B------:R-:W0:Y:S02]  /*7970*/  F2I.S64.TRUNC R4, R5 ;  /* 0x0000000500047311 */ /* 0x000e24000020d900 */
[----:B0-----:R-:W-:Y:S01]  /*7980*/  STG.E.U8 desc[UR36][R2.64], R4 ;  /* 0x0000000402007986 */ /* 0x001fe2000c101124 */
[----:B------:R-:W-:Y:S05]  /*7990*/  EXIT ;  /* 0x000000000000794d */ /* 0x000fea0003800000 */
.L_x_27095:
        /* <DEDUP_REMOVED lines=10> */
.L_x_27099:
[----:B------:R-:W-:-:S06]  /*7a40*/  IMAD.U32 R17, R17, 0x10000, RZ ;  /* 0x0001000011117824 */ /* 0x000fcc00078e00ff */
[----:B------:R-:W0:Y:S02]  /*7a50*/  F2I.FTZ.TRUNC.NTZ R17, R17 ;  /* 0x0000001100117305 */ /* 0x000e24000021f100 */
[----:B0-----:R-:W-:Y:S01]  /*7a60*/  STG.E desc[UR36][R2.64], R17 ;  /* 0x0000001102007986 */ /* 0x001fe2000c101924 */
[----:B------:R-:W-:Y:S05]  /*7a70*/  EXIT ;  /* 0x000000000000794d */ /* 0x000fea0003800000 */
.L_x_27098:
[----:B------:R-:W-:-:S06]  /*7a80*/  IMAD.U32 R17, R17, 0x10000, RZ ;  /* 0x0001000011117824 */ /* 0x000fcc00078e00ff */
[----:B------:R-:W0:Y:S02]  /*7a90*/  F2I.FTZ.TRUNC.NTZ R17, R17 ;  /* 0x0000001100117305 */ /* 0x000e24000021f100 */
[----:B0-----:R-:W-:Y:S01]  /*7aa0*/  STG.E.U16 desc[UR36][R2.64], R17 ;  /* 0x0000001102007986 */ /* 0x001fe2000c101524 */
[----:B------:R-:W-:Y:S05]  /*7ab0*/  EXIT ;  /* 0x000000000000794d */ /* 0x000fea0003800000 */
.L_x_27094:
        /* <DEDUP_REMOVED lines=9> */
.L_x_27101:
[----:B------:R-:W-:-:S05]  /*7b50*/  IMAD.U32 R0, R17, 0x10000, RZ ;  /* 0x0001000011007824 */ /* 0x000fca00078e00ff */
[----:B------:R-:W-:-:S05]  /*7b60*/  F2FP.F16.F32.PACK_AB R0, RZ, R0 ;  /* 0x00000000ff00723e */ /* 0x000fca00000000ff */
[----:B------:R-:W-:Y:S01]  /*7b70*/  STG.E.U16 desc[UR36][R2.64], R0 ;  /* 0x0000000002007986 */ /* 0x000fe2000c101524 */
[----:B------:R-:W-:Y:S05]  /*7b80*/  EXIT ;  /* 0x000000000000794d */ /* 0x000fea0003800000 */
.L_x_27100:
        /* <DEDUP_REMOVED lines=10> */
.L_x_27103:
[----:B------:R-:W-:-:S05]  /*7c30*/  IMAD.U32 R17, R17, 0x10000, RZ ;  /* 0x0001000011117824 */ /* 0x000fca00078e00ff */
[----:B------:R-:W-:-:S04]  /*7c40*/  F2FP.F16.F32.PACK_AB R5, RZ, R17 ;  /* 0x00000011ff05723e */ /* 0x000fc800000000ff */
[----:B------:R-:W-:-:S05]  /*7c50*/  PRMT R5, R5, 0x5410, RZ ;  /* 0x0000541005057816 */ /* 0x000fca00000000ff */
[----:B------:R-:W-:Y:S01]  /*7c60*/  STG.E desc[UR36][R2.64], R5 ;  /* 0x0000000502007986 */ /* 0x000fe2000c101924 */
[----:B------:R-:W-:Y:S05]  /*7c70*/  EXIT ;  /* 0x000000000000794d */ /* 0x000fea0003800000 */
.L_x_27102:
[----:B------:R-:W-:-:S04]  /*7c80*/  IMAD.U32 R4, R17, 0x10000, RZ ;  /* 0x0001000011047824 */ /* 0x000fc800078e00ff */
[----:B------:R-:W-:-:S06]  /*7c90*/  FMUL.FTZ R4, R4, 1 ;  /* 0x3f80000004047820 */ /* 0x000fcc0000410000 */
[----:B------:R-:W0:Y:S02]  /*7ca0*/  F2F.F64.F32 R4, R4 ;  /* 0x0000000400047310 */ /* 0x000e240000201800 */
[----:B0-----:R-:W-:Y:S01]  /*7cb0*/  STG.E.64 desc[UR36][R2.64], R4 ;  /* 0x0000000402007986 */ /* 0x001fe2000c101b24 */
[----:B------:R-:W-:Y:S05]  /*7cc0*/  EXIT ;  /* 0x000000000000794d */ /* 0x000fea0003800000 */
.L_x_27093:
        /* <DEDUP_REMOVED lines=14> */
.L_x_27107:
        /* <DEDUP_REMOVED lines=18> */
.L_x_27110:
[----:B------:R-:W-:-:S04]  /*7ed0*/  SHF.R.U32.HI R5, RZ, 0x18, R5 ;  /* 0x00000018ff057819 */ /* 0x000fc80000011605 */
[----:B------:R-:W-:-:S07]  /*7ee0*/  LOP3.LUT R0, R0, 0x80, R5, 0xf8, !PT ;  /* 0x0000008000007812 */ /* 0x000fce00078ef805 */
.L_x_27109:
[----:B------:R-:W-:Y:S05]  /*7ef0*/  BSYNC.RECONVERGENT B0 ;  /* 0x0000000000007941 */ /* 0x000fea0003800200 */
.L_x_27108:
[----:B------:R-:W-:Y:S01]  /*7f00*/  STG.E.U8 desc[UR36][R2.64], R0 ;  /* 0x0000000002007986 */ /* 0x000fe2000c101124 */
[----:B------:R-:W-:Y:S05]  /*7f10*/  EXIT ;  /* 0x000000000000794d */ /* 0x000fea0003800000 */
.L_x_27106:
        /* <DEDUP_REMOVED lines=18> */
.L_x_27113:
[----:B------:R-:W-:-:S04]  /*8040*/  SHF.R.U32.HI R5, RZ, 0x18, R5 ;  /* 0x00000018ff057819 */ /* 0x000fc80000011605 */
[----:B------:R-:W-:-:S07]  /*8050*/  LOP3.LUT R0, R0, 0x80, R5, 0xf8, !PT ;  /* 0x0000008000007812 */ /* 0x000fce00078ef805 */
.L_x_27112:
[----:B------:R-:W-:Y:S05]  /*8060*/  BSYNC.RECONVERGENT B0 ;  /* 0x0000000000007941 */ /* 0x000fea0003800200 */
.L_x_27111:
[----:B------:R-:W-:Y:S01]  /*8070*/  STG.E.U8 desc[UR36][R2.64], R0 ;  /* 0x0000000002007986 */ /* 0x000fe2000c101124 */
[----:B------:R-:W-:Y:S05]  /*8080*/  EXIT ;  /* 0x000000000000794d */ /* 0x000fea0003800000 */
.L_x_27105:
        /* <DEDUP_REMOVED lines=22> */
.L_x_27115:
[----:B------:R-:W-:-:S06]  /*81f0*/  IMAD.U32 R4, R17, 0x10000, RZ ;  /* 0x0001000011047824 */ /* 0x000fcc00078e00ff */
[----:B------:R-:W0:Y:S02]  /*8200*/  F2I.U64.TRUNC R4, R4 ;  /* 0x0000000400047311 */ /* 0x000e24000020d800 */
[----:B0-----:R-:W-:Y:S01]  /*8210*/  STG.E.64 desc[UR36][R2.64], R4 ;  /* 0x0000000402007986 */ /* 0x001fe2000c101b24 */
[----:B------:R-:W-:Y:S05]  /*8220*/  EXIT ;  /* 0x000000000000794d */ /* 0x000fea0003800000 */
.L_x_27114:
[----:B------:R-:W-:-:S06]  /*8230*/  IMAD.U32 R17, R17, 0x10000, RZ ;  /* 0x0001000011117824 */ /* 0x000fcc00078e00ff */
[----:B------:R-:W0:Y:S02]  /*8240*/  F2I.FTZ.U32.TRUNC.NTZ R17, R17 ;  /* 0x0000001100117305 */ /* 0x000e24000021f000 */
[----:B0-----:R-:W-:Y:S01]  /*8250*/  STG.E desc[UR36][R2.64], R17 ;  /* 0x0000001102007986 */ /* 0x001fe2000c101924 */
[----:B------:R-:W-:Y:S05]  /*8260*/  EXIT ;  /* 0x000000000000794d */ /* 0x000fea0003800000 */
.L_x_27104:
        /* <DEDUP_REMOVED lines=11> */
.L_x_27117:
[----:B------:R-:W-:Y:S01]  /*8320*/  IMAD.U32 R17, R17, 0x10000, RZ ;  /* 0x0001000011117824 */ /* 0x000fe200078e00ff */
[----:B------:R-:W-:-:S03]  /*8330*/  CS2R R6, SRZ ;  /* 0x0000000000067805 */ /* 0x000fc6000001ff00 */
[----:B------:R-:W-:-:S06]  /*8340*/  FMUL.FTZ R4, R17, 1 ;  /* 0x3f80000011047820 */ /* 0x000fcc0000410000 */
[----:B------:R-:W0:Y:S02]  /*8350*/  F2F.F64.F32 R4, R4 ;  /* 0x0000000400047310 */ /* 0x000e240000201800 */
[----:B0-----:R-:W-:Y:S01]  /*8360*/  STG.E.128 desc[UR36][R2.64], R4 ;  /* 0x0000000402007986 */ /* 0x001fe2000c101d24 */
[----:B------:R-:W-:Y:S05]  /*8370*/  EXIT ;  /* 0x000000000000794d */ /* 0x000fea0003800000 */
.L_x_27116:
[----:B------:R-:W-:-:S13]  /*8380*/  ISETP.NE.AND P0, PT, R0, 0xf, PT ;  /* 0x0000000f0000780c */ /* 0x000fda0003f05270 */
[----:B------:R-:W-:Y:S05]  /*8390*/  @!P0 BRA `(.L_x_27118) ;  /* 0x0000000000e88947 */ /* 0x000fea0003800000 */
[----:B------:R-:W-:-:S13]  /*83a0*/  ISETP.NE.AND P0, PT, R0, 0x17, PT ;  /* 0x000000170000780c */ /* 0x000fda0003f05270 */
[----:B------:R-:W-:Y:S05]  /*83b0*/  @!P0 BRA `(.L_x_27119) ;  /* 0x0000000000908947 */ /* 0x000fea0003800000 */
[----:B------:R-:W-:-:S13]  /*83c0*/  ISETP.NE.AND P0, PT, R0, 0x18, PT ;  /* 0x000000180000780c */ /* 0x000fda0003f05270 */
[----:B------:R-:W-:Y:S05]  /*83d0*/  @!P0 BRA `(.L_x_27120) ;  /* 0x0000000000448947 */ /* 0x000fea0003800000 */
.L_x_27097:
        /* <DEDUP_REMOVED lines=16> */
.L_x_27121:
[----:B------:R-:W-:Y:S05]  /*84e0*/  EXIT ;  /* 0x000000000000794d */ /* 0x000fea0003800000 */
.L_x_27120:
        /* <DEDUP_REMOVED lines=13> */
.L_x_27123:
[----:B------:R-:W-:Y:S05]  /*85c0*/  BSYNC.RECONVERGENT B0 ;  /* 0x0000000000007941 */ /* 0x000fea0003800200 */
.L_x_27122:
[----:B------:R-:W-:-:S05]  /*85d0*/  LOP3.LUT R5, R0, 0x80, R5, 0xf8, !PT ;  /* 0x0000008000057812 */ /* 0x000fca00078ef805 */
[----:B------:R-:W-:Y:S01]  /*85e0*/  STG.E.U8 desc[UR36][R2.64], R5 ;  /* 0x0000000502007986 */ /* 0x000fe2000c101124 */
[----:B------:R-:W-:Y:S05]  /*85f0*/  EXIT ;  /* 0x000000000000794d */ /* 0x000fea0003800000 */
.L_x_27119:
        /* <DEDUP_REMOVED lines=12> */
.L_x_27125:
[----:B------:R-:W-:Y:S01]  /*86c0*/  IMAD.MOV.U32 R0, RZ, RZ, 0x7f ;  /* 0x0000007fff007424 */ /* 0x000fe200078e00ff */
[----:B------:R-:W-:-:S04]  /*86d0*/  ISETP.GT.U32.AND P0, PT, R4, 0x7f800000, PT ;  /* 0x7f8000000400780c */ /* 0x000fc80003f04070 */
[----:B------:R-:W-:-:S09]  /*86e0*/  SEL R0, R0, 0x7c, P0 ;  /* 0x0000007c00007807 */ /* 0x000fd20000000000 */
.L_x_27126:
[----:B------:R-:W-:Y:S05]  /*86f0*/  BSYNC.RECONVERGENT B0 ;  /* 0x0000000000007941 */ /* 0x000fea0003800200 */
.L_x_27124:
[----:B------:R-:W-:-:S04]  /*8700*/  SHF.R.U32.HI R5, RZ, 0x18, R5 ;  /* 0x00000018ff057819 */ /* 0x000fc80000011605 */
[----:B------:R-:W-:-:S05]  /*8710*/  LOP3.LUT R5, R0, 0x80, R5, 0xf8, !PT ;  /* 0x0000008000057812 */ /* 0x000fca00078ef805 */
[----:B------:R-:W-:Y:S01]  /*8720*/  STG.E.U8 desc[UR36][R2.64], R5 ;  /* 0x0000000502007986 */ /* 0x000fe2000c101124 */
[----:B------:R-:W-:Y:S05]  /*8730*/  EXIT ;  /* 0x000000000000794d */ /* 0x000fea0003800000 */
.L_x_27118:
[----:B------:R-:W-:Y:S01]  /*8740*/  STG.E.U16 desc[UR36][R2.64], R17 ;  /* 0x0000001102007986 */ /* 0x000fe2000c101524 */
[----:B------:R-:W-:Y:S05]  /*8750*/  EXIT ;  /* 0x000000000000794d */ /* 0x000fea0003800000 */
.L_x_27127:
        /* <DEDUP_REMOVED lines=10> */
.L_x_41923:


//--------------------- .text._ZN2at6native18elementwise_kernelILi128ELi4EZNS0_22gpu_kernel_impl_nocastINS0_13AUnaryFunctorIN3c108BFloat16ES5_S5_ZZZNS0_19maximum_kernel_cudaERNS_18TensorIteratorBaseEENKUlvE0_clEvENKUlvE2_clEvEUlS5_S5_E_EEEEvS7_RKT_EUliE_EEviT1_ --------------------------
	.section	.text._ZN2at6native18elementwise_kernelILi128ELi4EZNS0_22gpu_kernel_impl_nocastINS0_13AUnaryFunctorIN3c108BFloat16ES5_S5_ZZZNS0_19maximum_kernel_cudaERNS_18TensorIteratorBaseEENKUlvE0_clEvENKUlvE2_clEvEUlS5_S5_E_EEEEvS7_RKT_EUliE_EEviT1_,"ax",@progbits
	.align	128
        .global         _ZN2at6native18elementwise_kernelILi128ELi4EZNS0_22gpu_kernel_impl_nocastINS0_13AUnaryFunctorIN3c108BFloat16ES5_S5_ZZZNS0_19maximum_kernel_cudaERNS_18TensorIteratorBaseEENKUlvE0_clEvENKUlvE2_clEvEUlS5_S5_E_EEEEvS7_RKT_EUliE_EEviT1_
        .type           _ZN2at6native18elementwise_kernelILi128ELi4EZNS0_22gpu_kernel_impl_nocastINS0_13AUnaryFunctorIN3c108BFloat16ES5_S5_ZZZNS0_19maximum_kernel_cudaERNS_18TensorIteratorBaseEENKUlvE0_clEvENKUlvE2_clEvEUlS5_S5_E_EEEEvS7_RKT_EUliE_EEviT1_,@function
        .size           _ZN2at6native18elementwise_kernelILi128ELi4EZNS0_22gpu_kernel_impl_nocastINS0_13AUnaryFunctorIN3c108BFloat16ES5_S5_ZZZNS0_19maximum_kernel_cudaERNS_18TensorIteratorBaseEENKUlvE0_clEvENKUlvE2_clEvEUlS5_S5_E_EEEEvS7_RKT_EUliE_EEviT1_,(.L_x_41924 - _ZN2at6native18elementwise_kernelILi128ELi4EZNS0_22gpu_kernel_impl_nocastINS0_13AUnaryFunctorIN3c108BFloat16ES5_S5_ZZZNS0_19maximum_kernel_cudaERNS_18TensorIteratorBaseEENKUlvE0_clEvENKUlvE2_clEvEUlS5_S5_E_EEEEvS7_RKT_EUliE_EEviT1_)
        .other          _ZN2at6native18elementwise_kernelILi128ELi4EZNS0_22gpu_kernel_impl_nocastINS0_13AUnaryFunctorIN3c108BFloat16ES5_S5_ZZZNS0_19maximum_kernel_cudaERNS_18TensorIteratorBaseEENKUlvE0_clEvENKUlvE2_clEvEUlS5_S5_E_EEEEvS7_RKT_EUliE_EEviT1_,@"STO_CUDA_ENTRY STV_DEFAULT"
_ZN2at6native18elementwise_kernelILi128ELi4EZNS0_22gpu_kernel_impl_nocastINS0_13AUnaryFunctorIN3c108BFloat16ES5_S5_ZZZNS0_19maximum_kernel_cudaERNS_18TensorIteratorBaseEENKUlvE0_clEvENKUlvE2_clEvEUlS5_S5_E_EEEEvS7_RKT_EUliE_EEviT1_:
.text._ZN2at6native18elementwise_kernelILi128ELi4EZNS0_22gpu_kernel_impl_nocastINS0_13AUnaryFunctorIN3c108BFloat16ES5_S5_ZZZNS0_19maximum_kernel_cudaERNS_18TensorIteratorBaseEENKUlvE0_clEvENKUlvE2_clEvEUlS5_S5_E_EEEEvS7_RKT_EUliE_EEviT1_:
        /* <DEDUP_REMOVED lines=25> */
[----:B------:R-:W-:-:S04]  /*0190*/  @!P0 FMNMX.FTZ R2, R11, R2, !PT ;  /* 0x000000020b028209 */ /* 0x000fc80007810000 */
[----:B------:R-:W-:-:S04]  /*01a0*/  @!P0 F2FP.BF16.F32.PACK_AB R2, RZ, R2 ;  /* 0x00000002ff02823e */ /* 0x000fc800000010ff */
[----:B------:R-:W-:-:S07]  /*01b0*/  @!P0 PRMT R9, R2, 0x7610, R9 ;  /* 0x0000761002098816 */ /* 0x000fce0000000009 */
.L_x_27132:
        /* <DEDUP_REMOVED lines=17> */
.L_x_27134:
[----:B0-----:R0:W-:Y:S01]  /*02d0*/  STG.E.U16 desc[UR6][R6.64], R9 ;  /* 0x0000000906007986 */ /* 0x0011e2000c101506 */
[----:B------:R-:W-:-:S07]  /*02e0*/  IADD3 R3, PT, PT, R3, 0x80, RZ ;  /* 0x0000008003037810 */ /* 0x000fce0007ffe0ff */
.L_x_27131:
[----:B------:R-:W-:-:S13]  /*02f0*/  ISETP.GE.AND P0, PT, R3, UR4, PT ;  /* 0x0000000403007c0c */ /* 0x000fda000bf06270 */
[----:B------:R-:W-:Y:S05]  /*0300*/  @P0 BREAK.RELIABLE B1 ;  /* 0x0000000000010942 */ /* 0x000fea0003800100 */
[----:B------:R-:W-:Y:S05]  /*0310*/  @P0 BRA `(.L_x_27133) ;  /* 0x0000000000440947 */ /* 0x000fea0003800000 */
[----:B------:R-:W-:Y:S05]  /*0320*/  BSYNC.RELIABLE B1 ;  /* 0x0000000000017941 */ /* 0x000fea0003800100 */
.L_x_27130:
        /* <DEDUP_REMOVED lines=13> */
.L_x_27136:
[----:B------:R-:W-:Y:S05]  /*0400*/  BSYNC.RECONVERGENT B2 ;  /* 0x0000000000027941 */ /* 0x000fea0003800200 */
.L_x_27135:
[----:B0-----:R1:W-:Y:S01]  /*0410*/  STG.E.U16 desc[UR6][R6.64], R9 ;  /* 0x0000000906007986 */ /* 0x0013e2000c101506 */
[----:B------:R-:W-:-:S07]  /*0420*/  IADD3 R3, PT, PT, R3, 0x80, RZ ;  /* 0x0000008003037810 */ /* 0x000fce0007ffe0ff */
.L_x_27133:
[----:B------:R-:W-:Y:S05]  /*0430*/  BSYNC.RECONVERGENT B0 ;  /* 0x0000000000007941 */ /* 0x000fea0003800200 */
.L_x_27129:
        /* <DEDUP_REMOVED lines=11> */
[----:B------:R-:W-:-:S04]  /*04f0*/  @!P0 FMNMX.FTZ R6, R7, R6, !PT ;  /* 0x0000000607068209 */ /* 0x000fc80007810000 */
[----:B------:R-:W-:-:S04]  /*0500*/  @!P0 F2FP.BF16.F32.PACK_AB R6, RZ, R6 ;  /* 0x00000006ff06823e */ /* 0x000fc800000010ff */
[----:B------:R-:W-:-:S07]  /*0510*/  @!P0 PRMT R0, R6, 0x7610, R0 ;  /* 0x0000761006008816 */ /* 0x000fce0000000000 */
.L_x_27137:
[----:B--2---:R-:W-:Y:S01]  /*0520*/  STG.E.U16 desc[UR6][R4.64], R0 ;  /* 0x0000000004007986 */ /* 0x004fe2000c101506 */
[----:B------:R-:W-:Y:S05]  /*0530*/  EXIT ;  /* 0x000000000000794d */ /* 0x000fea0003800000 */
.L_x_27128:
        /* <DEDUP_REMOVED lines=306> */
.L_x_27141:
        /* <DEDUP_REMOVED lines=13> */
[----:B------:R-:W-:-:S04]  /*1930*/  @!P0 FMNMX.FTZ R10, R11, R10, !PT ;  /* 0x0000000a0b0a8209 */ /* 0x000fc80007810000 */
[----:B------:R-:W-:-:S04]  /*1940*/  @!P0 F2FP.BF16.F32.PACK_AB R10, RZ, R10 ;  /* 0x0000000aff0a823e */ /* 0x000fc800000010ff */
[----:B------:R-:W-:-:S07]  /*1950*/  @!P0 PRMT R5, R10, 0x7610, R5 ;  /* 0x000076100a058816 */ /* 0x000fce0000000005 */
.L_x_27142:
        /* <DEDUP_REMOVED lines=303> */
.L_x_27144:
        /* <DEDUP_REMOVED lines=13> */
[----:B------:R-:W-:-:S04]  /*2d20*/  @!P0 FMNMX.FTZ R10, R11, R10, !PT ;  /* 0x0000000a0b0a8209 */ /* 0x000fc80007810000 */
[----:B------:R-:W-:-:S04]  /*2d30*/  @!P0 F2FP.BF16.F32.PACK_AB R10, RZ, R10 ;  /* 0x0000000aff0a823e */ /* 0x000fc800000010ff */
[----:B------:R-:W-:-:S07]  /*2d40*/  @!P0 PRMT R5, R10, 0x7610, R5 ;  /* 0x000076100a058816 */ /* 0x000fce0000000005 */
.L_x_27145:
[----:B------:R0:W-:Y:S01]  /*2d50*/  STG.E.U16 desc[UR6][R8.64], R5 ;  /* 0x0000000508007986 */ /* 0x0001e2000c101506 */
[----:B------:R-:W-:-:S07]  /*2d60*/  IADD3 R3, PT, PT, R3, 0x80, RZ ;  /* 0x0000008003037810 */ /* 0x000fce0007ffe0ff */
.L_x_27140:
[----:B------:R-:W-:-:S13]  /*2d70*/  ISETP.GE.AND P0, PT, R3, UR4, PT ;  /* 0x0000000403007c0c */ /* 0x000fda000bf06270 */
[----:B------:R-:W-:Y:S05]  /*2d80*/  @P0 BREAK.RELIABLE B1 ;  /* 0x0000000000010942 */ /* 0x000fea0003800100 */
[----:B------:R-:W-:Y:S05]  /*2d90*/  @P0 BRA `(.L_x_27143) ;  /* 0x0000001000fc0947 */ /* 0x000fea0003800000 */
[----:B------:R-:W-:Y:S05]  /*2da0*/  BSYNC.RELIABLE B1 ;  /* 0x0000000000017941 */ /* 0x000fea0003800100 */
.L_x_27139:
        /* <DEDUP_REMOVED lines=298> */
.L_x_27146:
        /* <DEDUP_REMOVED lines=11> */
[----:B------:R-:W-:-:S04]  /*4100*/  @!P0 FMNMX.FTZ R8, R11, R8, !PT ;  /* 0x000000080b088209 */ /* 0x000fc80007810000 */
[----:B------:R-:W-:-:S04]  /*4110*/  @!P0 F2FP.BF16.F32.PACK_AB R8, RZ, R8 ;  /* 0x00000008ff08823e */ /* 0x000fc800000010ff */
[----:B------:R-:W-:-:S07]  /*4120*/  @!P0 PRMT R9, R8, 0x7610, R9 ;  /* 0x0000761008098816 */ /* 0x000fce0000000009 */
.L_x_27148:
[----:B------:R-:W-:Y:S05]  /*4130*/  BSYNC.RECONVERGENT B2 ;  /* 0x0000000000027941 */ /* 0x000fea0003800200 */
.L_x_27147:
[----:B------:R-:W0:Y:S01]  /*4140*/  LDCU.64 UR8, c[0x0][0x580] ;  /* 0x0000b000ff0877ac */ /* 0x000e220008000a00 */
[----:B------:R-:W-:Y:S02]  /*4150*/  IADD3 R3, PT, PT, R3, 0x80, RZ ;  /* 0x0000008003037810 */ /* 0x000fe40007ffe0ff */
[----:B0-----:R-:W-:-:S04]  /*4160*/  IADD3 R6, P0, PT, R5, UR8, RZ ;  /* 0x0000000805067c10 */ /* 0x001fc8000ff1e0ff */
[----:B------:R-:W-:-:S05]  /*4170*/  IADD3.X R7, PT, PT, RZ, UR9, RZ, P0, !PT ;  /* 0x00000009ff077c10 */ /* 0x000fca00087fe4ff */
[----:B------:R1:W-:Y:S04]  /*4180*/  STG.E.U16 desc[UR6][R6.64], R9 ;  /* 0x0000000906007986 */ /* 0x0003e8000c101506 */
.L_x_27143:
[----:B------:R-:W-:Y:S05]  /*4190*/  BSYNC.RECONVERGENT B0 ;  /* 0x0000000000007941 */ /* 0x000fea0003800200 */
.L_x_27138:
        /* <DEDUP_REMOVED lines=301> */
.L_x_27149:
        /* <DEDUP_REMOVED lines=14> */
.L_x_27150:
[----:B------:R-:W-:Y:S01]  /*5550*/  STG.E.U16 desc[UR6][R2.64], R0 ;  /* 0x0000000002007986 */ /* 0x000fe2000c101506 */
[----:B------:R-:W-:Y:S05]  /*5560*/  EXIT ;  /* 0x000000000000794d */ /* 0x000fea0003800000 */
.L_x_27151:
        /* <DEDUP_REMOVED lines=9> */
.L_x_41924:


//--------------------- .text._ZN2at6native27unrolled_elementwise_kernelINS0_13AUnaryFunctorIN3c108BFloat16ES4_S4_ZZZNS0_19maximum_kernel_cudaERNS_18TensorIteratorBaseEENKUlvE0_clEvENKUlvE2_clEvEUlS4_S4_E_EESt5arrayIPcLm2EELi4E23TrivialOffsetCalculatorILi1EjESF_NS0_6memory15LoadWithoutCastENSG_16StoreWithoutCastEEEviT_T0_T2_T3_T4_T5_ --------------------------
	.section	.text._ZN2at6native27unrolled_elementwise_kernelINS0_13AUnaryFunctorIN3c108BFloat16ES4_S4_ZZZNS0_19maximum_kernel_cudaERNS_18TensorIteratorBaseEENKUlvE0_clEvENKUlvE2_clEvEUlS4_S4_E_EESt5arrayIPcLm2EELi4E23TrivialOffsetCalculatorILi1EjESF_NS0_6memory15LoadWithoutCastENSG_16StoreWithoutCastEEEviT_T0_T2_T3_T4_T5_,"ax",@progbits
	.align	128
        .global         _ZN2at6native27unrolled_elementwise_kernelINS0_13AUnaryFunctorIN3c108BFloat16ES4_S4_ZZZNS0_19maximum_kernel_cudaERNS_18TensorIteratorBaseEENKUlvE0_clEvENKUlvE2_clEvEUlS4_S4_E_EESt5arrayIPcLm2EELi4E23TrivialOffsetCalculatorILi1EjESF_NS0_6memory15LoadWithoutCastENSG_16StoreWithoutCastEEEviT_T0_T2_T3_T4_T5_
        .type           _ZN2at6native27unrolled_elementwise_kernelINS0_13AUnaryFunctorIN3c108BFloat16ES4_S4_ZZZNS0_19maximum_kernel_cudaERNS_18TensorIteratorBaseEENKUlvE0_clEvENKUlvE2_clEvEUlS4_S4_E_EESt5arrayIPcLm2EELi4E23TrivialOffsetCalculatorILi1EjESF_NS0_6memory15LoadWithoutCastENSG_16StoreWithoutCastEEEviT_T0_T2_T3_T4_T5_,@function
        .size           _ZN2at6native27unrolled_elementwise_kernelINS0_13AUnaryFunctorIN3c108BFloat16ES4_S4_ZZZNS0_19maximum_kernel_cudaERNS_18TensorIteratorBaseEENKUlvE0_clEvENKUlvE2_clEvEUlS4_S4_E_EESt5arrayIPcLm2EELi4E23TrivialOffsetCalculatorILi1EjESF_NS0_6memory15LoadWithoutCastENSG_16StoreWithoutCastEEEviT_T0_T2_T3_T4_T5_,(.L_x_41925 - _ZN2at6native27unrolled_elementwise_kernelINS0_13AUnaryFunctorIN3c108BFloat16ES4_S4_ZZZNS0_19maximum_kernel_cudaERNS_18TensorIteratorBaseEENKUlvE0_clEvENKUlvE2_clEvEUlS4_S4_E_EESt5arrayIPcLm2EELi4E23TrivialOffsetCalculatorILi1EjESF_NS0_6memory15LoadWithoutCastENSG_16StoreWithoutCastEEEviT_T0_T2_T3_T4_T5_)
        .other          _ZN2at6native27unrolled_elementwise_kernelINS0_13AUnaryFunctorIN3c108BFloat16ES4_S4_ZZZNS0_19maximum_kernel_cudaERNS_18TensorIteratorBaseEENKUlvE0_clEvENKUlvE2_clEvEUlS4_S4_E_EESt5arrayIPcLm2EELi4E23TrivialOffsetCalculatorILi1EjESF_NS0_6memory15LoadWithoutCastENSG_16StoreWithoutCastEEEviT_T0_T2_T3_T4_T5_,@"STO_CUDA_ENTRY STV_DEFAULT"
_ZN2at6native27unrolled_elementwise_kernelINS0_13AUnaryFunctorIN3c108BFloat16ES4_S4_ZZZNS0_19maximum_kernel_cudaERNS_18TensorIteratorBaseEENKUlvE0_clEvENKUlvE2_clEvEUlS4_S4_E_EESt5arrayIPcLm2EELi4E23TrivialOffsetCalculatorILi1EjESF_NS0_6memory15LoadWithoutCastENSG_16StoreWithoutCastEEEviT_T0_T2_T3_T4_T5_:
.text._ZN2at6native27unrolled_elementwise_kernelINS0_13AUnaryFunctorIN3c108BFloat16ES4_S4_ZZZNS0_19maximum_kernel_cudaERNS_18TensorIteratorBaseEENKUlvE0_clEvENKUlvE2_clEvEUlS4_S4_E_EESt5arrayIPcLm2EELi4E23TrivialOffsetCalculatorILi1EjESF_NS0_6memory15LoadWithoutCastENSG_16StoreWithoutCastEEEviT_T0_T2_T3_T4_T5_:
        /* <DEDUP_REMOVED lines=56> */
[----:B------:R-:W-:Y:S02]  /*0380*/  @!P5 FMNMX.FTZ R10, R10, R11, !PT ;  /* 0x0000000b0a0ad209 */ /* 0x000fe40007810000 */
[----:B------:R-:W-:Y:S02]  /*0390*/  PRMT R11, R18, 0x7610, R11 ;  /* 0x00007610120b7816 */ /* 0x000fe4000000000b */
[----:B------:R-:W-:-:S04]  /*03a0*/  @!P5 F2FP.BF16.F32.PACK_AB R10, RZ, R10 ;  /* 0x0000000aff0ad23e */ /* 0x000fc800000010ff */
[----:B------:R-:W-:-:S07]  /*03b0*/  @!P5 PRMT R11, R10, 0x7610, R11 ;  /* 0x000076100a0bd816 */ /* 0x000fce000000000b */
.L_x_27153:
[----:B------:R-:W-:Y:S05]  /*03c0*/  BSYNC.RECONVERGENT B0 ;  /* 0x0000000000007941 */ /* 0x000fea0003800200 */
.L_x_27152:
        /* <DEDUP_REMOVED lines=12> */
.L_x_27155:
[----:B------:R-:W-:Y:S05]  /*0490*/  BSYNC.RECONVERGENT B0 ;  /* 0x0000000000007941 */ /* 0x000fea0003800200 */
.L_x_27154:
        /* <DEDUP_REMOVED lines=12> */
.L_x_27157:
[----:B------:R-:W-:Y:S05]  /*0560*/  BSYNC.RECONVERGENT B0 ;  /* 0x0000000000007941 */ /* 0x000fea0003800200 */
.L_x_27156:
        /* <DEDUP_REMOVED lines=11> */
.L_x_27159:
[----:B------:R-:W-:Y:S05]  /*0620*/  BSYNC.RECONVERGENT B0 ;  /* 0x0000000000007941 */ /* 0x000fea0003800200 */
.L_x_27158:
        /* <DEDUP_REMOVED lines=13> */
.L_x_27161:
[----:B------:R-:W-:Y:S05]  /*0700*/  BSYNC.RECONVERGENT B0 ;  /* 0x0000000000007941 */ /* 0x000fea0003800200 */
.L_x_27160:
[----:B------:R-:W-:-:S13]  /*0710*/  ISETP.GE.AND P0, PT, R0, R5, PT ;  /* 0x000000050000720c */ /* 0x000fda0003f06270 */
[----:B------:R-:W-:Y:S05]  /*0720*/  @P0 EXIT ;  /* 0x000000000000094d */ /* 0x000fea0003800000 */
[----:B-----5:R-:W2:Y:S01]  /*0730*/  LDC.64 R4, c[0x0][0x388] ;  /* 0x0000e200ff047b82 */ /* 0x020ea20000000a00 */
[----:B------:R-:W-:-:S04]  /*0740*/  IMAD R3, R3, 0x200, R0 ;  /* 0x0000020003037824 */ /* 0x000fc800078e0200 */
[----:B--2---:R-:W-:-:S05]  /*0750*/  IMAD.WIDE.U32 R2, R3, 0x2, R4 ;  /* 0x0000000203027825 */ /* 0x004fca00078e0004 */
[----:B------:R-:W-:Y:S01]  /*0760*/  STG.E.U16 desc[UR4][R2.64], R9 ;  /* 0x0000000902007986 */ /* 0x000fe2000c101504 */
[----:B------:R-:W-:Y:S05]  /*0770*/  EXIT ;  /* 0x000000000000794d */ /* 0x000fea0003800000 */
.L_x_27162:
        /* <DEDUP_REMOVED lines=16> */
.L_x_41925:


//--------------------- .text._ZN2at6native29vectorized_elementwise_kernelILi2ENS0_13AUnaryFunctorIN3c108BFloat16ES4_S4_ZZZNS0_19maximum_kernel_cudaERNS_18TensorIteratorBaseEENKUlvE0_clEvENKUlvE2_clEvEUlS4_S4_E_EESt5arrayIPcLm2EEEEviT0_T1_ --------------------------
	.section	.text._ZN2at6native29vectorized_elementwise_kernelILi2ENS0_13AUnaryFunctorIN3c108BFloat16ES4_S4_ZZZNS0_19maximum_kernel_cudaERNS_18TensorIteratorBaseEENKUlvE0_clEvENKUlvE2_clEvEUlS4_S4_E_EESt5arrayIPcLm2EEEEviT0_T1_,"ax",@progbits
	.align	128
        .global         _ZN2at6native29vectorized_elementwise_kernelILi2ENS0_13AUnaryFunctorIN3c108BFloat16ES4_S4_ZZZNS0_19maximum_kernel_cudaERNS_18TensorIteratorBaseEENKUlvE0_clEvENKUlvE2_clEvEUlS4_S4_E_EESt5arrayIPcLm2EEEEviT0_T1_
        .type           _ZN2at6native29vectorized_elementwise_kernelILi2ENS0_13AUnaryFunctorIN3c108BFloat16ES4_S4_ZZZNS0_19maximum_kernel_cudaERNS_18TensorIteratorBaseEENKUlvE0_clEvENKUlvE2_clEvEUlS4_S4_E_EESt5arrayIPcLm2EEEEviT0_T1_,@function
        .size           _ZN2at6native29vectorized_elementwise_kernelILi2ENS0_13AUnaryFunctorIN3c108BFloat16ES4_S4_ZZZNS0_19maximum_kernel_cudaERNS_18TensorIteratorBaseEENKUlvE0_clEvENKUlvE2_clEvEUlS4_S4_E_EESt5arrayIPcLm2EEEEviT0_T1_,(.L_x_41926 - _ZN2at6native29vectorized_elementwise_kernelILi2ENS0_13AUnaryFunctorIN3c108BFloat16ES4_S4_ZZZNS0_19maximum_kernel_cudaERNS_18TensorIteratorBaseEENKUlvE0_clEvENKUlvE2_clEvEUlS4_S4_E_EESt5arrayIPcLm2EEEEviT0_T1_)
        .other          _ZN2at6native29vectorized_elementwise_kernelILi2ENS0_13AUnaryFunctorIN3c108BFloat16ES4_S4_ZZZNS0_19maximum_kernel_cudaERNS_18TensorIteratorBaseEENKUlvE0_clEvENKUlvE2_clEvEUlS4_S4_E_EESt5arrayIPcLm2EEEEviT0_T1_,@"STO_CUDA_ENTRY STV_DEFAULT"
_ZN2at6native29vectorized_elementwise_kernelILi2ENS0_13AUnaryFunctorIN3c108BFloat16ES4_S4_ZZZNS0_19maximum_kernel_cudaERNS_18TensorIteratorBaseEENKUlvE0_clEvENKUlvE2_clEvEUlS4_S4_E_EESt5arrayIPcLm2EEEEviT0_T1_:
.text._ZN2at6native29vectorized_elementwise_kernelILi2ENS0_13AUnaryFunctorIN3c108BFloat16ES4_S4_ZZZNS0_19maximum_kernel_cudaERNS_18TensorIteratorBaseEENKUlvE0_clEvENKUlvE2_clEvEUlS4_S4_E_EESt5arrayIPcLm2EEEEviT0_T1_:
        /* <DEDUP_REMOVED lines=91> */
.L_x_27165:
[----:B------:R-:W-:Y:S05]  /*05b0*/  BSYNC.RECONVERGENT B0 ;  /* 0x0000000000007941 */ /* 0x000fea0003800200 */
.L_x_27164:
        /* <DEDUP_REMOVED lines=15> */
.L_x_27167:
[----:B------:R-:W-:Y:S05]  /*06b0*/  BSYNC.RECONVERGENT B0 ;  /* 0x0000000000007941 */ /* 0x000fea0003800200 */
.L_x_27166:
        /* <DEDUP_REMOVED lines=15> */
.L_x_27169:
[----:B------:R-:W-:Y:S05]  /*07b0*/  BSYNC.RECONVERGENT B0 ;  /* 0x0000000000007941 */ /* 0x000fea0003800200 */
.L_x_27168:
        /* <DEDUP_REMOVED lines=9> */
[----:B------:R-:W-:-:S04]  /*0850*/  @!P1 FMNMX.FTZ R7, R10, R7, !PT ;  /* 0x000000070a079209 */ /* 0x000fc80007810000 */
[----:B------:R-:W-:-:S04]  /*0860*/  @!P1 F2FP.BF16.F32.PACK_AB R7, RZ, R7 ;  /* 0x00000007ff07923e */ /* 0x000fc800000010ff */
[----:B------:R-:W-:-:S07]  /*0870*/  @!P1 PRMT R6, R7, 0x7610, R6 ;  /* 0x0000761007069816 */ /* 0x000fce0000000006 */
.L_x_27171:
[----:B------:R-:W-:Y:S05]  /*0880*/  BSYNC.RECONVERGENT B0 ;  /* 0x0000000000007941 */ /* 0x000fea0003800200 */
.L_x_27170:
        /* <DEDUP_REMOVED lines=12> */
.L_x_27173:
[----:B------:R-:W-:Y:S05]  /*0950*/  BSYNC.RECONVERGENT B0 ;  /* 0x0000000000007941 */ /* 0x000fea0003800200 */
.L_x_27172:
        /* <DEDUP_REMOVED lines=12> */
.L_x_27175:
[----:B------:R-:W-:Y:S05]  /*0a20*/  BSYNC.RECONVERGENT B0 ;  /* 0x0000000000007941 */ /* 0x000fea0003800200 */
.L_x_27174:
        /* <DEDUP_REMOVED lines=12> */
.L_x_27177:
[----:B------:R-:W-:Y:S05]  /*0af0*/  BSYNC.RECONVERGENT B0 ;  /* 0x0000000000007941 */ /* 0x000fea0003800200 */
.L_x_27176:
        /* <DEDUP_REMOVED lines=11> */
.L_x_27179:
[----:B------:R-:W-:Y:S05]  /*0bb0*/  BSYNC.RECONVERGENT B0 ;  /* 0x0000000000007941 */ /* 0x000fea0003800200 */
.L_x_27178:
        /* <DEDUP_REMOVED lines=18> */
.L_x_27182:
[----:B------:R-:W-:-:S13]  /*0ce0*/  ISETP.GE.U32.AND P0, PT, R11, R14, PT ;  /* 0x0000000e0b00720c */ /* 0x000fda0003f06070 */
[----:B------:R-:W-:Y:S05]  /*0cf0*/  @P0 BRA `(.L_x_27184) ;  /* 0x0000000000300947 */ /* 0x000fea0003800000 */
[----:B0-----:R-:W0:Y:S01]  /*0d00*/  LDC.64 R2, c[0x0][0x388] ;  /* 0x0000e200ff027b82 */ /* 0x001e220000000a00 */
[----:B------:R-:W-:Y:S02]  /*0d10*/  IMAD.IADD R9, R16, 0x1, R11 ;  /* 0x0000000110097824 */ /* 0x000fe400078e020b */
[----:B------:R-:W-:Y:S02]  /*0d20*/  VIADD R11, R11, 0x80 ;  /* 0x000000800b0b7836 */ /* 0x000fe40000000000 */
[----:B0-----:R-:W-:-:S05]  /*0d30*/  IMAD.WIDE.U32 R2, R9, 0x2, R2 ;  /* 0x0000000209027825 */ /* 0x001fca00078e0002 */
[----:B------:R1:W-:Y:S02]  /*0d40*/  STG.E.U16 desc[UR4][R2.64], R6 ;  /* 0x0000000602007986 */ /* 0x0003e4000c101504 */
.L_x_27183:
[----:B------:R-:W-:-:S13]  /*0d50*/  ISETP.GE.U32.AND P0, PT, R11, R14, PT ;  /* 0x0000000e0b00720c */ /* 0x000fda0003f06070 */
[----:B------:R-:W-:Y:S05]  /*0d60*/  @P0 BRA `(.L_x_27185) ;  /* 0x0000000000340947 */ /* 0x000fea0003800000 */
[----:B01----:R-:W0:Y:S01]  /*0d70*/  LDC.64 R2, c[0x0][0x388] ;  /* 0x0000e200ff027b82 */ /* 0x003e220000000a00 */
[----:B------:R-:W-:Y:S02]  /*0d80*/  IMAD.IADD R9, R16, 0x1, R11 ;  /* 0x0000000110097824 */ /* 0x000fe400078e020b */
[----:B------:R-:W-:Y:S02]  /*0d90*/  VIADD R11, R11, 0x80 ;  /* 0x000000800b0b7836 */ /* 0x000fe40000000000 */
[----:B0-----:R-:W-:-:S05]  /*0da0*/  IMAD.WIDE.U32 R2, R9, 0x2, R2 ;  /* 0x0000000209027825 */ /* 0x001fca00078e0002 */
[----:B-----5:R1:W-:Y:S02]  /*0db0*/  STG.E.U16 desc[UR4][R2.64], R0 ;  /* 0x0000000002007986 */ /* 0x0203e4000c101504 */
.L_x_27184:
        /* <DEDUP_REMOVED lines=8> */
.L_x_27185:
[----:B------:R-:W-:Y:S05]  /*0e40*/  BSYNC.RELIABLE B1 ;  /* 0x0000000000017941 */ /* 0x000fea0003800100 */
.L_x_27181:
[----:B------:R-:W-:-:S13]  /*0e50*/  ISETP.GE.U32.AND P0, PT, R11, R14, PT ;  /* 0x0000000e0b00720c */ /* 0x000fda0003f06070 */
[----:B012---:R-:W0:Y:S01]  /*0e60*/  @!P0 LDC.64 R2, c[0x0][0x388] ;  /* 0x0000e200ff028b82 */ /* 0x007e220000000a00 */
[----:B------:R-:W-:Y:S02]  /*0e70*/  @!P0 IMAD.IADD R7, R16, 0x1, R11 ;  /* 0x0000000110078824 */ /* 0x000fe400078e020b */
[----:B------:R-:W-:Y:S02]  /*0e80*/  @!P0 VIADD R11, R11, 0x80 ;  /* 0x000000800b0b8836 */ /* 0x000fe40000000000 */
[----:B0-----:R-:W-:-:S05]  /*0e90*/  @!P0 IMAD.WIDE.U32 R2, R7, 0x2, R2 ;  /* 0x0000000207028825 */ /* 0x001fca00078e0002 */
[----:B-----5:R2:W-:Y:S02]  /*0ea0*/  @!P0 STG.E.U16 desc[UR4][R2.64], R5 ;  /* 0x0000000502008986 */ /* 0x0205e4000c101504 */
.L_x_27186:
[----:B------:R-:W-:Y:S05]  /*0eb0*/  BSYNC.RECONVERGENT B0 ;  /* 0x0000000000007941 */ /* 0x000fea0003800200 */
.L_x_27180:
        /* <DEDUP_REMOVED lines=8> */
.L_x_27163:
        /* <DEDUP_REMOVED lines=36> */
[----:B------:R-:W-:Y:S01]  /*1180*/  @!P0 FMNMX.FTZ R5, R0, R5, !PT ;  /* 0x0000000500058209 */ /* 0x000fe20007810000 */
        /* <DEDUP_REMOVED lines=10> */
[----:B------:R-:W-:Y:S02]  /*1230*/  @!P2 FMNMX.FTZ R14, R0, R19, !PT ;  /* 0x00000013000ea209 */ /* 0x000fe40007810000 */
[----:B------:R-:W-:Y:S02]  /*1240*/  PRMT R12, R12, 0x7632, R12 ;  /* 0x000076320c0c7816 */ /* 0x000fe4000000000c */
[----:B------:R-:W-:Y:S02]  /*1250*/  FSETP.NAN.FTZ.AND P5, PT, R25, R25, PT ;  /* 0x000000191900720b */ /* 0x000fe40003fb8000 */
[C---:B------:R-:W-:Y:S02]  /*1260*/  @!P0 FMNMX.FTZ R10, R0.reuse, R13, !PT ;  /* 0x0000000d000a8209 */ /* 0x040fe40007810000 */
[----:B------:R-:W-:-:S02]  /*1270*/  @!P1 FMNMX.FTZ R13, R0, R17, !PT ;  /* 0x00000011000d9209 */ /* 0x000fc40007810000 */
[----:B------:R-:W-:Y:S02]  /*1280*/  @!P0 F2FP.BF16.F32.PACK_AB R10, RZ, R10 ;  /* 0x0000000aff0a823e */ /* 0x000fe400000010ff */
[----:B------:R-:W-:Y:S02]  /*1290*/  @!P1 F2FP.BF16.F32.PACK_AB R13, RZ, R13 ;  /* 0x0000000dff0d923e */ /* 0x000fe400000010ff */
[----:B------:R-:W-:Y:S02]  /*12a0*/  @!P2 F2FP.BF16.F32.PACK_AB R14, RZ, R14 ;  /* 0x0000000eff0ea23e */ /* 0x000fe400000010ff */
[----:B------:R-:W-:Y:S02]  /*12b0*/  @!P0 PRMT R6, R10, 0x7610, R6 ;  /* 0x000076100a068816 */ /* 0x000fe40000000006 */
[----:B------:R-:W-:Y:S02]  /*12c0*/  @!P1 PRMT R7, R13, 0x7610, R7 ;  /* 0x000076100d079816 */ /* 0x000fe40000000007 */
[----:B------:R-:W-:-:S02]  /*12d0*/  @!P2 PRMT R4, R14, 0x7610, R4 ;  /* 0x000076100e04a816 */ /* 0x000fc40000000004 */
[C---:B------:R-:W-:Y:S02]  /*12e0*/  @!P3 FMNMX.FTZ R10, R0.reuse, R21, !PT ;  /* 0x00000015000ab209 */ /* 0x040fe40007810000 */
[C---:B------:R-:W-:Y:S02]  /*12f0*/  @!P4 FMNMX.FTZ R13, R0.reuse, R23, !PT ;  /* 0x00000017000dc209 */ /* 0x040fe40007810000 */
[C---:B------:R-:W-:Y:S02]  /*1300*/  @!P5 FMNMX.FTZ R14, R0.reuse, R25, !PT ;  /* 0x00000019000ed209 */ /* 0x040fe40007810000 */
[----:B------:R-:W-:Y:S02]  /*1310*/  @!P6 FMNMX.FTZ R0, R0, R15, !PT ;  /* 0x0000000f0000e209 */ /* 0x000fe40007810000 */
        /* <DEDUP_REMOVED lines=8> */
.L_x_27187:
        /* <DEDUP_REMOVED lines=9> */
.L_x_27188:
        /* <DEDUP_REMOVED lines=13> */
.L_x_41926:


//--------------------- .text._ZN2at6native29vectorized_elementwise_kernelILi4ENS0_13AUnaryFunctorIN3c108BFloat16ES4_S4_ZZZNS0_19maximum_kernel_cudaERNS_18TensorIteratorBaseEENKUlvE0_clEvENKUlvE2_clEvEUlS4_S4_E_EESt5arrayIPcLm2EEEEviT0_T1_ --------------------------
	.section	.text._ZN2at6native29vectorized_elementwise_kernelILi4ENS0_13AUnaryFunctorIN3c108BFloat16ES4_S4_ZZZNS0_19maximum_kernel_cudaERNS_18TensorIteratorBaseEENKUlvE0_clEvENKUlvE2_clEvEUlS4_S4_E_EESt5arrayIPcLm2EEEEviT0_T1_,"ax",@progbits
	.align	128
        .global         _ZN2at6native29vectorized_elementwise_kernelILi4ENS0_13AUnaryFunctorIN3c108BFloat16ES4_S4_ZZZNS0_19maximum_kernel_cudaERNS_18TensorIteratorBaseEENKUlvE0_clEvENKUlvE2_clEvEUlS4_S4_E_EESt5arrayIPcLm2EEEEviT0_T1_
        .type           _ZN2at6native29vectorized_elementwise_kernelILi4ENS0_13AUnaryFunctorIN3c108BFloat16ES4_S4_ZZZNS0_19maximum_kernel_cudaERNS_18TensorIteratorBaseEENKUlvE0_clEvENKUlvE2_clEvEUlS4_S4_E_EESt5arrayIPcLm2EEEEviT0_T1_,@function
        .size           _ZN2at6native29vectorized_elementwise_kernelILi4ENS0_13AUnaryFunctorIN3c108BFloat16ES4_S4_ZZZNS0_19maximum_kernel_cudaERNS_18TensorIteratorBaseEENKUlvE0_clEvENKUlvE2_clEvEUlS4_S4_E_EESt5arrayIPcLm2EEEEviT0_T1_,(.L_x_41927 - _ZN2at6native29vectorized_elementwise_kernelILi4ENS0_13AUnaryFunctorIN3c108BFloat16ES4_S4_ZZZNS0_19maximum_kernel_cudaERNS_18TensorIteratorBaseEENKUlvE0_clEvENKUlvE2_clEvEUlS4_S4_E_EESt5arrayIPcLm2EEEEviT0_T1_)
        .other          _ZN2at6native29vectorized_elementwise_kernelILi4ENS0_13AUnaryFunctorIN3c108BFloat16ES4_S4_ZZZNS0_19maximum_kernel_cudaERNS_18TensorIteratorBaseEENKUlvE0_clEvENKUlvE2_clEvEUlS4_S4_E_EESt5arrayIPcLm2EEEEviT0_T1_,@"STO_CUDA_ENTRY STV_DEFAULT"
_ZN2at6native29vectorized_elementwise_kernelILi4ENS0_13AUnaryFunctorIN3c108BFloat16ES4_S4_ZZZNS0_19maximum_kernel_cudaERNS_18TensorIteratorBaseEENKUlvE0_clEvENKUlvE2_clEvEUlS4_S4_E_EESt5arrayIPcLm2EEEEviT0_T1_:
.text._ZN2at6native29vectorized_elementwise_kernelILi4ENS0_13AUnaryFunctorIN3c108BFloat16ES4_S4_ZZZNS0_19maximum_kernel_cudaERNS_18TensorIteratorBaseEENKUlvE0_clEvENKUlvE2_clEvEUlS4_S4_E_EESt5arrayIPcLm2EEEEviT0_T1_:
        /* <DEDUP_REMOVED lines=91> */
.L_x_27191:
[----:B------:R-:W-:Y:S05]  /*05b0*/  BSYNC.RECONVERGENT B0 ;  /* 0x0000000000007941 */ /* 0x000fea0003800200 */
.L_x_27190:
        /* <DEDUP_REMOVED lines=15> */
.L_x_27193:
[----:B------:R-:W-:Y:S05]  /*06b0*/  BSYNC.RECONVERGENT B0 ;  /* 0x0000000000007941 */ /* 0x000fea0003800200 */
.L_x_27192:
        /* <DEDUP_REMOVED lines=15> */
.L_x_27195:
[----:B------:R-:W-:Y:S05]  /*07b0*/  BSYNC.RECONVERGENT B0 ;  /* 0x0000000000007941 */ /* 0x000fea0003800200 */
.L_x_27194:
        /* <DEDUP_REMOVED lines=12> */
.L_x_27197:
[----:B------:R-:W-:Y:S05]  /*0880*/  BSYNC.RECONVERGENT B0 ;  /* 0x0000000000007941 */ /* 0x000fea0003800200 */
.L_x_27196:
        /* <DEDUP_REMOVED lines=12> */
.L_x_27199:
[----:B------:R-:W-:Y:S05]  /*0950*/  BSYNC.RECONVERGENT B0 ;  /* 0x0000000000007941 */ /* 0x000fea0003800200 */
.L_x_27198:
        /* <DEDUP_REMOVED lines=12> */
.L_x_27201:
[----:B------:R-:W-:Y:S05]  /*0a20*/  BSYNC.RECONVERGENT B0 ;  /* 0x0000000000007941 */ /* 0x000fea0003800200 */
.L_x_27200:
        /* <DEDUP_REMOVED lines=12> */
.L_x_27203:
[----:B------:R-:W-:Y:S05]  /*0af0*/  BSYNC.RECONVERGENT B0 ;  /* 0x0000000000007941 */ /* 0x000fea0003800200 */
.L_x_27202:
        /* <DEDUP_REMOVED lines=11> */
.L_x_27205:
[----:B------:R-:W-:Y:S05]  /*0bb0*/  BSYNC.RECONVERGENT B0 ;  /* 0x0000000000007941 */ /* 0x000fea0003800200 */
.L_x_27204:
        /* <DEDUP_REMOVED lines=18> */
.L_x_27208:
[----:B------:R-:W-:-:S13]  /*0ce0*/  ISETP.GE.U32.AND P0, PT, R11, R14, PT ;  /* 0x0000000e0b00720c */ /* 0x000fda0003f06070 */
[----:B------:R-:W-:Y:S05]  /*0cf0*/  @P0 BRA `(.L_x_27210) ;  /* 0x0000000000300947 */ /* 0x000fea0003800000 */
[----:B0-----:R-:W0:Y:S01]  /*0d00*/  LDC.64 R2, c[0x0][0x388] ;  /* 0x0000e200ff027b82 */ /* 0x001e220000000a00 */
[----:B------:R-:W-:Y:S02]  /*0d10*/  IMAD.IADD R9, R16, 0x1, R11 ;  /* 0x0000000110097824 */ /* 0x000fe400078e020b */
[----:B------:R-:W-:Y:S02]  /*0d20*/  VIADD R11, R11, 0x80 ;  /* 0x000000800b0b7836 */ /* 0x000fe40000000000 */
[----:B0-----:R-:W-:-:S05]  /*0d30*/  IMAD.WIDE.U32 R2, R9, 0x2, R2 ;  /* 0x0000000209027825 */ /* 0x001fca00078e0002 */
[----:B------:R1:W-:Y:S02]  /*0d40*/  STG.E.U16 desc[UR4][R2.64], R6 ;  /* 0x0000000602007986 */ /* 0x0003e4000c101504 */
.L_x_27209:
[----:B------:R-:W-:-:S13]  /*0d50*/  ISETP.GE.U32.AND P0, PT, R11, R14, PT ;  /* 0x0000000e0b00720c */ /* 0x000fda0003f06070 */
[----:B------:R-:W-:Y:S05]  /*0d60*/  @P0 BRA `(.L_x_27211) ;  /* 0x0000000000340947 */ /* 0x000fea0003800000 */
[----:B01----:R-:W0:Y:S01]  /*0d70*/  LDC.64 R2, c[0x0][0x388] ;  /* 0x0000e200ff027b82 */ /* 0x003e220000000a00 */
[----:B------:R-:W-:Y:S02]  /*0d80*/  IMAD.IADD R9, R16, 0x1, R11 ;  /* 0x0000000110097824 */ /* 0x000fe400078e020b */
[----:B------:R-:W-:Y:S02]  /*0d90*/  VIADD R11, R11, 0x80 ;  /* 0x000000800b0b7836 */ /* 0x000fe40000000000 */
[----:B0-----:R-:W-:-:S05]  /*0da0*/  IMAD.WIDE.U32 R2, R9, 0x2, R2 ;  /* 0x0000000209027825 */ /* 0x001fca00078e0002 */
[----:B-----5:R1:W-:Y:S02]  /*0db0*/  STG.E.U16 desc[UR4][R2.64], R0 ;  /* 0x0000000002007986 */ /* 0x0203e4000c101504 */
.L_x_27210:
        /* <DEDUP_REMOVED lines=8> */
.L_x_27211:
[----:B------:R-:W-:Y:S05]  /*0e40*/  BSYNC.RELIABLE B1 ;  /* 0x0000000000017941 */ /* 0x000fea0003800100 */
.L_x_27207:
[----:B------:R-:W-:-:S13]  /*0e50*/  ISETP.GE.U32.AND P0, PT, R11, R14, PT ;  /* 0x0000000e0b00720c */ /* 0x000fda0003f06070 */
[----:B012---:R-:W0:Y:S01]  /*0e60*/  @!P0 LDC.64 R2, c[0x0][0x388] ;  /* 0x0000e200ff028b82 */ /* 0x007e220000000a00 */
[----:B------:R-:W-:Y:S02]  /*0e70*/  @!P0 IMAD.IADD R7, R16, 0x1, R11 ;  /* 0x0000000110078824 */ /* 0x000fe400078e020b */
[----:B------:R-:W-:Y:S02]  /*0e80*/  @!P0 VIADD R11, R11, 0x80 ;  /* 0x000000800b0b8836 */ /* 0x000fe40000000000 */
[----:B0-----:R-:W-:-:S05]  /*0e90*/  @!P0 IMAD.WIDE.U32 R2, R7, 0x2, R2 ;  /* 0x0000000207028825 */ /* 0x001fca00078e0002 */
[----:B-----5:R2:W-:Y:S02]  /*0ea0*/  @!P0 STG.E.U16 desc[UR4][R2.64], R5 ;  /* 0x0000000502008986 */ /* 0x0205e4000c101504 */
.L_x_27212:
[----:B------:R-:W-:Y:S05]  /*0eb0*/  BSYNC.RECONVERGENT B0 ;  /* 0x0000000000007941 */ /* 0x000fea0003800200 */
.L_x_27206:
        /* <DEDUP_REMOVED lines=8> */
.L_x_27189:
        /* <DEDUP_REMOVED lines=31> */
[C---:B------:R-:W-:Y:S02]  /*1130*/  @!P0 FMNMX.FTZ R7, R0.reuse, R7, !PT ;  /* 0x0000000700078209 */ /* 0x040fe40007810000 */
[----:B------:R-:W-:Y:S02]  /*1140*/  FSETP.NAN.FTZ.AND P6, PT, R15, R15, PT ;  /* 0x0000000f0f00720b */ /* 0x000fe40003fd8000 */
[----:B------:R-:W-:Y:S02]  /*1150*/  @!P0 F2FP.BF16.F32.PACK_AB R7, RZ, R7 ;  /* 0x00000007ff07823e */ /* 0x000fe400000010ff */
[----:B------:R-:W-:Y:S02]  /*1160*/  @!P5 FMNMX.FTZ R14, R0, R25, !PT ;  /* 0x00000019000ed209 */ /* 0x000fe40007810000 */
        /* <DEDUP_REMOVED lines=12> */
[C---:B------:R-:W-:Y:S02]  /*1230*/  @!P0 FMNMX.FTZ R10, R0.reuse, R13, !PT ;  /* 0x0000000d000a8209 */ /* 0x040fe40007810000 */
[C---:B------:R-:W-:Y:S02]  /*1240*/  @!P2 FMNMX.FTZ R13, R0.reuse, R19, !PT ;  /* 0x00000013000da209 */ /* 0x040fe40007810000 */
[----:B------:R-:W-:Y:S02]  /*1250*/  @!P0 F2FP.BF16.F32.PACK_AB R10, RZ, R10 ;  /* 0x0000000aff0a823e */ /* 0x000fe400000010ff */
[----:B------:R-:W-:Y:S02]  /*1260*/  @!P2 F2FP.BF16.F32.PACK_AB R13, RZ, R13 ;  /* 0x0000000dff0da23e */ /* 0x000fe400000010ff */
[----:B------:R-:W-:Y:S02]  /*1270*/  @!P1 FMNMX.FTZ R12, R0, R17, !PT ;  /* 0x00000011000c9209 */ /* 0x000fe40007810000 */
[----:B------:R-:W-:-:S02]  /*1280*/  @!P0 PRMT R8, R10, 0x7610, R8 ;  /* 0x000076100a088816 */ /* 0x000fc40000000008 */
[----:B------:R-:W-:Y:S02]  /*1290*/  @!P2 PRMT R6, R13, 0x7610, R6 ;  /* 0x000076100d06a816 */ /* 0x000fe40000000006 */
[----:B------:R-:W-:Y:S02]  /*12a0*/  @!P1 F2FP.BF16.F32.PACK_AB R12, RZ, R12 ;  /* 0x0000000cff0c923e */ /* 0x000fe400000010ff */
[C---:B------:R-:W-:Y:S02]  /*12b0*/  @!P3 FMNMX.FTZ R10, R0.reuse, R21, !PT ;  /* 0x00000015000ab209 */ /* 0x040fe40007810000 */
[C---:B------:R-:W-:Y:S02]  /*12c0*/  @!P4 FMNMX.FTZ R13, R0.reuse, R23, !PT ;  /* 0x00000017000dc209 */ /* 0x040fe40007810000 */
[----:B------:R-:W-:Y:S02]  /*12d0*/  @!P6 FMNMX.FTZ R0, R0, R15, !PT ;  /* 0x0000000f0000e209 */ /* 0x000fe40007810000 */
        /* <DEDUP_REMOVED lines=9> */
.L_x_27213:
[----:B------:R-:W-:Y:S02]  /*1370*/  PRMT R10, R11, 0x5410, R8 ;  /* 0x000054100b0a7816 */ /* 0x000fe40000000008 */
[----:B------:R-:W-:Y:S02]  /*1380*/  PRMT R11, R7, 0x5410, R6 ;  /* 0x00005410070b7816 */ /* 0x000fe40000000006 */
[----:B------:R-:W-:Y:S02]  /*1390*/  PRMT R4, R9, 0x5410, R4 ;  /* 0x0000541009047816 */ /* 0x000fe40000000004 */
[----:B------:R-:W-:Y:S01]  /*13a0*/  PRMT R5, R5, 0x5410, R12 ;  /* 0x0000541005057816 */ /* 0x000fe2000000000c */
[----:B------:R-:W-:Y:S04]  /*13b0*/  STG.E.64 desc[UR4][R2.64], R10 ;  /* 0x0000000a02007986 */ /* 0x000fe8000c101b04 */
[----:B------:R-:W-:Y:S01]  /*13c0*/  STG.E.64 desc[UR4][R2.64+0x400], R4 ;  /* 0x0004000402007986 */ /* 0x000fe2000c101b04 */
[----:B------:R-:W-:Y:S05]  /*13d0*/  EXIT ;  /* 0x000000000000794d */ /* 0x000fea0003800000 */
.L_x_27214:
        /* <DEDUP_REMOVED lines=10> */
.L_x_41927:


//--------------------- .text._ZN2at6native29vectorized_elementwise_kernelILi8ENS0_13AUnaryFunctorIN3c108BFloat16ES4_S4_ZZZNS0_19maximum_kernel_cudaERNS_18TensorIteratorBaseEENKUlvE0_clEvENKUlvE2_clEvEUlS4_S4_E_EESt5arrayIPcLm2EEEEviT0_T1_ --------------------------
	.section	.text._ZN2at6native29vectorized_elementwise_kernelILi8ENS0_13AUnaryFunctorIN3c108BFloat16ES4_S4_ZZZNS0_19maximum_kernel_cudaERNS_18TensorIteratorBaseEENKUlvE0_clEvENKUlvE2_clEvEUlS4_S4_E_EESt5arrayIPcLm2EEEEviT0_T1_,"ax",@progbits
	.align	128
        .global         _ZN2at6native29vectorized_elementwise_kernelILi8ENS0_13AUnaryFunctorIN3c108BFloat16ES4_S4_ZZZNS0_19maximum_kernel_cudaERNS_18TensorIteratorBaseEENKUlvE0_clEvENKUlvE2_clEvEUlS4_S4_E_EESt5arrayIPcLm2EEEEviT0_T1_
        .type           _ZN2at6native29vectorized_elementwise_kernelILi8ENS0_13AUnaryFunctorIN3c108BFloat16ES4_S4_ZZZNS0_19maximum_kernel_cudaERNS_18TensorIteratorBaseEENKUlvE0_clEvENKUlvE2_clEvEUlS4_S4_E_EESt5arrayIPcLm2EEEEviT0_T1_,@function
        .size           _ZN2at6native29vectorized_elementwise_kernelILi8ENS0_13AUnaryFunctorIN3c108BFloat16ES4_S4_ZZZNS0_19maximum_kernel_cudaERNS_18TensorIteratorBaseEENKUlvE0_clEvENKUlvE2_clEvEUlS4_S4_E_EESt5arrayIPcLm2EEEEviT0_T1_,(.L_x_41928 - _ZN2at6native29vectorized_elementwise_kernelILi8ENS0_13AUnaryFunctorIN3c108BFloat16ES4_S4_ZZZNS0_19maximum_kernel_cudaERNS_18TensorIteratorBaseEENKUlvE0_clEvENKUlvE2_clEvEUlS4_S4_E_EESt5arrayIPcLm2EEEEviT0_T1_)
        .other          _ZN2at6native29vectorized_elementwise_kernelILi8ENS0_13AUnaryFunctorIN3c108BFloat16ES4_S4_ZZZNS0_19maximum_kernel_cudaERNS_18TensorIteratorBaseEENKUlvE0_clEvENKUlvE2_clEvEUlS4_S4_E_EESt5arrayIPcLm2EEEEviT0_T1_,@"STO_CUDA_ENTRY STV_DEFAULT"
_ZN2at6native29vectorized_elementwise_kernelILi8ENS0_13AUnaryFunctorIN3c108BFloat16ES4_S4_ZZZNS0_19maximum_kernel_cudaERNS_18TensorIteratorBaseEENKUlvE0_clEvENKUlvE2_clEvEUlS4_S4_E_EESt5arrayIPcLm2EEEEviT0_T1_:
.text._ZN2at6native29vectorized_elementwise_kernelILi8ENS0_13AUnaryFunctorIN3c108BFloat16ES4_S4_ZZZNS0_19maximum_kernel_cudaERNS_18TensorIteratorBaseEENKUlvE0_clEvENKUlvE2_clEvEUlS4_S4_E_EESt5arrayIPcLm2EEEEviT0_T1_:
        /* <DEDUP_REMOVED lines=91> */
.L_x_27217:
[----:B------:R-:W-:Y:S05]  /*05b0*/  BSYNC.RECONVERGENT B0 ;  /* 0x0000000000007941 */ /* 0x000fea0003800200 */
.L_x_27216:
        /* <DEDUP_REMOVED lines=15> */
.L_x_27219:
[----:B------:R-:W-:Y:S05]  /*06b0*/  BSYNC.RECONVERGENT B0 ;  /* 0x0000000000007941 */ /* 0x000fea0003800200 */
.L_x_27218:
        /* <DEDUP_REMOVED lines=15> */
.L_x_27221:
[----:B------:R-:W-:Y:S05]  /*07b0*/  BSYNC.RECONVERGENT B0 ;  /* 0x0000000000007941 */ /* 0x000fea0003800200 */
.L_x_27220:
        /* <DEDUP_REMOVED lines=12> */
.L_x_27223:
[----:B------:R-:W-:Y:S05]  /*0880*/  BSYNC.RECONVERGENT B0 ;  /* 0x0000000000007941 */ /* 0x000fea0003800200 */
.L_x_27222:
        /* <DEDUP_REMOVED lines=12> */
.L_x_27225:
[----:B------:R-:W-:Y:S05]  /*0950*/  BSYNC.RECONVERGENT B0 ;  /* 0x0000000000007941 */ /* 0x000fea0003800200 */
.L_x_27224:
        /* <DEDUP_REMOVED lines=12> */
.L_x_27227:
[----:B------:R-:W-:Y:S05]  /*0a20*/  BSYNC.RECONVERGENT B0 ;  /* 0x0000000000007941 */ /* 0x000fea0003800200 */
.L_x_27226:
        /* <DEDUP_REMOVED lines=12> */
.L_x_27229:
[----:B------:R-:W-:Y:S05]  /*0af0*/  BSYNC.RECONVERGENT B0 ;  /* 0x0000000000007941 */ /* 0x000fea0003800200 */
.L_x_27228:
        /* <DEDUP_REMOVED lines=11> */
.L_x_27231:
[----:B------:R-:W-:Y:S05]  /*0bb0*/  BSYNC.RECONVERGENT B0 ;  /* 0x0000000000007941 */ /* 0x000fea0003800200 */
.L_x_27230:
        /* <DEDUP_REMOVED lines=18> */
.L_x_27234:
[----:B------:R-:W-:-:S13]  /*0ce0*/  ISETP.GE.U32.AND P0, PT, R13, R14, PT ;  /* 0x0000000e0d00720c */ /* 0x000fda0003f06070 */
[----:B------:R-:W-:Y:S05]  /*0cf0*/  @P0 BRA `(.L_x_27236) ;  /* 0x0000000000300947 */ /* 0x000fea0003800000 */
[----:B0-----:R-:W0:Y:S01]  /*0d00*/  LDC.64 R2, c[0x0][0x388] ;  /* 0x0000e200ff027b82 */ /* 0x001e220000000a00 */
[----:B------:R-:W-:Y:S02]  /*0d10*/  IMAD.IADD R9, R10, 0x1, R13 ;  /* 0x000000010a097824 */ /* 0x000fe400078e020d */
[----:B------:R-:W-:Y:S02]  /*0d20*/  VIADD R13, R13, 0x80 ;  /* 0x000000800d0d7836 */ /* 0x000fe40000000000 */
[----:B0-----:R-:W-:-:S05]  /*0d30*/  IMAD.WIDE.U32 R2, R9, 0x2, R2 ;  /* 0x0000000209027825 */ /* 0x001fca00078e0002 */
[----:B------:R1:W-:Y:S02]  /*0d40*/  STG.E.U16 desc[UR4][R2.64], R7 ;  /* 0x0000000702007986 */ /* 0x0003e4000c101504 */
.L_x_27235:
[----:B------:R-:W-:-:S13]  /*0d50*/  ISETP.GE.U32.AND P0, PT, R13, R14, PT ;  /* 0x0000000e0d00720c */ /* 0x000fda0003f06070 */
[----:B------:R-:W-:Y:S05]  /*0d60*/  @P0 BRA `(.L_x_27237) ;  /* 0x0000000000340947 */ /* 0x000fea0003800000 */
[----:B01----:R-:W0:Y:S01]  /*0d70*/  LDC.64 R2, c[0x0][0x388] ;  /* 0x0000e200ff027b82 */ /* 0x003e220000000a00 */
[----:B------:R-:W-:Y:S02]  /*0d80*/  IMAD.IADD R7, R10, 0x1, R13 ;  /* 0x000000010a077824 */ /* 0x000fe400078e020d */
[----:B------:R-:W-:Y:S02]  /*0d90*/  VIADD R13, R13, 0x80 ;  /* 0x000000800d0d7836 */ /* 0x000fe40000000000 */
[----:B0-----:R-:W-:-:S05]  /*0da0*/  IMAD.WIDE.U32 R2, R7, 0x2, R2 ;  /* 0x0000000207027825 */ /* 0x001fca00078e0002 */
[----:B------:R1:W-:Y:S02]  /*0db0*/  STG.E.U16 desc[UR4][R2.64], R6 ;  /* 0x0000000602007986 */ /* 0x0003e4000c101504 */
.L_x_27236:
        /* <DEDUP_REMOVED lines=8> */
.L_x_27237:
[----:B------:R-:W-:Y:S05]  /*0e40*/  BSYNC.RELIABLE B1 ;  /* 0x0000000000017941 */ /* 0x000fea0003800100 */
.L_x_27233:
[----:B------:R-:W-:-:S13]  /*0e50*/  ISETP.GE.U32.AND P0, PT, R13, R14, PT ;  /* 0x0000000e0d00720c */ /* 0x000fda0003f06070 */
[----:B012---:R-:W0:Y:S01]  /*0e60*/  @!P0 LDC.64 R2, c[0x0][0x388] ;  /* 0x0000e200ff028b82 */ /* 0x007e220000000a00 */
[----:B------:R-:W-:Y:S02]  /*0e70*/  @!P0 IMAD.IADD R7, R10, 0x1, R13 ;  /* 0x000000010a078824 */ /* 0x000fe400078e020d */
[----:B------:R-:W-:Y:S02]  /*0e80*/  @!P0 VIADD R13, R13, 0x80 ;  /* 0x000000800d0d8836 */ /* 0x000fe40000000000 */
[----:B0-----:R-:W-:-:S05]  /*0e90*/  @!P0 IMAD.WIDE.U32 R2, R7, 0x2, R2 ;  /* 0x0000000207028825 */ /* 0x001fca00078e0002 */
[----:B-----5:R2:W-:Y:S02]  /*0ea0*/  @!P0 STG.E.U16 desc[UR4][R2.64], R5 ;  /* 0x0000000502008986 */ /* 0x0205e4000c101504 */
.L_x_27238:
[----:B------:R-:W-:Y:S05]  /*0eb0*/  BSYNC.RECONVERGENT B0 ;  /* 0x0000000000007941 */ /* 0x000fea0003800200 */
.L_x_27232:
        /* <DEDUP_REMOVED lines=8> */
.L_x_27215:
        /* <DEDUP_REMOVED lines=34> */
[----:B------:R-:W-:Y:S02]  /*1160*/  @!P0 FMNMX.FTZ R0, R8, R9, !PT ;  /* 0x0000000908008209 */ /* 0x000fe40007810000 */
        /* <DEDUP_REMOVED lines=9> */
[----:B------:R-:W-:Y:S02]  /*1200*/  @!P2 FMNMX.FTZ R14, R8, R19, !PT ;  /* 0x00000013080ea209 */ /* 0x000fe40007810000 */
[----:B------:R-:W-:Y:S02]  /*1210*/  PRMT R0, R7, 0x7632, R0 ;  /* 0x0000763207007816 */ /* 0x000fe40000000000 */
[----:B------:R-:W-:-:S03]  /*1220*/  @!P2 F2FP.BF16.F32.PACK_AB R18, RZ, R14 ;  /* 0x0000000eff12a23e */ /* 0x000fc600000010ff */
[C---:B------:R-:W-:Y:S02]  /*1230*/  @!P5 FMNMX.FTZ R14, R8.reuse, R25, !PT ;  /* 0x00000019080ed209 */ /* 0x040fe40007810000 */
[C---:B------:R-:W-:Y:S02]  /*1240*/  @!P0 FMNMX.FTZ R10, R8.reuse, R13, !PT ;  /* 0x0000000d080a8209 */ /* 0x040fe40007810000 */
[C---:B------:R-:W-:Y:S02]  /*1250*/  @!P1 FMNMX.FTZ R13, R8.reuse, R17, !PT ;  /* 0x00000011080d9209 */ /* 0x040fe40007810000 */
[----:B------:R-:W-:Y:S02]  /*1260*/  @!P0 F2FP.BF16.F32.PACK_AB R16, RZ, R10 ;  /* 0x0000000aff10823e */ /* 0x000fe400000010ff */
[----:B------:R-:W-:Y:S02]  /*1270*/  @!P1 F2FP.BF16.F32.PACK_AB R17, RZ, R13 ;  /* 0x0000000dff11923e */ /* 0x000fe400000010ff */
[----:B------:R-:W-:-:S02]  /*1280*/  @!P3 FMNMX.FTZ R10, R8, R21, !PT ;  /* 0x00000015080ab209 */ /* 0x000fc40007810000 */
[C---:B------:R-:W-:Y:S02]  /*1290*/  @!P4 FMNMX.FTZ R13, R8.reuse, R23, !PT ;  /* 0x00000017080dc209 */ /* 0x040fe40007810000 */
[----:B------:R-:W-:Y:S02]  /*12a0*/  @!P6 FMNMX.FTZ R8, R8, R15, !PT ;  /* 0x0000000f0808e209 */ /* 0x000fe40007810000 */
        /* <DEDUP_REMOVED lines=11> */
.L_x_27239:
[----:B------:R-:W-:Y:S02]  /*1360*/  PRMT R7, R7, 0x5410, R0 ;  /* 0x0000541007077816 */ /* 0x000fe40000000000 */
[----:B------:R-:W-:Y:S02]  /*1370*/  PRMT R6, R11, 0x5410, R6 ;  /* 0x000054100b067816 */ /* 0x000fe40000000006 */
[----:B------:R-:W-:Y:S02]  /*1380*/  PRMT R5, R12, 0x5410, R5 ;  /* 0x000054100c057816 */ /* 0x000fe40000000005 */
[----:B------:R-:W-:-:S05]  /*1390*/  PRMT R4, R9, 0x5410, R4 ;  /* 0x0000541009047816 */ /* 0x000fca0000000004 */
[----:B------:R-:W-:Y:S01]  /*13a0*/  STG.E.128 desc[UR4][R2.64], R4 ;  /* 0x0000000402007986 */ /* 0x000fe2000c101d04 */
[----:B------:R-:W-:Y:S05]  /*13b0*/  EXIT ;  /* 0x000000000000794d */ /* 0x000fea0003800000 */
.L_x_27240:
        /* <DEDUP_REMOVED lines=12> */
.L_x_41928:


//--------------------- .text._ZN2at6native18elementwise_kernelILi128ELi4EZNS0_15gpu_kernel_implINS0_13BinaryFunctorIN3c108BFloat16ES5_S5_ZZZNS0_19maximum_kernel_cudaERNS_18TensorIteratorBaseEENKUlvE0_clEvENKUlvE2_clEvEUlS5_S5_E_EEEEvS7_RKT_EUliE_EEviT1_ --------------------------
	.section	.text._ZN2at6native18elementwise_kernelILi128ELi4EZNS0_15gpu_kernel_implINS0_13BinaryFunctorIN3c108BFloat16ES5_S5_ZZZNS0_19maximum_kernel_cudaERNS_18TensorIteratorBaseEENKUlvE0_clEvENKUlvE2_clEvEUlS5_S5_E_EEEEvS7_RKT_EUliE_EEviT1_,"ax",@progbits
	.align	128
        .global         _ZN2at6native18elementwise_kernelILi128ELi4EZNS0_15gpu_kernel_implINS0_13BinaryFunctorIN3c108BFloat16ES5_S5_ZZZNS0_19maximum_kernel_cudaERNS_18TensorIteratorBaseEENKUlvE0_clEvENKUlvE2_clEvEUlS5_S5_E_EEEEvS7_RKT_EUliE_EEviT1_
        .type           _ZN2at6native18elementwise_kernelILi128ELi4EZNS0_15gpu_kernel_implINS0_13BinaryFunctorIN3c108BFloat16ES5_S5_ZZZNS0_19maximum_kernel_cudaERNS_18TensorIteratorBaseEENKUlvE0_clEvENKUlvE2_clEvEUlS5_S5_E_EEEEvS7_RKT_EUliE_EEviT1_,@function
        .size           _ZN2at6native18elementwise_kernelILi128ELi4EZNS0_15gpu_kernel_implINS0_13BinaryFunctorIN3c108BFloat16ES5_S5_ZZZNS0_19maximum_kernel_cudaERNS_18TensorIteratorBaseEENKUlvE0_clEvENKUlvE2_clEvEUlS5_S5_E_EEEEvS7_RKT_EUliE_EEviT1_,(.L_x_41929 - _ZN2at6native18elementwise_kernelILi128ELi4EZNS0_15gpu_kernel_implINS0_13BinaryFunctorIN3c108BFloat16ES5_S5_ZZZNS0_19maximum_kernel_cudaERNS_18TensorIteratorBaseEENKUlvE0_clEvENKUlvE2_clEvEUlS5_S5_E_EEEEvS7_RKT_EUliE_EEviT1_)
        .other          _ZN2at6native18elementwise_kernelILi128ELi4EZNS0_15gpu_kernel_implINS0_13BinaryFunctorIN3c108BFloat16ES5_S5_ZZZNS0_19maximum_kernel_cudaERNS_18TensorIteratorBaseEENKUlvE0_clEvENKUlvE2_clEvEUlS5_S5_E_EEEEvS7_RKT_EUliE_EEviT1_,@"STO_CUDA_ENTRY STV_DEFAULT"
_ZN2at6native18elementwise_kernelILi128ELi4EZNS0_15gpu_kernel_implINS0_13BinaryFunctorIN3c108BFloat16ES5_S5_ZZZNS0_19maximum_kernel_cudaERNS_18TensorIteratorBaseEENKUlvE0_clEvENKUlvE2_clEvEUlS5_S5_E_EEEEvS7_RKT_EUliE_EEviT1_:
.text._ZN2at6native18elementwise_kernelILi128ELi4EZNS0_15gpu_kernel_implINS0_13BinaryFunctorIN3c108BFloat16ES5_S5_ZZZNS0_19maximum_kernel_cudaERNS_18TensorIteratorBaseEENKUlvE0_clEvENKUlvE2_clEvEUlS5_S5_E_EEEEvS7_RKT_EUliE_EEviT1_:
        /* <DEDUP_REMOVED lines=371> */
.L_x_27243:
        /* <DEDUP_REMOVED lines=19> */
.L_x_27247:
[----:B------:R-:W2:Y:S02]  /*1860*/  LDG.E.U8 R2, desc[UR36][R2.64] ;  /* 0x0000002402027981 */ /* 0x000ea4000c1e1100 */
[----:B--2---:R-:W-:-:S04]  /*1870*/  I2FP.F32.U32 R0, R2 ;  /* 0x0000000200007245 */ /* 0x004fc80000201000 */
[----:B------:R-:W-:-:S04]  /*1880*/  F2FP.BF16.F32.PACK_AB R0, RZ, R0 ;  /* 0x00000000ff00723e */ /* 0x000fc800000010ff */
[----:B------:R-:W-:Y:S01]  /*1890*/  PRMT R19, R0, 0x7610, R19 ;  /* 0x0000761000137816 */ /* 0x000fe20000000013 */
[----:B------:R-:W-:Y:S06]  /*18a0*/  BRA `(.L_x_27249) ;  /* 0x0000000c00c07947 */ /* 0x000fec0003800000 */
.L_x_27246:
        /* <DEDUP_REMOVED lines=11> */
.L_x_27251:
[----:B------:R-:W2:Y:S02]  /*1960*/  LDG.E R2, desc[UR36][R2.64] ;  /* 0x0000002402027981 */ /* 0x000ea4000c1e1900 */
[----:B--2---:R-:W-:-:S04]  /*1970*/  I2FP.F32.S32 R0, R2 ;  /* 0x0000000200007245 */ /* 0x004fc80000201400 */
[----:B------:R-:W-:-:S04]  /*1980*/  F2FP.BF16.F32.PACK_AB R0, RZ, R0 ;  /* 0x00000000ff00723e */ /* 0x000fc800000010ff */
[----:B------:R-:W-:Y:S01]  /*1990*/  PRMT R19, R0, 0x7610, R19 ;  /* 0x0000761000137816 */ /* 0x000fe20000000013 */
[----:B------:R-:W-:Y:S06]  /*19a0*/  BRA `(.L_x_27249) ;  /* 0x0000000c00807947 */ /* 0x000fec0003800000 */
.L_x_27250:
[----:B------:R-:W2:Y:S02]  /*19b0*/  LDG.E.U16 R2, desc[UR36][R2.64] ;  /* 0x0000002402027981 */ /* 0x000ea4000c1e1500 */
[----:B--2---:R-:W0:Y:S02]  /*19c0*/  I2F.S16 R0, R2 ;  /* 0x0000000200007306 */ /* 0x004e240000101400 */
[----:B0-----:R-:W-:-:S04]  /*19d0*/  F2FP.BF16.F32.PACK_AB R0, RZ, R0 ;  /* 0x00000000ff00723e */ /* 0x001fc800000010ff */
[----:B------:R-:W-:Y:S01]  /*19e0*/  PRMT R19, R0, 0x7610, R19 ;  /* 0x0000761000137816 */ /* 0x000fe20000000013 */
[----:B------:R-:W-:Y:S06]  /*19f0*/  BRA `(.L_x_27249) ;  /* 0x0000000c006c7947 */ /* 0x000fec0003800000 */
.L_x_27245:
        /* <DEDUP_REMOVED lines=9> */
.L_x_27253:
[----:B------:R-:W2:Y:S02]  /*1a90*/  LDG.E.U16 R0, desc[UR36][R2.64] ;  /* 0x0000002402007981 */ /* 0x000ea4000c1e1500 */
[----:B--2---:R-:W-:-:S05]  /*1aa0*/  HADD2.F32 R0, -RZ, R0.H0_H0 ;  /* 0x20000000ff007230 */ /* 0x004fca0000004100 */
[----:B------:R-:W-:-:S04]  /*1ab0*/  F2FP.BF16.F32.PACK_AB R0, RZ, R0 ;  /* 0x00000000ff00723e */ /* 0x000fc800000010ff */
[----:B------:R-:W-:Y:S01]  /*1ac0*/  PRMT R19, R0, 0x7610, R19 ;  /* 0x0000761000137816 */ /* 0x000fe20000000013 */
[----:B------:R-:W-:Y:S06]  /*1ad0*/  BRA `(.L_x_27249) ;  /* 0x0000000c00347947 */ /* 0x000fec0003800000 */
.L_x_27252:
        /* <DEDUP_REMOVED lines=9> */
.L_x_27255:
[----:B------:R-:W2:Y:S02]  /*1b70*/  LDG.E.U16 R2, desc[UR36][R2.64] ;  /* 0x0000002402027981 */ /* 0x000ea4000c1e1500 */
[----:B--2---:R-:W-:-:S05]  /*1b80*/  HADD2.F32 R0, -RZ, R2.H0_H0 ;  /* 0x20000002ff007230 */ /* 0x004fca0000004100 */
[----:B------:R-:W-:-:S04]  /*1b90*/  F2FP.BF16.F32.PACK_AB R0, RZ, R0 ;  /* 0x00000000ff00723e */ /* 0x000fc800000010ff */
[----:B------:R-:W-:Y:S01]  /*1ba0*/  PRMT R19, R0, 0x7610, R19 ;  /* 0x0000761000137816 */ /* 0x000fe20000000013 */
[----:B------:R-:W-:Y:S06]  /*1bb0*/  BRA `(.L_x_27249) ;  /* 0x0000000800fc7947 */ /* 0x000fec0003800000 */
.L_x_27254:
        /* <DEDUP_REMOVED lines=9> */
.L_x_27244:
        /* <DEDUP_REMOVED lines=14> */
.L_x_27258:
        /* <DEDUP_REMOVED lines=9> */
.L_x_27257:
        /* <DEDUP_REMOVED lines=27> */
.L_x_27260:
        /* <DEDUP_REMOVED lines=14> */
.L_x_27259:
[----:B------:R0:W5:Y:S01]  /*2050*/  LDG.E.U16 R19, desc[UR36][R2.64] ;  /* 0x0000002402137981 */ /* 0x000162000c1e1500 */
[----:B------:R-:W-:Y:S05]  /*2060*/  BRA `(.L_x_27249) ;  /* 0x0000000400d07947 */ /* 0x000fea0003800000 */
.L_x_27256:
        /* <DEDUP_REMOVED lines=13> */
.L_x_27263:
        /* <DEDUP_REMOVED lines=21> */
.L_x_27267:
[----:B------:R-:W-:Y:S05]  /*2290*/  BSYNC.RECONVERGENT B1 ;  /* 0x0000000000017941 */ /* 0x000fea0003800200 */
.L_x_27266:
[----:B------:R-:W-:Y:S01]  /*22a0*/  IMAD.SHL.U32 R0, R0, 0x100000, RZ ;  /* 0x0010000000007824 */ /* 0x000fe200078e00ff */
[----:B------:R-:W-:-:S04]  /*22b0*/  LEA R2, R2, 0x3b800000, 0x17 ;  /* 0x3b80000002027811 */ /* 0x000fc800078eb8ff */
[----:B------:R-:W-:-:S07]  /*22c0*/  LOP3.LUT R0, R2, R0, R7, 0xfe, !PT ;  /* 0x0000000002007212 */ /* 0x000fce00078efe07 */
.L_x_27265:
[----:B------:R-:W-:Y:S05]  /*22d0*/  BSYNC.RECONVERGENT B0 ;  /* 0x0000000000007941 */ /* 0x000fea0003800200 */
.L_x_27264:
[----:B------:R-:W-:-:S04]  /*22e0*/  F2FP.BF16.F32.PACK_AB R0, RZ, R0 ;  /* 0x00000000ff00723e */ /* 0x000fc800000010ff */
[----:B------:R-:W-:Y:S01]  /*22f0*/  PRMT R19, R0, 0x7610, R19 ;  /* 0x0000761000137816 */ /* 0x000fe20000000013 */
[----:B------:R-:W-:Y:S06]  /*2300*/  BRA `(.L_x_27249) ;  /* 0x0000000400287947 */ /* 0x000fec0003800000 */
.L_x_27262:
        /* <DEDUP_REMOVED lines=21> */
.L_x_27271:
[----:B------:R-:W-:Y:S05]  /*2460*/  BSYNC.RECONVERGENT B1 ;  /* 0x0000000000017941 */ /* 0x000fea0003800200 */
.L_x_27270:
[----:B------:R-:W-:Y:S01]  /*2470*/  IMAD.SHL.U32 R0, R0, 0x200000, RZ ;  /* 0x0020000000007824 */ /* 0x000fe200078e00ff */
[----:B------:R-:W-:-:S04]  /*2480*/  LEA R2, R2, 0x37800000, 0x17 ;  /* 0x3780000002027811 */ /* 0x000fc800078eb8ff */
[----:B------:R-:W-:-:S07]  /*2490*/  LOP3.LUT R0, R2, R0, R7, 0xfe, !PT ;  /* 0x0000000002007212 */ /* 0x000fce00078efe07 */
.L_x_27269:
[----:B------:R-:W-:Y:S05]  /*24a0*/  BSYNC.RECONVERGENT B0 ;  /* 0x0000000000007941 */ /* 0x000fea0003800200 */
.L_x_27268:
[----:B------:R-:W-:-:S04]  /*24b0*/  F2FP.BF16.F32.PACK_AB R0, RZ, R0 ;  /* 0x00000000ff00723e */ /* 0x000fc800000010ff */
[----:B------:R-:W-:Y:S01]  /*24c0*/  PRMT R19, R0, 0x7610, R19 ;  /* 0x0000761000137816 */ /* 0x000fe20000000013 */
[----:B------:R-:W-:Y:S06]  /*24d0*/  BRA `(.L_x_27249) ;  /* 0x0000000000b47947 */ /* 0x000fec0003800000 */
.L_x_27261:
[----:B------:R-:W-:-:S09]  /*24e0*/  UISETP.NE.AND UP0, UPT, UR4, 0x1c, UPT ;  /* 0x0000001c0400788c */ /* 0x000fd2000bf05270 */
[----:B------:R-:W-:Y:S05]  /*24f0*/  BRA.U !UP0, `(.L_x_27272) ;  /* 0x00000001089c7547 */ /* 0x000fea000b800000 */
[----:B------:R-:W-:-:S09]  /*2500*/  UISETP.NE.AND UP0, UPT, UR4, 0x1d, UPT ;  /* 0x0000001d0400788c */ /* 0x000fd2000bf05270 */
[----:B------:R-:W-:Y:S05]  /*2510*/  BRA.U !UP0, `(.L_x_27273) ;  /* 0x0000000108807547 */ /* 0x000fea000b800000 */
[----:B------:R-:W-:-:S09]  /*2520*/  UISETP.NE.AND UP0, UPT, UR4, 0x2c, UPT ;  /* 0x0000002c0400788c */ /* 0x000fd2000bf05270 */
[----:B------:R-:W-:Y:S05]  /*2530*/  BRA.U !UP0, `(.L_x_27274) ;  /* 0x0000000108487547 */ /* 0x000fea000b800000 */
.L_x_27248:
        /* <DEDUP_REMOVED lines=16> */
.L_x_27275:
[----:B------:R-:W-:Y:S01]  /*2640*/  PRMT R19, RZ, 0x7610, R19 ;  /* 0x00007610ff137816 */ /* 0x000fe20000000013 */
[----:B------:R-:W-:Y:S06]  /*2650*/  BRA `(.L_x_27249) ;  /* 0x0000000000547947 */ /* 0x000fec0003800000 */
.L_x_27274:
        /* <DEDUP_REMOVED lines=8> */
.L_x_27277:
[----:B------:R-:W-:Y:S05]  /*26e0*/  BSYNC.RECONVERGENT B0 ;  /* 0x0000000000007941 */ /* 0x000fea0003800200 */
.L_x_27276:
[----:B------:R-:W-:-:S04]  /*26f0*/  F2FP.BF16.F32.PACK_AB R0, RZ, R0 ;  /* 0x00000000ff00723e */ /* 0x000fc800000010ff */
[----:B------:R-:W-:Y:S01]  /*2700*/  PRMT R19, R0, 0x7610, R19 ;  /* 0x0000761000137816 */ /* 0x000fe20000000013 */
[----:B------:R-:W-:Y:S06]  /*2710*/  BRA `(.L_x_27249) ;  /* 0x0000000000247947 */ /* 0x000fec0003800000 */
.L_x_27273:
[----:B------:R-:W2:Y:S02]  /*2720*/  LDG.E.64 R2, desc[UR36][R2.64] ;  /* 0x0000002402027981 */ /* 0x000ea4000c1e1b00 */
[----:B--2---:R-:W0:Y:S02]  /*2730*/  I2F.U64 R0, R2 ;  /* 0x0000000200007312 */ /* 0x004e240000301000 */
[----:B0-----:R-:W-:-:S04]  /*2740*/  F2FP.BF16.F32.PACK_AB R0, RZ, R0 ;  /* 0x00000000ff00723e */ /* 0x001fc800000010ff */
[----:B------:R-:W-:Y:S01]  /*2750*/  PRMT R19, R0, 0x7610, R19 ;  /* 0x0000761000137816 */ /* 0x000fe20000000013 */
[----:B------:R-:W-:Y:S06]  /*2760*/  BRA `(.L_x_27249) ;  /* 0x0000000000107947 */ /* 0x000fec0003800000 */
.L_x_27272:
[----:B------:R-:W2:Y:S02]  /*2770*/  LDG.E R2, desc[UR36][R2.64] ;  /* 0x0000002402027981 */ /* 0x000ea4000c1e1900 */
[----:B--2---:R-:W-:-:S04]  /*2780*/  I2FP.F32.U32 R0, R2 ;  /* 0x0000000200007245 */ /* 0x004fc80000201000 */
[----:B------:R-:W-:-:S04]  /*2790*/  F2FP.BF16.F32.PACK_AB R0, RZ, R0 ;  /* 0x00000000ff00723e */ /* 0x000fc800000010ff */
[----:B------:R-:W-:-:S07]  /*27a0*/  PRMT R19, R0, 0x7610, R19 ;  /* 0x0000761000137816 */ /* 0x000fce0000000013 */
.L_x_27249:
        /* <DEDUP_REMOVED lines=18> */
.L_x_27281:
[----:B------:R-:W2:Y:S02]  /*28d0*/  LDG.E.U8 R2, desc[UR36][R2.64] ;  /* 0x0000002402027981 */ /* 0x000ea4000c1e1100 */
[----:B--2---:R-:W-:-:S04]  /*28e0*/  I2FP.F32.U32 R0, R2 ;  /* 0x0000000200007245 */ /* 0x004fc80000201000 */
[----:B------:R-:W-:Y:S01]  /*28f0*/  F2FP.BF16.F32.PACK_AB R0, RZ, R0 ;  /* 0x00000000ff00723e */ /* 0x000fe200000010ff */
[----:B------:R-:W-:Y:S06]  /*2900*/  BRA `(.L_x_27283) ;  /* 0x0000000c00847947 */ /* 0x000fec0003800000 */
.L_x_27280:
        /* <DEDUP_REMOVED lines=10> */
.L_x_27285:
[----:B------:R-:W2:Y:S02]  /*29b0*/  LDG.E R2, desc[UR36][R2.64] ;  /* 0x0000002402027981 */ /* 0x000ea4000c1e1900 */
[----:B--2---:R-:W-:-:S04]  /*29c0*/  I2FP.F32.S32 R0, R2 ;  /* 0x0000000200007245 */ /* 0x004fc80000201400 */
[----:B------:R-:W-:Y:S01]  /*29d0*/  F2FP.BF16.F32.PACK_AB R0, RZ, R0 ;  /* 0x00000000ff00723e */ /* 0x000fe200000010ff */
[----:B------:R-:W-:Y:S06]  /*29e0*/  BRA `(.L_x_27283) ;  /* 0x0000000c004c7947 */ /* 0x000fec0003800000 */
.L_x_27284:
[----:B------:R-:W2:Y:S02]  /*29f0*/  LDG.E.U16 R2, desc[UR36][R2.64] ;  /* 0x0000002402027981 */ /* 0x000ea4000c1e1500 */
[----:B--2---:R-:W0:Y:S02]  /*2a00*/  I2F.S16 R0, R2 ;  /* 0x0000000200007306 */ /* 0x004e240000101400 */
[----:B0-----:R-:W-:Y:S01]  /*2a10*/  F2FP.BF16.F32.PACK_AB R0, RZ, R0 ;  /* 0x00000000ff00723e */ /* 0x001fe200000010ff */
[----:B------:R-:W-:Y:S06]  /*2a20*/  BRA `(.L_x_27283) ;  /* 0x0000000c003c7947 */ /* 0x000fec0003800000 */
.L_x_27279:
        /* <DEDUP_REMOVED lines=9> */
.L_x_27287:
[----:B------:R-:W2:Y:S02]  /*2ac0*/  LDG.E.U16 R0, desc[UR36][R2.64] ;  /* 0x0000002402007981 */ /* 0x000ea4000c1e1500 */
[----:B--2---:R-:W-:-:S05]  /*2ad0*/  HADD2.F32 R0, -RZ, R0.H0_H0 ;  /* 0x20000000ff007230 */ /* 0x004fca0000004100 */
[----:B------:R-:W-:Y:S01]  /*2ae0*/  F2FP.BF16.F32.PACK_AB R0, RZ, R0 ;  /* 0x00000000ff00723e */ /* 0x000fe200000010ff */
[----:B------:R-:W-:Y:S06]  /*2af0*/  BRA `(.L_x_27283) ;  /* 0x0000000c00087947 */ /* 0x000fec0003800000 */
.L_x_27286:
        /* <DEDUP_REMOVED lines=9> */
.L_x_27289:
[----:B------:R-:W2:Y:S02]  /*2b90*/  LDG.E.U16 R2, desc[UR36][R2.64] ;  /* 0x0000002402027981 */ /* 0x000ea4000c1e1500 */
[----:B--2---:R-:W-:-:S05]  /*2ba0*/  HADD2.F32 R0, -RZ, R2.H0_H0 ;  /* 0x20000002ff007230 */ /* 0x004fca0000004100 */
[----:B------:R-:W-:Y:S01]  /*2bb0*/  F2FP.BF16.F32.PACK_AB R0, RZ, R0 ;  /* 0x00000000ff00723e */ /* 0x000fe200000010ff */
[----:B------:R-:W-:Y:S06]  /*2bc0*/  BRA `(.L_x_27283) ;  /* 0x0000000800d47947 */ /* 0x000fec0003800000 */
.L_x_27288:
        /* <DEDUP_REMOVED lines=8> */
.L_x_27278:
        /* <DEDUP_REMOVED lines=13> */
.L_x_27292:
        /* <DEDUP_REMOVED lines=8> */
.L_x_27291:
        /* <DEDUP_REMOVED lines=27> */
.L_x_27294:
        /* <DEDUP_REMOVED lines=13> */
.L_x_27293:
[----:B------:R0:W5:Y:S01]  /*3020*/  LDG.E.U16 R0, desc[UR36][R2.64] ;  /* 0x0000002402007981 */ /* 0x000162000c1e1500 */
[----:B------:R-:W-:Y:S05]  /*3030*/  BRA `(.L_x_27283) ;  /* 0x0000000400b87947 */ /* 0x000fea0003800000 */
.L_x_27290:
        /* <DEDUP_REMOVED lines=12> */
.L_x_27297:
        /* <DEDUP_REMOVED lines=21> */
.L_x_27301:
[----:B------:R-:W-:Y:S05]  /*3250*/  BSYNC.RECONVERGENT B1 ;  /* 0x0000000000017941 */ /* 0x000fea0003800200 */
.L_x_27300:
[----:B------:R-:W-:Y:S01]  /*3260*/  IMAD.SHL.U32 R0, R0, 0x100000, RZ ;  /* 0x0010000000007824 */ /* 0x000fe200078e00ff */
[----:B------:R-:W-:-:S04]  /*3270*/  LEA R2, R2, 0x3b800000, 0x17 ;  /* 0x3b80000002027811 */ /* 0x000fc800078eb8ff */
[----:B------:R-:W-:-:S07]  /*3280*/  LOP3.LUT R0, R2, R0, R7, 0xfe, !PT ;  /* 0x0000000002007212 */ /* 0x000fce00078efe07 */
.L_x_27299:
[----:B------:R-:W-:Y:S05]  /*3290*/  BSYNC.RECONVERGENT B0 ;  /* 0x0000000000007941 */ /* 0x000fea0003800200 */
.L_x_27298:
[----:B------:R-:W-:Y:S01]  /*32a0*/  F2FP.BF16.F32.PACK_AB R0, RZ, R0 ;  /* 0x00000000ff00723e */ /* 0x000fe200000010ff */
[----:B------:R-:W-:Y:S06]  /*32b0*/  BRA `(.L_x_27283) ;  /* 0x0000000400187947 */ /* 0x000fec0003800000 */
.L_x_27296:
        /* <DEDUP_REMOVED lines=21> */
.L_x_27305:
[----:B------:R-:W-:Y:S05]  /*3410*/  BSYNC.RECONVERGENT B1 ;  /* 0x0000000000017941 */ /* 0x000fea0003800200 */
.L_x_27304:
[----:B------:R-:W-:Y:S02]  /*3420*/  SHF.L.U32 R0, R0, 0x15, RZ ;  /* 0x0000001500007819 */ /* 0x000fe400000006ff */
[----:B------:R-:W-:-:S04]  /*3430*/  LEA R2, R2, 0x37800000, 0x17 ;  /* 0x3780000002027811 */ /* 0x000fc800078eb8ff */
[----:B------:R-:W-:-:S07]  /*3440*/  LOP3.LUT R0, R2, R0, R7, 0xfe, !PT ;  /* 0x0000000002007212 */ /* 0x000fce00078efe07 */
.L_x_27303:
[----:B------:R-:W-:Y:S05]  /*3450*/  BSYNC.RECONVERGENT B0 ;  /* 0x0000000000007941 */ /* 0x000fea0003800200 */
.L_x_27302:
[----:B------:R-:W-:Y:S01]  /*3460*/  F2FP.BF16.F32.PACK_AB R0, RZ, R0 ;  /* 0x00000000ff00723e */ /* 0x000fe200000010ff */
[----:B------:R-:W-:Y:S06]  /*3470*/  BRA `(.L_x_27283) ;  /* 0x0000000000a87947 */ /* 0x000fec0003800000 */
.L_x_27295:
[----:B------:R-:W-:-:S09]  /*3480*/  UISETP.NE.AND UP0, UPT, UR4, 0x1c, UPT ;  /* 0x0000001c0400788c */ /* 0x000fd2000bf05270 */
[----:B------:R-:W-:Y:S05]  /*3490*/  BRA.U !UP0, `(.L_x_27306) ;  /* 0x0000000108947547 */ /* 0x000fea000b800000 */
[----:B------:R-:W-:-:S09]  /*34a0*/  UISETP.NE.AND UP0, UPT, UR4, 0x1d, UPT ;  /* 0x0000001d0400788c */ /* 0x000fd2000bf05270 */
[----:B------:R-:W-:Y:S05]  /*34b0*/  BRA.U !UP0, `(.L_x_27307) ;  /* 0x00000001087c7547 */ /* 0x000fea000b800000 */
[----:B------:R-:W-:-:S09]  /*34c0*/  UISETP.NE.AND UP0, UPT, UR4, 0x2c, UPT ;  /* 0x0000002c0400788c */ /* 0x000fd2000bf05270 */
[----:B------:R-:W-:Y:S05]  /*34d0*/  BRA.U !UP0, `(.L_x_27308) ;  /* 0x0000000108487547 */ /* 0x000fea000b800000 */
.L_x_27282:
        /* <DEDUP_REMOVED lines=16> */
.L_x_27309:
[----:B------:R-:W-:Y:S01]  /*35e0*/  PRMT R0, RZ, 0x7610, R0 ;  /* 0x00007610ff007816 */ /* 0x000fe20000000000 */
[----:B------:R-:W-:Y:S06]  /*35f0*/  BRA `(.L_x_27283) ;  /* 0x0000000000487947 */ /* 0x000fec0003800000 */
.L_x_27308:
        /* <DEDUP_REMOVED lines=8> */
.L_x_27311:
[----:B------:R-:W-:Y:S05]  /*3680*/  BSYNC.RECONVERGENT B0 ;  /* 0x0000000000007941 */ /* 0x000fea0003800200 */
.L_x_27310:
[----:B------:R-:W-:Y:S01]  /*3690*/  F2FP.BF16.F32.PACK_AB R0, RZ, R0 ;  /* 0x00000000ff00723e */ /* 0x000fe200000010ff */
[----:B------:R-:W-:Y:S06]  /*36a0*/  BRA `(.L_x_27283) ;  /* 0x00000000001c7947 */ /* 0x000fec0003800000 */
.L_x_27307:
[----:B------:R-:W2:Y:S02]  /*36b0*/  LDG.E.64 R2, desc[UR36][R2.64] ;  /* 0x0000002402027981 */ /* 0x000ea4000c1e1b00 */
[----:B--2---:R-:W0:Y:S02]  /*36c0*/  I2F.U64 R0, R2 ;  /* 0x0000000200007312 */ /* 0x004e240000301000 */
[----:B0-----:R-:W-:Y:S01]  /*36d0*/  F2FP.BF16.F32.PACK_AB R0, RZ, R0 ;  /* 0x00000000ff00723e */ /* 0x001fe200000010ff */
[----:B------:R-:W-:Y:S06]  /*36e0*/  BRA `(.L_x_27283) ;  /* 0x00000000000c7947 */ /* 0x000fec0003800000 */
.L_x_27306:
[----:B------:R-:W2:Y:S02]  /*36f0*/  LDG.E R2, desc[UR36][R2.64] ;  /* 0x0000002402027981 */ /* 0x000ea4000c1e1900 */
[----:B--2---:R-:W-:-:S04]  /*3700*/  I2FP.F32.U32 R0, R2 ;  /* 0x0000000200007245 */ /* 0x004fc80000201000 */
[----:B------:R-:W-:-:S07]  /*3710*/  F2FP.BF16.F32.PACK_AB R0, RZ, R0 ;  /* 0x00000000ff00723e */ /* 0x000fce00000010ff */
.L_x_27283:
[----:B0----5:R-:W-:Y:S01]  /*3720*/  IMAD.U32 R2, R19, 0x10000, RZ ;  /* 0x0001000013027824 */ /* 0x021fe200078e00ff */
[----:B------:R-:W-:Y:S04]  /*3730*/  BSSY.RECONVERGENT B0, `(.L_x_27312) ;  /* 0x0000009000007945 */ /* 0x000fe80003800200 */
[----:B------:R-:W-:-:S13]  /*3740*/  FSETP.NAN.FTZ.AND P0, PT, R2, R2, PT ;  /* 0x000000020200720b */ /* 0x000fda0003f18000 */
[----:B------:R-:W-:Y:S05]  /*3750*/  @P0 BRA `(.L_x_27313) ;  /* 0x0000000000180947 */ /* 0x000fea0003800000 */
[C---:B------:R-:W-:Y:S02]  /*3760*/  SHF.L.U32 R3, R0.reuse, 0x10, RZ ;  /* 0x0000001000037819 */ /* 0x040fe400000006ff */
[----:B------:R-:W-:Y:S02]  /*3770*/  PRMT R19, R0, 0x7610, R19 ;  /* 0x0000761000137816 */ /* 0x000fe40000000013 */
[----:B------:R-:W-:-:S13]  /*3780*/  FSETP.NAN.FTZ.AND P0, PT, R3, R3, PT ;  /* 0x000000030300720b */ /* 0x000fda0003f18000 */
[----:B------:R-:W-:-:S04]  /*3790*/  @!P0 FMNMX.FTZ R2, R2, R3, !PT ;  /* 0x0000000302028209 */ /* 0x000fc80007810000 */
[----:B------:R-:W-:-:S04]  /*37a0*/  @!P0 F2FP.BF16.F32.PACK_AB R2, RZ, R2 ;  /* 0x00000002ff02823e */ /* 0x000fc800000010ff */
[----:B------:R-:W-:-:S07]  /*37b0*/  @!P0 PRMT R19, R2, 0x7610, R19 ;  /* 0x0000761002138816 */ /* 0x000fce0000000013 */
.L_x_27313:
[----:B------:R-:W-:Y:S05]  /*37c0*/  BSYNC.RECONVERGENT B0 ;  /* 0x0000000000007941 */ /* 0x000fea0003800200 */
.L_x_27312:
        /* <DEDUP_REMOVED lines=18> */
.L_x_27317:
[----:B------:R-:W-:-:S06]  /*38f0*/  IMAD.U32 R5, R19, 0x10000, RZ ;  /* 0x0001000013057824 */ /* 0x000fcc00078e00ff */
[----:B------:R-:W0:Y:S02]  /*3900*/  F2I.S64.TRUNC R4, R5 ;  /* 0x0000000500047311 */ /* 0x000e24000020d900 */
[----:B0-----:R0:W-:Y:S01]  /*3910*/  STG.E.U8 desc[UR36][R2.64], R4 ;  /* 0x0000000402007986 */ /* 0x0011e2000c101124 */
[----:B------:R-:W-:Y:S05]  /*3920*/  BRA `(.L_x_27319) ;  /* 0x0000000c00707947 */ /* 0x000fea0003800000 */
.L_x_27316:
        /* <DEDUP_REMOVED lines=10> */
.L_x_27321:
[----:B------:R-:W-:-:S06]  /*39d0*/  IMAD.U32 R19, R19, 0x10000, RZ ;  /* 0x0001000013137824 */ /* 0x000fcc00078e00ff */
[----:B------:R-:W0:Y:S02]  /*39e0*/  F2I.FTZ.TRUNC.NTZ R19, R19 ;  /* 0x0000001300137305 */ /* 0x000e24000021f100 */
[----:B0-----:R0:W-:Y:S01]  /*39f0*/  STG.E desc[UR36][R2.64], R19 ;  /* 0x0000001302007986 */ /* 0x0011e2000c101924 */
[----:B------:R-:W-:Y:S05]  /*3a00*/  BRA `(.L_x_27319) ;  /* 0x0000000c00387947 */ /* 0x000fea0003800000 */
.L_x_27320:
[----:B------:R-:W-:-:S06]  /*3a10*/  IMAD.U32 R19, R19, 0x10000, RZ ;  /* 0x0001000013137824 */ /* 0x000fcc00078e00ff */
[----:B------:R-:W0:Y:S02]  /*3a20*/  F2I.FTZ.TRUNC.NTZ R19, R19 ;  /* 0x0000001300137305 */ /* 0x000e24000021f100 */
[----:B0-----:R0:W-:Y:S01]  /*3a30*/  STG.E.U16 desc[UR36][R2.64], R19 ;  /* 0x0000001302007986 */ /* 0x0011e2000c101524 */
[----:B------:R-:W-:Y:S05]  /*3a40*/  BRA `(.L_x_27319) ;  /* 0x0000000c00287947 */ /* 0x000fea0003800000 */
.L_x_27315:
        /* <DEDUP_REMOVED lines=9> */
.L_x_27323:
[----:B------:R-:W-:-:S05]  /*3ae0*/  IMAD.U32 R0, R19, 0x10000, RZ ;  /* 0x0001000013007824 */ /* 0x000fca00078e00ff */
[----:B------:R-:W-:-:S05]  /*3af0*/  F2FP.F16.F32.PACK_AB R0, RZ, R0 ;  /* 0x00000000ff00723e */ /* 0x000fca00000000ff */
[----:B------:R0:W-:Y:S01]  /*3b00*/  STG.E.U16 desc[UR36][R2.64], R0 ;  /* 0x0000000002007986 */ /* 0x0001e2000c101524 */
[----:B------:R-:W-:Y:S05]  /*3b10*/  BRA `(.L_x_27319) ;  /* 0x0000000800f47947 */ /* 0x000fea0003800000 */
.L_x_27322:
        /* <DEDUP_REMOVED lines=10> */
.L_x_27325:
[----:B------:R-:W-:-:S05]  /*3bc0*/  IMAD.U32 R19, R19, 0x10000, RZ ;  /* 0x0001000013137824 */ /* 0x000fca00078e00ff */
[----:B------:R-:W-:-:S04]  /*3bd0*/  F2FP.F16.F32.PACK_AB R5, RZ, R19 ;  /* 0x00000013ff05723e */ /* 0x000fc800000000ff */
[----:B------:R-:W-:-:S05]  /*3be0*/  PRMT R5, R5, 0x5410, RZ ;  /* 0x0000541005057816 */ /* 0x000fca00000000ff */
[----:B------:R0:W-:Y:S01]  /*3bf0*/  STG.E desc[UR36][R2.64], R5 ;  /* 0x0000000502007986 */ /* 0x0001e2000c101924 */
[----:B------:R-:W-:Y:S05]  /*3c00*/  BRA `(.L_x_27319) ;  /* 0x0000000800b87947 */ /* 0x000fea0003800000 */
.L_x_27324:
[----:B------:R-:W-:-:S04]  /*3c10*/  IMAD.U32 R4, R19, 0x10000, RZ ;  /* 0x0001000013047824 */ /* 0x000fc800078e00ff */
[----:B------:R-:W-:-:S06]  /*3c20*/  FMUL.FTZ R4, R4, 1 ;  /* 0x3f80000004047820 */ /* 0x000fcc0000410000 */
[----:B------:R-:W0:Y:S02]  /*3c30*/  F2F.F64.F32 R4, R4 ;  /* 0x0000000400047310 */ /* 0x000e240000201800 */
[----:B0-----:R0:W-:Y:S01]  /*3c40*/  STG.E.64 desc[UR36][R2.64], R4 ;  /* 0x0000000402007986 */ /* 0x0011e2000c101b24 */
[----:B------:R-:W-:Y:S05]  /*3c50*/  BRA `(.L_x_27319) ;  /* 0x0000000800a47947 */ /* 0x000fea0003800000 */
.L_x_27314:
        /* <DEDUP_REMOVED lines=13> */
.L_x_27328:
[----:B------:R-:W-:Y:S02]  /*3d30*/  SHF.L.U32 R19, R19, 0x10, RZ ;  /* 0x0000001013137819 */ /* 0x000fe400000006ff */
[----:B------:R-:W-:-:S03]  /*3d40*/  CS2R R6, SRZ ;  /* 0x0000000000067805 */ /* 0x000fc6000001ff00 */
[----:B------:R-:W-:-:S06]  /*3d50*/  FMUL.FTZ R4, R19, 1 ;  /* 0x3f80000013047820 */ /* 0x000fcc0000410000 */
[----:B------:R-:W0:Y:S02]  /*3d60*/  F2F.F64.F32 R4, R4 ;  /* 0x0000000400047310 */ /* 0x000e240000201800 */
[----:B0-----:R3:W-:Y:S01]  /*3d70*/  STG.E.128 desc[UR36][R2.64], R4 ;  /* 0x0000000402007986 */ /* 0x0017e2000c101d24 */
[----:B------:R-:W-:Y:S05]  /*3d80*/  BRA `(.L_x_27319) ;  /* 0x0000000800587947 */ /* 0x000fea0003800000 */
.L_x_27327:
        /* <DEDUP_REMOVED lines=19> */
.L_x_27332:
[----:B------:R-:W-:Y:S05]  /*3ec0*/  BSYNC.RECONVERGENT B0 ;  /* 0x0000000000007941 */ /* 0x000fea0003800200 */
.L_x_27331:
[----:B------:R-:W-:-:S05]  /*3ed0*/  LOP3.LUT R5, R0, 0x80, R5, 0xf8, !PT ;  /* 0x0000008000057812 */ /* 0x000fca00078ef805 */
[----:B------:R1:W-:Y:S01]  /*3ee0*/  STG.E.U8 desc[UR36][R2.64], R5 ;  /* 0x0000000502007986 */ /* 0x0003e2000c101124 */
[----:B------:R-:W-:Y:S05]  /*3ef0*/  BRA `(.L_x_27319) ;  /* 0x0000000400fc7947 */ /* 0x000fea0003800000 */
.L_x_27330:
        /* <DEDUP_REMOVED lines=15> */
.L_x_27334:
[----:B------:R-:W-:Y:S05]  /*3ff0*/  BSYNC.RECONVERGENT B0 ;  /* 0x0000000000007941 */ /* 0x000fea0003800200 */
.L_x_27333:
[----:B------:R-:W-:-:S05]  /*4000*/  LOP3.LUT R5, R0, 0x80, R5, 0xf8, !PT ;  /* 0x0000008000057812 */ /* 0x000fca00078ef805 */
[----:B------:R2:W-:Y:S01]  /*4010*/  STG.E.U8 desc[UR36][R2.64], R5 ;  /* 0x0000000502007986 */ /* 0x0005e2000c101124 */
[----:B------:R-:W-:Y:S05]  /*4020*/  BRA `(.L_x_27319) ;  /* 0x0000000400b07947 */ /* 0x000fea0003800000 */
.L_x_27329:
[----:B------:R0:W-:Y:S01]  /*4030*/  STG.E.U16 desc[UR36][R2.64], R19 ;  /* 0x0000001302007986 */ /* 0x0001e2000c101524 */
[----:B------:R-:W-:Y:S05]  /*4040*/  BRA `(.L_x_27319) ;  /* 0x0000000400a87947 */ /* 0x000fea0003800000 */
.L_x_27326:
        /* <DEDUP_REMOVED lines=12> */
.L_x_27337:
        /* <DEDUP_REMOVED lines=13> */
.L_x_27340:
[----:B------:R-:W-:-:S04]  /*41e0*/  SHF.R.U32.HI R0, RZ, 0x14, R5 ;  /* 0x00000014ff007819 */ /* 0x000fc80000011605 */
[----:B------:R-:W-:-:S04]  /*41f0*/  LOP3.LUT R0, R0, 0x1, RZ, 0xc0, !PT ;  /* 0x0000000100007812 */ /* 0x000fc800078ec0ff */
[----:B------:R-:W-:-:S04]  /*4200*/  IADD3 R0, PT, PT, R5, 0x487ffff, R0 ;  /* 0x0487ffff05007810 */ /* 0x000fc80007ffe000 */
[----:B------:R-:W-:-:S04]  /*4210*/  SHF.R.U32.HI R0, RZ, 0x14, R0 ;  /* 0x00000014ff007819 */ /* 0x000fc80000011600 */
[----:B------:R-:W-:-:S07]  /*4220*/  LOP3.LUT R4, R0, 0xff, RZ, 0xc0, !PT ;  /* 0x000000ff00047812 */ /* 0x000fce00078ec0ff */
.L_x_27341:
[----:B------:R-:W-:-:S04]  /*4230*/  SHF.R.U32.HI R5, RZ, 0x18, R5 ;  /* 0x00000018ff057819 */ /* 0x000fc80000011605 */
[----:B------:R-:W-:-:S04]  /*4240*/  LOP3.LUT R4, R4, 0x80, R5, 0xf8, !PT ;  /* 0x0000008004047812 */ /* 0x000fc800078ef805 */
[----:B------:R-:W-:-:S07]  /*4250*/  PRMT R0, R4, 0x7610, R0 ;  /* 0x0000761004007816 */ /* 0x000fce0000000000 */
.L_x_27339:
[----:B------:R-:W-:Y:S05]  /*4260*/  BSYNC.RECONVERGENT B0 ;  /* 0x0000000000007941 */ /* 0x000fea0003800200 */
.L_x_27338:
[----:B------:R0:W-:Y:S01]  /*4270*/  STG.E.U8 desc[UR36][R2.64], R0 ;  /* 0x0000000002007986 */ /* 0x0001e2000c101124 */
[----:B------:R-:W-:Y:S05]  /*4280*/  BRA `(.L_x_27319) ;  /* 0x0000000400187947 */ /* 0x000fea0003800000 */
.L_x_27336:
        /* <DEDUP_REMOVED lines=13> */
.L_x_27344:
[----:B------:R-:W-:-:S04]  /*4360*/  SHF.R.U32.HI R0, RZ, 0x15, R5 ;  /* 0x00000015ff007819 */ /* 0x000fc80000011605 */
[----:B------:R-:W-:-:S04]  /*4370*/  LOP3.LUT R0, R0, 0x1, RZ, 0xc0, !PT ;  /* 0x0000000100007812 */ /* 0x000fc800078ec0ff */
[----:B------:R-:W-:-:S04]  /*4380*/  IADD3 R0, PT, PT, R5, 0x88fffff, R0 ;  /* 0x088fffff05007810 */ /* 0x000fc80007ffe000 */
[----:B------:R-:W-:-:S04]  /*4390*/  SHF.R.U32.HI R0, RZ, 0x15, R0 ;  /* 0x00000015ff007819 */ /* 0x000fc80000011600 */
[----:B------:R-:W-:-:S07]  /*43a0*/  LOP3.LUT R4, R0, 0xff, RZ, 0xc0, !PT ;  /* 0x000000ff00047812 */ /* 0x000fce00078ec0ff */
.L_x_27345:
[----:B------:R-:W-:-:S04]  /*43b0*/  SHF.R.U32.HI R5, RZ, 0x18, R5 ;  /* 0x00000018ff057819 */ /* 0x000fc80000011605 */
[----:B------:R-:W-:-:S04]  /*43c0*/  LOP3.LUT R4, R4, 0x80, R5, 0xf8, !PT ;  /* 0x0000008004047812 */ /* 0x000fc800078ef805 */
[----:B------:R-:W-:-:S07]  /*43d0*/  PRMT R0, R4, 0x7610, R0 ;  /* 0x0000761004007816 */ /* 0x000fce0000000000 */
.L_x_27343:
[----:B------:R-:W-:Y:S05]  /*43e0*/  BSYNC.RECONVERGENT B0 ;  /* 0x0000000000007941 */ /* 0x000fea0003800200 */
.L_x_27342:
[----:B------:R0:W-:Y:S01]  /*43f0*/  STG.E.U8 desc[UR36][R2.64], R0 ;  /* 0x0000000002007986 */ /* 0x0001e2000c101124 */
[----:B------:R-:W-:Y:S05]  /*4400*/  BRA `(.L_x_27319) ;  /* 0x0000000000b87947 */ /* 0x000fea0003800000 */
.L_x_27335:
[----:B------:R-:W-:-:S09]  /*4410*/  UISETP.NE.AND UP0, UPT, UR4, 0x1c, UPT ;  /* 0x0000001c0400788c */ /* 0x000fd2000bf05270 */
[----:B------:R-:W-:Y:S05]  /*4420*/  BRA.U !UP0, `(.L_x_27346) ;  /* 0x0000000108a47547 */ /* 0x000fea000b800000 */
[----:B------:R-:W-:-:S09]  /*4430*/  UISETP.NE.AND UP0, UPT, UR4, 0x1d, UPT ;  /* 0x0000001d0400788c */ /* 0x000fd2000bf05270 */
[----:B------:R-:W-:Y:S05]  /*4440*/  BRA.U !UP0, `(.L_x_27347) ;  /* 0x00000001088c7547 */ /* 0x000fea000b800000 */
[----:B------:R-:W-:-:S09]  /*4450*/  UISETP.NE.AND UP0, UPT, UR4, 0x2c, UPT ;  /* 0x0000002c0400788c */ /* 0x000fd2000bf05270 */
[----:B------:R-:W-:Y:S05]  /*4460*/  BRA.U !UP0, `(.L_x_27348) ;  /* 0x0000000108447547 */ /* 0x000fea000b800000 */
.L_x_27318:
        /* <DEDUP_REMOVED lines=16> */
.L_x_27349:
[----:B------:R-:W-:Y:S05]  /*4570*/  BRA `(.L_x_27319) ;  /* 0x00000000005c7947 */ /* 0x000fea0003800000 */
.L_x_27348:
        /* <DEDUP_REMOVED lines=16> */
.L_x_27347:
[----:B------:R-:W-:-:S06]  /*4680*/  IMAD.U32 R4, R19, 0x10000, RZ ;  /* 0x0001000013047824 */ /* 0x000fcc00078e00ff */
[----:B------:R-:W0:Y:S02]  /*4690*/  F2I.U64.TRUNC R4, R4 ;  /* 0x0000000400047311 */ /* 0x000e24000020d800 */
[----:B0-----:R0:W-:Y:S01]  /*46a0*/  STG.E.64 desc[UR36][R2.64], R4 ;  /* 0x0000000402007986 */ /* 0x0011e2000c101b24 */
[----:B------:R-:W-:Y:S05]  /*46b0*/  BRA `(.L_x_27319) ;  /* 0x00000000000c7947 */ /* 0x000fea0003800000 */
.L_x_27346:
[----:B------:R-:W-:-:S06]  /*46c0*/  IMAD.U32 R19, R19, 0x10000, RZ ;  /* 0x0001000013137824 */ /* 0x000fcc00078e00ff */
[----:B------:R-:W0:Y:S02]  /*46d0*/  F2I.FTZ.U32.TRUNC.NTZ R19, R19 ;  /* 0x0000001300137305 */ /* 0x000e24000021f000 */
[----:B0-----:R0:W-:Y:S02]  /*46e0*/  STG.E desc[UR36][R2.64], R19 ;  /* 0x0000001302007986 */ /* 0x0011e4000c101924 */
.L_x_27319:
[----:B------:R-:W-:-:S07]  /*46f0*/  VIADD R17, R17, 0x80 ;  /* 0x0000008011117836 */ /* 0x000fce0000000000 */
.L_x_27242:
[----:B------:R-:W-:Y:S05]  /*4700*/  BSYNC.RECONVERGENT B6 ;  /* 0x0000000000067941 */ /* 0x000fea0003800200 */
.L_x_27241:
        /* <DEDUP_REMOVED lines=358> */
.L_x_27352:
        /* <DEDUP_REMOVED lines=19> */
.L_x_27356:
[----:B------:R-:W2:Y:S02]  /*5ea0*/  LDG.E.U8 R2, desc[UR36][R2.64] ;  /* 0x0000002402027981 */ /* 0x000ea4000c1e1100 */
[----:B--2---:R-:W-:-:S04]  /*5eb0*/  I2FP.F32.U32 R0, R2 ;  /* 0x0000000200007245 */ /* 0x004fc80000201000 */
[----:B------:R-:W-:-:S04]  /*5ec0*/  F2FP.BF16.F32.PACK_AB R0, RZ, R0 ;  /* 0x00000000ff00723e */ /* 0x000fc800000010ff */
[----:B------:R-:W-:Y:S01]  /*5ed0*/  PRMT R19, R0, 0x7610, R19 ;  /* 0x0000761000137816 */ /* 0x000fe20000000013 */
[----:B------:R-:W-:Y:S06]  /*5ee0*/  BRA `(.L_x_27358) ;  /* 0x0000000c00c07947 */ /* 0x000fec0003800000 */
.L_x_27355:
        /* <DEDUP_REMOVED lines=11> */
.L_x_27360:
[----:B------:R-:W2:Y:S02]  /*5fa0*/  LDG.E R2, desc[UR36][R2.64] ;  /* 0x0000002402027981 */ /* 0x000ea4000c1e1900 */
[----:B--2---:R-:W-:-:S04]  /*5fb0*/  I2FP.F32.S32 R0, R2 ;  /* 0x0000000200007245 */ /* 0x004fc80000201400 */
[----:B------:R-:W-:-:S04]  /*5fc0*/  F2FP.BF16.F32.PACK_AB R0, RZ, R0 ;  /* 0x00000000ff00723e */ /* 0x000fc800000010ff */
[----:B------:R-:W-:Y:S01]  /*5fd0*/  PRMT R19, R0, 0x7610, R19 ;  /* 0x0000761000137816 */ /* 0x000fe20000000013 */
[----:B------:R-:W-:Y:S06]  /*5fe0*/  BRA `(.L_x_27358) ;  /* 0x0000000c00807947 */ /* 0x000fec0003800000 */
.L_x_27359:
[----:B------:R-:W2:Y:S02]  /*5ff0*/  LDG.E.U16 R2, desc[UR36][R2.64] ;  /* 0x0000002402027981 */ /* 0x000ea4000c1e1500 */
[----:B--2---:R-:W0:Y:S02]  /*6000*/  I2F.S16 R0, R2 ;  /* 0x0000000200007306 */ /* 0x004e240000101400 */
[----:B0-----:R-:W-:-:S04]  /*6010*/  F2FP.BF16.F32.PACK_AB R0, RZ, R0 ;  /* 0x00000000ff00723e */ /* 0x001fc800000010ff */
[----:B------:R-:W-:Y:S01]  /*6020*/  PRMT R19, R0, 0x7610, R19 ;  /* 0x0000761000137816 */ /* 0x000fe20000000013 */
[----:B------:R-:W-:Y:S06]  /*6030*/  BRA `(.L_x_27358) ;  /* 0x0000000c006c7947 */ /* 0x000fec0003800000 */
.L_x_27354:
        /* <DEDUP_REMOVED lines=9> */
.L_x_27362:
[----:B------:R-:W2:Y:S02]  /*60d0*/  LDG.E.U16 R0, desc[UR36][R2.64] ;  /* 0x0000002402007981 */ /* 0x000ea4000c1e1500 */
[----:B--2---:R-:W-:-:S05]  /*60e0*/  HADD2.F32 R0, -RZ, R0.H0_H0 ;  /* 0x20000000ff007230 */ /* 0x004fca0000004100 */
[----:B------:R-:W-:-:S04]  /*60f0*/  F2FP.BF16.F32.PACK_AB R0, RZ, R0 ;  /* 0x00000000ff00723e */ /* 0x000fc800000010ff */
[----:B------:R-:W-:Y:S01]  /*6100*/  PRMT R19, R0, 0x7610, R19 ;  /* 0x0000761000137816 */ /* 0x000fe20000000013 */
[----:B------:R-:W-:Y:S06]  /*6110*/  BRA `(.L_x_27358) ;  /* 0x0000000c00347947 */ /* 0x000fec0003800000 */
.L_x_27361:
        /* <DEDUP_REMOVED lines=9> */
.L_x_27364:
[----:B------:R-:W2:Y:S02]  /*61b0*/  LDG.E.U16 R2, desc[UR36][R2.64] ;  /* 0x0000002402027981 */ /* 0x000ea4000c1e1500 */
[----:B--2---:R-:W-:-:S05]  /*61c0*/  HADD2.F32 R0, -RZ, R2.H0_H0 ;  /* 0x20000002ff007230 */ /* 0x004fca0000004100 */
[----:B------:R-:W-:-:S04]  /*61d0*/  F2FP.BF16.F32.PACK_AB R0, RZ, R0 ;  /* 0x00000000ff00723e */ /* 0x000fc800000010ff */
[----:B------:R-:W-:Y:S01]  /*61e0*/  PRMT R19, R0, 0x7610, R19 ;  /* 0x0000761000137816 */ /* 0x000fe20000000013 */
[----:B------:R-:W-:Y:S06]  /*61f0*/  BRA `(.L_x_27358) ;  /* 0x0000000800fc7947 */ /* 0x000fec0003800000 */
.L_x_27363:
        /* <DEDUP_REMOVED lines=9> */
.L_x_27353:
        /* <DEDUP_REMOVED lines=14> */
.L_x_27367:
        /* <DEDUP_REMOVED lines=9> */
.L_x_27366:
        /* <DEDUP_REMOVED lines=27> */
.L_x_27369:
        /* <DEDUP_REMOVED lines=14> */
.L_x_27368:
[----:B------:R0:W5:Y:S01]  /*6690*/  LDG.E.U16 R19, desc[UR36][R2.64] ;  /* 0x0000002402137981 */ /* 0x000162000c1e1500 */
[----:B------:R-:W-:Y:S05]  /*66a0*/  BRA `(.L_x_27358) ;  /* 0x0000000400d07947 */ /* 0x000fea0003800000 */
.L_x_27365:
        /* <DEDUP_REMOVED lines=13> */
.L_x_27372:
        /* <DEDUP_REMOVED lines=21> */
.L_x_27376:
[----:B------:R-:W-:Y:S05]  /*68d0*/  BSYNC.RECONVERGENT B1 ;  /* 0x0000000000017941 */ /* 0x000fea0003800200 */
.L_x_27375:
[----:B------:R-:W-:Y:S01]  /*68e0*/  IMAD.SHL.U32 R0, R0, 0x100000, RZ ;  /* 0x0010000000007824 */ /* 0x000fe200078e00ff */
[----:B------:R-:W-:-:S04]  /*68f0*/  LEA R2, R2, 0x3b800000, 0x17 ;  /* 0x3b80000002027811 */ /* 0x000fc800078eb8ff */
[----:B------:R-:W-:-:S07]  /*6900*/  LOP3.LUT R0, R2, R0, R7, 0xfe, !PT ;  /* 0x0000000002007212 */ /* 0x000fce00078efe07 */
.L_x_27374:
[----:B------:R-:W-:Y:S05]  /*6910*/  BSYNC.RECONVERGENT B0 ;  /* 0x0000000000007941 */ /* 0x000fea0003800200 */
.L_x_27373:
[----:B------:R-:W-:-:S04]  /*6920*/  F2FP.BF16.F32.PACK_AB R0, RZ, R0 ;  /* 0x00000000ff00723e */ /* 0x000fc800000010ff */
[----:B------:R-:W-:Y:S01]  /*6930*/  PRMT R19, R0, 0x7610, R19 ;  /* 0x0000761000137816 */ /* 0x000fe20000000013 */
[----:B------:R-:W-:Y:S06]  /*6940*/  BRA `(.L_x_27358) ;  /* 0x0000000400287947 */ /* 0x000fec0003800000 */
.L_x_27371:
        /* <DEDUP_REMOVED lines=21> */
.L_x_27380:
[----:B------:R-:W-:Y:S05]  /*6aa0*/  BSYNC.RECONVERGENT B1 ;  /* 0x0000000000017941 */ /* 0x000fea0003800200 */
.L_x_27379:
[----:B------:R-:W-:Y:S01]  /*6ab0*/  IMAD.SHL.U32 R0, R0, 0x200000, RZ ;  /* 0x0020000000007824 */ /* 0x000fe200078e00ff */
[----:B------:R-:W-:-:S04]  /*6ac0*/  LEA R2, R2, 0x37800000, 0x17 ;  /* 0x3780000002027811 */ /* 0x000fc800078eb8ff */
[----:B------:R-:W-:-:S07]  /*6ad0*/  LOP3.LUT R0, R2, R0, R7, 0xfe, !PT ;  /* 0x0000000002007212 */ /* 0x000fce00078efe07 */
.L_x_27378:
[----:B------:R-:W-:Y:S05]  /*6ae0*/  BSYNC.RECONVERGENT B0 ;  /* 0x0000000000007941 */ /* 0x000fea0003800200 */
.L_x_27377:
[----:B------:R-:W-:-:S04]  /*6af0*/  F2FP.BF16.F32.PACK_AB R0, RZ, R0 ;  /* 0x00000000ff00723e */ /* 0x000fc800000010ff */
[----:B------:R-:W-:Y:S01]  /*6b00*/  PRMT R19, R0, 0x7610, R19 ;  /* 0x0000761000137816 */ /* 0x000fe20000000013 */
[----:B------:R-:W-:Y:S06]  /*6b10*/  BRA `(.L_x_27358) ;  /* 0x0000000000b47947 */ /* 0x000fec0003800000 */
.L_x_27370:
        /* <DEDUP_REMOVED lines=14> */
.L_x_27384:
[----:B------:R-:W-:Y:S05]  /*6c00*/  BSYNC.RECONVERGENT B0 ;  /* 0x0000000000007941 */ /* 0x000fea0003800200 */
.L_x_27383:
[----:B------:R-:W-:-:S04]  /*6c10*/  F2FP.BF16.F32.PACK_AB R0, RZ, R0 ;  /* 0x00000000ff00723e */ /* 0x000fc800000010ff */
[----:B------:R-:W-:Y:S01]  /*6c20*/  PRMT R19, R0, 0x7610, R19 ;  /* 0x0000761000137816 */ /* 0x000fe20000000013 */
[----:B------:R-:W-:Y:S06]  /*6c30*/  BRA `(.L_x_27358) ;  /* 0x00000000006c7947 */ /* 0x000fec0003800000 */
.L_x_27357:
        /* <DEDUP_REMOVED lines=16> */
.L_x_27385:
[----:B------:R-:W-:Y:S01]  /*6d40*/  PRMT R19, RZ, 0x7610, R19 ;  /* 0x00007610ff137816 */ /* 0x000fe20000000013 */
[----:B------:R-:W-:Y:S06]  /*6d50*/  BRA `(.L_x_27358) ;  /* 0x0000000000247947 */ /* 0x000fec0003800000 */
.L_x_27382:
[----:B------:R-:W2:Y:S02]  /*6d60*/  LDG.E.64 R2, desc[UR36][R2.64] ;  /* 0x0000002402027981 */ /* 0x000ea4000c1e1b00 */
[----:B--2---:R-:W0:Y:S02]  /*6d70*/  I2F.U64 R0, R2 ;  /* 0x0000000200007312 */ /* 0x004e240000301000 */
[----:B0-----:R-:W-:-:S04]  /*6d80*/  F2FP.BF16.F32.PACK_AB R0, RZ, R0 ;  /* 0x00000000ff00723e */ /* 0x001fc800000010ff */
[----:B------:R-:W-:Y:S01]  /*6d90*/  PRMT R19, R0, 0x7610, R19 ;  /* 0x0000761000137816 */ /* 0x000fe20000000013 */
[----:B------:R-:W-:Y:S06]  /*6da0*/  BRA `(.L_x_27358) ;  /* 0x0000000000107947 */ /* 0x000fec0003800000 */
.L_x_27381:
[----:B------:R-:W2:Y:S02]  /*6db0*/  LDG.E R2, desc[UR36][R2.64] ;  /* 0x0000002402027981 */ /* 0x000ea4000c1e1900 */
[----:B--2---:R-:W-:-:S04]  /*6dc0*/  I2FP.F32.U32 R0, R2 ;  /* 0x0000000200007245 */ /* 0x004fc80000201000 */
[----:B------:R-:W-:-:S04]  /*6dd0*/  F2FP.BF16.F32.PACK_AB R0, RZ, R0 ;  /* 0x00000000ff00723e */ /* 0x000fc800000010ff */
[----:B------:R-:W-:-:S07]  /*6de0*/  PRMT R19, R0, 0x7610, R19 ;  /* 0x0000761000137816 */ /* 0x000fce0000000013 */
.L_x_27358:
        /* <DEDUP_REMOVED lines=18> */
.L_x_27389:
[----:B------:R-:W2:Y:S02]  /*6f10*/  LDG.E.U8 R2, desc[UR36][R2.64] ;  /* 0x0000002402027981 */ /* 0x000ea4000c1e1100 */
[----:B--2---:R-:W-:-:S04]  /*6f20*/  I2FP.F32.U32 R0, R2 ;  /* 0x0000000200007245 */ /* 0x004fc80000201000 */
[----:B------:R-:W-:Y:S01]  /*6f30*/  F2FP.BF16.F32.PACK_AB R0, RZ, R0 ;  /* 0x00000000ff00723e */ /* 0x000fe200000010ff */
[----:B------:R-:W-:Y:S06]  /*6f40*/  BRA `(.L_x_27391) ;  /* 0x0000000c00847947 */ /* 0x000fec0003800000 */
.L_x_27388:
        /* <DEDUP_REMOVED lines=10> */
.L_x_27393:
[----:B------:R-:W2:Y:S02]  /*6ff0*/  LDG.E R2, desc[UR36][R2.64] ;  /* 0x0000002402027981 */ /* 0x000ea4000c1e1900 */
[----:B--2---:R-:W-:-:S04]  /*7000*/  I2FP.F32.S32 R0, R2 ;  /* 0x0000000200007245 */ /* 0x004fc80000201400 */
[----:B------:R-:W-:Y:S01]  /*7010*/  F2FP.BF16.F32.PACK_AB R0, RZ, R0 ;  /* 0x00000000ff00723e */ /* 0x000fe200000010ff */
[----:B------:R-:W-:Y:S06]  /*7020*/  BRA `(.L_x_27391) ;  /* 0x0000000c004c7947 */ /* 0x000fec0003800000 */
.L_x_27392:
[----:B------:R-:W2:Y:S02]  /*7030*/  LDG.E.U16 R2, desc[UR36][R2.64] ;  /* 0x0000002402027981 */ /* 0x000ea4000c1e1500 */
[----:B--2---:R-:W0:Y:S02]  /*7040*/  I2F.S16 R0, R2 ;  /* 0x0000000200007306 */ /* 0x004e240000101400 */
[----:B0-----:R-:W-:Y:S01]  /*7050*/  F2FP.BF16.F32.PACK_AB R0, RZ, R0 ;  /* 0x00000000ff00723e */ /* 0x001fe200000010ff */
[----:B------:R-:W-:Y:S06]  /*7060*/  BRA `(.L_x_27391) ;  /* 0x0000000c003c7947 */ /* 0x000fec0003800000 */
.L_x_27387:
        /* <DEDUP_REMOVED lines=9> */
.L_x_27395:
[----:B------:R-:W2:Y:S02]  /*7100*/  LDG.E.U16 R0, desc[UR36][R2.64] ;  /* 0x0000002402007981 */ /* 0x000ea4000c1e1500 */
[----:B--2---:R-:W-:-:S05]  /*7110*/  HADD2.F32 R0, -RZ, R0.H0_H0 ;  /* 0x20000000ff007230 */ /* 0x004fca0000004100 */
[----:B------:R-:W-:Y:S01]  /*7120*/  F2FP.BF16.F32.PACK_AB R0, RZ, R0 ;  /* 0x00000000ff00723e */ /* 0x000fe200000010ff */
[----:B------:R-:W-:Y:S06]  /*7130*/  BRA `(.L_x_27391) ;  /* 0x0000000c00087947 */ /* 0x000fec0003800000 */
.L_x_27394:
        /* <DEDUP_REMOVED lines=9> */
.L_x_27397:
[----:B------:R-:W2:Y:S02]  /*71d0*/  LDG.E.U16 R2, desc[UR36][R2.64] ;  /* 0x0000002402027981 */ /* 0x000ea4000c1e1500 */
[----:B--2---:R-:W-:-:S05]  /*71e0*/  HADD2.F32 R0, -RZ, R2.H0_H0 ;  /* 0x20000002ff007230 */ /* 0x004fca0000004100 */
[----:B------:R-:W-:Y:S01]  /*71f0*/  F2FP.BF16.F32.PACK_AB R0, RZ, R0 ;  /* 0x00000000ff00723e */ /* 0x000fe200000010ff */
[----:B------:R-:W-:Y:S06]  /*7200*/  BRA `(.L_x_27391) ;  /* 0x0000000800d47947 */ /* 0x000fec0003800000 */
.L_x_27396:
        /* <DEDUP_REMOVED lines=8> */
.L_x_27386:
        /* <DEDUP_REMOVED lines=13> */
.L_x_27400:
        /* <DEDUP_REMOVED lines=8> */
.L_x_27399:
        /* <DEDUP_REMOVED lines=27> */
.L_x_27402:
        /* <DEDUP_REMOVED lines=13> */
.L_x_27401:
[----:B------:R0:W5:Y:S01]  /*7660*/  LDG.E.U16 R0, desc[UR36][R2.64] ;  /* 0x0000002402007981 */ /* 0x000162000c1e1500 */
[----:B------:R-:W-:Y:S05]  /*7670*/  BRA `(.L_x_27391) ;  /* 0x0000000400b87947 */ /* 0x000fea0003800000 */
.L_x_27398:
        /* <DEDUP_REMOVED lines=12> */
.L_x_27405:
        /* <DEDUP_REMOVED lines=21> */
.L_x_27409:
[----:B------:R-:W-:Y:S05]  /*7890*/  BSYNC.RECONVERGENT B1 ;  /* 0x0000000000017941 */ /* 0x000fea0003800200 */
.L_x_27408:
[----:B------:R-:W-:Y:S02]  /*78a0*/  SHF.L.U32 R0, R0, 0x14, RZ ;  /* 0x0000001400007819 */ /* 0x000fe400000006ff */
[----:B------:R-:W-:-:S04]  /*78b0*/  LEA R2, R2, 0x3b800000, 0x17 ;  /* 0x3b80000002027811 */ /* 0x000fc800078eb8ff */
[----:B------:R-:W-:-:S07]  /*78c0*/  LOP3.LUT R0, R2, R0, R7, 0xfe, !PT ;  /* 0x0000000002007212 */ /* 0x000fce00078efe07 */
.L_x_27407:
[----:B------:R-:W-:Y:S05]  /*78d0*/  BSYNC.RECONVERGENT B0 ;  /* 0x0000000000007941 */ /* 0x000fea0003800200 */
.L_x_27406:
[----:B------:R-:W-:Y:S01]  /*78e0*/  F2FP.BF16.F32.PACK_AB R0, RZ, R0 ;  /* 0x00000000ff00723e */ /* 0x000fe200000010ff */
[----:B------:R-:W-:Y:S06]  /*78f0*/  BRA `(.L_x_27391) ;  /* 0x0000000400187947 */ /* 0x000fec0003800000 */
.L_x_27404:
        /* <DEDUP_REMOVED lines=21> */
.L_x_27413:
[----:B------:R-:W-:Y:S05]  /*7a50*/  BSYNC.RECONVERGENT B1 ;  /* 0x0000000000017941 */ /* 0x000fea0003800200 */
.L_x_27412:
[----:B------:R-:W-:Y:S01]  /*7a60*/  IMAD.SHL.U32 R0, R0, 0x200000, RZ ;  /* 0x0020000000007824 */ /* 0x000fe200078e00ff */
[----:B------:R-:W-:-:S04]  /*7a70*/  LEA R2, R2, 0x37800000, 0x17 ;  /* 0x3780000002027811 */ /* 0x000fc800078eb8ff */
[----:B------:R-:W-:-:S07]  /*7a80*/  LOP3.LUT R0, R2, R0, R7, 0xfe, !PT ;  /* 0x0000000002007212 */ /* 0x000fce00078efe07 */
.L_x_27411:
[----:B------:R-:W-:Y:S05]  /*7a90*/  BSYNC.RECONVERGENT B0 ;  /* 0x0000000000007941 */ /* 0x000fea0003800200 */
.L_x_27410:
[----:B------:R-:W-:Y:S01]  /*7aa0*/  F2FP.BF16.F32.PACK_AB R0, RZ, R0 ;  /* 0x00000000ff00723e */ /* 0x000fe200000010ff */
[----:B------:R-:W-:Y:S06]  /*7ab0*/  BRA `(.L_x_27391) ;  /* 0x0000000000a87947 */ /* 0x000fec0003800000 */
.L_x_27403:
        /* <DEDUP_REMOVED lines=14> */
.L_x_27417:
[----:B------:R-:W-:Y:S05]  /*7ba0*/  BSYNC.RECONVERGENT B0 ;  /* 0x0000000000007941 */ /* 0x000fea0003800200 */
.L_x_27416:
[----:B------:R-:W-:Y:S01]  /*7bb0*/  F2FP.BF16.F32.PACK_AB R0, RZ, R0 ;  /* 0x00000000ff00723e */ /* 0x000fe200000010ff */
[----:B------:R-:W-:Y:S06]  /*7bc0*/  BRA `(.L_x_27391) ;  /* 0x0000000000647947 */ /* 0x000fec0003800000 */
.L_x_27390:
        /* <DEDUP_REMOVED lines=16> */
.L_x_27418:
[----:B------:R-:W-:Y:S01]  /*7cd0*/  PRMT R0, RZ, 0x7610, R0 ;  /* 0x00007610ff007816 */ /* 0x000fe20000000000 */
[----:B------:R-:W-:Y:S06]  /*7ce0*/  BRA `(.L_x_27391) ;  /* 0x00000000001c7947 */ /* 0x000fec0003800000 */
.L_x_27415:
[----:B------:R-:W2:Y:S02]  /*7cf0*/  LDG.E.64 R2, desc[UR36][R2.64] ;  /* 0x0000002402027981 */ /* 0x000ea4000c1e1b00 */
[----:B--2---:R-:W0:Y:S02]  /*7d00*/  I2F.U64 R0, R2 ;  /* 0x0000000200007312 */ /* 0x004e240000301000 */
[----:B0-----:R-:W-:Y:S01]  /*7d10*/  F2FP.BF16.F32.PACK_AB R0, RZ, R0 ;  /* 0x00000000ff00723e */ /* 0x001fe200000010ff */
[----:B------:R-:W-:Y:S06]  /*7d20*/  BRA `(.L_x_27391) ;  /* 0x00000000000c7947 */ /* 0x000fec0003800000 */
.L_x_27414:
[----:B------:R-:W2:Y:S02]  /*7d30*/  LDG.E R2, desc[UR36][R2.64] ;  /* 0x0000002402027981 */ /* 0x000ea4000c1e1900 */
[----:B--2---:R-:W-:-:S04]  /*7d40*/  I2FP.F32.U32 R0, R2 ;  /* 0x0000000200007245 */ /* 0x004fc80000201000 */
[----:B------:R-:W-:-:S07]  /*7d50*/  F2FP.BF16.F32.PACK_AB R0, RZ, R0 ;  /* 0x00000000ff00723e */ /* 0x000fce00000010ff */
.L_x_27391:
[----:B0----5:R-:W-:Y:S01]  /*7d60*/  IMAD.U32 R2, R19, 0x10000, RZ ;  /* 0x0001000013027824 */ /* 0x021fe200078e00ff */
[----:B------:R-:W-:Y:S04]  /*7d70*/  BSSY.RECONVERGENT B0, `(.L_x_27419) ;  /* 0x0000009000007945 */ /* 0x000fe80003800200 */
        /* <DEDUP_REMOVED lines=8> */
.L_x_27420:
[----:B------:R-:W-:Y:S05]  /*7e00*/  BSYNC.RECONVERGENT B0 ;  /* 0x0000000000007941 */ /* 0x000fea0003800200 */
.L_x_27419:
        /* <DEDUP_REMOVED lines=18> */
.L_x_27424:
[----:B------:R-:W-:-:S06]  /*7f30*/  IMAD.U32 R5, R19, 0x10000, RZ ;  /* 0x0001000013057824 */ /* 0x000fcc00078e00ff */
[----:B------:R-:W0:Y:S02]  /*7f40*/  F2I.S64.TRUNC R4, R5 ;  /* 0x0000000500047311 */ /* 0x000e24000020d900 */
[----:B0-----:R0:W-:Y:S01]  /*7f50*/  STG.E.U8 desc[UR36][R2.64], R4 ;  /* 0x0000000402007986 */ /* 0x0011e2000c101124 */
[----:B------:R-:W-:Y:S05]  /*7f60*/  BRA `(.L_x_27426) ;  /* 0x0000000c006c7947 */ /* 0x000fea0003800000 */
.L_x_27423:
        /* <DEDUP_REMOVED lines=10> */
.L_x_27428:
[----:B------:R-:W-:-:S06]  /*8010*/  IMAD.U32 R19, R19, 0x10000, RZ ;  /* 0x0001000013137824 */ /* 0x000fcc00078e00ff */
[----:B------:R-:W0:Y:S02]  /*8020*/  F2I.FTZ.TRUNC.NTZ R19, R19 ;  /* 0x0000001300137305 */ /* 0x000e24000021f100 */
[----:B0-----:R0:W-:Y:S01]  /*8030*/  STG.E desc[UR36][R2.64], R19 ;  /* 0x0000001302007986 */ /* 0x0011e2000c101924 */
[----:B------:R-:W-:Y:S05]  /*8040*/  BRA `(.L_x_27426) ;  /* 0x0000000c00347947 */ /* 0x000fea0003800000 */
.L_x_27427:
[----:B------:R-:W-:-:S06]  /*8050*/  IMAD.U32 R19, R19, 0x10000, RZ ;  /* 0x0001000013137824 */ /* 0x000fcc00078e00ff */
[----:B------:R-:W0:Y:S02]  /*8060*/  F2I.FTZ.TRUNC.NTZ R19, R19 ;  /* 0x0000001300137305 */ /* 0x000e24000021f100 */
[----:B0-----:R0:W-:Y:S01]  /*8070*/  STG.E.U16 desc[UR36][R2.64], R19 ;  /* 0x0000001302007986 */ /* 0x0011e2000c101524 */
[----:B------:R-:W-:Y:S05]  /*8080*/  BRA `(.L_x_27426) ;  /* 0x0000000c00247947 */ /* 0x000fea0003800000 */
.L_x_27422:
        /* <DEDUP_REMOVED lines=9> */
.L_x_27430:
[----:B------:R-:W-:-:S05]  /*8120*/  IMAD.U32 R0, R19, 0x10000, RZ ;  /* 0x0001000013007824 */ /* 0x000fca00078e00ff */
[----:B------:R-:W-:-:S05]  /*8130*/  F2FP.F16.F32.PACK_AB R0, RZ, R0 ;  /* 0x00000000ff00723e */ /* 0x000fca00000000ff */
[----:B------:R0:W-:Y:S01]  /*8140*/  STG.E.U16 desc[UR36][R2.64], R0 ;  /* 0x0000000002007986 */ /* 0x0001e2000c101524 */
[----:B------:R-:W-:Y:S05]  /*8150*/  BRA `(.L_x_27426) ;  /* 0x0000000800f07947 */ /* 0x000fea0003800000 */
.L_x_27429:
        /* <DEDUP_REMOVED lines=10> */
.L_x_27432:
[----:B------:R-:W-:-:S05]  /*8200*/  IMAD.U32 R19, R19, 0x10000, RZ ;  /* 0x0001000013137824 */ /* 0x000fca00078e00ff */
[----:B------:R-:W-:-:S04]  /*8210*/  F2FP.F16.F32.PACK_AB R5, RZ, R19 ;  /* 0x00000013ff05723e */ /* 0x000fc800000000ff */
[----:B------:R-:W-:-:S05]  /*8220*/  PRMT R5, R5, 0x5410, RZ ;  /* 0x0000541005057816 */ /* 0x000fca00000000ff */
[----:B------:R0:W-:Y:S01]  /*8230*/  STG.E desc[UR36][R2.64], R5 ;  /* 0x0000000502007986 */ /* 0x0001e2000c101924 */
[----:B------:R-:W-:Y:S05]  /*8240*/  BRA `(.L_x_27426) ;  /* 0x0000000800b47947 */ /* 0x000fea0003800000 */
.L_x_27431:
[----:B------:R-:W-:-:S04]  /*8250*/  IMAD.U32 R4, R19, 0x10000, RZ ;  /* 0x0001000013047824 */ /* 0x000fc800078e00ff */
[----:B------:R-:W-:-:S06]  /*8260*/  FMUL.FTZ R4, R4, 1 ;  /* 0x3f80000004047820 */ /* 0x000fcc0000410000 */
[----:B------:R-:W0:Y:S02]  /*8270*/  F2F.F64.F32 R4, R4 ;  /* 0x0000000400047310 */ /* 0x000e240000201800 */
[----:B0-----:R0:W-:Y:S01]  /*8280*/  STG.E.64 desc[UR36][R2.64], R4 ;  /* 0x0000000402007986 */ /* 0x0011e2000c101b24 */
[----:B------:R-:W-:Y:S05]  /*8290*/  BRA `(.L_x_27426) ;  /* 0x0000000800a07947 */ /* 0x000fea0003800000 */
.L_x_27421:
        /* <DEDUP_REMOVED lines=14> */
.L_x_27436:
        /* <DEDUP_REMOVED lines=18> */
.L_x_27439:
[----:B------:R-:W-:-:S04]  /*84a0*/  SHF.R.U32.HI R5, RZ, 0x18, R5 ;  /* 0x00000018ff057819 */ /* 0x000fc80000011605 */
[----:B------:R-:W-:-:S07]  /*84b0*/  LOP3.LUT R0, R0, 0x80, R5, 0xf8, !PT ;  /* 0x0000008000007812 */ /* 0x000fce00078ef805 */
.L_x_27438:
[----:B------:R-:W-:Y:S05]  /*84c0*/  BSYNC.RECONVERGENT B0 ;  /* 0x0000000000007941 */ /* 0x000fea0003800200 */
.L_x_27437:
[----:B------:R0:W-:Y:S01]  /*84d0*/  STG.E.U8 desc[UR36][R2.64], R0 ;  /* 0x0000000002007986 */ /* 0x0001e2000c101124 */
[----:B------:R-:W-:Y:S05]  /*84e0*/  BRA `(.L_x_27426) ;  /* 0x00000008000c7947 */ /* 0x000fea0003800000 */
.L_x_27435:
        /* <DEDUP_REMOVED lines=18> */
.L_x_27442:
[----:B------:R-:W-:-:S04]  /*8610*/  SHF.R.U32.HI R5, RZ, 0x18, R5 ;  /* 0x00000018ff057819 */ /* 0x000fc80000011605 */
[----:B------:R-:W-:-:S07]  /*8620*/  LOP3.LUT R0, R0, 0x80, R5, 0xf8, !PT ;  /* 0x0000008000007812 */ /* 0x000fce00078ef805 */
.L_x_27441:
[----:B------:R-:W-:Y:S05]  /*8630*/  BSYNC.RECONVERGENT B0 ;  /* 0x0000000000007941 */ /* 0x000fea0003800200 */
.L_x_27440:
[----:B------:R0:W-:Y:S01]  /*8640*/  STG.E.U8 desc[UR36][R2.64], R0 ;  /* 0x0000000002007986 */ /* 0x0001e2000c101124 */
[----:B------:R-:W-:Y:S05]  /*8650*/  BRA `(.L_x_27426) ;  /* 0x0000000400b07947 */ /* 0x000fea0003800000 */
.L_x_27434:
        /* <DEDUP_REMOVED lines=22> */
.L_x_27444:
[----:B------:R-:W-:-:S06]  /*87c0*/  IMAD.U32 R4, R19, 0x10000, RZ ;  /* 0x0001000013047824 */ /* 0x000fcc00078e00ff */
[----:B------:R-:W0:Y:S02]  /*87d0*/  F2I.U64.TRUNC R4, R4 ;  /* 0x0000000400047311 */ /* 0x000e24000020d800 */
[----:B0-----:R0:W-:Y:S01]  /*87e0*/  STG.E.64 desc[UR36][R2.64], R4 ;  /* 0x0000000402007986 */ /* 0x0011e2000c101b24 */
[----:B------:R-:W-:Y:S05]  /*87f0*/  BRA `(.L_x_27426) ;  /* 0x0000000400487947 */ /* 0x000fea0003800000 */
.L_x_27443:
[----:B------:R-:W-:-:S06]  /*8800*/  IMAD.U32 R19, R19, 0x10000, RZ ;  /* 0x0001000013137824 */ /* 0x000fcc00078e00ff */
[----:B------:R-:W0:Y:S02]  /*8810*/  F2I.FTZ.U32.TRUNC.NTZ R19, R19 ;  /* 0x0000001300137305 */ /* 0x000e24000021f000 */
[----:B0-----:R0:W-:Y:S01]  /*8820*/  STG.E desc[UR36][R2.64], R19 ;  /* 0x0000001302007986 */ /* 0x0011e2000c101924 */
[----:B------:R-:W-:Y:S05]  /*8830*/  BRA `(.L_x_27426) ;  /* 0x0000000400387947 */ /* 0x000fea0003800000 */
.L_x_27433:
        /* <DEDUP_REMOVED lines=11> */
.L_x_27446:
[----:B------:R-:W-:Y:S01]  /*88f0*/  IMAD.U32 R19, R19, 0x10000, RZ ;  /* 0x0001000013137824 */ /* 0x000fe200078e00ff */
[----:B------:R-:W-:-:S03]  /*8900*/  CS2R R6, SRZ ;  /* 0x0000000000067805 */ /* 0x000fc6000001ff00 */
[----:B------:R-:W-:-:S06]  /*8910*/  FMUL.FTZ R4, R19, 1 ;  /* 0x3f80000013047820 */ /* 0x000fcc0000410000 */
[----:B------:R-:W0:Y:S02]  /*8920*/  F2F.F64.F32 R4, R4 ;  /* 0x0000000400047310 */ /* 0x000e240000201800 */
[----:B0-----:R0:W-:Y:S01]  /*8930*/  STG.E.128 desc[UR36][R2.64], R4 ;  /* 0x0000000402007986 */ /* 0x0011e2000c101d24 */
[----:B------:R-:W-:Y:S05]  /*8940*/  BRA `(.L_x_27426) ;  /* 0x0000000000f47947 */ /* 0x000fea0003800000 */
.L_x_27445:
[----:B------:R-:W-:-:S09]  /*8950*/  UISETP.NE.AND UP0, UPT, UR4, 0xf, UPT ;  /* 0x0000000f0400788c */ /* 0x000fd2000bf05270 */
[----:B------:R-:W-:Y:S05]  /*8960*/  BRA.U !UP0, `(.L_x_27447) ;  /* 0x0000000108e87547 */ /* 0x000fea000b800000 */
[----:B------:R-:W-:-:S09]  /*8970*/  UISETP.NE.AND UP0, UPT, UR4, 0x17, UPT ;  /* 0x000000170400788c */ /* 0x000fd2000bf05270 */
[----:B------:R-:W-:Y:S05]  /*8980*/  BRA.U !UP0, `(.L_x_27448) ;  /* 0x0000000108907547 */ /* 0x000fea000b800000 */
[----:B------:R-:W-:-:S09]  /*8990*/  UISETP.NE.AND UP0, UPT, UR4, 0x18, UPT ;  /* 0x000000180400788c */ /* 0x000fd2000bf05270 */
[----:B------:R-:W-:Y:S05]  /*89a0*/  BRA.U !UP0, `(.L_x_27449) ;  /* 0x0000000108447547 */ /* 0x000fea000b800000 */
.L_x_27425:
        /* <DEDUP_REMOVED lines=16> */
.L_x_27450:
[----:B------:R-:W-:Y:S05]  /*8ab0*/  BRA `(.L_x_27426) ;  /* 0x0000000000987947 */ /* 0x000fea0003800000 */
.L_x_27449:
        /* <DEDUP_REMOVED lines=13> */
.L_x_27452:
[----:B------:R-:W-:Y:S05]  /*8b90*/  BSYNC.RECONVERGENT B0 ;  /* 0x0000000000007941 */ /* 0x000fea0003800200 */
.L_x_27451:
[----:B------:R-:W-:-:S05]  /*8ba0*/  LOP3.LUT R5, R0, 0x80, R5, 0xf8, !PT ;  /* 0x0000008000057812 */ /* 0x000fca00078ef805 */
[----:B------:R3:W-:Y:S01]  /*8bb0*/  STG.E.U8 desc[UR36][R2.64], R5 ;  /* 0x0000000502007986 */ /* 0x0007e2000c101124 */
[----:B------:R-:W-:Y:S05]  /*8bc0*/  BRA `(.L_x_27426) ;  /* 0x0000000000547947 */ /* 0x000fea0003800000 */
.L_x_27448:
        /* <DEDUP_REMOVED lines=12> */
.L_x_27454:
[----:B------:R-:W-:Y:S01]  /*8c90*/  IMAD.MOV.U32 R0, RZ, RZ, 0x7f ;  /* 0x0000007fff007424 */ /* 0x000fe200078e00ff */
[----:B------:R-:W-:-:S04]  /*8ca0*/  ISETP.GT.U32.AND P0, PT, R4, 0x7f800000, PT ;  /* 0x7f8000000400780c */ /* 0x000fc80003f04070 */
[----:B------:R-:W-:-:S09]  /*8cb0*/  SEL R0, R0, 0x7c, P0 ;  /* 0x0000007c00007807 */ /* 0x000fd20000000000 */
.L_x_27455:
[----:B------:R-:W-:Y:S05]  /*8cc0*/  BSYNC.RECONVERGENT B0 ;  /* 0x0000000000007941 */ /* 0x000fea0003800200 */
.L_x_27453:
[----:B------:R-:W-:-:S04]  /*8cd0*/  SHF.R.U32.HI R5, RZ, 0x18, R5 ;  /* 0x00000018ff057819 */ /* 0x000fc80000011605 */
[----:B------:R-:W-:-:S05]  /*8ce0*/  LOP3.LUT R5, R0, 0x80, R5, 0xf8, !PT ;  /* 0x0000008000057812 */ /* 0x000fca00078ef805 */
[----:B------:R2:W-:Y:S01]  /*8cf0*/  STG.E.U8 desc[UR36][R2.64], R5 ;  /* 0x0000000502007986 */ /* 0x0005e2000c101124 */
[----:B------:R-:W-:Y:S05]  /*8d00*/  BRA `(.L_x_27426) ;  /* 0x0000000000047947 */ /* 0x000fea0003800000 */
.L_x_27447:
[----:B------:R4:W-:Y:S02]  /*8d10*/  STG.E.U16 desc[UR36][R2.64], R19 ;  /* 0x0000001302007986 */ /* 0x0009e4000c101524 */
.L_x_27426:
[----:B------:R-:W-:-:S07]  /*8d20*/  VIADD R17, R17, 0x80 ;  /* 0x0000008011117836 */ /* 0x000fce0000000000 */
.L_x_27351:
[----:B------:R-:W-:Y:S05]  /*8d30*/  BSYNC.RECONVERGENT B6 ;  /* 0x0000000000067941 */ /* 0x000fea0003800200 */
.L_x_27350:
        /* <DEDUP_REMOVED lines=358> */
.L_x_27458:
        /* <DEDUP_REMOVED lines=19> */
.L_x_27462:
[----:B------:R-:W2:Y:S02]  /*a4d0*/  LDG.E.U8 R2, desc[UR36][R2.64] ;  /* 0x0000002402027981 */ /* 0x000ea4000c1e1100 */
[----:B--2---:R-:W-:-:S04]  /*a4e0*/  I2FP.F32.U32 R0, R2 ;  /* 0x0000000200007245 */ /* 0x004fc80000201000 */
[----:B------:R-:W-:-:S04]  /*a4f0*/  F2FP.BF16.F32.PACK_AB R0, RZ, R0 ;  /* 0x00000000ff00723e */ /* 0x000fc800000010ff */
[----:B------:R-:W-:Y:S01]  /*a500*/  PRMT R19, R0, 0x7610, R19 ;  /* 0x0000761000137816 */ /* 0x000fe20000000013 */
[----:B------:R-:W-:Y:S06]  /*a510*/  BRA `(.L_x_27464) ;  /* 0x0000000c00c07947 */ /* 0x000fec0003800000 */
.L_x_27461:
        /* <DEDUP_REMOVED lines=11> */
.L_x_27466:
[----:B------:R-:W2:Y:S02]  /*a5d0*/  LDG.E R2, desc[UR36][R2.64] ;  /* 0x0000002402027981 */ /* 0x000ea4000c1e1900 */
[----:B--2---:R-:W-:-:S04]  /*a5e0*/  I2FP.F32.S32 R0, R2 ;  /* 0x0000000200007245 */ /* 0x004fc80000201400 */
[----:B------:R-:W-:-:S04]  /*a5f0*/  F2FP.BF16.F32.PACK_AB R0, RZ, R0 ;  /* 0x00000000ff00723e */ /* 0x000fc800000010ff */
[----:B------:R-:W-:Y:S01]  /*a600*/  PRMT R19, R0, 0x7610, R19 ;  /* 0x0000761000137816 */ /* 0x000fe20000000013 */
[----:B------:R-:W-:Y:S06]  /*a610*/  BRA `(.L_x_27464) ;  /* 0x0000000c00807947 */ /* 0x000fec0003800000 */
.L_x_27465:
[----:B------:R-:W2:Y:S02]  /*a620*/  LDG.E.U16 R2, desc[UR36][R2.64] ;  /* 0x0000002402027981 */ /* 0x000ea4000c1e1500 */
[----:B--2---:R-:W0:Y:S02]  /*a630*/  I2F.S16 R0, R2 ;  /* 0x0000000200007306 */ /* 0x004e240000101400 */
[----:B0-----:R-:W-:-:S04]  /*a640*/  F2FP.BF16.F32.PACK_AB R0, RZ, R0 ;  /* 0x00000000ff00723e */ /* 0x001fc800000010ff */
[----:B------:R-:W-:Y:S01]  /*a650*/  PRMT R19, R0, 0x7610, R19 ;  /* 0x0000761000137816 */ /* 0x000fe20000000013 */
[----:B------:R-:W-:Y:S06]  /*a660*/  BRA `(.L_x_27464) ;  /* 0x0000000c006c7947 */ /* 0x000fec0003800000 */
.L_x_27460:
        /* <DEDUP_REMOVED lines=9> */
.L_x_27468:
[----:B------:R-:W2:Y:S02]  /*a700*/  LDG.E.U16 R0, desc[UR36][R2.64] ;  /* 0x0000002402007981 */ /* 0x000ea4000c1e1500 */
[----:B--2---:R-:W-:-:S05]  /*a710*/  HADD2.F32 R0, -RZ, R0.H0_H0 ;  /* 0x20000000ff007230 */ /* 0x004fca0000004100 */
[----:B------:R-:W-:-:S04]  /*a720*/  F2FP.BF16.F32.PACK_AB R0, RZ, R0 ;  /* 0x00000000ff00723e */ /* 0x000fc800000010ff */
[----:B------:R-:W-:Y:S01]  /*a730*/  PRMT R19, R0, 0x7610, R19 ;  /* 0x0000761000137816 */ /* 0x000fe20000000013 */
[----:B------:R-:W-:Y:S06]  /*a740*/  BRA `(.L_x_27464) ;  /* 0x0000000c00347947 */ /* 0x000fec0003800000 */
.L_x_27467:
        /* <DEDUP_REMOVED lines=9> */
.L_x_27470:
[----:B------:R-:W2:Y:S02]  /*a7e0*/  LDG.E.U16 R2, desc[UR36][R2.64] ;  /* 0x0000002402027981 */ /* 0x000ea4000c1e1500 */
[----:B--2---:R-:W-:-:S05]  /*a7f0*/  HADD2.F32 R0, -RZ, R2.H0_H0 ;  /* 0x20000002ff007230 */ /* 0x004fca0000004100 */
[----:B------:R-:W-:-:S04]  /*a800*/  F2FP.BF16.F32.PACK_AB R0, RZ, R0 ;  /* 0x00000000ff00723e */ /* 0x000fc800000010ff */
[----:B------:R-:W-:Y:S01]  /*a810*/  PRMT R19, R0, 0x7610, R19 ;  /* 0x0000761000137816 */ /* 0x000fe20000000013 */
[----:B------:R-:W-:Y:S06]  /*a820*/  BRA `(.L_x_27464) ;  /* 0x0000000800fc7947 */ /* 0x000fec0003800000 */
.L_x_27469:
        /* <DEDUP_REMOVED lines=9> */
.L_x_27459:
        /* <DEDUP_REMOVED lines=14> */
.L_x_27473:
        /* <DEDUP_REMOVED lines=9> */
.L_x_27472:
        /* <DEDUP_REMOVED lines=27> */
.L_x_27475:
        /* <DEDUP_REMOVED lines=14> */
.L_x_27474:
[----:B------:R0:W5:Y:S01]  /*acc0*/  LDG.E.U16 R19, desc[UR36][R2.64] ;  /* 0x0000002402137981 */ /* 0x000162000c1e1500 */
[----:B------:R-:W-:Y:S05]  /*acd0*/  BRA `(.L_x_27464) ;  /* 0x0000000400d07947 */ /* 0x000fea0003800000 */
.L_x_27471:
        /* <DEDUP_REMOVED lines=13> */
.L_x_27478:
        /* <DEDUP_REMOVED lines=21> */
.L_x_27482:
[----:B------:R-:W-:Y:S05]  /*af00*/  BSYNC.RECONVERGENT B1 ;  /* 0x0000000000017941 */ /* 0x000fea0003800200 */
.L_x_27481:
[----:B------:R-:W-:Y:S01]  /*af10*/  IMAD.SHL.U32 R0, R0, 0x100000, RZ ;  /* 0x0010000000007824 */ /* 0x000fe200078e00ff */
[----:B------:R-:W-:-:S04]  /*af20*/  LEA R2, R2, 0x3b800000, 0x17 ;  /* 0x3b80000002027811 */ /* 0x000fc800078eb8ff */
[----:B------:R-:W-:-:S07]  /*af30*/  LOP3.LUT R0, R2, R0, R7, 0xfe, !PT ;  /* 0x0000000002007212 */ /* 0x000fce00078efe07 */
.L_x_27480:
[----:B------:R-:W-:Y:S05]  /*af40*/  BSYNC.RECONVERGENT B0 ;  /* 0x0000000000007941 */ /* 0x000fea0003800200 */
.L_x_27479:
[----:B------:R-:W-:-:S04]  /*af50*/  F2FP.BF16.F32.PACK_AB R0, RZ, R0 ;  /* 0x00000000ff00723e */ /* 0x000fc800000010ff */
[----:B------:R-:W-:Y:S01]  /*af60*/  PRMT R19, R0, 0x7610, R19 ;  /* 0x0000761000137816 */ /* 0x000fe20000000013 */
[----:B------:R-:W-:Y:S06]  /*af70*/  BRA `(.L_x_27464) ;  /* 0x0000000400287947 */ /* 0x000fec0003800000 */
.L_x_27477:
        /* <DEDUP_REMOVED lines=21> */
.L_x_27486:
[----:B------:R-:W-:Y:S05]  /*b0d0*/  BSYNC.RECONVERGENT B1 ;  /* 0x0000000000017941 */ /* 0x000fea0003800200 */
.L_x_27485:
[----:B------:R-:W-:Y:S01]  /*b0e0*/  IMAD.SHL.U32 R0, R0, 0x200000, RZ ;  /* 0x0020000000007824 */ /* 0x000fe200078e00ff */
[----:B------:R-:W-:-:S04]  /*b0f0*/  LEA R2, R2, 0x37800000, 0x17 ;  /* 0x3780000002027811 */ /* 0x000fc800078eb8ff */
[----:B------:R-:W-:-:S07]  /*b100*/  LOP3.LUT R0, R2, R0, R7, 0xfe, !PT ;  /* 0x0000000002007212 */ /* 0x000fce00078efe07 */
.L_x_27484:
[----:B------:R-:W-:Y:S05]  /*b110*/  BSYNC.RECONVERGENT B0 ;  /* 0x0000000000007941 */ /* 0x000fea0003800200 */
.L_x_27483:
[----:B------:R-:W-:-:S04]  /*b120*/  F2FP.BF16.F32.PACK_AB R0, RZ, R0 ;  /* 0x00000000ff00723e */ /* 0x000fc800000010ff */
[----:B------:R-:W-:Y:S01]  /*b130*/  PRMT R19, R0, 0x7610, R19 ;  /* 0x0000761000137816 */ /* 0x000fe20000000013 */
[----:B------:R-:W-:Y:S06]  /*b140*/  BRA `(.L_x_27464) ;  /* 0x0000000000b47947 */ /* 0x000fec0003800000 */
.L_x_27476:
        /* <DEDUP_REMOVED lines=14> */
.L_x_27490:
[----:B------:R-:W-:Y:S05]  /*b230*/  BSYNC.RECONVERGENT B0 ;  /* 0x0000000000007941 */ /* 0x000fea0003800200 */
.L_x_27489:
[----:B------:R-:W-:-:S04]  /*b240*/  F2FP.BF16.F32.PACK_AB R0, RZ, R0 ;  /* 0x00000000ff00723e */ /* 0x000fc800000010ff */
[----:B------:R-:W-:Y:S01]  /*b250*/  PRMT R19, R0, 0x7610, R19 ;  /* 0x0000761000137816 */ /* 0x000fe20000000013 */
[----:B------:R-:W-:Y:S06]  /*b260*/  BRA `(.L_x_27464) ;  /* 0x00000000006c7947 */ /* 0x000fec0003800000 */
.L_x_27463:
        /* <DEDUP_REMOVED lines=16> */
.L_x_27491:
[----:B------:R-:W-:Y:S01]  /*b370*/  PRMT R19, RZ, 0x7610, R19 ;  /* 0x00007610ff137816 */ /* 0x000fe20000000013 */
[----:B------:R-:W-:Y:S06]  /*b380*/  BRA `(.L_x_27464) ;  /* 0x0000000000247947 */ /* 0x000fec0003800000 */
.L_x_27488:
[----:B------:R-:W2:Y:S02]  /*b390*/  LDG.E.64 R2, desc[UR36][R2.64] ;  /* 0x0000002402027981 */ /* 0x000ea4000c1e1b00 */
[----:B--2---:R-:W0:Y:S02]  /*b3a0*/  I2F.U64 R0, R2 ;  /* 0x0000000200007312 */ /* 0x004e240000301000 */
[----:B0-----:R-:W-:-:S04]  /*b3b0*/  F2FP.BF16.F32.PACK_AB R0, RZ, R0 ;  /* 0x00000000ff00723e */ /* 0x001fc800000010ff */
[----:B------:R-:W-:Y:S01]  /*b3c0*/  PRMT R19, R0, 0x7610, R19 ;  /* 0x0000761000137816 */ /* 0x000fe20000000013 */
[----:B------:R-:W-:Y:S06]  /*b3d0*/  BRA `(.L_x_27464) ;  /* 0x0000000000107947 */ /* 0x000fec0003800000 */
.L_x_27487:
[----:B------:R-:W2:Y:S02]  /*b3e0*/  LDG.E R2, desc[UR36][R2.64] ;  /* 0x0000002402027981 */ /* 0x000ea4000c1e1900 */
[----:B--2---:R-:W-:-:S04]  /*b3f0*/  I2FP.F32.U32 R0, R2 ;  /* 0x0000000200007245 */ /* 0x004fc80000201000 */
[----:B------:R-:W-:-:S04]  /*b400*/  F2FP.BF16.F32.PACK_AB R0, RZ, R0 ;  /* 0x00000000ff00723e */ /* 0x000fc800000010ff */
[----:B------:R-:W-:-:S07]  /*b410*/  PRMT R19, R0, 0x7610, R19 ;  /* 0x0000761000137816 */ /* 0x000fce0000000013 */
.L_x_27464:
        /* <DEDUP_REMOVED lines=18> */
.L_x_27495:
[----:B------:R-:W2:Y:S02]  /*b540*/  LDG.E.U8 R2, desc[UR36][R2.64] ;  /* 0x0000002402027981 */ /* 0x000ea4000c1e1100 */
[----:B--2---:R-:W-:-:S04]  /*b550*/  I2FP.F32.U32 R0, R2 ;  /* 0x0000000200007245 */ /* 0x004fc80000201000 */
[----:B------:R-:W-:Y:S01]  /*b560*/  F2FP.BF16.F32.PACK_AB R0, RZ, R0 ;  /* 0x00000000ff00723e */ /* 0x000fe200000010ff */
[----:B------:R-:W-:Y:S06]  /*b570*/  BRA `(.L_x_27497) ;  /* 0x0000000c00847947 */ /* 0x000fec0003800000 */
.L_x_27494:
        /* <DEDUP_REMOVED lines=10> */
.L_x_27499:
[----:B------:R-:W2:Y:S02]  /*b620*/  LDG.E R2, desc[UR36][R2.64] ;  /* 0x0000002402027981 */ /* 0x000ea4000c1e1900 */
[----:B--2---:R-:W-:-:S04]  /*b630*/  I2FP.F32.S32 R0, R2 ;  /* 0x0000000200007245 */ /* 0x004fc80000201400 */
[----:B------:R-:W-:Y:S01]  /*b640*/  F2FP.BF16.F32.PACK_AB R0, RZ, R0 ;  /* 0x00000000ff00723e */ /* 0x000fe200000010ff */
[----:B------:R-:W-:Y:S06]  /*b650*/  BRA `(.L_x_27497) ;  /* 0x0000000c004c7947 */ /* 0x000fec0003800000 */
.L_x_27498:
[----:B------:R-:W2:Y:S02]  /*b660*/  LDG.E.U16 R2, desc[UR36][R2.64] ;  /* 0x0000002402027981 */ /* 0x000ea4000c1e1500 */
[----:B--2---:R-:W0:Y:S02]  /*b670*/  I2F.S16 R0, R2 ;  /* 0x0000000200007306 */ /* 0x004e240000101400 */
[----:B0-----:R-:W-:Y:S01]  /*b680*/  F2FP.BF16.F32.PACK_AB R0, RZ, R0 ;  /* 0x00000000ff00723e */ /* 0x001fe200000010ff */
[----:B------:R-:W-:Y:S06]  /*b690*/  BRA `(.L_x_27497) ;  /* 0x0000000c003c7947 */ /* 0x000fec0003800000 */
.L_x_27493:
        /* <DEDUP_REMOVED lines=9> */
.L_x_27501:
[----:B------:R-:W2:Y:S02]  /*b730*/  LDG.E.U16 R0, desc[UR36][R2.64] ;  /* 0x0000002402007981 */ /* 0x000ea4000c1e1500 */
[----:B--2---:R-:W-:-:S05]  /*b740*/  HADD2.F32 R0, -RZ, R0.H0_H0 ;  /* 0x20000000ff007230 */ /* 0x004fca0000004100 */
[----:B------:R-:W-:Y:S01]  /*b750*/  F2FP.BF16.F32.PACK_AB R0, RZ, R0 ;  /* 0x00000000ff00723e */ /* 0x000fe200000010ff */
[----:B------:R-:W-:Y:S06]  /*b760*/  BRA `(.L_x_27497) ;  /* 0x0000000c00087947 */ /* 0x000fec0003800000 */
.L_x_27500:
        /* <DEDUP_REMOVED lines=9> */
.L_x_27503:
[----:B------:R-:W2:Y:S02]  /*b800*/  LDG.E.U16 R2, desc[UR36][R2.64] ;  /* 0x0000002402027981 */ /* 0x000ea4000c1e1500 */
[----:B--2---:R-:W-:-:S05]  /*b810*/  HADD2.F32 R0, -RZ, R2.H0_H0 ;  /* 0x20000002ff007230 */ /* 0x004fca0000004100 */
[----:B------:R-:W-:Y:S01]  /*b820*/  F2FP.BF16.F32.PACK_AB R0, RZ, R0 ;  /* 0x00000000ff00723e */ /* 0x000fe200000010ff */
[----:B------:R-:W-:Y:S06]  /*b830*/  BRA `(.L_x_27497) ;  /* 0x0000000800d47947 */ /* 0x000fec0003800000 */
.L_x_27502:
        /* <DEDUP_REMOVED lines=8> */
.L_x_27492:
        /* <DEDUP_REMOVED lines=13> */
.L_x_27506:
        /* <DEDUP_REMOVED lines=8> */
.L_x_27505:
        /* <DEDUP_REMOVED lines=27> */
.L_x_27508:
        /* <DEDUP_REMOVED lines=13> */
.L_x_27507:
[----:B------:R0:W5:Y:S01]  /*bc90*/  LDG.E.U16 R0, desc[UR36][R2.64] ;  /* 0x0000002402007981 */ /* 0x000162000c1e1500 */
[----:B------:R-:W-:Y:S05]  /*bca0*/  BRA `(.L_x_27497) ;  /* 0x0000000400b87947 */ /* 0x000fea0003800000 */
.L_x_27504:
        /* <DEDUP_REMOVED lines=12> */
.L_x_27511:
        /* <DEDUP_REMOVED lines=21> */
.L_x_27515:
[----:B------:R-:W-:Y:S05]  /*bec0*/  BSYNC.RECONVERGENT B1 ;  /* 0x0000000000017941 */ /* 0x000fea0003800200 */
.L_x_27514:
[----:B------:R-:W-:Y:S02]  /*bed0*/  SHF.L.U32 R0, R0, 0x14, RZ ;  /* 0x0000001400007819 */ /* 0x000fe400000006ff */
[----:B------:R-:W-:-:S04]  /*bee0*/  LEA R2, R2, 0x3b800000, 0x17 ;  /* 0x3b80000002027811 */ /* 0x000fc800078eb8ff */
[----:B------:R-:W-:-:S07]  /*bef0*/  LOP3.LUT R0, R2, R0, R7, 0xfe, !PT ;  /* 0x0000000002007212 */ /* 0x000fce00078efe07 */
.L_x_27513:
[----:B------:R-:W-:Y:S05]  /*bf00*/  BSYNC.RECONVERGENT B0 ;  /* 0x0000000000007941 */ /* 0x000fea0003800200 */
.L_x_27512:
[----:B------:R-:W-:Y:S01]  /*bf10*/  F2FP.BF16.F32.PACK_AB R0, RZ, R0 ;  /* 0x00000000ff00723e */ /* 0x000fe200000010ff */
[----:B------:R-:W-:Y:S06]  /*bf20*/  BRA `(.L_x_27497) ;  /* 0x0000000400187947 */ /* 0x000fec0003800000 */
.L_x_27510:
        /* <DEDUP_REMOVED lines=21> */
.L_x_27519:
[----:B------:R-:W-:Y:S05]  /*c080*/  BSYNC.RECONVERGENT B1 ;  /* 0x0000000000017941 */ /* 0x000fea0003800200 */
.L_x_27518:
[----:B------:R-:W-:Y:S01]  /*c090*/  IMAD.SHL.U32 R0, R0, 0x200000, RZ ;  /* 0x0020000000007824 */ /* 0x000fe200078e00ff */
[----:B------:R-:W-:-:S04]  /*c0a0*/  LEA R2, R2, 0x37800000, 0x17 ;  /* 0x3780000002027811 */ /* 0x000fc800078eb8ff */
[----:B------:R-:W-:-:S07]  /*c0b0*/  LOP3.LUT R0, R2, R0, R7, 0xfe, !PT ;  /* 0x0000000002007212 */ /* 0x000fce00078efe07 */
.L_x_27517:
[----:B------:R-:W-:Y:S05]  /*c0c0*/  BSYNC.RECONVERGENT B0 ;  /* 0x0000000000007941 */ /* 0x000fea0003800200 */
.L_x_27516:
[----:B------:R-:W-:Y:S01]  /*c0d0*/  F2FP.BF16.F32.PACK_AB R0, RZ, R0 ;  /* 0x00000000ff00723e */ /* 0x000fe200000010ff */
[----:B------:R-:W-:Y:S06]  /*c0e0*/  BRA `(.L_x_27497) ;  /* 0x0000000000a87947 */ /* 0x000fec0003800000 */
.L_x_27509:
        /* <DEDUP_REMOVED lines=14> */
.L_x_27523:
[----:B------:R-:W-:Y:S05]  /*c1d0*/  BSYNC.RECONVERGENT B0 ;  /* 0x0000000000007941 */ /* 0x000fea0003800200 */
.L_x_27522:
[----:B------:R-:W-:Y:S01]  /*c1e0*/  F2FP.BF16.F32.PACK_AB R0, RZ, R0 ;  /* 0x00000000ff00723e */ /* 0x000fe200000010ff */
[----:B------:R-:W-:Y:S06]  /*c1f0*/  BRA `(.L_x_27497) ;  /* 0x0000000000647947 */ /* 0x000fec0003800000 */
.L_x_27496:
        /* <DEDUP_REMOVED lines=16> */
.L_x_27524:
[----:B------:R-:W-:Y:S01]  /*c300*/  PRMT R0, RZ, 0x7610, R0 ;  /* 0x00007610ff007816 */ /* 0x000fe20000000000 */
[----:B------:R-:W-:Y:S06]  /*c310*/  BRA `(.L_x_27497) ;  /* 0x00000000001c7947 */ /* 0x000fec0003800000 */
.L_x_27521:
[----:B------:R-:W2:Y:S02]  /*c320*/  LDG.E.64 R2, desc[UR36][R2.64] ;  /* 0x0000002402027981 */ /* 0x000ea4000c1e1b00 */
[----:B--2---:R-:W0:Y:S02]  /*c330*/  I2F.U64 R0, R2 ;  /* 0x0000000200007312 */ /* 0x004e240000301000 */
[----:B0-----:R-:W-:Y:S01]  /*c340*/  F2FP.BF16.F32.PACK_AB R0, RZ, R0 ;  /* 0x00000000ff00723e */ /* 0x001fe200000010ff */
[----:B------:R-:W-:Y:S06]  /*c350*/  BRA `(.L_x_27497) ;  /* 0x00000000000c7947 */ /* 0x000fec0003800000 */
.L_x_27520:
[----:B------:R-:W2:Y:S02]  /*c360*/  LDG.E R2, desc[UR36][R2.64] ;  /* 0x0000002402027981 */ /* 0x000ea4000c1e1900 */
[----:B--2---:R-:W-:-:S04]  /*c370*/  I2FP.F32.U32 R0, R2 ;  /* 0x0000000200007245 */ /* 0x004fc80000201000 */
[----:B------:R-:W-:-:S07]  /*c380*/  F2FP.BF16.F32.PACK_AB R0, RZ, R0 ;  /* 0x00000000ff00723e */ /* 0x000fce00000010ff */
.L_x_27497:
        /* <DEDUP_REMOVED lines=10> */
.L_x_27526:
[----:B------:R-:W-:Y:S05]  /*c430*/  BSYNC.RECONVERGENT B0 ;  /* 0x0000000000007941 */ /* 0x000fea0003800200 */
.L_x_27525:
        /* <DEDUP_REMOVED lines=18> */
.L_x_27530:
[----:B------:R-:W-:-:S06]  /*c560*/  IMAD.U32 R5, R19, 0x10000, RZ ;  /* 0x0001000013057824 */ /* 0x000fcc00078e00ff */
[----:B------:R-:W0:Y:S02]  /*c570*/  F2I.S64.TRUNC R4, R5 ;  /* 0x0000000500047311 */ /* 0x000e24000020d900 */
[----:B0-----:R0:W-:Y:S01]  /*c580*/  STG.E.U8 desc[UR36][R2.64], R4 ;  /* 0x0000000402007986 */ /* 0x0011e2000c101124 */
[----:B------:R-:W-:Y:S05]  /*c590*/  BRA `(.L_x_27532) ;  /* 0x0000000c006c7947 */ /* 0x000fea0003800000 */
.L_x_27529:
        /* <DEDUP_REMOVED lines=10> */
.L_x_27534:
[----:B------:R-:W-:-:S06]  /*c640*/  IMAD.U32 R19, R19, 0x10000, RZ ;  /* 0x0001000013137824 */ /* 0x000fcc00078e00ff */
[----:B------:R-:W0:Y:S02]  /*c650*/  F2I.FTZ.TRUNC.NTZ R19, R19 ;  /* 0x0000001300137305 */ /* 0x000e24000021f100 */
[----:B0-----:R0:W-:Y:S01]  /*c660*/  STG.E desc[UR36][R2.64], R19 ;  /* 0x0000001302007986 */ /* 0x0011e2000c101924 */
[----:B------:R-:W-:Y:S05]  /*c670*/  BRA `(.L_x_27532) ;  /* 0x0000000c00347947 */ /* 0x000fea0003800000 */
.L_x_27533:
[----:B------:R-:W-:-:S06]  /*c680*/  IMAD.U32 R19, R19, 0x10000, RZ ;  /* 0x0001000013137824 */ /* 0x000fcc00078e00ff */
[----:B------:R-:W0:Y:S02]  /*c690*/  F2I.FTZ.TRUNC.NTZ R19, R19 ;  /* 0x0000001300137305 */ /* 0x000e24000021f100 */
[----:B0-----:R0:W-:Y:S01]  /*c6a0*/  STG.E.U16 desc[UR36][R2.64], R19 ;  /* 0x0000001302007986 */ /* 0x0011e2000c101524 */
[----:B------:R-:W-:Y:S05]  /*c6b0*/  BRA `(.L_x_27532) ;  /* 0x0000000c00247947 */ /* 0x000fea0003800000 */
.L_x_27528:
        /* <DEDUP_REMOVED lines=9> */
.L_x_27536:
[----:B------:R-:W-:-:S05]  /*c750*/  IMAD.U32 R0, R19, 0x10000, RZ ;  /* 0x0001000013007824 */ /* 0x000fca00078e00ff */
[----:B------:R-:W-:-:S05]  /*c760*/  F2FP.F16.F32.PACK_AB R0, RZ, R0 ;  /* 0x00000000ff00723e */ /* 0x000fca00000000ff */
[----:B------:R4:W-:Y:S01]  /*c770*/  STG.E.U16 desc[UR36][R2.64], R0 ;  /* 0x0000000002007986 */ /* 0x0009e2000c101524 */
[----:B------:R-:W-:Y:S05]  /*c780*/  BRA `(.L_x_27532) ;  /* 0x0000000800f07947 */ /* 0x000fea0003800000 */
.L_x_27535:
        /* <DEDUP_REMOVED lines=10> */
.L_x_27538:
[----:B------:R-:W-:-:S05]  /*c830*/  IMAD.U32 R19, R19, 0x10000, RZ ;  /* 0x0001000013137824 */ /* 0x000fca00078e00ff */
[----:B------:R-:W-:-:S04]  /*c840*/  F2FP.F16.F32.PACK_AB R5, RZ, R19 ;  /* 0x00000013ff05723e */ /* 0x000fc800000000ff */
[----:B------:R-:W-:-:S05]  /*c850*/  PRMT R5, R5, 0x5410, RZ ;  /* 0x0000541005057816 */ /* 0x000fca00000000ff */
[----:B------:R2:W-:Y:S01]  /*c860*/  STG.E desc[UR36][R2.64], R5 ;  /* 0x0000000502007986 */ /* 0x0005e2000c101924 */
[----:B------:R-:W-:Y:S05]  /*c870*/  BRA `(.L_x_27532) ;  /* 0x0000000800b47947 */ /* 0x000fea0003800000 */
.L_x_27537:
[----:B------:R-:W-:-:S04]  /*c880*/  IMAD.U32 R4, R19, 0x10000, RZ ;  /* 0x0001000013047824 */ /* 0x000fc800078e00ff */
[----:B------:R-:W-:-:S06]  /*c890*/  FMUL.FTZ R4, R4, 1 ;  /* 0x3f80000004047820 */ /* 0x000fcc0000410000 */
[----:B------:R-:W0:Y:S02]  /*c8a0*/  F2F.F64.F32 R4, R4 ;  /* 0x0000000400047310 */ /* 0x000e240000201800 */
[----:B0-----:R0:W-:Y:S01]  /*c8b0*/  STG.E.64 desc[UR36][R2.64], R4 ;  /* 0x0000000402007986 */ /* 0x0011e2000c101b24 */
[----:B------:R-:W-:Y:S05]  /*c8c0*/  BRA `(.L_x_27532) ;  /* 0x0000000800a07947 */ /* 0x000fea0003800000 */
.L_x_27527:
        /* <DEDUP_REMOVED lines=14> */
.L_x_27542:
        /* <DEDUP_REMOVED lines=18> */
.L_x_27545:
[----:B------:R-:W-:-:S04]  /*cad0*/  SHF.R.U32.HI R5, RZ, 0x18, R5 ;  /* 0x00000018ff057819 */ /* 0x000fc80000011605 */
[----:B------:R-:W-:-:S07]  /*cae0*/  LOP3.LUT R0, R0, 0x80, R5, 0xf8, !PT ;  /* 0x0000008000007812 */ /* 0x000fce00078ef805 */
.L_x_27544:
[----:B------:R-:W-:Y:S05]  /*caf0*/  BSYNC.RECONVERGENT B0 ;  /* 0x0000000000007941 */ /* 0x000fea0003800200 */
.L_x_27543:
[----:B------:R0:W-:Y:S01]  /*cb00*/  STG.E.U8 desc[UR36][R2.64], R0 ;  /* 0x0000000002007986 */ /* 0x0001e2000c101124 */
[----:B------:R-:W-:Y:S05]  /*cb10*/  BRA `(.L_x_27532) ;  /* 0x00000008000c7947 */ /* 0x000fea0003800000 */
.L_x_27541:
        /* <DEDUP_REMOVED lines=18> */
.L_x_27548:
[----:B------:R-:W-:-:S04]  /*cc40*/  SHF.R.U32.HI R5, RZ, 0x18, R5 ;  /* 0x00000018ff057819 */ /* 0x000fc80000011605 */
[----:B------:R-:W-:-:S07]  /*cc50*/  LOP3.LUT R0, R0, 0x80, R5, 0xf8, !PT ;  /* 0x0000008000007812 */ /* 0x000fce00078ef805 */
.L_x_27547:
[----:B------:R-:W-:Y:S05]  /*cc60*/  BSYNC.RECONVERGENT B0 ;  /* 0x0000000000007941 */ /* 0x000fea0003800200 */
.L_x_27546:
[----:B------:R0:W-:Y:S01]  /*cc70*/  STG.E.U8 desc[UR36][R2.64], R0 ;  /* 0x0000000002007986 */ /* 0x0001e2000c101124 */
[----:B------:R-:W-:Y:S05]  /*cc80*/  BRA `(.L_x_27532) ;  /* 0x0000000400b07947 */ /* 0x000fea0003800000 */
.L_x_27540:
        /* <DEDUP_REMOVED lines=22> */
.L_x_27550:
[----:B------:R-:W-:-:S06]  /*cdf0*/  IMAD.U32 R4, R19, 0x10000, RZ ;  /* 0x0001000013047824 */ /* 0x000fcc00078e00ff */
[----:B------:R-:W0:Y:S02]  /*ce00*/  F2I.U64.TRUNC R4, R4 ;  /* 0x0000000400047311 */ /* 0x000e24000020d800 */
[----:B0-----:R0:W-:Y:S01]  /*ce10*/  STG.E.64 desc[UR36][R2.64], R4 ;  /* 0x0000000402007986 */ /* 0x0011e2000c101b24 */
[----:B------:R-:W-:Y:S05]  /*ce20*/  BRA `(.L_x_27532) ;  /* 0x0000000400487947 */ /* 0x000fea0003800000 */
.L_x_27549:
[----:B------:R-:W-:-:S06]  /*ce30*/  IMAD.U32 R19, R19, 0x10000, RZ ;  /* 0x0001000013137824 */ /* 0x000fcc00078e00ff */
[----:B------:R-:W0:Y:S02]  /*ce40*/  F2I.FTZ.U32.TRUNC.NTZ R19, R19 ;  /* 0x0000001300137305 */ /* 0x000e24000021f000 */
[----:B0-----:R0:W-:Y:S01]  /*ce50*/  STG.E desc[UR36][R2.64], R19 ;  /* 0x0000001302007986 */ /* 0x0011e2000c101924 */
[----:B------:R-:W-:Y:S05]  /*ce60*/  BRA `(.L_x_27532) ;  /* 0x0000000400387947 */ /* 0x000fea0003800000 */
.L_x_27539:
        /* <DEDUP_REMOVED lines=11> */
.L_x_27552:
[----:B------:R-:W-:Y:S01]  /*cf20*/  IMAD.U32 R19, R19, 0x10000, RZ ;  /* 0x0001000013137824 */ /* 0x000fe200078e00ff */
[----:B------:R-:W-:-:S03]  /*cf30*/  CS2R R6, SRZ ;  /* 0x0000000000067805 */ /* 0x000fc6000001ff00 */
[----:B------:R-:W-:-:S06]  /*cf40*/  FMUL.FTZ R4, R19, 1 ;  /* 0x3f80000013047820 */ /* 0x000fcc0000410000 */
[----:B------:R-:W0:Y:S02]  /*cf50*/  F2F.F64.F32 R4, R4 ;  /* 0x0000000400047310 */ /* 0x000e240000201800 */
[----:B0-----:R0:W-:Y:S01]  /*cf60*/  STG.E.128 desc[UR36][R2.64], R4 ;  /* 0x0000000402007986 */ /* 0x0011e2000c101d24 */
[----:B------:R-:W-:Y:S05]  /*cf70*/  BRA `(.L_x_27532) ;  /* 0x0000000000f47947 */ /* 0x000fea0003800000 */
.L_x_27551:
[----:B------:R-:W-:-:S09]  /*cf80*/  UISETP.NE.AND UP0, UPT, UR4, 0xf, UPT ;  /* 0x0000000f0400788c */ /* 0x000fd2000bf05270 */
[----:B------:R-:W-:Y:S05]  /*cf90*/  BRA.U !UP0, `(.L_x_27553) ;  /* 0x0000000108e87547 */ /* 0x000fea000b800000 */
[----:B------:R-:W-:-:S09]  /*cfa0*/  UISETP.NE.AND UP0, UPT, UR4, 0x17, UPT ;  /* 0x000000170400788c */ /* 0x000fd2000bf05270 */
[----:B------:R-:W-:Y:S05]  /*cfb0*/  BRA.U !UP0, `(.L_x_27554) ;  /* 0x0000000108907547 */ /* 0x000fea000b800000 */
[----:B------:R-:W-:-:S09]  /*cfc0*/  UISETP.NE.AND UP0, UPT, UR4, 0x18, UPT ;  /* 0x000000180400788c */ /* 0x000fd2000bf05270 */
[----:B------:R-:W-:Y:S05]  /*cfd0*/  BRA.U !UP0, `(.L_x_27555) ;  /* 0x0000000108447547 */ /* 0x000fea000b800000 */
.L_x_27531:
        /* <DEDUP_REMOVED lines=16> */
.L_x_27556:
[----:B------:R-:W-:Y:S05]  /*d0e0*/  BRA `(.L_x_27532) ;  /* 0x0000000000987947 */ /* 0x000fea0003800000 */
.L_x_27555:
        /* <DEDUP_REMOVED lines=13> */
.L_x_27558:
[----:B------:R-:W-:Y:S05]  /*d1c0*/  BSYNC.RECONVERGENT B0 ;  /* 0x0000000000007941 */ /* 0x000fea0003800200 */
.L_x_27557:
[----:B------:R-:W-:-:S05]  /*d1d0*/  LOP3.LUT R5, R0, 0x80, R5, 0xf8, !PT ;  /* 0x0000008000057812 */ /* 0x000fca00078ef805 */
[----:B------:R0:W-:Y:S01]  /*d1e0*/  STG.E.U8 desc[UR36][R2.64], R5 ;  /* 0x0000000502007986 */ /* 0x0001e2000c101124 */
[----:B------:R-:W-:Y:S05]  /*d1f0*/  BRA `(.L_x_27532) ;  /* 0x0000000000547947 */ /* 0x000fea0003800000 */
.L_x_27554:
        /* <DEDUP_REMOVED lines=12> */
.L_x_27560:
[----:B------:R-:W-:Y:S01]  /*d2c0*/  IMAD.MOV.U32 R0, RZ, RZ, 0x7f ;  /* 0x0000007fff007424 */ /* 0x000fe200078e00ff */
[----:B------:R-:W-:-:S04]  /*d2d0*/  ISETP.GT.U32.AND P0, PT, R4, 0x7f800000, PT ;  /* 0x7f8000000400780c */ /* 0x000fc80003f04070 */
[----:B------:R-:W-:-:S09]  /*d2e0*/  SEL R0, R0, 0x7c, P0 ;  /* 0x0000007c00007807 */ /* 0x000fd20000000000 */
.L_x_27561:
[----:B------:R-:W-:Y:S05]  /*d2f0*/  BSYNC.RECONVERGENT B0 ;  /* 0x0000000000007941 */ /* 0x000fea0003800200 */
.L_x_27559:
[----:B------:R-:W-:-:S04]  /*d300*/  SHF.R.U32.HI R5, RZ, 0x18, R5 ;  /* 0x00000018ff057819 */ /* 0x000fc80000011605 */
[----:B------:R-:W-:-:S05]  /*d310*/  LOP3.LUT R5, R0, 0x80, R5, 0xf8, !PT ;  /* 0x0000008000057812 */ /* 0x000fca00078ef805 */
[----:B------:R0:W-:Y:S01]  /*d320*/  STG.E.U8 desc[UR36][R2.64], R5 ;  /* 0x0000000502007986 */ /* 0x0001e2000c101124 */
[----:B------:R-:W-:Y:S05]  /*d330*/  BRA `(.L_x_27532) ;  /* 0x0000000000047947 */ /* 0x000fea0003800000 */
.L_x_27553:
[----:B------:R0:W-:Y:S02]  /*d340*/  STG.E.U16 desc[UR36][R2.64], R19 ;  /* 0x0000001302007986 */ /* 0x0001e4000c101524 */
.L_x_27532:
[----:B------:R-:W-:-:S07]  /*d350*/  VIADD R17, R17, 0x80 ;  /* 0x0000008011117836 */ /* 0x000fce0000000000 */
.L_x_27457:
[----:B------:R-:W-:Y:S05]  /*d360*/  BSYNC.RECONVERGENT B6 ;  /* 0x0000000000067941 */ /* 0x000fea0003800200 */
.L_x_27456:
        /* <DEDUP_REMOVED lines=357> */
.L_x_27562:
        /* <DEDUP_REMOVED lines=22> */
.L_x_27566:
[----:B------:R-:W2:Y:S02]  /*eb20*/  LDG.E.U8 R2, desc[UR36][R2.64] ;  /* 0x0000002402027981 */ /* 0x000ea4000c1e1100 */
[----:B--2---:R-:W-:-:S04]  /*eb30*/  I2FP.F32.U32 R0, R2 ;  /* 0x0000000200007245 */ /* 0x004fc80000201000 */
[----:B------:R-:W-:-:S04]  /*eb40*/  F2FP.BF16.F32.PACK_AB R0, RZ, R0 ;  /* 0x00000000ff00723e */ /* 0x000fc800000010ff */
[----:B------:R-:W-:Y:S01]  /*eb50*/  PRMT R19, R0, 0x7610, R19 ;  /* 0x0000761000137816 */ /* 0x000fe20000000013 */
[----:B------:R-:W-:Y:S06]  /*eb60*/  BRA `(.L_x_27568) ;  /* 0x0000000c00c07947 */ /* 0x000fec0003800000 */
.L_x_27565:
        /* <DEDUP_REMOVED lines=11> */
.L_x_27570:
[----:B------:R-:W2:Y:S02]  /*ec20*/  LDG.E R2, desc[UR36][R2.64] ;  /* 0x0000002402027981 */ /* 0x000ea4000c1e1900 */
[----:B--2---:R-:W-:-:S04]  /*ec30*/  I2FP.F32.S32 R0, R2 ;  /* 0x0000000200007245 */ /* 0x004fc80000201400 */
[----:B------:R-:W-:-:S04]  /*ec40*/  F2FP.BF16.F32.PACK_AB R0, RZ, R0 ;  /* 0x00000000ff00723e */ /* 0x000fc800000010ff */
[----:B------:R-:W-:Y:S01]  /*ec50*/  PRMT R19, R0, 0x7610, R19 ;  /* 0x0000761000137816 */ /* 0x000fe20000000013 */
[----:B------:R-:W-:Y:S06]  /*ec60*/  BRA `(.L_x_27568) ;  /* 0x0000000c00807947 */ /* 0x000fec0003800000 */
.L_x_27569:
[----:B------:R-:W2:Y:S02]  /*ec70*/  LDG.E.U16 R2, desc[UR36][R2.64] ;  /* 0x0000002402027981 */ /* 0x000ea4000c1e1500 */
[----:B--2---:R-:W0:Y:S02]  /*ec80*/  I2F.S16 R0, R2 ;  /* 0x0000000200007306 */ /* 0x004e240000101400 */
[----:B0-----:R-:W-:-:S04]  /*ec90*/  F2FP.BF16.F32.PACK_AB R0, RZ, R0 ;  /* 0x00000000ff00723e */ /* 0x001fc800000010ff */
[----:B------:R-:W-:Y:S01]  /*eca0*/  PRMT R19, R0, 0x7610, R19 ;  /* 0x0000761000137816 */ /* 0x000fe20000000013 */
[----:B------:R-:W-:Y:S06]  /*ecb0*/  BRA `(.L_x_27568) ;  /* 0x0000000c006c7947 */ /* 0x000fec0003800000 */
.L_x_27564:
        /* <DEDUP_REMOVED lines=9> */
.L_x_27572:
[----:B------:R-:W2:Y:S02]  /*ed50*/  LDG.E.U16 R0, desc[UR36][R2.64] ;  /* 0x0000002402007981 */ /* 0x000ea4000c1e1500 */
[----:B--2---:R-:W-:-:S05]  /*ed60*/  HADD2.F32 R0, -RZ, R0.H0_H0 ;  /* 0x20000000ff007230 */ /* 0x004fca0000004100 */
[----:B------:R-:W-:-:S04]  /*ed70*/  F2FP.BF16.F32.PACK_AB R0, RZ, R0 ;  /* 0x00000000ff00723e */ /* 0x000fc800000010ff */
[----:B------:R-:W-:Y:S01]  /*ed80*/  PRMT R19, R0, 0x7610, R19 ;  /* 0x0000761000137816 */ /* 0x000fe20000000013 */
[----:B------:R-:W-:Y:S06]  /*ed90*/  BRA `(.L_x_27568) ;  /* 0x0000000c00347947 */ /* 0x000fec0003800000 */
.L_x_27571:
        /* <DEDUP_REMOVED lines=9> */
.L_x_27574:
[----:B------:R-:W2:Y:S02]  /*ee30*/  LDG.E.U16 R2, desc[UR36][R2.64] ;  /* 0x0000002402027981 */ /* 0x000ea4000c1e1500 */
[----:B--2---:R-:W-:-:S05]  /*ee40*/  HADD2.F32 R0, -RZ, R2.H0_H0 ;  /* 0x20000002ff007230 */ /* 0x004fca0000004100 */
[----:B------:R-:W-:-:S04]  /*ee50*/  F2FP.BF16.F32.PACK_AB R0, RZ, R0 ;  /* 0x00000000ff00723e */ /* 0x000fc800000010ff */
[----:B------:R-:W-:Y:S01]  /*ee60*/  PRMT R19, R0, 0x7610, R19 ;  /* 0x0000761000137816 */ /* 0x000fe20000000013 */
[----:B------:R-:W-:Y:S06]  /*ee70*/  BRA `(.L_x_27568) ;  /* 0x0000000800fc7947 */ /* 0x000fec0003800000 */
.L_x_27573:
        /* <DEDUP_REMOVED lines=9> */
.L_x_27563:
        /* <DEDUP_REMOVED lines=14> */
.L_x_27577:
        /* <DEDUP_REMOVED lines=9> */
.L_x_27576:
        /* <DEDUP_REMOVED lines=27> */
.L_x_27579:
        /* <DEDUP_REMOVED lines=14> */
.L_x_27578:
[----:B------:R0:W5:Y:S01]  /*f310*/  LDG.E.U16 R19, desc[UR36][R2.64] ;  /* 0x0000002402137981 */ /* 0x000162000c1e1500 */
[----:B------:R-:W-:Y:S05]  /*f320*/  BRA `(.L_x_27568) ;  /* 0x0000000400d07947 */ /* 0x000fea0003800000 */
.L_x_27575:
        /* <DEDUP_REMOVED lines=13> */
.L_x_27582:
        /* <DEDUP_REMOVED lines=21> */
.L_x_27586:
[----:B------:R-:W-:Y:S05]  /*f550*/  BSYNC.RECONVERGENT B1 ;  /* 0x0000000000017941 */ /* 0x000fea0003800200 */
.L_x_27585:
[----:B------:R-:W-:Y:S01]  /*f560*/  IMAD.SHL.U32 R0, R0, 0x100000, RZ ;  /* 0x0010000000007824 */ /* 0x000fe200078e00ff */
[----:B------:R-:W-:-:S04]  /*f570*/  LEA R2, R2, 0x3b800000, 0x17 ;  /* 0x3b80000002027811 */ /* 0x000fc800078eb8ff */
[----:B------:R-:W-:-:S07]  /*f580*/  LOP3.LUT R0, R2, R0, R7, 0xfe, !PT ;  /* 0x0000000002007212 */ /* 0x000fce00078efe07 */
.L_x_27584:
[----:B------:R-:W-:Y:S05]  /*f590*/  BSYNC.RECONVERGENT B0 ;  /* 0x0000000000007941 */ /* 0x000fea0003800200 */
.L_x_27583:
[----:B------:R-:W-:-:S04]  /*f5a0*/  F2FP.BF16.F32.PACK_AB R0, RZ, R0 ;  /* 0x00000000ff00723e */ /* 0x000fc800000010ff */
[----:B------:R-:W-:Y:S01]  /*f5b0*/  PRMT R19, R0, 0x7610, R19 ;  /* 0x0000761000137816 */ /* 0x000fe20000000013 */
[----:B------:R-:W-:Y:S06]  /*f5c0*/  BRA `(.L_x_27568) ;  /* 0x0000000400287947 */ /* 0x000fec0003800000 */
.L_x_27581:
        /* <DEDUP_REMOVED lines=21> */
.L_x_27590:
[----:B------:R-:W-:Y:S05]  /*f720*/  BSYNC.RECONVERGENT B1 ;  /* 0x0000000000017941 */ /* 0x000fea0003800200 */
.L_x_27589:
[----:B------:R-:W-:Y:S01]  /*f730*/  IMAD.SHL.U32 R0, R0, 0x200000, RZ ;  /* 0x0020000000007824 */ /* 0x000fe200078e00ff */
[----:B------:R-:W-:-:S04]  /*f740*/  LEA R2, R2, 0x37800000, 0x17 ;  /* 0x3780000002027811 */ /* 0x000fc800078eb8ff */
[----:B------:R-:W-:-:S07]  /*f750*/  LOP3.LUT R0, R2, R0, R7, 0xfe, !PT ;  /* 0x0000000002007212 */ /* 0x000fce00078efe07 */
.L_x_27588:
[----:B------:R-:W-:Y:S05]  /*f760*/  BSYNC.RECONVERGENT B0 ;  /* 0x0000000000007941 */ /* 0x000fea0003800200 */
.L_x_27587:
[----:B------:R-:W-:-:S04]  /*f770*/  F2FP.BF16.F32.PACK_AB R0, RZ, R0 ;  /* 0x00000000ff00723e */ /* 0x000fc800000010ff */
[----:B------:R-:W-:Y:S01]  /*f780*/  PRMT R19, R0, 0x7610, R19 ;  /* 0x0000761000137816 */ /* 0x000fe20000000013 */
[----:B------:R-:W-:Y:S06]  /*f790*/  BRA `(.L_x_27568) ;  /* 0x0000000000b47947 */ /* 0x000fec0003800000 */
.L_x_27580:
        /* <DEDUP_REMOVED lines=14> */
.L_x_27594:
[----:B------:R-:W-:Y:S05]  /*f880*/  BSYNC.RECONVERGENT B0 ;  /* 0x0000000000007941 */ /* 0x000fea0003800200 */
.L_x_27593:
[----:B------:R-:W-:-:S04]  /*f890*/  F2FP.BF16.F32.PACK_AB R0, RZ, R0 ;  /* 0x00000000ff00723e */ /* 0x000fc800000010ff */
[----:B------:R-:W-:Y:S01]  /*f8a0*/  PRMT R19, R0, 0x7610, R19 ;  /* 0x0000761000137816 */ /* 0x000fe20000000013 */
[----:B------:R-:W-:Y:S06]  /*f8b0*/  BRA `(.L_x_27568) ;  /* 0x00000000006c7947 */ /* 0x000fec0003800000 */
.L_x_27567:
        /* <DEDUP_REMOVED lines=16> */
.L_x_27595:
[----:B------:R-:W-:Y:S01]  /*f9c0*/  PRMT R19, RZ, 0x7610, R19 ;  /* 0x00007610ff137816 */ /* 0x000fe20000000013 */
[----:B------:R-:W-:Y:S06]  /*f9d0*/  BRA `(.L_x_27568) ;  /* 0x0000000000247947 */ /* 0x000fec0003800000 */
.L_x_27592:
[----:B------:R-:W2:Y:S02]  /*f9e0*/  LDG.E.64 R2, desc[UR36][R2.64] ;  /* 0x0000002402027981 */ /* 0x000ea4000c1e1b00 */
[----:B--2---:R-:W0:Y:S02]  /*f9f0*/  I2F.U64 R0, R2 ;  /* 0x0000000200007312 */ /* 0x004e240000301000 */
[----:B0-----:R-:W-:-:S04]  /*fa00*/  F2FP.BF16.F32.PACK_AB R0, RZ, R0 ;  /* 0x00000000ff00723e */ /* 0x001fc800000010ff */
[----:B------:R-:W-:Y:S01]  /*fa10*/  PRMT R19, R0, 0x7610, R19 ;  /* 0x0000761000137816 */ /* 0x000fe20000000013 */
[----:B------:R-:W-:Y:S06]  /*fa20*/  BRA `(.L_x_27568) ;  /* 0x0000000000107947 */ /* 0x000fec0003800000 */
.L_x_27591:
[----:B------:R-:W2:Y:S02]  /*fa30*/  LDG.E R2, desc[UR36][R2.64] ;  /* 0x0000002402027981 */ /* 0x000ea4000c1e1900 */
[----:B--2---:R-:W-:-:S04]  /*fa40*/  I2FP.F32.U32 R0, R2 ;  /* 0x0000000200007245 */ /* 0x004fc80000201000 */
[----:B------:R-:W-:-:S04]  /*fa50*/  F2FP.BF16.F32.PACK_AB R0, RZ, R0 ;  /* 0x00000000ff00723e */ /* 0x000fc800000010ff */
[----:B------:R-:W-:-:S07]  /*fa60*/  PRMT R19, R0, 0x7610, R19 ;  /* 0x0000761000137816 */ /* 0x000fce0000000013 */
.L_x_27568:
        /* <DEDUP_REMOVED lines=18> */
.L_x_27599:
[----:B------:R-:W2:Y:S02]  /*fb90*/  LDG.E.U8 R2, desc[UR36][R2.64] ;  /* 0x0000002402027981 */ /* 0x000ea4000c1e1100 */
[----:B--2---:R-:W-:-:S04]  /*fba0*/  I2FP.F32.U32 R0, R2 ;  /* 0x0000000200007245 */ /* 0x004fc80000201000 */
[----:B------:R-:W-:Y:S01]  /*fbb0*/  F2FP.BF16.F32.PACK_AB R0, RZ, R0 ;  /* 0x00000000ff00723e */ /* 0x000fe200000010ff */
[----:B------:R-:W-:Y:S06]  /*fbc0*/  BRA `(.L_x_27601) ;  /* 0x0000000c00847947 */ /* 0x000fec0003800000 */
.L_x_27598:
        /* <DEDUP_REMOVED lines=10> */
.L_x_27603:
[----:B------:R-:W2:Y:S02]  /*fc70*/  LDG.E R2, desc[UR36][R2.64] ;  /* 0x0000002402027981 */ /* 0x000ea4000c1e1900 */
[----:B--2---:R-:W-:-:S04]  /*fc80*/  I2FP.F32.S32 R0, R2 ;  /* 0x0000000200007245 */ /* 0x004fc80000201400 */
[----:B------:R-:W-:Y:S01]  /*fc90*/  F2FP.BF16.F32.PACK_AB R0, RZ, R0 ;  /* 0x00000000ff00723e */ /* 0x000fe200000010ff */
[----:B------:R-:W-:Y:S06]  /*fca0*/  BRA `(.L_x_27601) ;  /* 0x0000000c004c7947 */ /* 0x000fec0003800000 */
.L_x_27602:
[----:B------:R-:W2:Y:S02]  /*fcb0*/  LDG.E.U16 R2, desc[UR36][R2.64] ;  /* 0x0000002402027981 */ /* 0x000ea4000c1e1500 */
[----:B--2---:R-:W0:Y:S02]  /*fcc0*/  I2F.S16 R0, R2 ;  /* 0x0000000200007306 */ /* 0x004e240000101400 */
[----:B0-----:R-:W-:Y:S01]  /*fcd0*/  F2FP.BF16.F32.PACK_AB R0, RZ, R0 ;  /* 0x00000000ff00723e */ /* 0x001fe200000010ff */
[----:B------:R-:W-:Y:S06]  /*fce0*/  BRA `(.L_x_27601) ;  /* 0x0000000c003c7947 */ /* 0x000fec0003800000 */
.L_x_27597:
        /* <DEDUP_REMOVED lines=9> */
.L_x_27605:
[----:B------:R-:W2:Y:S02]  /*fd80*/  LDG.E.U16 R0, desc[UR36][R2.64] ;  /* 0x0000002402007981 */ /* 0x000ea4000c1e1500 */
[----:B--2---:R-:W-:-:S05]  /*fd90*/  HADD2.F32 R0, -RZ, R0.H0_H0 ;  /* 0x20000000ff007230 */ /* 0x004fca0000004100 */
[----:B------:R-:W-:Y:S01]  /*fda0*/  F2FP.BF16.F32.PACK_AB R0, RZ, R0 ;  /* 0x00000000ff00723e */ /* 0x000fe200000010ff */
[----:B------:R-:W-:Y:S06]  /*fdb0*/  BRA `(.L_x_27601) ;  /* 0x0000000c00087947 */ /* 0x000fec0003800000 */
.L_x_27604:
        /* <DEDUP_REMOVED lines=9> */
.L_x_27607:
[----:B------:R-:W2:Y:S02]  /*fe50*/  LDG.E.U16 R2, desc[UR36][R2.64] ;  /* 0x0000002402027981 */ /* 0x000ea4000c1e1500 */
[----:B--2---:R-:W-:-:S05]  /*fe60*/  HADD2.F32 R0, -RZ, R2.H0_H0 ;  /* 0x20000002ff007230 */ /* 0x004fca0000004100 */
[----:B------:R-:W-:Y:S01]  /*fe70*/  F2FP.BF16.F32.PACK_AB R0, RZ, R0 ;  /* 0x00000000ff00723e */ /* 0x000fe200000010ff */
[----:B------:R-:W-:Y:S06]  /*fe80*/  BRA `(.L_x_27601) ;  /* 0x0000000800d47947 */ /* 0x000fec0003800000 */
.L_x_27606:
        /* <DEDUP_REMOVED lines=8> */
.L_x_27596:
        /* <DEDUP_REMOVED lines=13> */
.L_x_27610:
        /* <DEDUP_REMOVED lines=8> */
.L_x_27609:
        /* <DEDUP_REMOVED lines=27> */
.L_x_27612:
        /* <DEDUP_REMOVED lines=13> */
.L_x_27611:
[----:B------:R0:W5:Y:S01]  /*102e0*/  LDG.E.U16 R0, desc[UR36][R2.64] ;  /* 0x0000002402007981 */ /* 0x000162000c1e1500 */
[----:B------:R-:W-:Y:S05]  /*102f0*/  BRA `(.L_x_27601) ;  /* 0x0000000400b87947 */ /* 0x000fea0003800000 */
.L_x_27608:
        /* <DEDUP_REMOVED lines=12> */
.L_x_27615:
        /* <DEDUP_REMOVED lines=21> */
.L_x_27619:
[----:B------:R-:W-:Y:S05]  /*10510*/  BSYNC.RECONVERGENT B1 ;  /* 0x0000000000017941 */ /* 0x000fea0003800200 */
.L_x_27618:
[----:B------:R-:W-:Y:S01]  /*10520*/  IMAD.SHL.U32 R0, R0, 0x100000, RZ ;  /* 0x0010000000007824 */ /* 0x000fe200078e00ff */
[----:B------:R-:W-:-:S04]  /*10530*/  LEA R2, R2, 0x3b800000, 0x17 ;  /* 0x3b80000002027811 */ /* 0x000fc800078eb8ff */
[----:B------:R-:W-:-:S07]  /*10540*/  LOP3.LUT R0, R2, R0, R7, 0xfe, !PT ;  /* 0x0000000002007212 */ /* 0x000fce00078efe07 */
.L_x_27617:
[----:B------:R-:W-:Y:S05]  /*10550*/  BSYNC.RECONVERGENT B0 ;  /* 0x0000000000007941 */ /* 0x000fea0003800200 */
.L_x_27616:
[----:B------:R-:W-:Y:S01]  /*10560*/  F2FP.BF16.F32.PACK_AB R0, RZ, R0 ;  /* 0x00000000ff00723e */ /* 0x000fe200000010ff */
[----:B------:R-:W-:Y:S06]  /*10570*/  BRA `(.L_x_27601) ;  /* 0x0000000400187947 */ /* 0x000fec0003800000 */
.L_x_27614:
        /* <DEDUP_REMOVED lines=21> */
.L_x_27623:
[----:B------:R-:W-:Y:S05]  /*106d0*/  BSYNC.RECONVERGENT B1 ;  /* 0x0000000000017941 */ /* 0x000fea0003800200 */
.L_x_27622:
[----:B------:R-:W-:Y:S02]  /*106e0*/  SHF.L.U32 R0, R0, 0x15, RZ ;  /* 0x0000001500007819 */ /* 0x000fe400000006ff */
[----:B------:R-:W-:-:S04]  /*106f0*/  LEA R2, R2, 0x37800000, 0x17 ;  /* 0x3780000002027811 */ /* 0x000fc800078eb8ff */
[----:B------:R-:W-:-:S07]  /*10700*/  LOP3.LUT R0, R2, R0, R7, 0xfe, !PT ;  /* 0x0000000002007212 */ /* 0x000fce00078efe07 */
.L_x_27621:
[----:B------:R-:W-:Y:S05]  /*10710*/  BSYNC.RECONVERGENT B0 ;  /* 0x0000000000007941 */ /* 0x000fea0003800200 */
.L_x_27620:
[----:B------:R-:W-:Y:S01]  /*10720*/  F2FP.BF16.F32.PACK_AB R0, RZ, R0 ;  /* 0x00000000ff00723e */ /* 0x000fe200000010ff */
[----:B------:R-:W-:Y:S06]  /*10730*/  BRA `(.L_x_27601) ;  /* 0x0000000000a87947 */ /* 0x000fec0003800000 */
.L_x_27613:
        /* <DEDUP_REMOVED lines=14> */
.L_x_27627:
[----:B------:R-:W-:Y:S05]  /*10820*/  BSYNC.RECONVERGENT B0 ;  /* 0x0000000000007941 */ /* 0x000fea0003800200 */
.L_x_27626:
[----:B------:R-:W-:Y:S01]  /*10830*/  F2FP.BF16.F32.PACK_AB R0, RZ, R0 ;  /* 0x00000000ff00723e */ /* 0x000fe200000010ff */
[----:B------:R-:W-:Y:S06]  /*10840*/  BRA `(.L_x_27601) ;  /* 0x0000000000647947 */ /* 0x000fec0003800000 */
.L_x_27600:
        /* <DEDUP_REMOVED lines=16> */
.L_x_27628:
[----:B------:R-:W-:Y:S01]  /*10950*/  PRMT R0, RZ, 0x7610, R0 ;  /* 0x00007610ff007816 */ /* 0x000fe20000000000 */
[----:B------:R-:W-:Y:S06]  /*10960*/  BRA `(.L_x_27601) ;  /* 0x00000000001c7947 */ /* 0x000fec0003800000 */
.L_x_27625:
[----:B------:R-:W2:Y:S02]  /*10970*/  LDG.E.64 R2, desc[UR36][R2.64] ;  /* 0x0000002402027981 */ /* 0x000ea4000c1e1b00 */
[----:B--2---:R-:W0:Y:S02]  /*10980*/  I2F.U64 R0, R2 ;  /* 0x0000000200007312 */ /* 0x004e240000301000 */
[----:B0-----:R-:W-:Y:S01]  /*10990*/  F2FP.BF16.F32.PACK_AB R0, RZ, R0 ;  /* 0x00000000ff00723e */ /* 0x001fe200000010ff */
[----:B------:R-:W-:Y:S06]  /*109a0*/  BRA `(.L_x_27601) ;  /* 0x00000000000c7947 */ /* 0x000fec0003800000 */
.L_x_27624:
[----:B------:R-:W2:Y:S02]  /*109b0*/  LDG.E R2, desc[UR36][R2.64] ;  /* 0x0000002402027981 */ /* 0x000ea4000c1e1900 */
[----:B--2---:R-:W-:-:S04]  /*109c0*/  I2FP.F32.U32 R0, R2 ;  /* 0x0000000200007245 */ /* 0x004fc80000201000 */
[----:B------:R-:W-:-:S07]  /*109d0*/  F2FP.BF16.F32.PACK_AB R0, RZ, R0 ;  /* 0x00000000ff00723e */ /* 0x000fce00000010ff */
.L_x_27601:
        /* <DEDUP_REMOVED lines=10> */
.L_x_27630:
[----:B------:R-:W-:Y:S05]  /*10a80*/  BSYNC.RECONVERGENT B0 ;  /* 0x0000000000007941 */ /* 0x000fea0003800200 */
.L_x_27629:
        /* <DEDUP_REMOVED lines=15> */
.L_x_27634:
[----:B------:R-:W-:-:S06]  /*10b80*/  IMAD.U32 R3, R19, 0x10000, RZ ;  /* 0x0001000013037824 */ /* 0x000fcc00078e00ff */
[----:B------:R-:W0:Y:S02]  /*10b90*/  F2I.S64.TRUNC R2, R3 ;  /* 0x0000000300027311 */ /* 0x000e24000020d900 */
[----:B0-----:R-:W-:Y:S01]  /*10ba0*/  STG.E.U8 desc[UR36][R16.64], R2 ;  /* 0x0000000210007986 */ /* 0x001fe2000c101124 */
[----:B------:R-:W-:Y:S05]  /*10bb0*/  EXIT ;  /* 0x000000000000794d */ /* 0x000fea0003800000 */
.L_x_27633:
        /* <DEDUP_REMOVED lines=10> */
.L_x_27637:
[----:B------:R-:W-:-:S06]  /*10c60*/  SHF.L.U32 R19, R19, 0x10, RZ ;  /* 0x0000001013137819 */ /* 0x000fcc00000006ff */
[----:B------:R-:W0:Y:S02]  /*10c70*/  F2I.FTZ.TRUNC.NTZ R19, R19 ;  /* 0x0000001300137305 */ /* 0x000e24000021f100 */
[----:B0-----:R-:W-:Y:S01]  /*10c80*/  STG.E desc[UR36][R16.64], R19 ;  /* 0x0000001310007986 */ /* 0x001fe2000c101924 */
[----:B------:R-:W-:Y:S05]  /*10c90*/  EXIT ;  /* 0x000000000000794d */ /* 0x000fea0003800000 */
.L_x_27636:
[----:B------:R-:W-:-:S06]  /*10ca0*/  IMAD.U32 R19, R19, 0x10000, RZ ;  /* 0x0001000013137824 */ /* 0x000fcc00078e00ff */
[----:B------:R-:W0:Y:S02]  /*10cb0*/  F2I.FTZ.TRUNC.NTZ R19, R19 ;  /* 0x0000001300137305 */ /* 0x000e24000021f100 */
[----:B0-----:R-:W-:Y:S01]  /*10cc0*/  STG.E.U16 desc[UR36][R16.64], R19 ;  /* 0x0000001310007986 */ /* 0x001fe2000c101524 */
[----:B------:R-:W-:Y:S05]  /*10cd0*/  EXIT ;  /* 0x000000000000794d */ /* 0x000fea0003800000 */
.L_x_27632:
        /* <DEDUP_REMOVED lines=9> */
.L_x_27639:
[----:B------:R-:W-:-:S05]  /*10d70*/  IMAD.U32 R0, R19, 0x10000, RZ ;  /* 0x0001000013007824 */ /* 0x000fca00078e00ff */
[----:B------:R-:W-:-:S05]  /*10d80*/  F2FP.F16.F32.PACK_AB R0, RZ, R0 ;  /* 0x00000000ff00723e */ /* 0x000fca00000000ff */
[----:B------:R-:W-:Y:S01]  /*10d90*/  STG.E.U16 desc[UR36][R16.64], R0 ;  /* 0x0000000010007986 */ /* 0x000fe2000c101524 */
[----:B------:R-:W-:Y:S05]  /*10da0*/  EXIT ;  /* 0x000000000000794d */ /* 0x000fea0003800000 */
.L_x_27638:
        /* <DEDUP_REMOVED lines=10> */
.L_x_27641:
[----:B------:R-:W-:-:S04]  /*10e50*/  SHF.L.U32 R19, R19, 0x10, RZ ;  /* 0x0000001013137819 */ /* 0x000fc800000006ff */
[----:B------:R-:W-:-:S04]  /*10e60*/  F2FP.F16.F32.PACK_AB R3, RZ, R19 ;  /* 0x00000013ff03723e */ /* 0x000fc800000000ff */
[----:B------:R-:W-:-:S05]  /*10e70*/  PRMT R3, R3, 0x5410, RZ ;  /* 0x0000541003037816 */ /* 0x000fca00000000ff */
[----:B------:R-:W-:Y:S01]  /*10e80*/  STG.E desc[UR36][R16.64], R3 ;  /* 0x0000000310007986 */ /* 0x000fe2000c101924 */
[----:B------:R-:W-:Y:S05]  /*10e90*/  EXIT ;  /* 0x000000000000794d */ /* 0x000fea0003800000 */
.L_x_27640:
[----:B------:R-:W-:-:S04]  /*10ea0*/  IMAD.U32 R2, R19, 0x10000, RZ ;  /* 0x0001000013027824 */ /* 0x000fc800078e00ff */
[----:B------:R-:W-:-:S06]  /*10eb0*/  FMUL.FTZ R2, R2, 1 ;  /* 0x3f80000002027820 */ /* 0x000fcc0000410000 */
[----:B------:R-:W0:Y:S02]  /*10ec0*/  F2F.F64.F32 R2, R2 ;  /* 0x0000000200027310 */ /* 0x000e240000201800 */
[----:B0-----:R-:W-:Y:S01]  /*10ed0*/  STG.E.64 desc[UR36][R16.64], R2 ;  /* 0x0000000210007986 */ /* 0x001fe2000c101b24 */
[----:B------:R-:W-:Y:S05]  /*10ee0*/  EXIT ;  /* 0x000000000000794d */ /* 0x000fea0003800000 */
.L_x_27631:
        /* <DEDUP_REMOVED lines=14> */
.L_x_27645:
        /* <DEDUP_REMOVED lines=17> */
.L_x_27648:
[----:B------:R-:W-:-:S04]  /*110e0*/  SHF.R.U32.HI R3, RZ, 0x18, R3 ;  /* 0x00000018ff037819 */ /* 0x000fc80000011603 */
[----:B------:R-:W-:-:S04]  /*110f0*/  LOP3.LUT R0, R0, 0x80, R3, 0xf8, !PT ;  /* 0x0000008000007812 */ /* 0x000fc800078ef803 */
[----:B------:R-:W-:-:S07]  /*11100*/  PRMT R8, R0, 0x7610, R8 ;  /* 0x0000761000087816 */ /* 0x000fce0000000008 */
.L_x_27647:
[----:B------:R-:W-:Y:S05]  /*11110*/  BSYNC.RECONVERGENT B0 ;  /* 0x0000000000007941 */ /* 0x000fea0003800200 */
.L_x_27646:
[----:B------:R-:W-:Y:S01]  /*11120*/  STG.E.U8 desc[UR36][R16.64], R8 ;  /* 0x0000000810007986 */ /* 0x000fe2000c101124 */
[----:B------:R-:W-:Y:S05]  /*11130*/  EXIT ;  /* 0x000000000000794d */ /* 0x000fea0003800000 */
.L_x_27644:
        /* <DEDUP_REMOVED lines=17> */
.L_x_27651:
[----:B------:R-:W-:-:S04]  /*11250*/  SHF.R.U32.HI R3, RZ, 0x18, R3 ;  /* 0x00000018ff037819 */ /* 0x000fc80000011603 */
[----:B------:R-:W-:-:S04]  /*11260*/  LOP3.LUT R0, R0, 0x80, R3, 0xf8, !PT ;  /* 0x0000008000007812 */ /* 0x000fc800078ef803 */
[----:B------:R-:W-:-:S07]  /*11270*/  PRMT R8, R0, 0x7610, R8 ;  /* 0x0000761000087816 */ /* 0x000fce0000000008 */
.L_x_27650:
[----:B------:R-:W-:Y:S05]  /*11280*/  BSYNC.RECONVERGENT B0 ;  /* 0x0000000000007941 */ /* 0x000fea0003800200 */
.L_x_27649:
[----:B------:R-:W-:Y:S01]  /*11290*/  STG.E.U8 desc[UR36][R16.64], R8 ;  /* 0x0000000810007986 */ /* 0x000fe2000c101124 */
[----:B------:R-:W-:Y:S05]  /*112a0*/  EXIT ;  /* 0x000000000000794d */ /* 0x000fea0003800000 */
.L_x_27643:
        /* <DEDUP_REMOVED lines=22> */
.L_x_27653:
[----:B------:R-:W-:-:S06]  /*11410*/  SHF.L.U32 R2, R19, 0x10, RZ ;  /* 0x0000001013027819 */ /* 0x000fcc00000006ff */
[----:B------:R-:W0:Y:S02]  /*11420*/  F2I.U64.TRUNC R2, R2 ;  /* 0x0000000200027311 */ /* 0x000e24000020d800 */
[----:B0-----:R-:W-:Y:S01]  /*11430*/  STG.E.64 desc[UR36][R16.64], R2 ;  /* 0x0000000210007986 */ /* 0x001fe2000c101b24 */
[----:B------:R-:W-:Y:S05]  /*11440*/  EXIT ;  /* 0x000000000000794d */ /* 0x000fea0003800000 */
.L_x_27652:
[----:B------:R-:W-:-:S06]  /*11450*/  IMAD.U32 R19, R19, 0x10000, RZ ;  /* 0x0001000013137824 */ /* 0x000fcc00078e00ff */
[----:B------:R-:W0:Y:S02]  /*11460*/  F2I.FTZ.U32.TRUNC.NTZ R19, R19 ;  /* 0x0000001300137305 */ /* 0x000e24000021f000 */
[----:B0-----:R-:W-:Y:S01]  /*11470*/  STG.E desc[UR36][R16.64], R19 ;  /* 0x0000001310007986 */ /* 0x001fe2000c101924 */
[----:B------:R-:W-:Y:S05]  /*11480*/  EXIT ;  /* 0x000000000000794d */ /* 0x000fea0003800000 */
.L_x_27642:
        /* <DEDUP_REMOVED lines=11> */
.L_x_27655:
[----:B------:R-:W-:Y:S01]  /*11540*/  IMAD.U32 R19, R19, 0x10000, RZ ;  /* 0x0001000013137824 */ /* 0x000fe200078e00ff */
[----:B------:R-:W-:-:S03]  /*11550*/  CS2R R6, SRZ ;  /* 0x0000000000067805 */ /* 0x000fc6000001ff00 */
[----:B------:R-:W-:-:S06]  /*11560*/  FMUL.FTZ R4, R19, 1 ;  /* 0x3f80000013047820 */ /* 0x000fcc0000410000 */
[----:B------:R-:W0:Y:S02]  /*11570*/  F2F.F64.F32 R4, R4 ;  /* 0x0000000400047310 */ /* 0x000e240000201800 */
[----:B0-----:R-:W-:Y:S01]  /*11580*/  STG.E.128 desc[UR36][R16.64], R4 ;  /* 0x0000000410007986 */ /* 0x001fe2000c101d24 */
[----:B------:R-:W-:Y:S05]  /*11590*/  EXIT ;  /* 0x000000000000794d */ /* 0x000fea0003800000 */
.L_x_27654:
[----:B------:R-:W-:-:S09]  /*115a0*/  UISETP.NE.AND UP0, UPT, UR4, 0xf, UPT ;  /* 0x0000000f0400788c */ /* 0x000fd2000bf05270 */
[----:B------:R-:W-:Y:S05]  /*115b0*/  BRA.U !UP0, `(.L_x_27656) ;  /* 0x0000000108e87547 */ /* 0x000fea000b800000 */
[----:B------:R-:W-:-:S09]  /*115c0*/  UISETP.NE.AND UP0, UPT, UR4, 0x17, UPT ;  /* 0x000000170400788c */ /* 0x000fd2000bf05270 */
[----:B------:R-:W-:Y:S05]  /*115d0*/  BRA.U !UP0, `(.L_x_27657) ;  /* 0x0000000108907547 */ /* 0x000fea000b800000 */
[----:B------:R-:W-:-:S09]  /*115e0*/  UISETP.NE.AND UP0, UPT, UR4, 0x18, UPT ;  /* 0x000000180400788c */ /* 0x000fd2000bf05270 */
[----:B------:R-:W-:Y:S05]  /*115f0*/  BRA.U !UP0, `(.L_x_27658) ;  /* 0x0000000108447547 */ /* 0x000fea000b800000 */
.L_x_27635:
        /* <DEDUP_REMOVED lines=16> */
.L_x_27659:
[----:B------:R-:W-:Y:S05]  /*11700*/  EXIT ;  /* 0x000000000000794d */ /* 0x000fea0003800000 */
.L_x_27658:
        /* <DEDUP_REMOVED lines=13> */
.L_x_27661:
[----:B------:R-:W-:Y:S05]  /*117e0*/  BSYNC.RECONVERGENT B0 ;  /* 0x0000000000007941 */ /* 0x000fea0003800200 */
.L_x_27660:
[----:B------:R-:W-:-:S05]  /*117f0*/  LOP3.LUT R3, R0, 0x80, R3, 0xf8, !PT ;  /* 0x0000008000037812 */ /* 0x000fca00078ef803 */
[----:B------:R-:W-:Y:S01]  /*11800*/  STG.E.U8 desc[UR36][R16.64], R3 ;  /* 0x0000000310007986 */ /* 0x000fe2000c101124 */
[----:B------:R-:W-:Y:S05]  /*11810*/  EXIT ;  /* 0x000000000000794d */ /* 0x000fea0003800000 */
.L_x_27657:
        /* <DEDUP_REMOVED lines=12> */
.L_x_27663:
[----:B------:R-:W-:Y:S01]  /*118e0*/  IMAD.MOV.U32 R0, RZ, RZ, 0x7f ;  /* 0x0000007fff007424 */ /* 0x000fe200078e00ff */
[----:B------:R-:W-:-:S04]  /*118f0*/  ISETP.GT.U32.AND P0, PT, R2, 0x7f800000, PT ;  /* 0x7f8000000200780c */ /* 0x000fc80003f04070 */
[----:B------:R-:W-:-:S09]  /*11900*/  SEL R0, R0, 0x7c, P0 ;  /* 0x0000007c00007807 */ /* 0x000fd20000000000 */
.L_x_27664:
[----:B------:R-:W-:Y:S05]  /*11910*/  BSYNC.RECONVERGENT B0 ;  /* 0x0000000000007941 */ /* 0x000fea0003800200 */
.L_x_27662:
[----:B------:R-:W-:-:S04]  /*11920*/  SHF.R.U32.HI R3, RZ, 0x18, R3 ;  /* 0x00000018ff037819 */ /* 0x000fc80000011603 */
[----:B------:R-:W-:-:S05]  /*11930*/  LOP3.LUT R3, R0, 0x80, R3, 0xf8, !PT ;  /* 0x0000008000037812 */ /* 0x000fca00078ef803 */
[----:B------:R-:W-:Y:S01]  /*11940*/  STG.E.U8 desc[UR36][R16.64], R3 ;  /* 0x0000000310007986 */ /* 0x000fe2000c101124 */
[----:B------:R-:W-:Y:S05]  /*11950*/  EXIT ;  /* 0x000000000000794d */ /* 0x000fea0003800000 */
.L_x_27656:
[----:B------:R-:W-:Y:S01]  /*11960*/  STG.E.U16 desc[UR36][R16.64], R19 ;  /* 0x0000001310007986 */ /* 0x000fe2000c101524 */
[----:B------:R-:W-:Y:S05]  /*11970*/  EXIT ;  /* 0x000000000000794d */ /* 0x000fea0003800000 */
.L_x_27665:
        /* <DEDUP_REMOVED lines=16> */
.L_x_41929:


//--------------------- .text._ZN2at6native27unrolled_elementwise_kernelINS0_13BinaryFunctorIN3c108BFloat16ES4_S4_ZZZNS0_19maximum_kernel_cudaERNS_18TensorIteratorBaseEENKUlvE0_clEvENKUlvE2_clEvEUlS4_S4_E_EESt5arrayIPcLm3EELi4E23TrivialOffsetCalculatorILi2EjESE_ILi1EjENS0_6memory12LoadWithCastILi2EEENSH_13StoreWithCastILi1EEEEEviT_T0_T2_T3_T4_T5_ --------------------------
	.section	.text._ZN2at6native27unrolled_elementwise_kernelINS0_13BinaryFunctorIN3c108BFloat16ES4_S4_ZZZNS0_19maximum_kernel_cudaERNS_18TensorIteratorBaseEENKUlvE0_clEvENKUlvE2_clEvEUlS4_S4_E_EESt5arrayIPcLm3EELi4E23TrivialOffsetCalculatorILi2EjESE_ILi1EjENS0_6memory12LoadWithCastILi2EEENSH_13StoreWithCastILi1EEEEEviT_T0_T2_T3_T4_T5_,"ax",@progbits
	.align	128
        .global         _ZN2at6native27unrolled_elementwise_kernelINS0_13BinaryFunctorIN3c108BFloat16ES4_S4_ZZZNS0_19maximum_kernel_cudaERNS_18TensorIteratorBaseEENKUlvE0_clEvENKUlvE2_clEvEUlS4_S4_E_EESt5arrayIPcLm3EELi4E23TrivialOffsetCalculatorILi2EjESE_ILi1EjENS0_6memory12LoadWithCastILi2EEENSH_13StoreWithCastILi1EEEEEviT_T0_T2_T3_T4_T5_
        .type           _ZN2at6native27unrolled_elementwise_kernelINS0_13BinaryFunctorIN3c108BFloat16ES4_S4_ZZZNS0_19maximum_kernel_cudaERNS_18TensorIteratorBaseEENKUlvE0_clEvENKUlvE2_clEvEUlS4_S4_E_EESt5arrayIPcLm3EELi4E23TrivialOffsetCalculatorILi2EjESE_ILi1EjENS0_6memory12LoadWithCastILi2EEENSH_13StoreWithCastILi1EEEEEviT_T0_T2_T3_T4_T5_,@function
        .size           _ZN2at6native27unrolled_elementwise_kernelINS0_13BinaryFunctorIN3c108BFloat16ES4_S4_ZZZNS0_19maximum_kernel_cudaERNS_18TensorIteratorBaseEENKUlvE0_clEvENKUlvE2_clEvEUlS4_S4_E_EESt5arrayIPcLm3EELi4E23TrivialOffsetCalculatorILi2EjESE_ILi1EjENS0_6memory12LoadWithCastILi2EEENSH_13StoreWithCastILi1EEEEEviT_T0_T2_T3_T4_T5_,(.L_x_41930 - _ZN2at6native27unrolled_elementwise_kernelINS0_13BinaryFunctorIN3c108BFloat16ES4_S4_ZZZNS0_19maximum_kernel_cudaERNS_18TensorIteratorBaseEENKUlvE0_clEvENKUlvE2_clEvEUlS4_S4_E_EESt5arrayIPcLm3EELi4E23TrivialOffsetCalculatorILi2EjESE_ILi1EjENS0_6memory12LoadWithCastILi2EEENSH_13StoreWithCastILi1EEEEEviT_T0_T2_T3_T4_T5_)
        .other          _ZN2at6native27unrolled_elementwise_kernelINS0_13BinaryFunctorIN3c108BFloat16ES4_S4_ZZZNS0_19maximum_kernel_cudaERNS_18TensorIteratorBaseEENKUlvE0_clEvENKUlvE2_clEvEUlS4_S4_E_EESt5arrayIPcLm3EELi4E23TrivialOffsetCalculatorILi2EjESE_ILi1EjENS0_6memory12LoadWithCastILi2EEENSH_13StoreWithCastILi1EEEEEviT_T0_T2_T3_T4_T5_,@"STO_CUDA_ENTRY STV_DEFAULT"
_ZN2at6native27unrolled_elementwise_kernelINS0_13BinaryFunctorIN3c108BFloat16ES4_S4_ZZZNS0_19maximum_kernel_cudaERNS_18TensorIteratorBaseEENKUlvE0_clEvENKUlvE2_clEvEUlS4_S4_E_EESt5arrayIPcLm3EELi4E23TrivialOffsetCalculatorILi2EjESE_ILi1EjENS0_6memory12LoadWithCastILi2EEENSH_13StoreWithCastILi1EEEEEviT_T0_T2_T3_T4_T5_:
.text._ZN2at6native27unrolled_elementwise_kernelINS0_13BinaryFunctorIN3c108BFloat16ES4_S4_ZZZNS0_19maximum_kernel_cudaERNS_18TensorIteratorBaseEENKUlvE0_clEvENKUlvE2_clEvEUlS4_S4_E_EESt5arrayIPcLm3EELi4E23TrivialOffsetCalculatorILi2EjESE_ILi1EjENS0_6memory12LoadWithCastILi2EEENSH_13StoreWithCastILi1EEEEEviT_T0_T2_T3_T4_T5_:
        /* <DEDUP_REMOVED lines=36> */
.L_x_27671:
[----:B------:R-:W2:Y:S02]  /*0240*/  LDG.E.U8 R4, desc[UR36][R4.64] ;  /* 0x0000002404047981 */ /* 0x000ea4000c1e1100 */
[----:B--2---:R-:W-:-:S04]  /*0250*/  I2FP.F32.U32 R0, R4 ;  /* 0x0000000400007245 */ /* 0x004fc80000201000 */
[----:B------:R-:W-:-:S04]  /*0260*/  F2FP.BF16.F32.PACK_AB R0, RZ, R0 ;  /* 0x00000000ff00723e */ /* 0x000fc800000010ff */
[----:B------:R-:W-:Y:S01]  /*0270*/  PRMT R28, R0, 0x7610, R28 ;  /* 0x00007610001c7816 */ /* 0x000fe2000000001c */
[----:B------:R-:W-:Y:S06]  /*0280*/  BRA `(.L_x_27673) ;  /* 0x0000000c00c47947 */ /* 0x000fec0003800000 */
.L_x_27670:
        /* <DEDUP_REMOVED lines=11> */
.L_x_27675:
[----:B------:R-:W2:Y:S02]  /*0340*/  LDG.E R4, desc[UR36][R4.64] ;  /* 0x0000002404047981 */ /* 0x000ea4000c1e1900 */
[----:B--2---:R-:W-:-:S04]  /*0350*/  I2FP.F32.S32 R0, R4 ;  /* 0x0000000400007245 */ /* 0x004fc80000201400 */
[----:B------:R-:W-:-:S04]  /*0360*/  F2FP.BF16.F32.PACK_AB R0, RZ, R0 ;  /* 0x00000000ff00723e */ /* 0x000fc800000010ff */
[----:B------:R-:W-:Y:S01]  /*0370*/  PRMT R28, R0, 0x7610, R28 ;  /* 0x00007610001c7816 */ /* 0x000fe2000000001c */
[----:B------:R-:W-:Y:S06]  /*0380*/  BRA `(.L_x_27673) ;  /* 0x0000000c00847947 */ /* 0x000fec0003800000 */
.L_x_27674:
[----:B------:R-:W2:Y:S02]  /*0390*/  LDG.E.U16 R4, desc[UR36][R4.64] ;  /* 0x0000002404047981 */ /* 0x000ea4000c1e1500 */
[----:B--2---:R-:W0:Y:S02]  /*03a0*/  I2F.S16 R0, R4 ;  /* 0x0000000400007306 */ /* 0x004e240000101400 */
[----:B0-----:R-:W-:-:S04]  /*03b0*/  F2FP.BF16.F32.PACK_AB R0, RZ, R0 ;  /* 0x00000000ff00723e */ /* 0x001fc800000010ff */
[----:B------:R-:W-:Y:S01]  /*03c0*/  PRMT R28, R0, 0x7610, R28 ;  /* 0x00007610001c7816 */ /* 0x000fe2000000001c */
[----:B------:R-:W-:Y:S06]  /*03d0*/  BRA `(.L_x_27673) ;  /* 0x0000000c00707947 */ /* 0x000fec0003800000 */
.L_x_27669:
        /* <DEDUP_REMOVED lines=9> */
.L_x_27677:
[----:B------:R-:W2:Y:S02]  /*0470*/  LDG.E.U16 R0, desc[UR36][R4.64] ;  /* 0x0000002404007981 */ /* 0x000ea4000c1e1500 */
[----:B--2---:R-:W-:-:S05]  /*0480*/  HADD2.F32 R0, -RZ, R0.H0_H0 ;  /* 0x20000000ff007230 */ /* 0x004fca0000004100 */
[----:B------:R-:W-:-:S04]  /*0490*/  F2FP.BF16.F32.PACK_AB R0, RZ, R0 ;  /* 0x00000000ff00723e */ /* 0x000fc800000010ff */
[----:B------:R-:W-:Y:S01]  /*04a0*/  PRMT R28, R0, 0x7610, R28 ;  /* 0x00007610001c7816 */ /* 0x000fe2000000001c */
[----:B------:R-:W-:Y:S06]  /*04b0*/  BRA `(.L_x_27673) ;  /* 0x0000000c00387947 */ /* 0x000fec0003800000 */
.L_x_27676:
        /* <DEDUP_REMOVED lines=9> */
.L_x_27679:
[----:B------:R-:W2:Y:S02]  /*0550*/  LDG.E.U16 R4, desc[UR36][R4.64] ;  /* 0x0000002404047981 */ /* 0x000ea4000c1e1500 */
[----:B--2---:R-:W-:-:S05]  /*0560*/  HADD2.F32 R0, -RZ, R4.H0_H0 ;  /* 0x20000004ff007230 */ /* 0x004fca0000004100 */
[----:B------:R-:W-:-:S04]  /*0570*/  F2FP.BF16.F32.PACK_AB R0, RZ, R0 ;  /* 0x00000000ff00723e */ /* 0x000fc800000010ff */
[----:B------:R-:W-:Y:S01]  /*0580*/  PRMT R28, R0, 0x7610, R28 ;  /* 0x00007610001c7816 */ /* 0x000fe2000000001c */
[----:B------:R-:W-:Y:S06]  /*0590*/  BRA `(.L_x_27673) ;  /* 0x0000000c00007947 */ /* 0x000fec0003800000 */
.L_x_27678:
        /* <DEDUP_REMOVED lines=9> */
.L_x_27668:
        /* <DEDUP_REMOVED lines=14> */
.L_x_27682:
        /* <DEDUP_REMOVED lines=9> */
.L_x_27681:
        /* <DEDUP_REMOVED lines=27> */
.L_x_27684:
        /* <DEDUP_REMOVED lines=15> */
.L_x_27683:
[----:B------:R0:W5:Y:S01]  /*0a40*/  LDG.E.U16 R28, desc[UR36][R4.64] ;  /* 0x00000024041c7981 */ /* 0x000162000c1e1500 */
[----:B------:R-:W-:Y:S05]  /*0a50*/  BRA `(.L_x_27673) ;  /* 0x0000000400d07947 */ /* 0x000fea0003800000 */
.L_x_27680:
        /* <DEDUP_REMOVED lines=13> */
.L_x_27687:
        /* <DEDUP_REMOVED lines=21> */
.L_x_27691:
[----:B------:R-:W-:Y:S05]  /*0c80*/  BSYNC.RECONVERGENT B1 ;  /* 0x0000000000017941 */ /* 0x000fea0003800200 */
.L_x_27690:
[----:B------:R-:W-:Y:S01]  /*0c90*/  IMAD.SHL.U32 R0, R0, 0x100000, RZ ;  /* 0x0010000000007824 */ /* 0x000fe200078e00ff */
[----:B------:R-:W-:-:S04]  /*0ca0*/  LEA R3, R3, 0x3b800000, 0x17 ;  /* 0x3b80000003037811 */ /* 0x000fc800078eb8ff */
[----:B------:R-:W-:-:S07]  /*0cb0*/  LOP3.LUT R0, R3, R0, R7, 0xfe, !PT ;  /* 0x0000000003007212 */ /* 0x000fce00078efe07 */
.L_x_27689:
[----:B------:R-:W-:Y:S05]  /*0cc0*/  BSYNC.RECONVERGENT B0 ;  /* 0x0000000000007941 */ /* 0x000fea0003800200 */
.L_x_27688:
[----:B------:R-:W-:-:S04]  /*0cd0*/  F2FP.BF16.F32.PACK_AB R0, RZ, R0 ;  /* 0x00000000ff00723e */ /* 0x000fc800000010ff */
[----:B------:R-:W-:Y:S01]  /*0ce0*/  PRMT R28, R0, 0x7610, R28 ;  /* 0x00007610001c7816 */ /* 0x000fe2000000001c */
[----:B------:R-:W-:Y:S06]  /*0cf0*/  BRA `(.L_x_27673) ;  /* 0x0000000400287947 */ /* 0x000fec0003800000 */
.L_x_27686:
        /* <DEDUP_REMOVED lines=21> */
.L_x_27695:
[----:B------:R-:W-:Y:S05]  /*0e50*/  BSYNC.RECONVERGENT B1 ;  /* 0x0000000000017941 */ /* 0x000fea0003800200 */
.L_x_27694:
[----:B------:R-:W-:Y:S01]  /*0e60*/  IMAD.SHL.U32 R0, R0, 0x200000, RZ ;  /* 0x0020000000007824 */ /* 0x000fe200078e00ff */
[----:B------:R-:W-:-:S04]  /*0e70*/  LEA R3, R3, 0x37800000, 0x17 ;  /* 0x3780000003037811 */ /* 0x000fc800078eb8ff */
[----:B------:R-:W-:-:S07]  /*0e80*/  LOP3.LUT R0, R3, R0, R7, 0xfe, !PT ;  /* 0x0000000003007212 */ /* 0x000fce00078efe07 */
.L_x_27693:
[----:B------:R-:W-:Y:S05]  /*0e90*/  BSYNC.RECONVERGENT B0 ;  /* 0x0000000000007941 */ /* 0x000fea0003800200 */
.L_x_27692:
[----:B------:R-:W-:-:S04]  /*0ea0*/  F2FP.BF16.F32.PACK_AB R0, RZ, R0 ;  /* 0x00000000ff00723e */ /* 0x000fc800000010ff */
[----:B------:R-:W-:Y:S01]  /*0eb0*/  PRMT R28, R0, 0x7610, R28 ;  /* 0x00007610001c7816 */ /* 0x000fe2000000001c */
[----:B------:R-:W-:Y:S06]  /*0ec0*/  BRA `(.L_x_27673) ;  /* 0x0000000000b47947 */ /* 0x000fec0003800000 */
.L_x_27685:
[----:B------:R-:W-:-:S09]  /*0ed0*/  UISETP.NE.AND UP0, UPT, UR4, 0x1c, UPT ;  /* 0x0000001c0400788c */ /* 0x000fd2000bf05270 */
[----:B------:R-:W-:Y:S05]  /*0ee0*/  BRA.U !UP0, `(.L_x_27696) ;  /* 0x00000001089c7547 */ /* 0x000fea000b800000 */
[----:B------:R-:W-:-:S09]  /*0ef0*/  UISETP.NE.AND UP0, UPT, UR4, 0x1d, UPT ;  /* 0x0000001d0400788c */ /* 0x000fd2000bf05270 */
[----:B------:R-:W-:Y:S05]  /*0f00*/  BRA.U !UP0, `(.L_x_27697) ;  /* 0x0000000108807547 */ /* 0x000fea000b800000 */
[----:B------:R-:W-:-:S09]  /*0f10*/  UISETP.NE.AND UP0, UPT, UR4, 0x2c, UPT ;  /* 0x0000002c0400788c */ /* 0x000fd2000bf05270 */
[----:B------:R-:W-:Y:S05]  /*0f20*/  BRA.U !UP0, `(.L_x_27698) ;  /* 0x0000000108487547 */ /* 0x000fea000b800000 */
.L_x_27672:
        /* <DEDUP_REMOVED lines=16> */
.L_x_27699:
[----:B------:R-:W-:Y:S01]  /*1030*/  PRMT R28, RZ, 0x7610, R28 ;  /* 0x00007610ff1c7816 */ /* 0x000fe2000000001c */
[----:B------:R-:W-:Y:S06]  /*1040*/  BRA `(.L_x_27673) ;  /* 0x0000000000547947 */ /* 0x000fec0003800000 */
.L_x_27698:
        /* <DEDUP_REMOVED lines=8> */
.L_x_27701:
[----:B------:R-:W-:Y:S05]  /*10d0*/  BSYNC.RECONVERGENT B0 ;  /* 0x0000000000007941 */ /* 0x000fea0003800200 */
.L_x_27700:
[----:B------:R-:W-:-:S04]  /*10e0*/  F2FP.BF16.F32.PACK_AB R0, RZ, R0 ;  /* 0x00000000ff00723e */ /* 0x000fc800000010ff */
[----:B------:R-:W-:Y:S01]  /*10f0*/  PRMT R28, R0, 0x7610, R28 ;  /* 0x00007610001c7816 */ /* 0x000fe2000000001c */
[----:B------:R-:W-:Y:S06]  /*1100*/  BRA `(.L_x_27673) ;  /* 0x0000000000247947 */ /* 0x000fec0003800000 */
.L_x_27697:
[----:B------:R-:W2:Y:S02]  /*1110*/  LDG.E.64 R4, desc[UR36][R4.64] ;  /* 0x0000002404047981 */ /* 0x000ea4000c1e1b00 */
[----:B--2---:R-:W0:Y:S02]  /*1120*/  I2F.U64 R0, R4 ;  /* 0x0000000400007312 */ /* 0x004e240000301000 */
[----:B0-----:R-:W-:-:S04]  /*1130*/  F2FP.BF16.F32.PACK_AB R0, RZ, R0 ;  /* 0x00000000ff00723e */ /* 0x001fc800000010ff */
[----:B------:R-:W-:Y:S01]  /*1140*/  PRMT R28, R0, 0x7610, R28 ;  /* 0x00007610001c7816 */ /* 0x000fe2000000001c */
[----:B------:R-:W-:Y:S06]  /*1150*/  BRA `(.L_x_27673) ;  /* 0x0000000000107947 */ /* 0x000fec0003800000 */
.L_x_27696:
[----:B------:R-:W2:Y:S02]  /*1160*/  LDG.E R4, desc[UR36][R4.64] ;  /* 0x0000002404047981 */ /* 0x000ea4000c1e1900 */
[----:B--2---:R-:W-:-:S04]  /*1170*/  I2FP.F32.U32 R0, R4 ;  /* 0x0000000400007245 */ /* 0x004fc80000201000 */
[----:B------:R-:W-:-:S04]  /*1180*/  F2FP.BF16.F32.PACK_AB R0, RZ, R0 ;  /* 0x00000000ff00723e */ /* 0x000fc800000010ff */
[----:B------:R-:W-:-:S07]  /*1190*/  PRMT R28, R0, 0x7610, R28 ;  /* 0x00007610001c7816 */ /* 0x000fce000000001c */
.L_x_27673:
        /* <DEDUP_REMOVED lines=21> */
.L_x_27705:
[----:B------:R-:W2:Y:S02]  /*12f0*/  LDG.E.U8 R4, desc[UR36][R4.64] ;  /* 0x0000002404047981 */ /* 0x000ea4000c1e1100 */
[----:B--2---:R-:W-:-:S04]  /*1300*/  I2FP.F32.U32 R0, R4 ;  /* 0x0000000400007245 */ /* 0x004fc80000201000 */
[----:B------:R-:W-:-:S04]  /*1310*/  F2FP.BF16.F32.PACK_AB R0, RZ, R0 ;  /* 0x00000000ff00723e */ /* 0x000fc800000010ff */
[----:B------:R-:W-:Y:S01]  /*1320*/  PRMT R24, R0, 0x7610, R24 ;  /* 0x0000761000187816 */ /* 0x000fe20000000018 */
[----:B------:R-:W-:Y:S06]  /*1330*/  BRA `(.L_x_27707) ;  /* 0x0000000c00c47947 */ /* 0x000fec0003800000 */
.L_x_27704:
        /* <DEDUP_REMOVED lines=11> */
.L_x_27709:
[----:B------:R-:W2:Y:S02]  /*13f0*/  LDG.E R4, desc[UR36][R4.64] ;  /* 0x0000002404047981 */ /* 0x000ea4000c1e1900 */
[----:B--2---:R-:W-:-:S04]  /*1400*/  I2FP.F32.S32 R0, R4 ;  /* 0x0000000400007245 */ /* 0x004fc80000201400 */
[----:B------:R-:W-:-:S04]  /*1410*/  F2FP.BF16.F32.PACK_AB R0, RZ, R0 ;  /* 0x00000000ff00723e */ /* 0x000fc800000010ff */
[----:B------:R-:W-:Y:S01]  /*1420*/  PRMT R24, R0, 0x7610, R24 ;  /* 0x0000761000187816 */ /* 0x000fe20000000018 */
[----:B------:R-:W-:Y:S06]  /*1430*/  BRA `(.L_x_27707) ;  /* 0x0000000c00847947 */ /* 0x000fec0003800000 */
.L_x_27708:
[----:B------:R-:W2:Y:S02]  /*1440*/  LDG.E.U16 R4, desc[UR36][R4.64] ;  /* 0x0000002404047981 */ /* 0x000ea4000c1e1500 */
[----:B--2---:R-:W0:Y:S02]  /*1450*/  I2F.S16 R0, R4 ;  /* 0x0000000400007306 */ /* 0x004e240000101400 */
[----:B0-----:R-:W-:-:S04]  /*1460*/  F2FP.BF16.F32.PACK_AB R0, RZ, R0 ;  /* 0x00000000ff00723e */ /* 0x001fc800000010ff */
[----:B------:R-:W-:Y:S01]  /*1470*/  PRMT R24, R0, 0x7610, R24 ;  /* 0x0000761000187816 */ /* 0x000fe20000000018 */
[----:B------:R-:W-:Y:S06]  /*1480*/  BRA `(.L_x_27707) ;  /* 0x0000000c00707947 */ /* 0x000fec0003800000 */
.L_x_27703:
        /* <DEDUP_REMOVED lines=9> */
.L_x_27711:
[----:B------:R-:W2:Y:S02]  /*1520*/  LDG.E.U16 R0, desc[UR36][R4.64] ;  /* 0x0000002404007981 */ /* 0x000ea4000c1e1500 */
[----:B--2---:R-:W-:-:S05]  /*1530*/  HADD2.F32 R0, -RZ, R0.H0_H0 ;  /* 0x20000000ff007230 */ /* 0x004fca0000004100 */
[----:B------:R-:W-:-:S04]  /*1540*/  F2FP.BF16.F32.PACK_AB R0, RZ, R0 ;  /* 0x00000000ff00723e */ /* 0x000fc800000010ff */
[----:B------:R-:W-:Y:S01]  /*1550*/  PRMT R24, R0, 0x7610, R24 ;  /* 0x0000761000187816 */ /* 0x000fe20000000018 */
[----:B------:R-:W-:Y:S06]  /*1560*/  BRA `(.L_x_27707) ;  /* 0x0000000c00387947 */ /* 0x000fec0003800000 */
.L_x_27710:
        /* <DEDUP_REMOVED lines=9> */
.L_x_27713:
[----:B------:R-:W2:Y:S02]  /*1600*/  LDG.E.U16 R4, desc[UR36][R4.64] ;  /* 0x0000002404047981 */ /* 0x000ea4000c1e1500 */
[----:B--2---:R-:W-:-:S05]  /*1610*/  HADD2.F32 R0, -RZ, R4.H0_H0 ;  /* 0x20000004ff007230 */ /* 0x004fca0000004100 */
[----:B------:R-:W-:-:S04]  /*1620*/  F2FP.BF16.F32.PACK_AB R0, RZ, R0 ;  /* 0x00000000ff00723e */ /* 0x000fc800000010ff */
[----:B------:R-:W-:Y:S01]  /*1630*/  PRMT R24, R0, 0x7610, R24 ;  /* 0x0000761000187816 */ /* 0x000fe20000000018 */
[----:B------:R-:W-:Y:S06]  /*1640*/  BRA `(.L_x_27707) ;  /* 0x0000000c00007947 */ /* 0x000fec0003800000 */
.L_x_27712:
        /* <DEDUP_REMOVED lines=9> */
.L_x_27702:
        /* <DEDUP_REMOVED lines=14> */
.L_x_27716:
        /* <DEDUP_REMOVED lines=9> */
.L_x_27715:
        /* <DEDUP_REMOVED lines=27> */
.L_x_27718:
        /* <DEDUP_REMOVED lines=15> */
.L_x_27717:
[----:B------:R0:W5:Y:S01]  /*1af0*/  LDG.E.U16 R24, desc[UR36][R4.64] ;  /* 0x0000002404187981 */ /* 0x000162000c1e1500 */
[----:B------:R-:W-:Y:S05]  /*1b00*/  BRA `(.L_x_27707) ;  /* 0x0000000400d07947 */ /* 0x000fea0003800000 */
.L_x_27714:
        /* <DEDUP_REMOVED lines=13> */
.L_x_27721:
        /* <DEDUP_REMOVED lines=21> */
.L_x_27725:
[----:B------:R-:W-:Y:S05]  /*1d30*/  BSYNC.RECONVERGENT B1 ;  /* 0x0000000000017941 */ /* 0x000fea0003800200 */
.L_x_27724:
[----:B------:R-:W-:Y:S01]  /*1d40*/  IMAD.SHL.U32 R0, R0, 0x100000, RZ ;  /* 0x0010000000007824 */ /* 0x000fe200078e00ff */
[----:B------:R-:W-:-:S04]  /*1d50*/  LEA R3, R3, 0x3b800000, 0x17 ;  /* 0x3b80000003037811 */ /* 0x000fc800078eb8ff */
[----:B------:R-:W-:-:S07]  /*1d60*/  LOP3.LUT R0, R3, R0, R7, 0xfe, !PT ;  /* 0x0000000003007212 */ /* 0x000fce00078efe07 */
.L_x_27723:
[----:B------:R-:W-:Y:S05]  /*1d70*/  BSYNC.RECONVERGENT B0 ;  /* 0x0000000000007941 */ /* 0x000fea0003800200 */
.L_x_27722:
[----:B------:R-:W-:-:S04]  /*1d80*/  F2FP.BF16.F32.PACK_AB R0, RZ, R0 ;  /* 0x00000000ff00723e */ /* 0x000fc800000010ff */
[----:B------:R-:W-:Y:S01]  /*1d90*/  PRMT R24, R0, 0x7610, R24 ;  /* 0x0000761000187816 */ /* 0x000fe20000000018 */
[----:B------:R-:W-:Y:S06]  /*1da0*/  BRA `(.L_x_27707) ;  /* 0x0000000400287947 */ /* 0x000fec0003800000 */
.L_x_27720:
        /* <DEDUP_REMOVED lines=21> */
.L_x_27729:
[----:B------:R-:W-:Y:S05]  /*1f00*/  BSYNC.RECONVERGENT B1 ;  /* 0x0000000000017941 */ /* 0x000fea0003800200 */
.L_x_27728:
[----:B------:R-:W-:Y:S01]  /*1f10*/  IMAD.SHL.U32 R0, R0, 0x200000, RZ ;  /* 0x0020000000007824 */ /* 0x000fe200078e00ff */
[----:B------:R-:W-:-:S04]  /*1f20*/  LEA R3, R3, 0x37800000, 0x17 ;  /* 0x3780000003037811 */ /* 0x000fc800078eb8ff */
[----:B------:R-:W-:-:S07]  /*1f30*/  LOP3.LUT R0, R3, R0, R7, 0xfe, !PT ;  /* 0x0000000003007212 */ /* 0x000fce00078efe07 */
.L_x_27727:
[----:B------:R-:W-:Y:S05]  /*1f40*/  BSYNC.RECONVERGENT B0 ;  /* 0x0000000000007941 */ /* 0x000fea0003800200 */
.L_x_27726:
[----:B------:R-:W-:-:S04]  /*1f50*/  F2FP.BF16.F32.PACK_AB R0, RZ, R0 ;  /* 0x00000000ff00723e */ /* 0x000fc800000010ff */
[----:B------:R-:W-:Y:S01]  /*1f60*/  PRMT R24, R0, 0x7610, R24 ;  /* 0x0000761000187816 */ /* 0x000fe20000000018 */
[----:B------:R-:W-:Y:S06]  /*1f70*/  BRA `(.L_x_27707) ;  /* 0x0000000000b47947 */ /* 0x000fec0003800000 */
.L_x_27719:
[----:B------:R-:W-:-:S09]  /*1f80*/  UISETP.NE.AND UP0, UPT, UR4, 0x1c, UPT ;  /* 0x0000001c0400788c */ /* 0x000fd2000bf05270 */
[----:B------:R-:W-:Y:S05]  /*1f90*/  BRA.U !UP0, `(.L_x_27730) ;  /* 0x00000001089c7547 */ /* 0x000fea000b800000 */
[----:B------:R-:W-:-:S09]  /*1fa0*/  UISETP.NE.AND UP0, UPT, UR4, 0x1d, UPT ;  /* 0x0000001d0400788c */ /* 0x000fd2000bf05270 */
[----:B------:R-:W-:Y:S05]  /*1fb0*/  BRA.U !UP0, `(.L_x_27731) ;  /* 0x0000000108807547 */ /* 0x000fea000b800000 */
[----:B------:R-:W-:-:S09]  /*1fc0*/  UISETP.NE.AND UP0, UPT, UR4, 0x2c, UPT ;  /* 0x0000002c0400788c */ /* 0x000fd2000bf05270 */
[----:B------:R-:W-:Y:S05]  /*1fd0*/  BRA.U !UP0, `(.L_x_27732) ;  /* 0x0000000108487547 */ /* 0x000fea000b800000 */
.L_x_27706:
        /* <DEDUP_REMOVED lines=16> */
.L_x_27733:
[----:B------:R-:W-:Y:S01]  /*20e0*/  PRMT R24, RZ, 0x7610, R24 ;  /* 0x00007610ff187816 */ /* 0x000fe20000000018 */
[----:B------:R-:W-:Y:S06]  /*20f0*/  BRA `(.L_x_27707) ;  /* 0x0000000000547947 */ /* 0x000fec0003800000 */
.L_x_27732:
        /* <DEDUP_REMOVED lines=8> */
.L_x_27735:
[----:B------:R-:W-:Y:S05]  /*2180*/  BSYNC.RECONVERGENT B0 ;  /* 0x0000000000007941 */ /* 0x000fea0003800200 */
.L_x_27734:
[----:B------:R-:W-:-:S04]  /*2190*/  F2FP.BF16.F32.PACK_AB R0, RZ, R0 ;  /* 0x00000000ff00723e */ /* 0x000fc800000010ff */
[----:B------:R-:W-:Y:S01]  /*21a0*/  PRMT R24, R0, 0x7610, R24 ;  /* 0x0000761000187816 */ /* 0x000fe20000000018 */
[----:B------:R-:W-:Y:S06]  /*21b0*/  BRA `(.L_x_27707) ;  /* 0x0000000000247947 */ /* 0x000fec0003800000 */
.L_x_27731:
[----:B------:R-:W2:Y:S02]  /*21c0*/  LDG.E.64 R4, desc[UR36][R4.64] ;  /* 0x0000002404047981 */ /* 0x000ea4000c1e1b00 */
[----:B--2---:R-:W0:Y:S02]  /*21d0*/  I2F.U64 R0, R4 ;  /* 0x0000000400007312 */ /* 0x004e240000301000 */
[----:B0-----:R-:W-:-:S04]  /*21e0*/  F2FP.BF16.F32.PACK_AB R0, RZ, R0 ;  /* 0x00000000ff00723e */ /* 0x001fc800000010ff */
[----:B------:R-:W-:Y:S01]  /*21f0*/  PRMT R24, R0, 0x7610, R24 ;  /* 0x0000761000187816 */ /* 0x000fe20000000018 */
[----:B------:R-:W-:Y:S06]  /*2200*/  BRA `(.L_x_27707) ;  /* 0x0000000000107947 */ /* 0x000fec0003800000 */
.L_x_27730:
[----:B------:R-:W2:Y:S02]  /*2210*/  LDG.E R4, desc[UR36][R4.64] ;  /* 0x0000002404047981 */ /* 0x000ea4000c1e1900 */
[----:B--2---:R-:W-:-:S04]  /*2220*/  I2FP.F32.U32 R0, R4 ;  /* 0x0000000400007245 */ /* 0x004fc80000201000 */
[----:B------:R-:W-:-:S04]  /*2230*/  F2FP.BF16.F32.PACK_AB R0, RZ, R0 ;  /* 0x00000000ff00723e */ /* 0x000fc800000010ff */
[----:B------:R-:W-:-:S07]  /*2240*/  PRMT R24, R0, 0x7610, R24 ;  /* 0x0000761000187816 */ /* 0x000fce0000000018 */
.L_x_27707:
[----:B------:R-:W-:-:S07]  /*2250*/  VIADD R19, R25, 0x80 ;  /* 0x0000008019137836 */ /* 0x000fce0000000000 */
.L_x_27667:
[----:B------:R-:W-:Y:S05]  /*2260*/  BSYNC.RECONVERGENT B6 ;  /* 0x0000000000067941 */ /* 0x000fea0003800200 */
.L_x_27666:
        /* <DEDUP_REMOVED lines=27> */
.L_x_27741:
[----:B------:R-:W2:Y:S02]  /*2420*/  LDG.E.U8 R4, desc[UR36][R4.64] ;  /* 0x0000002404047981 */ /* 0x000ea4000c1e1100 */
[----:B--2---:R-:W-:-:S04]  /*2430*/  I2FP.F32.U32 R0, R4 ;  /* 0x0000000400007245 */ /* 0x004fc80000201000 */
[----:B------:R-:W-:-:S04]  /*2440*/  F2FP.BF16.F32.PACK_AB R0, RZ, R0 ;  /* 0x00000000ff00723e */ /* 0x000fc800000010ff */
[----:B------:R-:W-:Y:S01]  /*2450*/  PRMT R22, R0, 0x7610, R22 ;  /* 0x0000761000167816 */ /* 0x000fe20000000016 */
[----:B------:R-:W-:Y:S06]  /*2460*/  BRA `(.L_x_27743) ;  /* 0x0000000c00c47947 */ /* 0x000fec0003800000 */
.L_x_27740:
        /* <DEDUP_REMOVED lines=11> */
.L_x_27745:
[----:B------:R-:W2:Y:S02]  /*2520*/  LDG.E R4, desc[UR36][R4.64] ;  /* 0x0000002404047981 */ /* 0x000ea4000c1e1900 */
[----:B--2---:R-:W-:-:S04]  /*2530*/  I2FP.F32.S32 R0, R4 ;  /* 0x0000000400007245 */ /* 0x004fc80000201400 */
[----:B------:R-:W-:-:S04]  /*2540*/  F2FP.BF16.F32.PACK_AB R0, RZ, R0 ;  /* 0x00000000ff00723e */ /* 0x000fc800000010ff */
[----:B------:R-:W-:Y:S01]  /*2550*/  PRMT R22, R0, 0x7610, R22 ;  /* 0x0000761000167816 */ /* 0x000fe20000000016 */
[----:B------:R-:W-:Y:S06]  /*2560*/  BRA `(.L_x_27743) ;  /* 0x0000000c00847947 */ /* 0x000fec0003800000 */
.L_x_27744:
[----:B------:R-:W2:Y:S02]  /*2570*/  LDG.E.U16 R4, desc[UR36][R4.64] ;  /* 0x0000002404047981 */ /* 0x000ea4000c1e1500 */
[----:B--2---:R-:W0:Y:S02]  /*2580*/  I2F.S16 R0, R4 ;  /* 0x0000000400007306 */ /* 0x004e240000101400 */
[----:B0-----:R-:W-:-:S04]  /*2590*/  F2FP.BF16.F32.PACK_AB R0, RZ, R0 ;  /* 0x00000000ff00723e */ /* 0x001fc800000010ff */
[----:B------:R-:W-:Y:S01]  /*25a0*/  PRMT R22, R0, 0x7610, R22 ;  /* 0x0000761000167816 */ /* 0x000fe20000000016 */
[----:B------:R-:W-:Y:S06]  /*25b0*/  BRA `(.L_x_27743) ;  /* 0x0000000c00707947 */ /* 0x000fec0003800000 */
.L_x_27739:
        /* <DEDUP_REMOVED lines=9> */
.L_x_27747:
[----:B------:R-:W2:Y:S02]  /*2650*/  LDG.E.U16 R0, desc[UR36][R4.64] ;  /* 0x0000002404007981 */ /* 0x000ea4000c1e1500 */
[----:B--2---:R-:W-:-:S05]  /*2660*/  HADD2.F32 R0, -RZ, R0.H0_H0 ;  /* 0x20000000ff007230 */ /* 0x004fca0000004100 */
[----:B------:R-:W-:-:S04]  /*2670*/  F2FP.BF16.F32.PACK_AB R0, RZ, R0 ;  /* 0x00000000ff00723e */ /* 0x000fc800000010ff */
[----:B------:R-:W-:Y:S01]  /*2680*/  PRMT R22, R0, 0x7610, R22 ;  /* 0x0000761000167816 */ /* 0x000fe20000000016 */
[----:B------:R-:W-:Y:S06]  /*2690*/  BRA `(.L_x_27743) ;  /* 0x0000000c00387947 */ /* 0x000fec0003800000 */
.L_x_27746:
        /* <DEDUP_REMOVED lines=9> */
.L_x_27749:
[----:B------:R-:W2:Y:S02]  /*2730*/  LDG.E.U16 R4, desc[UR36][R4.64] ;  /* 0x0000002404047981 */ /* 0x000ea4000c1e1500 */
[----:B--2---:R-:W-:-:S05]  /*2740*/  HADD2.F32 R0, -RZ, R4.H0_H0 ;  /* 0x20000004ff007230 */ /* 0x004fca0000004100 */
[----:B------:R-:W-:-:S04]  /*2750*/  F2FP.BF16.F32.PACK_AB R0, RZ, R0 ;  /* 0x00000000ff00723e */ /* 0x000fc800000010ff */
[----:B------:R-:W-:Y:S01]  /*2760*/  PRMT R22, R0, 0x7610, R22 ;  /* 0x0000761000167816 */ /* 0x000fe20000000016 */
[----:B------:R-:W-:Y:S06]  /*2770*/  BRA `(.L_x_27743) ;  /* 0x0000000c00007947 */ /* 0x000fec0003800000 */
.L_x_27748:
        /* <DEDUP_REMOVED lines=9> */
.L_x_27738:
        /* <DEDUP_REMOVED lines=14> */
.L_x_27752:
        /* <DEDUP_REMOVED lines=9> */
.L_x_27751:
        /* <DEDUP_REMOVED lines=27> */
.L_x_27754:
        /* <DEDUP_REMOVED lines=15> */
.L_x_27753:
[----:B------:R0:W5:Y:S01]  /*2c20*/  LDG.E.U16 R22, desc[UR36][R4.64] ;  /* 0x0000002404167981 */ /* 0x000162000c1e1500 */
[----:B------:R-:W-:Y:S05]  /*2c30*/  BRA `(.L_x_27743) ;  /* 0x0000000400d07947 */ /* 0x000fea0003800000 */
.L_x_27750:
        /* <DEDUP_REMOVED lines=13> */
.L_x_27757:
        /* <DEDUP_REMOVED lines=21> */
.L_x_27761:
[----:B------:R-:W-:Y:S05]  /*2e60*/  BSYNC.RECONVERGENT B1 ;  /* 0x0000000000017941 */ /* 0x000fea0003800200 */
.L_x_27760:
[----:B------:R-:W-:Y:S01]  /*2e70*/  IMAD.SHL.U32 R0, R0, 0x100000, RZ ;  /* 0x0010000000007824 */ /* 0x000fe200078e00ff */
[----:B------:R-:W-:-:S04]  /*2e80*/  LEA R3, R3, 0x3b800000, 0x17 ;  /* 0x3b80000003037811 */ /* 0x000fc800078eb8ff */
[----:B------:R-:W-:-:S07]  /*2e90*/  LOP3.LUT R0, R3, R0, R7, 0xfe, !PT ;  /* 0x0000000003007212 */ /* 0x000fce00078efe07 */
.L_x_27759:
[----:B------:R-:W-:Y:S05]  /*2ea0*/  BSYNC.RECONVERGENT B0 ;  /* 0x0000000000007941 */ /* 0x000fea0003800200 */
.L_x_27758:
[----:B------:R-:W-:-:S04]  /*2eb0*/  F2FP.BF16.F32.PACK_AB R0, RZ, R0 ;  /* 0x00000000ff00723e */ /* 0x000fc800000010ff */
[----:B------:R-:W-:Y:S01]  /*2ec0*/  PRMT R22, R0, 0x7610, R22 ;  /* 0x0000761000167816 */ /* 0x000fe20000000016 */
[----:B------:R-:W-:Y:S06]  /*2ed0*/  BRA `(.L_x_27743) ;  /* 0x0000000400287947 */ /* 0x000fec0003800000 */
.L_x_27756:
        /* <DEDUP_REMOVED lines=21> */
.L_x_27765:
[----:B------:R-:W-:Y:S05]  /*3030*/  BSYNC.RECONVERGENT B1 ;  /* 0x0000000000017941 */ /* 0x000fea0003800200 */
.L_x_27764:
[----:B------:R-:W-:Y:S01]  /*3040*/  IMAD.SHL.U32 R0, R0, 0x200000, RZ ;  /* 0x0020000000007824 */ /* 0x000fe200078e00ff */
[----:B------:R-:W-:-:S04]  /*3050*/  LEA R3, R3, 0x37800000, 0x17 ;  /* 0x3780000003037811 */ /* 0x000fc800078eb8ff */
[----:B------:R-:W-:-:S07]  /*3060*/  LOP3.LUT R0, R3, R0, R7, 0xfe, !PT ;  /* 0x0000000003007212 */ /* 0x000fce00078efe07 */
.L_x_27763:
[----:B------:R-:W-:Y:S05]  /*3070*/  BSYNC.RECONVERGENT B0 ;  /* 0x0000000000007941 */ /* 0x000fea0003800200 */
.L_x_27762:
[----:B------:R-:W-:-:S04]  /*3080*/  F2FP.BF16.F32.PACK_AB R0, RZ, R0 ;  /* 0x00000000ff00723e */ /* 0x000fc800000010ff */
[----:B------:R-:W-:Y:S01]  /*3090*/  PRMT R22, R0, 0x7610, R22 ;  /* 0x0000761000167816 */ /* 0x000fe20000000016 */
[----:B------:R-:W-:Y:S06]  /*30a0*/  BRA `(.L_x_27743) ;  /* 0x0000000000b47947 */ /* 0x000fec0003800000 */
.L_x_27755:
        /* <DEDUP_REMOVED lines=14> */
.L_x_27769:
[----:B------:R-:W-:Y:S05]  /*3190*/  BSYNC.RECONVERGENT B0 ;  /* 0x0000000000007941 */ /* 0x000fea0003800200 */
.L_x_27768:
[----:B------:R-:W-:-:S04]  /*31a0*/  F2FP.BF16.F32.PACK_AB R0, RZ, R0 ;  /* 0x00000000ff00723e */ /* 0x000fc800000010ff */
[----:B------:R-:W-:Y:S01]  /*31b0*/  PRMT R22, R0, 0x7610, R22 ;  /* 0x0000761000167816 */ /* 0x000fe20000000016 */
[----:B------:R-:W-:Y:S06]  /*31c0*/  BRA `(.L_x_27743) ;  /* 0x00000000006c7947 */ /* 0x000fec0003800000 */
.L_x_27742:
        /* <DEDUP_REMOVED lines=16> */
.L_x_27770:
[----:B------:R-:W-:Y:S01]  /*32d0*/  PRMT R22, RZ, 0x7610, R22 ;  /* 0x00007610ff167816 */ /* 0x000fe20000000016 */
[----:B------:R-:W-:Y:S06]  /*32e0*/  BRA `(.L_x_27743) ;  /* 0x0000000000247947 */ /* 0x000fec0003800000 */
.L_x_27767:
[----:B------:R-:W2:Y:S02]  /*32f0*/  LDG.E.64 R4, desc[UR36][R4.64] ;  /* 0x0000002404047981 */ /* 0x000ea4000c1e1b00 */
[----:B--2---:R-:W0:Y:S02]  /*3300*/  I2F.U64 R0, R4 ;  /* 0x0000000400007312 */ /* 0x004e240000301000 */
[----:B0-----:R-:W-:-:S04]  /*3310*/  F2FP.BF16.F32.PACK_AB R0, RZ, R0 ;  /* 0x00000000ff00723e */ /* 0x001fc800000010ff */
[----:B------:R-:W-:Y:S01]  /*3320*/  PRMT R22, R0, 0x7610, R22 ;  /* 0x0000761000167816 */ /* 0x000fe20000000016 */
[----:B------:R-:W-:Y:S06]  /*3330*/  BRA `(.L_x_27743) ;  /* 0x0000000000107947 */ /* 0x000fec0003800000 */
.L_x_27766:
[----:B------:R-:W2:Y:S02]  /*3340*/  LDG.E R4, desc[UR36][R4.64] ;  /* 0x0000002404047981 */ /* 0x000ea4000c1e1900 */
[----:B--2---:R-:W-:-:S04]  /*3350*/  I2FP.F32.U32 R0, R4 ;  /* 0x0000000400007245 */ /* 0x004fc80000201000 */
[----:B------:R-:W-:-:S04]  /*3360*/  F2FP.BF16.F32.PACK_AB R0, RZ, R0 ;  /* 0x00000000ff00723e */ /* 0x000fc800000010ff */
[----:B------:R-:W-:-:S07]  /*3370*/  PRMT R22, R0, 0x7610, R22 ;  /* 0x0000761000167816 */ /* 0x000fce0000000016 */
.L_x_27743:
        /* <DEDUP_REMOVED lines=21> */
.L_x_27774:
[----:B------:R-:W2:Y:S02]  /*34d0*/  LDG.E.U8 R4, desc[UR36][R4.64] ;  /* 0x0000002404047981 */ /* 0x000ea4000c1e1100 */
[----:B--2---:R-:W-:-:S04]  /*34e0*/  I2FP.F32.U32 R0, R4 ;  /* 0x0000000400007245 */ /* 0x004fc80000201000 */
[----:B------:R-:W-:-:S04]  /*34f0*/  F2FP.BF16.F32.PACK_AB R0, RZ, R0 ;  /* 0x00000000ff00723e */ /* 0x000fc800000010ff */
[----:B------:R-:W-:Y:S01]  /*3500*/  PRMT R26, R0, 0x7610, R26 ;  /* 0x00007610001a7816 */ /* 0x000fe2000000001a */
[----:B------:R-:W-:Y:S06]  /*3510*/  BRA `(.L_x_27776) ;  /* 0x0000000c00c47947 */ /* 0x000fec0003800000 */
.L_x_27773:
        /* <DEDUP_REMOVED lines=11> */
.L_x_27778:
[----:B------:R-:W2:Y:S02]  /*35d0*/  LDG.E R4, desc[UR36][R4.64] ;  /* 0x0000002404047981 */ /* 0x000ea4000c1e1900 */
[----:B--2---:R-:W-:-:S04]  /*35e0*/  I2FP.F32.S32 R0, R4 ;  /* 0x0000000400007245 */ /* 0x004fc80000201400 */
[----:B------:R-:W-:-:S04]  /*35f0*/  F2FP.BF16.F32.PACK_AB R0, RZ, R0 ;  /* 0x00000000ff00723e */ /* 0x000fc800000010ff */
[----:B------:R-:W-:Y:S01]  /*3600*/  PRMT R26, R0, 0x7610, R26 ;  /* 0x00007610001a7816 */ /* 0x000fe2000000001a */
[----:B------:R-:W-:Y:S06]  /*3610*/  BRA `(.L_x_27776) ;  /* 0x0000000c00847947 */ /* 0x000fec0003800000 */
.L_x_27777:
[----:B------:R-:W2:Y:S02]  /*3620*/  LDG.E.U16 R4, desc[UR36][R4.64] ;  /* 0x0000002404047981 */ /* 0x000ea4000c1e1500 */
[----:B--2---:R-:W0:Y:S02]  /*3630*/  I2F.S16 R0, R4 ;  /* 0x0000000400007306 */ /* 0x004e240000101400 */
[----:B0-----:R-:W-:-:S04]  /*3640*/  F2FP.BF16.F32.PACK_AB R0, RZ, R0 ;  /* 0x00000000ff00723e */ /* 0x001fc800000010ff */
[----:B------:R-:W-:Y:S01]  /*3650*/  PRMT R26, R0, 0x7610, R26 ;  /* 0x00007610001a7816 */ /* 0x000fe2000000001a */
[----:B------:R-:W-:Y:S06]  /*3660*/  BRA `(.L_x_27776) ;  /* 0x0000000c00707947 */ /* 0x000fec0003800000 */
.L_x_27772:
        /* <DEDUP_REMOVED lines=9> */
.L_x_27780:
[----:B------:R-:W2:Y:S02]  /*3700*/  LDG.E.U16 R0, desc[UR36][R4.64] ;  /* 0x0000002404007981 */ /* 0x000ea4000c1e1500 */
[----:B--2---:R-:W-:-:S05]  /*3710*/  HADD2.F32 R0, -RZ, R0.H0_H0 ;  /* 0x20000000ff007230 */ /* 0x004fca0000004100 */
[----:B------:R-:W-:-:S04]  /*3720*/  F2FP.BF16.F32.PACK_AB R0, RZ, R0 ;  /* 0x00000000ff00723e */ /* 0x000fc800000010ff */
[----:B------:R-:W-:Y:S01]  /*3730*/  PRMT R26, R0, 0x7610, R26 ;  /* 0x00007610001a7816 */ /* 0x000fe2000000001a */
[----:B------:R-:W-:Y:S06]  /*3740*/  BRA `(.L_x_27776) ;  /* 0x0000000c00387947 */ /* 0x000fec0003800000 */
.L_x_27779:
        /* <DEDUP_REMOVED lines=9> */
.L_x_27782:
[----:B------:R-:W2:Y:S02]  /*37e0*/  LDG.E.U16 R4, desc[UR36][R4.64] ;  /* 0x0000002404047981 */ /* 0x000ea4000c1e1500 */
[----:B--2---:R-:W-:-:S05]  /*37f0*/  HADD2.F32 R0, -RZ, R4.H0_H0 ;  /* 0x20000004ff007230 */ /* 0x004fca0000004100 */
[----:B------:R-:W-:-:S04]  /*3800*/  F2FP.BF16.F32.PACK_AB R0, RZ, R0 ;  /* 0x00000000ff00723e */ /* 0x000fc800000010ff */
[----:B------:R-:W-:Y:S01]  /*3810*/  PRMT R26, R0, 0x7610, R26 ;  /* 0x00007610001a7816 */ /* 0x000fe2000000001a */
[----:B------:R-:W-:Y:S06]  /*3820*/  BRA `(.L_x_27776) ;  /* 0x0000000c00007947 */ /* 0x000fec0003800000 */
.L_x_27781:
        /* <DEDUP_REMOVED lines=9> */
.L_x_27771:
        /* <DEDUP_REMOVED lines=14> */
.L_x_27785:
        /* <DEDUP_REMOVED lines=9> */
.L_x_27784:
        /* <DEDUP_REMOVED lines=27> */
.L_x_27787:
        /* <DEDUP_REMOVED lines=15> */
.L_x_27786:
[----:B------:R0:W5:Y:S01]  /*3cd0*/  LDG.E.U16 R26, desc[UR36][R4.64] ;  /* 0x00000024041a7981 */ /* 0x000162000c1e1500 */
[----:B------:R-:W-:Y:S05]  /*3ce0*/  BRA `(.L_x_27776) ;  /* 0x0000000400d07947 */ /* 0x000fea0003800000 */
.L_x_27783:
        /* <DEDUP_REMOVED lines=13> */
.L_x_27790:
        /* <DEDUP_REMOVED lines=21> */
.L_x_27794:
[----:B------:R-:W-:Y:S05]  /*3f10*/  BSYNC.RECONVERGENT B1 ;  /* 0x0000000000017941 */ /* 0x000fea0003800200 */
.L_x_27793:
[----:B------:R-:W-:Y:S01]  /*3f20*/  IMAD.SHL.U32 R0, R0, 0x100000, RZ ;  /* 0x0010000000007824 */ /* 0x000fe200078e00ff */
[----:B------:R-:W-:-:S04]  /*3f30*/  LEA R3, R3, 0x3b800000, 0x17 ;  /* 0x3b80000003037811 */ /* 0x000fc800078eb8ff */
[----:B------:R-:W-:-:S07]  /*3f40*/  LOP3.LUT R0, R3, R0, R7, 0xfe, !PT ;  /* 0x0000000003007212 */ /* 0x000fce00078efe07 */
.L_x_27792:
[----:B------:R-:W-:Y:S05]  /*3f50*/  BSYNC.RECONVERGENT B0 ;  /* 0x0000000000007941 */ /* 0x000fea0003800200 */
.L_x_27791:
[----:B------:R-:W-:-:S04]  /*3f60*/  F2FP.BF16.F32.PACK_AB R0, RZ, R0 ;  /* 0x00000000ff00723e */ /* 0x000fc800000010ff */
[----:B------:R-:W-:Y:S01]  /*3f70*/  PRMT R26, R0, 0x7610, R26 ;  /* 0x00007610001a7816 */ /* 0x000fe2000000001a */
[----:B------:R-:W-:Y:S06]  /*3f80*/  BRA `(.L_x_27776) ;  /* 0x0000000400287947 */ /* 0x000fec0003800000 */
.L_x_27789:
        /* <DEDUP_REMOVED lines=21> */
.L_x_27798:
[----:B------:R-:W-:Y:S05]  /*40e0*/  BSYNC.RECONVERGENT B1 ;  /* 0x0000000000017941 */ /* 0x000fea0003800200 */
.L_x_27797:
[----:B------:R-:W-:Y:S01]  /*40f0*/  IMAD.SHL.U32 R0, R0, 0x200000, RZ ;  /* 0x0020000000007824 */ /* 0x000fe200078e00ff */
[----:B------:R-:W-:-:S04]  /*4100*/  LEA R3, R3, 0x37800000, 0x17 ;  /* 0x3780000003037811 */ /* 0x000fc800078eb8ff */
[----:B------:R-:W-:-:S07]  /*4110*/  LOP3.LUT R0, R3, R0, R7, 0xfe, !PT ;  /* 0x0000000003007212 */ /* 0x000fce00078efe07 */
.L_x_27796:
[----:B------:R-:W-:Y:S05]  /*4120*/  BSYNC.RECONVERGENT B0 ;  /* 0x0000000000007941 */ /* 0x000fea0003800200 */
.L_x_27795:
[----:B------:R-:W-:-:S04]  /*4130*/  F2FP.BF16.F32.PACK_AB R0, RZ, R0 ;  /* 0x00000000ff00723e */ /* 0x000fc800000010ff */
[----:B------:R-:W-:Y:S01]  /*4140*/  PRMT R26, R0, 0x7610, R26 ;  /* 0x00007610001a7816 */ /* 0x000fe2000000001a */
[----:B------:R-:W-:Y:S06]  /*4150*/  BRA `(.L_x_27776) ;  /* 0x0000000000b47947 */ /* 0x000fec0003800000 */
.L_x_27788:
        /* <DEDUP_REMOVED lines=14> */
.L_x_27802:
[----:B------:R-:W-:Y:S05]  /*4240*/  BSYNC.RECONVERGENT B0 ;  /* 0x0000000000007941 */ /* 0x000fea0003800200 */
.L_x_27801:
[----:B------:R-:W-:-:S04]  /*4250*/  F2FP.BF16.F32.PACK_AB R0, RZ, R0 ;  /* 0x00000000ff00723e */ /* 0x000fc800000010ff */
[----:B------:R-:W-:Y:S01]  /*4260*/  PRMT R26, R0, 0x7610, R26 ;  /* 0x00007610001a7816 */ /* 0x000fe2000000001a */
[----:B------:R-:W-:Y:S06]  /*4270*/  BRA `(.L_x_27776) ;  /* 0x00000000006c7947 */ /* 0x000fec0003800000 */
.L_x_27775:
        /* <DEDUP_REMOVED lines=16> */
.L_x_27803:
[----:B------:R-:W-:Y:S01]  /*4380*/  PRMT R26, RZ, 0x7610, R26 ;  /* 0x00007610ff1a7816 */ /* 0x000fe2000000001a */
[----:B------:R-:W-:Y:S06]  /*4390*/  BRA `(.L_x_27776) ;  /* 0x0000000000247947 */ /* 0x000fec0003800000 */
.L_x_27800:
[----:B------:R-:W2:Y:S02]  /*43a0*/  LDG.E.64 R4, desc[UR36][R4.64] ;  /* 0x0000002404047981 */ /* 0x000ea4000c1e1b00 */
[----:B--2---:R-:W0:Y:S02]  /*43b0*/  I2F.U64 R0, R4 ;  /* 0x0000000400007312 */ /* 0x004e240000301000 */
[----:B0-----:R-:W-:-:S04]  /*43c0*/  F2FP.BF16.F32.PACK_AB R0, RZ, R0 ;  /* 0x00000000ff00723e */ /* 0x001fc800000010ff */
[----:B------:R-:W-:Y:S01]  /*43d0*/  PRMT R26, R0, 0x7610, R26 ;  /* 0x00007610001a7816 */ /* 0x000fe2000000001a */
[----:B------:R-:W-:Y:S06]  /*43e0*/  BRA `(.L_x_27776) ;  /* 0x0000000000107947 */ /* 0x000fec0003800000 */
.L_x_27799:
[----:B------:R-:W2:Y:S02]  /*43f0*/  LDG.E R4, desc[UR36][R4.64] ;  /* 0x0000002404047981 */ /* 0x000ea4000c1e1900 */
[----:B--2---:R-:W-:-:S04]  /*4400*/  I2FP.F32.U32 R0, R4 ;  /* 0x0000000400007245 */ /* 0x004fc80000201000 */
[----:B------:R-:W-:-:S04]  /*4410*/  F2FP.BF16.F32.PACK_AB R0, RZ, R0 ;  /* 0x00000000ff00723e */ /* 0x000fc800000010ff */
[----:B------:R-:W-:-:S07]  /*4420*/  PRMT R26, R0, 0x7610, R26 ;  /* 0x00007610001a7816 */ /* 0x000fce000000001a */
.L_x_27776:
[----:B------:R-:W-:-:S07]  /*4430*/  VIADD R19, R19, 0x80 ;  /* 0x0000008013137836 */ /* 0x000fce0000000000 */
.L_x_27737:
[----:B------:R-:W-:Y:S05]  /*4440*/  BSYNC.RECONVERGENT B6 ;  /* 0x0000000000067941 */ /* 0x000fea0003800200 */
.L_x_27736:
        /* <DEDUP_REMOVED lines=27> */
.L_x_27809:
[----:B------:R-:W2:Y:S02]  /*4600*/  LDG.E.U8 R4, desc[UR36][R4.64] ;  /* 0x0000002404047981 */ /* 0x000ea4000c1e1100 */
[----:B--2---:R-:W-:-:S04]  /*4610*/  I2FP.F32.U32 R0, R4 ;  /* 0x0000000400007245 */ /* 0x004fc80000201000 */
[----:B------:R-:W-:-:S04]  /*4620*/  F2FP.BF16.F32.PACK_AB R0, RZ, R0 ;  /* 0x00000000ff00723e */ /* 0x000fc800000010ff */
[----:B------:R-:W-:Y:S01]  /*4630*/  PRMT R17, R0, 0x7610, R17 ;  /* 0x0000761000117816 */ /* 0x000fe20000000011 */
[----:B------:R-:W-:Y:S06]  /*4640*/  BRA `(.L_x_27811) ;  /* 0x0000000c00c47947 */ /* 0x000fec0003800000 */
.L_x_27808:
        /* <DEDUP_REMOVED lines=11> */
.L_x_27813:
[----:B------:R-:W2:Y:S02]  /*4700*/  LDG.E R4, desc[UR36][R4.64] ;  /* 0x0000002404047981 */ /* 0x000ea4000c1e1900 */
[----:B--2---:R-:W-:-:S04]  /*4710*/  I2FP.F32.S32 R0, R4 ;  /* 0x0000000400007245 */ /* 0x004fc80000201400 */
[----:B------:R-:W-:-:S04]  /*4720*/  F2FP.BF16.F32.PACK_AB R0, RZ, R0 ;  /* 0x00000000ff00723e */ /* 0x000fc800000010ff */
[----:B------:R-:W-:Y:S01]  /*4730*/  PRMT R17, R0, 0x7610, R17 ;  /* 0x0000761000117816 */ /* 0x000fe20000000011 */
[----:B------:R-:W-:Y:S06]  /*4740*/  BRA `(.L_x_27811) ;  /* 0x0000000c00847947 */ /* 0x000fec0003800000 */
.L_x_27812:
[----:B------:R-:W2:Y:S02]  /*4750*/  LDG.E.U16 R4, desc[UR36][R4.64] ;  /* 0x0000002404047981 */ /* 0x000ea4000c1e1500 */
[----:B--2---:R-:W0:Y:S02]  /*4760*/  I2F.S16 R0, R4 ;  /* 0x0000000400007306 */ /* 0x004e240000101400 */
[----:B0-----:R-:W-:-:S04]  /*4770*/  F2FP.BF16.F32.PACK_AB R0, RZ, R0 ;  /* 0x00000000ff00723e */ /* 0x001fc800000010ff */
[----:B------:R-:W-:Y:S01]  /*4780*/  PRMT R17, R0, 0x7610, R17 ;  /* 0x0000761000117816 */ /* 0x000fe20000000011 */
[----:B------:R-:W-:Y:S06]  /*4790*/  BRA `(.L_x_27811) ;  /* 0x0000000c00707947 */ /* 0x000fec0003800000 */
.L_x_27807:
        /* <DEDUP_REMOVED lines=9> */
.L_x_27815:
[----:B------:R-:W2:Y:S02]  /*4830*/  LDG.E.U16 R0, desc[UR36][R4.64] ;  /* 0x0000002404007981 */ /* 0x000ea4000c1e1500 */
[----:B--2---:R-:W-:-:S05]  /*4840*/  HADD2.F32 R0, -RZ, R0.H0_H0 ;  /* 0x20000000ff007230 */ /* 0x004fca0000004100 */
[----:B------:R-:W-:-:S04]  /*4850*/  F2FP.BF16.F32.PACK_AB R0, RZ, R0 ;  /* 0x00000000ff00723e */ /* 0x000fc800000010ff */
[----:B------:R-:W-:Y:S01]  /*4860*/  PRMT R17, R0, 0x7610, R17 ;  /* 0x0000761000117816 */ /* 0x000fe20000000011 */
[----:B------:R-:W-:Y:S06]  /*4870*/  BRA `(.L_x_27811) ;  /* 0x0000000c00387947 */ /* 0x000fec0003800000 */
.L_x_27814:
        /* <DEDUP_REMOVED lines=9> */
.L_x_27817:
[----:B------:R-:W2:Y:S02]  /*4910*/  LDG.E.U16 R4, desc[UR36][R4.64] ;  /* 0x0000002404047981 */ /* 0x000ea4000c1e1500 */
[----:B--2---:R-:W-:-:S05]  /*4920*/  HADD2.F32 R0, -RZ, R4.H0_H0 ;  /* 0x20000004ff007230 */ /* 0x004fca0000004100 */
[----:B------:R-:W-:-:S04]  /*4930*/  F2FP.BF16.F32.PACK_AB R0, RZ, R0 ;  /* 0x00000000ff00723e */ /* 0x000fc800000010ff */
[----:B------:R-:W-:Y:S01]  /*4940*/  PRMT R17, R0, 0x7610, R17 ;  /* 0x0000761000117816 */ /* 0x000fe20000000011 */
[----:B------:R-:W-:Y:S06]  /*4950*/  BRA `(.L_x_27811) ;  /* 0x0000000c00007947 */ /* 0x000fec0003800000 */
.L_x_27816:
        /* <DEDUP_REMOVED lines=9> */
.L_x_27806:
        /* <DEDUP_REMOVED lines=14> */
.L_x_27820:
        /* <DEDUP_REMOVED lines=9> */
.L_x_27819:
        /* <DEDUP_REMOVED lines=27> */
.L_x_27822:
        /* <DEDUP_REMOVED lines=15> */
.L_x_27821:
[----:B------:R0:W5:Y:S01]  /*4e00*/  LDG.E.U16 R17, desc[UR36][R4.64] ;  /* 0x0000002404117981 */ /* 0x000162000c1e1500 */
[----:B------:R-:W-:Y:S05]  /*4e10*/  BRA `(.L_x_27811) ;  /* 0x0000000400d07947 */ /* 0x000fea0003800000 */
.L_x_27818:
        /* <DEDUP_REMOVED lines=13> */
.L_x_27825:
        /* <DEDUP_REMOVED lines=21> */
.L_x_27829:
[----:B------:R-:W-:Y:S05]  /*5040*/  BSYNC.RECONVERGENT B1 ;  /* 0x0000000000017941 */ /* 0x000fea0003800200 */
.L_x_27828:
[----:B------:R-:W-:Y:S01]  /*5050*/  IMAD.SHL.U32 R0, R0, 0x100000, RZ ;  /* 0x0010000000007824 */ /* 0x000fe200078e00ff */
[----:B------:R-:W-:-:S04]  /*5060*/  LEA R3, R3, 0x3b800000, 0x17 ;  /* 0x3b80000003037811 */ /* 0x000fc800078eb8ff */
[----:B------:R-:W-:-:S07]  /*5070*/  LOP3.LUT R0, R3, R0, R7, 0xfe, !PT ;  /* 0x0000000003007212 */ /* 0x000fce00078efe07 */
.L_x_27827:
[----:B------:R-:W-:Y:S05]  /*5080*/  BSYNC.RECONVERGENT B0 ;  /* 0x0000000000007941 */ /* 0x000fea0003800200 */
.L_x_27826:
[----:B------:R-:W-:-:S04]  /*5090*/  F2FP.BF16.F32.PACK_AB R0, RZ, R0 ;  /* 0x00000000ff00723e */ /* 0x000fc800000010ff */
[----:B------:R-:W-:Y:S01]  /*50a0*/  PRMT R17, R0, 0x7610, R17 ;  /* 0x0000761000117816 */ /* 0x000fe20000000011 */
[----:B------:R-:W-:Y:S06]  /*50b0*/  BRA `(.L_x_27811) ;  /* 0x0000000400287947 */ /* 0x000fec0003800000 */
.L_x_27824:
        /* <DEDUP_REMOVED lines=21> */
.L_x_27833:
[----:B------:R-:W-:Y:S05]  /*5210*/  BSYNC.RECONVERGENT B1 ;  /* 0x0000000000017941 */ /* 0x000fea0003800200 */
.L_x_27832:
[----:B------:R-:W-:Y:S01]  /*5220*/  IMAD.SHL.U32 R0, R0, 0x200000, RZ ;  /* 0x0020000000007824 */ /* 0x000fe200078e00ff */
[----:B------:R-:W-:-:S04]  /*5230*/  LEA R3, R3, 0x37800000, 0x17 ;  /* 0x3780000003037811 */ /* 0x000fc800078eb8ff */
[----:B------:R-:W-:-:S07]  /*5240*/  LOP3.LUT R0, R3, R0, R7, 0xfe, !PT ;  /* 0x0000000003007212 */ /* 0x000fce00078efe07 */
.L_x_27831:
[----:B------:R-:W-:Y:S05]  /*5250*/  BSYNC.RECONVERGENT B0 ;  /* 0x0000000000007941 */ /* 0x000fea0003800200 */
.L_x_27830:
[----:B------:R-:W-:-:S04]  /*5260*/  F2FP.BF16.F32.PACK_AB R0, RZ, R0 ;  /* 0x00000000ff00723e */ /* 0x000fc800000010ff */
[----:B------:R-:W-:Y:S01]  /*5270*/  PRMT R17, R0, 0x7610, R17 ;  /* 0x0000761000117816 */ /* 0x000fe20000000011 */
[----:B------:R-:W-:Y:S06]  /*5280*/  BRA `(.L_x_27811) ;  /* 0x0000000000b47947 */ /* 0x000fec0003800000 */
.L_x_27823:
        /* <DEDUP_REMOVED lines=14> */
.L_x_27837:
[----:B------:R-:W-:Y:S05]  /*5370*/  BSYNC.RECONVERGENT B0 ;  /* 0x0000000000007941 */ /* 0x000fea0003800200 */
.L_x_27836:
[----:B------:R-:W-:-:S04]  /*5380*/  F2FP.BF16.F32.PACK_AB R0, RZ, R0 ;  /* 0x00000000ff00723e */ /* 0x000fc800000010ff */
[----:B------:R-:W-:Y:S01]  /*5390*/  PRMT R17, R0, 0x7610, R17 ;  /* 0x0000761000117816 */ /* 0x000fe20000000011 */
[----:B------:R-:W-:Y:S06]  /*53a0*/  BRA `(.L_x_27811) ;  /* 0x00000000006c7947 */ /* 0x000fec0003800000 */
.L_x_27810:
        /* <DEDUP_REMOVED lines=16> */
.L_x_27838:
[----:B------:R-:W-:Y:S01]  /*54b0*/  PRMT R17, RZ, 0x7610, R17 ;  /* 0x00007610ff117816 */ /* 0x000fe20000000011 */
[----:B------:R-:W-:Y:S06]  /*54c0*/  BRA `(.L_x_27811) ;  /* 0x0000000000247947 */ /* 0x000fec0003800000 */
.L_x_27835:
[----:B------:R-:W2:Y:S02]  /*54d0*/  LDG.E.64 R4, desc[UR36][R4.64] ;  /* 0x0000002404047981 */ /* 0x000ea4000c1e1b00 */
[----:B--2---:R-:W0:Y:S02]  /*54e0*/  I2F.U64 R0, R4 ;  /* 0x0000000400007312 */ /* 0x004e240000301000 */
[----:B0-----:R-:W-:-:S04]  /*54f0*/  F2FP.BF16.F32.PACK_AB R0, RZ, R0 ;  /* 0x00000000ff00723e */ /* 0x001fc800000010ff */
[----:B------:R-:W-:Y:S01]  /*5500*/  PRMT R17, R0, 0x7610, R17 ;  /* 0x0000761000117816 */ /* 0x000fe20000000011 */
[----:B------:R-:W-:Y:S06]  /*5510*/  BRA `(.L_x_27811) ;  /* 0x0000000000107947 */ /* 0x000fec0003800000 */
.L_x_27834:
[----:B------:R-:W2:Y:S02]  /*5520*/  LDG.E R4, desc[UR36][R4.64] ;  /* 0x0000002404047981 */ /* 0x000ea4000c1e1900 */
[----:B--2---:R-:W-:-:S04]  /*5530*/  I2FP.F32.U32 R0, R4 ;  /* 0x0000000400007245 */ /* 0x004fc80000201000 */
[----:B------:R-:W-:-:S04]  /*5540*/  F2FP.BF16.F32.PACK_AB R0, RZ, R0 ;  /* 0x00000000ff00723e */ /* 0x000fc800000010ff */
[----:B------:R-:W-:-:S07]  /*5550*/  PRMT R17, R0, 0x7610, R17 ;  /* 0x0000761000117816 */ /* 0x000fce0000000011 */
.L_x_27811:
        /* <DEDUP_REMOVED lines=22> */
.L_x_27842:
[----:B------:R-:W2:Y:S02]  /*56c0*/  LDG.E.U8 R4, desc[UR36][R4.64] ;  /* 0x0000002404047981 */ /* 0x000ea4000c1e1100 */
[----:B--2---:R-:W-:-:S04]  /*56d0*/  I2FP.F32.U32 R0, R4 ;  /* 0x0000000400007245 */ /* 0x004fc80000201000 */
[----:B------:R-:W-:-:S04]  /*56e0*/  F2FP.BF16.F32.PACK_AB R0, RZ, R0 ;  /* 0x00000000ff00723e */ /* 0x000fc800000010ff */
[----:B------:R-:W-:Y:S01]  /*56f0*/  PRMT R27, R0, 0x7610, R27 ;  /* 0x00007610001b7816 */ /* 0x000fe2000000001b */
[----:B------:R-:W-:Y:S06]  /*5700*/  BRA `(.L_x_27844) ;  /* 0x0000000c00c47947 */ /* 0x000fec0003800000 */
.L_x_27841:
        /* <DEDUP_REMOVED lines=11> */
.L_x_27846:
[----:B------:R-:W2:Y:S02]  /*57c0*/  LDG.E R4, desc[UR36][R4.64] ;  /* 0x0000002404047981 */ /* 0x000ea4000c1e1900 */
[----:B--2---:R-:W-:-:S04]  /*57d0*/  I2FP.F32.S32 R0, R4 ;  /* 0x0000000400007245 */ /* 0x004fc80000201400 */
[----:B------:R-:W-:-:S04]  /*57e0*/  F2FP.BF16.F32.PACK_AB R0, RZ, R0 ;  /* 0x00000000ff00723e */ /* 0x000fc800000010ff */
[----:B------:R-:W-:Y:S01]  /*57f0*/  PRMT R27, R0, 0x7610, R27 ;  /* 0x00007610001b7816 */ /* 0x000fe2000000001b */
[----:B------:R-:W-:Y:S06]  /*5800*/  BRA `(.L_x_27844) ;  /* 0x0000000c00847947 */ /* 0x000fec0003800000 */
.L_x_27845:
[----:B------:R-:W2:Y:S02]  /*5810*/  LDG.E.U16 R4, desc[UR36][R4.64] ;  /* 0x0000002404047981 */ /* 0x000ea4000c1e1500 */
[----:B--2---:R-:W0:Y:S02]  /*5820*/  I2F.S16 R0, R4 ;  /* 0x0000000400007306 */ /* 0x004e240000101400 */
[----:B0-----:R-:W-:-:S04]  /*5830*/  F2FP.BF16.F32.PACK_AB R0, RZ, R0 ;  /* 0x00000000ff00723e */ /* 0x001fc800000010ff */
[----:B------:R-:W-:Y:S01]  /*5840*/  PRMT R27, R0, 0x7610, R27 ;  /* 0x00007610001b7816 */ /* 0x000fe2000000001b */
[----:B------:R-:W-:Y:S06]  /*5850*/  BRA `(.L_x_27844) ;  /* 0x0000000c00707947 */ /* 0x000fec0003800000 */
.L_x_27840:
        /* <DEDUP_REMOVED lines=9> */
.L_x_27848:
[----:B------:R-:W2:Y:S02]  /*58f0*/  LDG.E.U16 R0, desc[UR36][R4.64] ;  /* 0x0000002404007981 */ /* 0x000ea4000c1e1500 */
[----:B--2---:R-:W-:-:S05]  /*5900*/  HADD2.F32 R0, -RZ, R0.H0_H0 ;  /* 0x20000000ff007230 */ /* 0x004fca0000004100 */
[----:B------:R-:W-:-:S04]  /*5910*/  F2FP.BF16.F32.PACK_AB R0, RZ, R0 ;  /* 0x00000000ff00723e */ /* 0x000fc800000010ff */
[----:B------:R-:W-:Y:S01]  /*5920*/  PRMT R27, R0, 0x7610, R27 ;  /* 0x00007610001b7816 */ /* 0x000fe2000000001b */
[----:B------:R-:W-:Y:S06]  /*5930*/  BRA `(.L_x_27844) ;  /* 0x0000000c00387947 */ /* 0x000fec0003800000 */
.L_x_27847:
        /* <DEDUP_REMOVED lines=9> */
.L_x_27850:
[----:B------:R-:W2:Y:S02]  /*59d0*/  LDG.E.U16 R4, desc[UR36][R4.64] ;  /* 0x0000002404047981 */ /* 0x000ea4000c1e1500 */
[----:B--2---:R-:W-:-:S05]  /*59e0*/  HADD2.F32 R0, -RZ, R4.H0_H0 ;  /* 0x20000004ff007230 */ /* 0x004fca0000004100 */
[----:B------:R-:W-:-:S04]  /*59f0*/  F2FP.BF16.F32.PACK_AB R0, RZ, R0 ;  /* 0x00000000ff00723e */ /* 0x000fc800000010ff */
[----:B------:R-:W-:Y:S01]  /*5a00*/  PRMT R27, R0, 0x7610, R27 ;  /* 0x00007610001b7816 */ /* 0x000fe2000000001b */
[----:B------:R-:W-:Y:S06]  /*5a10*/  BRA `(.L_x_27844) ;  /* 0x0000000c00007947 */ /* 0x000fec0003800000 */
.L_x_27849:
        /* <DEDUP_REMOVED lines=9> */
.L_x_27839:
        /* <DEDUP_REMOVED lines=14> */
.L_x_27853:
        /* <DEDUP_REMOVED lines=9> */
.L_x_27852:
        /* <DEDUP_REMOVED lines=27> */
.L_x_27855:
        /* <DEDUP_REMOVED lines=15> */
.L_x_27854:
[----:B------:R0:W5:Y:S01]  /*5ec0*/  LDG.E.U16 R27, desc[UR36][R4.64] ;  /* 0x00000024041b7981 */ /* 0x000162000c1e1500 */
[----:B------:R-:W-:Y:S05]  /*5ed0*/  BRA `(.L_x_27844) ;  /* 0x0000000400d07947 */ /* 0x000fea0003800000 */
.L_x_27851:
        /* <DEDUP_REMOVED lines=13> */
.L_x_27858:
        /* <DEDUP_REMOVED lines=21> */
.L_x_27862:
[----:B------:R-:W-:Y:S05]  /*6100*/  BSYNC.RECONVERGENT B1 ;  /* 0x0000000000017941 */ /* 0x000fea0003800200 */
.L_x_27861:
[----:B------:R-:W-:Y:S01]  /*6110*/  IMAD.SHL.U32 R0, R0, 0x100000, RZ ;  /* 0x0010000000007824 */ /* 0x000fe200078e00ff */
[----:B------:R-:W-:-:S04]  /*6120*/  LEA R3, R3, 0x3b800000, 0x17 ;  /* 0x3b80000003037811 */ /* 0x000fc800078eb8ff */
[----:B------:R-:W-:-:S07]  /*6130*/  LOP3.LUT R0, R3, R0, R7, 0xfe, !PT ;  /* 0x0000000003007212 */ /* 0x000fce00078efe07 */
.L_x_27860:
[----:B------:R-:W-:Y:S05]  /*6140*/  BSYNC.RECONVERGENT B0 ;  /* 0x0000000000007941 */ /* 0x000fea0003800200 */
.L_x_27859:
[----:B------:R-:W-:-:S04]  /*6150*/  F2FP.BF16.F32.PACK_AB R0, RZ, R0 ;  /* 0x00000000ff00723e */ /* 0x000fc800000010ff */
[----:B------:R-:W-:Y:S01]  /*6160*/  PRMT R27, R0, 0x7610, R27 ;  /* 0x00007610001b7816 */ /* 0x000fe2000000001b */
[----:B------:R-:W-:Y:S06]  /*6170*/  BRA `(.L_x_27844) ;  /* 0x0000000400287947 */ /* 0x000fec0003800000 */
.L_x_27857:
        /* <DEDUP_REMOVED lines=21> */
.L_x_27866:
[----:B------:R-:W-:Y:S05]  /*62d0*/  BSYNC.RECONVERGENT B1 ;  /* 0x0000000000017941 */ /* 0x000fea0003800200 */
.L_x_27865:
[----:B------:R-:W-:Y:S01]  /*62e0*/  IMAD.SHL.U32 R0, R0, 0x200000, RZ ;  /* 0x0020000000007824 */ /* 0x000fe200078e00ff */
[----:B------:R-:W-:-:S04]  /*62f0*/  LEA R3, R3, 0x37800000, 0x17 ;  /* 0x3780000003037811 */ /* 0x000fc800078eb8ff */
[----:B------:R-:W-:-:S07]  /*6300*/  LOP3.LUT R0, R3, R0, R7, 0xfe, !PT ;  /* 0x0000000003007212 */ /* 0x000fce00078efe07 */
.L_x_27864:
[----:B------:R-:W-:Y:S05]  /*6310*/  BSYNC.RECONVERGENT B0 ;  /* 0x0000000000007941 */ /* 0x000fea0003800200 */
.L_x_27863:
[----:B------:R-:W-:-:S04]  /*6320*/  F2FP.BF16.F32.PACK_AB R0, RZ, R0 ;  /* 0x00000000ff00723e */ /* 0x000fc800000010ff */
[----:B------:R-:W-:Y:S01]  /*6330*/  PRMT R27, R0, 0x7610, R27 ;  /* 0x00007610001b7816 */ /* 0x000fe2000000001b */
[----:B------:R-:W-:Y:S06]  /*6340*/  BRA `(.L_x_27844) ;  /* 0x0000000000b47947 */ /* 0x000fec0003800000 */
.L_x_27856:
        /* <DEDUP_REMOVED lines=14> */
.L_x_27870:
[----:B------:R-:W-:Y:S05]  /*6430*/  BSYNC.RECONVERGENT B0 ;  /* 0x0000000000007941 */ /* 0x000fea0003800200 */
.L_x_27869:
[----:B------:R-:W-:-:S04]  /*6440*/  F2FP.BF16.F32.PACK_AB R0, RZ, R0 ;  /* 0x00000000ff00723e */ /* 0x000fc800000010ff */
[----:B------:R-:W-:Y:S01]  /*6450*/  PRMT R27, R0, 0x7610, R27 ;  /* 0x00007610001b7816 */ /* 0x000fe2000000001b */
[----:B------:R-:W-:Y:S06]  /*6460*/  BRA `(.L_x_27844) ;  /* 0x00000000006c7947 */ /* 0x000fec0003800000 */
.L_x_27843:
        /* <DEDUP_REMOVED lines=16> */
.L_x_27871:
[----:B------:R-:W-:Y:S01]  /*6570*/  PRMT R27, RZ, 0x7610, R27 ;  /* 0x00007610ff1b7816 */ /* 0x000fe2000000001b */
[----:B------:R-:W-:Y:S06]  /*6580*/  BRA `(.L_x_27844) ;  /* 0x0000000000247947 */ /* 0x000fec0003800000 */
.L_x_27868:
[----:B------:R-:W2:Y:S02]  /*6590*/  LDG.E.64 R4, desc[UR36][R4.64] ;  /* 0x0000002404047981 */ /* 0x000ea4000c1e1b00 */
[----:B--2---:R-:W0:Y:S02]  /*65a0*/  I2F.U64 R0, R4 ;  /* 0x0000000400007312 */ /* 0x004e240000301000 */
[----:B0-----:R-:W-:-:S04]  /*65b0*/  F2FP.BF16.F32.PACK_AB R0, RZ, R0 ;  /* 0x00000000ff00723e */ /* 0x001fc800000010ff */
[----:B------:R-:W-:Y:S01]  /*65c0*/  PRMT R27, R0, 0x7610, R27 ;  /* 0x00007610001b7816 */ /* 0x000fe2000000001b */
[----:B------:R-:W-:Y:S06]  /*65d0*/  BRA `(.L_x_27844) ;  /* 0x0000000000107947 */ /* 0x000fec0003800000 */
.L_x_27867:
[----:B------:R-:W2:Y:S02]  /*65e0*/  LDG.E R4, desc[UR36][R4.64] ;  /* 0x0000002404047981 */ /* 0x000ea4000c1e1900 */
[----:B--2---:R-:W-:-:S04]  /*65f0*/  I2FP.F32.U32 R0, R4 ;  /* 0x0000000400007245 */ /* 0x004fc80000201000 */
[----:B------:R-:W-:-:S04]  /*6600*/  F2FP.BF16.F32.PACK_AB R0, RZ, R0 ;  /* 0x00000000ff00723e */ /* 0x000fc800000010ff */
[----:B------:R-:W-:-:S07]  /*6610*/  PRMT R27, R0, 0x7610, R27 ;  /* 0x00007610001b7816 */ /* 0x000fce000000001b */
.L_x_27844:
[----:B------:R-:W-:-:S07]  /*6620*/  VIADD R19, R19, 0x80 ;  /* 0x0000008013137836 */ /* 0x000fce0000000000 */
.L_x_27805:
[----:B------:R-:W-:Y:S05]  /*6630*/  BSYNC.RECONVERGENT B6 ;  /* 0x0000000000067941 */ /* 0x000fea0003800200 */
.L_x_27804:
        /* <DEDUP_REMOVED lines=27> */
.L_x_27877:
[----:B------:R-:W2:Y:S02]  /*67f0*/  LDG.E.U8 R4, desc[UR36][R4.64] ;  /* 0x0000002404047981 */ /* 0x000ea4000c1e1100 */
[----:B--2---:R-:W-:-:S04]  /*6800*/  I2FP.F32.U32 R0, R4 ;  /* 0x0000000400007245 */ /* 0x004fc80000201000 */
[----:B------:R-:W-:-:S04]  /*6810*/  F2FP.BF16.F32.PACK_AB R0, RZ, R0 ;  /* 0x00000000ff00723e */ /* 0x000fc800000010ff */
[----:B------:R-:W-:Y:S01]  /*6820*/  PRMT R18, R0, 0x7610, R18 ;  /* 0x0000761000127816 */ /* 0x000fe20000000012 */
[----:B------:R-:W-:Y:S06]  /*6830*/  BRA `(.L_x_27879) ;  /* 0x0000000c00c47947 */ /* 0x000fec0003800000 */
.L_x_27876:
        /* <DEDUP_REMOVED lines=11> */
.L_x_27881:
[----:B------:R-:W2:Y:S02]  /*68f0*/  LDG.E R4, desc[UR36][R4.64] ;  /* 0x0000002404047981 */ /* 0x000ea4000c1e1900 */
[----:B--2---:R-:W-:-:S04]  /*6900*/  I2FP.F32.S32 R0, R4 ;  /* 0x0000000400007245 */ /* 0x004fc80000201400 */
[----:B------:R-:W-:-:S04]  /*6910*/  F2FP.BF16.F32.PACK_AB R0, RZ, R0 ;  /* 0x00000000ff00723e */ /* 0x000fc800000010ff */
[----:B------:R-:W-:Y:S01]  /*6920*/  PRMT R18, R0, 0x7610, R18 ;  /* 0x0000761000127816 */ /* 0x000fe20000000012 */
[----:B------:R-:W-:Y:S06]  /*6930*/  BRA `(.L_x_27879) ;  /* 0x0000000c00847947 */ /* 0x000fec0003800000 */
.L_x_27880:
[----:B------:R-:W2:Y:S02]  /*6940*/  LDG.E.U16 R4, desc[UR36][R4.64] ;  /* 0x0000002404047981 */ /* 0x000ea4000c1e1500 */
[----:B--2---:R-:W0:Y:S02]  /*6950*/  I2F.S16 R0, R4 ;  /* 0x0000000400007306 */ /* 0x004e240000101400 */
[----:B0-----:R-:W-:-:S04]  /*6960*/  F2FP.BF16.F32.PACK_AB R0, RZ, R0 ;  /* 0x00000000ff00723e */ /* 0x001fc800000010ff */
[----:B------:R-:W-:Y:S01]  /*6970*/  PRMT R18, R0, 0x7610, R18 ;  /* 0x0000761000127816 */ /* 0x000fe20000000012 */
[----:B------:R-:W-:Y:S06]  /*6980*/  BRA `(.L_x_27879) ;  /* 0x0000000c00707947 */ /* 0x000fec0003800000 */
.L_x_27875:
        /* <DEDUP_REMOVED lines=9> */
.L_x_27883:
[----:B------:R-:W2:Y:S02]  /*6a20*/  LDG.E.U16 R0, desc[UR36][R4.64] ;  /* 0x0000002404007981 */ /* 0x000ea4000c1e1500 */
[----:B--2---:R-:W-:-:S05]  /*6a30*/  HADD2.F32 R0, -RZ, R0.H0_H0 ;  /* 0x20000000ff007230 */ /* 0x004fca0000004100 */
[----:B------:R-:W-:-:S04]  /*6a40*/  F2FP.BF16.F32.PACK_AB R0, RZ, R0 ;  /* 0x00000000ff00723e */ /* 0x000fc800000010ff */
[----:B------:R-:W-:Y:S01]  /*6a50*/  PRMT R18, R0, 0x7610, R18 ;  /* 0x0000761000127816 */ /* 0x000fe20000000012 */
[----:B------:R-:W-:Y:S06]  /*6a60*/  BRA `(.L_x_27879) ;  /* 0x0000000c00387947 */ /* 0x000fec0003800000 */
.L_x_27882:
        /* <DEDUP_REMOVED lines=9> */
.L_x_27885:
[----:B------:R-:W2:Y:S02]  /*6b00*/  LDG.E.U16 R4, desc[UR36][R4.64] ;  /* 0x0000002404047981 */ /* 0x000ea4000c1e1500 */
[----:B--2---:R-:W-:-:S05]  /*6b10*/  HADD2.F32 R0, -RZ, R4.H0_H0 ;  /* 0x20000004ff007230 */ /* 0x004fca0000004100 */
[----:B------:R-:W-:-:S04]  /*6b20*/  F2FP.BF16.F32.PACK_AB R0, RZ, R0 ;  /* 0x00000000ff00723e */ /* 0x000fc800000010ff */
[----:B------:R-:W-:Y:S01]  /*6b30*/  PRMT R18, R0, 0x7610, R18 ;  /* 0x0000761000127816 */ /* 0x000fe20000000012 */
[----:B------:R-:W-:Y:S06]  /*6b40*/  BRA `(.L_x_27879) ;  /* 0x0000000c00007947 */ /* 0x000fec0003800000 */
.L_x_27884:
        /* <DEDUP_REMOVED lines=9> */
.L_x_27874:
        /* <DEDUP_REMOVED lines=14> */
.L_x_27888:
        /* <DEDUP_REMOVED lines=9> */
.L_x_27887:
        /* <DEDUP_REMOVED lines=27> */
.L_x_27890:
        /* <DEDUP_REMOVED lines=15> */
.L_x_27889:
[----:B------:R0:W5:Y:S01]  /*6ff0*/  LDG.E.U16 R18, desc[UR36][R4.64] ;  /* 0x0000002404127981 */ /* 0x000162000c1e1500 */
[----:B------:R-:W-:Y:S05]  /*7000*/  BRA `(.L_x_27879) ;  /* 0x0000000400d07947 */ /* 0x000fea0003800000 */
.L_x_27886:
        /* <DEDUP_REMOVED lines=13> */
.L_x_27893:
        /* <DEDUP_REMOVED lines=21> */
.L_x_27897:
[----:B------:R-:W-:Y:S05]  /*7230*/  BSYNC.RECONVERGENT B1 ;  /* 0x0000000000017941 */ /* 0x000fea0003800200 */
.L_x_27896:
[----:B------:R-:W-:Y:S01]  /*7240*/  IMAD.SHL.U32 R0, R0, 0x100000, RZ ;  /* 0x0010000000007824 */ /* 0x000fe200078e00ff */
[----:B------:R-:W-:-:S04]  /*7250*/  LEA R3, R3, 0x3b800000, 0x17 ;  /* 0x3b80000003037811 */ /* 0x000fc800078eb8ff */
[----:B------:R-:W-:-:S07]  /*7260*/  LOP3.LUT R0, R3, R0, R7, 0xfe, !PT ;  /* 0x0000000003007212 */ /* 0x000fce00078efe07 */
.L_x_27895:
[----:B------:R-:W-:Y:S05]  /*7270*/  BSYNC.RECONVERGENT B0 ;  /* 0x0000000000007941 */ /* 0x000fea0003800200 */
.L_x_27894:
[----:B------:R-:W-:-:S04]  /*7280*/  F2FP.BF16.F32.PACK_AB R0, RZ, R0 ;  /* 0x00000000ff00723e */ /* 0x000fc800000010ff */
[----:B------:R-:W-:Y:S01]  /*7290*/  PRMT R18, R0, 0x7610, R18 ;  /* 0x0000761000127816 */ /* 0x000fe20000000012 */
[----:B------:R-:W-:Y:S06]  /*72a0*/  BRA `(.L_x_27879) ;  /* 0x0000000400287947 */ /* 0x000fec0003800000 */
.L_x_27892:
        /* <DEDUP_REMOVED lines=21> */
.L_x_27901:
[----:B------:R-:W-:Y:S05]  /*7400*/  BSYNC.RECONVERGENT B1 ;  /* 0x0000000000017941 */ /* 0x000fea0003800200 */
.L_x_27900:
[----:B------:R-:W-:Y:S01]  /*7410*/  IMAD.SHL.U32 R0, R0, 0x200000, RZ ;  /* 0x0020000000007824 */ /* 0x000fe200078e00ff */
[----:B------:R-:W-:-:S04]  /*7420*/  LEA R3, R3, 0x37800000, 0x17 ;  /* 0x3780000003037811 */ /* 0x000fc800078eb8ff */
[----:B------:R-:W-:-:S07]  /*7430*/  LOP3.LUT R0, R3, R0, R7, 0xfe, !PT ;  /* 0x0000000003007212 */ /* 0x000fce00078efe07 */
.L_x_27899:
[----:B------:R-:W-:Y:S05]  /*7440*/  BSYNC.RECONVERGENT B0 ;  /* 0x0000000000007941 */ /* 0x000fea0003800200 */
.L_x_27898:
[----:B------:R-:W-:-:S04]  /*7450*/  F2FP.BF16.F32.PACK_AB R0, RZ, R0 ;  /* 0x00000000ff00723e */ /* 0x000fc800000010ff */
[----:B------:R-:W-:Y:S01]  /*7460*/  PRMT R18, R0, 0x7610, R18 ;  /* 0x0000761000127816 */ /* 0x000fe20000000012 */
[----:B------:R-:W-:Y:S06]  /*7470*/  BRA `(.L_x_27879) ;  /* 0x0000000000b47947 */ /* 0x000fec0003800000 */
.L_x_27891:
        /* <DEDUP_REMOVED lines=14> */
.L_x_27905:
[----:B------:R-:W-:Y:S05]  /*7560*/  BSYNC.RECONVERGENT B0 ;  /* 0x0000000000007941 */ /* 0x000fea0003800200 */
.L_x_27904:
[----:B------:R-:W-:-:S04]  /*7570*/  F2FP.BF16.F32.PACK_AB R0, RZ, R0 ;  /* 0x00000000ff00723e */ /* 0x000fc800000010ff */
[----:B------:R-:W-:Y:S01]  /*7580*/  PRMT R18, R0, 0x7610, R18 ;  /* 0x0000761000127816 */ /* 0x000fe20000000012 */
[----:B------:R-:W-:Y:S06]  /*7590*/  BRA `(.L_x_27879) ;  /* 0x00000000006c7947 */ /* 0x000fec0003800000 */
.L_x_27878:
        /* <DEDUP_REMOVED lines=16> */
.L_x_27906:
[----:B------:R-:W-:Y:S01]  /*76a0*/  PRMT R18, RZ, 0x7610, R18 ;  /* 0x00007610ff127816 */ /* 0x000fe20000000012 */
[----:B------:R-:W-:Y:S06]  /*76b0*/  BRA `(.L_x_27879) ;  /* 0x0000000000247947 */ /* 0x000fec0003800000 */
.L_x_27903:
[----:B------:R-:W2:Y:S02]  /*76c0*/  LDG.E.64 R4, desc[UR36][R4.64] ;  /* 0x0000002404047981 */ /* 0x000ea4000c1e1b00 */
[----:B--2---:R-:W0:Y:S02]  /*76d0*/  I2F.U64 R0, R4 ;  /* 0x0000000400007312 */ /* 0x004e240000301000 */
[----:B0-----:R-:W-:-:S04]  /*76e0*/  F2FP.BF16.F32.PACK_AB R0, RZ, R0 ;  /* 0x00000000ff00723e */ /* 0x001fc800000010ff */
[----:B------:R-:W-:Y:S01]  /*76f0*/  PRMT R18, R0, 0x7610, R18 ;  /* 0x0000761000127816 */ /* 0x000fe20000000012 */
[----:B------:R-:W-:Y:S06]  /*7700*/  BRA `(.L_x_27879) ;  /* 0x0000000000107947 */ /* 0x000fec0003800000 */
.L_x_27902:
[----:B------:R-:W2:Y:S02]  /*7710*/  LDG.E R4, desc[UR36][R4.64] ;  /* 0x0000002404047981 */ /* 0x000ea4000c1e1900 */
[----:B--2---:R-:W-:-:S04]  /*7720*/  I2FP.F32.U32 R0, R4 ;  /* 0x0000000400007245 */ /* 0x004fc80000201000 */
[----:B------:R-:W-:-:S04]  /*7730*/  F2FP.BF16.F32.PACK_AB R0, RZ, R0 ;  /* 0x00000000ff00723e */ /* 0x000fc800000010ff */
[----:B------:R-:W-:-:S07]  /*7740*/  PRMT R18, R0, 0x7610, R18 ;  /* 0x0000761000127816 */ /* 0x000fce0000000012 */
.L_x_27879:
        /* <DEDUP_REMOVED lines=21> */
.L_x_27910:
[----:B------:R-:W2:Y:S02]  /*78a0*/  LDG.E.U8 R4, desc[UR36][R4.64] ;  /* 0x0000002404047981 */ /* 0x000ea4000c1e1100 */
[----:B--2---:R-:W-:-:S04]  /*78b0*/  I2FP.F32.U32 R0, R4 ;  /* 0x0000000400007245 */ /* 0x004fc80000201000 */
[----:B------:R-:W-:Y:S01]  /*78c0*/  F2FP.BF16.F32.PACK_AB R0, RZ, R0 ;  /* 0x00000000ff00723e */ /* 0x000fe200000010ff */
[----:B------:R-:W-:Y:S06]  /*78d0*/  BRA `(.L_x_27873) ;  /* 0x0000000c00887947 */ /* 0x000fec0003800000 */
.L_x_27909:
        /* <DEDUP_REMOVED lines=10> */
.L_x_27913:
[----:B------:R-:W2:Y:S02]  /*7980*/  LDG.E R4, desc[UR36][R4.64] ;  /* 0x0000002404047981 */ /* 0x000ea4000c1e1900 */
[----:B--2---:R-:W-:-:S04]  /*7990*/  I2FP.F32.S32 R0, R4 ;  /* 0x0000000400007245 */ /* 0x004fc80000201400 */
[----:B------:R-:W-:Y:S01]  /*79a0*/  F2FP.BF16.F32.PACK_AB R0, RZ, R0 ;  /* 0x00000000ff00723e */ /* 0x000fe200000010ff */
[----:B------:R-:W-:Y:S06]  /*79b0*/  BRA `(.L_x_27873) ;  /* 0x0000000c00507947 */ /* 0x000fec0003800000 */
.L_x_27912:
[----:B------:R-:W2:Y:S02]  /*79c0*/  LDG.E.U16 R4, desc[UR36][R4.64] ;  /* 0x0000002404047981 */ /* 0x000ea4000c1e1500 */
[----:B--2---:R-:W0:Y:S02]  /*79d0*/  I2F.S16 R0, R4 ;  /* 0x0000000400007306 */ /* 0x004e240000101400 */
[----:B0-----:R-:W-:Y:S01]  /*79e0*/  F2FP.BF16.F32.PACK_AB R0, RZ, R0 ;  /* 0x00000000ff00723e */ /* 0x001fe200000010ff */
[----:B------:R-:W-:Y:S06]  /*79f0*/  BRA `(.L_x_27873) ;  /* 0x0000000c00407947 */ /* 0x000fec0003800000 */
.L_x_27908:
        /* <DEDUP_REMOVED lines=9> */
.L_x_27915:
[----:B------:R-:W2:Y:S02]  /*7a90*/  LDG.E.U16 R0, desc[UR36][R4.64] ;  /* 0x0000002404007981 */ /* 0x000ea4000c1e1500 */
[----:B--2---:R-:W-:-:S05]  /*7aa0*/  HADD2.F32 R0, -RZ, R0.H0_H0 ;  /* 0x20000000ff007230 */ /* 0x004fca0000004100 */
[----:B------:R-:W-:Y:S01]  /*7ab0*/  F2FP.BF16.F32.PACK_AB R0, RZ, R0 ;  /* 0x00000000ff00723e */ /* 0x000fe200000010ff */
[----:B------:R-:W-:Y:S06]  /*7ac0*/  BRA `(.L_x_27873) ;  /* 0x0000000c000c7947 */ /* 0x000fec0003800000 */
.L_x_27914:
        /* <DEDUP_REMOVED lines=9> */
.L_x_27917:
[----:B------:R-:W2:Y:S02]  /*7b60*/  LDG.E.U16 R4, desc[UR36][R4.64] ;  /* 0x0000002404047981 */ /* 0x000ea4000c1e1500 */
[----:B--2---:R-:W-:-:S05]  /*7b70*/  HADD2.F32 R0, -RZ, R4.H0_H0 ;  /* 0x20000004ff007230 */ /* 0x004fca0000004100 */
[----:B------:R-:W-:Y:S01]  /*7b80*/  F2FP.BF16.F32.PACK_AB R0, RZ, R0 ;  /* 0x00000000ff00723e */ /* 0x000fe200000010ff */
[----:B------:R-:W-:Y:S06]  /*7b90*/  BRA `(.L_x_27873) ;  /* 0x0000000800d87947 */ /* 0x000fec0003800000 */
.L_x_27916:
        /* <DEDUP_REMOVED lines=8> */
.L_x_27907:
        /* <DEDUP_REMOVED lines=13> */
.L_x_27920:
        /* <DEDUP_REMOVED lines=8> */
.L_x_27919:
        /* <DEDUP_REMOVED lines=27> */
.L_x_27922:
        /* <DEDUP_REMOVED lines=14> */
.L_x_27921:
[----:B------:R1:W5:Y:S01]  /*8000*/  LDG.E.U16 R0, desc[UR36][R4.64] ;  /* 0x0000002404007981 */ /* 0x000362000c1e1500 */
[----:B------:R-:W-:Y:S05]  /*8010*/  BRA `(.L_x_27873) ;  /* 0x0000000400b87947 */ /* 0x000fea0003800000 */
.L_x_27918:
        /* <DEDUP_REMOVED lines=12> */
.L_x_27925:
        /* <DEDUP_REMOVED lines=21> */
.L_x_27929:
[----:B------:R-:W-:Y:S05]  /*8230*/  BSYNC.RECONVERGENT B1 ;  /* 0x0000000000017941 */ /* 0x000fea0003800200 */
.L_x_27928:
[----:B------:R-:W-:Y:S01]  /*8240*/  IMAD.SHL.U32 R0, R0, 0x100000, RZ ;  /* 0x0010000000007824 */ /* 0x000fe200078e00ff */
[----:B------:R-:W-:-:S04]  /*8250*/  LEA R3, R3, 0x3b800000, 0x17 ;  /* 0x3b80000003037811 */ /* 0x000fc800078eb8ff */
[----:B------:R-:W-:-:S07]  /*8260*/  LOP3.LUT R0, R3, R0, R7, 0xfe, !PT ;  /* 0x0000000003007212 */ /* 0x000fce00078efe07 */
.L_x_27927:
[----:B------:R-:W-:Y:S05]  /*8270*/  BSYNC.RECONVERGENT B0 ;  /* 0x0000000000007941 */ /* 0x000fea0003800200 */
.L_x_27926:
[----:B------:R-:W-:Y:S01]  /*8280*/  F2FP.BF16.F32.PACK_AB R0, RZ, R0 ;  /* 0x00000000ff00723e */ /* 0x000fe200000010ff */
[----:B------:R-:W-:Y:S06]  /*8290*/  BRA `(.L_x_27873) ;  /* 0x0000000400187947 */ /* 0x000fec0003800000 */
.L_x_27924:
        /* <DEDUP_REMOVED lines=21> */
.L_x_27933:
[----:B------:R-:W-:Y:S05]  /*83f0*/  BSYNC.RECONVERGENT B1 ;  /* 0x0000000000017941 */ /* 0x000fea0003800200 */
.L_x_27932:
[----:B------:R-:W-:Y:S01]  /*8400*/  IMAD.SHL.U32 R0, R0, 0x200000, RZ ;  /* 0x0020000000007824 */ /* 0x000fe200078e00ff */
[----:B------:R-:W-:-:S04]  /*8410*/  LEA R3, R3, 0x37800000, 0x17 ;  /* 0x3780000003037811 */ /* 0x000fc800078eb8ff */
[----:B------:R-:W-:-:S07]  /*8420*/  LOP3.LUT R0, R3, R0, R7, 0xfe, !PT ;  /* 0x0000000003007212 */ /* 0x000fce00078efe07 */
.L_x_27931:
[----:B------:R-:W-:Y:S05]  /*8430*/  BSYNC.RECONVERGENT B0 ;  /* 0x0000000000007941 */ /* 0x000fea0003800200 */
.L_x_27930:
[----:B------:R-:W-:Y:S01]  /*8440*/  F2FP.BF16.F32.PACK_AB R0, RZ, R0 ;  /* 0x00000000ff00723e */ /* 0x000fe200000010ff */
[----:B------:R-:W-:Y:S06]  /*8450*/  BRA `(.L_x_27873) ;  /* 0x0000000000a87947 */ /* 0x000fec0003800000 */
.L_x_27923:
        /* <DEDUP_REMOVED lines=14> */
.L_x_27937:
[----:B------:R-:W-:Y:S05]  /*8540*/  BSYNC.RECONVERGENT B0 ;  /* 0x0000000000007941 */ /* 0x000fea0003800200 */
.L_x_27936:
[----:B------:R-:W-:Y:S01]  /*8550*/  F2FP.BF16.F32.PACK_AB R0, RZ, R0 ;  /* 0x00000000ff00723e */ /* 0x000fe200000010ff */
[----:B------:R-:W-:Y:S06]  /*8560*/  BRA `(.L_x_27873) ;  /* 0x0000000000647947 */ /* 0x000fec0003800000 */
.L_x_27911:
        /* <DEDUP_REMOVED lines=16> */
.L_x_27938:
[----:B------:R-:W-:Y:S01]  /*8670*/  PRMT R0, RZ, 0x7610, R0 ;  /* 0x00007610ff007816 */ /* 0x000fe20000000000 */
[----:B------:R-:W-:Y:S06]  /*8680*/  BRA `(.L_x_27873) ;  /* 0x00000000001c7947 */ /* 0x000fec0003800000 */
.L_x_27935:
[----:B------:R-:W2:Y:S02]  /*8690*/  LDG.E.64 R4, desc[UR36][R4.64] ;  /* 0x0000002404047981 */ /* 0x000ea4000c1e1b00 */
[----:B--2---:R-:W0:Y:S02]  /*86a0*/  I2F.U64 R0, R4 ;  /* 0x0000000400007312 */ /* 0x004e240000301000 */
[----:B0-----:R-:W-:Y:S01]  /*86b0*/  F2FP.BF16.F32.PACK_AB R0, RZ, R0 ;  /* 0x00000000ff00723e */ /* 0x001fe200000010ff */
[----:B------:R-:W-:Y:S06]  /*86c0*/  BRA `(.L_x_27873) ;  /* 0x00000000000c7947 */ /* 0x000fec0003800000 */
.L_x_27934:
[----:B------:R-:W2:Y:S02]  /*86d0*/  LDG.E R4, desc[UR36][R4.64] ;  /* 0x0000002404047981 */ /* 0x000ea4000c1e1900 */
[----:B--2---:R-:W-:-:S04]  /*86e0*/  I2FP.F32.U32 R0, R4 ;  /* 0x0000000400007245 */ /* 0x004fc80000201000 */
[----:B------:R-:W-:-:S07]  /*86f0*/  F2FP.BF16.F32.PACK_AB R0, RZ, R0 ;  /* 0x00000000ff00723e */ /* 0x000fce00000010ff */
.L_x_27873:
[----:B------:R-:W-:Y:S05]  /*8700*/  BSYNC.RECONVERGENT B6 ;  /* 0x0000000000067941 */ /* 0x000fea0003800200 */
.L_x_27872:
        /* <DEDUP_REMOVED lines=19> */
.L_x_27940:
[----:B------:R-:W-:Y:S05]  /*8840*/  BSYNC.RECONVERGENT B0 ;  /* 0x0000000000007941 */ /* 0x000fea0003800200 */
.L_x_27939:
        /* <DEDUP_REMOVED lines=11> */
.L_x_27942:
[----:B------:R-:W-:Y:S05]  /*8900*/  BSYNC.RECONVERGENT B0 ;  /* 0x0000000000007941 */ /* 0x000fea0003800200 */
.L_x_27941:
        /* <DEDUP_REMOVED lines=11> */
.L_x_27944:
[----:B------:R-:W-:Y:S05]  /*89c0*/  BSYNC.RECONVERGENT B0 ;  /* 0x0000000000007941 */ /* 0x000fea0003800200 */
.L_x_27943:
        /* <DEDUP_REMOVED lines=11> */
.L_x_27946:
[----:B------:R-:W-:Y:S05]  /*8a80*/  BSYNC.RECONVERGENT B0 ;  /* 0x0000000000007941 */ /* 0x000fea0003800200 */
.L_x_27945:
        /* <DEDUP_REMOVED lines=25> */
.L_x_27952:
[----:B------:R-:W-:Y:S02]  /*8c20*/  IMAD.U32 R5, R28, 0x10000, RZ ;  /* 0x000100001c057824 */ /* 0x000fe400078e00ff */
[----:B------:R-:W-:-:S04]  /*8c30*/  IMAD.MOV.U32 R25, RZ, RZ, R23 ;  /* 0x000000ffff197224 */ /* 0x000fc800078e0017 */
[----:B------:R-:W0:Y:S02]  /*8c40*/  F2I.S64.TRUNC R4, R5 ;  /* 0x0000000500047311 */ /* 0x000e24000020d900 */
[----:B0-----:R0:W-:Y:S01]  /*8c50*/  STG.E.U8 desc[UR36][R8.64], R4 ;  /* 0x0000000408007986 */ /* 0x0011e2000c101124 */
[----:B------:R-:W-:Y:S05]  /*8c60*/  BRA `(.L_x_27948) ;  /* 0x0000000c00c07947 */ /* 0x000fea0003800000 */
.L_x_27951:
        /* <DEDUP_REMOVED lines=11> */
.L_x_27955:
[----:B------:R-:W-:Y:S02]  /*8d20*/  IMAD.U32 R28, R28, 0x10000, RZ ;  /* 0x000100001c1c7824 */ /* 0x000fe400078e00ff */
[----:B------:R-:W-:Y:S02]  /*8d30*/  IMAD.MOV.U32 R25, RZ, RZ, R23 ;  /* 0x000000ffff197224 */ /* 0x000fe400078e0017 */
[----:B------:R-:W0:Y:S02]  /*8d40*/  F2I.FTZ.TRUNC.NTZ R3, R28 ;  /* 0x0000001c00037305 */ /* 0x000e24000021f100 */
[----:B0-----:R0:W-:Y:S01]  /*8d50*/  STG.E desc[UR36][R8.64], R3 ;  /* 0x0000000308007986 */ /* 0x0011e2000c101924 */
[----:B------:R-:W-:Y:S05]  /*8d60*/  BRA `(.L_x_27948) ;  /* 0x0000000c00807947 */ /* 0x000fea0003800000 */
.L_x_27954:
[----:B------:R-:W-:Y:S02]  /*8d70*/  IMAD.U32 R28, R28, 0x10000, RZ ;  /* 0x000100001c1c7824 */ /* 0x000fe400078e00ff */
[----:B------:R-:W-:Y:S02]  /*8d80*/  IMAD.MOV.U32 R25, RZ, RZ, R23 ;  /* 0x000000ffff197224 */ /* 0x000fe400078e0017 */
[----:B------:R-:W0:Y:S02]  /*8d90*/  F2I.FTZ.TRUNC.NTZ R3, R28 ;  /* 0x0000001c00037305 */ /* 0x000e24000021f100 */
[----:B0-----:R0:W-:Y:S01]  /*8da0*/  STG.E.U16 desc[UR36][R8.64], R3 ;  /* 0x0000000308007986 */ /* 0x0011e2000c101524 */
[----:B------:R-:W-:Y:S05]  /*8db0*/  BRA `(.L_x_27948) ;  /* 0x0000000c006c7947 */ /* 0x000fea0003800000 */
.L_x_27950:
        /* <DEDUP_REMOVED lines=10> */
.L_x_27957:
[----:B------:R-:W-:Y:S02]  /*8e60*/  IMAD.U32 R0, R28, 0x10000, RZ ;  /* 0x000100001c007824 */ /* 0x000fe400078e00ff */
[----:B------:R-:W-:-:S03]  /*8e70*/  IMAD.MOV.U32 R25, RZ, RZ, R23 ;  /* 0x000000ffff197224 */ /* 0x000fc600078e0017 */
[----:B------:R-:W-:-:S05]  /*8e80*/  F2FP.F16.F32.PACK_AB R0, RZ, R0 ;  /* 0x00000000ff00723e */ /* 0x000fca00000000ff */
[----:B------:R0:W-:Y:S01]  /*8e90*/  STG.E.U16 desc[UR36][R8.64], R0 ;  /* 0x0000000008007986 */ /* 0x0001e2000c101524 */
[----:B------:R-:W-:Y:S05]  /*8ea0*/  BRA `(.L_x_27948) ;  /* 0x0000000c00307947 */ /* 0x000fea0003800000 */
.L_x_27956:
        /* <DEDUP_REMOVED lines=11> */
.L_x_27959:
[----:B------:R-:W-:Y:S02]  /*8f60*/  IMAD.U32 R28, R28, 0x10000, RZ ;  /* 0x000100001c1c7824 */ /* 0x000fe400078e00ff */
[----:B------:R-:W-:-:S03]  /*8f70*/  IMAD.MOV.U32 R25, RZ, RZ, R23 ;  /* 0x000000ffff197224 */ /* 0x000fc600078e0017 */
[----:B------:R-:W-:-:S04]  /*8f80*/  F2FP.F16.F32.PACK_AB R3, RZ, R28 ;  /* 0x0000001cff03723e */ /* 0x000fc800000000ff */
[----:B------:R-:W-:-:S05]  /*8f90*/  PRMT R3, R3, 0x5410, RZ ;  /* 0x0000541003037816 */ /* 0x000fca00000000ff */
[----:B------:R4:W-:Y:S01]  /*8fa0*/  STG.E desc[UR36][R8.64], R3 ;  /* 0x0000000308007986 */ /* 0x0009e2000c101924 */
[----:B------:R-:W-:Y:S05]  /*8fb0*/  BRA `(.L_x_27948) ;  /* 0x0000000800ec7947 */ /* 0x000fea0003800000 */
.L_x_27958:
[----:B------:R-:W-:Y:S02]  /*8fc0*/  IMAD.U32 R4, R28, 0x10000, RZ ;  /* 0x000100001c047824 */ /* 0x000fe400078e00ff */
[----:B------:R-:W-:Y:S02]  /*8fd0*/  IMAD.MOV.U32 R25, RZ, RZ, R23 ;  /* 0x000000ffff197224 */ /* 0x000fe400078e0017 */
[----:B------:R-:W-:-:S06]  /*8fe0*/  FMUL.FTZ R4, R4, 1 ;  /* 0x3f80000004047820 */ /* 0x000fcc0000410000 */
[----:B------:R-:W0:Y:S02]  /*8ff0*/  F2F.F64.F32 R4, R4 ;  /* 0x0000000400047310 */ /* 0x000e240000201800 */
[----:B0-----:R0:W-:Y:S01]  /*9000*/  STG.E.64 desc[UR36][R8.64], R4 ;  /* 0x0000000408007986 */ /* 0x0011e2000c101b24 */
[----:B------:R-:W-:Y:S05]  /*9010*/  BRA `(.L_x_27948) ;  /* 0x0000000800d47947 */ /* 0x000fea0003800000 */
.L_x_27949:
        /* <DEDUP_REMOVED lines=14> */
.L_x_27962:
[----:B------:R-:W-:Y:S01]  /*9100*/  IMAD.U32 R28, R28, 0x10000, RZ ;  /* 0x000100001c1c7824 */ /* 0x000fe200078e00ff */
[----:B------:R-:W-:Y:S01]  /*9110*/  CS2R R6, SRZ ;  /* 0x0000000000067805 */ /* 0x000fe2000001ff00 */
[----:B------:R-:W-:Y:S02]  /*9120*/  IMAD.MOV.U32 R25, RZ, RZ, R23 ;  /* 0x000000ffff197224 */ /* 0x000fe400078e0017 */
[----:B------:R-:W-:-:S06]  /*9130*/  FMUL.FTZ R4, R28, 1 ;  /* 0x3f8000001c047820 */ /* 0x000fcc0000410000 */
[----:B------:R-:W0:Y:S02]  /*9140*/  F2F.F64.F32 R4, R4 ;  /* 0x0000000400047310 */ /* 0x000e240000201800 */
[----:B0-----:R0:W-:Y:S01]  /*9150*/  STG.E.128 desc[UR36][R8.64], R4 ;  /* 0x0000000408007986 */ /* 0x0011e2000c101d24 */
[----:B------:R-:W-:Y:S05]  /*9160*/  BRA `(.L_x_27948) ;  /* 0x0000000800807947 */ /* 0x000fea0003800000 */
.L_x_27961:
        /* <DEDUP_REMOVED lines=19> */
.L_x_27966:
[----:B------:R-:W-:Y:S05]  /*92a0*/  BSYNC.RECONVERGENT B0 ;  /* 0x0000000000007941 */ /* 0x000fea0003800200 */
.L_x_27965:
[----:B------:R-:W-:Y:S01]  /*92b0*/  LOP3.LUT R5, R0, 0x80, R5, 0xf8, !PT ;  /* 0x0000008000057812 */ /* 0x000fe200078ef805 */
[----:B------:R-:W-:-:S04]  /*92c0*/  IMAD.MOV.U32 R25, RZ, RZ, R23 ;  /* 0x000000ffff197224 */ /* 0x000fc800078e0017 */
[----:B------:R0:W-:Y:S01]  /*92d0*/  STG.E.U8 desc[UR36][R8.64], R5 ;  /* 0x0000000508007986 */ /* 0x0001e2000c101124 */
[----:B------:R-:W-:Y:S05]  /*92e0*/  BRA `(.L_x_27948) ;  /* 0x0000000800207947 */ /* 0x000fea0003800000 */
.L_x_27964:
        /* <DEDUP_REMOVED lines=15> */
.L_x_27968:
[----:B------:R-:W-:Y:S05]  /*93e0*/  BSYNC.RECONVERGENT B0 ;  /* 0x0000000000007941 */ /* 0x000fea0003800200 */
.L_x_27967:
[----:B------:R-:W-:Y:S01]  /*93f0*/  LOP3.LUT R5, R0, 0x80, R5, 0xf8, !PT ;  /* 0x0000008000057812 */ /* 0x000fe200078ef805 */
[----:B------:R-:W-:-:S04]  /*9400*/  IMAD.MOV.U32 R25, RZ, RZ, R23 ;  /* 0x000000ffff197224 */ /* 0x000fc800078e0017 */
[----:B------:R0:W-:Y:S01]  /*9410*/  STG.E.U8 desc[UR36][R8.64], R5 ;  /* 0x0000000508007986 */ /* 0x0001e2000c101124 */
[----:B------:R-:W-:Y:S05]  /*9420*/  BRA `(.L_x_27948) ;  /* 0x0000000400d07947 */ /* 0x000fea0003800000 */
.L_x_27963:
[----:B------:R0:W-:Y:S01]  /*9430*/  STG.E.U16 desc[UR36][R8.64], R28 ;  /* 0x0000001c08007986 */ /* 0x0001e2000c101524 */
[----:B------:R-:W-:Y:S01]  /*9440*/  IMAD.MOV.U32 R25, RZ, RZ, R23 ;  /* 0x000000ffff197224 */ /* 0x000fe200078e0017 */
[----:B------:R-:W-:Y:S06]  /*9450*/  BRA `(.L_x_27948) ;  /* 0x0000000400c47947 */ /* 0x000fec0003800000 */
.L_x_27960:
        /* <DEDUP_REMOVED lines=13> */
.L_x_27971:
        /* <DEDUP_REMOVED lines=13> */
.L_x_27974:
[----:B------:R-:W-:-:S04]  /*9600*/  SHF.R.U32.HI R0, RZ, 0x14, R3 ;  /* 0x00000014ff007819 */ /* 0x000fc80000011603 */
[----:B------:R-:W-:-:S04]  /*9610*/  LOP3.LUT R0, R0, 0x1, RZ, 0xc0, !PT ;  /* 0x0000000100007812 */ /* 0x000fc800078ec0ff */
[----:B------:R-:W-:-:S04]  /*9620*/  IADD3 R0, PT, PT, R3, 0x487ffff, R0 ;  /* 0x0487ffff03007810 */ /* 0x000fc80007ffe000 */
[----:B------:R-:W-:-:S04]  /*9630*/  SHF.R.U32.HI R0, RZ, 0x14, R0 ;  /* 0x00000014ff007819 */ /* 0x000fc80000011600 */
[----:B------:R-:W-:-:S07]  /*9640*/  LOP3.LUT R0, R0, 0xff, RZ, 0xc0, !PT ;  /* 0x000000ff00007812 */ /* 0x000fce00078ec0ff */
.L_x_27975:
[----:B------:R-:W-:-:S04]  /*9650*/  SHF.R.U32.HI R3, RZ, 0x18, R3 ;  /* 0x00000018ff037819 */ /* 0x000fc80000011603 */
[----:B------:R-:W-:-:S04]  /*9660*/  LOP3.LUT R0, R0, 0x80, R3, 0xf8, !PT ;  /* 0x0000008000007812 */ /* 0x000fc800078ef803 */
[----:B------:R-:W-:-:S07]  /*9670*/  PRMT R4, R0, 0x7610, R4 ;  /* 0x0000761000047816 */ /* 0x000fce0000000004 */
.L_x_27973:
[----:B------:R-:W-:Y:S05]  /*9680*/  BSYNC.RECONVERGENT B0 ;  /* 0x0000000000007941 */ /* 0x000fea0003800200 */
.L_x_27972:
[----:B------:R0:W-:Y:S01]  /*9690*/  STG.E.U8 desc[UR36][R8.64], R4 ;  /* 0x0000000408007986 */ /* 0x0001e2000c101124 */
[----:B------:R-:W-:Y:S01]  /*96a0*/  IMAD.MOV.U32 R25, RZ, RZ, R23 ;  /* 0x000000ffff197224 */ /* 0x000fe200078e0017 */
[----:B------:R-:W-:Y:S06]  /*96b0*/  BRA `(.L_x_27948) ;  /* 0x00000004002c7947 */ /* 0x000fec0003800000 */
.L_x_27970:
        /* <DEDUP_REMOVED lines=13> */
.L_x_27978:
[----:B------:R-:W-:-:S04]  /*9790*/  SHF.R.U32.HI R0, RZ, 0x15, R3 ;  /* 0x00000015ff007819 */ /* 0x000fc80000011603 */
[----:B------:R-:W-:-:S04]  /*97a0*/  LOP3.LUT R0, R0, 0x1, RZ, 0xc0, !PT ;  /* 0x0000000100007812 */ /* 0x000fc800078ec0ff */
[----:B------:R-:W-:-:S04]  /*97b0*/  IADD3 R0, PT, PT, R3, 0x88fffff, R0 ;  /* 0x088fffff03007810 */ /* 0x000fc80007ffe000 */
[----:B------:R-:W-:-:S04]  /*97c0*/  SHF.R.U32.HI R0, RZ, 0x15, R0 ;  /* 0x00000015ff007819 */ /* 0x000fc80000011600 */
[----:B------:R-:W-:-:S07]  /*97d0*/  LOP3.LUT R0, R0, 0xff, RZ, 0xc0, !PT ;  /* 0x000000ff00007812 */ /* 0x000fce00078ec0ff */
.L_x_27979:
[----:B------:R-:W-:-:S04]  /*97e0*/  SHF.R.U32.HI R3, RZ, 0x18, R3 ;  /* 0x00000018ff037819 */ /* 0x000fc80000011603 */
[----:B------:R-:W-:-:S04]  /*97f0*/  LOP3.LUT R0, R0, 0x80, R3, 0xf8, !PT ;  /* 0x0000008000007812 */ /* 0x000fc800078ef803 */
[----:B------:R-:W-:-:S07]  /*9800*/  PRMT R4, R0, 0x7610, R4 ;  /* 0x0000761000047816 */ /* 0x000fce0000000004 */
.L_x_27977:
[----:B------:R-:W-:Y:S05]  /*9810*/  BSYNC.RECONVERGENT B0 ;  /* 0x0000000000007941 */ /* 0x000fea0003800200 */
.L_x_27976:
[----:B------:R0:W-:Y:S01]  /*9820*/  STG.E.U8 desc[UR36][R8.64], R4 ;  /* 0x0000000408007986 */ /* 0x0001e2000c101124 */
[----:B------:R-:W-:Y:S01]  /*9830*/  IMAD.MOV.U32 R25, RZ, RZ, R23 ;  /* 0x000000ffff197224 */ /* 0x000fe200078e0017 */
[----:B------:R-:W-:Y:S06]  /*9840*/  BRA `(.L_x_27948) ;  /* 0x0000000000c87947 */ /* 0x000fec0003800000 */
.L_x_27969:
[----:B------:R-:W-:-:S13]  /*9850*/  ISETP.NE.AND P0, PT, R0, 0x1c, PT ;  /* 0x0000001c0000780c */ /* 0x000fda0003f05270 */
[----:B------:R-:W-:Y:S05]  /*9860*/  @!P0 BRA `(.L_x_27980) ;  /* 0x0000000000b08947 */ /* 0x000fea0003800000 */
[----:B------:R-:W-:-:S13]  /*9870*/  ISETP.NE.AND P0, PT, R0, 0x1d, PT ;  /* 0x0000001d0000780c */ /* 0x000fda0003f05270 */
[----:B------:R-:W-:Y:S05]  /*9880*/  @!P0 BRA `(.L_x_27981) ;  /* 0x0000000000948947 */ /* 0x000fea0003800000 */
[----:B------:R-:W-:-:S13]  /*9890*/  ISETP.NE.AND P0, PT, R0, 0x2c, PT ;  /* 0x0000002c0000780c */ /* 0x000fda0003f05270 */
[----:B------:R-:W-:Y:S05]  /*98a0*/  @!P0 BRA `(.L_x_27982) ;  /* 0x0000000000488947 */ /* 0x000fea0003800000 */
.L_x_27953:
        /* <DEDUP_REMOVED lines=16> */
.L_x_27983:
[----:B------:R-:W-:Y:S01]  /*99b0*/  IMAD.MOV.U32 R25, RZ, RZ, R23 ;  /* 0x000000ffff197224 */ /* 0x000fe200078e0017 */
[----:B------:R-:W-:Y:S06]  /*99c0*/  BRA `(.L_x_27948) ;  /* 0x0000000000687947 */ /* 0x000fec0003800000 */
.L_x_27982:
        /* <DEDUP_REMOVED lines=17> */
.L_x_27981:
[----:B------:R-:W-:Y:S02]  /*9ae0*/  IMAD.U32 R4, R28, 0x10000, RZ ;  /* 0x000100001c047824 */ /* 0x000fe400078e00ff */
[----:B------:R-:W-:-:S04]  /*9af0*/  IMAD.MOV.U32 R25, RZ, RZ, R23 ;  /* 0x000000ffff197224 */ /* 0x000fc800078e0017 */
[----:B------:R-:W0:Y:S02]  /*9b00*/  F2I.U64.TRUNC R4, R4 ;  /* 0x0000000400047311 */ /* 0x000e24000020d800 */
[----:B0-----:R0:W-:Y:S01]  /*9b10*/  STG.E.64 desc[UR36][R8.64], R4 ;  /* 0x0000000408007986 */ /* 0x0011e2000c101b24 */
[----:B------:R-:W-:Y:S05]  /*9b20*/  BRA `(.L_x_27948) ;  /* 0x0000000000107947 */ /* 0x000fea0003800000 */
.L_x_27980:
[----:B------:R-:W-:Y:S02]  /*9b30*/  IMAD.U32 R28, R28, 0x10000, RZ ;  /* 0x000100001c1c7824 */ /* 0x000fe400078e00ff */
[----:B------:R-:W-:Y:S02]  /*9b40*/  IMAD.MOV.U32 R25, RZ, RZ, R23 ;  /* 0x000000ffff197224 */ /* 0x000fe400078e0017 */
[----:B------:R-:W0:Y:S02]  /*9b50*/  F2I.FTZ.U32.TRUNC.NTZ R3, R28 ;  /* 0x0000001c00037305 */ /* 0x000e24000021f000 */
[----:B0-----:R0:W-:Y:S03]  /*9b60*/  STG.E desc[UR36][R8.64], R3 ;  /* 0x0000000308007986 */ /* 0x0011e6000c101924 */
.L_x_27948:
[----:B------:R-:W-:Y:S05]  /*9b70*/  BSYNC.RECONVERGENT B6 ;  /* 0x0000000000067941 */ /* 0x000fea0003800200 */
.L_x_27947:
        /* <DEDUP_REMOVED lines=25> */
.L_x_27989:
[----:B------:R-:W-:-:S06]  /*9d10*/  IMAD.U32 R5, R22, 0x10000, RZ ;  /* 0x0001000016057824 */ /* 0x000fcc00078e00ff */
[----:B------:R-:W0:Y:S02]  /*9d20*/  F2I.S64.TRUNC R4, R5 ;  /* 0x0000000500047311 */ /* 0x000e24000020d900 */
[----:B0-----:R0:W-:Y:S01]  /*9d30*/  STG.E.U8 desc[UR36][R8.64], R4 ;  /* 0x0000000408007986 */ /* 0x0011e2000c101124 */
[----:B------:R-:W-:Y:S05]  /*9d40*/  BRA `(.L_x_27991) ;  /* 0x0000000c006c7947 */ /* 0x000fea0003800000 */
.L_x_27988:
        /* <DEDUP_REMOVED lines=10> */
.L_x_27993:
[----:B------:R-:W-:-:S04]  /*9df0*/  IMAD.U32 R22, R22, 0x10000, RZ ;  /* 0x0001000016167824 */ /* 0x000fc800078e00ff */
[----:B------:R-:W0:Y:S02]  /*9e00*/  F2I.FTZ.TRUNC.NTZ R3, R22 ;  /* 0x0000001600037305 */ /* 0x000e24000021f100 */
[----:B0-----:R0:W-:Y:S01]  /*9e10*/  STG.E desc[UR36][R8.64], R3 ;  /* 0x0000000308007986 */ /* 0x0011e2000c101924 */
[----:B------:R-:W-:Y:S05]  /*9e20*/  BRA `(.L_x_27991) ;  /* 0x0000000c00347947 */ /* 0x000fea0003800000 */
.L_x_27992:
[----:B------:R-:W-:-:S04]  /*9e30*/  IMAD.U32 R22, R22, 0x10000, RZ ;  /* 0x0001000016167824 */ /* 0x000fc800078e00ff */
[----:B------:R-:W0:Y:S02]  /*9e40*/  F2I.FTZ.TRUNC.NTZ R3, R22 ;  /* 0x0000001600037305 */ /* 0x000e24000021f100 */
[----:B0-----:R0:W-:Y:S01]  /*9e50*/  STG.E.U16 desc[UR36][R8.64], R3 ;  /* 0x0000000308007986 */ /* 0x0011e2000c101524 */
[----:B------:R-:W-:Y:S05]  /*9e60*/  BRA `(.L_x_27991) ;  /* 0x0000000c00247947 */ /* 0x000fea0003800000 */
.L_x_27987:
        /* <DEDUP_REMOVED lines=9> */
.L_x_27995:
[----:B------:R-:W-:-:S05]  /*9f00*/  IMAD.U32 R0, R22, 0x10000, RZ ;  /* 0x0001000016007824 */ /* 0x000fca00078e00ff */
[----:B------:R-:W-:-:S05]  /*9f10*/  F2FP.F16.F32.PACK_AB R0, RZ, R0 ;  /* 0x00000000ff00723e */ /* 0x000fca00000000ff */
[----:B------:R0:W-:Y:S01]  /*9f20*/  STG.E.U16 desc[UR36][R8.64], R0 ;  /* 0x0000000008007986 */ /* 0x0001e2000c101524 */
[----:B------:R-:W-:Y:S05]  /*9f30*/  BRA `(.L_x_27991) ;  /* 0x0000000800f07947 */ /* 0x000fea0003800000 */
.L_x_27994:
        /* <DEDUP_REMOVED lines=10> */
.L_x_27997:
[----:B------:R-:W-:-:S05]  /*9fe0*/  IMAD.U32 R22, R22, 0x10000, RZ ;  /* 0x0001000016167824 */ /* 0x000fca00078e00ff */
[----:B------:R-:W-:-:S04]  /*9ff0*/  F2FP.F16.F32.PACK_AB R3, RZ, R22 ;  /* 0x00000016ff03723e */ /* 0x000fc800000000ff */
[----:B------:R-:W-:-:S05]  /*a000*/  PRMT R3, R3, 0x5410, RZ ;  /* 0x0000541003037816 */ /* 0x000fca00000000ff */
[----:B------:R2:W-:Y:S01]  /*a010*/  STG.E desc[UR36][R8.64], R3 ;  /* 0x0000000308007986 */ /* 0x0005e2000c101924 */
[----:B------:R-:W-:Y:S05]  /*a020*/  BRA `(.L_x_27991) ;  /* 0x0000000800b47947 */ /* 0x000fea0003800000 */
.L_x_27996:
[----:B------:R-:W-:-:S04]  /*a030*/  IMAD.U32 R4, R22, 0x10000, RZ ;  /* 0x0001000016047824 */ /* 0x000fc800078e00ff */
[----:B------:R-:W-:-:S06]  /*a040*/  FMUL.FTZ R4, R4, 1 ;  /* 0x3f80000004047820 */ /* 0x000fcc0000410000 */
[----:B------:R-:W0:Y:S02]  /*a050*/  F2F.F64.F32 R4, R4 ;  /* 0x0000000400047310 */ /* 0x000e240000201800 */
[----:B0-----:R4:W-:Y:S01]  /*a060*/  STG.E.64 desc[UR36][R8.64], R4 ;  /* 0x0000000408007986 */ /* 0x0019e2000c101b24 */
[----:B------:R-:W-:Y:S05]  /*a070*/  BRA `(.L_x_27991) ;  /* 0x0000000800a07947 */ /* 0x000fea0003800000 */
.L_x_27986:
        /* <DEDUP_REMOVED lines=14> */
.L_x_28001:
        /* <DEDUP_REMOVED lines=17> */
.L_x_28004:
[----:B------:R-:W-:-:S04]  /*a270*/  SHF.R.U32.HI R3, RZ, 0x18, R5 ;  /* 0x00000018ff037819 */ /* 0x000fc80000011605 */
[----:B------:R-:W-:-:S04]  /*a280*/  LOP3.LUT R0, R0, 0x80, R3, 0xf8, !PT ;  /* 0x0000008000007812 */ /* 0x000fc800078ef803 */
[----:B------:R-:W-:-:S07]  /*a290*/  PRMT R4, R0, 0x7610, R4 ;  /* 0x0000761000047816 */ /* 0x000fce0000000004 */
.L_x_28003:
[----:B------:R-:W-:Y:S05]  /*a2a0*/  BSYNC.RECONVERGENT B0 ;  /* 0x0000000000007941 */ /* 0x000fea0003800200 */
.L_x_28002:
[----:B------:R0:W-:Y:S01]  /*a2b0*/  STG.E.U8 desc[UR36][R8.64], R4 ;  /* 0x0000000408007986 */ /* 0x0001e2000c101124 */
[----:B------:R-:W-:Y:S05]  /*a2c0*/  BRA `(.L_x_27991) ;  /* 0x00000008000c7947 */ /* 0x000fea0003800000 */
.L_x_28000:
        /* <DEDUP_REMOVED lines=17> */
.L_x_28007:
[----:B------:R-:W-:-:S04]  /*a3e0*/  SHF.R.U32.HI R3, RZ, 0x18, R5 ;  /* 0x00000018ff037819 */ /* 0x000fc80000011605 */
[----:B------:R-:W-:-:S04]  /*a3f0*/  LOP3.LUT R0, R0, 0x80, R3, 0xf8, !PT ;  /* 0x0000008000007812 */ /* 0x000fc800078ef803 */
[----:B------:R-:W-:-:S07]  /*a400*/  PRMT R4, R0, 0x7610, R4 ;  /* 0x0000761000047816 */ /* 0x000fce0000000004 */
.L_x_28006:
[----:B------:R-:W-:Y:S05]  /*a410*/  BSYNC.RECONVERGENT B0 ;  /* 0x0000000000007941 */ /* 0x000fea0003800200 */
.L_x_28005:
[----:B------:R0:W-:Y:S01]  /*a420*/  STG.E.U8 desc[UR36][R8.64], R4 ;  /* 0x0000000408007986 */ /* 0x0001e2000c101124 */
[----:B------:R-:W-:Y:S05]  /*a430*/  BRA `(.L_x_27991) ;  /* 0x0000000400b07947 */ /* 0x000fea0003800000 */
.L_x_27999:
        /* <DEDUP_REMOVED lines=22> */
.L_x_28009:
[----:B------:R-:W-:-:S06]  /*a5a0*/  IMAD.U32 R4, R22, 0x10000, RZ ;  /* 0x0001000016047824 */ /* 0x000fcc00078e00ff */
[----:B------:R-:W0:Y:S02]  /*a5b0*/  F2I.U64.TRUNC R4, R4 ;  /* 0x0000000400047311 */ /* 0x000e24000020d800 */
[----:B0-----:R0:W-:Y:S01]  /*a5c0*/  STG.E.64 desc[UR36][R8.64], R4 ;  /* 0x0000000408007986 */ /* 0x0011e2000c101b24 */
[----:B------:R-:W-:Y:S05]  /*a5d0*/  BRA `(.L_x_27991) ;  /* 0x0000000400487947 */ /* 0x000fea0003800000 */
.L_x_28008:
[----:B------:R-:W-:-:S04]  /*a5e0*/  IMAD.U32 R22, R22, 0x10000, RZ ;  /* 0x0001000016167824 */ /* 0x000fc800078e00ff */
[----:B------:R-:W0:Y:S02]  /*a5f0*/  F2I.FTZ.U32.TRUNC.NTZ R3, R22 ;  /* 0x0000001600037305 */ /* 0x000e24000021f000 */
[----:B0-----:R0:W-:Y:S01]  /*a600*/  STG.E desc[UR36][R8.64], R3 ;  /* 0x0000000308007986 */ /* 0x0011e2000c101924 */
[----:B------:R-:W-:Y:S05]  /*a610*/  BRA `(.L_x_27991) ;  /* 0x0000000400387947 */ /* 0x000fea0003800000 */
.L_x_27998:
        /* <DEDUP_REMOVED lines=11> */
.L_x_28011:
[----:B------:R-:W-:Y:S01]  /*a6d0*/  IMAD.U32 R22, R22, 0x10000, RZ ;  /* 0x0001000016167824 */ /* 0x000fe200078e00ff */
[----:B------:R-:W-:-:S03]  /*a6e0*/  CS2R R6, SRZ ;  /* 0x0000000000067805 */ /* 0x000fc6000001ff00 */
[----:B------:R-:W-:-:S06]  /*a6f0*/  FMUL.FTZ R4, R22, 1 ;  /* 0x3f80000016047820 */ /* 0x000fcc0000410000 */
[----:B------:R-:W0:Y:S02]  /*a700*/  F2F.F64.F32 R4, R4 ;  /* 0x0000000400047310 */ /* 0x000e240000201800 */
[----:B0-----:R0:W-:Y:S01]  /*a710*/  STG.E.128 desc[UR36][R8.64], R4 ;  /* 0x0000000408007986 */ /* 0x0011e2000c101d24 */
[----:B------:R-:W-:Y:S05]  /*a720*/  BRA `(.L_x_27991) ;  /* 0x0000000000f47947 */ /* 0x000fea0003800000 */
.L_x_28010:
[----:B------:R-:W-:-:S13]  /*a730*/  ISETP.NE.AND P0, PT, R0, 0xf, PT ;  /* 0x0000000f0000780c */ /* 0x000fda0003f05270 */
[----:B------:R-:W-:Y:S05]  /*a740*/  @!P0 BRA `(.L_x_28012) ;  /* 0x0000000000e88947 */ /* 0x000fea0003800000 */
[----:B------:R-:W-:-:S13]  /*a750*/  ISETP.NE.AND P0, PT, R0, 0x17, PT ;  /* 0x000000170000780c */ /* 0x000fda0003f05270 */
[----:B------:R-:W-:Y:S05]  /*a760*/  @!P0 BRA `(.L_x_28013) ;  /* 0x0000000000908947 */ /* 0x000fea0003800000 */
[----:B------:R-:W-:-:S13]  /*a770*/  ISETP.NE.AND P0, PT, R0, 0x18, PT ;  /* 0x000000180000780c */ /* 0x000fda0003f05270 */
[----:B------:R-:W-:Y:S05]  /*a780*/  @!P0 BRA `(.L_x_28014) ;  /* 0x0000000000448947 */ /* 0x000fea0003800000 */
.L_x_27990:
        /* <DEDUP_REMOVED lines=16> */
.L_x_28015:
[----:B------:R-:W-:Y:S05]  /*a890*/  BRA `(.L_x_27991) ;  /* 0x0000000000987947 */ /* 0x000fea0003800000 */
.L_x_28014:
        /* <DEDUP_REMOVED lines=13> */
.L_x_28017:
[----:B------:R-:W-:Y:S05]  /*a970*/  BSYNC.RECONVERGENT B0 ;  /* 0x0000000000007941 */ /* 0x000fea0003800200 */
.L_x_28016:
[----:B------:R-:W-:-:S05]  /*a980*/  LOP3.LUT R3, R0, 0x80, R3, 0xf8, !PT ;  /* 0x0000008000037812 */ /* 0x000fca00078ef803 */
[----:B------:R0:W-:Y:S01]  /*a990*/  STG.E.U8 desc[UR36][R8.64], R3 ;  /* 0x0000000308007986 */ /* 0x0001e2000c101124 */
[----:B------:R-:W-:Y:S05]  /*a9a0*/  BRA `(.L_x_27991) ;  /* 0x0000000000547947 */ /* 0x000fea0003800000 */
.L_x_28013:
        /* <DEDUP_REMOVED lines=12> */
.L_x_28019:
[----:B------:R-:W-:Y:S01]  /*aa70*/  IMAD.MOV.U32 R0, RZ, RZ, 0x7f ;  /* 0x0000007fff007424 */ /* 0x000fe200078e00ff */
[----:B------:R-:W-:-:S04]  /*aa80*/  ISETP.GT.U32.AND P0, PT, R4, 0x7f800000, PT ;  /* 0x7f8000000400780c */ /* 0x000fc80003f04070 */
[----:B------:R-:W-:-:S09]  /*aa90*/  SEL R0, R0, 0x7c, P0 ;  /* 0x0000007c00007807 */ /* 0x000fd20000000000 */
.L_x_28020:
[----:B------:R-:W-:Y:S05]  /*aaa0*/  BSYNC.RECONVERGENT B0 ;  /* 0x0000000000007941 */ /* 0x000fea0003800200 */
.L_x_28018:
[----:B------:R-:W-:-:S04]  /*aab0*/  SHF.R.U32.HI R3, RZ, 0x18, R3 ;  /* 0x00000018ff037819 */ /* 0x000fc80000011603 */
[----:B------:R-:W-:-:S05]  /*aac0*/  LOP3.LUT R3, R0, 0x80, R3, 0xf8, !PT ;  /* 0x0000008000037812 */ /* 0x000fca00078ef803 */
[----:B------:R0:W-:Y:S01]  /*aad0*/  STG.E.U8 desc[UR36][R8.64], R3 ;  /* 0x0000000308007986 */ /* 0x0001e2000c101124 */
[----:B------:R-:W-:Y:S05]  /*aae0*/  BRA `(.L_x_27991) ;  /* 0x0000000000047947 */ /* 0x000fea0003800000 */
.L_x_28012:
[----:B------:R0:W-:Y:S02]  /*aaf0*/  STG.E.U16 desc[UR36][R8.64], R22 ;  /* 0x0000001608007986 */ /* 0x0001e4000c101524 */
.L_x_27991:
        /* <DEDUP_REMOVED lines=25> */
.L_x_28024:
[----:B------:R-:W-:-:S06]  /*ac90*/  IMAD.U32 R5, R17, 0x10000, RZ ;  /* 0x0001000011057824 */ /* 0x000fcc00078e00ff */
[----:B------:R-:W0:Y:S02]  /*aca0*/  F2I.S64.TRUNC R4, R5 ;  /* 0x0000000500047311 */ /* 0x000e24000020d900 */
[----:B0-----:R4:W-:Y:S01]  /*acb0*/  STG.E.U8 desc[UR36][R8.64], R4 ;  /* 0x0000000408007986 */ /* 0x0019e2000c101124 */
[----:B------:R-:W-:Y:S05]  /*acc0*/  BRA `(.L_x_28026) ;  /* 0x0000000c006c7947 */ /* 0x000fea0003800000 */
.L_x_28023:
        /* <DEDUP_REMOVED lines=10> */
.L_x_28028:
[----:B------:R-:W-:-:S06]  /*ad70*/  IMAD.U32 R17, R17, 0x10000, RZ ;  /* 0x0001000011117824 */ /* 0x000fcc00078e00ff */
[----:B------:R-:W0:Y:S02]  /*ad80*/  F2I.FTZ.TRUNC.NTZ R17, R17 ;  /* 0x0000001100117305 */ /* 0x000e24000021f100 */
[----:B0-----:R2:W-:Y:S01]  /*ad90*/  STG.E desc[UR36][R8.64], R17 ;  /* 0x0000001108007986 */ /* 0x0015e2000c101924 */
[----:B------:R-:W-:Y:S05]  /*ada0*/  BRA `(.L_x_28026) ;  /* 0x0000000c00347947 */ /* 0x000fea0003800000 */
.L_x_28027:
[----:B------:R-:W-:-:S06]  /*adb0*/  IMAD.U32 R17, R17, 0x10000, RZ ;  /* 0x0001000011117824 */ /* 0x000fcc00078e00ff */
[----:B------:R-:W0:Y:S02]  /*adc0*/  F2I.FTZ.TRUNC.NTZ R17, R17 ;  /* 0x0000001100117305 */ /* 0x000e24000021f100 */
[----:B0-----:R0:W-:Y:S01]  /*add0*/  STG.E.U16 desc[UR36][R8.64], R17 ;  /* 0x0000001108007986 */ /* 0x0011e2000c101524 */
[----:B------:R-:W-:Y:S05]  /*ade0*/  BRA `(.L_x_28026) ;  /* 0x0000000c00247947 */ /* 0x000fea0003800000 */
.L_x_28022:
        /* <DEDUP_REMOVED lines=9> */
.L_x_28030:
[----:B------:R-:W-:-:S05]  /*ae80*/  IMAD.U32 R0, R17, 0x10000, RZ ;  /* 0x0001000011007824 */ /* 0x000fca00078e00ff */
[----:B------:R-:W-:-:S05]  /*ae90*/  F2FP.F16.F32.PACK_AB R0, RZ, R0 ;  /* 0x00000000ff00723e */ /* 0x000fca00000000ff */
[----:B------:R0:W-:Y:S01]  /*aea0*/  STG.E.U16 desc[UR36][R8.64], R0 ;  /* 0x0000000008007986 */ /* 0x0001e2000c101524 */
[----:B------:R-:W-:Y:S05]  /*aeb0*/  BRA `(.L_x_28026) ;  /* 0x0000000800f07947 */ /* 0x000fea0003800000 */
.L_x_28029:
        /* <DEDUP_REMOVED lines=10> */
.L_x_28032:
[----:B------:R-:W-:-:S05]  /*af60*/  IMAD.U32 R17, R17, 0x10000, RZ ;  /* 0x0001000011117824 */ /* 0x000fca00078e00ff */
[----:B------:R-:W-:-:S04]  /*af70*/  F2FP.F16.F32.PACK_AB R3, RZ, R17 ;  /* 0x00000011ff03723e */ /* 0x000fc800000000ff */
[----:B------:R-:W-:-:S05]  /*af80*/  PRMT R3, R3, 0x5410, RZ ;  /* 0x0000541003037816 */ /* 0x000fca00000000ff */
[----:B------:R0:W-:Y:S01]  /*af90*/  STG.E desc[UR36][R8.64], R3 ;  /* 0x0000000308007986 */ /* 0x0001e2000c101924 */
[----:B------:R-:W-:Y:S05]  /*afa0*/  BRA `(.L_x_28026) ;  /* 0x0000000800b47947 */ /* 0x000fea0003800000 */
.L_x_28031:
[----:B------:R-:W-:-:S04]  /*afb0*/  IMAD.U32 R4, R17, 0x10000, RZ ;  /* 0x0001000011047824 */ /* 0x000fc800078e00ff */
[----:B------:R-:W-:-:S06]  /*afc0*/  FMUL.FTZ R4, R4, 1 ;  /* 0x3f80000004047820 */ /* 0x000fcc0000410000 */
[----:B------:R-:W0:Y:S02]  /*afd0*/  F2F.F64.F32 R4, R4 ;  /* 0x0000000400047310 */ /* 0x000e240000201800 */
[----:B0-----:R0:W-:Y:S01]  /*afe0*/  STG.E.64 desc[UR36][R8.64], R4 ;  /* 0x0000000408007986 */ /* 0x0011e2000c101b24 */
[----:B------:R-:W-:Y:S05]  /*aff0*/  BRA `(.L_x_28026) ;  /* 0x0000000800a07947 */ /* 0x000fea0003800000 */
.L_x_28021:
        /* <DEDUP_REMOVED lines=14> */
.L_x_28036:
        /* <DEDUP_REMOVED lines=17> */
.L_x_28039:
[----:B------:R-:W-:-:S04]  /*b1f0*/  SHF.R.U32.HI R3, RZ, 0x18, R17 ;  /* 0x00000018ff037819 */ /* 0x000fc80000011611 */
[----:B------:R-:W-:-:S04]  /*b200*/  LOP3.LUT R0, R0, 0x80, R3, 0xf8, !PT ;  /* 0x0000008000007812 */ /* 0x000fc800078ef803 */
[----:B------:R-:W-:-:S07]  /*b210*/  PRMT R4, R0, 0x7610, R4 ;  /* 0x0000761000047816 */ /* 0x000fce0000000004 */
.L_x_28038:
[----:B------:R-:W-:Y:S05]  /*b220*/  BSYNC.RECONVERGENT B0 ;  /* 0x0000000000007941 */ /* 0x000fea0003800200 */
.L_x_28037:
[----:B------:R0:W-:Y:S01]  /*b230*/  STG.E.U8 desc[UR36][R8.64], R4 ;  /* 0x0000000408007986 */ /* 0x0001e2000c101124 */
[----:B------:R-:W-:Y:S05]  /*b240*/  BRA `(.L_x_28026) ;  /* 0x00000008000c7947 */ /* 0x000fea0003800000 */
.L_x_28035:
        /* <DEDUP_REMOVED lines=17> */
.L_x_28042:
[----:B------:R-:W-:-:S04]  /*b360*/  SHF.R.U32.HI R3, RZ, 0x18, R17 ;  /* 0x00000018ff037819 */ /* 0x000fc80000011611 */
[----:B------:R-:W-:-:S04]  /*b370*/  LOP3.LUT R0, R0, 0x80, R3, 0xf8, !PT ;  /* 0x0000008000007812 */ /* 0x000fc800078ef803 */
[----:B------:R-:W-:-:S07]  /*b380*/  PRMT R4, R0, 0x7610, R4 ;  /* 0x0000761000047816 */ /* 0x000fce0000000004 */
.L_x_28041:
[----:B------:R-:W-:Y:S05]  /*b390*/  BSYNC.RECONVERGENT B0 ;  /* 0x0000000000007941 */ /* 0x000fea0003800200 */
.L_x_28040:
[----:B------:R0:W-:Y:S01]  /*b3a0*/  STG.E.U8 desc[UR36][R8.64], R4 ;  /* 0x0000000408007986 */ /* 0x0001e2000c101124 */
[----:B------:R-:W-:Y:S05]  /*b3b0*/  BRA `(.L_x_28026) ;  /* 0x0000000400b07947 */ /* 0x000fea0003800000 */
.L_x_28034:
        /* <DEDUP_REMOVED lines=22> */
.L_x_28044:
[----:B------:R-:W-:-:S06]  /*b520*/  IMAD.U32 R4, R17, 0x10000, RZ ;  /* 0x0001000011047824 */ /* 0x000fcc00078e00ff */
[----:B------:R-:W0:Y:S02]  /*b530*/  F2I.U64.TRUNC R4, R4 ;  /* 0x0000000400047311 */ /* 0x000e24000020d800 */
[----:B0-----:R0:W-:Y:S01]  /*b540*/  STG.E.64 desc[UR36][R8.64], R4 ;  /* 0x0000000408007986 */ /* 0x0011e2000c101b24 */
[----:B------:R-:W-:Y:S05]  /*b550*/  BRA `(.L_x_28026) ;  /* 0x0000000400487947 */ /* 0x000fea0003800000 */
.L_x_28043:
[----:B------:R-:W-:-:S06]  /*b560*/  IMAD.U32 R17, R17, 0x10000, RZ ;  /* 0x0001000011117824 */ /* 0x000fcc00078e00ff */
[----:B------:R-:W0:Y:S02]  /*b570*/  F2I.FTZ.U32.TRUNC.NTZ R17, R17 ;  /* 0x0000001100117305 */ /* 0x000e24000021f000 */
[----:B0-----:R0:W-:Y:S01]  /*b580*/  STG.E desc[UR36][R8.64], R17 ;  /* 0x0000001108007986 */ /* 0x0011e2000c101924 */
[----:B------:R-:W-:Y:S05]  /*b590*/  BRA `(.L_x_28026) ;  /* 0x0000000400387947 */ /* 0x000fea0003800000 */
.L_x_28033:
        /* <DEDUP_REMOVED lines=11> */
.L_x_28046:
[----:B------:R-:W-:Y:S01]  /*b650*/  IMAD.U32 R17, R17, 0x10000, RZ ;  /* 0x0001000011117824 */ /* 0x000fe200078e00ff */
[----:B------:R-:W-:-:S03]  /*b660*/  CS2R R6, SRZ ;  /* 0x0000000000067805 */ /* 0x000fc6000001ff00 */
[----:B------:R-:W-:-:S06]  /*b670*/  FMUL.FTZ R4, R17, 1 ;  /* 0x3f80000011047820 */ /* 0x000fcc0000410000 */
[----:B------:R-:W0:Y:S02]  /*b680*/  F2F.F64.F32 R4, R4 ;  /* 0x0000000400047310 */ /* 0x000e240000201800 */
[----:B0-----:R0:W-:Y:S01]  /*b690*/  STG.E.128 desc[UR36][R8.64], R4 ;  /* 0x0000000408007986 */ /* 0x0011e2000c101d24 */
[----:B------:R-:W-:Y:S05]  /*b6a0*/  BRA `(.L_x_28026) ;  /* 0x0000000000f47947 */ /* 0x000fea0003800000 */
.L_x_28045:
[----:B------:R-:W-:-:S13]  /*b6b0*/  ISETP.NE.AND P0, PT, R0, 0xf, PT ;  /* 0x0000000f0000780c */ /* 0x000fda0003f05270 */
[----:B------:R-:W-:Y:S05]  /*b6c0*/  @!P0 BRA `(.L_x_28047) ;  /* 0x0000000000e88947 */ /* 0x000fea0003800000 */
[----:B------:R-:W-:-:S13]  /*b6d0*/  ISETP.NE.AND P0, PT, R0, 0x17, PT ;  /* 0x000000170000780c */ /* 0x000fda0003f05270 */
[----:B------:R-:W-:Y:S05]  /*b6e0*/  @!P0 BRA `(.L_x_28048) ;  /* 0x0000000000908947 */ /* 0x000fea0003800000 */
[----:B------:R-:W-:-:S13]  /*b6f0*/  ISETP.NE.AND P0, PT, R0, 0x18, PT ;  /* 0x000000180000780c */ /* 0x000fda0003f05270 */
[----:B------:R-:W-:Y:S05]  /*b700*/  @!P0 BRA `(.L_x_28049) ;  /* 0x0000000000448947 */ /* 0x000fea0003800000 */
.L_x_28025:
        /* <DEDUP_REMOVED lines=16> */
.L_x_28050:
[----:B------:R-:W-:Y:S05]  /*b810*/  BRA `(.L_x_28026) ;  /* 0x0000000000987947 */ /* 0x000fea0003800000 */
.L_x_28049:
        /* <DEDUP_REMOVED lines=13> */
.L_x_28052:
[----:B------:R-:W-:Y:S05]  /*b8f0*/  BSYNC.RECONVERGENT B0 ;  /* 0x0000000000007941 */ /* 0x000fea0003800200 */
.L_x_28051:
[----:B------:R-:W-:-:S05]  /*b900*/  LOP3.LUT R3, R0, 0x80, R3, 0xf8, !PT ;  /* 0x0000008000037812 */ /* 0x000fca00078ef803 */
[----:B------:R0:W-:Y:S01]  /*b910*/  STG.E.U8 desc[UR36][R8.64], R3 ;  /* 0x0000000308007986 */ /* 0x0001e2000c101124 */
[----:B------:R-:W-:Y:S05]  /*b920*/  BRA `(.L_x_28026) ;  /* 0x0000000000547947 */ /* 0x000fea0003800000 */
.L_x_28048:
        /* <DEDUP_REMOVED lines=12> */
.L_x_28054:
[----:B------:R-:W-:Y:S01]  /*b9f0*/  IMAD.MOV.U32 R0, RZ, RZ, 0x7f ;  /* 0x0000007fff007424 */ /* 0x000fe200078e00ff */
[----:B------:R-:W-:-:S04]  /*ba00*/  ISETP.GT.U32.AND P0, PT, R4, 0x7f800000, PT ;  /* 0x7f8000000400780c */ /* 0x000fc80003f04070 */
[----:B------:R-:W-:-:S09]  /*ba10*/  SEL R0, R0, 0x7c, P0 ;  /* 0x0000007c00007807 */ /* 0x000fd20000000000 */
.L_x_28055:
[----:B------:R-:W-:Y:S05]  /*ba20*/  BSYNC.RECONVERGENT B0 ;  /* 0x0000000000007941 */ /* 0x000fea0003800200 */
.L_x_28053:
[----:B------:R-:W-:-:S04]  /*ba30*/  SHF.R.U32.HI R3, RZ, 0x18, R3 ;  /* 0x00000018ff037819 */ /* 0x000fc80000011603 */
[----:B------:R-:W-:-:S05]  /*ba40*/  LOP3.LUT R3, R0, 0x80, R3, 0xf8, !PT ;  /* 0x0000008000037812 */ /* 0x000fca00078ef803 */
[----:B------:R0:W-:Y:S01]  /*ba50*/  STG.E.U8 desc[UR36][R8.64], R3 ;  /* 0x0000000308007986 */ /* 0x0001e2000c101124 */
[----:B------:R-:W-:Y:S05]  /*ba60*/  BRA `(.L_x_28026) ;  /* 0x0000000000047947 */ /* 0x000fea0003800000 */
.L_x_28047:
[----:B------:R0:W-:Y:S02]  /*ba70*/  STG.E.U16 desc[UR36][R8.64], R17 ;  /* 0x0000001108007986 */ /* 0x0001e4000c101524 */
.L_x_28026:
[----:B------:R-:W-:-:S07]  /*ba80*/  VIADD R25, R25, 0x80 ;  /* 0x0000008019197836 */ /* 0x000fce0000000000 */
.L_x_27985:
[----:B------:R-:W-:Y:S05]  /*ba90*/  BSYNC.RECONVERGENT B6 ;  /* 0x0000000000067941 */ /* 0x000fea0003800200 */
.L_x_27984:
        /* <DEDUP_REMOVED lines=23> */
.L_x_28059:
[----:B------:R-:W-:-:S06]  /*bc10*/  IMAD.U32 R5, R18, 0x10000, RZ ;  /* 0x0001000012057824 */ /* 0x000fcc00078e00ff */
[----:B------:R-:W0:Y:S02]  /*bc20*/  F2I.S64.TRUNC R4, R5 ;  /* 0x0000000500047311 */ /* 0x000e24000020d900 */
[----:B0-----:R-:W-:Y:S01]  /*bc30*/  STG.E.U8 desc[UR36][R2.64], R4 ;  /* 0x0000000402007986 */ /* 0x001fe2000c101124 */
[----:B------:R-:W-:Y:S05]  /*bc40*/  EXIT ;  /* 0x000000000000794d */ /* 0x000fea0003800000 */
.L_x_28058:
        /* <DEDUP_REMOVED lines=10> */
.L_x_28062:
[----:B------:R-:W-:-:S04]  /*bcf0*/  IMAD.U32 R18, R18, 0x10000, RZ ;  /* 0x0001000012127824 */ /* 0x000fc800078e00ff */
[----:B------:R-:W0:Y:S02]  /*bd00*/  F2I.FTZ.TRUNC.NTZ R5, R18 ;  /* 0x0000001200057305 */ /* 0x000e24000021f100 */
[----:B0-----:R-:W-:Y:S01]  /*bd10*/  STG.E desc[UR36][R2.64], R5 ;  /* 0x0000000502007986 */ /* 0x001fe2000c101924 */
[----:B------:R-:W-:Y:S05]  /*bd20*/  EXIT ;  /* 0x000000000000794d */ /* 0x000fea0003800000 */
.L_x_28061:
[----:B------:R-:W-:-:S04]  /*bd30*/  IMAD.U32 R18, R18, 0x10000, RZ ;  /* 0x0001000012127824 */ /* 0x000fc800078e00ff */
[----:B------:R-:W0:Y:S02]  /*bd40*/  F2I.FTZ.TRUNC.NTZ R5, R18 ;  /* 0x0000001200057305 */ /* 0x000e24000021f100 */
[----:B0-----:R-:W-:Y:S01]  /*bd50*/  STG.E.U16 desc[UR36][R2.64], R5 ;  /* 0x0000000502007986 */ /* 0x001fe2000c101524 */
[----:B------:R-:W-:Y:S05]  /*bd60*/  EXIT ;  /* 0x000000000000794d */ /* 0x000fea0003800000 */
.L_x_28057:
        /* <DEDUP_REMOVED lines=9> */
.L_x_28064:
[----:B------:R-:W-:-:S05]  /*be00*/  IMAD.U32 R0, R18, 0x10000, RZ ;  /* 0x0001000012007824 */ /* 0x000fca00078e00ff */
[----:B------:R-:W-:-:S05]  /*be10*/  F2FP.F16.F32.PACK_AB R0, RZ, R0 ;  /* 0x00000000ff00723e */ /* 0x000fca00000000ff */
[----:B------:R-:W-:Y:S01]  /*be20*/  STG.E.U16 desc[UR36][R2.64], R0 ;  /* 0x0000000002007986 */ /* 0x000fe2000c101524 */
[----:B------:R-:W-:Y:S05]  /*be30*/  EXIT ;  /* 0x000000000000794d */ /* 0x000fea0003800000 */
.L_x_28063:
        /* <DEDUP_REMOVED lines=10> */
.L_x_28066:
[----:B------:R-:W-:-:S05]  /*bee0*/  IMAD.U32 R18, R18, 0x10000, RZ ;  /* 0x0001000012127824 */ /* 0x000fca00078e00ff */
[----:B------:R-:W-:-:S04]  /*bef0*/  F2FP.F16.F32.PACK_AB R5, RZ, R18 ;  /* 0x00000012ff05723e */ /* 0x000fc800000000ff */
[----:B------:R-:W-:-:S05]  /*bf00*/  PRMT R5, R5, 0x5410, RZ ;  /* 0x0000541005057816 */ /* 0x000fca00000000ff */
[----:B------:R-:W-:Y:S01]  /*bf10*/  STG.E desc[UR36][R2.64], R5 ;  /* 0x0000000502007986 */ /* 0x000fe2000c101924 */
[----:B------:R-:W-:Y:S05]  /*bf20*/  EXIT ;  /* 0x000000000000794d */ /* 0x000fea0003800000 */
.L_x_28065:
[----:B------:R-:W-:-:S04]  /*bf30*/  IMAD.U32 R4, R18, 0x10000, RZ ;  /* 0x0001000012047824 */ /* 0x000fc800078e00ff */
[----:B------:R-:W-:-:S06]  /*bf40*/  FMUL.FTZ R4, R4, 1 ;  /* 0x3f80000004047820 */ /* 0x000fcc0000410000 */
[----:B------:R-:W0:Y:S02]  /*bf50*/  F2F.F64.F32 R4, R4 ;  /* 0x0000000400047310 */ /* 0x000e240000201800 */
[----:B0-----:R-:W-:Y:S01]  /*bf60*/  STG.E.64 desc[UR36][R2.64], R4 ;  /* 0x0000000402007986 */ /* 0x001fe2000c101b24 */
[----:B------:R-:W-:Y:S05]  /*bf70*/  EXIT ;  /* 0x000000000000794d */ /* 0x000fea0003800000 */
.L_x_28056:
        /* <DEDUP_REMOVED lines=14> */
.L_x_28070:
        /* <DEDUP_REMOVED lines=18> */
.L_x_28073:
[----:B------:R-:W-:-:S04]  /*c180*/  SHF.R.U32.HI R5, RZ, 0x18, R5 ;  /* 0x00000018ff057819 */ /* 0x000fc80000011605 */
[----:B------:R-:W-:-:S07]  /*c190*/  LOP3.LUT R0, R0, 0x80, R5, 0xf8, !PT ;  /* 0x0000008000007812 */ /* 0x000fce00078ef805 */
.L_x_28072:
[----:B------:R-:W-:Y:S05]  /*c1a0*/  BSYNC.RECONVERGENT B0 ;  /* 0x0000000000007941 */ /* 0x000fea0003800200 */
.L_x_28071:
[----:B------:R-:W-:Y:S01]  /*c1b0*/  STG.E.U8 desc[UR36][R2.64], R0 ;  /* 0x0000000002007986 */ /* 0x000fe2000c101124 */
[----:B------:R-:W-:Y:S05]  /*c1c0*/  EXIT ;  /* 0x000000000000794d */ /* 0x000fea0003800000 */
.L_x_28069:
        /* <DEDUP_REMOVED lines=18> */
.L_x_28076:
[----:B------:R-:W-:-:S04]  /*c2f0*/  SHF.R.U32.HI R5, RZ, 0x18, R5 ;  /* 0x00000018ff057819 */ /* 0x000fc80000011605 */
[----:B------:R-:W-:-:S07]  /*c300*/  LOP3.LUT R0, R0, 0x80, R5, 0xf8, !PT ;  /* 0x0000008000007812 */ /* 0x000fce00078ef805 */
.L_x_28075:
[----:B------:R-:W-:Y:S05]  /*c310*/  BSYNC.RECONVERGENT B0 ;  /* 0x0000000000007941 */ /* 0x000fea0003800200 */
.L_x_28074:
[----:B------:R-:W-:Y:S01]  /*c320*/  STG.E.U8 desc[UR36][R2.64], R0 ;  /* 0x0000000002007986 */ /* 0x000fe2000c101124 */
[----:B------:R-:W-:Y:S05]  /*c330*/  EXIT ;  /* 0x000000000000794d */ /* 0x000fea0003800000 */
.L_x_28068:
        /* <DEDUP_REMOVED lines=22> */
.L_x_28078:
[----:B------:R-:W-:-:S06]  /*c4a0*/  IMAD.U32 R4, R18, 0x10000, RZ ;  /* 0x0001000012047824 */ /* 0x000fcc00078e00ff */
[----:B------:R-:W0:Y:S02]  /*c4b0*/  F2I.U64.TRUNC R4, R4 ;  /* 0x0000000400047311 */ /* 0x000e24000020d800 */
[----:B0-----:R-:W-:Y:S01]  /*c4c0*/  STG.E.64 desc[UR36][R2.64], R4 ;  /* 0x0000000402007986 */ /* 0x001fe2000c101b24 */
[----:B------:R-:W-:Y:S05]  /*c4d0*/  EXIT ;  /* 0x000000000000794d */ /* 0x000fea0003800000 */
.L_x_28077:
[----:B------:R-:W-:-:S04]  /*c4e0*/  IMAD.U32 R18, R18, 0x10000, RZ ;  /* 0x0001000012127824 */ /* 0x000fc800078e00ff */
[----:B------:R-:W0:Y:S02]  /*c4f0*/  F2I.FTZ.U32.TRUNC.NTZ R5, R18 ;  /* 0x0000001200057305 */ /* 0x000e24000021f000 */
[----:B0-----:R-:W-:Y:S01]  /*c500*/  STG.E desc[UR36][R2.64], R5 ;  /* 0x0000000502007986 */ /* 0x001fe2000c101924 */
[----:B------:R-:W-:Y:S05]  /*c510*/  EXIT ;  /* 0x000000000000794d */ /* 0x000fea0003800000 */
.L_x_28067:
        /* <DEDUP_REMOVED lines=11> */
.L_x_28080:
[----:B------:R-:W-:Y:S01]  /*c5d0*/  IMAD.U32 R18, R18, 0x10000, RZ ;  /* 0x0001000012127824 */ /* 0x000fe200078e00ff */
[----:B------:R-:W-:-:S03]  /*c5e0*/  CS2R R6, SRZ ;  /* 0x0000000000067805 */ /* 0x000fc6000001ff00 */
[----:B------:R-:W-:-:S06]  /*c5f0*/  FMUL.FTZ R4, R18, 1 ;  /* 0x3f80000012047820 */ /* 0x000fcc0000410000 */
[----:B------:R-:W0:Y:S02]  /*c600*/  F2F.F64.F32 R4, R4 ;  /* 0x0000000400047310 */ /* 0x000e240000201800 */
[----:B0-----:R-:W-:Y:S01]  /*c610*/  STG.E.128 desc[UR36][R2.64], R4 ;  /* 0x0000000402007986 */ /* 0x001fe2000c101d24 */
[----:B------:R-:W-:Y:S05]  /*c620*/  EXIT ;  /* 0x000000000000794d */ /* 0x000fea0003800000 */
.L_x_28079:
[----:B------:R-:W-:-:S13]  /*c630*/  ISETP.NE.AND P0, PT, R0, 0xf, PT ;  /* 0x0000000f0000780c */ /* 0x000fda0003f05270 */
[----:B------:R-:W-:Y:S05]  /*c640*/  @!P0 BRA `(.L_x_28081) ;  /* 0x0000000000e88947 */ /* 0x000fea0003800000 */
[----:B------:R-:W-:-:S13]  /*c650*/  ISETP.NE.AND P0, PT, R0, 0x17, PT ;  /* 0x000000170000780c */ /* 0x000fda0003f05270 */
[----:B------:R-:W-:Y:S05]  /*c660*/  @!P0 BRA `(.L_x_28082) ;  /* 0x0000000000908947 */ /* 0x000fea0003800000 */
[----:B------:R-:W-:-:S13]  /*c670*/  ISETP.NE.AND P0, PT, R0, 0x18, PT ;  /* 0x000000180000780c */ /* 0x000fda0003f05270 */
[----:B------:R-:W-:Y:S05]  /*c680*/  @!P0 BRA `(.L_x_28083) ;  /* 0x0000000000448947 */ /* 0x000fea0003800000 */
.L_x_28060:
        /* <DEDUP_REMOVED lines=16> */
.L_x_28084:
[----:B------:R-:W-:Y:S05]  /*c790*/  EXIT ;  /* 0x000000000000794d */ /* 0x000fea0003800000 */
.L_x_28083:
        /* <DEDUP_REMOVED lines=13> */
.L_x_28086:
[----:B------:R-:W-:Y:S05]  /*c870*/  BSYNC.RECONVERGENT B0 ;  /* 0x0000000000007941 */ /* 0x000fea0003800200 */
.L_x_28085:
[----:B------:R-:W-:-:S05]  /*c880*/  LOP3.LUT R5, R0, 0x80, R5, 0xf8, !PT ;  /* 0x0000008000057812 */ /* 0x000fca00078ef805 */
[----:B------:R-:W-:Y:S01]  /*c890*/  STG.E.U8 desc[UR36][R2.64], R5 ;  /* 0x0000000502007986 */ /* 0x000fe2000c101124 */
[----:B------:R-:W-:Y:S05]  /*c8a0*/  EXIT ;  /* 0x000000000000794d */ /* 0x000fea0003800000 */
.L_x_28082:
        /* <DEDUP_REMOVED lines=12> */
.L_x_28088:
[----:B------:R-:W-:Y:S01]  /*c970*/  IMAD.MOV.U32 R0, RZ, RZ, 0x7f ;  /* 0x0000007fff007424 */ /* 0x000fe200078e00ff */
[----:B------:R-:W-:-:S04]  /*c980*/  ISETP.GT.U32.AND P0, PT, R4, 0x7f800000, PT ;  /* 0x7f8000000400780c */ /* 0x000fc80003f04070 */
[----:B------:R-:W-:-:S09]  /*c990*/  SEL R0, R0, 0x7c, P0 ;  /* 0x0000007c00007807 */ /* 0x000fd20000000000 */
.L_x_28089:
[----:B------:R-:W-:Y:S05]  /*c9a0*/  BSYNC.RECONVERGENT B0 ;  /* 0x0000000000007941 */ /* 0x000fea0003800200 */
.L_x_28087:
[----:B------:R-:W-:-:S04]  /*c9b0*/  SHF.R.U32.HI R5, RZ, 0x18, R5 ;  /* 0x00000018ff057819 */ /* 0x000fc80000011605 */
[----:B------:R-:W-:-:S05]  /*c9c0*/  LOP3.LUT R5, R0, 0x80, R5, 0xf8, !PT ;  /* 0x0000008000057812 */ /* 0x000fca00078ef805 */
[----:B------:R-:W-:Y:S01]  /*c9d0*/  STG.E.U8 desc[UR36][R2.64], R5 ;  /* 0x0000000502007986 */ /* 0x000fe2000c101124 */
[----:B------:R-:W-:Y:S05]  /*c9e0*/  EXIT ;  /* 0x000000000000794d */ /* 0x000fea0003800000 */
.L_x_28081:
[----:B------:R-:W-:Y:S01]  /*c9f0*/  STG.E.U16 desc[UR36][R2.64], R18 ;  /* 0x0000001202007986 */ /* 0x000fe2000c101524 */
[----:B------:R-:W-:Y:S05]  /*ca00*/  EXIT ;  /* 0x000000000000794d */ /* 0x000fea0003800000 */
.L_x_28090:
        /* <DEDUP_REMOVED lines=15> */
.L_x_41930:


//--------------------- .text._ZN2at6native18elementwise_kernelILi128ELi4EZNS0_22gpu_kernel_impl_nocastINS0_13BinaryFunctorIN3c108BFloat16ES5_S5_ZZZNS0_19maximum_kernel_cudaERNS_18TensorIteratorBaseEENKUlvE0_clEvENKUlvE2_clEvEUlS5_S5_E_EEEEvS7_RKT_EUliE_EEviT1_ --------------------------
	.section	.text._ZN2at6native18elementwise_kernelILi128ELi4EZNS0_22gpu_kernel_impl_nocastINS0_13BinaryFunctorIN3c108BFloat16ES5_S5_ZZZNS0_19maximum_kernel_cudaERNS_18TensorIteratorBaseEENKUlvE0_clEvENKUlvE2_clEvEUlS5_S5_E_EEEEvS7_RKT_EUliE_EEviT1_,"ax",@progbits
	.align	128
        .global         _ZN2at6native18elementwise_kernelILi128ELi4EZNS0_22gpu_kernel_impl_nocastINS0_13BinaryFunctorIN3c108BFloat16ES5_S5_ZZZNS0_19maximum_kernel_cudaERNS_18TensorIteratorBaseEENKUlvE0_clEvENKUlvE2_clEvEUlS5_S5_E_EEEEvS7_RKT_EUliE_EEviT1_
        .type           _ZN2at6native18elementwise_kernelILi128ELi4EZNS0_22gpu_kernel_impl_nocastINS0_13BinaryFunctorIN3c108BFloat16ES5_S5_ZZZNS0_19maximum_kernel_cudaERNS_18TensorIteratorBaseEENKUlvE0_clEvENKUlvE2_clEvEUlS5_S5_E_EEEEvS7_RKT_EUliE_EEviT1_,@function
        .size           _ZN2at6native18elementwise_kernelILi128ELi4EZNS0_22gpu_kernel_impl_nocastINS0_13BinaryFunctorIN3c108BFloat16ES5_S5_ZZZNS0_19maximum_kernel_cudaERNS_18TensorIteratorBaseEENKUlvE0_clEvENKUlvE2_clEvEUlS5_S5_E_EEEEvS7_RKT_EUliE_EEviT1_,(.L_x_41931 - _ZN2at6native18elementwise_kernelILi128ELi4EZNS0_22gpu_kernel_impl_nocastINS0_13BinaryFunctorIN3c108BFloat16ES5_S5_ZZZNS0_19maximum_kernel_cudaERNS_18TensorIteratorBaseEENKUlvE0_clEvENKUlvE2_clEvEUlS5_S5_E_EEEEvS7_RKT_EUliE_EEviT1_)
        .other          _ZN2at6native18elementwise_kernelILi128ELi4EZNS0_22gpu_kernel_impl_nocastINS0_13BinaryFunctorIN3c108BFloat16ES5_S5_ZZZNS0_19maximum_kernel_cudaERNS_18TensorIteratorBaseEENKUlvE0_clEvENKUlvE2_clEvEUlS5_S5_E_EEEEvS7_RKT_EUliE_EEviT1_,@"STO_CUDA_ENTRY STV_DEFAULT"
_ZN2at6native18elementwise_kernelILi128ELi4EZNS0_22gpu_kernel_impl_nocastINS0_13BinaryFunctorIN3c108BFloat16ES5_S5_ZZZNS0_19maximum_kernel_cudaERNS_18TensorIteratorBaseEENKUlvE0_clEvENKUlvE2_clEvEUlS5_S5_E_EEEEvS7_RKT_EUliE_EEviT1_:
.text._ZN2at6native18elementwise_kernelILi128ELi4EZNS0_22gpu_kernel_impl_nocastINS0_13BinaryFunctorIN3c108BFloat16ES5_S5_ZZZNS0_19maximum_kernel_cudaERNS_18TensorIteratorBaseEENKUlvE0_clEvENKUlvE2_clEvEUlS5_S5_E_EEEEvS7_RKT_EUliE_EEviT1_:
        /* <DEDUP_REMOVED lines=24> */
[----:B------:R-:W-:-:S04]  /*0180*/  @!P0 FMNMX.FTZ R0, R0, R11, !PT ;  /* 0x0000000b00008209 */ /* 0x000fc80007810000 */
[----:B------:R-:W-:-:S04]  /*0190*/  @!P0 F2FP.BF16.F32.PACK_AB R0, RZ, R0 ;  /* 0x00000000ff00823e */ /* 0x000fc800000010ff */
[----:B------:R-:W-:-:S07]  /*01a0*/  @!P0 PRMT R9, R0, 0x7610, R9 ;  /* 0x0000761000098816 */ /* 0x000fce0000000009 */
.L_x_28095:
        /* <DEDUP_REMOVED lines=18> */
.L_x_28097:
[----:B------:R0:W-:Y:S01]  /*02d0*/  STG.E.U16 desc[UR6][R6.64], R9 ;  /* 0x0000000906007986 */ /* 0x0001e2000c101506 */
[----:B------:R-:W-:-:S07]  /*02e0*/  IADD3 R3, PT, PT, R3, 0x80, RZ ;  /* 0x0000008003037810 */ /* 0x000fce0007ffe0ff */
.L_x_28094:
[----:B------:R-:W-:-:S13]  /*02f0*/  ISETP.GE.AND P0, PT, R3, UR4, PT ;  /* 0x0000000403007c0c */ /* 0x000fda000bf06270 */
[----:B------:R-:W-:Y:S05]  /*0300*/  @P0 BREAK.RELIABLE B1 ;  /* 0x0000000000010942 */ /* 0x000fea0003800100 */
[----:B------:R-:W-:Y:S05]  /*0310*/  @P0 BRA `(.L_x_28096) ;  /* 0x0000000000400947 */ /* 0x000fea0003800000 */
[----:B------:R-:W-:Y:S05]  /*0320*/  BSYNC.RELIABLE B1 ;  /* 0x0000000000017941 */ /* 0x000fea0003800100 */
.L_x_28093:
        /* <DEDUP_REMOVED lines=13> */
.L_x_28098:
[----:B------:R1:W-:Y:S01]  /*0400*/  STG.E.U16 desc[UR6][R6.64], R9 ;  /* 0x0000000906007986 */ /* 0x0003e2000c101506 */
[----:B------:R-:W-:-:S07]  /*0410*/  IADD3 R3, PT, PT, R3, 0x80, RZ ;  /* 0x0000008003037810 */ /* 0x000fce0007ffe0ff */
.L_x_28096:
[----:B------:R-:W-:Y:S05]  /*0420*/  BSYNC.RECONVERGENT B0 ;  /* 0x0000000000007941 */ /* 0x000fea0003800200 */
.L_x_28092:
        /* <DEDUP_REMOVED lines=16> */
.L_x_28099:
[----:B------:R-:W-:Y:S01]  /*0530*/  STG.E.U16 desc[UR6][R4.64], R7 ;  /* 0x0000000704007986 */ /* 0x000fe2000c101506 */
[----:B------:R-:W-:Y:S05]  /*0540*/  EXIT ;  /* 0x000000000000794d */ /* 0x000fea0003800000 */
.L_x_28091:
        /* <DEDUP_REMOVED lines=356> */
.L_x_28103:
        /* <DEDUP_REMOVED lines=13> */
[----:B------:R-:W-:-:S04]  /*1c60*/  @!P0 FMNMX.FTZ R4, R10, R11, !PT ;  /* 0x0000000b0a048209 */ /* 0x000fc80007810000 */
[----:B------:R-:W-:-:S04]  /*1c70*/  @!P0 F2FP.BF16.F32.PACK_AB R4, RZ, R4 ;  /* 0x00000004ff04823e */ /* 0x000fc800000010ff */
[----:B------:R-:W-:-:S07]  /*1c80*/  @!P0 PRMT R7, R4, 0x7610, R7 ;  /* 0x0000761004078816 */ /* 0x000fce0000000007 */
.L_x_28105:
[----:B------:R-:W-:Y:S05]  /*1c90*/  BSYNC.RECONVERGENT B2 ;  /* 0x0000000000027941 */ /* 0x000fea0003800200 */
.L_x_28104:
        /* <DEDUP_REMOVED lines=356> */
.L_x_28107:
        /* <DEDUP_REMOVED lines=16> */
.L_x_28109:
[----:B------:R-:W-:Y:S05]  /*33e0*/  BSYNC.RECONVERGENT B2 ;  /* 0x0000000000027941 */ /* 0x000fea0003800200 */
.L_x_28108:
[----:B------:R-:W0:Y:S01]  /*33f0*/  LDCU.64 UR8, c[0x0][0x5e8] ;  /* 0x0000bd00ff0877ac */ /* 0x000e220008000a00 */
[----:B------:R-:W-:Y:S02]  /*3400*/  IADD3 R3, PT, PT, R3, 0x80, RZ ;  /* 0x0000008003037810 */ /* 0x000fe40007ffe0ff */
[----:B0-----:R-:W-:-:S04]  /*3410*/  IADD3 R4, P0, PT, R5, UR8, RZ ;  /* 0x0000000805047c10 */ /* 0x001fc8000ff1e0ff */
[----:B------:R-:W-:-:S05]  /*3420*/  IADD3.X R5, PT, PT, RZ, UR9, RZ, P0, !PT ;  /* 0x00000009ff057c10 */ /* 0x000fca00087fe4ff */
[----:B------:R0:W-:Y:S04]  /*3430*/  STG.E.U16 desc[UR6][R4.64], R7 ;  /* 0x0000000704007986 */ /* 0x0001e8000c101506 */
.L_x_28102:
[----:B------:R-:W-:-:S13]  /*3440*/  ISETP.GE.AND P0, PT, R3, UR4, PT ;  /* 0x0000000403007c0c */ /* 0x000fda000bf06270 */
[----:B------:R-:W-:Y:S05]  /*3450*/  @P0 BREAK.RELIABLE B0 ;  /* 0x0000000000000942 */ /* 0x000fea0003800100 */
[----:B------:R-:W-:Y:S05]  /*3460*/  @P0 BRA `(.L_x_28106) ;  /* 0x0000001400cc0947 */ /* 0x000fea0003800000 */
[----:B------:R-:W-:Y:S05]  /*3470*/  BSYNC.RELIABLE B0 ;  /* 0x0000000000007941 */ /* 0x000fea0003800100 */
.L_x_28101:
        /* <DEDUP_REMOVED lines=348> */
.L_x_28110:
        /* <DEDUP_REMOVED lines=16> */
.L_x_28112:
[----:B------:R-:W-:Y:S05]  /*4b40*/  BSYNC.RECONVERGENT B2 ;  /* 0x0000000000027941 */ /* 0x000fea0003800200 */
.L_x_28111:
[----:B------:R-:W0:Y:S01]  /*4b50*/  LDCU.64 UR8, c[0x0][0x5e8] ;  /* 0x0000bd00ff0877ac */ /* 0x000e220008000a00 */
[----:B------:R-:W-:Y:S02]  /*4b60*/  IADD3 R3, PT, PT, R3, 0x80, RZ ;  /* 0x0000008003037810 */ /* 0x000fe40007ffe0ff */
[----:B0-----:R-:W-:-:S04]  /*4b70*/  IADD3 R4, P0, PT, R5, UR8, RZ ;  /* 0x0000000805047c10 */ /* 0x001fc8000ff1e0ff */
[----:B------:R-:W-:-:S05]  /*4b80*/  IADD3.X R5, PT, PT, RZ, UR9, RZ, P0, !PT ;  /* 0x00000009ff057c10 */ /* 0x000fca00087fe4ff */
[----:B------:R1:W-:Y:S04]  /*4b90*/  STG.E.U16 desc[UR6][R4.64], R7 ;  /* 0x0000000704007986 */ /* 0x0003e8000c101506 */
.L_x_28106:
[----:B------:R-:W-:Y:S05]  /*4ba0*/  BSYNC.RECONVERGENT B1 ;  /* 0x0000000000017941 */ /* 0x000fea0003800200 */
.L_x_28100:
        /* <DEDUP_REMOVED lines=351> */
.L_x_28113:
        /* <DEDUP_REMOVED lines=19> */
.L_x_28115:
[----:B------:R-:W-:Y:S05]  /*62d0*/  BSYNC.RECONVERGENT B1 ;  /* 0x0000000000017941 */ /* 0x000fea0003800200 */
.L_x_28114:
[----:B------:R-:W-:Y:S01]  /*62e0*/  STG.E.U16 desc[UR6][R6.64], R5 ;  /* 0x0000000506007986 */ /* 0x000fe2000c101506 */
[----:B------:R-:W-:Y:S05]  /*62f0*/  EXIT ;  /* 0x000000000000794d */ /* 0x000fea0003800000 */
.L_x_28116:
        /* <DEDUP_REMOVED lines=16> */
.L_x_41931:


//--------------------- .text._ZN2at6native27unrolled_elementwise_kernelINS0_13BinaryFunctorIN3c108BFloat16ES4_S4_ZZZNS0_19maximum_kernel_cudaERNS_18TensorIteratorBaseEENKUlvE0_clEvENKUlvE2_clEvEUlS4_S4_E_EESt5arrayIPcLm3EELi4E23TrivialOffsetCalculatorILi2EjESE_ILi1EjENS0_6memory15LoadWithoutCastENSH_16StoreWithoutCastEEEviT_T0_T2_T3_T4_T5_ --------------------------
	.section	.text._ZN2at6native27unrolled_elementwise_kernelINS0_13BinaryFunctorIN3c108BFloat16ES4_S4_ZZZNS0_19maximum_kernel_cudaERNS_18TensorIteratorBaseEENKUlvE0_clEvENKUlvE2_clEvEUlS4_S4_E_EESt5arrayIPcLm3EELi4E23TrivialOffsetCalculatorILi2EjESE_ILi1EjENS0_6memory15LoadWithoutCastENSH_16StoreWithoutCastEEEviT_T0_T2_T3_T4_T5_,"ax",@progbits
	.align	128
        .global         _ZN2at6native27unrolled_elementwise_kernelINS0_13BinaryFunctorIN3c108BFloat16ES4_S4_ZZZNS0_19maximum_kernel_cudaERNS_18TensorIteratorBaseEENKUlvE0_clEvENKUlvE2_clEvEUlS4_S4_E_EESt5arrayIPcLm3EELi4E23TrivialOffsetCalculatorILi2EjESE_ILi1EjENS0_6memory15LoadWithoutCastENSH_16StoreWithoutCastEEEviT_T0_T2_T3_T4_T5_
        .type           _ZN2at6native27unrolled_elementwise_kernelINS0_13BinaryFunctorIN3c108BFloat16ES4_S4_ZZZNS0_19maximum_kernel_cudaERNS_18TensorIteratorBaseEENKUlvE0_clEvENKUlvE2_clEvEUlS4_S4_E_EESt5arrayIPcLm3EELi4E23TrivialOffsetCalculatorILi2EjESE_ILi1EjENS0_6memory15LoadWithoutCastENSH_16StoreWithoutCastEEEviT_T0_T2_T3_T4_T5_,@function
        .size           _ZN2at6native27unrolled_elementwise_kernelINS0_13BinaryFunctorIN3c108BFloat16ES4_S4_ZZZNS0_19maximum_kernel_cudaERNS_18TensorIteratorBaseEENKUlvE0_clEvENKUlvE2_clEvEUlS4_S4_E_EESt5arrayIPcLm3EELi4E23TrivialOffsetCalculatorILi2EjESE_ILi1EjENS0_6memory15LoadWithoutCastENSH_16StoreWithoutCastEEEviT_T0_T2_T3_T4_T5_,(.L_x_41932 - _ZN2at6native27unrolled_elementwise_kernelINS0_13BinaryFunctorIN3c108BFloat16ES4_S4_ZZZNS0_19maximum_kernel_cudaERNS_18TensorIteratorBaseEENKUlvE0_clEvENKUlvE2_clEvEUlS4_S4_E_EESt5arrayIPcLm3EELi4E23TrivialOffsetCalculatorILi2EjESE_ILi1EjENS0_6memory15LoadWithoutCastENSH_16StoreWithoutCastEEEviT_T0_T2_T3_T4_T5_)
        .other          _ZN2at6native27unrolled_elementwise_kernelINS0_13BinaryFunctorIN3c108BFloat16ES4_S4_ZZZNS0_19maximum_kernel_cudaERNS_18TensorIteratorBaseEENKUlvE0_clEvENKUlvE2_clEvEUlS4_S4_E_EESt5arrayIPcLm3EELi4E23TrivialOffsetCalculatorILi2EjESE_ILi1EjENS0_6memory15LoadWithoutCastENSH_16StoreWithoutCastEEEviT_T0_T2_T3_T4_T5_,@"STO_CUDA_ENTRY STV_DEFAULT"
_ZN2at6native27unrolled_elementwise_kernelINS0_13BinaryFunctorIN3c108BFloat16ES4_S4_ZZZNS0_19maximum_kernel_cudaERNS_18TensorIteratorBaseEENKUlvE0_clEvENKUlvE2_clEvEUlS4_S4_E_EESt5arrayIPcLm3EELi4E23TrivialOffsetCalculatorILi2EjESE_ILi1EjENS0_6memory15LoadWithoutCastENSH_16StoreWithoutCastEEEviT_T0_T2_T3_T4_T5_:
.text._ZN2at6native27unrolled_elementwise_kernelINS0_13BinaryFunctorIN3c108BFloat16ES4_S4_ZZZNS0_19maximum_kernel_cudaERNS_18TensorIteratorBaseEENKUlvE0_clEvENKUlvE2_clEvEUlS4_S4_E_EESt5arrayIPcLm3EELi4E23TrivialOffsetCalculatorILi2EjESE_ILi1EjENS0_6memory15LoadWithoutCastENSH_16StoreWithoutCastEEEviT_T0_T2_T3_T4_T5_:
        /* <DEDUP_REMOVED lines=73> */
.L_x_28118:
[----:B------:R-:W-:Y:S05]  /*0490*/  BSYNC.RECONVERGENT B0 ;  /* 0x0000000000007941 */ /* 0x000fea0003800200 */
.L_x_28117:
        /* <DEDUP_REMOVED lines=11> */
.L_x_28120:
[----:B------:R-:W-:Y:S05]  /*0550*/  BSYNC.RECONVERGENT B0 ;  /* 0x0000000000007941 */ /* 0x000fea0003800200 */
.L_x_28119:
        /* <DEDUP_REMOVED lines=11> */
.L_x_28122:
[----:B------:R-:W-:Y:S05]  /*0610*/  BSYNC.RECONVERGENT B0 ;  /* 0x0000000000007941 */ /* 0x000fea0003800200 */
.L_x_28121:
        /* <DEDUP_REMOVED lines=11> */
.L_x_28124:
[----:B------:R-:W-:Y:S05]  /*06d0*/  BSYNC.RECONVERGENT B0 ;  /* 0x0000000000007941 */ /* 0x000fea0003800200 */
.L_x_28123:
        /* <DEDUP_REMOVED lines=13> */
.L_x_28126:
[----:B------:R-:W-:Y:S05]  /*07b0*/  BSYNC.RECONVERGENT B0 ;  /* 0x0000000000007941 */ /* 0x000fea0003800200 */
.L_x_28125:
[----:B------:R-:W-:-:S13]  /*07c0*/  ISETP.GE.AND P0, PT, R14, R15, PT ;  /* 0x0000000f0e00720c */ /* 0x000fda0003f06270 */
[----:B------:R-:W-:Y:S05]  /*07d0*/  @P0 EXIT ;  /* 0x000000000000094d */ /* 0x000fea0003800000 */
[----:B01----:R-:W0:Y:S01]  /*07e0*/  LDC.64 R2, c[0x0][0x388] ;  /* 0x0000e200ff027b82 */ /* 0x003e220000000a00 */
[----:B------:R-:W-:-:S04]  /*07f0*/  IMAD R17, R17, 0x200, R14 ;  /* 0x0000020011117824 */ /* 0x000fc800078e020e */
[----:B0-----:R-:W-:-:S05]  /*0800*/  IMAD.WIDE.U32 R2, R17, 0x2, R2 ;  /* 0x0000000211027825 */ /* 0x001fca00078e0002 */
[----:B------:R-:W-:Y:S01]  /*0810*/  STG.E.U16 desc[UR4][R2.64], R16 ;  /* 0x0000001002007986 */ /* 0x000fe2000c101504 */
[----:B------:R-:W-:Y:S05]  /*0820*/  EXIT ;  /* 0x000000000000794d */ /* 0x000fea0003800000 */
.L_x_28127:
        /* <DEDUP_REMOVED lines=13> */
.L_x_41932:


//--------------------- .text._ZN2at6native29vectorized_elementwise_kernelILi2ENS0_13BinaryFunctorIN3c108BFloat16ES4_S4_ZZZNS0_19maximum_kernel_cudaERNS_18TensorIteratorBaseEENKUlvE0_clEvENKUlvE2_clEvEUlS4_S4_E_EESt5arrayIPcLm3EEEEviT0_T1_ --------------------------
	.section	.text._ZN2at6native29vectorized_elementwise_kernelILi2ENS0_13BinaryFunctorIN3c108BFloat16ES4_S4_ZZZNS0_19maximum_kernel_cudaERNS_18TensorIteratorBaseEENKUlvE0_clEvENKUlvE2_clEvEUlS4_S4_E_EESt5arrayIPcLm3EEEEviT0_T1_,"ax",@progbits
	.align	128
        .global         _ZN2at6native29vectorized_elementwise_kernelILi2ENS0_13BinaryFunctorIN3c108BFloat16ES4_S4_ZZZNS0_19maximum_kernel_cudaERNS_18TensorIteratorBaseEENKUlvE0_clEvENKUlvE2_clEvEUlS4_S4_E_EESt5arrayIPcLm3EEEEviT0_T1_
        .type           _ZN2at6native29vectorized_elementwise_kernelILi2ENS0_13BinaryFunctorIN3c108BFloat16ES4_S4_ZZZNS0_19maximum_kernel_cudaERNS_18TensorIteratorBaseEENKUlvE0_clEvENKUlvE2_clEvEUlS4_S4_E_EESt5arrayIPcLm3EEEEviT0_T1_,@function
        .size           _ZN2at6native29vectorized_elementwise_kernelILi2ENS0_13BinaryFunctorIN3c108BFloat16ES4_S4_ZZZNS0_19maximum_kernel_cudaERNS_18TensorIteratorBaseEENKUlvE0_clEvENKUlvE2_clEvEUlS4_S4_E_EESt5arrayIPcLm3EEEEviT0_T1_,(.L_x_41933 - _ZN2at6native29vectorized_elementwise_kernelILi2ENS0_13BinaryFunctorIN3c108BFloat16ES4_S4_ZZZNS0_19maximum_kernel_cudaERNS_18TensorIteratorBaseEENKUlvE0_clEvENKUlvE2_clEvEUlS4_S4_E_EESt5arrayIPcLm3EEEEviT0_T1_)
        .other          _ZN2at6native29vectorized_elementwise_kernelILi2ENS0_13BinaryFunctorIN3c108BFloat16ES4_S4_ZZZNS0_19maximum_kernel_cudaERNS_18TensorIteratorBaseEENKUlvE0_clEvENKUlvE2_clEvEUlS4_S4_E_EESt5arrayIPcLm3EEEEviT0_T1_,@"STO_CUDA_ENTRY STV_DEFAULT"
_ZN2at6native29vectorized_elementwise_kernelILi2ENS0_13BinaryFunctorIN3c108BFloat16ES4_S4_ZZZNS0_19maximum_kernel_cudaERNS_18TensorIteratorBaseEENKUlvE0_clEvENKUlvE2_clEvEUlS4_S4_E_EESt5arrayIPcLm3EEEEviT0_T1_:
.text._ZN2at6native29vectorized_elementwise_kernelILi2ENS0_13BinaryFunctorIN3c108BFloat16ES4_S4_ZZZNS0_19maximum_kernel_cudaERNS_18TensorIteratorBaseEENKUlvE0_clEvENKUlvE2_clEvEUlS4_S4_E_EESt5arrayIPcLm3EEEEviT0_T1_:
        /* <DEDUP_REMOVED lines=116> */
[----:B------:R-:W-:Y:S02]  /*0740*/  @!P5 FMNMX.FTZ R13, R13, R6, !PT ;  /* 0x000000060d0dd209 */ /* 0x000fe40007810000 */
[----:B------:R-:W-:Y:S02]  /*0750*/  PRMT R6, R5, 0x7610, R6 ;  /* 0x0000761005067816 */ /* 0x000fe40000000006 */
[----:B------:R-:W-:-:S04]  /*0760*/  @!P5 F2FP.BF16.F32.PACK_AB R13, RZ, R13 ;  /* 0x0000000dff0dd23e */ /* 0x000fc800000010ff */
[----:B------:R-:W-:-:S07]  /*0770*/  @!P5 PRMT R6, R13, 0x7610, R6 ;  /* 0x000076100d06d816 */ /* 0x000fce0000000006 */
.L_x_28130:
[----:B------:R-:W-:Y:S05]  /*0780*/  BSYNC.RECONVERGENT B0 ;  /* 0x0000000000007941 */ /* 0x000fea0003800200 */
.L_x_28129:
        /* <DEDUP_REMOVED lines=14> */
.L_x_28132:
[----:B------:R-:W-:Y:S05]  /*0870*/  BSYNC.RECONVERGENT B0 ;  /* 0x0000000000007941 */ /* 0x000fea0003800200 */
.L_x_28131:
        /* <DEDUP_REMOVED lines=14> */
.L_x_28134:
[----:B------:R-:W-:Y:S05]  /*0960*/  BSYNC.RECONVERGENT B0 ;  /* 0x0000000000007941 */ /* 0x000fea0003800200 */
.L_x_28133:
        /* <DEDUP_REMOVED lines=11> */
.L_x_28136:
[----:B------:R-:W-:Y:S05]  /*0a20*/  BSYNC.RECONVERGENT B0 ;  /* 0x0000000000007941 */ /* 0x000fea0003800200 */
.L_x_28135:
        /* <DEDUP_REMOVED lines=11> */
.L_x_28138:
[----:B------:R-:W-:Y:S05]  /*0ae0*/  BSYNC.RECONVERGENT B0 ;  /* 0x0000000000007941 */ /* 0x000fea0003800200 */
.L_x_28137:
        /* <DEDUP_REMOVED lines=11> */
.L_x_28140:
[----:B------:R-:W-:Y:S05]  /*0ba0*/  BSYNC.RECONVERGENT B0 ;  /* 0x0000000000007941 */ /* 0x000fea0003800200 */
.L_x_28139:
        /* <DEDUP_REMOVED lines=11> */
.L_x_28142:
[----:B------:R-:W-:Y:S05]  /*0c60*/  BSYNC.RECONVERGENT B0 ;  /* 0x0000000000007941 */ /* 0x000fea0003800200 */
.L_x_28141:
        /* <DEDUP_REMOVED lines=11> */
.L_x_28144:
[----:B------:R-:W-:Y:S05]  /*0d20*/  BSYNC.RECONVERGENT B0 ;  /* 0x0000000000007941 */ /* 0x000fea0003800200 */
.L_x_28143:
        /* <DEDUP_REMOVED lines=18> */
.L_x_28147:
[----:B------:R-:W-:-:S13]  /*0e50*/  ISETP.GE.U32.AND P0, PT, R7, R9, PT ;  /* 0x000000090700720c */ /* 0x000fda0003f06070 */
[----:B------:R-:W-:Y:S05]  /*0e60*/  @P0 BRA `(.L_x_28149) ;  /* 0x0000000000300947 */ /* 0x000fea0003800000 */
[----:B0-----:R-:W0:Y:S01]  /*0e70*/  LDC.64 R2, c[0x0][0x388] ;  /* 0x0000e200ff027b82 */ /* 0x001e220000000a00 */
[----:B------:R-:W-:Y:S02]  /*0e80*/  IMAD.IADD R5, R20, 0x1, R7 ;  /* 0x0000000114057824 */ /* 0x000fe400078e0207 */
[----:B------:R-:W-:Y:S02]  /*0e90*/  VIADD R7, R7, 0x80 ;  /* 0x0000008007077836 */ /* 0x000fe40000000000 */
[----:B0-----:R-:W-:-:S05]  /*0ea0*/  IMAD.WIDE.U32 R2, R5, 0x2, R2 ;  /* 0x0000000205027825 */ /* 0x001fca00078e0002 */
[----:B------:R1:W-:Y:S02]  /*0eb0*/  STG.E.U16 desc[UR4][R2.64], R22 ;  /* 0x0000001602007986 */ /* 0x0003e4000c101504 */
.L_x_28148:
[----:B------:R-:W-:-:S13]  /*0ec0*/  ISETP.GE.U32.AND P0, PT, R7, R9, PT ;  /* 0x000000090700720c */ /* 0x000fda0003f06070 */
[----:B------:R-:W-:Y:S05]  /*0ed0*/  @P0 BRA `(.L_x_28150) ;  /* 0x0000000000340947 */ /* 0x000fea0003800000 */
[----:B01----:R-:W0:Y:S01]  /*0ee0*/  LDC.64 R2, c[0x0][0x388] ;  /* 0x0000e200ff027b82 */ /* 0x003e220000000a00 */
[----:B------:R-:W-:Y:S02]  /*0ef0*/  IMAD.IADD R5, R20, 0x1, R7 ;  /* 0x0000000114057824 */ /* 0x000fe400078e0207 */
[----:B------:R-:W-:Y:S02]  /*0f00*/  VIADD R7, R7, 0x80 ;  /* 0x0000008007077836 */ /* 0x000fe40000000000 */
[----:B0-----:R-:W-:-:S05]  /*0f10*/  IMAD.WIDE.U32 R2, R5, 0x2, R2 ;  /* 0x0000000205027825 */ /* 0x001fca00078e0002 */
[----:B------:R1:W-:Y:S02]  /*0f20*/  STG.E.U16 desc[UR4][R2.64], R23 ;  /* 0x0000001702007986 */ /* 0x0003e4000c101504 */
.L_x_28149:
        /* <DEDUP_REMOVED lines=8> */
.L_x_28150:
[----:B------:R-:W-:Y:S05]  /*0fb0*/  BSYNC.RELIABLE B1 ;  /* 0x0000000000017941 */ /* 0x000fea0003800100 */
.L_x_28146:
[----:B------:R-:W-:-:S13]  /*0fc0*/  ISETP.GE.U32.AND P0, PT, R7, R9, PT ;  /* 0x000000090700720c */ /* 0x000fda0003f06070 */
[----:B012---:R-:W0:Y:S01]  /*0fd0*/  @!P0 LDC.64 R2, c[0x0][0x388] ;  /* 0x0000e200ff028b82 */ /* 0x007e220000000a00 */
[----:B------:R-:W-:Y:S02]  /*0fe0*/  @!P0 IMAD.IADD R5, R20, 0x1, R7 ;  /* 0x0000000114058824 */ /* 0x000fe400078e0207 */
[----:B------:R-:W-:Y:S02]  /*0ff0*/  @!P0 VIADD R7, R7, 0x80 ;  /* 0x0000008007078836 */ /* 0x000fe40000000000 */
[----:B0-----:R-:W-:-:S05]  /*1000*/  @!P0 IMAD.WIDE.U32 R2, R5, 0x2, R2 ;  /* 0x0000000205028825 */ /* 0x001fca00078e0002 */
[----:B------:R2:W-:Y:S02]  /*1010*/  @!P0 STG.E.U16 desc[UR4][R2.64], R27 ;  /* 0x0000001b02008986 */ /* 0x0005e4000c101504 */
.L_x_28151:
[----:B------:R-:W-:Y:S05]  /*1020*/  BSYNC.RECONVERGENT B0 ;  /* 0x0000000000007941 */ /* 0x000fea0003800200 */
.L_x_28145:
        /* <DEDUP_REMOVED lines=8> */
.L_x_28128:
        /* <DEDUP_REMOVED lines=31> */
[----:B------:R-:W-:-:S04]  /*12a0*/  @!P0 FMNMX.FTZ R17, R18, R17, !PT ;  /* 0x0000001112118209 */ /* 0x000fc80007810000 */
[----:B------:R-:W-:-:S07]  /*12b0*/  @!P0 F2FP.BF16.F32.PACK_AB R8, RZ, R17 ;  /* 0x00000011ff08823e */ /* 0x000fce00000010ff */
.L_x_28153:
[----:B------:R-:W-:Y:S05]  /*12c0*/  BSYNC.RECONVERGENT B0 ;  /* 0x0000000000007941 */ /* 0x000fea0003800200 */
.L_x_28152:
        /* <DEDUP_REMOVED lines=22> */
[----:B------:R-:W-:-:S04]  /*1430*/  @!P6 FMNMX.FTZ R5, R22, R5, !PT ;  /* 0x000000051605e209 */ /* 0x000fc80007810000 */
[----:B------:R-:W-:-:S04]  /*1440*/  @!P6 F2FP.BF16.F32.PACK_AB R5, RZ, R5 ;  /* 0x00000005ff05e23e */ /* 0x000fc800000010ff */
[----:B------:R-:W-:-:S07]  /*1450*/  @!P6 PRMT R9, R5, 0x7610, R9 ;  /* 0x000076100509e816 */ /* 0x000fce0000000009 */
.L_x_28155:
[----:B------:R-:W-:Y:S05]  /*1460*/  BSYNC.RECONVERGENT B0 ;  /* 0x0000000000007941 */ /* 0x000fea0003800200 */
.L_x_28154:
[----:B------:R-:W-:Y:S04]  /*1470*/  BSSY.RECONVERGENT B0, `(.L_x_28156) ;  /* 0x0000008000007945 */ /* 0x000fe80003800200 */
[----:B------:R-:W-:Y:S05]  /*1480*/  @P0 BRA `(.L_x_28157) ;  /* 0x0000000000180947 */ /* 0x000fea0003800000 */
[C---:B-----5:R-:W-:Y:S01]  /*1490*/  IMAD.U32 R5, R6.reuse, 0x10000, RZ ;  /* 0x0001000006057824 */ /* 0x060fe200078e00ff */
[----:B------:R-:W-:-:S04]  /*14a0*/  PRMT R10, R6, 0x7610, R10 ;  /* 0x00007610060a7816 */ /* 0x000fc8000000000a */
[----:B------:R-:W-:-:S13]  /*14b0*/  FSETP.NAN.FTZ.AND P0, PT, R5, R5, PT ;  /* 0x000000050500720b */ /* 0x000fda0003f18000 */
[----:B------:R-:W-:-:S04]  /*14c0*/  @!P0 FMNMX.FTZ R5, R24, R5, !PT ;  /* 0x0000000518058209 */ /* 0x000fc80007810000 */
[----:B------:R-:W-:-:S04]  /*14d0*/  @!P0 F2FP.BF16.F32.PACK_AB R5, RZ, R5 ;  /* 0x00000005ff05823e */ /* 0x000fc800000010ff */
[----:B------:R-:W-:-:S07]  /*14e0*/  @!P0 PRMT R10, R5, 0x7610, R10 ;  /* 0x00007610050a8816 */ /* 0x000fce000000000a */
.L_x_28157:
[----:B------:R-:W-:Y:S05]  /*14f0*/  BSYNC.RECONVERGENT B0 ;  /* 0x0000000000007941 */ /* 0x000fea0003800200 */
.L_x_28156:
[----:B------:R-:W-:Y:S04]  /*1500*/  BSSY.RECONVERGENT B0, `(.L_x_28158) ;  /* 0x0000009000007945 */ /* 0x000fe80003800200 */
[----:B------:R-:W-:Y:S05]  /*1510*/  @P1 BRA `(.L_x_28159) ;  /* 0x00000000001c1947 */ /* 0x000fea0003800000 */
[C---:B-----5:R-:W-:Y:S02]  /*1520*/  PRMT R5, R6.reuse, 0x7632, R5 ;  /* 0x0000763206057816 */ /* 0x060fe40000000005 */
[----:B------:R-:W-:-:S03]  /*1530*/  PRMT R11, R6, 0x7632, R11 ;  /* 0x00007632060b7816 */ /* 0x000fc6000000000b */
[----:B------:R-:W-:-:S05]  /*1540*/  IMAD.U32 R5, R5, 0x10000, RZ ;  /* 0x0001000005057824 */ /* 0x000fca00078e00ff */
[----:B------:R-:W-:-:S13]  /*1550*/  FSETP.NAN.FTZ.AND P0, PT, R5, R5, PT ;  /* 0x000000050500720b */ /* 0x000fda0003f18000 */
[----:B------:R-:W-:-:S04]  /*1560*/  @!P0 FMNMX.FTZ R5, R20, R5, !PT ;  /* 0x0000000514058209 */ /* 0x000fc80007810000 */
[----:B------:R-:W-:-:S04]  /*1570*/  @!P0 F2FP.BF16.F32.PACK_AB R5, RZ, R5 ;  /* 0x00000005ff05823e */ /* 0x000fc800000010ff */
[----:B------:R-:W-:-:S07]  /*1580*/  @!P0 PRMT R11, R5, 0x7610, R11 ;  /* 0x00007610050b8816 */ /* 0x000fce000000000b */
.L_x_28159:
[----:B------:R-:W-:Y:S05]  /*1590*/  BSYNC.RECONVERGENT B0 ;  /* 0x0000000000007941 */ /* 0x000fea0003800200 */
.L_x_28158:
        /* <DEDUP_REMOVED lines=8> */
.L_x_28161:
[----:B------:R-:W-:Y:S05]  /*1620*/  BSYNC.RECONVERGENT B0 ;  /* 0x0000000000007941 */ /* 0x000fea0003800200 */
.L_x_28160:
        /* <DEDUP_REMOVED lines=9> */
.L_x_28163:
[----:B------:R-:W-:Y:S05]  /*16c0*/  BSYNC.RECONVERGENT B0 ;  /* 0x0000000000007941 */ /* 0x000fea0003800200 */
.L_x_28162:
        /* <DEDUP_REMOVED lines=8> */
.L_x_28165:
[----:B------:R-:W-:Y:S05]  /*1750*/  BSYNC.RECONVERGENT B0 ;  /* 0x0000000000007941 */ /* 0x000fea0003800200 */
.L_x_28164:
        /* <DEDUP_REMOVED lines=9> */
.L_x_28167:
[----:B------:R-:W-:Y:S05]  /*17f0*/  BSYNC.RECONVERGENT B0 ;  /* 0x0000000000007941 */ /* 0x000fea0003800200 */
.L_x_28166:
        /* <DEDUP_REMOVED lines=9> */
.L_x_28168:
        /* <DEDUP_REMOVED lines=15> */
.L_x_41933:


//--------------------- .text._ZN2at6native29vectorized_elementwise_kernelILi4ENS0_13BinaryFunctorIN3c108BFloat16ES4_S4_ZZZNS0_19maximum_kernel_cudaERNS_18TensorIteratorBaseEENKUlvE0_clEvENKUlvE2_clEvEUlS4_S4_E_EESt5arrayIPcLm3EEEEviT0_T1_ --------------------------
	.section	.text._ZN2at6native29vectorized_elementwise_kernelILi4ENS0_13BinaryFunctorIN3c108BFloat16ES4_S4_ZZZNS0_19maximum_kernel_cudaERNS_18TensorIteratorBaseEENKUlvE0_clEvENKUlvE2_clEvEUlS4_S4_E_EESt5arrayIPcLm3EEEEviT0_T1_,"ax",@progbits
	.align	128
        .global         _ZN2at6native29vectorized_elementwise_kernelILi4ENS0_13BinaryFunctorIN3c108BFloat16ES4_S4_ZZZNS0_19maximum_kernel_cudaERNS_18TensorIteratorBaseEENKUlvE0_clEvENKUlvE2_clEvEUlS4_S4_E_EESt5arrayIPcLm3EEEEviT0_T1_
        .type           _ZN2at6native29vectorized_elementwise_kernelILi4ENS0_13BinaryFunctorIN3c108BFloat16ES4_S4_ZZZNS0_19maximum_kernel_cudaERNS_18TensorIteratorBaseEENKUlvE0_clEvENKUlvE2_clEvEUlS4_S4_E_EESt5arrayIPcLm3EEEEviT0_T1_,@function
        .size           _ZN2at6native29vectorized_elementwise_kernelILi4ENS0_13BinaryFunctorIN3c108BFloat16ES4_S4_ZZZNS0_19maximum_kernel_cudaERNS_18TensorIteratorBaseEENKUlvE0_clEvENKUlvE2_clEvEUlS4_S4_E_EESt5arrayIPcLm3EEEEviT0_T1_,(.L_x_41934 - _ZN2at6native29vectorized_elementwise_kernelILi4ENS0_13BinaryFunctorIN3c108BFloat16ES4_S4_ZZZNS0_19maximum_kernel_cudaERNS_18TensorIteratorBaseEENKUlvE0_clEvENKUlvE2_clEvEUlS4_S4_E_EESt5arrayIPcLm3EEEEviT0_T1_)
        .other          _ZN2at6native29vectorized_elementwise_kernelILi4ENS0_13BinaryFunctorIN3c108BFloat16ES4_S4_ZZZNS0_19maximum_kernel_cudaERNS_18TensorIteratorBaseEENKUlvE0_clEvENKUlvE2_clEvEUlS4_S4_E_EESt5arrayIPcLm3EEEEviT0_T1_,@"STO_CUDA_ENTRY STV_DEFAULT"
_ZN2at6native29vectorized_elementwise_kernelILi4ENS0_13BinaryFunctorIN3c108BFloat16ES4_S4_ZZZNS0_19maximum_kernel_cudaERNS_18TensorIteratorBaseEENKUlvE0_clEvENKUlvE2_clEvEUlS4_S4_E_EESt5arrayIPcLm3EEEEviT0_T1_:
.text._ZN2at6native29vectorized_elementwise_kernelILi4ENS0_13BinaryFunctorIN3c108BFloat16ES4_S4_ZZZNS0_19maximum_kernel_cudaERNS_18TensorIteratorBaseEENKUlvE0_clEvENKUlvE2_clEvEUlS4_S4_E_EESt5arrayIPcLm3EEEEviT0_T1_:
        /* <DEDUP_REMOVED lines=120> */
.L_x_28171:
[----:B------:R-:W-:Y:S05]  /*0780*/  BSYNC.RECONVERGENT B0 ;  /* 0x0000000000007941 */ /* 0x000fea0003800200 */
.L_x_28170:
        /* <DEDUP_REMOVED lines=14> */
.L_x_28173:
[----:B------:R-:W-:Y:S05]  /*0870*/  BSYNC.RECONVERGENT B0 ;  /* 0x0000000000007941 */ /* 0x000fea0003800200 */
.L_x_28172:
        /* <DEDUP_REMOVED lines=14> */
.L_x_28175:
[----:B------:R-:W-:Y:S05]  /*0960*/  BSYNC.RECONVERGENT B0 ;  /* 0x0000000000007941 */ /* 0x000fea0003800200 */
.L_x_28174:
        /* <DEDUP_REMOVED lines=11> */
.L_x_28177:
[----:B------:R-:W-:Y:S05]  /*0a20*/  BSYNC.RECONVERGENT B0 ;  /* 0x0000000000007941 */ /* 0x000fea0003800200 */
.L_x_28176:
        /* <DEDUP_REMOVED lines=11> */
.L_x_28179:
[----:B------:R-:W-:Y:S05]  /*0ae0*/  BSYNC.RECONVERGENT B0 ;  /* 0x0000000000007941 */ /* 0x000fea0003800200 */
.L_x_28178:
        /* <DEDUP_REMOVED lines=11> */
.L_x_28181:
[----:B------:R-:W-:Y:S05]  /*0ba0*/  BSYNC.RECONVERGENT B0 ;  /* 0x0000000000007941 */ /* 0x000fea0003800200 */
.L_x_28180:
        /* <DEDUP_REMOVED lines=11> */
.L_x_28183:
[----:B------:R-:W-:Y:S05]  /*0c60*/  BSYNC.RECONVERGENT B0 ;  /* 0x0000000000007941 */ /* 0x000fea0003800200 */
.L_x_28182:
        /* <DEDUP_REMOVED lines=11> */
.L_x_28185:
[----:B------:R-:W-:Y:S05]  /*0d20*/  BSYNC.RECONVERGENT B0 ;  /* 0x0000000000007941 */ /* 0x000fea0003800200 */
.L_x_28184:
        /* <DEDUP_REMOVED lines=18> */
.L_x_28188:
[----:B------:R-:W-:-:S13]  /*0e50*/  ISETP.GE.U32.AND P0, PT, R7, R9, PT ;  /* 0x000000090700720c */ /* 0x000fda0003f06070 */
[----:B------:R-:W-:Y:S05]  /*0e60*/  @P0 BRA `(.L_x_28190) ;  /* 0x0000000000300947 */ /* 0x000fea0003800000 */
[----:B0-----:R-:W0:Y:S01]  /*0e70*/  LDC.64 R2, c[0x0][0x388] ;  /* 0x0000e200ff027b82 */ /* 0x001e220000000a00 */
[----:B------:R-:W-:Y:S02]  /*0e80*/  IMAD.IADD R5, R20, 0x1, R7 ;  /* 0x0000000114057824 */ /* 0x000fe400078e0207 */
[----:B------:R-:W-:Y:S02]  /*0e90*/  VIADD R7, R7, 0x80 ;  /* 0x0000008007077836 */ /* 0x000fe40000000000 */
[----:B0-----:R-:W-:-:S05]  /*0ea0*/  IMAD.WIDE.U32 R2, R5, 0x2, R2 ;  /* 0x0000000205027825 */ /* 0x001fca00078e0002 */
[----:B------:R1:W-:Y:S02]  /*0eb0*/  STG.E.U16 desc[UR4][R2.64], R22 ;  /* 0x0000001602007986 */ /* 0x0003e4000c101504 */
.L_x_28189:
[----:B------:R-:W-:-:S13]  /*0ec0*/  ISETP.GE.U32.AND P0, PT, R7, R9, PT ;  /* 0x000000090700720c */ /* 0x000fda0003f06070 */
[----:B------:R-:W-:Y:S05]  /*0ed0*/  @P0 BRA `(.L_x_28191) ;  /* 0x0000000000340947 */ /* 0x000fea0003800000 */
[----:B01----:R-:W0:Y:S01]  /*0ee0*/  LDC.64 R2, c[0x0][0x388] ;  /* 0x0000e200ff027b82 */ /* 0x003e220000000a00 */
[----:B------:R-:W-:Y:S02]  /*0ef0*/  IMAD.IADD R5, R20, 0x1, R7 ;  /* 0x0000000114057824 */ /* 0x000fe400078e0207 */
[----:B------:R-:W-:Y:S02]  /*0f00*/  VIADD R7, R7, 0x80 ;  /* 0x0000008007077836 */ /* 0x000fe40000000000 */
[----:B0-----:R-:W-:-:S05]  /*0f10*/  IMAD.WIDE.U32 R2, R5, 0x2, R2 ;  /* 0x0000000205027825 */ /* 0x001fca00078e0002 */
[----:B------:R1:W-:Y:S02]  /*0f20*/  STG.E.U16 desc[UR4][R2.64], R23 ;  /* 0x0000001702007986 */ /* 0x0003e4000c101504 */
.L_x_28190:
        /* <DEDUP_REMOVED lines=8> */
.L_x_28191:
[----:B------:R-:W-:Y:S05]  /*0fb0*/  BSYNC.RELIABLE B1 ;  /* 0x0000000000017941 */ /* 0x000fea0003800100 */
.L_x_28187:
[----:B------:R-:W-:-:S13]  /*0fc0*/  ISETP.GE.U32.AND P0, PT, R7, R9, PT ;  /* 0x000000090700720c */ /* 0x000fda0003f06070 */
[----:B012---:R-:W0:Y:S01]  /*0fd0*/  @!P0 LDC.64 R2, c[0x0][0x388] ;  /* 0x0000e200ff028b82 */ /* 0x007e220000000a00 */
[----:B------:R-:W-:Y:S02]  /*0fe0*/  @!P0 IMAD.IADD R5, R20, 0x1, R7 ;  /* 0x0000000114058824 */ /* 0x000fe400078e0207 */
[----:B------:R-:W-:Y:S02]  /*0ff0*/  @!P0 VIADD R7, R7, 0x80 ;  /* 0x0000008007078836 */ /* 0x000fe40000000000 */
[----:B0-----:R-:W-:-:S05]  /*1000*/  @!P0 IMAD.WIDE.U32 R2, R5, 0x2, R2 ;  /* 0x0000000205028825 */ /* 0x001fca00078e0002 */
[----:B------:R2:W-:Y:S02]  /*1010*/  @!P0 STG.E.U16 desc[UR4][R2.64], R27 ;  /* 0x0000001b02008986 */ /* 0x0005e4000c101504 */
.L_x_28192:
[----:B------:R-:W-:Y:S05]  /*1020*/  BSYNC.RECONVERGENT B0 ;  /* 0x0000000000007941 */ /* 0x000fea0003800200 */
.L_x_28186:
        /* <DEDUP_REMOVED lines=8> */
.L_x_28169:
        /* <DEDUP_REMOVED lines=26> */
[----:B------:R-:W-:-:S04]  /*1250*/  @!P0 FMNMX.FTZ R17, R18, R17, !PT ;  /* 0x0000001112118209 */ /* 0x000fc80007810000 */
[----:B------:R-:W-:-:S07]  /*1260*/  @!P0 F2FP.BF16.F32.PACK_AB R0, RZ, R17 ;  /* 0x00000011ff00823e */ /* 0x000fce00000010ff */
.L_x_28194:
[----:B------:R-:W-:Y:S05]  /*1270*/  BSYNC.RECONVERGENT B0 ;  /* 0x0000000000007941 */ /* 0x000fea0003800200 */
.L_x_28193:
        /* <DEDUP_REMOVED lines=24> */
.L_x_28196:
[----:B------:R-:W-:Y:S05]  /*1400*/  BSYNC.RECONVERGENT B0 ;  /* 0x0000000000007941 */ /* 0x000fea0003800200 */
.L_x_28195:
        /* <DEDUP_REMOVED lines=8> */
.L_x_28198:
[----:B------:R-:W-:Y:S05]  /*1490*/  BSYNC.RECONVERGENT B0 ;  /* 0x0000000000007941 */ /* 0x000fea0003800200 */
.L_x_28197:
        /* <DEDUP_REMOVED lines=9> */
.L_x_28200:
[----:B------:R-:W-:Y:S05]  /*1530*/  BSYNC.RECONVERGENT B0 ;  /* 0x0000000000007941 */ /* 0x000fea0003800200 */
.L_x_28199:
        /* <DEDUP_REMOVED lines=8> */
.L_x_28202:
[----:B------:R-:W-:Y:S05]  /*15c0*/  BSYNC.RECONVERGENT B0 ;  /* 0x0000000000007941 */ /* 0x000fea0003800200 */
.L_x_28201:
        /* <DEDUP_REMOVED lines=9> */
.L_x_28204:
[----:B------:R-:W-:Y:S05]  /*1660*/  BSYNC.RECONVERGENT B0 ;  /* 0x0000000000007941 */ /* 0x000fea0003800200 */
.L_x_28203:
        /* <DEDUP_REMOVED lines=8> */
.L_x_28206:
[----:B------:R-:W-:Y:S05]  /*16f0*/  BSYNC.RECONVERGENT B0 ;  /* 0x0000000000007941 */ /* 0x000fea0003800200 */
.L_x_28205:
        /* <DEDUP_REMOVED lines=9> */
.L_x_28208:
[----:B------:R-:W-:Y:S05]  /*1790*/  BSYNC.RECONVERGENT B0 ;  /* 0x0000000000007941 */ /* 0x000fea0003800200 */
.L_x_28207:
[----:B------:R-:W-:Y:S02]  /*17a0*/  PRMT R9, R9, 0x5410, R10 ;  /* 0x0000541009097816 */ /* 0x000fe4000000000a */
[----:B------:R-:W-:Y:S02]  /*17b0*/  PRMT R11, R6, 0x5410, R11 ;  /* 0x00005410060b7816 */ /* 0x000fe4000000000b */
[----:B------:R-:W-:Y:S02]  /*17c0*/  PRMT R8, R8, 0x5410, R15 ;  /* 0x0000541008087816 */ /* 0x000fe4000000000f */
[----:B------:R-:W-:-:S03]  /*17d0*/  PRMT R10, R0, 0x5410, R13 ;  /* 0x00005410000a7816 */ /* 0x000fc6000000000d */
[----:B------:R-:W-:Y:S04]  /*17e0*/  STG.E.64 desc[UR4][R20.64+0x400], R8 ;  /* 0x0004000814007986 */ /* 0x000fe8000c101b04 */
[----:B------:R-:W-:Y:S01]  /*17f0*/  STG.E.64 desc[UR4][R20.64], R10 ;  /* 0x0000000a14007986 */ /* 0x000fe2000c101b04 */
[----:B------:R-:W-:Y:S05]  /*1800*/  EXIT ;  /* 0x000000000000794d */ /* 0x000fea0003800000 */
.L_x_28209:
        /* <DEDUP_REMOVED lines=15> */
.L_x_41934:


//--------------------- .text._ZN2at6native29vectorized_elementwise_kernelILi8ENS0_13BinaryFunctorIN3c108BFloat16ES4_S4_ZZZNS0_19maximum_kernel_cudaERNS_18TensorIteratorBaseEENKUlvE0_clEvENKUlvE2_clEvEUlS4_S4_E_EESt5arrayIPcLm3EEEEviT0_T1_ --------------------------
	.section	.text._ZN2at6native29vectorized_elementwise_kernelILi8ENS0_13BinaryFunctorIN3c108BFloat16ES4_S4_ZZZNS0_19maximum_kernel_cudaERNS_18TensorIteratorBaseEENKUlvE0_clEvENKUlvE2_clEvEUlS4_S4_E_EESt5arrayIPcLm3EEEEviT0_T1_,"ax",@progbits
	.align	128
        .global         _ZN2at6native29vectorized_elementwise_kernelILi8ENS0_13BinaryFunctorIN3c108BFloat16ES4_S4_ZZZNS0_19maximum_kernel_cudaERNS_18TensorIteratorBaseEENKUlvE0_clEvENKUlvE2_clEvEUlS4_S4_E_EESt5arrayIPcLm3EEEEviT0_T1_
        .type           _ZN2at6native29vectorized_elementwise_kernelILi8ENS0_13BinaryFunctorIN3c108BFloat16ES4_S4_ZZZNS0_19maximum_kernel_cudaERNS_18TensorIteratorBaseEENKUlvE0_clEvENKUlvE2_clEvEUlS4_S4_E_EESt5arrayIPcLm3EEEEviT0_T1_,@function
        .size           _ZN2at6native29vectorized_elementwise_kernelILi8ENS0_13BinaryFunctorIN3c108BFloat16ES4_S4_ZZZNS0_19maximum_kernel_cudaERNS_18TensorIteratorBaseEENKUlvE0_clEvENKUlvE2_clEvEUlS4_S4_E_EESt5arrayIPcLm3EEEEviT0_T1_,(.L_x_41935 - _ZN2at6native29vectorized_elementwise_kernelILi8ENS0_13BinaryFunctorIN3c108BFloat16ES4_S4_ZZZNS0_19maximum_kernel_cudaERNS_18TensorIteratorBaseEENKUlvE0_clEvENKUlvE2_clEvEUlS4_S4_E_EESt5arrayIPcLm3EEEEviT0_T1_)
        .other          _ZN2at6native29vectorized_elementwise_kernelILi8ENS0_13BinaryFunctorIN3c108BFloat16ES4_S4_ZZZNS0_19maximum_kernel_cudaERNS_18TensorIteratorBaseEENKUlvE0_clEvENKUlvE2_clEvEUlS4_S4_E_EESt5arrayIPcLm3EEEEviT0_T1_,@"STO_CUDA_ENTRY STV_DEFAULT"
_ZN2at6native29vectorized_elementwise_kernelILi8ENS0_13BinaryFunctorIN3c108BFloat16ES4_S4_ZZZNS0_19maximum_kernel_cudaERNS_18TensorIteratorBaseEENKUlvE0_clEvENKUlvE2_clEvEUlS4_S4_E_EESt5arrayIPcLm3EEEEviT0_T1_:
.text._ZN2at6native29vectorized_elementwise_kernelILi8ENS0_13BinaryFunctorIN3c108BFloat16ES4_S4_ZZZNS0_19maximum_kernel_cudaERNS_18TensorIteratorBaseEENKUlvE0_clEvENKUlvE2_clEvEUlS4_S4_E_EESt5arrayIPcLm3EEEEviT0_T1_:
        /* <DEDUP_REMOVED lines=120> */
.L_x_28212:
[----:B------:R-:W-:Y:S05]  /*0780*/  BSYNC.RECONVERGENT B0 ;  /* 0x0000000000007941 */ /* 0x000fea0003800200 */
.L_x_28211:
        /* <DEDUP_REMOVED lines=14> */
.L_x_28214:
[----:B------:R-:W-:Y:S05]  /*0870*/  BSYNC.RECONVERGENT B0 ;  /* 0x0000000000007941 */ /* 0x000fea0003800200 */
.L_x_28213:
        /* <DEDUP_REMOVED lines=14> */
.L_x_28216:
[----:B------:R-:W-:Y:S05]  /*0960*/  BSYNC.RECONVERGENT B0 ;  /* 0x0000000000007941 */ /* 0x000fea0003800200 */
.L_x_28215:
        /* <DEDUP_REMOVED lines=11> */
.L_x_28218:
[----:B------:R-:W-:Y:S05]  /*0a20*/  BSYNC.RECONVERGENT B0 ;  /* 0x0000000000007941 */ /* 0x000fea0003800200 */
.L_x_28217:
        /* <DEDUP_REMOVED lines=11> */
.L_x_28220:
[----:B------:R-:W-:Y:S05]  /*0ae0*/  BSYNC.RECONVERGENT B0 ;  /* 0x0000000000007941 */ /* 0x000fea0003800200 */
.L_x_28219:
        /* <DEDUP_REMOVED lines=11> */
.L_x_28222:
[----:B------:R-:W-:Y:S05]  /*0ba0*/  BSYNC.RECONVERGENT B0 ;  /* 0x0000000000007941 */ /* 0x000fea0003800200 */
.L_x_28221:
        /* <DEDUP_REMOVED lines=11> */
.L_x_28224:
[----:B------:R-:W-:Y:S05]  /*0c60*/  BSYNC.RECONVERGENT B0 ;  /* 0x0000000000007941 */ /* 0x000fea0003800200 */
.L_x_28223:
        /* <DEDUP_REMOVED lines=11> */
.L_x_28226:
[----:B------:R-:W-:Y:S05]  /*0d20*/  BSYNC.RECONVERGENT B0 ;  /* 0x0000000000007941 */ /* 0x000fea0003800200 */
.L_x_28225:
        /* <DEDUP_REMOVED lines=18> */
.L_x_28229:
[----:B------:R-:W-:-:S13]  /*0e50*/  ISETP.GE.U32.AND P0, PT, R7, R9, PT ;  /* 0x000000090700720c */ /* 0x000fda0003f06070 */
[----:B------:R-:W-:Y:S05]  /*0e60*/  @P0 BRA `(.L_x_28231) ;  /* 0x0000000000300947 */ /* 0x000fea0003800000 */
[----:B0-----:R-:W0:Y:S01]  /*0e70*/  LDC.64 R2, c[0x0][0x388] ;  /* 0x0000e200ff027b82 */ /* 0x001e220000000a00 */
[----:B------:R-:W-:Y:S02]  /*0e80*/  IMAD.IADD R5, R20, 0x1, R7 ;  /* 0x0000000114057824 */ /* 0x000fe400078e0207 */
[----:B------:R-:W-:Y:S02]  /*0e90*/  VIADD R7, R7, 0x80 ;  /* 0x0000008007077836 */ /* 0x000fe40000000000 */
[----:B0-----:R-:W-:-:S05]  /*0ea0*/  IMAD.WIDE.U32 R2, R5, 0x2, R2 ;  /* 0x0000000205027825 */ /* 0x001fca00078e0002 */
[----:B------:R1:W-:Y:S02]  /*0eb0*/  STG.E.U16 desc[UR4][R2.64], R22 ;  /* 0x0000001602007986 */ /* 0x0003e4000c101504 */
.L_x_28230:
[----:B------:R-:W-:-:S13]  /*0ec0*/  ISETP.GE.U32.AND P0, PT, R7, R9, PT ;  /* 0x000000090700720c */ /* 0x000fda0003f06070 */
[----:B------:R-:W-:Y:S05]  /*0ed0*/  @P0 BRA `(.L_x_28232) ;  /* 0x0000000000340947 */ /* 0x000fea0003800000 */
[----:B01----:R-:W0:Y:S01]  /*0ee0*/  LDC.64 R2, c[0x0][0x388] ;  /* 0x0000e200ff027b82 */ /* 0x003e220000000a00 */
[----:B------:R-:W-:Y:S02]  /*0ef0*/  IMAD.IADD R5, R20, 0x1, R7 ;  /* 0x0000000114057824 */ /* 0x000fe400078e0207 */
[----:B------:R-:W-:Y:S02]  /*0f00*/  VIADD R7, R7, 0x80 ;  /* 0x0000008007077836 */ /* 0x000fe40000000000 */
[----:B0-----:R-:W-:-:S05]  /*0f10*/  IMAD.WIDE.U32 R2, R5, 0x2, R2 ;  /* 0x0000000205027825 */ /* 0x001fca00078e0002 */
[----:B------:R1:W-:Y:S02]  /*0f20*/  STG.E.U16 desc[UR4][R2.64], R23 ;  /* 0x0000001702007986 */ /* 0x0003e4000c101504 */
.L_x_28231:
        /* <DEDUP_REMOVED lines=8> */
.L_x_28232:
[----:B------:R-:W-:Y:S05]  /*0fb0*/  BSYNC.RELIABLE B1 ;  /* 0x0000000000017941 */ /* 0x000fea0003800100 */
.L_x_28228:
[----:B------:R-:W-:-:S13]  /*0fc0*/  ISETP.GE.U32.AND P0, PT, R7, R9, PT ;  /* 0x000000090700720c */ /* 0x000fda0003f06070 */
[----:B012---:R-:W0:Y:S01]  /*0fd0*/  @!P0 LDC.64 R2, c[0x0][0x388] ;  /* 0x0000e200ff028b82 */ /* 0x007e220000000a00 */
[----:B------:R-:W-:Y:S02]  /*0fe0*/  @!P0 IMAD.IADD R5, R20, 0x1, R7 ;  /* 0x0000000114058824 */ /* 0x000fe400078e0207 */
[----:B------:R-:W-:Y:S02]  /*0ff0*/  @!P0 VIADD R7, R7, 0x80 ;  /* 0x0000008007078836 */ /* 0x000fe40000000000 */
[----:B0-----:R-:W-:-:S05]  /*1000*/  @!P0 IMAD.WIDE.U32 R2, R5, 0x2, R2 ;  /* 0x0000000205028825 */ /* 0x001fca00078e0002 */
[----:B------:R2:W-:Y:S02]  /*1010*/  @!P0 STG.E.U16 desc[UR4][R2.64], R27 ;  /* 0x0000001b02008986 */ /* 0x0005e4000c101504 */
.L_x_28233:
[----:B------:R-:W-:Y:S05]  /*1020*/  BSYNC.RECONVERGENT B0 ;  /* 0x0000000000007941 */ /* 0x000fea0003800200 */
.L_x_28227:
        /* <DEDUP_REMOVED lines=8> */
.L_x_28210:
        /* <DEDUP_REMOVED lines=27> */
[----:B------:R-:W-:-:S04]  /*1260*/  @!P0 FMNMX.FTZ R14, R14, R17, !PT ;  /* 0x000000110e0e8209 */ /* 0x000fc80007810000 */
[----:B------:R-:W-:-:S07]  /*1270*/  @!P0 F2FP.BF16.F32.PACK_AB R0, RZ, R14 ;  /* 0x0000000eff00823e */ /* 0x000fce00000010ff */
.L_x_28235:
[----:B------:R-:W-:Y:S05]  /*1280*/  BSYNC.RECONVERGENT B0 ;  /* 0x0000000000007941 */ /* 0x000fea0003800200 */
.L_x_28234:
        /* <DEDUP_REMOVED lines=23> */
.L_x_28237:
[----:B------:R-:W-:Y:S05]  /*1400*/  BSYNC.RECONVERGENT B0 ;  /* 0x0000000000007941 */ /* 0x000fea0003800200 */
.L_x_28236:
[----:B------:R-:W-:Y:S04]  /*1410*/  BSSY.RECONVERGENT B0, `(.L_x_28238) ;  /* 0x0000008000007945 */ /* 0x000fe80003800200 */
[----:B------:R-:W-:Y:S05]  /*1420*/  @P0 BRA `(.L_x_28239) ;  /* 0x0000000000180947 */ /* 0x000fea0003800000 */
[----:B-----5:R-:W-:-:S05]  /*1430*/  IMAD.U32 R2, R5, 0x10000, RZ ;  /* 0x0001000005027824 */ /* 0x020fca00078e00ff */
[----:B------:R-:W-:-:S13]  /*1440*/  FSETP.NAN.FTZ.AND P0, PT, R2, R2, PT ;  /* 0x000000020200720b */ /* 0x000fda0003f18000 */
[----:B------:R-:W-:Y:S02]  /*1450*/  @!P0 FMNMX.FTZ R3, R23, R2, !PT ;  /* 0x0000000217038209 */ /* 0x000fe40007810000 */
[----:B------:R-:W-:Y:S02]  /*1460*/  PRMT R2, R5, 0x7610, R2 ;  /* 0x0000761005027816 */ /* 0x000fe40000000002 */
[----:B------:R-:W-:-:S04]  /*1470*/  @!P0 F2FP.BF16.F32.PACK_AB R3, RZ, R3 ;  /* 0x00000003ff03823e */ /* 0x000fc800000010ff */
[----:B------:R-:W-:-:S07]  /*1480*/  @!P0 PRMT R2, R3, 0x7610, R2 ;  /* 0x0000761003028816 */ /* 0x000fce0000000002 */
.L_x_28239:
[----:B------:R-:W-:Y:S05]  /*1490*/  BSYNC.RECONVERGENT B0 ;  /* 0x0000000000007941 */ /* 0x000fea0003800200 */
.L_x_28238:
        /* <DEDUP_REMOVED lines=9> */
.L_x_28241:
[----:B------:R-:W-:Y:S05]  /*1530*/  BSYNC.RECONVERGENT B0 ;  /* 0x0000000000007941 */ /* 0x000fea0003800200 */
.L_x_28240:
        /* <DEDUP_REMOVED lines=8> */
.L_x_28243:
[----:B------:R-:W-:Y:S05]  /*15c0*/  BSYNC.RECONVERGENT B0 ;  /* 0x0000000000007941 */ /* 0x000fea0003800200 */
.L_x_28242:
        /* <DEDUP_REMOVED lines=9> */
.L_x_28245:
[----:B------:R-:W-:Y:S05]  /*1660*/  BSYNC.RECONVERGENT B0 ;  /* 0x0000000000007941 */ /* 0x000fea0003800200 */
.L_x_28244:
        /* <DEDUP_REMOVED lines=8> */
.L_x_28247:
[----:B------:R-:W-:Y:S05]  /*16f0*/  BSYNC.RECONVERGENT B0 ;  /* 0x0000000000007941 */ /* 0x000fea0003800200 */
.L_x_28246:
        /* <DEDUP_REMOVED lines=9> */
.L_x_28249:
[----:B------:R-:W-:Y:S05]  /*1790*/  BSYNC.RECONVERGENT B0 ;  /* 0x0000000000007941 */ /* 0x000fea0003800200 */
.L_x_28248:
[----:B-----5:R-:W-:Y:S02]  /*17a0*/  PRMT R7, R10, 0x5410, R11 ;  /* 0x000054100a077816 */ /* 0x020fe4000000000b */
[----:B------:R-:W-:Y:S02]  /*17b0*/  PRMT R6, R8, 0x5410, R15 ;  /* 0x0000541008067816 */ /* 0x000fe4000000000f */
[----:B------:R-:W-:Y:S02]  /*17c0*/  PRMT R5, R2, 0x5410, R9 ;  /* 0x0000541002057816 */ /* 0x000fe40000000009 */
[----:B------:R-:W-:-:S05]  /*17d0*/  PRMT R4, R0, 0x5410, R13 ;  /* 0x0000541000047816 */ /* 0x000fca000000000d */
[----:B------:R-:W-:Y:S01]  /*17e0*/  STG.E.128 desc[UR4][R20.64], R4 ;  /* 0x0000000414007986 */ /* 0x000fe2000c101d04 */
[----:B------:R-:W-:Y:S05]  /*17f0*/  EXIT ;  /* 0x000000000000794d */ /* 0x000fea0003800000 */
.L_x_28250:
        /* <DEDUP_REMOVED lines=16> */
.L_x_41935:


//--------------------- .text._ZN2at6native18elementwise_kernelILi128ELi4EZNS0_15gpu_kernel_implINS0_13AUnaryFunctorIN3c104HalfES5_S5_ZZZNS0_19maximum_kernel_cudaERNS_18TensorIteratorBaseEENKUlvE0_clEvENKUlvE1_clEvEUlS5_S5_E_EEEEvS7_RKT_EUliE_EEviT1_ --------------------------
	.section	.text._ZN2at6native18elementwise_kernelILi128ELi4EZNS0_15gpu_kernel_implINS0_13AUnaryFunctorIN3c104HalfES5_S5_ZZZNS0_19maximum_kernel_cudaERNS_18TensorIteratorBaseEENKUlvE0_clEvENKUlvE1_clEvEUlS5_S5_E_EEEEvS7_RKT_EUliE_EEviT1_,"ax",@progbits
	.align	128
        .global         _ZN2at6native18elementwise_kernelILi128ELi4EZNS0_15gpu_kernel_implINS0_13AUnaryFunctorIN3c104HalfES5_S5_ZZZNS0_19maximum_kernel_cudaERNS_18TensorIteratorBaseEENKUlvE0_clEvENKUlvE1_clEvEUlS5_S5_E_EEEEvS7_RKT_EUliE_EEviT1_
        .type           _ZN2at6native18elementwise_kernelILi128ELi4EZNS0_15gpu_kernel_implINS0_13AUnaryFunctorIN3c104HalfES5_S5_ZZZNS0_19maximum_kernel_cudaERNS_18TensorIteratorBaseEENKUlvE0_clEvENKUlvE1_clEvEUlS5_S5_E_EEEEvS7_RKT_EUliE_EEviT1_,@function
        .size           _ZN2at6native18elementwise_kernelILi128ELi4EZNS0_15gpu_kernel_implINS0_13AUnaryFunctorIN3c104HalfES5_S5_ZZZNS0_19maximum_kernel_cudaERNS_18TensorIteratorBaseEENKUlvE0_clEvENKUlvE1_clEvEUlS5_S5_E_EEEEvS7_RKT_EUliE_EEviT1_,(.L_x_41936 - _ZN2at6native18elementwise_kernelILi128ELi4EZNS0_15gpu_kernel_implINS0_13AUnaryFunctorIN3c104HalfES5_S5_ZZZNS0_19maximum_kernel_cudaERNS_18TensorIteratorBaseEENKUlvE0_clEvENKUlvE1_clEvEUlS5_S5_E_EEEEvS7_RKT_EUliE_EEviT1_)
        .other          _ZN2at6native18elementwise_kernelILi128ELi4EZNS0_15gpu_kernel_implINS0_13AUnaryFunctorIN3c104HalfES5_S5_ZZZNS0_19maximum_kernel_cudaERNS_18TensorIteratorBaseEENKUlvE0_clEvENKUlvE1_clEvEUlS5_S5_E_EEEEvS7_RKT_EUliE_EEviT1_,@"STO_CUDA_ENTRY STV_DEFAULT"
_ZN2at6native18elementwise_kernelILi128ELi4EZNS0_15gpu_kernel_implINS0_13AUnaryFunctorIN3c104HalfES5_S5_ZZZNS0_19maximum_kernel_cudaERNS_18TensorIteratorBaseEENKUlvE0_clEvENKUlvE1_clEvEUlS5_S5_E_EEEEvS7_RKT_EUliE_EEviT1_:
.text._ZN2at6native18elementwise_kernelILi128ELi4EZNS0_15gpu_kernel_implINS0_13AUnaryFunctorIN3c104HalfES5_S5_ZZZNS0_19maximum_kernel_cudaERNS_18TensorIteratorBaseEENKUlvE0_clEvENKUlvE1_clEvEUlS5_S5_E_EEEEvS7_RKT_EUliE_EEviT1_:
        /* <DEDUP_REMOVED lines=321> */
.L_x_28253:
        /* <DEDUP_REMOVED lines=18> */
.L_x_28257:
[----:B------:R-:W2:Y:S02]  /*1530*/  LDG.E.U8 R2, desc[UR36][R2.64] ;  /* 0x0000002402027981 */ /* 0x000ea4000c1e1100 */
[----:B--2---:R-:W-:-:S04]  /*1540*/  I2FP.F32.U32 R0, R2 ;  /* 0x0000000200007245 */ /* 0x004fc80000201000 */
[----:B------:R-:W-:Y:S01]  /*1550*/  F2FP.F16.F32.PACK_AB R0, RZ, R0 ;  /* 0x00000000ff00723e */ /* 0x000fe200000000ff */
[----:B------:R-:W-:Y:S06]  /*1560*/  BRA `(.L_x_28259) ;  /* 0x0000000c007c7947 */ /* 0x000fec0003800000 */
.L_x_28256:
        /* <DEDUP_REMOVED lines=10> */
.L_x_28261:
[----:B------:R-:W2:Y:S02]  /*1610*/  LDG.E R2, desc[UR36][R2.64] ;  /* 0x0000002402027981 */ /* 0x000ea4000c1e1900 */
[----:B--2---:R-:W-:-:S04]  /*1620*/  I2FP.F32.S32 R0, R2 ;  /* 0x0000000200007245 */ /* 0x004fc80000201400 */
[----:B------:R-:W-:Y:S01]  /*1630*/  F2FP.F16.F32.PACK_AB R0, RZ, R0 ;  /* 0x00000000ff00723e */ /* 0x000fe200000000ff */
[----:B------:R-:W-:Y:S06]  /*1640*/  BRA `(.L_x_28259) ;  /* 0x0000000c00447947 */ /* 0x000fec0003800000 */
.L_x_28260:
[----:B------:R-:W2:Y:S02]  /*1650*/  LDG.E.U16 R2, desc[UR36][R2.64] ;  /* 0x0000002402027981 */ /* 0x000ea4000c1e1500 */
[----:B--2---:R-:W0:Y:S02]  /*1660*/  I2F.S16 R0, R2 ;  /* 0x0000000200007306 */ /* 0x004e240000101400 */
[----:B0-----:R-:W-:Y:S01]  /*1670*/  F2FP.F16.F32.PACK_AB R0, RZ, R0 ;  /* 0x00000000ff00723e */ /* 0x001fe200000000ff */
[----:B------:R-:W-:Y:S06]  /*1680*/  BRA `(.L_x_28259) ;  /* 0x0000000c00347947 */ /* 0x000fec0003800000 */
.L_x_28255:
        /* <DEDUP_REMOVED lines=9> */
.L_x_28263:
[----:B------:R0:W5:Y:S01]  /*1720*/  LDG.E.U16 R0, desc[UR36][R2.64] ;  /* 0x0000002402007981 */ /* 0x000162000c1e1500 */
[----:B------:R-:W-:Y:S05]  /*1730*/  BRA `(.L_x_28259) ;  /* 0x0000000c00087947 */ /* 0x000fea0003800000 */
.L_x_28262:
        /* <DEDUP_REMOVED lines=9> */
.L_x_28265:
[----:B------:R1:W5:Y:S01]  /*17d0*/  LDG.E.U16 R0, desc[UR36][R2.64] ;  /* 0x0000002402007981 */ /* 0x000362000c1e1500 */
[----:B------:R-:W-:Y:S05]  /*17e0*/  BRA `(.L_x_28259) ;  /* 0x0000000800dc7947 */ /* 0x000fea0003800000 */
.L_x_28264:
        /* <DEDUP_REMOVED lines=8> */
.L_x_28254:
        /* <DEDUP_REMOVED lines=13> */
.L_x_28268:
        /* <DEDUP_REMOVED lines=8> */
.L_x_28267:
        /* <DEDUP_REMOVED lines=27> */
.L_x_28270:
        /* <DEDUP_REMOVED lines=13> */
.L_x_28269:
[----:B------:R-:W2:Y:S02]  /*1c40*/  LDG.E.U16 R0, desc[UR36][R2.64] ;  /* 0x0000002402007981 */ /* 0x000ea4000c1e1500 */
[----:B--2---:R-:W-:-:S05]  /*1c50*/  IMAD.U32 R0, R0, 0x10000, RZ ;  /* 0x0001000000007824 */ /* 0x004fca00078e00ff */
[----:B------:R-:W-:Y:S01]  /*1c60*/  F2FP.F16.F32.PACK_AB R0, RZ, R0 ;  /* 0x00000000ff00723e */ /* 0x000fe200000000ff */
[----:B------:R-:W-:Y:S06]  /*1c70*/  BRA `(.L_x_28259) ;  /* 0x0000000400b87947 */ /* 0x000fec0003800000 */
.L_x_28266:
        /* <DEDUP_REMOVED lines=12> */
.L_x_28273:
        /* <DEDUP_REMOVED lines=21> */
.L_x_28277:
[----:B------:R-:W-:Y:S05]  /*1e90*/  BSYNC.RECONVERGENT B1 ;  /* 0x0000000000017941 */ /* 0x000fea0003800200 */
.L_x_28276:
[----:B------:R-:W-:Y:S02]  /*1ea0*/  SHF.L.U32 R0, R0, 0x14, RZ ;  /* 0x0000001400007819 */ /* 0x000fe400000006ff */
[----:B------:R-:W-:-:S04]  /*1eb0*/  LEA R2, R2, 0x3b800000, 0x17 ;  /* 0x3b80000002027811 */ /* 0x000fc800078eb8ff */
[----:B------:R-:W-:-:S07]  /*1ec0*/  LOP3.LUT R0, R2, R0, R7, 0xfe, !PT ;  /* 0x0000000002007212 */ /* 0x000fce00078efe07 */
.L_x_28275:
[----:B------:R-:W-:Y:S05]  /*1ed0*/  BSYNC.RECONVERGENT B0 ;  /* 0x0000000000007941 */ /* 0x000fea0003800200 */
.L_x_28274:
[----:B------:R-:W-:Y:S01]  /*1ee0*/  F2FP.F16.F32.PACK_AB R0, RZ, R0 ;  /* 0x00000000ff00723e */ /* 0x000fe200000000ff */
[----:B------:R-:W-:Y:S06]  /*1ef0*/  BRA `(.L_x_28259) ;  /* 0x0000000400187947 */ /* 0x000fec0003800000 */
.L_x_28272:
        /* <DEDUP_REMOVED lines=21> */
.L_x_28281:
[----:B------:R-:W-:Y:S05]  /*2050*/  BSYNC.RECONVERGENT B1 ;  /* 0x0000000000017941 */ /* 0x000fea0003800200 */
.L_x_28280:
[----:B------:R-:W-:Y:S01]  /*2060*/  IMAD.SHL.U32 R0, R0, 0x200000, RZ ;  /* 0x0020000000007824 */ /* 0x000fe200078e00ff */
[----:B------:R-:W-:-:S04]  /*2070*/  LEA R2, R2, 0x37800000, 0x17 ;  /* 0x3780000002027811 */ /* 0x000fc800078eb8ff */
[----:B------:R-:W-:-:S07]  /*2080*/  LOP3.LUT R0, R2, R0, R7, 0xfe, !PT ;  /* 0x0000000002007212 */ /* 0x000fce00078efe07 */
.L_x_28279:
[----:B------:R-:W-:Y:S05]  /*2090*/  BSYNC.RECONVERGENT B0 ;  /* 0x0000000000007941 */ /* 0x000fea0003800200 */
.L_x_28278:
[----:B------:R-:W-:Y:S01]  /*20a0*/  F2FP.F16.F32.PACK_AB R0, RZ, R0 ;  /* 0x00000000ff00723e */ /* 0x000fe200000000ff */
[----:B------:R-:W-:Y:S06]  /*20b0*/  BRA `(.L_x_28259) ;  /* 0x0000000000a87947 */ /* 0x000fec0003800000 */
.L_x_28271:
[----:B------:R-:W-:-:S09]  /*20c0*/  UISETP.NE.AND UP0, UPT, UR4, 0x1c, UPT ;  /* 0x0000001c0400788c */ /* 0x000fd2000bf05270 */
[----:B------:R-:W-:Y:S05]  /*20d0*/  BRA.U !UP0, `(.L_x_28282) ;  /* 0x0000000108947547 */ /* 0x000fea000b800000 */
[----:B------:R-:W-:-:S09]  /*20e0*/  UISETP.NE.AND UP0, UPT, UR4, 0x1d, UPT ;  /* 0x0000001d0400788c */ /* 0x000fd2000bf05270 */
[----:B------:R-:W-:Y:S05]  /*20f0*/  BRA.U !UP0, `(.L_x_28283) ;  /* 0x00000001087c7547 */ /* 0x000fea000b800000 */
[----:B------:R-:W-:-:S09]  /*2100*/  UISETP.NE.AND UP0, UPT, UR4, 0x2c, UPT ;  /* 0x0000002c0400788c */ /* 0x000fd2000bf05270 */
[----:B------:R-:W-:Y:S05]  /*2110*/  BRA.U !UP0, `(.L_x_28284) ;  /* 0x0000000108487547 */ /* 0x000fea000b800000 */
.L_x_28258:
        /* <DEDUP_REMOVED lines=16> */
.L_x_28285:
[----:B------:R-:W-:Y:S01]  /*2220*/  PRMT R0, RZ, 0x7610, R0 ;  /* 0x00007610ff007816 */ /* 0x000fe20000000000 */
[----:B------:R-:W-:Y:S06]  /*2230*/  BRA `(.L_x_28259) ;  /* 0x0000000000487947 */ /* 0x000fec0003800000 */
.L_x_28284:
        /* <DEDUP_REMOVED lines=8> */
.L_x_28287:
[----:B------:R-:W-:Y:S05]  /*22c0*/  BSYNC.RECONVERGENT B0 ;  /* 0x0000000000007941 */ /* 0x000fea0003800200 */
.L_x_28286:
[----:B------:R-:W-:Y:S01]  /*22d0*/  F2FP.F16.F32.PACK_AB R0, RZ, R0 ;  /* 0x00000000ff00723e */ /* 0x000fe200000000ff */
[----:B------:R-:W-:Y:S06]  /*22e0*/  BRA `(.L_x_28259) ;  /* 0x00000000001c7947 */ /* 0x000fec0003800000 */
.L_x_28283:
[----:B------:R-:W2:Y:S02]  /*22f0*/  LDG.E.64 R2, desc[UR36][R2.64] ;  /* 0x0000002402027981 */ /* 0x000ea4000c1e1b00 */
[----:B--2---:R-:W0:Y:S02]  /*2300*/  I2F.U64 R0, R2 ;  /* 0x0000000200007312 */ /* 0x004e240000301000 */
[----:B0-----:R-:W-:Y:S01]  /*2310*/  F2FP.F16.F32.PACK_AB R0, RZ, R0 ;  /* 0x00000000ff00723e */ /* 0x001fe200000000ff */
[----:B------:R-:W-:Y:S06]  /*2320*/  BRA `(.L_x_28259) ;  /* 0x00000000000c7947 */ /* 0x000fec0003800000 */
.L_x_28282:
[----:B------:R-:W2:Y:S02]  /*2330*/  LDG.E R2, desc[UR36][R2.64] ;  /* 0x0000002402027981 */ /* 0x000ea4000c1e1900 */
[----:B--2---:R-:W-:-:S04]  /*2340*/  I2FP.F32.U32 R0, R2 ;  /* 0x0000000200007245 */ /* 0x004fc80000201000 */
[----:B------:R-:W-:-:S07]  /*2350*/  F2FP.F16.F32.PACK_AB R0, RZ, R0 ;  /* 0x00000000ff00723e */ /* 0x000fce00000000ff */
.L_x_28259:
        /* <DEDUP_REMOVED lines=11> */
[----:B------:R-:W-:Y:S02]  /*2410*/  @!P0 FMNMX.FTZ R4, R4, R5, !PT ;  /* 0x0000000504048209 */ /* 0x000fe40007810000 */
[----:B------:R-:W-:Y:S02]  /*2420*/  PRMT R5, R0, 0x7610, R5 ;  /* 0x0000761000057816 */ /* 0x000fe40000000005 */
[----:B------:R-:W-:-:S04]  /*2430*/  @!P0 F2FP.F16.F32.PACK_AB R4, RZ, R4 ;  /* 0x00000004ff04823e */ /* 0x000fc800000000ff */
[----:B------:R-:W-:-:S07]  /*2440*/  @!P0 PRMT R5, R4, 0x7610, R5 ;  /* 0x0000761004058816 */ /* 0x000fce0000000005 */
.L_x_28288:
        /* <DEDUP_REMOVED lines=13> */
.L_x_28292:
[----:B------:R-:W-:-:S06]  /*2520*/  HADD2.F32 R5, -RZ, R5.H0_H0 ;  /* 0x20000005ff057230 */ /* 0x000fcc0000004100 */
[----:B------:R-:W0:Y:S02]  /*2530*/  F2I.S64.TRUNC R4, R5 ;  /* 0x0000000500047311 */ /* 0x000e24000020d900 */
[----:B0-----:R0:W-:Y:S01]  /*2540*/  STG.E.U8 desc[UR36][R2.64], R4 ;  /* 0x0000000402007986 */ /* 0x0011e2000c101124 */
[----:B------:R-:W-:Y:S05]  /*2550*/  BRA `(.L_x_28294) ;  /* 0x0000000c00707947 */ /* 0x000fea0003800000 */
.L_x_28291:
        /* <DEDUP_REMOVED lines=10> */
.L_x_28296:
[----:B------:R-:W-:-:S06]  /*2600*/  HADD2.F32 R5, -RZ, R5.H0_H0 ;  /* 0x20000005ff057230 */ /* 0x000fcc0000004100 */
[----:B------:R-:W0:Y:S02]  /*2610*/  F2I.FTZ.TRUNC.NTZ R5, R5 ;  /* 0x0000000500057305 */ /* 0x000e24000021f100 */
[----:B0-----:R0:W-:Y:S01]  /*2620*/  STG.E desc[UR36][R2.64], R5 ;  /* 0x0000000502007986 */ /* 0x0011e2000c101924 */
[----:B------:R-:W-:Y:S05]  /*2630*/  BRA `(.L_x_28294) ;  /* 0x0000000c00387947 */ /* 0x000fea0003800000 */
.L_x_28295:
[----:B------:R-:W-:-:S06]  /*2640*/  HADD2.F32 R5, -RZ, R5.H0_H0 ;  /* 0x20000005ff057230 */ /* 0x000fcc0000004100 */
[----:B------:R-:W0:Y:S02]  /*2650*/  F2I.FTZ.TRUNC.NTZ R5, R5 ;  /* 0x0000000500057305 */ /* 0x000e24000021f100 */
[----:B0-----:R0:W-:Y:S01]  /*2660*/  STG.E.U16 desc[UR36][R2.64], R5 ;  /* 0x0000000502007986 */ /* 0x0011e2000c101524 */
[----:B------:R-:W-:Y:S05]  /*2670*/  BRA `(.L_x_28294) ;  /* 0x0000000c00287947 */ /* 0x000fea0003800000 */
.L_x_28290:
        /* <DEDUP_REMOVED lines=9> */
.L_x_28298:
[----:B------:R0:W-:Y:S01]  /*2710*/  STG.E.U16 desc[UR36][R2.64], R5 ;  /* 0x0000000502007986 */ /* 0x0001e2000c101524 */
[----:B------:R-:W-:Y:S05]  /*2720*/  BRA `(.L_x_28294) ;  /* 0x0000000800fc7947 */ /* 0x000fea0003800000 */
.L_x_28297:
        /* <DEDUP_REMOVED lines=10> */
.L_x_28300:
[----:B-----5:R-:W-:-:S05]  /*27d0*/  HADD2.F32 R0, -RZ, R5.H0_H0 ;  /* 0x20000005ff007230 */ /* 0x020fca0000004100 */
[----:B------:R-:W-:-:S04]  /*27e0*/  F2FP.F16.F32.PACK_AB R0, RZ, R0 ;  /* 0x00000000ff00723e */ /* 0x000fc800000000ff */
[----:B------:R-:W-:-:S05]  /*27f0*/  PRMT R0, R0, 0x5410, RZ ;  /* 0x0000541000007816 */ /* 0x000fca00000000ff */
[----:B------:R0:W-:Y:S01]  /*2800*/  STG.E desc[UR36][R2.64], R0 ;  /* 0x0000000002007986 */ /* 0x0001e2000c101924 */
[----:B------:R-:W-:Y:S05]  /*2810*/  BRA `(.L_x_28294) ;  /* 0x0000000800c07947 */ /* 0x000fea0003800000 */
.L_x_28299:
[----:B------:R-:W-:-:S05]  /*2820*/  HADD2.F32 R4, -RZ, R5.H0_H0 ;  /* 0x20000005ff047230 */ /* 0x000fca0000004100 */
[----:B------:R-:W-:-:S06]  /*2830*/  FMUL.FTZ R4, R4, 1 ;  /* 0x3f80000004047820 */ /* 0x000fcc0000410000 */
[----:B------:R-:W0:Y:S02]  /*2840*/  F2F.F64.F32 R4, R4 ;  /* 0x0000000400047310 */ /* 0x000e240000201800 */
[----:B0-----:R0:W-:Y:S01]  /*2850*/  STG.E.64 desc[UR36][R2.64], R4 ;  /* 0x0000000402007986 */ /* 0x0011e2000c101b24 */
[----:B------:R-:W-:Y:S05]  /*2860*/  BRA `(.L_x_28294) ;  /* 0x0000000800ac7947 */ /* 0x000fea0003800000 */
.L_x_28289:
        /* <DEDUP_REMOVED lines=13> */
.L_x_28303:
[----:B------:R-:W-:Y:S01]  /*2940*/  HADD2.F32 R5, -RZ, R5.H0_H0 ;  /* 0x20000005ff057230 */ /* 0x000fe20000004100 */
[----:B------:R-:W-:-:S04]  /*2950*/  CS2R R6, SRZ ;  /* 0x0000000000067805 */ /* 0x000fc8000001ff00 */
[----:B------:R-:W-:-:S06]  /*2960*/  FMUL.FTZ R5, R5, 1 ;  /* 0x3f80000005057820 */ /* 0x000fcc0000410000 */
[----:B------:R-:W0:Y:S02]  /*2970*/  F2F.F64.F32 R4, R5 ;  /* 0x0000000500047310 */ /* 0x000e240000201800 */
[----:B0-----:R3:W-:Y:S01]  /*2980*/  STG.E.128 desc[UR36][R2.64], R4 ;  /* 0x0000000402007986 */ /* 0x0017e2000c101d24 */
[----:B------:R-:W-:Y:S05]  /*2990*/  BRA `(.L_x_28294) ;  /* 0x0000000800607947 */ /* 0x000fea0003800000 */
.L_x_28302:
        /* <DEDUP_REMOVED lines=19> */
.L_x_28307:
[----:B------:R-:W-:Y:S05]  /*2ad0*/  BSYNC.RECONVERGENT B0 ;  /* 0x0000000000007941 */ /* 0x000fea0003800200 */
.L_x_28306:
[----:B------:R-:W-:-:S05]  /*2ae0*/  LOP3.LUT R5, R0, 0x80, R5, 0xf8, !PT ;  /* 0x0000008000057812 */ /* 0x000fca00078ef805 */
[----:B------:R0:W-:Y:S01]  /*2af0*/  STG.E.U8 desc[UR36][R2.64], R5 ;  /* 0x0000000502007986 */ /* 0x0001e2000c101124 */
[----:B------:R-:W-:Y:S05]  /*2b00*/  BRA `(.L_x_28294) ;  /* 0x0000000800047947 */ /* 0x000fea0003800000 */
.L_x_28305:
        /* <DEDUP_REMOVED lines=15> */
.L_x_28309:
[----:B------:R-:W-:Y:S05]  /*2c00*/  BSYNC.RECONVERGENT B0 ;  /* 0x0000000000007941 */ /* 0x000fea0003800200 */
.L_x_28308:
[----:B------:R-:W-:-:S05]  /*2c10*/  LOP3.LUT R5, R0, 0x80, R5, 0xf8, !PT ;  /* 0x0000008000057812 */ /* 0x000fca00078ef805 */
[----:B------:R1:W-:Y:S01]  /*2c20*/  STG.E.U8 desc[UR36][R2.64], R5 ;  /* 0x0000000502007986 */ /* 0x0003e2000c101124 */
[----:B------:R-:W-:Y:S05]  /*2c30*/  BRA `(.L_x_28294) ;  /* 0x0000000400b87947 */ /* 0x000fea0003800000 */
.L_x_28304:
[----:B-----5:R-:W-:-:S05]  /*2c40*/  HADD2.F32 R0, -RZ, R5.H0_H0 ;  /* 0x20000005ff007230 */ /* 0x020fca0000004100 */
[----:B------:R-:W-:-:S05]  /*2c50*/  F2FP.BF16.F32.PACK_AB R0, RZ, R0 ;  /* 0x00000000ff00723e */ /* 0x000fca00000010ff */
[----:B------:R2:W-:Y:S01]  /*2c60*/  STG.E.U16 desc[UR36][R2.64], R0 ;  /* 0x0000000002007986 */ /* 0x0005e2000c101524 */
[----:B------:R-:W-:Y:S05]  /*2c70*/  BRA `(.L_x_28294) ;  /* 0x0000000400a87947 */ /* 0x000fea0003800000 */
.L_x_28301:
        /* <DEDUP_REMOVED lines=12> */
.L_x_28312:
        /* <DEDUP_REMOVED lines=13> */
.L_x_28315:
[----:B------:R-:W-:-:S04]  /*2e10*/  SHF.R.U32.HI R0, RZ, 0x14, R5 ;  /* 0x00000014ff007819 */ /* 0x000fc80000011605 */
[----:B------:R-:W-:-:S04]  /*2e20*/  LOP3.LUT R0, R0, 0x1, RZ, 0xc0, !PT ;  /* 0x0000000100007812 */ /* 0x000fc800078ec0ff */
[----:B------:R-:W-:-:S04]  /*2e30*/  IADD3 R0, PT, PT, R5, 0x487ffff, R0 ;  /* 0x0487ffff05007810 */ /* 0x000fc80007ffe000 */
[----:B------:R-:W-:-:S04]  /*2e40*/  SHF.R.U32.HI R0, RZ, 0x14, R0 ;  /* 0x00000014ff007819 */ /* 0x000fc80000011600 */
[----:B------:R-:W-:-:S07]  /*2e50*/  LOP3.LUT R4, R0, 0xff, RZ, 0xc0, !PT ;  /* 0x000000ff00047812 */ /* 0x000fce00078ec0ff */
.L_x_28316:
[----:B------:R-:W-:-:S04]  /*2e60*/  SHF.R.U32.HI R5, RZ, 0x18, R5 ;  /* 0x00000018ff057819 */ /* 0x000fc80000011605 */
[----:B------:R-:W-:-:S04]  /*2e70*/  LOP3.LUT R4, R4, 0x80, R5, 0xf8, !PT ;  /* 0x0000008004047812 */ /* 0x000fc800078ef805 */
[----:B------:R-:W-:-:S07]  /*2e80*/  PRMT R0, R4, 0x7610, R0 ;  /* 0x0000761004007816 */ /* 0x000fce0000000000 */
.L_x_28314:
[----:B------:R-:W-:Y:S05]  /*2e90*/  BSYNC.RECONVERGENT B0 ;  /* 0x0000000000007941 */ /* 0x000fea0003800200 */
.L_x_28313:
[----:B------:R0:W-:Y:S01]  /*2ea0*/  STG.E.U8 desc[UR36][R2.64], R0 ;  /* 0x0000000002007986 */ /* 0x0001e2000c101124 */
[----:B------:R-:W-:Y:S05]  /*2eb0*/  BRA `(.L_x_28294) ;  /* 0x0000000400187947 */ /* 0x000fea0003800000 */
.L_x_28311:
        /* <DEDUP_REMOVED lines=13> */
.L_x_28319:
[----:B------:R-:W-:-:S04]  /*2f90*/  SHF.R.U32.HI R0, RZ, 0x15, R5 ;  /* 0x00000015ff007819 */ /* 0x000fc80000011605 */
[----:B------:R-:W-:-:S04]  /*2fa0*/  LOP3.LUT R0, R0, 0x1, RZ, 0xc0, !PT ;  /* 0x0000000100007812 */ /* 0x000fc800078ec0ff */
[----:B------:R-:W-:-:S04]  /*2fb0*/  IADD3 R0, PT, PT, R5, 0x88fffff, R0 ;  /* 0x088fffff05007810 */ /* 0x000fc80007ffe000 */
[----:B------:R-:W-:-:S04]  /*2fc0*/  SHF.R.U32.HI R0, RZ, 0x15, R0 ;  /* 0x00000015ff007819 */ /* 0x000fc80000011600 */
[----:B------:R-:W-:-:S07]  /*2fd0*/  LOP3.LUT R4, R0, 0xff, RZ, 0xc0, !PT ;  /* 0x000000ff00047812 */ /* 0x000fce00078ec0ff */
.L_x_28320:
[----:B------:R-:W-:-:S04]  /*2fe0*/  SHF.R.U32.HI R5, RZ, 0x18, R5 ;  /* 0x00000018ff057819 */ /* 0x000fc80000011605 */
[----:B------:R-:W-:-:S04]  /*2ff0*/  LOP3.LUT R4, R4, 0x80, R5, 0xf8, !PT ;  /* 0x0000008004047812 */ /* 0x000fc800078ef805 */
[----:B------:R-:W-:-:S07]  /*3000*/  PRMT R0, R4, 0x7610, R0 ;  /* 0x0000761004007816 */ /* 0x000fce0000000000 */
.L_x_28318:
[----:B------:R-:W-:Y:S05]  /*3010*/  BSYNC.RECONVERGENT B0 ;  /* 0x0000000000007941 */ /* 0x000fea0003800200 */
.L_x_28317:
[----:B------:R0:W-:Y:S01]  /*3020*/  STG.E.U8 desc[UR36][R2.64], R0 ;  /* 0x0000000002007986 */ /* 0x0001e2000c101124 */
[----:B------:R-:W-:Y:S05]  /*3030*/  BRA `(.L_x_28294) ;  /* 0x0000000000b87947 */ /* 0x000fea0003800000 */
.L_x_28310:
[----:B------:R-:W-:-:S09]  /*3040*/  UISETP.NE.AND UP0, UPT, UR4, 0x1c, UPT ;  /* 0x0000001c0400788c */ /* 0x000fd2000bf05270 */
[----:B------:R-:W-:Y:S05]  /*3050*/  BRA.U !UP0, `(.L_x_28321) ;  /* 0x0000000108a47547 */ /* 0x000fea000b800000 */
[----:B------:R-:W-:-:S09]  /*3060*/  UISETP.NE.AND UP0, UPT, UR4, 0x1d, UPT ;  /* 0x0000001d0400788c */ /* 0x000fd2000bf05270 */
[----:B------:R-:W-:Y:S05]  /*3070*/  BRA.U !UP0, `(.L_x_28322) ;  /* 0x00000001088c7547 */ /* 0x000fea000b800000 */
[----:B------:R-:W-:-:S09]  /*3080*/  UISETP.NE.AND UP0, UPT, UR4, 0x2c, UPT ;  /* 0x0000002c0400788c */ /* 0x000fd2000bf05270 */
[----:B------:R-:W-:Y:S05]  /*3090*/  BRA.U !UP0, `(.L_x_28323) ;  /* 0x0000000108447547 */ /* 0x000fea000b800000 */
.L_x_28293:
        /* <DEDUP_REMOVED lines=16> */
.L_x_28324:
[----:B------:R-:W-:Y:S05]  /*31a0*/  BRA `(.L_x_28294) ;  /* 0x00000000005c7947 */ /* 0x000fea0003800000 */
.L_x_28323:
        /* <DEDUP_REMOVED lines=16> */
.L_x_28322:
[----:B------:R-:W-:-:S06]  /*32b0*/  HADD2.F32 R5, -RZ, R5.H0_H0 ;  /* 0x20000005ff057230 */ /* 0x000fcc0000004100 */
[----:B------:R-:W0:Y:S02]  /*32c0*/  F2I.U64.TRUNC R4, R5 ;  /* 0x0000000500047311 */ /* 0x000e24000020d800 */
[----:B0-----:R0:W-:Y:S01]  /*32d0*/  STG.E.64 desc[UR36][R2.64], R4 ;  /* 0x0000000402007986 */ /* 0x0011e2000c101b24 */
[----:B------:R-:W-:Y:S05]  /*32e0*/  BRA `(.L_x_28294) ;  /* 0x00000000000c7947 */ /* 0x000fea0003800000 */
.L_x_28321:
[----:B------:R-:W-:-:S06]  /*32f0*/  HADD2.F32 R5, -RZ, R5.H0_H0 ;  /* 0x20000005ff057230 */ /* 0x000fcc0000004100 */
[----:B------:R-:W0:Y:S02]  /*3300*/  F2I.FTZ.U32.TRUNC.NTZ R5, R5 ;  /* 0x0000000500057305 */ /* 0x000e24000021f000 */
[----:B0-----:R0:W-:Y:S02]  /*3310*/  STG.E desc[UR36][R2.64], R5 ;  /* 0x0000000502007986 */ /* 0x0011e4000c101924 */
.L_x_28294:
[----:B------:R-:W-:-:S07]  /*3320*/  VIADD R17, R17, 0x80 ;  /* 0x0000008011117836 */ /* 0x000fce0000000000 */
.L_x_28252:
[----:B------:R-:W-:Y:S05]  /*3330*/  BSYNC.RECONVERGENT B6 ;  /* 0x0000000000067941 */ /* 0x000fea0003800200 */
.L_x_28251:
        /* <DEDUP_REMOVED lines=307> */
.L_x_28327:
        /* <DEDUP_REMOVED lines=18> */
.L_x_28331:
[----:B------:R-:W2:Y:S02]  /*4790*/  LDG.E.U8 R2, desc[UR36][R2.64] ;  /* 0x0000002402027981 */ /* 0x000ea4000c1e1100 */
[----:B--2---:R-:W-:-:S04]  /*47a0*/  I2FP.F32.U32 R0, R2 ;  /* 0x0000000200007245 */ /* 0x004fc80000201000 */
[----:B------:R-:W-:Y:S01]  /*47b0*/  F2FP.F16.F32.PACK_AB R0, RZ, R0 ;  /* 0x00000000ff00723e */ /* 0x000fe200000000ff */
[----:B------:R-:W-:Y:S06]  /*47c0*/  BRA `(.L_x_28333) ;  /* 0x0000000c007c7947 */ /* 0x000fec0003800000 */
.L_x_28330:
        /* <DEDUP_REMOVED lines=10> */
.L_x_28335:
[----:B------:R-:W2:Y:S02]  /*4870*/  LDG.E R2, desc[UR36][R2.64] ;  /* 0x0000002402027981 */ /* 0x000ea4000c1e1900 */
[----:B--2---:R-:W-:-:S04]  /*4880*/  I2FP.F32.S32 R0, R2 ;  /* 0x0000000200007245 */ /* 0x004fc80000201400 */
[----:B------:R-:W-:Y:S01]  /*4890*/  F2FP.F16.F32.PACK_AB R0, RZ, R0 ;  /* 0x00000000ff00723e */ /* 0x000fe200000000ff */
[----:B------:R-:W-:Y:S06]  /*48a0*/  BRA `(.L_x_28333) ;  /* 0x0000000c00447947 */ /* 0x000fec0003800000 */
.L_x_28334:
[----:B------:R-:W2:Y:S02]  /*48b0*/  LDG.E.U16 R2, desc[UR36][R2.64] ;  /* 0x0000002402027981 */ /* 0x000ea4000c1e1500 */
[----:B--2---:R-:W0:Y:S02]  /*48c0*/  I2F.S16 R0, R2 ;  /* 0x0000000200007306 */ /* 0x004e240000101400 */
[----:B0-----:R-:W-:Y:S01]  /*48d0*/  F2FP.F16.F32.PACK_AB R0, RZ, R0 ;  /* 0x00000000ff00723e */ /* 0x001fe200000000ff */
[----:B------:R-:W-:Y:S06]  /*48e0*/  BRA `(.L_x_28333) ;  /* 0x0000000c00347947 */ /* 0x000fec0003800000 */
.L_x_28329:
        /* <DEDUP_REMOVED lines=9> */
.L_x_28337:
[----:B------:R1:W5:Y:S01]  /*4980*/  LDG.E.U16 R0, desc[UR36][R2.64] ;  /* 0x0000002402007981 */ /* 0x000362000c1e1500 */
[----:B------:R-:W-:Y:S05]  /*4990*/  BRA `(.L_x_28333) ;  /* 0x0000000c00087947 */ /* 0x000fea0003800000 */
.L_x_28336:
        /* <DEDUP_REMOVED lines=9> */
.L_x_28339:
[----:B------:R0:W5:Y:S01]  /*4a30*/  LDG.E.U16 R0, desc[UR36][R2.64] ;  /* 0x0000002402007981 */ /* 0x000162000c1e1500 */
[----:B------:R-:W-:Y:S05]  /*4a40*/  BRA `(.L_x_28333) ;  /* 0x0000000800dc7947 */ /* 0x000fea0003800000 */
.L_x_28338:
        /* <DEDUP_REMOVED lines=8> */
.L_x_28328:
        /* <DEDUP_REMOVED lines=13> */
.L_x_28342:
        /* <DEDUP_REMOVED lines=8> */
.L_x_28341:
        /* <DEDUP_REMOVED lines=27> */
.L_x_28344:
        /* <DEDUP_REMOVED lines=13> */
.L_x_28343:
[----:B------:R-:W2:Y:S02]  /*4ea0*/  LDG.E.U16 R0, desc[UR36][R2.64] ;  /* 0x0000002402007981 */ /* 0x000ea4000c1e1500 */
[----:B--2---:R-:W-:-:S05]  /*4eb0*/  IMAD.U32 R0, R0, 0x10000, RZ ;  /* 0x0001000000007824 */ /* 0x004fca00078e00ff */
[----:B------:R-:W-:Y:S01]  /*4ec0*/  F2FP.F16.F32.PACK_AB R0, RZ, R0 ;  /* 0x00000000ff00723e */ /* 0x000fe200000000ff */
[----:B------:R-:W-:Y:S06]  /*4ed0*/  BRA `(.L_x_28333) ;  /* 0x0000000400b87947 */ /* 0x000fec0003800000 */
.L_x_28340:
        /* <DEDUP_REMOVED lines=12> */
.L_x_28347:
        /* <DEDUP_REMOVED lines=21> */
.L_x_28351:
[----:B------:R-:W-:Y:S05]  /*50f0*/  BSYNC.RECONVERGENT B1 ;  /* 0x0000000000017941 */ /* 0x000fea0003800200 */
.L_x_28350:
[----:B------:R-:W-:Y:S02]  /*5100*/  SHF.L.U32 R0, R0, 0x14, RZ ;  /* 0x0000001400007819 */ /* 0x000fe400000006ff */
[----:B------:R-:W-:-:S04]  /*5110*/  LEA R2, R2, 0x3b800000, 0x17 ;  /* 0x3b80000002027811 */ /* 0x000fc800078eb8ff */
[----:B------:R-:W-:-:S07]  /*5120*/  LOP3.LUT R0, R2, R0, R7, 0xfe, !PT ;  /* 0x0000000002007212 */ /* 0x000fce00078efe07 */
.L_x_28349:
[----:B------:R-:W-:Y:S05]  /*5130*/  BSYNC.RECONVERGENT B0 ;  /* 0x0000000000007941 */ /* 0x000fea0003800200 */
.L_x_28348:
[----:B------:R-:W-:Y:S01]  /*5140*/  F2FP.F16.F32.PACK_AB R0, RZ, R0 ;  /* 0x00000000ff00723e */ /* 0x000fe200000000ff */
[----:B------:R-:W-:Y:S06]  /*5150*/  BRA `(.L_x_28333) ;  /* 0x0000000400187947 */ /* 0x000fec0003800000 */
.L_x_28346:
        /* <DEDUP_REMOVED lines=21> */
.L_x_28355:
[----:B------:R-:W-:Y:S05]  /*52b0*/  BSYNC.RECONVERGENT B1 ;  /* 0x0000000000017941 */ /* 0x000fea0003800200 */
.L_x_28354:
[----:B------:R-:W-:Y:S01]  /*52c0*/  IMAD.SHL.U32 R0, R0, 0x200000, RZ ;  /* 0x0020000000007824 */ /* 0x000fe200078e00ff */
[----:B------:R-:W-:-:S04]  /*52d0*/  LEA R2, R2, 0x37800000, 0x17 ;  /* 0x3780000002027811 */ /* 0x000fc800078eb8ff */
[----:B------:R-:W-:-:S07]  /*52e0*/  LOP3.LUT R0, R2, R0, R7, 0xfe, !PT ;  /* 0x0000000002007212 */ /* 0x000fce00078efe07 */
.L_x_28353:
[----:B------:R-:W-:Y:S05]  /*52f0*/  BSYNC.RECONVERGENT B0 ;  /* 0x0000000000007941 */ /* 0x000fea0003800200 */
.L_x_28352:
[----:B------:R-:W-:Y:S01]  /*5300*/  F2FP.F16.F32.PACK_AB R0, RZ, R0 ;  /* 0x00000000ff00723e */ /* 0x000fe200000000ff */
[----:B------:R-:W-:Y:S06]  /*5310*/  BRA `(.L_x_28333) ;  /* 0x0000000000a87947 */ /* 0x000fec0003800000 */
.L_x_28345:
        /* <DEDUP_REMOVED lines=14> */
.L_x_28359:
[----:B------:R-:W-:Y:S05]  /*5400*/  BSYNC.RECONVERGENT B0 ;  /* 0x0000000000007941 */ /* 0x000fea0003800200 */
.L_x_28358:
[----:B------:R-:W-:Y:S01]  /*5410*/  F2FP.F16.F32.PACK_AB R0, RZ, R0 ;  /* 0x00000000ff00723e */ /* 0x000fe200000000ff */
[----:B------:R-:W-:Y:S06]  /*5420*/  BRA `(.L_x_28333) ;  /* 0x0000000000647947 */ /* 0x000fec0003800000 */
.L_x_28332:
        /* <DEDUP_REMOVED lines=16> */
.L_x_28360:
[----:B------:R-:W-:Y:S01]  /*5530*/  PRMT R0, RZ, 0x7610, R0 ;  /* 0x00007610ff007816 */ /* 0x000fe20000000000 */
[----:B------:R-:W-:Y:S06]  /*5540*/  BRA `(.L_x_28333) ;  /* 0x00000000001c7947 */ /* 0x000fec0003800000 */
.L_x_28357:
[----:B------:R-:W2:Y:S02]  /*5550*/  LDG.E.64 R2, desc[UR36][R2.64] ;  /* 0x0000002402027981 */ /* 0x000ea4000c1e1b00 */
[----:B--2---:R-:W0:Y:S02]  /*5560*/  I2F.U64 R0, R2 ;  /* 0x0000000200007312 */ /* 0x004e240000301000 */
[----:B0-----:R-:W-:Y:S01]  /*5570*/  F2FP.F16.F32.PACK_AB R0, RZ, R0 ;  /* 0x00000000ff00723e */ /* 0x001fe200000000ff */
[----:B------:R-:W-:Y:S06]  /*5580*/  BRA `(.L_x_28333) ;  /* 0x00000000000c7947 */ /* 0x000fec0003800000 */
.L_x_28356:
[----:B------:R-:W2:Y:S02]  /*5590*/  LDG.E R2, desc[UR36][R2.64] ;  /* 0x0000002402027981 */ /* 0x000ea4000c1e1900 */
[----:B--2---:R-:W-:-:S04]  /*55a0*/  I2FP.F32.U32 R0, R2 ;  /* 0x0000000200007245 */ /* 0x004fc80000201000 */
[----:B------:R-:W-:-:S07]  /*55b0*/  F2FP.F16.F32.PACK_AB R0, RZ, R0 ;  /* 0x00000000ff00723e */ /* 0x000fce00000000ff */
.L_x_28333:
        /* <DEDUP_REMOVED lines=12> */
[----:B------:R-:W-:-:S04]  /*5680*/  @!P0 FMNMX.FTZ R4, R7, R4, !PT ;  /* 0x0000000407048209 */ /* 0x000fc80007810000 */
[----:B------:R-:W-:-:S04]  /*5690*/  @!P0 F2FP.F16.F32.PACK_AB R4, RZ, R4 ;  /* 0x00000004ff04823e */ /* 0x000fc800000000ff */
[----:B------:R-:W-:-:S07]  /*56a0*/  @!P0 PRMT R5, R4, 0x7610, R5 ;  /* 0x0000761004058816 */ /* 0x000fce0000000005 */
.L_x_28361:
        /* <DEDUP_REMOVED lines=13> */
.L_x_28365:
[----:B------:R-:W-:-:S06]  /*5780*/  HADD2.F32 R5, -RZ, R5.H0_H0 ;  /* 0x20000005ff057230 */ /* 0x000fcc0000004100 */
[----:B------:R-:W0:Y:S02]  /*5790*/  F2I.S64.TRUNC R4, R5 ;  /* 0x0000000500047311 */ /* 0x000e24000020d900 */
[----:B0-----:R0:W-:Y:S01]  /*57a0*/  STG.E.U8 desc[UR36][R2.64], R4 ;  /* 0x0000000402007986 */ /* 0x0011e2000c101124 */
[----:B------:R-:W-:Y:S05]  /*57b0*/  BRA `(.L_x_28367) ;  /* 0x0000000c006c7947 */ /* 0x000fea0003800000 */
.L_x_28364:
        /* <DEDUP_REMOVED lines=10> */
.L_x_28369:
[----:B------:R-:W-:-:S06]  /*5860*/  HADD2.F32 R5, -RZ, R5.H0_H0 ;  /* 0x20000005ff057230 */ /* 0x000fcc0000004100 */
[----:B------:R-:W0:Y:S02]  /*5870*/  F2I.FTZ.TRUNC.NTZ R5, R5 ;  /* 0x0000000500057305 */ /* 0x000e24000021f100 */
[----:B0-----:R0:W-:Y:S01]  /*5880*/  STG.E desc[UR36][R2.64], R5 ;  /* 0x0000000502007986 */ /* 0x0011e2000c101924 */
[----:B------:R-:W-:Y:S05]  /*5890*/  BRA `(.L_x_28367) ;  /* 0x0000000c00347947 */ /* 0x000fea0003800000 */
.L_x_28368:
[----:B------:R-:W-:-:S06]  /*58a0*/  HADD2.F32 R5, -RZ, R5.H0_H0 ;  /* 0x20000005ff057230 */ /* 0x000fcc0000004100 */
[----:B------:R-:W0:Y:S02]  /*58b0*/  F2I.FTZ.TRUNC.NTZ R5, R5 ;  /* 0x0000000500057305 */ /* 0x000e24000021f100 */
[----:B0-----:R0:W-:Y:S01]  /*58c0*/  STG.E.U16 desc[UR36][R2.64], R5 ;  /* 0x0000000502007986 */ /* 0x0011e2000c101524 */
[----:B------:R-:W-:Y:S05]  /*58d0*/  BRA `(.L_x_28367) ;  /* 0x0000000c00247947 */ /* 0x000fea0003800000 */
.L_x_28363:
        /* <DEDUP_REMOVED lines=9> */
.L_x_28371:
[----:B------:R0:W-:Y:S01]  /*5970*/  STG.E.U16 desc[UR36][R2.64], R5 ;  /* 0x0000000502007986 */ /* 0x0001e2000c101524 */
[----:B------:R-:W-:Y:S05]  /*5980*/  BRA `(.L_x_28367) ;  /* 0x0000000800f87947 */ /* 0x000fea0003800000 */
.L_x_28370:
        /* <DEDUP_REMOVED lines=10> */
.L_x_28373:
[----:B-----5:R-:W-:-:S05]  /*5a30*/  HADD2.F32 R0, -RZ, R5.H0_H0 ;  /* 0x20000005ff007230 */ /* 0x020fca0000004100 */
[----:B------:R-:W-:-:S04]  /*5a40*/  F2FP.F16.F32.PACK_AB R0, RZ, R0 ;  /* 0x00000000ff00723e */ /* 0x000fc800000000ff */
[----:B------:R-:W-:-:S05]  /*5a50*/  PRMT R0, R0, 0x5410, RZ ;  /* 0x0000541000007816 */ /* 0x000fca00000000ff */
[----:B------:R0:W-:Y:S01]  /*5a60*/  STG.E desc[UR36][R2.64], R0 ;  /* 0x0000000002007986 */ /* 0x0001e2000c101924 */
[----:B------:R-:W-:Y:S05]  /*5a70*/  BRA `(.L_x_28367) ;  /* 0x0000000800bc7947 */ /* 0x000fea0003800000 */
.L_x_28372:
[----:B------:R-:W-:-:S05]  /*5a80*/  HADD2.F32 R4, -RZ, R5.H0_H0 ;  /* 0x20000005ff047230 */ /* 0x000fca0000004100 */
[----:B------:R-:W-:-:S06]  /*5a90*/  FMUL.FTZ R4, R4, 1 ;  /* 0x3f80000004047820 */ /* 0x000fcc0000410000 */
[----:B------:R-:W0:Y:S02]  /*5aa0*/  F2F.F64.F32 R4, R4 ;  /* 0x0000000400047310 */ /* 0x000e240000201800 */
[----:B0-----:R0:W-:Y:S01]  /*5ab0*/  STG.E.64 desc[UR36][R2.64], R4 ;  /* 0x0000000402007986 */ /* 0x0011e2000c101b24 */
[----:B------:R-:W-:Y:S05]  /*5ac0*/  BRA `(.L_x_28367) ;  /* 0x0000000800a87947 */ /* 0x000fea0003800000 */
.L_x_28362:
        /* <DEDUP_REMOVED lines=14> */
.L_x_28377:
        /* <DEDUP_REMOVED lines=18> */
.L_x_28380:
[----:B------:R-:W-:-:S04]  /*5cd0*/  SHF.R.U32.HI R5, RZ, 0x18, R5 ;  /* 0x00000018ff057819 */ /* 0x000fc80000011605 */
[----:B------:R-:W-:-:S07]  /*5ce0*/  LOP3.LUT R0, R0, 0x80, R5, 0xf8, !PT ;  /* 0x0000008000007812 */ /* 0x000fce00078ef805 */
.L_x_28379:
[----:B------:R-:W-:Y:S05]  /*5cf0*/  BSYNC.RECONVERGENT B0 ;  /* 0x0000000000007941 */ /* 0x000fea0003800200 */
.L_x_28378:
[----:B------:R3:W-:Y:S01]  /*5d00*/  STG.E.U8 desc[UR36][R2.64], R0 ;  /* 0x0000000002007986 */ /* 0x0007e2000c101124 */
[----:B------:R-:W-:Y:S05]  /*5d10*/  BRA `(.L_x_28367) ;  /* 0x0000000800147947 */ /* 0x000fea0003800000 */
.L_x_28376:
        /* <DEDUP_REMOVED lines=18> */
.L_x_28383:
[----:B------:R-:W-:-:S04]  /*5e40*/  SHF.R.U32.HI R5, RZ, 0x18, R5 ;  /* 0x00000018ff057819 */ /* 0x000fc80000011605 */
[----:B------:R-:W-:-:S07]  /*5e50*/  LOP3.LUT R0, R0, 0x80, R5, 0xf8, !PT ;  /* 0x0000008000007812 */ /* 0x000fce00078ef805 */
.L_x_28382:
[----:B------:R-:W-:Y:S05]  /*5e60*/  BSYNC.RECONVERGENT B0 ;  /* 0x0000000000007941 */ /* 0x000fea0003800200 */
.L_x_28381:
[----:B------:R0:W-:Y:S01]  /*5e70*/  STG.E.U8 desc[UR36][R2.64], R0 ;  /* 0x0000000002007986 */ /* 0x0001e2000c101124 */
[----:B------:R-:W-:Y:S05]  /*5e80*/  BRA `(.L_x_28367) ;  /* 0x0000000400b87947 */ /* 0x000fea0003800000 */
.L_x_28375:
        /* <DEDUP_REMOVED lines=22> */
.L_x_28385:
[----:B------:R-:W-:-:S06]  /*5ff0*/  HADD2.F32 R5, -RZ, R5.H0_H0 ;  /* 0x20000005ff057230 */ /* 0x000fcc0000004100 */
[----:B------:R-:W0:Y:S02]  /*6000*/  F2I.U64.TRUNC R4, R5 ;  /* 0x0000000500047311 */ /* 0x000e24000020d800 */
[----:B0-----:R1:W-:Y:S01]  /*6010*/  STG.E.64 desc[UR36][R2.64], R4 ;  /* 0x0000000402007986 */ /* 0x0013e2000c101b24 */
[----:B------:R-:W-:Y:S05]  /*6020*/  BRA `(.L_x_28367) ;  /* 0x0000000400507947 */ /* 0x000fea0003800000 */
.L_x_28384:
[----:B------:R-:W-:-:S06]  /*6030*/  HADD2.F32 R5, -RZ, R5.H0_H0 ;  /* 0x20000005ff057230 */ /* 0x000fcc0000004100 */
[----:B------:R-:W0:Y:S02]  /*6040*/  F2I.FTZ.U32.TRUNC.NTZ R5, R5 ;  /* 0x0000000500057305 */ /* 0x000e24000021f000 */
[----:B0-----:R0:W-:Y:S01]  /*6050*/  STG.E desc[UR36][R2.64], R5 ;  /* 0x0000000502007986 */ /* 0x0011e2000c101924 */
[----:B------:R-:W-:Y:S05]  /*6060*/  BRA `(.L_x_28367) ;  /* 0x0000000400407947 */ /* 0x000fea0003800000 */
.L_x_28374:
        /* <DEDUP_REMOVED lines=11> */
.L_x_28387:
[----:B------:R-:W-:Y:S01]  /*6120*/  HADD2.F32 R5, -RZ, R5.H0_H0 ;  /* 0x20000005ff057230 */ /* 0x000fe20000004100 */
[----:B------:R-:W-:-:S04]  /*6130*/  CS2R R6, SRZ ;  /* 0x0000000000067805 */ /* 0x000fc8000001ff00 */
[----:B------:R-:W-:-:S06]  /*6140*/  FMUL.FTZ R5, R5, 1 ;  /* 0x3f80000005057820 */ /* 0x000fcc0000410000 */
[----:B------:R-:W0:Y:S02]  /*6150*/  F2F.F64.F32 R4, R5 ;  /* 0x0000000500047310 */ /* 0x000e240000201800 */
[----:B0-----:R0:W-:Y:S01]  /*6160*/  STG.E.128 desc[UR36][R2.64], R4 ;  /* 0x0000000402007986 */ /* 0x0011e2000c101d24 */
[----:B------:R-:W-:Y:S05]  /*6170*/  BRA `(.L_x_28367) ;  /* 0x0000000000fc7947 */ /* 0x000fea0003800000 */
.L_x_28386:
[----:B------:R-:W-:-:S09]  /*6180*/  UISETP.NE.AND UP0, UPT, UR4, 0xf, UPT ;  /* 0x0000000f0400788c */ /* 0x000fd2000bf05270 */
[----:B------:R-:W-:Y:S05]  /*6190*/  BRA.U !UP0, `(.L_x_28388) ;  /* 0x0000000108e87547 */ /* 0x000fea000b800000 */
[----:B------:R-:W-:-:S09]  /*61a0*/  UISETP.NE.AND UP0, UPT, UR4, 0x17, UPT ;  /* 0x000000170400788c */ /* 0x000fd2000bf05270 */
[----:B------:R-:W-:Y:S05]  /*61b0*/  BRA.U !UP0, `(.L_x_28389) ;  /* 0x0000000108907547 */ /* 0x000fea000b800000 */
[----:B------:R-:W-:-:S09]  /*61c0*/  UISETP.NE.AND UP0, UPT, UR4, 0x18, UPT ;  /* 0x000000180400788c */ /* 0x000fd2000bf05270 */
[----:B------:R-:W-:Y:S05]  /*61d0*/  BRA.U !UP0, `(.L_x_28390) ;  /* 0x0000000108447547 */ /* 0x000fea000b800000 */
.L_x_28366:
        /* <DEDUP_REMOVED lines=16> */
.L_x_28391:
[----:B------:R-:W-:Y:S05]  /*62e0*/  BRA `(.L_x_28367) ;  /* 0x0000000000a07947 */ /* 0x000fea0003800000 */
.L_x_28390:
        /* <DEDUP_REMOVED lines=13> */
.L_x_28393:
[----:B------:R-:W-:Y:S05]  /*63c0*/  BSYNC.RECONVERGENT B0 ;  /* 0x0000000000007941 */ /* 0x000fea0003800200 */
.L_x_28392:
[----:B------:R-:W-:-:S05]  /*63d0*/  LOP3.LUT R5, R0, 0x80, R5, 0xf8, !PT ;  /* 0x0000008000057812 */ /* 0x000fca00078ef805 */
[----:B------:R0:W-:Y:S01]  /*63e0*/  STG.E.U8 desc[UR36][R2.64], R5 ;  /* 0x0000000502007986 */ /* 0x0001e2000c101124 */
[----:B------:R-:W-:Y:S05]  /*63f0*/  BRA `(.L_x_28367) ;  /* 0x00000000005c7947 */ /* 0x000fea0003800000 */
.L_x_28389:
        /* <DEDUP_REMOVED lines=12> */
.L_x_28395:
[----:B-----5:R-:W-:Y:S01]  /*64c0*/  IMAD.MOV.U32 R0, RZ, RZ, 0x7f ;  /* 0x0000007fff007424 */ /* 0x020fe200078e00ff */
[----:B------:R-:W-:-:S04]  /*64d0*/  ISETP.GT.U32.AND P0, PT, R4, 0x7f800000, PT ;  /* 0x7f8000000400780c */ /* 0x000fc80003f04070 */
[----:B------:R-:W-:-:S09]  /*64e0*/  SEL R0, R0, 0x7c, P0 ;  /* 0x0000007c00007807 */ /* 0x000fd20000000000 */
.L_x_28396:
[----:B------:R-:W-:Y:S05]  /*64f0*/  BSYNC.RECONVERGENT B0 ;  /* 0x0000000000007941 */ /* 0x000fea0003800200 */
.L_x_28394:
[----:B------:R-:W-:-:S04]  /*6500*/  SHF.R.U32.HI R5, RZ, 0x18, R5 ;  /* 0x00000018ff057819 */ /* 0x000fc80000011605 */
[----:B------:R-:W-:-:S05]  /*6510*/  LOP3.LUT R5, R0, 0x80, R5, 0xf8, !PT ;  /* 0x0000008000057812 */ /* 0x000fca00078ef805 */
[----:B------:R0:W-:Y:S01]  /*6520*/  STG.E.U8 desc[UR36][R2.64], R5 ;  /* 0x0000000502007986 */ /* 0x0001e2000c101124 */
[----:B------:R-:W-:Y:S05]  /*6530*/  BRA `(.L_x_28367) ;  /* 0x00000000000c7947 */ /* 0x000fea0003800000 */
.L_x_28388:
[----:B-----5:R-:W-:-:S05]  /*6540*/  HADD2.F32 R0, -RZ, R5.H0_H0 ;  /* 0x20000005ff007230 */ /* 0x020fca0000004100 */
[----:B------:R-:W-:-:S05]  /*6550*/  F2FP.BF16.F32.PACK_AB R0, RZ, R0 ;  /* 0x00000000ff00723e */ /* 0x000fca00000010ff */
[----:B------:R0:W-:Y:S02]  /*6560*/  STG.E.U16 desc[UR36][R2.64], R0 ;  /* 0x0000000002007986 */ /* 0x0001e4000c101524 */
.L_x_28367:
[----:B------:R-:W-:-:S07]  /*6570*/  IADD3 R17, PT, PT, R17, 0x80, RZ ;  /* 0x0000008011117810 */ /* 0x000fce0007ffe0ff */
.L_x_28326:
[----:B------:R-:W-:Y:S05]  /*6580*/  BSYNC.RECONVERGENT B6 ;  /* 0x0000000000067941 */ /* 0x000fea0003800200 */
.L_x_28325:
        /* <DEDUP_REMOVED lines=307> */
.L_x_28399:
        /* <DEDUP_REMOVED lines=18> */
.L_x_28403:
[----:B------:R-:W2:Y:S02]  /*79e0*/  LDG.E.U8 R2, desc[UR36][R2.64] ;  /* 0x0000002402027981 */ /* 0x000ea4000c1e1100 */
[----:B--2---:R-:W-:-:S04]  /*79f0*/  I2FP.F32.U32 R0, R2 ;  /* 0x0000000200007245 */ /* 0x004fc80000201000 */
[----:B------:R-:W-:Y:S01]  /*7a00*/  F2FP.F16.F32.PACK_AB R0, RZ, R0 ;  /* 0x00000000ff00723e */ /* 0x000fe200000000ff */
[----:B------:R-:W-:Y:S06]  /*7a10*/  BRA `(.L_x_28405) ;  /* 0x0000000c007c7947 */ /* 0x000fec0003800000 */
.L_x_28402:
        /* <DEDUP_REMOVED lines=10> */
.L_x_28407:
[----:B------:R-:W2:Y:S02]  /*7ac0*/  LDG.E R2, desc[UR36][R2.64] ;  /* 0x0000002402027981 */ /* 0x000ea4000c1e1900 */
[----:B--2---:R-:W-:-:S04]  /*7ad0*/  I2FP.F32.S32 R0, R2 ;  /* 0x0000000200007245 */ /* 0x004fc80000201400 */
[----:B------:R-:W-:Y:S01]  /*7ae0*/  F2FP.F16.F32.PACK_AB R0, RZ, R0 ;  /* 0x00000000ff00723e */ /* 0x000fe200000000ff */
[----:B------:R-:W-:Y:S06]  /*7af0*/  BRA `(.L_x_28405) ;  /* 0x0000000c00447947 */ /* 0x000fec0003800000 */
.L_x_28406:
[----:B------:R-:W2:Y:S02]  /*7b00*/  LDG.E.U16 R2, desc[UR36][R2.64] ;  /* 0x0000002402027981 */ /* 0x000ea4000c1e1500 */
[----:B--2---:R-:W0:Y:S02]  /*7b10*/  I2F.S16 R0, R2 ;  /* 0x0000000200007306 */ /* 0x004e240000101400 */
[----:B0-----:R-:W-:Y:S01]  /*7b20*/  F2FP.F16.F32.PACK_AB R0, RZ, R0 ;  /* 0x00000000ff00723e */ /* 0x001fe200000000ff */
[----:B------:R-:W-:Y:S06]  /*7b30*/  BRA `(.L_x_28405) ;  /* 0x0000000c00347947 */ /* 0x000fec0003800000 */
.L_x_28401:
        /* <DEDUP_REMOVED lines=9> */
.L_x_28409:
[----:B------:R0:W5:Y:S01]  /*7bd0*/  LDG.E.U16 R0, desc[UR36][R2.64] ;  /* 0x0000002402007981 */ /* 0x000162000c1e1500 */
[----:B------:R-:W-:Y:S05]  /*7be0*/  BRA `(.L_x_28405) ;  /* 0x0000000c00087947 */ /* 0x000fea0003800000 */
.L_x_28408:
        /* <DEDUP_REMOVED lines=9> */
.L_x_28411:
[----:B------:R1:W5:Y:S01]  /*7c80*/  LDG.E.U16 R0, desc[UR36][R2.64] ;  /* 0x0000002402007981 */ /* 0x000362000c1e1500 */
[----:B------:R-:W-:Y:S05]  /*7c90*/  BRA `(.L_x_28405) ;  /* 0x0000000800dc7947 */ /* 0x000fea0003800000 */
.L_x_28410:
        /* <DEDUP_REMOVED lines=8> */
.L_x_28400:
        /* <DEDUP_REMOVED lines=13> */
.L_x_28414:
        /* <DEDUP_REMOVED lines=8> */
.L_x_28413:
        /* <DEDUP_REMOVED lines=27> */
.L_x_28416:
        /* <DEDUP_REMOVED lines=13> */
.L_x_28415:
[----:B------:R-:W2:Y:S02]  /*80f0*/  LDG.E.U16 R0, desc[UR36][R2.64] ;  /* 0x0000002402007981 */ /* 0x000ea4000c1e1500 */
[----:B--2---:R-:W-:-:S04]  /*8100*/  SHF.L.U32 R0, R0, 0x10, RZ ;  /* 0x0000001000007819 */ /* 0x004fc800000006ff */
[----:B------:R-:W-:Y:S01]  /*8110*/  F2FP.F16.F32.PACK_AB R0, RZ, R0 ;  /* 0x00000000ff00723e */ /* 0x000fe200000000ff */
[----:B------:R-:W-:Y:S06]  /*8120*/  BRA `(.L_x_28405) ;  /* 0x0000000400b87947 */ /* 0x000fec0003800000 */
.L_x_28412:
        /* <DEDUP_REMOVED lines=12> */
.L_x_28419:
        /* <DEDUP_REMOVED lines=21> */
.L_x_28423:
[----:B------:R-:W-:Y:S05]  /*8340*/  BSYNC.RECONVERGENT B1 ;  /* 0x0000000000017941 */ /* 0x000fea0003800200 */
.L_x_28422:
[----:B------:R-:W-:Y:S01]  /*8350*/  IMAD.SHL.U32 R0, R0, 0x100000, RZ ;  /* 0x0010000000007824 */ /* 0x000fe200078e00ff */
[----:B------:R-:W-:-:S04]  /*8360*/  LEA R2, R2, 0x3b800000, 0x17 ;  /* 0x3b80000002027811 */ /* 0x000fc800078eb8ff */
[----:B------:R-:W-:-:S07]  /*8370*/  LOP3.LUT R0, R2, R0, R7, 0xfe, !PT ;  /* 0x0000000002007212 */ /* 0x000fce00078efe07 */
.L_x_28421:
[----:B------:R-:W-:Y:S05]  /*8380*/  BSYNC.RECONVERGENT B0 ;  /* 0x0000000000007941 */ /* 0x000fea0003800200 */
.L_x_28420:
[----:B------:R-:W-:Y:S01]  /*8390*/  F2FP.F16.F32.PACK_AB R0, RZ, R0 ;  /* 0x00000000ff00723e */ /* 0x000fe200000000ff */
[----:B------:R-:W-:Y:S06]  /*83a0*/  BRA `(.L_x_28405) ;  /* 0x0000000400187947 */ /* 0x000fec0003800000 */
.L_x_28418:
        /* <DEDUP_REMOVED lines=21> */
.L_x_28427:
[----:B------:R-:W-:Y:S05]  /*8500*/  BSYNC.RECONVERGENT B1 ;  /* 0x0000000000017941 */ /* 0x000fea0003800200 */
.L_x_28426:
[----:B------:R-:W-:Y:S01]  /*8510*/  IMAD.SHL.U32 R0, R0, 0x200000, RZ ;  /* 0x0020000000007824 */ /* 0x000fe200078e00ff */
[----:B------:R-:W-:-:S04]  /*8520*/  LEA R2, R2, 0x37800000, 0x17 ;  /* 0x3780000002027811 */ /* 0x000fc800078eb8ff */
[----:B------:R-:W-:-:S07]  /*8530*/  LOP3.LUT R0, R2, R0, R7, 0xfe, !PT ;  /* 0x0000000002007212 */ /* 0x000fce00078efe07 */
.L_x_28425:
[----:B------:R-:W-:Y:S05]  /*8540*/  BSYNC.RECONVERGENT B0 ;  /* 0x0000000000007941 */ /* 0x000fea0003800200 */
.L_x_28424:
[----:B------:R-:W-:Y:S01]  /*8550*/  F2FP.F16.F32.PACK_AB R0, RZ, R0 ;  /* 0x00000000ff00723e */ /* 0x000fe200000000ff */
[----:B------:R-:W-:Y:S06]  /*8560*/  BRA `(.L_x_28405) ;  /* 0x0000000000a87947 */ /* 0x000fec0003800000 */
.L_x_28417:
        /* <DEDUP_REMOVED lines=14> */
.L_x_28431:
[----:B------:R-:W-:Y:S05]  /*8650*/  BSYNC.RECONVERGENT B0 ;  /* 0x0000000000007941 */ /* 0x000fea0003800200 */
.L_x_28430:
[----:B------:R-:W-:Y:S01]  /*8660*/  F2FP.F16.F32.PACK_AB R0, RZ, R0 ;  /* 0x00000000ff00723e */ /* 0x000fe200000000ff */
[----:B------:R-:W-:Y:S06]  /*8670*/  BRA `(.L_x_28405) ;  /* 0x0000000000647947 */ /* 0x000fec0003800000 */
.L_x_28404:
        /* <DEDUP_REMOVED lines=16> */
.L_x_28432:
[----:B------:R-:W-:Y:S01]  /*8780*/  PRMT R0, RZ, 0x7610, R0 ;  /* 0x00007610ff007816 */ /* 0x000fe20000000000 */
[----:B------:R-:W-:Y:S06]  /*8790*/  BRA `(.L_x_28405) ;  /* 0x00000000001c7947 */ /* 0x000fec0003800000 */
.L_x_28429:
[----:B------:R-:W2:Y:S02]  /*87a0*/  LDG.E.64 R2, desc[UR36][R2.64] ;  /* 0x0000002402027981 */ /* 0x000ea4000c1e1b00 */
[----:B--2---:R-:W0:Y:S02]  /*87b0*/  I2F.U64 R0, R2 ;  /* 0x0000000200007312 */ /* 0x004e240000301000 */
[----:B0-----:R-:W-:Y:S01]  /*87c0*/  F2FP.F16.F32.PACK_AB R0, RZ, R0 ;  /* 0x00000000ff00723e */ /* 0x001fe200000000ff */
[----:B------:R-:W-:Y:S06]  /*87d0*/  BRA `(.L_x_28405) ;  /* 0x00000000000c7947 */ /* 0x000fec0003800000 */
.L_x_28428:
[----:B------:R-:W2:Y:S02]  /*87e0*/  LDG.E R2, desc[UR36][R2.64] ;  /* 0x0000002402027981 */ /* 0x000ea4000c1e1900 */
[----:B--2---:R-:W-:-:S04]  /*87f0*/  I2FP.F32.U32 R0, R2 ;  /* 0x0000000200007245 */ /* 0x004fc80000201000 */
[----:B------:R-:W-:-:S07]  /*8800*/  F2FP.F16.F32.PACK_AB R0, RZ, R0 ;  /* 0x00000000ff00723e */ /* 0x000fce00000000ff */
.L_x_28405:
        /* <DEDUP_REMOVED lines=15> */
.L_x_28433:
        /* <DEDUP_REMOVED lines=13> */
.L_x_28437:
[----:B------:R-:W-:-:S06]  /*89d0*/  HADD2.F32 R5, -RZ, R5.H0_H0 ;  /* 0x20000005ff057230 */ /* 0x000fcc0000004100 */
[----:B------:R-:W0:Y:S02]  /*89e0*/  F2I.S64.TRUNC R4, R5 ;  /* 0x0000000500047311 */ /* 0x000e24000020d900 */
[----:B0-----:R0:W-:Y:S01]  /*89f0*/  STG.E.U8 desc[UR36][R2.64], R4 ;  /* 0x0000000402007986 */ /* 0x0011e2000c101124 */
[----:B------:R-:W-:Y:S05]  /*8a00*/  BRA `(.L_x_28439) ;  /* 0x0000000c006c7947 */ /* 0x000fea0003800000 */
.L_x_28436:
        /* <DEDUP_REMOVED lines=10> */
.L_x_28441:
[----:B------:R-:W-:-:S06]  /*8ab0*/  HADD2.F32 R5, -RZ, R5.H0_H0 ;  /* 0x20000005ff057230 */ /* 0x000fcc0000004100 */
[----:B------:R-:W0:Y:S02]  /*8ac0*/  F2I.FTZ.TRUNC.NTZ R5, R5 ;  /* 0x0000000500057305 */ /* 0x000e24000021f100 */
[----:B0-----:R3:W-:Y:S01]  /*8ad0*/  STG.E desc[UR36][R2.64], R5 ;  /* 0x0000000502007986 */ /* 0x0017e2000c101924 */
[----:B------:R-:W-:Y:S05]  /*8ae0*/  BRA `(.L_x_28439) ;  /* 0x0000000c00347947 */ /* 0x000fea0003800000 */
.L_x_28440:
[----:B------:R-:W-:-:S06]  /*8af0*/  HADD2.F32 R5, -RZ, R5.H0_H0 ;  /* 0x20000005ff057230 */ /* 0x000fcc0000004100 */
[----:B------:R-:W0:Y:S02]  /*8b00*/  F2I.FTZ.TRUNC.NTZ R5, R5 ;  /* 0x0000000500057305 */ /* 0x000e24000021f100 */
[----:B0-----:R2:W-:Y:S01]  /*8b10*/  STG.E.U16 desc[UR36][R2.64], R5 ;  /* 0x0000000502007986 */ /* 0x0015e2000c101524 */
[----:B------:R-:W-:Y:S05]  /*8b20*/  BRA `(.L_x_28439) ;  /* 0x0000000c00247947 */ /* 0x000fea0003800000 */
.L_x_28435:
        /* <DEDUP_REMOVED lines=9> */
.L_x_28443:
[----:B------:R0:W-:Y:S01]  /*8bc0*/  STG.E.U16 desc[UR36][R2.64], R5 ;  /* 0x0000000502007986 */ /* 0x0001e2000c101524 */
[----:B------:R-:W-:Y:S05]  /*8bd0*/  BRA `(.L_x_28439) ;  /* 0x0000000800f87947 */ /* 0x000fea0003800000 */
.L_x_28442:
        /* <DEDUP_REMOVED lines=10> */
.L_x_28445:
[----:B-----5:R-:W-:-:S05]  /*8c80*/  HADD2.F32 R0, -RZ, R5.H0_H0 ;  /* 0x20000005ff007230 */ /* 0x020fca0000004100 */
[----:B------:R-:W-:-:S04]  /*8c90*/  F2FP.F16.F32.PACK_AB R0, RZ, R0 ;  /* 0x00000000ff00723e */ /* 0x000fc800000000ff */
[----:B------:R-:W-:-:S05]  /*8ca0*/  PRMT R0, R0, 0x5410, RZ ;  /* 0x0000541000007816 */ /* 0x000fca00000000ff */
[----:B------:R0:W-:Y:S01]  /*8cb0*/  STG.E desc[UR36][R2.64], R0 ;  /* 0x0000000002007986 */ /* 0x0001e2000c101924 */
[----:B------:R-:W-:Y:S05]  /*8cc0*/  BRA `(.L_x_28439) ;  /* 0x0000000800bc7947 */ /* 0x000fea0003800000 */
.L_x_28444:
[----:B------:R-:W-:-:S05]  /*8cd0*/  HADD2.F32 R4, -RZ, R5.H0_H0 ;  /* 0x20000005ff047230 */ /* 0x000fca0000004100 */
[----:B------:R-:W-:-:S06]  /*8ce0*/  FMUL.FTZ R4, R4, 1 ;  /* 0x3f80000004047820 */ /* 0x000fcc0000410000 */
[----:B------:R-:W0:Y:S02]  /*8cf0*/  F2F.F64.F32 R4, R4 ;  /* 0x0000000400047310 */ /* 0x000e240000201800 */
[----:B0-----:R0:W-:Y:S01]  /*8d00*/  STG.E.64 desc[UR36][R2.64], R4 ;  /* 0x0000000402007986 */ /* 0x0011e2000c101b24 */
[----:B------:R-:W-:Y:S05]  /*8d10*/  BRA `(.L_x_28439) ;  /* 0x0000000800a87947 */ /* 0x000fea0003800000 */
.L_x_28434:
        /* <DEDUP_REMOVED lines=14> */
.L_x_28449:
        /* <DEDUP_REMOVED lines=18> */
.L_x_28452:
[----:B------:R-:W-:-:S04]  /*8f20*/  SHF.R.U32.HI R5, RZ, 0x18, R5 ;  /* 0x00000018ff057819 */ /* 0x000fc80000011605 */
[----:B------:R-:W-:-:S07]  /*8f30*/  LOP3.LUT R0, R0, 0x80, R5, 0xf8, !PT ;  /* 0x0000008000007812 */ /* 0x000fce00078ef805 */
.L_x_28451:
[----:B------:R-:W-:Y:S05]  /*8f40*/  BSYNC.RECONVERGENT B0 ;  /* 0x0000000000007941 */ /* 0x000fea0003800200 */
.L_x_28450:
[----:B------:R0:W-:Y:S01]  /*8f50*/  STG.E.U8 desc[UR36][R2.64], R0 ;  /* 0x0000000002007986 */ /* 0x0001e2000c101124 */
[----:B------:R-:W-:Y:S05]  /*8f60*/  BRA `(.L_x_28439) ;  /* 0x0000000800147947 */ /* 0x000fea0003800000 */
.L_x_28448:
        /* <DEDUP_REMOVED lines=18> */
.L_x_28455:
[----:B------:R-:W-:-:S04]  /*9090*/  SHF.R.U32.HI R5, RZ, 0x18, R5 ;  /* 0x00000018ff057819 */ /* 0x000fc80000011605 */
[----:B------:R-:W-:-:S07]  /*90a0*/  LOP3.LUT R0, R0, 0x80, R5, 0xf8, !PT ;  /* 0x0000008000007812 */ /* 0x000fce00078ef805 */
.L_x_28454:
[----:B------:R-:W-:Y:S05]  /*90b0*/  BSYNC.RECONVERGENT B0 ;  /* 0x0000000000007941 */ /* 0x000fea0003800200 */
.L_x_28453:
[----:B------:R0:W-:Y:S01]  /*90c0*/  STG.E.U8 desc[UR36][R2.64], R0 ;  /* 0x0000000002007986 */ /* 0x0001e2000c101124 */
[----:B------:R-:W-:Y:S05]  /*90d0*/  BRA `(.L_x_28439) ;  /* 0x0000000400b87947 */ /* 0x000fea0003800000 */
.L_x_28447:
        /* <DEDUP_REMOVED lines=22> */
.L_x_28457:
[----:B------:R-:W-:-:S06]  /*9240*/  HADD2.F32 R5, -RZ, R5.H0_H0 ;  /* 0x20000005ff057230 */ /* 0x000fcc0000004100 */
[----:B------:R-:W0:Y:S02]  /*9250*/  F2I.U64.TRUNC R4, R5 ;  /* 0x0000000500047311 */ /* 0x000e24000020d800 */
[----:B0-----:R0:W-:Y:S01]  /*9260*/  STG.E.64 desc[UR36][R2.64], R4 ;  /* 0x0000000402007986 */ /* 0x0011e2000c101b24 */
[----:B------:R-:W-:Y:S05]  /*9270*/  BRA `(.L_x_28439) ;  /* 0x0000000400507947 */ /* 0x000fea0003800000 */
.L_x_28456:
[----:B------:R-:W-:-:S06]  /*9280*/  HADD2.F32 R5, -RZ, R5.H0_H0 ;  /* 0x20000005ff057230 */ /* 0x000fcc0000004100 */
[----:B------:R-:W0:Y:S02]  /*9290*/  F2I.FTZ.U32.TRUNC.NTZ R5, R5 ;  /* 0x0000000500057305 */ /* 0x000e24000021f000 */
[----:B0-----:R0:W-:Y:S01]  /*92a0*/  STG.E desc[UR36][R2.64], R5 ;  /* 0x0000000502007986 */ /* 0x0011e2000c101924 */
[----:B------:R-:W-:Y:S05]  /*92b0*/  BRA `(.L_x_28439) ;  /* 0x0000000400407947 */ /* 0x000fea0003800000 */
.L_x_28446:
        /* <DEDUP_REMOVED lines=11> */
.L_x_28459:
[----:B------:R-:W-:Y:S01]  /*9370*/  HADD2.F32 R5, -RZ, R5.H0_H0 ;  /* 0x20000005ff057230 */ /* 0x000fe20000004100 */
[----:B------:R-:W-:-:S04]  /*9380*/  CS2R R6, SRZ ;  /* 0x0000000000067805 */ /* 0x000fc8000001ff00 */
[----:B------:R-:W-:-:S06]  /*9390*/  FMUL.FTZ R5, R5, 1 ;  /* 0x3f80000005057820 */ /* 0x000fcc0000410000 */
[----:B------:R-:W0:Y:S02]  /*93a0*/  F2F.F64.F32 R4, R5 ;  /* 0x0000000500047310 */ /* 0x000e240000201800 */
[----:B0-----:R0:W-:Y:S01]  /*93b0*/  STG.E.128 desc[UR36][R2.64], R4 ;  /* 0x0000000402007986 */ /* 0x0011e2000c101d24 */
[----:B------:R-:W-:Y:S05]  /*93c0*/  BRA `(.L_x_28439) ;  /* 0x0000000000fc7947 */ /* 0x000fea0003800000 */
.L_x_28458:
[----:B------:R-:W-:-:S09]  /*93d0*/  UISETP.NE.AND UP0, UPT, UR4, 0xf, UPT ;  /* 0x0000000f0400788c */ /* 0x000fd2000bf05270 */
[----:B------:R-:W-:Y:S05]  /*93e0*/  BRA.U !UP0, `(.L_x_28460) ;  /* 0x0000000108e87547 */ /* 0x000fea000b800000 */
[----:B------:R-:W-:-:S09]  /*93f0*/  UISETP.NE.AND UP0, UPT, UR4, 0x17, UPT ;  /* 0x000000170400788c */ /* 0x000fd2000bf05270 */
[----:B------:R-:W-:Y:S05]  /*9400*/  BRA.U !UP0, `(.L_x_28461) ;  /* 0x0000000108907547 */ /* 0x000fea000b800000 */
[----:B------:R-:W-:-:S09]  /*9410*/  UISETP.NE.AND UP0, UPT, UR4, 0x18, UPT ;  /* 0x000000180400788c */ /* 0x000fd2000bf05270 */
[----:B------:R-:W-:Y:S05]  /*9420*/  BRA.U !UP0, `(.L_x_28462) ;  /* 0x0000000108447547 */ /* 0x000fea000b800000 */
.L_x_28438:
        /* <DEDUP_REMOVED lines=16> */
.L_x_28463:
[----:B------:R-:W-:Y:S05]  /*9530*/  BRA `(.L_x_28439) ;  /* 0x0000000000a07947 */ /* 0x000fea0003800000 */
.L_x_28462:
        /* <DEDUP_REMOVED lines=13> */
.L_x_28465:
[----:B------:R-:W-:Y:S05]  /*9610*/  BSYNC.RECONVERGENT B0 ;  /* 0x0000000000007941 */ /* 0x000fea0003800200 */
.L_x_28464:
[----:B------:R-:W-:-:S05]  /*9620*/  LOP3.LUT R5, R0, 0x80, R5, 0xf8, !PT ;  /* 0x0000008000057812 */ /* 0x000fca00078ef805 */
[----:B------:R0:W-:Y:S01]  /*9630*/  STG.E.U8 desc[UR36][R2.64], R5 ;  /* 0x0000000502007986 */ /* 0x0001e2000c101124 */
[----:B------:R-:W-:Y:S05]  /*9640*/  BRA `(.L_x_28439) ;  /* 0x00000000005c7947 */ /* 0x000fea0003800000 */
.L_x_28461:
        /* <DEDUP_REMOVED lines=12> */
.L_x_28467:
[----:B-----5:R-:W-:Y:S01]  /*9710*/  IMAD.MOV.U32 R0, RZ, RZ, 0x7f ;  /* 0x0000007fff007424 */ /* 0x020fe200078e00ff */
[----:B------:R-:W-:-:S04]  /*9720*/  ISETP.GT.U32.AND P0, PT, R4, 0x7f800000, PT ;  /* 0x7f8000000400780c */ /* 0x000fc80003f04070 */
[----:B------:R-:W-:-:S09]  /*9730*/  SEL R0, R0, 0x7c, P0 ;  /* 0x0000007c00007807 */ /* 0x000fd20000000000 */
.L_x_28468:
[----:B------:R-:W-:Y:S05]  /*9740*/  BSYNC.RECONVERGENT B0 ;  /* 0x0000000000007941 */ /* 0x000fea0003800200 */
.L_x_28466:
[----:B------:R-:W-:-:S04]  /*9750*/  SHF.R.U32.HI R5, RZ, 0x18, R5 ;  /* 0x00000018ff057819 */ /* 0x000fc80000011605 */
[----:B------:R-:W-:-:S05]  /*9760*/  LOP3.LUT R5, R0, 0x80, R5, 0xf8, !PT ;  /* 0x0000008000057812 */ /* 0x000fca00078ef805 */
[----:B------:R0:W-:Y:S01]  /*9770*/  STG.E.U8 desc[UR36][R2.64], R5 ;  /* 0x0000000502007986 */ /* 0x0001e2000c101124 */
[----:B------:R-:W-:Y:S05]  /*9780*/  BRA `(.L_x_28439) ;  /* 0x00000000000c7947 */ /* 0x000fea0003800000 */
.L_x_28460:
[----:B-----5:R-:W-:-:S05]  /*9790*/  HADD2.F32 R0, -RZ, R5.H0_H0 ;  /* 0x20000005ff007230 */ /* 0x020fca0000004100 */
[----:B------:R-:W-:-:S05]  /*97a0*/  F2FP.BF16.F32.PACK_AB R0, RZ, R0 ;  /* 0x00000000ff00723e */ /* 0x000fca00000010ff */
[----:B------:R0:W-:Y:S02]  /*97b0*/  STG.E.U16 desc[UR36][R2.64], R0 ;  /* 0x0000000002007986 */ /* 0x0001e4000c101524 */
.L_x_28439:
[----:B------:R-:W-:-:S07]  /*97c0*/  VIADD R17, R17, 0x80 ;  /* 0x0000008011117836 */ /* 0x000fce0000000000 */
.L_x_28398:
[----:B------:R-:W-:Y:S05]  /*97d0*/  BSYNC.RECONVERGENT B6 ;  /* 0x0000000000067941 */ /* 0x000fea0003800200 */
.L_x_28397:
        /* <DEDUP_REMOVED lines=306> */
.L_x_28469:
        /* <DEDUP_REMOVED lines=20> */
.L_x_28473:
[----:B------:R-:W2:Y:S02]  /*ac40*/  LDG.E.U8 R2, desc[UR36][R2.64] ;  /* 0x0000002402027981 */ /* 0x000ea4000c1e1100 */
[----:B--2---:R-:W-:-:S04]  /*ac50*/  I2FP.F32.U32 R0, R2 ;  /* 0x0000000200007245 */ /* 0x004fc80000201000 */
[----:B------:R-:W-:Y:S01]  /*ac60*/  F2FP.F16.F32.PACK_AB R0, RZ, R0 ;  /* 0x00000000ff00723e */ /* 0x000fe200000000ff */
[----:B------:R-:W-:Y:S06]  /*ac70*/  BRA `(.L_x_28475) ;  /* 0x0000000c007c7947 */ /* 0x000fec0003800000 */
.L_x_28472:
        /* <DEDUP_REMOVED lines=10> */
.L_x_28477:
[----:B------:R-:W2:Y:S02]  /*ad20*/  LDG.E R2, desc[UR36][R2.64] ;  /* 0x0000002402027981 */ /* 0x000ea4000c1e1900 */
[----:B--2---:R-:W-:-:S04]  /*ad30*/  I2FP.F32.S32 R0, R2 ;  /* 0x0000000200007245 */ /* 0x004fc80000201400 */
[----:B------:R-:W-:Y:S01]  /*ad40*/  F2FP.F16.F32.PACK_AB R0, RZ, R0 ;  /* 0x00000000ff00723e */ /* 0x000fe200000000ff */
[----:B------:R-:W-:Y:S06]  /*ad50*/  BRA `(.L_x_28475) ;  /* 0x0000000c00447947 */ /* 0x000fec0003800000 */
.L_x_28476:
[----:B------:R-:W2:Y:S02]  /*ad60*/  LDG.E.U16 R2, desc[UR36][R2.64] ;  /* 0x0000002402027981 */ /* 0x000ea4000c1e1500 */
[----:B--2---:R-:W0:Y:S02]  /*ad70*/  I2F.S16 R0, R2 ;  /* 0x0000000200007306 */ /* 0x004e240000101400 */
[----:B0-----:R-:W-:Y:S01]  /*ad80*/  F2FP.F16.F32.PACK_AB R0, RZ, R0 ;  /* 0x00000000ff00723e */ /* 0x001fe200000000ff */
[----:B------:R-:W-:Y:S06]  /*ad90*/  BRA `(.L_x_28475) ;  /* 0x0000000c00347947 */ /* 0x000fec0003800000 */
.L_x_28471:
        /* <DEDUP_REMOVED lines=9> */
.L_x_28479:
[----:B------:R1:W5:Y:S01]  /*ae30*/  LDG.E.U16 R0, desc[UR36][R2.64] ;  /* 0x0000002402007981 */ /* 0x000362000c1e1500 */
[----:B------:R-:W-:Y:S05]  /*ae40*/  BRA `(.L_x_28475) ;  /* 0x0000000c00087947 */ /* 0x000fea0003800000 */
.L_x_28478:
        /* <DEDUP_REMOVED lines=9> */
.L_x_28481:
[----:B------:R0:W5:Y:S01]  /*aee0*/  LDG.E.U16 R0, desc[UR36][R2.64] ;  /* 0x0000002402007981 */ /* 0x000162000c1e1500 */
[----:B------:R-:W-:Y:S05]  /*aef0*/  BRA `(.L_x_28475) ;  /* 0x0000000800dc7947 */ /* 0x000fea0003800000 */
.L_x_28480:
        /* <DEDUP_REMOVED lines=8> */
.L_x_28470:
        /* <DEDUP_REMOVED lines=13> */
.L_x_28484:
        /* <DEDUP_REMOVED lines=8> */
.L_x_28483:
        /* <DEDUP_REMOVED lines=27> */
.L_x_28486:
        /* <DEDUP_REMOVED lines=13> */
.L_x_28485:
[----:B------:R-:W2:Y:S02]  /*b350*/  LDG.E.U16 R0, desc[UR36][R2.64] ;  /* 0x0000002402007981 */ /* 0x000ea4000c1e1500 */
[----:B--2---:R-:W-:-:S04]  /*b360*/  SHF.L.U32 R0, R0, 0x10, RZ ;  /* 0x0000001000007819 */ /* 0x004fc800000006ff */
[----:B------:R-:W-:Y:S01]  /*b370*/  F2FP.F16.F32.PACK_AB R0, RZ, R0 ;  /* 0x00000000ff00723e */ /* 0x000fe200000000ff */
[----:B------:R-:W-:Y:S06]  /*b380*/  BRA `(.L_x_28475) ;  /* 0x0000000400b87947 */ /* 0x000fec0003800000 */
.L_x_28482:
        /* <DEDUP_REMOVED lines=12> */
.L_x_28489:
        /* <DEDUP_REMOVED lines=21> */
.L_x_28493:
[----:B------:R-:W-:Y:S05]  /*b5a0*/  BSYNC.RECONVERGENT B1 ;  /* 0x0000000000017941 */ /* 0x000fea0003800200 */
.L_x_28492:
[----:B------:R-:W-:Y:S01]  /*b5b0*/  IMAD.SHL.U32 R0, R0, 0x100000, RZ ;  /* 0x0010000000007824 */ /* 0x000fe200078e00ff */
[----:B------:R-:W-:-:S04]  /*b5c0*/  LEA R2, R2, 0x3b800000, 0x17 ;  /* 0x3b80000002027811 */ /* 0x000fc800078eb8ff */
[----:B------:R-:W-:-:S07]  /*b5d0*/  LOP3.LUT R0, R2, R0, R7, 0xfe, !PT ;  /* 0x0000000002007212 */ /* 0x000fce00078efe07 */
.L_x_28491:
[----:B------:R-:W-:Y:S05]  /*b5e0*/  BSYNC.RECONVERGENT B0 ;  /* 0x0000000000007941 */ /* 0x000fea0003800200 */
.L_x_28490:
[----:B------:R-:W-:Y:S01]  /*b5f0*/  F2FP.F16.F32.PACK_AB R0, RZ, R0 ;  /* 0x00000000ff00723e */ /* 0x000fe200000000ff */
[----:B------:R-:W-:Y:S06]  /*b600*/  BRA `(.L_x_28475) ;  /* 0x0000000400187947 */ /* 0x000fec0003800000 */
.L_x_28488:
        /* <DEDUP_REMOVED lines=21> */
.L_x_28497:
[----:B------:R-:W-:Y:S05]  /*b760*/  BSYNC.RECONVERGENT B1 ;  /* 0x0000000000017941 */ /* 0x000fea0003800200 */
.L_x_28496:
[----:B------:R-:W-:Y:S01]  /*b770*/  IMAD.SHL.U32 R0, R0, 0x200000, RZ ;  /* 0x0020000000007824 */ /* 0x000fe200078e00ff */
[----:B------:R-:W-:-:S04]  /*b780*/  LEA R2, R2, 0x37800000, 0x17 ;  /* 0x3780000002027811 */ /* 0x000fc800078eb8ff */
[----:B------:R-:W-:-:S07]  /*b790*/  LOP3.LUT R0, R2, R0, R7, 0xfe, !PT ;  /* 0x0000000002007212 */ /* 0x000fce00078efe07 */
.L_x_28495:
[----:B------:R-:W-:Y:S05]  /*b7a0*/  BSYNC.RECONVERGENT B0 ;  /* 0x0000000000007941 */ /* 0x000fea0003800200 */
.L_x_28494:
[----:B------:R-:W-:Y:S01]  /*b7b0*/  F2FP.F16.F32.PACK_AB R0, RZ, R0 ;  /* 0x00000000ff00723e */ /* 0x000fe200000000ff */
[----:B------:R-:W-:Y:S06]  /*b7c0*/  BRA `(.L_x_28475) ;  /* 0x0000000000a87947 */ /* 0x000fec0003800000 */
.L_x_28487:
        /* <DEDUP_REMOVED lines=14> */
.L_x_28501:
[----:B------:R-:W-:Y:S05]  /*b8b0*/  BSYNC.RECONVERGENT B0 ;  /* 0x0000000000007941 */ /* 0x000fea0003800200 */
.L_x_28500:
[----:B------:R-:W-:Y:S01]  /*b8c0*/  F2FP.F16.F32.PACK_AB R0, RZ, R0 ;  /* 0x00000000ff00723e */ /* 0x000fe200000000ff */
[----:B------:R-:W-:Y:S06]  /*b8d0*/  BRA `(.L_x_28475) ;  /* 0x0000000000647947 */ /* 0x000fec0003800000 */
.L_x_28474:
        /* <DEDUP_REMOVED lines=16> */
.L_x_28502:
[----:B------:R-:W-:Y:S01]  /*b9e0*/  PRMT R0, RZ, 0x7610, R0 ;  /* 0x00007610ff007816 */ /* 0x000fe20000000000 */
[----:B------:R-:W-:Y:S06]  /*b9f0*/  BRA `(.L_x_28475) ;  /* 0x00000000001c7947 */ /* 0x000fec0003800000 */
.L_x_28499:
[----:B------:R-:W2:Y:S02]  /*ba00*/  LDG.E.64 R2, desc[UR36][R2.64] ;  /* 0x0000002402027981 */ /* 0x000ea4000c1e1b00 */
[----:B--2---:R-:W0:Y:S02]  /*ba10*/  I2F.U64 R0, R2 ;  /* 0x0000000200007312 */ /* 0x004e240000301000 */
[----:B0-----:R-:W-:Y:S01]  /*ba20*/  F2FP.F16.F32.PACK_AB R0, RZ, R0 ;  /* 0x00000000ff00723e */ /* 0x001fe200000000ff */
[----:B------:R-:W-:Y:S06]  /*ba30*/  BRA `(.L_x_28475) ;  /* 0x00000000000c7947 */ /* 0x000fec0003800000 */
.L_x_28498:
[----:B------:R-:W2:Y:S02]  /*ba40*/  LDG.E R2, desc[UR36][R2.64] ;  /* 0x0000002402027981 */ /* 0x000ea4000c1e1900 */
[----:B--2---:R-:W-:-:S04]  /*ba50*/  I2FP.F32.U32 R0, R2 ;  /* 0x0000000200007245 */ /* 0x004fc80000201000 */
[----:B------:R-:W-:-:S07]  /*ba60*/  F2FP.F16.F32.PACK_AB R0, RZ, R0 ;  /* 0x00000000ff00723e */ /* 0x000fce00000000ff */
.L_x_28475:
        /* <DEDUP_REMOVED lines=12> */
.L_x_28503:
        /* <DEDUP_REMOVED lines=13> */
.L_x_28507:
[----:B------:R-:W-:-:S06]  /*bc00*/  HADD2.F32 R3, -RZ, R19.H0_H0 ;  /* 0x20000013ff037230 */ /* 0x000fcc0000004100 */
[----:B------:R-:W0:Y:S02]  /*bc10*/  F2I.S64.TRUNC R2, R3 ;  /* 0x0000000300027311 */ /* 0x000e24000020d900 */
[----:B0-----:R-:W-:Y:S01]  /*bc20*/  STG.E.U8 desc[UR36][R16.64], R2 ;  /* 0x0000000210007986 */ /* 0x001fe2000c101124 */
[----:B------:R-:W-:Y:S05]  /*bc30*/  EXIT ;  /* 0x000000000000794d */ /* 0x000fea0003800000 */
.L_x_28506:
        /* <DEDUP_REMOVED lines=10> */
.L_x_28510:
[----:B------:R-:W-:-:S06]  /*bce0*/  HADD2.F32 R19, -RZ, R19.H0_H0 ;  /* 0x20000013ff137230 */ /* 0x000fcc0000004100 */
[----:B------:R-:W0:Y:S02]  /*bcf0*/  F2I.FTZ.TRUNC.NTZ R19, R19 ;  /* 0x0000001300137305 */ /* 0x000e24000021f100 */
[----:B0-----:R-:W-:Y:S01]  /*bd00*/  STG.E desc[UR36][R16.64], R19 ;  /* 0x0000001310007986 */ /* 0x001fe2000c101924 */
[----:B------:R-:W-:Y:S05]  /*bd10*/  EXIT ;  /* 0x000000000000794d */ /* 0x000fea0003800000 */
.L_x_28509:
[----:B------:R-:W-:-:S06]  /*bd20*/  HADD2.F32 R19, -RZ, R19.H0_H0 ;  /* 0x20000013ff137230 */ /* 0x000fcc0000004100 */
[----:B------:R-:W0:Y:S02]  /*bd30*/  F2I.FTZ.TRUNC.NTZ R19, R19 ;  /* 0x0000001300137305 */ /* 0x000e24000021f100 */
[----:B0-----:R-:W-:Y:S01]  /*bd40*/  STG.E.U16 desc[UR36][R16.64], R19 ;  /* 0x0000001310007986 */ /* 0x001fe2000c101524 */
[----:B------:R-:W-:Y:S05]  /*bd50*/  EXIT ;  /* 0x000000000000794d */ /* 0x000fea0003800000 */
.L_x_28505:
        /* <DEDUP_REMOVED lines=9> */
.L_x_28512:
[----:B------:R-:W-:Y:S01]  /*bdf0*/  STG.E.U16 desc[UR36][R16.64], R19 ;  /* 0x0000001310007986 */ /* 0x000fe2000c101524 */
[----:B------:R-:W-:Y:S05]  /*be00*/  EXIT ;  /* 0x000000000000794d */ /* 0x000fea0003800000 */
.L_x_28511:
        /* <DEDUP_REMOVED lines=10> */
.L_x_28514:
[----:B-----5:R-:W-:-:S05]  /*beb0*/  HADD2.F32 R0, -RZ, R19.H0_H0 ;  /* 0x20000013ff007230 */ /* 0x020fca0000004100 */
[----:B------:R-:W-:-:S04]  /*bec0*/  F2FP.F16.F32.PACK_AB R0, RZ, R0 ;  /* 0x00000000ff00723e */ /* 0x000fc800000000ff */
[----:B------:R-:W-:-:S05]  /*bed0*/  PRMT R0, R0, 0x5410, RZ ;  /* 0x0000541000007816 */ /* 0x000fca00000000ff */
[----:B------:R-:W-:Y:S01]  /*bee0*/  STG.E desc[UR36][R16.64], R0 ;  /* 0x0000000010007986 */ /* 0x000fe2000c101924 */
[----:B------:R-:W-:Y:S05]  /*bef0*/  EXIT ;  /* 0x000000000000794d */ /* 0x000fea0003800000 */
.L_x_28513:
[----:B------:R-:W-:-:S05]  /*bf00*/  HADD2.F32 R2, -RZ, R19.H0_H0 ;  /* 0x20000013ff027230 */ /* 0x000fca0000004100 */
[----:B------:R-:W-:-:S06]  /*bf10*/  FMUL.FTZ R2, R2, 1 ;  /* 0x3f80000002027820 */ /* 0x000fcc0000410000 */
[----:B------:R-:W0:Y:S02]  /*bf20*/  F2F.F64.F32 R2, R2 ;  /* 0x0000000200027310 */ /* 0x000e240000201800 */
[----:B0-----:R-:W-:Y:S01]  /*bf30*/  STG.E.64 desc[UR36][R16.64], R2 ;  /* 0x0000000210007986 */ /* 0x001fe2000c101b24 */
[----:B------:R-:W-:Y:S05]  /*bf40*/  EXIT ;  /* 0x000000000000794d */ /* 0x000fea0003800000 */
.L_x_28504:
        /* <DEDUP_REMOVED lines=14> */
.L_x_28518:
        /* <DEDUP_REMOVED lines=17> */
.L_x_28521:
[----:B------:R-:W-:-:S04]  /*c140*/  SHF.R.U32.HI R3, RZ, 0x18, R3 ;  /* 0x00000018ff037819 */ /* 0x000fc80000011603 */
[----:B------:R-:W-:-:S04]  /*c150*/  LOP3.LUT R0, R0, 0x80, R3, 0xf8, !PT ;  /* 0x0000008000007812 */ /* 0x000fc800078ef803 */
[----:B------:R-:W-:-:S07]  /*c160*/  PRMT R8, R0, 0x7610, R8 ;  /* 0x0000761000087816 */ /* 0x000fce0000000008 */
.L_x_28520:
[----:B------:R-:W-:Y:S05]  /*c170*/  BSYNC.RECONVERGENT B0 ;  /* 0x0000000000007941 */ /* 0x000fea0003800200 */
.L_x_28519:
[----:B------:R-:W-:Y:S01]  /*c180*/  STG.E.U8 desc[UR36][R16.64], R8 ;  /* 0x0000000810007986 */ /* 0x000fe2000c101124 */
[----:B------:R-:W-:Y:S05]  /*c190*/  EXIT ;  /* 0x000000000000794d */ /* 0x000fea0003800000 */
.L_x_28517:
        /* <DEDUP_REMOVED lines=17> */
.L_x_28524:
[----:B------:R-:W-:-:S04]  /*c2b0*/  SHF.R.U32.HI R3, RZ, 0x18, R3 ;  /* 0x00000018ff037819 */ /* 0x000fc80000011603 */
[----:B------:R-:W-:-:S04]  /*c2c0*/  LOP3.LUT R0, R0, 0x80, R3, 0xf8, !PT ;  /* 0x0000008000007812 */ /* 0x000fc800078ef803 */
[----:B------:R-:W-:-:S07]  /*c2d0*/  PRMT R8, R0, 0x7610, R8 ;  /* 0x0000761000087816 */ /* 0x000fce0000000008 */
.L_x_28523:
[----:B------:R-:W-:Y:S05]  /*c2e0*/  BSYNC.RECONVERGENT B0 ;  /* 0x0000000000007941 */ /* 0x000fea0003800200 */
.L_x_28522:
[----:B------:R-:W-:Y:S01]  /*c2f0*/  STG.E.U8 desc[UR36][R16.64], R8 ;  /* 0x0000000810007986 */ /* 0x000fe2000c101124 */
[----:B------:R-:W-:Y:S05]  /*c300*/  EXIT ;  /* 0x000000000000794d */ /* 0x000fea0003800000 */
.L_x_28516:
        /* <DEDUP_REMOVED lines=22> */
.L_x_28526:
[----:B------:R-:W-:-:S06]  /*c470*/  HADD2.F32 R2, -RZ, R19.H0_H0 ;  /* 0x20000013ff027230 */ /* 0x000fcc0000004100 */
[----:B------:R-:W0:Y:S02]  /*c480*/  F2I.U64.TRUNC R2, R2 ;  /* 0x0000000200027311 */ /* 0x000e24000020d800 */
[----:B0-----:R-:W-:Y:S01]  /*c490*/  STG.E.64 desc[UR36][R16.64], R2 ;  /* 0x0000000210007986 */ /* 0x001fe2000c101b24 */
[----:B------:R-:W-:Y:S05]  /*c4a0*/  EXIT ;  /* 0x000000000000794d */ /* 0x000fea0003800000 */
.L_x_28525:
[----:B------:R-:W-:-:S06]  /*c4b0*/  HADD2.F32 R19, -RZ, R19.H0_H0 ;  /* 0x20000013ff137230 */ /* 0x000fcc0000004100 */
[----:B------:R-:W0:Y:S02]  /*c4c0*/  F2I.FTZ.U32.TRUNC.NTZ R19, R19 ;  /* 0x0000001300137305 */ /* 0x000e24000021f000 */
[----:B0-----:R-:W-:Y:S01]  /*c4d0*/  STG.E desc[UR36][R16.64], R19 ;  /* 0x0000001310007986 */ /* 0x001fe2000c101924 */
[----:B------:R-:W-:Y:S05]  /*c4e0*/  EXIT ;  /* 0x000000000000794d */ /* 0x000fea0003800000 */
.L_x_28515:
        /* <DEDUP_REMOVED lines=11> */
.L_x_28528:
[----:B------:R-:W-:Y:S01]  /*c5a0*/  HADD2.F32 R19, -RZ, R19.H0_H0 ;  /* 0x20000013ff137230 */ /* 0x000fe20000004100 */
[----:B------:R-:W-:-:S04]  /*c5b0*/  CS2R R6, SRZ ;  /* 0x0000000000067805 */ /* 0x000fc8000001ff00 */
[----:B------:R-:W-:-:S06]  /*c5c0*/  FMUL.FTZ R4, R19, 1 ;  /* 0x3f80000013047820 */ /* 0x000fcc0000410000 */
[----:B------:R-:W0:Y:S02]  /*c5d0*/  F2F.F64.F32 R4, R4 ;  /* 0x0000000400047310 */ /* 0x000e240000201800 */
[----:B0-----:R-:W-:Y:S01]  /*c5e0*/  STG.E.128 desc[UR36][R16.64], R4 ;  /* 0x0000000410007986 */ /* 0x001fe2000c101d24 */
[----:B------:R-:W-:Y:S05]  /*c5f0*/  EXIT ;  /* 0x000000000000794d */ /* 0x000fea0003800000 */
.L_x_28527:
[----:B------:R-:W-:-:S09]  /*c600*/  UISETP.NE.AND UP0, UPT, UR4, 0xf, UPT ;  /* 0x0000000f0400788c */ /* 0x000fd2000bf05270 */
[----:B------:R-:W-:Y:S05]  /*c610*/  BRA.U !UP0, `(.L_x_28529) ;  /* 0x0000000108e87547 */ /* 0x000fea000b800000 */
[----:B------:R-:W-:-:S09]  /*c620*/  UISETP.NE.AND UP0, UPT, UR4, 0x17, UPT ;  /* 0x000000170400788c */ /* 0x000fd2000bf05270 */
[----:B------:R-:W-:Y:S05]  /*c630*/  BRA.U !UP0, `(.L_x_28530) ;  /* 0x0000000108907547 */ /* 0x000fea000b800000 */
[----:B------:R-:W-:-:S09]  /*c640*/  UISETP.NE.AND UP0, UPT, UR4, 0x18, UPT ;  /* 0x000000180400788c */ /* 0x000fd2000bf05270 */
[----:B------:R-:W-:Y:S05]  /*c650*/  BRA.U !UP0, `(.L_x_28531) ;  /* 0x0000000108447547 */ /* 0x000fea000b800000 */
.L_x_28508:
        /* <DEDUP_REMOVED lines=16> */
.L_x_28532:
[----:B------:R-:W-:Y:S05]  /*c760*/  EXIT ;  /* 0x000000000000794d */ /* 0x000fea0003800000 */
.L_x_28531:
        /* <DEDUP_REMOVED lines=13> */
.L_x_28534:
[----:B------:R-:W-:Y:S05]  /*c840*/  BSYNC.RECONVERGENT B0 ;  /* 0x0000000000007941 */ /* 0x000fea0003800200 */
.L_x_28533:
[----:B------:R-:W-:-:S05]  /*c850*/  LOP3.LUT R3, R0, 0x80, R3, 0xf8, !PT ;  /* 0x0000008000037812 */ /* 0x000fca00078ef803 */
[----:B------:R-:W-:Y:S01]  /*c860*/  STG.E.U8 desc[UR36][R16.64], R3 ;  /* 0x0000000310007986 */ /* 0x000fe2000c101124 */
[----:B------:R-:W-:Y:S05]  /*c870*/  EXIT ;  /* 0x000000000000794d */ /* 0x000fea0003800000 */
.L_x_28530:
        /* <DEDUP_REMOVED lines=12> */
.L_x_28536:
[----:B-----5:R-:W-:Y:S01]  /*c940*/  HFMA2 R0, -RZ, RZ, 0, 7.569789886474609375e-06 ;  /* 0x0000007fff007431 */ /* 0x020fe200000001ff */
[----:B------:R-:W-:-:S04]  /*c950*/  ISETP.GT.U32.AND P0, PT, R2, 0x7f800000, PT ;  /* 0x7f8000000200780c */ /* 0x000fc80003f04070 */
[----:B------:R-:W-:-:S09]  /*c960*/  SEL R0, R0, 0x7c, P0 ;  /* 0x0000007c00007807 */ /* 0x000fd20000000000 */
.L_x_28537:
[----:B------:R-:W-:Y:S05]  /*c970*/  BSYNC.RECONVERGENT B0 ;  /* 0x0000000000007941 */ /* 0x000fea0003800200 */
.L_x_28535:
[----:B------:R-:W-:-:S04]  /*c980*/  SHF.R.U32.HI R3, RZ, 0x18, R3 ;  /* 0x00000018ff037819 */ /* 0x000fc80000011603 */
[----:B------:R-:W-:-:S05]  /*c990*/  LOP3.LUT R3, R0, 0x80, R3, 0xf8, !PT ;  /* 0x0000008000037812 */ /* 0x000fca00078ef803 */
[----:B------:R-:W-:Y:S01]  /*c9a0*/  STG.E.U8 desc[UR36][R16.64], R3 ;  /* 0x0000000310007986 */ /* 0x000fe2000c101124 */
[----:B------:R-:W-:Y:S05]  /*c9b0*/  EXIT ;  /* 0x000000000000794d */ /* 0x000fea0003800000 */
.L_x_28529:
[----:B-----5:R-:W-:-:S05]  /*c9c0*/  HADD2.F32 R0, -RZ, R19.H0_H0 ;  /* 0x20000013ff007230 */ /* 0x020fca0000004100 */
[----:B------:R-:W-:-:S05]  /*c9d0*/  F2FP.BF16.F32.PACK_AB R0, RZ, R0 ;  /* 0x00000000ff00723e */ /* 0x000fca00000010ff */
[----:B------:R-:W-:Y:S01]  /*c9e0*/  STG.E.U16 desc[UR36][R16.64], R0 ;  /* 0x0000000010007986 */ /* 0x000fe2000c101524 */
[----:B------:R-:W-:Y:S05]  /*c9f0*/  EXIT ;  /* 0x000000000000794d */ /* 0x000fea0003800000 */
.L_x_28538:
        /* <DEDUP_REMOVED lines=16> */
.L_x_41936:


//--------------------- .text._ZN2at6native27unrolled_elementwise_kernelINS0_13AUnaryFunctorIN3c104HalfES4_S4_ZZZNS0_19maximum_kernel_cudaERNS_18TensorIteratorBaseEENKUlvE0_clEvENKUlvE1_clEvEUlS4_S4_E_EESt5arrayIPcLm2EELi4E23TrivialOffsetCalculatorILi1EjESF_NS0_6memory12LoadWithCastILi1EEENSG_13StoreWithCastILi1EEEEEviT_T0_T2_T3_T4_T5_ --------------------------
	.section	.text._ZN2at6native27unrolled_elementwise_kernelINS0_13AUnaryFunctorIN3c104HalfES4_S4_ZZZNS0_19maximum_kernel_cudaERNS_18TensorIteratorBaseEENKUlvE0_clEvENKUlvE1_clEvEUlS4_S4_E_EESt5arrayIPcLm2EELi4E23TrivialOffsetCalculatorILi1EjESF_NS0_6memory12LoadWithCastILi1EEENSG_13StoreWithCastILi1EEEEEviT_T0_T2_T3_T4_T5_,"ax",@progbits
	.align	128
        .global         _ZN2at6native27unrolled_elementwise_kernelINS0_13AUnaryFunctorIN3c104HalfES4_S4_ZZZNS0_19maximum_kernel_cudaERNS_18TensorIteratorBaseEENKUlvE0_clEvENKUlvE1_clEvEUlS4_S4_E_EESt5arrayIPcLm2EELi4E23TrivialOffsetCalculatorILi1EjESF_NS0_6memory12LoadWithCastILi1EEENSG_13StoreWithCastILi1EEEEEviT_T0_T2_T3_T4_T5_
        .type           _ZN2at6native27unrolled_elementwise_kernelINS0_13AUnaryFunctorIN3c104HalfES4_S4_ZZZNS0_19maximum_kernel_cudaERNS_18TensorIteratorBaseEENKUlvE0_clEvENKUlvE1_clEvEUlS4_S4_E_EESt5arrayIPcLm2EELi4E23TrivialOffsetCalculatorILi1EjESF_NS0_6memory12LoadWithCastILi1EEENSG_13StoreWithCastILi1EEEEEviT_T0_T2_T3_T4_T5_,@function
        .size           _ZN2at6native27unrolled_elementwise_kernelINS0_13AUnaryFunctorIN3c104HalfES4_S4_ZZZNS0_19maximum_kernel_cudaERNS_18TensorIteratorBaseEENKUlvE0_clEvENKUlvE1_clEvEUlS4_S4_E_EESt5arrayIPcLm2EELi4E23TrivialOffsetCalculatorILi1EjESF_NS0_6memory12LoadWithCastILi1EEENSG_13StoreWithCastILi1EEEEEviT_T0_T2_T3_T4_T5_,(.L_x_41937 - _ZN2at6native27unrolled_elementwise_kernelINS0_13AUnaryFunctorIN3c104HalfES4_S4_ZZZNS0_19maximum_kernel_cudaERNS_18TensorIteratorBaseEENKUlvE0_clEvENKUlvE1_clEvEUlS4_S4_E_EESt5arrayIPcLm2EELi4E23TrivialOffsetCalculatorILi1EjESF_NS0_6memory12LoadWithCastILi1EEENSG_13StoreWithCastILi1EEEEEviT_T0_T2_T3_T4_T5_)
        .other          _ZN2at6native27unrolled_elementwise_kernelINS0_13AUnaryFunctorIN3c104HalfES4_S4_ZZZNS0_19maximum_kernel_cudaERNS_18TensorIteratorBaseEENKUlvE0_clEvENKUlvE1_clEvEUlS4_S4_E_EESt5arrayIPcLm2EELi4E23TrivialOffsetCalculatorILi1EjESF_NS0_6memory12LoadWithCastILi1EEENSG_13StoreWithCastILi1EEEEEviT_T0_T2_T3_T4_T5_,@"STO_CUDA_ENTRY STV_DEFAULT"
_ZN2at6native27unrolled_elementwise_kernelINS0_13AUnaryFunctorIN3c104HalfES4_S4_ZZZNS0_19maximum_kernel_cudaERNS_18TensorIteratorBaseEENKUlvE0_clEvENKUlvE1_clEvEUlS4_S4_E_EESt5arrayIPcLm2EELi4E23TrivialOffsetCalculatorILi1EjESF_NS0_6memory12LoadWithCastILi1EEENSG_13StoreWithCastILi1EEEEEviT_T0_T2_T3_T4_T5_:
.text._ZN2at6native27unrolled_elementwise_kernelINS0_13AUnaryFunctorIN3c104HalfES4_S4_ZZZNS0_19maximum_kernel_cudaERNS_18TensorIteratorBaseEENKUlvE0_clEvENKUlvE1_clEvEUlS4_S4_E_EESt5arrayIPcLm2EELi4E23TrivialOffsetCalculatorILi1EjESF_NS0_6memory12LoadWithCastILi1EEENSG_13StoreWithCastILi1EEEEEviT_T0_T2_T3_T4_T5_:
        /* <DEDUP_REMOVED lines=36> */
.L_x_28544:
[----:B------:R-:W2:Y:S02]  /*0240*/  LDG.E.U8 R4, desc[UR36][R4.64] ;  /* 0x0000002404047981 */ /* 0x000ea4000c1e1100 */
[----:B--2---:R-:W-:-:S04]  /*0250*/  I2FP.F32.U32 R0, R4 ;  /* 0x0000000400007245 */ /* 0x004fc80000201000 */
[----:B------:R-:W-:-:S04]  /*0260*/  F2FP.F16.F32.PACK_AB R0, RZ, R0 ;  /* 0x00000000ff00723e */ /* 0x000fc800000000ff */
[----:B------:R-:W-:Y:S01]  /*0270*/  PRMT R22, R0, 0x7610, R22 ;  /* 0x0000761000167816 */ /* 0x000fe20000000016 */
[----:B------:R-:W-:Y:S06]  /*0280*/  BRA `(.L_x_28546) ;  /* 0x0000000c00b87947 */ /* 0x000fec0003800000 */
.L_x_28543:
        /* <DEDUP_REMOVED lines=11> */
.L_x_28548:
[----:B------:R-:W2:Y:S02]  /*0340*/  LDG.E R4, desc[UR36][R4.64] ;  /* 0x0000002404047981 */ /* 0x000ea4000c1e1900 */
[----:B--2---:R-:W-:-:S04]  /*0350*/  I2FP.F32.S32 R0, R4 ;  /* 0x0000000400007245 */ /* 0x004fc80000201400 */
[----:B------:R-:W-:-:S04]  /*0360*/  F2FP.F16.F32.PACK_AB R0, RZ, R0 ;  /* 0x00000000ff00723e */ /* 0x000fc800000000ff */
[----:B------:R-:W-:Y:S01]  /*0370*/  PRMT R22, R0, 0x7610, R22 ;  /* 0x0000761000167816 */ /* 0x000fe20000000016 */
[----:B------:R-:W-:Y:S06]  /*0380*/  BRA `(.L_x_28546) ;  /* 0x0000000c00787947 */ /* 0x000fec0003800000 */
.L_x_28547:
[----:B------:R-:W2:Y:S02]  /*0390*/  LDG.E.U16 R4, desc[UR36][R4.64] ;  /* 0x0000002404047981 */ /* 0x000ea4000c1e1500 */
[----:B--2---:R-:W0:Y:S02]  /*03a0*/  I2F.S16 R0, R4 ;  /* 0x0000000400007306 */ /* 0x004e240000101400 */
[----:B0-----:R-:W-:-:S04]  /*03b0*/  F2FP.F16.F32.PACK_AB R0, RZ, R0 ;  /* 0x00000000ff00723e */ /* 0x001fc800000000ff */
[----:B------:R-:W-:Y:S01]  /*03c0*/  PRMT R22, R0, 0x7610, R22 ;  /* 0x0000761000167816 */ /* 0x000fe20000000016 */
[----:B------:R-:W-:Y:S06]  /*03d0*/  BRA `(.L_x_28546) ;  /* 0x0000000c00647947 */ /* 0x000fec0003800000 */
.L_x_28542:
        /* <DEDUP_REMOVED lines=9> */
.L_x_28550:
[----:B------:R1:W5:Y:S01]  /*0470*/  LDG.E.U16 R22, desc[UR36][R4.64] ;  /* 0x0000002404167981 */ /* 0x000362000c1e1500 */
[----:B------:R-:W-:Y:S05]  /*0480*/  BRA `(.L_x_28546) ;  /* 0x0000000c00387947 */ /* 0x000fea0003800000 */
.L_x_28549:
        /* <DEDUP_REMOVED lines=9> */
.L_x_28552:
[----:B------:R0:W5:Y:S01]  /*0520*/  LDG.E.U16 R22, desc[UR36][R4.64] ;  /* 0x0000002404167981 */ /* 0x000162000c1e1500 */
[----:B------:R-:W-:Y:S05]  /*0530*/  BRA `(.L_x_28546) ;  /* 0x0000000c000c7947 */ /* 0x000fea0003800000 */
.L_x_28551:
        /* <DEDUP_REMOVED lines=9> */
.L_x_28541:
        /* <DEDUP_REMOVED lines=14> */
.L_x_28555:
        /* <DEDUP_REMOVED lines=9> */
.L_x_28554:
        /* <DEDUP_REMOVED lines=27> */
.L_x_28557:
        /* <DEDUP_REMOVED lines=15> */
.L_x_28556:
[----:B------:R-:W2:Y:S02]  /*09e0*/  LDG.E.U16 R0, desc[UR36][R4.64] ;  /* 0x0000002404007981 */ /* 0x000ea4000c1e1500 */
[----:B--2---:R-:W-:-:S05]  /*09f0*/  IMAD.U32 R0, R0, 0x10000, RZ ;  /* 0x0001000000007824 */ /* 0x004fca00078e00ff */
[----:B------:R-:W-:-:S04]  /*0a00*/  F2FP.F16.F32.PACK_AB R0, RZ, R0 ;  /* 0x00000000ff00723e */ /* 0x000fc800000000ff */
[----:B------:R-:W-:Y:S01]  /*0a10*/  PRMT R22, R0, 0x7610, R22 ;  /* 0x0000761000167816 */ /* 0x000fe20000000016 */
[----:B------:R-:W-:Y:S06]  /*0a20*/  BRA `(.L_x_28546) ;  /* 0x0000000400d07947 */ /* 0x000fec0003800000 */
.L_x_28553:
        /* <DEDUP_REMOVED lines=13> */
.L_x_28560:
        /* <DEDUP_REMOVED lines=21> */
.L_x_28564:
[----:B------:R-:W-:Y:S05]  /*0c50*/  BSYNC.RECONVERGENT B1 ;  /* 0x0000000000017941 */ /* 0x000fea0003800200 */
.L_x_28563:
[----:B------:R-:W-:Y:S01]  /*0c60*/  IMAD.SHL.U32 R0, R0, 0x100000, RZ ;  /* 0x0010000000007824 */ /* 0x000fe200078e00ff */
[----:B------:R-:W-:-:S04]  /*0c70*/  LEA R3, R3, 0x3b800000, 0x17 ;  /* 0x3b80000003037811 */ /* 0x000fc800078eb8ff */
[----:B------:R-:W-:-:S07]  /*0c80*/  LOP3.LUT R0, R3, R0, R7, 0xfe, !PT ;  /* 0x0000000003007212 */ /* 0x000fce00078efe07 */
.L_x_28562:
[----:B------:R-:W-:Y:S05]  /*0c90*/  BSYNC.RECONVERGENT B0 ;  /* 0x0000000000007941 */ /* 0x000fea0003800200 */
.L_x_28561:
[----:B------:R-:W-:-:S04]  /*0ca0*/  F2FP.F16.F32.PACK_AB R0, RZ, R0 ;  /* 0x00000000ff00723e */ /* 0x000fc800000000ff */
[----:B------:R-:W-:Y:S01]  /*0cb0*/  PRMT R22, R0, 0x7610, R22 ;  /* 0x0000761000167816 */ /* 0x000fe20000000016 */
[----:B------:R-:W-:Y:S06]  /*0cc0*/  BRA `(.L_x_28546) ;  /* 0x0000000400287947 */ /* 0x000fec0003800000 */
.L_x_28559:
        /* <DEDUP_REMOVED lines=21> */
.L_x_28568:
[----:B------:R-:W-:Y:S05]  /*0e20*/  BSYNC.RECONVERGENT B1 ;  /* 0x0000000000017941 */ /* 0x000fea0003800200 */
.L_x_28567:
[----:B------:R-:W-:Y:S01]  /*0e30*/  IMAD.SHL.U32 R0, R0, 0x200000, RZ ;  /* 0x0020000000007824 */ /* 0x000fe200078e00ff */
[----:B------:R-:W-:-:S04]  /*0e40*/  LEA R3, R3, 0x37800000, 0x17 ;  /* 0x3780000003037811 */ /* 0x000fc800078eb8ff */
[----:B------:R-:W-:-:S07]  /*0e50*/  LOP3.LUT R0, R3, R0, R7, 0xfe, !PT ;  /* 0x0000000003007212 */ /* 0x000fce00078efe07 */
.L_x_28566:
[----:B------:R-:W-:Y:S05]  /*0e60*/  BSYNC.RECONVERGENT B0 ;  /* 0x0000000000007941 */ /* 0x000fea0003800200 */
.L_x_28565:
[----:B------:R-:W-:-:S04]  /*0e70*/  F2FP.F16.F32.PACK_AB R0, RZ, R0 ;  /* 0x00000000ff00723e */ /* 0x000fc800000000ff */
[----:B------:R-:W-:Y:S01]  /*0e80*/  PRMT R22, R0, 0x7610, R22 ;  /* 0x0000761000167816 */ /* 0x000fe20000000016 */
[----:B------:R-:W-:Y:S06]  /*0e90*/  BRA `(.L_x_28546) ;  /* 0x0000000000b47947 */ /* 0x000fec0003800000 */
.L_x_28558:
[----:B------:R-:W-:-:S09]  /*0ea0*/  UISETP.NE.AND UP0, UPT, UR4, 0x1c, UPT ;  /* 0x0000001c0400788c */ /* 0x000fd2000bf05270 */
[----:B------:R-:W-:Y:S05]  /*0eb0*/  BRA.U !UP0, `(.L_x_28569) ;  /* 0x00000001089c7547 */ /* 0x000fea000b800000 */
[----:B------:R-:W-:-:S09]  /*0ec0*/  UISETP.NE.AND UP0, UPT, UR4, 0x1d, UPT ;  /* 0x0000001d0400788c */ /* 0x000fd2000bf05270 */
[----:B------:R-:W-:Y:S05]  /*0ed0*/  BRA.U !UP0, `(.L_x_28570) ;  /* 0x0000000108807547 */ /* 0x000fea000b800000 */
[----:B------:R-:W-:-:S09]  /*0ee0*/  UISETP.NE.AND UP0, UPT, UR4, 0x2c, UPT ;  /* 0x0000002c0400788c */ /* 0x000fd2000bf05270 */
[----:B------:R-:W-:Y:S05]  /*0ef0*/  BRA.U !UP0, `(.L_x_28571) ;  /* 0x0000000108487547 */ /* 0x000fea000b800000 */
.L_x_28545:
        /* <DEDUP_REMOVED lines=16> */
.L_x_28572:
[----:B------:R-:W-:Y:S01]  /*1000*/  PRMT R22, RZ, 0x7610, R22 ;  /* 0x00007610ff167816 */ /* 0x000fe20000000016 */
[----:B------:R-:W-:Y:S06]  /*1010*/  BRA `(.L_x_28546) ;  /* 0x0000000000547947 */ /* 0x000fec0003800000 */
.L_x_28571:
        /* <DEDUP_REMOVED lines=8> */
.L_x_28574:
[----:B------:R-:W-:Y:S05]  /*10a0*/  BSYNC.RECONVERGENT B0 ;  /* 0x0000000000007941 */ /* 0x000fea0003800200 */
.L_x_28573:
[----:B------:R-:W-:-:S04]  /*10b0*/  F2FP.F16.F32.PACK_AB R0, RZ, R0 ;  /* 0x00000000ff00723e */ /* 0x000fc800000000ff */
[----:B------:R-:W-:Y:S01]  /*10c0*/  PRMT R22, R0, 0x7610, R22 ;  /* 0x0000761000167816 */ /* 0x000fe20000000016 */
[----:B------:R-:W-:Y:S06]  /*10d0*/  BRA `(.L_x_28546) ;  /* 0x0000000000247947 */ /* 0x000fec0003800000 */
.L_x_28570:
[----:B------:R-:W2:Y:S02]  /*10e0*/  LDG.E.64 R4, desc[UR36][R4.64] ;  /* 0x0000002404047981 */ /* 0x000ea4000c1e1b00 */
[----:B--2---:R-:W0:Y:S02]  /*10f0*/  I2F.U64 R0, R4 ;  /* 0x0000000400007312 */ /* 0x004e240000301000 */
[----:B0-----:R-:W-:-:S04]  /*1100*/  F2FP.F16.F32.PACK_AB R0, RZ, R0 ;  /* 0x00000000ff00723e */ /* 0x001fc800000000ff */
[----:B------:R-:W-:Y:S01]  /*1110*/  PRMT R22, R0, 0x7610, R22 ;  /* 0x0000761000167816 */ /* 0x000fe20000000016 */
[----:B------:R-:W-:Y:S06]  /*1120*/  BRA `(.L_x_28546) ;  /* 0x0000000000107947 */ /* 0x000fec0003800000 */
.L_x_28569:
[----:B------:R-:W2:Y:S02]  /*1130*/  LDG.E R4, desc[UR36][R4.64] ;  /* 0x0000002404047981 */ /* 0x000ea4000c1e1900 */
[----:B--2---:R-:W-:-:S04]  /*1140*/  I2FP.F32.U32 R0, R4 ;  /* 0x0000000400007245 */ /* 0x004fc80000201000 */
[----:B------:R-:W-:-:S04]  /*1150*/  F2FP.F16.F32.PACK_AB R0, RZ, R0 ;  /* 0x00000000ff00723e */ /* 0x000fc800000000ff */
[----:B------:R-:W-:-:S07]  /*1160*/  PRMT R22, R0, 0x7610, R22 ;  /* 0x0000761000167816 */ /* 0x000fce0000000016 */
.L_x_28546:
[----:B------:R-:W-:-:S07]  /*1170*/  VIADD R23, R25, 0x80 ;  /* 0x0000008019177836 */ /* 0x000fce0000000000 */
.L_x_28540:
[----:B------:R-:W-:Y:S05]  /*1180*/  BSYNC.RECONVERGENT B6 ;  /* 0x0000000000067941 */ /* 0x000fea0003800200 */
.L_x_28539:
        /* <DEDUP_REMOVED lines=26> */
.L_x_28580:
[----:B------:R-:W2:Y:S02]  /*1330*/  LDG.E.U8 R4, desc[UR36][R4.64] ;  /* 0x0000002404047981 */ /* 0x000ea4000c1e1100 */
[----:B--2---:R-:W-:-:S04]  /*1340*/  I2FP.F32.U32 R0, R4 ;  /* 0x0000000400007245 */ /* 0x004fc80000201000 */
[----:B------:R-:W-:-:S04]  /*1350*/  F2FP.F16.F32.PACK_AB R0, RZ, R0 ;  /* 0x00000000ff00723e */ /* 0x000fc800000000ff */
[----:B------:R-:W-:Y:S01]  /*1360*/  PRMT R19, R0, 0x7610, R19 ;  /* 0x0000761000137816 */ /* 0x000fe20000000013 */
[----:B------:R-:W-:Y:S06]  /*1370*/  BRA `(.L_x_28582) ;  /* 0x0000000c00b87947 */ /* 0x000fec0003800000 */
.L_x_28579:
        /* <DEDUP_REMOVED lines=11> */
.L_x_28584:
[----:B------:R-:W2:Y:S02]  /*1430*/  LDG.E R4, desc[UR36][R4.64] ;  /* 0x0000002404047981 */ /* 0x000ea4000c1e1900 */
[----:B--2---:R-:W-:-:S04]  /*1440*/  I2FP.F32.S32 R0, R4 ;  /* 0x0000000400007245 */ /* 0x004fc80000201400 */
[----:B------:R-:W-:-:S04]  /*1450*/  F2FP.F16.F32.PACK_AB R0, RZ, R0 ;  /* 0x00000000ff00723e */ /* 0x000fc800000000ff */
[----:B------:R-:W-:Y:S01]  /*1460*/  PRMT R19, R0, 0x7610, R19 ;  /* 0x0000761000137816 */ /* 0x000fe20000000013 */
[----:B------:R-:W-:Y:S06]  /*1470*/  BRA `(.L_x_28582) ;  /* 0x0000000c00787947 */ /* 0x000fec0003800000 */
.L_x_28583:
[----:B------:R-:W2:Y:S02]  /*1480*/  LDG.E.U16 R4, desc[UR36][R4.64] ;  /* 0x0000002404047981 */ /* 0x000ea4000c1e1500 */
[----:B--2---:R-:W0:Y:S02]  /*1490*/  I2F.S16 R0, R4 ;  /* 0x0000000400007306 */ /* 0x004e240000101400 */
[----:B0-----:R-:W-:-:S04]  /*14a0*/  F2FP.F16.F32.PACK_AB R0, RZ, R0 ;  /* 0x00000000ff00723e */ /* 0x001fc800000000ff */
[----:B------:R-:W-:Y:S01]  /*14b0*/  PRMT R19, R0, 0x7610, R19 ;  /* 0x0000761000137816 */ /* 0x000fe20000000013 */
[----:B------:R-:W-:Y:S06]  /*14c0*/  BRA `(.L_x_28582) ;  /* 0x0000000c00647947 */ /* 0x000fec0003800000 */
.L_x_28578:
        /* <DEDUP_REMOVED lines=9> */
.L_x_28586:
[----:B------:R0:W5:Y:S01]  /*1560*/  LDG.E.U16 R19, desc[UR36][R4.64] ;  /* 0x0000002404137981 */ /* 0x000162000c1e1500 */
[----:B------:R-:W-:Y:S05]  /*1570*/  BRA `(.L_x_28582) ;  /* 0x0000000c00387947 */ /* 0x000fea0003800000 */
.L_x_28585:
        /* <DEDUP_REMOVED lines=9> */
.L_x_28588:
[----:B------:R1:W5:Y:S01]  /*1610*/  LDG.E.U16 R19, desc[UR36][R4.64] ;  /* 0x0000002404137981 */ /* 0x000362000c1e1500 */
[----:B------:R-:W-:Y:S05]  /*1620*/  BRA `(.L_x_28582) ;  /* 0x0000000c000c7947 */ /* 0x000fea0003800000 */
.L_x_28587:
        /* <DEDUP_REMOVED lines=9> */
.L_x_28577:
        /* <DEDUP_REMOVED lines=14> */
.L_x_28591:
        /* <DEDUP_REMOVED lines=9> */
.L_x_28590:
        /* <DEDUP_REMOVED lines=27> */
.L_x_28593:
        /* <DEDUP_REMOVED lines=15> */
.L_x_28592:
[----:B------:R-:W2:Y:S02]  /*1ad0*/  LDG.E.U16 R0, desc[UR36][R4.64] ;  /* 0x0000002404007981 */ /* 0x000ea4000c1e1500 */
[----:B--2---:R-:W-:-:S05]  /*1ae0*/  IMAD.U32 R0, R0, 0x10000, RZ ;  /* 0x0001000000007824 */ /* 0x004fca00078e00ff */
[----:B------:R-:W-:-:S04]  /*1af0*/  F2FP.F16.F32.PACK_AB R0, RZ, R0 ;  /* 0x00000000ff00723e */ /* 0x000fc800000000ff */
[----:B------:R-:W-:Y:S01]  /*1b00*/  PRMT R19, R0, 0x7610, R19 ;  /* 0x0000761000137816 */ /* 0x000fe20000000013 */
[----:B------:R-:W-:Y:S06]  /*1b10*/  BRA `(.L_x_28582) ;  /* 0x0000000400d07947 */ /* 0x000fec0003800000 */
.L_x_28589:
        /* <DEDUP_REMOVED lines=13> */
.L_x_28596:
        /* <DEDUP_REMOVED lines=21> */
.L_x_28600:
[----:B------:R-:W-:Y:S05]  /*1d40*/  BSYNC.RECONVERGENT B1 ;  /* 0x0000000000017941 */ /* 0x000fea0003800200 */
.L_x_28599:
[----:B------:R-:W-:Y:S01]  /*1d50*/  IMAD.SHL.U32 R0, R0, 0x100000, RZ ;  /* 0x0010000000007824 */ /* 0x000fe200078e00ff */
[----:B------:R-:W-:-:S04]  /*1d60*/  LEA R3, R3, 0x3b800000, 0x17 ;  /* 0x3b80000003037811 */ /* 0x000fc800078eb8ff */
[----:B------:R-:W-:-:S07]  /*1d70*/  LOP3.LUT R0, R3, R0, R7, 0xfe, !PT ;  /* 0x0000000003007212 */ /* 0x000fce00078efe07 */
.L_x_28598:
[----:B------:R-:W-:Y:S05]  /*1d80*/  BSYNC.RECONVERGENT B0 ;  /* 0x0000000000007941 */ /* 0x000fea0003800200 */
.L_x_28597:
[----:B------:R-:W-:-:S04]  /*1d90*/  F2FP.F16.F32.PACK_AB R0, RZ, R0 ;  /* 0x00000000ff00723e */ /* 0x000fc800000000ff */
[----:B------:R-:W-:Y:S01]  /*1da0*/  PRMT R19, R0, 0x7610, R19 ;  /* 0x0000761000137816 */ /* 0x000fe20000000013 */
[----:B------:R-:W-:Y:S06]  /*1db0*/  BRA `(.L_x_28582) ;  /* 0x0000000400287947 */ /* 0x000fec0003800000 */
.L_x_28595:
        /* <DEDUP_REMOVED lines=21> */
.L_x_28604:
[----:B------:R-:W-:Y:S05]  /*1f10*/  BSYNC.RECONVERGENT B1 ;  /* 0x0000000000017941 */ /* 0x000fea0003800200 */
.L_x_28603:
[----:B------:R-:W-:Y:S01]  /*1f20*/  IMAD.SHL.U32 R0, R0, 0x200000, RZ ;  /* 0x0020000000007824 */ /* 0x000fe200078e00ff */
[----:B------:R-:W-:-:S04]  /*1f30*/  LEA R3, R3, 0x37800000, 0x17 ;  /* 0x3780000003037811 */ /* 0x000fc800078eb8ff */
[----:B------:R-:W-:-:S07]  /*1f40*/  LOP3.LUT R0, R3, R0, R7, 0xfe, !PT ;  /* 0x0000000003007212 */ /* 0x000fce00078efe07 */
.L_x_28602:
[----:B------:R-:W-:Y:S05]  /*1f50*/  BSYNC.RECONVERGENT B0 ;  /* 0x0000000000007941 */ /* 0x000fea0003800200 */
.L_x_28601:
[----:B------:R-:W-:-:S04]  /*1f60*/  F2FP.F16.F32.PACK_AB R0, RZ, R0 ;  /* 0x00000000ff00723e */ /* 0x000fc800000000ff */
[----:B------:R-:W-:Y:S01]  /*1f70*/  PRMT R19, R0, 0x7610, R19 ;  /* 0x0000761000137816 */ /* 0x000fe20000000013 */
[----:B------:R-:W-:Y:S06]  /*1f80*/  BRA `(.L_x_28582) ;  /* 0x0000000000b47947 */ /* 0x000fec0003800000 */
.L_x_28594:
        /* <DEDUP_REMOVED lines=14> */
.L_x_28608:
[----:B------:R-:W-:Y:S05]  /*2070*/  BSYNC.RECONVERGENT B0 ;  /* 0x0000000000007941 */ /* 0x000fea0003800200 */
.L_x_28607:
[----:B------:R-:W-:-:S04]  /*2080*/  F2FP.F16.F32.PACK_AB R0, RZ, R0 ;  /* 0x00000000ff00723e */ /* 0x000fc800000000ff */
[----:B------:R-:W-:Y:S01]  /*2090*/  PRMT R19, R0, 0x7610, R19 ;  /* 0x0000761000137816 */ /* 0x000fe20000000013 */
[----:B------:R-:W-:Y:S06]  /*20a0*/  BRA `(.L_x_28582) ;  /* 0x00000000006c7947 */ /* 0x000fec0003800000 */
.L_x_28581:
        /* <DEDUP_REMOVED lines=16> */
.L_x_28609:
[----:B------:R-:W-:Y:S01]  /*21b0*/  PRMT R19, RZ, 0x7610, R19 ;  /* 0x00007610ff137816 */ /* 0x000fe20000000013 */
[----:B------:R-:W-:Y:S06]  /*21c0*/  BRA `(.L_x_28582) ;  /* 0x0000000000247947 */ /* 0x000fec0003800000 */
.L_x_28606:
[----:B------:R-:W2:Y:S02]  /*21d0*/  LDG.E.64 R4, desc[UR36][R4.64] ;  /* 0x0000002404047981 */ /* 0x000ea4000c1e1b00 */
[----:B--2---:R-:W0:Y:S02]  /*21e0*/  I2F.U64 R0, R4 ;  /* 0x0000000400007312 */ /* 0x004e240000301000 */
[----:B0-----:R-:W-:-:S04]  /*21f0*/  F2FP.F16.F32.PACK_AB R0, RZ, R0 ;  /* 0x00000000ff00723e */ /* 0x001fc800000000ff */
[----:B------:R-:W-:Y:S01]  /*2200*/  PRMT R19, R0, 0x7610, R19 ;  /* 0x0000761000137816 */ /* 0x000fe20000000013 */
[----:B------:R-:W-:Y:S06]  /*2210*/  BRA `(.L_x_28582) ;  /* 0x0000000000107947 */ /* 0x000fec0003800000 */
.L_x_28605:
[----:B------:R-:W2:Y:S02]  /*2220*/  LDG.E R4, desc[UR36][R4.64] ;  /* 0x0000002404047981 */ /* 0x000ea4000c1e1900 */
[----:B--2---:R-:W-:-:S04]  /*2230*/  I2FP.F32.U32 R0, R4 ;  /* 0x0000000400007245 */ /* 0x004fc80000201000 */
[----:B------:R-:W-:-:S04]  /*2240*/  F2FP.F16.F32.PACK_AB R0, RZ, R0 ;  /* 0x00000000ff00723e */ /* 0x000fc800000000ff */
[----:B------:R-:W-:-:S07]  /*2250*/  PRMT R19, R0, 0x7610, R19 ;  /* 0x0000761000137816 */ /* 0x000fce0000000013 */
.L_x_28582:
[----:B------:R-:W-:-:S07]  /*2260*/  VIADD R23, R23, 0x80 ;  /* 0x0000008017177836 */ /* 0x000fce0000000000 */
.L_x_28576:
[----:B------:R-:W-:Y:S05]  /*2270*/  BSYNC.RECONVERGENT B6 ;  /* 0x0000000000067941 */ /* 0x000fea0003800200 */
.L_x_28575:
        /* <DEDUP_REMOVED lines=26> */
.L_x_28615:
[----:B------:R-:W2:Y:S02]  /*2420*/  LDG.E.U8 R4, desc[UR36][R4.64] ;  /* 0x0000002404047981 */ /* 0x000ea4000c1e1100 */
[----:B--2---:R-:W-:-:S04]  /*2430*/  I2FP.F32.U32 R0, R4 ;  /* 0x0000000400007245 */ /* 0x004fc80000201000 */
[----:B------:R-:W-:-:S04]  /*2440*/  F2FP.F16.F32.PACK_AB R0, RZ, R0 ;  /* 0x00000000ff00723e */ /* 0x000fc800000000ff */
[----:B------:R-:W-:Y:S01]  /*2450*/  PRMT R24, R0, 0x7610, R24 ;  /* 0x0000761000187816 */ /* 0x000fe20000000018 */
[----:B------:R-:W-:Y:S06]  /*2460*/  BRA `(.L_x_28617) ;  /* 0x0000000c00b87947 */ /* 0x000fec0003800000 */
.L_x_28614:
        /* <DEDUP_REMOVED lines=11> */
.L_x_28619:
[----:B------:R-:W2:Y:S02]  /*2520*/  LDG.E R4, desc[UR36][R4.64] ;  /* 0x0000002404047981 */ /* 0x000ea4000c1e1900 */
[----:B--2---:R-:W-:-:S04]  /*2530*/  I2FP.F32.S32 R0, R4 ;  /* 0x0000000400007245 */ /* 0x004fc80000201400 */
[----:B------:R-:W-:-:S04]  /*2540*/  F2FP.F16.F32.PACK_AB R0, RZ, R0 ;  /* 0x00000000ff00723e */ /* 0x000fc800000000ff */
[----:B------:R-:W-:Y:S01]  /*2550*/  PRMT R24, R0, 0x7610, R24 ;  /* 0x0000761000187816 */ /* 0x000fe20000000018 */
[----:B------:R-:W-:Y:S06]  /*2560*/  BRA `(.L_x_28617) ;  /* 0x0000000c00787947 */ /* 0x000fec0003800000 */
.L_x_28618:
[----:B------:R-:W2:Y:S02]  /*2570*/  LDG.E.U16 R4, desc[UR36][R4.64] ;  /* 0x0000002404047981 */ /* 0x000ea4000c1e1500 */
[----:B--2---:R-:W0:Y:S02]  /*2580*/  I2F.S16 R0, R4 ;  /* 0x0000000400007306 */ /* 0x004e240000101400 */
[----:B0-----:R-:W-:-:S04]  /*2590*/  F2FP.F16.F32.PACK_AB R0, RZ, R0 ;  /* 0x00000000ff00723e */ /* 0x001fc800000000ff */
[----:B------:R-:W-:Y:S01]  /*25a0*/  PRMT R24, R0, 0x7610, R24 ;  /* 0x0000761000187816 */ /* 0x000fe20000000018 */
[----:B------:R-:W-:Y:S06]  /*25b0*/  BRA `(.L_x_28617) ;  /* 0x0000000c00647947 */ /* 0x000fec0003800000 */
.L_x_28613:
        /* <DEDUP_REMOVED lines=9> */
.L_x_28621:
[----:B------:R0:W5:Y:S01]  /*2650*/  LDG.E.U16 R24, desc[UR36][R4.64] ;  /* 0x0000002404187981 */ /* 0x000162000c1e1500 */
[----:B------:R-:W-:Y:S05]  /*2660*/  BRA `(.L_x_28617) ;  /* 0x0000000c00387947 */ /* 0x000fea0003800000 */
.L_x_28620:
        /* <DEDUP_REMOVED lines=9> */
.L_x_28623:
[----:B------:R1:W5:Y:S01]  /*2700*/  LDG.E.U16 R24, desc[UR36][R4.64] ;  /* 0x0000002404187981 */ /* 0x000362000c1e1500 */
[----:B------:R-:W-:Y:S05]  /*2710*/  BRA `(.L_x_28617) ;  /* 0x0000000c000c7947 */ /* 0x000fea0003800000 */
.L_x_28622:
        /* <DEDUP_REMOVED lines=9> */
.L_x_28612:
        /* <DEDUP_REMOVED lines=14> */
.L_x_28626:
        /* <DEDUP_REMOVED lines=9> */
.L_x_28625:
        /* <DEDUP_REMOVED lines=27> */
.L_x_28628:
        /* <DEDUP_REMOVED lines=15> */
.L_x_28627:
[----:B------:R-:W2:Y:S02]  /*2bc0*/  LDG.E.U16 R0, desc[UR36][R4.64] ;  /* 0x0000002404007981 */ /* 0x000ea4000c1e1500 */
[----:B--2---:R-:W-:-:S05]  /*2bd0*/  IMAD.U32 R0, R0, 0x10000, RZ ;  /* 0x0001000000007824 */ /* 0x004fca00078e00ff */
[----:B------:R-:W-:-:S04]  /*2be0*/  F2FP.F16.F32.PACK_AB R0, RZ, R0 ;  /* 0x00000000ff00723e */ /* 0x000fc800000000ff */
[----:B------:R-:W-:Y:S01]  /*2bf0*/  PRMT R24, R0, 0x7610, R24 ;  /* 0x0000761000187816 */ /* 0x000fe20000000018 */
[----:B------:R-:W-:Y:S06]  /*2c00*/  BRA `(.L_x_28617) ;  /* 0x0000000400d07947 */ /* 0x000fec0003800000 */
.L_x_28624:
        /* <DEDUP_REMOVED lines=13> */
.L_x_28631:
        /* <DEDUP_REMOVED lines=21> */
.L_x_28635:
[----:B------:R-:W-:Y:S05]  /*2e30*/  BSYNC.RECONVERGENT B1 ;  /* 0x0000000000017941 */ /* 0x000fea0003800200 */
.L_x_28634:
[----:B------:R-:W-:Y:S01]  /*2e40*/  IMAD.SHL.U32 R0, R0, 0x100000, RZ ;  /* 0x0010000000007824 */ /* 0x000fe200078e00ff */
[----:B------:R-:W-:-:S04]  /*2e50*/  LEA R3, R3, 0x3b800000, 0x17 ;  /* 0x3b80000003037811 */ /* 0x000fc800078eb8ff */
[----:B------:R-:W-:-:S07]  /*2e60*/  LOP3.LUT R0, R3, R0, R7, 0xfe, !PT ;  /* 0x0000000003007212 */ /* 0x000fce00078efe07 */
.L_x_28633:
[----:B------:R-:W-:Y:S05]  /*2e70*/  BSYNC.RECONVERGENT B0 ;  /* 0x0000000000007941 */ /* 0x000fea0003800200 */
.L_x_28632:
[----:B------:R-:W-:-:S04]  /*2e80*/  F2FP.F16.F32.PACK_AB R0, RZ, R0 ;  /* 0x00000000ff00723e */ /* 0x000fc800000000ff */
[----:B------:R-:W-:Y:S01]  /*2e90*/  PRMT R24, R0, 0x7610, R24 ;  /* 0x0000761000187816 */ /* 0x000fe20000000018 */
[----:B------:R-:W-:Y:S06]  /*2ea0*/  BRA `(.L_x_28617) ;  /* 0x0000000400287947 */ /* 0x000fec0003800000 */
.L_x_28630:
        /* <DEDUP_REMOVED lines=21> */
.L_x_28639:
[----:B------:R-:W-:Y:S05]  /*3000*/  BSYNC.RECONVERGENT B1 ;  /* 0x0000000000017941 */ /* 0x000fea0003800200 */
.L_x_28638:
[----:B------:R-:W-:Y:S01]  /*3010*/  IMAD.SHL.U32 R0, R0, 0x200000, RZ ;  /* 0x0020000000007824 */ /* 0x000fe200078e00ff */
[----:B------:R-:W-:-:S04]  /*3020*/  LEA R3, R3, 0x37800000, 0x17 ;  /* 0x3780000003037811 */ /* 0x000fc800078eb8ff */
[----:B------:R-:W-:-:S07]  /*3030*/  LOP3.LUT R0, R3, R0, R7, 0xfe, !PT ;  /* 0x0000000003007212 */ /* 0x000fce00078efe07 */
.L_x_28637:
[----:B------:R-:W-:Y:S05]  /*3040*/  BSYNC.RECONVERGENT B0 ;  /* 0x0000000000007941 */ /* 0x000fea0003800200 */
.L_x_28636:
[----:B------:R-:W-:-:S04]  /*3050*/  F2FP.F16.F32.PACK_AB R0, RZ, R0 ;  /* 0x00000000ff00723e */ /* 0x000fc800000000ff */
[----:B------:R-:W-:Y:S01]  /*3060*/  PRMT R24, R0, 0x7610, R24 ;  /* 0x0000761000187816 */ /* 0x000fe20000000018 */
[----:B------:R-:W-:Y:S06]  /*3070*/  BRA `(.L_x_28617) ;  /* 0x0000000000b47947 */ /* 0x000fec0003800000 */
.L_x_28629:
        /* <DEDUP_REMOVED lines=14> */
.L_x_28643:
[----:B------:R-:W-:Y:S05]  /*3160*/  BSYNC.RECONVERGENT B0 ;  /* 0x0000000000007941 */ /* 0x000fea0003800200 */
.L_x_28642:
[----:B------:R-:W-:-:S04]  /*3170*/  F2FP.F16.F32.PACK_AB R0, RZ, R0 ;  /* 0x00000000ff00723e */ /* 0x000fc800000000ff */
[----:B------:R-:W-:Y:S01]  /*3180*/  PRMT R24, R0, 0x7610, R24 ;  /* 0x0000761000187816 */ /* 0x000fe20000000018 */
[----:B------:R-:W-:Y:S06]  /*3190*/  BRA `(.L_x_28617) ;  /* 0x00000000006c7947 */ /* 0x000fec0003800000 */
.L_x_28616:
        /* <DEDUP_REMOVED lines=16> */
.L_x_28644:
[----:B------:R-:W-:Y:S01]  /*32a0*/  PRMT R24, RZ, 0x7610, R24 ;  /* 0x00007610ff187816 */ /* 0x000fe20000000018 */
[----:B------:R-:W-:Y:S06]  /*32b0*/  BRA `(.L_x_28617) ;  /* 0x0000000000247947 */ /* 0x000fec0003800000 */
.L_x_28641:
[----:B------:R-:W2:Y:S02]  /*32c0*/  LDG.E.64 R4, desc[UR36][R4.64] ;  /* 0x0000002404047981 */ /* 0x000ea4000c1e1b00 */
[----:B--2---:R-:W0:Y:S02]  /*32d0*/  I2F.U64 R0, R4 ;  /* 0x0000000400007312 */ /* 0x004e240000301000 */
[----:B0-----:R-:W-:-:S04]  /*32e0*/  F2FP.F16.F32.PACK_AB R0, RZ, R0 ;  /* 0x00000000ff00723e */ /* 0x001fc800000000ff */
[----:B------:R-:W-:Y:S01]  /*32f0*/  PRMT R24, R0, 0x7610, R24 ;  /* 0x0000761000187816 */ /* 0x000fe20000000018 */
[----:B------:R-:W-:Y:S06]  /*3300*/  BRA `(.L_x_28617) ;  /* 0x0000000000107947 */ /* 0x000fec0003800000 */
.L_x_28640:
[----:B------:R-:W2:Y:S02]  /*3310*/  LDG.E R4, desc[UR36][R4.64] ;  /* 0x0000002404047981 */ /* 0x000ea4000c1e1900 */
[----:B--2---:R-:W-:-:S04]  /*3320*/  I2FP.F32.U32 R0, R4 ;  /* 0x0000000400007245 */ /* 0x004fc80000201000 */
[----:B------:R-:W-:-:S04]  /*3330*/  F2FP.F16.F32.PACK_AB R0, RZ, R0 ;  /* 0x00000000ff00723e */ /* 0x000fc800000000ff */
[----:B------:R-:W-:-:S07]  /*3340*/  PRMT R24, R0, 0x7610, R24 ;  /* 0x0000761000187816 */ /* 0x000fce0000000018 */
.L_x_28617:
[----:B------:R-:W-:-:S07]  /*3350*/  VIADD R23, R23, 0x80 ;  /* 0x0000008017177836 */ /* 0x000fce0000000000 */
.L_x_28611:
[----:B------:R-:W-:Y:S05]  /*3360*/  BSYNC.RECONVERGENT B6 ;  /* 0x0000000000067941 */ /* 0x000fea0003800200 */
.L_x_28610:
        /* <DEDUP_REMOVED lines=25> */
.L_x_28650:
[----:B------:R-:W2:Y:S02]  /*3500*/  LDG.E.U8 R4, desc[UR36][R4.64] ;  /* 0x0000002404047981 */ /* 0x000ea4000c1e1100 */
[----:B--2---:R-:W-:-:S04]  /*3510*/  I2FP.F32.U32 R0, R4 ;  /* 0x0000000400007245 */ /* 0x004fc80000201000 */
[----:B------:R-:W-:Y:S01]  /*3520*/  F2FP.F16.F32.PACK_AB R0, RZ, R0 ;  /* 0x00000000ff00723e */ /* 0x000fe200000000ff */
[----:B------:R-:W-:Y:S06]  /*3530*/  BRA `(.L_x_28646) ;  /* 0x0000000c00807947 */ /* 0x000fec0003800000 */
.L_x_28649:
        /* <DEDUP_REMOVED lines=10> */
.L_x_28653:
[----:B------:R-:W2:Y:S02]  /*35e0*/  LDG.E R4, desc[UR36][R4.64] ;  /* 0x0000002404047981 */ /* 0x000ea4000c1e1900 */
[----:B--2---:R-:W-:-:S04]  /*35f0*/  I2FP.F32.S32 R0, R4 ;  /* 0x0000000400007245 */ /* 0x004fc80000201400 */
[----:B------:R-:W-:Y:S01]  /*3600*/  F2FP.F16.F32.PACK_AB R0, RZ, R0 ;  /* 0x00000000ff00723e */ /* 0x000fe200000000ff */
[----:B------:R-:W-:Y:S06]  /*3610*/  BRA `(.L_x_28646) ;  /* 0x0000000c00487947 */ /* 0x000fec0003800000 */
.L_x_28652:
[----:B------:R-:W2:Y:S02]  /*3620*/  LDG.E.U16 R4, desc[UR36][R4.64] ;  /* 0x0000002404047981 */ /* 0x000ea4000c1e1500 */
[----:B--2---:R-:W0:Y:S02]  /*3630*/  I2F.S16 R0, R4 ;  /* 0x0000000400007306 */ /* 0x004e240000101400 */
[----:B0-----:R-:W-:Y:S01]  /*3640*/  F2FP.F16.F32.PACK_AB R0, RZ, R0 ;  /* 0x00000000ff00723e */ /* 0x001fe200000000ff */
[----:B------:R-:W-:Y:S06]  /*3650*/  BRA `(.L_x_28646) ;  /* 0x0000000c00387947 */ /* 0x000fec0003800000 */
.L_x_28648:
        /* <DEDUP_REMOVED lines=9> */
.L_x_28655:
[----:B------:R2:W5:Y:S01]  /*36f0*/  LDG.E.U16 R0, desc[UR36][R4.64] ;  /* 0x0000002404007981 */ /* 0x000562000c1e1500 */
[----:B------:R-:W-:Y:S05]  /*3700*/  BRA `(.L_x_28646) ;  /* 0x0000000c000c7947 */ /* 0x000fea0003800000 */
.L_x_28654:
        /* <DEDUP_REMOVED lines=9> */
.L_x_28657:
[----:B------:R3:W5:Y:S01]  /*37a0*/  LDG.E.U16 R0, desc[UR36][R4.64] ;  /* 0x0000002404007981 */ /* 0x000762000c1e1500 */
[----:B------:R-:W-:Y:S05]  /*37b0*/  BRA `(.L_x_28646) ;  /* 0x0000000800e07947 */ /* 0x000fea0003800000 */
.L_x_28656:
        /* <DEDUP_REMOVED lines=8> */
.L_x_28647:
        /* <DEDUP_REMOVED lines=13> */
.L_x_28660:
        /* <DEDUP_REMOVED lines=8> */
.L_x_28659:
        /* <DEDUP_REMOVED lines=27> */
.L_x_28662:
        /* <DEDUP_REMOVED lines=14> */
.L_x_28661:
[----:B------:R-:W2:Y:S02]  /*3c20*/  LDG.E.U16 R0, desc[UR36][R4.64] ;  /* 0x0000002404007981 */ /* 0x000ea4000c1e1500 */
[----:B--2---:R-:W-:-:S05]  /*3c30*/  IMAD.U32 R0, R0, 0x10000, RZ ;  /* 0x0001000000007824 */ /* 0x004fca00078e00ff */
[----:B------:R-:W-:Y:S01]  /*3c40*/  F2FP.F16.F32.PACK_AB R0, RZ, R0 ;  /* 0x00000000ff00723e */ /* 0x000fe200000000ff */
[----:B------:R-:W-:Y:S06]  /*3c50*/  BRA `(.L_x_28646) ;  /* 0x0000000400b87947 */ /* 0x000fec0003800000 */
.L_x_28658:
        /* <DEDUP_REMOVED lines=12> */
.L_x_28665:
        /* <DEDUP_REMOVED lines=21> */
.L_x_28669:
[----:B------:R-:W-:Y:S05]  /*3e70*/  BSYNC.RECONVERGENT B1 ;  /* 0x0000000000017941 */ /* 0x000fea0003800200 */
.L_x_28668:
[----:B------:R-:W-:Y:S01]  /*3e80*/  IMAD.SHL.U32 R0, R0, 0x100000, RZ ;  /* 0x0010000000007824 */ /* 0x000fe200078e00ff */
[----:B------:R-:W-:-:S04]  /*3e90*/  LEA R3, R3, 0x3b800000, 0x17 ;  /* 0x3b80000003037811 */ /* 0x000fc800078eb8ff */
[----:B------:R-:W-:-:S07]  /*3ea0*/  LOP3.LUT R0, R3, R0, R7, 0xfe, !PT ;  /* 0x0000000003007212 */ /* 0x000fce00078efe07 */
.L_x_28667:
[----:B------:R-:W-:Y:S05]  /*3eb0*/  BSYNC.RECONVERGENT B0 ;  /* 0x0000000000007941 */ /* 0x000fea0003800200 */
.L_x_28666:
[----:B------:R-:W-:Y:S01]  /*3ec0*/  F2FP.F16.F32.PACK_AB R0, RZ, R0 ;  /* 0x00000000ff00723e */ /* 0x000fe200000000ff */
[----:B------:R-:W-:Y:S06]  /*3ed0*/  BRA `(.L_x_28646) ;  /* 0x0000000400187947 */ /* 0x000fec0003800000 */
.L_x_28664:
        /* <DEDUP_REMOVED lines=21> */
.L_x_28673:
[----:B------:R-:W-:Y:S05]  /*4030*/  BSYNC.RECONVERGENT B1 ;  /* 0x0000000000017941 */ /* 0x000fea0003800200 */
.L_x_28672:
[----:B------:R-:W-:Y:S01]  /*4040*/  IMAD.SHL.U32 R0, R0, 0x200000, RZ ;  /* 0x0020000000007824 */ /* 0x000fe200078e00ff */
[----:B------:R-:W-:-:S04]  /*4050*/  LEA R3, R3, 0x37800000, 0x17 ;  /* 0x3780000003037811 */ /* 0x000fc800078eb8ff */
[----:B------:R-:W-:-:S07]  /*4060*/  LOP3.LUT R0, R3, R0, R7, 0xfe, !PT ;  /* 0x0000000003007212 */ /* 0x000fce00078efe07 */
.L_x_28671:
[----:B------:R-:W-:Y:S05]  /*4070*/  BSYNC.RECONVERGENT B0 ;  /* 0x0000000000007941 */ /* 0x000fea0003800200 */
.L_x_28670:
[----:B------:R-:W-:Y:S01]  /*4080*/  F2FP.F16.F32.PACK_AB R0, RZ, R0 ;  /* 0x00000000ff00723e */ /* 0x000fe200000000ff */
[----:B------:R-:W-:Y:S06]  /*4090*/  BRA `(.L_x_28646) ;  /* 0x0000000000a87947 */ /* 0x000fec0003800000 */
.L_x_28663:
        /* <DEDUP_REMOVED lines=14> */
.L_x_28677:
[----:B------:R-:W-:Y:S05]  /*4180*/  BSYNC.RECONVERGENT B0 ;  /* 0x0000000000007941 */ /* 0x000fea0003800200 */
.L_x_28676:
[----:B------:R-:W-:Y:S01]  /*4190*/  F2FP.F16.F32.PACK_AB R0, RZ, R0 ;  /* 0x00000000ff00723e */ /* 0x000fe200000000ff */
[----:B------:R-:W-:Y:S06]  /*41a0*/  BRA `(.L_x_28646) ;  /* 0x0000000000647947 */ /* 0x000fec0003800000 */
.L_x_28651:
        /* <DEDUP_REMOVED lines=16> */
.L_x_28678:
[----:B------:R-:W-:Y:S01]  /*42b0*/  PRMT R0, RZ, 0x7610, R0 ;  /* 0x00007610ff007816 */ /* 0x000fe20000000000 */
[----:B------:R-:W-:Y:S06]  /*42c0*/  BRA `(.L_x_28646) ;  /* 0x00000000001c7947 */ /* 0x000fec0003800000 */
.L_x_28675:
[----:B------:R-:W2:Y:S02]  /*42d0*/  LDG.E.64 R4, desc[UR36][R4.64] ;  /* 0x0000002404047981 */ /* 0x000ea4000c1e1b00 */
[----:B--2---:R-:W0:Y:S02]  /*42e0*/  I2F.U64 R0, R4 ;  /* 0x0000000400007312 */ /* 0x004e240000301000 */
[----:B0-----:R-:W-:Y:S01]  /*42f0*/  F2FP.F16.F32.PACK_AB R0, RZ, R0 ;  /* 0x00000000ff00723e */ /* 0x001fe200000000ff */
[----:B------:R-:W-:Y:S06]  /*4300*/  BRA `(.L_x_28646) ;  /* 0x00000000000c7947 */ /* 0x000fec0003800000 */
.L_x_28674:
[----:B------:R-:W2:Y:S02]  /*4310*/  LDG.E R4, desc[UR36][R4.64] ;  /* 0x0000002404047981 */ /* 0x000ea4000c1e1900 */
[----:B--2---:R-:W-:-:S04]  /*4320*/  I2FP.F32.U32 R0, R4 ;  /* 0x0000000400007245 */ /* 0x004fc80000201000 */
[----:B------:R-:W-:-:S07]  /*4330*/  F2FP.F16.F32.PACK_AB R0, RZ, R0 ;  /* 0x00000000ff00723e */ /* 0x000fce00000000ff */
.L_x_28646:
[----:B------:R-:W-:Y:S05]  /*4340*/  BSYNC.RECONVERGENT B6 ;  /* 0x0000000000067941 */ /* 0x000fea0003800200 */
.L_x_28645:
        /* <DEDUP_REMOVED lines=20> */
.L_x_28680:
[----:B------:R-:W-:Y:S05]  /*4490*/  BSYNC.RECONVERGENT B0 ;  /* 0x0000000000007941 */ /* 0x000fea0003800200 */
.L_x_28679:
        /* <DEDUP_REMOVED lines=9> */
[----:B------:R-:W-:-:S04]  /*4530*/  @!P3 FMNMX.FTZ R4, R5, R4, !PT ;  /* 0x000000040504b209 */ /* 0x000fc80007810000 */
[----:B------:R-:W-:-:S04]  /*4540*/  @!P3 F2FP.F16.F32.PACK_AB R4, RZ, R4 ;  /* 0x00000004ff04b23e */ /* 0x000fc800000000ff */
[----:B------:R-:W-:-:S07]  /*4550*/  @!P3 PRMT R22, R4, 0x7610, R22 ;  /* 0x000076100416b816 */ /* 0x000fce0000000016 */
.L_x_28682:
[----:B------:R-:W-:Y:S05]  /*4560*/  BSYNC.RECONVERGENT B0 ;  /* 0x0000000000007941 */ /* 0x000fea0003800200 */
.L_x_28681:
        /* <DEDUP_REMOVED lines=12> */
.L_x_28684:
[----:B------:R-:W-:Y:S05]  /*4630*/  BSYNC.RECONVERGENT B0 ;  /* 0x0000000000007941 */ /* 0x000fea0003800200 */
.L_x_28683:
        /* <DEDUP_REMOVED lines=12> */
.L_x_28686:
[----:B------:R-:W-:Y:S05]  /*4700*/  BSYNC.RECONVERGENT B0 ;  /* 0x0000000000007941 */ /* 0x000fea0003800200 */
.L_x_28685:
        /* <DEDUP_REMOVED lines=25> */
.L_x_28692:
[----:B------:R-:W-:Y:S02]  /*48a0*/  HADD2.F32 R5, -RZ, R3.H0_H0 ;  /* 0x20000003ff057230 */ /* 0x000fe40000004100 */
[----:B------:R-:W-:-:S04]  /*48b0*/  IMAD.MOV.U32 R25, RZ, RZ, R23 ;  /* 0x000000ffff197224 */ /* 0x000fc800078e0017 */
[----:B------:R-:W0:Y:S02]  /*48c0*/  F2I.S64.TRUNC R4, R5 ;  /* 0x0000000500047311 */ /* 0x000e24000020d900 */
[----:B0-----:R0:W-:Y:S01]  /*48d0*/  STG.E.U8 desc[UR36][R8.64], R4 ;  /* 0x0000000408007986 */ /* 0x0011e2000c101124 */
[----:B------:R-:W-:Y:S05]  /*48e0*/  BRA `(.L_x_28688) ;  /* 0x0000000c00c07947 */ /* 0x000fea0003800000 */
.L_x_28691:
        /* <DEDUP_REMOVED lines=11> */
.L_x_28695:
[----:B------:R-:W-:Y:S02]  /*49a0*/  HADD2.F32 R3, -RZ, R3.H0_H0 ;  /* 0x20000003ff037230 */ /* 0x000fe40000004100 */
[----:B------:R-:W-:-:S04]  /*49b0*/  IMAD.MOV.U32 R25, RZ, RZ, R23 ;  /* 0x000000ffff197224 */ /* 0x000fc800078e0017 */
[----:B------:R-:W0:Y:S02]  /*49c0*/  F2I.FTZ.TRUNC.NTZ R3, R3 ;  /* 0x0000000300037305 */ /* 0x000e24000021f100 */
[----:B0-----:R0:W-:Y:S01]  /*49d0*/  STG.E desc[UR36][R8.64], R3 ;  /* 0x0000000308007986 */ /* 0x0011e2000c101924 */
[----:B------:R-:W-:Y:S05]  /*49e0*/  BRA `(.L_x_28688) ;  /* 0x0000000c00807947 */ /* 0x000fea0003800000 */
.L_x_28694:
[----:B------:R-:W-:Y:S02]  /*49f0*/  HADD2.F32 R3, -RZ, R3.H0_H0 ;  /* 0x20000003ff037230 */ /* 0x000fe40000004100 */
[----:B------:R-:W-:-:S04]  /*4a00*/  IMAD.MOV.U32 R25, RZ, RZ, R23 ;  /* 0x000000ffff197224 */ /* 0x000fc800078e0017 */
[----:B------:R-:W0:Y:S02]  /*4a10*/  F2I.FTZ.TRUNC.NTZ R3, R3 ;  /* 0x0000000300037305 */ /* 0x000e24000021f100 */
[----:B0-----:R0:W-:Y:S01]  /*4a20*/  STG.E.U16 desc[UR36][R8.64], R3 ;  /* 0x0000000308007986 */ /* 0x0011e2000c101524 */
[----:B------:R-:W-:Y:S05]  /*4a30*/  BRA `(.L_x_28688) ;  /* 0x0000000c006c7947 */ /* 0x000fea0003800000 */
.L_x_28690:
        /* <DEDUP_REMOVED lines=10> */
.L_x_28697:
[----:B------:R0:W-:Y:S01]  /*4ae0*/  STG.E.U16 desc[UR36][R8.64], R3 ;  /* 0x0000000308007986 */ /* 0x0001e2000c101524 */
[----:B------:R-:W-:Y:S01]  /*4af0*/  IMAD.MOV.U32 R25, RZ, RZ, R23 ;  /* 0x000000ffff197224 */ /* 0x000fe200078e0017 */
[----:B------:R-:W-:Y:S06]  /*4b00*/  BRA `(.L_x_28688) ;  /* 0x0000000c00387947 */ /* 0x000fec0003800000 */
.L_x_28696:
        /* <DEDUP_REMOVED lines=11> */
.L_x_28699:
[----:B------:R-:W-:Y:S02]  /*4bc0*/  HADD2.F32 R0, -RZ, R3.H0_H0 ;  /* 0x20000003ff007230 */ /* 0x000fe40000004100 */
[----:B------:R-:W-:-:S03]  /*4bd0*/  IMAD.MOV.U32 R25, RZ, RZ, R23 ;  /* 0x000000ffff197224 */ /* 0x000fc600078e0017 */
[----:B------:R-:W-:-:S04]  /*4be0*/  F2FP.F16.F32.PACK_AB R0, RZ, R0 ;  /* 0x00000000ff00723e */ /* 0x000fc800000000ff */
[----:B------:R-:W-:-:S05]  /*4bf0*/  PRMT R0, R0, 0x5410, RZ ;  /* 0x0000541000007816 */ /* 0x000fca00000000ff */
[----:B------:R0:W-:Y:S01]  /*4c00*/  STG.E desc[UR36][R8.64], R0 ;  /* 0x0000000008007986 */ /* 0x0001e2000c101924 */
[----:B------:R-:W-:Y:S05]  /*4c10*/  BRA `(.L_x_28688) ;  /* 0x0000000800f47947 */ /* 0x000fea0003800000 */
.L_x_28698:
[----:B------:R-:W-:Y:S02]  /*4c20*/  HADD2.F32 R4, -RZ, R3.H0_H0 ;  /* 0x20000003ff047230 */ /* 0x000fe40000004100 */
[----:B------:R-:W-:-:S03]  /*4c30*/  IMAD.MOV.U32 R25, RZ, RZ, R23 ;  /* 0x000000ffff197224 */ /* 0x000fc600078e0017 */
[----:B------:R-:W-:-:S06]  /*4c40*/  FMUL.FTZ R4, R4, 1 ;  /* 0x3f80000004047820 */ /* 0x000fcc0000410000 */
[----:B------:R-:W0:Y:S02]  /*4c50*/  F2F.F64.F32 R4, R4 ;  /* 0x0000000400047310 */ /* 0x000e240000201800 */
[----:B0-----:R0:W-:Y:S01]  /*4c60*/  STG.E.64 desc[UR36][R8.64], R4 ;  /* 0x0000000408007986 */ /* 0x0011e2000c101b24 */
[----:B------:R-:W-:Y:S05]  /*4c70*/  BRA `(.L_x_28688) ;  /* 0x0000000800dc7947 */ /* 0x000fea0003800000 */
.L_x_28689:
        /* <DEDUP_REMOVED lines=14> */
.L_x_28702:
[----:B------:R-:W-:Y:S01]  /*4d60*/  HADD2.F32 R3, -RZ, R3.H0_H0 ;  /* 0x20000003ff037230 */ /* 0x000fe20000004100 */
[----:B------:R-:W-:Y:S01]  /*4d70*/  CS2R R6, SRZ ;  /* 0x0000000000067805 */ /* 0x000fe2000001ff00 */
[----:B------:R-:W-:-:S03]  /*4d80*/  IMAD.MOV.U32 R25, RZ, RZ, R23 ;  /* 0x000000ffff197224 */ /* 0x000fc600078e0017 */
[----:B------:R-:W-:-:S04]  /*4d90*/  FMUL.FTZ R3, R3, 1 ;  /* 0x3f80000003037820 */ /* 0x000fc80000410000 */
[----:B------:R-:W0:Y:S02]  /*4da0*/  F2F.F64.F32 R4, R3 ;  /* 0x0000000300047310 */ /* 0x000e240000201800 */
[----:B0-----:R3:W-:Y:S01]  /*4db0*/  STG.E.128 desc[UR36][R8.64], R4 ;  /* 0x0000000408007986 */ /* 0x0017e2000c101d24 */
[----:B------:R-:W-:Y:S05]  /*4dc0*/  BRA `(.L_x_28688) ;  /* 0x0000000800887947 */ /* 0x000fea0003800000 */
.L_x_28701:
        /* <DEDUP_REMOVED lines=19> */
.L_x_28706:
[----:B------:R-:W-:Y:S05]  /*4f00*/  BSYNC.RECONVERGENT B0 ;  /* 0x0000000000007941 */ /* 0x000fea0003800200 */
.L_x_28705:
[----:B------:R-:W-:Y:S01]  /*4f10*/  LOP3.LUT R5, R0, 0x80, R5, 0xf8, !PT ;  /* 0x0000008000057812 */ /* 0x000fe200078ef805 */
[----:B------:R-:W-:-:S04]  /*4f20*/  IMAD.MOV.U32 R25, RZ, RZ, R23 ;  /* 0x000000ffff197224 */ /* 0x000fc800078e0017 */
[----:B------:R2:W-:Y:S01]  /*4f30*/  STG.E.U8 desc[UR36][R8.64], R5 ;  /* 0x0000000508007986 */ /* 0x0005e2000c101124 */
[----:B------:R-:W-:Y:S05]  /*4f40*/  BRA `(.L_x_28688) ;  /* 0x0000000800287947 */ /* 0x000fea0003800000 */
.L_x_28704:
        /* <DEDUP_REMOVED lines=15> */
.L_x_28708:
[----:B------:R-:W-:Y:S05]  /*5040*/  BSYNC.RECONVERGENT B0 ;  /* 0x0000000000007941 */ /* 0x000fea0003800200 */
.L_x_28707:
[----:B------:R-:W-:Y:S01]  /*5050*/  LOP3.LUT R5, R0, 0x80, R5, 0xf8, !PT ;  /* 0x0000008000057812 */ /* 0x000fe200078ef805 */
[----:B------:R-:W-:-:S04]  /*5060*/  IMAD.MOV.U32 R25, RZ, RZ, R23 ;  /* 0x000000ffff197224 */ /* 0x000fc800078e0017 */
[----:B------:R1:W-:Y:S01]  /*5070*/  STG.E.U8 desc[UR36][R8.64], R5 ;  /* 0x0000000508007986 */ /* 0x0003e2000c101124 */
[----:B------:R-:W-:Y:S05]  /*5080*/  BRA `(.L_x_28688) ;  /* 0x0000000400d87947 */ /* 0x000fea0003800000 */
.L_x_28703:
[----:B------:R-:W-:Y:S02]  /*5090*/  HADD2.F32 R0, -RZ, R3.H0_H0 ;  /* 0x20000003ff007230 */ /* 0x000fe40000004100 */
[----:B------:R-:W-:-:S03]  /*50a0*/  IMAD.MOV.U32 R25, RZ, RZ, R23 ;  /* 0x000000ffff197224 */ /* 0x000fc600078e0017 */
[----:B------:R-:W-:-:S05]  /*50b0*/  F2FP.BF16.F32.PACK_AB R0, RZ, R0 ;  /* 0x00000000ff00723e */ /* 0x000fca00000010ff */
[----:B------:R0:W-:Y:S01]  /*50c0*/  STG.E.U16 desc[UR36][R8.64], R0 ;  /* 0x0000000008007986 */ /* 0x0001e2000c101524 */
[----:B------:R-:W-:Y:S05]  /*50d0*/  BRA `(.L_x_28688) ;  /* 0x0000000400c47947 */ /* 0x000fea0003800000 */
.L_x_28700:
        /* <DEDUP_REMOVED lines=13> */
.L_x_28711:
        /* <DEDUP_REMOVED lines=13> */
.L_x_28714:
[----:B------:R-:W-:-:S04]  /*5280*/  SHF.R.U32.HI R0, RZ, 0x14, R3 ;  /* 0x00000014ff007819 */ /* 0x000fc80000011603 */
[----:B------:R-:W-:-:S04]  /*5290*/  LOP3.LUT R0, R0, 0x1, RZ, 0xc0, !PT ;  /* 0x0000000100007812 */ /* 0x000fc800078ec0ff */
[----:B------:R-:W-:-:S04]  /*52a0*/  IADD3 R0, PT, PT, R3, 0x487ffff, R0 ;  /* 0x0487ffff03007810 */ /* 0x000fc80007ffe000 */
[----:B------:R-:W-:-:S04]  /*52b0*/  SHF.R.U32.HI R0, RZ, 0x14, R0 ;  /* 0x00000014ff007819 */ /* 0x000fc80000011600 */
[----:B------:R-:W-:-:S07]  /*52c0*/  LOP3.LUT R0, R0, 0xff, RZ, 0xc0, !PT ;  /* 0x000000ff00007812 */ /* 0x000fce00078ec0ff */
.L_x_28715:
[----:B------:R-:W-:-:S04]  /*52d0*/  SHF.R.U32.HI R3, RZ, 0x18, R3 ;  /* 0x00000018ff037819 */ /* 0x000fc80000011603 */
[----:B------:R-:W-:-:S04]  /*52e0*/  LOP3.LUT R0, R0, 0x80, R3, 0xf8, !PT ;  /* 0x0000008000007812 */ /* 0x000fc800078ef803 */
[----:B------:R-:W-:-:S07]  /*52f0*/  PRMT R4, R0, 0x7610, R4 ;  /* 0x0000761000047816 */ /* 0x000fce0000000004 */
.L_x_28713:
[----:B------:R-:W-:Y:S05]  /*5300*/  BSYNC.RECONVERGENT B0 ;  /* 0x0000000000007941 */ /* 0x000fea0003800200 */
.L_x_28712:
[----:B------:R0:W-:Y:S01]  /*5310*/  STG.E.U8 desc[UR36][R8.64], R4 ;  /* 0x0000000408007986 */ /* 0x0001e2000c101124 */
[----:B------:R-:W-:Y:S01]  /*5320*/  IMAD.MOV.U32 R25, RZ, RZ, R23 ;  /* 0x000000ffff197224 */ /* 0x000fe200078e0017 */
[----:B------:R-:W-:Y:S06]  /*5330*/  BRA `(.L_x_28688) ;  /* 0x00000004002c7947 */ /* 0x000fec0003800000 */
.L_x_28710:
        /* <DEDUP_REMOVED lines=13> */
.L_x_28718:
[----:B------:R-:W-:-:S04]  /*5410*/  SHF.R.U32.HI R0, RZ, 0x15, R3 ;  /* 0x00000015ff007819 */ /* 0x000fc80000011603 */
[----:B------:R-:W-:-:S04]  /*5420*/  LOP3.LUT R0, R0, 0x1, RZ, 0xc0, !PT ;  /* 0x0000000100007812 */ /* 0x000fc800078ec0ff */
[----:B------:R-:W-:-:S04]  /*5430*/  IADD3 R0, PT, PT, R3, 0x88fffff, R0 ;  /* 0x088fffff03007810 */ /* 0x000fc80007ffe000 */
[----:B------:R-:W-:-:S04]  /*5440*/  SHF.R.U32.HI R0, RZ, 0x15, R0 ;  /* 0x00000015ff007819 */ /* 0x000fc80000011600 */
[----:B------:R-:W-:-:S07]  /*5450*/  LOP3.LUT R0, R0, 0xff, RZ, 0xc0, !PT ;  /* 0x000000ff00007812 */ /* 0x000fce00078ec0ff */
.L_x_28719:
[----:B------:R-:W-:-:S04]  /*5460*/  SHF.R.U32.HI R3, RZ, 0x18, R3 ;  /* 0x00000018ff037819 */ /* 0x000fc80000011603 */
[----:B------:R-:W-:-:S04]  /*5470*/  LOP3.LUT R0, R0, 0x80, R3, 0xf8, !PT ;  /* 0x0000008000007812 */ /* 0x000fc800078ef803 */
[----:B------:R-:W-:-:S07]  /*5480*/  PRMT R4, R0, 0x7610, R4 ;  /* 0x0000761000047816 */ /* 0x000fce0000000004 */
.L_x_28717:
[----:B------:R-:W-:Y:S05]  /*5490*/  BSYNC.RECONVERGENT B0 ;  /* 0x0000000000007941 */ /* 0x000fea0003800200 */
.L_x_28716:
[----:B------:R0:W-:Y:S01]  /*54a0*/  STG.E.U8 desc[UR36][R8.64], R4 ;  /* 0x0000000408007986 */ /* 0x0001e2000c101124 */
[----:B------:R-:W-:Y:S01]  /*54b0*/  IMAD.MOV.U32 R25, RZ, RZ, R23 ;  /* 0x000000ffff197224 */ /* 0x000fe200078e0017 */
[----:B------:R-:W-:Y:S06]  /*54c0*/  BRA `(.L_x_28688) ;  /* 0x0000000000c87947 */ /* 0x000fec0003800000 */
.L_x_28709:
[----:B------:R-:W-:-:S13]  /*54d0*/  ISETP.NE.AND P0, PT, R0, 0x1c, PT ;  /* 0x0000001c0000780c */ /* 0x000fda0003f05270 */
[----:B------:R-:W-:Y:S05]  /*54e0*/  @!P0 BRA `(.L_x_28720) ;  /* 0x0000000000b08947 */ /* 0x000fea0003800000 */
[----:B------:R-:W-:-:S13]  /*54f0*/  ISETP.NE.AND P0, PT, R0, 0x1d, PT ;  /* 0x0000001d0000780c */ /* 0x000fda0003f05270 */
[----:B------:R-:W-:Y:S05]  /*5500*/  @!P0 BRA `(.L_x_28721) ;  /* 0x0000000000948947 */ /* 0x000fea0003800000 */
[----:B------:R-:W-:-:S13]  /*5510*/  ISETP.NE.AND P0, PT, R0, 0x2c, PT ;  /* 0x0000002c0000780c */ /* 0x000fda0003f05270 */
[----:B------:R-:W-:Y:S05]  /*5520*/  @!P0 BRA `(.L_x_28722) ;  /* 0x0000000000488947 */ /* 0x000fea0003800000 */
.L_x_28693:
        /* <DEDUP_REMOVED lines=16> */
.L_x_28723:
[----:B------:R-:W-:Y:S01]  /*5630*/  IMAD.MOV.U32 R25, RZ, RZ, R23 ;  /* 0x000000ffff197224 */ /* 0x000fe200078e0017 */
[----:B------:R-:W-:Y:S06]  /*5640*/  BRA `(.L_x_28688) ;  /* 0x0000000000687947 */ /* 0x000fec0003800000 */
.L_x_28722:
        /* <DEDUP_REMOVED lines=17> */
.L_x_28721:
[----:B------:R-:W-:Y:S02]  /*5760*/  HADD2.F32 R4, -RZ, R3.H0_H0 ;  /* 0x20000003ff047230 */ /* 0x000fe40000004100 */
[----:B------:R-:W-:-:S04]  /*5770*/  IMAD.MOV.U32 R25, RZ, RZ, R23 ;  /* 0x000000ffff197224 */ /* 0x000fc800078e0017 */
[----:B------:R-:W0:Y:S02]  /*5780*/  F2I.U64.TRUNC R4, R4 ;  /* 0x0000000400047311 */ /* 0x000e24000020d800 */
[----:B0-----:R0:W-:Y:S01]  /*5790*/  STG.E.64 desc[UR36][R8.64], R4 ;  /* 0x0000000408007986 */ /* 0x0011e2000c101b24 */
[----:B------:R-:W-:Y:S05]  /*57a0*/  BRA `(.L_x_28688) ;  /* 0x0000000000107947 */ /* 0x000fea0003800000 */
.L_x_28720:
[----:B------:R-:W-:Y:S02]  /*57b0*/  HADD2.F32 R3, -RZ, R3.H0_H0 ;  /* 0x20000003ff037230 */ /* 0x000fe40000004100 */
[----:B------:R-:W-:-:S04]  /*57c0*/  IMAD.MOV.U32 R25, RZ, RZ, R23 ;  /* 0x000000ffff197224 */ /* 0x000fc800078e0017 */
[----:B------:R-:W0:Y:S02]  /*57d0*/  F2I.FTZ.U32.TRUNC.NTZ R3, R3 ;  /* 0x0000000300037305 */ /* 0x000e24000021f000 */
[----:B0-----:R0:W-:Y:S02]  /*57e0*/  STG.E desc[UR36][R8.64], R3 ;  /* 0x0000000308007986 */ /* 0x0011e4000c101924 */
.L_x_28688:
[----:B------:R-:W-:Y:S05]  /*57f0*/  BSYNC.RECONVERGENT B6 ;  /* 0x0000000000067941 */ /* 0x000fea0003800200 */
.L_x_28687:
        /* <DEDUP_REMOVED lines=25> */
.L_x_28729:
[----:B------:R-:W-:-:S06]  /*5990*/  HADD2.F32 R5, -RZ, R22.H0_H0 ;  /* 0x20000016ff057230 */ /* 0x000fcc0000004100 */
[----:B------:R-:W0:Y:S02]  /*59a0*/  F2I.S64.TRUNC R4, R5 ;  /* 0x0000000500047311 */ /* 0x000e24000020d900 */
[----:B0-----:R0:W-:Y:S01]  /*59b0*/  STG.E.U8 desc[UR36][R8.64], R4 ;  /* 0x0000000408007986 */ /* 0x0011e2000c101124 */
[----:B------:R-:W-:Y:S05]  /*59c0*/  BRA `(.L_x_28731) ;  /* 0x0000000c006c7947 */ /* 0x000fea0003800000 */
.L_x_28728:
        /* <DEDUP_REMOVED lines=10> */
.L_x_28733:
[----:B------:R-:W-:-:S04]  /*5a70*/  HADD2.F32 R22, -RZ, R22.H0_H0 ;  /* 0x20000016ff167230 */ /* 0x000fc80000004100 */
[----:B------:R-:W0:Y:S02]  /*5a80*/  F2I.FTZ.TRUNC.NTZ R3, R22 ;  /* 0x0000001600037305 */ /* 0x000e24000021f100 */
[----:B0-----:R0:W-:Y:S01]  /*5a90*/  STG.E desc[UR36][R8.64], R3 ;  /* 0x0000000308007986 */ /* 0x0011e2000c101924 */
[----:B------:R-:W-:Y:S05]  /*5aa0*/  BRA `(.L_x_28731) ;  /* 0x0000000c00347947 */ /* 0x000fea0003800000 */
.L_x_28732:
[----:B------:R-:W-:-:S04]  /*5ab0*/  HADD2.F32 R22, -RZ, R22.H0_H0 ;  /* 0x20000016ff167230 */ /* 0x000fc80000004100 */
[----:B------:R-:W0:Y:S02]  /*5ac0*/  F2I.FTZ.TRUNC.NTZ R3, R22 ;  /* 0x0000001600037305 */ /* 0x000e24000021f100 */
[----:B0-----:R0:W-:Y:S01]  /*5ad0*/  STG.E.U16 desc[UR36][R8.64], R3 ;  /* 0x0000000308007986 */ /* 0x0011e2000c101524 */
[----:B------:R-:W-:Y:S05]  /*5ae0*/  BRA `(.L_x_28731) ;  /* 0x0000000c00247947 */ /* 0x000fea0003800000 */
.L_x_28727:
        /* <DEDUP_REMOVED lines=9> */
.L_x_28735:
[----:B------:R0:W-:Y:S01]  /*5b80*/  STG.E.U16 desc[UR36][R8.64], R22 ;  /* 0x0000001608007986 */ /* 0x0001e2000c101524 */
[----:B------:R-:W-:Y:S05]  /*5b90*/  BRA `(.L_x_28731) ;  /* 0x0000000800f87947 */ /* 0x000fea0003800000 */
.L_x_28734:
        /* <DEDUP_REMOVED lines=10> */
.L_x_28737:
[----:B------:R-:W-:-:S05]  /*5c40*/  HADD2.F32 R0, -RZ, R22.H0_H0 ;  /* 0x20000016ff007230 */ /* 0x000fca0000004100 */
[----:B------:R-:W-:-:S04]  /*5c50*/  F2FP.F16.F32.PACK_AB R0, RZ, R0 ;  /* 0x00000000ff00723e */ /* 0x000fc800000000ff */
[----:B------:R-:W-:-:S05]  /*5c60*/  PRMT R0, R0, 0x5410, RZ ;  /* 0x0000541000007816 */ /* 0x000fca00000000ff */
[----:B------:R0:W-:Y:S01]  /*5c70*/  STG.E desc[UR36][R8.64], R0 ;  /* 0x0000000008007986 */ /* 0x0001e2000c101924 */
[----:B------:R-:W-:Y:S05]  /*5c80*/  BRA `(.L_x_28731) ;  /* 0x0000000800bc7947 */ /* 0x000fea0003800000 */
.L_x_28736:
[----:B------:R-:W-:-:S05]  /*5c90*/  HADD2.F32 R4, -RZ, R22.H0_H0 ;  /* 0x20000016ff047230 */ /* 0x000fca0000004100 */
[----:B------:R-:W-:-:S06]  /*5ca0*/  FMUL.FTZ R4, R4, 1 ;  /* 0x3f80000004047820 */ /* 0x000fcc0000410000 */
[----:B------:R-:W0:Y:S02]  /*5cb0*/  F2F.F64.F32 R4, R4 ;  /* 0x0000000400047310 */ /* 0x000e240000201800 */
[----:B0-----:R0:W-:Y:S01]  /*5cc0*/  STG.E.64 desc[UR36][R8.64], R4 ;  /* 0x0000000408007986 */ /* 0x0011e2000c101b24 */
[----:B------:R-:W-:Y:S05]  /*5cd0*/  BRA `(.L_x_28731) ;  /* 0x0000000800a87947 */ /* 0x000fea0003800000 */
.L_x_28726:
        /* <DEDUP_REMOVED lines=14> */
.L_x_28741:
        /* <DEDUP_REMOVED lines=17> */
.L_x_28744:
[----:B------:R-:W-:-:S04]  /*5ed0*/  SHF.R.U32.HI R3, RZ, 0x18, R5 ;  /* 0x00000018ff037819 */ /* 0x000fc80000011605 */
[----:B------:R-:W-:-:S04]  /*5ee0*/  LOP3.LUT R0, R0, 0x80, R3, 0xf8, !PT ;  /* 0x0000008000007812 */ /* 0x000fc800078ef803 */
[----:B------:R-:W-:-:S07]  /*5ef0*/  PRMT R4, R0, 0x7610, R4 ;  /* 0x0000761000047816 */ /* 0x000fce0000000004 */
.L_x_28743:
[----:B------:R-:W-:Y:S05]  /*5f00*/  BSYNC.RECONVERGENT B0 ;  /* 0x0000000000007941 */ /* 0x000fea0003800200 */
.L_x_28742:
[----:B------:R0:W-:Y:S01]  /*5f10*/  STG.E.U8 desc[UR36][R8.64], R4 ;  /* 0x0000000408007986 */ /* 0x0001e2000c101124 */
[----:B------:R-:W-:Y:S05]  /*5f20*/  BRA `(.L_x_28731) ;  /* 0x0000000800147947 */ /* 0x000fea0003800000 */
.L_x_28740:
        /* <DEDUP_REMOVED lines=17> */
.L_x_28747:
[----:B------:R-:W-:-:S04]  /*6040*/  SHF.R.U32.HI R3, RZ, 0x18, R5 ;  /* 0x00000018ff037819 */ /* 0x000fc80000011605 */
[----:B------:R-:W-:-:S04]  /*6050*/  LOP3.LUT R0, R0, 0x80, R3, 0xf8, !PT ;  /* 0x0000008000007812 */ /* 0x000fc800078ef803 */
[----:B------:R-:W-:-:S07]  /*6060*/  PRMT R4, R0, 0x7610, R4 ;  /* 0x0000761000047816 */ /* 0x000fce0000000004 */
.L_x_28746:
[----:B------:R-:W-:Y:S05]  /*6070*/  BSYNC.RECONVERGENT B0 ;  /* 0x0000000000007941 */ /* 0x000fea0003800200 */
.L_x_28745:
[----:B------:R0:W-:Y:S01]  /*6080*/  STG.E.U8 desc[UR36][R8.64], R4 ;  /* 0x0000000408007986 */ /* 0x0001e2000c101124 */
[----:B------:R-:W-:Y:S05]  /*6090*/  BRA `(.L_x_28731) ;  /* 0x0000000400b87947 */ /* 0x000fea0003800000 */
.L_x_28739:
        /* <DEDUP_REMOVED lines=22> */
.L_x_28749:
[----:B------:R-:W-:-:S06]  /*6200*/  HADD2.F32 R4, -RZ, R22.H0_H0 ;  /* 0x20000016ff047230 */ /* 0x000fcc0000004100 */
[----:B------:R-:W0:Y:S02]  /*6210*/  F2I.U64.TRUNC R4, R4 ;  /* 0x0000000400047311 */ /* 0x000e24000020d800 */
[----:B0-----:R0:W-:Y:S01]  /*6220*/  STG.E.64 desc[UR36][R8.64], R4 ;  /* 0x0000000408007986 */ /* 0x0011e2000c101b24 */
[----:B------:R-:W-:Y:S05]  /*6230*/  BRA `(.L_x_28731) ;  /* 0x0000000400507947 */ /* 0x000fea0003800000 */
.L_x_28748:
[----:B------:R-:W-:-:S04]  /*6240*/  HADD2.F32 R22, -RZ, R22.H0_H0 ;  /* 0x20000016ff167230 */ /* 0x000fc80000004100 */
[----:B------:R-:W0:Y:S02]  /*6250*/  F2I.FTZ.U32.TRUNC.NTZ R3, R22 ;  /* 0x0000001600037305 */ /* 0x000e24000021f000 */
[----:B0-----:R0:W-:Y:S01]  /*6260*/  STG.E desc[UR36][R8.64], R3 ;  /* 0x0000000308007986 */ /* 0x0011e2000c101924 */
[----:B------:R-:W-:Y:S05]  /*6270*/  BRA `(.L_x_28731) ;  /* 0x0000000400407947 */ /* 0x000fea0003800000 */
.L_x_28738:
        /* <DEDUP_REMOVED lines=11> */
.L_x_28751:
[----:B------:R-:W-:Y:S01]  /*6330*/  HADD2.F32 R22, -RZ, R22.H0_H0 ;  /* 0x20000016ff167230 */ /* 0x000fe20000004100 */
[----:B------:R-:W-:-:S04]  /*6340*/  CS2R R6, SRZ ;  /* 0x0000000000067805 */ /* 0x000fc8000001ff00 */
[----:B------:R-:W-:-:S06]  /*6350*/  FMUL.FTZ R4, R22, 1 ;  /* 0x3f80000016047820 */ /* 0x000fcc0000410000 */
[----:B------:R-:W0:Y:S02]  /*6360*/  F2F.F64.F32 R4, R4 ;  /* 0x0000000400047310 */ /* 0x000e240000201800 */
[----:B0-----:R4:W-:Y:S01]  /*6370*/  STG.E.128 desc[UR36][R8.64], R4 ;  /* 0x0000000408007986 */ /* 0x0019e2000c101d24 */
[----:B------:R-:W-:Y:S05]  /*6380*/  BRA `(.L_x_28731) ;  /* 0x0000000000fc7947 */ /* 0x000fea0003800000 */
.L_x_28750:
[----:B------:R-:W-:-:S13]  /*6390*/  ISETP.NE.AND P0, PT, R0, 0xf, PT ;  /* 0x0000000f0000780c */ /* 0x000fda0003f05270 */
[----:B------:R-:W-:Y:S05]  /*63a0*/  @!P0 BRA `(.L_x_28752) ;  /* 0x0000000000e88947 */ /* 0x000fea0003800000 */
[----:B------:R-:W-:-:S13]  /*63b0*/  ISETP.NE.AND P0, PT, R0, 0x17, PT ;  /* 0x000000170000780c */ /* 0x000fda0003f05270 */
[----:B------:R-:W-:Y:S05]  /*63c0*/  @!P0 BRA `(.L_x_28753) ;  /* 0x0000000000908947 */ /* 0x000fea0003800000 */
[----:B------:R-:W-:-:S13]  /*63d0*/  ISETP.NE.AND P0, PT, R0, 0x18, PT ;  /* 0x000000180000780c */ /* 0x000fda0003f05270 */
[----:B------:R-:W-:Y:S05]  /*63e0*/  @!P0 BRA `(.L_x_28754) ;  /* 0x0000000000448947 */ /* 0x000fea0003800000 */
.L_x_28730:
        /* <DEDUP_REMOVED lines=16> */
.L_x_28755:
[----:B------:R-:W-:Y:S05]  /*64f0*/  BRA `(.L_x_28731) ;  /* 0x0000000000a07947 */ /* 0x000fea0003800000 */
.L_x_28754:
        /* <DEDUP_REMOVED lines=13> */
.L_x_28757:
[----:B------:R-:W-:Y:S05]  /*65d0*/  BSYNC.RECONVERGENT B0 ;  /* 0x0000000000007941 */ /* 0x000fea0003800200 */
.L_x_28756:
[----:B------:R-:W-:-:S05]  /*65e0*/  LOP3.LUT R3, R0, 0x80, R3, 0xf8, !PT ;  /* 0x0000008000037812 */ /* 0x000fca00078ef803 */
[----:B------:R2:W-:Y:S01]  /*65f0*/  STG.E.U8 desc[UR36][R8.64], R3 ;  /* 0x0000000308007986 */ /* 0x0005e2000c101124 */
[----:B------:R-:W-:Y:S05]  /*6600*/  BRA `(.L_x_28731) ;  /* 0x00000000005c7947 */ /* 0x000fea0003800000 */
.L_x_28753:
        /* <DEDUP_REMOVED lines=12> */
.L_x_28759:
[----:B------:R-:W-:Y:S01]  /*66d0*/  IMAD.MOV.U32 R0, RZ, RZ, 0x7f ;  /* 0x0000007fff007424 */ /* 0x000fe200078e00ff */
[----:B------:R-:W-:-:S04]  /*66e0*/  ISETP.GT.U32.AND P0, PT, R4, 0x7f800000, PT ;  /* 0x7f8000000400780c */ /* 0x000fc80003f04070 */
[----:B------:R-:W-:-:S09]  /*66f0*/  SEL R0, R0, 0x7c, P0 ;  /* 0x0000007c00007807 */ /* 0x000fd20000000000 */
.L_x_28760:
[----:B------:R-:W-:Y:S05]  /*6700*/  BSYNC.RECONVERGENT B0 ;  /* 0x0000000000007941 */ /* 0x000fea0003800200 */
.L_x_28758:
[----:B------:R-:W-:-:S04]  /*6710*/  SHF.R.U32.HI R3, RZ, 0x18, R3 ;  /* 0x00000018ff037819 */ /* 0x000fc80000011603 */
[----:B------:R-:W-:-:S05]  /*6720*/  LOP3.LUT R3, R0, 0x80, R3, 0xf8, !PT ;  /* 0x0000008000037812 */ /* 0x000fca00078ef803 */
[----:B------:R1:W-:Y:S01]  /*6730*/  STG.E.U8 desc[UR36][R8.64], R3 ;  /* 0x0000000308007986 */ /* 0x0003e2000c101124 */
[----:B------:R-:W-:Y:S05]  /*6740*/  BRA `(.L_x_28731) ;  /* 0x00000000000c7947 */ /* 0x000fea0003800000 */
.L_x_28752:
[----:B------:R-:W-:-:S05]  /*6750*/  HADD2.F32 R0, -RZ, R22.H0_H0 ;  /* 0x20000016ff007230 */ /* 0x000fca0000004100 */
[----:B------:R-:W-:-:S05]  /*6760*/  F2FP.BF16.F32.PACK_AB R0, RZ, R0 ;  /* 0x00000000ff00723e */ /* 0x000fca00000010ff */
[----:B------:R0:W-:Y:S02]  /*6770*/  STG.E.U16 desc[UR36][R8.64], R0 ;  /* 0x0000000008007986 */ /* 0x0001e4000c101524 */
.L_x_28731:
        /* <DEDUP_REMOVED lines=25> */
.L_x_28764:
[----:B------:R-:W-:-:S06]  /*6910*/  HADD2.F32 R5, -RZ, R19.H0_H0 ;  /* 0x20000013ff057230 */ /* 0x000fcc0000004100 */
[----:B------:R-:W0:Y:S02]  /*6920*/  F2I.S64.TRUNC R4, R5 ;  /* 0x0000000500047311 */ /* 0x000e24000020d900 */
[----:B0-----:R0:W-:Y:S01]  /*6930*/  STG.E.U8 desc[UR36][R8.64], R4 ;  /* 0x0000000408007986 */ /* 0x0011e2000c101124 */
[----:B------:R-:W-:Y:S05]  /*6940*/  BRA `(.L_x_28766) ;  /* 0x0000000c006c7947 */ /* 0x000fea0003800000 */
.L_x_28763:
        /* <DEDUP_REMOVED lines=10> */
.L_x_28768:
[----:B------:R-:W-:-:S06]  /*69f0*/  HADD2.F32 R19, -RZ, R19.H0_H0 ;  /* 0x20000013ff137230 */ /* 0x000fcc0000004100 */
[----:B------:R-:W0:Y:S02]  /*6a00*/  F2I.FTZ.TRUNC.NTZ R19, R19 ;  /* 0x0000001300137305 */ /* 0x000e24000021f100 */
[----:B0-----:R3:W-:Y:S01]  /*6a10*/  STG.E desc[UR36][R8.64], R19 ;  /* 0x0000001308007986 */ /* 0x0017e2000c101924 */
[----:B------:R-:W-:Y:S05]  /*6a20*/  BRA `(.L_x_28766) ;  /* 0x0000000c00347947 */ /* 0x000fea0003800000 */
.L_x_28767:
[----:B------:R-:W-:-:S06]  /*6a30*/  HADD2.F32 R19, -RZ, R19.H0_H0 ;  /* 0x20000013ff137230 */ /* 0x000fcc0000004100 */
[----:B------:R-:W0:Y:S02]  /*6a40*/  F2I.FTZ.TRUNC.NTZ R19, R19 ;  /* 0x0000001300137305 */ /* 0x000e24000021f100 */
[----:B0-----:R2:W-:Y:S01]  /*6a50*/  STG.E.U16 desc[UR36][R8.64], R19 ;  /* 0x0000001308007986 */ /* 0x0015e2000c101524 */
[----:B------:R-:W-:Y:S05]  /*6a60*/  BRA `(.L_x_28766) ;  /* 0x0000000c00247947 */ /* 0x000fea0003800000 */
.L_x_28762:
        /* <DEDUP_REMOVED lines=9> */
.L_x_28770:
[----:B------:R0:W-:Y:S01]  /*6b00*/  STG.E.U16 desc[UR36][R8.64], R19 ;  /* 0x0000001308007986 */ /* 0x0001e2000c101524 */
[----:B------:R-:W-:Y:S05]  /*6b10*/  BRA `(.L_x_28766) ;  /* 0x0000000800f87947 */ /* 0x000fea0003800000 */
.L_x_28769:
        /* <DEDUP_REMOVED lines=10> */
.L_x_28772:
[----:B------:R-:W-:-:S05]  /*6bc0*/  HADD2.F32 R0, -RZ, R19.H0_H0 ;  /* 0x20000013ff007230 */ /* 0x000fca0000004100 */
[----:B------:R-:W-:-:S04]  /*6bd0*/  F2FP.F16.F32.PACK_AB R0, RZ, R0 ;  /* 0x00000000ff00723e */ /* 0x000fc800000000ff */
[----:B------:R-:W-:-:S05]  /*6be0*/  PRMT R0, R0, 0x5410, RZ ;  /* 0x0000541000007816 */ /* 0x000fca00000000ff */
[----:B------:R0:W-:Y:S01]  /*6bf0*/  STG.E desc[UR36][R8.64], R0 ;  /* 0x0000000008007986 */ /* 0x0001e2000c101924 */
[----:B------:R-:W-:Y:S05]  /*6c00*/  BRA `(.L_x_28766) ;  /* 0x0000000800bc7947 */ /* 0x000fea0003800000 */
.L_x_28771:
[----:B------:R-:W-:-:S05]  /*6c10*/  HADD2.F32 R4, -RZ, R19.H0_H0 ;  /* 0x20000013ff047230 */ /* 0x000fca0000004100 */
[----:B------:R-:W-:-:S06]  /*6c20*/  FMUL.FTZ R4, R4, 1 ;  /* 0x3f80000004047820 */ /* 0x000fcc0000410000 */
[----:B------:R-:W0:Y:S02]  /*6c30*/  F2F.F64.F32 R4, R4 ;  /* 0x0000000400047310 */ /* 0x000e240000201800 */
[----:B0-----:R0:W-:Y:S01]  /*6c40*/  STG.E.64 desc[UR36][R8.64], R4 ;  /* 0x0000000408007986 */ /* 0x0011e2000c101b24 */
[----:B------:R-:W-:Y:S05]  /*6c50*/  BRA `(.L_x_28766) ;  /* 0x0000000800a87947 */ /* 0x000fea0003800000 */
.L_x_28761:
        /* <DEDUP_REMOVED lines=14> */
.L_x_28776:
        /* <DEDUP_REMOVED lines=17> */
.L_x_28779:
[----:B------:R-:W-:-:S04]  /*6e50*/  SHF.R.U32.HI R3, RZ, 0x18, R19 ;  /* 0x00000018ff037819 */ /* 0x000fc80000011613 */
[----:B------:R-:W-:-:S04]  /*6e60*/  LOP3.LUT R0, R0, 0x80, R3, 0xf8, !PT ;  /* 0x0000008000007812 */ /* 0x000fc800078ef803 */
[----:B------:R-:W-:-:S07]  /*6e70*/  PRMT R4, R0, 0x7610, R4 ;  /* 0x0000761000047816 */ /* 0x000fce0000000004 */
.L_x_28778:
[----:B------:R-:W-:Y:S05]  /*6e80*/  BSYNC.RECONVERGENT B0 ;  /* 0x0000000000007941 */ /* 0x000fea0003800200 */
.L_x_28777:
[----:B------:R0:W-:Y:S01]  /*6e90*/  STG.E.U8 desc[UR36][R8.64], R4 ;  /* 0x0000000408007986 */ /* 0x0001e2000c101124 */
[----:B------:R-:W-:Y:S05]  /*6ea0*/  BRA `(.L_x_28766) ;  /* 0x0000000800147947 */ /* 0x000fea0003800000 */
.L_x_28775:
        /* <DEDUP_REMOVED lines=17> */
.L_x_28782:
[----:B------:R-:W-:-:S04]  /*6fc0*/  SHF.R.U32.HI R3, RZ, 0x18, R19 ;  /* 0x00000018ff037819 */ /* 0x000fc80000011613 */
[----:B------:R-:W-:-:S04]  /*6fd0*/  LOP3.LUT R0, R0, 0x80, R3, 0xf8, !PT ;  /* 0x0000008000007812 */ /* 0x000fc800078ef803 */
[----:B------:R-:W-:-:S07]  /*6fe0*/  PRMT R4, R0, 0x7610, R4 ;  /* 0x0000761000047816 */ /* 0x000fce0000000004 */
.L_x_28781:
[----:B------:R-:W-:Y:S05]  /*6ff0*/  BSYNC.RECONVERGENT B0 ;  /* 0x0000000000007941 */ /* 0x000fea0003800200 */
.L_x_28780:
[----:B------:R0:W-:Y:S01]  /*7000*/  STG.E.U8 desc[UR36][R8.64], R4 ;  /* 0x0000000408007986 */ /* 0x0001e2000c101124 */
[----:B------:R-:W-:Y:S05]  /*7010*/  BRA `(.L_x_28766) ;  /* 0x0000000400b87947 */ /* 0x000fea0003800000 */
.L_x_28774:
        /* <DEDUP_REMOVED lines=22> */
.L_x_28784:
[----:B------:R-:W-:-:S06]  /*7180*/  HADD2.F32 R4, -RZ, R19.H0_H0 ;  /* 0x20000013ff047230 */ /* 0x000fcc0000004100 */
[----:B------:R-:W0:Y:S02]  /*7190*/  F2I.U64.TRUNC R4, R4 ;  /* 0x0000000400047311 */ /* 0x000e24000020d800 */
[----:B0-----:R0:W-:Y:S01]  /*71a0*/  STG.E.64 desc[UR36][R8.64], R4 ;  /* 0x0000000408007986 */ /* 0x0011e2000c101b24 */
[----:B------:R-:W-:Y:S05]  /*71b0*/  BRA `(.L_x_28766) ;  /* 0x0000000400507947 */ /* 0x000fea0003800000 */
.L_x_28783:
[----:B------:R-:W-:-:S06]  /*71c0*/  HADD2.F32 R19, -RZ, R19.H0_H0 ;  /* 0x20000013ff137230 */ /* 0x000fcc0000004100 */
[----:B------:R-:W0:Y:S02]  /*71d0*/  F2I.FTZ.U32.TRUNC.NTZ R19, R19 ;  /* 0x0000001300137305 */ /* 0x000e24000021f000 */
[----:B0-----:R0:W-:Y:S01]  /*71e0*/  STG.E desc[UR36][R8.64], R19 ;  /* 0x0000001308007986 */ /* 0x0011e2000c101924 */
[----:B------:R-:W-:Y:S05]  /*71f0*/  BRA `(.L_x_28766) ;  /* 0x0000000400407947 */ /* 0x000fea0003800000 */
.L_x_28773:
        /* <DEDUP_REMOVED lines=11> */
.L_x_28786:
[----:B------:R-:W-:Y:S01]  /*72b0*/  HADD2.F32 R19, -RZ, R19.H0_H0 ;  /* 0x20000013ff137230 */ /* 0x000fe20000004100 */
[----:B------:R-:W-:-:S04]  /*72c0*/  CS2R R6, SRZ ;  /* 0x0000000000067805 */ /* 0x000fc8000001ff00 */
[----:B------:R-:W-:-:S06]  /*72d0*/  FMUL.FTZ R4, R19, 1 ;  /* 0x3f80000013047820 */ /* 0x000fcc0000410000 */
[----:B------:R-:W0:Y:S02]  /*72e0*/  F2F.F64.F32 R4, R4 ;  /* 0x0000000400047310 */ /* 0x000e240000201800 */
[----:B0-----:R0:W-:Y:S01]  /*72f0*/  STG.E.128 desc[UR36][R8.64], R4 ;  /* 0x0000000408007986 */ /* 0x0011e2000c101d24 */
[----:B------:R-:W-:Y:S05]  /*7300*/  BRA `(.L_x_28766) ;  /* 0x0000000000fc7947 */ /* 0x000fea0003800000 */
.L_x_28785:
[----:B------:R-:W-:-:S13]  /*7310*/  ISETP.NE.AND P0, PT, R0, 0xf, PT ;  /* 0x0000000f0000780c */ /* 0x000fda0003f05270 */
[----:B------:R-:W-:Y:S05]  /*7320*/  @!P0 BRA `(.L_x_28787) ;  /* 0x0000000000e88947 */ /* 0x000fea0003800000 */
[----:B------:R-:W-:-:S13]  /*7330*/  ISETP.NE.AND P0, PT, R0, 0x17, PT ;  /* 0x000000170000780c */ /* 0x000fda0003f05270 */
[----:B------:R-:W-:Y:S05]  /*7340*/  @!P0 BRA `(.L_x_28788) ;  /* 0x0000000000908947 */ /* 0x000fea0003800000 */
[----:B------:R-:W-:-:S13]  /*7350*/  ISETP.NE.AND P0, PT, R0, 0x18, PT ;  /* 0x000000180000780c */ /* 0x000fda0003f05270 */
[----:B------:R-:W-:Y:S05]  /*7360*/  @!P0 BRA `(.L_x_28789) ;  /* 0x0000000000448947 */ /* 0x000fea0003800000 */
.L_x_28765:
        /* <DEDUP_REMOVED lines=16> */
.L_x_28790:
[----:B------:R-:W-:Y:S05]  /*7470*/  BRA `(.L_x_28766) ;  /* 0x0000000000a07947 */ /* 0x000fea0003800000 */
.L_x_28789:
        /* <DEDUP_REMOVED lines=13> */
.L_x_28792:
[----:B------:R-:W-:Y:S05]  /*7550*/  BSYNC.RECONVERGENT B0 ;  /* 0x0000000000007941 */ /* 0x000fea0003800200 */
.L_x_28791:
[----:B------:R-:W-:-:S05]  /*7560*/  LOP3.LUT R3, R0, 0x80, R3, 0xf8, !PT ;  /* 0x0000008000037812 */ /* 0x000fca00078ef803 */
[----:B------:R0:W-:Y:S01]  /*7570*/  STG.E.U8 desc[UR36][R8.64], R3 ;  /* 0x0000000308007986 */ /* 0x0001e2000c101124 */
[----:B------:R-:W-:Y:S05]  /*7580*/  BRA `(.L_x_28766) ;  /* 0x00000000005c7947 */ /* 0x000fea0003800000 */
.L_x_28788:
        /* <DEDUP_REMOVED lines=12> */
.L_x_28794:
[----:B------:R-:W-:Y:S01]  /*7650*/  IMAD.MOV.U32 R0, RZ, RZ, 0x7f ;  /* 0x0000007fff007424 */ /* 0x000fe200078e00ff */
[----:B------:R-:W-:-:S04]  /*7660*/  ISETP.GT.U32.AND P0, PT, R4, 0x7f800000, PT ;  /* 0x7f8000000400780c */ /* 0x000fc80003f04070 */
[----:B------:R-:W-:-:S09]  /*7670*/  SEL R0, R0, 0x7c, P0 ;  /* 0x0000007c00007807 */ /* 0x000fd20000000000 */
.L_x_28795:
[----:B------:R-:W-:Y:S05]  /*7680*/  BSYNC.RECONVERGENT B0 ;  /* 0x0000000000007941 */ /* 0x000fea0003800200 */
.L_x_28793:
[----:B------:R-:W-:-:S04]  /*7690*/  SHF.R.U32.HI R3, RZ, 0x18, R3 ;  /* 0x00000018ff037819 */ /* 0x000fc80000011603 */
[----:B------:R-:W-:-:S05]  /*76a0*/  LOP3.LUT R3, R0, 0x80, R3, 0xf8, !PT ;  /* 0x0000008000037812 */ /* 0x000fca00078ef803 */
[----:B------:R0:W-:Y:S01]  /*76b0*/  STG.E.U8 desc[UR36][R8.64], R3 ;  /* 0x0000000308007986 */ /* 0x0001e2000c101124 */
[----:B------:R-:W-:Y:S05]  /*76c0*/  BRA `(.L_x_28766) ;  /* 0x00000000000c7947 */ /* 0x000fea0003800000 */
.L_x_28787:
[----:B------:R-:W-:-:S05]  /*76d0*/  HADD2.F32 R0, -RZ, R19.H0_H0 ;  /* 0x20000013ff007230 */ /* 0x000fca0000004100 */
[----:B------:R-:W-:-:S05]  /*76e0*/  F2FP.BF16.F32.PACK_AB R0, RZ, R0 ;  /* 0x00000000ff00723e */ /* 0x000fca00000010ff */
[----:B------:R0:W-:Y:S02]  /*76f0*/  STG.E.U16 desc[UR36][R8.64], R0 ;  /* 0x0000000008007986 */ /* 0x0001e4000c101524 */
.L_x_28766:
[----:B------:R-:W-:-:S07]  /*7700*/  VIADD R25, R25, 0x80 ;  /* 0x0000008019197836 */ /* 0x000fce0000000000 */
.L_x_28725:
[----:B------:R-:W-:Y:S05]  /*7710*/  BSYNC.RECONVERGENT B6 ;  /* 0x0000000000067941 */ /* 0x000fea0003800200 */
.L_x_28724:
        /* <DEDUP_REMOVED lines=23> */
.L_x_28799:
[----:B------:R-:W-:-:S06]  /*7890*/  HADD2.F32 R5, -RZ, R17.H0_H0 ;  /* 0x20000011ff057230 */ /* 0x000fcc0000004100 */
[----:B------:R-:W0:Y:S02]  /*78a0*/  F2I.S64.TRUNC R4, R5 ;  /* 0x0000000500047311 */ /* 0x000e24000020d900 */
[----:B0-----:R-:W-:Y:S01]  /*78b0*/  STG.E.U8 desc[UR36][R2.64], R4 ;  /* 0x0000000402007986 */ /* 0x001fe2000c101124 */
[----:B------:R-:W-:Y:S05]  /*78c0*/  EXIT ;  /* 0x000000000000794d */ /* 0x000fea0003800000 */
.L_x_28798:
        /* <DEDUP_REMOVED lines=10> */
.L_x_28802:
[----:B------:R-:W-:-:S06]  /*7970*/  HADD2.F32 R17, -RZ, R17.H0_H0 ;  /* 0x20000011ff117230 */ /* 0x000fcc0000004100 */
[----:B------:R-:W0:Y:S02]  /*7980*/  F2I.FTZ.TRUNC.NTZ R17, R17 ;  /* 0x0000001100117305 */ /* 0x000e24000021f100 */
[----:B0-----:R-:W-:Y:S01]  /*7990*/  STG.E desc[UR36][R2.64], R17 ;  /* 0x0000001102007986 */ /* 0x001fe2000c101924 */
[----:B------:R-:W-:Y:S05]  /*79a0*/  EXIT ;  /* 0x000000000000794d */ /* 0x000fea0003800000 */
.L_x_28801:
[----:B------:R-:W-:-:S06]  /*79b0*/  HADD2.F32 R17, -RZ, R17.H0_H0 ;  /* 0x20000011ff117230 */ /* 0x000fcc0000004100 */
[----:B------:R-:W0:Y:S02]  /*79c0*/  F2I.FTZ.TRUNC.NTZ R17, R17 ;  /* 0x0000001100117305 */ /* 0x000e24000021f100 */
[----:B0-----:R-:W-:Y:S01]  /*79d0*/  STG.E.U16 desc[UR36][R2.64], R17 ;  /* 0x0000001102007986 */ /* 0x001fe2000c101524 */
[----:B------:R-:W-:Y:S05]  /*79e0*/  EXIT ;  /* 0x000000000000794d */ /* 0x000fea0003800000 */
.L_x_28797:
        /* <DEDUP_REMOVED lines=9> */
.L_x_28804:
[----:B------:R-:W-:Y:S01]  /*7a80*/  STG.E.U16 desc[UR36][R2.64], R17 ;  /* 0x0000001102007986 */ /* 0x000fe2000c101524 */
[----:B------:R-:W-:Y:S05]  /*7a90*/  EXIT ;  /* 0x000000000000794d */ /* 0x000fea0003800000 */
.L_x_28803:
        /* <DEDUP_REMOVED lines=10> */
.L_x_28806:
[----:B------:R-:W-:-:S05]  /*7b40*/  HADD2.F32 R0, -RZ, R17.H0_H0 ;  /* 0x20000011ff007230 */ /* 0x000fca0000004100 */
[----:B------:R-:W-:-:S04]  /*7b50*/  F2FP.F16.F32.PACK_AB R0, RZ, R0 ;  /* 0x00000000ff00723e */ /* 0x000fc800000000ff */
[----:B------:R-:W-:-:S05]  /*7b60*/  PRMT R0, R0, 0x5410, RZ ;  /* 0x0000541000007816 */ /* 0x000fca00000000ff */
[----:B------:R-:W-:Y:S01]  /*7b70*/  STG.E desc[UR36][R2.64], R0 ;  /* 0x0000000002007986 */ /* 0x000fe2000c101924 */
[----:B------:R-:W-:Y:S05]  /*7b80*/  EXIT ;  /* 0x000000000000794d */ /* 0x000fea0003800000 */
.L_x_28805:
[----:B------:R-:W-:-:S05]  /*7b90*/  HADD2.F32 R4, -RZ, R17.H0_H0 ;  /* 0x20000011ff047230 */ /* 0x000fca0000004100 */
[----:B------:R-:W-:-:S06]  /*7ba0*/  FMUL.FTZ R4, R4, 1 ;  /* 0x3f80000004047820 */ /* 0x000fcc0000410000 */
[----:B------:R-:W0:Y:S02]  /*7bb0*/  F2F.F64.F32 R4, R4 ;  /* 0x0000000400047310 */ /* 0x000e240000201800 */
[----:B0-----:R-:W-:Y:S01]  /*7bc0*/  STG.E.64 desc[UR36][R2.64], R4 ;  /* 0x0000000402007986 */ /* 0x001fe2000c101b24 */
[----:B------:R-:W-:Y:S05]  /*7bd0*/  EXIT ;  /* 0x000000000000794d */ /* 0x000fea0003800000 */
.L_x_28796:
        /* <DEDUP_REMOVED lines=14> */
.L_x_28810:
        /* <DEDUP_REMOVED lines=18> */
.L_x_28813:
[----:B------:R-:W-:-:S04]  /*7de0*/  SHF.R.U32.HI R5, RZ, 0x18, R5 ;  /* 0x00000018ff057819 */ /* 0x000fc80000011605 */
[----:B------:R-:W-:-:S07]  /*7df0*/  LOP3.LUT R0, R0, 0x80, R5, 0xf8, !PT ;  /* 0x0000008000007812 */ /* 0x000fce00078ef805 */
.L_x_28812:
[----:B------:R-:W-:Y:S05]  /*7e00*/  BSYNC.RECONVERGENT B0 ;  /* 0x0000000000007941 */ /* 0x000fea0003800200 */
.L_x_28811:
[----:B------:R-:W-:Y:S01]  /*7e10*/  STG.E.U8 desc[UR36][R2.64], R0 ;  /* 0x0000000002007986 */ /* 0x000fe2000c101124 */
[----:B------:R-:W-:Y:S05]  /*7e20*/  EXIT ;  /* 0x000000000000794d */ /* 0x000fea0003800000 */
.L_x_28809:
        /* <DEDUP_REMOVED lines=18> */
.L_x_28816:
[----:B------:R-:W-:-:S04]  /*7f50*/  SHF.R.U32.HI R5, RZ, 0x18, R5 ;  /* 0x00000018ff057819 */ /* 0x000fc80000011605 */
[----:B------:R-:W-:-:S07]  /*7f60*/  LOP3.LUT R0, R0, 0x80, R5, 0xf8, !PT ;  /* 0x0000008000007812 */ /* 0x000fce00078ef805 */
.L_x_28815:
[----:B------:R-:W-:Y:S05]  /*7f70*/  BSYNC.RECONVERGENT B0 ;  /* 0x0000000000007941 */ /* 0x000fea0003800200 */
.L_x_28814:
[----:B------:R-:W-:Y:S01]  /*7f80*/  STG.E.U8 desc[UR36][R2.64], R0 ;  /* 0x0000000002007986 */ /* 0x000fe2000c101124 */
[----:B------:R-:W-:Y:S05]  /*7f90*/  EXIT ;  /* 0x000000000000794d */ /* 0x000fea0003800000 */
.L_x_28808:
        /* <DEDUP_REMOVED lines=22> */
.L_x_28818:
[----:B------:R-:W-:-:S06]  /*8100*/  HADD2.F32 R4, -RZ, R17.H0_H0 ;  /* 0x20000011ff047230 */ /* 0x000fcc0000004100 */
[----:B------:R-:W0:Y:S02]  /*8110*/  F2I.U64.TRUNC R4, R4 ;  /* 0x0000000400047311 */ /* 0x000e24000020d800 */
[----:B0-----:R-:W-:Y:S01]  /*8120*/  STG.E.64 desc[UR36][R2.64], R4 ;  /* 0x0000000402007986 */ /* 0x001fe2000c101b24 */
[----:B------:R-:W-:Y:S05]  /*8130*/  EXIT ;  /* 0x000000000000794d */ /* 0x000fea0003800000 */
.L_x_28817:
[----:B------:R-:W-:-:S06]  /*8140*/  HADD2.F32 R17, -RZ, R17.H0_H0 ;  /* 0x20000011ff117230 */ /* 0x000fcc0000004100 */
[----:B------:R-:W0:Y:S02]  /*8150*/  F2I.FTZ.U32.TRUNC.NTZ R17, R17 ;  /* 0x0000001100117305 */ /* 0x000e24000021f000 */
[----:B0-----:R-:W-:Y:S01]  /*8160*/  STG.E desc[UR36][R2.64], R17 ;  /* 0x0000001102007986 */ /* 0x001fe2000c101924 */
[----:B------:R-:W-:Y:S05]  /*8170*/  EXIT ;  /* 0x000000000000794d */ /* 0x000fea0003800000 */
.L_x_28807:
        /* <DEDUP_REMOVED lines=11> */
.L_x_28820:
[----:B------:R-:W-:Y:S01]  /*8230*/  HADD2.F32 R17, -RZ, R17.H0_H0 ;  /* 0x20000011ff117230 */ /* 0x000fe20000004100 */
[----:B------:R-:W-:-:S04]  /*8240*/  CS2R R6, SRZ ;  /* 0x0000000000067805 */ /* 0x000fc8000001ff00 */
[----:B------:R-:W-:-:S06]  /*8250*/  FMUL.FTZ R4, R17, 1 ;  /* 0x3f80000011047820 */ /* 0x000fcc0000410000 */
[----:B------:R-:W0:Y:S02]  /*8260*/  F2F.F64.F32 R4, R4 ;  /* 0x0000000400047310 */ /* 0x000e240000201800 */
[----:B0-----:R-:W-:Y:S01]  /*8270*/  STG.E.128 desc[UR36][R2.64], R4 ;  /* 0x0000000402007986 */ /* 0x001fe2000c101d24 */
[----:B------:R-:W-:Y:S05]  /*8280*/  EXIT ;  /* 0x000000000000794d */ /* 0x000fea0003800000 */
.L_x_28819:
[----:B------:R-:W-:-:S13]  /*8290*/  ISETP.NE.AND P0, PT, R0, 0xf, PT ;  /* 0x0000000f0000780c */ /* 0x000fda0003f05270 */
[----:B------:R-:W-:Y:S05]  /*82a0*/  @!P0 BRA `(.L_x_28821) ;  /* 0x0000000000e88947 */ /* 0x000fea0003800000 */
[----:B------:R-:W-:-:S13]  /*82b0*/  ISETP.NE.AND P0, PT, R0, 0x17, PT ;  /* 0x000000170000780c */ /* 0x000fda0003f05270 */
[----:B------:R-:W-:Y:S05]  /*82c0*/  @!P0 BRA `(.L_x_28822) ;  /* 0x0000000000908947 */ /* 0x000fea0003800000 */
[----:B------:R-:W-:-:S13]  /*82d0*/  ISETP.NE.AND P0, PT, R0, 0x18, PT ;  /* 0x000000180000780c */ /* 0x000fda0003f05270 */
[----:B------:R-:W-:Y:S05]  /*82e0*/  @!P0 BRA `(.L_x_28823) ;  /* 0x0000000000448947 */ /* 0x000fea0003800000 */
.L_x_28800:
        /* <DEDUP_REMOVED lines=16> */
.L_x_28824:
[----:B------:R-:W-:Y:S05]  /*83f0*/  EXIT ;  /* 0x000000000000794d */ /* 0x000fea0003800000 */
.L_x_28823:
        /* <DEDUP_REMOVED lines=13> */
.L_x_28826:
[----:B------:R-:W-:Y:S05]  /*84d0*/  BSYNC.RECONVERGENT B0 ;  /* 0x0000000000007941 */ /* 0x000fea0003800200 */
.L_x_28825:
[----:B------:R-:W-:-:S05]  /*84e0*/  LOP3.LUT R5, R0, 0x80, R5, 0xf8, !PT ;  /* 0x0000008000057812 */ /* 0x000fca00078ef805 */
[----:B------:R-:W-:Y:S01]  /*84f0*/  STG.E.U8 desc[UR36][R2.64], R5 ;  /* 0x0000000502007986 */ /* 0x000fe2000c101124 */
[----:B------:R-:W-:Y:S05]  /*8500*/  EXIT ;  /* 0x000000000000794d */ /* 0x000fea0003800000 */
.L_x_28822:
        /* <DEDUP_REMOVED lines=12> */
.L_x_28828:
[----:B------:R-:W-:Y:S01]  /*85d0*/  IMAD.MOV.U32 R0, RZ, RZ, 0x7f ;  /* 0x0000007fff007424 */ /* 0x000fe200078e00ff */
[----:B------:R-:W-:-:S04]  /*85e0*/  ISETP.GT.U32.AND P0, PT, R4, 0x7f800000, PT ;  /* 0x7f8000000400780c */ /* 0x000fc80003f04070 */
[----:B------:R-:W-:-:S09]  /*85f0*/  SEL R0, R0, 0x7c, P0 ;  /* 0x0000007c00007807 */ /* 0x000fd20000000000 */
.L_x_28829:
[----:B------:R-:W-:Y:S05]  /*8600*/  BSYNC.RECONVERGENT B0 ;  /* 0x0000000000007941 */ /* 0x000fea0003800200 */
.L_x_28827:
[----:B------:R-:W-:-:S04]  /*8610*/  SHF.R.U32.HI R5, RZ, 0x18, R5 ;  /* 0x00000018ff057819 */ /* 0x000fc80000011605 */
[----:B------:R-:W-:-:S05]  /*8620*/  LOP3.LUT R5, R0, 0x80, R5, 0xf8, !PT ;  /* 0x0000008000057812 */ /* 0x000fca00078ef805 */
[----:B------:R-:W-:Y:S01]  /*8630*/  STG.E.U8 desc[UR36][R2.64], R5 ;  /* 0x0000000502007986 */ /* 0x000fe2000c101124 */
[----:B------:R-:W-:Y:S05]  /*8640*/  EXIT ;  /* 0x000000000000794d */ /* 0x000fea0003800000 */
.L_x_28821:
[----:B------:R-:W-:-:S05]  /*8650*/  HADD2.F32 R0, -RZ, R17.H0_H0 ;  /* 0x20000011ff007230 */ /* 0x000fca0000004100 */
[----:B------:R-:W-:-:S05]  /*8660*/  F2FP.BF16.F32.PACK_AB R0, RZ, R0 ;  /* 0x00000000ff00723e */ /* 0x000fca00000010ff */
[----:B------:R-:W-:Y:S01]  /*8670*/  STG.E.U16 desc[UR36][R2.64], R0 ;  /* 0x0000000002007986 */ /* 0x000fe2000c101524 */
[----:B------:R-:W-:Y:S05]  /*8680*/  EXIT ;  /* 0x000000000000794d */ /* 0x000fea0003800000 */
.L_x_28830:
        /* <DEDUP_REMOVED lines=15> */
.L_x_41937:


//--------------------- .text._ZN2at6native18elementwise_kernelILi128ELi4EZNS0_22gpu_kernel_impl_nocastINS0_13AUnaryFunctorIN3c104HalfES5_S5_ZZZNS0_19maximum_kernel_cudaERNS_18TensorIteratorBaseEENKUlvE0_clEvENKUlvE1_clEvEUlS5_S5_E_EEEEvS7_RKT_EUliE_EEviT1_ --------------------------
	.section	.text._ZN2at6native18elementwise_kernelILi128ELi4EZNS0_22gpu_kernel_impl_nocastINS0_13AUnaryFunctorIN3c104HalfES5_S5_ZZZNS0_19maximum_kernel_cudaERNS_18TensorIteratorBaseEENKUlvE0_clEvENKUlvE1_clEvEUlS5_S5_E_EEEEvS7_RKT_EUliE_EEviT1_,"ax",@progbits
	.align	128
        .global         _ZN2at6native18elementwise_kernelILi128ELi4EZNS0_22gpu_kernel_impl_nocastINS0_13AUnaryFunctorIN3c104HalfES5_S5_ZZZNS0_19maximum_kernel_cudaERNS_18TensorIteratorBaseEENKUlvE0_clEvENKUlvE1_clEvEUlS5_S5_E_EEEEvS7_RKT_EUliE_EEviT1_
        .type           _ZN2at6native18elementwise_kernelILi128ELi4EZNS0_22gpu_kernel_impl_nocastINS0_13AUnaryFunctorIN3c104HalfES5_S5_ZZZNS0_19maximum_kernel_cudaERNS_18TensorIteratorBaseEENKUlvE0_clEvENKUlvE1_clEvEUlS5_S5_E_EEEEvS7_RKT_EUliE_EEviT1_,@function
        .size           _ZN2at6native18elementwise_kernelILi128ELi4EZNS0_22gpu_kernel_impl_nocastINS0_13AUnaryFunctorIN3c104HalfES5_S5_ZZZNS0_19maximum_kernel_cudaERNS_18TensorIteratorBaseEENKUlvE0_clEvENKUlvE1_clEvEUlS5_S5_E_EEEEvS7_RKT_EUliE_EEviT1_,(.L_x_41938 - _ZN2at6native18elementwise_kernelILi128ELi4EZNS0_22gpu_kernel_impl_nocastINS0_13AUnaryFunctorIN3c104HalfES5_S5_ZZZNS0_19maximum_kernel_cudaERNS_18TensorIteratorBaseEENKUlvE0_clEvENKUlvE1_clEvEUlS5_S5_E_EEEEvS7_RKT_EUliE_EEviT1_)
        .other          _ZN2at6native18elementwise_kernelILi128ELi4EZNS0_22gpu_kernel_impl_nocastINS0_13AUnaryFunctorIN3c104HalfES5_S5_ZZZNS0_19maximum_kernel_cudaERNS_18TensorIteratorBaseEENKUlvE0_clEvENKUlvE1_clEvEUlS5_S5_E_EEEEvS7_RKT_EUliE_EEviT1_,@"STO_CUDA_ENTRY STV_DEFAULT"
_ZN2at6native18elementwise_kernelILi128ELi4EZNS0_22gpu_kernel_impl_nocastINS0_13AUnaryFunctorIN3c104HalfES5_S5_ZZZNS0_19maximum_kernel_cudaERNS_18TensorIteratorBaseEENKUlvE0_clEvENKUlvE1_clEvEUlS5_S5_E_EEEEvS7_RKT_EUliE_EEviT1_:
.text._ZN2at6native18elementwise_kernelILi128ELi4EZNS0_22gpu_kernel_impl_nocastINS0_13AUnaryFunctorIN3c104HalfES5_S5_ZZZNS0_19maximum_kernel_cudaERNS_18TensorIteratorBaseEENKUlvE0_clEvENKUlvE1_clEvEUlS5_S5_E_EEEEvS7_RKT_EUliE_EEviT1_:
        /* <DEDUP_REMOVED lines=24> */
[----:B------:R-:W-:-:S04]  /*0180*/  @!P0 FMNMX.FTZ R2, R2, R11, !PT ;  /* 0x0000000b02028209 */ /* 0x000fc80007810000 */
[----:B------:R-:W-:-:S04]  /*0190*/  @!P0 F2FP.F16.F32.PACK_AB R2, RZ, R2 ;  /* 0x00000002ff02823e */ /* 0x000fc800000000ff */
[----:B------:R-:W-:-:S07]  /*01a0*/  @!P0 PRMT R9, R2, 0x7610, R9 ;  /* 0x0000761002098816 */ /* 0x000fce0000000009 */
.L_x_28835:
        /* <DEDUP_REMOVED lines=17> */
.L_x_28837:
[----:B0-----:R0:W-:Y:S01]  /*02c0*/  STG.E.U16 desc[UR6][R6.64], R9 ;  /* 0x0000000906007986 */ /* 0x0011e2000c101506 */
[----:B------:R-:W-:-:S07]  /*02d0*/  IADD3 R3, PT, PT, R3, 0x80, RZ ;  /* 0x0000008003037810 */ /* 0x000fce0007ffe0ff */
.L_x_28834:
[----:B------:R-:W-:-:S13]  /*02e0*/  ISETP.GE.AND P0, PT, R3, UR4, PT ;  /* 0x0000000403007c0c */ /* 0x000fda000bf06270 */
[----:B------:R-:W-:Y:S05]  /*02f0*/  @P0 BREAK.RELIABLE B1 ;  /* 0x0000000000010942 */ /* 0x000fea0003800100 */
[----:B------:R-:W-:Y:S05]  /*0300*/  @P0 BRA `(.L_x_28836) ;  /* 0x00000000003c0947 */ /* 0x000fea0003800000 */
[----:B------:R-:W-:Y:S05]  /*0310*/  BSYNC.RELIABLE B1 ;  /* 0x0000000000017941 */ /* 0x000fea0003800100 */
.L_x_28833:
        /* <DEDUP_REMOVED lines=12> */
.L_x_28838:
[----:B0-----:R1:W-:Y:S01]  /*03e0*/  STG.E.U16 desc[UR6][R6.64], R9 ;  /* 0x0000000906007986 */ /* 0x0013e2000c101506 */
[----:B------:R-:W-:-:S07]  /*03f0*/  IADD3 R3, PT, PT, R3, 0x80, RZ ;  /* 0x0000008003037810 */ /* 0x000fce0007ffe0ff */
.L_x_28836:
[----:B------:R-:W-:Y:S05]  /*0400*/  BSYNC.RECONVERGENT B0 ;  /* 0x0000000000007941 */ /* 0x000fea0003800200 */
.L_x_28832:
        /* <DEDUP_REMOVED lines=11> */
[----:B------:R-:W-:-:S04]  /*04c0*/  @!P0 FMNMX.FTZ R6, R7, R6, !PT ;  /* 0x0000000607068209 */ /* 0x000fc80007810000 */
[----:B------:R-:W-:-:S04]  /*04d0*/  @!P0 F2FP.F16.F32.PACK_AB R6, RZ, R6 ;  /* 0x00000006ff06823e */ /* 0x000fc800000000ff */
[----:B------:R-:W-:-:S07]  /*04e0*/  @!P0 PRMT R0, R6, 0x7610, R0 ;  /* 0x0000761006008816 */ /* 0x000fce0000000000 */
.L_x_28839:
[----:B--2---:R-:W-:Y:S01]  /*04f0*/  STG.E.U16 desc[UR6][R4.64], R0 ;  /* 0x0000000004007986 */ /* 0x004fe2000c101506 */
[----:B------:R-:W-:Y:S05]  /*0500*/  EXIT ;  /* 0x000000000000794d */ /* 0x000fea0003800000 */
.L_x_28831:
        /* <DEDUP_REMOVED lines=306> */
.L_x_28843:
        /* <DEDUP_REMOVED lines=13> */
[----:B------:R-:W-:-:S04]  /*1900*/  @!P0 FMNMX.FTZ R10, R11, R10, !PT ;  /* 0x0000000a0b0a8209 */ /* 0x000fc80007810000 */
[----:B------:R-:W-:-:S04]  /*1910*/  @!P0 F2FP.F16.F32.PACK_AB R10, RZ, R10 ;  /* 0x0000000aff0a823e */ /* 0x000fc800000000ff */
[----:B------:R-:W-:-:S07]  /*1920*/  @!P0 PRMT R5, R10, 0x7610, R5 ;  /* 0x000076100a058816 */ /* 0x000fce0000000005 */
.L_x_28844:
        /* <DEDUP_REMOVED lines=303> */
.L_x_28846:
        /* <DEDUP_REMOVED lines=13> */
[----:B------:R-:W-:-:S04]  /*2cf0*/  @!P0 FMNMX.FTZ R10, R11, R10, !PT ;  /* 0x0000000a0b0a8209 */ /* 0x000fc80007810000 */
[----:B------:R-:W-:-:S04]  /*2d00*/  @!P0 F2FP.F16.F32.PACK_AB R10, RZ, R10 ;  /* 0x0000000aff0a823e */ /* 0x000fc800000000ff */
[----:B------:R-:W-:-:S07]  /*2d10*/  @!P0 PRMT R5, R10, 0x7610, R5 ;  /* 0x000076100a058816 */ /* 0x000fce0000000005 */
.L_x_28847:
[----:B------:R0:W-:Y:S01]  /*2d20*/  STG.E.U16 desc[UR6][R8.64], R5 ;  /* 0x0000000508007986 */ /* 0x0001e2000c101506 */
[----:B------:R-:W-:-:S07]  /*2d30*/  IADD3 R3, PT, PT, R3, 0x80, RZ ;  /* 0x0000008003037810 */ /* 0x000fce0007ffe0ff */
.L_x_28842:
[----:B------:R-:W-:-:S13]  /*2d40*/  ISETP.GE.AND P0, PT, R3, UR4, PT ;  /* 0x0000000403007c0c */ /* 0x000fda000bf06270 */
[----:B------:R-:W-:Y:S05]  /*2d50*/  @P0 BREAK.RELIABLE B1 ;  /* 0x0000000000010942 */ /* 0x000fea0003800100 */
[----:B------:R-:W-:Y:S05]  /*2d60*/  @P0 BRA `(.L_x_28845) ;  /* 0x0000001000f40947 */ /* 0x000fea0003800000 */
[----:B------:R-:W-:Y:S05]  /*2d70*/  BSYNC.RELIABLE B1 ;  /* 0x0000000000017941 */ /* 0x000fea0003800100 */
.L_x_28841:
        /* <DEDUP_REMOVED lines=298> */
.L_x_28848:
        /* <DEDUP_REMOVED lines=13> */
[----:B------:R-:W-:-:S04]  /*40f0*/  @!P0 FMNMX.FTZ R10, R11, R10, !PT ;  /* 0x0000000a0b0a8209 */ /* 0x000fc80007810000 */
[----:B------:R-:W-:-:S04]  /*4100*/  @!P0 F2FP.F16.F32.PACK_AB R10, RZ, R10 ;  /* 0x0000000aff0a823e */ /* 0x000fc800000000ff */
[----:B------:R-:W-:-:S07]  /*4110*/  @!P0 PRMT R5, R10, 0x7610, R5 ;  /* 0x000076100a058816 */ /* 0x000fce0000000005 */
.L_x_28849:
[----:B------:R1:W-:Y:S01]  /*4120*/  STG.E.U16 desc[UR6][R8.64], R5 ;  /* 0x0000000508007986 */ /* 0x0003e2000c101506 */
[----:B------:R-:W-:-:S07]  /*4130*/  IADD3 R3, PT, PT, R3, 0x80, RZ ;  /* 0x0000008003037810 */ /* 0x000fce0007ffe0ff */
.L_x_28845:
[----:B------:R-:W-:Y:S05]  /*4140*/  BSYNC.RECONVERGENT B0 ;  /* 0x0000000000007941 */ /* 0x000fea0003800200 */
.L_x_28840:
        /* <DEDUP_REMOVED lines=301> */
.L_x_28850:
        /* <DEDUP_REMOVED lines=11> */
[----:B------:R-:W-:-:S04]  /*54d0*/  @!P0 FMNMX.FTZ R6, R7, R6, !PT ;  /* 0x0000000607068209 */ /* 0x000fc80007810000 */
[----:B------:R-:W-:-:S04]  /*54e0*/  @!P0 F2FP.F16.F32.PACK_AB R6, RZ, R6 ;  /* 0x00000006ff06823e */ /* 0x000fc800000000ff */
[----:B------:R-:W-:-:S07]  /*54f0*/  @!P0 PRMT R0, R6, 0x7610, R0 ;  /* 0x0000761006008816 */ /* 0x000fce0000000000 */
.L_x_28851:
[----:B------:R-:W-:Y:S01]  /*5500*/  STG.E.U16 desc[UR6][R2.64], R0 ;  /* 0x0000000002007986 */ /* 0x000fe2000c101506 */
[----:B------:R-:W-:Y:S05]  /*5510*/  EXIT ;  /* 0x000000000000794d */ /* 0x000fea0003800000 */
.L_x_28852:
        /* <DEDUP_REMOVED lines=14> */
.L_x_41938:


//--------------------- .text._ZN2at6native27unrolled_elementwise_kernelINS0_13AUnaryFunctorIN3c104HalfES4_S4_ZZZNS0_19maximum_kernel_cudaERNS_18TensorIteratorBaseEENKUlvE0_clEvENKUlvE1_clEvEUlS4_S4_E_EESt5arrayIPcLm2EELi4E23TrivialOffsetCalculatorILi1EjESF_NS0_6memory15LoadWithoutCastENSG_16StoreWithoutCastEEEviT_T0_T2_T3_T4_T5_ --------------------------
	.section	.text._ZN2at6native27unrolled_elementwise_kernelINS0_13AUnaryFunctorIN3c104HalfES4_S4_ZZZNS0_19maximum_kernel_cudaERNS_18TensorIteratorBaseEENKUlvE0_clEvENKUlvE1_clEvEUlS4_S4_E_EESt5arrayIPcLm2EELi4E23TrivialOffsetCalculatorILi1EjESF_NS0_6memory15LoadWithoutCastENSG_16StoreWithoutCastEEEviT_T0_T2_T3_T4_T5_,"ax",@progbits
	.align	128
        .global         _ZN2at6native27unrolled_elementwise_kernelINS0_13AUnaryFunctorIN3c104HalfES4_S4_ZZZNS0_19maximum_kernel_cudaERNS_18TensorIteratorBaseEENKUlvE0_clEvENKUlvE1_clEvEUlS4_S4_E_EESt5arrayIPcLm2EELi4E23TrivialOffsetCalculatorILi1EjESF_NS0_6memory15LoadWithoutCastENSG_16StoreWithoutCastEEEviT_T0_T2_T3_T4_T5_
        .type           _ZN2at6native27unrolled_elementwise_kernelINS0_13AUnaryFunctorIN3c104HalfES4_S4_ZZZNS0_19maximum_kernel_cudaERNS_18TensorIteratorBaseEENKUlvE0_clEvENKUlvE1_clEvEUlS4_S4_E_EESt5arrayIPcLm2EELi4E23TrivialOffsetCalculatorILi1EjESF_NS0_6memory15LoadWithoutCastENSG_16StoreWithoutCastEEEviT_T0_T2_T3_T4_T5_,@function
        .size           _ZN2at6native27unrolled_elementwise_kernelINS0_13AUnaryFunctorIN3c104HalfES4_S4_ZZZNS0_19maximum_kernel_cudaERNS_18TensorIteratorBaseEENKUlvE0_clEvENKUlvE1_clEvEUlS4_S4_E_EESt5arrayIPcLm2EELi4E23TrivialOffsetCalculatorILi1EjESF_NS0_6memory15LoadWithoutCastENSG_16StoreWithoutCastEEEviT_T0_T2_T3_T4_T5_,(.L_x_41939 - _ZN2at6native27unrolled_elementwise_kernelINS0_13AUnaryFunctorIN3c104HalfES4_S4_ZZZNS0_19maximum_kernel_cudaERNS_18TensorIteratorBaseEENKUlvE0_clEvENKUlvE1_clEvEUlS4_S4_E_EESt5arrayIPcLm2EELi4E23TrivialOffsetCalculatorILi1EjESF_NS0_6memory15LoadWithoutCastENSG_16StoreWithoutCastEEEviT_T0_T2_T3_T4_T5_)
        .other          _ZN2at6native27unrolled_elementwise_kernelINS0_13AUnaryFunctorIN3c104HalfES4_S4_ZZZNS0_19maximum_kernel_cudaERNS_18TensorIteratorBaseEENKUlvE0_clEvENKUlvE1_clEvEUlS4_S4_E_EESt5arrayIPcLm2EELi4E23TrivialOffsetCalculatorILi1EjESF_NS0_6memory15LoadWithoutCastENSG_16StoreWithoutCastEEEviT_T0_T2_T3_T4_T5_,@"STO_CUDA_ENTRY STV_DEFAULT"
_ZN2at6native27unrolled_elementwise_kernelINS0_13AUnaryFunctorIN3c104HalfES4_S4_ZZZNS0_19maximum_kernel_cudaERNS_18TensorIteratorBaseEENKUlvE0_clEvENKUlvE1_clEvEUlS4_S4_E_EESt5arrayIPcLm2EELi4E23TrivialOffsetCalculatorILi1EjESF_NS0_6memory15LoadWithoutCastENSG_16StoreWithoutCastEEEviT_T0_T2_T3_T4_T5_:
.text._ZN2at6native27unrolled_elementwise_kernelINS0_13AUnaryFunctorIN3c104HalfES4_S4_ZZZNS0_19maximum_kernel_cudaERNS_18TensorIteratorBaseEENKUlvE0_clEvENKUlvE1_clEvEUlS4_S4_E_EESt5arrayIPcLm2EELi4E23TrivialOffsetCalculatorILi1EjESF_NS0_6memory15LoadWithoutCastENSG_16StoreWithoutCastEEEviT_T0_T2_T3_T4_T5_:
        /* <DEDUP_REMOVED lines=59> */
.L_x_28854:
[----:B------:R-:W-:Y:S05]  /*03b0*/  BSYNC.RECONVERGENT B0 ;  /* 0x0000000000007941 */ /* 0x000fea0003800200 */
.L_x_28853:
        /* <DEDUP_REMOVED lines=12> */
.L_x_28856:
[----:B------:R-:W-:Y:S05]  /*0480*/  BSYNC.RECONVERGENT B0 ;  /* 0x0000000000007941 */ /* 0x000fea0003800200 */
.L_x_28855:
        /* <DEDUP_REMOVED lines=12> */
.L_x_28858:
[----:B------:R-:W-:Y:S05]  /*0550*/  BSYNC.RECONVERGENT B0 ;  /* 0x0000000000007941 */ /* 0x000fea0003800200 */
.L_x_28857:
        /* <DEDUP_REMOVED lines=11> */
.L_x_28860:
[----:B------:R-:W-:Y:S05]  /*0610*/  BSYNC.RECONVERGENT B0 ;  /* 0x0000000000007941 */ /* 0x000fea0003800200 */
.L_x_28859:
        /* <DEDUP_REMOVED lines=13> */
.L_x_28862:
[----:B------:R-:W-:Y:S05]  /*06f0*/  BSYNC.RECONVERGENT B0 ;  /* 0x0000000000007941 */ /* 0x000fea0003800200 */
.L_x_28861:
[----:B------:R-:W-:-:S13]  /*0700*/  ISETP.GE.AND P0, PT, R0, R5, PT ;  /* 0x000000050000720c */ /* 0x000fda0003f06270 */
[----:B------:R-:W-:Y:S05]  /*0710*/  @P0 EXIT ;  /* 0x000000000000094d */ /* 0x000fea0003800000 */
[----:B-----5:R-:W2:Y:S01]  /*0720*/  LDC.64 R4, c[0x0][0x388] ;  /* 0x0000e200ff047b82 */ /* 0x020ea20000000a00 */
[----:B------:R-:W-:-:S04]  /*0730*/  IMAD R3, R3, 0x200, R0 ;  /* 0x0000020003037824 */ /* 0x000fc800078e0200 */
[----:B--2---:R-:W-:-:S05]  /*0740*/  IMAD.WIDE.U32 R2, R3, 0x2, R4 ;  /* 0x0000000203027825 */ /* 0x004fca00078e0004 */
[----:B------:R-:W-:Y:S01]  /*0750*/  STG.E.U16 desc[UR4][R2.64], R9 ;  /* 0x0000000902007986 */ /* 0x000fe2000c101504 */
[----:B------:R-:W-:Y:S05]  /*0760*/  EXIT ;  /* 0x000000000000794d */ /* 0x000fea0003800000 */
.L_x_28863:
        /* <DEDUP_REMOVED lines=9> */
.L_x_41939:


//--------------------- .text._ZN2at6native29vectorized_elementwise_kernelILi2ENS0_13AUnaryFunctorIN3c104HalfES4_S4_ZZZNS0_19maximum_kernel_cudaERNS_18TensorIteratorBaseEENKUlvE0_clEvENKUlvE1_clEvEUlS4_S4_E_EESt5arrayIPcLm2EEEEviT0_T1_ --------------------------
	.section	.text._ZN2at6native29vectorized_elementwise_kernelILi2ENS0_13AUnaryFunctorIN3c104HalfES4_S4_ZZZNS0_19maximum_kernel_cudaERNS_18TensorIteratorBaseEENKUlvE0_clEvENKUlvE1_clEvEUlS4_S4_E_EESt5arrayIPcLm2EEEEviT0_T1_,"ax",@progbits
	.align	128
        .global         _ZN2at6native29vectorized_elementwise_kernelILi2ENS0_13AUnaryFunctorIN3c104HalfES4_S4_ZZZNS0_19maximum_kernel_cudaERNS_18TensorIteratorBaseEENKUlvE0_clEvENKUlvE1_clEvEUlS4_S4_E_EESt5arrayIPcLm2EEEEviT0_T1_
        .type           _ZN2at6native29vectorized_elementwise_kernelILi2ENS0_13AUnaryFunctorIN3c104HalfES4_S4_ZZZNS0_19maximum_kernel_cudaERNS_18TensorIteratorBaseEENKUlvE0_clEvENKUlvE1_clEvEUlS4_S4_E_EESt5arrayIPcLm2EEEEviT0_T1_,@function
        .size           _ZN2at6native29vectorized_elementwise_kernelILi2ENS0_13AUnaryFunctorIN3c104HalfES4_S4_ZZZNS0_19maximum_kernel_cudaERNS_18TensorIteratorBaseEENKUlvE0_clEvENKUlvE1_clEvEUlS4_S4_E_EESt5arrayIPcLm2EEEEviT0_T1_,(.L_x_41940 - _ZN2at6native29vectorized_elementwise_kernelILi2ENS0_13AUnaryFunctorIN3c104HalfES4_S4_ZZZNS0_19maximum_kernel_cudaERNS_18TensorIteratorBaseEENKUlvE0_clEvENKUlvE1_clEvEUlS4_S4_E_EESt5arrayIPcLm2EEEEviT0_T1_)
        .other          _ZN2at6native29vectorized_elementwise_kernelILi2ENS0_13AUnaryFunctorIN3c104HalfES4_S4_ZZZNS0_19maximum_kernel_cudaERNS_18TensorIteratorBaseEENKUlvE0_clEvENKUlvE1_clEvEUlS4_S4_E_EESt5arrayIPcLm2EEEEviT0_T1_,@"STO_CUDA_ENTRY STV_DEFAULT"
_ZN2at6native29vectorized_elementwise_kernelILi2ENS0_13AUnaryFunctorIN3c104HalfES4_S4_ZZZNS0_19maximum_kernel_cudaERNS_18TensorIteratorBaseEENKUlvE0_clEvENKUlvE1_clEvEUlS4_S4_E_EESt5arrayIPcLm2EEEEviT0_T1_:
.text._ZN2at6native29vectorized_elementwise_kernelILi2ENS0_13AUnaryFunctorIN3c104HalfES4_S4_ZZZNS0_19maximum_kernel_cudaERNS_18TensorIteratorBaseEENKUlvE0_clEvENKUlvE1_clEvEUlS4_S4_E_EESt5arrayIPcLm2EEEEviT0_T1_:
        /* <DEDUP_REMOVED lines=90> */
.L_x_28866:
[----:B------:R-:W-:Y:S05]  /*05a0*/  BSYNC.RECONVERGENT B0 ;  /* 0x0000000000007941 */ /* 0x000fea0003800200 */
.L_x_28865:
        /* <DEDUP_REMOVED lines=15> */
.L_x_28868:
[----:B------:R-:W-:Y:S05]  /*06a0*/  BSYNC.RECONVERGENT B0 ;  /* 0x0000000000007941 */ /* 0x000fea0003800200 */
.L_x_28867:
        /* <DEDUP_REMOVED lines=15> */
.L_x_28870:
[----:B------:R-:W-:Y:S05]  /*07a0*/  BSYNC.RECONVERGENT B0 ;  /* 0x0000000000007941 */ /* 0x000fea0003800200 */
.L_x_28869:
        /* <DEDUP_REMOVED lines=12> */
.L_x_28872:
[----:B------:R-:W-:Y:S05]  /*0870*/  BSYNC.RECONVERGENT B0 ;  /* 0x0000000000007941 */ /* 0x000fea0003800200 */
.L_x_28871:
        /* <DEDUP_REMOVED lines=12> */
.L_x_28874:
[----:B------:R-:W-:Y:S05]  /*0940*/  BSYNC.RECONVERGENT B0 ;  /* 0x0000000000007941 */ /* 0x000fea0003800200 */
.L_x_28873:
        /* <DEDUP_REMOVED lines=12> */
.L_x_28876:
[----:B------:R-:W-:Y:S05]  /*0a10*/  BSYNC.RECONVERGENT B0 ;  /* 0x0000000000007941 */ /* 0x000fea0003800200 */
.L_x_28875:
        /* <DEDUP_REMOVED lines=12> */
.L_x_28878:
[----:B------:R-:W-:Y:S05]  /*0ae0*/  BSYNC.RECONVERGENT B0 ;  /* 0x0000000000007941 */ /* 0x000fea0003800200 */
.L_x_28877:
        /* <DEDUP_REMOVED lines=11> */
.L_x_28880:
[----:B------:R-:W-:Y:S05]  /*0ba0*/  BSYNC.RECONVERGENT B0 ;  /* 0x0000000000007941 */ /* 0x000fea0003800200 */
.L_x_28879:
        /* <DEDUP_REMOVED lines=18> */
.L_x_28883:
[----:B------:R-:W-:-:S13]  /*0cd0*/  ISETP.GE.U32.AND P0, PT, R8, R9, PT ;  /* 0x000000090800720c */ /* 0x000fda0003f06070 */
[----:B------:R-:W-:Y:S05]  /*0ce0*/  @P0 BRA `(.L_x_28885) ;  /* 0x0000000000300947 */ /* 0x000fea0003800000 */
[----:B0-----:R-:W0:Y:S01]  /*0cf0*/  LDC.64 R2, c[0x0][0x388] ;  /* 0x0000e200ff027b82 */ /* 0x001e220000000a00 */
[----:B-----5:R-:W-:Y:S02]  /*0d00*/  IMAD.IADD R7, R11, 0x1, R8 ;  /* 0x000000010b077824 */ /* 0x020fe400078e0208 */
[----:B------:R-:W-:Y:S02]  /*0d10*/  VIADD R8, R8, 0x80 ;  /* 0x0000008008087836 */ /* 0x000fe40000000000 */
[----:B0-----:R-:W-:-:S05]  /*0d20*/  IMAD.WIDE.U32 R2, R7, 0x2, R2 ;  /* 0x0000000207027825 */ /* 0x001fca00078e0002 */
[----:B------:R1:W-:Y:S02]  /*0d30*/  STG.E.U16 desc[UR4][R2.64], R4 ;  /* 0x0000000402007986 */ /* 0x0003e4000c101504 */
.L_x_28884:
[----:B------:R-:W-:-:S13]  /*0d40*/  ISETP.GE.U32.AND P0, PT, R8, R9, PT ;  /* 0x000000090800720c */ /* 0x000fda0003f06070 */
[----:B------:R-:W-:Y:S05]  /*0d50*/  @P0 BRA `(.L_x_28886) ;  /* 0x0000000000340947 */ /* 0x000fea0003800000 */
[----:B01----:R-:W0:Y:S01]  /*0d60*/  LDC.64 R2, c[0x0][0x388] ;  /* 0x0000e200ff027b82 */ /* 0x003e220000000a00 */
[----:B------:R-:W-:Y:S02]  /*0d70*/  IMAD.IADD R7, R11, 0x1, R8 ;  /* 0x000000010b077824 */ /* 0x000fe400078e0208 */
[----:B------:R-:W-:Y:S02]  /*0d80*/  VIADD R8, R8, 0x80 ;  /* 0x0000008008087836 */ /* 0x000fe40000000000 */
[----:B0-----:R-:W-:-:S05]  /*0d90*/  IMAD.WIDE.U32 R2, R7, 0x2, R2 ;  /* 0x0000000207027825 */ /* 0x001fca00078e0002 */
[----:B------:R1:W-:Y:S02]  /*0da0*/  STG.E.U16 desc[UR4][R2.64], R5 ;  /* 0x0000000502007986 */ /* 0x0003e4000c101504 */
.L_x_28885:
        /* <DEDUP_REMOVED lines=8> */
.L_x_28886:
[----:B------:R-:W-:Y:S05]  /*0e30*/  BSYNC.RELIABLE B1 ;  /* 0x0000000000017941 */ /* 0x000fea0003800100 */
.L_x_28882:
[----:B------:R-:W-:-:S13]  /*0e40*/  ISETP.GE.U32.AND P0, PT, R8, R9, PT ;  /* 0x000000090800720c */ /* 0x000fda0003f06070 */
[----:B012---:R-:W0:Y:S01]  /*0e50*/  @!P0 LDC.64 R2, c[0x0][0x388] ;  /* 0x0000e200ff028b82 */ /* 0x007e220000000a00 */
[----:B------:R-:W-:Y:S02]  /*0e60*/  @!P0 IMAD.IADD R5, R11, 0x1, R8 ;  /* 0x000000010b058824 */ /* 0x000fe400078e0208 */
[----:B------:R-:W-:Y:S02]  /*0e70*/  @!P0 VIADD R8, R8, 0x80 ;  /* 0x0000008008088836 */ /* 0x000fe40000000000 */
[----:B0-----:R-:W-:-:S05]  /*0e80*/  @!P0 IMAD.WIDE.U32 R2, R5, 0x2, R2 ;  /* 0x0000000205028825 */ /* 0x001fca00078e0002 */
[----:B------:R2:W-:Y:S02]  /*0e90*/  @!P0 STG.E.U16 desc[UR4][R2.64], R6 ;  /* 0x0000000602008986 */ /* 0x0005e4000c101504 */
.L_x_28887:
[----:B------:R-:W-:Y:S05]  /*0ea0*/  BSYNC.RECONVERGENT B0 ;  /* 0x0000000000007941 */ /* 0x000fea0003800200 */
.L_x_28881:
        /* <DEDUP_REMOVED lines=8> */
.L_x_28864:
        /* <DEDUP_REMOVED lines=36> */
[----:B------:R-:W-:Y:S01]  /*1170*/  @!P3 FMNMX.FTZ R5, R0, R5, !PT ;  /* 0x000000050005b209 */ /* 0x000fe20007810000 */
        /* <DEDUP_REMOVED lines=10> */
[C---:B------:R-:W-:Y:S02]  /*1220*/  @!P0 FMNMX.FTZ R11, R0.reuse, R17, !PT ;  /* 0x00000011000b8209 */ /* 0x040fe40007810000 */
[----:B------:R-:W-:Y:S02]  /*1230*/  @!P1 FMNMX.FTZ R12, R0, R19, !PT ;  /* 0x00000013000c9209 */ /* 0x000fe40007810000 */
[----:B------:R-:W-:Y:S02]  /*1240*/  @!P0 F2FP.F16.F32.PACK_AB R11, RZ, R11 ;  /* 0x0000000bff0b823e */ /* 0x000fe400000000ff */
[----:B------:R-:W-:Y:S02]  /*1250*/  @!P1 F2FP.F16.F32.PACK_AB R12, RZ, R12 ;  /* 0x0000000cff0c923e */ /* 0x000fe400000000ff */
[----:B------:R-:W-:-:S02]  /*1260*/  @!P0 PRMT R6, R11, 0x7610, R6 ;  /* 0x000076100b068816 */ /* 0x000fc40000000006 */
[----:B------:R-:W-:Y:S02]  /*1270*/  @!P1 PRMT R7, R12, 0x7610, R7 ;  /* 0x000076100c079816 */ /* 0x000fe40000000007 */
[C---:B------:R-:W-:Y:S02]  /*1280*/  @!P2 FMNMX.FTZ R14, R0.reuse, R21, !PT ;  /* 0x00000015000ea209 */ /* 0x040fe40007810000 */
[C---:B------:R-:W-:Y:S02]  /*1290*/  @!P3 FMNMX.FTZ R11, R0.reuse, R23, !PT ;  /* 0x00000017000bb209 */ /* 0x040fe40007810000 */
[C---:B------:R-:W-:Y:S02]  /*12a0*/  @!P4 FMNMX.FTZ R12, R0.reuse, R25, !PT ;  /* 0x00000019000cc209 */ /* 0x040fe40007810000 */
[C---:B------:R-:W-:Y:S02]  /*12b0*/  @!P6 FMNMX.FTZ R15, R0.reuse, R15, !PT ;  /* 0x0000000f000fe209 */ /* 0x040fe40007810000 */
[----:B------:R-:W-:-:S02]  /*12c0*/  @!P5 FMNMX.FTZ R0, R0, R27, !PT ;  /* 0x0000001b0000d209 */ /* 0x000fc40007810000 */
        /* <DEDUP_REMOVED lines=11> */
.L_x_28888:
        /* <DEDUP_REMOVED lines=9> */
.L_x_28889:
        /* <DEDUP_REMOVED lines=15> */
.L_x_41940:


//--------------------- .text._ZN2at6native29vectorized_elementwise_kernelILi4ENS0_13AUnaryFunctorIN3c104HalfES4_S4_ZZZNS0_19maximum_kernel_cudaERNS_18TensorIteratorBaseEENKUlvE0_clEvENKUlvE1_clEvEUlS4_S4_E_EESt5arrayIPcLm2EEEEviT0_T1_ --------------------------
	.section	.text._ZN2at6native29vectorized_elementwise_kernelILi4ENS0_13AUnaryFunctorIN3c104HalfES4_S4_ZZZNS0_19maximum_kernel_cudaERNS_18TensorIteratorBaseEENKUlvE0_clEvENKUlvE1_clEvEUlS4_S4_E_EESt5arrayIPcLm2EEEEviT0_T1_,"ax",@progbits
	.align	128
        .global         _ZN2at6native29vectorized_elementwise_kernelILi4ENS0_13AUnaryFunctorIN3c104HalfES4_S4_ZZZNS0_19maximum_kernel_cudaERNS_18TensorIteratorBaseEENKUlvE0_clEvENKUlvE1_clEvEUlS4_S4_E_EESt5arrayIPcLm2EEEEviT0_T1_
        .type           _ZN2at6native29vectorized_elementwise_kernelILi4ENS0_13AUnaryFunctorIN3c104HalfES4_S4_ZZZNS0_19maximum_kernel_cudaERNS_18TensorIteratorBaseEENKUlvE0_clEvENKUlvE1_clEvEUlS4_S4_E_EESt5arrayIPcLm2EEEEviT0_T1_,@function
        .size           _ZN2at6native29vectorized_elementwise_kernelILi4ENS0_13AUnaryFunctorIN3c104HalfES4_S4_ZZZNS0_19maximum_kernel_cudaERNS_18TensorIteratorBaseEENKUlvE0_clEvENKUlvE1_clEvEUlS4_S4_E_EESt5arrayIPcLm2EEEEviT0_T1_,(.L_x_41941 - _ZN2at6native29vectorized_elementwise_kernelILi4ENS0_13AUnaryFunctorIN3c104HalfES4_S4_ZZZNS0_19maximum_kernel_cudaERNS_18TensorIteratorBaseEENKUlvE0_clEvENKUlvE1_clEvEUlS4_S4_E_EESt5arrayIPcLm2EEEEviT0_T1_)
        .other          _ZN2at6native29vectorized_elementwise_kernelILi4ENS0_13AUnaryFunctorIN3c104HalfES4_S4_ZZZNS0_19maximum_kernel_cudaERNS_18TensorIteratorBaseEENKUlvE0_clEvENKUlvE1_clEvEUlS4_S4_E_EESt5arrayIPcLm2EEEEviT0_T1_,@"STO_CUDA_ENTRY STV_DEFAULT"
_ZN2at6native29vectorized_elementwise_kernelILi4ENS0_13AUnaryFunctorIN3c104HalfES4_S4_ZZZNS0_19maximum_kernel_cudaERNS_18TensorIteratorBaseEENKUlvE0_clEvENKUlvE1_clEvEUlS4_S4_E_EESt5arrayIPcLm2EEEEviT0_T1_:
.text._ZN2at6native29vectorized_elementwise_kernelILi4ENS0_13AUnaryFunctorIN3c104HalfES4_S4_ZZZNS0_19maximum_kernel_cudaERNS_18TensorIteratorBaseEENKUlvE0_clEvENKUlvE1_clEvEUlS4_S4_E_EESt5arrayIPcLm2EEEEviT0_T1_:
        /* <DEDUP_REMOVED lines=90> */
.L_x_28892:
[----:B------:R-:W-:Y:S05]  /*05a0*/  BSYNC.RECONVERGENT B0 ;  /* 0x0000000000007941 */ /* 0x000fea0003800200 */
.L_x_28891:
        /* <DEDUP_REMOVED lines=15> */
.L_x_28894:
[----:B------:R-:W-:Y:S05]  /*06a0*/  BSYNC.RECONVERGENT B0 ;  /* 0x0000000000007941 */ /* 0x000fea0003800200 */
.L_x_28893:
        /* <DEDUP_REMOVED lines=15> */
.L_x_28896:
[----:B------:R-:W-:Y:S05]  /*07a0*/  BSYNC.RECONVERGENT B0 ;  /* 0x0000000000007941 */ /* 0x000fea0003800200 */
.L_x_28895:
        /* <DEDUP_REMOVED lines=12> */
.L_x_28898:
[----:B------:R-:W-:Y:S05]  /*0870*/  BSYNC.RECONVERGENT B0 ;  /* 0x0000000000007941 */ /* 0x000fea0003800200 */
.L_x_28897:
        /* <DEDUP_REMOVED lines=12> */
.L_x_28900:
[----:B------:R-:W-:Y:S05]  /*0940*/  BSYNC.RECONVERGENT B0 ;  /* 0x0000000000007941 */ /* 0x000fea0003800200 */
.L_x_28899:
        /* <DEDUP_REMOVED lines=12> */
.L_x_28902:
[----:B------:R-:W-:Y:S05]  /*0a10*/  BSYNC.RECONVERGENT B0 ;  /* 0x0000000000007941 */ /* 0x000fea0003800200 */
.L_x_28901:
        /* <DEDUP_REMOVED lines=12> */
.L_x_28904:
[----:B------:R-:W-:Y:S05]  /*0ae0*/  BSYNC.RECONVERGENT B0 ;  /* 0x0000000000007941 */ /* 0x000fea0003800200 */
.L_x_28903:
        /* <DEDUP_REMOVED lines=11> */
.L_x_28906:
[----:B------:R-:W-:Y:S05]  /*0ba0*/  BSYNC.RECONVERGENT B0 ;  /* 0x0000000000007941 */ /* 0x000fea0003800200 */
.L_x_28905:
        /* <DEDUP_REMOVED lines=18> */
.L_x_28909:
[----:B------:R-:W-:-:S13]  /*0cd0*/  ISETP.GE.U32.AND P0, PT, R8, R9, PT ;  /* 0x000000090800720c */ /* 0x000fda0003f06070 */
[----:B------:R-:W-:Y:S05]  /*0ce0*/  @P0 BRA `(.L_x_28911) ;  /* 0x0000000000300947 */ /* 0x000fea0003800000 */
[----:B0-----:R-:W0:Y:S01]  /*0cf0*/  LDC.64 R2, c[0x0][0x388] ;  /* 0x0000e200ff027b82 */ /* 0x001e220000000a00 */
[----:B-----5:R-:W-:Y:S02]  /*0d00*/  IMAD.IADD R7, R11, 0x1, R8 ;  /* 0x000000010b077824 */ /* 0x020fe400078e0208 */
[----:B------:R-:W-:Y:S02]  /*0d10*/  VIADD R8, R8, 0x80 ;  /* 0x0000008008087836 */ /* 0x000fe40000000000 */
[----:B0-----:R-:W-:-:S05]  /*0d20*/  IMAD.WIDE.U32 R2, R7, 0x2, R2 ;  /* 0x0000000207027825 */ /* 0x001fca00078e0002 */
[----:B------:R1:W-:Y:S02]  /*0d30*/  STG.E.U16 desc[UR4][R2.64], R4 ;  /* 0x0000000402007986 */ /* 0x0003e4000c101504 */
.L_x_28910:
[----:B------:R-:W-:-:S13]  /*0d40*/  ISETP.GE.U32.AND P0, PT, R8, R9, PT ;  /* 0x000000090800720c */ /* 0x000fda0003f06070 */
[----:B------:R-:W-:Y:S05]  /*0d50*/  @P0 BRA `(.L_x_28912) ;  /* 0x0000000000340947 */ /* 0x000fea0003800000 */
[----:B01----:R-:W0:Y:S01]  /*0d60*/  LDC.64 R2, c[0x0][0x388] ;  /* 0x0000e200ff027b82 */ /* 0x003e220000000a00 */
[----:B------:R-:W-:Y:S02]  /*0d70*/  IMAD.IADD R7, R11, 0x1, R8 ;  /* 0x000000010b077824 */ /* 0x000fe400078e0208 */
[----:B------:R-:W-:Y:S02]  /*0d80*/  VIADD R8, R8, 0x80 ;  /* 0x0000008008087836 */ /* 0x000fe40000000000 */
[----:B0-----:R-:W-:-:S05]  /*0d90*/  IMAD.WIDE.U32 R2, R7, 0x2, R2 ;  /* 0x0000000207027825 */ /* 0x001fca00078e0002 */
[----:B------:R1:W-:Y:S02]  /*0da0*/  STG.E.U16 desc[UR4][R2.64], R5 ;  /* 0x0000000502007986 */ /* 0x0003e4000c101504 */
.L_x_28911:
        /* <DEDUP_REMOVED lines=8> */
.L_x_28912:
[----:B------:R-:W-:Y:S05]  /*0e30*/  BSYNC.RELIABLE B1 ;  /* 0x0000000000017941 */ /* 0x000fea0003800100 */
.L_x_28908:
[----:B------:R-:W-:-:S13]  /*0e40*/  ISETP.GE.U32.AND P0, PT, R8, R9, PT ;  /* 0x000000090800720c */ /* 0x000fda0003f06070 */
[----:B012---:R-:W0:Y:S01]  /*0e50*/  @!P0 LDC.64 R2, c[0x0][0x388] ;  /* 0x0000e200ff028b82 */ /* 0x007e220000000a00 */
[----:B------:R-:W-:Y:S02]  /*0e60*/  @!P0 IMAD.IADD R5, R11, 0x1, R8 ;  /* 0x000000010b058824 */ /* 0x000fe400078e0208 */
[----:B------:R-:W-:Y:S02]  /*0e70*/  @!P0 VIADD R8, R8, 0x80 ;  /* 0x0000008008088836 */ /* 0x000fe40000000000 */
[----:B0-----:R-:W-:-:S05]  /*0e80*/  @!P0 IMAD.WIDE.U32 R2, R5, 0x2, R2 ;  /* 0x0000000205028825 */ /* 0x001fca00078e0002 */
[----:B------:R2:W-:Y:S02]  /*0e90*/  @!P0 STG.E.U16 desc[UR4][R2.64], R6 ;  /* 0x0000000602008986 */ /* 0x0005e4000c101504 */
.L_x_28913:
[----:B------:R-:W-:Y:S05]  /*0ea0*/  BSYNC.RECONVERGENT B0 ;  /* 0x0000000000007941 */ /* 0x000fea0003800200 */
.L_x_28907:
        /* <DEDUP_REMOVED lines=8> */
.L_x_28890:
        /* <DEDUP_REMOVED lines=35> */
[----:B------:R-:W-:-:S02]  /*1160*/  @!P3 FMNMX.FTZ R15, R0, R15, !PT ;  /* 0x0000000f000fb209 */ /* 0x000fc40007810000 */
[----:B------:R-:W-:Y:S02]  /*1170*/  FSETP.NAN.FTZ.AND P4, PT, R25, R25, PT ;  /* 0x000000191900720b */ /* 0x000fe40003f98000 */
[----:B------:R-:W-:Y:S01]  /*1180*/  @!P3 F2FP.F16.F32.PACK_AB R10, RZ, R15 ;  /* 0x0000000fff0ab23e */ /* 0x000fe200000000ff */
[----:B------:R-:W-:Y:S01]  /*1190*/  HADD2.F32 R15, -RZ, R5.H1_H1 ;  /* 0x30000005ff0f7230 */ /* 0x000fe20000004100 */
[----:B------:R-:W-:Y:S02]  /*11a0*/  FSETP.NAN.FTZ.AND P5, PT, R27, R27, PT ;  /* 0x0000001b1b00720b */ /* 0x000fe40003fb8000 */
[----:B------:R-:W-:Y:S02]  /*11b0*/  @!P3 PRMT R13, R10, 0x7610, R13 ;  /* 0x000076100a0db816 */ /* 0x000fe4000000000d */
[----:B------:R-:W-:Y:S02]  /*11c0*/  FSETP.NAN.FTZ.AND P6, PT, R15, R15, PT ;  /* 0x0000000f0f00720b */ /* 0x000fe40003fd8000 */
[----:B------:R-:W-:-:S02]  /*11d0*/  FSETP.NAN.FTZ.AND P3, PT, R23, R23, PT ;  /* 0x000000171700720b */ /* 0x000fc40003f78000 */
[C---:B------:R-:W-:Y:S02]  /*11e0*/  @!P1 FMNMX.FTZ R11, R0.reuse, R19, !PT ;  /* 0x00000013000b9209 */ /* 0x040fe40007810000 */
[C---:B------:R-:W-:Y:S02]  /*11f0*/  @!P2 FMNMX.FTZ R12, R0.reuse, R21, !PT ;  /* 0x00000015000ca209 */ /* 0x040fe40007810000 */
[----:B------:R-:W-:Y:S02]  /*1200*/  @!P1 F2FP.F16.F32.PACK_AB R11, RZ, R11 ;  /* 0x0000000bff0b923e */ /* 0x000fe400000000ff */
[----:B------:R-:W-:Y:S02]  /*1210*/  @!P2 F2FP.F16.F32.PACK_AB R12, RZ, R12 ;  /* 0x0000000cff0ca23e */ /* 0x000fe400000000ff */
[----:B------:R-:W-:Y:S02]  /*1220*/  @!P0 FMNMX.FTZ R10, R0, R17, !PT ;  /* 0x00000011000a8209 */ /* 0x000fe40007810000 */
[----:B------:R-:W-:-:S02]  /*1230*/  @!P1 PRMT R9, R11, 0x7610, R9 ;  /* 0x000076100b099816 */ /* 0x000fc40000000009 */
[----:B------:R-:W-:Y:S02]  /*1240*/  @!P2 PRMT R8, R12, 0x7610, R8 ;  /* 0x000076100c08a816 */ /* 0x000fe40000000008 */
[----:B------:R-:W-:Y:S02]  /*1250*/  @!P0 F2FP.F16.F32.PACK_AB R10, RZ, R10 ;  /* 0x0000000aff0a823e */ /* 0x000fe400000000ff */
[C---:B------:R-:W-:Y:S02]  /*1260*/  @!P6 FMNMX.FTZ R15, R0.reuse, R15, !PT ;  /* 0x0000000f000fe209 */ /* 0x040fe40007810000 */
[C---:B------:R-:W-:Y:S02]  /*1270*/  @!P3 FMNMX.FTZ R11, R0.reuse, R23, !PT ;  /* 0x00000017000bb209 */ /* 0x040fe40007810000 */
[C---:B------:R-:W-:Y:S02]  /*1280*/  @!P4 FMNMX.FTZ R12, R0.reuse, R25, !PT ;  /* 0x00000019000cc209 */ /* 0x040fe40007810000 */
[----:B------:R-:W-:-:S02]  /*1290*/  @!P5 FMNMX.FTZ R0, R0, R27, !PT ;  /* 0x0000001b0000d209 */ /* 0x000fc40007810000 */
        /* <DEDUP_REMOVED lines=10> */
.L_x_28914:
[----:B------:R-:W-:Y:S02]  /*1340*/  PRMT R12, R13, 0x5410, R6 ;  /* 0x000054100d0c7816 */ /* 0x000fe40000000006 */
[----:B------:R-:W-:Y:S02]  /*1350*/  PRMT R13, R9, 0x5410, R8 ;  /* 0x00005410090d7816 */ /* 0x000fe40000000008 */
[----:B------:R-:W-:Y:S02]  /*1360*/  PRMT R4, R7, 0x5410, R4 ;  /* 0x0000541007047816 */ /* 0x000fe40000000004 */
[----:B------:R-:W-:Y:S01]  /*1370*/  PRMT R5, R5, 0x5410, R10 ;  /* 0x0000541005057816 */ /* 0x000fe2000000000a */
[----:B------:R-:W-:Y:S04]  /*1380*/  STG.E.64 desc[UR4][R2.64], R12 ;  /* 0x0000000c02007986 */ /* 0x000fe8000c101b04 */
[----:B------:R-:W-:Y:S01]  /*1390*/  STG.E.64 desc[UR4][R2.64+0x400], R4 ;  /* 0x0004000402007986 */ /* 0x000fe2000c101b04 */
[----:B------:R-:W-:Y:S05]  /*13a0*/  EXIT ;  /* 0x000000000000794d */ /* 0x000fea0003800000 */
.L_x_28915:
        /* <DEDUP_REMOVED lines=13> */
.L_x_41941:


//--------------------- .text._ZN2at6native29vectorized_elementwise_kernelILi8ENS0_13AUnaryFunctorIN3c104HalfES4_S4_ZZZNS0_19maximum_kernel_cudaERNS_18TensorIteratorBaseEENKUlvE0_clEvENKUlvE1_clEvEUlS4_S4_E_EESt5arrayIPcLm2EEEEviT0_T1_ --------------------------
	.section	.text._ZN2at6native29vectorized_elementwise_kernelILi8ENS0_13AUnaryFunctorIN3c104HalfES4_S4_ZZZNS0_19maximum_kernel_cudaERNS_18TensorIteratorBaseEENKUlvE0_clEvENKUlvE1_clEvEUlS4_S4_E_EESt5arrayIPcLm2EEEEviT0_T1_,"ax",@progbits
	.align	128
        .global         _ZN2at6native29vectorized_elementwise_kernelILi8ENS0_13AUnaryFunctorIN3c104HalfES4_S4_ZZZNS0_19maximum_kernel_cudaERNS_18TensorIteratorBaseEENKUlvE0_clEvENKUlvE1_clEvEUlS4_S4_E_EESt5arrayIPcLm2EEEEviT0_T1_
        .type           _ZN2at6native29vectorized_elementwise_kernelILi8ENS0_13AUnaryFunctorIN3c104HalfES4_S4_ZZZNS0_19maximum_kernel_cudaERNS_18TensorIteratorBaseEENKUlvE0_clEvENKUlvE1_clEvEUlS4_S4_E_EESt5arrayIPcLm2EEEEviT0_T1_,@function
        .size           _ZN2at6native29vectorized_elementwise_kernelILi8ENS0_13AUnaryFunctorIN3c104HalfES4_S4_ZZZNS0_19maximum_kernel_cudaERNS_18TensorIteratorBaseEENKUlvE0_clEvENKUlvE1_clEvEUlS4_S4_E_EESt5arrayIPcLm2EEEEviT0_T1_,(.L_x_41942 - _ZN2at6native29vectorized_elementwise_kernelILi8ENS0_13AUnaryFunctorIN3c104HalfES4_S4_ZZZNS0_19maximum_kernel_cudaERNS_18TensorIteratorBaseEENKUlvE0_clEvENKUlvE1_clEvEUlS4_S4_E_EESt5arrayIPcLm2EEEEviT0_T1_)
        .other          _ZN2at6native29vectorized_elementwise_kernelILi8ENS0_13AUnaryFunctorIN3c104HalfES4_S4_ZZZNS0_19maximum_kernel_cudaERNS_18TensorIteratorBaseEENKUlvE0_clEvENKUlvE1_clEvEUlS4_S4_E_EESt5arrayIPcLm2EEEEviT0_T1_,@"STO_CUDA_ENTRY STV_DEFAULT"
_ZN2at6native29vectorized_elementwise_kernelILi8ENS0_13AUnaryFunctorIN3c104HalfES4_S4_ZZZNS0_19maximum_kernel_cudaERNS_18TensorIteratorBaseEENKUlvE0_clEvENKUlvE1_clEvEUlS4_S4_E_EESt5arrayIPcLm2EEEEviT0_T1_:
.text._ZN2at6native29vectorized_elementwise_kernelILi8ENS0_13AUnaryFunctorIN3c104HalfES4_S4_ZZZNS0_19maximum_kernel_cudaERNS_18TensorIteratorBaseEENKUlvE0_clEvENKUlvE1_clEvEUlS4_S4_E_EESt5arrayIPcLm2EEEEviT0_T1_:
        /* <DEDUP_REMOVED lines=90> */
.L_x_28918:
[----:B------:R-:W-:Y:S05]  /*05a0*/  BSYNC.RECONVERGENT B0 ;  /* 0x0000000000007941 */ /* 0x000fea0003800200 */
.L_x_28917:
        /* <DEDUP_REMOVED lines=15> */
.L_x_28920:
[----:B------:R-:W-:Y:S05]  /*06a0*/  BSYNC.RECONVERGENT B0 ;  /* 0x0000000000007941 */ /* 0x000fea0003800200 */
.L_x_28919:
        /* <DEDUP_REMOVED lines=15> */
.L_x_28922:
[----:B------:R-:W-:Y:S05]  /*07a0*/  BSYNC.RECONVERGENT B0 ;  /* 0x0000000000007941 */ /* 0x000fea0003800200 */
.L_x_28921:
        /* <DEDUP_REMOVED lines=12> */
.L_x_28924:
[----:B------:R-:W-:Y:S05]  /*0870*/  BSYNC.RECONVERGENT B0 ;  /* 0x0000000000007941 */ /* 0x000fea0003800200 */
.L_x_28923:
        /* <DEDUP_REMOVED lines=12> */
.L_x_28926:
[----:B------:R-:W-:Y:S05]  /*0940*/  BSYNC.RECONVERGENT B0 ;  /* 0x0000000000007941 */ /* 0x000fea0003800200 */
.L_x_28925:
        /* <DEDUP_REMOVED lines=12> */
.L_x_28928:
[----:B------:R-:W-:Y:S05]  /*0a10*/  BSYNC.RECONVERGENT B0 ;  /* 0x0000000000007941 */ /* 0x000fea0003800200 */
.L_x_28927:
        /* <DEDUP_REMOVED lines=12> */
.L_x_28930:
[----:B------:R-:W-:Y:S05]  /*0ae0*/  BSYNC.RECONVERGENT B0 ;  /* 0x0000000000007941 */ /* 0x000fea0003800200 */
.L_x_28929:
        /* <DEDUP_REMOVED lines=11> */
.L_x_28932:
[----:B------:R-:W-:Y:S05]  /*0ba0*/  BSYNC.RECONVERGENT B0 ;  /* 0x0000000000007941 */ /* 0x000fea0003800200 */
.L_x_28931:
        /* <DEDUP_REMOVED lines=18> */
.L_x_28935:
[----:B------:R-:W-:-:S13]  /*0cd0*/  ISETP.GE.U32.AND P0, PT, R8, R9, PT ;  /* 0x000000090800720c */ /* 0x000fda0003f06070 */
[----:B------:R-:W-:Y:S05]  /*0ce0*/  @P0 BRA `(.L_x_28937) ;  /* 0x0000000000300947 */ /* 0x000fea0003800000 */
[----:B0-----:R-:W0:Y:S01]  /*0cf0*/  LDC.64 R2, c[0x0][0x388] ;  /* 0x0000e200ff027b82 */ /* 0x001e220000000a00 */
[----:B-----5:R-:W-:Y:S02]  /*0d00*/  IMAD.IADD R7, R11, 0x1, R8 ;  /* 0x000000010b077824 */ /* 0x020fe400078e0208 */
[----:B------:R-:W-:Y:S02]  /*0d10*/  VIADD R8, R8, 0x80 ;  /* 0x0000008008087836 */ /* 0x000fe40000000000 */
[----:B0-----:R-:W-:-:S05]  /*0d20*/  IMAD.WIDE.U32 R2, R7, 0x2, R2 ;  /* 0x0000000207027825 */ /* 0x001fca00078e0002 */
[----:B------:R1:W-:Y:S02]  /*0d30*/  STG.E.U16 desc[UR4][R2.64], R4 ;  /* 0x0000000402007986 */ /* 0x0003e4000c101504 */
.L_x_28936:
[----:B------:R-:W-:-:S13]  /*0d40*/  ISETP.GE.U32.AND P0, PT, R8, R9, PT ;  /* 0x000000090800720c */ /* 0x000fda0003f06070 */
[----:B------:R-:W-:Y:S05]  /*0d50*/  @P0 BRA `(.L_x_28938) ;  /* 0x0000000000340947 */ /* 0x000fea0003800000 */
[----:B01----:R-:W0:Y:S01]  /*0d60*/  LDC.64 R2, c[0x0][0x388] ;  /* 0x0000e200ff027b82 */ /* 0x003e220000000a00 */
[----:B------:R-:W-:Y:S02]  /*0d70*/  IMAD.IADD R7, R11, 0x1, R8 ;  /* 0x000000010b077824 */ /* 0x000fe400078e0208 */
[----:B------:R-:W-:Y:S02]  /*0d80*/  VIADD R8, R8, 0x80 ;  /* 0x0000008008087836 */ /* 0x000fe40000000000 */
[----:B0-----:R-:W-:-:S05]  /*0d90*/  IMAD.WIDE.U32 R2, R7, 0x2, R2 ;  /* 0x0000000207027825 */ /* 0x001fca00078e0002 */
[----:B------:R1:W-:Y:S02]  /*0da0*/  STG.E.U16 desc[UR4][R2.64], R5 ;  /* 0x0000000502007986 */ /* 0x0003e4000c101504 */
.L_x_28937:
        /* <DEDUP_REMOVED lines=8> */
.L_x_28938:
[----:B------:R-:W-:Y:S05]  /*0e30*/  BSYNC.RELIABLE B1 ;  /* 0x0000000000017941 */ /* 0x000fea0003800100 */
.L_x_28934:
[----:B------:R-:W-:-:S13]  /*0e40*/  ISETP.GE.U32.AND P0, PT, R8, R9, PT ;  /* 0x000000090800720c */ /* 0x000fda0003f06070 */
[----:B012---:R-:W0:Y:S01]  /*0e50*/  @!P0 LDC.64 R2, c[0x0][0x388] ;  /* 0x0000e200ff028b82 */ /* 0x007e220000000a00 */
[----:B------:R-:W-:Y:S02]  /*0e60*/  @!P0 IMAD.IADD R5, R11, 0x1, R8 ;  /* 0x000000010b058824 */ /* 0x000fe400078e0208 */
[----:B------:R-:W-:Y:S02]  /*0e70*/  @!P0 VIADD R8, R8, 0x80 ;  /* 0x0000008008088836 */ /* 0x000fe40000000000 */
[----:B0-----:R-:W-:-:S05]  /*0e80*/  @!P0 IMAD.WIDE.U32 R2, R5, 0x2, R2 ;  /* 0x0000000205028825 */ /* 0x001fca00078e0002 */
[----:B------:R2:W-:Y:S02]  /*0e90*/  @!P0 STG.E.U16 desc[UR4][R2.64], R6 ;  /* 0x0000000602008986 */ /* 0x0005e4000c101504 */
.L_x_28939:
[----:B------:R-:W-:Y:S05]  /*0ea0*/  BSYNC.RECONVERGENT B0 ;  /* 0x0000000000007941 */ /* 0x000fea0003800200 */
.L_x_28933:
        /* <DEDUP_REMOVED lines=8> */
.L_x_28916:
        /* <DEDUP_REMOVED lines=33> */
[----:B------:R-:W-:Y:S02]  /*1140*/  @!P3 FMNMX.FTZ R10, R0, R9, !PT ;  /* 0x00000009000ab209 */ /* 0x000fe40007810000 */
[----:B------:R-:W-:-:S02]  /*1150*/  PRMT R9, R4, 0x7610, R9 ;  /* 0x0000761004097816 */ /* 0x000fc40000000009 */
[C---:B------:R-:W-:Y:S02]  /*1160*/  PRMT R4, R5.reuse, 0x7610, R4 ;  /* 0x0000761005047816 */ /* 0x040fe40000000004 */
[----:B------:R-:W-:Y:S02]  /*1170*/  PRMT R5, R5, 0x7632, R5 ;  /* 0x0000763205057816 */ /* 0x000fe40000000005 */
[----:B------:R-:W-:Y:S01]  /*1180*/  @!P3 F2FP.F16.F32.PACK_AB R10, RZ, R10 ;  /* 0x0000000aff0ab23e */ /* 0x000fe200000000ff */
[----:B------:R-:W-:Y:S01]  /*1190*/  HADD2.F32 R17, -RZ, R4.H0_H0 ;  /* 0x20000004ff117230 */ /* 0x000fe20000004100 */
[----:B------:R-:W-:Y:S01]  /*11a0*/  @!P2 FMNMX.FTZ R14, R0, R11, !PT ;  /* 0x0000000b000ea209 */ /* 0x000fe20007810000 */
[----:B------:R-:W-:Y:S01]  /*11b0*/  HADD2.F32 R19, -RZ, R5.H0_H0 ;  /* 0x20000005ff137230 */ /* 0x000fe20000004100 */
[----:B------:R-:W-:Y:S02]  /*11c0*/  @!P3 PRMT R9, R10, 0x7610, R9 ;  /* 0x000076100a09b816 */ /* 0x000fe40000000009 */
[----:B------:R-:W-:-:S02]  /*11d0*/  FSETP.NAN.FTZ.AND P0, PT, R17, R17, PT ;  /* 0x000000111100720b */ /* 0x000fc40003f18000 */
[----:B------:R-:W-:Y:S02]  /*11e0*/  FSETP.NAN.FTZ.AND P3, PT, R19, R19, PT ;  /* 0x000000131300720b */ /* 0x000fe40003f78000 */
[----:B------:R-:W-:Y:S02]  /*11f0*/  @!P1 FMNMX.FTZ R11, R0, R15, !PT ;  /* 0x0000000f000b9209 */ /* 0x000fe40007810000 */
[----:B------:R-:W-:Y:S02]  /*1200*/  PRMT R10, R7, 0x7632, R10 ;  /* 0x00007632070a7816 */ /* 0x000fe4000000000a */
[----:B------:R-:W-:-:S04]  /*1210*/  @!P1 F2FP.F16.F32.PACK_AB R15, RZ, R11 ;  /* 0x0000000bff0f923e */ /* 0x000fc800000000ff */
[----:B------:R-:W-:Y:S02]  /*1220*/  @!P1 PRMT R8, R15, 0x7610, R8 ;  /* 0x000076100f089816 */ /* 0x000fe40000000008 */
[C---:B------:R-:W-:Y:S02]  /*1230*/  @!P0 FMNMX.FTZ R12, R0.reuse, R17, !PT ;  /* 0x00000011000c8209 */ /* 0x040fe40007810000 */
[----:B------:R-:W-:Y:S02]  /*1240*/  @!P2 F2FP.F16.F32.PACK_AB R17, RZ, R14 ;  /* 0x0000000eff11a23e */ /* 0x000fe400000000ff */
[----:B------:R-:W-:Y:S02]  /*1250*/  @!P0 F2FP.F16.F32.PACK_AB R16, RZ, R12 ;  /* 0x0000000cff10823e */ /* 0x000fe400000000ff */
[C---:B------:R-:W-:Y:S02]  /*1260*/  @!P3 FMNMX.FTZ R11, R0.reuse, R19, !PT ;  /* 0x00000013000bb209 */ /* 0x040fe40007810000 */
[----:B------:R-:W-:-:S02]  /*1270*/  @!P4 FMNMX.FTZ R12, R0, R21, !PT ;  /* 0x00000015000cc209 */ /* 0x000fc40007810000 */
[C---:B------:R-:W-:Y:S02]  /*1280*/  @!P5 FMNMX.FTZ R14, R0.reuse, R23, !PT ;  /* 0x00000017000ed209 */ /* 0x040fe40007810000 */
[----:B------:R-:W-:Y:S02]  /*1290*/  @!P6 FMNMX.FTZ R0, R0, R25, !PT ;  /* 0x000000190000e209 */ /* 0x000fe40007810000 */
        /* <DEDUP_REMOVED lines=10> */
.L_x_28940:
[----:B------:R-:W-:Y:S02]  /*1340*/  PRMT R5, R4, 0x5410, R5 ;  /* 0x0000541004057816 */ /* 0x000fe40000000005 */
[----:B------:R-:W-:Y:S02]  /*1350*/  PRMT R7, R7, 0x5410, R10 ;  /* 0x0000541007077816 */ /* 0x000fe4000000000a */
[----:B------:R-:W-:Y:S02]  /*1360*/  PRMT R6, R13, 0x5410, R6 ;  /* 0x000054100d067816 */ /* 0x000fe40000000006 */
[----:B------:R-:W-:-:S05]  /*1370*/  PRMT R4, R9, 0x5410, R8 ;  /* 0x0000541009047816 */ /* 0x000fca0000000008 */
[----:B------:R-:W-:Y:S01]  /*1380*/  STG.E.128 desc[UR4][R2.64], R4 ;  /* 0x0000000402007986 */ /* 0x000fe2000c101d04 */
[----:B------:R-:W-:Y:S05]  /*1390*/  EXIT ;  /* 0x000000000000794d */ /* 0x000fea0003800000 */
.L_x_28941:
        /* <DEDUP_REMOVED lines=14> */
.L_x_41942:


//--------------------- .text._ZN2at6native18elementwise_kernelILi128ELi4EZNS0_15gpu_kernel_implINS0_13BinaryFunctorIN3c104HalfES5_S5_ZZZNS0_19maximum_kernel_cudaERNS_18TensorIteratorBaseEENKUlvE0_clEvENKUlvE1_clEvEUlS5_S5_E_EEEEvS7_RKT_EUliE_EEviT1_ --------------------------
	.section	.text._ZN2at6native18elementwise_kernelILi128ELi4EZNS0_15gpu_kernel_implINS0_13BinaryFunctorIN3c104HalfES5_S5_ZZZNS0_19maximum_kernel_cudaERNS_18TensorIteratorBaseEENKUlvE0_clEvENKUlvE1_clEvEUlS5_S5_E_EEEEvS7_RKT_EUliE_EEviT1_,"ax",@progbits
	.align	128
        .global         _ZN2at6native18elementwise_kernelILi128ELi4EZNS0_15gpu_kernel_implINS0_13BinaryFunctorIN3c104HalfES5_S5_ZZZNS0_19maximum_kernel_cudaERNS_18TensorIteratorBaseEENKUlvE0_clEvENKUlvE1_clEvEUlS5_S5_E_EEEEvS7_RKT_EUliE_EEviT1_
        .type           _ZN2at6native18elementwise_kernelILi128ELi4EZNS0_15gpu_kernel_implINS0_13BinaryFunctorIN3c104HalfES5_S5_ZZZNS0_19maximum_kernel_cudaERNS_18TensorIteratorBaseEENKUlvE0_clEvENKUlvE1_clEvEUlS5_S5_E_EEEEvS7_RKT_EUliE_EEviT1_,@function
        .size           _ZN2at6native18elementwise_kernelILi128ELi4EZNS0_15gpu_kernel_implINS0_13BinaryFunctorIN3c104HalfES5_S5_ZZZNS0_19maximum_kernel_cudaERNS_18TensorIteratorBaseEENKUlvE0_clEvENKUlvE1_clEvEUlS5_S5_E_EEEEvS7_RKT_EUliE_EEviT1_,(.L_x_41943 - _ZN2at6native18elementwise_kernelILi128ELi4EZNS0_15gpu_kernel_implINS0_13BinaryFunctorIN3c104HalfES5_S5_ZZZNS0_19maximum_kernel_cudaERNS_18TensorIteratorBaseEENKUlvE0_clEvENKUlvE1_clEvEUlS5_S5_E_EEEEvS7_RKT_EUliE_EEviT1_)
        .other          _ZN2at6native18elementwise_kernelILi128ELi4EZNS0_15gpu_kernel_implINS0_13BinaryFunctorIN3c104HalfES5_S5_ZZZNS0_19maximum_kernel_cudaERNS_18TensorIteratorBaseEENKUlvE0_clEvENKUlvE1_clEvEUlS5_S5_E_EEEEvS7_RKT_EUliE_EEviT1_,@"STO_CUDA_ENTRY STV_DEFAULT"
_ZN2at6native18elementwise_kernelILi128ELi4EZNS0_15gpu_kernel_implINS0_13BinaryFunctorIN3c104HalfES5_S5_ZZZNS0_19maximum_kernel_cudaERNS_18TensorIteratorBaseEENKUlvE0_clEvENKUlvE1_clEvEUlS5_S5_E_EEEEvS7_RKT_EUliE_EEviT1_:
.text._ZN2at6native18elementwise_kernelILi128ELi4EZNS0_15gpu_kernel_implINS0_13BinaryFunctorIN3c104HalfES5_S5_ZZZNS0_19maximum_kernel_cudaERNS_18TensorIteratorBaseEENKUlvE0_clEvENKUlvE1_clEvEUlS5_S5_E_EEEEvS7_RKT_EUliE_EEviT1_:
        /* <DEDUP_REMOVED lines=371> */
.L_x_28944:
        /* <DEDUP_REMOVED lines=19> */
.L_x_28948:
[----:B------:R-:W2:Y:S02]  /*1860*/  LDG.E.U8 R2, desc[UR36][R2.64] ;  /* 0x0000002402027981 */ /* 0x000ea4000c1e1100 */
[----:B--2---:R-:W-:-:S04]  /*1870*/  I2FP.F32.U32 R0, R2 ;  /* 0x0000000200007245 */ /* 0x004fc80000201000 */
[----:B------:R-:W-:-:S04]  /*1880*/  F2FP.F16.F32.PACK_AB R0, RZ, R0 ;  /* 0x00000000ff00723e */ /* 0x000fc800000000ff */
[----:B------:R-:W-:Y:S01]  /*1890*/  PRMT R19, R0, 0x7610, R19 ;  /* 0x0000761000137816 */ /* 0x000fe20000000013 */
[----:B------:R-:W-:Y:S06]  /*18a0*/  BRA `(.L_x_28950) ;  /* 0x0000000c00b47947 */ /* 0x000fec0003800000 */
.L_x_28947:
        /* <DEDUP_REMOVED lines=11> */
.L_x_28952:
[----:B------:R-:W2:Y:S02]  /*1960*/  LDG.E R2, desc[UR36][R2.64] ;  /* 0x0000002402027981 */ /* 0x000ea4000c1e1900 */
[----:B--2---:R-:W-:-:S04]  /*1970*/  I2FP.F32.S32 R0, R2 ;  /* 0x0000000200007245 */ /* 0x004fc80000201400 */
[----:B------:R-:W-:-:S04]  /*1980*/  F2FP.F16.F32.PACK_AB R0, RZ, R0 ;  /* 0x00000000ff00723e */ /* 0x000fc800000000ff */
[----:B------:R-:W-:Y:S01]  /*1990*/  PRMT R19, R0, 0x7610, R19 ;  /* 0x0000761000137816 */ /* 0x000fe20000000013 */
[----:B------:R-:W-:Y:S06]  /*19a0*/  BRA `(.L_x_28950) ;  /* 0x0000000c00747947 */ /* 0x000fec0003800000 */
.L_x_28951:
[----:B------:R-:W2:Y:S02]  /*19b0*/  LDG.E.U16 R2, desc[UR36][R2.64] ;  /* 0x0000002402027981 */ /* 0x000ea4000c1e1500 */
[----:B--2---:R-:W0:Y:S02]  /*19c0*/  I2F.S16 R0, R2 ;  /* 0x0000000200007306 */ /* 0x004e240000101400 */
[----:B0-----:R-:W-:-:S04]  /*19d0*/  F2FP.F16.F32.PACK_AB R0, RZ, R0 ;  /* 0x00000000ff00723e */ /* 0x001fc800000000ff */
[----:B------:R-:W-:Y:S01]  /*19e0*/  PRMT R19, R0, 0x7610, R19 ;  /* 0x0000761000137816 */ /* 0x000fe20000000013 */
[----:B------:R-:W-:Y:S06]  /*19f0*/  BRA `(.L_x_28950) ;  /* 0x0000000c00607947 */ /* 0x000fec0003800000 */
.L_x_28946:
        /* <DEDUP_REMOVED lines=9> */
.L_x_28954:
[----:B------:R0:W5:Y:S01]  /*1a90*/  LDG.E.U16 R19, desc[UR36][R2.64] ;  /* 0x0000002402137981 */ /* 0x000162000c1e1500 */
[----:B------:R-:W-:Y:S05]  /*1aa0*/  BRA `(.L_x_28950) ;  /* 0x0000000c00347947 */ /* 0x000fea0003800000 */
.L_x_28953:
        /* <DEDUP_REMOVED lines=9> */
.L_x_28956:
[----:B------:R1:W5:Y:S01]  /*1b40*/  LDG.E.U16 R19, desc[UR36][R2.64] ;  /* 0x0000002402137981 */ /* 0x000362000c1e1500 */
[----:B------:R-:W-:Y:S05]  /*1b50*/  BRA `(.L_x_28950) ;  /* 0x0000000c00087947 */ /* 0x000fea0003800000 */
.L_x_28955:
        /* <DEDUP_REMOVED lines=9> */
.L_x_28945:
        /* <DEDUP_REMOVED lines=14> */
.L_x_28959:
        /* <DEDUP_REMOVED lines=9> */
.L_x_28958:
        /* <DEDUP_REMOVED lines=27> */
.L_x_28961:
        /* <DEDUP_REMOVED lines=14> */
.L_x_28960:
[----:B------:R-:W2:Y:S02]  /*1ff0*/  LDG.E.U16 R0, desc[UR36][R2.64] ;  /* 0x0000002402007981 */ /* 0x000ea4000c1e1500 */
[----:B--2---:R-:W-:-:S05]  /*2000*/  IMAD.U32 R0, R0, 0x10000, RZ ;  /* 0x0001000000007824 */ /* 0x004fca00078e00ff */
[----:B------:R-:W-:-:S04]  /*2010*/  F2FP.F16.F32.PACK_AB R0, RZ, R0 ;  /* 0x00000000ff00723e */ /* 0x000fc800000000ff */
[----:B------:R-:W-:Y:S01]  /*2020*/  PRMT R19, R0, 0x7610, R19 ;  /* 0x0000761000137816 */ /* 0x000fe20000000013 */
[----:B------:R-:W-:Y:S06]  /*2030*/  BRA `(.L_x_28950) ;  /* 0x0000000400d07947 */ /* 0x000fec0003800000 */
.L_x_28957:
        /* <DEDUP_REMOVED lines=13> */
.L_x_28964:
        /* <DEDUP_REMOVED lines=21> */
.L_x_28968:
[----:B------:R-:W-:Y:S05]  /*2260*/  BSYNC.RECONVERGENT B1 ;  /* 0x0000000000017941 */ /* 0x000fea0003800200 */
.L_x_28967:
[----:B------:R-:W-:Y:S01]  /*2270*/  IMAD.SHL.U32 R0, R0, 0x100000, RZ ;  /* 0x0010000000007824 */ /* 0x000fe200078e00ff */
[----:B------:R-:W-:-:S04]  /*2280*/  LEA R2, R2, 0x3b800000, 0x17 ;  /* 0x3b80000002027811 */ /* 0x000fc800078eb8ff */
[----:B------:R-:W-:-:S07]  /*2290*/  LOP3.LUT R0, R2, R0, R7, 0xfe, !PT ;  /* 0x0000000002007212 */ /* 0x000fce00078efe07 */
.L_x_28966:
[----:B------:R-:W-:Y:S05]  /*22a0*/  BSYNC.RECONVERGENT B0 ;  /* 0x0000000000007941 */ /* 0x000fea0003800200 */
.L_x_28965:
[----:B------:R-:W-:-:S04]  /*22b0*/  F2FP.F16.F32.PACK_AB R0, RZ, R0 ;  /* 0x00000000ff00723e */ /* 0x000fc800000000ff */
[----:B------:R-:W-:Y:S01]  /*22c0*/  PRMT R19, R0, 0x7610, R19 ;  /* 0x0000761000137816 */ /* 0x000fe20000000013 */
[----:B------:R-:W-:Y:S06]  /*22d0*/  BRA `(.L_x_28950) ;  /* 0x0000000400287947 */ /* 0x000fec0003800000 */
.L_x_28963:
        /* <DEDUP_REMOVED lines=21> */
.L_x_28972:
[----:B------:R-:W-:Y:S05]  /*2430*/  BSYNC.RECONVERGENT B1 ;  /* 0x0000000000017941 */ /* 0x000fea0003800200 */
.L_x_28971:
[----:B------:R-:W-:Y:S01]  /*2440*/  IMAD.SHL.U32 R0, R0, 0x200000, RZ ;  /* 0x0020000000007824 */ /* 0x000fe200078e00ff */
[----:B------:R-:W-:-:S04]  /*2450*/  LEA R2, R2, 0x37800000, 0x17 ;  /* 0x3780000002027811 */ /* 0x000fc800078eb8ff */
[----:B------:R-:W-:-:S07]  /*2460*/  LOP3.LUT R0, R2, R0, R7, 0xfe, !PT ;  /* 0x0000000002007212 */ /* 0x000fce00078efe07 */
.L_x_28970:
[----:B------:R-:W-:Y:S05]  /*2470*/  BSYNC.RECONVERGENT B0 ;  /* 0x0000000000007941 */ /* 0x000fea0003800200 */
.L_x_28969:
[----:B------:R-:W-:-:S04]  /*2480*/  F2FP.F16.F32.PACK_AB R0, RZ, R0 ;  /* 0x00000000ff00723e */ /* 0x000fc800000000ff */
[----:B------:R-:W-:Y:S01]  /*2490*/  PRMT R19, R0, 0x7610, R19 ;  /* 0x0000761000137816 */ /* 0x000fe20000000013 */
[----:B------:R-:W-:Y:S06]  /*24a0*/  BRA `(.L_x_28950) ;  /* 0x0000000000b47947 */ /* 0x000fec0003800000 */
.L_x_28962:
[----:B------:R-:W-:-:S09]  /*24b0*/  UISETP.NE.AND UP0, UPT, UR4, 0x1c, UPT ;  /* 0x0000001c0400788c */ /* 0x000fd2000bf05270 */
[----:B------:R-:W-:Y:S05]  /*24c0*/  BRA.U !UP0, `(.L_x_28973) ;  /* 0x00000001089c7547 */ /* 0x000fea000b800000 */
[----:B------:R-:W-:-:S09]  /*24d0*/  UISETP.NE.AND UP0, UPT, UR4, 0x1d, UPT ;  /* 0x0000001d0400788c */ /* 0x000fd2000bf05270 */
[----:B------:R-:W-:Y:S05]  /*24e0*/  BRA.U !UP0, `(.L_x_28974) ;  /* 0x0000000108807547 */ /* 0x000fea000b800000 */
[----:B------:R-:W-:-:S09]  /*24f0*/  UISETP.NE.AND UP0, UPT, UR4, 0x2c, UPT ;  /* 0x0000002c0400788c */ /* 0x000fd2000bf05270 */
[----:B------:R-:W-:Y:S05]  /*2500*/  BRA.U !UP0, `(.L_x_28975) ;  /* 0x0000000108487547 */ /* 0x000fea000b800000 */
.L_x_28949:
        /* <DEDUP_REMOVED lines=16> */
.L_x_28976:
[----:B------:R-:W-:Y:S01]  /*2610*/  PRMT R19, RZ, 0x7610, R19 ;  /* 0x00007610ff137816 */ /* 0x000fe20000000013 */
[----:B------:R-:W-:Y:S06]  /*2620*/  BRA `(.L_x_28950) ;  /* 0x0000000000547947 */ /* 0x000fec0003800000 */
.L_x_28975:
        /* <DEDUP_REMOVED lines=8> */
.L_x_28978:
[----:B------:R-:W-:Y:S05]  /*26b0*/  BSYNC.RECONVERGENT B0 ;  /* 0x0000000000007941 */ /* 0x000fea0003800200 */
.L_x_28977:
[----:B------:R-:W-:-:S04]  /*26c0*/  F2FP.F16.F32.PACK_AB R0, RZ, R0 ;  /* 0x00000000ff00723e */ /* 0x000fc800000000ff */
[----:B------:R-:W-:Y:S01]  /*26d0*/  PRMT R19, R0, 0x7610, R19 ;  /* 0x0000761000137816 */ /* 0x000fe20000000013 */
[----:B------:R-:W-:Y:S06]  /*26e0*/  BRA `(.L_x_28950) ;  /* 0x0000000000247947 */ /* 0x000fec0003800000 */
.L_x_28974:
[----:B------:R-:W2:Y:S02]  /*26f0*/  LDG.E.64 R2, desc[UR36][R2.64] ;  /* 0x0000002402027981 */ /* 0x000ea4000c1e1b00 */
[----:B--2---:R-:W0:Y:S02]  /*2700*/  I2F.U64 R0, R2 ;  /* 0x0000000200007312 */ /* 0x004e240000301000 */
[----:B0-----:R-:W-:-:S04]  /*2710*/  F2FP.F16.F32.PACK_AB R0, RZ, R0 ;  /* 0x00000000ff00723e */ /* 0x001fc800000000ff */
[----:B------:R-:W-:Y:S01]  /*2720*/  PRMT R19, R0, 0x7610, R19 ;  /* 0x0000761000137816 */ /* 0x000fe20000000013 */
[----:B------:R-:W-:Y:S06]  /*2730*/  BRA `(.L_x_28950) ;  /* 0x0000000000107947 */ /* 0x000fec0003800000 */
.L_x_28973:
[----:B------:R-:W2:Y:S02]  /*2740*/  LDG.E R2, desc[UR36][R2.64] ;  /* 0x0000002402027981 */ /* 0x000ea4000c1e1900 */
[----:B--2---:R-:W-:-:S04]  /*2750*/  I2FP.F32.U32 R0, R2 ;  /* 0x0000000200007245 */ /* 0x004fc80000201000 */
[----:B------:R-:W-:-:S04]  /*2760*/  F2FP.F16.F32.PACK_AB R0, RZ, R0 ;  /* 0x00000000ff00723e */ /* 0x000fc800000000ff */
[----:B------:R-:W-:-:S07]  /*2770*/  PRMT R19, R0, 0x7610, R19 ;  /* 0x0000761000137816 */ /* 0x000fce0000000013 */
.L_x_28950:
        /* <DEDUP_REMOVED lines=18> */
.L_x_28982:
[----:B------:R-:W2:Y:S02]  /*28a0*/  LDG.E.U8 R2, desc[UR36][R2.64] ;  /* 0x0000002402027981 */ /* 0x000ea4000c1e1100 */
[----:B--2---:R-:W-:-:S04]  /*28b0*/  I2FP.F32.U32 R0, R2 ;  /* 0x0000000200007245 */ /* 0x004fc80000201000 */
[----:B------:R-:W-:Y:S01]  /*28c0*/  F2FP.F16.F32.PACK_AB R0, RZ, R0 ;  /* 0x00000000ff00723e */ /* 0x000fe200000000ff */
[----:B------:R-:W-:Y:S06]  /*28d0*/  BRA `(.L_x_28984) ;  /* 0x0000000c007c7947 */ /* 0x000fec0003800000 */
.L_x_28981:
        /* <DEDUP_REMOVED lines=10> */
.L_x_28986:
[----:B------:R-:W2:Y:S02]  /*2980*/  LDG.E R2, desc[UR36][R2.64] ;  /* 0x0000002402027981 */ /* 0x000ea4000c1e1900 */
[----:B--2---:R-:W-:-:S04]  /*2990*/  I2FP.F32.S32 R0, R2 ;  /* 0x0000000200007245 */ /* 0x004fc80000201400 */
[----:B------:R-:W-:Y:S01]  /*29a0*/  F2FP.F16.F32.PACK_AB R0, RZ, R0 ;  /* 0x00000000ff00723e */ /* 0x000fe200000000ff */
[----:B------:R-:W-:Y:S06]  /*29b0*/  BRA `(.L_x_28984) ;  /* 0x0000000c00447947 */ /* 0x000fec0003800000 */
.L_x_28985:
[----:B------:R-:W2:Y:S02]  /*29c0*/  LDG.E.U16 R2, desc[UR36][R2.64] ;  /* 0x0000002402027981 */ /* 0x000ea4000c1e1500 */
[----:B--2---:R-:W0:Y:S02]  /*29d0*/  I2F.S16 R0, R2 ;  /* 0x0000000200007306 */ /* 0x004e240000101400 */
[----:B0-----:R-:W-:Y:S01]  /*29e0*/  F2FP.F16.F32.PACK_AB R0, RZ, R0 ;  /* 0x00000000ff00723e */ /* 0x001fe200000000ff */
[----:B------:R-:W-:Y:S06]  /*29f0*/  BRA `(.L_x_28984) ;  /* 0x0000000c00347947 */ /* 0x000fec0003800000 */
.L_x_28980:
        /* <DEDUP_REMOVED lines=9> */
.L_x_28988:
[----:B------:R1:W5:Y:S01]  /*2a90*/  LDG.E.U16 R0, desc[UR36][R2.64] ;  /* 0x0000002402007981 */ /* 0x000362000c1e1500 */
[----:B------:R-:W-:Y:S05]  /*2aa0*/  BRA `(.L_x_28984) ;  /* 0x0000000c00087947 */ /* 0x000fea0003800000 */
.L_x_28987:
        /* <DEDUP_REMOVED lines=9> */
.L_x_28990:
[----:B------:R0:W5:Y:S01]  /*2b40*/  LDG.E.U16 R0, desc[UR36][R2.64] ;  /* 0x0000002402007981 */ /* 0x000162000c1e1500 */
[----:B------:R-:W-:Y:S05]  /*2b50*/  BRA `(.L_x_28984) ;  /* 0x0000000800dc7947 */ /* 0x000fea0003800000 */
.L_x_28989:
        /* <DEDUP_REMOVED lines=8> */
.L_x_28979:
        /* <DEDUP_REMOVED lines=13> */
.L_x_28993:
        /* <DEDUP_REMOVED lines=8> */
.L_x_28992:
        /* <DEDUP_REMOVED lines=27> */
.L_x_28995:
        /* <DEDUP_REMOVED lines=13> */
.L_x_28994:
[----:B------:R-:W2:Y:S02]  /*2fb0*/  LDG.E.U16 R0, desc[UR36][R2.64] ;  /* 0x0000002402007981 */ /* 0x000ea4000c1e1500 */
[----:B--2---:R-:W-:-:S05]  /*2fc0*/  IMAD.U32 R0, R0, 0x10000, RZ ;  /* 0x0001000000007824 */ /* 0x004fca00078e00ff */
[----:B------:R-:W-:Y:S01]  /*2fd0*/  F2FP.F16.F32.PACK_AB R0, RZ, R0 ;  /* 0x00000000ff00723e */ /* 0x000fe200000000ff */
[----:B------:R-:W-:Y:S06]  /*2fe0*/  BRA `(.L_x_28984) ;  /* 0x0000000400b87947 */ /* 0x000fec0003800000 */
.L_x_28991:
        /* <DEDUP_REMOVED lines=12> */
.L_x_28998:
        /* <DEDUP_REMOVED lines=21> */
.L_x_29002:
[----:B------:R-:W-:Y:S05]  /*3200*/  BSYNC.RECONVERGENT B1 ;  /* 0x0000000000017941 */ /* 0x000fea0003800200 */
.L_x_29001:
[----:B------:R-:W-:Y:S02]  /*3210*/  SHF.L.U32 R0, R0, 0x14, RZ ;  /* 0x0000001400007819 */ /* 0x000fe400000006ff */
[----:B------:R-:W-:-:S04]  /*3220*/  LEA R2, R2, 0x3b800000, 0x17 ;  /* 0x3b80000002027811 */ /* 0x000fc800078eb8ff */
[----:B------:R-:W-:-:S07]  /*3230*/  LOP3.LUT R0, R2, R0, R7, 0xfe, !PT ;  /* 0x0000000002007212 */ /* 0x000fce00078efe07 */
.L_x_29000:
[----:B------:R-:W-:Y:S05]  /*3240*/  BSYNC.RECONVERGENT B0 ;  /* 0x0000000000007941 */ /* 0x000fea0003800200 */
.L_x_28999:
[----:B------:R-:W-:Y:S01]  /*3250*/  F2FP.F16.F32.PACK_AB R0, RZ, R0 ;  /* 0x00000000ff00723e */ /* 0x000fe200000000ff */
[----:B------:R-:W-:Y:S06]  /*3260*/  BRA `(.L_x_28984) ;  /* 0x0000000400187947 */ /* 0x000fec0003800000 */
.L_x_28997:
        /* <DEDUP_REMOVED lines=21> */
.L_x_29006:
[----:B------:R-:W-:Y:S05]  /*33c0*/  BSYNC.RECONVERGENT B1 ;  /* 0x0000000000017941 */ /* 0x000fea0003800200 */
.L_x_29005:
[----:B------:R-:W-:Y:S01]  /*33d0*/  IMAD.SHL.U32 R0, R0, 0x200000, RZ ;  /* 0x0020000000007824 */ /* 0x000fe200078e00ff */
[----:B------:R-:W-:-:S04]  /*33e0*/  LEA R2, R2, 0x37800000, 0x17 ;  /* 0x3780000002027811 */ /* 0x000fc800078eb8ff */
[----:B------:R-:W-:-:S07]  /*33f0*/  LOP3.LUT R0, R2, R0, R7, 0xfe, !PT ;  /* 0x0000000002007212 */ /* 0x000fce00078efe07 */
.L_x_29004:
[----:B------:R-:W-:Y:S05]  /*3400*/  BSYNC.RECONVERGENT B0 ;  /* 0x0000000000007941 */ /* 0x000fea0003800200 */
.L_x_29003:
[----:B------:R-:W-:Y:S01]  /*3410*/  F2FP.F16.F32.PACK_AB R0, RZ, R0 ;  /* 0x00000000ff00723e */ /* 0x000fe200000000ff */
[----:B------:R-:W-:Y:S06]  /*3420*/  BRA `(.L_x_28984) ;  /* 0x0000000000a87947 */ /* 0x000fec0003800000 */
.L_x_28996:
[----:B------:R-:W-:-:S09]  /*3430*/  UISETP.NE.AND UP0, UPT, UR4, 0x1c, UPT ;  /* 0x0000001c0400788c */ /* 0x000fd2000bf05270 */
[----:B------:R-:W-:Y:S05]  /*3440*/  BRA.U !UP0, `(.L_x_29007) ;  /* 0x0000000108947547 */ /* 0x000fea000b800000 */
[----:B------:R-:W-:-:S09]  /*3450*/  UISETP.NE.AND UP0, UPT, UR4, 0x1d, UPT ;  /* 0x0000001d0400788c */ /* 0x000fd2000bf05270 */
[----:B------:R-:W-:Y:S05]  /*3460*/  BRA.U !UP0, `(.L_x_29008) ;  /* 0x00000001087c7547 */ /* 0x000fea000b800000 */
[----:B------:R-:W-:-:S09]  /*3470*/  UISETP.NE.AND UP0, UPT, UR4, 0x2c, UPT ;  /* 0x0000002c0400788c */ /* 0x000fd2000bf05270 */
[----:B------:R-:W-:Y:S05]  /*3480*/  BRA.U !UP0, `(.L_x_29009) ;  /* 0x0000000108487547 */ /* 0x000fea000b800000 */
.L_x_28983:
        /* <DEDUP_REMOVED lines=16> */
.L_x_29010:
[----:B------:R-:W-:Y:S01]  /*3590*/  PRMT R0, RZ, 0x7610, R0 ;  /* 0x00007610ff007816 */ /* 0x000fe20000000000 */
[----:B------:R-:W-:Y:S06]  /*35a0*/  BRA `(.L_x_28984) ;  /* 0x0000000000487947 */ /* 0x000fec0003800000 */
.L_x_29009:
        /* <DEDUP_REMOVED lines=8> */
.L_x_29012:
[----:B------:R-:W-:Y:S05]  /*3630*/  BSYNC.RECONVERGENT B0 ;  /* 0x0000000000007941 */ /* 0x000fea0003800200 */
.L_x_29011:
[----:B------:R-:W-:Y:S01]  /*3640*/  F2FP.F16.F32.PACK_AB R0, RZ, R0 ;  /* 0x00000000ff00723e */ /* 0x000fe200000000ff */
[----:B------:R-:W-:Y:S06]  /*3650*/  BRA `(.L_x_28984) ;  /* 0x00000000001c7947 */ /* 0x000fec0003800000 */
.L_x_29008:
[----:B------:R-:W2:Y:S02]  /*3660*/  LDG.E.64 R2, desc[UR36][R2.64] ;  /* 0x0000002402027981 */ /* 0x000ea4000c1e1b00 */
[----:B--2---:R-:W0:Y:S02]  /*3670*/  I2F.U64 R0, R2 ;  /* 0x0000000200007312 */ /* 0x004e240000301000 */
[----:B0-----:R-:W-:Y:S01]  /*3680*/  F2FP.F16.F32.PACK_AB R0, RZ, R0 ;  /* 0x00000000ff00723e */ /* 0x001fe200000000ff */
[----:B------:R-:W-:Y:S06]  /*3690*/  BRA `(.L_x_28984) ;  /* 0x00000000000c7947 */ /* 0x000fec0003800000 */
.L_x_29007:
[----:B------:R-:W2:Y:S02]  /*36a0*/  LDG.E R2, desc[UR36][R2.64] ;  /* 0x0000002402027981 */ /* 0x000ea4000c1e1900 */
[----:B--2---:R-:W-:-:S04]  /*36b0*/  I2FP.F32.U32 R0, R2 ;  /* 0x0000000200007245 */ /* 0x004fc80000201000 */
[----:B------:R-:W-:-:S07]  /*36c0*/  F2FP.F16.F32.PACK_AB R0, RZ, R0 ;  /* 0x00000000ff00723e */ /* 0x000fce00000000ff */
.L_x_28984:
[----:B01---5:R-:W-:Y:S01]  /*36d0*/  HADD2.F32 R2, -RZ, R19.H0_H0 ;  /* 0x20000013ff027230 */ /* 0x023fe20000004100 */
[----:B------:R-:W-:Y:S04]  /*36e0*/  BSSY.RECONVERGENT B0, `(.L_x_29013) ;  /* 0x0000009000007945 */ /* 0x000fe80003800200 */
        /* <DEDUP_REMOVED lines=8> */
.L_x_29014:
[----:B------:R-:W-:Y:S05]  /*3770*/  BSYNC.RECONVERGENT B0 ;  /* 0x0000000000007941 */ /* 0x000fea0003800200 */
.L_x_29013:
        /* <DEDUP_REMOVED lines=18> */
.L_x_29018:
[----:B------:R-:W-:-:S06]  /*38a0*/  HADD2.F32 R5, -RZ, R19.H0_H0 ;  /* 0x20000013ff057230 */ /* 0x000fcc0000004100 */
[----:B------:R-:W0:Y:S02]  /*38b0*/  F2I.S64.TRUNC R4, R5 ;  /* 0x0000000500047311 */ /* 0x000e24000020d900 */
[----:B0-----:R0:W-:Y:S01]  /*38c0*/  STG.E.U8 desc[UR36][R2.64], R4 ;  /* 0x0000000402007986 */ /* 0x0011e2000c101124 */
[----:B------:R-:W-:Y:S05]  /*38d0*/  BRA `(.L_x_29020) ;  /* 0x0000000c00707947 */ /* 0x000fea0003800000 */
.L_x_29017:
        /* <DEDUP_REMOVED lines=10> */
.L_x_29022:
[----:B------:R-:W-:-:S06]  /*3980*/  HADD2.F32 R19, -RZ, R19.H0_H0 ;  /* 0x20000013ff137230 */ /* 0x000fcc0000004100 */
[----:B------:R-:W0:Y:S02]  /*3990*/  F2I.FTZ.TRUNC.NTZ R19, R19 ;  /* 0x0000001300137305 */ /* 0x000e24000021f100 */
[----:B0-----:R0:W-:Y:S01]  /*39a0*/  STG.E desc[UR36][R2.64], R19 ;  /* 0x0000001302007986 */ /* 0x0011e2000c101924 */
[----:B------:R-:W-:Y:S05]  /*39b0*/  BRA `(.L_x_29020) ;  /* 0x0000000c00387947 */ /* 0x000fea0003800000 */
.L_x_29021:
[----:B------:R-:W-:-:S06]  /*39c0*/  HADD2.F32 R19, -RZ, R19.H0_H0 ;  /* 0x20000013ff137230 */ /* 0x000fcc0000004100 */
[----:B------:R-:W0:Y:S02]  /*39d0*/  F2I.FTZ.TRUNC.NTZ R19, R19 ;  /* 0x0000001300137305 */ /* 0x000e24000021f100 */
[----:B0-----:R0:W-:Y:S01]  /*39e0*/  STG.E.U16 desc[UR36][R2.64], R19 ;  /* 0x0000001302007986 */ /* 0x0011e2000c101524 */
[----:B------:R-:W-:Y:S05]  /*39f0*/  BRA `(.L_x_29020) ;  /* 0x0000000c00287947 */ /* 0x000fea0003800000 */
.L_x_29016:
        /* <DEDUP_REMOVED lines=9> */
.L_x_29024:
[----:B------:R0:W-:Y:S01]  /*3a90*/  STG.E.U16 desc[UR36][R2.64], R19 ;  /* 0x0000001302007986 */ /* 0x0001e2000c101524 */
[----:B------:R-:W-:Y:S05]  /*3aa0*/  BRA `(.L_x_29020) ;  /* 0x0000000800fc7947 */ /* 0x000fea0003800000 */
.L_x_29023:
        /* <DEDUP_REMOVED lines=10> */
.L_x_29026:
[----:B------:R-:W-:-:S05]  /*3b50*/  HADD2.F32 R0, -RZ, R19.H0_H0 ;  /* 0x20000013ff007230 */ /* 0x000fca0000004100 */
[----:B------:R-:W-:-:S04]  /*3b60*/  F2FP.F16.F32.PACK_AB R0, RZ, R0 ;  /* 0x00000000ff00723e */ /* 0x000fc800000000ff */
[----:B------:R-:W-:-:S05]  /*3b70*/  PRMT R0, R0, 0x5410, RZ ;  /* 0x0000541000007816 */ /* 0x000fca00000000ff */
[----:B------:R0:W-:Y:S01]  /*3b80*/  STG.E desc[UR36][R2.64], R0 ;  /* 0x0000000002007986 */ /* 0x0001e2000c101924 */
[----:B------:R-:W-:Y:S05]  /*3b90*/  BRA `(.L_x_29020) ;  /* 0x0000000800c07947 */ /* 0x000fea0003800000 */
.L_x_29025:
[----:B------:R-:W-:-:S05]  /*3ba0*/  HADD2.F32 R4, -RZ, R19.H0_H0 ;  /* 0x20000013ff047230 */ /* 0x000fca0000004100 */
[----:B------:R-:W-:-:S06]  /*3bb0*/  FMUL.FTZ R4, R4, 1 ;  /* 0x3f80000004047820 */ /* 0x000fcc0000410000 */
[----:B------:R-:W0:Y:S02]  /*3bc0*/  F2F.F64.F32 R4, R4 ;  /* 0x0000000400047310 */ /* 0x000e240000201800 */
[----:B0-----:R0:W-:Y:S01]  /*3bd0*/  STG.E.64 desc[UR36][R2.64], R4 ;  /* 0x0000000402007986 */ /* 0x0011e2000c101b24 */
[----:B------:R-:W-:Y:S05]  /*3be0*/  BRA `(.L_x_29020) ;  /* 0x0000000800ac7947 */ /* 0x000fea0003800000 */
.L_x_29015:
        /* <DEDUP_REMOVED lines=13> */
.L_x_29029:
[----:B------:R-:W-:Y:S01]  /*3cc0*/  HADD2.F32 R19, -RZ, R19.H0_H0 ;  /* 0x20000013ff137230 */ /* 0x000fe20000004100 */
[----:B------:R-:W-:-:S04]  /*3cd0*/  CS2R R6, SRZ ;  /* 0x0000000000067805 */ /* 0x000fc8000001ff00 */
[----:B------:R-:W-:-:S06]  /*3ce0*/  FMUL.FTZ R4, R19, 1 ;  /* 0x3f80000013047820 */ /* 0x000fcc0000410000 */
[----:B------:R-:W0:Y:S02]  /*3cf0*/  F2F.F64.F32 R4, R4 ;  /* 0x0000000400047310 */ /* 0x000e240000201800 */
[----:B0-----:R3:W-:Y:S01]  /*3d00*/  STG.E.128 desc[UR36][R2.64], R4 ;  /* 0x0000000402007986 */ /* 0x0017e2000c101d24 */
[----:B------:R-:W-:Y:S05]  /*3d10*/  BRA `(.L_x_29020) ;  /* 0x0000000800607947 */ /* 0x000fea0003800000 */
.L_x_29028:
        /* <DEDUP_REMOVED lines=19> */
.L_x_29033:
[----:B------:R-:W-:Y:S05]  /*3e50*/  BSYNC.RECONVERGENT B0 ;  /* 0x0000000000007941 */ /* 0x000fea0003800200 */
.L_x_29032:
[----:B------:R-:W-:-:S05]  /*3e60*/  LOP3.LUT R5, R0, 0x80, R5, 0xf8, !PT ;  /* 0x0000008000057812 */ /* 0x000fca00078ef805 */
[----:B------:R1:W-:Y:S01]  /*3e70*/  STG.E.U8 desc[UR36][R2.64], R5 ;  /* 0x0000000502007986 */ /* 0x0003e2000c101124 */
[----:B------:R-:W-:Y:S05]  /*3e80*/  BRA `(.L_x_29020) ;  /* 0x0000000800047947 */ /* 0x000fea0003800000 */
.L_x_29031:
        /* <DEDUP_REMOVED lines=15> */
.L_x_29035:
[----:B------:R-:W-:Y:S05]  /*3f80*/  BSYNC.RECONVERGENT B0 ;  /* 0x0000000000007941 */ /* 0x000fea0003800200 */
.L_x_29034:
[----:B------:R-:W-:-:S05]  /*3f90*/  LOP3.LUT R5, R0, 0x80, R5, 0xf8, !PT ;  /* 0x0000008000057812 */ /* 0x000fca00078ef805 */
[----:B------:R2:W-:Y:S01]  /*3fa0*/  STG.E.U8 desc[UR36][R2.64], R5 ;  /* 0x0000000502007986 */ /* 0x0005e2000c101124 */
[----:B------:R-:W-:Y:S05]  /*3fb0*/  BRA `(.L_x_29020) ;  /* 0x0000000400b87947 */ /* 0x000fea0003800000 */
.L_x_29030:
[----:B------:R-:W-:-:S05]  /*3fc0*/  HADD2.F32 R0, -RZ, R19.H0_H0 ;  /* 0x20000013ff007230 */ /* 0x000fca0000004100 */
[----:B------:R-:W-:-:S05]  /*3fd0*/  F2FP.BF16.F32.PACK_AB R0, RZ, R0 ;  /* 0x00000000ff00723e */ /* 0x000fca00000010ff */
[----:B------:R0:W-:Y:S01]  /*3fe0*/  STG.E.U16 desc[UR36][R2.64], R0 ;  /* 0x0000000002007986 */ /* 0x0001e2000c101524 */
[----:B------:R-:W-:Y:S05]  /*3ff0*/  BRA `(.L_x_29020) ;  /* 0x0000000400a87947 */ /* 0x000fea0003800000 */
.L_x_29027:
        /* <DEDUP_REMOVED lines=12> */
.L_x_29038:
        /* <DEDUP_REMOVED lines=13> */
.L_x_29041:
[----:B------:R-:W-:-:S04]  /*4190*/  SHF.R.U32.HI R0, RZ, 0x14, R5 ;  /* 0x00000014ff007819 */ /* 0x000fc80000011605 */
[----:B------:R-:W-:-:S04]  /*41a0*/  LOP3.LUT R0, R0, 0x1, RZ, 0xc0, !PT ;  /* 0x0000000100007812 */ /* 0x000fc800078ec0ff */
[----:B------:R-:W-:-:S04]  /*41b0*/  IADD3 R0, PT, PT, R5, 0x487ffff, R0 ;  /* 0x0487ffff05007810 */ /* 0x000fc80007ffe000 */
[----:B------:R-:W-:-:S04]  /*41c0*/  SHF.R.U32.HI R0, RZ, 0x14, R0 ;  /* 0x00000014ff007819 */ /* 0x000fc80000011600 */
[----:B------:R-:W-:-:S07]  /*41d0*/  LOP3.LUT R4, R0, 0xff, RZ, 0xc0, !PT ;  /* 0x000000ff00047812 */ /* 0x000fce00078ec0ff */
.L_x_29042:
[----:B------:R-:W-:-:S04]  /*41e0*/  SHF.R.U32.HI R5, RZ, 0x18, R5 ;  /* 0x00000018ff057819 */ /* 0x000fc80000011605 */
[----:B------:R-:W-:-:S04]  /*41f0*/  LOP3.LUT R4, R4, 0x80, R5, 0xf8, !PT ;  /* 0x0000008004047812 */ /* 0x000fc800078ef805 */
[----:B------:R-:W-:-:S07]  /*4200*/  PRMT R0, R4, 0x7610, R0 ;  /* 0x0000761004007816 */ /* 0x000fce0000000000 */
.L_x_29040:
[----:B------:R-:W-:Y:S05]  /*4210*/  BSYNC.RECONVERGENT B0 ;  /* 0x0000000000007941 */ /* 0x000fea0003800200 */
.L_x_29039:
[----:B------:R0:W-:Y:S01]  /*4220*/  STG.E.U8 desc[UR36][R2.64], R0 ;  /* 0x0000000002007986 */ /* 0x0001e2000c101124 */
[----:B------:R-:W-:Y:S05]  /*4230*/  BRA `(.L_x_29020) ;  /* 0x0000000400187947 */ /* 0x000fea0003800000 */
.L_x_29037:
        /* <DEDUP_REMOVED lines=13> */
.L_x_29045:
[----:B------:R-:W-:-:S04]  /*4310*/  SHF.R.U32.HI R0, RZ, 0x15, R5 ;  /* 0x00000015ff007819 */ /* 0x000fc80000011605 */
[----:B------:R-:W-:-:S04]  /*4320*/  LOP3.LUT R0, R0, 0x1, RZ, 0xc0, !PT ;  /* 0x0000000100007812 */ /* 0x000fc800078ec0ff */
[----:B------:R-:W-:-:S04]  /*4330*/  IADD3 R0, PT, PT, R5, 0x88fffff, R0 ;  /* 0x088fffff05007810 */ /* 0x000fc80007ffe000 */
[----:B------:R-:W-:-:S04]  /*4340*/  SHF.R.U32.HI R0, RZ, 0x15, R0 ;  /* 0x00000015ff007819 */ /* 0x000fc80000011600 */
[----:B------:R-:W-:-:S07]  /*4350*/  LOP3.LUT R4, R0, 0xff, RZ, 0xc0, !PT ;  /* 0x000000ff00047812 */ /* 0x000fce00078ec0ff */
.L_x_29046:
[----:B------:R-:W-:-:S04]  /*4360*/  SHF.R.U32.HI R5, RZ, 0x18, R5 ;  /* 0x00000018ff057819 */ /* 0x000fc80000011605 */
[----:B------:R-:W-:-:S04]  /*4370*/  LOP3.LUT R4, R4, 0x80, R5, 0xf8, !PT ;  /* 0x0000008004047812 */ /* 0x000fc800078ef805 */
[----:B------:R-:W-:-:S07]  /*4380*/  PRMT R0, R4, 0x7610, R0 ;  /* 0x0000761004007816 */ /* 0x000fce0000000000 */
.L_x_29044:
[----:B------:R-:W-:Y:S05]  /*4390*/  BSYNC.RECONVERGENT B0 ;  /* 0x0000000000007941 */ /* 0x000fea0003800200 */
.L_x_29043:
[----:B------:R0:W-:Y:S01]  /*43a0*/  STG.E.U8 desc[UR36][R2.64], R0 ;  /* 0x0000000002007986 */ /* 0x0001e2000c101124 */
[----:B------:R-:W-:Y:S05]  /*43b0*/  BRA `(.L_x_29020) ;  /* 0x0000000000b87947 */ /* 0x000fea0003800000 */
.L_x_29036:
[----:B------:R-:W-:-:S09]  /*43c0*/  UISETP.NE.AND UP0, UPT, UR4, 0x1c, UPT ;  /* 0x0000001c0400788c */ /* 0x000fd2000bf05270 */
[----:B------:R-:W-:Y:S05]  /*43d0*/  BRA.U !UP0, `(.L_x_29047) ;  /* 0x0000000108a47547 */ /* 0x000fea000b800000 */
[----:B------:R-:W-:-:S09]  /*43e0*/  UISETP.NE.AND UP0, UPT, UR4, 0x1d, UPT ;  /* 0x0000001d0400788c */ /* 0x000fd2000bf05270 */
[----:B------:R-:W-:Y:S05]  /*43f0*/  BRA.U !UP0, `(.L_x_29048) ;  /* 0x00000001088c7547 */ /* 0x000fea000b800000 */
[----:B------:R-:W-:-:S09]  /*4400*/  UISETP.NE.AND UP0, UPT, UR4, 0x2c, UPT ;  /* 0x0000002c0400788c */ /* 0x000fd2000bf05270 */
[----:B------:R-:W-:Y:S05]  /*4410*/  BRA.U !UP0, `(.L_x_29049) ;  /* 0x0000000108447547 */ /* 0x000fea000b800000 */
.L_x_29019:
        /* <DEDUP_REMOVED lines=16> */
.L_x_29050:
[----:B------:R-:W-:Y:S05]  /*4520*/  BRA `(.L_x_29020) ;  /* 0x00000000005c7947 */ /* 0x000fea0003800000 */
.L_x_29049:
        /* <DEDUP_REMOVED lines=16> */
.L_x_29048:
[----:B------:R-:W-:-:S06]  /*4630*/  HADD2.F32 R4, -RZ, R19.H0_H0 ;  /* 0x20000013ff047230 */ /* 0x000fcc0000004100 */
[----:B------:R-:W0:Y:S02]  /*4640*/  F2I.U64.TRUNC R4, R4 ;  /* 0x0000000400047311 */ /* 0x000e24000020d800 */
[----:B0-----:R0:W-:Y:S01]  /*4650*/  STG.E.64 desc[UR36][R2.64], R4 ;  /* 0x0000000402007986 */ /* 0x0011e2000c101b24 */
[----:B------:R-:W-:Y:S05]  /*4660*/  BRA `(.L_x_29020) ;  /* 0x00000000000c7947 */ /* 0x000fea0003800000 */
.L_x_29047:
[----:B------:R-:W-:-:S06]  /*4670*/  HADD2.F32 R19, -RZ, R19.H0_H0 ;  /* 0x20000013ff137230 */ /* 0x000fcc0000004100 */
[----:B------:R-:W0:Y:S02]  /*4680*/  F2I.FTZ.U32.TRUNC.NTZ R19, R19 ;  /* 0x0000001300137305 */ /* 0x000e24000021f000 */
[----:B0-----:R0:W-:Y:S02]  /*4690*/  STG.E desc[UR36][R2.64], R19 ;  /* 0x0000001302007986 */ /* 0x0011e4000c101924 */
.L_x_29020:
[----:B------:R-:W-:-:S07]  /*46a0*/  VIADD R17, R17, 0x80 ;  /* 0x0000008011117836 */ /* 0x000fce0000000000 */
.L_x_28943:
[----:B------:R-:W-:Y:S05]  /*46b0*/  BSYNC.RECONVERGENT B6 ;  /* 0x0000000000067941 */ /* 0x000fea0003800200 */
.L_x_28942:
        /* <DEDUP_REMOVED lines=358> */
.L_x_29053:
        /* <DEDUP_REMOVED lines=19> */
.L_x_29057:
[----:B------:R-:W2:Y:S02]  /*5e50*/  LDG.E.U8 R2, desc[UR36][R2.64] ;  /* 0x0000002402027981 */ /* 0x000ea4000c1e1100 */
[----:B--2---:R-:W-:-:S04]  /*5e60*/  I2FP.F32.U32 R0, R2 ;  /* 0x0000000200007245 */ /* 0x004fc80000201000 */
[----:B------:R-:W-:-:S04]  /*5e70*/  F2FP.F16.F32.PACK_AB R0, RZ, R0 ;  /* 0x00000000ff00723e */ /* 0x000fc800000000ff */
[----:B------:R-:W-:Y:S01]  /*5e80*/  PRMT R19, R0, 0x7610, R19 ;  /* 0x0000761000137816 */ /* 0x000fe20000000013 */
[----:B------:R-:W-:Y:S06]  /*5e90*/  BRA `(.L_x_29059) ;  /* 0x0000000c00b47947 */ /* 0x000fec0003800000 */
.L_x_29056:
        /* <DEDUP_REMOVED lines=11> */
.L_x_29061:
[----:B------:R-:W2:Y:S02]  /*5f50*/  LDG.E R2, desc[UR36][R2.64] ;  /* 0x0000002402027981 */ /* 0x000ea4000c1e1900 */
[----:B--2---:R-:W-:-:S04]  /*5f60*/  I2FP.F32.S32 R0, R2 ;  /* 0x0000000200007245 */ /* 0x004fc80000201400 */
[----:B------:R-:W-:-:S04]  /*5f70*/  F2FP.F16.F32.PACK_AB R0, RZ, R0 ;  /* 0x00000000ff00723e */ /* 0x000fc800000000ff */
[----:B------:R-:W-:Y:S01]  /*5f80*/  PRMT R19, R0, 0x7610, R19 ;  /* 0x0000761000137816 */ /* 0x000fe20000000013 */
[----:B------:R-:W-:Y:S06]  /*5f90*/  BRA `(.L_x_29059) ;  /* 0x0000000c00747947 */ /* 0x000fec0003800000 */
.L_x_29060:
[----:B------:R-:W2:Y:S02]  /*5fa0*/  LDG.E.U16 R2, desc[UR36][R2.64] ;  /* 0x0000002402027981 */ /* 0x000ea4000c1e1500 */
[----:B--2---:R-:W0:Y:S02]  /*5fb0*/  I2F.S16 R0, R2 ;  /* 0x0000000200007306 */ /* 0x004e240000101400 */
[----:B0-----:R-:W-:-:S04]  /*5fc0*/  F2FP.F16.F32.PACK_AB R0, RZ, R0 ;  /* 0x00000000ff00723e */ /* 0x001fc800000000ff */
[----:B------:R-:W-:Y:S01]  /*5fd0*/  PRMT R19, R0, 0x7610, R19 ;  /* 0x0000761000137816 */ /* 0x000fe20000000013 */
[----:B------:R-:W-:Y:S06]  /*5fe0*/  BRA `(.L_x_29059) ;  /* 0x0000000c00607947 */ /* 0x000fec0003800000 */
.L_x_29055:
        /* <DEDUP_REMOVED lines=9> */
.L_x_29063:
[----:B------:R1:W5:Y:S01]  /*6080*/  LDG.E.U16 R19, desc[UR36][R2.64] ;  /* 0x0000002402137981 */ /* 0x000362000c1e1500 */
[----:B------:R-:W-:Y:S05]  /*6090*/  BRA `(.L_x_29059) ;  /* 0x0000000c00347947 */ /* 0x000fea0003800000 */
.L_x_29062:
        /* <DEDUP_REMOVED lines=9> */
.L_x_29065:
[----:B------:R0:W5:Y:S01]  /*6130*/  LDG.E.U16 R19, desc[UR36][R2.64] ;  /* 0x0000002402137981 */ /* 0x000162000c1e1500 */
[----:B------:R-:W-:Y:S05]  /*6140*/  BRA `(.L_x_29059) ;  /* 0x0000000c00087947 */ /* 0x000fea0003800000 */
.L_x_29064:
        /* <DEDUP_REMOVED lines=9> */
.L_x_29054:
        /* <DEDUP_REMOVED lines=14> */
.L_x_29068:
        /* <DEDUP_REMOVED lines=9> */
.L_x_29067:
        /* <DEDUP_REMOVED lines=27> */
.L_x_29070:
        /* <DEDUP_REMOVED lines=14> */
.L_x_29069:
[----:B------:R-:W2:Y:S02]  /*65e0*/  LDG.E.U16 R0, desc[UR36][R2.64] ;  /* 0x0000002402007981 */ /* 0x000ea4000c1e1500 */
[----:B--2---:R-:W-:-:S05]  /*65f0*/  IMAD.U32 R0, R0, 0x10000, RZ ;  /* 0x0001000000007824 */ /* 0x004fca00078e00ff */
[----:B------:R-:W-:-:S04]  /*6600*/  F2FP.F16.F32.PACK_AB R0, RZ, R0 ;  /* 0x00000000ff00723e */ /* 0x000fc800000000ff */
[----:B------:R-:W-:Y:S01]  /*6610*/  PRMT R19, R0, 0x7610, R19 ;  /* 0x0000761000137816 */ /* 0x000fe20000000013 */
[----:B------:R-:W-:Y:S06]  /*6620*/  BRA `(.L_x_29059) ;  /* 0x0000000400d07947 */ /* 0x000fec0003800000 */
.L_x_29066:
        /* <DEDUP_REMOVED lines=13> */
.L_x_29073:
        /* <DEDUP_REMOVED lines=21> */
.L_x_29077:
[----:B------:R-:W-:Y:S05]  /*6850*/  BSYNC.RECONVERGENT B1 ;  /* 0x0000000000017941 */ /* 0x000fea0003800200 */
.L_x_29076:
[----:B------:R-:W-:Y:S01]  /*6860*/  IMAD.SHL.U32 R0, R0, 0x100000, RZ ;  /* 0x0010000000007824 */ /* 0x000fe200078e00ff */
[----:B------:R-:W-:-:S04]  /*6870*/  LEA R2, R2, 0x3b800000, 0x17 ;  /* 0x3b80000002027811 */ /* 0x000fc800078eb8ff */
[----:B------:R-:W-:-:S07]  /*6880*/  LOP3.LUT R0, R2, R0, R7, 0xfe, !PT ;  /* 0x0000000002007212 */ /* 0x000fce00078efe07 */
.L_x_29075:
[----:B------:R-:W-:Y:S05]  /*6890*/  BSYNC.RECONVERGENT B0 ;  /* 0x0000000000007941 */ /* 0x000fea0003800200 */
.L_x_29074:
[----:B------:R-:W-:-:S04]  /*68a0*/  F2FP.F16.F32.PACK_AB R0, RZ, R0 ;  /* 0x00000000ff00723e */ /* 0x000fc800000000ff */
[----:B------:R-:W-:Y:S01]  /*68b0*/  PRMT R19, R0, 0x7610, R19 ;  /* 0x0000761000137816 */ /* 0x000fe20000000013 */
[----:B------:R-:W-:Y:S06]  /*68c0*/  BRA `(.L_x_29059) ;  /* 0x0000000400287947 */ /* 0x000fec0003800000 */
.L_x_29072:
        /* <DEDUP_REMOVED lines=21> */
.L_x_29081:
[----:B------:R-:W-:Y:S05]  /*6a20*/  BSYNC.RECONVERGENT B1 ;  /* 0x0000000000017941 */ /* 0x000fea0003800200 */
.L_x_29080:
[----:B------:R-:W-:Y:S01]  /*6a30*/  IMAD.SHL.U32 R0, R0, 0x200000, RZ ;  /* 0x0020000000007824 */ /* 0x000fe200078e00ff */
[----:B------:R-:W-:-:S04]  /*6a40*/  LEA R2, R2, 0x37800000, 0x17 ;  /* 0x3780000002027811 */ /* 0x000fc800078eb8ff */
[----:B------:R-:W-:-:S07]  /*6a50*/  LOP3.LUT R0, R2, R0, R7, 0xfe, !PT ;  /* 0x0000000002007212 */ /* 0x000fce00078efe07 */
.L_x_29079:
[----:B------:R-:W-:Y:S05]  /*6a60*/  BSYNC.RECONVERGENT B0 ;  /* 0x0000000000007941 */ /* 0x000fea0003800200 */
.L_x_29078:
[----:B------:R-:W-:-:S04]  /*6a70*/  F2FP.F16.F32.PACK_AB R0, RZ, R0 ;  /* 0x00000000ff00723e */ /* 0x000fc800000000ff */
[----:B------:R-:W-:Y:S01]  /*6a80*/  PRMT R19, R0, 0x7610, R19 ;  /* 0x0000761000137816 */ /* 0x000fe20000000013 */
[----:B------:R-:W-:Y:S06]  /*6a90*/  BRA `(.L_x_29059) ;  /* 0x0000000000b47947 */ /* 0x000fec0003800000 */
.L_x_29071:
        /* <DEDUP_REMOVED lines=14> */
.L_x_29085:
[----:B------:R-:W-:Y:S05]  /*6b80*/  BSYNC.RECONVERGENT B0 ;  /* 0x0000000000007941 */ /* 0x000fea0003800200 */
.L_x_29084:
[----:B------:R-:W-:-:S04]  /*6b90*/  F2FP.F16.F32.PACK_AB R0, RZ, R0 ;  /* 0x00000000ff00723e */ /* 0x000fc800000000ff */
[----:B------:R-:W-:Y:S01]  /*6ba0*/  PRMT R19, R0, 0x7610, R19 ;  /* 0x0000761000137816 */ /* 0x000fe20000000013 */
[----:B------:R-:W-:Y:S06]  /*6bb0*/  BRA `(.L_x_29059) ;  /* 0x00000000006c7947 */ /* 0x000fec0003800000 */
.L_x_29058:
        /* <DEDUP_REMOVED lines=16> */
.L_x_29086:
[----:B------:R-:W-:Y:S01]  /*6cc0*/  PRMT R19, RZ, 0x7610, R19 ;  /* 0x00007610ff137816 */ /* 0x000fe20000000013 */
[----:B------:R-:W-:Y:S06]  /*6cd0*/  BRA `(.L_x_29059) ;  /* 0x0000000000247947 */ /* 0x000fec0003800000 */
.L_x_29083:
[----:B------:R-:W2:Y:S02]  /*6ce0*/  LDG.E.64 R2, desc[UR36][R2.64] ;  /* 0x0000002402027981 */ /* 0x000ea4000c1e1b00 */
[----:B--2---:R-:W0:Y:S02]  /*6cf0*/  I2F.U64 R0, R2 ;  /* 0x0000000200007312 */ /* 0x004e240000301000 */
[----:B0-----:R-:W-:-:S04]  /*6d00*/  F2FP.F16.F32.PACK_AB R0, RZ, R0 ;  /* 0x00000000ff00723e */ /* 0x001fc800000000ff */
[----:B------:R-:W-:Y:S01]  /*6d10*/  PRMT R19, R0, 0x7610, R19 ;  /* 0x0000761000137816 */ /* 0x000fe20000000013 */
[----:B------:R-:W-:Y:S06]  /*6d20*/  BRA `(.L_x_29059) ;  /* 0x0000000000107947 */ /* 0x000fec0003800000 */
.L_x_29082:
[----:B------:R-:W2:Y:S02]  /*6d30*/  LDG.E R2, desc[UR36][R2.64] ;  /* 0x0000002402027981 */ /* 0x000ea4000c1e1900 */
[----:B--2---:R-:W-:-:S04]  /*6d40*/  I2FP.F32.U32 R0, R2 ;  /* 0x0000000200007245 */ /* 0x004fc80000201000 */
[----:B------:R-:W-:-:S04]  /*6d50*/  F2FP.F16.F32.PACK_AB R0, RZ, R0 ;  /* 0x00000000ff00723e */ /* 0x000fc800000000ff */
[----:B------:R-:W-:-:S07]  /*6d60*/  PRMT R19, R0, 0x7610, R19 ;  /* 0x0000761000137816 */ /* 0x000fce0000000013 */
.L_x_29059:
        /* <DEDUP_REMOVED lines=18> */
.L_x_29090:
[----:B------:R-:W2:Y:S02]  /*6e90*/  LDG.E.U8 R2, desc[UR36][R2.64] ;  /* 0x0000002402027981 */ /* 0x000ea4000c1e1100 */
[----:B--2---:R-:W-:-:S04]  /*6ea0*/  I2FP.F32.U32 R0, R2 ;  /* 0x0000000200007245 */ /* 0x004fc80000201000 */
[----:B------:R-:W-:Y:S01]  /*6eb0*/  F2FP.F16.F32.PACK_AB R0, RZ, R0 ;  /* 0x00000000ff00723e */ /* 0x000fe200000000ff */
[----:B------:R-:W-:Y:S06]  /*6ec0*/  BRA `(.L_x_29092) ;  /* 0x0000000c007c7947 */ /* 0x000fec0003800000 */
.L_x_29089:
        /* <DEDUP_REMOVED lines=10> */
.L_x_29094:
[----:B------:R-:W2:Y:S02]  /*6f70*/  LDG.E R2, desc[UR36][R2.64] ;  /* 0x0000002402027981 */ /* 0x000ea4000c1e1900 */
[----:B--2---:R-:W-:-:S04]  /*6f80*/  I2FP.F32.S32 R0, R2 ;  /* 0x0000000200007245 */ /* 0x004fc80000201400 */
[----:B------:R-:W-:Y:S01]  /*6f90*/  F2FP.F16.F32.PACK_AB R0, RZ, R0 ;  /* 0x00000000ff00723e */ /* 0x000fe200000000ff */
[----:B------:R-:W-:Y:S06]  /*6fa0*/  BRA `(.L_x_29092) ;  /* 0x0000000c00447947 */ /* 0x000fec0003800000 */
.L_x_29093:
[----:B------:R-:W2:Y:S02]  /*6fb0*/  LDG.E.U16 R2, desc[UR36][R2.64] ;  /* 0x0000002402027981 */ /* 0x000ea4000c1e1500 */
[----:B--2---:R-:W0:Y:S02]  /*6fc0*/  I2F.S16 R0, R2 ;  /* 0x0000000200007306 */ /* 0x004e240000101400 */
[----:B0-----:R-:W-:Y:S01]  /*6fd0*/  F2FP.F16.F32.PACK_AB R0, RZ, R0 ;  /* 0x00000000ff00723e */ /* 0x001fe200000000ff */
[----:B------:R-:W-:Y:S06]  /*6fe0*/  BRA `(.L_x_29092) ;  /* 0x0000000c00347947 */ /* 0x000fec0003800000 */
.L_x_29088:
        /* <DEDUP_REMOVED lines=9> */
.L_x_29096:
[----:B------:R0:W5:Y:S01]  /*7080*/  LDG.E.U16 R0, desc[UR36][R2.64] ;  /* 0x0000002402007981 */ /* 0x000162000c1e1500 */
[----:B------:R-:W-:Y:S05]  /*7090*/  BRA `(.L_x_29092) ;  /* 0x0000000c00087947 */ /* 0x000fea0003800000 */
.L_x_29095:
        /* <DEDUP_REMOVED lines=9> */
.L_x_29098:
[----:B------:R1:W5:Y:S01]  /*7130*/  LDG.E.U16 R0, desc[UR36][R2.64] ;  /* 0x0000002402007981 */ /* 0x000362000c1e1500 */
[----:B------:R-:W-:Y:S05]  /*7140*/  BRA `(.L_x_29092) ;  /* 0x0000000800dc7947 */ /* 0x000fea0003800000 */
.L_x_29097:
        /* <DEDUP_REMOVED lines=8> */
.L_x_29087:
        /* <DEDUP_REMOVED lines=13> */
.L_x_29101:
        /* <DEDUP_REMOVED lines=8> */
.L_x_29100:
        /* <DEDUP_REMOVED lines=27> */
.L_x_29103:
        /* <DEDUP_REMOVED lines=13> */
.L_x_29102:
[----:B------:R-:W2:Y:S02]  /*75a0*/  LDG.E.U16 R0, desc[UR36][R2.64] ;  /* 0x0000002402007981 */ /* 0x000ea4000c1e1500 */
[----:B--2---:R-:W-:-:S05]  /*75b0*/  IMAD.U32 R0, R0, 0x10000, RZ ;  /* 0x0001000000007824 */ /* 0x004fca00078e00ff */
[----:B------:R-:W-:Y:S01]  /*75c0*/  F2FP.F16.F32.PACK_AB R0, RZ, R0 ;  /* 0x00000000ff00723e */ /* 0x000fe200000000ff */
[----:B------:R-:W-:Y:S06]  /*75d0*/  BRA `(.L_x_29092) ;  /* 0x0000000400b87947 */ /* 0x000fec0003800000 */
.L_x_29099:
        /* <DEDUP_REMOVED lines=12> */
.L_x_29106:
        /* <DEDUP_REMOVED lines=21> */
.L_x_29110:
[----:B------:R-:W-:Y:S05]  /*77f0*/  BSYNC.RECONVERGENT B1 ;  /* 0x0000000000017941 */ /* 0x000fea0003800200 */
.L_x_29109:
[----:B------:R-:W-:Y:S01]  /*7800*/  IMAD.SHL.U32 R0, R0, 0x100000, RZ ;  /* 0x0010000000007824 */ /* 0x000fe200078e00ff */
[----:B------:R-:W-:-:S04]  /*7810*/  LEA R2, R2, 0x3b800000, 0x17 ;  /* 0x3b80000002027811 */ /* 0x000fc800078eb8ff */
[----:B------:R-:W-:-:S07]  /*7820*/  LOP3.LUT R0, R2, R0, R7, 0xfe, !PT ;  /* 0x0000000002007212 */ /* 0x000fce00078efe07 */
.L_x_29108:
[----:B------:R-:W-:Y:S05]  /*7830*/  BSYNC.RECONVERGENT B0 ;  /* 0x0000000000007941 */ /* 0x000fea0003800200 */
.L_x_29107:
[----:B------:R-:W-:Y:S01]  /*7840*/  F2FP.F16.F32.PACK_AB R0, RZ, R0 ;  /* 0x00000000ff00723e */ /* 0x000fe200000000ff */
[----:B------:R-:W-:Y:S06]  /*7850*/  BRA `(.L_x_29092) ;  /* 0x0000000400187947 */ /* 0x000fec0003800000 */
.L_x_29105:
        /* <DEDUP_REMOVED lines=21> */
.L_x_29114:
[----:B------:R-:W-:Y:S05]  /*79b0*/  BSYNC.RECONVERGENT B1 ;  /* 0x0000000000017941 */ /* 0x000fea0003800200 */
.L_x_29113:
[----:B------:R-:W-:Y:S02]  /*79c0*/  SHF.L.U32 R0, R0, 0x15, RZ ;  /* 0x0000001500007819 */ /* 0x000fe400000006ff */
[----:B------:R-:W-:-:S04]  /*79d0*/  LEA R2, R2, 0x37800000, 0x17 ;  /* 0x3780000002027811 */ /* 0x000fc800078eb8ff */
[----:B------:R-:W-:-:S07]  /*79e0*/  LOP3.LUT R0, R2, R0, R7, 0xfe, !PT ;  /* 0x0000000002007212 */ /* 0x000fce00078efe07 */
.L_x_29112:
[----:B------:R-:W-:Y:S05]  /*79f0*/  BSYNC.RECONVERGENT B0 ;  /* 0x0000000000007941 */ /* 0x000fea0003800200 */
.L_x_29111:
[----:B------:R-:W-:Y:S01]  /*7a00*/  F2FP.F16.F32.PACK_AB R0, RZ, R0 ;  /* 0x00000000ff00723e */ /* 0x000fe200000000ff */
[----:B------:R-:W-:Y:S06]  /*7a10*/  BRA `(.L_x_29092) ;  /* 0x0000000000a87947 */ /* 0x000fec0003800000 */
.L_x_29104:
        /* <DEDUP_REMOVED lines=14> */
.L_x_29118:
[----:B------:R-:W-:Y:S05]  /*7b00*/  BSYNC.RECONVERGENT B0 ;  /* 0x0000000000007941 */ /* 0x000fea0003800200 */
.L_x_29117:
[----:B------:R-:W-:Y:S01]  /*7b10*/  F2FP.F16.F32.PACK_AB R0, RZ, R0 ;  /* 0x00000000ff00723e */ /* 0x000fe200000000ff */
[----:B------:R-:W-:Y:S06]  /*7b20*/  BRA `(.L_x_29092) ;  /* 0x0000000000647947 */ /* 0x000fec0003800000 */
.L_x_29091:
        /* <DEDUP_REMOVED lines=16> */
.L_x_29119:
[----:B------:R-:W-:Y:S01]  /*7c30*/  PRMT R0, RZ, 0x7610, R0 ;  /* 0x00007610ff007816 */ /* 0x000fe20000000000 */
[----:B------:R-:W-:Y:S06]  /*7c40*/  BRA `(.L_x_29092) ;  /* 0x00000000001c7947 */ /* 0x000fec0003800000 */
.L_x_29116:
[----:B------:R-:W2:Y:S02]  /*7c50*/  LDG.E.64 R2, desc[UR36][R2.64] ;  /* 0x0000002402027981 */ /* 0x000ea4000c1e1b00 */
[----:B--2---:R-:W0:Y:S02]  /*7c60*/  I2F.U64 R0, R2 ;  /* 0x0000000200007312 */ /* 0x004e240000301000 */
[----:B0-----:R-:W-:Y:S01]  /*7c70*/  F2FP.F16.F32.PACK_AB R0, RZ, R0 ;  /* 0x00000000ff00723e */ /* 0x001fe200000000ff */
[----:B------:R-:W-:Y:S06]  /*7c80*/  BRA `(.L_x_29092) ;  /* 0x00000000000c7947 */ /* 0x000fec0003800000 */
.L_x_29115:
[----:B------:R-:W2:Y:S02]  /*7c90*/  LDG.E R2, desc[UR36][R2.64] ;  /* 0x0000002402027981 */ /* 0x000ea4000c1e1900 */
[----:B--2---:R-:W-:-:S04]  /*7ca0*/  I2FP.F32.U32 R0, R2 ;  /* 0x0000000200007245 */ /* 0x004fc80000201000 */
[----:B------:R-:W-:-:S07]  /*7cb0*/  F2FP.F16.F32.PACK_AB R0, RZ, R0 ;  /* 0x00000000ff00723e */ /* 0x000fce00000000ff */
.L_x_29092:
        /* <DEDUP_REMOVED lines=10> */
.L_x_29121:
[----:B------:R-:W-:Y:S05]  /*7d60*/  BSYNC.RECONVERGENT B0 ;  /* 0x0000000000007941 */ /* 0x000fea0003800200 */
.L_x_29120:
        /* <DEDUP_REMOVED lines=18> */
.L_x_29125:
[----:B------:R-:W-:-:S06]  /*7e90*/  HADD2.F32 R5, -RZ, R19.H0_H0 ;  /* 0x20000013ff057230 */ /* 0x000fcc0000004100 */
[----:B------:R-:W0:Y:S02]  /*7ea0*/  F2I.S64.TRUNC R4, R5 ;  /* 0x0000000500047311 */ /* 0x000e24000020d900 */
[----:B0-----:R0:W-:Y:S01]  /*7eb0*/  STG.E.U8 desc[UR36][R2.64], R4 ;  /* 0x0000000402007986 */ /* 0x0011e2000c101124 */
[----:B------:R-:W-:Y:S05]  /*7ec0*/  BRA `(.L_x_29127) ;  /* 0x0000000c006c7947 */ /* 0x000fea0003800000 */
.L_x_29124:
        /* <DEDUP_REMOVED lines=10> */
.L_x_29129:
[----:B------:R-:W-:-:S06]  /*7f70*/  HADD2.F32 R19, -RZ, R19.H0_H0 ;  /* 0x20000013ff137230 */ /* 0x000fcc0000004100 */
[----:B------:R-:W0:Y:S02]  /*7f80*/  F2I.FTZ.TRUNC.NTZ R19, R19 ;  /* 0x0000001300137305 */ /* 0x000e24000021f100 */
[----:B0-----:R0:W-:Y:S01]  /*7f90*/  STG.E desc[UR36][R2.64], R19 ;  /* 0x0000001302007986 */ /* 0x0011e2000c101924 */
[----:B------:R-:W-:Y:S05]  /*7fa0*/  BRA `(.L_x_29127) ;  /* 0x0000000c00347947 */ /* 0x000fea0003800000 */
.L_x_29128:
[----:B------:R-:W-:-:S06]  /*7fb0*/  HADD2.F32 R19, -RZ, R19.H0_H0 ;  /* 0x20000013ff137230 */ /* 0x000fcc0000004100 */
[----:B------:R-:W0:Y:S02]  /*7fc0*/  F2I.FTZ.TRUNC.NTZ R19, R19 ;  /* 0x0000001300137305 */ /* 0x000e24000021f100 */
[----:B0-----:R0:W-:Y:S01]  /*7fd0*/  STG.E.U16 desc[UR36][R2.64], R19 ;  /* 0x0000001302007986 */ /* 0x0011e2000c101524 */
[----:B------:R-:W-:Y:S05]  /*7fe0*/  BRA `(.L_x_29127) ;  /* 0x0000000c00247947 */ /* 0x000fea0003800000 */
.L_x_29123:
        /* <DEDUP_REMOVED lines=9> */
.L_x_29131:
[----:B------:R0:W-:Y:S01]  /*8080*/  STG.E.U16 desc[UR36][R2.64], R19 ;  /* 0x0000001302007986 */ /* 0x0001e2000c101524 */
[----:B------:R-:W-:Y:S05]  /*8090*/  BRA `(.L_x_29127) ;  /* 0x0000000800f87947 */ /* 0x000fea0003800000 */
.L_x_29130:
        /* <DEDUP_REMOVED lines=10> */
.L_x_29133:
[----:B------:R-:W-:-:S05]  /*8140*/  HADD2.F32 R0, -RZ, R19.H0_H0 ;  /* 0x20000013ff007230 */ /* 0x000fca0000004100 */
[----:B------:R-:W-:-:S04]  /*8150*/  F2FP.F16.F32.PACK_AB R0, RZ, R0 ;  /* 0x00000000ff00723e */ /* 0x000fc800000000ff */
[----:B------:R-:W-:-:S05]  /*8160*/  PRMT R0, R0, 0x5410, RZ ;  /* 0x0000541000007816 */ /* 0x000fca00000000ff */
[----:B------:R0:W-:Y:S01]  /*8170*/  STG.E desc[UR36][R2.64], R0 ;  /* 0x0000000002007986 */ /* 0x0001e2000c101924 */
[----:B------:R-:W-:Y:S05]  /*8180*/  BRA `(.L_x_29127) ;  /* 0x0000000800bc7947 */ /* 0x000fea0003800000 */
.L_x_29132:
[----:B------:R-:W-:-:S05]  /*8190*/  HADD2.F32 R4, -RZ, R19.H0_H0 ;  /* 0x20000013ff047230 */ /* 0x000fca0000004100 */
[----:B------:R-:W-:-:S06]  /*81a0*/  FMUL.FTZ R4, R4, 1 ;  /* 0x3f80000004047820 */ /* 0x000fcc0000410000 */
[----:B------:R-:W0:Y:S02]  /*81b0*/  F2F.F64.F32 R4, R4 ;  /* 0x0000000400047310 */ /* 0x000e240000201800 */
[----:B0-----:R0:W-:Y:S01]  /*81c0*/  STG.E.64 desc[UR36][R2.64], R4 ;  /* 0x0000000402007986 */ /* 0x0011e2000c101b24 */
[----:B------:R-:W-:Y:S05]  /*81d0*/  BRA `(.L_x_29127) ;  /* 0x0000000800a87947 */ /* 0x000fea0003800000 */
.L_x_29122:
        /* <DEDUP_REMOVED lines=14> */
.L_x_29137:
        /* <DEDUP_REMOVED lines=18> */
.L_x_29140:
[----:B------:R-:W-:-:S04]  /*83e0*/  SHF.R.U32.HI R5, RZ, 0x18, R5 ;  /* 0x00000018ff057819 */ /* 0x000fc80000011605 */
[----:B------:R-:W-:-:S07]  /*83f0*/  LOP3.LUT R0, R0, 0x80, R5, 0xf8, !PT ;  /* 0x0000008000007812 */ /* 0x000fce00078ef805 */
.L_x_29139:
[----:B------:R-:W-:Y:S05]  /*8400*/  BSYNC.RECONVERGENT B0 ;  /* 0x0000000000007941 */ /* 0x000fea0003800200 */
.L_x_29138:
[----:B------:R0:W-:Y:S01]  /*8410*/  STG.E.U8 desc[UR36][R2.64], R0 ;  /* 0x0000000002007986 */ /* 0x0001e2000c101124 */
[----:B------:R-:W-:Y:S05]  /*8420*/  BRA `(.L_x_29127) ;  /* 0x0000000800147947 */ /* 0x000fea0003800000 */
.L_x_29136:
        /* <DEDUP_REMOVED lines=18> */
.L_x_29143:
[----:B------:R-:W-:-:S04]  /*8550*/  SHF.R.U32.HI R5, RZ, 0x18, R5 ;  /* 0x00000018ff057819 */ /* 0x000fc80000011605 */
[----:B------:R-:W-:-:S07]  /*8560*/  LOP3.LUT R0, R0, 0x80, R5, 0xf8, !PT ;  /* 0x0000008000007812 */ /* 0x000fce00078ef805 */
.L_x_29142:
[----:B------:R-:W-:Y:S05]  /*8570*/  BSYNC.RECONVERGENT B0 ;  /* 0x0000000000007941 */ /* 0x000fea0003800200 */
.L_x_29141:
[----:B------:R0:W-:Y:S01]  /*8580*/  STG.E.U8 desc[UR36][R2.64], R0 ;  /* 0x0000000002007986 */ /* 0x0001e2000c101124 */
[----:B------:R-:W-:Y:S05]  /*8590*/  BRA `(.L_x_29127) ;  /* 0x0000000400b87947 */ /* 0x000fea0003800000 */
.L_x_29135:
        /* <DEDUP_REMOVED lines=22> */
.L_x_29145:
[----:B------:R-:W-:-:S06]  /*8700*/  HADD2.F32 R4, -RZ, R19.H0_H0 ;  /* 0x20000013ff047230 */ /* 0x000fcc0000004100 */
[----:B------:R-:W0:Y:S02]  /*8710*/  F2I.U64.TRUNC R4, R4 ;  /* 0x0000000400047311 */ /* 0x000e24000020d800 */
[----:B0-----:R0:W-:Y:S01]  /*8720*/  STG.E.64 desc[UR36][R2.64], R4 ;  /* 0x0000000402007986 */ /* 0x0011e2000c101b24 */
[----:B------:R-:W-:Y:S05]  /*8730*/  BRA `(.L_x_29127) ;  /* 0x0000000400507947 */ /* 0x000fea0003800000 */
.L_x_29144:
[----:B------:R-:W-:-:S06]  /*8740*/  HADD2.F32 R19, -RZ, R19.H0_H0 ;  /* 0x20000013ff137230 */ /* 0x000fcc0000004100 */
[----:B------:R-:W0:Y:S02]  /*8750*/  F2I.FTZ.U32.TRUNC.NTZ R19, R19 ;  /* 0x0000001300137305 */ /* 0x000e24000021f000 */
[----:B0-----:R0:W-:Y:S01]  /*8760*/  STG.E desc[UR36][R2.64], R19 ;  /* 0x0000001302007986 */ /* 0x0011e2000c101924 */
[----:B------:R-:W-:Y:S05]  /*8770*/  BRA `(.L_x_29127) ;  /* 0x0000000400407947 */ /* 0x000fea0003800000 */
.L_x_29134:
        /* <DEDUP_REMOVED lines=11> */
.L_x_29147:
[----:B------:R-:W-:Y:S01]  /*8830*/  HADD2.F32 R19, -RZ, R19.H0_H0 ;  /* 0x20000013ff137230 */ /* 0x000fe20000004100 */
[----:B------:R-:W-:-:S04]  /*8840*/  CS2R R6, SRZ ;  /* 0x0000000000067805 */ /* 0x000fc8000001ff00 */
[----:B------:R-:W-:-:S06]  /*8850*/  FMUL.FTZ R4, R19, 1 ;  /* 0x3f80000013047820 */ /* 0x000fcc0000410000 */
[----:B------:R-:W0:Y:S02]  /*8860*/  F2F.F64.F32 R4, R4 ;  /* 0x0000000400047310 */ /* 0x000e240000201800 */
[----:B0-----:R0:W-:Y:S01]  /*8870*/  STG.E.128 desc[UR36][R2.64], R4 ;  /* 0x0000000402007986 */ /* 0x0011e2000c101d24 */
[----:B------:R-:W-:Y:S05]  /*8880*/  BRA `(.L_x_29127) ;  /* 0x0000000000fc7947 */ /* 0x000fea0003800000 */
.L_x_29146:
[----:B------:R-:W-:-:S09]  /*8890*/  UISETP.NE.AND UP0, UPT, UR4, 0xf, UPT ;  /* 0x0000000f0400788c */ /* 0x000fd2000bf05270 */
[----:B------:R-:W-:Y:S05]  /*88a0*/  BRA.U !UP0, `(.L_x_29148) ;  /* 0x0000000108e87547 */ /* 0x000fea000b800000 */
[----:B------:R-:W-:-:S09]  /*88b0*/  UISETP.NE.AND UP0, UPT, UR4, 0x17, UPT ;  /* 0x000000170400788c */ /* 0x000fd2000bf05270 */
[----:B------:R-:W-:Y:S05]  /*88c0*/  BRA.U !UP0, `(.L_x_29149) ;  /* 0x0000000108907547 */ /* 0x000fea000b800000 */
[----:B------:R-:W-:-:S09]  /*88d0*/  UISETP.NE.AND UP0, UPT, UR4, 0x18, UPT ;  /* 0x000000180400788c */ /* 0x000fd2000bf05270 */
[----:B------:R-:W-:Y:S05]  /*88e0*/  BRA.U !UP0, `(.L_x_29150) ;  /* 0x0000000108447547 */ /* 0x000fea000b800000 */
.L_x_29126:
        /* <DEDUP_REMOVED lines=16> */
.L_x_29151:
[----:B------:R-:W-:Y:S05]  /*89f0*/  BRA `(.L_x_29127) ;  /* 0x0000000000a07947 */ /* 0x000fea0003800000 */
.L_x_29150:
        /* <DEDUP_REMOVED lines=13> */
.L_x_29153:
[----:B------:R-:W-:Y:S05]  /*8ad0*/  BSYNC.RECONVERGENT B0 ;  /* 0x0000000000007941 */ /* 0x000fea0003800200 */
.L_x_29152:
[----:B------:R-:W-:-:S05]  /*8ae0*/  LOP3.LUT R5, R0, 0x80, R5, 0xf8, !PT ;  /* 0x0000008000057812 */ /* 0x000fca00078ef805 */
[----:B------:R3:W-:Y:S01]  /*8af0*/  STG.E.U8 desc[UR36][R2.64], R5 ;  /* 0x0000000502007986 */ /* 0x0007e2000c101124 */
[----:B------:R-:W-:Y:S05]  /*8b00*/  BRA `(.L_x_29127) ;  /* 0x00000000005c7947 */ /* 0x000fea0003800000 */
.L_x_29149:
        /* <DEDUP_REMOVED lines=12> */
.L_x_29155:
[----:B------:R-:W-:Y:S01]  /*8bd0*/  IMAD.MOV.U32 R0, RZ, RZ, 0x7f ;  /* 0x0000007fff007424 */ /* 0x000fe200078e00ff */
[----:B------:R-:W-:-:S04]  /*8be0*/  ISETP.GT.U32.AND P0, PT, R4, 0x7f800000, PT ;  /* 0x7f8000000400780c */ /* 0x000fc80003f04070 */
[----:B------:R-:W-:-:S09]  /*8bf0*/  SEL R0, R0, 0x7c, P0 ;  /* 0x0000007c00007807 */ /* 0x000fd20000000000 */
.L_x_29156:
[----:B------:R-:W-:Y:S05]  /*8c00*/  BSYNC.RECONVERGENT B0 ;  /* 0x0000000000007941 */ /* 0x000fea0003800200 */
.L_x_29154:
[----:B------:R-:W-:-:S04]  /*8c10*/  SHF.R.U32.HI R5, RZ, 0x18, R5 ;  /* 0x00000018ff057819 */ /* 0x000fc80000011605 */
[----:B------:R-:W-:-:S05]  /*8c20*/  LOP3.LUT R5, R0, 0x80, R5, 0xf8, !PT ;  /* 0x0000008000057812 */ /* 0x000fca00078ef805 */
[----:B------:R2:W-:Y:S01]  /*8c30*/  STG.E.U8 desc[UR36][R2.64], R5 ;  /* 0x0000000502007986 */ /* 0x0005e2000c101124 */
[----:B------:R-:W-:Y:S05]  /*8c40*/  BRA `(.L_x_29127) ;  /* 0x00000000000c7947 */ /* 0x000fea0003800000 */
.L_x_29148:
[----:B------:R-:W-:-:S05]  /*8c50*/  HADD2.F32 R0, -RZ, R19.H0_H0 ;  /* 0x20000013ff007230 */ /* 0x000fca0000004100 */
[----:B------:R-:W-:-:S05]  /*8c60*/  F2FP.BF16.F32.PACK_AB R0, RZ, R0 ;  /* 0x00000000ff00723e */ /* 0x000fca00000010ff */
[----:B------:R4:W-:Y:S02]  /*8c70*/  STG.E.U16 desc[UR36][R2.64], R0 ;  /* 0x0000000002007986 */ /* 0x0009e4000c101524 */
.L_x_29127:
[----:B------:R-:W-:-:S07]  /*8c80*/  VIADD R17, R17, 0x80 ;  /* 0x0000008011117836 */ /* 0x000fce0000000000 */
.L_x_29052:
[----:B------:R-:W-:Y:S05]  /*8c90*/  BSYNC.RECONVERGENT B6 ;  /* 0x0000000000067941 */ /* 0x000fea0003800200 */
.L_x_29051:
        /* <DEDUP_REMOVED lines=358> */
.L_x_29159:
        /* <DEDUP_REMOVED lines=19> */
.L_x_29163:
[----:B------:R-:W2:Y:S02]  /*a430*/  LDG.E.U8 R2, desc[UR36][R2.64] ;  /* 0x0000002402027981 */ /* 0x000ea4000c1e1100 */
[----:B--2---:R-:W-:-:S04]  /*a440*/  I2FP.F32.U32 R0, R2 ;  /* 0x0000000200007245 */ /* 0x004fc80000201000 */
[----:B------:R-:W-:-:S04]  /*a450*/  F2FP.F16.F32.PACK_AB R0, RZ, R0 ;  /* 0x00000000ff00723e */ /* 0x000fc800000000ff */
[----:B------:R-:W-:Y:S01]  /*a460*/  PRMT R19, R0, 0x7610, R19 ;  /* 0x0000761000137816 */ /* 0x000fe20000000013 */
[----:B------:R-:W-:Y:S06]  /*a470*/  BRA `(.L_x_29165) ;  /* 0x0000000c00b47947 */ /* 0x000fec0003800000 */
.L_x_29162:
        /* <DEDUP_REMOVED lines=11> */
.L_x_29167:
[----:B------:R-:W2:Y:S02]  /*a530*/  LDG.E R2, desc[UR36][R2.64] ;  /* 0x0000002402027981 */ /* 0x000ea4000c1e1900 */
[----:B--2---:R-:W-:-:S04]  /*a540*/  I2FP.F32.S32 R0, R2 ;  /* 0x0000000200007245 */ /* 0x004fc80000201400 */
[----:B------:R-:W-:-:S04]  /*a550*/  F2FP.F16.F32.PACK_AB R0, RZ, R0 ;  /* 0x00000000ff00723e */ /* 0x000fc800000000ff */
[----:B------:R-:W-:Y:S01]  /*a560*/  PRMT R19, R0, 0x7610, R19 ;  /* 0x0000761000137816 */ /* 0x000fe20000000013 */
[----:B------:R-:W-:Y:S06]  /*a570*/  BRA `(.L_x_29165) ;  /* 0x0000000c00747947 */ /* 0x000fec0003800000 */
.L_x_29166:
[----:B------:R-:W2:Y:S02]  /*a580*/  LDG.E.U16 R2, desc[UR36][R2.64] ;  /* 0x0000002402027981 */ /* 0x000ea4000c1e1500 */
[----:B--2---:R-:W0:Y:S02]  /*a590*/  I2F.S16 R0, R2 ;  /* 0x0000000200007306 */ /* 0x004e240000101400 */
[----:B0-----:R-:W-:-:S04]  /*a5a0*/  F2FP.F16.F32.PACK_AB R0, RZ, R0 ;  /* 0x00000000ff00723e */ /* 0x001fc800000000ff */
[----:B------:R-:W-:Y:S01]  /*a5b0*/  PRMT R19, R0, 0x7610, R19 ;  /* 0x0000761000137816 */ /* 0x000fe20000000013 */
[----:B------:R-:W-:Y:S06]  /*a5c0*/  BRA `(.L_x_29165) ;  /* 0x0000000c00607947 */ /* 0x000fec0003800000 */
.L_x_29161:
        /* <DEDUP_REMOVED lines=9> */
.L_x_29169:
[----:B------:R0:W5:Y:S01]  /*a660*/  LDG.E.U16 R19, desc[UR36][R2.64] ;  /* 0x0000002402137981 */ /* 0x000162000c1e1500 */
[----:B------:R-:W-:Y:S05]  /*a670*/  BRA `(.L_x_29165) ;  /* 0x0000000c00347947 */ /* 0x000fea0003800000 */
.L_x_29168:
        /* <DEDUP_REMOVED lines=9> */
.L_x_29171:
[----:B------:R1:W5:Y:S01]  /*a710*/  LDG.E.U16 R19, desc[UR36][R2.64] ;  /* 0x0000002402137981 */ /* 0x000362000c1e1500 */
[----:B------:R-:W-:Y:S05]  /*a720*/  BRA `(.L_x_29165) ;  /* 0x0000000c00087947 */ /* 0x000fea0003800000 */
.L_x_29170:
        /* <DEDUP_REMOVED lines=9> */
.L_x_29160:
        /* <DEDUP_REMOVED lines=14> */
.L_x_29174:
        /* <DEDUP_REMOVED lines=9> */
.L_x_29173:
        /* <DEDUP_REMOVED lines=27> */
.L_x_29176:
        /* <DEDUP_REMOVED lines=14> */
.L_x_29175:
[----:B------:R-:W2:Y:S02]  /*abc0*/  LDG.E.U16 R0, desc[UR36][R2.64] ;  /* 0x0000002402007981 */ /* 0x000ea4000c1e1500 */
[----:B--2---:R-:W-:-:S05]  /*abd0*/  IMAD.U32 R0, R0, 0x10000, RZ ;  /* 0x0001000000007824 */ /* 0x004fca00078e00ff */
[----:B------:R-:W-:-:S04]  /*abe0*/  F2FP.F16.F32.PACK_AB R0, RZ, R0 ;  /* 0x00000000ff00723e */ /* 0x000fc800000000ff */
[----:B------:R-:W-:Y:S01]  /*abf0*/  PRMT R19, R0, 0x7610, R19 ;  /* 0x0000761000137816 */ /* 0x000fe20000000013 */
[----:B------:R-:W-:Y:S06]  /*ac00*/  BRA `(.L_x_29165) ;  /* 0x0000000400d07947 */ /* 0x000fec0003800000 */
.L_x_29172:
        /* <DEDUP_REMOVED lines=13> */
.L_x_29179:
        /* <DEDUP_REMOVED lines=21> */
.L_x_29183:
[----:B------:R-:W-:Y:S05]  /*ae30*/  BSYNC.RECONVERGENT B1 ;  /* 0x0000000000017941 */ /* 0x000fea0003800200 */
.L_x_29182:
[----:B------:R-:W-:Y:S01]  /*ae40*/  IMAD.SHL.U32 R0, R0, 0x100000, RZ ;  /* 0x0010000000007824 */ /* 0x000fe200078e00ff */
[----:B------:R-:W-:-:S04]  /*ae50*/  LEA R2, R2, 0x3b800000, 0x17 ;  /* 0x3b80000002027811 */ /* 0x000fc800078eb8ff */
[----:B------:R-:W-:-:S07]  /*ae60*/  LOP3.LUT R0, R2, R0, R7, 0xfe, !PT ;  /* 0x0000000002007212 */ /* 0x000fce00078efe07 */
.L_x_29181:
[----:B------:R-:W-:Y:S05]  /*ae70*/  BSYNC.RECONVERGENT B0 ;  /* 0x0000000000007941 */ /* 0x000fea0003800200 */
.L_x_29180:
[----:B------:R-:W-:-:S04]  /*ae80*/  F2FP.F16.F32.PACK_AB R0, RZ, R0 ;  /* 0x00000000ff00723e */ /* 0x000fc800000000ff */
[----:B------:R-:W-:Y:S01]  /*ae90*/  PRMT R19, R0, 0x7610, R19 ;  /* 0x0000761000137816 */ /* 0x000fe20000000013 */
[----:B------:R-:W-:Y:S06]  /*aea0*/  BRA `(.L_x_29165) ;  /* 0x0000000400287947 */ /* 0x000fec0003800000 */
.L_x_29178:
        /* <DEDUP_REMOVED lines=21> */
.L_x_29187:
[----:B------:R-:W-:Y:S05]  /*b000*/  BSYNC.RECONVERGENT B1 ;  /* 0x0000000000017941 */ /* 0x000fea0003800200 */
.L_x_29186:
[----:B------:R-:W-:Y:S02]  /*b010*/  SHF.L.U32 R0, R0, 0x15, RZ ;  /* 0x0000001500007819 */ /* 0x000fe400000006ff */
[----:B------:R-:W-:-:S04]  /*b020*/  LEA R2, R2, 0x37800000, 0x17 ;  /* 0x3780000002027811 */ /* 0x000fc800078eb8ff */
[----:B------:R-:W-:-:S07]  /*b030*/  LOP3.LUT R0, R2, R0, R7, 0xfe, !PT ;  /* 0x0000000002007212 */ /* 0x000fce00078efe07 */
.L_x_29185:
[----:B------:R-:W-:Y:S05]  /*b040*/  BSYNC.RECONVERGENT B0 ;  /* 0x0000000000007941 */ /* 0x000fea0003800200 */
.L_x_29184:
[----:B------:R-:W-:-:S04]  /*b050*/  F2FP.F16.F32.PACK_AB R0, RZ, R0 ;  /* 0x00000000ff00723e */ /* 0x000fc800000000ff */
[----:B------:R-:W-:Y:S01]  /*b060*/  PRMT R19, R0, 0x7610, R19 ;  /* 0x0000761000137816 */ /* 0x000fe20000000013 */
[----:B------:R-:W-:Y:S06]  /*b070*/  BRA `(.L_x_29165) ;  /* 0x0000000000b47947 */ /* 0x000fec0003800000 */
.L_x_29177:
        /* <DEDUP_REMOVED lines=14> */
.L_x_29191:
[----:B------:R-:W-:Y:S05]  /*b160*/  BSYNC.RECONVERGENT B0 ;  /* 0x0000000000007941 */ /* 0x000fea0003800200 */
.L_x_29190:
[----:B------:R-:W-:-:S04]  /*b170*/  F2FP.F16.F32.PACK_AB R0, RZ, R0 ;  /* 0x00000000ff00723e */ /* 0x000fc800000000ff */
[----:B------:R-:W-:Y:S01]  /*b180*/  PRMT R19, R0, 0x7610, R19 ;  /* 0x0000761000137816 */ /* 0x000fe20000000013 */
[----:B------:R-:W-:Y:S06]  /*b190*/  BRA `(.L_x_29165) ;  /* 0x00000000006c7947 */ /* 0x000fec0003800000 */
.L_x_29164:
        /* <DEDUP_REMOVED lines=16> */
.L_x_29192:
[----:B------:R-:W-:Y:S01]  /*b2a0*/  PRMT R19, RZ, 0x7610, R19 ;  /* 0x00007610ff137816 */ /* 0x000fe20000000013 */
[----:B------:R-:W-:Y:S06]  /*b2b0*/  BRA `(.L_x_29165) ;  /* 0x0000000000247947 */ /* 0x000fec0003800000 */
.L_x_29189:
[----:B------:R-:W2:Y:S02]  /*b2c0*/  LDG.E.64 R2, desc[UR36][R2.64] ;  /* 0x0000002402027981 */ /* 0x000ea4000c1e1b00 */
[----:B--2---:R-:W0:Y:S02]  /*b2d0*/  I2F.U64 R0, R2 ;  /* 0x0000000200007312 */ /* 0x004e240000301000 */
[----:B0-----:R-:W-:-:S04]  /*b2e0*/  F2FP.F16.F32.PACK_AB R0, RZ, R0 ;  /* 0x00000000ff00723e */ /* 0x001fc800000000ff */
[----:B------:R-:W-:Y:S01]  /*b2f0*/  PRMT R19, R0, 0x7610, R19 ;  /* 0x0000761000137816 */ /* 0x000fe20000000013 */
[----:B------:R-:W-:Y:S06]  /*b300*/  BRA `(.L_x_29165) ;  /* 0x0000000000107947 */ /* 0x000fec0003800000 */
.L_x_29188:
[----:B------:R-:W2:Y:S02]  /*b310*/  LDG.E R2, desc[UR36][R2.64] ;  /* 0x0000002402027981 */ /* 0x000ea4000c1e1900 */
[----:B--2---:R-:W-:-:S04]  /*b320*/  I2FP.F32.U32 R0, R2 ;  /* 0x0000000200007245 */ /* 0x004fc80000201000 */
[----:B------:R-:W-:-:S04]  /*b330*/  F2FP.F16.F32.PACK_AB R0, RZ, R0 ;  /* 0x00000000ff00723e */ /* 0x000fc800000000ff */
[----:B------:R-:W-:-:S07]  /*b340*/  PRMT R19, R0, 0x7610, R19 ;  /* 0x0000761000137816 */ /* 0x000fce0000000013 */
.L_x_29165:
        /* <DEDUP_REMOVED lines=18> */
.L_x_29196:
[----:B------:R-:W2:Y:S02]  /*b470*/  LDG.E.U8 R2, desc[UR36][R2.64] ;  /* 0x0000002402027981 */ /* 0x000ea4000c1e1100 */
[----:B--2---:R-:W-:-:S04]  /*b480*/  I2FP.F32.U32 R0, R2 ;  /* 0x0000000200007245 */ /* 0x004fc80000201000 */
[----:B------:R-:W-:Y:S01]  /*b490*/  F2FP.F16.F32.PACK_AB R0, RZ, R0 ;  /* 0x00000000ff00723e */ /* 0x000fe200000000ff */
[----:B------:R-:W-:Y:S06]  /*b4a0*/  BRA `(.L_x_29198) ;  /* 0x0000000c007c7947 */ /* 0x000fec0003800000 */
.L_x_29195:
        /* <DEDUP_REMOVED lines=10> */
.L_x_29200:
[----:B------:R-:W2:Y:S02]  /*b550*/  LDG.E R2, desc[UR36][R2.64] ;  /* 0x0000002402027981 */ /* 0x000ea4000c1e1900 */
[----:B--2---:R-:W-:-:S04]  /*b560*/  I2FP.F32.S32 R0, R2 ;  /* 0x0000000200007245 */ /* 0x004fc80000201400 */
[----:B------:R-:W-:Y:S01]  /*b570*/  F2FP.F16.F32.PACK_AB R0, RZ, R0 ;  /* 0x00000000ff00723e */ /* 0x000fe200000000ff */
[----:B------:R-:W-:Y:S06]  /*b580*/  BRA `(.L_x_29198) ;  /* 0x0000000c00447947 */ /* 0x000fec0003800000 */
.L_x_29199:
[----:B------:R-:W2:Y:S02]  /*b590*/  LDG.E.U16 R2, desc[UR36][R2.64] ;  /* 0x0000002402027981 */ /* 0x000ea4000c1e1500 */
[----:B--2---:R-:W0:Y:S02]  /*b5a0*/  I2F.S16 R0, R2 ;  /* 0x0000000200007306 */ /* 0x004e240000101400 */
[----:B0-----:R-:W-:Y:S01]  /*b5b0*/  F2FP.F16.F32.PACK_AB R0, RZ, R0 ;  /* 0x00000000ff00723e */ /* 0x001fe200000000ff */
[----:B------:R-:W-:Y:S06]  /*b5c0*/  BRA `(.L_x_29198) ;  /* 0x0000000c00347947 */ /* 0x000fec0003800000 */
.L_x_29194:
        /* <DEDUP_REMOVED lines=9> */
.L_x_29202:
[----:B------:R0:W5:Y:S01]  /*b660*/  LDG.E.U16 R0, desc[UR36][R2.64] ;  /* 0x0000002402007981 */ /* 0x000162000c1e1500 */
[----:B------:R-:W-:Y:S05]  /*b670*/  BRA `(.L_x_29198) ;  /* 0x0000000c00087947 */ /* 0x000fea0003800000 */
.L_x_29201:
        /* <DEDUP_REMOVED lines=9> */
.L_x_29204:
[----:B------:R1:W5:Y:S01]  /*b710*/  LDG.E.U16 R0, desc[UR36][R2.64] ;  /* 0x0000002402007981 */ /* 0x000362000c1e1500 */
[----:B------:R-:W-:Y:S05]  /*b720*/  BRA `(.L_x_29198) ;  /* 0x0000000800dc7947 */ /* 0x000fea0003800000 */
.L_x_29203:
        /* <DEDUP_REMOVED lines=8> */
.L_x_29193:
        /* <DEDUP_REMOVED lines=13> */
.L_x_29207:
        /* <DEDUP_REMOVED lines=8> */
.L_x_29206:
        /* <DEDUP_REMOVED lines=27> */
.L_x_29209:
        /* <DEDUP_REMOVED lines=13> */
.L_x_29208:
[----:B------:R-:W2:Y:S02]  /*bb80*/  LDG.E.U16 R0, desc[UR36][R2.64] ;  /* 0x0000002402007981 */ /* 0x000ea4000c1e1500 */
[----:B--2---:R-:W-:-:S05]  /*bb90*/  IMAD.U32 R0, R0, 0x10000, RZ ;  /* 0x0001000000007824 */ /* 0x004fca00078e00ff */
[----:B------:R-:W-:Y:S01]  /*bba0*/  F2FP.F16.F32.PACK_AB R0, RZ, R0 ;  /* 0x00000000ff00723e */ /* 0x000fe200000000ff */
[----:B------:R-:W-:Y:S06]  /*bbb0*/  BRA `(.L_x_29198) ;  /* 0x0000000400b87947 */ /* 0x000fec0003800000 */
.L_x_29205:
        /* <DEDUP_REMOVED lines=12> */
.L_x_29212:
        /* <DEDUP_REMOVED lines=21> */
.L_x_29216:
[----:B------:R-:W-:Y:S05]  /*bdd0*/  BSYNC.RECONVERGENT B1 ;  /* 0x0000000000017941 */ /* 0x000fea0003800200 */
.L_x_29215:
[----:B------:R-:W-:Y:S01]  /*bde0*/  IMAD.SHL.U32 R0, R0, 0x100000, RZ ;  /* 0x0010000000007824 */ /* 0x000fe200078e00ff */
[----:B------:R-:W-:-:S04]  /*bdf0*/  LEA R2, R2, 0x3b800000, 0x17 ;  /* 0x3b80000002027811 */ /* 0x000fc800078eb8ff */
[----:B------:R-:W-:-:S07]  /*be00*/  LOP3.LUT R0, R2, R0, R7, 0xfe, !PT ;  /* 0x0000000002007212 */ /* 0x000fce00078efe07 */
.L_x_29214:
[----:B------:R-:W-:Y:S05]  /*be10*/  BSYNC.RECONVERGENT B0 ;  /* 0x0000000000007941 */ /* 0x000fea0003800200 */
.L_x_29213:
[----:B------:R-:W-:Y:S01]  /*be20*/  F2FP.F16.F32.PACK_AB R0, RZ, R0 ;  /* 0x00000000ff00723e */ /* 0x000fe200000000ff */
[----:B------:R-:W-:Y:S06]  /*be30*/  BRA `(.L_x_29198) ;  /* 0x0000000400187947 */ /* 0x000fec0003800000 */
.L_x_29211:
        /* <DEDUP_REMOVED lines=21> */
.L_x_29220:
[----:B------:R-:W-:Y:S05]  /*bf90*/  BSYNC.RECONVERGENT B1 ;  /* 0x0000000000017941 */ /* 0x000fea0003800200 */
.L_x_29219:
[----:B------:R-:W-:Y:S01]  /*bfa0*/  IMAD.SHL.U32 R0, R0, 0x200000, RZ ;  /* 0x0020000000007824 */ /* 0x000fe200078e00ff */
[----:B------:R-:W-:-:S04]  /*bfb0*/  LEA R2, R2, 0x37800000, 0x17 ;  /* 0x3780000002027811 */ /* 0x000fc800078eb8ff */
[----:B------:R-:W-:-:S07]  /*bfc0*/  LOP3.LUT R0, R2, R0, R7, 0xfe, !PT ;  /* 0x0000000002007212 */ /* 0x000fce00078efe07 */
.L_x_29218:
[----:B------:R-:W-:Y:S05]  /*bfd0*/  BSYNC.RECONVERGENT B0 ;  /* 0x0000000000007941 */ /* 0x000fea0003800200 */
.L_x_29217:
[----:B------:R-:W-:Y:S01]  /*bfe0*/  F2FP.F16.F32.PACK_AB R0, RZ, R0 ;  /* 0x00000000ff00723e */ /* 0x000fe200000000ff */
[----:B------:R-:W-:Y:S06]  /*bff0*/  BRA `(.L_x_29198) ;  /* 0x0000000000a87947 */ /* 0x000fec0003800000 */
.L_x_29210:
        /* <DEDUP_REMOVED lines=14> */
.L_x_29224:
[----:B------:R-:W-:Y:S05]  /*c0e0*/  BSYNC.RECONVERGENT B0 ;  /* 0x0000000000007941 */ /* 0x000fea0003800200 */
.L_x_29223:
[----:B------:R-:W-:Y:S01]  /*c0f0*/  F2FP.F16.F32.PACK_AB R0, RZ, R0 ;  /* 0x00000000ff00723e */ /* 0x000fe200000000ff */
[----:B------:R-:W-:Y:S06]  /*c100*/  BRA `(.L_x_29198) ;  /* 0x0000000000647947 */ /* 0x000fec0003800000 */
.L_x_29197:
        /* <DEDUP_REMOVED lines=16> */
.L_x_29225:
[----:B------:R-:W-:Y:S01]  /*c210*/  PRMT R0, RZ, 0x7610, R0 ;  /* 0x00007610ff007816 */ /* 0x000fe20000000000 */
[----:B------:R-:W-:Y:S06]  /*c220*/  BRA `(.L_x_29198) ;  /* 0x00000000001c7947 */ /* 0x000fec0003800000 */
.L_x_29222:
[----:B------:R-:W2:Y:S02]  /*c230*/  LDG.E.64 R2, desc[UR36][R2.64] ;  /* 0x0000002402027981 */ /* 0x000ea4000c1e1b00 */
[----:B--2---:R-:W0:Y:S02]  /*c240*/  I2F.U64 R0, R2 ;  /* 0x0000000200007312 */ /* 0x004e240000301000 */
[----:B0-----:R-:W-:Y:S01]  /*c250*/  F2FP.F16.F32.PACK_AB R0, RZ, R0 ;  /* 0x00000000ff00723e */ /* 0x001fe200000000ff */
[----:B------:R-:W-:Y:S06]  /*c260*/  BRA `(.L_x_29198) ;  /* 0x00000000000c7947 */ /* 0x000fec0003800000 */
.L_x_29221:
[----:B------:R-:W2:Y:S02]  /*c270*/  LDG.E R2, desc[UR36][R2.64] ;  /* 0x0000002402027981 */ /* 0x000ea4000c1e1900 */
[----:B--2---:R-:W-:-:S04]  /*c280*/  I2FP.F32.U32 R0, R2 ;  /* 0x0000000200007245 */ /* 0x004fc80000201000 */
[----:B------:R-:W-:-:S07]  /*c290*/  F2FP.F16.F32.PACK_AB R0, RZ, R0 ;  /* 0x00000000ff00723e */ /* 0x000fce00000000ff */
.L_x_29198:
        /* <DEDUP_REMOVED lines=10> */
.L_x_29227:
[----:B------:R-:W-:Y:S05]  /*c340*/  BSYNC.RECONVERGENT B0 ;  /* 0x0000000000007941 */ /* 0x000fea0003800200 */
.L_x_29226:
        /* <DEDUP_REMOVED lines=18> */
.L_x_29231:
[----:B------:R-:W-:-:S06]  /*c470*/  HADD2.F32 R5, -RZ, R19.H0_H0 ;  /* 0x20000013ff057230 */ /* 0x000fcc0000004100 */
[----:B------:R-:W0:Y:S02]  /*c480*/  F2I.S64.TRUNC R4, R5 ;  /* 0x0000000500047311 */ /* 0x000e24000020d900 */
[----:B0-----:R0:W-:Y:S01]  /*c490*/  STG.E.U8 desc[UR36][R2.64], R4 ;  /* 0x0000000402007986 */ /* 0x0011e2000c101124 */
[----:B------:R-:W-:Y:S05]  /*c4a0*/  BRA `(.L_x_29233) ;  /* 0x0000000c006c7947 */ /* 0x000fea0003800000 */
.L_x_29230:
        /* <DEDUP_REMOVED lines=10> */
.L_x_29235:
[----:B------:R-:W-:-:S06]  /*c550*/  HADD2.F32 R19, -RZ, R19.H0_H0 ;  /* 0x20000013ff137230 */ /* 0x000fcc0000004100 */
[----:B------:R-:W0:Y:S02]  /*c560*/  F2I.FTZ.TRUNC.NTZ R19, R19 ;  /* 0x0000001300137305 */ /* 0x000e24000021f100 */
[----:B0-----:R0:W-:Y:S01]  /*c570*/  STG.E desc[UR36][R2.64], R19 ;  /* 0x0000001302007986 */ /* 0x0011e2000c101924 */
[----:B------:R-:W-:Y:S05]  /*c580*/  BRA `(.L_x_29233) ;  /* 0x0000000c00347947 */ /* 0x000fea0003800000 */
.L_x_29234:
[----:B------:R-:W-:-:S06]  /*c590*/  HADD2.F32 R19, -RZ, R19.H0_H0 ;  /* 0x20000013ff137230 */ /* 0x000fcc0000004100 */
[----:B------:R-:W0:Y:S02]  /*c5a0*/  F2I.FTZ.TRUNC.NTZ R19, R19 ;  /* 0x0000001300137305 */ /* 0x000e24000021f100 */
[----:B0-----:R0:W-:Y:S01]  /*c5b0*/  STG.E.U16 desc[UR36][R2.64], R19 ;  /* 0x0000001302007986 */ /* 0x0011e2000c101524 */
[----:B------:R-:W-:Y:S05]  /*c5c0*/  BRA `(.L_x_29233) ;  /* 0x0000000c00247947 */ /* 0x000fea0003800000 */
.L_x_29229:
        /* <DEDUP_REMOVED lines=9> */
.L_x_29237:
[----:B------:R4:W-:Y:S01]  /*c660*/  STG.E.U16 desc[UR36][R2.64], R19 ;  /* 0x0000001302007986 */ /* 0x0009e2000c101524 */
[----:B------:R-:W-:Y:S05]  /*c670*/  BRA `(.L_x_29233) ;  /* 0x0000000800f87947 */ /* 0x000fea0003800000 */
.L_x_29236:
        /* <DEDUP_REMOVED lines=10> */
.L_x_29239:
[----:B------:R-:W-:-:S05]  /*c720*/  HADD2.F32 R0, -RZ, R19.H0_H0 ;  /* 0x20000013ff007230 */ /* 0x000fca0000004100 */
[----:B------:R-:W-:-:S04]  /*c730*/  F2FP.F16.F32.PACK_AB R0, RZ, R0 ;  /* 0x00000000ff00723e */ /* 0x000fc800000000ff */
[----:B------:R-:W-:-:S05]  /*c740*/  PRMT R0, R0, 0x5410, RZ ;  /* 0x0000541000007816 */ /* 0x000fca00000000ff */
[----:B------:R2:W-:Y:S01]  /*c750*/  STG.E desc[UR36][R2.64], R0 ;  /* 0x0000000002007986 */ /* 0x0005e2000c101924 */
[----:B------:R-:W-:Y:S05]  /*c760*/  BRA `(.L_x_29233) ;  /* 0x0000000800bc7947 */ /* 0x000fea0003800000 */
.L_x_29238:
[----:B------:R-:W-:-:S05]  /*c770*/  HADD2.F32 R4, -RZ, R19.H0_H0 ;  /* 0x20000013ff047230 */ /* 0x000fca0000004100 */
[----:B------:R-:W-:-:S06]  /*c780*/  FMUL.FTZ R4, R4, 1 ;  /* 0x3f80000004047820 */ /* 0x000fcc0000410000 */
[----:B------:R-:W0:Y:S02]  /*c790*/  F2F.F64.F32 R4, R4 ;  /* 0x0000000400047310 */ /* 0x000e240000201800 */
[----:B0-----:R0:W-:Y:S01]  /*c7a0*/  STG.E.64 desc[UR36][R2.64], R4 ;  /* 0x0000000402007986 */ /* 0x0011e2000c101b24 */
[----:B------:R-:W-:Y:S05]  /*c7b0*/  BRA `(.L_x_29233) ;  /* 0x0000000800a87947 */ /* 0x000fea0003800000 */
.L_x_29228:
        /* <DEDUP_REMOVED lines=14> */
.L_x_29243:
        /* <DEDUP_REMOVED lines=18> */
.L_x_29246:
[----:B------:R-:W-:-:S04]  /*c9c0*/  SHF.R.U32.HI R5, RZ, 0x18, R5 ;  /* 0x00000018ff057819 */ /* 0x000fc80000011605 */
[----:B------:R-:W-:-:S07]  /*c9d0*/  LOP3.LUT R0, R0, 0x80, R5, 0xf8, !PT ;  /* 0x0000008000007812 */ /* 0x000fce00078ef805 */
.L_x_29245:
[----:B------:R-:W-:Y:S05]  /*c9e0*/  BSYNC.RECONVERGENT B0 ;  /* 0x0000000000007941 */ /* 0x000fea0003800200 */
.L_x_29244:
[----:B------:R0:W-:Y:S01]  /*c9f0*/  STG.E.U8 desc[UR36][R2.64], R0 ;  /* 0x0000000002007986 */ /* 0x0001e2000c101124 */
[----:B------:R-:W-:Y:S05]  /*ca00*/  BRA `(.L_x_29233) ;  /* 0x0000000800147947 */ /* 0x000fea0003800000 */
.L_x_29242:
        /* <DEDUP_REMOVED lines=18> */
.L_x_29249:
[----:B------:R-:W-:-:S04]  /*cb30*/  SHF.R.U32.HI R5, RZ, 0x18, R5 ;  /* 0x00000018ff057819 */ /* 0x000fc80000011605 */
[----:B------:R-:W-:-:S07]  /*cb40*/  LOP3.LUT R0, R0, 0x80, R5, 0xf8, !PT ;  /* 0x0000008000007812 */ /* 0x000fce00078ef805 */
.L_x_29248:
[----:B------:R-:W-:Y:S05]  /*cb50*/  BSYNC.RECONVERGENT B0 ;  /* 0x0000000000007941 */ /* 0x000fea0003800200 */
.L_x_29247:
[----:B------:R0:W-:Y:S01]  /*cb60*/  STG.E.U8 desc[UR36][R2.64], R0 ;  /* 0x0000000002007986 */ /* 0x0001e2000c101124 */
[----:B------:R-:W-:Y:S05]  /*cb70*/  BRA `(.L_x_29233) ;  /* 0x0000000400b87947 */ /* 0x000fea0003800000 */
.L_x_29241:
        /* <DEDUP_REMOVED lines=22> */
.L_x_29251:
[----:B------:R-:W-:-:S06]  /*cce0*/  HADD2.F32 R4, -RZ, R19.H0_H0 ;  /* 0x20000013ff047230 */ /* 0x000fcc0000004100 */
[----:B------:R-:W0:Y:S02]  /*ccf0*/  F2I.U64.TRUNC R4, R4 ;  /* 0x0000000400047311 */ /* 0x000e24000020d800 */
[----:B0-----:R0:W-:Y:S01]  /*cd00*/  STG.E.64 desc[UR36][R2.64], R4 ;  /* 0x0000000402007986 */ /* 0x0011e2000c101b24 */
[----:B------:R-:W-:Y:S05]  /*cd10*/  BRA `(.L_x_29233) ;  /* 0x0000000400507947 */ /* 0x000fea0003800000 */
.L_x_29250:
[----:B------:R-:W-:-:S06]  /*cd20*/  HADD2.F32 R19, -RZ, R19.H0_H0 ;  /* 0x20000013ff137230 */ /* 0x000fcc0000004100 */
[----:B------:R-:W0:Y:S02]  /*cd30*/  F2I.FTZ.U32.TRUNC.NTZ R19, R19 ;  /* 0x0000001300137305 */ /* 0x000e24000021f000 */
[----:B0-----:R0:W-:Y:S01]  /*cd40*/  STG.E desc[UR36][R2.64], R19 ;  /* 0x0000001302007986 */ /* 0x0011e2000c101924 */
[----:B------:R-:W-:Y:S05]  /*cd50*/  BRA `(.L_x_29233) ;  /* 0x0000000400407947 */ /* 0x000fea0003800000 */
.L_x_29240:
        /* <DEDUP_REMOVED lines=11> */
.L_x_29253:
[----:B------:R-:W-:Y:S01]  /*ce10*/  HADD2.F32 R19, -RZ, R19.H0_H0 ;  /* 0x20000013ff137230 */ /* 0x000fe20000004100 */
[----:B------:R-:W-:-:S04]  /*ce20*/  CS2R R6, SRZ ;  /* 0x0000000000067805 */ /* 0x000fc8000001ff00 */
[----:B------:R-:W-:-:S06]  /*ce30*/  FMUL.FTZ R4, R19, 1 ;  /* 0x3f80000013047820 */ /* 0x000fcc0000410000 */
[----:B------:R-:W0:Y:S02]  /*ce40*/  F2F.F64.F32 R4, R4 ;  /* 0x0000000400047310 */ /* 0x000e240000201800 */
[----:B0-----:R0:W-:Y:S01]  /*ce50*/  STG.E.128 desc[UR36][R2.64], R4 ;  /* 0x0000000402007986 */ /* 0x0011e2000c101d24 */
[----:B------:R-:W-:Y:S05]  /*ce60*/  BRA `(.L_x_29233) ;  /* 0x0000000000fc7947 */ /* 0x000fea0003800000 */
.L_x_29252:
[----:B------:R-:W-:-:S09]  /*ce70*/  UISETP.NE.AND UP0, UPT, UR4, 0xf, UPT ;  /* 0x0000000f0400788c */ /* 0x000fd2000bf05270 */
[----:B------:R-:W-:Y:S05]  /*ce80*/  BRA.U !UP0, `(.L_x_29254) ;  /* 0x0000000108e87547 */ /* 0x000fea000b800000 */
[----:B------:R-:W-:-:S09]  /*ce90*/  UISETP.NE.AND UP0, UPT, UR4, 0x17, UPT ;  /* 0x000000170400788c */ /* 0x000fd2000bf05270 */
[----:B------:R-:W-:Y:S05]  /*cea0*/  BRA.U !UP0, `(.L_x_29255) ;  /* 0x0000000108907547 */ /* 0x000fea000b800000 */
[----:B------:R-:W-:-:S09]  /*ceb0*/  UISETP.NE.AND UP0, UPT, UR4, 0x18, UPT ;  /* 0x000000180400788c */ /* 0x000fd2000bf05270 */
[----:B------:R-:W-:Y:S05]  /*cec0*/  BRA.U !UP0, `(.L_x_29256) ;  /* 0x0000000108447547 */ /* 0x000fea000b800000 */
.L_x_29232:
        /* <DEDUP_REMOVED lines=16> */
.L_x_29257:
[----:B------:R-:W-:Y:S05]  /*cfd0*/  BRA `(.L_x_29233) ;  /* 0x0000000000a07947 */ /* 0x000fea0003800000 */
.L_x_29256:
        /* <DEDUP_REMOVED lines=13> */
.L_x_29259:
[----:B------:R-:W-:Y:S05]  /*d0b0*/  BSYNC.RECONVERGENT B0 ;  /* 0x0000000000007941 */ /* 0x000fea0003800200 */
.L_x_29258:
[----:B------:R-:W-:-:S05]  /*d0c0*/  LOP3.LUT R5, R0, 0x80, R5, 0xf8, !PT ;  /* 0x0000008000057812 */ /* 0x000fca00078ef805 */
[----:B------:R0:W-:Y:S01]  /*d0d0*/  STG.E.U8 desc[UR36][R2.64], R5 ;  /* 0x0000000502007986 */ /* 0x0001e2000c101124 */
[----:B------:R-:W-:Y:S05]  /*d0e0*/  BRA `(.L_x_29233) ;  /* 0x00000000005c7947 */ /* 0x000fea0003800000 */
.L_x_29255:
        /* <DEDUP_REMOVED lines=12> */
.L_x_29261:
[----:B------:R-:W-:Y:S01]  /*d1b0*/  HFMA2 R0, -RZ, RZ, 0, 7.569789886474609375e-06 ;  /* 0x0000007fff007431 */ /* 0x000fe200000001ff */
[----:B------:R-:W-:-:S04]  /*d1c0*/  ISETP.GT.U32.AND P0, PT, R4, 0x7f800000, PT ;  /* 0x7f8000000400780c */ /* 0x000fc80003f04070 */
[----:B------:R-:W-:-:S09]  /*d1d0*/  SEL R0, R0, 0x7c, P0 ;  /* 0x0000007c00007807 */ /* 0x000fd20000000000 */
.L_x_29262:
[----:B------:R-:W-:Y:S05]  /*d1e0*/  BSYNC.RECONVERGENT B0 ;  /* 0x0000000000007941 */ /* 0x000fea0003800200 */
.L_x_29260:
[----:B------:R-:W-:-:S04]  /*d1f0*/  SHF.R.U32.HI R5, RZ, 0x18, R5 ;  /* 0x00000018ff057819 */ /* 0x000fc80000011605 */
[----:B------:R-:W-:-:S05]  /*d200*/  LOP3.LUT R5, R0, 0x80, R5, 0xf8, !PT ;  /* 0x0000008000057812 */ /* 0x000fca00078ef805 */
[----:B------:R0:W-:Y:S01]  /*d210*/  STG.E.U8 desc[UR36][R2.64], R5 ;  /* 0x0000000502007986 */ /* 0x0001e2000c101124 */
[----:B------:R-:W-:Y:S05]  /*d220*/  BRA `(.L_x_29233) ;  /* 0x00000000000c7947 */ /* 0x000fea0003800000 */
.L_x_29254:
[----:B------:R-:W-:-:S05]  /*d230*/  HADD2.F32 R0, -RZ, R19.H0_H0 ;  /* 0x20000013ff007230 */ /* 0x000fca0000004100 */
[----:B------:R-:W-:-:S05]  /*d240*/  F2FP.BF16.F32.PACK_AB R0, RZ, R0 ;  /* 0x00000000ff00723e */ /* 0x000fca00000010ff */
[----:B------:R0:W-:Y:S02]  /*d250*/  STG.E.U16 desc[UR36][R2.64], R0 ;  /* 0x0000000002007986 */ /* 0x0001e4000c101524 */
.L_x_29233:
[----:B------:R-:W-:-:S07]  /*d260*/  VIADD R17, R17, 0x80 ;  /* 0x0000008011117836 */ /* 0x000fce0000000000 */
.L_x_29158:
[----:B------:R-:W-:Y:S05]  /*d270*/  BSYNC.RECONVERGENT B6 ;  /* 0x0000000000067941 */ /* 0x000fea0003800200 */
.L_x_29157:
        /* <DEDUP_REMOVED lines=357> */
.L_x_29263:
        /* <DEDUP_REMOVED lines=22> */
.L_x_29267:
[----:B------:R-:W2:Y:S02]  /*ea30*/  LDG.E.U8 R2, desc[UR36][R2.64] ;  /* 0x0000002402027981 */ /* 0x000ea4000c1e1100 */
[----:B--2---:R-:W-:-:S04]  /*ea40*/  I2FP.F32.U32 R0, R2 ;  /* 0x0000000200007245 */ /* 0x004fc80000201000 */
[----:B------:R-:W-:-:S04]  /*ea50*/  F2FP.F16.F32.PACK_AB R0, RZ, R0 ;  /* 0x00000000ff00723e */ /* 0x000fc800000000ff */
[----:B------:R-:W-:Y:S01]  /*ea60*/  PRMT R19, R0, 0x7610, R19 ;  /* 0x0000761000137816 */ /* 0x000fe20000000013 */
[----:B------:R-:W-:Y:S06]  /*ea70*/  BRA `(.L_x_29269) ;  /* 0x0000000c00b47947 */ /* 0x000fec0003800000 */
.L_x_29266:
        /* <DEDUP_REMOVED lines=11> */
.L_x_29271:
[----:B------:R-:W2:Y:S02]  /*eb30*/  LDG.E R2, desc[UR36][R2.64] ;  /* 0x0000002402027981 */ /* 0x000ea4000c1e1900 */
[----:B--2---:R-:W-:-:S04]  /*eb40*/  I2FP.F32.S32 R0, R2 ;  /* 0x0000000200007245 */ /* 0x004fc80000201400 */
[----:B------:R-:W-:-:S04]  /*eb50*/  F2FP.F16.F32.PACK_AB R0, RZ, R0 ;  /* 0x00000000ff00723e */ /* 0x000fc800000000ff */
[----:B------:R-:W-:Y:S01]  /*eb60*/  PRMT R19, R0, 0x7610, R19 ;  /* 0x0000761000137816 */ /* 0x000fe20000000013 */
[----:B------:R-:W-:Y:S06]  /*eb70*/  BRA `(.L_x_29269) ;  /* 0x0000000c00747947 */ /* 0x000fec0003800000 */
.L_x_29270:
[----:B------:R-:W2:Y:S02]  /*eb80*/  LDG.E.U16 R2, desc[UR36][R2.64] ;  /* 0x0000002402027981 */ /* 0x000ea4000c1e1500 */
[----:B--2---:R-:W0:Y:S02]  /*eb90*/  I2F.S16 R0, R2 ;  /* 0x0000000200007306 */ /* 0x004e240000101400 */
[----:B0-----:R-:W-:-:S04]  /*eba0*/  F2FP.F16.F32.PACK_AB R0, RZ, R0 ;  /* 0x00000000ff00723e */ /* 0x001fc800000000ff */
[----:B------:R-:W-:Y:S01]  /*ebb0*/  PRMT R19, R0, 0x7610, R19 ;  /* 0x0000761000137816 */ /* 0x000fe20000000013 */
[----:B------:R-:W-:Y:S06]  /*ebc0*/  BRA `(.L_x_29269) ;  /* 0x0000000c00607947 */ /* 0x000fec0003800000 */
.L_x_29265:
        /* <DEDUP_REMOVED lines=9> */
.L_x_29273:
[----:B------:R0:W5:Y:S01]  /*ec60*/  LDG.E.U16 R19, desc[UR36][R2.64] ;  /* 0x0000002402137981 */ /* 0x000162000c1e1500 */
[----:B------:R-:W-:Y:S05]  /*ec70*/  BRA `(.L_x_29269) ;  /* 0x0000000c00347947 */ /* 0x000fea0003800000 */
.L_x_29272:
        /* <DEDUP_REMOVED lines=9> */
.L_x_29275:
[----:B------:R1:W5:Y:S01]  /*ed10*/  LDG.E.U16 R19, desc[UR36][R2.64] ;  /* 0x0000002402137981 */ /* 0x000362000c1e1500 */
[----:B------:R-:W-:Y:S05]  /*ed20*/  BRA `(.L_x_29269) ;  /* 0x0000000c00087947 */ /* 0x000fea0003800000 */
.L_x_29274:
        /* <DEDUP_REMOVED lines=9> */
.L_x_29264:
        /* <DEDUP_REMOVED lines=14> */
.L_x_29278:
        /* <DEDUP_REMOVED lines=9> */
.L_x_29277:
        /* <DEDUP_REMOVED lines=27> */
.L_x_29280:
        /* <DEDUP_REMOVED lines=14> */
.L_x_29279:
[----:B------:R-:W2:Y:S02]  /*f1c0*/  LDG.E.U16 R0, desc[UR36][R2.64] ;  /* 0x0000002402007981 */ /* 0x000ea4000c1e1500 */
[----:B--2---:R-:W-:-:S04]  /*f1d0*/  SHF.L.U32 R0, R0, 0x10, RZ ;  /* 0x0000001000007819 */ /* 0x004fc800000006ff */
[----:B------:R-:W-:-:S04]  /*f1e0*/  F2FP.F16.F32.PACK_AB R0, RZ, R0 ;  /* 0x00000000ff00723e */ /* 0x000fc800000000ff */
[----:B------:R-:W-:Y:S01]  /*f1f0*/  PRMT R19, R0, 0x7610, R19 ;  /* 0x0000761000137816 */ /* 0x000fe20000000013 */
[----:B------:R-:W-:Y:S06]  /*f200*/  BRA `(.L_x_29269) ;  /* 0x0000000400d07947 */ /* 0x000fec0003800000 */
.L_x_29276:
        /* <DEDUP_REMOVED lines=13> */
.L_x_29283:
        /* <DEDUP_REMOVED lines=21> */
.L_x_29287:
[----:B------:R-:W-:Y:S05]  /*f430*/  BSYNC.RECONVERGENT B1 ;  /* 0x0000000000017941 */ /* 0x000fea0003800200 */
.L_x_29286:
[----:B------:R-:W-:Y:S02]  /*f440*/  SHF.L.U32 R0, R0, 0x14, RZ ;  /* 0x0000001400007819 */ /* 0x000fe400000006ff */
[----:B------:R-:W-:-:S04]  /*f450*/  LEA R2, R2, 0x3b800000, 0x17 ;  /* 0x3b80000002027811 */ /* 0x000fc800078eb8ff */
[----:B------:R-:W-:-:S07]  /*f460*/  LOP3.LUT R0, R2, R0, R7, 0xfe, !PT ;  /* 0x0000000002007212 */ /* 0x000fce00078efe07 */
.L_x_29285:
[----:B------:R-:W-:Y:S05]  /*f470*/  BSYNC.RECONVERGENT B0 ;  /* 0x0000000000007941 */ /* 0x000fea0003800200 */
.L_x_29284:
[----:B------:R-:W-:-:S04]  /*f480*/  F2FP.F16.F32.PACK_AB R0, RZ, R0 ;  /* 0x00000000ff00723e */ /* 0x000fc800000000ff */
[----:B------:R-:W-:Y:S01]  /*f490*/  PRMT R19, R0, 0x7610, R19 ;  /* 0x0000761000137816 */ /* 0x000fe20000000013 */
[----:B------:R-:W-:Y:S06]  /*f4a0*/  BRA `(.L_x_29269) ;  /* 0x0000000400287947 */ /* 0x000fec0003800000 */
.L_x_29282:
        /* <DEDUP_REMOVED lines=21> */
.L_x_29291:
[----:B------:R-:W-:Y:S05]  /*f600*/  BSYNC.RECONVERGENT B1 ;  /* 0x0000000000017941 */ /* 0x000fea0003800200 */
.L_x_29290:
[----:B------:R-:W-:Y:S02]  /*f610*/  SHF.L.U32 R0, R0, 0x15, RZ ;  /* 0x0000001500007819 */ /* 0x000fe400000006ff */
[----:B------:R-:W-:-:S04]  /*f620*/  LEA R2, R2, 0x37800000, 0x17 ;  /* 0x3780000002027811 */ /* 0x000fc800078eb8ff */
[----:B------:R-:W-:-:S07]  /*f630*/  LOP3.LUT R0, R2, R0, R7, 0xfe, !PT ;  /* 0x0000000002007212 */ /* 0x000fce00078efe07 */
.L_x_29289:
[----:B------:R-:W-:Y:S05]  /*f640*/  BSYNC.RECONVERGENT B0 ;  /* 0x0000000000007941 */ /* 0x000fea0003800200 */
.L_x_29288:
[----:B------:R-:W-:-:S04]  /*f650*/  F2FP.F16.F32.PACK_AB R0, RZ, R0 ;  /* 0x00000000ff00723e */ /* 0x000fc800000000ff */
[----:B------:R-:W-:Y:S01]  /*f660*/  PRMT R19, R0, 0x7610, R19 ;  /* 0x0000761000137816 */ /* 0x000fe20000000013 */
[----:B------:R-:W-:Y:S06]  /*f670*/  BRA `(.L_x_29269) ;  /* 0x0000000000b47947 */ /* 0x000fec0003800000 */
.L_x_29281:
        /* <DEDUP_REMOVED lines=14> */
.L_x_29295:
[----:B------:R-:W-:Y:S05]  /*f760*/  BSYNC.RECONVERGENT B0 ;  /* 0x0000000000007941 */ /* 0x000fea0003800200 */
.L_x_29294:
[----:B------:R-:W-:-:S04]  /*f770*/  F2FP.F16.F32.PACK_AB R0, RZ, R0 ;  /* 0x00000000ff00723e */ /* 0x000fc800000000ff */
[----:B------:R-:W-:Y:S01]  /*f780*/  PRMT R19, R0, 0x7610, R19 ;  /* 0x0000761000137816 */ /* 0x000fe20000000013 */
[----:B------:R-:W-:Y:S06]  /*f790*/  BRA `(.L_x_29269) ;  /* 0x00000000006c7947 */ /* 0x000fec0003800000 */
.L_x_29268:
        /* <DEDUP_REMOVED lines=16> */
.L_x_29296:
[----:B------:R-:W-:Y:S01]  /*f8a0*/  PRMT R19, RZ, 0x7610, R19 ;  /* 0x00007610ff137816 */ /* 0x000fe20000000013 */
[----:B------:R-:W-:Y:S06]  /*f8b0*/  BRA `(.L_x_29269) ;  /* 0x0000000000247947 */ /* 0x000fec0003800000 */
.L_x_29293:
[----:B------:R-:W2:Y:S02]  /*f8c0*/  LDG.E.64 R2, desc[UR36][R2.64] ;  /* 0x0000002402027981 */ /* 0x000ea4000c1e1b00 */
[----:B--2---:R-:W0:Y:S02]  /*f8d0*/  I2F.U64 R0, R2 ;  /* 0x0000000200007312 */ /* 0x004e240000301000 */
[----:B0-----:R-:W-:-:S04]  /*f8e0*/  F2FP.F16.F32.PACK_AB R0, RZ, R0 ;  /* 0x00000000ff00723e */ /* 0x001fc800000000ff */
[----:B------:R-:W-:Y:S01]  /*f8f0*/  PRMT R19, R0, 0x7610, R19 ;  /* 0x0000761000137816 */ /* 0x000fe20000000013 */
[----:B------:R-:W-:Y:S06]  /*f900*/  BRA `(.L_x_29269) ;  /* 0x0000000000107947 */ /* 0x000fec0003800000 */
.L_x_29292:
[----:B------:R-:W2:Y:S02]  /*f910*/  LDG.E R2, desc[UR36][R2.64] ;  /* 0x0000002402027981 */ /* 0x000ea4000c1e1900 */
[----:B--2---:R-:W-:-:S04]  /*f920*/  I2FP.F32.U32 R0, R2 ;  /* 0x0000000200007245 */ /* 0x004fc80000201000 */
[----:B------:R-:W-:-:S04]  /*f930*/  F2FP.F16.F32.PACK_AB R0, RZ, R0 ;  /* 0x00000000ff00723e */ /* 0x000fc800000000ff */
[----:B------:R-:W-:-:S07]  /*f940*/  PRMT R19, R0, 0x7610, R19 ;  /* 0x0000761000137816 */ /* 0x000fce0000000013 */
.L_x_29269:
        /* <DEDUP_REMOVED lines=18> */
.L_x_29300:
[----:B------:R-:W2:Y:S02]  /*fa70*/  LDG.E.U8 R2, desc[UR36][R2.64] ;  /* 0x0000002402027981 */ /* 0x000ea4000c1e1100 */
[----:B--2---:R-:W-:-:S04]  /*fa80*/  I2FP.F32.U32 R0, R2 ;  /* 0x0000000200007245 */ /* 0x004fc80000201000 */
[----:B------:R-:W-:Y:S01]  /*fa90*/  F2FP.F16.F32.PACK_AB R0, RZ, R0 ;  /* 0x00000000ff00723e */ /* 0x000fe200000000ff */
[----:B------:R-:W-:Y:S06]  /*faa0*/  BRA `(.L_x_29302) ;  /* 0x0000000c007c7947 */ /* 0x000fec0003800000 */
.L_x_29299:
        /* <DEDUP_REMOVED lines=10> */
.L_x_29304:
[----:B------:R-:W2:Y:S02]  /*fb50*/  LDG.E R2, desc[UR36][R2.64] ;  /* 0x0000002402027981 */ /* 0x000ea4000c1e1900 */
[----:B--2---:R-:W-:-:S04]  /*fb60*/  I2FP.F32.S32 R0, R2 ;  /* 0x0000000200007245 */ /* 0x004fc80000201400 */
[----:B------:R-:W-:Y:S01]  /*fb70*/  F2FP.F16.F32.PACK_AB R0, RZ, R0 ;  /* 0x00000000ff00723e */ /* 0x000fe200000000ff */
[----:B------:R-:W-:Y:S06]  /*fb80*/  BRA `(.L_x_29302) ;  /* 0x0000000c00447947 */ /* 0x000fec0003800000 */
.L_x_29303:
[----:B------:R-:W2:Y:S02]  /*fb90*/  LDG.E.U16 R2, desc[UR36][R2.64] ;  /* 0x0000002402027981 */ /* 0x000ea4000c1e1500 */
[----:B--2---:R-:W0:Y:S02]  /*fba0*/  I2F.S16 R0, R2 ;  /* 0x0000000200007306 */ /* 0x004e240000101400 */
[----:B0-----:R-:W-:Y:S01]  /*fbb0*/  F2FP.F16.F32.PACK_AB R0, RZ, R0 ;  /* 0x00000000ff00723e */ /* 0x001fe200000000ff */
[----:B------:R-:W-:Y:S06]  /*fbc0*/  BRA `(.L_x_29302) ;  /* 0x0000000c00347947 */ /* 0x000fec0003800000 */
.L_x_29298:
        /* <DEDUP_REMOVED lines=9> */
.L_x_29306:
[----:B------:R1:W5:Y:S01]  /*fc60*/  LDG.E.U16 R0, desc[UR36][R2.64] ;  /* 0x0000002402007981 */ /* 0x000362000c1e1500 */
[----:B------:R-:W-:Y:S05]  /*fc70*/  BRA `(.L_x_29302) ;  /* 0x0000000c00087947 */ /* 0x000fea0003800000 */
.L_x_29305:
        /* <DEDUP_REMOVED lines=9> */
.L_x_29308:
[----:B------:R0:W5:Y:S01]  /*fd10*/  LDG.E.U16 R0, desc[UR36][R2.64] ;  /* 0x0000002402007981 */ /* 0x000162000c1e1500 */
[----:B------:R-:W-:Y:S05]  /*fd20*/  BRA `(.L_x_29302) ;  /* 0x0000000800dc7947 */ /* 0x000fea0003800000 */
.L_x_29307:
        /* <DEDUP_REMOVED lines=8> */
.L_x_29297:
        /* <DEDUP_REMOVED lines=13> */
.L_x_29311:
        /* <DEDUP_REMOVED lines=8> */
.L_x_29310:
        /* <DEDUP_REMOVED lines=27> */
.L_x_29313:
        /* <DEDUP_REMOVED lines=13> */
.L_x_29312:
[----:B------:R-:W2:Y:S02]  /*10180*/  LDG.E.U16 R0, desc[UR36][R2.64] ;  /* 0x0000002402007981 */ /* 0x000ea4000c1e1500 */
[----:B--2---:R-:W-:-:S05]  /*10190*/  IMAD.U32 R0, R0, 0x10000, RZ ;  /* 0x0001000000007824 */ /* 0x004fca00078e00ff */
[----:B------:R-:W-:Y:S01]  /*101a0*/  F2FP.F16.F32.PACK_AB R0, RZ, R0 ;  /* 0x00000000ff00723e */ /* 0x000fe200000000ff */
[----:B------:R-:W-:Y:S06]  /*101b0*/  BRA `(.L_x_29302) ;  /* 0x0000000400b87947 */ /* 0x000fec0003800000 */
.L_x_29309:
        /* <DEDUP_REMOVED lines=12> */
.L_x_29316:
        /* <DEDUP_REMOVED lines=21> */
.L_x_29320:
[----:B------:R-:W-:Y:S05]  /*103d0*/  BSYNC.RECONVERGENT B1 ;  /* 0x0000000000017941 */ /* 0x000fea0003800200 */
.L_x_29319:
[----:B------:R-:W-:Y:S01]  /*103e0*/  IMAD.SHL.U32 R0, R0, 0x100000, RZ ;  /* 0x0010000000007824 */ /* 0x000fe200078e00ff */
[----:B------:R-:W-:-:S04]  /*103f0*/  LEA R2, R2, 0x3b800000, 0x17 ;  /* 0x3b80000002027811 */ /* 0x000fc800078eb8ff */
[----:B------:R-:W-:-:S07]  /*10400*/  LOP3.LUT R0, R2, R0, R7, 0xfe, !PT ;  /* 0x0000000002007212 */ /* 0x000fce00078efe07 */
.L_x_29318:
[----:B------:R-:W-:Y:S05]  /*10410*/  BSYNC.RECONVERGENT B0 ;  /* 0x0000000000007941 */ /* 0x000fea0003800200 */
.L_x_29317:
[----:B------:R-:W-:Y:S01]  /*10420*/  F2FP.F16.F32.PACK_AB R0, RZ, R0 ;  /* 0x00000000ff00723e */ /* 0x000fe200000000ff */
[----:B------:R-:W-:Y:S06]  /*10430*/  BRA `(.L_x_29302) ;  /* 0x0000000400187947 */ /* 0x000fec0003800000 */
.L_x_29315:
        /* <DEDUP_REMOVED lines=21> */
.L_x_29324:
[----:B------:R-:W-:Y:S05]  /*10590*/  BSYNC.RECONVERGENT B1 ;  /* 0x0000000000017941 */ /* 0x000fea0003800200 */
.L_x_29323:
[----:B------:R-:W-:Y:S01]  /*105a0*/  IMAD.SHL.U32 R0, R0, 0x200000, RZ ;  /* 0x0020000000007824 */ /* 0x000fe200078e00ff */
[----:B------:R-:W-:-:S04]  /*105b0*/  LEA R2, R2, 0x37800000, 0x17 ;  /* 0x3780000002027811 */ /* 0x000fc800078eb8ff */
[----:B------:R-:W-:-:S07]  /*105c0*/  LOP3.LUT R0, R2, R0, R7, 0xfe, !PT ;  /* 0x0000000002007212 */ /* 0x000fce00078efe07 */
.L_x_29322:
[----:B------:R-:W-:Y:S05]  /*105d0*/  BSYNC.RECONVERGENT B0 ;  /* 0x0000000000007941 */ /* 0x000fea0003800200 */
.L_x_29321:
[----:B------:R-:W-:Y:S01]  /*105e0*/  F2FP.F16.F32.PACK_AB R0, RZ, R0 ;  /* 0x00000000ff00723e */ /* 0x000fe200000000ff */
[----:B------:R-:W-:Y:S06]  /*105f0*/  BRA `(.L_x_29302) ;  /* 0x0000000000a87947 */ /* 0x000fec0003800000 */
.L_x_29314:
        /* <DEDUP_REMOVED lines=14> */
.L_x_29328:
[----:B------:R-:W-:Y:S05]  /*106e0*/  BSYNC.RECONVERGENT B0 ;  /* 0x0000000000007941 */ /* 0x000fea0003800200 */
.L_x_29327:
[----:B------:R-:W-:Y:S01]  /*106f0*/  F2FP.F16.F32.PACK_AB R0, RZ, R0 ;  /* 0x00000000ff00723e */ /* 0x000fe200000000ff */
[----:B------:R-:W-:Y:S06]  /*10700*/  BRA `(.L_x_29302) ;  /* 0x0000000000647947 */ /* 0x000fec0003800000 */
.L_x_29301:
        /* <DEDUP_REMOVED lines=16> */
.L_x_29329:
[----:B------:R-:W-:Y:S01]  /*10810*/  PRMT R0, RZ, 0x7610, R0 ;  /* 0x00007610ff007816 */ /* 0x000fe20000000000 */
[----:B------:R-:W-:Y:S06]  /*10820*/  BRA `(.L_x_29302) ;  /* 0x00000000001c7947 */ /* 0x000fec0003800000 */
.L_x_29326:
[----:B------:R-:W2:Y:S02]  /*10830*/  LDG.E.64 R2, desc[UR36][R2.64] ;  /* 0x0000002402027981 */ /* 0x000ea4000c1e1b00 */
[----:B--2---:R-:W0:Y:S02]  /*10840*/  I2F.U64 R0, R2 ;  /* 0x0000000200007312 */ /* 0x004e240000301000 */
[----:B0-----:R-:W-:Y:S01]  /*10850*/  F2FP.F16.F32.PACK_AB R0, RZ, R0 ;  /* 0x00000000ff00723e */ /* 0x001fe200000000ff */
[----:B------:R-:W-:Y:S06]  /*10860*/  BRA `(.L_x_29302) ;  /* 0x00000000000c7947 */ /* 0x000fec0003800000 */
.L_x_29325:
[----:B------:R-:W2:Y:S02]  /*10870*/  LDG.E R2, desc[UR36][R2.64] ;  /* 0x0000002402027981 */ /* 0x000ea4000c1e1900 */
[----:B--2---:R-:W-:-:S04]  /*10880*/  I2FP.F32.U32 R0, R2 ;  /* 0x0000000200007245 */ /* 0x004fc80000201000 */
[----:B------:R-:W-:-:S07]  /*10890*/  F2FP.F16.F32.PACK_AB R0, RZ, R0 ;  /* 0x00000000ff00723e */ /* 0x000fce00000000ff */
.L_x_29302:
        /* <DEDUP_REMOVED lines=10> */
.L_x_29331:
[----:B------:R-:W-:Y:S05]  /*10940*/  BSYNC.RECONVERGENT B0 ;  /* 0x0000000000007941 */ /* 0x000fea0003800200 */
.L_x_29330:
        /* <DEDUP_REMOVED lines=15> */
.L_x_29335:
[----:B------:R-:W-:-:S06]  /*10a40*/  HADD2.F32 R3, -RZ, R19.H0_H0 ;  /* 0x20000013ff037230 */ /* 0x000fcc0000004100 */
[----:B------:R-:W0:Y:S02]  /*10a50*/  F2I.S64.TRUNC R2, R3 ;  /* 0x0000000300027311 */ /* 0x000e24000020d900 */
[----:B0-----:R-:W-:Y:S01]  /*10a60*/  STG.E.U8 desc[UR36][R16.64], R2 ;  /* 0x0000000210007986 */ /* 0x001fe2000c101124 */
[----:B------:R-:W-:Y:S05]  /*10a70*/  EXIT ;  /* 0x000000000000794d */ /* 0x000fea0003800000 */
.L_x_29334:
        /* <DEDUP_REMOVED lines=10> */
.L_x_29338:
[----:B------:R-:W-:-:S06]  /*10b20*/  HADD2.F32 R19, -RZ, R19.H0_H0 ;  /* 0x20000013ff137230 */ /* 0x000fcc0000004100 */
[----:B------:R-:W0:Y:S02]  /*10b30*/  F2I.FTZ.TRUNC.NTZ R19, R19 ;  /* 0x0000001300137305 */ /* 0x000e24000021f100 */
[----:B0-----:R-:W-:Y:S01]  /*10b40*/  STG.E desc[UR36][R16.64], R19 ;  /* 0x0000001310007986 */ /* 0x001fe2000c101924 */
[----:B------:R-:W-:Y:S05]  /*10b50*/  EXIT ;  /* 0x000000000000794d */ /* 0x000fea0003800000 */
.L_x_29337:
[----:B------:R-:W-:-:S06]  /*10b60*/  HADD2.F32 R19, -RZ, R19.H0_H0 ;  /* 0x20000013ff137230 */ /* 0x000fcc0000004100 */
[----:B------:R-:W0:Y:S02]  /*10b70*/  F2I.FTZ.TRUNC.NTZ R19, R19 ;  /* 0x0000001300137305 */ /* 0x000e24000021f100 */
[----:B0-----:R-:W-:Y:S01]  /*10b80*/  STG.E.U16 desc[UR36][R16.64], R19 ;  /* 0x0000001310007986 */ /* 0x001fe2000c101524 */
[----:B------:R-:W-:Y:S05]  /*10b90*/  EXIT ;  /* 0x000000000000794d */ /* 0x000fea0003800000 */
.L_x_29333:
        /* <DEDUP_REMOVED lines=9> */
.L_x_29340:
[----:B------:R-:W-:Y:S01]  /*10c30*/  STG.E.U16 desc[UR36][R16.64], R19 ;  /* 0x0000001310007986 */ /* 0x000fe2000c101524 */
[----:B------:R-:W-:Y:S05]  /*10c40*/  EXIT ;  /* 0x000000000000794d */ /* 0x000fea0003800000 */
.L_x_29339:
        /* <DEDUP_REMOVED lines=10> */
.L_x_29342:
[----:B------:R-:W-:-:S05]  /*10cf0*/  HADD2.F32 R0, -RZ, R19.H0_H0 ;  /* 0x20000013ff007230 */ /* 0x000fca0000004100 */
[----:B------:R-:W-:-:S04]  /*10d00*/  F2FP.F16.F32.PACK_AB R0, RZ, R0 ;  /* 0x00000000ff00723e */ /* 0x000fc800000000ff */
[----:B------:R-:W-:-:S05]  /*10d10*/  PRMT R0, R0, 0x5410, RZ ;  /* 0x0000541000007816 */ /* 0x000fca00000000ff */
[----:B------:R-:W-:Y:S01]  /*10d20*/  STG.E desc[UR36][R16.64], R0 ;  /* 0x0000000010007986 */ /* 0x000fe2000c101924 */
[----:B------:R-:W-:Y:S05]  /*10d30*/  EXIT ;  /* 0x000000000000794d */ /* 0x000fea0003800000 */
.L_x_29341:
[----:B------:R-:W-:-:S05]  /*10d40*/  HADD2.F32 R2, -RZ, R19.H0_H0 ;  /* 0x20000013ff027230 */ /* 0x000fca0000004100 */
[----:B------:R-:W-:-:S06]  /*10d50*/  FMUL.FTZ R2, R2, 1 ;  /* 0x3f80000002027820 */ /* 0x000fcc0000410000 */
[----:B------:R-:W0:Y:S02]  /*10d60*/  F2F.F64.F32 R2, R2 ;  /* 0x0000000200027310 */ /* 0x000e240000201800 */
[----:B0-----:R-:W-:Y:S01]  /*10d70*/  STG.E.64 desc[UR36][R16.64], R2 ;  /* 0x0000000210007986 */ /* 0x001fe2000c101b24 */
[----:B------:R-:W-:Y:S05]  /*10d80*/  EXIT ;  /* 0x000000000000794d */ /* 0x000fea0003800000 */
.L_x_29332:
        /* <DEDUP_REMOVED lines=14> */
.L_x_29346:
        /* <DEDUP_REMOVED lines=17> */
.L_x_29349:
[----:B------:R-:W-:-:S04]  /*10f80*/  SHF.R.U32.HI R3, RZ, 0x18, R3 ;  /* 0x00000018ff037819 */ /* 0x000fc80000011603 */
[----:B------:R-:W-:-:S04]  /*10f90*/  LOP3.LUT R0, R0, 0x80, R3, 0xf8, !PT ;  /* 0x0000008000007812 */ /* 0x000fc800078ef803 */
[----:B------:R-:W-:-:S07]  /*10fa0*/  PRMT R8, R0, 0x7610, R8 ;  /* 0x0000761000087816 */ /* 0x000fce0000000008 */
.L_x_29348:
[----:B------:R-:W-:Y:S05]  /*10fb0*/  BSYNC.RECONVERGENT B0 ;  /* 0x0000000000007941 */ /* 0x000fea0003800200 */
.L_x_29347:
[----:B------:R-:W-:Y:S01]  /*10fc0*/  STG.E.U8 desc[UR36][R16.64], R8 ;  /* 0x0000000810007986 */ /* 0x000fe2000c101124 */
[----:B------:R-:W-:Y:S05]  /*10fd0*/  EXIT ;  /* 0x000000000000794d */ /* 0x000fea0003800000 */
.L_x_29345:
        /* <DEDUP_REMOVED lines=17> */
.L_x_29352:
[----:B------:R-:W-:-:S04]  /*110f0*/  SHF.R.U32.HI R3, RZ, 0x18, R3 ;  /* 0x00000018ff037819 */ /* 0x000fc80000011603 */
[----:B------:R-:W-:-:S04]  /*11100*/  LOP3.LUT R0, R0, 0x80, R3, 0xf8, !PT ;  /* 0x0000008000007812 */ /* 0x000fc800078ef803 */
[----:B------:R-:W-:-:S07]  /*11110*/  PRMT R8, R0, 0x7610, R8 ;  /* 0x0000761000087816 */ /* 0x000fce0000000008 */
.L_x_29351:
[----:B------:R-:W-:Y:S05]  /*11120*/  BSYNC.RECONVERGENT B0 ;  /* 0x0000000000007941 */ /* 0x000fea0003800200 */
.L_x_29350:
[----:B------:R-:W-:Y:S01]  /*11130*/  STG.E.U8 desc[UR36][R16.64], R8 ;  /* 0x0000000810007986 */ /* 0x000fe2000c101124 */
[----:B------:R-:W-:Y:S05]  /*11140*/  EXIT ;  /* 0x000000000000794d */ /* 0x000fea0003800000 */
.L_x_29344:
        /* <DEDUP_REMOVED lines=22> */
.L_x_29354:
[----:B------:R-:W-:-:S06]  /*112b0*/  HADD2.F32 R2, -RZ, R19.H0_H0 ;  /* 0x20000013ff027230 */ /* 0x000fcc0000004100 */
[----:B------:R-:W0:Y:S02]  /*112c0*/  F2I.U64.TRUNC R2, R2 ;  /* 0x0000000200027311 */ /* 0x000e24000020d800 */
[----:B0-----:R-:W-:Y:S01]  /*112d0*/  STG.E.64 desc[UR36][R16.64], R2 ;  /* 0x0000000210007986 */ /* 0x001fe2000c101b24 */
[----:B------:R-:W-:Y:S05]  /*112e0*/  EXIT ;  /* 0x000000000000794d */ /* 0x000fea0003800000 */
.L_x_29353:
[----:B------:R-:W-:-:S06]  /*112f0*/  HADD2.F32 R19, -RZ, R19.H0_H0 ;  /* 0x20000013ff137230 */ /* 0x000fcc0000004100 */
[----:B------:R-:W0:Y:S02]  /*11300*/  F2I.FTZ.U32.TRUNC.NTZ R19, R19 ;  /* 0x0000001300137305 */ /* 0x000e24000021f000 */
[----:B0-----:R-:W-:Y:S01]  /*11310*/  STG.E desc[UR36][R16.64], R19 ;  /* 0x0000001310007986 */ /* 0x001fe2000c101924 */
[----:B------:R-:W-:Y:S05]  /*11320*/  EXIT ;  /* 0x000000000000794d */ /* 0x000fea0003800000 */
.L_x_29343:
        /* <DEDUP_REMOVED lines=11> */
.L_x_29356:
[----:B------:R-:W-:Y:S01]  /*113e0*/  HADD2.F32 R19, -RZ, R19.H0_H0 ;  /* 0x20000013ff137230 */ /* 0x000fe20000004100 */
[----:B------:R-:W-:-:S04]  /*113f0*/  CS2R R6, SRZ ;  /* 0x0000000000067805 */ /* 0x000fc8000001ff00 */
[----:B------:R-:W-:-:S06]  /*11400*/  FMUL.FTZ R4, R19, 1 ;  /* 0x3f80000013047820 */ /* 0x000fcc0000410000 */
[----:B------:R-:W0:Y:S02]  /*11410*/  F2F.F64.F32 R4, R4 ;  /* 0x0000000400047310 */ /* 0x000e240000201800 */
[----:B0-----:R-:W-:Y:S01]  /*11420*/  STG.E.128 desc[UR36][R16.64], R4 ;  /* 0x0000000410007986 */ /* 0x001fe2000c101d24 */
[----:B------:R-:W-:Y:S05]  /*11430*/  EXIT ;  /* 0x000000000000794d */ /* 0x000fea0003800000 */
.L_x_29355:
[----:B------:R-:W-:-:S09]  /*11440*/  UISETP.NE.AND UP0, UPT, UR4, 0xf, UPT ;  /* 0x0000000f0400788c */ /* 0x000fd2000bf05270 */
[----:B------:R-:W-:Y:S05]  /*11450*/  BRA.U !UP0, `(.L_x_29357) ;  /* 0x0000000108e87547 */ /* 0x000fea000b800000 */
[----:B------:R-:W-:-:S09]  /*11460*/  UISETP.NE.AND UP0, UPT, UR4, 0x17, UPT ;  /* 0x000000170400788c */ /* 0x000fd2000bf05270 */
[----:B------:R-:W-:Y:S05]  /*11470*/  BRA.U !UP0, `(.L_x_29358) ;  /* 0x0000000108907547 */ /* 0x000fea000b800000 */
[----:B------:R-:W-:-:S09]  /*11480*/  UISETP.NE.AND UP0, UPT, UR4, 0x18, UPT ;  /* 0x000000180400788c */ /* 0x000fd2000bf05270 */
[----:B------:R-:W-:Y:S05]  /*11490*/  BRA.U !UP0, `(.L_x_29359) ;  /* 0x0000000108447547 */ /* 0x000fea000b800000 */
.L_x_29336:
        /* <DEDUP_REMOVED lines=16> */
.L_x_29360:
[----:B------:R-:W-:Y:S05]  /*115a0*/  EXIT ;  /* 0x000000000000794d */ /* 0x000fea0003800000 */
.L_x_29359:
        /* <DEDUP_REMOVED lines=13> */
.L_x_29362:
[----:B------:R-:W-:Y:S05]  /*11680*/  BSYNC.RECONVERGENT B0 ;  /* 0x0000000000007941 */ /* 0x000fea0003800200 */
.L_x_29361:
[----:B------:R-:W-:-:S05]  /*11690*/  LOP3.LUT R3, R0, 0x80, R3, 0xf8, !PT ;  /* 0x0000008000037812 */ /* 0x000fca00078ef803 */
[----:B------:R-:W-:Y:S01]  /*116a0*/  STG.E.U8 desc[UR36][R16.64], R3 ;  /* 0x0000000310007986 */ /* 0x000fe2000c101124 */
[----:B------:R-:W-:Y:S05]  /*116b0*/  EXIT ;  /* 0x000000000000794d */ /* 0x000fea0003800000 */
.L_x_29358:
        /* <DEDUP_REMOVED lines=12> */
.L_x_29364:
[----:B------:R-:W-:Y:S01]  /*11780*/  IMAD.MOV.U32 R0, RZ, RZ, 0x7f ;  /* 0x0000007fff007424 */ /* 0x000fe200078e00ff */
[----:B------:R-:W-:-:S04]  /*11790*/  ISETP.GT.U32.AND P0, PT, R2, 0x7f800000, PT ;  /* 0x7f8000000200780c */ /* 0x000fc80003f04070 */
[----:B------:R-:W-:-:S09]  /*117a0*/  SEL R0, R0, 0x7c, P0 ;  /* 0x0000007c00007807 */ /* 0x000fd20000000000 */
.L_x_29365:
[----:B------:R-:W-:Y:S05]  /*117b0*/  BSYNC.RECONVERGENT B0 ;  /* 0x0000000000007941 */ /* 0x000fea0003800200 */
.L_x_29363:
[----:B------:R-:W-:-:S04]  /*117c0*/  SHF.R.U32.HI R3, RZ, 0x18, R3 ;  /* 0x00000018ff037819 */ /* 0x000fc80000011603 */
[----:B------:R-:W-:-:S05]  /*117d0*/  LOP3.LUT R3, R0, 0x80, R3, 0xf8, !PT ;  /* 0x0000008000037812 */ /* 0x000fca00078ef803 */
[----:B------:R-:W-:Y:S01]  /*117e0*/  STG.E.U8 desc[UR36][R16.64], R3 ;  /* 0x0000000310007986 */ /* 0x000fe2000c101124 */
[----:B------:R-:W-:Y:S05]  /*117f0*/  EXIT ;  /* 0x000000000000794d */ /* 0x000fea0003800000 */
.L_x_29357:
[----:B------:R-:W-:-:S05]  /*11800*/  HADD2.F32 R0, -RZ, R19.H0_H0 ;  /* 0x20000013ff007230 */ /* 0x000fca0000004100 */
[----:B------:R-:W-:-:S05]  /*11810*/  F2FP.BF16.F32.PACK_AB R0, RZ, R0 ;  /* 0x00000000ff00723e */ /* 0x000fca00000010ff */
[----:B------:R-:W-:Y:S01]  /*11820*/  STG.E.U16 desc[UR36][R16.64], R0 ;  /* 0x0000000010007986 */ /* 0x000fe2000c101524 */
[----:B------:R-:W-:Y:S05]  /*11830*/  EXIT ;  /* 0x000000000000794d */ /* 0x000fea0003800000 */
.L_x_29366:
        /* <DEDUP_REMOVED lines=12> */
.L_x_41943:


//--------------------- .text._ZN2at6native27unrolled_elementwise_kernelINS0_13BinaryFunctorIN3c104HalfES4_S4_ZZZNS0_19maximum_kernel_cudaERNS_18TensorIteratorBaseEENKUlvE0_clEvENKUlvE1_clEvEUlS4_S4_E_EESt5arrayIPcLm3EELi4E23TrivialOffsetCalculatorILi2EjESE_ILi1EjENS0_6memory12LoadWithCastILi2EEENSH_13StoreWithCastILi1EEEEEviT_T0_T2_T3_T4_T5_ --------------------------
	.section	.text._ZN2at6native27unrolled_elementwise_kernelINS0_13BinaryFunctorIN3c104HalfES4_S4_ZZZNS0_19maximum_kernel_cudaERNS_18TensorIteratorBaseEENKUlvE0_clEvENKUlvE1_clEvEUlS4_S4_E_EESt5arrayIPcLm3EELi4E23TrivialOffsetCalculatorILi2EjESE_ILi1EjENS0_6memory12LoadWithCastILi2EEENSH_13StoreWithCastILi1EEEEEviT_T0_T2_T3_T4_T5_,"ax",@progbits
	.align	128
        .global         _ZN2at6native27unrolled_elementwise_kernelINS0_13BinaryFunctorIN3c104HalfES4_S4_ZZZNS0_19maximum_kernel_cudaERNS_18TensorIteratorBaseEENKUlvE0_clEvENKUlvE1_clEvEUlS4_S4_E_EESt5arrayIPcLm3EELi4E23TrivialOffsetCalculatorILi2EjESE_ILi1EjENS0_6memory12LoadWithCastILi2EEENSH_13StoreWithCastILi1EEEEEviT_T0_T2_T3_T4_T5_
        .type           _ZN2at6native27unrolled_elementwise_kernelINS0_13BinaryFunctorIN3c104HalfES4_S4_ZZZNS0_19maximum_kernel_cudaERNS_18TensorIteratorBaseEENKUlvE0_clEvENKUlvE1_clEvEUlS4_S4_E_EESt5arrayIPcLm3EELi4E23TrivialOffsetCalculatorILi2EjESE_ILi1EjENS0_6memory12LoadWithCastILi2EEENSH_13StoreWithCastILi1EEEEEviT_T0_T2_T3_T4_T5_,@function
        .size           _ZN2at6native27unrolled_elementwise_kernelINS0_13BinaryFunctorIN3c104HalfES4_S4_ZZZNS0_19maximum_kernel_cudaERNS_18TensorIteratorBaseEENKUlvE0_clEvENKUlvE1_clEvEUlS4_S4_E_EESt5arrayIPcLm3EELi4E23TrivialOffsetCalculatorILi2EjESE_ILi1EjENS0_6memory12LoadWithCastILi2EEENSH_13StoreWithCastILi1EEEEEviT_T0_T2_T3_T4_T5_,(.L_x_41944 - _ZN2at6native27unrolled_elementwise_kernelINS0_13BinaryFunctorIN3c104HalfES4_S4_ZZZNS0_19maximum_kernel_cudaERNS_18TensorIteratorBaseEENKUlvE0_clEvENKUlvE1_clEvEUlS4_S4_E_EESt5arrayIPcLm3EELi4E23TrivialOffsetCalculatorILi2EjESE_ILi1EjENS0_6memory12LoadWithCastILi2EEENSH_13StoreWithCastILi1EEEEEviT_T0_T2_T3_T4_T5_)
        .other          _ZN2at6native27unrolled_elementwise_kernelINS0_13BinaryFunctorIN3c104HalfES4_S4_ZZZNS0_19maximum_kernel_cudaERNS_18TensorIteratorBaseEENKUlvE0_clEvENKUlvE1_clEvEUlS4_S4_E_EESt5arrayIPcLm3EELi4E23TrivialOffsetCalculatorILi2EjESE_ILi1EjENS0_6memory12LoadWithCastILi2EEENSH_13StoreWithCastILi1EEEEEviT_T0_T2_T3_T4_T5_,@"STO_CUDA_ENTRY STV_DEFAULT"
_ZN2at6native27unrolled_elementwise_kernelINS0_13BinaryFunctorIN3c104HalfES4_S4_ZZZNS0_19maximum_kernel_cudaERNS_18TensorIteratorBaseEENKUlvE0_clEvENKUlvE1_clEvEUlS4_S4_E_EESt5arrayIPcLm3EELi4E23TrivialOffsetCalculatorILi2EjESE_ILi1EjENS0_6memory12LoadWithCastILi2EEENSH_13StoreWithCastILi1EEEEEviT_T0_T2_T3_T4_T5_:
.text._ZN2at6native27unrolled_elementwise_kernelINS0_13BinaryFunctorIN3c104HalfES4_S4_ZZZNS0_19maximum_kernel_cudaERNS_18TensorIteratorBaseEENKUlvE0_clEvENKUlvE1_clEvEUlS4_S4_E_EESt5arrayIPcLm3EELi4E23TrivialOffsetCalculatorILi2EjESE_ILi1EjENS0_6memory12LoadWithCastILi2EEENSH_13StoreWithCastILi1EEEEEviT_T0_T2_T3_T4_T5_:
        /* <DEDUP_REMOVED lines=36> */
.L_x_29372:
[----:B------:R-:W2:Y:S02]  /*0240*/  LDG.E.U8 R4, desc[UR36][R4.64] ;  /* 0x0000002404047981 */ /* 0x000ea4000c1e1100 */
[----:B--2---:R-:W-:-:S04]  /*0250*/  I2FP.F32.U32 R0, R4 ;  /* 0x0000000400007245 */ /* 0x004fc80000201000 */
[----:B------:R-:W-:-:S04]  /*0260*/  F2FP.F16.F32.PACK_AB R0, RZ, R0 ;  /* 0x00000000ff00723e */ /* 0x000fc800000000ff */
[----:B------:R-:W-:Y:S01]  /*0270*/  PRMT R28, R0, 0x7610, R28 ;  /* 0x00007610001c7816 */ /* 0x000fe2000000001c */
[----:B------:R-:W-:Y:S06]  /*0280*/  BRA `(.L_x_29374) ;  /* 0x0000000c00b87947 */ /* 0x000fec0003800000 */
.L_x_29371:
        /* <DEDUP_REMOVED lines=11> */
.L_x_29376:
[----:B------:R-:W2:Y:S02]  /*0340*/  LDG.E R4, desc[UR36][R4.64] ;  /* 0x0000002404047981 */ /* 0x000ea4000c1e1900 */
[----:B--2---:R-:W-:-:S04]  /*0350*/  I2FP.F32.S32 R0, R4 ;  /* 0x0000000400007245 */ /* 0x004fc80000201400 */
[----:B------:R-:W-:-:S04]  /*0360*/  F2FP.F16.F32.PACK_AB R0, RZ, R0 ;  /* 0x00000000ff00723e */ /* 0x000fc800000000ff */
[----:B------:R-:W-:Y:S01]  /*0370*/  PRMT R28, R0, 0x7610, R28 ;  /* 0x00007610001c7816 */ /* 0x000fe2000000001c */
[----:B------:R-:W-:Y:S06]  /*0380*/  BRA `(.L_x_29374) ;  /* 0x0000000c00787947 */ /* 0x000fec0003800000 */
.L_x_29375:
[----:B------:R-:W2:Y:S02]  /*0390*/  LDG.E.U16 R4, desc[UR36][R4.64] ;  /* 0x0000002404047981 */ /* 0x000ea4000c1e1500 */
[----:B--2---:R-:W0:Y:S02]  /*03a0*/  I2F.S16 R0, R4 ;  /* 0x0000000400007306 */ /* 0x004e240000101400 */
[----:B0-----:R-:W-:-:S04]  /*03b0*/  F2FP.F16.F32.PACK_AB R0, RZ, R0 ;  /* 0x00000000ff00723e */ /* 0x001fc800000000ff */
[----:B------:R-:W-:Y:S01]  /*03c0*/  PRMT R28, R0, 0x7610, R28 ;  /* 0x00007610001c7816 */ /* 0x000fe2000000001c */
[----:B------:R-:W-:Y:S06]  /*03d0*/  BRA `(.L_x_29374) ;  /* 0x0000000c00647947 */ /* 0x000fec0003800000 */
.L_x_29370:
        /* <DEDUP_REMOVED lines=9> */
.L_x_29378:
[----:B------:R1:W5:Y:S01]  /*0470*/  LDG.E.U16 R28, desc[UR36][R4.64] ;  /* 0x00000024041c7981 */ /* 0x000362000c1e1500 */
[----:B------:R-:W-:Y:S05]  /*0480*/  BRA `(.L_x_29374) ;  /* 0x0000000c00387947 */ /* 0x000fea0003800000 */
.L_x_29377:
        /* <DEDUP_REMOVED lines=9> */
.L_x_29380:
[----:B------:R0:W5:Y:S01]  /*0520*/  LDG.E.U16 R28, desc[UR36][R4.64] ;  /* 0x00000024041c7981 */ /* 0x000162000c1e1500 */
[----:B------:R-:W-:Y:S05]  /*0530*/  BRA `(.L_x_29374) ;  /* 0x0000000c000c7947 */ /* 0x000fea0003800000 */
.L_x_29379:
        /* <DEDUP_REMOVED lines=9> */
.L_x_29369:
        /* <DEDUP_REMOVED lines=14> */
.L_x_29383:
        /* <DEDUP_REMOVED lines=9> */
.L_x_29382:
        /* <DEDUP_REMOVED lines=27> */
.L_x_29385:
        /* <DEDUP_REMOVED lines=15> */
.L_x_29384:
[----:B------:R-:W2:Y:S02]  /*09e0*/  LDG.E.U16 R0, desc[UR36][R4.64] ;  /* 0x0000002404007981 */ /* 0x000ea4000c1e1500 */
[----:B--2---:R-:W-:-:S05]  /*09f0*/  IMAD.U32 R0, R0, 0x10000, RZ ;  /* 0x0001000000007824 */ /* 0x004fca00078e00ff */
[----:B------:R-:W-:-:S04]  /*0a00*/  F2FP.F16.F32.PACK_AB R0, RZ, R0 ;  /* 0x00000000ff00723e */ /* 0x000fc800000000ff */
[----:B------:R-:W-:Y:S01]  /*0a10*/  PRMT R28, R0, 0x7610, R28 ;  /* 0x00007610001c7816 */ /* 0x000fe2000000001c */
[----:B------:R-:W-:Y:S06]  /*0a20*/  BRA `(.L_x_29374) ;  /* 0x0000000400d07947 */ /* 0x000fec0003800000 */
.L_x_29381:
        /* <DEDUP_REMOVED lines=13> */
.L_x_29388:
        /* <DEDUP_REMOVED lines=21> */
.L_x_29392:
[----:B------:R-:W-:Y:S05]  /*0c50*/  BSYNC.RECONVERGENT B1 ;  /* 0x0000000000017941 */ /* 0x000fea0003800200 */
.L_x_29391:
[----:B------:R-:W-:Y:S01]  /*0c60*/  IMAD.SHL.U32 R0, R0, 0x100000, RZ ;  /* 0x0010000000007824 */ /* 0x000fe200078e00ff */
[----:B------:R-:W-:-:S04]  /*0c70*/  LEA R3, R3, 0x3b800000, 0x17 ;  /* 0x3b80000003037811 */ /* 0x000fc800078eb8ff */
[----:B------:R-:W-:-:S07]  /*0c80*/  LOP3.LUT R0, R3, R0, R7, 0xfe, !PT ;  /* 0x0000000003007212 */ /* 0x000fce00078efe07 */
.L_x_29390:
[----:B------:R-:W-:Y:S05]  /*0c90*/  BSYNC.RECONVERGENT B0 ;  /* 0x0000000000007941 */ /* 0x000fea0003800200 */
.L_x_29389:
[----:B------:R-:W-:-:S04]  /*0ca0*/  F2FP.F16.F32.PACK_AB R0, RZ, R0 ;  /* 0x00000000ff00723e */ /* 0x000fc800000000ff */
[----:B------:R-:W-:Y:S01]  /*0cb0*/  PRMT R28, R0, 0x7610, R28 ;  /* 0x00007610001c7816 */ /* 0x000fe2000000001c */
[----:B------:R-:W-:Y:S06]  /*0cc0*/  BRA `(.L_x_29374) ;  /* 0x0000000400287947 */ /* 0x000fec0003800000 */
.L_x_29387:
        /* <DEDUP_REMOVED lines=21> */
.L_x_29396:
[----:B------:R-:W-:Y:S05]  /*0e20*/  BSYNC.RECONVERGENT B1 ;  /* 0x0000000000017941 */ /* 0x000fea0003800200 */
.L_x_29395:
[----:B------:R-:W-:Y:S01]  /*0e30*/  IMAD.SHL.U32 R0, R0, 0x200000, RZ ;  /* 0x0020000000007824 */ /* 0x000fe200078e00ff */
[----:B------:R-:W-:-:S04]  /*0e40*/  LEA R3, R3, 0x37800000, 0x17 ;  /* 0x3780000003037811 */ /* 0x000fc800078eb8ff */
[----:B------:R-:W-:-:S07]  /*0e50*/  LOP3.LUT R0, R3, R0, R7, 0xfe, !PT ;  /* 0x0000000003007212 */ /* 0x000fce00078efe07 */
.L_x_29394:
[----:B------:R-:W-:Y:S05]  /*0e60*/  BSYNC.RECONVERGENT B0 ;  /* 0x0000000000007941 */ /* 0x000fea0003800200 */
.L_x_29393:
[----:B------:R-:W-:-:S04]  /*0e70*/  F2FP.F16.F32.PACK_AB R0, RZ, R0 ;  /* 0x00000000ff00723e */ /* 0x000fc800000000ff */
[----:B------:R-:W-:Y:S01]  /*0e80*/  PRMT R28, R0, 0x7610, R28 ;  /* 0x00007610001c7816 */ /* 0x000fe2000000001c */
[----:B------:R-:W-:Y:S06]  /*0e90*/  BRA `(.L_x_29374) ;  /* 0x0000000000b47947 */ /* 0x000fec0003800000 */
.L_x_29386:
[----:B------:R-:W-:-:S09]  /*0ea0*/  UISETP.NE.AND UP0, UPT, UR4, 0x1c, UPT ;  /* 0x0000001c0400788c */ /* 0x000fd2000bf05270 */
[----:B------:R-:W-:Y:S05]  /*0eb0*/  BRA.U !UP0, `(.L_x_29397) ;  /* 0x00000001089c7547 */ /* 0x000fea000b800000 */
[----:B------:R-:W-:-:S09]  /*0ec0*/  UISETP.NE.AND UP0, UPT, UR4, 0x1d, UPT ;  /* 0x0000001d0400788c */ /* 0x000fd2000bf05270 */
[----:B------:R-:W-:Y:S05]  /*0ed0*/  BRA.U !UP0, `(.L_x_29398) ;  /* 0x0000000108807547 */ /* 0x000fea000b800000 */
[----:B------:R-:W-:-:S09]  /*0ee0*/  UISETP.NE.AND UP0, UPT, UR4, 0x2c, UPT ;  /* 0x0000002c0400788c */ /* 0x000fd2000bf05270 */
[----:B------:R-:W-:Y:S05]  /*0ef0*/  BRA.U !UP0, `(.L_x_29399) ;  /* 0x0000000108487547 */ /* 0x000fea000b800000 */
.L_x_29373:
        /* <DEDUP_REMOVED lines=16> */
.L_x_29400:
[----:B------:R-:W-:Y:S01]  /*1000*/  PRMT R28, RZ, 0x7610, R28 ;  /* 0x00007610ff1c7816 */ /* 0x000fe2000000001c */
[----:B------:R-:W-:Y:S06]  /*1010*/  BRA `(.L_x_29374) ;  /* 0x0000000000547947 */ /* 0x000fec0003800000 */
.L_x_29399:
        /* <DEDUP_REMOVED lines=8> */
.L_x_29402:
[----:B------:R-:W-:Y:S05]  /*10a0*/  BSYNC.RECONVERGENT B0 ;  /* 0x0000000000007941 */ /* 0x000fea0003800200 */
.L_x_29401:
[----:B------:R-:W-:-:S04]  /*10b0*/  F2FP.F16.F32.PACK_AB R0, RZ, R0 ;  /* 0x00000000ff00723e */ /* 0x000fc800000000ff */
[----:B------:R-:W-:Y:S01]  /*10c0*/  PRMT R28, R0, 0x7610, R28 ;  /* 0x00007610001c7816 */ /* 0x000fe2000000001c */
[----:B------:R-:W-:Y:S06]  /*10d0*/  BRA `(.L_x_29374) ;  /* 0x0000000000247947 */ /* 0x000fec0003800000 */
.L_x_29398:
[----:B------:R-:W2:Y:S02]  /*10e0*/  LDG.E.64 R4, desc[UR36][R4.64] ;  /* 0x0000002404047981 */ /* 0x000ea4000c1e1b00 */
[----:B--2---:R-:W0:Y:S02]  /*10f0*/  I2F.U64 R0, R4 ;  /* 0x0000000400007312 */ /* 0x004e240000301000 */
[----:B0-----:R-:W-:-:S04]  /*1100*/  F2FP.F16.F32.PACK_AB R0, RZ, R0 ;  /* 0x00000000ff00723e */ /* 0x001fc800000000ff */
[----:B------:R-:W-:Y:S01]  /*1110*/  PRMT R28, R0, 0x7610, R28 ;  /* 0x00007610001c7816 */ /* 0x000fe2000000001c */
[----:B------:R-:W-:Y:S06]  /*1120*/  BRA `(.L_x_29374) ;  /* 0x0000000000107947 */ /* 0x000fec0003800000 */
.L_x_29397:
[----:B------:R-:W2:Y:S02]  /*1130*/  LDG.E R4, desc[UR36][R4.64] ;  /* 0x0000002404047981 */ /* 0x000ea4000c1e1900 */
[----:B--2---:R-:W-:-:S04]  /*1140*/  I2FP.F32.U32 R0, R4 ;  /* 0x0000000400007245 */ /* 0x004fc80000201000 */
[----:B------:R-:W-:-:S04]  /*1150*/  F2FP.F16.F32.PACK_AB R0, RZ, R0 ;  /* 0x00000000ff00723e */ /* 0x000fc800000000ff */
[----:B------:R-:W-:-:S07]  /*1160*/  PRMT R28, R0, 0x7610, R28 ;  /* 0x00007610001c7816 */ /* 0x000fce000000001c */
.L_x_29374:
        /* <DEDUP_REMOVED lines=21> */
.L_x_29406:
[----:B------:R-:W2:Y:S02]  /*12c0*/  LDG.E.U8 R4, desc[UR36][R4.64] ;  /* 0x0000002404047981 */ /* 0x000ea4000c1e1100 */
[----:B--2---:R-:W-:-:S04]  /*12d0*/  I2FP.F32.U32 R0, R4 ;  /* 0x0000000400007245 */ /* 0x004fc80000201000 */
[----:B------:R-:W-:-:S04]  /*12e0*/  F2FP.F16.F32.PACK_AB R0, RZ, R0 ;  /* 0x00000000ff00723e */ /* 0x000fc800000000ff */
[----:B------:R-:W-:Y:S01]  /*12f0*/  PRMT R24, R0, 0x7610, R24 ;  /* 0x0000761000187816 */ /* 0x000fe20000000018 */
[----:B------:R-:W-:Y:S06]  /*1300*/  BRA `(.L_x_29408) ;  /* 0x0000000c00b87947 */ /* 0x000fec0003800000 */
.L_x_29405:
        /* <DEDUP_REMOVED lines=11> */
.L_x_29410:
[----:B------:R-:W2:Y:S02]  /*13c0*/  LDG.E R4, desc[UR36][R4.64] ;  /* 0x0000002404047981 */ /* 0x000ea4000c1e1900 */
[----:B--2---:R-:W-:-:S04]  /*13d0*/  I2FP.F32.S32 R0, R4 ;  /* 0x0000000400007245 */ /* 0x004fc80000201400 */
[----:B------:R-:W-:-:S04]  /*13e0*/  F2FP.F16.F32.PACK_AB R0, RZ, R0 ;  /* 0x00000000ff00723e */ /* 0x000fc800000000ff */
[----:B------:R-:W-:Y:S01]  /*13f0*/  PRMT R24, R0, 0x7610, R24 ;  /* 0x0000761000187816 */ /* 0x000fe20000000018 */
[----:B------:R-:W-:Y:S06]  /*1400*/  BRA `(.L_x_29408) ;  /* 0x0000000c00787947 */ /* 0x000fec0003800000 */
.L_x_29409:
[----:B------:R-:W2:Y:S02]  /*1410*/  LDG.E.U16 R4, desc[UR36][R4.64] ;  /* 0x0000002404047981 */ /* 0x000ea4000c1e1500 */
[----:B--2---:R-:W0:Y:S02]  /*1420*/  I2F.S16 R0, R4 ;  /* 0x0000000400007306 */ /* 0x004e240000101400 */
[----:B0-----:R-:W-:-:S04]  /*1430*/  F2FP.F16.F32.PACK_AB R0, RZ, R0 ;  /* 0x00000000ff00723e */ /* 0x001fc800000000ff */
[----:B------:R-:W-:Y:S01]  /*1440*/  PRMT R24, R0, 0x7610, R24 ;  /* 0x0000761000187816 */ /* 0x000fe20000000018 */
[----:B------:R-:W-:Y:S06]  /*1450*/  BRA `(.L_x_29408) ;  /* 0x0000000c00647947 */ /* 0x000fec0003800000 */
.L_x_29404:
        /* <DEDUP_REMOVED lines=9> */
.L_x_29412:
[----:B------:R1:W5:Y:S01]  /*14f0*/  LDG.E.U16 R24, desc[UR36][R4.64] ;  /* 0x0000002404187981 */ /* 0x000362000c1e1500 */
[----:B------:R-:W-:Y:S05]  /*1500*/  BRA `(.L_x_29408) ;  /* 0x0000000c00387947 */ /* 0x000fea0003800000 */
.L_x_29411:
        /* <DEDUP_REMOVED lines=9> */
.L_x_29414:
[----:B------:R0:W5:Y:S01]  /*15a0*/  LDG.E.U16 R24, desc[UR36][R4.64] ;  /* 0x0000002404187981 */ /* 0x000162000c1e1500 */
[----:B------:R-:W-:Y:S05]  /*15b0*/  BRA `(.L_x_29408) ;  /* 0x0000000c000c7947 */ /* 0x000fea0003800000 */
.L_x_29413:
        /* <DEDUP_REMOVED lines=9> */
.L_x_29403:
        /* <DEDUP_REMOVED lines=14> */
.L_x_29417:
        /* <DEDUP_REMOVED lines=9> */
.L_x_29416:
        /* <DEDUP_REMOVED lines=27> */
.L_x_29419:
        /* <DEDUP_REMOVED lines=15> */
.L_x_29418:
[----:B------:R-:W2:Y:S02]  /*1a60*/  LDG.E.U16 R0, desc[UR36][R4.64] ;  /* 0x0000002404007981 */ /* 0x000ea4000c1e1500 */
[----:B--2---:R-:W-:-:S05]  /*1a70*/  IMAD.U32 R0, R0, 0x10000, RZ ;  /* 0x0001000000007824 */ /* 0x004fca00078e00ff */
[----:B------:R-:W-:-:S04]  /*1a80*/  F2FP.F16.F32.PACK_AB R0, RZ, R0 ;  /* 0x00000000ff00723e */ /* 0x000fc800000000ff */
[----:B------:R-:W-:Y:S01]  /*1a90*/  PRMT R24, R0, 0x7610, R24 ;  /* 0x0000761000187816 */ /* 0x000fe20000000018 */
[----:B------:R-:W-:Y:S06]  /*1aa0*/  BRA `(.L_x_29408) ;  /* 0x0000000400d07947 */ /* 0x000fec0003800000 */
.L_x_29415:
        /* <DEDUP_REMOVED lines=13> */
.L_x_29422:
        /* <DEDUP_REMOVED lines=21> */
.L_x_29426:
[----:B------:R-:W-:Y:S05]  /*1cd0*/  BSYNC.RECONVERGENT B1 ;  /* 0x0000000000017941 */ /* 0x000fea0003800200 */
.L_x_29425:
[----:B------:R-:W-:Y:S01]  /*1ce0*/  IMAD.SHL.U32 R0, R0, 0x100000, RZ ;  /* 0x0010000000007824 */ /* 0x000fe200078e00ff */
[----:B------:R-:W-:-:S04]  /*1cf0*/  LEA R3, R3, 0x3b800000, 0x17 ;  /* 0x3b80000003037811 */ /* 0x000fc800078eb8ff */
[----:B------:R-:W-:-:S07]  /*1d00*/  LOP3.LUT R0, R3, R0, R7, 0xfe, !PT ;  /* 0x0000000003007212 */ /* 0x000fce00078efe07 */
.L_x_29424:
[----:B------:R-:W-:Y:S05]  /*1d10*/  BSYNC.RECONVERGENT B0 ;  /* 0x0000000000007941 */ /* 0x000fea0003800200 */
.L_x_29423:
[----:B------:R-:W-:-:S04]  /*1d20*/  F2FP.F16.F32.PACK_AB R0, RZ, R0 ;  /* 0x00000000ff00723e */ /* 0x000fc800000000ff */
[----:B------:R-:W-:Y:S01]  /*1d30*/  PRMT R24, R0, 0x7610, R24 ;  /* 0x0000761000187816 */ /* 0x000fe20000000018 */
[----:B------:R-:W-:Y:S06]  /*1d40*/  BRA `(.L_x_29408) ;  /* 0x0000000400287947 */ /* 0x000fec0003800000 */
.L_x_29421:
        /* <DEDUP_REMOVED lines=21> */
.L_x_29430:
[----:B------:R-:W-:Y:S05]  /*1ea0*/  BSYNC.RECONVERGENT B1 ;  /* 0x0000000000017941 */ /* 0x000fea0003800200 */
.L_x_29429:
[----:B------:R-:W-:Y:S01]  /*1eb0*/  IMAD.SHL.U32 R0, R0, 0x200000, RZ ;  /* 0x0020000000007824 */ /* 0x000fe200078e00ff */
[----:B------:R-:W-:-:S04]  /*1ec0*/  LEA R3, R3, 0x37800000, 0x17 ;  /* 0x3780000003037811 */ /* 0x000fc800078eb8ff */
[----:B------:R-:W-:-:S07]  /*1ed0*/  LOP3.LUT R0, R3, R0, R7, 0xfe, !PT ;  /* 0x0000000003007212 */ /* 0x000fce00078efe07 */
.L_x_29428:
[----:B------:R-:W-:Y:S05]  /*1ee0*/  BSYNC.RECONVERGENT B0 ;  /* 0x0000000000007941 */ /* 0x000fea0003800200 */
.L_x_29427:
[----:B------:R-:W-:-:S04]  /*1ef0*/  F2FP.F16.F32.PACK_AB R0, RZ, R0 ;  /* 0x00000000ff00723e */ /* 0x000fc800000000ff */
[----:B------:R-:W-:Y:S01]  /*1f00*/  PRMT R24, R0, 0x7610, R24 ;  /* 0x0000761000187816 */ /* 0x000fe20000000018 */
[----:B------:R-:W-:Y:S06]  /*1f10*/  BRA `(.L_x_29408) ;  /* 0x0000000000b47947 */ /* 0x000fec0003800000 */
.L_x_29420:
[----:B------:R-:W-:-:S09]  /*1f20*/  UISETP.NE.AND UP0, UPT, UR4, 0x1c, UPT ;  /* 0x0000001c0400788c */ /* 0x000fd2000bf05270 */
[----:B------:R-:W-:Y:S05]  /*1f30*/  BRA.U !UP0, `(.L_x_29431) ;  /* 0x00000001089c7547 */ /* 0x000fea000b800000 */
[----:B------:R-:W-:-:S09]  /*1f40*/  UISETP.NE.AND UP0, UPT, UR4, 0x1d, UPT ;  /* 0x0000001d0400788c */ /* 0x000fd2000bf05270 */
[----:B------:R-:W-:Y:S05]  /*1f50*/  BRA.U !UP0, `(.L_x_29432) ;  /* 0x0000000108807547 */ /* 0x000fea000b800000 */
[----:B------:R-:W-:-:S09]  /*1f60*/  UISETP.NE.AND UP0, UPT, UR4, 0x2c, UPT ;  /* 0x0000002c0400788c */ /* 0x000fd2000bf05270 */
[----:B------:R-:W-:Y:S05]  /*1f70*/  BRA.U !UP0, `(.L_x_29433) ;  /* 0x0000000108487547 */ /* 0x000fea000b800000 */
.L_x_29407:
        /* <DEDUP_REMOVED lines=16> */
.L_x_29434:
[----:B------:R-:W-:Y:S01]  /*2080*/  PRMT R24, RZ, 0x7610, R24 ;  /* 0x00007610ff187816 */ /* 0x000fe20000000018 */
[----:B------:R-:W-:Y:S06]  /*2090*/  BRA `(.L_x_29408) ;  /* 0x0000000000547947 */ /* 0x000fec0003800000 */
.L_x_29433:
        /* <DEDUP_REMOVED lines=8> */
.L_x_29436:
[----:B------:R-:W-:Y:S05]  /*2120*/  BSYNC.RECONVERGENT B0 ;  /* 0x0000000000007941 */ /* 0x000fea0003800200 */
.L_x_29435:
[----:B------:R-:W-:-:S04]  /*2130*/  F2FP.F16.F32.PACK_AB R0, RZ, R0 ;  /* 0x00000000ff00723e */ /* 0x000fc800000000ff */
[----:B------:R-:W-:Y:S01]  /*2140*/  PRMT R24, R0, 0x7610, R24 ;  /* 0x0000761000187816 */ /* 0x000fe20000000018 */
[----:B------:R-:W-:Y:S06]  /*2150*/  BRA `(.L_x_29408) ;  /* 0x0000000000247947 */ /* 0x000fec0003800000 */
.L_x_29432:
[----:B------:R-:W2:Y:S02]  /*2160*/  LDG.E.64 R4, desc[UR36][R4.64] ;  /* 0x0000002404047981 */ /* 0x000ea4000c1e1b00 */
[----:B--2---:R-:W0:Y:S02]  /*2170*/  I2F.U64 R0, R4 ;  /* 0x0000000400007312 */ /* 0x004e240000301000 */
[----:B0-----:R-:W-:-:S04]  /*2180*/  F2FP.F16.F32.PACK_AB R0, RZ, R0 ;  /* 0x00000000ff00723e */ /* 0x001fc800000000ff */
[----:B------:R-:W-:Y:S01]  /*2190*/  PRMT R24, R0, 0x7610, R24 ;  /* 0x0000761000187816 */ /* 0x000fe20000000018 */
[----:B------:R-:W-:Y:S06]  /*21a0*/  BRA `(.L_x_29408) ;  /* 0x0000000000107947 */ /* 0x000fec0003800000 */
.L_x_29431:
[----:B------:R-:W2:Y:S02]  /*21b0*/  LDG.E R4, desc[UR36][R4.64] ;  /* 0x0000002404047981 */ /* 0x000ea4000c1e1900 */
[----:B--2---:R-:W-:-:S04]  /*21c0*/  I2FP.F32.U32 R0, R4 ;  /* 0x0000000400007245 */ /* 0x004fc80000201000 */
[----:B------:R-:W-:-:S04]  /*21d0*/  F2FP.F16.F32.PACK_AB R0, RZ, R0 ;  /* 0x00000000ff00723e */ /* 0x000fc800000000ff */
[----:B------:R-:W-:-:S07]  /*21e0*/  PRMT R24, R0, 0x7610, R24 ;  /* 0x0000761000187816 */ /* 0x000fce0000000018 */
.L_x_29408:
[----:B------:R-:W-:-:S07]  /*21f0*/  VIADD R19, R25, 0x80 ;  /* 0x0000008019137836 */ /* 0x000fce0000000000 */
.L_x_29368:
[----:B------:R-:W-:Y:S05]  /*2200*/  BSYNC.RECONVERGENT B6 ;  /* 0x0000000000067941 */ /* 0x000fea0003800200 */
.L_x_29367:
        /* <DEDUP_REMOVED lines=27> */
.L_x_29442:
[----:B------:R-:W2:Y:S02]  /*23c0*/  LDG.E.U8 R4, desc[UR36][R4.64] ;  /* 0x0000002404047981 */ /* 0x000ea4000c1e1100 */
[----:B--2---:R-:W-:-:S04]  /*23d0*/  I2FP.F32.U32 R0, R4 ;  /* 0x0000000400007245 */ /* 0x004fc80000201000 */
[----:B------:R-:W-:-:S04]  /*23e0*/  F2FP.F16.F32.PACK_AB R0, RZ, R0 ;  /* 0x00000000ff00723e */ /* 0x000fc800000000ff */
[----:B------:R-:W-:Y:S01]  /*23f0*/  PRMT R22, R0, 0x7610, R22 ;  /* 0x0000761000167816 */ /* 0x000fe20000000016 */
[----:B------:R-:W-:Y:S06]  /*2400*/  BRA `(.L_x_29444) ;  /* 0x0000000c00b87947 */ /* 0x000fec0003800000 */
.L_x_29441:
        /* <DEDUP_REMOVED lines=11> */
.L_x_29446:
[----:B------:R-:W2:Y:S02]  /*24c0*/  LDG.E R4, desc[UR36][R4.64] ;  /* 0x0000002404047981 */ /* 0x000ea4000c1e1900 */
[----:B--2---:R-:W-:-:S04]  /*24d0*/  I2FP.F32.S32 R0, R4 ;  /* 0x0000000400007245 */ /* 0x004fc80000201400 */
[----:B------:R-:W-:-:S04]  /*24e0*/  F2FP.F16.F32.PACK_AB R0, RZ, R0 ;  /* 0x00000000ff00723e */ /* 0x000fc800000000ff */
[----:B------:R-:W-:Y:S01]  /*24f0*/  PRMT R22, R0, 0x7610, R22 ;  /* 0x0000761000167816 */ /* 0x000fe20000000016 */
[----:B------:R-:W-:Y:S06]  /*2500*/  BRA `(.L_x_29444) ;  /* 0x0000000c00787947 */ /* 0x000fec0003800000 */
.L_x_29445:
[----:B------:R-:W2:Y:S02]  /*2510*/  LDG.E.U16 R4, desc[UR36][R4.64] ;  /* 0x0000002404047981 */ /* 0x000ea4000c1e1500 */
[----:B--2---:R-:W0:Y:S02]  /*2520*/  I2F.S16 R0, R4 ;  /* 0x0000000400007306 */ /* 0x004e240000101400 */
[----:B0-----:R-:W-:-:S04]  /*2530*/  F2FP.F16.F32.PACK_AB R0, RZ, R0 ;  /* 0x00000000ff00723e */ /* 0x001fc800000000ff */
[----:B------:R-:W-:Y:S01]  /*2540*/  PRMT R22, R0, 0x7610, R22 ;  /* 0x0000761000167816 */ /* 0x000fe20000000016 */
[----:B------:R-:W-:Y:S06]  /*2550*/  BRA `(.L_x_29444) ;  /* 0x0000000c00647947 */ /* 0x000fec0003800000 */
.L_x_29440:
        /* <DEDUP_REMOVED lines=9> */
.L_x_29448:
[----:B------:R1:W5:Y:S01]  /*25f0*/  LDG.E.U16 R22, desc[UR36][R4.64] ;  /* 0x0000002404167981 */ /* 0x000362000c1e1500 */
[----:B------:R-:W-:Y:S05]  /*2600*/  BRA `(.L_x_29444) ;  /* 0x0000000c00387947 */ /* 0x000fea0003800000 */
.L_x_29447:
        /* <DEDUP_REMOVED lines=9> */
.L_x_29450:
[----:B------:R0:W5:Y:S01]  /*26a0*/  LDG.E.U16 R22, desc[UR36][R4.64] ;  /* 0x0000002404167981 */ /* 0x000162000c1e1500 */
[----:B------:R-:W-:Y:S05]  /*26b0*/  BRA `(.L_x_29444) ;  /* 0x0000000c000c7947 */ /* 0x000fea0003800000 */
.L_x_29449:
        /* <DEDUP_REMOVED lines=9> */
.L_x_29439:
        /* <DEDUP_REMOVED lines=14> */
.L_x_29453:
        /* <DEDUP_REMOVED lines=9> */
.L_x_29452:
        /* <DEDUP_REMOVED lines=27> */
.L_x_29455:
        /* <DEDUP_REMOVED lines=15> */
.L_x_29454:
[----:B------:R-:W2:Y:S02]  /*2b60*/  LDG.E.U16 R0, desc[UR36][R4.64] ;  /* 0x0000002404007981 */ /* 0x000ea4000c1e1500 */
[----:B--2---:R-:W-:-:S05]  /*2b70*/  IMAD.U32 R0, R0, 0x10000, RZ ;  /* 0x0001000000007824 */ /* 0x004fca00078e00ff */
[----:B------:R-:W-:-:S04]  /*2b80*/  F2FP.F16.F32.PACK_AB R0, RZ, R0 ;  /* 0x00000000ff00723e */ /* 0x000fc800000000ff */
[----:B------:R-:W-:Y:S01]  /*2b90*/  PRMT R22, R0, 0x7610, R22 ;  /* 0x0000761000167816 */ /* 0x000fe20000000016 */
[----:B------:R-:W-:Y:S06]  /*2ba0*/  BRA `(.L_x_29444) ;  /* 0x0000000400d07947 */ /* 0x000fec0003800000 */
.L_x_29451:
        /* <DEDUP_REMOVED lines=13> */
.L_x_29458:
        /* <DEDUP_REMOVED lines=21> */
.L_x_29462:
[----:B------:R-:W-:Y:S05]  /*2dd0*/  BSYNC.RECONVERGENT B1 ;  /* 0x0000000000017941 */ /* 0x000fea0003800200 */
.L_x_29461:
[----:B------:R-:W-:Y:S01]  /*2de0*/  IMAD.SHL.U32 R0, R0, 0x100000, RZ ;  /* 0x0010000000007824 */ /* 0x000fe200078e00ff */
[----:B------:R-:W-:-:S04]  /*2df0*/  LEA R3, R3, 0x3b800000, 0x17 ;  /* 0x3b80000003037811 */ /* 0x000fc800078eb8ff */
[----:B------:R-:W-:-:S07]  /*2e00*/  LOP3.LUT R0, R3, R0, R7, 0xfe, !PT ;  /* 0x0000000003007212 */ /* 0x000fce00078efe07 */
.L_x_29460:
[----:B------:R-:W-:Y:S05]  /*2e10*/  BSYNC.RECONVERGENT B0 ;  /* 0x0000000000007941 */ /* 0x000fea0003800200 */
.L_x_29459:
[----:B------:R-:W-:-:S04]  /*2e20*/  F2FP.F16.F32.PACK_AB R0, RZ, R0 ;  /* 0x00000000ff00723e */ /* 0x000fc800000000ff */
[----:B------:R-:W-:Y:S01]  /*2e30*/  PRMT R22, R0, 0x7610, R22 ;  /* 0x0000761000167816 */ /* 0x000fe20000000016 */
[----:B------:R-:W-:Y:S06]  /*2e40*/  BRA `(.L_x_29444) ;  /* 0x0000000400287947 */ /* 0x000fec0003800000 */
.L_x_29457:
        /* <DEDUP_REMOVED lines=21> */
.L_x_29466:
[----:B------:R-:W-:Y:S05]  /*2fa0*/  BSYNC.RECONVERGENT B1 ;  /* 0x0000000000017941 */ /* 0x000fea0003800200 */
.L_x_29465:
[----:B------:R-:W-:Y:S01]  /*2fb0*/  IMAD.SHL.U32 R0, R0, 0x200000, RZ ;  /* 0x0020000000007824 */ /* 0x000fe200078e00ff */
[----:B------:R-:W-:-:S04]  /*2fc0*/  LEA R3, R3, 0x37800000, 0x17 ;  /* 0x3780000003037811 */ /* 0x000fc800078eb8ff */
[----:B------:R-:W-:-:S07]  /*2fd0*/  LOP3.LUT R0, R3, R0, R7, 0xfe, !PT ;  /* 0x0000000003007212 */ /* 0x000fce00078efe07 */
.L_x_29464:
[----:B------:R-:W-:Y:S05]  /*2fe0*/  BSYNC.RECONVERGENT B0 ;  /* 0x0000000000007941 */ /* 0x000fea0003800200 */
.L_x_29463:
[----:B------:R-:W-:-:S04]  /*2ff0*/  F2FP.F16.F32.PACK_AB R0, RZ, R0 ;  /* 0x00000000ff00723e */ /* 0x000fc800000000ff */
[----:B------:R-:W-:Y:S01]  /*3000*/  PRMT R22, R0, 0x7610, R22 ;  /* 0x0000761000167816 */ /* 0x000fe20000000016 */
[----:B------:R-:W-:Y:S06]  /*3010*/  BRA `(.L_x_29444) ;  /* 0x0000000000b47947 */ /* 0x000fec0003800000 */
.L_x_29456:
        /* <DEDUP_REMOVED lines=14> */
.L_x_29470:
[----:B------:R-:W-:Y:S05]  /*3100*/  BSYNC.RECONVERGENT B0 ;  /* 0x0000000000007941 */ /* 0x000fea0003800200 */
.L_x_29469:
[----:B------:R-:W-:-:S04]  /*3110*/  F2FP.F16.F32.PACK_AB R0, RZ, R0 ;  /* 0x00000000ff00723e */ /* 0x000fc800000000ff */
[----:B------:R-:W-:Y:S01]  /*3120*/  PRMT R22, R0, 0x7610, R22 ;  /* 0x0000761000167816 */ /* 0x000fe20000000016 */
[----:B------:R-:W-:Y:S06]  /*3130*/  BRA `(.L_x_29444) ;  /* 0x00000000006c7947 */ /* 0x000fec0003800000 */
.L_x_29443:
        /* <DEDUP_REMOVED lines=16> */
.L_x_29471:
[----:B------:R-:W-:Y:S01]  /*3240*/  PRMT R22, RZ, 0x7610, R22 ;  /* 0x00007610ff167816 */ /* 0x000fe20000000016 */
[----:B------:R-:W-:Y:S06]  /*3250*/  BRA `(.L_x_29444) ;  /* 0x0000000000247947 */ /* 0x000fec0003800000 */
.L_x_29468:
[----:B------:R-:W2:Y:S02]  /*3260*/  LDG.E.64 R4, desc[UR36][R4.64] ;  /* 0x0000002404047981 */ /* 0x000ea4000c1e1b00 */
[----:B--2---:R-:W0:Y:S02]  /*3270*/  I2F.U64 R0, R4 ;  /* 0x0000000400007312 */ /* 0x004e240000301000 */
[----:B0-----:R-:W-:-:S04]  /*3280*/  F2FP.F16.F32.PACK_AB R0, RZ, R0 ;  /* 0x00000000ff00723e */ /* 0x001fc800000000ff */
[----:B------:R-:W-:Y:S01]  /*3290*/  PRMT R22, R0, 0x7610, R22 ;  /* 0x0000761000167816 */ /* 0x000fe20000000016 */
[----:B------:R-:W-:Y:S06]  /*32a0*/  BRA `(.L_x_29444) ;  /* 0x0000000000107947 */ /* 0x000fec0003800000 */
.L_x_29467:
[----:B------:R-:W2:Y:S02]  /*32b0*/  LDG.E R4, desc[UR36][R4.64] ;  /* 0x0000002404047981 */ /* 0x000ea4000c1e1900 */
[----:B--2---:R-:W-:-:S04]  /*32c0*/  I2FP.F32.U32 R0, R4 ;  /* 0x0000000400007245 */ /* 0x004fc80000201000 */
[----:B------:R-:W-:-:S04]  /*32d0*/  F2FP.F16.F32.PACK_AB R0, RZ, R0 ;  /* 0x00000000ff00723e */ /* 0x000fc800000000ff */
[----:B------:R-:W-:-:S07]  /*32e0*/  PRMT R22, R0, 0x7610, R22 ;  /* 0x0000761000167816 */ /* 0x000fce0000000016 */
.L_x_29444:
        /* <DEDUP_REMOVED lines=21> */
.L_x_29475:
[----:B------:R-:W2:Y:S02]  /*3440*/  LDG.E.U8 R4, desc[UR36][R4.64] ;  /* 0x0000002404047981 */ /* 0x000ea4000c1e1100 */
[----:B--2---:R-:W-:-:S04]  /*3450*/  I2FP.F32.U32 R0, R4 ;  /* 0x0000000400007245 */ /* 0x004fc80000201000 */
[----:B------:R-:W-:-:S04]  /*3460*/  F2FP.F16.F32.PACK_AB R0, RZ, R0 ;  /* 0x00000000ff00723e */ /* 0x000fc800000000ff */
[----:B------:R-:W-:Y:S01]  /*3470*/  PRMT R26, R0, 0x7610, R26 ;  /* 0x00007610001a7816 */ /* 0x000fe2000000001a */
[----:B------:R-:W-:Y:S06]  /*3480*/  BRA `(.L_x_29477) ;  /* 0x0000000c00b87947 */ /* 0x000fec0003800000 */
.L_x_29474:
        /* <DEDUP_REMOVED lines=11> */
.L_x_29479:
[----:B------:R-:W2:Y:S02]  /*3540*/  LDG.E R4, desc[UR36][R4.64] ;  /* 0x0000002404047981 */ /* 0x000ea4000c1e1900 */
[----:B--2---:R-:W-:-:S04]  /*3550*/  I2FP.F32.S32 R0, R4 ;  /* 0x0000000400007245 */ /* 0x004fc80000201400 */
[----:B------:R-:W-:-:S04]  /*3560*/  F2FP.F16.F32.PACK_AB R0, RZ, R0 ;  /* 0x00000000ff00723e */ /* 0x000fc800000000ff */
[----:B------:R-:W-:Y:S01]  /*3570*/  PRMT R26, R0, 0x7610, R26 ;  /* 0x00007610001a7816 */ /* 0x000fe2000000001a */
[----:B------:R-:W-:Y:S06]  /*3580*/  BRA `(.L_x_29477) ;  /* 0x0000000c00787947 */ /* 0x000fec0003800000 */
.L_x_29478:
[----:B------:R-:W2:Y:S02]  /*3590*/  LDG.E.U16 R4, desc[UR36][R4.64] ;  /* 0x0000002404047981 */ /* 0x000ea4000c1e1500 */
[----:B--2---:R-:W0:Y:S02]  /*35a0*/  I2F.S16 R0, R4 ;  /* 0x0000000400007306 */ /* 0x004e240000101400 */
[----:B0-----:R-:W-:-:S04]  /*35b0*/  F2FP.F16.F32.PACK_AB R0, RZ, R0 ;  /* 0x00000000ff00723e */ /* 0x001fc800000000ff */
[----:B------:R-:W-:Y:S01]  /*35c0*/  PRMT R26, R0, 0x7610, R26 ;  /* 0x00007610001a7816 */ /* 0x000fe2000000001a */
[----:B------:R-:W-:Y:S06]  /*35d0*/  BRA `(.L_x_29477) ;  /* 0x0000000c00647947 */ /* 0x000fec0003800000 */
.L_x_29473:
        /* <DEDUP_REMOVED lines=9> */
.L_x_29481:
[----:B------:R1:W5:Y:S01]  /*3670*/  LDG.E.U16 R26, desc[UR36][R4.64] ;  /* 0x00000024041a7981 */ /* 0x000362000c1e1500 */
[----:B------:R-:W-:Y:S05]  /*3680*/  BRA `(.L_x_29477) ;  /* 0x0000000c00387947 */ /* 0x000fea0003800000 */
.L_x_29480:
        /* <DEDUP_REMOVED lines=9> */
.L_x_29483:
[----:B------:R0:W5:Y:S01]  /*3720*/  LDG.E.U16 R26, desc[UR36][R4.64] ;  /* 0x00000024041a7981 */ /* 0x000162000c1e1500 */
[----:B------:R-:W-:Y:S05]  /*3730*/  BRA `(.L_x_29477) ;  /* 0x0000000c000c7947 */ /* 0x000fea0003800000 */
.L_x_29482:
        /* <DEDUP_REMOVED lines=9> */
.L_x_29472:
        /* <DEDUP_REMOVED lines=14> */
.L_x_29486:
        /* <DEDUP_REMOVED lines=9> */
.L_x_29485:
        /* <DEDUP_REMOVED lines=27> */
.L_x_29488:
        /* <DEDUP_REMOVED lines=15> */
.L_x_29487:
[----:B------:R-:W2:Y:S02]  /*3be0*/  LDG.E.U16 R0, desc[UR36][R4.64] ;  /* 0x0000002404007981 */ /* 0x000ea4000c1e1500 */
[----:B--2---:R-:W-:-:S05]  /*3bf0*/  IMAD.U32 R0, R0, 0x10000, RZ ;  /* 0x0001000000007824 */ /* 0x004fca00078e00ff */
[----:B------:R-:W-:-:S04]  /*3c00*/  F2FP.F16.F32.PACK_AB R0, RZ, R0 ;  /* 0x00000000ff00723e */ /* 0x000fc800000000ff */
[----:B------:R-:W-:Y:S01]  /*3c10*/  PRMT R26, R0, 0x7610, R26 ;  /* 0x00007610001a7816 */ /* 0x000fe2000000001a */
[----:B------:R-:W-:Y:S06]  /*3c20*/  BRA `(.L_x_29477) ;  /* 0x0000000400d07947 */ /* 0x000fec0003800000 */
.L_x_29484:
        /* <DEDUP_REMOVED lines=13> */
.L_x_29491:
        /* <DEDUP_REMOVED lines=21> */
.L_x_29495:
[----:B------:R-:W-:Y:S05]  /*3e50*/  BSYNC.RECONVERGENT B1 ;  /* 0x0000000000017941 */ /* 0x000fea0003800200 */
.L_x_29494:
[----:B------:R-:W-:Y:S01]  /*3e60*/  IMAD.SHL.U32 R0, R0, 0x100000, RZ ;  /* 0x0010000000007824 */ /* 0x000fe200078e00ff */
[----:B------:R-:W-:-:S04]  /*3e70*/  LEA R3, R3, 0x3b800000, 0x17 ;  /* 0x3b80000003037811 */ /* 0x000fc800078eb8ff */
[----:B------:R-:W-:-:S07]  /*3e80*/  LOP3.LUT R0, R3, R0, R7, 0xfe, !PT ;  /* 0x0000000003007212 */ /* 0x000fce00078efe07 */
.L_x_29493:
[----:B------:R-:W-:Y:S05]  /*3e90*/  BSYNC.RECONVERGENT B0 ;  /* 0x0000000000007941 */ /* 0x000fea0003800200 */
.L_x_29492:
[----:B------:R-:W-:-:S04]  /*3ea0*/  F2FP.F16.F32.PACK_AB R0, RZ, R0 ;  /* 0x00000000ff00723e */ /* 0x000fc800000000ff */
[----:B------:R-:W-:Y:S01]  /*3eb0*/  PRMT R26, R0, 0x7610, R26 ;  /* 0x00007610001a7816 */ /* 0x000fe2000000001a */
[----:B------:R-:W-:Y:S06]  /*3ec0*/  BRA `(.L_x_29477) ;  /* 0x0000000400287947 */ /* 0x000fec0003800000 */
.L_x_29490:
        /* <DEDUP_REMOVED lines=21> */
.L_x_29499:
[----:B------:R-:W-:Y:S05]  /*4020*/  BSYNC.RECONVERGENT B1 ;  /* 0x0000000000017941 */ /* 0x000fea0003800200 */
.L_x_29498:
[----:B------:R-:W-:Y:S01]  /*4030*/  IMAD.SHL.U32 R0, R0, 0x200000, RZ ;  /* 0x0020000000007824 */ /* 0x000fe200078e00ff */
[----:B------:R-:W-:-:S04]  /*4040*/  LEA R3, R3, 0x37800000, 0x17 ;  /* 0x3780000003037811 */ /* 0x000fc800078eb8ff */
[----:B------:R-:W-:-:S07]  /*4050*/  LOP3.LUT R0, R3, R0, R7, 0xfe, !PT ;  /* 0x0000000003007212 */ /* 0x000fce00078efe07 */
.L_x_29497:
[----:B------:R-:W-:Y:S05]  /*4060*/  BSYNC.RECONVERGENT B0 ;  /* 0x0000000000007941 */ /* 0x000fea0003800200 */
.L_x_29496:
[----:B------:R-:W-:-:S04]  /*4070*/  F2FP.F16.F32.PACK_AB R0, RZ, R0 ;  /* 0x00000000ff00723e */ /* 0x000fc800000000ff */
[----:B------:R-:W-:Y:S01]  /*4080*/  PRMT R26, R0, 0x7610, R26 ;  /* 0x00007610001a7816 */ /* 0x000fe2000000001a */
[----:B------:R-:W-:Y:S06]  /*4090*/  BRA `(.L_x_29477) ;  /* 0x0000000000b47947 */ /* 0x000fec0003800000 */
.L_x_29489:
        /* <DEDUP_REMOVED lines=14> */
.L_x_29503:
[----:B------:R-:W-:Y:S05]  /*4180*/  BSYNC.RECONVERGENT B0 ;  /* 0x0000000000007941 */ /* 0x000fea0003800200 */
.L_x_29502:
[----:B------:R-:W-:-:S04]  /*4190*/  F2FP.F16.F32.PACK_AB R0, RZ, R0 ;  /* 0x00000000ff00723e */ /* 0x000fc800000000ff */
[----:B------:R-:W-:Y:S01]  /*41a0*/  PRMT R26, R0, 0x7610, R26 ;  /* 0x00007610001a7816 */ /* 0x000fe2000000001a */
[----:B------:R-:W-:Y:S06]  /*41b0*/  BRA `(.L_x_29477) ;  /* 0x00000000006c7947 */ /* 0x000fec0003800000 */
.L_x_29476:
        /* <DEDUP_REMOVED lines=16> */
.L_x_29504:
[----:B------:R-:W-:Y:S01]  /*42c0*/  PRMT R26, RZ, 0x7610, R26 ;  /* 0x00007610ff1a7816 */ /* 0x000fe2000000001a */
[----:B------:R-:W-:Y:S06]  /*42d0*/  BRA `(.L_x_29477) ;  /* 0x0000000000247947 */ /* 0x000fec0003800000 */
.L_x_29501:
[----:B------:R-:W2:Y:S02]  /*42e0*/  LDG.E.64 R4, desc[UR36][R4.64] ;  /* 0x0000002404047981 */ /* 0x000ea4000c1e1b00 */
[----:B--2---:R-:W0:Y:S02]  /*42f0*/  I2F.U64 R0, R4 ;  /* 0x0000000400007312 */ /* 0x004e240000301000 */
[----:B0-----:R-:W-:-:S04]  /*4300*/  F2FP.F16.F32.PACK_AB R0, RZ, R0 ;  /* 0x00000000ff00723e */ /* 0x001fc800000000ff */
[----:B------:R-:W-:Y:S01]  /*4310*/  PRMT R26, R0, 0x7610, R26 ;  /* 0x00007610001a7816 */ /* 0x000fe2000000001a */
[----:B------:R-:W-:Y:S06]  /*4320*/  BRA `(.L_x_29477) ;  /* 0x0000000000107947 */ /* 0x000fec0003800000 */
.L_x_29500:
[----:B------:R-:W2:Y:S02]  /*4330*/  LDG.E R4, desc[UR36][R4.64] ;  /* 0x0000002404047981 */ /* 0x000ea4000c1e1900 */
[----:B--2---:R-:W-:-:S04]  /*4340*/  I2FP.F32.U32 R0, R4 ;  /* 0x0000000400007245 */ /* 0x004fc80000201000 */
[----:B------:R-:W-:-:S04]  /*4350*/  F2FP.F16.F32.PACK_AB R0, RZ, R0 ;  /* 0x00000000ff00723e */ /* 0x000fc800000000ff */
[----:B------:R-:W-:-:S07]  /*4360*/  PRMT R26, R0, 0x7610, R26 ;  /* 0x00007610001a7816 */ /* 0x000fce000000001a */
.L_x_29477:
[----:B------:R-:W-:-:S07]  /*4370*/  VIADD R19, R19, 0x80 ;  /* 0x0000008013137836 */ /* 0x000fce0000000000 */
.L_x_29438:
[----:B------:R-:W-:Y:S05]  /*4380*/  BSYNC.RECONVERGENT B6 ;  /* 0x0000000000067941 */ /* 0x000fea0003800200 */
.L_x_29437:
        /* <DEDUP_REMOVED lines=27> */
.L_x_29510:
[----:B------:R-:W2:Y:S02]  /*4540*/  LDG.E.U8 R4, desc[UR36][R4.64] ;  /* 0x0000002404047981 */ /* 0x000ea4000c1e1100 */
[----:B--2---:R-:W-:-:S04]  /*4550*/  I2FP.F32.U32 R0, R4 ;  /* 0x0000000400007245 */ /* 0x004fc80000201000 */
[----:B------:R-:W-:-:S04]  /*4560*/  F2FP.F16.F32.PACK_AB R0, RZ, R0 ;  /* 0x00000000ff00723e */ /* 0x000fc800000000ff */
[----:B------:R-:W-:Y:S01]  /*4570*/  PRMT R17, R0, 0x7610, R17 ;  /* 0x0000761000117816 */ /* 0x000fe20000000011 */
[----:B------:R-:W-:Y:S06]  /*4580*/  BRA `(.L_x_29512) ;  /* 0x0000000c00b87947 */ /* 0x000fec0003800000 */
.L_x_29509:
        /* <DEDUP_REMOVED lines=11> */
.L_x_29514:
[----:B------:R-:W2:Y:S02]  /*4640*/  LDG.E R4, desc[UR36][R4.64] ;  /* 0x0000002404047981 */ /* 0x000ea4000c1e1900 */
[----:B--2---:R-:W-:-:S04]  /*4650*/  I2FP.F32.S32 R0, R4 ;  /* 0x0000000400007245 */ /* 0x004fc80000201400 */
[----:B------:R-:W-:-:S04]  /*4660*/  F2FP.F16.F32.PACK_AB R0, RZ, R0 ;  /* 0x00000000ff00723e */ /* 0x000fc800000000ff */
[----:B------:R-:W-:Y:S01]  /*4670*/  PRMT R17, R0, 0x7610, R17 ;  /* 0x0000761000117816 */ /* 0x000fe20000000011 */
[----:B------:R-:W-:Y:S06]  /*4680*/  BRA `(.L_x_29512) ;  /* 0x0000000c00787947 */ /* 0x000fec0003800000 */
.L_x_29513:
[----:B------:R-:W2:Y:S02]  /*4690*/  LDG.E.U16 R4, desc[UR36][R4.64] ;  /* 0x0000002404047981 */ /* 0x000ea4000c1e1500 */
[----:B--2---:R-:W0:Y:S02]  /*46a0*/  I2F.S16 R0, R4 ;  /* 0x0000000400007306 */ /* 0x004e240000101400 */
[----:B0-----:R-:W-:-:S04]  /*46b0*/  F2FP.F16.F32.PACK_AB R0, RZ, R0 ;  /* 0x00000000ff00723e */ /* 0x001fc800000000ff */
[----:B------:R-:W-:Y:S01]  /*46c0*/  PRMT R17, R0, 0x7610, R17 ;  /* 0x0000761000117816 */ /* 0x000fe20000000011 */
[----:B------:R-:W-:Y:S06]  /*46d0*/  BRA `(.L_x_29512) ;  /* 0x0000000c00647947 */ /* 0x000fec0003800000 */
.L_x_29508:
        /* <DEDUP_REMOVED lines=9> */
.L_x_29516:
[----:B------:R1:W5:Y:S01]  /*4770*/  LDG.E.U16 R17, desc[UR36][R4.64] ;  /* 0x0000002404117981 */ /* 0x000362000c1e1500 */
[----:B------:R-:W-:Y:S05]  /*4780*/  BRA `(.L_x_29512) ;  /* 0x0000000c00387947 */ /* 0x000fea0003800000 */
.L_x_29515:
        /* <DEDUP_REMOVED lines=9> */
.L_x_29518:
[----:B------:R0:W5:Y:S01]  /*4820*/  LDG.E.U16 R17, desc[UR36][R4.64] ;  /* 0x0000002404117981 */ /* 0x000162000c1e1500 */
[----:B------:R-:W-:Y:S05]  /*4830*/  BRA `(.L_x_29512) ;  /* 0x0000000c000c7947 */ /* 0x000fea0003800000 */
.L_x_29517:
        /* <DEDUP_REMOVED lines=9> */
.L_x_29507:
        /* <DEDUP_REMOVED lines=14> */
.L_x_29521:
        /* <DEDUP_REMOVED lines=9> */
.L_x_29520:
        /* <DEDUP_REMOVED lines=27> */
.L_x_29523:
        /* <DEDUP_REMOVED lines=15> */
.L_x_29522:
[----:B------:R-:W2:Y:S02]  /*4ce0*/  LDG.E.U16 R0, desc[UR36][R4.64] ;  /* 0x0000002404007981 */ /* 0x000ea4000c1e1500 */
[----:B--2---:R-:W-:-:S05]  /*4cf0*/  IMAD.U32 R0, R0, 0x10000, RZ ;  /* 0x0001000000007824 */ /* 0x004fca00078e00ff */
[----:B------:R-:W-:-:S04]  /*4d00*/  F2FP.F16.F32.PACK_AB R0, RZ, R0 ;  /* 0x00000000ff00723e */ /* 0x000fc800000000ff */
[----:B------:R-:W-:Y:S01]  /*4d10*/  PRMT R17, R0, 0x7610, R17 ;  /* 0x0000761000117816 */ /* 0x000fe20000000011 */
[----:B------:R-:W-:Y:S06]  /*4d20*/  BRA `(.L_x_29512) ;  /* 0x0000000400d07947 */ /* 0x000fec0003800000 */
.L_x_29519:
        /* <DEDUP_REMOVED lines=13> */
.L_x_29526:
        /* <DEDUP_REMOVED lines=21> */
.L_x_29530:
[----:B------:R-:W-:Y:S05]  /*4f50*/  BSYNC.RECONVERGENT B1 ;  /* 0x0000000000017941 */ /* 0x000fea0003800200 */
.L_x_29529:
[----:B------:R-:W-:Y:S01]  /*4f60*/  IMAD.SHL.U32 R0, R0, 0x100000, RZ ;  /* 0x0010000000007824 */ /* 0x000fe200078e00ff */
[----:B------:R-:W-:-:S04]  /*4f70*/  LEA R3, R3, 0x3b800000, 0x17 ;  /* 0x3b80000003037811 */ /* 0x000fc800078eb8ff */
[----:B------:R-:W-:-:S07]  /*4f80*/  LOP3.LUT R0, R3, R0, R7, 0xfe, !PT ;  /* 0x0000000003007212 */ /* 0x000fce00078efe07 */
.L_x_29528:
[----:B------:R-:W-:Y:S05]  /*4f90*/  BSYNC.RECONVERGENT B0 ;  /* 0x0000000000007941 */ /* 0x000fea0003800200 */
.L_x_29527:
[----:B------:R-:W-:-:S04]  /*4fa0*/  F2FP.F16.F32.PACK_AB R0, RZ, R0 ;  /* 0x00000000ff00723e */ /* 0x000fc800000000ff */
[----:B------:R-:W-:Y:S01]  /*4fb0*/  PRMT R17, R0, 0x7610, R17 ;  /* 0x0000761000117816 */ /* 0x000fe20000000011 */
[----:B------:R-:W-:Y:S06]  /*4fc0*/  BRA `(.L_x_29512) ;  /* 0x0000000400287947 */ /* 0x000fec0003800000 */
.L_x_29525:
        /* <DEDUP_REMOVED lines=21> */
.L_x_29534:
[----:B------:R-:W-:Y:S05]  /*5120*/  BSYNC.RECONVERGENT B1 ;  /* 0x0000000000017941 */ /* 0x000fea0003800200 */
.L_x_29533:
[----:B------:R-:W-:Y:S01]  /*5130*/  IMAD.SHL.U32 R0, R0, 0x200000, RZ ;  /* 0x0020000000007824 */ /* 0x000fe200078e00ff */
[----:B------:R-:W-:-:S04]  /*5140*/  LEA R3, R3, 0x37800000, 0x17 ;  /* 0x3780000003037811 */ /* 0x000fc800078eb8ff */
[----:B------:R-:W-:-:S07]  /*5150*/  LOP3.LUT R0, R3, R0, R7, 0xfe, !PT ;  /* 0x0000000003007212 */ /* 0x000fce00078efe07 */
.L_x_29532:
[----:B------:R-:W-:Y:S05]  /*5160*/  BSYNC.RECONVERGENT B0 ;  /* 0x0000000000007941 */ /* 0x000fea0003800200 */
.L_x_29531:
[----:B------:R-:W-:-:S04]  /*5170*/  F2FP.F16.F32.PACK_AB R0, RZ, R0 ;  /* 0x00000000ff00723e */ /* 0x000fc800000000ff */
[----:B------:R-:W-:Y:S01]  /*5180*/  PRMT R17, R0, 0x7610, R17 ;  /* 0x0000761000117816 */ /* 0x000fe20000000011 */
[----:B------:R-:W-:Y:S06]  /*5190*/  BRA `(.L_x_29512) ;  /* 0x0000000000b47947 */ /* 0x000fec0003800000 */
.L_x_29524:
        /* <DEDUP_REMOVED lines=14> */
.L_x_29538:
[----:B------:R-:W-:Y:S05]  /*5280*/  BSYNC.RECONVERGENT B0 ;  /* 0x0000000000007941 */ /* 0x000fea0003800200 */
.L_x_29537:
[----:B------:R-:W-:-:S04]  /*5290*/  F2FP.F16.F32.PACK_AB R0, RZ, R0 ;  /* 0x00000000ff00723e */ /* 0x000fc800000000ff */
[----:B------:R-:W-:Y:S01]  /*52a0*/  PRMT R17, R0, 0x7610, R17 ;  /* 0x0000761000117816 */ /* 0x000fe20000000011 */
[----:B------:R-:W-:Y:S06]  /*52b0*/  BRA `(.L_x_29512) ;  /* 0x00000000006c7947 */ /* 0x000fec0003800000 */
.L_x_29511:
        /* <DEDUP_REMOVED lines=16> */
.L_x_29539:
[----:B------:R-:W-:Y:S01]  /*53c0*/  PRMT R17, RZ, 0x7610, R17 ;  /* 0x00007610ff117816 */ /* 0x000fe20000000011 */
[----:B------:R-:W-:Y:S06]  /*53d0*/  BRA `(.L_x_29512) ;  /* 0x0000000000247947 */ /* 0x000fec0003800000 */
.L_x_29536:
[----:B------:R-:W2:Y:S02]  /*53e0*/  LDG.E.64 R4, desc[UR36][R4.64] ;  /* 0x0000002404047981 */ /* 0x000ea4000c1e1b00 */
[----:B--2---:R-:W0:Y:S02]  /*53f0*/  I2F.U64 R0, R4 ;  /* 0x0000000400007312 */ /* 0x004e240000301000 */
[----:B0-----:R-:W-:-:S04]  /*5400*/  F2FP.F16.F32.PACK_AB R0, RZ, R0 ;  /* 0x00000000ff00723e */ /* 0x001fc800000000ff */
[----:B------:R-:W-:Y:S01]  /*5410*/  PRMT R17, R0, 0x7610, R17 ;  /* 0x0000761000117816 */ /* 0x000fe20000000011 */
[----:B------:R-:W-:Y:S06]  /*5420*/  BRA `(.L_x_29512) ;  /* 0x0000000000107947 */ /* 0x000fec0003800000 */
.L_x_29535:
[----:B------:R-:W2:Y:S02]  /*5430*/  LDG.E R4, desc[UR36][R4.64] ;  /* 0x0000002404047981 */ /* 0x000ea4000c1e1900 */
[----:B--2---:R-:W-:-:S04]  /*5440*/  I2FP.F32.U32 R0, R4 ;  /* 0x0000000400007245 */ /* 0x004fc80000201000 */
[----:B------:R-:W-:-:S04]  /*5450*/  F2FP.F16.F32.PACK_AB R0, RZ, R0 ;  /* 0x00000000ff00723e */ /* 0x000fc800000000ff */
[----:B------:R-:W-:-:S07]  /*5460*/  PRMT R17, R0, 0x7610, R17 ;  /* 0x0000761000117816 */ /* 0x000fce0000000011 */
.L_x_29512:
        /* <DEDUP_REMOVED lines=22> */
.L_x_29543:
[----:B------:R-:W2:Y:S02]  /*55d0*/  LDG.E.U8 R4, desc[UR36][R4.64] ;  /* 0x0000002404047981 */ /* 0x000ea4000c1e1100 */
[----:B--2---:R-:W-:-:S04]  /*55e0*/  I2FP.F32.U32 R0, R4 ;  /* 0x0000000400007245 */ /* 0x004fc80000201000 */
[----:B------:R-:W-:-:S04]  /*55f0*/  F2FP.F16.F32.PACK_AB R0, RZ, R0 ;  /* 0x00000000ff00723e */ /* 0x000fc800000000ff */
[----:B------:R-:W-:Y:S01]  /*5600*/  PRMT R27, R0, 0x7610, R27 ;  /* 0x00007610001b7816 */ /* 0x000fe2000000001b */
[----:B------:R-:W-:Y:S06]  /*5610*/  BRA `(.L_x_29545) ;  /* 0x0000000c00b87947 */ /* 0x000fec0003800000 */
.L_x_29542:
        /* <DEDUP_REMOVED lines=11> */
.L_x_29547:
[----:B------:R-:W2:Y:S02]  /*56d0*/  LDG.E R4, desc[UR36][R4.64] ;  /* 0x0000002404047981 */ /* 0x000ea4000c1e1900 */
[----:B--2---:R-:W-:-:S04]  /*56e0*/  I2FP.F32.S32 R0, R4 ;  /* 0x0000000400007245 */ /* 0x004fc80000201400 */
[----:B------:R-:W-:-:S04]  /*56f0*/  F2FP.F16.F32.PACK_AB R0, RZ, R0 ;  /* 0x00000000ff00723e */ /* 0x000fc800000000ff */
[----:B------:R-:W-:Y:S01]  /*5700*/  PRMT R27, R0, 0x7610, R27 ;  /* 0x00007610001b7816 */ /* 0x000fe2000000001b */
[----:B------:R-:W-:Y:S06]  /*5710*/  BRA `(.L_x_29545) ;  /* 0x0000000c00787947 */ /* 0x000fec0003800000 */
.L_x_29546:
[----:B------:R-:W2:Y:S02]  /*5720*/  LDG.E.U16 R4, desc[UR36][R4.64] ;  /* 0x0000002404047981 */ /* 0x000ea4000c1e1500 */
[----:B--2---:R-:W0:Y:S02]  /*5730*/  I2F.S16 R0, R4 ;  /* 0x0000000400007306 */ /* 0x004e240000101400 */
[----:B0-----:R-:W-:-:S04]  /*5740*/  F2FP.F16.F32.PACK_AB R0, RZ, R0 ;  /* 0x00000000ff00723e */ /* 0x001fc800000000ff */
[----:B------:R-:W-:Y:S01]  /*5750*/  PRMT R27, R0, 0x7610, R27 ;  /* 0x00007610001b7816 */ /* 0x000fe2000000001b */
[----:B------:R-:W-:Y:S06]  /*5760*/  BRA `(.L_x_29545) ;  /* 0x0000000c00647947 */ /* 0x000fec0003800000 */
.L_x_29541:
        /* <DEDUP_REMOVED lines=9> */
.L_x_29549:
[----:B------:R1:W5:Y:S01]  /*5800*/  LDG.E.U16 R27, desc[UR36][R4.64] ;  /* 0x00000024041b7981 */ /* 0x000362000c1e1500 */
[----:B------:R-:W-:Y:S05]  /*5810*/  BRA `(.L_x_29545) ;  /* 0x0000000c00387947 */ /* 0x000fea0003800000 */
.L_x_29548:
        /* <DEDUP_REMOVED lines=9> */
.L_x_29551:
[----:B------:R0:W5:Y:S01]  /*58b0*/  LDG.E.U16 R27, desc[UR36][R4.64] ;  /* 0x00000024041b7981 */ /* 0x000162000c1e1500 */
[----:B------:R-:W-:Y:S05]  /*58c0*/  BRA `(.L_x_29545) ;  /* 0x0000000c000c7947 */ /* 0x000fea0003800000 */
.L_x_29550:
        /* <DEDUP_REMOVED lines=9> */
.L_x_29540:
        /* <DEDUP_REMOVED lines=14> */
.L_x_29554:
        /* <DEDUP_REMOVED lines=9> */
.L_x_29553:
        /* <DEDUP_REMOVED lines=27> */
.L_x_29556:
        /* <DEDUP_REMOVED lines=15> */
.L_x_29555:
[----:B------:R-:W2:Y:S02]  /*5d70*/  LDG.E.U16 R0, desc[UR36][R4.64] ;  /* 0x0000002404007981 */ /* 0x000ea4000c1e1500 */
[----:B--2---:R-:W-:-:S05]  /*5d80*/  IMAD.U32 R0, R0, 0x10000, RZ ;  /* 0x0001000000007824 */ /* 0x004fca00078e00ff */
[----:B------:R-:W-:-:S04]  /*5d90*/  F2FP.F16.F32.PACK_AB R0, RZ, R0 ;  /* 0x00000000ff00723e */ /* 0x000fc800000000ff */
[----:B------:R-:W-:Y:S01]  /*5da0*/  PRMT R27, R0, 0x7610, R27 ;  /* 0x00007610001b7816 */ /* 0x000fe2000000001b */
[----:B------:R-:W-:Y:S06]  /*5db0*/  BRA `(.L_x_29545) ;  /* 0x0000000400d07947 */ /* 0x000fec0003800000 */
.L_x_29552:
        /* <DEDUP_REMOVED lines=13> */
.L_x_29559:
        /* <DEDUP_REMOVED lines=21> */
.L_x_29563:
[----:B------:R-:W-:Y:S05]  /*5fe0*/  BSYNC.RECONVERGENT B1 ;  /* 0x0000000000017941 */ /* 0x000fea0003800200 */
.L_x_29562:
[----:B------:R-:W-:Y:S01]  /*5ff0*/  IMAD.SHL.U32 R0, R0, 0x100000, RZ ;  /* 0x0010000000007824 */ /* 0x000fe200078e00ff */
[----:B------:R-:W-:-:S04]  /*6000*/  LEA R3, R3, 0x3b800000, 0x17 ;  /* 0x3b80000003037811 */ /* 0x000fc800078eb8ff */
[----:B------:R-:W-:-:S07]  /*6010*/  LOP3.LUT R0, R3, R0, R7, 0xfe, !PT ;  /* 0x0000000003007212 */ /* 0x000fce00078efe07 */
.L_x_29561:
[----:B------:R-:W-:Y:S05]  /*6020*/  BSYNC.RECONVERGENT B0 ;  /* 0x0000000000007941 */ /* 0x000fea0003800200 */
.L_x_29560:
[----:B------:R-:W-:-:S04]  /*6030*/  F2FP.F16.F32.PACK_AB R0, RZ, R0 ;  /* 0x00000000ff00723e */ /* 0x000fc800000000ff */
[----:B------:R-:W-:Y:S01]  /*6040*/  PRMT R27, R0, 0x7610, R27 ;  /* 0x00007610001b7816 */ /* 0x000fe2000000001b */
[----:B------:R-:W-:Y:S06]  /*6050*/  BRA `(.L_x_29545) ;  /* 0x0000000400287947 */ /* 0x000fec0003800000 */
.L_x_29558:
        /* <DEDUP_REMOVED lines=21> */
.L_x_29567:
[----:B------:R-:W-:Y:S05]  /*61b0*/  BSYNC.RECONVERGENT B1 ;  /* 0x0000000000017941 */ /* 0x000fea0003800200 */
.L_x_29566:
[----:B------:R-:W-:Y:S01]  /*61c0*/  IMAD.SHL.U32 R0, R0, 0x200000, RZ ;  /* 0x0020000000007824 */ /* 0x000fe200078e00ff */
[----:B------:R-:W-:-:S04]  /*61d0*/  LEA R3, R3, 0x37800000, 0x17 ;  /* 0x3780000003037811 */ /* 0x000fc800078eb8ff */
[----:B------:R-:W-:-:S07]  /*61e0*/  LOP3.LUT R0, R3, R0, R7, 0xfe, !PT ;  /* 0x0000000003007212 */ /* 0x000fce00078efe07 */
.L_x_29565:
[----:B------:R-:W-:Y:S05]  /*61f0*/  BSYNC.RECONVERGENT B0 ;  /* 0x0000000000007941 */ /* 0x000fea0003800200 */
.L_x_29564:
[----:B------:R-:W-:-:S04]  /*6200*/  F2FP.F16.F32.PACK_AB R0, RZ, R0 ;  /* 0x00000000ff00723e */ /* 0x000fc800000000ff */
[----:B------:R-:W-:Y:S01]  /*6210*/  PRMT R27, R0, 0x7610, R27 ;  /* 0x00007610001b7816 */ /* 0x000fe2000000001b */
[----:B------:R-:W-:Y:S06]  /*6220*/  BRA `(.L_x_29545) ;  /* 0x0000000000b47947 */ /* 0x000fec0003800000 */
.L_x_29557:
        /* <DEDUP_REMOVED lines=14> */
.L_x_29571:
[----:B------:R-:W-:Y:S05]  /*6310*/  BSYNC.RECONVERGENT B0 ;  /* 0x0000000000007941 */ /* 0x000fea0003800200 */
.L_x_29570:
[----:B------:R-:W-:-:S04]  /*6320*/  F2FP.F16.F32.PACK_AB R0, RZ, R0 ;  /* 0x00000000ff00723e */ /* 0x000fc800000000ff */
[----:B------:R-:W-:Y:S01]  /*6330*/  PRMT R27, R0, 0x7610, R27 ;  /* 0x00007610001b7816 */ /* 0x000fe2000000001b */
[----:B------:R-:W-:Y:S06]  /*6340*/  BRA `(.L_x_29545) ;  /* 0x00000000006c7947 */ /* 0x000fec0003800000 */
.L_x_29544:
        /* <DEDUP_REMOVED lines=16> */
.L_x_29572:
[----:B------:R-:W-:Y:S01]  /*6450*/  PRMT R27, RZ, 0x7610, R27 ;  /* 0x00007610ff1b7816 */ /* 0x000fe2000000001b */
[----:B------:R-:W-:Y:S06]  /*6460*/  BRA `(.L_x_29545) ;  /* 0x0000000000247947 */ /* 0x000fec0003800000 */
.L_x_29569:
[----:B------:R-:W2:Y:S02]  /*6470*/  LDG.E.64 R4, desc[UR36][R4.64] ;  /* 0x0000002404047981 */ /* 0x000ea4000c1e1b00 */
[----:B--2---:R-:W0:Y:S02]  /*6480*/  I2F.U64 R0, R4 ;  /* 0x0000000400007312 */ /* 0x004e240000301000 */
[----:B0-----:R-:W-:-:S04]  /*6490*/  F2FP.F16.F32.PACK_AB R0, RZ, R0 ;  /* 0x00000000ff00723e */ /* 0x001fc800000000ff */
[----:B------:R-:W-:Y:S01]  /*64a0*/  PRMT R27, R0, 0x7610, R27 ;  /* 0x00007610001b7816 */ /* 0x000fe2000000001b */
[----:B------:R-:W-:Y:S06]  /*64b0*/  BRA `(.L_x_29545) ;  /* 0x0000000000107947 */ /* 0x000fec0003800000 */
.L_x_29568:
[----:B------:R-:W2:Y:S02]  /*64c0*/  LDG.E R4, desc[UR36][R4.64] ;  /* 0x0000002404047981 */ /* 0x000ea4000c1e1900 */
[----:B--2---:R-:W-:-:S04]  /*64d0*/  I2FP.F32.U32 R0, R4 ;  /* 0x0000000400007245 */ /* 0x004fc80000201000 */
[----:B------:R-:W-:-:S04]  /*64e0*/  F2FP.F16.F32.PACK_AB R0, RZ, R0 ;  /* 0x00000000ff00723e */ /* 0x000fc800000000ff */
[----:B------:R-:W-:-:S07]  /*64f0*/  PRMT R27, R0, 0x7610, R27 ;  /* 0x00007610001b7816 */ /* 0x000fce000000001b */
.L_x_29545:
[----:B------:R-:W-:-:S07]  /*6500*/  VIADD R19, R19, 0x80 ;  /* 0x0000008013137836 */ /* 0x000fce0000000000 */
.L_x_29506:
[----:B------:R-:W-:Y:S05]  /*6510*/  BSYNC.RECONVERGENT B6 ;  /* 0x0000000000067941 */ /* 0x000fea0003800200 */
.L_x_29505:
        /* <DEDUP_REMOVED lines=27> */
.L_x_29578:
[----:B------:R-:W2:Y:S02]  /*66d0*/  LDG.E.U8 R4, desc[UR36][R4.64] ;  /* 0x0000002404047981 */ /* 0x000ea4000c1e1100 */
[----:B--2---:R-:W-:-:S04]  /*66e0*/  I2FP.F32.U32 R0, R4 ;  /* 0x0000000400007245 */ /* 0x004fc80000201000 */
[----:B------:R-:W-:-:S04]  /*66f0*/  F2FP.F16.F32.PACK_AB R0, RZ, R0 ;  /* 0x00000000ff00723e */ /* 0x000fc800000000ff */
[----:B------:R-:W-:Y:S01]  /*6700*/  PRMT R18, R0, 0x7610, R18 ;  /* 0x0000761000127816 */ /* 0x000fe20000000012 */
[----:B------:R-:W-:Y:S06]  /*6710*/  BRA `(.L_x_29580) ;  /* 0x0000000c00b87947 */ /* 0x000fec0003800000 */
.L_x_29577:
        /* <DEDUP_REMOVED lines=11> */
.L_x_29582:
[----:B------:R-:W2:Y:S02]  /*67d0*/  LDG.E R4, desc[UR36][R4.64] ;  /* 0x0000002404047981 */ /* 0x000ea4000c1e1900 */
[----:B--2---:R-:W-:-:S04]  /*67e0*/  I2FP.F32.S32 R0, R4 ;  /* 0x0000000400007245 */ /* 0x004fc80000201400 */
[----:B------:R-:W-:-:S04]  /*67f0*/  F2FP.F16.F32.PACK_AB R0, RZ, R0 ;  /* 0x00000000ff00723e */ /* 0x000fc800000000ff */
[----:B------:R-:W-:Y:S01]  /*6800*/  PRMT R18, R0, 0x7610, R18 ;  /* 0x0000761000127816 */ /* 0x000fe20000000012 */
[----:B------:R-:W-:Y:S06]  /*6810*/  BRA `(.L_x_29580) ;  /* 0x0000000c00787947 */ /* 0x000fec0003800000 */
.L_x_29581:
[----:B------:R-:W2:Y:S02]  /*6820*/  LDG.E.U16 R4, desc[UR36][R4.64] ;  /* 0x0000002404047981 */ /* 0x000ea4000c1e1500 */
[----:B--2---:R-:W0:Y:S02]  /*6830*/  I2F.S16 R0, R4 ;  /* 0x0000000400007306 */ /* 0x004e240000101400 */
[----:B0-----:R-:W-:-:S04]  /*6840*/  F2FP.F16.F32.PACK_AB R0, RZ, R0 ;  /* 0x00000000ff00723e */ /* 0x001fc800000000ff */
[----:B------:R-:W-:Y:S01]  /*6850*/  PRMT R18, R0, 0x7610, R18 ;  /* 0x0000761000127816 */ /* 0x000fe20000000012 */
[----:B------:R-:W-:Y:S06]  /*6860*/  BRA `(.L_x_29580) ;  /* 0x0000000c00647947 */ /* 0x000fec0003800000 */
.L_x_29576:
        /* <DEDUP_REMOVED lines=9> */
.L_x_29584:
[----:B------:R0:W5:Y:S01]  /*6900*/  LDG.E.U16 R18, desc[UR36][R4.64] ;  /* 0x0000002404127981 */ /* 0x000162000c1e1500 */
[----:B------:R-:W-:Y:S05]  /*6910*/  BRA `(.L_x_29580) ;  /* 0x0000000c00387947 */ /* 0x000fea0003800000 */
.L_x_29583:
        /* <DEDUP_REMOVED lines=9> */
.L_x_29586:
[----:B------:R1:W5:Y:S01]  /*69b0*/  LDG.E.U16 R18, desc[UR36][R4.64] ;  /* 0x0000002404127981 */ /* 0x000362000c1e1500 */
[----:B------:R-:W-:Y:S05]  /*69c0*/  BRA `(.L_x_29580) ;  /* 0x0000000c000c7947 */ /* 0x000fea0003800000 */
.L_x_29585:
        /* <DEDUP_REMOVED lines=9> */
.L_x_29575:
        /* <DEDUP_REMOVED lines=14> */
.L_x_29589:
        /* <DEDUP_REMOVED lines=9> */
.L_x_29588:
        /* <DEDUP_REMOVED lines=27> */
.L_x_29591:
        /* <DEDUP_REMOVED lines=15> */
.L_x_29590:
[----:B------:R-:W2:Y:S02]  /*6e70*/  LDG.E.U16 R0, desc[UR36][R4.64] ;  /* 0x0000002404007981 */ /* 0x000ea4000c1e1500 */
[----:B--2---:R-:W-:-:S05]  /*6e80*/  IMAD.U32 R0, R0, 0x10000, RZ ;  /* 0x0001000000007824 */ /* 0x004fca00078e00ff */
[----:B------:R-:W-:-:S04]  /*6e90*/  F2FP.F16.F32.PACK_AB R0, RZ, R0 ;  /* 0x00000000ff00723e */ /* 0x000fc800000000ff */
[----:B------:R-:W-:Y:S01]  /*6ea0*/  PRMT R18, R0, 0x7610, R18 ;  /* 0x0000761000127816 */ /* 0x000fe20000000012 */
[----:B------:R-:W-:Y:S06]  /*6eb0*/  BRA `(.L_x_29580) ;  /* 0x0000000400d07947 */ /* 0x000fec0003800000 */
.L_x_29587:
        /* <DEDUP_REMOVED lines=13> */
.L_x_29594:
        /* <DEDUP_REMOVED lines=21> */
.L_x_29598:
[----:B------:R-:W-:Y:S05]  /*70e0*/  BSYNC.RECONVERGENT B1 ;  /* 0x0000000000017941 */ /* 0x000fea0003800200 */
.L_x_29597:
[----:B------:R-:W-:Y:S01]  /*70f0*/  IMAD.SHL.U32 R0, R0, 0x100000, RZ ;  /* 0x0010000000007824 */ /* 0x000fe200078e00ff */
[----:B------:R-:W-:-:S04]  /*7100*/  LEA R3, R3, 0x3b800000, 0x17 ;  /* 0x3b80000003037811 */ /* 0x000fc800078eb8ff */
[----:B------:R-:W-:-:S07]  /*7110*/  LOP3.LUT R0, R3, R0, R7, 0xfe, !PT ;  /* 0x0000000003007212 */ /* 0x000fce00078efe07 */
.L_x_29596:
[----:B------:R-:W-:Y:S05]  /*7120*/  BSYNC.RECONVERGENT B0 ;  /* 0x0000000000007941 */ /* 0x000fea0003800200 */
.L_x_29595:
[----:B------:R-:W-:-:S04]  /*7130*/  F2FP.F16.F32.PACK_AB R0, RZ, R0 ;  /* 0x00000000ff00723e */ /* 0x000fc800000000ff */
[----:B------:R-:W-:Y:S01]  /*7140*/  PRMT R18, R0, 0x7610, R18 ;  /* 0x0000761000127816 */ /* 0x000fe20000000012 */
[----:B------:R-:W-:Y:S06]  /*7150*/  BRA `(.L_x_29580) ;  /* 0x0000000400287947 */ /* 0x000fec0003800000 */
.L_x_29593:
        /* <DEDUP_REMOVED lines=21> */
.L_x_29602:
[----:B------:R-:W-:Y:S05]  /*72b0*/  BSYNC.RECONVERGENT B1 ;  /* 0x0000000000017941 */ /* 0x000fea0003800200 */
.L_x_29601:
[----:B------:R-:W-:Y:S01]  /*72c0*/  IMAD.SHL.U32 R0, R0, 0x200000, RZ ;  /* 0x0020000000007824 */ /* 0x000fe200078e00ff */
[----:B------:R-:W-:-:S04]  /*72d0*/  LEA R3, R3, 0x37800000, 0x17 ;  /* 0x3780000003037811 */ /* 0x000fc800078eb8ff */
[----:B------:R-:W-:-:S07]  /*72e0*/  LOP3.LUT R0, R3, R0, R7, 0xfe, !PT ;  /* 0x0000000003007212 */ /* 0x000fce00078efe07 */
.L_x_29600:
[----:B------:R-:W-:Y:S05]  /*72f0*/  BSYNC.RECONVERGENT B0 ;  /* 0x0000000000007941 */ /* 0x000fea0003800200 */
.L_x_29599:
[----:B------:R-:W-:-:S04]  /*7300*/  F2FP.F16.F32.PACK_AB R0, RZ, R0 ;  /* 0x00000000ff00723e */ /* 0x000fc800000000ff */
[----:B------:R-:W-:Y:S01]  /*7310*/  PRMT R18, R0, 0x7610, R18 ;  /* 0x0000761000127816 */ /* 0x000fe20000000012 */
[----:B------:R-:W-:Y:S06]  /*7320*/  BRA `(.L_x_29580) ;  /* 0x0000000000b47947 */ /* 0x000fec0003800000 */
.L_x_29592:
        /* <DEDUP_REMOVED lines=14> */
.L_x_29606:
[----:B------:R-:W-:Y:S05]  /*7410*/  BSYNC.RECONVERGENT B0 ;  /* 0x0000000000007941 */ /* 0x000fea0003800200 */
.L_x_29605:
[----:B------:R-:W-:-:S04]  /*7420*/  F2FP.F16.F32.PACK_AB R0, RZ, R0 ;  /* 0x00000000ff00723e */ /* 0x000fc800000000ff */
[----:B------:R-:W-:Y:S01]  /*7430*/  PRMT R18, R0, 0x7610, R18 ;  /* 0x0000761000127816 */ /* 0x000fe20000000012 */
[----:B------:R-:W-:Y:S06]  /*7440*/  BRA `(.L_x_29580) ;  /* 0x00000000006c7947 */ /* 0x000fec0003800000 */
.L_x_29579:
        /* <DEDUP_REMOVED lines=16> */
.L_x_29607:
[----:B------:R-:W-:Y:S01]  /*7550*/  PRMT R18, RZ, 0x7610, R18 ;  /* 0x00007610ff127816 */ /* 0x000fe20000000012 */
[----:B------:R-:W-:Y:S06]  /*7560*/  BRA `(.L_x_29580) ;  /* 0x0000000000247947 */ /* 0x000fec0003800000 */
.L_x_29604:
[----:B------:R-:W2:Y:S02]  /*7570*/  LDG.E.64 R4, desc[UR36][R4.64] ;  /* 0x0000002404047981 */ /* 0x000ea4000c1e1b00 */
[----:B--2---:R-:W0:Y:S02]  /*7580*/  I2F.U64 R0, R4 ;  /* 0x0000000400007312 */ /* 0x004e240000301000 */
[----:B0-----:R-:W-:-:S04]  /*7590*/  F2FP.F16.F32.PACK_AB R0, RZ, R0 ;  /* 0x00000000ff00723e */ /* 0x001fc800000000ff */
[----:B------:R-:W-:Y:S01]  /*75a0*/  PRMT R18, R0, 0x7610, R18 ;  /* 0x0000761000127816 */ /* 0x000fe20000000012 */
[----:B------:R-:W-:Y:S06]  /*75b0*/  BRA `(.L_x_29580) ;  /* 0x0000000000107947 */ /* 0x000fec0003800000 */
.L_x_29603:
[----:B------:R-:W2:Y:S02]  /*75c0*/  LDG.E R4, desc[UR36][R4.64] ;  /* 0x0000002404047981 */ /* 0x000ea4000c1e1900 */
[----:B--2---:R-:W-:-:S04]  /*75d0*/  I2FP.F32.U32 R0, R4 ;  /* 0x0000000400007245 */ /* 0x004fc80000201000 */
[----:B------:R-:W-:-:S04]  /*75e0*/  F2FP.F16.F32.PACK_AB R0, RZ, R0 ;  /* 0x00000000ff00723e */ /* 0x000fc800000000ff */
[----:B------:R-:W-:-:S07]  /*75f0*/  PRMT R18, R0, 0x7610, R18 ;  /* 0x0000761000127816 */ /* 0x000fce0000000012 */
.L_x_29580:
        /* <DEDUP_REMOVED lines=21> */
.L_x_29611:
[----:B------:R-:W2:Y:S02]  /*7750*/  LDG.E.U8 R4, desc[UR36][R4.64] ;  /* 0x0000002404047981 */ /* 0x000ea4000c1e1100 */
[----:B--2---:R-:W-:-:S04]  /*7760*/  I2FP.F32.U32 R0, R4 ;  /* 0x0000000400007245 */ /* 0x004fc80000201000 */
[----:B------:R-:W-:Y:S01]  /*7770*/  F2FP.F16.F32.PACK_AB R0, RZ, R0 ;  /* 0x00000000ff00723e */ /* 0x000fe200000000ff */
[----:B------:R-:W-:Y:S06]  /*7780*/  BRA `(.L_x_29574) ;  /* 0x0000000c00807947 */ /* 0x000fec0003800000 */
.L_x_29610:
        /* <DEDUP_REMOVED lines=10> */
.L_x_29614:
[----:B------:R-:W2:Y:S02]  /*7830*/  LDG.E R4, desc[UR36][R4.64] ;  /* 0x0000002404047981 */ /* 0x000ea4000c1e1900 */
[----:B--2---:R-:W-:-:S04]  /*7840*/  I2FP.F32.S32 R0, R4 ;  /* 0x0000000400007245 */ /* 0x004fc80000201400 */
[----:B------:R-:W-:Y:S01]  /*7850*/  F2FP.F16.F32.PACK_AB R0, RZ, R0 ;  /* 0x00000000ff00723e */ /* 0x000fe200000000ff */
[----:B------:R-:W-:Y:S06]  /*7860*/  BRA `(.L_x_29574) ;  /* 0x0000000c00487947 */ /* 0x000fec0003800000 */
.L_x_29613:
[----:B------:R-:W2:Y:S02]  /*7870*/  LDG.E.U16 R4, desc[UR36][R4.64] ;  /* 0x0000002404047981 */ /* 0x000ea4000c1e1500 */
[----:B--2---:R-:W0:Y:S02]  /*7880*/  I2F.S16 R0, R4 ;  /* 0x0000000400007306 */ /* 0x004e240000101400 */
[----:B0-----:R-:W-:Y:S01]  /*7890*/  F2FP.F16.F32.PACK_AB R0, RZ, R0 ;  /* 0x00000000ff00723e */ /* 0x001fe200000000ff */
[----:B------:R-:W-:Y:S06]  /*78a0*/  BRA `(.L_x_29574) ;  /* 0x0000000c00387947 */ /* 0x000fec0003800000 */
.L_x_29609:
        /* <DEDUP_REMOVED lines=9> */
.L_x_29616:
[----:B------:R2:W5:Y:S01]  /*7940*/  LDG.E.U16 R0, desc[UR36][R4.64] ;  /* 0x0000002404007981 */ /* 0x000562000c1e1500 */
[----:B------:R-:W-:Y:S05]  /*7950*/  BRA `(.L_x_29574) ;  /* 0x0000000c000c7947 */ /* 0x000fea0003800000 */
.L_x_29615:
        /* <DEDUP_REMOVED lines=9> */
.L_x_29618:
[----:B------:R3:W5:Y:S01]  /*79f0*/  LDG.E.U16 R0, desc[UR36][R4.64] ;  /* 0x0000002404007981 */ /* 0x000762000c1e1500 */
[----:B------:R-:W-:Y:S05]  /*7a00*/  BRA `(.L_x_29574) ;  /* 0x0000000800e07947 */ /* 0x000fea0003800000 */
.L_x_29617:
        /* <DEDUP_REMOVED lines=8> */
.L_x_29608:
        /* <DEDUP_REMOVED lines=13> */
.L_x_29621:
        /* <DEDUP_REMOVED lines=8> */
.L_x_29620:
        /* <DEDUP_REMOVED lines=27> */
.L_x_29623:
        /* <DEDUP_REMOVED lines=14> */
.L_x_29622:
[----:B------:R-:W2:Y:S02]  /*7e70*/  LDG.E.U16 R0, desc[UR36][R4.64] ;  /* 0x0000002404007981 */ /* 0x000ea4000c1e1500 */
[----:B--2---:R-:W-:-:S05]  /*7e80*/  IMAD.U32 R0, R0, 0x10000, RZ ;  /* 0x0001000000007824 */ /* 0x004fca00078e00ff */
[----:B------:R-:W-:Y:S01]  /*7e90*/  F2FP.F16.F32.PACK_AB R0, RZ, R0 ;  /* 0x00000000ff00723e */ /* 0x000fe200000000ff */
[----:B------:R-:W-:Y:S06]  /*7ea0*/  BRA `(.L_x_29574) ;  /* 0x0000000400b87947 */ /* 0x000fec0003800000 */
.L_x_29619:
        /* <DEDUP_REMOVED lines=12> */
.L_x_29626:
        /* <DEDUP_REMOVED lines=21> */
.L_x_29630:
[----:B------:R-:W-:Y:S05]  /*80c0*/  BSYNC.RECONVERGENT B1 ;  /* 0x0000000000017941 */ /* 0x000fea0003800200 */
.L_x_29629:
[----:B------:R-:W-:Y:S01]  /*80d0*/  IMAD.SHL.U32 R0, R0, 0x100000, RZ ;  /* 0x0010000000007824 */ /* 0x000fe200078e00ff */
[----:B------:R-:W-:-:S04]  /*80e0*/  LEA R3, R3, 0x3b800000, 0x17 ;  /* 0x3b80000003037811 */ /* 0x000fc800078eb8ff */
[----:B------:R-:W-:-:S07]  /*80f0*/  LOP3.LUT R0, R3, R0, R7, 0xfe, !PT ;  /* 0x0000000003007212 */ /* 0x000fce00078efe07 */
.L_x_29628:
[----:B------:R-:W-:Y:S05]  /*8100*/  BSYNC.RECONVERGENT B0 ;  /* 0x0000000000007941 */ /* 0x000fea0003800200 */
.L_x_29627:
[----:B------:R-:W-:Y:S01]  /*8110*/  F2FP.F16.F32.PACK_AB R0, RZ, R0 ;  /* 0x00000000ff00723e */ /* 0x000fe200000000ff */
[----:B------:R-:W-:Y:S06]  /*8120*/  BRA `(.L_x_29574) ;  /* 0x0000000400187947 */ /* 0x000fec0003800000 */
.L_x_29625:
        /* <DEDUP_REMOVED lines=21> */
.L_x_29634:
[----:B------:R-:W-:Y:S05]  /*8280*/  BSYNC.RECONVERGENT B1 ;  /* 0x0000000000017941 */ /* 0x000fea0003800200 */
.L_x_29633:
[----:B------:R-:W-:Y:S01]  /*8290*/  IMAD.SHL.U32 R0, R0, 0x200000, RZ ;  /* 0x0020000000007824 */ /* 0x000fe200078e00ff */
[----:B------:R-:W-:-:S04]  /*82a0*/  LEA R3, R3, 0x37800000, 0x17 ;  /* 0x3780000003037811 */ /* 0x000fc800078eb8ff */
[----:B------:R-:W-:-:S07]  /*82b0*/  LOP3.LUT R0, R3, R0, R7, 0xfe, !PT ;  /* 0x0000000003007212 */ /* 0x000fce00078efe07 */
.L_x_29632:
[----:B------:R-:W-:Y:S05]  /*82c0*/  BSYNC.RECONVERGENT B0 ;  /* 0x0000000000007941 */ /* 0x000fea0003800200 */
.L_x_29631:
[----:B------:R-:W-:Y:S01]  /*82d0*/  F2FP.F16.F32.PACK_AB R0, RZ, R0 ;  /* 0x00000000ff00723e */ /* 0x000fe200000000ff */
[----:B------:R-:W-:Y:S06]  /*82e0*/  BRA `(.L_x_29574) ;  /* 0x0000000000a87947 */ /* 0x000fec0003800000 */
.L_x_29624:
        /* <DEDUP_REMOVED lines=14> */
.L_x_29638:
[----:B------:R-:W-:Y:S05]  /*83d0*/  BSYNC.RECONVERGENT B0 ;  /* 0x0000000000007941 */ /* 0x000fea0003800200 */
.L_x_29637:
[----:B------:R-:W-:Y:S01]  /*83e0*/  F2FP.F16.F32.PACK_AB R0, RZ, R0 ;  /* 0x00000000ff00723e */ /* 0x000fe200000000ff */
[----:B------:R-:W-:Y:S06]  /*83f0*/  BRA `(.L_x_29574) ;  /* 0x0000000000647947 */ /* 0x000fec0003800000 */
.L_x_29612:
        /* <DEDUP_REMOVED lines=16> */
.L_x_29639:
[----:B------:R-:W-:Y:S01]  /*8500*/  PRMT R0, RZ, 0x7610, R0 ;  /* 0x00007610ff007816 */ /* 0x000fe20000000000 */
[----:B------:R-:W-:Y:S06]  /*8510*/  BRA `(.L_x_29574) ;  /* 0x00000000001c7947 */ /* 0x000fec0003800000 */
.L_x_29636:
[----:B------:R-:W2:Y:S02]  /*8520*/  LDG.E.64 R4, desc[UR36][R4.64] ;  /* 0x0000002404047981 */ /* 0x000ea4000c1e1b00 */
[----:B--2---:R-:W0:Y:S02]  /*8530*/  I2F.U64 R0, R4 ;  /* 0x0000000400007312 */ /* 0x004e240000301000 */
[----:B0-----:R-:W-:Y:S01]  /*8540*/  F2FP.F16.F32.PACK_AB R0, RZ, R0 ;  /* 0x00000000ff00723e */ /* 0x001fe200000000ff */
[----:B------:R-:W-:Y:S06]  /*8550*/  BRA `(.L_x_29574) ;  /* 0x00000000000c7947 */ /* 0x000fec0003800000 */
.L_x_29635:
[----:B------:R-:W2:Y:S02]  /*8560*/  LDG.E R4, desc[UR36][R4.64] ;  /* 0x0000002404047981 */ /* 0x000ea4000c1e1900 */
[----:B--2---:R-:W-:-:S04]  /*8570*/  I2FP.F32.U32 R0, R4 ;  /* 0x0000000400007245 */ /* 0x004fc80000201000 */
[----:B------:R-:W-:-:S07]  /*8580*/  F2FP.F16.F32.PACK_AB R0, RZ, R0 ;  /* 0x00000000ff00723e */ /* 0x000fce00000000ff */
.L_x_29574:
[----:B------:R-:W-:Y:S05]  /*8590*/  BSYNC.RECONVERGENT B6 ;  /* 0x0000000000067941 */ /* 0x000fea0003800200 */
.L_x_29573:
        /* <DEDUP_REMOVED lines=19> */
.L_x_29641:
[----:B------:R-:W-:Y:S05]  /*86d0*/  BSYNC.RECONVERGENT B0 ;  /* 0x0000000000007941 */ /* 0x000fea0003800200 */
.L_x_29640:
        /* <DEDUP_REMOVED lines=11> */
.L_x_29643:
[----:B------:R-:W-:Y:S05]  /*8790*/  BSYNC.RECONVERGENT B0 ;  /* 0x0000000000007941 */ /* 0x000fea0003800200 */
.L_x_29642:
        /* <DEDUP_REMOVED lines=11> */
.L_x_29645:
[----:B------:R-:W-:Y:S05]  /*8850*/  BSYNC.RECONVERGENT B0 ;  /* 0x0000000000007941 */ /* 0x000fea0003800200 */
.L_x_29644:
        /* <DEDUP_REMOVED lines=11> */
.L_x_29647:
[----:B------:R-:W-:Y:S05]  /*8910*/  BSYNC.RECONVERGENT B0 ;  /* 0x0000000000007941 */ /* 0x000fea0003800200 */
.L_x_29646:
        /* <DEDUP_REMOVED lines=25> */
.L_x_29653:
[----:B------:R-:W-:Y:S02]  /*8ab0*/  HADD2.F32 R5, -RZ, R28.H0_H0 ;  /* 0x2000001cff057230 */ /* 0x000fe40000004100 */
[----:B------:R-:W-:-:S04]  /*8ac0*/  IMAD.MOV.U32 R25, RZ, RZ, R23 ;  /* 0x000000ffff197224 */ /* 0x000fc800078e0017 */
[----:B------:R-:W0:Y:S02]  /*8ad0*/  F2I.S64.TRUNC R4, R5 ;  /* 0x0000000500047311 */ /* 0x000e24000020d900 */
[----:B0-----:R0:W-:Y:S01]  /*8ae0*/  STG.E.U8 desc[UR36][R8.64], R4 ;  /* 0x0000000408007986 */ /* 0x0011e2000c101124 */
[----:B------:R-:W-:Y:S05]  /*8af0*/  BRA `(.L_x_29649) ;  /* 0x0000000c00c07947 */ /* 0x000fea0003800000 */
.L_x_29652:
        /* <DEDUP_REMOVED lines=11> */
.L_x_29656:
[----:B------:R-:W-:Y:S02]  /*8bb0*/  HADD2.F32 R28, -RZ, R28.H0_H0 ;  /* 0x2000001cff1c7230 */ /* 0x000fe40000004100 */
[----:B------:R-:W-:Y:S02]  /*8bc0*/  IMAD.MOV.U32 R25, RZ, RZ, R23 ;  /* 0x000000ffff197224 */ /* 0x000fe400078e0017 */
[----:B------:R-:W0:Y:S02]  /*8bd0*/  F2I.FTZ.TRUNC.NTZ R3, R28 ;  /* 0x0000001c00037305 */ /* 0x000e24000021f100 */
[----:B0-----:R0:W-:Y:S01]  /*8be0*/  STG.E desc[UR36][R8.64], R3 ;  /* 0x0000000308007986 */ /* 0x0011e2000c101924 */
[----:B------:R-:W-:Y:S05]  /*8bf0*/  BRA `(.L_x_29649) ;  /* 0x0000000c00807947 */ /* 0x000fea0003800000 */
.L_x_29655:
[----:B------:R-:W-:Y:S02]  /*8c00*/  HADD2.F32 R28, -RZ, R28.H0_H0 ;  /* 0x2000001cff1c7230 */ /* 0x000fe40000004100 */
[----:B------:R-:W-:Y:S02]  /*8c10*/  IMAD.MOV.U32 R25, RZ, RZ, R23 ;  /* 0x000000ffff197224 */ /* 0x000fe400078e0017 */
[----:B------:R-:W0:Y:S02]  /*8c20*/  F2I.FTZ.TRUNC.NTZ R3, R28 ;  /* 0x0000001c00037305 */ /* 0x000e24000021f100 */
[----:B0-----:R0:W-:Y:S01]  /*8c30*/  STG.E.U16 desc[UR36][R8.64], R3 ;  /* 0x0000000308007986 */ /* 0x0011e2000c101524 */
[----:B------:R-:W-:Y:S05]  /*8c40*/  BRA `(.L_x_29649) ;  /* 0x0000000c006c7947 */ /* 0x000fea0003800000 */
.L_x_29651:
        /* <DEDUP_REMOVED lines=10> */
.L_x_29658:
[----:B------:R0:W-:Y:S01]  /*8cf0*/  STG.E.U16 desc[UR36][R8.64], R28 ;  /* 0x0000001c08007986 */ /* 0x0001e2000c101524 */
[----:B------:R-:W-:Y:S01]  /*8d00*/  IMAD.MOV.U32 R25, RZ, RZ, R23 ;  /* 0x000000ffff197224 */ /* 0x000fe200078e0017 */
[----:B------:R-:W-:Y:S06]  /*8d10*/  BRA `(.L_x_29649) ;  /* 0x0000000c00387947 */ /* 0x000fec0003800000 */
.L_x_29657:
        /* <DEDUP_REMOVED lines=11> */
.L_x_29660:
[----:B------:R-:W-:Y:S02]  /*8dd0*/  HADD2.F32 R0, -RZ, R28.H0_H0 ;  /* 0x2000001cff007230 */ /* 0x000fe40000004100 */
[----:B------:R-:W-:-:S03]  /*8de0*/  IMAD.MOV.U32 R25, RZ, RZ, R23 ;  /* 0x000000ffff197224 */ /* 0x000fc600078e0017 */
[----:B------:R-:W-:-:S04]  /*8df0*/  F2FP.F16.F32.PACK_AB R0, RZ, R0 ;  /* 0x00000000ff00723e */ /* 0x000fc800000000ff */
[----:B------:R-:W-:-:S05]  /*8e00*/  PRMT R0, R0, 0x5410, RZ ;  /* 0x0000541000007816 */ /* 0x000fca00000000ff */
[----:B------:R3:W-:Y:S01]  /*8e10*/  STG.E desc[UR36][R8.64], R0 ;  /* 0x0000000008007986 */ /* 0x0007e2000c101924 */
[----:B------:R-:W-:Y:S05]  /*8e20*/  BRA `(.L_x_29649) ;  /* 0x0000000800f47947 */ /* 0x000fea0003800000 */
.L_x_29659:
[----:B------:R-:W-:Y:S02]  /*8e30*/  HADD2.F32 R4, -RZ, R28.H0_H0 ;  /* 0x2000001cff047230 */ /* 0x000fe40000004100 */
[----:B------:R-:W-:-:S03]  /*8e40*/  IMAD.MOV.U32 R25, RZ, RZ, R23 ;  /* 0x000000ffff197224 */ /* 0x000fc600078e0017 */
[----:B------:R-:W-:-:S06]  /*8e50*/  FMUL.FTZ R4, R4, 1 ;  /* 0x3f80000004047820 */ /* 0x000fcc0000410000 */
[----:B------:R-:W0:Y:S02]  /*8e60*/  F2F.F64.F32 R4, R4 ;  /* 0x0000000400047310 */ /* 0x000e240000201800 */
[----:B0-----:R0:W-:Y:S01]  /*8e70*/  STG.E.64 desc[UR36][R8.64], R4 ;  /* 0x0000000408007986 */ /* 0x0011e2000c101b24 */
[----:B------:R-:W-:Y:S05]  /*8e80*/  BRA `(.L_x_29649) ;  /* 0x0000000800dc7947 */ /* 0x000fea0003800000 */
.L_x_29650:
        /* <DEDUP_REMOVED lines=14> */
.L_x_29663:
[----:B------:R-:W-:Y:S01]  /*8f70*/  HADD2.F32 R28, -RZ, R28.H0_H0 ;  /* 0x2000001cff1c7230 */ /* 0x000fe20000004100 */
[----:B------:R-:W-:Y:S01]  /*8f80*/  CS2R R6, SRZ ;  /* 0x0000000000067805 */ /* 0x000fe2000001ff00 */
[----:B------:R-:W-:-:S03]  /*8f90*/  IMAD.MOV.U32 R25, RZ, RZ, R23 ;  /* 0x000000ffff197224 */ /* 0x000fc600078e0017 */
[----:B------:R-:W-:-:S06]  /*8fa0*/  FMUL.FTZ R4, R28, 1 ;  /* 0x3f8000001c047820 */ /* 0x000fcc0000410000 */
[----:B------:R-:W0:Y:S02]  /*8fb0*/  F2F.F64.F32 R4, R4 ;  /* 0x0000000400047310 */ /* 0x000e240000201800 */
[----:B0-----:R0:W-:Y:S01]  /*8fc0*/  STG.E.128 desc[UR36][R8.64], R4 ;  /* 0x0000000408007986 */ /* 0x0011e2000c101d24 */
[----:B------:R-:W-:Y:S05]  /*8fd0*/  BRA `(.L_x_29649) ;  /* 0x0000000800887947 */ /* 0x000fea0003800000 */
.L_x_29662:
        /* <DEDUP_REMOVED lines=19> */
.L_x_29667:
[----:B------:R-:W-:Y:S05]  /*9110*/  BSYNC.RECONVERGENT B0 ;  /* 0x0000000000007941 */ /* 0x000fea0003800200 */
.L_x_29666:
[----:B------:R-:W-:Y:S01]  /*9120*/  LOP3.LUT R5, R0, 0x80, R5, 0xf8, !PT ;  /* 0x0000008000057812 */ /* 0x000fe200078ef805 */
[----:B------:R-:W-:-:S04]  /*9130*/  IMAD.MOV.U32 R25, RZ, RZ, R23 ;  /* 0x000000ffff197224 */ /* 0x000fc800078e0017 */
[----:B------:R0:W-:Y:S01]  /*9140*/  STG.E.U8 desc[UR36][R8.64], R5 ;  /* 0x0000000508007986 */ /* 0x0001e2000c101124 */
[----:B------:R-:W-:Y:S05]  /*9150*/  BRA `(.L_x_29649) ;  /* 0x0000000800287947 */ /* 0x000fea0003800000 */
.L_x_29665:
        /* <DEDUP_REMOVED lines=15> */
.L_x_29669:
[----:B------:R-:W-:Y:S05]  /*9250*/  BSYNC.RECONVERGENT B0 ;  /* 0x0000000000007941 */ /* 0x000fea0003800200 */
.L_x_29668:
[----:B------:R-:W-:Y:S01]  /*9260*/  LOP3.LUT R5, R0, 0x80, R5, 0xf8, !PT ;  /* 0x0000008000057812 */ /* 0x000fe200078ef805 */
[----:B------:R-:W-:-:S04]  /*9270*/  IMAD.MOV.U32 R25, RZ, RZ, R23 ;  /* 0x000000ffff197224 */ /* 0x000fc800078e0017 */
[----:B------:R0:W-:Y:S01]  /*9280*/  STG.E.U8 desc[UR36][R8.64], R5 ;  /* 0x0000000508007986 */ /* 0x0001e2000c101124 */
[----:B------:R-:W-:Y:S05]  /*9290*/  BRA `(.L_x_29649) ;  /* 0x0000000400d87947 */ /* 0x000fea0003800000 */
.L_x_29664:
[----:B------:R-:W-:Y:S02]  /*92a0*/  HADD2.F32 R0, -RZ, R28.H0_H0 ;  /* 0x2000001cff007230 */ /* 0x000fe40000004100 */
[----:B------:R-:W-:-:S03]  /*92b0*/  IMAD.MOV.U32 R25, RZ, RZ, R23 ;  /* 0x000000ffff197224 */ /* 0x000fc600078e0017 */
[----:B------:R-:W-:-:S05]  /*92c0*/  F2FP.BF16.F32.PACK_AB R0, RZ, R0 ;  /* 0x00000000ff00723e */ /* 0x000fca00000010ff */
[----:B------:R0:W-:Y:S01]  /*92d0*/  STG.E.U16 desc[UR36][R8.64], R0 ;  /* 0x0000000008007986 */ /* 0x0001e2000c101524 */
[----:B------:R-:W-:Y:S05]  /*92e0*/  BRA `(.L_x_29649) ;  /* 0x0000000400c47947 */ /* 0x000fea0003800000 */
.L_x_29661:
        /* <DEDUP_REMOVED lines=13> */
.L_x_29672:
        /* <DEDUP_REMOVED lines=13> */
.L_x_29675:
[----:B------:R-:W-:-:S04]  /*9490*/  SHF.R.U32.HI R0, RZ, 0x14, R3 ;  /* 0x00000014ff007819 */ /* 0x000fc80000011603 */
[----:B------:R-:W-:-:S04]  /*94a0*/  LOP3.LUT R0, R0, 0x1, RZ, 0xc0, !PT ;  /* 0x0000000100007812 */ /* 0x000fc800078ec0ff */
[----:B------:R-:W-:-:S04]  /*94b0*/  IADD3 R0, PT, PT, R3, 0x487ffff, R0 ;  /* 0x0487ffff03007810 */ /* 0x000fc80007ffe000 */
[----:B------:R-:W-:-:S04]  /*94c0*/  SHF.R.U32.HI R0, RZ, 0x14, R0 ;  /* 0x00000014ff007819 */ /* 0x000fc80000011600 */
[----:B------:R-:W-:-:S07]  /*94d0*/  LOP3.LUT R0, R0, 0xff, RZ, 0xc0, !PT ;  /* 0x000000ff00007812 */ /* 0x000fce00078ec0ff */
.L_x_29676:
[----:B------:R-:W-:-:S04]  /*94e0*/  SHF.R.U32.HI R3, RZ, 0x18, R3 ;  /* 0x00000018ff037819 */ /* 0x000fc80000011603 */
[----:B------:R-:W-:-:S04]  /*94f0*/  LOP3.LUT R0, R0, 0x80, R3, 0xf8, !PT ;  /* 0x0000008000007812 */ /* 0x000fc800078ef803 */
[----:B------:R-:W-:-:S07]  /*9500*/  PRMT R4, R0, 0x7610, R4 ;  /* 0x0000761000047816 */ /* 0x000fce0000000004 */
.L_x_29674:
[----:B------:R-:W-:Y:S05]  /*9510*/  BSYNC.RECONVERGENT B0 ;  /* 0x0000000000007941 */ /* 0x000fea0003800200 */
.L_x_29673:
[----:B------:R0:W-:Y:S01]  /*9520*/  STG.E.U8 desc[UR36][R8.64], R4 ;  /* 0x0000000408007986 */ /* 0x0001e2000c101124 */
[----:B------:R-:W-:Y:S01]  /*9530*/  IMAD.MOV.U32 R25, RZ, RZ, R23 ;  /* 0x000000ffff197224 */ /* 0x000fe200078e0017 */
[----:B------:R-:W-:Y:S06]  /*9540*/  BRA `(.L_x_29649) ;  /* 0x00000004002c7947 */ /* 0x000fec0003800000 */
.L_x_29671:
        /* <DEDUP_REMOVED lines=13> */
.L_x_29679:
[----:B------:R-:W-:-:S04]  /*9620*/  SHF.R.U32.HI R0, RZ, 0x15, R3 ;  /* 0x00000015ff007819 */ /* 0x000fc80000011603 */
[----:B------:R-:W-:-:S04]  /*9630*/  LOP3.LUT R0, R0, 0x1, RZ, 0xc0, !PT ;  /* 0x0000000100007812 */ /* 0x000fc800078ec0ff */
[----:B------:R-:W-:-:S04]  /*9640*/  IADD3 R0, PT, PT, R3, 0x88fffff, R0 ;  /* 0x088fffff03007810 */ /* 0x000fc80007ffe000 */
[----:B------:R-:W-:-:S04]  /*9650*/  SHF.R.U32.HI R0, RZ, 0x15, R0 ;  /* 0x00000015ff007819 */ /* 0x000fc80000011600 */
[----:B------:R-:W-:-:S07]  /*9660*/  LOP3.LUT R0, R0, 0xff, RZ, 0xc0, !PT ;  /* 0x000000ff00007812 */ /* 0x000fce00078ec0ff */
.L_x_29680:
[----:B------:R-:W-:-:S04]  /*9670*/  SHF.R.U32.HI R3, RZ, 0x18, R3 ;  /* 0x00000018ff037819 */ /* 0x000fc80000011603 */
[----:B------:R-:W-:-:S04]  /*9680*/  LOP3.LUT R0, R0, 0x80, R3, 0xf8, !PT ;  /* 0x0000008000007812 */ /* 0x000fc800078ef803 */
[----:B------:R-:W-:-:S07]  /*9690*/  PRMT R4, R0, 0x7610, R4 ;  /* 0x0000761000047816 */ /* 0x000fce0000000004 */
.L_x_29678:
[----:B------:R-:W-:Y:S05]  /*96a0*/  BSYNC.RECONVERGENT B0 ;  /* 0x0000000000007941 */ /* 0x000fea0003800200 */
.L_x_29677:
[----:B------:R0:W-:Y:S01]  /*96b0*/  STG.E.U8 desc[UR36][R8.64], R4 ;  /* 0x0000000408007986 */ /* 0x0001e2000c101124 */
[----:B------:R-:W-:Y:S01]  /*96c0*/  IMAD.MOV.U32 R25, RZ, RZ, R23 ;  /* 0x000000ffff197224 */ /* 0x000fe200078e0017 */
[----:B------:R-:W-:Y:S06]  /*96d0*/  BRA `(.L_x_29649) ;  /* 0x0000000000c87947 */ /* 0x000fec0003800000 */
.L_x_29670:
[----:B------:R-:W-:-:S13]  /*96e0*/  ISETP.NE.AND P0, PT, R0, 0x1c, PT ;  /* 0x0000001c0000780c */ /* 0x000fda0003f05270 */
[----:B------:R-:W-:Y:S05]  /*96f0*/  @!P0 BRA `(.L_x_29681) ;  /* 0x0000000000b08947 */ /* 0x000fea0003800000 */
[----:B------:R-:W-:-:S13]  /*9700*/  ISETP.NE.AND P0, PT, R0, 0x1d, PT ;  /* 0x0000001d0000780c */ /* 0x000fda0003f05270 */
[----:B------:R-:W-:Y:S05]  /*9710*/  @!P0 BRA `(.L_x_29682) ;  /* 0x0000000000948947 */ /* 0x000fea0003800000 */
[----:B------:R-:W-:-:S13]  /*9720*/  ISETP.NE.AND P0, PT, R0, 0x2c, PT ;  /* 0x0000002c0000780c */ /* 0x000fda0003f05270 */
[----:B------:R-:W-:Y:S05]  /*9730*/  @!P0 BRA `(.L_x_29683) ;  /* 0x0000000000488947 */ /* 0x000fea0003800000 */
.L_x_29654:
        /* <DEDUP_REMOVED lines=16> */
.L_x_29684:
[----:B------:R-:W-:Y:S01]  /*9840*/  IMAD.MOV.U32 R25, RZ, RZ, R23 ;  /* 0x000000ffff197224 */ /* 0x000fe200078e0017 */
[----:B------:R-:W-:Y:S06]  /*9850*/  BRA `(.L_x_29649) ;  /* 0x0000000000687947 */ /* 0x000fec0003800000 */
.L_x_29683:
        /* <DEDUP_REMOVED lines=17> */
.L_x_29682:
[----:B------:R-:W-:Y:S02]  /*9970*/  HADD2.F32 R4, -RZ, R28.H0_H0 ;  /* 0x2000001cff047230 */ /* 0x000fe40000004100 */
[----:B------:R-:W-:-:S04]  /*9980*/  IMAD.MOV.U32 R25, RZ, RZ, R23 ;  /* 0x000000ffff197224 */ /* 0x000fc800078e0017 */
[----:B------:R-:W0:Y:S02]  /*9990*/  F2I.U64.TRUNC R4, R4 ;  /* 0x0000000400047311 */ /* 0x000e24000020d800 */
[----:B0-----:R0:W-:Y:S01]  /*99a0*/  STG.E.64 desc[UR36][R8.64], R4 ;  /* 0x0000000408007986 */ /* 0x0011e2000c101b24 */
[----:B------:R-:W-:Y:S05]  /*99b0*/  BRA `(.L_x_29649) ;  /* 0x0000000000107947 */ /* 0x000fea0003800000 */
.L_x_29681:
[----:B------:R-:W-:Y:S02]  /*99c0*/  HADD2.F32 R28, -RZ, R28.H0_H0 ;  /* 0x2000001cff1c7230 */ /* 0x000fe40000004100 */
[----:B------:R-:W-:Y:S02]  /*99d0*/  IMAD.MOV.U32 R25, RZ, RZ, R23 ;  /* 0x000000ffff197224 */ /* 0x000fe400078e0017 */
[----:B------:R-:W0:Y:S02]  /*99e0*/  F2I.FTZ.U32.TRUNC.NTZ R3, R28 ;  /* 0x0000001c00037305 */ /* 0x000e24000021f000 */
[----:B0-----:R0:W-:Y:S03]  /*99f0*/  STG.E desc[UR36][R8.64], R3 ;  /* 0x0000000308007986 */ /* 0x0011e6000c101924 */
.L_x_29649:
[----:B------:R-:W-:Y:S05]  /*9a00*/  BSYNC.RECONVERGENT B6 ;  /* 0x0000000000067941 */ /* 0x000fea0003800200 */
.L_x_29648:
        /* <DEDUP_REMOVED lines=25> */
.L_x_29690:
[----:B------:R-:W-:-:S06]  /*9ba0*/  HADD2.F32 R5, -RZ, R22.H0_H0 ;  /* 0x20000016ff057230 */ /* 0x000fcc0000004100 */
[----:B------:R-:W0:Y:S02]  /*9bb0*/  F2I.S64.TRUNC R4, R5 ;  /* 0x0000000500047311 */ /* 0x000e24000020d900 */
[----:B0-----:R0:W-:Y:S01]  /*9bc0*/  STG.E.U8 desc[UR36][R8.64], R4 ;  /* 0x0000000408007986 */ /* 0x0011e2000c101124 */
[----:B------:R-:W-:Y:S05]  /*9bd0*/  BRA `(.L_x_29692) ;  /* 0x0000000c006c7947 */ /* 0x000fea0003800000 */
.L_x_29689:
        /* <DEDUP_REMOVED lines=10> */
.L_x_29694:
[----:B------:R-:W-:-:S04]  /*9c80*/  HADD2.F32 R22, -RZ, R22.H0_H0 ;  /* 0x20000016ff167230 */ /* 0x000fc80000004100 */
[----:B------:R-:W0:Y:S02]  /*9c90*/  F2I.FTZ.TRUNC.NTZ R3, R22 ;  /* 0x0000001600037305 */ /* 0x000e24000021f100 */
[----:B0-----:R0:W-:Y:S01]  /*9ca0*/  STG.E desc[UR36][R8.64], R3 ;  /* 0x0000000308007986 */ /* 0x0011e2000c101924 */
[----:B------:R-:W-:Y:S05]  /*9cb0*/  BRA `(.L_x_29692) ;  /* 0x0000000c00347947 */ /* 0x000fea0003800000 */
.L_x_29693:
[----:B------:R-:W-:-:S04]  /*9cc0*/  HADD2.F32 R22, -RZ, R22.H0_H0 ;  /* 0x20000016ff167230 */ /* 0x000fc80000004100 */
[----:B------:R-:W0:Y:S02]  /*9cd0*/  F2I.FTZ.TRUNC.NTZ R3, R22 ;  /* 0x0000001600037305 */ /* 0x000e24000021f100 */
[----:B0-----:R0:W-:Y:S01]  /*9ce0*/  STG.E.U16 desc[UR36][R8.64], R3 ;  /* 0x0000000308007986 */ /* 0x0011e2000c101524 */
[----:B------:R-:W-:Y:S05]  /*9cf0*/  BRA `(.L_x_29692) ;  /* 0x0000000c00247947 */ /* 0x000fea0003800000 */
.L_x_29688:
        /* <DEDUP_REMOVED lines=9> */
.L_x_29696:
[----:B------:R0:W-:Y:S01]  /*9d90*/  STG.E.U16 desc[UR36][R8.64], R22 ;  /* 0x0000001608007986 */ /* 0x0001e2000c101524 */
[----:B------:R-:W-:Y:S05]  /*9da0*/  BRA `(.L_x_29692) ;  /* 0x0000000800f87947 */ /* 0x000fea0003800000 */
.L_x_29695:
        /* <DEDUP_REMOVED lines=10> */
.L_x_29698:
[----:B------:R-:W-:-:S05]  /*9e50*/  HADD2.F32 R0, -RZ, R22.H0_H0 ;  /* 0x20000016ff007230 */ /* 0x000fca0000004100 */
[----:B------:R-:W-:-:S04]  /*9e60*/  F2FP.F16.F32.PACK_AB R0, RZ, R0 ;  /* 0x00000000ff00723e */ /* 0x000fc800000000ff */
[----:B------:R-:W-:-:S05]  /*9e70*/  PRMT R0, R0, 0x5410, RZ ;  /* 0x0000541000007816 */ /* 0x000fca00000000ff */
[----:B------:R2:W-:Y:S01]  /*9e80*/  STG.E desc[UR36][R8.64], R0 ;  /* 0x0000000008007986 */ /* 0x0005e2000c101924 */
[----:B------:R-:W-:Y:S05]  /*9e90*/  BRA `(.L_x_29692) ;  /* 0x0000000800bc7947 */ /* 0x000fea0003800000 */
.L_x_29697:
[----:B------:R-:W-:-:S05]  /*9ea0*/  HADD2.F32 R4, -RZ, R22.H0_H0 ;  /* 0x20000016ff047230 */ /* 0x000fca0000004100 */
[----:B------:R-:W-:-:S06]  /*9eb0*/  FMUL.FTZ R4, R4, 1 ;  /* 0x3f80000004047820 */ /* 0x000fcc0000410000 */
[----:B------:R-:W0:Y:S02]  /*9ec0*/  F2F.F64.F32 R4, R4 ;  /* 0x0000000400047310 */ /* 0x000e240000201800 */
[----:B0-----:R4:W-:Y:S01]  /*9ed0*/  STG.E.64 desc[UR36][R8.64], R4 ;  /* 0x0000000408007986 */ /* 0x0019e2000c101b24 */
[----:B------:R-:W-:Y:S05]  /*9ee0*/  BRA `(.L_x_29692) ;  /* 0x0000000800a87947 */ /* 0x000fea0003800000 */
.L_x_29687:
        /* <DEDUP_REMOVED lines=14> */
.L_x_29702:
        /* <DEDUP_REMOVED lines=17> */
.L_x_29705:
[----:B------:R-:W-:-:S04]  /*a0e0*/  SHF.R.U32.HI R3, RZ, 0x18, R5 ;  /* 0x00000018ff037819 */ /* 0x000fc80000011605 */
[----:B------:R-:W-:-:S04]  /*a0f0*/  LOP3.LUT R0, R0, 0x80, R3, 0xf8, !PT ;  /* 0x0000008000007812 */ /* 0x000fc800078ef803 */
[----:B------:R-:W-:-:S07]  /*a100*/  PRMT R4, R0, 0x7610, R4 ;  /* 0x0000761000047816 */ /* 0x000fce0000000004 */
.L_x_29704:
[----:B------:R-:W-:Y:S05]  /*a110*/  BSYNC.RECONVERGENT B0 ;  /* 0x0000000000007941 */ /* 0x000fea0003800200 */
.L_x_29703:
[----:B------:R0:W-:Y:S01]  /*a120*/  STG.E.U8 desc[UR36][R8.64], R4 ;  /* 0x0000000408007986 */ /* 0x0001e2000c101124 */
[----:B------:R-:W-:Y:S05]  /*a130*/  BRA `(.L_x_29692) ;  /* 0x0000000800147947 */ /* 0x000fea0003800000 */
.L_x_29701:
        /* <DEDUP_REMOVED lines=17> */
.L_x_29708:
[----:B------:R-:W-:-:S04]  /*a250*/  SHF.R.U32.HI R3, RZ, 0x18, R5 ;  /* 0x00000018ff037819 */ /* 0x000fc80000011605 */
[----:B------:R-:W-:-:S04]  /*a260*/  LOP3.LUT R0, R0, 0x80, R3, 0xf8, !PT ;  /* 0x0000008000007812 */ /* 0x000fc800078ef803 */
[----:B------:R-:W-:-:S07]  /*a270*/  PRMT R4, R0, 0x7610, R4 ;  /* 0x0000761000047816 */ /* 0x000fce0000000004 */
.L_x_29707:
[----:B------:R-:W-:Y:S05]  /*a280*/  BSYNC.RECONVERGENT B0 ;  /* 0x0000000000007941 */ /* 0x000fea0003800200 */
.L_x_29706:
[----:B------:R0:W-:Y:S01]  /*a290*/  STG.E.U8 desc[UR36][R8.64], R4 ;  /* 0x0000000408007986 */ /* 0x0001e2000c101124 */
[----:B------:R-:W-:Y:S05]  /*a2a0*/  BRA `(.L_x_29692) ;  /* 0x0000000400b87947 */ /* 0x000fea0003800000 */
.L_x_29700:
        /* <DEDUP_REMOVED lines=22> */
.L_x_29710:
[----:B------:R-:W-:-:S06]  /*a410*/  HADD2.F32 R4, -RZ, R22.H0_H0 ;  /* 0x20000016ff047230 */ /* 0x000fcc0000004100 */
[----:B------:R-:W0:Y:S02]  /*a420*/  F2I.U64.TRUNC R4, R4 ;  /* 0x0000000400047311 */ /* 0x000e24000020d800 */
[----:B0-----:R0:W-:Y:S01]  /*a430*/  STG.E.64 desc[UR36][R8.64], R4 ;  /* 0x0000000408007986 */ /* 0x0011e2000c101b24 */
[----:B------:R-:W-:Y:S05]  /*a440*/  BRA `(.L_x_29692) ;  /* 0x0000000400507947 */ /* 0x000fea0003800000 */
.L_x_29709:
[----:B------:R-:W-:-:S04]  /*a450*/  HADD2.F32 R22, -RZ, R22.H0_H0 ;  /* 0x20000016ff167230 */ /* 0x000fc80000004100 */
[----:B------:R-:W0:Y:S02]  /*a460*/  F2I.FTZ.U32.TRUNC.NTZ R3, R22 ;  /* 0x0000001600037305 */ /* 0x000e24000021f000 */
[----:B0-----:R0:W-:Y:S01]  /*a470*/  STG.E desc[UR36][R8.64], R3 ;  /* 0x0000000308007986 */ /* 0x0011e2000c101924 */
[----:B------:R-:W-:Y:S05]  /*a480*/  BRA `(.L_x_29692) ;  /* 0x0000000400407947 */ /* 0x000fea0003800000 */
.L_x_29699:
        /* <DEDUP_REMOVED lines=11> */
.L_x_29712:
[----:B------:R-:W-:Y:S01]  /*a540*/  HADD2.F32 R22, -RZ, R22.H0_H0 ;  /* 0x20000016ff167230 */ /* 0x000fe20000004100 */
[----:B------:R-:W-:-:S04]  /*a550*/  CS2R R6, SRZ ;  /* 0x0000000000067805 */ /* 0x000fc8000001ff00 */
[----:B------:R-:W-:-:S06]  /*a560*/  FMUL.FTZ R4, R22, 1 ;  /* 0x3f80000016047820 */ /* 0x000fcc0000410000 */
[----:B------:R-:W0:Y:S02]  /*a570*/  F2F.F64.F32 R4, R4 ;  /* 0x0000000400047310 */ /* 0x000e240000201800 */
[----:B0-----:R0:W-:Y:S01]  /*a580*/  STG.E.128 desc[UR36][R8.64], R4 ;  /* 0x0000000408007986 */ /* 0x0011e2000c101d24 */
[----:B------:R-:W-:Y:S05]  /*a590*/  BRA `(.L_x_29692) ;  /* 0x0000000000fc7947 */ /* 0x000fea0003800000 */
.L_x_29711:
[----:B------:R-:W-:-:S13]  /*a5a0*/  ISETP.NE.AND P0, PT, R0, 0xf, PT ;  /* 0x0000000f0000780c */ /* 0x000fda0003f05270 */
[----:B------:R-:W-:Y:S05]  /*a5b0*/  @!P0 BRA `(.L_x_29713) ;  /* 0x0000000000e88947 */ /* 0x000fea0003800000 */
[----:B------:R-:W-:-:S13]  /*a5c0*/  ISETP.NE.AND P0, PT, R0, 0x17, PT ;  /* 0x000000170000780c */ /* 0x000fda0003f05270 */
[----:B------:R-:W-:Y:S05]  /*a5d0*/  @!P0 BRA `(.L_x_29714) ;  /* 0x0000000000908947 */ /* 0x000fea0003800000 */
[----:B------:R-:W-:-:S13]  /*a5e0*/  ISETP.NE.AND P0, PT, R0, 0x18, PT ;  /* 0x000000180000780c */ /* 0x000fda0003f05270 */
[----:B------:R-:W-:Y:S05]  /*a5f0*/  @!P0 BRA `(.L_x_29715) ;  /* 0x0000000000448947 */ /* 0x000fea0003800000 */
.L_x_29691:
        /* <DEDUP_REMOVED lines=16> */
.L_x_29716:
[----:B------:R-:W-:Y:S05]  /*a700*/  BRA `(.L_x_29692) ;  /* 0x0000000000a07947 */ /* 0x000fea0003800000 */
.L_x_29715:
        /* <DEDUP_REMOVED lines=13> */
.L_x_29718:
[----:B------:R-:W-:Y:S05]  /*a7e0*/  BSYNC.RECONVERGENT B0 ;  /* 0x0000000000007941 */ /* 0x000fea0003800200 */
.L_x_29717:
[----:B------:R-:W-:-:S05]  /*a7f0*/  LOP3.LUT R3, R0, 0x80, R3, 0xf8, !PT ;  /* 0x0000008000037812 */ /* 0x000fca00078ef803 */
[----:B------:R0:W-:Y:S01]  /*a800*/  STG.E.U8 desc[UR36][R8.64], R3 ;  /* 0x0000000308007986 */ /* 0x0001e2000c101124 */
[----:B------:R-:W-:Y:S05]  /*a810*/  BRA `(.L_x_29692) ;  /* 0x00000000005c7947 */ /* 0x000fea0003800000 */
.L_x_29714:
        /* <DEDUP_REMOVED lines=12> */
.L_x_29720:
[----:B------:R-:W-:Y:S01]  /*a8e0*/  IMAD.MOV.U32 R0, RZ, RZ, 0x7f ;  /* 0x0000007fff007424 */ /* 0x000fe200078e00ff */
[----:B------:R-:W-:-:S04]  /*a8f0*/  ISETP.GT.U32.AND P0, PT, R4, 0x7f800000, PT ;  /* 0x7f8000000400780c */ /* 0x000fc80003f04070 */
[----:B------:R-:W-:-:S09]  /*a900*/  SEL R0, R0, 0x7c, P0 ;  /* 0x0000007c00007807 */ /* 0x000fd20000000000 */
.L_x_29721:
[----:B------:R-:W-:Y:S05]  /*a910*/  BSYNC.RECONVERGENT B0 ;  /* 0x0000000000007941 */ /* 0x000fea0003800200 */
.L_x_29719:
[----:B------:R-:W-:-:S04]  /*a920*/  SHF.R.U32.HI R3, RZ, 0x18, R3 ;  /* 0x00000018ff037819 */ /* 0x000fc80000011603 */
[----:B------:R-:W-:-:S05]  /*a930*/  LOP3.LUT R3, R0, 0x80, R3, 0xf8, !PT ;  /* 0x0000008000037812 */ /* 0x000fca00078ef803 */
[----:B------:R0:W-:Y:S01]  /*a940*/  STG.E.U8 desc[UR36][R8.64], R3 ;  /* 0x0000000308007986 */ /* 0x0001e2000c101124 */
[----:B------:R-:W-:Y:S05]  /*a950*/  BRA `(.L_x_29692) ;  /* 0x00000000000c7947 */ /* 0x000fea0003800000 */
.L_x_29713:
[----:B------:R-:W-:-:S05]  /*a960*/  HADD2.F32 R0, -RZ, R22.H0_H0 ;  /* 0x20000016ff007230 */ /* 0x000fca0000004100 */
[----:B------:R-:W-:-:S05]  /*a970*/  F2FP.BF16.F32.PACK_AB R0, RZ, R0 ;  /* 0x00000000ff00723e */ /* 0x000fca00000010ff */
[----:B------:R0:W-:Y:S02]  /*a980*/  STG.E.U16 desc[UR36][R8.64], R0 ;  /* 0x0000000008007986 */ /* 0x0001e4000c101524 */
.L_x_29692:
        /* <DEDUP_REMOVED lines=25> */
.L_x_29725:
[----:B------:R-:W-:-:S06]  /*ab20*/  HADD2.F32 R5, -RZ, R17.H0_H0 ;  /* 0x20000011ff057230 */ /* 0x000fcc0000004100 */
[----:B------:R-:W0:Y:S02]  /*ab30*/  F2I.S64.TRUNC R4, R5 ;  /* 0x0000000500047311 */ /* 0x000e24000020d900 */
[----:B0-----:R4:W-:Y:S01]  /*ab40*/  STG.E.U8 desc[UR36][R8.64], R4 ;  /* 0x0000000408007986 */ /* 0x0019e2000c101124 */
[----:B------:R-:W-:Y:S05]  /*ab50*/  BRA `(.L_x_29727) ;  /* 0x0000000c006c7947 */ /* 0x000fea0003800000 */
.L_x_29724:
        /* <DEDUP_REMOVED lines=10> */
.L_x_29729:
[----:B------:R-:W-:-:S06]  /*ac00*/  HADD2.F32 R17, -RZ, R17.H0_H0 ;  /* 0x20000011ff117230 */ /* 0x000fcc0000004100 */
[----:B------:R-:W0:Y:S02]  /*ac10*/  F2I.FTZ.TRUNC.NTZ R17, R17 ;  /* 0x0000001100117305 */ /* 0x000e24000021f100 */
[----:B0-----:R2:W-:Y:S01]  /*ac20*/  STG.E desc[UR36][R8.64], R17 ;  /* 0x0000001108007986 */ /* 0x0015e2000c101924 */
[----:B------:R-:W-:Y:S05]  /*ac30*/  BRA `(.L_x_29727) ;  /* 0x0000000c00347947 */ /* 0x000fea0003800000 */
.L_x_29728:
[----:B------:R-:W-:-:S06]  /*ac40*/  HADD2.F32 R17, -RZ, R17.H0_H0 ;  /* 0x20000011ff117230 */ /* 0x000fcc0000004100 */
[----:B------:R-:W0:Y:S02]  /*ac50*/  F2I.FTZ.TRUNC.NTZ R17, R17 ;  /* 0x0000001100117305 */ /* 0x000e24000021f100 */
[----:B0-----:R0:W-:Y:S01]  /*ac60*/  STG.E.U16 desc[UR36][R8.64], R17 ;  /* 0x0000001108007986 */ /* 0x0011e2000c101524 */
[----:B------:R-:W-:Y:S05]  /*ac70*/  BRA `(.L_x_29727) ;  /* 0x0000000c00247947 */ /* 0x000fea0003800000 */
.L_x_29723:
        /* <DEDUP_REMOVED lines=9> */
.L_x_29731:
[----:B------:R0:W-:Y:S01]  /*ad10*/  STG.E.U16 desc[UR36][R8.64], R17 ;  /* 0x0000001108007986 */ /* 0x0001e2000c101524 */
[----:B------:R-:W-:Y:S05]  /*ad20*/  BRA `(.L_x_29727) ;  /* 0x0000000800f87947 */ /* 0x000fea0003800000 */
.L_x_29730:
        /* <DEDUP_REMOVED lines=10> */
.L_x_29733:
[----:B------:R-:W-:-:S05]  /*add0*/  HADD2.F32 R0, -RZ, R17.H0_H0 ;  /* 0x20000011ff007230 */ /* 0x000fca0000004100 */
[----:B------:R-:W-:-:S04]  /*ade0*/  F2FP.F16.F32.PACK_AB R0, RZ, R0 ;  /* 0x00000000ff00723e */ /* 0x000fc800000000ff */
[----:B------:R-:W-:-:S05]  /*adf0*/  PRMT R0, R0, 0x5410, RZ ;  /* 0x0000541000007816 */ /* 0x000fca00000000ff */
[----:B------:R0:W-:Y:S01]  /*ae00*/  STG.E desc[UR36][R8.64], R0 ;  /* 0x0000000008007986 */ /* 0x0001e2000c101924 */
[----:B------:R-:W-:Y:S05]  /*ae10*/  BRA `(.L_x_29727) ;  /* 0x0000000800bc7947 */ /* 0x000fea0003800000 */
.L_x_29732:
[----:B------:R-:W-:-:S05]  /*ae20*/  HADD2.F32 R4, -RZ, R17.H0_H0 ;  /* 0x20000011ff047230 */ /* 0x000fca0000004100 */
[----:B------:R-:W-:-:S06]  /*ae30*/  FMUL.FTZ R4, R4, 1 ;  /* 0x3f80000004047820 */ /* 0x000fcc0000410000 */
[----:B------:R-:W0:Y:S02]  /*ae40*/  F2F.F64.F32 R4, R4 ;  /* 0x0000000400047310 */ /* 0x000e240000201800 */
[----:B0-----:R0:W-:Y:S01]  /*ae50*/  STG.E.64 desc[UR36][R8.64], R4 ;  /* 0x0000000408007986 */ /* 0x0011e2000c101b24 */
[----:B------:R-:W-:Y:S05]  /*ae60*/  BRA `(.L_x_29727) ;  /* 0x0000000800a87947 */ /* 0x000fea0003800000 */
.L_x_29722:
        /* <DEDUP_REMOVED lines=14> */
.L_x_29737:
        /* <DEDUP_REMOVED lines=17> */
.L_x_29740:
[----:B------:R-:W-:-:S04]  /*b060*/  SHF.R.U32.HI R3, RZ, 0x18, R17 ;  /* 0x00000018ff037819 */ /* 0x000fc80000011611 */
[----:B------:R-:W-:-:S04]  /*b070*/  LOP3.LUT R0, R0, 0x80, R3, 0xf8, !PT ;  /* 0x0000008000007812 */ /* 0x000fc800078ef803 */
[----:B------:R-:W-:-:S07]  /*b080*/  PRMT R4, R0, 0x7610, R4 ;  /* 0x0000761000047816 */ /* 0x000fce0000000004 */
.L_x_29739:
[----:B------:R-:W-:Y:S05]  /*b090*/  BSYNC.RECONVERGENT B0 ;  /* 0x0000000000007941 */ /* 0x000fea0003800200 */
.L_x_29738:
[----:B------:R0:W-:Y:S01]  /*b0a0*/  STG.E.U8 desc[UR36][R8.64], R4 ;  /* 0x0000000408007986 */ /* 0x0001e2000c101124 */
[----:B------:R-:W-:Y:S05]  /*b0b0*/  BRA `(.L_x_29727) ;  /* 0x0000000800147947 */ /* 0x000fea0003800000 */
.L_x_29736:
        /* <DEDUP_REMOVED lines=17> */
.L_x_29743:
[----:B------:R-:W-:-:S04]  /*b1d0*/  SHF.R.U32.HI R3, RZ, 0x18, R17 ;  /* 0x00000018ff037819 */ /* 0x000fc80000011611 */
[----:B------:R-:W-:-:S04]  /*b1e0*/  LOP3.LUT R0, R0, 0x80, R3, 0xf8, !PT ;  /* 0x0000008000007812 */ /* 0x000fc800078ef803 */
[----:B------:R-:W-:-:S07]  /*b1f0*/  PRMT R4, R0, 0x7610, R4 ;  /* 0x0000761000047816 */ /* 0x000fce0000000004 */
.L_x_29742:
[----:B------:R-:W-:Y:S05]  /*b200*/  BSYNC.RECONVERGENT B0 ;  /* 0x0000000000007941 */ /* 0x000fea0003800200 */
.L_x_29741:
[----:B------:R0:W-:Y:S01]  /*b210*/  STG.E.U8 desc[UR36][R8.64], R4 ;  /* 0x0000000408007986 */ /* 0x0001e2000c101124 */
[----:B------:R-:W-:Y:S05]  /*b220*/  BRA `(.L_x_29727) ;  /* 0x0000000400b87947 */ /* 0x000fea0003800000 */
.L_x_29735:
        /* <DEDUP_REMOVED lines=22> */
.L_x_29745:
[----:B------:R-:W-:-:S06]  /*b390*/  HADD2.F32 R4, -RZ, R17.H0_H0 ;  /* 0x20000011ff047230 */ /* 0x000fcc0000004100 */
[----:B------:R-:W0:Y:S02]  /*b3a0*/  F2I.U64.TRUNC R4, R4 ;  /* 0x0000000400047311 */ /* 0x000e24000020d800 */
[----:B0-----:R0:W-:Y:S01]  /*b3b0*/  STG.E.64 desc[UR36][R8.64], R4 ;  /* 0x0000000408007986 */ /* 0x0011e2000c101b24 */
[----:B------:R-:W-:Y:S05]  /*b3c0*/  BRA `(.L_x_29727) ;  /* 0x0000000400507947 */ /* 0x000fea0003800000 */
.L_x_29744:
[----:B------:R-:W-:-:S06]  /*b3d0*/  HADD2.F32 R17, -RZ, R17.H0_H0 ;  /* 0x20000011ff117230 */ /* 0x000fcc0000004100 */
[----:B------:R-:W0:Y:S02]  /*b3e0*/  F2I.FTZ.U32.TRUNC.NTZ R17, R17 ;  /* 0x0000001100117305 */ /* 0x000e24000021f000 */
[----:B0-----:R0:W-:Y:S01]  /*b3f0*/  STG.E desc[UR36][R8.64], R17 ;  /* 0x0000001108007986 */ /* 0x0011e2000c101924 */
[----:B------:R-:W-:Y:S05]  /*b400*/  BRA `(.L_x_29727) ;  /* 0x0000000400407947 */ /* 0x000fea0003800000 */
.L_x_29734:
        /* <DEDUP_REMOVED lines=11> */
.L_x_29747:
[----:B------:R-:W-:Y:S01]  /*b4c0*/  HADD2.F32 R17, -RZ, R17.H0_H0 ;  /* 0x20000011ff117230 */ /* 0x000fe20000004100 */
[----:B------:R-:W-:-:S04]  /*b4d0*/  CS2R R6, SRZ ;  /* 0x0000000000067805 */ /* 0x000fc8000001ff00 */
[----:B------:R-:W-:-:S06]  /*b4e0*/  FMUL.FTZ R4, R17, 1 ;  /* 0x3f80000011047820 */ /* 0x000fcc0000410000 */
[----:B------:R-:W0:Y:S02]  /*b4f0*/  F2F.F64.F32 R4, R4 ;  /* 0x0000000400047310 */ /* 0x000e240000201800 */
[----:B0-----:R0:W-:Y:S01]  /*b500*/  STG.E.128 desc[UR36][R8.64], R4 ;  /* 0x0000000408007986 */ /* 0x0011e2000c101d24 */
[----:B------:R-:W-:Y:S05]  /*b510*/  BRA `(.L_x_29727) ;  /* 0x0000000000fc7947 */ /* 0x000fea0003800000 */
.L_x_29746:
[----:B------:R-:W-:-:S13]  /*b520*/  ISETP.NE.AND P0, PT, R0, 0xf, PT ;  /* 0x0000000f0000780c */ /* 0x000fda0003f05270 */
[----:B------:R-:W-:Y:S05]  /*b530*/  @!P0 BRA `(.L_x_29748) ;  /* 0x0000000000e88947 */ /* 0x000fea0003800000 */
[----:B------:R-:W-:-:S13]  /*b540*/  ISETP.NE.AND P0, PT, R0, 0x17, PT ;  /* 0x000000170000780c */ /* 0x000fda0003f05270 */
[----:B------:R-:W-:Y:S05]  /*b550*/  @!P0 BRA `(.L_x_29749) ;  /* 0x0000000000908947 */ /* 0x000fea0003800000 */
[----:B------:R-:W-:-:S13]  /*b560*/  ISETP.NE.AND P0, PT, R0, 0x18, PT ;  /* 0x000000180000780c */ /* 0x000fda0003f05270 */
[----:B------:R-:W-:Y:S05]  /*b570*/  @!P0 BRA `(.L_x_29750) ;  /* 0x0000000000448947 */ /* 0x000fea0003800000 */
.L_x_29726:
        /* <DEDUP_REMOVED lines=16> */
.L_x_29751:
[----:B------:R-:W-:Y:S05]  /*b680*/  BRA `(.L_x_29727) ;  /* 0x0000000000a07947 */ /* 0x000fea0003800000 */
.L_x_29750:
        /* <DEDUP_REMOVED lines=13> */
.L_x_29753:
[----:B------:R-:W-:Y:S05]  /*b760*/  BSYNC.RECONVERGENT B0 ;  /* 0x0000000000007941 */ /* 0x000fea0003800200 */
.L_x_29752:
[----:B------:R-:W-:-:S05]  /*b770*/  LOP3.LUT R3, R0, 0x80, R3, 0xf8, !PT ;  /* 0x0000008000037812 */ /* 0x000fca00078ef803 */
[----:B------:R0:W-:Y:S01]  /*b780*/  STG.E.U8 desc[UR36][R8.64], R3 ;  /* 0x0000000308007986 */ /* 0x0001e2000c101124 */
[----:B------:R-:W-:Y:S05]  /*b790*/  BRA `(.L_x_29727) ;  /* 0x00000000005c7947 */ /* 0x000fea0003800000 */
.L_x_29749:
        /* <DEDUP_REMOVED lines=12> */
.L_x_29755:
[----:B------:R-:W-:Y:S01]  /*b860*/  IMAD.MOV.U32 R0, RZ, RZ, 0x7f ;  /* 0x0000007fff007424 */ /* 0x000fe200078e00ff */
[----:B------:R-:W-:-:S04]  /*b870*/  ISETP.GT.U32.AND P0, PT, R4, 0x7f800000, PT ;  /* 0x7f8000000400780c */ /* 0x000fc80003f04070 */
[----:B------:R-:W-:-:S09]  /*b880*/  SEL R0, R0, 0x7c, P0 ;  /* 0x0000007c00007807 */ /* 0x000fd20000000000 */
.L_x_29756:
[----:B------:R-:W-:Y:S05]  /*b890*/  BSYNC.RECONVERGENT B0 ;  /* 0x0000000000007941 */ /* 0x000fea0003800200 */
.L_x_29754:
[----:B------:R-:W-:-:S04]  /*b8a0*/  SHF.R.U32.HI R3, RZ, 0x18, R3 ;  /* 0x00000018ff037819 */ /* 0x000fc80000011603 */
[----:B------:R-:W-:-:S05]  /*b8b0*/  LOP3.LUT R3, R0, 0x80, R3, 0xf8, !PT ;  /* 0x0000008000037812 */ /* 0x000fca00078ef803 */
[----:B------:R0:W-:Y:S01]  /*b8c0*/  STG.E.U8 desc[UR36][R8.64], R3 ;  /* 0x0000000308007986 */ /* 0x0001e2000c101124 */
[----:B------:R-:W-:Y:S05]  /*b8d0*/  BRA `(.L_x_29727) ;  /* 0x00000000000c7947 */ /* 0x000fea0003800000 */
.L_x_29748:
[----:B------:R-:W-:-:S05]  /*b8e0*/  HADD2.F32 R0, -RZ, R17.H0_H0 ;  /* 0x20000011ff007230 */ /* 0x000fca0000004100 */
[----:B------:R-:W-:-:S05]  /*b8f0*/  F2FP.BF16.F32.PACK_AB R0, RZ, R0 ;  /* 0x00000000ff00723e */ /* 0x000fca00000010ff */
[----:B------:R0:W-:Y:S02]  /*b900*/  STG.E.U16 desc[UR36][R8.64], R0 ;  /* 0x0000000008007986 */ /* 0x0001e4000c101524 */
.L_x_29727:
[----:B------:R-:W-:-:S07]  /*b910*/  VIADD R25, R25, 0x80 ;  /* 0x0000008019197836 */ /* 0x000fce0000000000 */
.L_x_29686:
[----:B------:R-:W-:Y:S05]  /*b920*/  BSYNC.RECONVERGENT B6 ;  /* 0x0000000000067941 */ /* 0x000fea0003800200 */
.L_x_29685:
        /* <DEDUP_REMOVED lines=23> */
.L_x_29760:
[----:B------:R-:W-:-:S06]  /*baa0*/  HADD2.F32 R5, -RZ, R18.H0_H0 ;  /* 0x20000012ff057230 */ /* 0x000fcc0000004100 */
[----:B------:R-:W0:Y:S02]  /*bab0*/  F2I.S64.TRUNC R4, R5 ;  /* 0x0000000500047311 */ /* 0x000e24000020d900 */
[----:B0-----:R-:W-:Y:S01]  /*bac0*/  STG.E.U8 desc[UR36][R2.64], R4 ;  /* 0x0000000402007986 */ /* 0x001fe2000c101124 */
[----:B------:R-:W-:Y:S05]  /*bad0*/  EXIT ;  /* 0x000000000000794d */ /* 0x000fea0003800000 */
.L_x_29759:
        /* <DEDUP_REMOVED lines=10> */
.L_x_29763:
[----:B------:R-:W-:-:S04]  /*bb80*/  HADD2.F32 R18, -RZ, R18.H0_H0 ;  /* 0x20000012ff127230 */ /* 0x000fc80000004100 */
[----:B------:R-:W0:Y:S02]  /*bb90*/  F2I.FTZ.TRUNC.NTZ R5, R18 ;  /* 0x0000001200057305 */ /* 0x000e24000021f100 */
[----:B0-----:R-:W-:Y:S01]  /*bba0*/  STG.E desc[UR36][R2.64], R5 ;  /* 0x0000000502007986 */ /* 0x001fe2000c101924 */
[----:B------:R-:W-:Y:S05]  /*bbb0*/  EXIT ;  /* 0x000000000000794d */ /* 0x000fea0003800000 */
.L_x_29762:
[----:B------:R-:W-:-:S04]  /*bbc0*/  HADD2.F32 R18, -RZ, R18.H0_H0 ;  /* 0x20000012ff127230 */ /* 0x000fc80000004100 */
[----:B------:R-:W0:Y:S02]  /*bbd0*/  F2I.FTZ.TRUNC.NTZ R5, R18 ;  /* 0x0000001200057305 */ /* 0x000e24000021f100 */
[----:B0-----:R-:W-:Y:S01]  /*bbe0*/  STG.E.U16 desc[UR36][R2.64], R5 ;  /* 0x0000000502007986 */ /* 0x001fe2000c101524 */
[----:B------:R-:W-:Y:S05]  /*bbf0*/  EXIT ;  /* 0x000000000000794d */ /* 0x000fea0003800000 */
.L_x_29758:
        /* <DEDUP_REMOVED lines=9> */
.L_x_29765:
[----:B------:R-:W-:Y:S01]  /*bc90*/  STG.E.U16 desc[UR36][R2.64], R18 ;  /* 0x0000001202007986 */ /* 0x000fe2000c101524 */
[----:B------:R-:W-:Y:S05]  /*bca0*/  EXIT ;  /* 0x000000000000794d */ /* 0x000fea0003800000 */
.L_x_29764:
        /* <DEDUP_REMOVED lines=10> */
.L_x_29767:
[----:B------:R-:W-:-:S05]  /*bd50*/  HADD2.F32 R0, -RZ, R18.H0_H0 ;  /* 0x20000012ff007230 */ /* 0x000fca0000004100 */
[----:B------:R-:W-:-:S04]  /*bd60*/  F2FP.F16.F32.PACK_AB R0, RZ, R0 ;  /* 0x00000000ff00723e */ /* 0x000fc800000000ff */
[----:B------:R-:W-:-:S05]  /*bd70*/  PRMT R0, R0, 0x5410, RZ ;  /* 0x0000541000007816 */ /* 0x000fca00000000ff */
[----:B------:R-:W-:Y:S01]  /*bd80*/  STG.E desc[UR36][R2.64], R0 ;  /* 0x0000000002007986 */ /* 0x000fe2000c101924 */
[----:B------:R-:W-:Y:S05]  /*bd90*/  EXIT ;  /* 0x000000000000794d */ /* 0x000fea0003800000 */
.L_x_29766:
[----:B------:R-:W-:-:S05]  /*bda0*/  HADD2.F32 R4, -RZ, R18.H0_H0 ;  /* 0x20000012ff047230 */ /* 0x000fca0000004100 */
[----:B------:R-:W-:-:S06]  /*bdb0*/  FMUL.FTZ R4, R4, 1 ;  /* 0x3f80000004047820 */ /* 0x000fcc0000410000 */
[----:B------:R-:W0:Y:S02]  /*bdc0*/  F2F.F64.F32 R4, R4 ;  /* 0x0000000400047310 */ /* 0x000e240000201800 */
[----:B0-----:R-:W-:Y:S01]  /*bdd0*/  STG.E.64 desc[UR36][R2.64], R4 ;  /* 0x0000000402007986 */ /* 0x001fe2000c101b24 */
[----:B------:R-:W-:Y:S05]  /*bde0*/  EXIT ;  /* 0x000000000000794d */ /* 0x000fea0003800000 */
.L_x_29757:
        /* <DEDUP_REMOVED lines=14> */
.L_x_29771:
        /* <DEDUP_REMOVED lines=18> */
.L_x_29774:
[----:B------:R-:W-:-:S04]  /*bff0*/  SHF.R.U32.HI R5, RZ, 0x18, R5 ;  /* 0x00000018ff057819 */ /* 0x000fc80000011605 */
[----:B------:R-:W-:-:S07]  /*c000*/  LOP3.LUT R0, R0, 0x80, R5, 0xf8, !PT ;  /* 0x0000008000007812 */ /* 0x000fce00078ef805 */
.L_x_29773:
[----:B------:R-:W-:Y:S05]  /*c010*/  BSYNC.RECONVERGENT B0 ;  /* 0x0000000000007941 */ /* 0x000fea0003800200 */
.L_x_29772:
[----:B------:R-:W-:Y:S01]  /*c020*/  STG.E.U8 desc[UR36][R2.64], R0 ;  /* 0x0000000002007986 */ /* 0x000fe2000c101124 */
[----:B------:R-:W-:Y:S05]  /*c030*/  EXIT ;  /* 0x000000000000794d */ /* 0x000fea0003800000 */
.L_x_29770:
        /* <DEDUP_REMOVED lines=18> */
.L_x_29777:
[----:B------:R-:W-:-:S04]  /*c160*/  SHF.R.U32.HI R5, RZ, 0x18, R5 ;  /* 0x00000018ff057819 */ /* 0x000fc80000011605 */
[----:B------:R-:W-:-:S07]  /*c170*/  LOP3.LUT R0, R0, 0x80, R5, 0xf8, !PT ;  /* 0x0000008000007812 */ /* 0x000fce00078ef805 */
.L_x_29776:
[----:B------:R-:W-:Y:S05]  /*c180*/  BSYNC.RECONVERGENT B0 ;  /* 0x0000000000007941 */ /* 0x000fea0003800200 */
.L_x_29775:
[----:B------:R-:W-:Y:S01]  /*c190*/  STG.E.U8 desc[UR36][R2.64], R0 ;  /* 0x0000000002007986 */ /* 0x000fe2000c101124 */
[----:B------:R-:W-:Y:S05]  /*c1a0*/  EXIT ;  /* 0x000000000000794d */ /* 0x000fea0003800000 */
.L_x_29769:
        /* <DEDUP_REMOVED lines=22> */
.L_x_29779:
[----:B------:R-:W-:-:S06]  /*c310*/  HADD2.F32 R4, -RZ, R18.H0_H0 ;  /* 0x20000012ff047230 */ /* 0x000fcc0000004100 */
[----:B------:R-:W0:Y:S02]  /*c320*/  F2I.U64.TRUNC R4, R4 ;  /* 0x0000000400047311 */ /* 0x000e24000020d800 */
[----:B0-----:R-:W-:Y:S01]  /*c330*/  STG.E.64 desc[UR36][R2.64], R4 ;  /* 0x0000000402007986 */ /* 0x001fe2000c101b24 */
[----:B------:R-:W-:Y:S05]  /*c340*/  EXIT ;  /* 0x000000000000794d */ /* 0x000fea0003800000 */
.L_x_29778:
[----:B------:R-:W-:-:S04]  /*c350*/  HADD2.F32 R18, -RZ, R18.H0_H0 ;  /* 0x20000012ff127230 */ /* 0x000fc80000004100 */
[----:B------:R-:W0:Y:S02]  /*c360*/  F2I.FTZ.U32.TRUNC.NTZ R5, R18 ;  /* 0x0000001200057305 */ /* 0x000e24000021f000 */
[----:B0-----:R-:W-:Y:S01]  /*c370*/  STG.E desc[UR36][R2.64], R5 ;  /* 0x0000000502007986 */ /* 0x001fe2000c101924 */
[----:B------:R-:W-:Y:S05]  /*c380*/  EXIT ;  /* 0x000000000000794d */ /* 0x000fea0003800000 */
.L_x_29768:
        /* <DEDUP_REMOVED lines=11> */
.L_x_29781:
[----:B------:R-:W-:Y:S01]  /*c440*/  HADD2.F32 R18, -RZ, R18.H0_H0 ;  /* 0x20000012ff127230 */ /* 0x000fe20000004100 */
[----:B------:R-:W-:-:S04]  /*c450*/  CS2R R6, SRZ ;  /* 0x0000000000067805 */ /* 0x000fc8000001ff00 */
[----:B------:R-:W-:-:S06]  /*c460*/  FMUL.FTZ R4, R18, 1 ;  /* 0x3f80000012047820 */ /* 0x000fcc0000410000 */
[----:B------:R-:W0:Y:S02]  /*c470*/  F2F.F64.F32 R4, R4 ;  /* 0x0000000400047310 */ /* 0x000e240000201800 */
[----:B0-----:R-:W-:Y:S01]  /*c480*/  STG.E.128 desc[UR36][R2.64], R4 ;  /* 0x0000000402007986 */ /* 0x001fe2000c101d24 */
[----:B------:R-:W-:Y:S05]  /*c490*/  EXIT ;  /* 0x000000000000794d */ /* 0x000fea0003800000 */
.L_x_29780:
[----:B------:R-:W-:-:S13]  /*c4a0*/  ISETP.NE.AND P0, PT, R0, 0xf, PT ;  /* 0x0000000f0000780c */ /* 0x000fda0003f05270 */
[----:B------:R-:W-:Y:S05]  /*c4b0*/  @!P0 BRA `(.L_x_29782) ;  /* 0x0000000000e88947 */ /* 0x000fea0003800000 */
[----:B------:R-:W-:-:S13]  /*c4c0*/  ISETP.NE.AND P0, PT, R0, 0x17, PT ;  /* 0x000000170000780c */ /* 0x000fda0003f05270 */
[----:B------:R-:W-:Y:S05]  /*c4d0*/  @!P0 BRA `(.L_x_29783) ;  /* 0x0000000000908947 */ /* 0x000fea0003800000 */
[----:B------:R-:W-:-:S13]  /*c4e0*/  ISETP.NE.AND P0, PT, R0, 0x18, PT ;  /* 0x000000180000780c */ /* 0x000fda0003f05270 */
[----:B------:R-:W-:Y:S05]  /*c4f0*/  @!P0 BRA `(.L_x_29784) ;  /* 0x0000000000448947 */ /* 0x000fea0003800000 */
.L_x_29761:
        /* <DEDUP_REMOVED lines=16> */
.L_x_29785:
[----:B------:R-:W-:Y:S05]  /*c600*/  EXIT ;  /* 0x000000000000794d */ /* 0x000fea0003800000 */
.L_x_29784:
        /* <DEDUP_REMOVED lines=13> */
.L_x_29787:
[----:B------:R-:W-:Y:S05]  /*c6e0*/  BSYNC.RECONVERGENT B0 ;  /* 0x0000000000007941 */ /* 0x000fea0003800200 */
.L_x_29786:
[----:B------:R-:W-:-:S05]  /*c6f0*/  LOP3.LUT R5, R0, 0x80, R5, 0xf8, !PT ;  /* 0x0000008000057812 */ /* 0x000fca00078ef805 */
[----:B------:R-:W-:Y:S01]  /*c700*/  STG.E.U8 desc[UR36][R2.64], R5 ;  /* 0x0000000502007986 */ /* 0x000fe2000c101124 */
[----:B------:R-:W-:Y:S05]  /*c710*/  EXIT ;  /* 0x000000000000794d */ /* 0x000fea0003800000 */
.L_x_29783:
        /* <DEDUP_REMOVED lines=12> */
.L_x_29789:
[----:B------:R-:W-:Y:S01]  /*c7e0*/  IMAD.MOV.U32 R0, RZ, RZ, 0x7f ;  /* 0x0000007fff007424 */ /* 0x000fe200078e00ff */
[----:B------:R-:W-:-:S04]  /*c7f0*/  ISETP.GT.U32.AND P0, PT, R4, 0x7f800000, PT ;  /* 0x7f8000000400780c */ /* 0x000fc80003f04070 */
[----:B------:R-:W-:-:S09]  /*c800*/  SEL R0, R0, 0x7c, P0 ;  /* 0x0000007c00007807 */ /* 0x000fd20000000000 */
.L_x_29790:
[----:B------:R-:W-:Y:S05]  /*c810*/  BSYNC.RECONVERGENT B0 ;  /* 0x0000000000007941 */ /* 0x000fea0003800200 */
.L_x_29788:
[----:B------:R-:W-:-:S04]  /*c820*/  SHF.R.U32.HI R5, RZ, 0x18, R5 ;  /* 0x00000018ff057819 */ /* 0x000fc80000011605 */
[----:B------:R-:W-:-:S05]  /*c830*/  LOP3.LUT R5, R0, 0x80, R5, 0xf8, !PT ;  /* 0x0000008000057812 */ /* 0x000fca00078ef805 */
[----:B------:R-:W-:Y:S01]  /*c840*/  STG.E.U8 desc[UR36][R2.64], R5 ;  /* 0x0000000502007986 */ /* 0x000fe2000c101124 */
[----:B------:R-:W-:Y:S05]  /*c850*/  EXIT ;  /* 0x000000000000794d */ /* 0x000fea0003800000 */
.L_x_29782:
[----:B------:R-:W-:-:S05]  /*c860*/  HADD2.F32 R0, -RZ, R18.H0_H0 ;  /* 0x20000012ff007230 */ /* 0x000fca0000004100 */
[----:B------:R-:W-:-:S05]  /*c870*/  F2FP.BF16.F32.PACK_AB R0, RZ, R0 ;  /* 0x00000000ff00723e */ /* 0x000fca00000010ff */
[----:B------:R-:W-:Y:S01]  /*c880*/  STG.E.U16 desc[UR36][R2.64], R0 ;  /* 0x0000000002007986 */ /* 0x000fe2000c101524 */
[----:B------:R-:W-:Y:S05]  /*c890*/  EXIT ;  /* 0x000000000000794d */ /* 0x000fea0003800000 */
.L_x_29791:
        /* <DEDUP_REMOVED lines=14> */
.L_x_41944:


//--------------------- .text._ZN2at6native18elementwise_kernelILi128ELi4EZNS0_22gpu_kernel_impl_nocastINS0_13BinaryFunctorIN3c104HalfES5_S5_ZZZNS0_19maximum_kernel_cudaERNS_18TensorIteratorBaseEENKUlvE0_clEvENKUlvE1_clEvEUlS5_S5_E_EEEEvS7_RKT_EUliE_EEviT1_ --------------------------
	.section	.text._ZN2at6native18elementwise_kernelILi128ELi4EZNS0_22gpu_kernel_impl_nocastINS0_13BinaryFunctorIN3c104HalfES5_S5_ZZZNS0_19maximum_kernel_cudaERNS_18TensorIteratorBaseEENKUlvE0_clEvENKUlvE1_clEvEUlS5_S5_E_EEEEvS7_RKT_EUliE_EEviT1_,"ax",@progbits
	.align	128
        .global         _ZN2at6native18elementwise_kernelILi128ELi4EZNS0_22gpu_kernel_impl_nocastINS0_13BinaryFunctorIN3c104HalfES5_S5_ZZZNS0_19maximum_kernel_cudaERNS_18TensorIteratorBaseEENKUlvE0_clEvENKUlvE1_clEvEUlS5_S5_E_EEEEvS7_RKT_EUliE_EEviT1_
        .type           _ZN2at6native18elementwise_kernelILi128ELi4EZNS0_22gpu_kernel_impl_nocastINS0_13BinaryFunctorIN3c104HalfES5_S5_ZZZNS0_19maximum_kernel_cudaERNS_18TensorIteratorBaseEENKUlvE0_clEvENKUlvE1_clEvEUlS5_S5_E_EEEEvS7_RKT_EUliE_EEviT1_,@function
        .size           _ZN2at6native18elementwise_kernelILi128ELi4EZNS0_22gpu_kernel_impl_nocastINS0_13BinaryFunctorIN3c104HalfES5_S5_ZZZNS0_19maximum_kernel_cudaERNS_18TensorIteratorBaseEENKUlvE0_clEvENKUlvE1_clEvEUlS5_S5_E_EEEEvS7_RKT_EUliE_EEviT1_,(.L_x_41945 - _ZN2at6native18elementwise_kernelILi128ELi4EZNS0_22gpu_kernel_impl_nocastINS0_13BinaryFunctorIN3c104HalfES5_S5_ZZZNS0_19maximum_kernel_cudaERNS_18TensorIteratorBaseEENKUlvE0_clEvENKUlvE1_clEvEUlS5_S5_E_EEEEvS7_RKT_EUliE_EEviT1_)
        .other          _ZN2at6native18elementwise_kernelILi128ELi4EZNS0_22gpu_kernel_impl_nocastINS0_13BinaryFunctorIN3c104HalfES5_S5_ZZZNS0_19maximum_kernel_cudaERNS_18TensorIteratorBaseEENKUlvE0_clEvENKUlvE1_clEvEUlS5_S5_E_EEEEvS7_RKT_EUliE_EEviT1_,@"STO_CUDA_ENTRY STV_DEFAULT"
_ZN2at6native18elementwise_kernelILi128ELi4EZNS0_22gpu_kernel_impl_nocastINS0_13BinaryFunctorIN3c104HalfES5_S5_ZZZNS0_19maximum_kernel_cudaERNS_18TensorIteratorBaseEENKUlvE0_clEvENKUlvE1_clEvEUlS5_S5_E_EEEEvS7_RKT_EUliE_EEviT1_:
.text._ZN2at6native18elementwise_kernelILi128ELi4EZNS0_22gpu_kernel_impl_nocastINS0_13BinaryFunctorIN3c104HalfES5_S5_ZZZNS0_19maximum_kernel_cudaERNS_18TensorIteratorBaseEENKUlvE0_clEvENKUlvE1_clEvEUlS5_S5_E_EEEEvS7_RKT_EUliE_EEviT1_:
        /* <DEDUP_REMOVED lines=24> */
[----:B------:R-:W-:-:S04]  /*0180*/  @!P0 FMNMX.FTZ R0, R0, R11, !PT ;  /* 0x0000000b00008209 */ /* 0x000fc80007810000 */
[----:B------:R-:W-:-:S04]  /*0190*/  @!P0 F2FP.F16.F32.PACK_AB R0, RZ, R0 ;  /* 0x00000000ff00823e */ /* 0x000fc800000000ff */
[----:B------:R-:W-:-:S07]  /*01a0*/  @!P0 PRMT R9, R0, 0x7610, R9 ;  /* 0x0000761000098816 */ /* 0x000fce0000000009 */
.L_x_29796:
        /* <DEDUP_REMOVED lines=18> */
.L_x_29798:
[----:B------:R0:W-:Y:S01]  /*02d0*/  STG.E.U16 desc[UR6][R6.64], R9 ;  /* 0x0000000906007986 */ /* 0x0001e2000c101506 */
[----:B------:R-:W-:-:S07]  /*02e0*/  IADD3 R3, PT, PT, R3, 0x80, RZ ;  /* 0x0000008003037810 */ /* 0x000fce0007ffe0ff */
.L_x_29795:
[----:B------:R-:W-:-:S13]  /*02f0*/  ISETP.GE.AND P0, PT, R3, UR4, PT ;  /* 0x0000000403007c0c */ /* 0x000fda000bf06270 */
[----:B------:R-:W-:Y:S05]  /*0300*/  @P0 BREAK.RELIABLE B1 ;  /* 0x0000000000010942 */ /* 0x000fea0003800100 */
[----:B------:R-:W-:Y:S05]  /*0310*/  @P0 BRA `(.L_x_29797) ;  /* 0x0000000000400947 */ /* 0x000fea0003800000 */
[----:B------:R-:W-:Y:S05]  /*0320*/  BSYNC.RELIABLE B1 ;  /* 0x0000000000017941 */ /* 0x000fea0003800100 */
.L_x_29794:
        /* <DEDUP_REMOVED lines=13> */
.L_x_29799:
[----:B------:R1:W-:Y:S01]  /*0400*/  STG.E.U16 desc[UR6][R6.64], R9 ;  /* 0x0000000906007986 */ /* 0x0003e2000c101506 */
[----:B------:R-:W-:-:S07]  /*0410*/  IADD3 R3, PT, PT, R3, 0x80, RZ ;  /* 0x0000008003037810 */ /* 0x000fce0007ffe0ff */
.L_x_29797:
[----:B------:R-:W-:Y:S05]  /*0420*/  BSYNC.RECONVERGENT B0 ;  /* 0x0000000000007941 */ /* 0x000fea0003800200 */
.L_x_29793:
        /* <DEDUP_REMOVED lines=16> */
.L_x_29800:
[----:B------:R-:W-:Y:S01]  /*0530*/  STG.E.U16 desc[UR6][R4.64], R7 ;  /* 0x0000000704007986 */ /* 0x000fe2000c101506 */
[----:B------:R-:W-:Y:S05]  /*0540*/  EXIT ;  /* 0x000000000000794d */ /* 0x000fea0003800000 */
.L_x_29792:
        /* <DEDUP_REMOVED lines=356> */
.L_x_29804:
        /* <DEDUP_REMOVED lines=13> */
[----:B------:R-:W-:-:S04]  /*1c60*/  @!P0 FMNMX.FTZ R4, R10, R11, !PT ;  /* 0x0000000b0a048209 */ /* 0x000fc80007810000 */
[----:B------:R-:W-:-:S04]  /*1c70*/  @!P0 F2FP.F16.F32.PACK_AB R4, RZ, R4 ;  /* 0x00000004ff04823e */ /* 0x000fc800000000ff */
[----:B------:R-:W-:-:S07]  /*1c80*/  @!P0 PRMT R7, R4, 0x7610, R7 ;  /* 0x0000761004078816 */ /* 0x000fce0000000007 */
.L_x_29806:
[----:B------:R-:W-:Y:S05]  /*1c90*/  BSYNC.RECONVERGENT B2 ;  /* 0x0000000000027941 */ /* 0x000fea0003800200 */
.L_x_29805:
        /* <DEDUP_REMOVED lines=356> */
.L_x_29808:
        /* <DEDUP_REMOVED lines=16> */
.L_x_29810:
[----:B------:R-:W-:Y:S05]  /*33e0*/  BSYNC.RECONVERGENT B2 ;  /* 0x0000000000027941 */ /* 0x000fea0003800200 */
.L_x_29809:
[----:B------:R-:W0:Y:S01]  /*33f0*/  LDCU.64 UR8, c[0x0][0x5e8] ;  /* 0x0000bd00ff0877ac */ /* 0x000e220008000a00 */
[----:B------:R-:W-:Y:S02]  /*3400*/  IADD3 R3, PT, PT, R3, 0x80, RZ ;  /* 0x0000008003037810 */ /* 0x000fe40007ffe0ff */
[----:B0-----:R-:W-:-:S04]  /*3410*/  IADD3 R4, P0, PT, R5, UR8, RZ ;  /* 0x0000000805047c10 */ /* 0x001fc8000ff1e0ff */
[----:B------:R-:W-:-:S05]  /*3420*/  IADD3.X R5, PT, PT, RZ, UR9, RZ, P0, !PT ;  /* 0x00000009ff057c10 */ /* 0x000fca00087fe4ff */
[----:B------:R0:W-:Y:S04]  /*3430*/  STG.E.U16 desc[UR6][R4.64], R7 ;  /* 0x0000000704007986 */ /* 0x0001e8000c101506 */
.L_x_29803:
[----:B------:R-:W-:-:S13]  /*3440*/  ISETP.GE.AND P0, PT, R3, UR4, PT ;  /* 0x0000000403007c0c */ /* 0x000fda000bf06270 */
[----:B------:R-:W-:Y:S05]  /*3450*/  @P0 BREAK.RELIABLE B0 ;  /* 0x0000000000000942 */ /* 0x000fea0003800100 */
[----:B------:R-:W-:Y:S05]  /*3460*/  @P0 BRA `(.L_x_29807) ;  /* 0x0000001400cc0947 */ /* 0x000fea0003800000 */
[----:B------:R-:W-:Y:S05]  /*3470*/  BSYNC.RELIABLE B0 ;  /* 0x0000000000007941 */ /* 0x000fea0003800100 */
.L_x_29802:
        /* <DEDUP_REMOVED lines=348> */
.L_x_29811:
        /* <DEDUP_REMOVED lines=16> */
.L_x_29813:
[----:B------:R-:W-:Y:S05]  /*4b40*/  BSYNC.RECONVERGENT B2 ;  /* 0x0000000000027941 */ /* 0x000fea0003800200 */
.L_x_29812:
[----:B------:R-:W0:Y:S01]  /*4b50*/  LDCU.64 UR8, c[0x0][0x5e8] ;  /* 0x0000bd00ff0877ac */ /* 0x000e220008000a00 */
[----:B------:R-:W-:Y:S02]  /*4b60*/  IADD3 R3, PT, PT, R3, 0x80, RZ ;  /* 0x0000008003037810 */ /* 0x000fe40007ffe0ff */
[----:B0-----:R-:W-:-:S04]  /*4b70*/  IADD3 R4, P0, PT, R5, UR8, RZ ;  /* 0x0000000805047c10 */ /* 0x001fc8000ff1e0ff */
[----:B------:R-:W-:-:S05]  /*4b80*/  IADD3.X R5, PT, PT, RZ, UR9, RZ, P0, !PT ;  /* 0x00000009ff057c10 */ /* 0x000fca00087fe4ff */
[----:B------:R1:W-:Y:S04]  /*4b90*/  STG.E.U16 desc[UR6][R4.64], R7 ;  /* 0x0000000704007986 */ /* 0x0003e8000c101506 */
.L_x_29807:
[----:B------:R-:W-:Y:S05]  /*4ba0*/  BSYNC.RECONVERGENT B1 ;  /* 0x0000000000017941 */ /* 0x000fea0003800200 */
.L_x_29801:
        /* <DEDUP_REMOVED lines=351> */
.L_x_29814:
        /* <DEDUP_REMOVED lines=19> */
.L_x_29816:
[----:B------:R-:W-:Y:S05]  /*62d0*/  BSYNC.RECONVERGENT B1 ;  /* 0x0000000000017941 */ /* 0x000fea0003800200 */
.L_x_29815:
[----:B------:R-:W-:Y:S01]  /*62e0*/  STG.E.U16 desc[UR6][R6.64], R5 ;  /* 0x0000000506007986 */ /* 0x000fe2000c101506 */
[----:B------:R-:W-:Y:S05]  /*62f0*/  EXIT ;  /* 0x000000000000794d */ /* 0x000fea0003800000 */
.L_x_29817:
        /* <DEDUP_REMOVED lines=16> */
.L_x_41945:


//--------------------- .text._ZN2at6native27unrolled_elementwise_kernelINS0_13BinaryFunctorIN3c104HalfES4_S4_ZZZNS0_19maximum_kernel_cudaERNS_18TensorIteratorBaseEENKUlvE0_clEvENKUlvE1_clEvEUlS4_S4_E_EESt5arrayIPcLm3EELi4E23TrivialOffsetCalculatorILi2EjESE_ILi1EjENS0_6memory15LoadWithoutCastENSH_16StoreWithoutCastEEEviT_T0_T2_T3_T4_T5_ --------------------------
	.section	.text._ZN2at6native27unrolled_elementwise_kernelINS0_13BinaryFunctorIN3c104HalfES4_S4_ZZZNS0_19maximum_kernel_cudaERNS_18TensorIteratorBaseEENKUlvE0_clEvENKUlvE1_clEvEUlS4_S4_E_EESt5arrayIPcLm3EELi4E23TrivialOffsetCalculatorILi2EjESE_ILi1EjENS0_6memory15LoadWithoutCastENSH_16StoreWithoutCastEEEviT_T0_T2_T3_T4_T5_,"ax",@progbits
	.align	128
        .global         _ZN2at6native27unrolled_elementwise_kernelINS0_13BinaryFunctorIN3c104HalfES4_S4_ZZZNS0_19maximum_kernel_cudaERNS_18TensorIteratorBaseEENKUlvE0_clEvENKUlvE1_clEvEUlS4_S4_E_EESt5arrayIPcLm3EELi4E23TrivialOffsetCalculatorILi2EjESE_ILi1EjENS0_6memory15LoadWithoutCastENSH_16StoreWithoutCastEEEviT_T0_T2_T3_T4_T5_
        .type           _ZN2at6native27unrolled_elementwise_kernelINS0_13BinaryFunctorIN3c104HalfES4_S4_ZZZNS0_19maximum_kernel_cudaERNS_18TensorIteratorBaseEENKUlvE0_clEvENKUlvE1_clEvEUlS4_S4_E_EESt5arrayIPcLm3EELi4E23TrivialOffsetCalculatorILi2EjESE_ILi1EjENS0_6memory15LoadWithoutCastENSH_16StoreWithoutCastEEEviT_T0_T2_T3_T4_T5_,@function
        .size           _ZN2at6native27unrolled_elementwise_kernelINS0_13BinaryFunctorIN3c104HalfES4_S4_ZZZNS0_19maximum_kernel_cudaERNS_18TensorIteratorBaseEENKUlvE0_clEvENKUlvE1_clEvEUlS4_S4_E_EESt5arrayIPcLm3EELi4E23TrivialOffsetCalculatorILi2EjESE_ILi1EjENS0_6memory15LoadWithoutCastENSH_16StoreWithoutCastEEEviT_T0_T2_T3_T4_T5_,(.L_x_41946 - _ZN2at6native27unrolled_elementwise_kernelINS0_13BinaryFunctorIN3c104HalfES4_S4_ZZZNS0_19maximum_kernel_cudaERNS_18TensorIteratorBaseEENKUlvE0_clEvENKUlvE1_clEvEUlS4_S4_E_EESt5arrayIPcLm3EELi4E23TrivialOffsetCalculatorILi2EjESE_ILi1EjENS0_6memory15LoadWithoutCastENSH_16StoreWithoutCastEEEviT_T0_T2_T3_T4_T5_)
        .other          _ZN2at6native27unrolled_elementwise_kernelINS0_13BinaryFunctorIN3c104HalfES4_S4_ZZZNS0_19maximum_kernel_cudaERNS_18TensorIteratorBaseEENKUlvE0_clEvENKUlvE1_clEvEUlS4_S4_E_EESt5arrayIPcLm3EELi4E23TrivialOffsetCalculatorILi2EjESE_ILi1EjENS0_6memory15LoadWithoutCastENSH_16StoreWithoutCastEEEviT_T0_T2_T3_T4_T5_,@"STO_CUDA_ENTRY STV_DEFAULT"
_ZN2at6native27unrolled_elementwise_kernelINS0_13BinaryFunctorIN3c104HalfES4_S4_ZZZNS0_19maximum_kernel_cudaERNS_18TensorIteratorBaseEENKUlvE0_clEvENKUlvE1_clEvEUlS4_S4_E_EESt5arrayIPcLm3EELi4E23TrivialOffsetCalculatorILi2EjESE_ILi1EjENS0_6memory15LoadWithoutCastENSH_16StoreWithoutCastEEEviT_T0_T2_T3_T4_T5_:
.text._ZN2at6native27unrolled_elementwise_kernelINS0_13BinaryFunctorIN3c104HalfES4_S4_ZZZNS0_19maximum_kernel_cudaERNS_18TensorIteratorBaseEENKUlvE0_clEvENKUlvE1_clEvEUlS4_S4_E_EESt5arrayIPcLm3EELi4E23TrivialOffsetCalculatorILi2EjESE_ILi1EjENS0_6memory15LoadWithoutCastENSH_16StoreWithoutCastEEEviT_T0_T2_T3_T4_T5_:
        /* <DEDUP_REMOVED lines=73> */
.L_x_29819:
[----:B------:R-:W-:Y:S05]  /*0490*/  BSYNC.RECONVERGENT B0 ;  /* 0x0000000000007941 */ /* 0x000fea0003800200 */
.L_x_29818:
        /* <DEDUP_REMOVED lines=11> */
.L_x_29821:
[----:B------:R-:W-:Y:S05]  /*0550*/  BSYNC.RECONVERGENT B0 ;  /* 0x0000000000007941 */ /* 0x000fea0003800200 */
.L_x_29820:
        /* <DEDUP_REMOVED lines=11> */
.L_x_29823:
[----:B------:R-:W-:Y:S05]  /*0610*/  BSYNC.RECONVERGENT B0 ;  /* 0x0000000000007941 */ /* 0x000fea0003800200 */
.L_x_29822:
        /* <DEDUP_REMOVED lines=11> */
.L_x_29825:
[----:B------:R-:W-:Y:S05]  /*06d0*/  BSYNC.RECONVERGENT B0 ;  /* 0x0000000000007941 */ /* 0x000fea0003800200 */
.L_x_29824:
        /* <DEDUP_REMOVED lines=13> */
.L_x_29827:
[----:B------:R-:W-:Y:S05]  /*07b0*/  BSYNC.RECONVERGENT B0 ;  /* 0x0000000000007941 */ /* 0x000fea0003800200 */
.L_x_29826:
[----:B------:R-:W-:-:S13]  /*07c0*/  ISETP.GE.AND P0, PT, R14, R15, PT ;  /* 0x0000000f0e00720c */ /* 0x000fda0003f06270 */
[----:B------:R-:W-:Y:S05]  /*07d0*/  @P0 EXIT ;  /* 0x000000000000094d */ /* 0x000fea0003800000 */
[----:B01----:R-:W0:Y:S01]  /*07e0*/  LDC.64 R2, c[0x0][0x388] ;  /* 0x0000e200ff027b82 */ /* 0x003e220000000a00 */
[----:B------:R-:W-:-:S04]  /*07f0*/  IMAD R17, R17, 0x200, R14 ;  /* 0x0000020011117824 */ /* 0x000fc800078e020e */
[----:B0-----:R-:W-:-:S05]  /*0800*/  IMAD.WIDE.U32 R2, R17, 0x2, R2 ;  /* 0x0000000211027825 */ /* 0x001fca00078e0002 */
[----:B------:R-:W-:Y:S01]  /*0810*/  STG.E.U16 desc[UR4][R2.64], R16 ;  /* 0x0000001002007986 */ /* 0x000fe2000c101504 */
[----:B------:R-:W-:Y:S05]  /*0820*/  EXIT ;  /* 0x000000000000794d */ /* 0x000fea0003800000 */
.L_x_29828:
        /* <DEDUP_REMOVED lines=13> */
.L_x_41946:


//--------------------- .text._ZN2at6native29vectorized_elementwise_kernelILi2ENS0_13BinaryFunctorIN3c104HalfES4_S4_ZZZNS0_19maximum_kernel_cudaERNS_18TensorIteratorBaseEENKUlvE0_clEvENKUlvE1_clEvEUlS4_S4_E_EESt5arrayIPcLm3EEEEviT0_T1_ --------------------------
	.section	.text._ZN2at6native29vectorized_elementwise_kernelILi2ENS0_13BinaryFunctorIN3c104HalfES4_S4_ZZZNS0_19maximum_kernel_cudaERNS_18TensorIteratorBaseEENKUlvE0_clEvENKUlvE1_clEvEUlS4_S4_E_EESt5arrayIPcLm3EEEEviT0_T1_,"ax",@progbits
	.align	128
        .global         _ZN2at6native29vectorized_elementwise_kernelILi2ENS0_13BinaryFunctorIN3c104HalfES4_S4_ZZZNS0_19maximum_kernel_cudaERNS_18TensorIteratorBaseEENKUlvE0_clEvENKUlvE1_clEvEUlS4_S4_E_EESt5arrayIPcLm3EEEEviT0_T1_
        .type           _ZN2at6native29vectorized_elementwise_kernelILi2ENS0_13BinaryFunctorIN3c104HalfES4_S4_ZZZNS0_19maximum_kernel_cudaERNS_18TensorIteratorBaseEENKUlvE0_clEvENKUlvE1_clEvEUlS4_S4_E_EESt5arrayIPcLm3EEEEviT0_T1_,@function
        .size           _ZN2at6native29vectorized_elementwise_kernelILi2ENS0_13BinaryFunctorIN3c104HalfES4_S4_ZZZNS0_19maximum_kernel_cudaERNS_18TensorIteratorBaseEENKUlvE0_clEvENKUlvE1_clEvEUlS4_S4_E_EESt5arrayIPcLm3EEEEviT0_T1_,(.L_x_41947 - _ZN2at6native29vectorized_elementwise_kernelILi2ENS0_13BinaryFunctorIN3c104HalfES4_S4_ZZZNS0_19maximum_kernel_cudaERNS_18TensorIteratorBaseEENKUlvE0_clEvENKUlvE1_clEvEUlS4_S4_E_EESt5arrayIPcLm3EEEEviT0_T1_)
        .other          _ZN2at6native29vectorized_elementwise_kernelILi2ENS0_13BinaryFunctorIN3c104HalfES4_S4_ZZZNS0_19maximum_kernel_cudaERNS_18TensorIteratorBaseEENKUlvE0_clEvENKUlvE1_clEvEUlS4_S4_E_EESt5arrayIPcLm3EEEEviT0_T1_,@"STO_CUDA_ENTRY STV_DEFAULT"
_ZN2at6native29vectorized_elementwise_kernelILi2ENS0_13BinaryFunctorIN3c104HalfES4_S4_ZZZNS0_19maximum_kernel_cudaERNS_18TensorIteratorBaseEENKUlvE0_clEvENKUlvE1_clEvEUlS4_S4_E_EESt5arrayIPcLm3EEEEviT0_T1_:
.text._ZN2at6native29vectorized_elementwise_kernelILi2ENS0_13BinaryFunctorIN3c104HalfES4_S4_ZZZNS0_19maximum_kernel_cudaERNS_18TensorIteratorBaseEENKUlvE0_clEvENKUlvE1_clEvEUlS4_S4_E_EESt5arrayIPcLm3EEEEviT0_T1_:
        /* <DEDUP_REMOVED lines=116> */
[----:B------:R-:W-:Y:S02]  /*0740*/  @!P5 FMNMX.FTZ R13, R13, R6, !PT ;  /* 0x000000060d0dd209 */ /* 0x000fe40007810000 */
[----:B------:R-:W-:Y:S02]  /*0750*/  PRMT R6, R5, 0x7610, R6 ;  /* 0x0000761005067816 */ /* 0x000fe40000000006 */
[----:B------:R-:W-:-:S04]  /*0760*/  @!P5 F2FP.F16.F32.PACK_AB R13, RZ, R13 ;  /* 0x0000000dff0dd23e */ /* 0x000fc800000000ff */
[----:B------:R-:W-:-:S07]  /*0770*/  @!P5 PRMT R6, R13, 0x7610, R6 ;  /* 0x000076100d06d816 */ /* 0x000fce0000000006 */
.L_x_29831:
[----:B------:R-:W-:Y:S05]  /*0780*/  BSYNC.RECONVERGENT B0 ;  /* 0x0000000000007941 */ /* 0x000fea0003800200 */
.L_x_29830:
        /* <DEDUP_REMOVED lines=14> */
.L_x_29833:
[----:B------:R-:W-:Y:S05]  /*0870*/  BSYNC.RECONVERGENT B0 ;  /* 0x0000000000007941 */ /* 0x000fea0003800200 */
.L_x_29832:
        /* <DEDUP_REMOVED lines=14> */
.L_x_29835:
[----:B------:R-:W-:Y:S05]  /*0960*/  BSYNC.RECONVERGENT B0 ;  /* 0x0000000000007941 */ /* 0x000fea0003800200 */
.L_x_29834:
        /* <DEDUP_REMOVED lines=11> */
.L_x_29837:
[----:B------:R-:W-:Y:S05]  /*0a20*/  BSYNC.RECONVERGENT B0 ;  /* 0x0000000000007941 */ /* 0x000fea0003800200 */
.L_x_29836:
        /* <DEDUP_REMOVED lines=11> */
.L_x_29839:
[----:B------:R-:W-:Y:S05]  /*0ae0*/  BSYNC.RECONVERGENT B0 ;  /* 0x0000000000007941 */ /* 0x000fea0003800200 */
.L_x_29838:
        /* <DEDUP_REMOVED lines=11> */
.L_x_29841:
[----:B------:R-:W-:Y:S05]  /*0ba0*/  BSYNC.RECONVERGENT B0 ;  /* 0x0000000000007941 */ /* 0x000fea0003800200 */
.L_x_29840:
        /* <DEDUP_REMOVED lines=11> */
.L_x_29843:
[----:B------:R-:W-:Y:S05]  /*0c60*/  BSYNC.RECONVERGENT B0 ;  /* 0x0000000000007941 */ /* 0x000fea0003800200 */
.L_x_29842:
        /* <DEDUP_REMOVED lines=11> */
.L_x_29845:
[----:B------:R-:W-:Y:S05]  /*0d20*/  BSYNC.RECONVERGENT B0 ;  /* 0x0000000000007941 */ /* 0x000fea0003800200 */
.L_x_29844:
        /* <DEDUP_REMOVED lines=18> */
.L_x_29848:
[----:B------:R-:W-:-:S13]  /*0e50*/  ISETP.GE.U32.AND P0, PT, R7, R9, PT ;  /* 0x000000090700720c */ /* 0x000fda0003f06070 */
[----:B------:R-:W-:Y:S05]  /*0e60*/  @P0 BRA `(.L_x_29850) ;  /* 0x0000000000300947 */ /* 0x000fea0003800000 */
[----:B0-----:R-:W0:Y:S01]  /*0e70*/  LDC.64 R2, c[0x0][0x388] ;  /* 0x0000e200ff027b82 */ /* 0x001e220000000a00 */
[----:B------:R-:W-:Y:S02]  /*0e80*/  IMAD.IADD R5, R20, 0x1, R7 ;  /* 0x0000000114057824 */ /* 0x000fe400078e0207 */
[----:B------:R-:W-:Y:S02]  /*0e90*/  VIADD R7, R7, 0x80 ;  /* 0x0000008007077836 */ /* 0x000fe40000000000 */
[----:B0-----:R-:W-:-:S05]  /*0ea0*/  IMAD.WIDE.U32 R2, R5, 0x2, R2 ;  /* 0x0000000205027825 */ /* 0x001fca00078e0002 */
[----:B------:R1:W-:Y:S02]  /*0eb0*/  STG.E.U16 desc[UR4][R2.64], R22 ;  /* 0x0000001602007986 */ /* 0x0003e4000c101504 */
.L_x_29849:
[----:B------:R-:W-:-:S13]  /*0ec0*/  ISETP.GE.U32.AND P0, PT, R7, R9, PT ;  /* 0x000000090700720c */ /* 0x000fda0003f06070 */
[----:B------:R-:W-:Y:S05]  /*0ed0*/  @P0 BRA `(.L_x_29851) ;  /* 0x0000000000340947 */ /* 0x000fea0003800000 */
[----:B01----:R-:W0:Y:S01]  /*0ee0*/  LDC.64 R2, c[0x0][0x388] ;  /* 0x0000e200ff027b82 */ /* 0x003e220000000a00 */
[----:B------:R-:W-:Y:S02]  /*0ef0*/  IMAD.IADD R5, R20, 0x1, R7 ;  /* 0x0000000114057824 */ /* 0x000fe400078e0207 */
[----:B------:R-:W-:Y:S02]  /*0f00*/  VIADD R7, R7, 0x80 ;  /* 0x0000008007077836 */ /* 0x000fe40000000000 */
[----:B0-----:R-:W-:-:S05]  /*0f10*/  IMAD.WIDE.U32 R2, R5, 0x2, R2 ;  /* 0x0000000205027825 */ /* 0x001fca00078e0002 */
[----:B------:R1:W-:Y:S02]  /*0f20*/  STG.E.U16 desc[UR4][R2.64], R23 ;  /* 0x0000001702007986 */ /* 0x0003e4000c101504 */
.L_x_29850:
        /* <DEDUP_REMOVED lines=8> */
.L_x_29851:
[----:B------:R-:W-:Y:S05]  /*0fb0*/  BSYNC.RELIABLE B1 ;  /* 0x0000000000017941 */ /* 0x000fea0003800100 */
.L_x_29847:
[----:B------:R-:W-:-:S13]  /*0fc0*/  ISETP.GE.U32.AND P0, PT, R7, R9, PT ;  /* 0x000000090700720c */ /* 0x000fda0003f06070 */
[----:B012---:R-:W0:Y:S01]  /*0fd0*/  @!P0 LDC.64 R2, c[0x0][0x388] ;  /* 0x0000e200ff028b82 */ /* 0x007e220000000a00 */
[----:B------:R-:W-:Y:S02]  /*0fe0*/  @!P0 IMAD.IADD R5, R20, 0x1, R7 ;  /* 0x0000000114058824 */ /* 0x000fe400078e0207 */
[----:B------:R-:W-:Y:S02]  /*0ff0*/  @!P0 VIADD R7, R7, 0x80 ;  /* 0x0000008007078836 */ /* 0x000fe40000000000 */
[----:B0-----:R-:W-:-:S05]  /*1000*/  @!P0 IMAD.WIDE.U32 R2, R5, 0x2, R2 ;  /* 0x0000000205028825 */ /* 0x001fca00078e0002 */
[----:B------:R2:W-:Y:S02]  /*1010*/  @!P0 STG.E.U16 desc[UR4][R2.64], R27 ;  /* 0x0000001b02008986 */ /* 0x0005e4000c101504 */
.L_x_29852:
[----:B------:R-:W-:Y:S05]  /*1020*/  BSYNC.RECONVERGENT B0 ;  /* 0x0000000000007941 */ /* 0x000fea0003800200 */
.L_x_29846:
        /* <DEDUP_REMOVED lines=8> */
.L_x_29829:
        /* <DEDUP_REMOVED lines=31> */
[----:B------:R-:W-:-:S04]  /*12a0*/  @!P0 FMNMX.FTZ R17, R18, R17, !PT ;  /* 0x0000001112118209 */ /* 0x000fc80007810000 */
[----:B------:R-:W-:-:S07]  /*12b0*/  @!P0 F2FP.F16.F32.PACK_AB R7, RZ, R17 ;  /* 0x00000011ff07823e */ /* 0x000fce00000000ff */
.L_x_29854:
[----:B------:R-:W-:Y:S05]  /*12c0*/  BSYNC.RECONVERGENT B0 ;  /* 0x0000000000007941 */ /* 0x000fea0003800200 */
.L_x_29853:
        /* <DEDUP_REMOVED lines=21> */
[----:B------:R-:W-:-:S04]  /*1420*/  @!P6 FMNMX.FTZ R5, R20, R5, !PT ;  /* 0x000000051405e209 */ /* 0x000fc80007810000 */
[----:B------:R-:W-:-:S07]  /*1430*/  @!P6 F2FP.F16.F32.PACK_AB R9, RZ, R5 ;  /* 0x00000005ff09e23e */ /* 0x000fce00000000ff */
.L_x_29856:
[----:B------:R-:W-:Y:S05]  /*1440*/  BSYNC.RECONVERGENT B0 ;  /* 0x0000000000007941 */ /* 0x000fea0003800200 */
.L_x_29855:
[----:B------:R-:W-:Y:S04]  /*1450*/  BSSY.RECONVERGENT B0, `(.L_x_29857) ;  /* 0x0000007000007945 */ /* 0x000fe80003800200 */
[----:B------:R-:W-:Y:S05]  /*1460*/  @P0 BRA `(.L_x_29858) ;  /* 0x0000000000140947 */ /* 0x000fea0003800000 */
[----:B-----5:R-:W-:Y:S01]  /*1470*/  HADD2.F32 R5, -RZ, R6.H0_H0 ;  /* 0x20000006ff057230 */ /* 0x020fe20000004100 */
[----:B------:R-:W-:-:S04]  /*1480*/  PRMT R10, R6, 0x7610, R10 ;  /* 0x00007610060a7816 */ /* 0x000fc8000000000a */
[----:B------:R-:W-:-:S13]  /*1490*/  FSETP.NAN.FTZ.AND P0, PT, R5, R5, PT ;  /* 0x000000050500720b */ /* 0x000fda0003f18000 */
[----:B------:R-:W-:-:S04]  /*14a0*/  @!P0 FMNMX.FTZ R5, R22, R5, !PT ;  /* 0x0000000516058209 */ /* 0x000fc80007810000 */
[----:B------:R-:W-:-:S07]  /*14b0*/  @!P0 F2FP.F16.F32.PACK_AB R10, RZ, R5 ;  /* 0x00000005ff0a823e */ /* 0x000fce00000000ff */
.L_x_29858:
[----:B------:R-:W-:Y:S05]  /*14c0*/  BSYNC.RECONVERGENT B0 ;  /* 0x0000000000007941 */ /* 0x000fea0003800200 */
.L_x_29857:
[----:B------:R-:W-:Y:S04]  /*14d0*/  BSSY.RECONVERGENT B0, `(.L_x_29859) ;  /* 0x0000007000007945 */ /* 0x000fe80003800200 */
[----:B------:R-:W-:Y:S05]  /*14e0*/  @P1 BRA `(.L_x_29860) ;  /* 0x0000000000141947 */ /* 0x000fea0003800000 */
[----:B-----5:R-:W-:Y:S01]  /*14f0*/  HADD2.F32 R5, -RZ, R6.H1_H1 ;  /* 0x30000006ff057230 */ /* 0x020fe20000004100 */
[----:B------:R-:W-:-:S04]  /*1500*/  PRMT R11, R6, 0x7632, R11 ;  /* 0x00007632060b7816 */ /* 0x000fc8000000000b */
[----:B------:R-:W-:-:S13]  /*1510*/  FSETP.NAN.FTZ.AND P0, PT, R5, R5, PT ;  /* 0x000000050500720b */ /* 0x000fda0003f18000 */
[----:B------:R-:W-:-:S04]  /*1520*/  @!P0 FMNMX.FTZ R5, R24, R5, !PT ;  /* 0x0000000518058209 */ /* 0x000fc80007810000 */
[----:B------:R-:W-:-:S07]  /*1530*/  @!P0 F2FP.F16.F32.PACK_AB R11, RZ, R5 ;  /* 0x00000005ff0b823e */ /* 0x000fce00000000ff */
.L_x_29860:
[----:B------:R-:W-:Y:S05]  /*1540*/  BSYNC.RECONVERGENT B0 ;  /* 0x0000000000007941 */ /* 0x000fea0003800200 */
.L_x_29859:
[----:B------:R-:W-:Y:S04]  /*1550*/  BSSY.RECONVERGENT B0, `(.L_x_29861) ;  /* 0x0000007000007945 */ /* 0x000fe80003800200 */
[----:B------:R-:W-:Y:S05]  /*1560*/  @P2 BRA `(.L_x_29862) ;  /* 0x0000000000142947 */ /* 0x000fea0003800000 */
[----:B-----5:R-:W-:Y:S01]  /*1570*/  HADD2.F32 R6, -RZ, R4.H0_H0 ;  /* 0x20000004ff067230 */ /* 0x020fe20000004100 */
[----:B------:R-:W-:-:S04]  /*1580*/  PRMT R12, R4, 0x7610, R12 ;  /* 0x00007610040c7816 */ /* 0x000fc8000000000c */
[----:B------:R-:W-:-:S13]  /*1590*/  FSETP.NAN.FTZ.AND P0, PT, R6, R6, PT ;  /* 0x000000060600720b */ /* 0x000fda0003f18000 */
[----:B------:R-:W-:-:S04]  /*15a0*/  @!P0 FMNMX.FTZ R6, R19, R6, !PT ;  /* 0x0000000613068209 */ /* 0x000fc80007810000 */
[----:B------:R-:W-:-:S07]  /*15b0*/  @!P0 F2FP.F16.F32.PACK_AB R12, RZ, R6 ;  /* 0x00000006ff0c823e */ /* 0x000fce00000000ff */
.L_x_29862:
[----:B------:R-:W-:Y:S05]  /*15c0*/  BSYNC.RECONVERGENT B0 ;  /* 0x0000000000007941 */ /* 0x000fea0003800200 */
.L_x_29861:
[----:B------:R-:W-:Y:S04]  /*15d0*/  BSSY.RECONVERGENT B0, `(.L_x_29863) ;  /* 0x0000007000007945 */ /* 0x000fe80003800200 */
[----:B------:R-:W-:Y:S05]  /*15e0*/  @P3 BRA `(.L_x_29864) ;  /* 0x0000000000143947 */ /* 0x000fea0003800000 */
[----:B-----5:R-:W-:Y:S01]  /*15f0*/  HADD2.F32 R5, -RZ, R4.H1_H1 ;  /* 0x30000004ff057230 */ /* 0x020fe20000004100 */
[----:B------:R-:W-:-:S04]  /*1600*/  PRMT R13, R4, 0x7632, R13 ;  /* 0x00007632040d7816 */ /* 0x000fc8000000000d */
[----:B------:R-:W-:-:S13]  /*1610*/  FSETP.NAN.FTZ.AND P0, PT, R5, R5, PT ;  /* 0x000000050500720b */ /* 0x000fda0003f18000 */
[----:B------:R-:W-:-:S04]  /*1620*/  @!P0 FMNMX.FTZ R5, R18, R5, !PT ;  /* 0x0000000512058209 */ /* 0x000fc80007810000 */
[----:B------:R-:W-:-:S07]  /*1630*/  @!P0 F2FP.F16.F32.PACK_AB R13, RZ, R5 ;  /* 0x00000005ff0d823e */ /* 0x000fce00000000ff */
.L_x_29864:
[----:B------:R-:W-:Y:S05]  /*1640*/  BSYNC.RECONVERGENT B0 ;  /* 0x0000000000007941 */ /* 0x000fea0003800200 */
.L_x_29863:
[----:B------:R-:W-:Y:S04]  /*1650*/  BSSY.RECONVERGENT B0, `(.L_x_29865) ;  /* 0x0000007000007945 */ /* 0x000fe80003800200 */
[----:B------:R-:W-:Y:S05]  /*1660*/  @P4 BRA `(.L_x_29866) ;  /* 0x0000000000144947 */ /* 0x000fea0003800000 */
[----:B-----5:R-:W-:Y:S01]  /*1670*/  HADD2.F32 R5, -RZ, R0.H0_H0 ;  /* 0x20000000ff057230 */ /* 0x020fe20000004100 */
[----:B------:R-:W-:-:S04]  /*1680*/  PRMT R14, R0, 0x7610, R14 ;  /* 0x00007610000e7816 */ /* 0x000fc8000000000e */
[----:B------:R-:W-:-:S13]  /*1690*/  FSETP.NAN.FTZ.AND P0, PT, R5, R5, PT ;  /* 0x000000050500720b */ /* 0x000fda0003f18000 */
[----:B------:R-:W-:-:S04]  /*16a0*/  @!P0 FMNMX.FTZ R5, R16, R5, !PT ;  /* 0x0000000510058209 */ /* 0x000fc80007810000 */
[----:B------:R-:W-:-:S07]  /*16b0*/  @!P0 F2FP.F16.F32.PACK_AB R14, RZ, R5 ;  /* 0x00000005ff0e823e */ /* 0x000fce00000000ff */
.L_x_29866:
[----:B------:R-:W-:Y:S05]  /*16c0*/  BSYNC.RECONVERGENT B0 ;  /* 0x0000000000007941 */ /* 0x000fea0003800200 */
.L_x_29865:
[----:B------:R-:W-:Y:S04]  /*16d0*/  BSSY.RECONVERGENT B0, `(.L_x_29867) ;  /* 0x0000007000007945 */ /* 0x000fe80003800200 */
[----:B------:R-:W-:Y:S05]  /*16e0*/  @P5 BRA `(.L_x_29868) ;  /* 0x0000000000145947 */ /* 0x000fea0003800000 */
[----:B-----5:R-:W-:Y:S01]  /*16f0*/  HADD2.F32 R4, -RZ, R0.H1_H1 ;  /* 0x30000000ff047230 */ /* 0x020fe20000004100 */
[----:B------:R-:W-:-:S04]  /*1700*/  PRMT R15, R0, 0x7632, R15 ;  /* 0x00007632000f7816 */ /* 0x000fc8000000000f */
[----:B------:R-:W-:-:S13]  /*1710*/  FSETP.NAN.FTZ.AND P0, PT, R4, R4, PT ;  /* 0x000000040400720b */ /* 0x000fda0003f18000 */
[----:B------:R-:W-:-:S04]  /*1720*/  @!P0 FMNMX.FTZ R4, R17, R4, !PT ;  /* 0x0000000411048209 */ /* 0x000fc80007810000 */
[----:B------:R-:W-:-:S07]  /*1730*/  @!P0 F2FP.F16.F32.PACK_AB R15, RZ, R4 ;  /* 0x00000004ff0f823e */ /* 0x000fce00000000ff */
.L_x_29868:
[----:B------:R-:W-:Y:S05]  /*1740*/  BSYNC.RECONVERGENT B0 ;  /* 0x0000000000007941 */ /* 0x000fea0003800200 */
.L_x_29867:
        /* <DEDUP_REMOVED lines=9> */
.L_x_29869:
        /* <DEDUP_REMOVED lines=10> */
.L_x_41947:


//--------------------- .text._ZN2at6native29vectorized_elementwise_kernelILi4ENS0_13BinaryFunctorIN3c104HalfES4_S4_ZZZNS0_19maximum_kernel_cudaERNS_18TensorIteratorBaseEENKUlvE0_clEvENKUlvE1_clEvEUlS4_S4_E_EESt5arrayIPcLm3EEEEviT0_T1_ --------------------------
	.section	.text._ZN2at6native29vectorized_elementwise_kernelILi4ENS0_13BinaryFunctorIN3c104HalfES4_S4_ZZZNS0_19maximum_kernel_cudaERNS_18TensorIteratorBaseEENKUlvE0_clEvENKUlvE1_clEvEUlS4_S4_E_EESt5arrayIPcLm3EEEEviT0_T1_,"ax",@progbits
	.align	128
        .global         _ZN2at6native29vectorized_elementwise_kernelILi4ENS0_13BinaryFunctorIN3c104HalfES4_S4_ZZZNS0_19maximum_kernel_cudaERNS_18TensorIteratorBaseEENKUlvE0_clEvENKUlvE1_clEvEUlS4_S4_E_EESt5arrayIPcLm3EEEEviT0_T1_
        .type           _ZN2at6native29vectorized_elementwise_kernelILi4ENS0_13BinaryFunctorIN3c104HalfES4_S4_ZZZNS0_19maximum_kernel_cudaERNS_18TensorIteratorBaseEENKUlvE0_clEvENKUlvE1_clEvEUlS4_S4_E_EESt5arrayIPcLm3EEEEviT0_T1_,@function
        .size           _ZN2at6native29vectorized_elementwise_kernelILi4ENS0_13BinaryFunctorIN3c104HalfES4_S4_ZZZNS0_19maximum_kernel_cudaERNS_18TensorIteratorBaseEENKUlvE0_clEvENKUlvE1_clEvEUlS4_S4_E_EESt5arrayIPcLm3EEEEviT0_T1_,(.L_x_41948 - _ZN2at6native29vectorized_elementwise_kernelILi4ENS0_13BinaryFunctorIN3c104HalfES4_S4_ZZZNS0_19maximum_kernel_cudaERNS_18TensorIteratorBaseEENKUlvE0_clEvENKUlvE1_clEvEUlS4_S4_E_EESt5arrayIPcLm3EEEEviT0_T1_)
        .other          _ZN2at6native29vectorized_elementwise_kernelILi4ENS0_13BinaryFunctorIN3c104HalfES4_S4_ZZZNS0_19maximum_kernel_cudaERNS_18TensorIteratorBaseEENKUlvE0_clEvENKUlvE1_clEvEUlS4_S4_E_EESt5arrayIPcLm3EEEEviT0_T1_,@"STO_CUDA_ENTRY STV_DEFAULT"
_ZN2at6native29vectorized_elementwise_kernelILi4ENS0_13BinaryFunctorIN3c104HalfES4_S4_ZZZNS0_19maximum_kernel_cudaERNS_18TensorIteratorBaseEENKUlvE0_clEvENKUlvE1_clEvEUlS4_S4_E_EESt5arrayIPcLm3EEEEviT0_T1_:
.text._ZN2at6native29vectorized_elementwise_kernelILi4ENS0_13BinaryFunctorIN3c104HalfES4_S4_ZZZNS0_19maximum_kernel_cudaERNS_18TensorIteratorBaseEENKUlvE0_clEvENKUlvE1_clEvEUlS4_S4_E_EESt5arrayIPcLm3EEEEviT0_T1_:
        /* <DEDUP_REMOVED lines=120> */
.L_x_29872:
[----:B------:R-:W-:Y:S05]  /*0780*/  BSYNC.RECONVERGENT B0 ;  /* 0x0000000000007941 */ /* 0x000fea0003800200 */
.L_x_29871:
        /* <DEDUP_REMOVED lines=14> */
.L_x_29874:
[----:B------:R-:W-:Y:S05]  /*0870*/  BSYNC.RECONVERGENT B0 ;  /* 0x0000000000007941 */ /* 0x000fea0003800200 */
.L_x_29873:
        /* <DEDUP_REMOVED lines=14> */
.L_x_29876:
[----:B------:R-:W-:Y:S05]  /*0960*/  BSYNC.RECONVERGENT B0 ;  /* 0x0000000000007941 */ /* 0x000fea0003800200 */
.L_x_29875:
        /* <DEDUP_REMOVED lines=11> */
.L_x_29878:
[----:B------:R-:W-:Y:S05]  /*0a20*/  BSYNC.RECONVERGENT B0 ;  /* 0x0000000000007941 */ /* 0x000fea0003800200 */
.L_x_29877:
        /* <DEDUP_REMOVED lines=11> */
.L_x_29880:
[----:B------:R-:W-:Y:S05]  /*0ae0*/  BSYNC.RECONVERGENT B0 ;  /* 0x0000000000007941 */ /* 0x000fea0003800200 */
.L_x_29879:
        /* <DEDUP_REMOVED lines=11> */
.L_x_29882:
[----:B------:R-:W-:Y:S05]  /*0ba0*/  BSYNC.RECONVERGENT B0 ;  /* 0x0000000000007941 */ /* 0x000fea0003800200 */
.L_x_29881:
        /* <DEDUP_REMOVED lines=11> */
.L_x_29884:
[----:B------:R-:W-:Y:S05]  /*0c60*/  BSYNC.RECONVERGENT B0 ;  /* 0x0000000000007941 */ /* 0x000fea0003800200 */
.L_x_29883:
        /* <DEDUP_REMOVED lines=11> */
.L_x_29886:
[----:B------:R-:W-:Y:S05]  /*0d20*/  BSYNC.RECONVERGENT B0 ;  /* 0x0000000000007941 */ /* 0x000fea0003800200 */
.L_x_29885:
        /* <DEDUP_REMOVED lines=18> */
.L_x_29889:
[----:B------:R-:W-:-:S13]  /*0e50*/  ISETP.GE.U32.AND P0, PT, R7, R9, PT ;  /* 0x000000090700720c */ /* 0x000fda0003f06070 */
[----:B------:R-:W-:Y:S05]  /*0e60*/  @P0 BRA `(.L_x_29891) ;  /* 0x0000000000300947 */ /* 0x000fea0003800000 */
[----:B0-----:R-:W0:Y:S01]  /*0e70*/  LDC.64 R2, c[0x0][0x388] ;  /* 0x0000e200ff027b82 */ /* 0x001e220000000a00 */
[----:B------:R-:W-:Y:S02]  /*0e80*/  IMAD.IADD R5, R20, 0x1, R7 ;  /* 0x0000000114057824 */ /* 0x000fe400078e0207 */
[----:B------:R-:W-:Y:S02]  /*0e90*/  VIADD R7, R7, 0x80 ;  /* 0x0000008007077836 */ /* 0x000fe40000000000 */
[----:B0-----:R-:W-:-:S05]  /*0ea0*/  IMAD.WIDE.U32 R2, R5, 0x2, R2 ;  /* 0x0000000205027825 */ /* 0x001fca00078e0002 */
[----:B------:R1:W-:Y:S02]  /*0eb0*/  STG.E.U16 desc[UR4][R2.64], R22 ;  /* 0x0000001602007986 */ /* 0x0003e4000c101504 */
.L_x_29890:
[----:B------:R-:W-:-:S13]  /*0ec0*/  ISETP.GE.U32.AND P0, PT, R7, R9, PT ;  /* 0x000000090700720c */ /* 0x000fda0003f06070 */
[----:B------:R-:W-:Y:S05]  /*0ed0*/  @P0 BRA `(.L_x_29892) ;  /* 0x0000000000340947 */ /* 0x000fea0003800000 */
[----:B01----:R-:W0:Y:S01]  /*0ee0*/  LDC.64 R2, c[0x0][0x388] ;  /* 0x0000e200ff027b82 */ /* 0x003e220000000a00 */
[----:B------:R-:W-:Y:S02]  /*0ef0*/  IMAD.IADD R5, R20, 0x1, R7 ;  /* 0x0000000114057824 */ /* 0x000fe400078e0207 */
[----:B------:R-:W-:Y:S02]  /*0f00*/  VIADD R7, R7, 0x80 ;  /* 0x0000008007077836 */ /* 0x000fe40000000000 */
[----:B0-----:R-:W-:-:S05]  /*0f10*/  IMAD.WIDE.U32 R2, R5, 0x2, R2 ;  /* 0x0000000205027825 */ /* 0x001fca00078e0002 */
[----:B------:R1:W-:Y:S02]  /*0f20*/  STG.E.U16 desc[UR4][R2.64], R23 ;  /* 0x0000001702007986 */ /* 0x0003e4000c101504 */
.L_x_29891:
        /* <DEDUP_REMOVED lines=8> */
.L_x_29892:
[----:B------:R-:W-:Y:S05]  /*0fb0*/  BSYNC.RELIABLE B1 ;  /* 0x0000000000017941 */ /* 0x000fea0003800100 */
.L_x_29888:
[----:B------:R-:W-:-:S13]  /*0fc0*/  ISETP.GE.U32.AND P0, PT, R7, R9, PT ;  /* 0x000000090700720c */ /* 0x000fda0003f06070 */
[----:B012---:R-:W0:Y:S01]  /*0fd0*/  @!P0 LDC.64 R2, c[0x0][0x388] ;  /* 0x0000e200ff028b82 */ /* 0x007e220000000a00 */
[----:B------:R-:W-:Y:S02]  /*0fe0*/  @!P0 IMAD.IADD R5, R20, 0x1, R7 ;  /* 0x0000000114058824 */ /* 0x000fe400078e0207 */
[----:B------:R-:W-:Y:S02]  /*0ff0*/  @!P0 VIADD R7, R7, 0x80 ;  /* 0x0000008007078836 */ /* 0x000fe40000000000 */
[----:B0-----:R-:W-:-:S05]  /*1000*/  @!P0 IMAD.WIDE.U32 R2, R5, 0x2, R2 ;  /* 0x0000000205028825 */ /* 0x001fca00078e0002 */
[----:B------:R2:W-:Y:S02]  /*1010*/  @!P0 STG.E.U16 desc[UR4][R2.64], R27 ;  /* 0x0000001b02008986 */ /* 0x0005e4000c101504 */
.L_x_29893:
[----:B------:R-:W-:Y:S05]  /*1020*/  BSYNC.RECONVERGENT B0 ;  /* 0x0000000000007941 */ /* 0x000fea0003800200 */
.L_x_29887:
        /* <DEDUP_REMOVED lines=8> */
.L_x_29870:
        /* <DEDUP_REMOVED lines=26> */
[----:B------:R-:W-:-:S04]  /*1250*/  @!P0 FMNMX.FTZ R15, R18, R15, !PT ;  /* 0x0000000f120f8209 */ /* 0x000fc80007810000 */
[----:B------:R-:W-:-:S07]  /*1260*/  @!P0 F2FP.F16.F32.PACK_AB R6, RZ, R15 ;  /* 0x0000000fff06823e */ /* 0x000fce00000000ff */
.L_x_29895:
[----:B------:R-:W-:Y:S05]  /*1270*/  BSYNC.RECONVERGENT B0 ;  /* 0x0000000000007941 */ /* 0x000fea0003800200 */
.L_x_29894:
        /* <DEDUP_REMOVED lines=22> */
.L_x_29897:
[----:B------:R-:W-:Y:S05]  /*13e0*/  BSYNC.RECONVERGENT B0 ;  /* 0x0000000000007941 */ /* 0x000fea0003800200 */
.L_x_29896:
[----:B------:R-:W-:Y:S04]  /*13f0*/  BSSY.RECONVERGENT B0, `(.L_x_29898) ;  /* 0x0000007000007945 */ /* 0x000fe80003800200 */
[----:B------:R-:W-:Y:S05]  /*1400*/  @P0 BRA `(.L_x_29899) ;  /* 0x0000000000140947 */ /* 0x000fea0003800000 */
[----:B-----5:R-:W-:Y:S01]  /*1410*/  HADD2.F32 R2, -RZ, R3.H0_H0 ;  /* 0x20000003ff027230 */ /* 0x020fe20000004100 */
[----:B------:R-:W-:-:S04]  /*1420*/  PRMT R10, R3, 0x7610, R10 ;  /* 0x00007610030a7816 */ /* 0x000fc8000000000a */
[----:B------:R-:W-:-:S13]  /*1430*/  FSETP.NAN.FTZ.AND P0, PT, R2, R2, PT ;  /* 0x000000020200720b */ /* 0x000fda0003f18000 */
[----:B------:R-:W-:-:S04]  /*1440*/  @!P0 FMNMX.FTZ R2, R19, R2, !PT ;  /* 0x0000000213028209 */ /* 0x000fc80007810000 */
[----:B------:R-:W-:-:S07]  /*1450*/  @!P0 F2FP.F16.F32.PACK_AB R10, RZ, R2 ;  /* 0x00000002ff0a823e */ /* 0x000fce00000000ff */
.L_x_29899:
[----:B------:R-:W-:Y:S05]  /*1460*/  BSYNC.RECONVERGENT B0 ;  /* 0x0000000000007941 */ /* 0x000fea0003800200 */
.L_x_29898:
[----:B------:R-:W-:Y:S04]  /*1470*/  BSSY.RECONVERGENT B0, `(.L_x_29900) ;  /* 0x0000007000007945 */ /* 0x000fe80003800200 */
[----:B------:R-:W-:Y:S05]  /*1480*/  @P1 BRA `(.L_x_29901) ;  /* 0x0000000000141947 */ /* 0x000fea0003800000 */
[----:B-----5:R-:W-:Y:S01]  /*1490*/  HADD2.F32 R2, -RZ, R3.H1_H1 ;  /* 0x30000003ff027230 */ /* 0x020fe20000004100 */
[----:B------:R-:W-:-:S04]  /*14a0*/  PRMT R11, R3, 0x7632, R11 ;  /* 0x00007632030b7816 */ /* 0x000fc8000000000b */
[----:B------:R-:W-:-:S13]  /*14b0*/  FSETP.NAN.FTZ.AND P0, PT, R2, R2, PT ;  /* 0x000000020200720b */ /* 0x000fda0003f18000 */
[----:B------:R-:W-:-:S04]  /*14c0*/  @!P0 FMNMX.FTZ R2, R23, R2, !PT ;  /* 0x0000000217028209 */ /* 0x000fc80007810000 */
[----:B------:R-:W-:-:S07]  /*14d0*/  @!P0 F2FP.F16.F32.PACK_AB R11, RZ, R2 ;  /* 0x00000002ff0b823e */ /* 0x000fce00000000ff */
.L_x_29901:
[----:B------:R-:W-:Y:S05]  /*14e0*/  BSYNC.RECONVERGENT B0 ;  /* 0x0000000000007941 */ /* 0x000fea0003800200 */
.L_x_29900:
[----:B------:R-:W-:Y:S04]  /*14f0*/  BSSY.RECONVERGENT B0, `(.L_x_29902) ;  /* 0x0000007000007945 */ /* 0x000fe80003800200 */
[----:B------:R-:W-:Y:S05]  /*1500*/  @P2 BRA `(.L_x_29903) ;  /* 0x0000000000142947 */ /* 0x000fea0003800000 */
[----:B-----5:R-:W-:Y:S01]  /*1510*/  HADD2.F32 R2, -RZ, R4.H0_H0 ;  /* 0x20000004ff027230 */ /* 0x020fe20000004100 */
[----:B------:R-:W-:-:S04]  /*1520*/  PRMT R8, R4, 0x7610, R8 ;  /* 0x0000761004087816 */ /* 0x000fc80000000008 */
[----:B------:R-:W-:-:S13]  /*1530*/  FSETP.NAN.FTZ.AND P0, PT, R2, R2, PT ;  /* 0x000000020200720b */ /* 0x000fda0003f18000 */
[----:B------:R-:W-:-:S04]  /*1540*/  @!P0 FMNMX.FTZ R2, R17, R2, !PT ;  /* 0x0000000211028209 */ /* 0x000fc80007810000 */
[----:B------:R-:W-:-:S07]  /*1550*/  @!P0 F2FP.F16.F32.PACK_AB R8, RZ, R2 ;  /* 0x00000002ff08823e */ /* 0x000fce00000000ff */
.L_x_29903:
[----:B------:R-:W-:Y:S05]  /*1560*/  BSYNC.RECONVERGENT B0 ;  /* 0x0000000000007941 */ /* 0x000fea0003800200 */
.L_x_29902:
[----:B------:R-:W-:Y:S04]  /*1570*/  BSSY.RECONVERGENT B0, `(.L_x_29904) ;  /* 0x0000007000007945 */ /* 0x000fe80003800200 */
[----:B------:R-:W-:Y:S05]  /*1580*/  @P3 BRA `(.L_x_29905) ;  /* 0x0000000000143947 */ /* 0x000fea0003800000 */
[----:B-----5:R-:W-:Y:S01]  /*1590*/  HADD2.F32 R3, -RZ, R4.H1_H1 ;  /* 0x30000004ff037230 */ /* 0x020fe20000004100 */
[----:B------:R-:W-:-:S04]  /*15a0*/  PRMT R12, R4, 0x7632, R12 ;  /* 0x00007632040c7816 */ /* 0x000fc8000000000c */
[----:B------:R-:W-:-:S13]  /*15b0*/  FSETP.NAN.FTZ.AND P0, PT, R3, R3, PT ;  /* 0x000000030300720b */ /* 0x000fda0003f18000 */
[----:B------:R-:W-:-:S04]  /*15c0*/  @!P0 FMNMX.FTZ R3, R16, R3, !PT ;  /* 0x0000000310038209 */ /* 0x000fc80007810000 */
[----:B------:R-:W-:-:S07]  /*15d0*/  @!P0 F2FP.F16.F32.PACK_AB R12, RZ, R3 ;  /* 0x00000003ff0c823e */ /* 0x000fce00000000ff */
.L_x_29905:
[----:B------:R-:W-:Y:S05]  /*15e0*/  BSYNC.RECONVERGENT B0 ;  /* 0x0000000000007941 */ /* 0x000fea0003800200 */
.L_x_29904:
[----:B------:R-:W-:Y:S04]  /*15f0*/  BSSY.RECONVERGENT B0, `(.L_x_29906) ;  /* 0x0000007000007945 */ /* 0x000fe80003800200 */
[----:B------:R-:W-:Y:S05]  /*1600*/  @P4 BRA `(.L_x_29907) ;  /* 0x0000000000144947 */ /* 0x000fea0003800000 */
[----:B-----5:R-:W-:Y:S01]  /*1610*/  HADD2.F32 R3, -RZ, R5.H0_H0 ;  /* 0x20000005ff037230 */ /* 0x020fe20000004100 */
[----:B------:R-:W-:-:S04]  /*1620*/  PRMT R9, R5, 0x7610, R9 ;  /* 0x0000761005097816 */ /* 0x000fc80000000009 */
[----:B------:R-:W-:-:S13]  /*1630*/  FSETP.NAN.FTZ.AND P0, PT, R3, R3, PT ;  /* 0x000000030300720b */ /* 0x000fda0003f18000 */
[----:B------:R-:W-:-:S04]  /*1640*/  @!P0 FMNMX.FTZ R3, R14, R3, !PT ;  /* 0x000000030e038209 */ /* 0x000fc80007810000 */
[----:B------:R-:W-:-:S07]  /*1650*/  @!P0 F2FP.F16.F32.PACK_AB R9, RZ, R3 ;  /* 0x00000003ff09823e */ /* 0x000fce00000000ff */
.L_x_29907:
[----:B------:R-:W-:Y:S05]  /*1660*/  BSYNC.RECONVERGENT B0 ;  /* 0x0000000000007941 */ /* 0x000fea0003800200 */
.L_x_29906:
[----:B------:R-:W-:Y:S04]  /*1670*/  BSSY.RECONVERGENT B0, `(.L_x_29908) ;  /* 0x0000007000007945 */ /* 0x000fe80003800200 */
[----:B------:R-:W-:Y:S05]  /*1680*/  @P5 BRA `(.L_x_29909) ;  /* 0x0000000000145947 */ /* 0x000fea0003800000 */
[----:B-----5:R-:W-:Y:S01]  /*1690*/  HADD2.F32 R2, -RZ, R5.H1_H1 ;  /* 0x30000005ff027230 */ /* 0x020fe20000004100 */
[----:B------:R-:W-:-:S04]  /*16a0*/  PRMT R13, R5, 0x7632, R13 ;  /* 0x00007632050d7816 */ /* 0x000fc8000000000d */
[----:B------:R-:W-:-:S13]  /*16b0*/  FSETP.NAN.FTZ.AND P0, PT, R2, R2, PT ;  /* 0x000000020200720b */ /* 0x000fda0003f18000 */
[----:B------:R-:W-:-:S04]  /*16c0*/  @!P0 FMNMX.FTZ R2, R15, R2, !PT ;  /* 0x000000020f028209 */ /* 0x000fc80007810000 */
[----:B------:R-:W-:-:S07]  /*16d0*/  @!P0 F2FP.F16.F32.PACK_AB R13, RZ, R2 ;  /* 0x00000002ff0d823e */ /* 0x000fce00000000ff */
.L_x_29909:
[----:B------:R-:W-:Y:S05]  /*16e0*/  BSYNC.RECONVERGENT B0 ;  /* 0x0000000000007941 */ /* 0x000fea0003800200 */
.L_x_29908:
[----:B------:R-:W-:Y:S02]  /*16f0*/  PRMT R6, R6, 0x5410, R0 ;  /* 0x0000541006067816 */ /* 0x000fe40000000000 */
[----:B------:R-:W-:Y:S02]  /*1700*/  PRMT R7, R10, 0x5410, R11 ;  /* 0x000054100a077816 */ /* 0x000fe4000000000b */
[----:B------:R-:W-:Y:S02]  /*1710*/  PRMT R8, R8, 0x5410, R12 ;  /* 0x0000541008087816 */ /* 0x000fe4000000000c */
[----:B------:R-:W-:Y:S01]  /*1720*/  PRMT R9, R9, 0x5410, R13 ;  /* 0x0000541009097816 */ /* 0x000fe2000000000d */
[----:B------:R-:W-:Y:S04]  /*1730*/  STG.E.64 desc[UR4][R20.64], R6 ;  /* 0x0000000614007986 */ /* 0x000fe8000c101b04 */
[----:B------:R-:W-:Y:S01]  /*1740*/  STG.E.64 desc[UR4][R20.64+0x400], R8 ;  /* 0x0004000814007986 */ /* 0x000fe2000c101b04 */
[----:B------:R-:W-:Y:S05]  /*1750*/  EXIT ;  /* 0x000000000000794d */ /* 0x000fea0003800000 */
.L_x_29910:
        /* <DEDUP_REMOVED lines=10> */
.L_x_41948:


//--------------------- .text._ZN2at6native29vectorized_elementwise_kernelILi8ENS0_13BinaryFunctorIN3c104HalfES4_S4_ZZZNS0_19maximum_kernel_cudaERNS_18TensorIteratorBaseEENKUlvE0_clEvENKUlvE1_clEvEUlS4_S4_E_EESt5arrayIPcLm3EEEEviT0_T1_ --------------------------
	.section	.text._ZN2at6native29vectorized_elementwise_kernelILi8ENS0_13BinaryFunctorIN3c104HalfES4_S4_ZZZNS0_19maximum_kernel_cudaERNS_18TensorIteratorBaseEENKUlvE0_clEvENKUlvE1_clEvEUlS4_S4_E_EESt5arrayIPcLm3EEEEviT0_T1_,"ax",@progbits
	.align	128
        .global         _ZN2at6native29vectorized_elementwise_kernelILi8ENS0_13BinaryFunctorIN3c104HalfES4_S4_ZZZNS0_19maximum_kernel_cudaERNS_18TensorIteratorBaseEENKUlvE0_clEvENKUlvE1_clEvEUlS4_S4_E_EESt5arrayIPcLm3EEEEviT0_T1_
        .type           _ZN2at6native29vectorized_elementwise_kernelILi8ENS0_13BinaryFunctorIN3c104HalfES4_S4_ZZZNS0_19maximum_kernel_cudaERNS_18TensorIteratorBaseEENKUlvE0_clEvENKUlvE1_clEvEUlS4_S4_E_EESt5arrayIPcLm3EEEEviT0_T1_,@function
        .size           _ZN2at6native29vectorized_elementwise_kernelILi8ENS0_13BinaryFunctorIN3c104HalfES4_S4_ZZZNS0_19maximum_kernel_cudaERNS_18TensorIteratorBaseEENKUlvE0_clEvENKUlvE1_clEvEUlS4_S4_E_EESt5arrayIPcLm3EEEEviT0_T1_,(.L_x_41949 - _ZN2at6native29vectorized_elementwise_kernelILi8ENS0_13BinaryFunctorIN3c104HalfES4_S4_ZZZNS0_19maximum_kernel_cudaERNS_18TensorIteratorBaseEENKUlvE0_clEvENKUlvE1_clEvEUlS4_S4_E_EESt5arrayIPcLm3EEEEviT0_T1_)
        .other          _ZN2at6native29vectorized_elementwise_kernelILi8ENS0_13BinaryFunctorIN3c104HalfES4_S4_ZZZNS0_19maximum_kernel_cudaERNS_18TensorIteratorBaseEENKUlvE0_clEvENKUlvE1_clEvEUlS4_S4_E_EESt5arrayIPcLm3EEEEviT0_T1_,@"STO_CUDA_ENTRY STV_DEFAULT"
_ZN2at6native29vectorized_elementwise_kernelILi8ENS0_13BinaryFunctorIN3c104HalfES4_S4_ZZZNS0_19maximum_kernel_cudaERNS_18TensorIteratorBaseEENKUlvE0_clEvENKUlvE1_clEvEUlS4_S4_E_EESt5arrayIPcLm3EEEEviT0_T1_:
.text._ZN2at6native29vectorized_elementwise_kernelILi8ENS0_13BinaryFunctorIN3c104HalfES4_S4_ZZZNS0_19maximum_kernel_cudaERNS_18TensorIteratorBaseEENKUlvE0_clEvENKUlvE1_clEvEUlS4_S4_E_EESt5arrayIPcLm3EEEEviT0_T1_:
        /* <DEDUP_REMOVED lines=120> */
.L_x_29913:
[----:B------:R-:W-:Y:S05]  /*0780*/  BSYNC.RECONVERGENT B0 ;  /* 0x0000000000007941 */ /* 0x000fea0003800200 */
.L_x_29912:
        /* <DEDUP_REMOVED lines=14> */
.L_x_29915:
[----:B------:R-:W-:Y:S05]  /*0870*/  BSYNC.RECONVERGENT B0 ;  /* 0x0000000000007941 */ /* 0x000fea0003800200 */
.L_x_29914:
        /* <DEDUP_REMOVED lines=14> */
.L_x_29917:
[----:B------:R-:W-:Y:S05]  /*0960*/  BSYNC.RECONVERGENT B0 ;  /* 0x0000000000007941 */ /* 0x000fea0003800200 */
.L_x_29916:
        /* <DEDUP_REMOVED lines=11> */
.L_x_29919:
[----:B------:R-:W-:Y:S05]  /*0a20*/  BSYNC.RECONVERGENT B0 ;  /* 0x0000000000007941 */ /* 0x000fea0003800200 */
.L_x_29918:
        /* <DEDUP_REMOVED lines=11> */
.L_x_29921:
[----:B------:R-:W-:Y:S05]  /*0ae0*/  BSYNC.RECONVERGENT B0 ;  /* 0x0000000000007941 */ /* 0x000fea0003800200 */
.L_x_29920:
        /* <DEDUP_REMOVED lines=11> */
.L_x_29923:
[----:B------:R-:W-:Y:S05]  /*0ba0*/  BSYNC.RECONVERGENT B0 ;  /* 0x0000000000007941 */ /* 0x000fea0003800200 */
.L_x_29922:
        /* <DEDUP_REMOVED lines=11> */
.L_x_29925:
[----:B------:R-:W-:Y:S05]  /*0c60*/  BSYNC.RECONVERGENT B0 ;  /* 0x0000000000007941 */ /* 0x000fea0003800200 */
.L_x_29924:
        /* <DEDUP_REMOVED lines=11> */
.L_x_29927:
[----:B------:R-:W-:Y:S05]  /*0d20*/  BSYNC.RECONVERGENT B0 ;  /* 0x0000000000007941 */ /* 0x000fea0003800200 */
.L_x_29926:
        /* <DEDUP_REMOVED lines=18> */
.L_x_29930:
[----:B------:R-:W-:-:S13]  /*0e50*/  ISETP.GE.U32.AND P0, PT, R7, R9, PT ;  /* 0x000000090700720c */ /* 0x000fda0003f06070 */
[----:B------:R-:W-:Y:S05]  /*0e60*/  @P0 BRA `(.L_x_29932) ;  /* 0x0000000000300947 */ /* 0x000fea0003800000 */
[----:B0-----:R-:W0:Y:S01]  /*0e70*/  LDC.64 R2, c[0x0][0x388] ;  /* 0x0000e200ff027b82 */ /* 0x001e220000000a00 */
[----:B------:R-:W-:Y:S02]  /*0e80*/  IMAD.IADD R5, R20, 0x1, R7 ;  /* 0x0000000114057824 */ /* 0x000fe400078e0207 */
[----:B------:R-:W-:Y:S02]  /*0e90*/  VIADD R7, R7, 0x80 ;  /* 0x0000008007077836 */ /* 0x000fe40000000000 */
[----:B0-----:R-:W-:-:S05]  /*0ea0*/  IMAD.WIDE.U32 R2, R5, 0x2, R2 ;  /* 0x0000000205027825 */ /* 0x001fca00078e0002 */
[----:B------:R1:W-:Y:S02]  /*0eb0*/  STG.E.U16 desc[UR4][R2.64], R22 ;  /* 0x0000001602007986 */ /* 0x0003e4000c101504 */
.L_x_29931:
[----:B------:R-:W-:-:S13]  /*0ec0*/  ISETP.GE.U32.AND P0, PT, R7, R9, PT ;  /* 0x000000090700720c */ /* 0x000fda0003f06070 */
[----:B------:R-:W-:Y:S05]  /*0ed0*/  @P0 BRA `(.L_x_29933) ;  /* 0x0000000000340947 */ /* 0x000fea0003800000 */
[----:B01----:R-:W0:Y:S01]  /*0ee0*/  LDC.64 R2, c[0x0][0x388] ;  /* 0x0000e200ff027b82 */ /* 0x003e220000000a00 */
[----:B------:R-:W-:Y:S02]  /*0ef0*/  IMAD.IADD R5, R20, 0x1, R7 ;  /* 0x0000000114057824 */ /* 0x000fe400078e0207 */
[----:B------:R-:W-:Y:S02]  /*0f00*/  VIADD R7, R7, 0x80 ;  /* 0x0000008007077836 */ /* 0x000fe40000000000 */
[----:B0-----:R-:W-:-:S05]  /*0f10*/  IMAD.WIDE.U32 R2, R5, 0x2, R2 ;  /* 0x0000000205027825 */ /* 0x001fca00078e0002 */
[----:B------:R1:W-:Y:S02]  /*0f20*/  STG.E.U16 desc[UR4][R2.64], R23 ;  /* 0x0000001702007986 */ /* 0x0003e4000c101504 */
.L_x_29932:
        /* <DEDUP_REMOVED lines=8> */
.L_x_29933:
[----:B------:R-:W-:Y:S05]  /*0fb0*/  BSYNC.RELIABLE B1 ;  /* 0x0000000000017941 */ /* 0x000fea0003800100 */
.L_x_29929:
[----:B------:R-:W-:-:S13]  /*0fc0*/  ISETP.GE.U32.AND P0, PT, R7, R9, PT ;  /* 0x000000090700720c */ /* 0x000fda0003f06070 */
[----:B012---:R-:W0:Y:S01]  /*0fd0*/  @!P0 LDC.64 R2, c[0x0][0x388] ;  /* 0x0000e200ff028b82 */ /* 0x007e220000000a00 */
[----:B------:R-:W-:Y:S02]  /*0fe0*/  @!P0 IMAD.IADD R5, R20, 0x1, R7 ;  /* 0x0000000114058824 */ /* 0x000fe400078e0207 */
[----:B------:R-:W-:Y:S02]  /*0ff0*/  @!P0 VIADD R7, R7, 0x80 ;  /* 0x0000008007078836 */ /* 0x000fe40000000000 */
[----:B0-----:R-:W-:-:S05]  /*1000*/  @!P0 IMAD.WIDE.U32 R2, R5, 0x2, R2 ;  /* 0x0000000205028825 */ /* 0x001fca00078e0002 */
[----:B------:R2:W-:Y:S02]  /*1010*/  @!P0 STG.E.U16 desc[UR4][R2.64], R27 ;  /* 0x0000001b02008986 */ /* 0x0005e4000c101504 */
.L_x_29934:
[----:B------:R-:W-:Y:S05]  /*1020*/  BSYNC.RECONVERGENT B0 ;  /* 0x0000000000007941 */ /* 0x000fea0003800200 */
.L_x_29928:
        /* <DEDUP_REMOVED lines=8> */
.L_x_29911:
        /* <DEDUP_REMOVED lines=24> */
[----:B------:R-:W-:-:S04]  /*1230*/  @!P0 FMNMX.FTZ R14, R14, R15, !PT ;  /* 0x0000000f0e0e8209 */ /* 0x000fc80007810000 */
[----:B------:R-:W-:-:S07]  /*1240*/  @!P0 F2FP.F16.F32.PACK_AB R8, RZ, R14 ;  /* 0x0000000eff08823e */ /* 0x000fce00000000ff */
.L_x_29936:
[----:B------:R-:W-:Y:S05]  /*1250*/  BSYNC.RECONVERGENT B0 ;  /* 0x0000000000007941 */ /* 0x000fea0003800200 */
.L_x_29935:
        /* <DEDUP_REMOVED lines=21> */
.L_x_29938:
[----:B------:R-:W-:Y:S05]  /*13b0*/  BSYNC.RECONVERGENT B0 ;  /* 0x0000000000007941 */ /* 0x000fea0003800200 */
.L_x_29937:
[----:B------:R-:W-:Y:S04]  /*13c0*/  BSSY.RECONVERGENT B0, `(.L_x_29939) ;  /* 0x0000007000007945 */ /* 0x000fe80003800200 */
[----:B------:R-:W-:Y:S05]  /*13d0*/  @P0 BRA `(.L_x_29940) ;  /* 0x0000000000140947 */ /* 0x000fea0003800000 */
[----:B-----5:R-:W-:Y:S01]  /*13e0*/  HADD2.F32 R3, -RZ, R5.H0_H0 ;  /* 0x20000005ff037230 */ /* 0x020fe20000004100 */
[----:B------:R-:W-:-:S04]  /*13f0*/  PRMT R2, R5, 0x7610, R2 ;  /* 0x0000761005027816 */ /* 0x000fc80000000002 */
[----:B------:R-:W-:-:S13]  /*1400*/  FSETP.NAN.FTZ.AND P0, PT, R3, R3, PT ;  /* 0x000000030300720b */ /* 0x000fda0003f18000 */
[----:B------:R-:W-:-:S04]  /*1410*/  @!P0 FMNMX.FTZ R3, R22, R3, !PT ;  /* 0x0000000316038209 */ /* 0x000fc80007810000 */
[----:B------:R-:W-:-:S07]  /*1420*/  @!P0 F2FP.F16.F32.PACK_AB R2, RZ, R3 ;  /* 0x00000003ff02823e */ /* 0x000fce00000000ff */
.L_x_29940:
[----:B------:R-:W-:Y:S05]  /*1430*/  BSYNC.RECONVERGENT B0 ;  /* 0x0000000000007941 */ /* 0x000fea0003800200 */
.L_x_29939:
[----:B------:R-:W-:Y:S04]  /*1440*/  BSSY.RECONVERGENT B0, `(.L_x_29941) ;  /* 0x0000007000007945 */ /* 0x000fe80003800200 */
[----:B------:R-:W-:Y:S05]  /*1450*/  @P1 BRA `(.L_x_29942) ;  /* 0x0000000000141947 */ /* 0x000fea0003800000 */
[----:B-----5:R-:W-:Y:S01]  /*1460*/  HADD2.F32 R3, -RZ, R5.H1_H1 ;  /* 0x30000005ff037230 */ /* 0x020fe20000004100 */
[----:B------:R-:W-:-:S04]  /*1470*/  PRMT R9, R5, 0x7632, R9 ;  /* 0x0000763205097816 */ /* 0x000fc80000000009 */
[----:B------:R-:W-:-:S13]  /*1480*/  FSETP.NAN.FTZ.AND P0, PT, R3, R3, PT ;  /* 0x000000030300720b */ /* 0x000fda0003f18000 */
[----:B------:R-:W-:-:S04]  /*1490*/  @!P0 FMNMX.FTZ R3, R24, R3, !PT ;  /* 0x0000000318038209 */ /* 0x000fc80007810000 */
[----:B------:R-:W-:-:S07]  /*14a0*/  @!P0 F2FP.F16.F32.PACK_AB R9, RZ, R3 ;  /* 0x00000003ff09823e */ /* 0x000fce00000000ff */
.L_x_29942:
[----:B------:R-:W-:Y:S05]  /*14b0*/  BSYNC.RECONVERGENT B0 ;  /* 0x0000000000007941 */ /* 0x000fea0003800200 */
.L_x_29941:
[----:B------:R-:W-:Y:S04]  /*14c0*/  BSSY.RECONVERGENT B0, `(.L_x_29943) ;  /* 0x0000007000007945 */ /* 0x000fe80003800200 */
[----:B------:R-:W-:Y:S05]  /*14d0*/  @P2 BRA `(.L_x_29944) ;  /* 0x0000000000142947 */ /* 0x000fea0003800000 */
[----:B-----5:R-:W-:Y:S01]  /*14e0*/  HADD2.F32 R4, -RZ, R6.H0_H0 ;  /* 0x20000006ff047230 */ /* 0x020fe20000004100 */
[----:B------:R-:W-:-:S04]  /*14f0*/  PRMT R10, R6, 0x7610, R10 ;  /* 0x00007610060a7816 */ /* 0x000fc8000000000a */
[----:B------:R-:W-:-:S13]  /*1500*/  FSETP.NAN.FTZ.AND P0, PT, R4, R4, PT ;  /* 0x000000040400720b */ /* 0x000fda0003f18000 */
[----:B------:R-:W-:-:S04]  /*1510*/  @!P0 FMNMX.FTZ R4, R17, R4, !PT ;  /* 0x0000000411048209 */ /* 0x000fc80007810000 */
[----:B------:R-:W-:-:S07]  /*1520*/  @!P0 F2FP.F16.F32.PACK_AB R10, RZ, R4 ;  /* 0x00000004ff0a823e */ /* 0x000fce00000000ff */
.L_x_29944:
[----:B------:R-:W-:Y:S05]  /*1530*/  BSYNC.RECONVERGENT B0 ;  /* 0x0000000000007941 */ /* 0x000fea0003800200 */
.L_x_29943:
[----:B------:R-:W-:Y:S04]  /*1540*/  BSSY.RECONVERGENT B0, `(.L_x_29945) ;  /* 0x0000007000007945 */ /* 0x000fe80003800200 */
[----:B------:R-:W-:Y:S05]  /*1550*/  @P3 BRA `(.L_x_29946) ;  /* 0x0000000000143947 */ /* 0x000fea0003800000 */
[----:B-----5:R-:W-:Y:S01]  /*1560*/  HADD2.F32 R3, -RZ, R6.H1_H1 ;  /* 0x30000006ff037230 */ /* 0x020fe20000004100 */
[----:B------:R-:W-:-:S04]  /*1570*/  PRMT R12, R6, 0x7632, R12 ;  /* 0x00007632060c7816 */ /* 0x000fc8000000000c */
[----:B------:R-:W-:-:S13]  /*1580*/  FSETP.NAN.FTZ.AND P0, PT, R3, R3, PT ;  /* 0x000000030300720b */ /* 0x000fda0003f18000 */
[----:B------:R-:W-:-:S04]  /*1590*/  @!P0 FMNMX.FTZ R3, R16, R3, !PT ;  /* 0x0000000310038209 */ /* 0x000fc80007810000 */
[----:B------:R-:W-:-:S07]  /*15a0*/  @!P0 F2FP.F16.F32.PACK_AB R12, RZ, R3 ;  /* 0x00000003ff0c823e */ /* 0x000fce00000000ff */
.L_x_29946:
[----:B------:R-:W-:Y:S05]  /*15b0*/  BSYNC.RECONVERGENT B0 ;  /* 0x0000000000007941 */ /* 0x000fea0003800200 */
.L_x_29945:
[----:B------:R-:W-:Y:S04]  /*15c0*/  BSSY.RECONVERGENT B0, `(.L_x_29947) ;  /* 0x0000007000007945 */ /* 0x000fe80003800200 */
[----:B------:R-:W-:Y:S05]  /*15d0*/  @P4 BRA `(.L_x_29948) ;  /* 0x0000000000144947 */ /* 0x000fea0003800000 */
[----:B-----5:R-:W-:Y:S01]  /*15e0*/  HADD2.F32 R3, -RZ, R7.H0_H0 ;  /* 0x20000007ff037230 */ /* 0x020fe20000004100 */
[----:B------:R-:W-:-:S04]  /*15f0*/  PRMT R11, R7, 0x7610, R11 ;  /* 0x00007610070b7816 */ /* 0x000fc8000000000b */
[----:B------:R-:W-:-:S13]  /*1600*/  FSETP.NAN.FTZ.AND P0, PT, R3, R3, PT ;  /* 0x000000030300720b */ /* 0x000fda0003f18000 */
[----:B------:R-:W-:-:S04]  /*1610*/  @!P0 FMNMX.FTZ R3, R14, R3, !PT ;  /* 0x000000030e038209 */ /* 0x000fc80007810000 */
[----:B------:R-:W-:-:S07]  /*1620*/  @!P0 F2FP.F16.F32.PACK_AB R11, RZ, R3 ;  /* 0x00000003ff0b823e */ /* 0x000fce00000000ff */
.L_x_29948:
[----:B------:R-:W-:Y:S05]  /*1630*/  BSYNC.RECONVERGENT B0 ;  /* 0x0000000000007941 */ /* 0x000fea0003800200 */
.L_x_29947:
[----:B------:R-:W-:Y:S04]  /*1640*/  BSSY.RECONVERGENT B0, `(.L_x_29949) ;  /* 0x0000007000007945 */ /* 0x000fe80003800200 */
[----:B------:R-:W-:Y:S05]  /*1650*/  @P5 BRA `(.L_x_29950) ;  /* 0x0000000000145947 */ /* 0x000fea0003800000 */
[----:B-----5:R-:W-:Y:S01]  /*1660*/  HADD2.F32 R4, -RZ, R7.H1_H1 ;  /* 0x30000007ff047230 */ /* 0x020fe20000004100 */
[----:B------:R-:W-:-:S04]  /*1670*/  PRMT R13, R7, 0x7632, R13 ;  /* 0x00007632070d7816 */ /* 0x000fc8000000000d */
[----:B------:R-:W-:-:S13]  /*1680*/  FSETP.NAN.FTZ.AND P0, PT, R4, R4, PT ;  /* 0x000000040400720b */ /* 0x000fda0003f18000 */
[----:B------:R-:W-:-:S04]  /*1690*/  @!P0 FMNMX.FTZ R4, R15, R4, !PT ;  /* 0x000000040f048209 */ /* 0x000fc80007810000 */
[----:B------:R-:W-:-:S07]  /*16a0*/  @!P0 F2FP.F16.F32.PACK_AB R13, RZ, R4 ;  /* 0x00000004ff0d823e */ /* 0x000fce00000000ff */
.L_x_29950:
[----:B------:R-:W-:Y:S05]  /*16b0*/  BSYNC.RECONVERGENT B0 ;  /* 0x0000000000007941 */ /* 0x000fea0003800200 */
.L_x_29949:
[----:B-----5:R-:W-:Y:S02]  /*16c0*/  PRMT R7, R11, 0x5410, R13 ;  /* 0x000054100b077816 */ /* 0x020fe4000000000d */
[----:B------:R-:W-:Y:S02]  /*16d0*/  PRMT R6, R10, 0x5410, R12 ;  /* 0x000054100a067816 */ /* 0x000fe4000000000c */
[----:B------:R-:W-:Y:S02]  /*16e0*/  PRMT R5, R2, 0x5410, R9 ;  /* 0x0000541002057816 */ /* 0x000fe40000000009 */
[----:B------:R-:W-:-:S05]  /*16f0*/  PRMT R4, R8, 0x5410, R0 ;  /* 0x0000541008047816 */ /* 0x000fca0000000000 */
[----:B------:R-:W-:Y:S01]  /*1700*/  STG.E.128 desc[UR4][R20.64], R4 ;  /* 0x0000000414007986 */ /* 0x000fe2000c101d04 */
[----:B------:R-:W-:Y:S05]  /*1710*/  EXIT ;  /* 0x000000000000794d */ /* 0x000fea0003800000 */
.L_x_29951:
        /* <DEDUP_REMOVED lines=14> */
.L_x_41949:


//--------------------- .text._ZN2at6native18elementwise_kernelILi128ELi4EZNS0_15gpu_kernel_implINS0_13AUnaryFunctorIfffZZZNS0_19maximum_kernel_cudaERNS_18TensorIteratorBaseEENKUlvE0_clEvENKUlvE0_clEvEUlffE_EEEEvS5_RKT_EUliE_EEviT1_ --------------------------
	.section	.text._ZN2at6native18elementwise_kernelILi128ELi4EZNS0_15gpu_kernel_implINS0_13AUnaryFunctorIfffZZZNS0_19maximum_kernel_cudaERNS_18TensorIteratorBaseEENKUlvE0_clEvENKUlvE0_clEvEUlffE_EEEEvS5_RKT_EUliE_EEviT1_,"ax",@progbits
	.align	128
        .global         _ZN2at6native18elementwise_kernelILi128ELi4EZNS0_15gpu_kernel_implINS0_13AUnaryFunctorIfffZZZNS0_19maximum_kernel_cudaERNS_18TensorIteratorBaseEENKUlvE0_clEvENKUlvE0_clEvEUlffE_EEEEvS5_RKT_EUliE_EEviT1_
        .type           _ZN2at6native18elementwise_kernelILi128ELi4EZNS0_15gpu_kernel_implINS0_13AUnaryFunctorIfffZZZNS0_19maximum_kernel_cudaERNS_18TensorIteratorBaseEENKUlvE0_clEvENKUlvE0_clEvEUlffE_EEEEvS5_RKT_EUliE_EEviT1_,@function
        .size           _ZN2at6native18elementwise_kernelILi128ELi4EZNS0_15gpu_kernel_implINS0_13AUnaryFunctorIfffZZZNS0_19maximum_kernel_cudaERNS_18TensorIteratorBaseEENKUlvE0_clEvENKUlvE0_clEvEUlffE_EEEEvS5_RKT_EUliE_EEviT1_,(.L_x_41950 - _ZN2at6native18elementwise_kernelILi128ELi4EZNS0_15gpu_kernel_implINS0_13AUnaryFunctorIfffZZZNS0_19maximum_kernel_cudaERNS_18TensorIteratorBaseEENKUlvE0_clEvENKUlvE0_clEvEUlffE_EEEEvS5_RKT_EUliE_EEviT1_)
        .other          _ZN2at6native18elementwise_kernelILi128ELi4EZNS0_15gpu_kernel_implINS0_13AUnaryFunctorIfffZZZNS0_19maximum_kernel_cudaERNS_18TensorIteratorBaseEENKUlvE0_clEvENKUlvE0_clEvEUlffE_EEEEvS5_RKT_EUliE_EEviT1_,@"STO_CUDA_ENTRY STV_DEFAULT"
_ZN2at6native18elementwise_kernelILi128ELi4EZNS0_15gpu_kernel_implINS0_13AUnaryFunctorIfffZZZNS0_19maximum_kernel_cudaERNS_18TensorIteratorBaseEENKUlvE0_clEvENKUlvE0_clEvEUlffE_EEEEvS5_RKT_EUliE_EEviT1_:
.text._ZN2at6native18elementwise_kernelILi128ELi4EZNS0_15gpu_kernel_implINS0_13AUnaryFunctorIfffZZZNS0_19maximum_kernel_cudaERNS_18TensorIteratorBaseEENKUlvE0_clEvENKUlvE0_clEvEUlffE_EEEEvS5_RKT_EUliE_EEviT1_:
        /* <DEDUP_REMOVED lines=319> */
.L_x_29954:
        /* <DEDUP_REMOVED lines=18> */
.L_x_29959:
[----:B------:R-:W2:Y:S02]  /*1510*/  LDG.E.U8 R0, desc[UR36][R2.64] ;  /* 0x0000002402007981 */ /* 0x000ea4000c1e1100 */
[----:B--2---:R-:W-:Y:S01]  /*1520*/  I2FP.F32.U32 R0, R0 ;  /* 0x0000000000007245 */ /* 0x004fe20000201000 */
[----:B------:R-:W-:Y:S06]  /*1530*/  BRA `(.L_x_29961) ;  /* 0x0000000c00247947 */ /* 0x000fec0003800000 */
.L_x_29958:
        /* <DEDUP_REMOVED lines=9> */
.L_x_29963:
[----:B------:R-:W2:Y:S02]  /*15d0*/  LDG.E R0, desc[UR36][R2.64] ;  /* 0x0000002402007981 */ /* 0x000ea4000c1e1900 */
[----:B--2---:R-:W-:Y:S01]  /*15e0*/  I2FP.F32.S32 R0, R0 ;  /* 0x0000000000007245 */ /* 0x004fe20000201400 */
[----:B------:R-:W-:Y:S06]  /*15f0*/  BRA `(.L_x_29961) ;  /* 0x0000000800f47947 */ /* 0x000fec0003800000 */
.L_x_29962:
[----:B------:R-:W2:Y:S02]  /*1600*/  LDG.E.U16 R0, desc[UR36][R2.64] ;  /* 0x0000002402007981 */ /* 0x000ea4000c1e1500 */
[----:B--2---:R-:W0:Y:S01]  /*1610*/  I2F.S16 R0, R0 ;  /* 0x0000000000007306 */ /* 0x004e220000101400 */
[----:B------:R-:W-:Y:S05]  /*1620*/  BRA `(.L_x_29961) ;  /* 0x0000000800e87947 */ /* 0x000fea0003800000 */
.L_x_29957:
        /* <DEDUP_REMOVED lines=8> */
.L_x_29965:
[----:B------:R-:W2:Y:S02]  /*16b0*/  LDG.E.U16 R0, desc[UR36][R2.64] ;  /* 0x0000002402007981 */ /* 0x000ea4000c1e1500 */
[----:B--2---:R-:W-:Y:S01]  /*16c0*/  HADD2.F32 R0, -RZ, R0.H0_H0 ;  /* 0x20000000ff007230 */ /* 0x004fe20000004100 */
[----:B------:R-:W-:Y:S06]  /*16d0*/  BRA `(.L_x_29961) ;  /* 0x0000000800bc7947 */ /* 0x000fec0003800000 */
.L_x_29964:
        /* <DEDUP_REMOVED lines=8> */
.L_x_29967:
[----:B------:R-:W2:Y:S02]  /*1760*/  LDG.E.U16 R0, desc[UR36][R2.64] ;  /* 0x0000002402007981 */ /* 0x000ea4000c1e1500 */
[----:B--2---:R-:W-:Y:S01]  /*1770*/  HADD2.F32 R0, -RZ, R0.H0_H0 ;  /* 0x20000000ff007230 */ /* 0x004fe20000004100 */
[----:B------:R-:W-:Y:S06]  /*1780*/  BRA `(.L_x_29961) ;  /* 0x0000000800907947 */ /* 0x000fec0003800000 */
.L_x_29966:
[----:B------:R-:W2:Y:S01]  /*1790*/  LDG.E.64 R2, desc[UR36][R2.64] ;  /* 0x0000002402027981 */ /* 0x000ea2000c1e1b00 */
[----:B------:R-:W-:Y:S01]  /*17a0*/  UMOV UR4, 0xf0000000 ;  /* 0xf000000000047882 */ /* 0x000fe20000000000 */
[----:B------:R-:W-:Y:S01]  /*17b0*/  UMOV UR5, 0x380fffff ;  /* 0x380fffff00057882 */ /* 0x000fe20000000000 */
[----:B--2---:R-:W0:Y:S01]  /*17c0*/  F2F.F32.F64 R0, R2 ;  /* 0x0000000200007310 */ /* 0x004e220000301000 */
[----:B------:R-:W-:-:S14]  /*17d0*/  DSETP.GEU.AND P0, PT, |R2|, UR4, PT ;  /* 0x0000000402007e2a */ /* 0x000fdc000bf0e200 */
[----:B0-----:R-:W-:Y:S01]  /*17e0*/  @!P0 FMUL R0, R0, 1.175494350822287508e-38 ;  /* 0x0080000000008820 */ /* 0x001fe20000400000 */
[----:B------:R-:W-:Y:S06]  /*17f0*/  BRA `(.L_x_29961) ;  /* 0x0000000800747947 */ /* 0x000fec0003800000 */
.L_x_29956:
        /* <DEDUP_REMOVED lines=12> */
.L_x_29970:
[----:B------:R-:W2:Y:S01]  /*18c0*/  LDG.E.64 R2, desc[UR36][R2.64] ;  /* 0x0000002402027981 */ /* 0x000ea2000c1e1b00 */
[----:B------:R-:W-:Y:S01]  /*18d0*/  UMOV UR4, 0xf0000000 ;  /* 0xf000000000047882 */ /* 0x000fe20000000000 */
[----:B------:R-:W-:Y:S01]  /*18e0*/  UMOV UR5, 0x380fffff ;  /* 0x380fffff00057882 */ /* 0x000fe20000000000 */
[----:B--2---:R-:W0:Y:S01]  /*18f0*/  F2F.F32.F64 R0, R2 ;  /* 0x0000000200007310 */ /* 0x004e220000301000 */
[----:B------:R-:W-:-:S14]  /*1900*/  DSETP.GEU.AND P0, PT, |R2|, UR4, PT ;  /* 0x0000000402007e2a */ /* 0x000fdc000bf0e200 */
[----:B0-----:R-:W-:Y:S01]  /*1910*/  @!P0 FMUL R0, R0, 1.175494350822287508e-38 ;  /* 0x0080000000008820 */ /* 0x001fe20000400000 */
[----:B------:R-:W-:Y:S06]  /*1920*/  BRA `(.L_x_29961) ;  /* 0x0000000800287947 */ /* 0x000fec0003800000 */
.L_x_29969:
        /* <DEDUP_REMOVED lines=25> */
.L_x_29972:
        /* <DEDUP_REMOVED lines=12> */
.L_x_29971:
[----:B------:R-:W2:Y:S02]  /*1b80*/  LDG.E.U16 R0, desc[UR36][R2.64] ;  /* 0x0000002402007981 */ /* 0x000ea4000c1e1500 */
[----:B--2---:R-:W-:Y:S01]  /*1b90*/  SHF.L.U32 R0, R0, 0x10, RZ ;  /* 0x0000001000007819 */ /* 0x004fe200000006ff */
[----:B------:R-:W-:Y:S06]  /*1ba0*/  BRA `(.L_x_29961) ;  /* 0x0000000400887947 */ /* 0x000fec0003800000 */
.L_x_29968:
        /* <DEDUP_REMOVED lines=11> */
.L_x_29975:
        /* <DEDUP_REMOVED lines=20> */
.L_x_29977:
[----:B------:R-:W-:Y:S05]  /*1da0*/  BSYNC.RECONVERGENT B0 ;  /* 0x0000000000007941 */ /* 0x000fea0003800200 */
.L_x_29976:
[----:B------:R-:W-:Y:S01]  /*1db0*/  IMAD.SHL.U32 R0, R0, 0x100000, RZ ;  /* 0x0010000000007824 */ /* 0x000fe200078e00ff */
[----:B------:R-:W-:-:S04]  /*1dc0*/  LEA R2, R2, 0x3b800000, 0x17 ;  /* 0x3b80000002027811 */ /* 0x000fc800078eb8ff */
[----:B------:R-:W-:Y:S01]  /*1dd0*/  LOP3.LUT R0, R2, R0, R7, 0xfe, !PT ;  /* 0x0000000002007212 */ /* 0x000fe200078efe07 */
[----:B------:R-:W-:Y:S06]  /*1de0*/  BRA `(.L_x_29961) ;  /* 0x0000000000f87947 */ /* 0x000fec0003800000 */
.L_x_29974:
        /* <DEDUP_REMOVED lines=20> */
.L_x_29979:
[----:B------:R-:W-:Y:S05]  /*1f30*/  BSYNC.RECONVERGENT B0 ;  /* 0x0000000000007941 */ /* 0x000fea0003800200 */
.L_x_29978:
[----:B------:R-:W-:Y:S01]  /*1f40*/  IMAD.SHL.U32 R0, R0, 0x200000, RZ ;  /* 0x0020000000007824 */ /* 0x000fe200078e00ff */
[----:B------:R-:W-:-:S04]  /*1f50*/  LEA R2, R2, 0x37800000, 0x17 ;  /* 0x3780000002027811 */ /* 0x000fc800078eb8ff */
[----:B------:R-:W-:Y:S01]  /*1f60*/  LOP3.LUT R0, R2, R0, R7, 0xfe, !PT ;  /* 0x0000000002007212 */ /* 0x000fe200078efe07 */
[----:B------:R-:W-:Y:S06]  /*1f70*/  BRA `(.L_x_29961) ;  /* 0x0000000000947947 */ /* 0x000fec0003800000 */
.L_x_29973:
[----:B------:R-:W-:-:S09]  /*1f80*/  UISETP.NE.AND UP0, UPT, UR4, 0x1c, UPT ;  /* 0x0000001c0400788c */ /* 0x000fd2000bf05270 */
[----:B------:R-:W-:Y:S05]  /*1f90*/  BRA.U !UP0, `(.L_x_29980) ;  /* 0x0000000108847547 */ /* 0x000fea000b800000 */
[----:B------:R-:W-:-:S09]  /*1fa0*/  UISETP.NE.AND UP0, UPT, UR4, 0x1d, UPT ;  /* 0x0000001d0400788c */ /* 0x000fd2000bf05270 */
[----:B------:R-:W-:Y:S05]  /*1fb0*/  BRA.U !UP0, `(.L_x_29981) ;  /* 0x0000000108707547 */ /* 0x000fea000b800000 */
[----:B------:R-:W-:-:S09]  /*1fc0*/  UISETP.NE.AND UP0, UPT, UR4, 0x2c, UPT ;  /* 0x0000002c0400788c */ /* 0x000fd2000bf05270 */
[----:B------:R-:W-:Y:S05]  /*1fd0*/  BRA.U !UP0, `(.L_x_29982) ;  /* 0x0000000108487547 */ /* 0x000fea000b800000 */
.L_x_29960:
        /* <DEDUP_REMOVED lines=16> */
.L_x_29983:
[----:B------:R-:W-:Y:S01]  /*20e0*/  IMAD.MOV.U32 R0, RZ, RZ, RZ ;  /* 0x000000ffff007224 */ /* 0x000fe200078e00ff */
[----:B------:R-:W-:Y:S06]  /*20f0*/  BRA `(.L_x_29961) ;  /* 0x0000000000347947 */ /* 0x000fec0003800000 */
.L_x_29982:
        /* <DEDUP_REMOVED lines=8> */
.L_x_29981:
[----:B------:R-:W2:Y:S02]  /*2180*/  LDG.E.64 R2, desc[UR36][R2.64] ;  /* 0x0000002402027981 */ /* 0x000ea4000c1e1b00 */
[----:B--2---:R0:W1:Y:S01]  /*2190*/  I2F.U64 R0, R2 ;  /* 0x0000000200007312 */ /* 0x0040620000301000 */
[----:B------:R-:W-:Y:S05]  /*21a0*/  BRA `(.L_x_29961) ;  /* 0x0000000000087947 */ /* 0x000fea0003800000 */
.L_x_29980:
[----:B------:R-:W2:Y:S02]  /*21b0*/  LDG.E R0, desc[UR36][R2.64] ;  /* 0x0000002402007981 */ /* 0x000ea4000c1e1900 */
[----:B--2---:R-:W-:-:S07]  /*21c0*/  I2FP.F32.U32 R0, R0 ;  /* 0x0000000000007245 */ /* 0x004fce0000201000 */
.L_x_29961:
[----:B------:R-:W-:Y:S05]  /*21d0*/  BSYNC.RECONVERGENT B6 ;  /* 0x0000000000067941 */ /* 0x000fea0003800200 */
.L_x_29955:
        /* <DEDUP_REMOVED lines=12> */
[----:B------:R-:W-:-:S07]  /*22a0*/  @!P0 FMNMX.FTZ R4, R0, R5, !PT ;  /* 0x0000000500048209 */ /* 0x000fce0007810000 */
.L_x_29984:
        /* <DEDUP_REMOVED lines=12> */
.L_x_29988:
[----:B------:R-:W0:Y:S02]  /*2370*/  F2I.S64.TRUNC R4, R4 ;  /* 0x0000000400047311 */ /* 0x000e24000020d900 */
[----:B0-----:R-:W-:-:S05]  /*2380*/  MOV R7, R4 ;  /* 0x0000000400077202 */ /* 0x001fca0000000f00 */
[----:B------:R0:W-:Y:S01]  /*2390*/  STG.E.U8 desc[UR36][R2.64], R7 ;  /* 0x0000000702007986 */ /* 0x0001e2000c101124 */
[----:B------:R-:W-:Y:S05]  /*23a0*/  BRA `(.L_x_29990) ;  /* 0x0000000c002c7947 */ /* 0x000fea0003800000 */
.L_x_29987:
        /* <DEDUP_REMOVED lines=9> */
.L_x_29992:
[----:B------:R-:W0:Y:S02]  /*2440*/  F2I.FTZ.TRUNC.NTZ R5, R4 ;  /* 0x0000000400057305 */ /* 0x000e24000021f100 */
[----:B0-----:R0:W-:Y:S01]  /*2450*/  STG.E desc[UR36][R2.64], R5 ;  /* 0x0000000502007986 */ /* 0x0011e2000c101924 */
[----:B------:R-:W-:Y:S05]  /*2460*/  BRA `(.L_x_29990) ;  /* 0x0000000800fc7947 */ /* 0x000fea0003800000 */
.L_x_29991:
[----:B------:R-:W0:Y:S02]  /*2470*/  F2I.FTZ.TRUNC.NTZ R5, R4 ;  /* 0x0000000400057305 */ /* 0x000e24000021f100 */
[----:B0-----:R0:W-:Y:S01]  /*2480*/  STG.E.U16 desc[UR36][R2.64], R5 ;  /* 0x0000000502007986 */ /* 0x0011e2000c101524 */
[----:B------:R-:W-:Y:S05]  /*2490*/  BRA `(.L_x_29990) ;  /* 0x0000000800f07947 */ /* 0x000fea0003800000 */
.L_x_29986:
        /* <DEDUP_REMOVED lines=8> */
.L_x_29994:
[----:B------:R-:W-:-:S05]  /*2520*/  F2FP.F16.F32.PACK_AB R4, RZ, R4 ;  /* 0x00000004ff04723e */ /* 0x000fca00000000ff */
[----:B------:R0:W-:Y:S01]  /*2530*/  STG.E.U16 desc[UR36][R2.64], R4 ;  /* 0x0000000402007986 */ /* 0x0001e2000c101524 */
[----:B------:R-:W-:Y:S05]  /*2540*/  BRA `(.L_x_29990) ;  /* 0x0000000800c47947 */ /* 0x000fea0003800000 */
.L_x_29993:
        /* <DEDUP_REMOVED lines=9> */
.L_x_29996:
[----:B------:R-:W-:-:S04]  /*25e0*/  F2FP.F16.F32.PACK_AB R5, RZ, R4 ;  /* 0x00000004ff05723e */ /* 0x000fc800000000ff */
[----:B------:R-:W-:-:S05]  /*25f0*/  PRMT R5, R5, 0x5410, RZ ;  /* 0x0000541005057816 */ /* 0x000fca00000000ff */
[----:B------:R0:W-:Y:S01]  /*2600*/  STG.E desc[UR36][R2.64], R5 ;  /* 0x0000000502007986 */ /* 0x0001e2000c101924 */
[----:B------:R-:W-:Y:S05]  /*2610*/  BRA `(.L_x_29990) ;  /* 0x0000000800907947 */ /* 0x000fea0003800000 */
.L_x_29995:
[----:B------:R-:W-:-:S06]  /*2620*/  FMUL.FTZ R4, R4, 1 ;  /* 0x3f80000004047820 */ /* 0x000fcc0000410000 */
[----:B------:R-:W0:Y:S02]  /*2630*/  F2F.F64.F32 R4, R4 ;  /* 0x0000000400047310 */ /* 0x000e240000201800 */
[----:B0-----:R0:W-:Y:S01]  /*2640*/  STG.E.64 desc[UR36][R2.64], R4 ;  /* 0x0000000402007986 */ /* 0x0011e2000c101b24 */
[----:B------:R-:W-:Y:S05]  /*2650*/  BRA `(.L_x_29990) ;  /* 0x0000000800807947 */ /* 0x000fea0003800000 */
.L_x_29985:
        /* <DEDUP_REMOVED lines=12> */
.L_x_29999:
[----:B------:R-:W-:Y:S01]  /*2720*/  FMUL.FTZ R4, R4, 1 ;  /* 0x3f80000004047820 */ /* 0x000fe20000410000 */
[----:B------:R-:W-:-:S05]  /*2730*/  CS2R R6, SRZ ;  /* 0x0000000000067805 */ /* 0x000fca000001ff00 */
[----:B------:R-:W0:Y:S02]  /*2740*/  F2F.F64.F32 R4, R4 ;  /* 0x0000000400047310 */ /* 0x000e240000201800 */
[----:B0-----:R0:W-:Y:S01]  /*2750*/  STG.E.128 desc[UR36][R2.64], R4 ;  /* 0x0000000402007986 */ /* 0x0011e2000c101d24 */
[----:B------:R-:W-:Y:S05]  /*2760*/  BRA `(.L_x_29990) ;  /* 0x00000008003c7947 */ /* 0x000fea0003800000 */
.L_x_29998:
        /* <DEDUP_REMOVED lines=18> */
.L_x_30003:
[----:B------:R-:W-:Y:S05]  /*2890*/  BSYNC.RECONVERGENT B0 ;  /* 0x0000000000007941 */ /* 0x000fea0003800200 */
.L_x_30002:
[----:B------:R-:W-:-:S05]  /*28a0*/  LOP3.LUT R7, R0, 0x80, R7, 0xf8, !PT ;  /* 0x0000008000077812 */ /* 0x000fca00078ef807 */
[----:B------:R0:W-:Y:S01]  /*28b0*/  STG.E.U8 desc[UR36][R2.64], R7 ;  /* 0x0000000702007986 */ /* 0x0001e2000c101124 */
[----:B------:R-:W-:Y:S05]  /*28c0*/  BRA `(.L_x_29990) ;  /* 0x0000000400e47947 */ /* 0x000fea0003800000 */
.L_x_30001:
        /* <DEDUP_REMOVED lines=14> */
.L_x_30005:
[----:B------:R-:W-:Y:S05]  /*29b0*/  BSYNC.RECONVERGENT B0 ;  /* 0x0000000000007941 */ /* 0x000fea0003800200 */
.L_x_30004:
[----:B------:R-:W-:-:S05]  /*29c0*/  LOP3.LUT R5, R0, 0x80, R7, 0xf8, !PT ;  /* 0x0000008000057812 */ /* 0x000fca00078ef807 */
[----:B------:R0:W-:Y:S01]  /*29d0*/  STG.E.U8 desc[UR36][R2.64], R5 ;  /* 0x0000000502007986 */ /* 0x0001e2000c101124 */
[----:B------:R-:W-:Y:S05]  /*29e0*/  BRA `(.L_x_29990) ;  /* 0x00000004009c7947 */ /* 0x000fea0003800000 */
.L_x_30000:
[----:B------:R-:W-:-:S05]  /*29f0*/  F2FP.BF16.F32.PACK_AB R4, RZ, R4 ;  /* 0x00000004ff04723e */ /* 0x000fca00000010ff */
[----:B------:R0:W-:Y:S01]  /*2a00*/  STG.E.U16 desc[UR36][R2.64], R4 ;  /* 0x0000000402007986 */ /* 0x0001e2000c101524 */
[----:B------:R-:W-:Y:S05]  /*2a10*/  BRA `(.L_x_29990) ;  /* 0x0000000400907947 */ /* 0x000fea0003800000 */
.L_x_29997:
        /* <DEDUP_REMOVED lines=11> */
.L_x_30008:
        /* <DEDUP_REMOVED lines=12> */
.L_x_30011:
[----:B------:R-:W-:-:S04]  /*2b90*/  SHF.R.U32.HI R0, RZ, 0x14, R4 ;  /* 0x00000014ff007819 */ /* 0x000fc80000011604 */
[----:B------:R-:W-:-:S04]  /*2ba0*/  LOP3.LUT R5, R0, 0x1, RZ, 0xc0, !PT ;  /* 0x0000000100057812 */ /* 0x000fc800078ec0ff */
[----:B------:R-:W-:-:S04]  /*2bb0*/  IADD3 R0, PT, PT, R4, 0x487ffff, R5 ;  /* 0x0487ffff04007810 */ /* 0x000fc80007ffe005 */
[----:B------:R-:W-:-:S04]  /*2bc0*/  SHF.R.U32.HI R0, RZ, 0x14, R0 ;  /* 0x00000014ff007819 */ /* 0x000fc80000011600 */
[----:B------:R-:W-:-:S07]  /*2bd0*/  LOP3.LUT R5, R0, 0xff, RZ, 0xc0, !PT ;  /* 0x000000ff00057812 */ /* 0x000fce00078ec0ff */
.L_x_30012:
[----:B------:R-:W-:-:S04]  /*2be0*/  SHF.R.U32.HI R4, RZ, 0x18, R4 ;  /* 0x00000018ff047819 */ /* 0x000fc80000011604 */
[----:B------:R-:W-:-:S04]  /*2bf0*/  LOP3.LUT R5, R5, 0x80, R4, 0xf8, !PT ;  /* 0x0000008005057812 */ /* 0x000fc800078ef804 */
[----:B------:R-:W-:-:S07]  /*2c00*/  PRMT R0, R5, 0x7610, R0 ;  /* 0x0000761005007816 */ /* 0x000fce0000000000 */
.L_x_30010:
[----:B------:R-:W-:Y:S05]  /*2c10*/  BSYNC.RECONVERGENT B0 ;  /* 0x0000000000007941 */ /* 0x000fea0003800200 */
.L_x_30009:
[----:B------:R1:W-:Y:S01]  /*2c20*/  STG.E.U8 desc[UR36][R2.64], R0 ;  /* 0x0000000002007986 */ /* 0x0003e2000c101124 */
[----:B------:R-:W-:Y:S05]  /*2c30*/  BRA `(.L_x_29990) ;  /* 0x0000000400087947 */ /* 0x000fea0003800000 */
.L_x_30007:
        /* <DEDUP_REMOVED lines=12> */
.L_x_30015:
[----:B------:R-:W-:-:S04]  /*2d00*/  SHF.R.U32.HI R0, RZ, 0x15, R4 ;  /* 0x00000015ff007819 */ /* 0x000fc80000011604 */
[----:B------:R-:W-:-:S04]  /*2d10*/  LOP3.LUT R5, R0, 0x1, RZ, 0xc0, !PT ;  /* 0x0000000100057812 */ /* 0x000fc800078ec0ff */
[----:B------:R-:W-:-:S04]  /*2d20*/  IADD3 R0, PT, PT, R4, 0x88fffff, R5 ;  /* 0x088fffff04007810 */ /* 0x000fc80007ffe005 */
[----:B------:R-:W-:-:S04]  /*2d30*/  SHF.R.U32.HI R0, RZ, 0x15, R0 ;  /* 0x00000015ff007819 */ /* 0x000fc80000011600 */
[----:B------:R-:W-:-:S07]  /*2d40*/  LOP3.LUT R5, R0, 0xff, RZ, 0xc0, !PT ;  /* 0x000000ff00057812 */ /* 0x000fce00078ec0ff */
.L_x_30016:
[----:B------:R-:W-:-:S04]  /*2d50*/  SHF.R.U32.HI R4, RZ, 0x18, R4 ;  /* 0x00000018ff047819 */ /* 0x000fc80000011604 */
[----:B------:R-:W-:-:S04]  /*2d60*/  LOP3.LUT R5, R5, 0x80, R4, 0xf8, !PT ;  /* 0x0000008005057812 */ /* 0x000fc800078ef804 */
[----:B------:R-:W-:-:S07]  /*2d70*/  PRMT R0, R5, 0x7610, R0 ;  /* 0x0000761005007816 */ /* 0x000fce0000000000 */
.L_x_30014:
[----:B------:R-:W-:Y:S05]  /*2d80*/  BSYNC.RECONVERGENT B0 ;  /* 0x0000000000007941 */ /* 0x000fea0003800200 */
.L_x_30013:
[----:B------:R2:W-:Y:S01]  /*2d90*/  STG.E.U8 desc[UR36][R2.64], R0 ;  /* 0x0000000002007986 */ /* 0x0005e2000c101124 */
[----:B------:R-:W-:Y:S05]  /*2da0*/  BRA `(.L_x_29990) ;  /* 0x0000000000ac7947 */ /* 0x000fea0003800000 */
.L_x_30006:
[----:B------:R-:W-:-:S09]  /*2db0*/  UISETP.NE.AND UP0, UPT, UR4, 0x1c, UPT ;  /* 0x0000001c0400788c */ /* 0x000fd2000bf05270 */
[----:B------:R-:W-:Y:S05]  /*2dc0*/  BRA.U !UP0, `(.L_x_30017) ;  /* 0x00000001089c7547 */ /* 0x000fea000b800000 */
[----:B------:R-:W-:-:S09]  /*2dd0*/  UISETP.NE.AND UP0, UPT, UR4, 0x1d, UPT ;  /* 0x0000001d0400788c */ /* 0x000fd2000bf05270 */
[----:B------:R-:W-:Y:S05]  /*2de0*/  BRA.U !UP0, `(.L_x_30018) ;  /* 0x0000000108887547 */ /* 0x000fea000b800000 */
[----:B------:R-:W-:-:S09]  /*2df0*/  UISETP.NE.AND UP0, UPT, UR4, 0x2c, UPT ;  /* 0x0000002c0400788c */ /* 0x000fd2000bf05270 */
[----:B------:R-:W-:Y:S05]  /*2e00*/  BRA.U !UP0, `(.L_x_30019) ;  /* 0x0000000108447547 */ /* 0x000fea000b800000 */
.L_x_29989:
        /* <DEDUP_REMOVED lines=16> */
.L_x_30020:
[----:B------:R-:W-:Y:S05]  /*2f10*/  BRA `(.L_x_29990) ;  /* 0x0000000000507947 */ /* 0x000fea0003800000 */
.L_x_30019:
        /* <DEDUP_REMOVED lines=15> */
.L_x_30018:
[----:B------:R-:W0:Y:S02]  /*3010*/  F2I.U64.TRUNC R4, R4 ;  /* 0x0000000400047311 */ /* 0x000e24000020d800 */
[----:B0-----:R0:W-:Y:S01]  /*3020*/  STG.E.64 desc[UR36][R2.64], R4 ;  /* 0x0000000402007986 */ /* 0x0011e2000c101b24 */
[----:B------:R-:W-:Y:S05]  /*3030*/  BRA `(.L_x_29990) ;  /* 0x0000000000087947 */ /* 0x000fea0003800000 */
.L_x_30017:
[----:B------:R-:W0:Y:S02]  /*3040*/  F2I.FTZ.U32.TRUNC.NTZ R5, R4 ;  /* 0x0000000400057305 */ /* 0x000e24000021f000 */
[----:B0-----:R3:W-:Y:S02]  /*3050*/  STG.E desc[UR36][R2.64], R5 ;  /* 0x0000000502007986 */ /* 0x0017e4000c101924 */
.L_x_29990:
[----:B------:R-:W-:-:S07]  /*3060*/  VIADD R17, R17, 0x80 ;  /* 0x0000008011117836 */ /* 0x000fce0000000000 */
.L_x_29953:
[----:B------:R-:W-:Y:S05]  /*3070*/  BSYNC.RECONVERGENT B7 ;  /* 0x0000000000077941 */ /* 0x000fea0003800200 */
.L_x_29952:
        /* <DEDUP_REMOVED lines=307> */
.L_x_30023:
        /* <DEDUP_REMOVED lines=18> */
.L_x_30028:
[----:B------:R-:W2:Y:S02]  /*44d0*/  LDG.E.U8 R0, desc[UR36][R2.64] ;  /* 0x0000002402007981 */ /* 0x000ea4000c1e1100 */
[----:B--2---:R-:W-:Y:S01]  /*44e0*/  I2FP.F32.U32 R0, R0 ;  /* 0x0000000000007245 */ /* 0x004fe20000201000 */
[----:B------:R-:W-:Y:S06]  /*44f0*/  BRA `(.L_x_30030) ;  /* 0x0000000c00247947 */ /* 0x000fec0003800000 */
.L_x_30027:
        /* <DEDUP_REMOVED lines=9> */
.L_x_30032:
[----:B------:R-:W2:Y:S02]  /*4590*/  LDG.E R0, desc[UR36][R2.64] ;  /* 0x0000002402007981 */ /* 0x000ea4000c1e1900 */
[----:B--2---:R-:W-:Y:S01]  /*45a0*/  I2FP.F32.S32 R0, R0 ;  /* 0x0000000000007245 */ /* 0x004fe20000201400 */
[----:B------:R-:W-:Y:S06]  /*45b0*/  BRA `(.L_x_30030) ;  /* 0x0000000800f47947 */ /* 0x000fec0003800000 */
.L_x_30031:
[----:B------:R-:W2:Y:S02]  /*45c0*/  LDG.E.U16 R0, desc[UR36][R2.64] ;  /* 0x0000002402007981 */ /* 0x000ea4000c1e1500 */
[----:B--2---:R-:W4:Y:S01]  /*45d0*/  I2F.S16 R0, R0 ;  /* 0x0000000000007306 */ /* 0x004f220000101400 */
[----:B------:R-:W-:Y:S05]  /*45e0*/  BRA `(.L_x_30030) ;  /* 0x0000000800e87947 */ /* 0x000fea0003800000 */
.L_x_30026:
        /* <DEDUP_REMOVED lines=8> */
.L_x_30034:
[----:B------:R-:W2:Y:S02]  /*4670*/  LDG.E.U16 R0, desc[UR36][R2.64] ;  /* 0x0000002402007981 */ /* 0x000ea4000c1e1500 */
[----:B--2---:R-:W-:Y:S01]  /*4680*/  HADD2.F32 R0, -RZ, R0.H0_H0 ;  /* 0x20000000ff007230 */ /* 0x004fe20000004100 */
[----:B------:R-:W-:Y:S06]  /*4690*/  BRA `(.L_x_30030) ;  /* 0x0000000800bc7947 */ /* 0x000fec0003800000 */
.L_x_30033:
        /* <DEDUP_REMOVED lines=8> */
.L_x_30036:
[----:B------:R-:W2:Y:S02]  /*4720*/  LDG.E.U16 R0, desc[UR36][R2.64] ;  /* 0x0000002402007981 */ /* 0x000ea4000c1e1500 */
[----:B--2---:R-:W-:Y:S01]  /*4730*/  HADD2.F32 R0, -RZ, R0.H0_H0 ;  /* 0x20000000ff007230 */ /* 0x004fe20000004100 */
[----:B------:R-:W-:Y:S06]  /*4740*/  BRA `(.L_x_30030) ;  /* 0x0000000800907947 */ /* 0x000fec0003800000 */
.L_x_30035:
[----:B------:R-:W2:Y:S01]  /*4750*/  LDG.E.64 R2, desc[UR36][R2.64] ;  /* 0x0000002402027981 */ /* 0x000ea2000c1e1b00 */
[----:B------:R-:W-:Y:S01]  /*4760*/  UMOV UR4, 0xf0000000 ;  /* 0xf000000000047882 */ /* 0x000fe20000000000 */
[----:B------:R-:W-:Y:S01]  /*4770*/  UMOV UR5, 0x380fffff ;  /* 0x380fffff00057882 */ /* 0x000fe20000000000 */
[----:B--2---:R-:W0:Y:S01]  /*4780*/  F2F.F32.F64 R0, R2 ;  /* 0x0000000200007310 */ /* 0x004e220000301000 */
[----:B------:R-:W-:-:S14]  /*4790*/  DSETP.GEU.AND P0, PT, |R2|, UR4, PT ;  /* 0x0000000402007e2a */ /* 0x000fdc000bf0e200 */
[----:B0-----:R-:W-:Y:S01]  /*47a0*/  @!P0 FMUL R0, R0, 1.175494350822287508e-38 ;  /* 0x0080000000008820 */ /* 0x001fe20000400000 */
[----:B------:R-:W-:Y:S06]  /*47b0*/  BRA `(.L_x_30030) ;  /* 0x0000000800747947 */ /* 0x000fec0003800000 */
.L_x_30025:
        /* <DEDUP_REMOVED lines=12> */
.L_x_30039:
[----:B------:R-:W2:Y:S01]  /*4880*/  LDG.E.64 R2, desc[UR36][R2.64] ;  /* 0x0000002402027981 */ /* 0x000ea2000c1e1b00 */
[----:B------:R-:W-:Y:S01]  /*4890*/  UMOV UR4, 0xf0000000 ;  /* 0xf000000000047882 */ /* 0x000fe20000000000 */
[----:B------:R-:W-:Y:S01]  /*48a0*/  UMOV UR5, 0x380fffff ;  /* 0x380fffff00057882 */ /* 0x000fe20000000000 */
[----:B--2---:R-:W0:Y:S01]  /*48b0*/  F2F.F32.F64 R0, R2 ;  /* 0x0000000200007310 */ /* 0x004e220000301000 */
[----:B------:R-:W-:-:S14]  /*48c0*/  DSETP.GEU.AND P0, PT, |R2|, UR4, PT ;  /* 0x0000000402007e2a */ /* 0x000fdc000bf0e200 */
[----:B0-----:R-:W-:Y:S01]  /*48d0*/  @!P0 FMUL R0, R0, 1.175494350822287508e-38 ;  /* 0x0080000000008820 */ /* 0x001fe20000400000 */
[----:B------:R-:W-:Y:S06]  /*48e0*/  BRA `(.L_x_30030) ;  /* 0x0000000800287947 */ /* 0x000fec0003800000 */
.L_x_30038:
        /* <DEDUP_REMOVED lines=25> */
.L_x_30041:
        /* <DEDUP_REMOVED lines=12> */
.L_x_30040:
[----:B------:R-:W2:Y:S02]  /*4b40*/  LDG.E.U16 R0, desc[UR36][R2.64] ;  /* 0x0000002402007981 */ /* 0x000ea4000c1e1500 */
[----:B--2---:R-:W-:Y:S01]  /*4b50*/  IMAD.U32 R0, R0, 0x10000, RZ ;  /* 0x0001000000007824 */ /* 0x004fe200078e00ff */
[----:B------:R-:W-:Y:S06]  /*4b60*/  BRA `(.L_x_30030) ;  /* 0x0000000400887947 */ /* 0x000fec0003800000 */
.L_x_30037:
        /* <DEDUP_REMOVED lines=11> */
.L_x_30044:
        /* <DEDUP_REMOVED lines=20> */
.L_x_30046:
[----:B------:R-:W-:Y:S05]  /*4d60*/  BSYNC.RECONVERGENT B0 ;  /* 0x0000000000007941 */ /* 0x000fea0003800200 */
.L_x_30045:
[----:B------:R-:W-:Y:S02]  /*4d70*/  SHF.L.U32 R0, R0, 0x14, RZ ;  /* 0x0000001400007819 */ /* 0x000fe400000006ff */
[----:B------:R-:W-:-:S04]  /*4d80*/  LEA R2, R2, 0x3b800000, 0x17 ;  /* 0x3b80000002027811 */ /* 0x000fc800078eb8ff */
[----:B------:R-:W-:Y:S01]  /*4d90*/  LOP3.LUT R0, R2, R0, R7, 0xfe, !PT ;  /* 0x0000000002007212 */ /* 0x000fe200078efe07 */
[----:B------:R-:W-:Y:S06]  /*4da0*/  BRA `(.L_x_30030) ;  /* 0x0000000000f87947 */ /* 0x000fec0003800000 */
.L_x_30043:
        /* <DEDUP_REMOVED lines=20> */
.L_x_30048:
[----:B------:R-:W-:Y:S05]  /*4ef0*/  BSYNC.RECONVERGENT B0 ;  /* 0x0000000000007941 */ /* 0x000fea0003800200 */
.L_x_30047:
[----:B------:R-:W-:Y:S01]  /*4f00*/  IMAD.SHL.U32 R0, R0, 0x200000, RZ ;  /* 0x0020000000007824 */ /* 0x000fe200078e00ff */
[----:B------:R-:W-:-:S04]  /*4f10*/  LEA R2, R2, 0x37800000, 0x17 ;  /* 0x3780000002027811 */ /* 0x000fc800078eb8ff */
[----:B------:R-:W-:Y:S01]  /*4f20*/  LOP3.LUT R0, R2, R0, R7, 0xfe, !PT ;  /* 0x0000000002007212 */ /* 0x000fe200078efe07 */
[----:B------:R-:W-:Y:S06]  /*4f30*/  BRA `(.L_x_30030) ;  /* 0x0000000000947947 */ /* 0x000fec0003800000 */
.L_x_30042:
        /* <DEDUP_REMOVED lines=14> */
.L_x_30029:
        /* <DEDUP_REMOVED lines=16> */
.L_x_30051:
[----:B------:R-:W-:Y:S01]  /*5120*/  MOV R0, RZ ;  /* 0x000000ff00007202 */ /* 0x000fe20000000f00 */
[----:B------:R-:W-:Y:S06]  /*5130*/  BRA `(.L_x_30030) ;  /* 0x0000000000147947 */ /* 0x000fec0003800000 */
.L_x_30050:
[----:B------:R-:W2:Y:S02]  /*5140*/  LDG.E.64 R2, desc[UR36][R2.64] ;  /* 0x0000002402027981 */ /* 0x000ea4000c1e1b00 */
[----:B--2---:R0:W1:Y:S01]  /*5150*/  I2F.U64 R0, R2 ;  /* 0x0000000200007312 */ /* 0x0040620000301000 */
[----:B------:R-:W-:Y:S05]  /*5160*/  BRA `(.L_x_30030) ;  /* 0x0000000000087947 */ /* 0x000fea0003800000 */
.L_x_30049:
[----:B------:R-:W2:Y:S02]  /*5170*/  LDG.E R0, desc[UR36][R2.64] ;  /* 0x0000002402007981 */ /* 0x000ea4000c1e1900 */
[----:B--2---:R-:W-:-:S07]  /*5180*/  I2FP.F32.U32 R0, R0 ;  /* 0x0000000000007245 */ /* 0x004fce0000201000 */
.L_x_30030:
[----:B------:R-:W-:Y:S05]  /*5190*/  BSYNC.RECONVERGENT B6 ;  /* 0x0000000000067941 */ /* 0x000fea0003800200 */
.L_x_30024:
        /* <DEDUP_REMOVED lines=12> */
[----:B------:R-:W-:-:S07]  /*5260*/  @!P0 FMNMX.FTZ R4, R0, R5, !PT ;  /* 0x0000000500048209 */ /* 0x000fce0007810000 */
.L_x_30052:
        /* <DEDUP_REMOVED lines=12> */
.L_x_30056:
[----:B------:R-:W0:Y:S02]  /*5330*/  F2I.S64.TRUNC R4, R4 ;  /* 0x0000000400047311 */ /* 0x000e24000020d900 */
[----:B0-----:R-:W-:-:S05]  /*5340*/  IMAD.MOV.U32 R7, RZ, RZ, R4 ;  /* 0x000000ffff077224 */ /* 0x001fca00078e0004 */
[----:B------:R0:W-:Y:S01]  /*5350*/  STG.E.U8 desc[UR36][R2.64], R7 ;  /* 0x0000000702007986 */ /* 0x0001e2000c101124 */
[----:B------:R-:W-:Y:S05]  /*5360*/  BRA `(.L_x_30058) ;  /* 0x0000000c00287947 */ /* 0x000fea0003800000 */
.L_x_30055:
        /* <DEDUP_REMOVED lines=9> */
.L_x_30060:
[----:B------:R-:W0:Y:S02]  /*5400*/  F2I.FTZ.TRUNC.NTZ R5, R4 ;  /* 0x0000000400057305 */ /* 0x000e24000021f100 */
[----:B0-----:R0:W-:Y:S01]  /*5410*/  STG.E desc[UR36][R2.64], R5 ;  /* 0x0000000502007986 */ /* 0x0011e2000c101924 */
[----:B------:R-:W-:Y:S05]  /*5420*/  BRA `(.L_x_30058) ;  /* 0x0000000800f87947 */ /* 0x000fea0003800000 */
.L_x_30059:
[----:B------:R-:W0:Y:S02]  /*5430*/  F2I.FTZ.TRUNC.NTZ R5, R4 ;  /* 0x0000000400057305 */ /* 0x000e24000021f100 */
[----:B0-----:R0:W-:Y:S01]  /*5440*/  STG.E.U16 desc[UR36][R2.64], R5 ;  /* 0x0000000502007986 */ /* 0x0011e2000c101524 */
[----:B------:R-:W-:Y:S05]  /*5450*/  BRA `(.L_x_30058) ;  /* 0x0000000800ec7947 */ /* 0x000fea0003800000 */
.L_x_30054:
        /* <DEDUP_REMOVED lines=8> */
.L_x_30062:
[----:B------:R-:W-:-:S05]  /*54e0*/  F2FP.F16.F32.PACK_AB R4, RZ, R4 ;  /* 0x00000004ff04723e */ /* 0x000fca00000000ff */
[----:B------:R0:W-:Y:S01]  /*54f0*/  STG.E.U16 desc[UR36][R2.64], R4 ;  /* 0x0000000402007986 */ /* 0x0001e2000c101524 */
[----:B------:R-:W-:Y:S05]  /*5500*/  BRA `(.L_x_30058) ;  /* 0x0000000800c07947 */ /* 0x000fea0003800000 */
.L_x_30061:
        /* <DEDUP_REMOVED lines=9> */
.L_x_30064:
[----:B------:R-:W-:-:S04]  /*55a0*/  F2FP.F16.F32.PACK_AB R5, RZ, R4 ;  /* 0x00000004ff05723e */ /* 0x000fc800000000ff */
[----:B------:R-:W-:-:S05]  /*55b0*/  PRMT R5, R5, 0x5410, RZ ;  /* 0x0000541005057816 */ /* 0x000fca00000000ff */
[----:B------:R0:W-:Y:S01]  /*55c0*/  STG.E desc[UR36][R2.64], R5 ;  /* 0x0000000502007986 */ /* 0x0001e2000c101924 */
[----:B------:R-:W-:Y:S05]  /*55d0*/  BRA `(.L_x_30058) ;  /* 0x00000008008c7947 */ /* 0x000fea0003800000 */
.L_x_30063:
[----:B------:R-:W-:-:S06]  /*55e0*/  FMUL.FTZ R4, R4, 1 ;  /* 0x3f80000004047820 */ /* 0x000fcc0000410000 */
[----:B------:R-:W0:Y:S02]  /*55f0*/  F2F.F64.F32 R4, R4 ;  /* 0x0000000400047310 */ /* 0x000e240000201800 */
[----:B0-----:R0:W-:Y:S01]  /*5600*/  STG.E.64 desc[UR36][R2.64], R4 ;  /* 0x0000000402007986 */ /* 0x0011e2000c101b24 */
[----:B------:R-:W-:Y:S05]  /*5610*/  BRA `(.L_x_30058) ;  /* 0x00000008007c7947 */ /* 0x000fea0003800000 */
.L_x_30053:
        /* <DEDUP_REMOVED lines=13> */
.L_x_30068:
        /* <DEDUP_REMOVED lines=16> */
.L_x_30071:
[----:B------:R-:W-:-:S04]  /*57f0*/  SHF.R.U32.HI R4, RZ, 0x18, R4 ;  /* 0x00000018ff047819 */ /* 0x000fc80000011604 */
[----:B------:R-:W-:-:S04]  /*5800*/  LOP3.LUT R4, R5, 0x80, R4, 0xf8, !PT ;  /* 0x0000008005047812 */ /* 0x000fc800078ef804 */
[----:B------:R-:W-:-:S07]  /*5810*/  PRMT R0, R4, 0x7610, R0 ;  /* 0x0000761004007816 */ /* 0x000fce0000000000 */
.L_x_30070:
[----:B------:R-:W-:Y:S05]  /*5820*/  BSYNC.RECONVERGENT B0 ;  /* 0x0000000000007941 */ /* 0x000fea0003800200 */
.L_x_30069:
[----:B------:R0:W-:Y:S01]  /*5830*/  STG.E.U8 desc[UR36][R2.64], R0 ;  /* 0x0000000002007986 */ /* 0x0001e2000c101124 */
[----:B------:R-:W-:Y:S05]  /*5840*/  BRA `(.L_x_30058) ;  /* 0x0000000400f07947 */ /* 0x000fea0003800000 */
.L_x_30067:
        /* <DEDUP_REMOVED lines=16> */
.L_x_30074:
[----:B------:R-:W-:-:S04]  /*5950*/  SHF.R.U32.HI R4, RZ, 0x18, R4 ;  /* 0x00000018ff047819 */ /* 0x000fc80000011604 */
[----:B------:R-:W-:-:S04]  /*5960*/  LOP3.LUT R5, R5, 0x80, R4, 0xf8, !PT ;  /* 0x0000008005057812 */ /* 0x000fc800078ef804 */
[----:B------:R-:W-:-:S07]  /*5970*/  PRMT R0, R5, 0x7610, R0 ;  /* 0x0000761005007816 */ /* 0x000fce0000000000 */
.L_x_30073:
[----:B------:R-:W-:Y:S05]  /*5980*/  BSYNC.RECONVERGENT B0 ;  /* 0x0000000000007941 */ /* 0x000fea0003800200 */
.L_x_30072:
[----:B------:R0:W-:Y:S01]  /*5990*/  STG.E.U8 desc[UR36][R2.64], R0 ;  /* 0x0000000002007986 */ /* 0x0001e2000c101124 */
[----:B------:R-:W-:Y:S05]  /*59a0*/  BRA `(.L_x_30058) ;  /* 0x0000000400987947 */ /* 0x000fea0003800000 */
.L_x_30066:
        /* <DEDUP_REMOVED lines=21> */
.L_x_30076:
[----:B------:R-:W0:Y:S02]  /*5b00*/  F2I.U64.TRUNC R4, R4 ;  /* 0x0000000400047311 */ /* 0x000e24000020d800 */
[----:B0-----:R0:W-:Y:S01]  /*5b10*/  STG.E.64 desc[UR36][R2.64], R4 ;  /* 0x0000000402007986 */ /* 0x0011e2000c101b24 */
[----:B------:R-:W-:Y:S05]  /*5b20*/  BRA `(.L_x_30058) ;  /* 0x0000000400387947 */ /* 0x000fea0003800000 */
.L_x_30075:
[----:B------:R-:W0:Y:S02]  /*5b30*/  F2I.FTZ.U32.TRUNC.NTZ R5, R4 ;  /* 0x0000000400057305 */ /* 0x000e24000021f000 */
[----:B0-----:R0:W-:Y:S01]  /*5b40*/  STG.E desc[UR36][R2.64], R5 ;  /* 0x0000000502007986 */ /* 0x0011e2000c101924 */
[----:B------:R-:W-:Y:S05]  /*5b50*/  BRA `(.L_x_30058) ;  /* 0x00000004002c7947 */ /* 0x000fea0003800000 */
.L_x_30065:
        /* <DEDUP_REMOVED lines=10> */
.L_x_30078:
[----:B------:R-:W-:Y:S01]  /*5c00*/  FMUL.FTZ R4, R4, 1 ;  /* 0x3f80000004047820 */ /* 0x000fe20000410000 */
[----:B------:R-:W-:-:S05]  /*5c10*/  CS2R R6, SRZ ;  /* 0x0000000000067805 */ /* 0x000fca000001ff00 */
[----:B------:R-:W0:Y:S02]  /*5c20*/  F2F.F64.F32 R4, R4 ;  /* 0x0000000400047310 */ /* 0x000e240000201800 */
[----:B0-----:R4:W-:Y:S01]  /*5c30*/  STG.E.128 desc[UR36][R2.64], R4 ;  /* 0x0000000402007986 */ /* 0x0019e2000c101d24 */
[----:B------:R-:W-:Y:S05]  /*5c40*/  BRA `(.L_x_30058) ;  /* 0x0000000000f07947 */ /* 0x000fea0003800000 */
.L_x_30077:
[----:B------:R-:W-:-:S09]  /*5c50*/  UISETP.NE.AND UP0, UPT, UR4, 0xf, UPT ;  /* 0x0000000f0400788c */ /* 0x000fd2000bf05270 */
[----:B------:R-:W-:Y:S05]  /*5c60*/  BRA.U !UP0, `(.L_x_30079) ;  /* 0x0000000108e07547 */ /* 0x000fea000b800000 */
[----:B------:R-:W-:-:S09]  /*5c70*/  UISETP.NE.AND UP0, UPT, UR4, 0x17, UPT ;  /* 0x000000170400788c */ /* 0x000fd2000bf05270 */
[----:B------:R-:W-:Y:S05]  /*5c80*/  BRA.U !UP0, `(.L_x_30080) ;  /* 0x00000001088c7547 */ /* 0x000fea000b800000 */
[----:B------:R-:W-:-:S09]  /*5c90*/  UISETP.NE.AND UP0, UPT, UR4, 0x18, UPT ;  /* 0x000000180400788c */ /* 0x000fd2000bf05270 */
[----:B------:R-:W-:Y:S05]  /*5ca0*/  BRA.U !UP0, `(.L_x_30081) ;  /* 0x0000000108447547 */ /* 0x000fea000b800000 */
.L_x_30057:
        /* <DEDUP_REMOVED lines=16> */
.L_x_30082:
[----:B------:R-:W-:Y:S05]  /*5db0*/  BRA `(.L_x_30058) ;  /* 0x0000000000947947 */ /* 0x000fea0003800000 */
.L_x_30081:
        /* <DEDUP_REMOVED lines=12> */
.L_x_30084:
[----:B------:R-:W-:Y:S05]  /*5e80*/  BSYNC.RECONVERGENT B0 ;  /* 0x0000000000007941 */ /* 0x000fea0003800200 */
.L_x_30083:
[----:B------:R-:W-:-:S05]  /*5e90*/  LOP3.LUT R5, R0, 0x80, R7, 0xf8, !PT ;  /* 0x0000008000057812 */ /* 0x000fca00078ef807 */
[----:B------:R2:W-:Y:S01]  /*5ea0*/  STG.E.U8 desc[UR36][R2.64], R5 ;  /* 0x0000000502007986 */ /* 0x0005e2000c101124 */
[----:B------:R-:W-:Y:S05]  /*5eb0*/  BRA `(.L_x_30058) ;  /* 0x0000000000547947 */ /* 0x000fea0003800000 */
.L_x_30080:
        /* <DEDUP_REMOVED lines=11> */
.L_x_30086:
[----:B-----5:R-:W-:Y:S01]  /*5f70*/  IMAD.MOV.U32 R0, RZ, RZ, 0x7f ;  /* 0x0000007fff007424 */ /* 0x020fe200078e00ff */
[----:B------:R-:W-:-:S04]  /*5f80*/  ISETP.GT.U32.AND P0, PT, R6, 0x7f800000, PT ;  /* 0x7f8000000600780c */ /* 0x000fc80003f04070 */
[----:B------:R-:W-:-:S09]  /*5f90*/  SEL R0, R0, 0x7c, P0 ;  /* 0x0000007c00007807 */ /* 0x000fd20000000000 */
.L_x_30087:
[----:B------:R-:W-:Y:S05]  /*5fa0*/  BSYNC.RECONVERGENT B0 ;  /* 0x0000000000007941 */ /* 0x000fea0003800200 */
.L_x_30085:
[----:B------:R-:W-:-:S04]  /*5fb0*/  SHF.R.U32.HI R5, RZ, 0x18, R4 ;  /* 0x00000018ff057819 */ /* 0x000fc80000011604 */
[----:B------:R-:W-:-:S05]  /*5fc0*/  LOP3.LUT R5, R0, 0x80, R5, 0xf8, !PT ;  /* 0x0000008000057812 */ /* 0x000fca00078ef805 */
[----:B------:R1:W-:Y:S01]  /*5fd0*/  STG.E.U8 desc[UR36][R2.64], R5 ;  /* 0x0000000502007986 */ /* 0x0003e2000c101124 */
[----:B------:R-:W-:Y:S05]  /*5fe0*/  BRA `(.L_x_30058) ;  /* 0x0000000000087947 */ /* 0x000fea0003800000 */
.L_x_30079:
[----:B------:R-:W-:-:S05]  /*5ff0*/  F2FP.BF16.F32.PACK_AB R4, RZ, R4 ;  /* 0x00000004ff04723e */ /* 0x000fca00000010ff */
[----:B------:R0:W-:Y:S02]  /*6000*/  STG.E.U16 desc[UR36][R2.64], R4 ;  /* 0x0000000402007986 */ /* 0x0001e4000c101524 */
.L_x_30058:
[----:B------:R-:W-:-:S07]  /*6010*/  VIADD R17, R17, 0x80 ;  /* 0x0000008011117836 */ /* 0x000fce0000000000 */
.L_x_30022:
[----:B------:R-:W-:Y:S05]  /*6020*/  BSYNC.RECONVERGENT B7 ;  /* 0x0000000000077941 */ /* 0x000fea0003800200 */
.L_x_30021:
        /* <DEDUP_REMOVED lines=307> */
.L_x_30090:
        /* <DEDUP_REMOVED lines=18> */
.L_x_30095:
[----:B------:R-:W2:Y:S02]  /*7480*/  LDG.E.U8 R0, desc[UR36][R2.64] ;  /* 0x0000002402007981 */ /* 0x000ea4000c1e1100 */
[----:B--2---:R-:W-:Y:S01]  /*7490*/  I2FP.F32.U32 R0, R0 ;  /* 0x0000000000007245 */ /* 0x004fe20000201000 */
[----:B------:R-:W-:Y:S06]  /*74a0*/  BRA `(.L_x_30097) ;  /* 0x0000000c00247947 */ /* 0x000fec0003800000 */
.L_x_30094:
        /* <DEDUP_REMOVED lines=9> */
.L_x_30099:
[----:B------:R-:W2:Y:S02]  /*7540*/  LDG.E R0, desc[UR36][R2.64] ;  /* 0x0000002402007981 */ /* 0x000ea4000c1e1900 */
[----:B--2---:R-:W-:Y:S01]  /*7550*/  I2FP.F32.S32 R0, R0 ;  /* 0x0000000000007245 */ /* 0x004fe20000201400 */
[----:B------:R-:W-:Y:S06]  /*7560*/  BRA `(.L_x_30097) ;  /* 0x0000000800f47947 */ /* 0x000fec0003800000 */
.L_x_30098:
[----:B------:R-:W2:Y:S02]  /*7570*/  LDG.E.U16 R0, desc[UR36][R2.64] ;  /* 0x0000002402007981 */ /* 0x000ea4000c1e1500 */
[----:B--2---:R-:W4:Y:S01]  /*7580*/  I2F.S16 R0, R0 ;  /* 0x0000000000007306 */ /* 0x004f220000101400 */
[----:B------:R-:W-:Y:S05]  /*7590*/  BRA `(.L_x_30097) ;  /* 0x0000000800e87947 */ /* 0x000fea0003800000 */
.L_x_30093:
        /* <DEDUP_REMOVED lines=8> */
.L_x_30101:
[----:B------:R-:W2:Y:S02]  /*7620*/  LDG.E.U16 R0, desc[UR36][R2.64] ;  /* 0x0000002402007981 */ /* 0x000ea4000c1e1500 */
[----:B--2---:R-:W-:Y:S01]  /*7630*/  HADD2.F32 R0, -RZ, R0.H0_H0 ;  /* 0x20000000ff007230 */ /* 0x004fe20000004100 */
[----:B------:R-:W-:Y:S06]  /*7640*/  BRA `(.L_x_30097) ;  /* 0x0000000800bc7947 */ /* 0x000fec0003800000 */
.L_x_30100:
        /* <DEDUP_REMOVED lines=8> */
.L_x_30103:
[----:B------:R-:W2:Y:S02]  /*76d0*/  LDG.E.U16 R0, desc[UR36][R2.64] ;  /* 0x0000002402007981 */ /* 0x000ea4000c1e1500 */
[----:B--2---:R-:W-:Y:S01]  /*76e0*/  HADD2.F32 R0, -RZ, R0.H0_H0 ;  /* 0x20000000ff007230 */ /* 0x004fe20000004100 */
[----:B------:R-:W-:Y:S06]  /*76f0*/  BRA `(.L_x_30097) ;  /* 0x0000000800907947 */ /* 0x000fec0003800000 */
.L_x_30102:
[----:B------:R-:W2:Y:S01]  /*7700*/  LDG.E.64 R2, desc[UR36][R2.64] ;  /* 0x0000002402027981 */ /* 0x000ea2000c1e1b00 */
[----:B------:R-:W-:Y:S01]  /*7710*/  UMOV UR4, 0xf0000000 ;  /* 0xf000000000047882 */ /* 0x000fe20000000000 */
[----:B------:R-:W-:Y:S01]  /*7720*/  UMOV UR5, 0x380fffff ;  /* 0x380fffff00057882 */ /* 0x000fe20000000000 */
[----:B--2---:R-:W0:Y:S01]  /*7730*/  F2F.F32.F64 R0, R2 ;  /* 0x0000000200007310 */ /* 0x004e220000301000 */
[----:B------:R-:W-:-:S14]  /*7740*/  DSETP.GEU.AND P0, PT, |R2|, UR4, PT ;  /* 0x0000000402007e2a */ /* 0x000fdc000bf0e200 */
[----:B0-----:R-:W-:Y:S01]  /*7750*/  @!P0 FMUL R0, R0, 1.175494350822287508e-38 ;  /* 0x0080000000008820 */ /* 0x001fe20000400000 */
[----:B------:R-:W-:Y:S06]  /*7760*/  BRA `(.L_x_30097) ;  /* 0x0000000800747947 */ /* 0x000fec0003800000 */
.L_x_30092:
        /* <DEDUP_REMOVED lines=12> */
.L_x_30106:
[----:B------:R-:W2:Y:S01]  /*7830*/  LDG.E.64 R2, desc[UR36][R2.64] ;  /* 0x0000002402027981 */ /* 0x000ea2000c1e1b00 */
[----:B------:R-:W-:Y:S01]  /*7840*/  UMOV UR4, 0xf0000000 ;  /* 0xf000000000047882 */ /* 0x000fe20000000000 */
[----:B------:R-:W-:Y:S01]  /*7850*/  UMOV UR5, 0x380fffff ;  /* 0x380fffff00057882 */ /* 0x000fe20000000000 */
[----:B--2---:R-:W0:Y:S01]  /*7860*/  F2F.F32.F64 R0, R2 ;  /* 0x0000000200007310 */ /* 0x004e220000301000 */
[----:B------:R-:W-:-:S14]  /*7870*/  DSETP.GEU.AND P0, PT, |R2|, UR4, PT ;  /* 0x0000000402007e2a */ /* 0x000fdc000bf0e200 */
[----:B0-----:R-:W-:Y:S01]  /*7880*/  @!P0 FMUL R0, R0, 1.175494350822287508e-38 ;  /* 0x0080000000008820 */ /* 0x001fe20000400000 */
[----:B------:R-:W-:Y:S06]  /*7890*/  BRA `(.L_x_30097) ;  /* 0x0000000800287947 */ /* 0x000fec0003800000 */
.L_x_30105:
        /* <DEDUP_REMOVED lines=25> */
.L_x_30108:
        /* <DEDUP_REMOVED lines=12> */
.L_x_30107:
[----:B------:R-:W2:Y:S02]  /*7af0*/  LDG.E.U16 R0, desc[UR36][R2.64] ;  /* 0x0000002402007981 */ /* 0x000ea4000c1e1500 */
[----:B--2---:R-:W-:Y:S01]  /*7b00*/  IMAD.U32 R0, R0, 0x10000, RZ ;  /* 0x0001000000007824 */ /* 0x004fe200078e00ff */
[----:B------:R-:W-:Y:S06]  /*7b10*/  BRA `(.L_x_30097) ;  /* 0x0000000400887947 */ /* 0x000fec0003800000 */
.L_x_30104:
        /* <DEDUP_REMOVED lines=11> */
.L_x_30111:
        /* <DEDUP_REMOVED lines=20> */
.L_x_30113:
[----:B------:R-:W-:Y:S05]  /*7d10*/  BSYNC.RECONVERGENT B0 ;  /* 0x0000000000007941 */ /* 0x000fea0003800200 */
.L_x_30112:
[----:B------:R-:W-:Y:S01]  /*7d20*/  IMAD.SHL.U32 R0, R0, 0x100000, RZ ;  /* 0x0010000000007824 */ /* 0x000fe200078e00ff */
[----:B------:R-:W-:-:S04]  /*7d30*/  LEA R2, R2, 0x3b800000, 0x17 ;  /* 0x3b80000002027811 */ /* 0x000fc800078eb8ff */
[----:B------:R-:W-:Y:S01]  /*7d40*/  LOP3.LUT R0, R2, R0, R7, 0xfe, !PT ;  /* 0x0000000002007212 */ /* 0x000fe200078efe07 */
[----:B------:R-:W-:Y:S06]  /*7d50*/  BRA `(.L_x_30097) ;  /* 0x0000000000f87947 */ /* 0x000fec0003800000 */
.L_x_30110:
        /* <DEDUP_REMOVED lines=20> */
.L_x_30115:
[----:B------:R-:W-:Y:S05]  /*7ea0*/  BSYNC.RECONVERGENT B0 ;  /* 0x0000000000007941 */ /* 0x000fea0003800200 */
.L_x_30114:
[----:B------:R-:W-:Y:S02]  /*7eb0*/  SHF.L.U32 R0, R0, 0x15, RZ ;  /* 0x0000001500007819 */ /* 0x000fe400000006ff */
[----:B------:R-:W-:-:S04]  /*7ec0*/  LEA R2, R2, 0x37800000, 0x17 ;  /* 0x3780000002027811 */ /* 0x000fc800078eb8ff */
[----:B------:R-:W-:Y:S01]  /*7ed0*/  LOP3.LUT R0, R2, R0, R7, 0xfe, !PT ;  /* 0x0000000002007212 */ /* 0x000fe200078efe07 */
[----:B------:R-:W-:Y:S06]  /*7ee0*/  BRA `(.L_x_30097) ;  /* 0x0000000000947947 */ /* 0x000fec0003800000 */
.L_x_30109:
        /* <DEDUP_REMOVED lines=14> */
.L_x_30096:
        /* <DEDUP_REMOVED lines=16> */
.L_x_30118:
[----:B------:R-:W-:Y:S01]  /*80d0*/  IMAD.MOV.U32 R0, RZ, RZ, RZ ;  /* 0x000000ffff007224 */ /* 0x000fe200078e00ff */
[----:B------:R-:W-:Y:S06]  /*80e0*/  BRA `(.L_x_30097) ;  /* 0x0000000000147947 */ /* 0x000fec0003800000 */
.L_x_30117:
[----:B------:R-:W2:Y:S02]  /*80f0*/  LDG.E.64 R2, desc[UR36][R2.64] ;  /* 0x0000002402027981 */ /* 0x000ea4000c1e1b00 */
[----:B--2---:R0:W1:Y:S01]  /*8100*/  I2F.U64 R0, R2 ;  /* 0x0000000200007312 */ /* 0x0040620000301000 */
[----:B------:R-:W-:Y:S05]  /*8110*/  BRA `(.L_x_30097) ;  /* 0x0000000000087947 */ /* 0x000fea0003800000 */
.L_x_30116:
[----:B------:R-:W2:Y:S02]  /*8120*/  LDG.E R0, desc[UR36][R2.64] ;  /* 0x0000002402007981 */ /* 0x000ea4000c1e1900 */
[----:B--2---:R-:W-:-:S07]  /*8130*/  I2FP.F32.U32 R0, R0 ;  /* 0x0000000000007245 */ /* 0x004fce0000201000 */
.L_x_30097:
[----:B------:R-:W-:Y:S05]  /*8140*/  BSYNC.RECONVERGENT B6 ;  /* 0x0000000000067941 */ /* 0x000fea0003800200 */
.L_x_30091:
        /* <DEDUP_REMOVED lines=12> */
[----:B------:R-:W-:-:S07]  /*8210*/  @!P0 FMNMX.FTZ R4, R0, R5, !PT ;  /* 0x0000000500048209 */ /* 0x000fce0007810000 */
.L_x_30119:
        /* <DEDUP_REMOVED lines=12> */
.L_x_30123:
[----:B------:R-:W0:Y:S02]  /*82e0*/  F2I.S64.TRUNC R4, R4 ;  /* 0x0000000400047311 */ /* 0x000e24000020d900 */
[----:B0-----:R-:W-:-:S05]  /*82f0*/  IMAD.MOV.U32 R7, RZ, RZ, R4 ;  /* 0x000000ffff077224 */ /* 0x001fca00078e0004 */
[----:B------:R0:W-:Y:S01]  /*8300*/  STG.E.U8 desc[UR36][R2.64], R7 ;  /* 0x0000000702007986 */ /* 0x0001e2000c101124 */
[----:B------:R-:W-:Y:S05]  /*8310*/  BRA `(.L_x_30125) ;  /* 0x0000000c00287947 */ /* 0x000fea0003800000 */
.L_x_30122:
        /* <DEDUP_REMOVED lines=9> */
.L_x_30127:
[----:B------:R-:W0:Y:S02]  /*83b0*/  F2I.FTZ.TRUNC.NTZ R5, R4 ;  /* 0x0000000400057305 */ /* 0x000e24000021f100 */
[----:B0-----:R0:W-:Y:S01]  /*83c0*/  STG.E desc[UR36][R2.64], R5 ;  /* 0x0000000502007986 */ /* 0x0011e2000c101924 */
[----:B------:R-:W-:Y:S05]  /*83d0*/  BRA `(.L_x_30125) ;  /* 0x0000000800f87947 */ /* 0x000fea0003800000 */
.L_x_30126:
[----:B------:R-:W0:Y:S02]  /*83e0*/  F2I.FTZ.TRUNC.NTZ R5, R4 ;  /* 0x0000000400057305 */ /* 0x000e24000021f100 */
[----:B0-----:R0:W-:Y:S01]  /*83f0*/  STG.E.U16 desc[UR36][R2.64], R5 ;  /* 0x0000000502007986 */ /* 0x0011e2000c101524 */
[----:B------:R-:W-:Y:S05]  /*8400*/  BRA `(.L_x_30125) ;  /* 0x0000000800ec7947 */ /* 0x000fea0003800000 */
.L_x_30121:
        /* <DEDUP_REMOVED lines=8> */
.L_x_30129:
[----:B------:R-:W-:-:S05]  /*8490*/  F2FP.F16.F32.PACK_AB R4, RZ, R4 ;  /* 0x00000004ff04723e */ /* 0x000fca00000000ff */
[----:B------:R0:W-:Y:S01]  /*84a0*/  STG.E.U16 desc[UR36][R2.64], R4 ;  /* 0x0000000402007986 */ /* 0x0001e2000c101524 */
[----:B------:R-:W-:Y:S05]  /*84b0*/  BRA `(.L_x_30125) ;  /* 0x0000000800c07947 */ /* 0x000fea0003800000 */
.L_x_30128:
        /* <DEDUP_REMOVED lines=9> */
.L_x_30131:
[----:B------:R-:W-:-:S04]  /*8550*/  F2FP.F16.F32.PACK_AB R5, RZ, R4 ;  /* 0x00000004ff05723e */ /* 0x000fc800000000ff */
[----:B------:R-:W-:-:S05]  /*8560*/  PRMT R5, R5, 0x5410, RZ ;  /* 0x0000541005057816 */ /* 0x000fca00000000ff */
[----:B------:R0:W-:Y:S01]  /*8570*/  STG.E desc[UR36][R2.64], R5 ;  /* 0x0000000502007986 */ /* 0x0001e2000c101924 */
[----:B------:R-:W-:Y:S05]  /*8580*/  BRA `(.L_x_30125) ;  /* 0x00000008008c7947 */ /* 0x000fea0003800000 */
.L_x_30130:
[----:B------:R-:W-:-:S06]  /*8590*/  FMUL.FTZ R4, R4, 1 ;  /* 0x3f80000004047820 */ /* 0x000fcc0000410000 */
[----:B------:R-:W0:Y:S02]  /*85a0*/  F2F.F64.F32 R4, R4 ;  /* 0x0000000400047310 */ /* 0x000e240000201800 */
[----:B0-----:R0:W-:Y:S01]  /*85b0*/  STG.E.64 desc[UR36][R2.64], R4 ;  /* 0x0000000402007986 */ /* 0x0011e2000c101b24 */
[----:B------:R-:W-:Y:S05]  /*85c0*/  BRA `(.L_x_30125) ;  /* 0x00000008007c7947 */ /* 0x000fea0003800000 */
.L_x_30120:
        /* <DEDUP_REMOVED lines=13> */
.L_x_30135:
        /* <DEDUP_REMOVED lines=16> */
.L_x_30138:
[----:B------:R-:W-:-:S04]  /*87a0*/  SHF.R.U32.HI R4, RZ, 0x18, R4 ;  /* 0x00000018ff047819 */ /* 0x000fc80000011604 */
[----:B------:R-:W-:-:S04]  /*87b0*/  LOP3.LUT R4, R5, 0x80, R4, 0xf8, !PT ;  /* 0x0000008005047812 */ /* 0x000fc800078ef804 */
[----:B------:R-:W-:-:S07]  /*87c0*/  PRMT R0, R4, 0x7610, R0 ;  /* 0x0000761004007816 */ /* 0x000fce0000000000 */
.L_x_30137:
[----:B------:R-:W-:Y:S05]  /*87d0*/  BSYNC.RECONVERGENT B0 ;  /* 0x0000000000007941 */ /* 0x000fea0003800200 */
.L_x_30136:
[----:B------:R0:W-:Y:S01]  /*87e0*/  STG.E.U8 desc[UR36][R2.64], R0 ;  /* 0x0000000002007986 */ /* 0x0001e2000c101124 */
[----:B------:R-:W-:Y:S05]  /*87f0*/  BRA `(.L_x_30125) ;  /* 0x0000000400f07947 */ /* 0x000fea0003800000 */
.L_x_30134:
        /* <DEDUP_REMOVED lines=16> */
.L_x_30141:
[----:B------:R-:W-:-:S04]  /*8900*/  SHF.R.U32.HI R4, RZ, 0x18, R4 ;  /* 0x00000018ff047819 */ /* 0x000fc80000011604 */
[----:B------:R-:W-:-:S04]  /*8910*/  LOP3.LUT R5, R5, 0x80, R4, 0xf8, !PT ;  /* 0x0000008005057812 */ /* 0x000fc800078ef804 */
[----:B------:R-:W-:-:S07]  /*8920*/  PRMT R0, R5, 0x7610, R0 ;  /* 0x0000761005007816 */ /* 0x000fce0000000000 */
.L_x_30140:
[----:B------:R-:W-:Y:S05]  /*8930*/  BSYNC.RECONVERGENT B0 ;  /* 0x0000000000007941 */ /* 0x000fea0003800200 */
.L_x_30139:
[----:B------:R0:W-:Y:S01]  /*8940*/  STG.E.U8 desc[UR36][R2.64], R0 ;  /* 0x0000000002007986 */ /* 0x0001e2000c101124 */
[----:B------:R-:W-:Y:S05]  /*8950*/  BRA `(.L_x_30125) ;  /* 0x0000000400987947 */ /* 0x000fea0003800000 */
.L_x_30133:
        /* <DEDUP_REMOVED lines=21> */
.L_x_30143:
[----:B------:R-:W0:Y:S02]  /*8ab0*/  F2I.U64.TRUNC R4, R4 ;  /* 0x0000000400047311 */ /* 0x000e24000020d800 */
[----:B0-----:R0:W-:Y:S01]  /*8ac0*/  STG.E.64 desc[UR36][R2.64], R4 ;  /* 0x0000000402007986 */ /* 0x0011e2000c101b24 */
[----:B------:R-:W-:Y:S05]  /*8ad0*/  BRA `(.L_x_30125) ;  /* 0x0000000400387947 */ /* 0x000fea0003800000 */
.L_x_30142:
[----:B------:R-:W0:Y:S02]  /*8ae0*/  F2I.FTZ.U32.TRUNC.NTZ R5, R4 ;  /* 0x0000000400057305 */ /* 0x000e24000021f000 */
[----:B0-----:R0:W-:Y:S01]  /*8af0*/  STG.E desc[UR36][R2.64], R5 ;  /* 0x0000000502007986 */ /* 0x0011e2000c101924 */
[----:B------:R-:W-:Y:S05]  /*8b00*/  BRA `(.L_x_30125) ;  /* 0x00000004002c7947 */ /* 0x000fea0003800000 */
.L_x_30132:
        /* <DEDUP_REMOVED lines=10> */
.L_x_30145:
[----:B------:R-:W-:Y:S01]  /*8bb0*/  FMUL.FTZ R4, R4, 1 ;  /* 0x3f80000004047820 */ /* 0x000fe20000410000 */
[----:B------:R-:W-:-:S05]  /*8bc0*/  CS2R R6, SRZ ;  /* 0x0000000000067805 */ /* 0x000fca000001ff00 */
[----:B------:R-:W0:Y:S02]  /*8bd0*/  F2F.F64.F32 R4, R4 ;  /* 0x0000000400047310 */ /* 0x000e240000201800 */
[----:B0-----:R3:W-:Y:S01]  /*8be0*/  STG.E.128 desc[UR36][R2.64], R4 ;  /* 0x0000000402007986 */ /* 0x0017e2000c101d24 */
[----:B------:R-:W-:Y:S05]  /*8bf0*/  BRA `(.L_x_30125) ;  /* 0x0000000000f07947 */ /* 0x000fea0003800000 */
.L_x_30144:
[----:B------:R-:W-:-:S09]  /*8c00*/  UISETP.NE.AND UP0, UPT, UR4, 0xf, UPT ;  /* 0x0000000f0400788c */ /* 0x000fd2000bf05270 */
[----:B------:R-:W-:Y:S05]  /*8c10*/  BRA.U !UP0, `(.L_x_30146) ;  /* 0x0000000108e07547 */ /* 0x000fea000b800000 */
[----:B------:R-:W-:-:S09]  /*8c20*/  UISETP.NE.AND UP0, UPT, UR4, 0x17, UPT ;  /* 0x000000170400788c */ /* 0x000fd2000bf05270 */
[----:B------:R-:W-:Y:S05]  /*8c30*/  BRA.U !UP0, `(.L_x_30147) ;  /* 0x00000001088c7547 */ /* 0x000fea000b800000 */
[----:B------:R-:W-:-:S09]  /*8c40*/  UISETP.NE.AND UP0, UPT, UR4, 0x18, UPT ;  /* 0x000000180400788c */ /* 0x000fd2000bf05270 */
[----:B------:R-:W-:Y:S05]  /*8c50*/  BRA.U !UP0, `(.L_x_30148) ;  /* 0x0000000108447547 */ /* 0x000fea000b800000 */
.L_x_30124:
        /* <DEDUP_REMOVED lines=16> */
.L_x_30149:
[----:B------:R-:W-:Y:S05]  /*8d60*/  BRA `(.L_x_30125) ;  /* 0x0000000000947947 */ /* 0x000fea0003800000 */
.L_x_30148:
        /* <DEDUP_REMOVED lines=12> */
.L_x_30151:
[----:B------:R-:W-:Y:S05]  /*8e30*/  BSYNC.RECONVERGENT B0 ;  /* 0x0000000000007941 */ /* 0x000fea0003800200 */
.L_x_30150:
[----:B------:R-:W-:-:S05]  /*8e40*/  LOP3.LUT R5, R0, 0x80, R7, 0xf8, !PT ;  /* 0x0000008000057812 */ /* 0x000fca00078ef807 */
[----:B------:R1:W-:Y:S01]  /*8e50*/  STG.E.U8 desc[UR36][R2.64], R5 ;  /* 0x0000000502007986 */ /* 0x0003e2000c101124 */
[----:B------:R-:W-:Y:S05]  /*8e60*/  BRA `(.L_x_30125) ;  /* 0x0000000000547947 */ /* 0x000fea0003800000 */
.L_x_30147:
        /* <DEDUP_REMOVED lines=11> */
.L_x_30153:
[----:B----45:R-:W-:Y:S01]  /*8f20*/  IMAD.MOV.U32 R0, RZ, RZ, 0x7f ;  /* 0x0000007fff007424 */ /* 0x030fe200078e00ff */
[----:B------:R-:W-:-:S04]  /*8f30*/  ISETP.GT.U32.AND P0, PT, R6, 0x7f800000, PT ;  /* 0x7f8000000600780c */ /* 0x000fc80003f04070 */
[----:B------:R-:W-:-:S09]  /*8f40*/  SEL R0, R0, 0x7c, P0 ;  /* 0x0000007c00007807 */ /* 0x000fd20000000000 */
.L_x_30154:
[----:B------:R-:W-:Y:S05]  /*8f50*/  BSYNC.RECONVERGENT B0 ;  /* 0x0000000000007941 */ /* 0x000fea0003800200 */
.L_x_30152:
[----:B------:R-:W-:-:S04]  /*8f60*/  SHF.R.U32.HI R5, RZ, 0x18, R4 ;  /* 0x00000018ff057819 */ /* 0x000fc80000011604 */
[----:B------:R-:W-:-:S05]  /*8f70*/  LOP3.LUT R5, R0, 0x80, R5, 0xf8, !PT ;  /* 0x0000008000057812 */ /* 0x000fca00078ef805 */
[----:B------:R2:W-:Y:S01]  /*8f80*/  STG.E.U8 desc[UR36][R2.64], R5 ;  /* 0x0000000502007986 */ /* 0x0005e2000c101124 */
[----:B------:R-:W-:Y:S05]  /*8f90*/  BRA `(.L_x_30125) ;  /* 0x0000000000087947 */ /* 0x000fea0003800000 */
.L_x_30146:
[----:B------:R-:W-:-:S05]  /*8fa0*/  F2FP.BF16.F32.PACK_AB R4, RZ, R4 ;  /* 0x00000004ff04723e */ /* 0x000fca00000010ff */
[----:B------:R0:W-:Y:S02]  /*8fb0*/  STG.E.U16 desc[UR36][R2.64], R4 ;  /* 0x0000000402007986 */ /* 0x0001e4000c101524 */
.L_x_30125:
[----:B------:R-:W-:-:S07]  /*8fc0*/  IADD3 R17, PT, PT, R17, 0x80, RZ ;  /* 0x0000008011117810 */ /* 0x000fce0007ffe0ff */
.L_x_30089:
[----:B------:R-:W-:Y:S05]  /*8fd0*/  BSYNC.RECONVERGENT B7 ;  /* 0x0000000000077941 */ /* 0x000fea0003800200 */
.L_x_30088:
        /* <DEDUP_REMOVED lines=306> */
.L_x_30155:
        /* <DEDUP_REMOVED lines=20> */
.L_x_30160:
[----:B------:R-:W2:Y:S02]  /*a440*/  LDG.E.U8 R0, desc[UR36][R2.64] ;  /* 0x0000002402007981 */ /* 0x000ea4000c1e1100 */
[----:B--2---:R-:W-:Y:S01]  /*a450*/  I2FP.F32.U32 R0, R0 ;  /* 0x0000000000007245 */ /* 0x004fe20000201000 */
[----:B------:R-:W-:Y:S06]  /*a460*/  BRA `(.L_x_30162) ;  /* 0x0000000c00247947 */ /* 0x000fec0003800000 */
.L_x_30159:
        /* <DEDUP_REMOVED lines=9> */
.L_x_30164:
[----:B------:R-:W2:Y:S02]  /*a500*/  LDG.E R0, desc[UR36][R2.64] ;  /* 0x0000002402007981 */ /* 0x000ea4000c1e1900 */
[----:B--2---:R-:W-:Y:S01]  /*a510*/  I2FP.F32.S32 R0, R0 ;  /* 0x0000000000007245 */ /* 0x004fe20000201400 */
[----:B------:R-:W-:Y:S06]  /*a520*/  BRA `(.L_x_30162) ;  /* 0x0000000800f47947 */ /* 0x000fec0003800000 */
.L_x_30163:
[----:B------:R-:W2:Y:S02]  /*a530*/  LDG.E.U16 R0, desc[UR36][R2.64] ;  /* 0x0000002402007981 */ /* 0x000ea4000c1e1500 */
[----:B--2---:R-:W0:Y:S01]  /*a540*/  I2F.S16 R0, R0 ;  /* 0x0000000000007306 */ /* 0x004e220000101400 */
[----:B------:R-:W-:Y:S05]  /*a550*/  BRA `(.L_x_30162) ;  /* 0x0000000800e87947 */ /* 0x000fea0003800000 */
.L_x_30158:
        /* <DEDUP_REMOVED lines=8> */
.L_x_30166:
[----:B------:R-:W2:Y:S02]  /*a5e0*/  LDG.E.U16 R0, desc[UR36][R2.64] ;  /* 0x0000002402007981 */ /* 0x000ea4000c1e1500 */
[----:B--2---:R-:W-:Y:S01]  /*a5f0*/  HADD2.F32 R0, -RZ, R0.H0_H0 ;  /* 0x20000000ff007230 */ /* 0x004fe20000004100 */
[----:B------:R-:W-:Y:S06]  /*a600*/  BRA `(.L_x_30162) ;  /* 0x0000000800bc7947 */ /* 0x000fec0003800000 */
.L_x_30165:
        /* <DEDUP_REMOVED lines=8> */
.L_x_30168:
[----:B------:R-:W2:Y:S02]  /*a690*/  LDG.E.U16 R0, desc[UR36][R2.64] ;  /* 0x0000002402007981 */ /* 0x000ea4000c1e1500 */
[----:B--2---:R-:W-:Y:S01]  /*a6a0*/  HADD2.F32 R0, -RZ, R0.H0_H0 ;  /* 0x20000000ff007230 */ /* 0x004fe20000004100 */
[----:B------:R-:W-:Y:S06]  /*a6b0*/  BRA `(.L_x_30162) ;  /* 0x0000000800907947 */ /* 0x000fec0003800000 */
.L_x_30167:
[----:B------:R-:W2:Y:S01]  /*a6c0*/  LDG.E.64 R2, desc[UR36][R2.64] ;  /* 0x0000002402027981 */ /* 0x000ea2000c1e1b00 */
[----:B------:R-:W-:Y:S01]  /*a6d0*/  UMOV UR4, 0xf0000000 ;  /* 0xf000000000047882 */ /* 0x000fe20000000000 */
[----:B------:R-:W-:Y:S01]  /*a6e0*/  UMOV UR5, 0x380fffff ;  /* 0x380fffff00057882 */ /* 0x000fe20000000000 */
[----:B--2---:R-:W0:Y:S01]  /*a6f0*/  F2F.F32.F64 R0, R2 ;  /* 0x0000000200007310 */ /* 0x004e220000301000 */
[----:B------:R-:W-:-:S14]  /*a700*/  DSETP.GEU.AND P0, PT, |R2|, UR4, PT ;  /* 0x0000000402007e2a */ /* 0x000fdc000bf0e200 */
[----:B0-----:R-:W-:Y:S01]  /*a710*/  @!P0 FMUL R0, R0, 1.175494350822287508e-38 ;  /* 0x0080000000008820 */ /* 0x001fe20000400000 */
[----:B------:R-:W-:Y:S06]  /*a720*/  BRA `(.L_x_30162) ;  /* 0x0000000800747947 */ /* 0x000fec0003800000 */
.L_x_30157:
        /* <DEDUP_REMOVED lines=12> */
.L_x_30171:
[----:B------:R-:W2:Y:S01]  /*a7f0*/  LDG.E.64 R2, desc[UR36][R2.64] ;  /* 0x0000002402027981 */ /* 0x000ea2000c1e1b00 */
[----:B------:R-:W-:Y:S01]  /*a800*/  UMOV UR4, 0xf0000000 ;  /* 0xf000000000047882 */ /* 0x000fe20000000000 */
[----:B------:R-:W-:Y:S01]  /*a810*/  UMOV UR5, 0x380fffff ;  /* 0x380fffff00057882 */ /* 0x000fe20000000000 */
[----:B--2---:R-:W0:Y:S01]  /*a820*/  F2F.F32.F64 R0, R2 ;  /* 0x0000000200007310 */ /* 0x004e220000301000 */
[----:B------:R-:W-:-:S14]  /*a830*/  DSETP.GEU.AND P0, PT, |R2|, UR4, PT ;  /* 0x0000000402007e2a */ /* 0x000fdc000bf0e200 */
[----:B0-----:R-:W-:Y:S01]  /*a840*/  @!P0 FMUL R0, R0, 1.175494350822287508e-38 ;  /* 0x0080000000008820 */ /* 0x001fe20000400000 */
[----:B------:R-:W-:Y:S06]  /*a850*/  BRA `(.L_x_30162) ;  /* 0x0000000800287947 */ /* 0x000fec0003800000 */
.L_x_30170:
        /* <DEDUP_REMOVED lines=25> */
.L_x_30173:
        /* <DEDUP_REMOVED lines=12> */
.L_x_30172:
[----:B------:R-:W2:Y:S02]  /*aab0*/  LDG.E.U16 R0, desc[UR36][R2.64] ;  /* 0x0000002402007981 */ /* 0x000ea4000c1e1500 */
[----:B--2---:R-:W-:Y:S01]  /*aac0*/  SHF.L.U32 R0, R0, 0x10, RZ ;  /* 0x0000001000007819 */ /* 0x004fe200000006ff */
[----:B------:R-:W-:Y:S06]  /*aad0*/  BRA `(.L_x_30162) ;  /* 0x0000000400887947 */ /* 0x000fec0003800000 */
.L_x_30169:
        /* <DEDUP_REMOVED lines=11> */
.L_x_30176:
        /* <DEDUP_REMOVED lines=20> */
.L_x_30178:
[----:B------:R-:W-:Y:S05]  /*acd0*/  BSYNC.RECONVERGENT B0 ;  /* 0x0000000000007941 */ /* 0x000fea0003800200 */
.L_x_30177:
[----:B------:R-:W-:Y:S01]  /*ace0*/  IMAD.SHL.U32 R0, R0, 0x100000, RZ ;  /* 0x0010000000007824 */ /* 0x000fe200078e00ff */
[----:B------:R-:W-:-:S04]  /*acf0*/  LEA R2, R2, 0x3b800000, 0x17 ;  /* 0x3b80000002027811 */ /* 0x000fc800078eb8ff */
[----:B------:R-:W-:Y:S01]  /*ad00*/  LOP3.LUT R0, R2, R0, R7, 0xfe, !PT ;  /* 0x0000000002007212 */ /* 0x000fe200078efe07 */
[----:B------:R-:W-:Y:S06]  /*ad10*/  BRA `(.L_x_30162) ;  /* 0x0000000000f87947 */ /* 0x000fec0003800000 */
.L_x_30175:
        /* <DEDUP_REMOVED lines=20> */
.L_x_30180:
[----:B------:R-:W-:Y:S05]  /*ae60*/  BSYNC.RECONVERGENT B0 ;  /* 0x0000000000007941 */ /* 0x000fea0003800200 */
.L_x_30179:
[----:B------:R-:W-:Y:S02]  /*ae70*/  SHF.L.U32 R0, R0, 0x15, RZ ;  /* 0x0000001500007819 */ /* 0x000fe400000006ff */
[----:B------:R-:W-:-:S04]  /*ae80*/  LEA R2, R2, 0x37800000, 0x17 ;  /* 0x3780000002027811 */ /* 0x000fc800078eb8ff */
[----:B------:R-:W-:Y:S01]  /*ae90*/  LOP3.LUT R0, R2, R0, R7, 0xfe, !PT ;  /* 0x0000000002007212 */ /* 0x000fe200078efe07 */
[----:B------:R-:W-:Y:S06]  /*aea0*/  BRA `(.L_x_30162) ;  /* 0x0000000000947947 */ /* 0x000fec0003800000 */
.L_x_30174:
        /* <DEDUP_REMOVED lines=14> */
.L_x_30161:
        /* <DEDUP_REMOVED lines=16> */
.L_x_30183:
[----:B------:R-:W-:Y:S01]  /*b090*/  IMAD.MOV.U32 R0, RZ, RZ, RZ ;  /* 0x000000ffff007224 */ /* 0x000fe200078e00ff */
[----:B------:R-:W-:Y:S06]  /*b0a0*/  BRA `(.L_x_30162) ;  /* 0x0000000000147947 */ /* 0x000fec0003800000 */
.L_x_30182:
[----:B------:R-:W2:Y:S02]  /*b0b0*/  LDG.E.64 R2, desc[UR36][R2.64] ;  /* 0x0000002402027981 */ /* 0x000ea4000c1e1b00 */
[----:B--2---:R0:W1:Y:S01]  /*b0c0*/  I2F.U64 R0, R2 ;  /* 0x0000000200007312 */ /* 0x0040620000301000 */
[----:B------:R-:W-:Y:S05]  /*b0d0*/  BRA `(.L_x_30162) ;  /* 0x0000000000087947 */ /* 0x000fea0003800000 */
.L_x_30181:
[----:B------:R-:W2:Y:S02]  /*b0e0*/  LDG.E R0, desc[UR36][R2.64] ;  /* 0x0000002402007981 */ /* 0x000ea4000c1e1900 */
[----:B--2---:R-:W-:-:S07]  /*b0f0*/  I2FP.F32.U32 R0, R0 ;  /* 0x0000000000007245 */ /* 0x004fce0000201000 */
.L_x_30162:
[----:B------:R-:W-:Y:S05]  /*b100*/  BSYNC.RECONVERGENT B6 ;  /* 0x0000000000067941 */ /* 0x000fea0003800200 */
.L_x_30156:
        /* <DEDUP_REMOVED lines=9> */
[----:B------:R-:W-:-:S07]  /*b1a0*/  @!P0 FMNMX.FTZ R2, R0, R3, !PT ;  /* 0x0000000300028209 */ /* 0x000fce0007810000 */
.L_x_30184:
        /* <DEDUP_REMOVED lines=12> */
.L_x_30188:
[----:B------:R-:W0:Y:S02]  /*b270*/  F2I.S64.TRUNC R2, R2 ;  /* 0x0000000200027311 */ /* 0x000e24000020d900 */
[----:B0-----:R-:W-:-:S05]  /*b280*/  MOV R5, R2 ;  /* 0x0000000200057202 */ /* 0x001fca0000000f00 */
[----:B------:R-:W-:Y:S01]  /*b290*/  STG.E.U8 desc[UR36][R16.64], R5 ;  /* 0x0000000510007986 */ /* 0x000fe2000c101124 */
[----:B------:R-:W-:Y:S05]  /*b2a0*/  EXIT ;  /* 0x000000000000794d */ /* 0x000fea0003800000 */
.L_x_30187:
        /* <DEDUP_REMOVED lines=9> */
.L_x_30191:
[----:B------:R-:W0:Y:S02]  /*b340*/  F2I.FTZ.TRUNC.NTZ R3, R2 ;  /* 0x0000000200037305 */ /* 0x000e24000021f100 */
[----:B0-----:R-:W-:Y:S01]  /*b350*/  STG.E desc[UR36][R16.64], R3 ;  /* 0x0000000310007986 */ /* 0x001fe2000c101924 */
[----:B------:R-:W-:Y:S05]  /*b360*/  EXIT ;  /* 0x000000000000794d */ /* 0x000fea0003800000 */
.L_x_30190:
[----:B------:R-:W0:Y:S02]  /*b370*/  F2I.FTZ.TRUNC.NTZ R3, R2 ;  /* 0x0000000200037305 */ /* 0x000e24000021f100 */
[----:B0-----:R-:W-:Y:S01]  /*b380*/  STG.E.U16 desc[UR36][R16.64], R3 ;  /* 0x0000000310007986 */ /* 0x001fe2000c101524 */
[----:B------:R-:W-:Y:S05]  /*b390*/  EXIT ;  /* 0x000000000000794d */ /* 0x000fea0003800000 */
.L_x_30186:
        /* <DEDUP_REMOVED lines=8> */
.L_x_30193:
[----:B------:R-:W-:-:S05]  /*b420*/  F2FP.F16.F32.PACK_AB R2, RZ, R2 ;  /* 0x00000002ff02723e */ /* 0x000fca00000000ff */
[----:B------:R-:W-:Y:S01]  /*b430*/  STG.E.U16 desc[UR36][R16.64], R2 ;  /* 0x0000000210007986 */ /* 0x000fe2000c101524 */
[----:B------:R-:W-:Y:S05]  /*b440*/  EXIT ;  /* 0x000000000000794d */ /* 0x000fea0003800000 */
.L_x_30192:
        /* <DEDUP_REMOVED lines=9> */
.L_x_30195:
[----:B------:R-:W-:-:S04]  /*b4e0*/  F2FP.F16.F32.PACK_AB R3, RZ, R2 ;  /* 0x00000002ff03723e */ /* 0x000fc800000000ff */
[----:B------:R-:W-:-:S05]  /*b4f0*/  PRMT R3, R3, 0x5410, RZ ;  /* 0x0000541003037816 */ /* 0x000fca00000000ff */
[----:B------:R-:W-:Y:S01]  /*b500*/  STG.E desc[UR36][R16.64], R3 ;  /* 0x0000000310007986 */ /* 0x000fe2000c101924 */
[----:B------:R-:W-:Y:S05]  /*b510*/  EXIT ;  /* 0x000000000000794d */ /* 0x000fea0003800000 */
.L_x_30194:
[----:B------:R-:W-:-:S06]  /*b520*/  FMUL.FTZ R2, R2, 1 ;  /* 0x3f80000002027820 */ /* 0x000fcc0000410000 */
[----:B------:R-:W0:Y:S02]  /*b530*/  F2F.F64.F32 R2, R2 ;  /* 0x0000000200027310 */ /* 0x000e240000201800 */
[----:B0-----:R-:W-:Y:S01]  /*b540*/  STG.E.64 desc[UR36][R16.64], R2 ;  /* 0x0000000210007986 */ /* 0x001fe2000c101b24 */
[----:B------:R-:W-:Y:S05]  /*b550*/  EXIT ;  /* 0x000000000000794d */ /* 0x000fea0003800000 */
.L_x_30185:
        /* <DEDUP_REMOVED lines=13> */
.L_x_30199:
        /* <DEDUP_REMOVED lines=16> */
.L_x_30202:
[----:B------:R-:W-:-:S04]  /*b730*/  SHF.R.U32.HI R2, RZ, 0x18, R2 ;  /* 0x00000018ff027819 */ /* 0x000fc80000011602 */
[----:B------:R-:W-:-:S04]  /*b740*/  LOP3.LUT R2, R3, 0x80, R2, 0xf8, !PT ;  /* 0x0000008003027812 */ /* 0x000fc800078ef802 */
[----:B------:R-:W-:-:S07]  /*b750*/  PRMT R8, R2, 0x7610, R8 ;  /* 0x0000761002087816 */ /* 0x000fce0000000008 */
.L_x_30201:
[----:B------:R-:W-:Y:S05]  /*b760*/  BSYNC.RECONVERGENT B0 ;  /* 0x0000000000007941 */ /* 0x000fea0003800200 */
.L_x_30200:
[----:B------:R-:W-:Y:S01]  /*b770*/  STG.E.U8 desc[UR36][R16.64], R8 ;  /* 0x0000000810007986 */ /* 0x000fe2000c101124 */
[----:B------:R-:W-:Y:S05]  /*b780*/  EXIT ;  /* 0x000000000000794d */ /* 0x000fea0003800000 */
.L_x_30198:
        /* <DEDUP_REMOVED lines=16> */
.L_x_30205:
[----:B------:R-:W-:-:S04]  /*b890*/  SHF.R.U32.HI R2, RZ, 0x18, R2 ;  /* 0x00000018ff027819 */ /* 0x000fc80000011602 */
[----:B------:R-:W-:-:S04]  /*b8a0*/  LOP3.LUT R3, R3, 0x80, R2, 0xf8, !PT ;  /* 0x0000008003037812 */ /* 0x000fc800078ef802 */
[----:B------:R-:W-:-:S07]  /*b8b0*/  PRMT R8, R3, 0x7610, R8 ;  /* 0x0000761003087816 */ /* 0x000fce0000000008 */
.L_x_30204:
[----:B------:R-:W-:Y:S05]  /*b8c0*/  BSYNC.RECONVERGENT B0 ;  /* 0x0000000000007941 */ /* 0x000fea0003800200 */
.L_x_30203:
[----:B------:R-:W-:Y:S01]  /*b8d0*/  STG.E.U8 desc[UR36][R16.64], R8 ;  /* 0x0000000810007986 */ /* 0x000fe2000c101124 */
[----:B------:R-:W-:Y:S05]  /*b8e0*/  EXIT ;  /* 0x000000000000794d */ /* 0x000fea0003800000 */
.L_x_30197:
        /* <DEDUP_REMOVED lines=21> */
.L_x_30207:
[----:B------:R-:W0:Y:S02]  /*ba40*/  F2I.U64.TRUNC R2, R2 ;  /* 0x0000000200027311 */ /* 0x000e24000020d800 */
[----:B0-----:R-:W-:Y:S01]  /*ba50*/  STG.E.64 desc[UR36][R16.64], R2 ;  /* 0x0000000210007986 */ /* 0x001fe2000c101b24 */
[----:B------:R-:W-:Y:S05]  /*ba60*/  EXIT ;  /* 0x000000000000794d */ /* 0x000fea0003800000 */
.L_x_30206:
[----:B------:R-:W0:Y:S02]  /*ba70*/  F2I.FTZ.U32.TRUNC.NTZ R3, R2 ;  /* 0x0000000200037305 */ /* 0x000e24000021f000 */
[----:B0-----:R-:W-:Y:S01]  /*ba80*/  STG.E desc[UR36][R16.64], R3 ;  /* 0x0000000310007986 */ /* 0x001fe2000c101924 */
[----:B------:R-:W-:Y:S05]  /*ba90*/  EXIT ;  /* 0x000000000000794d */ /* 0x000fea0003800000 */
.L_x_30196:
        /* <DEDUP_REMOVED lines=10> */
.L_x_30209:
[----:B------:R-:W-:Y:S01]  /*bb40*/  FMUL.FTZ R4, R2, 1 ;  /* 0x3f80000002047820 */ /* 0x000fe20000410000 */
[----:B------:R-:W-:-:S05]  /*bb50*/  CS2R R6, SRZ ;  /* 0x0000000000067805 */ /* 0x000fca000001ff00 */
[----:B------:R-:W0:Y:S02]  /*bb60*/  F2F.F64.F32 R4, R4 ;  /* 0x0000000400047310 */ /* 0x000e240000201800 */
[----:B0-----:R-:W-:Y:S01]  /*bb70*/  STG.E.128 desc[UR36][R16.64], R4 ;  /* 0x0000000410007986 */ /* 0x001fe2000c101d24 */
[----:B------:R-:W-:Y:S05]  /*bb80*/  EXIT ;  /* 0x000000000000794d */ /* 0x000fea0003800000 */
.L_x_30208:
[----:B------:R-:W-:-:S09]  /*bb90*/  UISETP.NE.AND UP0, UPT, UR4, 0xf, UPT ;  /* 0x0000000f0400788c */ /* 0x000fd2000bf05270 */
[----:B------:R-:W-:Y:S05]  /*bba0*/  BRA.U !UP0, `(.L_x_30210) ;  /* 0x0000000108e07547 */ /* 0x000fea000b800000 */
[----:B------:R-:W-:-:S09]  /*bbb0*/  UISETP.NE.AND UP0, UPT, UR4, 0x17, UPT ;  /* 0x000000170400788c */ /* 0x000fd2000bf05270 */
[----:B------:R-:W-:Y:S05]  /*bbc0*/  BRA.U !UP0, `(.L_x_30211) ;  /* 0x00000001088c7547 */ /* 0x000fea000b800000 */
[----:B------:R-:W-:-:S09]  /*bbd0*/  UISETP.NE.AND UP0, UPT, UR4, 0x18, UPT ;  /* 0x000000180400788c */ /* 0x000fd2000bf05270 */
[----:B------:R-:W-:Y:S05]  /*bbe0*/  BRA.U !UP0, `(.L_x_30212) ;  /* 0x0000000108447547 */ /* 0x000fea000b800000 */
.L_x_30189:
        /* <DEDUP_REMOVED lines=16> */
.L_x_30213:
[----:B------:R-:W-:Y:S05]  /*bcf0*/  EXIT ;  /* 0x000000000000794d */ /* 0x000fea0003800000 */
.L_x_30212:
        /* <DEDUP_REMOVED lines=12> */
.L_x_30215:
[----:B------:R-:W-:Y:S05]  /*bdc0*/  BSYNC.RECONVERGENT B0 ;  /* 0x0000000000007941 */ /* 0x000fea0003800200 */
.L_x_30214:
[----:B------:R-:W-:-:S05]  /*bdd0*/  LOP3.LUT R3, R0, 0x80, R5, 0xf8, !PT ;  /* 0x0000008000037812 */ /* 0x000fca00078ef805 */
[----:B------:R-:W-:Y:S01]  /*bde0*/  STG.E.U8 desc[UR36][R16.64], R3 ;  /* 0x0000000310007986 */ /* 0x000fe2000c101124 */
[----:B------:R-:W-:Y:S05]  /*bdf0*/  EXIT ;  /* 0x000000000000794d */ /* 0x000fea0003800000 */
.L_x_30211:
        /* <DEDUP_REMOVED lines=11> */
.L_x_30217:
[----:B-1---5:R-:W-:Y:S01]  /*beb0*/  HFMA2 R0, -RZ, RZ, 0, 7.569789886474609375e-06 ;  /* 0x0000007fff007431 */ /* 0x022fe200000001ff */
[----:B------:R-:W-:-:S04]  /*bec0*/  ISETP.GT.U32.AND P0, PT, R4, 0x7f800000, PT ;  /* 0x7f8000000400780c */ /* 0x000fc80003f04070 */
[----:B------:R-:W-:-:S09]  /*bed0*/  SEL R0, R0, 0x7c, P0 ;  /* 0x0000007c00007807 */ /* 0x000fd20000000000 */
.L_x_30218:
[----:B------:R-:W-:Y:S05]  /*bee0*/  BSYNC.RECONVERGENT B0 ;  /* 0x0000000000007941 */ /* 0x000fea0003800200 */
.L_x_30216:
[----:B------:R-:W-:-:S04]  /*bef0*/  SHF.R.U32.HI R3, RZ, 0x18, R2 ;  /* 0x00000018ff037819 */ /* 0x000fc80000011602 */
[----:B------:R-:W-:-:S05]  /*bf00*/  LOP3.LUT R3, R0, 0x80, R3, 0xf8, !PT ;  /* 0x0000008000037812 */ /* 0x000fca00078ef803 */
[----:B------:R-:W-:Y:S01]  /*bf10*/  STG.E.U8 desc[UR36][R16.64], R3 ;  /* 0x0000000310007986 */ /* 0x000fe2000c101124 */
[----:B------:R-:W-:Y:S05]  /*bf20*/  EXIT ;  /* 0x000000000000794d */ /* 0x000fea0003800000 */
.L_x_30210:
[----:B------:R-:W-:-:S05]  /*bf30*/  F2FP.BF16.F32.PACK_AB R2, RZ, R2 ;  /* 0x00000002ff02723e */ /* 0x000fca00000010ff */
[----:B------:R-:W-:Y:S01]  /*bf40*/  STG.E.U16 desc[UR36][R16.64], R2 ;  /* 0x0000000210007986 */ /* 0x000fe2000c101524 */
[----:B------:R-:W-:Y:S05]  /*bf50*/  EXIT ;  /* 0x000000000000794d */ /* 0x000fea0003800000 */
.L_x_30219:
        /* <DEDUP_REMOVED lines=10> */
.L_x_41950:


//--------------------- .text._ZN2at6native27unrolled_elementwise_kernelINS0_13AUnaryFunctorIfffZZZNS0_19maximum_kernel_cudaERNS_18TensorIteratorBaseEENKUlvE0_clEvENKUlvE0_clEvEUlffE_EESt5arrayIPcLm2EELi4E23TrivialOffsetCalculatorILi1EjESD_NS0_6memory12LoadWithCastILi1EEENSE_13StoreWithCastILi1EEEEEviT_T0_T2_T3_T4_T5_ --------------------------
	.section	.text._ZN2at6native27unrolled_elementwise_kernelINS0_13AUnaryFunctorIfffZZZNS0_19maximum_kernel_cudaERNS_18TensorIteratorBaseEENKUlvE0_clEvENKUlvE0_clEvEUlffE_EESt5arrayIPcLm2EELi4E23TrivialOffsetCalculatorILi1EjESD_NS0_6memory12LoadWithCastILi1EEENSE_13StoreWithCastILi1EEEEEviT_T0_T2_T3_T4_T5_,"ax",@progbits
	.align	128
        .global         _ZN2at6native27unrolled_elementwise_kernelINS0_13AUnaryFunctorIfffZZZNS0_19maximum_kernel_cudaERNS_18TensorIteratorBaseEENKUlvE0_clEvENKUlvE0_clEvEUlffE_EESt5arrayIPcLm2EELi4E23TrivialOffsetCalculatorILi1EjESD_NS0_6memory12LoadWithCastILi1EEENSE_13StoreWithCastILi1EEEEEviT_T0_T2_T3_T4_T5_
        .type           _ZN2at6native27unrolled_elementwise_kernelINS0_13AUnaryFunctorIfffZZZNS0_19maximum_kernel_cudaERNS_18TensorIteratorBaseEENKUlvE0_clEvENKUlvE0_clEvEUlffE_EESt5arrayIPcLm2EELi4E23TrivialOffsetCalculatorILi1EjESD_NS0_6memory12LoadWithCastILi1EEENSE_13StoreWithCastILi1EEEEEviT_T0_T2_T3_T4_T5_,@function
        .size           _ZN2at6native27unrolled_elementwise_kernelINS0_13AUnaryFunctorIfffZZZNS0_19maximum_kernel_cudaERNS_18TensorIteratorBaseEENKUlvE0_clEvENKUlvE0_clEvEUlffE_EESt5arrayIPcLm2EELi4E23TrivialOffsetCalculatorILi1EjESD_NS0_6memory12LoadWithCastILi1EEENSE_13StoreWithCastILi1EEEEEviT_T0_T2_T3_T4_T5_,(.L_x_41951 - _ZN2at6native27unrolled_elementwise_kernelINS0_13AUnaryFunctorIfffZZZNS0_19maximum_kernel_cudaERNS_18TensorIteratorBaseEENKUlvE0_clEvENKUlvE0_clEvEUlffE_EESt5arrayIPcLm2EELi4E23TrivialOffsetCalculatorILi1EjESD_NS0_6memory12LoadWithCastILi1EEENSE_13StoreWithCastILi1EEEEEviT_T0_T2_T3_T4_T5_)
        .other          _ZN2at6native27unrolled_elementwise_kernelINS0_13AUnaryFunctorIfffZZZNS0_19maximum_kernel_cudaERNS_18TensorIteratorBaseEENKUlvE0_clEvENKUlvE0_clEvEUlffE_EESt5arrayIPcLm2EELi4E23TrivialOffsetCalculatorILi1EjESD_NS0_6memory12LoadWithCastILi1EEENSE_13StoreWithCastILi1EEEEEviT_T0_T2_T3_T4_T5_,@"STO_CUDA_ENTRY STV_DEFAULT"
_ZN2at6native27unrolled_elementwise_kernelINS0_13AUnaryFunctorIfffZZZNS0_19maximum_kernel_cudaERNS_18TensorIteratorBaseEENKUlvE0_clEvENKUlvE0_clEvEUlffE_EESt5arrayIPcLm2EELi4E23TrivialOffsetCalculatorILi1EjESD_NS0_6memory12LoadWithCastILi1EEENSE_13StoreWithCastILi1EEEEEviT_T0_T2_T3_T4_T5_:
.text._ZN2at6native27unrolled_elementwise_kernelINS0_13AUnaryFunctorIfffZZZNS0_19maximum_kernel_cudaERNS_18TensorIteratorBaseEENKUlvE0_clEvENKUlvE0_clEvEUlffE_EESt5arrayIPcLm2EELi4E23TrivialOffsetCalculatorILi1EjESD_NS0_6memory12LoadWithCastILi1EEENSE_13StoreWithCastILi1EEEEEviT_T0_T2_T3_T4_T5_:
        /* <DEDUP_REMOVED lines=35> */
.L_x_30226:
[----:B------:R-:W2:Y:S02]  /*0230*/  LDG.E.U8 R4, desc[UR36][R4.64] ;  /* 0x0000002404047981 */ /* 0x000ea4000c1e1100 */
[----:B--2---:R-:W-:Y:S01]  /*0240*/  I2FP.F32.U32 R27, R4 ;  /* 0x00000004001b7245 */ /* 0x004fe20000201000 */
[----:B------:R-:W-:Y:S06]  /*0250*/  BRA `(.L_x_30228) ;  /* 0x0000000c00247947 */ /* 0x000fec0003800000 */
.L_x_30225:
        /* <DEDUP_REMOVED lines=9> */
.L_x_30230:
[----:B------:R-:W2:Y:S02]  /*02f0*/  LDG.E R4, desc[UR36][R4.64] ;  /* 0x0000002404047981 */ /* 0x000ea4000c1e1900 */
[----:B--2---:R-:W-:Y:S01]  /*0300*/  I2FP.F32.S32 R27, R4 ;  /* 0x00000004001b7245 */ /* 0x004fe20000201400 */
[----:B------:R-:W-:Y:S06]  /*0310*/  BRA `(.L_x_30228) ;  /* 0x0000000800f47947 */ /* 0x000fec0003800000 */
.L_x_30229:
[----:B------:R-:W2:Y:S02]  /*0320*/  LDG.E.U16 R4, desc[UR36][R4.64] ;  /* 0x0000002404047981 */ /* 0x000ea4000c1e1500 */
[----:B--2---:R2:W3:Y:S01]  /*0330*/  I2F.S16 R27, R4 ;  /* 0x00000004001b7306 */ /* 0x0044e20000101400 */
[----:B------:R-:W-:Y:S05]  /*0340*/  BRA `(.L_x_30228) ;  /* 0x0000000800e87947 */ /* 0x000fea0003800000 */
.L_x_30224:
        /* <DEDUP_REMOVED lines=8> */
.L_x_30232:
[----:B------:R-:W2:Y:S02]  /*03d0*/  LDG.E.U16 R4, desc[UR36][R4.64] ;  /* 0x0000002404047981 */ /* 0x000ea4000c1e1500 */
[----:B--2---:R-:W-:Y:S01]  /*03e0*/  HADD2.F32 R27, -RZ, R4.H0_H0 ;  /* 0x20000004ff1b7230 */ /* 0x004fe20000004100 */
[----:B------:R-:W-:Y:S06]  /*03f0*/  BRA `(.L_x_30228) ;  /* 0x0000000800bc7947 */ /* 0x000fec0003800000 */
.L_x_30231:
        /* <DEDUP_REMOVED lines=8> */
.L_x_30234:
[----:B------:R-:W2:Y:S02]  /*0480*/  LDG.E.U16 R4, desc[UR36][R4.64] ;  /* 0x0000002404047981 */ /* 0x000ea4000c1e1500 */
[----:B--2---:R-:W-:Y:S01]  /*0490*/  HADD2.F32 R27, -RZ, R4.H0_H0 ;  /* 0x20000004ff1b7230 */ /* 0x004fe20000004100 */
[----:B------:R-:W-:Y:S06]  /*04a0*/  BRA `(.L_x_30228) ;  /* 0x0000000800907947 */ /* 0x000fec0003800000 */
.L_x_30233:
[----:B------:R-:W2:Y:S01]  /*04b0*/  LDG.E.64 R4, desc[UR36][R4.64] ;  /* 0x0000002404047981 */ /* 0x000ea2000c1e1b00 */
[----:B------:R-:W-:Y:S01]  /*04c0*/  UMOV UR4, 0xf0000000 ;  /* 0xf000000000047882 */ /* 0x000fe20000000000 */
[----:B------:R-:W-:Y:S01]  /*04d0*/  UMOV UR5, 0x380fffff ;  /* 0x380fffff00057882 */ /* 0x000fe20000000000 */
[----:B--2---:R-:W0:Y:S01]  /*04e0*/  F2F.F32.F64 R27, R4 ;  /* 0x00000004001b7310 */ /* 0x004e220000301000 */
[----:B------:R-:W-:-:S14]  /*04f0*/  DSETP.GEU.AND P0, PT, |R4|, UR4, PT ;  /* 0x0000000404007e2a */ /* 0x000fdc000bf0e200 */
[----:B0-----:R-:W-:Y:S01]  /*0500*/  @!P0 FMUL R27, R27, 1.175494350822287508e-38 ;  /* 0x008000001b1b8820 */ /* 0x001fe20000400000 */
[----:B------:R-:W-:Y:S06]  /*0510*/  BRA `(.L_x_30228) ;  /* 0x0000000800747947 */ /* 0x000fec0003800000 */
.L_x_30223:
        /* <DEDUP_REMOVED lines=12> */
.L_x_30237:
[----:B------:R-:W2:Y:S01]  /*05e0*/  LDG.E.64 R4, desc[UR36][R4.64] ;  /* 0x0000002404047981 */ /* 0x000ea2000c1e1b00 */
[----:B------:R-:W-:Y:S01]  /*05f0*/  UMOV UR4, 0xf0000000 ;  /* 0xf000000000047882 */ /* 0x000fe20000000000 */
[----:B------:R-:W-:Y:S01]  /*0600*/  UMOV UR5, 0x380fffff ;  /* 0x380fffff00057882 */ /* 0x000fe20000000000 */
[----:B--2---:R-:W0:Y:S01]  /*0610*/  F2F.F32.F64 R27, R4 ;  /* 0x00000004001b7310 */ /* 0x004e220000301000 */
[----:B------:R-:W-:-:S14]  /*0620*/  DSETP.GEU.AND P0, PT, |R4|, UR4, PT ;  /* 0x0000000404007e2a */ /* 0x000fdc000bf0e200 */
[----:B0-----:R-:W-:Y:S01]  /*0630*/  @!P0 FMUL R27, R27, 1.175494350822287508e-38 ;  /* 0x008000001b1b8820 */ /* 0x001fe20000400000 */
[----:B------:R-:W-:Y:S06]  /*0640*/  BRA `(.L_x_30228) ;  /* 0x0000000800287947 */ /* 0x000fec0003800000 */
.L_x_30236:
        /* <DEDUP_REMOVED lines=25> */
.L_x_30239:
        /* <DEDUP_REMOVED lines=12> */
.L_x_30238:
[----:B------:R-:W2:Y:S02]  /*08a0*/  LDG.E.U16 R4, desc[UR36][R4.64] ;  /* 0x0000002404047981 */ /* 0x000ea4000c1e1500 */
[----:B--2---:R-:W-:Y:S01]  /*08b0*/  IMAD.U32 R27, R4, 0x10000, RZ ;  /* 0x00010000041b7824 */ /* 0x004fe200078e00ff */
[----:B------:R-:W-:Y:S06]  /*08c0*/  BRA `(.L_x_30228) ;  /* 0x0000000400887947 */ /* 0x000fec0003800000 */
.L_x_30235:
        /* <DEDUP_REMOVED lines=11> */
.L_x_30242:
        /* <DEDUP_REMOVED lines=20> */
.L_x_30244:
[----:B------:R-:W-:Y:S05]  /*0ac0*/  BSYNC.RECONVERGENT B0 ;  /* 0x0000000000007941 */ /* 0x000fea0003800200 */
.L_x_30243:
[----:B------:R-:W-:Y:S01]  /*0ad0*/  IMAD.SHL.U32 R0, R0, 0x100000, RZ ;  /* 0x0010000000007824 */ /* 0x000fe200078e00ff */
[----:B------:R-:W-:-:S04]  /*0ae0*/  LEA R3, R3, 0x3b800000, 0x17 ;  /* 0x3b80000003037811 */ /* 0x000fc800078eb8ff */
[----:B------:R-:W-:Y:S01]  /*0af0*/  LOP3.LUT R27, R3, R0, R27, 0xfe, !PT ;  /* 0x00000000031b7212 */ /* 0x000fe200078efe1b */
[----:B------:R-:W-:Y:S06]  /*0b00*/  BRA `(.L_x_30228) ;  /* 0x0000000000f87947 */ /* 0x000fec0003800000 */
.L_x_30241:
        /* <DEDUP_REMOVED lines=20> */
.L_x_30246:
[----:B------:R-:W-:Y:S05]  /*0c50*/  BSYNC.RECONVERGENT B0 ;  /* 0x0000000000007941 */ /* 0x000fea0003800200 */
.L_x_30245:
[----:B------:R-:W-:Y:S01]  /*0c60*/  IMAD.SHL.U32 R0, R0, 0x200000, RZ ;  /* 0x0020000000007824 */ /* 0x000fe200078e00ff */
[----:B------:R-:W-:-:S04]  /*0c70*/  LEA R3, R3, 0x37800000, 0x17 ;  /* 0x3780000003037811 */ /* 0x000fc800078eb8ff */
[----:B------:R-:W-:Y:S01]  /*0c80*/  LOP3.LUT R27, R3, R0, R27, 0xfe, !PT ;  /* 0x00000000031b7212 */ /* 0x000fe200078efe1b */
[----:B------:R-:W-:Y:S06]  /*0c90*/  BRA `(.L_x_30228) ;  /* 0x0000000000947947 */ /* 0x000fec0003800000 */
.L_x_30240:
[----:B------:R-:W-:-:S09]  /*0ca0*/  UISETP.NE.AND UP0, UPT, UR4, 0x1c, UPT ;  /* 0x0000001c0400788c */ /* 0x000fd2000bf05270 */
[----:B------:R-:W-:Y:S05]  /*0cb0*/  BRA.U !UP0, `(.L_x_30247) ;  /* 0x0000000108847547 */ /* 0x000fea000b800000 */
[----:B------:R-:W-:-:S09]  /*0cc0*/  UISETP.NE.AND UP0, UPT, UR4, 0x1d, UPT ;  /* 0x0000001d0400788c */ /* 0x000fd2000bf05270 */
[----:B------:R-:W-:Y:S05]  /*0cd0*/  BRA.U !UP0, `(.L_x_30248) ;  /* 0x0000000108707547 */ /* 0x000fea000b800000 */
[----:B------:R-:W-:-:S09]  /*0ce0*/  UISETP.NE.AND UP0, UPT, UR4, 0x2c, UPT ;  /* 0x0000002c0400788c */ /* 0x000fd2000bf05270 */
[----:B------:R-:W-:Y:S05]  /*0cf0*/  BRA.U !UP0, `(.L_x_30249) ;  /* 0x0000000108487547 */ /* 0x000fea000b800000 */
.L_x_30227:
        /* <DEDUP_REMOVED lines=16> */
.L_x_30250:
[----:B------:R-:W-:Y:S01]  /*0e00*/  IMAD.MOV.U32 R27, RZ, RZ, RZ ;  /* 0x000000ffff1b7224 */ /* 0x000fe200078e00ff */
[----:B------:R-:W-:Y:S06]  /*0e10*/  BRA `(.L_x_30228) ;  /* 0x0000000000347947 */ /* 0x000fec0003800000 */
.L_x_30249:
        /* <DEDUP_REMOVED lines=8> */
.L_x_30248:
[----:B------:R-:W2:Y:S02]  /*0ea0*/  LDG.E.64 R4, desc[UR36][R4.64] ;  /* 0x0000002404047981 */ /* 0x000ea4000c1e1b00 */
[----:B--2---:R0:W1:Y:S01]  /*0eb0*/  I2F.U64 R27, R4 ;  /* 0x00000004001b7312 */ /* 0x0040620000301000 */
[----:B------:R-:W-:Y:S05]  /*0ec0*/  BRA `(.L_x_30228) ;  /* 0x0000000000087947 */ /* 0x000fea0003800000 */
.L_x_30247:
[----:B------:R-:W2:Y:S02]  /*0ed0*/  LDG.E R4, desc[UR36][R4.64] ;  /* 0x0000002404047981 */ /* 0x000ea4000c1e1900 */
[----:B--2---:R-:W-:-:S07]  /*0ee0*/  I2FP.F32.U32 R27, R4 ;  /* 0x00000004001b7245 */ /* 0x004fce0000201000 */
.L_x_30228:
[----:B------:R-:W-:Y:S05]  /*0ef0*/  BSYNC.RECONVERGENT B6 ;  /* 0x0000000000067941 */ /* 0x000fea0003800200 */
.L_x_30222:
[----:B------:R-:W-:-:S07]  /*0f00*/  VIADD R29, R17, 0x80 ;  /* 0x00000080111d7836 */ /* 0x000fce0000000000 */
.L_x_30221:
[----:B------:R-:W-:Y:S05]  /*0f10*/  BSYNC.RECONVERGENT B7 ;  /* 0x0000000000077941 */ /* 0x000fea0003800200 */
.L_x_30220:
        /* <DEDUP_REMOVED lines=25> */
.L_x_30257:
[----:B------:R-:W2:Y:S02]  /*10b0*/  LDG.E.U8 R4, desc[UR36][R4.64] ;  /* 0x0000002404047981 */ /* 0x000ea4000c1e1100 */
[----:B--2---:R-:W-:Y:S01]  /*10c0*/  I2FP.F32.U32 R25, R4 ;  /* 0x0000000400197245 */ /* 0x004fe20000201000 */
[----:B------:R-:W-:Y:S06]  /*10d0*/  BRA `(.L_x_30259) ;  /* 0x0000000c00247947 */ /* 0x000fec0003800000 */
.L_x_30256:
        /* <DEDUP_REMOVED lines=9> */
.L_x_30261:
[----:B------:R-:W2:Y:S02]  /*1170*/  LDG.E R4, desc[UR36][R4.64] ;  /* 0x0000002404047981 */ /* 0x000ea4000c1e1900 */
[----:B--2---:R-:W-:Y:S01]  /*1180*/  I2FP.F32.S32 R25, R4 ;  /* 0x0000000400197245 */ /* 0x004fe20000201400 */
[----:B------:R-:W-:Y:S06]  /*1190*/  BRA `(.L_x_30259) ;  /* 0x0000000800f47947 */ /* 0x000fec0003800000 */
.L_x_30260:
[----:B------:R-:W2:Y:S02]  /*11a0*/  LDG.E.U16 R4, desc[UR36][R4.64] ;  /* 0x0000002404047981 */ /* 0x000ea4000c1e1500 */
[----:B--2---:R0:W2:Y:S01]  /*11b0*/  I2F.S16 R25, R4 ;  /* 0x0000000400197306 */ /* 0x0040a20000101400 */
[----:B------:R-:W-:Y:S05]  /*11c0*/  BRA `(.L_x_30259) ;  /* 0x0000000800e87947 */ /* 0x000fea0003800000 */
.L_x_30255:
        /* <DEDUP_REMOVED lines=8> */
.L_x_30263:
[----:B------:R-:W2:Y:S02]  /*1250*/  LDG.E.U16 R4, desc[UR36][R4.64] ;  /* 0x0000002404047981 */ /* 0x000ea4000c1e1500 */
[----:B--2---:R-:W-:Y:S01]  /*1260*/  HADD2.F32 R25, -RZ, R4.H0_H0 ;  /* 0x20000004ff197230 */ /* 0x004fe20000004100 */
[----:B------:R-:W-:Y:S06]  /*1270*/  BRA `(.L_x_30259) ;  /* 0x0000000800bc7947 */ /* 0x000fec0003800000 */
.L_x_30262:
        /* <DEDUP_REMOVED lines=8> */
.L_x_30265:
[----:B------:R-:W2:Y:S02]  /*1300*/  LDG.E.U16 R4, desc[UR36][R4.64] ;  /* 0x0000002404047981 */ /* 0x000ea4000c1e1500 */
[----:B--2---:R-:W-:Y:S01]  /*1310*/  HADD2.F32 R25, -RZ, R4.H0_H0 ;  /* 0x20000004ff197230 */ /* 0x004fe20000004100 */
[----:B------:R-:W-:Y:S06]  /*1320*/  BRA `(.L_x_30259) ;  /* 0x0000000800907947 */ /* 0x000fec0003800000 */
.L_x_30264:
[----:B------:R-:W2:Y:S01]  /*1330*/  LDG.E.64 R4, desc[UR36][R4.64] ;  /* 0x0000002404047981 */ /* 0x000ea2000c1e1b00 */
[----:B------:R-:W-:Y:S01]  /*1340*/  UMOV UR4, 0xf0000000 ;  /* 0xf000000000047882 */ /* 0x000fe20000000000 */
[----:B------:R-:W-:Y:S01]  /*1350*/  UMOV UR5, 0x380fffff ;  /* 0x380fffff00057882 */ /* 0x000fe20000000000 */
[----:B--2---:R-:W0:Y:S01]  /*1360*/  F2F.F32.F64 R25, R4 ;  /* 0x0000000400197310 */ /* 0x004e220000301000 */
[----:B------:R-:W-:-:S14]  /*1370*/  DSETP.GEU.AND P0, PT, |R4|, UR4, PT ;  /* 0x0000000404007e2a */ /* 0x000fdc000bf0e200 */
[----:B0-----:R-:W-:Y:S01]  /*1380*/  @!P0 FMUL R25, R25, 1.175494350822287508e-38 ;  /* 0x0080000019198820 */ /* 0x001fe20000400000 */
[----:B------:R-:W-:Y:S06]  /*1390*/  BRA `(.L_x_30259) ;  /* 0x0000000800747947 */ /* 0x000fec0003800000 */
.L_x_30254:
        /* <DEDUP_REMOVED lines=12> */
.L_x_30268:
[----:B------:R-:W2:Y:S01]  /*1460*/  LDG.E.64 R4, desc[UR36][R4.64] ;  /* 0x0000002404047981 */ /* 0x000ea2000c1e1b00 */
[----:B------:R-:W-:Y:S01]  /*1470*/  UMOV UR4, 0xf0000000 ;  /* 0xf000000000047882 */ /* 0x000fe20000000000 */
[----:B------:R-:W-:Y:S01]  /*1480*/  UMOV UR5, 0x380fffff ;  /* 0x380fffff00057882 */ /* 0x000fe20000000000 */
[----:B--2---:R-:W0:Y:S01]  /*1490*/  F2F.F32.F64 R25, R4 ;  /* 0x0000000400197310 */ /* 0x004e220000301000 */
[----:B------:R-:W-:-:S14]  /*14a0*/  DSETP.GEU.AND P0, PT, |R4|, UR4, PT ;  /* 0x0000000404007e2a */ /* 0x000fdc000bf0e200 */
[----:B0-----:R-:W-:Y:S01]  /*14b0*/  @!P0 FMUL R25, R25, 1.175494350822287508e-38 ;  /* 0x0080000019198820 */ /* 0x001fe20000400000 */
[----:B------:R-:W-:Y:S06]  /*14c0*/  BRA `(.L_x_30259) ;  /* 0x0000000800287947 */ /* 0x000fec0003800000 */
.L_x_30267:
        /* <DEDUP_REMOVED lines=25> */
.L_x_30270:
        /* <DEDUP_REMOVED lines=12> */
.L_x_30269:
[----:B------:R-:W2:Y:S02]  /*1720*/  LDG.E.U16 R4, desc[UR36][R4.64] ;  /* 0x0000002404047981 */ /* 0x000ea4000c1e1500 */
[----:B--2---:R-:W-:Y:S01]  /*1730*/  IMAD.U32 R25, R4, 0x10000, RZ ;  /* 0x0001000004197824 */ /* 0x004fe200078e00ff */
[----:B------:R-:W-:Y:S06]  /*1740*/  BRA `(.L_x_30259) ;  /* 0x0000000400887947 */ /* 0x000fec0003800000 */
.L_x_30266:
        /* <DEDUP_REMOVED lines=11> */
.L_x_30273:
        /* <DEDUP_REMOVED lines=20> */
.L_x_30275:
[----:B------:R-:W-:Y:S05]  /*1940*/  BSYNC.RECONVERGENT B0 ;  /* 0x0000000000007941 */ /* 0x000fea0003800200 */
.L_x_30274:
[----:B------:R-:W-:Y:S01]  /*1950*/  IMAD.SHL.U32 R0, R0, 0x100000, RZ ;  /* 0x0010000000007824 */ /* 0x000fe200078e00ff */
[----:B------:R-:W-:-:S04]  /*1960*/  LEA R3, R3, 0x3b800000, 0x17 ;  /* 0x3b80000003037811 */ /* 0x000fc800078eb8ff */
[----:B------:R-:W-:Y:S01]  /*1970*/  LOP3.LUT R25, R3, R0, R25, 0xfe, !PT ;  /* 0x0000000003197212 */ /* 0x000fe200078efe19 */
[----:B------:R-:W-:Y:S06]  /*1980*/  BRA `(.L_x_30259) ;  /* 0x0000000000f87947 */ /* 0x000fec0003800000 */
.L_x_30272:
        /* <DEDUP_REMOVED lines=20> */
.L_x_30277:
[----:B------:R-:W-:Y:S05]  /*1ad0*/  BSYNC.RECONVERGENT B0 ;  /* 0x0000000000007941 */ /* 0x000fea0003800200 */
.L_x_30276:
[----:B------:R-:W-:Y:S01]  /*1ae0*/  IMAD.SHL.U32 R0, R0, 0x200000, RZ ;  /* 0x0020000000007824 */ /* 0x000fe200078e00ff */
[----:B------:R-:W-:-:S04]  /*1af0*/  LEA R3, R3, 0x37800000, 0x17 ;  /* 0x3780000003037811 */ /* 0x000fc800078eb8ff */
[----:B------:R-:W-:Y:S01]  /*1b00*/  LOP3.LUT R25, R3, R0, R25, 0xfe, !PT ;  /* 0x0000000003197212 */ /* 0x000fe200078efe19 */
[----:B------:R-:W-:Y:S06]  /*1b10*/  BRA `(.L_x_30259) ;  /* 0x0000000000947947 */ /* 0x000fec0003800000 */
.L_x_30271:
        /* <DEDUP_REMOVED lines=14> */
.L_x_30258:
        /* <DEDUP_REMOVED lines=16> */
.L_x_30280:
[----:B------:R-:W-:Y:S01]  /*1d00*/  IMAD.MOV.U32 R25, RZ, RZ, RZ ;  /* 0x000000ffff197224 */ /* 0x000fe200078e00ff */
[----:B------:R-:W-:Y:S06]  /*1d10*/  BRA `(.L_x_30259) ;  /* 0x0000000000147947 */ /* 0x000fec0003800000 */
.L_x_30279:
[----:B------:R-:W2:Y:S02]  /*1d20*/  LDG.E.64 R4, desc[UR36][R4.64] ;  /* 0x0000002404047981 */ /* 0x000ea4000c1e1b00 */
[----:B--2---:R0:W2:Y:S01]  /*1d30*/  I2F.U64 R25, R4 ;  /* 0x0000000400197312 */ /* 0x0040a20000301000 */
[----:B------:R-:W-:Y:S05]  /*1d40*/  BRA `(.L_x_30259) ;  /* 0x0000000000087947 */ /* 0x000fea0003800000 */
.L_x_30278:
[----:B------:R-:W2:Y:S02]  /*1d50*/  LDG.E R4, desc[UR36][R4.64] ;  /* 0x0000002404047981 */ /* 0x000ea4000c1e1900 */
[----:B--2---:R-:W-:-:S07]  /*1d60*/  I2FP.F32.U32 R25, R4 ;  /* 0x0000000400197245 */ /* 0x004fce0000201000 */
.L_x_30259:
[----:B------:R-:W-:Y:S05]  /*1d70*/  BSYNC.RECONVERGENT B6 ;  /* 0x0000000000067941 */ /* 0x000fea0003800200 */
.L_x_30253:
[----:B------:R-:W-:-:S07]  /*1d80*/  VIADD R29, R29, 0x80 ;  /* 0x000000801d1d7836 */ /* 0x000fce0000000000 */
.L_x_30252:
[----:B------:R-:W-:Y:S05]  /*1d90*/  BSYNC.RECONVERGENT B7 ;  /* 0x0000000000077941 */ /* 0x000fea0003800200 */
.L_x_30251:
        /* <DEDUP_REMOVED lines=25> */
.L_x_30287:
[----:B------:R-:W2:Y:S02]  /*1f30*/  LDG.E.U8 R4, desc[UR36][R4.64] ;  /* 0x0000002404047981 */ /* 0x000ea4000c1e1100 */
[----:B--2---:R-:W-:Y:S01]  /*1f40*/  I2FP.F32.U32 R23, R4 ;  /* 0x0000000400177245 */ /* 0x004fe20000201000 */
[----:B------:R-:W-:Y:S06]  /*1f50*/  BRA `(.L_x_30289) ;  /* 0x0000000c00247947 */ /* 0x000fec0003800000 */
.L_x_30286:
        /* <DEDUP_REMOVED lines=9> */
.L_x_30291:
[----:B------:R-:W2:Y:S02]  /*1ff0*/  LDG.E R4, desc[UR36][R4.64] ;  /* 0x0000002404047981 */ /* 0x000ea4000c1e1900 */
[----:B--2---:R-:W-:Y:S01]  /*2000*/  I2FP.F32.S32 R23, R4 ;  /* 0x0000000400177245 */ /* 0x004fe20000201400 */
[----:B------:R-:W-:Y:S06]  /*2010*/  BRA `(.L_x_30289) ;  /* 0x0000000800f47947 */ /* 0x000fec0003800000 */
.L_x_30290:
[----:B------:R-:W2:Y:S02]  /*2020*/  LDG.E.U16 R4, desc[UR36][R4.64] ;  /* 0x0000002404047981 */ /* 0x000ea4000c1e1500 */
[----:B--2---:R4:W0:Y:S01]  /*2030*/  I2F.S16 R23, R4 ;  /* 0x0000000400177306 */ /* 0x0048220000101400 */
[----:B------:R-:W-:Y:S05]  /*2040*/  BRA `(.L_x_30289) ;  /* 0x0000000800e87947 */ /* 0x000fea0003800000 */
.L_x_30285:
        /* <DEDUP_REMOVED lines=8> */
.L_x_30293:
[----:B------:R-:W2:Y:S02]  /*20d0*/  LDG.E.U16 R4, desc[UR36][R4.64] ;  /* 0x0000002404047981 */ /* 0x000ea4000c1e1500 */
[----:B--2---:R-:W-:Y:S01]  /*20e0*/  HADD2.F32 R23, -RZ, R4.H0_H0 ;  /* 0x20000004ff177230 */ /* 0x004fe20000004100 */
[----:B------:R-:W-:Y:S06]  /*20f0*/  BRA `(.L_x_30289) ;  /* 0x0000000800bc7947 */ /* 0x000fec0003800000 */
.L_x_30292:
        /* <DEDUP_REMOVED lines=8> */
.L_x_30295:
[----:B------:R-:W2:Y:S02]  /*2180*/  LDG.E.U16 R4, desc[UR36][R4.64] ;  /* 0x0000002404047981 */ /* 0x000ea4000c1e1500 */
[----:B--2---:R-:W-:Y:S01]  /*2190*/  HADD2.F32 R23, -RZ, R4.H0_H0 ;  /* 0x20000004ff177230 */ /* 0x004fe20000004100 */
[----:B------:R-:W-:Y:S06]  /*21a0*/  BRA `(.L_x_30289) ;  /* 0x0000000800907947 */ /* 0x000fec0003800000 */
.L_x_30294:
[----:B------:R-:W2:Y:S01]  /*21b0*/  LDG.E.64 R4, desc[UR36][R4.64] ;  /* 0x0000002404047981 */ /* 0x000ea2000c1e1b00 */
[----:B------:R-:W-:Y:S01]  /*21c0*/  UMOV UR4, 0xf0000000 ;  /* 0xf000000000047882 */ /* 0x000fe20000000000 */
[----:B------:R-:W-:Y:S01]  /*21d0*/  UMOV UR5, 0x380fffff ;  /* 0x380fffff00057882 */ /* 0x000fe20000000000 */
[----:B--2---:R-:W0:Y:S01]  /*21e0*/  F2F.F32.F64 R23, R4 ;  /* 0x0000000400177310 */ /* 0x004e220000301000 */
[----:B------:R-:W-:-:S14]  /*21f0*/  DSETP.GEU.AND P0, PT, |R4|, UR4, PT ;  /* 0x0000000404007e2a */ /* 0x000fdc000bf0e200 */
[----:B0-----:R-:W-:Y:S01]  /*2200*/  @!P0 FMUL R23, R23, 1.175494350822287508e-38 ;  /* 0x0080000017178820 */ /* 0x001fe20000400000 */
[----:B------:R-:W-:Y:S06]  /*2210*/  BRA `(.L_x_30289) ;  /* 0x0000000800747947 */ /* 0x000fec0003800000 */
.L_x_30284:
        /* <DEDUP_REMOVED lines=12> */
.L_x_30298:
[----:B------:R-:W2:Y:S01]  /*22e0*/  LDG.E.64 R4, desc[UR36][R4.64] ;  /* 0x0000002404047981 */ /* 0x000ea2000c1e1b00 */
[----:B------:R-:W-:Y:S01]  /*22f0*/  UMOV UR4, 0xf0000000 ;  /* 0xf000000000047882 */ /* 0x000fe20000000000 */
[----:B------:R-:W-:Y:S01]  /*2300*/  UMOV UR5, 0x380fffff ;  /* 0x380fffff00057882 */ /* 0x000fe20000000000 */
[----:B--2---:R-:W0:Y:S01]  /*2310*/  F2F.F32.F64 R23, R4 ;  /* 0x0000000400177310 */ /* 0x004e220000301000 */
[----:B------:R-:W-:-:S14]  /*2320*/  DSETP.GEU.AND P0, PT, |R4|, UR4, PT ;  /* 0x0000000404007e2a */ /* 0x000fdc000bf0e200 */
[----:B0-----:R-:W-:Y:S01]  /*2330*/  @!P0 FMUL R23, R23, 1.175494350822287508e-38 ;  /* 0x0080000017178820 */ /* 0x001fe20000400000 */
[----:B------:R-:W-:Y:S06]  /*2340*/  BRA `(.L_x_30289) ;  /* 0x0000000800287947 */ /* 0x000fec0003800000 */
.L_x_30297:
        /* <DEDUP_REMOVED lines=25> */
.L_x_30300:
        /* <DEDUP_REMOVED lines=12> */
.L_x_30299:
[----:B------:R-:W2:Y:S02]  /*25a0*/  LDG.E.U16 R4, desc[UR36][R4.64] ;  /* 0x0000002404047981 */ /* 0x000ea4000c1e1500 */
[----:B--2---:R-:W-:Y:S01]  /*25b0*/  IMAD.U32 R23, R4, 0x10000, RZ ;  /* 0x0001000004177824 */ /* 0x004fe200078e00ff */
[----:B------:R-:W-:Y:S06]  /*25c0*/  BRA `(.L_x_30289) ;  /* 0x0000000400887947 */ /* 0x000fec0003800000 */
.L_x_30296:
        /* <DEDUP_REMOVED lines=11> */
.L_x_30303:
        /* <DEDUP_REMOVED lines=20> */
.L_x_30305:
[----:B------:R-:W-:Y:S05]  /*27c0*/  BSYNC.RECONVERGENT B0 ;  /* 0x0000000000007941 */ /* 0x000fea0003800200 */
.L_x_30304:
[----:B------:R-:W-:Y:S01]  /*27d0*/  IMAD.SHL.U32 R0, R0, 0x100000, RZ ;  /* 0x0010000000007824 */ /* 0x000fe200078e00ff */
[----:B------:R-:W-:-:S04]  /*27e0*/  LEA R3, R3, 0x3b800000, 0x17 ;  /* 0x3b80000003037811 */ /* 0x000fc800078eb8ff */
[----:B------:R-:W-:Y:S01]  /*27f0*/  LOP3.LUT R23, R3, R0, R23, 0xfe, !PT ;  /* 0x0000000003177212 */ /* 0x000fe200078efe17 */
[----:B------:R-:W-:Y:S06]  /*2800*/  BRA `(.L_x_30289) ;  /* 0x0000000000f87947 */ /* 0x000fec0003800000 */
.L_x_30302:
        /* <DEDUP_REMOVED lines=20> */
.L_x_30307:
[----:B------:R-:W-:Y:S05]  /*2950*/  BSYNC.RECONVERGENT B0 ;  /* 0x0000000000007941 */ /* 0x000fea0003800200 */
.L_x_30306:
[----:B------:R-:W-:Y:S01]  /*2960*/  IMAD.SHL.U32 R0, R0, 0x200000, RZ ;  /* 0x0020000000007824 */ /* 0x000fe200078e00ff */
[----:B------:R-:W-:-:S04]  /*2970*/  LEA R3, R3, 0x37800000, 0x17 ;  /* 0x3780000003037811 */ /* 0x000fc800078eb8ff */
[----:B------:R-:W-:Y:S01]  /*2980*/  LOP3.LUT R23, R3, R0, R23, 0xfe, !PT ;  /* 0x0000000003177212 */ /* 0x000fe200078efe17 */
[----:B------:R-:W-:Y:S06]  /*2990*/  BRA `(.L_x_30289) ;  /* 0x0000000000947947 */ /* 0x000fec0003800000 */
.L_x_30301:
        /* <DEDUP_REMOVED lines=14> */
.L_x_30288:
        /* <DEDUP_REMOVED lines=16> */
.L_x_30310:
[----:B------:R-:W-:Y:S01]  /*2b80*/  IMAD.MOV.U32 R23, RZ, RZ, RZ ;  /* 0x000000ffff177224 */ /* 0x000fe200078e00ff */
[----:B------:R-:W-:Y:S06]  /*2b90*/  BRA `(.L_x_30289) ;  /* 0x0000000000147947 */ /* 0x000fec0003800000 */
.L_x_30309:
[----:B------:R-:W2:Y:S02]  /*2ba0*/  LDG.E.64 R4, desc[UR36][R4.64] ;  /* 0x0000002404047981 */ /* 0x000ea4000c1e1b00 */
[----:B--2---:R0:W2:Y:S01]  /*2bb0*/  I2F.U64 R23, R4 ;  /* 0x0000000400177312 */ /* 0x0040a20000301000 */
[----:B------:R-:W-:Y:S05]  /*2bc0*/  BRA `(.L_x_30289) ;  /* 0x0000000000087947 */ /* 0x000fea0003800000 */
.L_x_30308:
[----:B------:R-:W2:Y:S02]  /*2bd0*/  LDG.E R4, desc[UR36][R4.64] ;  /* 0x0000002404047981 */ /* 0x000ea4000c1e1900 */
[----:B--2---:R-:W-:-:S07]  /*2be0*/  I2FP.F32.U32 R23, R4 ;  /* 0x0000000400177245 */ /* 0x004fce0000201000 */
.L_x_30289:
[----:B------:R-:W-:Y:S05]  /*2bf0*/  BSYNC.RECONVERGENT B6 ;  /* 0x0000000000067941 */ /* 0x000fea0003800200 */
.L_x_30283:
[----:B------:R-:W-:-:S07]  /*2c00*/  VIADD R29, R29, 0x80 ;  /* 0x000000801d1d7836 */ /* 0x000fce0000000000 */
.L_x_30282:
[----:B------:R-:W-:Y:S05]  /*2c10*/  BSYNC.RECONVERGENT B7 ;  /* 0x0000000000077941 */ /* 0x000fea0003800200 */
.L_x_30281:
        /* <DEDUP_REMOVED lines=24> */
.L_x_30316:
[----:B------:R-:W2:Y:S02]  /*2da0*/  LDG.E.U8 R4, desc[UR36][R4.64] ;  /* 0x0000002404047981 */ /* 0x000ea4000c1e1100 */
[----:B--2---:R-:W-:Y:S01]  /*2db0*/  I2FP.F32.U32 R19, R4 ;  /* 0x0000000400137245 */ /* 0x004fe20000201000 */
[----:B------:R-:W-:Y:S06]  /*2dc0*/  BRA `(.L_x_30312) ;  /* 0x0000000c00187947 */ /* 0x000fec0003800000 */
.L_x_30315:
        /* <DEDUP_REMOVED lines=9> */
.L_x_30319:
[----:B------:R-:W2:Y:S02]  /*2e60*/  LDG.E R4, desc[UR36][R4.64] ;  /* 0x0000002404047981 */ /* 0x000ea4000c1e1900 */
[----:B--2---:R-:W-:Y:S01]  /*2e70*/  I2FP.F32.S32 R19, R4 ;  /* 0x0000000400137245 */ /* 0x004fe20000201400 */
[----:B------:R-:W-:Y:S06]  /*2e80*/  BRA `(.L_x_30312) ;  /* 0x0000000800e87947 */ /* 0x000fec0003800000 */
.L_x_30318:
[----:B------:R-:W2:Y:S02]  /*2e90*/  LDG.E.U16 R4, desc[UR36][R4.64] ;  /* 0x0000002404047981 */ /* 0x000ea4000c1e1500 */
[----:B--2---:R0:W2:Y:S01]  /*2ea0*/  I2F.S16 R19, R4 ;  /* 0x0000000400137306 */ /* 0x0040a20000101400 */
[----:B------:R-:W-:Y:S05]  /*2eb0*/  BRA `(.L_x_30312) ;  /* 0x0000000800dc7947 */ /* 0x000fea0003800000 */
.L_x_30314:
        /* <DEDUP_REMOVED lines=8> */
.L_x_30321:
[----:B------:R-:W2:Y:S02]  /*2f40*/  LDG.E.U16 R4, desc[UR36][R4.64] ;  /* 0x0000002404047981 */ /* 0x000ea4000c1e1500 */
[----:B--2---:R-:W-:Y:S01]  /*2f50*/  HADD2.F32 R19, -RZ, R4.H0_H0 ;  /* 0x20000004ff137230 */ /* 0x004fe20000004100 */
[----:B------:R-:W-:Y:S06]  /*2f60*/  BRA `(.L_x_30312) ;  /* 0x0000000800b07947 */ /* 0x000fec0003800000 */
.L_x_30320:
        /* <DEDUP_REMOVED lines=8> */
.L_x_30323:
[----:B------:R-:W2:Y:S02]  /*2ff0*/  LDG.E.U16 R4, desc[UR36][R4.64] ;  /* 0x0000002404047981 */ /* 0x000ea4000c1e1500 */
[----:B--2---:R-:W-:Y:S01]  /*3000*/  HADD2.F32 R19, -RZ, R4.H0_H0 ;  /* 0x20000004ff137230 */ /* 0x004fe20000004100 */
[----:B------:R-:W-:Y:S06]  /*3010*/  BRA `(.L_x_30312) ;  /* 0x0000000800847947 */ /* 0x000fec0003800000 */
.L_x_30322:
[----:B------:R-:W2:Y:S01]  /*3020*/  LDG.E.64 R4, desc[UR36][R4.64] ;  /* 0x0000002404047981 */ /* 0x000ea2000c1e1b00 */
[----:B------:R-:W-:Y:S01]  /*3030*/  UMOV UR4, 0xf0000000 ;  /* 0xf000000000047882 */ /* 0x000fe20000000000 */
[----:B------:R-:W-:Y:S01]  /*3040*/  UMOV UR5, 0x380fffff ;  /* 0x380fffff00057882 */ /* 0x000fe20000000000 */
[----:B--2---:R-:W0:Y:S01]  /*3050*/  F2F.F32.F64 R19, R4 ;  /* 0x0000000400137310 */ /* 0x004e220000301000 */
[----:B------:R-:W-:-:S14]  /*3060*/  DSETP.GEU.AND P0, PT, |R4|, UR4, PT ;  /* 0x0000000404007e2a */ /* 0x000fdc000bf0e200 */
[----:B0-----:R-:W-:Y:S01]  /*3070*/  @!P0 FMUL R19, R19, 1.175494350822287508e-38 ;  /* 0x0080000013138820 */ /* 0x001fe20000400000 */
[----:B------:R-:W-:Y:S06]  /*3080*/  BRA `(.L_x_30312) ;  /* 0x0000000800687947 */ /* 0x000fec0003800000 */
.L_x_30313:
        /* <DEDUP_REMOVED lines=12> */
.L_x_30326:
[----:B------:R-:W2:Y:S01]  /*3150*/  LDG.E.64 R4, desc[UR36][R4.64] ;  /* 0x0000002404047981 */ /* 0x000ea2000c1e1b00 */
[----:B------:R-:W-:Y:S01]  /*3160*/  UMOV UR4, 0xf0000000 ;  /* 0xf000000000047882 */ /* 0x000fe20000000000 */
[----:B------:R-:W-:Y:S01]  /*3170*/  UMOV UR5, 0x380fffff ;  /* 0x380fffff00057882 */ /* 0x000fe20000000000 */
[----:B--2---:R-:W0:Y:S01]  /*3180*/  F2F.F32.F64 R19, R4 ;  /* 0x0000000400137310 */ /* 0x004e220000301000 */
[----:B------:R-:W-:-:S14]  /*3190*/  DSETP.GEU.AND P0, PT, |R4|, UR4, PT ;  /* 0x0000000404007e2a */ /* 0x000fdc000bf0e200 */
[----:B0-----:R-:W-:Y:S01]  /*31a0*/  @!P0 FMUL R19, R19, 1.175494350822287508e-38 ;  /* 0x0080000013138820 */ /* 0x001fe20000400000 */
[----:B------:R-:W-:Y:S06]  /*31b0*/  BRA `(.L_x_30312) ;  /* 0x00000008001c7947 */ /* 0x000fec0003800000 */
.L_x_30325:
        /* <DEDUP_REMOVED lines=25> */
.L_x_30328:
        /* <DEDUP_REMOVED lines=12> */
.L_x_30327:
[----:B------:R-:W2:Y:S02]  /*3410*/  LDG.E.U16 R4, desc[UR36][R4.64] ;  /* 0x0000002404047981 */ /* 0x000ea4000c1e1500 */
[----:B--2---:R-:W-:Y:S01]  /*3420*/  IMAD.U32 R19, R4, 0x10000, RZ ;  /* 0x0001000004137824 */ /* 0x004fe200078e00ff */
[----:B------:R-:W-:Y:S06]  /*3430*/  BRA `(.L_x_30312) ;  /* 0x00000004007c7947 */ /* 0x000fec0003800000 */
.L_x_30324:
        /* <DEDUP_REMOVED lines=11> */
.L_x_30331:
        /* <DEDUP_REMOVED lines=19> */
.L_x_30333:
[----:B------:R-:W-:Y:S05]  /*3620*/  BSYNC.RECONVERGENT B0 ;  /* 0x0000000000007941 */ /* 0x000fea0003800200 */
.L_x_30332:
[----:B------:R-:W-:Y:S01]  /*3630*/  IMAD.SHL.U32 R0, R0, 0x100000, RZ ;  /* 0x0010000000007824 */ /* 0x000fe200078e00ff */
[----:B------:R-:W-:-:S04]  /*3640*/  LEA R3, R3, 0x3b800000, 0x17 ;  /* 0x3b80000003037811 */ /* 0x000fc800078eb8ff */
[----:B------:R-:W-:Y:S01]  /*3650*/  LOP3.LUT R19, R3, R0, R19, 0xfe, !PT ;  /* 0x0000000003137212 */ /* 0x000fe200078efe13 */
[----:B------:R-:W-:Y:S06]  /*3660*/  BRA `(.L_x_30312) ;  /* 0x0000000000f07947 */ /* 0x000fec0003800000 */
.L_x_30330:
        /* <DEDUP_REMOVED lines=19> */
.L_x_30335:
[----:B------:R-:W-:Y:S05]  /*37a0*/  BSYNC.RECONVERGENT B0 ;  /* 0x0000000000007941 */ /* 0x000fea0003800200 */
.L_x_30334:
[----:B------:R-:W-:Y:S01]  /*37b0*/  IMAD.SHL.U32 R0, R0, 0x200000, RZ ;  /* 0x0020000000007824 */ /* 0x000fe200078e00ff */
[----:B------:R-:W-:-:S04]  /*37c0*/  LEA R3, R3, 0x37800000, 0x17 ;  /* 0x3780000003037811 */ /* 0x000fc800078eb8ff */
[----:B------:R-:W-:Y:S01]  /*37d0*/  LOP3.LUT R19, R3, R0, R19, 0xfe, !PT ;  /* 0x0000000003137212 */ /* 0x000fe200078efe13 */
[----:B------:R-:W-:Y:S06]  /*37e0*/  BRA `(.L_x_30312) ;  /* 0x0000000000907947 */ /* 0x000fec0003800000 */
.L_x_30329:
        /* <DEDUP_REMOVED lines=14> */
.L_x_30317:
        /* <DEDUP_REMOVED lines=16> */
.L_x_30338:
[----:B------:R-:W-:Y:S05]  /*39d0*/  BRA `(.L_x_30312) ;  /* 0x0000000000147947 */ /* 0x000fea0003800000 */
.L_x_30337:
[----:B------:R-:W2:Y:S02]  /*39e0*/  LDG.E.64 R4, desc[UR36][R4.64] ;  /* 0x0000002404047981 */ /* 0x000ea4000c1e1b00 */
[----:B--2---:R0:W2:Y:S01]  /*39f0*/  I2F.U64 R19, R4 ;  /* 0x0000000400137312 */ /* 0x0040a20000301000 */
[----:B------:R-:W-:Y:S05]  /*3a00*/  BRA `(.L_x_30312) ;  /* 0x0000000000087947 */ /* 0x000fea0003800000 */
.L_x_30336:
[----:B------:R-:W2:Y:S02]  /*3a10*/  LDG.E R4, desc[UR36][R4.64] ;  /* 0x0000002404047981 */ /* 0x000ea4000c1e1900 */
[----:B--2---:R-:W-:-:S07]  /*3a20*/  I2FP.F32.U32 R19, R4 ;  /* 0x0000000400137245 */ /* 0x004fce0000201000 */
.L_x_30312:
[----:B------:R-:W-:Y:S05]  /*3a30*/  BSYNC.RECONVERGENT B6 ;  /* 0x0000000000067941 */ /* 0x000fea0003800200 */
.L_x_30311:
        /* <DEDUP_REMOVED lines=15> */
[-C--:B------:R-:W-:Y:S02]  /*3b30*/  @!P1 FMNMX.FTZ R27, R27, R0.reuse, !PT ;  /* 0x000000001b1b9209 */ /* 0x080fe40007810000 */
[----:B------:R-:W-:-:S03]  /*3b40*/  @!P2 FMNMX.FTZ R25, R25, R0, !PT ;  /* 0x000000001919a209 */ /* 0x000fc60007810000 */
[----:B------:R-:W-:Y:S01]  /*3b50*/  IMAD.MOV.U32 R4, RZ, RZ, R27 ;  /* 0x000000ffff047224 */ /* 0x000fe200078e001b */
[-C--:B------:R-:W-:Y:S01]  /*3b60*/  @!P3 FMNMX.FTZ R23, R23, R0.reuse, !PT ;  /* 0x000000001717b209 */ /* 0x080fe20007810000 */
[----:B------:R-:W-:Y:S01]  /*3b70*/  IMAD.MOV.U32 R24, RZ, RZ, R25 ;  /* 0x000000ffff187224 */ /* 0x000fe200078e0019 */
[----:B------:R-:W-:-:S03]  /*3b80*/  @!P5 FMNMX.FTZ R19, R19, R0, !PT ;  /* 0x000000001313d209 */ /* 0x000fc60007810000 */
[----:B------:R-:W-:Y:S02]  /*3b90*/  IMAD.MOV.U32 R22, RZ, RZ, R23 ;  /* 0x000000ffff167224 */ /* 0x000fe400078e0017 */
[----:B------:R-:W-:-:S07]  /*3ba0*/  @!P4 IMAD.MOV.U32 R18, RZ, RZ, R19 ;  /* 0x000000ffff12c224 */ /* 0x000fce00078e0013 */
.L_x_30339:
        /* <DEDUP_REMOVED lines=24> */
.L_x_30346:
[----:B------:R-:W0:Y:S02]  /*3d30*/  F2I.S64.TRUNC R4, R4 ;  /* 0x0000000400047311 */ /* 0x000e24000020d900 */
[----:B0-----:R-:W-:-:S05]  /*3d40*/  IMAD.MOV.U32 R3, RZ, RZ, R4 ;  /* 0x000000ffff037224 */ /* 0x001fca00078e0004 */
[----:B------:R0:W-:Y:S01]  /*3d50*/  STG.E.U8 desc[UR36][R8.64], R3 ;  /* 0x0000000308007986 */ /* 0x0001e2000c101124 */
[----:B------:R-:W-:Y:S05]  /*3d60*/  BRA `(.L_x_30348) ;  /* 0x0000000c002c7947 */ /* 0x000fea0003800000 */
.L_x_30345:
        /* <DEDUP_REMOVED lines=9> */
.L_x_30350:
[----:B------:R-:W0:Y:S02]  /*3e00*/  F2I.FTZ.TRUNC.NTZ R3, R4 ;  /* 0x0000000400037305 */ /* 0x000e24000021f100 */
[----:B0-----:R0:W-:Y:S01]  /*3e10*/  STG.E desc[UR36][R8.64], R3 ;  /* 0x0000000308007986 */ /* 0x0011e2000c101924 */
[----:B------:R-:W-:Y:S05]  /*3e20*/  BRA `(.L_x_30348) ;  /* 0x0000000800fc7947 */ /* 0x000fea0003800000 */
.L_x_30349:
[----:B------:R-:W0:Y:S02]  /*3e30*/  F2I.FTZ.TRUNC.NTZ R3, R4 ;  /* 0x0000000400037305 */ /* 0x000e24000021f100 */
[----:B0-----:R0:W-:Y:S01]  /*3e40*/  STG.E.U16 desc[UR36][R8.64], R3 ;  /* 0x0000000308007986 */ /* 0x0011e2000c101524 */
[----:B------:R-:W-:Y:S05]  /*3e50*/  BRA `(.L_x_30348) ;  /* 0x0000000800f07947 */ /* 0x000fea0003800000 */
.L_x_30344:
        /* <DEDUP_REMOVED lines=8> */
.L_x_30352:
[----:B------:R-:W-:-:S05]  /*3ee0*/  F2FP.F16.F32.PACK_AB R4, RZ, R4 ;  /* 0x00000004ff04723e */ /* 0x000fca00000000ff */
[----:B------:R0:W-:Y:S01]  /*3ef0*/  STG.E.U16 desc[UR36][R8.64], R4 ;  /* 0x0000000408007986 */ /* 0x0001e2000c101524 */
[----:B------:R-:W-:Y:S05]  /*3f00*/  BRA `(.L_x_30348) ;  /* 0x0000000800c47947 */ /* 0x000fea0003800000 */
.L_x_30351:
        /* <DEDUP_REMOVED lines=9> */
.L_x_30354:
[----:B------:R-:W-:-:S04]  /*3fa0*/  F2FP.F16.F32.PACK_AB R3, RZ, R4 ;  /* 0x00000004ff03723e */ /* 0x000fc800000000ff */
[----:B------:R-:W-:-:S05]  /*3fb0*/  PRMT R3, R3, 0x5410, RZ ;  /* 0x0000541003037816 */ /* 0x000fca00000000ff */
[----:B------:R0:W-:Y:S01]  /*3fc0*/  STG.E desc[UR36][R8.64], R3 ;  /* 0x0000000308007986 */ /* 0x0001e2000c101924 */
[----:B------:R-:W-:Y:S05]  /*3fd0*/  BRA `(.L_x_30348) ;  /* 0x0000000800907947 */ /* 0x000fea0003800000 */
.L_x_30353:
[----:B------:R-:W-:-:S06]  /*3fe0*/  FMUL.FTZ R4, R4, 1 ;  /* 0x3f80000004047820 */ /* 0x000fcc0000410000 */
[----:B------:R-:W0:Y:S02]  /*3ff0*/  F2F.F64.F32 R4, R4 ;  /* 0x0000000400047310 */ /* 0x000e240000201800 */
[----:B0-----:R0:W-:Y:S01]  /*4000*/  STG.E.64 desc[UR36][R8.64], R4 ;  /* 0x0000000408007986 */ /* 0x0011e2000c101b24 */
[----:B------:R-:W-:Y:S05]  /*4010*/  BRA `(.L_x_30348) ;  /* 0x0000000800807947 */ /* 0x000fea0003800000 */
.L_x_30343:
        /* <DEDUP_REMOVED lines=12> */
.L_x_30357:
[----:B------:R-:W-:Y:S01]  /*40e0*/  FMUL.FTZ R4, R4, 1 ;  /* 0x3f80000004047820 */ /* 0x000fe20000410000 */
[----:B------:R-:W-:-:S05]  /*40f0*/  CS2R R6, SRZ ;  /* 0x0000000000067805 */ /* 0x000fca000001ff00 */
[----:B------:R-:W0:Y:S02]  /*4100*/  F2F.F64.F32 R4, R4 ;  /* 0x0000000400047310 */ /* 0x000e240000201800 */
[----:B0-----:R4:W-:Y:S01]  /*4110*/  STG.E.128 desc[UR36][R8.64], R4 ;  /* 0x0000000408007986 */ /* 0x0019e2000c101d24 */
[----:B------:R-:W-:Y:S05]  /*4120*/  BRA `(.L_x_30348) ;  /* 0x00000008003c7947 */ /* 0x000fea0003800000 */
.L_x_30356:
        /* <DEDUP_REMOVED lines=18> */
.L_x_30361:
[----:B------:R-:W-:Y:S05]  /*4250*/  BSYNC.RECONVERGENT B0 ;  /* 0x0000000000007941 */ /* 0x000fea0003800200 */
.L_x_30360:
[----:B------:R-:W-:-:S05]  /*4260*/  LOP3.LUT R5, R0, 0x80, R5, 0xf8, !PT ;  /* 0x0000008000057812 */ /* 0x000fca00078ef805 */
[----:B------:R1:W-:Y:S01]  /*4270*/  STG.E.U8 desc[UR36][R8.64], R5 ;  /* 0x0000000508007986 */ /* 0x0003e2000c101124 */
[----:B------:R-:W-:Y:S05]  /*4280*/  BRA `(.L_x_30348) ;  /* 0x0000000400e47947 */ /* 0x000fea0003800000 */
.L_x_30359:
        /* <DEDUP_REMOVED lines=14> */
.L_x_30363:
[----:B------:R-:W-:Y:S05]  /*4370*/  BSYNC.RECONVERGENT B0 ;  /* 0x0000000000007941 */ /* 0x000fea0003800200 */
.L_x_30362:
[----:B------:R-:W-:-:S05]  /*4380*/  LOP3.LUT R3, R0, 0x80, R7, 0xf8, !PT ;  /* 0x0000008000037812 */ /* 0x000fca00078ef807 */
[----:B------:R2:W-:Y:S01]  /*4390*/  STG.E.U8 desc[UR36][R8.64], R3 ;  /* 0x0000000308007986 */ /* 0x0005e2000c101124 */
[----:B------:R-:W-:Y:S05]  /*43a0*/  BRA `(.L_x_30348) ;  /* 0x00000004009c7947 */ /* 0x000fea0003800000 */
.L_x_30358:
[----:B------:R-:W-:-:S05]  /*43b0*/  F2FP.BF16.F32.PACK_AB R4, RZ, R4 ;  /* 0x00000004ff04723e */ /* 0x000fca00000010ff */
[----:B------:R0:W-:Y:S01]  /*43c0*/  STG.E.U16 desc[UR36][R8.64], R4 ;  /* 0x0000000408007986 */ /* 0x0001e2000c101524 */
[----:B------:R-:W-:Y:S05]  /*43d0*/  BRA `(.L_x_30348) ;  /* 0x0000000400907947 */ /* 0x000fea0003800000 */
.L_x_30355:
        /* <DEDUP_REMOVED lines=11> */
.L_x_30366:
        /* <DEDUP_REMOVED lines=12> */
.L_x_30369:
[----:B------:R-:W-:-:S04]  /*4550*/  SHF.R.U32.HI R0, RZ, 0x14, R4 ;  /* 0x00000014ff007819 */ /* 0x000fc80000011604 */
[----:B------:R-:W-:-:S04]  /*4560*/  LOP3.LUT R3, R0, 0x1, RZ, 0xc0, !PT ;  /* 0x0000000100037812 */ /* 0x000fc800078ec0ff */
[----:B------:R-:W-:-:S04]  /*4570*/  IADD3 R0, PT, PT, R4, 0x487ffff, R3 ;  /* 0x0487ffff04007810 */ /* 0x000fc80007ffe003 */
[----:B------:R-:W-:-:S04]  /*4580*/  SHF.R.U32.HI R0, RZ, 0x14, R0 ;  /* 0x00000014ff007819 */ /* 0x000fc80000011600 */
[----:B------:R-:W-:-:S07]  /*4590*/  LOP3.LUT R3, R0, 0xff, RZ, 0xc0, !PT ;  /* 0x000000ff00037812 */ /* 0x000fce00078ec0ff */
.L_x_30370:
[----:B------:R-:W-:-:S04]  /*45a0*/  SHF.R.U32.HI R4, RZ, 0x18, R4 ;  /* 0x00000018ff047819 */ /* 0x000fc80000011604 */
[----:B------:R-:W-:-:S04]  /*45b0*/  LOP3.LUT R3, R3, 0x80, R4, 0xf8, !PT ;  /* 0x0000008003037812 */ /* 0x000fc800078ef804 */
[----:B------:R-:W-:-:S07]  /*45c0*/  PRMT R0, R3, 0x7610, R0 ;  /* 0x0000761003007816 */ /* 0x000fce0000000000 */
.L_x_30368:
[----:B------:R-:W-:Y:S05]  /*45d0*/  BSYNC.RECONVERGENT B0 ;  /* 0x0000000000007941 */ /* 0x000fea0003800200 */
.L_x_30367:
[----:B------:R0:W-:Y:S01]  /*45e0*/  STG.E.U8 desc[UR36][R8.64], R0 ;  /* 0x0000000008007986 */ /* 0x0001e2000c101124 */
[----:B------:R-:W-:Y:S05]  /*45f0*/  BRA `(.L_x_30348) ;  /* 0x0000000400087947 */ /* 0x000fea0003800000 */
.L_x_30365:
        /* <DEDUP_REMOVED lines=12> */
.L_x_30373:
[----:B------:R-:W-:-:S04]  /*46c0*/  SHF.R.U32.HI R0, RZ, 0x15, R4 ;  /* 0x00000015ff007819 */ /* 0x000fc80000011604 */
[----:B------:R-:W-:-:S04]  /*46d0*/  LOP3.LUT R3, R0, 0x1, RZ, 0xc0, !PT ;  /* 0x0000000100037812 */ /* 0x000fc800078ec0ff */
[----:B------:R-:W-:-:S04]  /*46e0*/  IADD3 R0, PT, PT, R4, 0x88fffff, R3 ;  /* 0x088fffff04007810 */ /* 0x000fc80007ffe003 */
[----:B------:R-:W-:-:S04]  /*46f0*/  SHF.R.U32.HI R0, RZ, 0x15, R0 ;  /* 0x00000015ff007819 */ /* 0x000fc80000011600 */
[----:B------:R-:W-:-:S07]  /*4700*/  LOP3.LUT R3, R0, 0xff, RZ, 0xc0, !PT ;  /* 0x000000ff00037812 */ /* 0x000fce00078ec0ff */
.L_x_30374:
[----:B------:R-:W-:-:S04]  /*4710*/  SHF.R.U32.HI R4, RZ, 0x18, R4 ;  /* 0x00000018ff047819 */ /* 0x000fc80000011604 */
[----:B------:R-:W-:-:S04]  /*4720*/  LOP3.LUT R3, R3, 0x80, R4, 0xf8, !PT ;  /* 0x0000008003037812 */ /* 0x000fc800078ef804 */
[----:B------:R-:W-:-:S07]  /*4730*/  PRMT R0, R3, 0x7610, R0 ;  /* 0x0000761003007816 */ /* 0x000fce0000000000 */
.L_x_30372:
[----:B------:R-:W-:Y:S05]  /*4740*/  BSYNC.RECONVERGENT B0 ;  /* 0x0000000000007941 */ /* 0x000fea0003800200 */
.L_x_30371:
[----:B------:R0:W-:Y:S01]  /*4750*/  STG.E.U8 desc[UR36][R8.64], R0 ;  /* 0x0000000008007986 */ /* 0x0001e2000c101124 */
[----:B------:R-:W-:Y:S05]  /*4760*/  BRA `(.L_x_30348) ;  /* 0x0000000000ac7947 */ /* 0x000fea0003800000 */
.L_x_30364:
[----:B------:R-:W-:-:S13]  /*4770*/  ISETP.NE.AND P0, PT, R0, 0x1c, PT ;  /* 0x0000001c0000780c */ /* 0x000fda0003f05270 */
[----:B------:R-:W-:Y:S05]  /*4780*/  @!P0 BRA `(.L_x_30375) ;  /* 0x00000000009c8947 */ /* 0x000fea0003800000 */
[----:B------:R-:W-:-:S13]  /*4790*/  ISETP.NE.AND P0, PT, R0, 0x1d, PT ;  /* 0x0000001d0000780c */ /* 0x000fda0003f05270 */
[----:B------:R-:W-:Y:S05]  /*47a0*/  @!P0 BRA `(.L_x_30376) ;  /* 0x0000000000888947 */ /* 0x000fea0003800000 */
[----:B------:R-:W-:-:S13]  /*47b0*/  ISETP.NE.AND P0, PT, R0, 0x2c, PT ;  /* 0x0000002c0000780c */ /* 0x000fda0003f05270 */
[----:B------:R-:W-:Y:S05]  /*47c0*/  @!P0 BRA `(.L_x_30377) ;  /* 0x0000000000448947 */ /* 0x000fea0003800000 */
.L_x_30347:
        /* <DEDUP_REMOVED lines=16> */
.L_x_30378:
[----:B------:R-:W-:Y:S05]  /*48d0*/  BRA `(.L_x_30348) ;  /* 0x0000000000507947 */ /* 0x000fea0003800000 */
.L_x_30377:
        /* <DEDUP_REMOVED lines=15> */
.L_x_30376:
[----:B------:R-:W0:Y:S02]  /*49d0*/  F2I.U64.TRUNC R4, R4 ;  /* 0x0000000400047311 */ /* 0x000e24000020d800 */
[----:B0-----:R0:W-:Y:S01]  /*49e0*/  STG.E.64 desc[UR36][R8.64], R4 ;  /* 0x0000000408007986 */ /* 0x0011e2000c101b24 */
[----:B------:R-:W-:Y:S05]  /*49f0*/  BRA `(.L_x_30348) ;  /* 0x0000000000087947 */ /* 0x000fea0003800000 */
.L_x_30375:
[----:B------:R-:W0:Y:S02]  /*4a00*/  F2I.FTZ.U32.TRUNC.NTZ R3, R4 ;  /* 0x0000000400037305 */ /* 0x000e24000021f000 */
[----:B0-----:R0:W-:Y:S02]  /*4a10*/  STG.E desc[UR36][R8.64], R3 ;  /* 0x0000000308007986 */ /* 0x0011e4000c101924 */
.L_x_30348:
        /* <DEDUP_REMOVED lines=25> */
.L_x_30383:
[----:B-----5:R-:W0:Y:S02]  /*4bb0*/  F2I.S64.TRUNC R24, R24 ;  /* 0x0000001800187311 */ /* 0x020e24000020d900 */
[----:B0-----:R-:W-:-:S05]  /*4bc0*/  IMAD.MOV.U32 R3, RZ, RZ, R24 ;  /* 0x000000ffff037224 */ /* 0x001fca00078e0018 */
[----:B------:R3:W-:Y:S01]  /*4bd0*/  STG.E.U8 desc[UR36][R8.64], R3 ;  /* 0x0000000308007986 */ /* 0x0007e2000c101124 */
[----:B------:R-:W-:Y:S05]  /*4be0*/  BRA `(.L_x_30385) ;  /* 0x0000000c00287947 */ /* 0x000fea0003800000 */
.L_x_30382:
        /* <DEDUP_REMOVED lines=9> */
.L_x_30387:
[----:B------:R-:W0:Y:S02]  /*4c80*/  F2I.FTZ.TRUNC.NTZ R3, R24 ;  /* 0x0000001800037305 */ /* 0x000e24000021f100 */
[----:B0-----:R2:W-:Y:S01]  /*4c90*/  STG.E desc[UR36][R8.64], R3 ;  /* 0x0000000308007986 */ /* 0x0015e2000c101924 */
[----:B------:R-:W-:Y:S05]  /*4ca0*/  BRA `(.L_x_30385) ;  /* 0x0000000800f87947 */ /* 0x000fea0003800000 */
.L_x_30386:
[----:B------:R-:W0:Y:S02]  /*4cb0*/  F2I.FTZ.TRUNC.NTZ R3, R24 ;  /* 0x0000001800037305 */ /* 0x000e24000021f100 */
[----:B0-----:R0:W-:Y:S01]  /*4cc0*/  STG.E.U16 desc[UR36][R8.64], R3 ;  /* 0x0000000308007986 */ /* 0x0011e2000c101524 */
[----:B------:R-:W-:Y:S05]  /*4cd0*/  BRA `(.L_x_30385) ;  /* 0x0000000800ec7947 */ /* 0x000fea0003800000 */
.L_x_30381:
        /* <DEDUP_REMOVED lines=8> */
.L_x_30389:
[----:B------:R-:W-:-:S05]  /*4d60*/  F2FP.F16.F32.PACK_AB R24, RZ, R24 ;  /* 0x00000018ff18723e */ /* 0x000fca00000000ff */
[----:B------:R0:W-:Y:S01]  /*4d70*/  STG.E.U16 desc[UR36][R8.64], R24 ;  /* 0x0000001808007986 */ /* 0x0001e2000c101524 */
[----:B------:R-:W-:Y:S05]  /*4d80*/  BRA `(.L_x_30385) ;  /* 0x0000000800c07947 */ /* 0x000fea0003800000 */
.L_x_30388:
        /* <DEDUP_REMOVED lines=9> */
.L_x_30391:
[----:B------:R-:W-:-:S04]  /*4e20*/  F2FP.F16.F32.PACK_AB R3, RZ, R24 ;  /* 0x00000018ff03723e */ /* 0x000fc800000000ff */
[----:B------:R-:W-:-:S05]  /*4e30*/  PRMT R3, R3, 0x5410, RZ ;  /* 0x0000541003037816 */ /* 0x000fca00000000ff */
[----:B------:R0:W-:Y:S01]  /*4e40*/  STG.E desc[UR36][R8.64], R3 ;  /* 0x0000000308007986 */ /* 0x0001e2000c101924 */
[----:B------:R-:W-:Y:S05]  /*4e50*/  BRA `(.L_x_30385) ;  /* 0x00000008008c7947 */ /* 0x000fea0003800000 */
.L_x_30390:
[----:B------:R-:W-:-:S06]  /*4e60*/  FMUL.FTZ R4, R24, 1 ;  /* 0x3f80000018047820 */ /* 0x000fcc0000410000 */
[----:B------:R-:W0:Y:S02]  /*4e70*/  F2F.F64.F32 R4, R4 ;  /* 0x0000000400047310 */ /* 0x000e240000201800 */
[----:B0-----:R0:W-:Y:S01]  /*4e80*/  STG.E.64 desc[UR36][R8.64], R4 ;  /* 0x0000000408007986 */ /* 0x0011e2000c101b24 */
[----:B------:R-:W-:Y:S05]  /*4e90*/  BRA `(.L_x_30385) ;  /* 0x00000008007c7947 */ /* 0x000fea0003800000 */
.L_x_30380:
        /* <DEDUP_REMOVED lines=13> */
.L_x_30395:
        /* <DEDUP_REMOVED lines=16> */
.L_x_30398:
[----:B------:R-:W-:-:S04]  /*5070*/  SHF.R.U32.HI R24, RZ, 0x18, R24 ;  /* 0x00000018ff187819 */ /* 0x000fc80000011618 */
[----:B------:R-:W-:-:S04]  /*5080*/  LOP3.LUT R3, R3, 0x80, R24, 0xf8, !PT ;  /* 0x0000008003037812 */ /* 0x000fc800078ef818 */
[----:B------:R-:W-:-:S07]  /*5090*/  PRMT R4, R3, 0x7610, R4 ;  /* 0x0000761003047816 */ /* 0x000fce0000000004 */
.L_x_30397:
[----:B------:R-:W-:Y:S05]  /*50a0*/  BSYNC.RECONVERGENT B0 ;  /* 0x0000000000007941 */ /* 0x000fea0003800200 */
.L_x_30396:
[----:B------:R0:W-:Y:S01]  /*50b0*/  STG.E.U8 desc[UR36][R8.64], R4 ;  /* 0x0000000408007986 */ /* 0x0001e2000c101124 */
[----:B------:R-:W-:Y:S05]  /*50c0*/  BRA `(.L_x_30385) ;  /* 0x0000000400f07947 */ /* 0x000fea0003800000 */
.L_x_30394:
        /* <DEDUP_REMOVED lines=16> */
.L_x_30401:
[----:B------:R-:W-:-:S04]  /*51d0*/  SHF.R.U32.HI R24, RZ, 0x18, R24 ;  /* 0x00000018ff187819 */ /* 0x000fc80000011618 */
[----:B------:R-:W-:-:S04]  /*51e0*/  LOP3.LUT R3, R3, 0x80, R24, 0xf8, !PT ;  /* 0x0000008003037812 */ /* 0x000fc800078ef818 */
[----:B------:R-:W-:-:S07]  /*51f0*/  PRMT R4, R3, 0x7610, R4 ;  /* 0x0000761003047816 */ /* 0x000fce0000000004 */
.L_x_30400:
[----:B------:R-:W-:Y:S05]  /*5200*/  BSYNC.RECONVERGENT B0 ;  /* 0x0000000000007941 */ /* 0x000fea0003800200 */
.L_x_30399:
[----:B------:R0:W-:Y:S01]  /*5210*/  STG.E.U8 desc[UR36][R8.64], R4 ;  /* 0x0000000408007986 */ /* 0x0001e2000c101124 */
[----:B------:R-:W-:Y:S05]  /*5220*/  BRA `(.L_x_30385) ;  /* 0x0000000400987947 */ /* 0x000fea0003800000 */
.L_x_30393:
        /* <DEDUP_REMOVED lines=21> */
.L_x_30403:
[----:B-----5:R-:W0:Y:S02]  /*5380*/  F2I.U64.TRUNC R24, R24 ;  /* 0x0000001800187311 */ /* 0x020e24000020d800 */
[----:B0-----:R0:W-:Y:S01]  /*5390*/  STG.E.64 desc[UR36][R8.64], R24 ;  /* 0x0000001808007986 */ /* 0x0011e2000c101b24 */
[----:B------:R-:W-:Y:S05]  /*53a0*/  BRA `(.L_x_30385) ;  /* 0x0000000400387947 */ /* 0x000fea0003800000 */
.L_x_30402:
[----:B------:R-:W0:Y:S02]  /*53b0*/  F2I.FTZ.U32.TRUNC.NTZ R3, R24 ;  /* 0x0000001800037305 */ /* 0x000e24000021f000 */
[----:B0-----:R0:W-:Y:S01]  /*53c0*/  STG.E desc[UR36][R8.64], R3 ;  /* 0x0000000308007986 */ /* 0x0011e2000c101924 */
[----:B------:R-:W-:Y:S05]  /*53d0*/  BRA `(.L_x_30385) ;  /* 0x00000004002c7947 */ /* 0x000fea0003800000 */
.L_x_30392:
        /* <DEDUP_REMOVED lines=10> */
.L_x_30405:
[----:B------:R-:W-:Y:S01]  /*5480*/  FMUL.FTZ R4, R24, 1 ;  /* 0x3f80000018047820 */ /* 0x000fe20000410000 */
[----:B------:R-:W-:-:S05]  /*5490*/  CS2R R6, SRZ ;  /* 0x0000000000067805 */ /* 0x000fca000001ff00 */
[----:B------:R-:W0:Y:S02]  /*54a0*/  F2F.F64.F32 R4, R4 ;  /* 0x0000000400047310 */ /* 0x000e240000201800 */
[----:B0-----:R0:W-:Y:S01]  /*54b0*/  STG.E.128 desc[UR36][R8.64], R4 ;  /* 0x0000000408007986 */ /* 0x0011e2000c101d24 */
[----:B------:R-:W-:Y:S05]  /*54c0*/  BRA `(.L_x_30385) ;  /* 0x0000000000f07947 */ /* 0x000fea0003800000 */
.L_x_30404:
[----:B------:R-:W-:-:S13]  /*54d0*/  ISETP.NE.AND P0, PT, R0, 0xf, PT ;  /* 0x0000000f0000780c */ /* 0x000fda0003f05270 */
[----:B------:R-:W-:Y:S05]  /*54e0*/  @!P0 BRA `(.L_x_30406) ;  /* 0x0000000000e08947 */ /* 0x000fea0003800000 */
[----:B------:R-:W-:-:S13]  /*54f0*/  ISETP.NE.AND P0, PT, R0, 0x17, PT ;  /* 0x000000170000780c */ /* 0x000fda0003f05270 */
[----:B------:R-:W-:Y:S05]  /*5500*/  @!P0 BRA `(.L_x_30407) ;  /* 0x00000000008c8947 */ /* 0x000fea0003800000 */
[----:B------:R-:W-:-:S13]  /*5510*/  ISETP.NE.AND P0, PT, R0, 0x18, PT ;  /* 0x000000180000780c */ /* 0x000fda0003f05270 */
[----:B------:R-:W-:Y:S05]  /*5520*/  @!P0 BRA `(.L_x_30408) ;  /* 0x0000000000448947 */ /* 0x000fea0003800000 */
.L_x_30384:
        /* <DEDUP_REMOVED lines=16> */
.L_x_30409:
[----:B------:R-:W-:Y:S05]  /*5630*/  BRA `(.L_x_30385) ;  /* 0x0000000000947947 */ /* 0x000fea0003800000 */
.L_x_30408:
        /* <DEDUP_REMOVED lines=12> */
.L_x_30411:
[----:B------:R-:W-:Y:S05]  /*5700*/  BSYNC.RECONVERGENT B0 ;  /* 0x0000000000007941 */ /* 0x000fea0003800200 */
.L_x_30410:
[----:B------:R-:W-:-:S05]  /*5710*/  LOP3.LUT R3, R0, 0x80, R5, 0xf8, !PT ;  /* 0x0000008000037812 */ /* 0x000fca00078ef805 */
[----:B------:R0:W-:Y:S01]  /*5720*/  STG.E.U8 desc[UR36][R8.64], R3 ;  /* 0x0000000308007986 */ /* 0x0001e2000c101124 */
[----:B------:R-:W-:Y:S05]  /*5730*/  BRA `(.L_x_30385) ;  /* 0x0000000000547947 */ /* 0x000fea0003800000 */
.L_x_30407:
        /* <DEDUP_REMOVED lines=11> */
.L_x_30413:
[----:B------:R-:W-:Y:S01]  /*57f0*/  IMAD.MOV.U32 R0, RZ, RZ, 0x7f ;  /* 0x0000007fff007424 */ /* 0x000fe200078e00ff */
[----:B------:R-:W-:-:S04]  /*5800*/  ISETP.GT.U32.AND P0, PT, R4, 0x7f800000, PT ;  /* 0x7f8000000400780c */ /* 0x000fc80003f04070 */
[----:B------:R-:W-:-:S09]  /*5810*/  SEL R0, R0, 0x7c, P0 ;  /* 0x0000007c00007807 */ /* 0x000fd20000000000 */
.L_x_30414:
[----:B------:R-:W-:Y:S05]  /*5820*/  BSYNC.RECONVERGENT B0 ;  /* 0x0000000000007941 */ /* 0x000fea0003800200 */
.L_x_30412:
[----:B------:R-:W-:-:S04]  /*5830*/  SHF.R.U32.HI R3, RZ, 0x18, R24 ;  /* 0x00000018ff037819 */ /* 0x000fc80000011618 */
[----:B------:R-:W-:-:S05]  /*5840*/  LOP3.LUT R3, R0, 0x80, R3, 0xf8, !PT ;  /* 0x0000008000037812 */ /* 0x000fca00078ef803 */
[----:B------:R0:W-:Y:S01]  /*5850*/  STG.E.U8 desc[UR36][R8.64], R3 ;  /* 0x0000000308007986 */ /* 0x0001e2000c101124 */
[----:B------:R-:W-:Y:S05]  /*5860*/  BRA `(.L_x_30385) ;  /* 0x0000000000087947 */ /* 0x000fea0003800000 */
.L_x_30406:
[----:B------:R-:W-:-:S05]  /*5870*/  F2FP.BF16.F32.PACK_AB R24, RZ, R24 ;  /* 0x00000018ff18723e */ /* 0x000fca00000010ff */
[----:B------:R0:W-:Y:S02]  /*5880*/  STG.E.U16 desc[UR36][R8.64], R24 ;  /* 0x0000001808007986 */ /* 0x0001e4000c101524 */
.L_x_30385:
[----:B------:R-:W-:-:S07]  /*5890*/  VIADD R17, R17, 0x80 ;  /* 0x0000008011117836 */ /* 0x000fce0000000000 */
.L_x_30342:
[----:B------:R-:W-:-:S13]  /*58a0*/  ISETP.GE.AND P0, PT, R17, R26, PT ;  /* 0x0000001a1100720c */ /* 0x000fda0003f06270 */
[----:B------:R-:W-:Y:S05]  /*58b0*/  @P0 BREAK.RELIABLE B6 ;  /* 0x0000000000060942 */ /* 0x000fea0003800100 */
[----:B------:R-:W-:Y:S05]  /*58c0*/  @P0 BRA `(.L_x_30379) ;  /* 0x0000000c00940947 */ /* 0x000fea0003800000 */
[----:B------:R-:W-:Y:S05]  /*58d0*/  BSYNC.RELIABLE B6 ;  /* 0x0000000000067941 */ /* 0x000fea0003800100 */
.L_x_30341:
        /* <DEDUP_REMOVED lines=21> */
.L_x_30418:
[----:B-----5:R-:W0:Y:S02]  /*5a30*/  F2I.S64.TRUNC R22, R22 ;  /* 0x0000001600167311 */ /* 0x020e24000020d900 */
[----:B0-----:R-:W-:-:S05]  /*5a40*/  IMAD.MOV.U32 R3, RZ, RZ, R22 ;  /* 0x000000ffff037224 */ /* 0x001fca00078e0016 */
[----:B------:R0:W-:Y:S01]  /*5a50*/  STG.E.U8 desc[UR36][R8.64], R3 ;  /* 0x0000000308007986 */ /* 0x0001e2000c101124 */
[----:B------:R-:W-:Y:S05]  /*5a60*/  BRA `(.L_x_30420) ;  /* 0x0000000c00287947 */ /* 0x000fea0003800000 */
.L_x_30417:
        /* <DEDUP_REMOVED lines=9> */
.L_x_30422:
[----:B------:R-:W0:Y:S02]  /*5b00*/  F2I.FTZ.TRUNC.NTZ R3, R22 ;  /* 0x0000001600037305 */ /* 0x000e24000021f100 */
[----:B0-----:R0:W-:Y:S01]  /*5b10*/  STG.E desc[UR36][R8.64], R3 ;  /* 0x0000000308007986 */ /* 0x0011e2000c101924 */
[----:B------:R-:W-:Y:S05]  /*5b20*/  BRA `(.L_x_30420) ;  /* 0x0000000800f87947 */ /* 0x000fea0003800000 */
.L_x_30421:
[----:B------:R-:W0:Y:S02]  /*5b30*/  F2I.FTZ.TRUNC.NTZ R3, R22 ;  /* 0x0000001600037305 */ /* 0x000e24000021f100 */
[----:B0-----:R0:W-:Y:S01]  /*5b40*/  STG.E.U16 desc[UR36][R8.64], R3 ;  /* 0x0000000308007986 */ /* 0x0011e2000c101524 */
[----:B------:R-:W-:Y:S05]  /*5b50*/  BRA `(.L_x_30420) ;  /* 0x0000000800ec7947 */ /* 0x000fea0003800000 */
.L_x_30416:
        /* <DEDUP_REMOVED lines=8> */
.L_x_30424:
[----:B------:R-:W-:-:S05]  /*5be0*/  F2FP.F16.F32.PACK_AB R22, RZ, R22 ;  /* 0x00000016ff16723e */ /* 0x000fca00000000ff */
[----:B------:R0:W-:Y:S01]  /*5bf0*/  STG.E.U16 desc[UR36][R8.64], R22 ;  /* 0x0000001608007986 */ /* 0x0001e2000c101524 */
[----:B------:R-:W-:Y:S05]  /*5c00*/  BRA `(.L_x_30420) ;  /* 0x0000000800c07947 */ /* 0x000fea0003800000 */
.L_x_30423:
        /* <DEDUP_REMOVED lines=9> */
.L_x_30426:
[----:B------:R-:W-:-:S04]  /*5ca0*/  F2FP.F16.F32.PACK_AB R3, RZ, R22 ;  /* 0x00000016ff03723e */ /* 0x000fc800000000ff */
[----:B------:R-:W-:-:S05]  /*5cb0*/  PRMT R3, R3, 0x5410, RZ ;  /* 0x0000541003037816 */ /* 0x000fca00000000ff */
[----:B------:R0:W-:Y:S01]  /*5cc0*/  STG.E desc[UR36][R8.64], R3 ;  /* 0x0000000308007986 */ /* 0x0001e2000c101924 */
[----:B------:R-:W-:Y:S05]  /*5cd0*/  BRA `(.L_x_30420) ;  /* 0x00000008008c7947 */ /* 0x000fea0003800000 */
.L_x_30425:
[----:B------:R-:W-:-:S06]  /*5ce0*/  FMUL.FTZ R4, R22, 1 ;  /* 0x3f80000016047820 */ /* 0x000fcc0000410000 */
[----:B------:R-:W0:Y:S02]  /*5cf0*/  F2F.F64.F32 R4, R4 ;  /* 0x0000000400047310 */ /* 0x000e240000201800 */
[----:B0-----:R0:W-:Y:S01]  /*5d00*/  STG.E.64 desc[UR36][R8.64], R4 ;  /* 0x0000000408007986 */ /* 0x0011e2000c101b24 */
[----:B------:R-:W-:Y:S05]  /*5d10*/  BRA `(.L_x_30420) ;  /* 0x00000008007c7947 */ /* 0x000fea0003800000 */
.L_x_30415:
        /* <DEDUP_REMOVED lines=13> */
.L_x_30430:
        /* <DEDUP_REMOVED lines=16> */
.L_x_30433:
[----:B------:R-:W-:-:S04]  /*5ef0*/  SHF.R.U32.HI R22, RZ, 0x18, R22 ;  /* 0x00000018ff167819 */ /* 0x000fc80000011616 */
[----:B------:R-:W-:-:S04]  /*5f00*/  LOP3.LUT R3, R3, 0x80, R22, 0xf8, !PT ;  /* 0x0000008003037812 */ /* 0x000fc800078ef816 */
[----:B------:R-:W-:-:S07]  /*5f10*/  PRMT R4, R3, 0x7610, R4 ;  /* 0x0000761003047816 */ /* 0x000fce0000000004 */
.L_x_30432:
[----:B------:R-:W-:Y:S05]  /*5f20*/  BSYNC.RECONVERGENT B0 ;  /* 0x0000000000007941 */ /* 0x000fea0003800200 */
.L_x_30431:
[----:B------:R0:W-:Y:S01]  /*5f30*/  STG.E.U8 desc[UR36][R8.64], R4 ;  /* 0x0000000408007986 */ /* 0x0001e2000c101124 */
[----:B------:R-:W-:Y:S05]  /*5f40*/  BRA `(.L_x_30420) ;  /* 0x0000000400f07947 */ /* 0x000fea0003800000 */
.L_x_30429:
        /* <DEDUP_REMOVED lines=16> */
.L_x_30436:
[----:B------:R-:W-:-:S04]  /*6050*/  SHF.R.U32.HI R22, RZ, 0x18, R22 ;  /* 0x00000018ff167819 */ /* 0x000fc80000011616 */
[----:B------:R-:W-:-:S04]  /*6060*/  LOP3.LUT R3, R3, 0x80, R22, 0xf8, !PT ;  /* 0x0000008003037812 */ /* 0x000fc800078ef816 */
[----:B------:R-:W-:-:S07]  /*6070*/  PRMT R4, R3, 0x7610, R4 ;  /* 0x0000761003047816 */ /* 0x000fce0000000004 */
.L_x_30435:
[----:B------:R-:W-:Y:S05]  /*6080*/  BSYNC.RECONVERGENT B0 ;  /* 0x0000000000007941 */ /* 0x000fea0003800200 */
.L_x_30434:
[----:B------:R0:W-:Y:S01]  /*6090*/  STG.E.U8 desc[UR36][R8.64], R4 ;  /* 0x0000000408007986 */ /* 0x0001e2000c101124 */
[----:B------:R-:W-:Y:S05]  /*60a0*/  BRA `(.L_x_30420) ;  /* 0x0000000400987947 */ /* 0x000fea0003800000 */
.L_x_30428:
        /* <DEDUP_REMOVED lines=21> */
.L_x_30438:
[----:B-----5:R-:W0:Y:S02]  /*6200*/  F2I.U64.TRUNC R22, R22 ;  /* 0x0000001600167311 */ /* 0x020e24000020d800 */
[----:B0-----:R0:W-:Y:S01]  /*6210*/  STG.E.64 desc[UR36][R8.64], R22 ;  /* 0x0000001608007986 */ /* 0x0011e2000c101b24 */
[----:B------:R-:W-:Y:S05]  /*6220*/  BRA `(.L_x_30420) ;  /* 0x0000000400387947 */ /* 0x000fea0003800000 */
.L_x_30437:
[----:B------:R-:W0:Y:S02]  /*6230*/  F2I.FTZ.U32.TRUNC.NTZ R3, R22 ;  /* 0x0000001600037305 */ /* 0x000e24000021f000 */
[----:B0-----:R0:W-:Y:S01]  /*6240*/  STG.E desc[UR36][R8.64], R3 ;  /* 0x0000000308007986 */ /* 0x0011e2000c101924 */
[----:B------:R-:W-:Y:S05]  /*6250*/  BRA `(.L_x_30420) ;  /* 0x00000004002c7947 */ /* 0x000fea0003800000 */
.L_x_30427:
        /* <DEDUP_REMOVED lines=10> */
.L_x_30440:
[----:B------:R-:W-:Y:S01]  /*6300*/  FMUL.FTZ R4, R22, 1 ;  /* 0x3f80000016047820 */ /* 0x000fe20000410000 */
[----:B------:R-:W-:-:S05]  /*6310*/  CS2R R6, SRZ ;  /* 0x0000000000067805 */ /* 0x000fca000001ff00 */
[----:B------:R-:W0:Y:S02]  /*6320*/  F2F.F64.F32 R4, R4 ;  /* 0x0000000400047310 */ /* 0x000e240000201800 */
[----:B0-----:R3:W-:Y:S01]  /*6330*/  STG.E.128 desc[UR36][R8.64], R4 ;  /* 0x0000000408007986 */ /* 0x0017e2000c101d24 */
[----:B------:R-:W-:Y:S05]  /*6340*/  BRA `(.L_x_30420) ;  /* 0x0000000000f07947 */ /* 0x000fea0003800000 */
.L_x_30439:
[----:B------:R-:W-:-:S13]  /*6350*/  ISETP.NE.AND P0, PT, R0, 0xf, PT ;  /* 0x0000000f0000780c */ /* 0x000fda0003f05270 */
[----:B------:R-:W-:Y:S05]  /*6360*/  @!P0 BRA `(.L_x_30441) ;  /* 0x0000000000e08947 */ /* 0x000fea0003800000 */
[----:B------:R-:W-:-:S13]  /*6370*/  ISETP.NE.AND P0, PT, R0, 0x17, PT ;  /* 0x000000170000780c */ /* 0x000fda0003f05270 */
[----:B------:R-:W-:Y:S05]  /*6380*/  @!P0 BRA `(.L_x_30442) ;  /* 0x00000000008c8947 */ /* 0x000fea0003800000 */
[----:B------:R-:W-:-:S13]  /*6390*/  ISETP.NE.AND P0, PT, R0, 0x18, PT ;  /* 0x000000180000780c */ /* 0x000fda0003f05270 */
[----:B------:R-:W-:Y:S05]  /*63a0*/  @!P0 BRA `(.L_x_30443) ;  /* 0x0000000000448947 */ /* 0x000fea0003800000 */
.L_x_30419:
        /* <DEDUP_REMOVED lines=16> */
.L_x_30444:
[----:B------:R-:W-:Y:S05]  /*64b0*/  BRA `(.L_x_30420) ;  /* 0x0000000000947947 */ /* 0x000fea0003800000 */
.L_x_30443:
        /* <DEDUP_REMOVED lines=12> */
.L_x_30446:
[----:B------:R-:W-:Y:S05]  /*6580*/  BSYNC.RECONVERGENT B0 ;  /* 0x0000000000007941 */ /* 0x000fea0003800200 */
.L_x_30445:
[----:B------:R-:W-:-:S05]  /*6590*/  LOP3.LUT R3, R0, 0x80, R5, 0xf8, !PT ;  /* 0x0000008000037812 */ /* 0x000fca00078ef805 */
[----:B------:R2:W-:Y:S01]  /*65a0*/  STG.E.U8 desc[UR36][R8.64], R3 ;  /* 0x0000000308007986 */ /* 0x0005e2000c101124 */
[----:B------:R-:W-:Y:S05]  /*65b0*/  BRA `(.L_x_30420) ;  /* 0x0000000000547947 */ /* 0x000fea0003800000 */
.L_x_30442:
        /* <DEDUP_REMOVED lines=11> */
.L_x_30448:
[----:B------:R-:W-:Y:S01]  /*6670*/  IMAD.MOV.U32 R0, RZ, RZ, 0x7f ;  /* 0x0000007fff007424 */ /* 0x000fe200078e00ff */
[----:B------:R-:W-:-:S04]  /*6680*/  ISETP.GT.U32.AND P0, PT, R4, 0x7f800000, PT ;  /* 0x7f8000000400780c */ /* 0x000fc80003f04070 */
[----:B------:R-:W-:-:S09]  /*6690*/  SEL R0, R0, 0x7c, P0 ;  /* 0x0000007c00007807 */ /* 0x000fd20000000000 */
.L_x_30449:
[----:B------:R-:W-:Y:S05]  /*66a0*/  BSYNC.RECONVERGENT B0 ;  /* 0x0000000000007941 */ /* 0x000fea0003800200 */
.L_x_30447:
[----:B------:R-:W-:-:S04]  /*66b0*/  SHF.R.U32.HI R3, RZ, 0x18, R22 ;  /* 0x00000018ff037819 */ /* 0x000fc80000011616 */
[----:B------:R-:W-:-:S05]  /*66c0*/  LOP3.LUT R3, R0, 0x80, R3, 0xf8, !PT ;  /* 0x0000008000037812 */ /* 0x000fca00078ef803 */
[----:B------:R1:W-:Y:S01]  /*66d0*/  STG.E.U8 desc[UR36][R8.64], R3 ;  /* 0x0000000308007986 */ /* 0x0003e2000c101124 */
[----:B------:R-:W-:Y:S05]  /*66e0*/  BRA `(.L_x_30420) ;  /* 0x0000000000087947 */ /* 0x000fea0003800000 */
.L_x_30441:
[----:B------:R-:W-:-:S05]  /*66f0*/  F2FP.BF16.F32.PACK_AB R22, RZ, R22 ;  /* 0x00000016ff16723e */ /* 0x000fca00000010ff */
[----:B------:R0:W-:Y:S02]  /*6700*/  STG.E.U16 desc[UR36][R8.64], R22 ;  /* 0x0000001608007986 */ /* 0x0001e4000c101524 */
.L_x_30420:
[----:B------:R-:W-:-:S07]  /*6710*/  VIADD R17, R17, 0x80 ;  /* 0x0000008011117836 */ /* 0x000fce0000000000 */
.L_x_30379:
[----:B------:R-:W-:Y:S05]  /*6720*/  BSYNC.RECONVERGENT B7 ;  /* 0x0000000000077941 */ /* 0x000fea0003800200 */
.L_x_30340:
        /* <DEDUP_REMOVED lines=22> */
.L_x_30453:
[----:B-----5:R-:W0:Y:S02]  /*6890*/  F2I.S64.TRUNC R18, R18 ;  /* 0x0000001200127311 */ /* 0x020e24000020d900 */
[----:B0-----:R-:W-:-:S05]  /*68a0*/  IMAD.MOV.U32 R5, RZ, RZ, R18 ;  /* 0x000000ffff057224 */ /* 0x001fca00078e0012 */
[----:B------:R-:W-:Y:S01]  /*68b0*/  STG.E.U8 desc[UR36][R2.64], R5 ;  /* 0x0000000502007986 */ /* 0x000fe2000c101124 */
[----:B------:R-:W-:Y:S05]  /*68c0*/  EXIT ;  /* 0x000000000000794d */ /* 0x000fea0003800000 */
.L_x_30452:
        /* <DEDUP_REMOVED lines=9> */
.L_x_30456:
[----:B------:R-:W0:Y:S02]  /*6960*/  F2I.FTZ.TRUNC.NTZ R5, R18 ;  /* 0x0000001200057305 */ /* 0x000e24000021f100 */
[----:B0-----:R-:W-:Y:S01]  /*6970*/  STG.E desc[UR36][R2.64], R5 ;  /* 0x0000000502007986 */ /* 0x001fe2000c101924 */
[----:B------:R-:W-:Y:S05]  /*6980*/  EXIT ;  /* 0x000000000000794d */ /* 0x000fea0003800000 */
.L_x_30455:
[----:B------:R-:W0:Y:S02]  /*6990*/  F2I.FTZ.TRUNC.NTZ R5, R18 ;  /* 0x0000001200057305 */ /* 0x000e24000021f100 */
[----:B0-----:R-:W-:Y:S01]  /*69a0*/  STG.E.U16 desc[UR36][R2.64], R5 ;  /* 0x0000000502007986 */ /* 0x001fe2000c101524 */
[----:B------:R-:W-:Y:S05]  /*69b0*/  EXIT ;  /* 0x000000000000794d */ /* 0x000fea0003800000 */
.L_x_30451:
        /* <DEDUP_REMOVED lines=8> */
.L_x_30458:
[----:B------:R-:W-:-:S05]  /*6a40*/  F2FP.F16.F32.PACK_AB R18, RZ, R18 ;  /* 0x00000012ff12723e */ /* 0x000fca00000000ff */
[----:B------:R-:W-:Y:S01]  /*6a50*/  STG.E.U16 desc[UR36][R2.64], R18 ;  /* 0x0000001202007986 */ /* 0x000fe2000c101524 */
[----:B------:R-:W-:Y:S05]  /*6a60*/  EXIT ;  /* 0x000000000000794d */ /* 0x000fea0003800000 */
.L_x_30457:
        /* <DEDUP_REMOVED lines=9> */
.L_x_30460:
[----:B------:R-:W-:-:S04]  /*6b00*/  F2FP.F16.F32.PACK_AB R5, RZ, R18 ;  /* 0x00000012ff05723e */ /* 0x000fc800000000ff */
[----:B------:R-:W-:-:S05]  /*6b10*/  PRMT R5, R5, 0x5410, RZ ;  /* 0x0000541005057816 */ /* 0x000fca00000000ff */
[----:B------:R-:W-:Y:S01]  /*6b20*/  STG.E desc[UR36][R2.64], R5 ;  /* 0x0000000502007986 */ /* 0x000fe2000c101924 */
[----:B------:R-:W-:Y:S05]  /*6b30*/  EXIT ;  /* 0x000000000000794d */ /* 0x000fea0003800000 */
.L_x_30459:
[----:B------:R-:W-:-:S06]  /*6b40*/  FMUL.FTZ R4, R18, 1 ;  /* 0x3f80000012047820 */ /* 0x000fcc0000410000 */
[----:B------:R-:W0:Y:S02]  /*6b50*/  F2F.F64.F32 R4, R4 ;  /* 0x0000000400047310 */ /* 0x000e240000201800 */
[----:B0-----:R-:W-:Y:S01]  /*6b60*/  STG.E.64 desc[UR36][R2.64], R4 ;  /* 0x0000000402007986 */ /* 0x001fe2000c101b24 */
[----:B------:R-:W-:Y:S05]  /*6b70*/  EXIT ;  /* 0x000000000000794d */ /* 0x000fea0003800000 */
.L_x_30450:
        /* <DEDUP_REMOVED lines=13> */
.L_x_30464:
        /* <DEDUP_REMOVED lines=16> */
.L_x_30467:
[----:B------:R-:W-:-:S04]  /*6d50*/  SHF.R.U32.HI R18, RZ, 0x18, R18 ;  /* 0x00000018ff127819 */ /* 0x000fc80000011612 */
[----:B------:R-:W-:-:S04]  /*6d60*/  LOP3.LUT R5, R5, 0x80, R18, 0xf8, !PT ;  /* 0x0000008005057812 */ /* 0x000fc800078ef812 */
[----:B------:R-:W-:-:S07]  /*6d70*/  PRMT R0, R5, 0x7610, R0 ;  /* 0x0000761005007816 */ /* 0x000fce0000000000 */
.L_x_30466:
[----:B------:R-:W-:Y:S05]  /*6d80*/  BSYNC.RECONVERGENT B0 ;  /* 0x0000000000007941 */ /* 0x000fea0003800200 */
.L_x_30465:
[----:B------:R-:W-:Y:S01]  /*6d90*/  STG.E.U8 desc[UR36][R2.64], R0 ;  /* 0x0000000002007986 */ /* 0x000fe2000c101124 */
[----:B------:R-:W-:Y:S05]  /*6da0*/  EXIT ;  /* 0x000000000000794d */ /* 0x000fea0003800000 */
.L_x_30463:
        /* <DEDUP_REMOVED lines=16> */
.L_x_30470:
[----:B------:R-:W-:-:S04]  /*6eb0*/  SHF.R.U32.HI R18, RZ, 0x18, R18 ;  /* 0x00000018ff127819 */ /* 0x000fc80000011612 */
[----:B------:R-:W-:-:S04]  /*6ec0*/  LOP3.LUT R5, R5, 0x80, R18, 0xf8, !PT ;  /* 0x0000008005057812 */ /* 0x000fc800078ef812 */
[----:B------:R-:W-:-:S07]  /*6ed0*/  PRMT R0, R5, 0x7610, R0 ;  /* 0x0000761005007816 */ /* 0x000fce0000000000 */
.L_x_30469:
[----:B------:R-:W-:Y:S05]  /*6ee0*/  BSYNC.RECONVERGENT B0 ;  /* 0x0000000000007941 */ /* 0x000fea0003800200 */
.L_x_30468:
[----:B------:R-:W-:Y:S01]  /*6ef0*/  STG.E.U8 desc[UR36][R2.64], R0 ;  /* 0x0000000002007986 */ /* 0x000fe2000c101124 */
[----:B------:R-:W-:Y:S05]  /*6f00*/  EXIT ;  /* 0x000000000000794d */ /* 0x000fea0003800000 */
.L_x_30462:
        /* <DEDUP_REMOVED lines=21> */
.L_x_30472:
[----:B-----5:R-:W0:Y:S02]  /*7060*/  F2I.U64.TRUNC R18, R18 ;  /* 0x0000001200127311 */ /* 0x020e24000020d800 */
[----:B0-----:R-:W-:Y:S01]  /*7070*/  STG.E.64 desc[UR36][R2.64], R18 ;  /* 0x0000001202007986 */ /* 0x001fe2000c101b24 */
[----:B------:R-:W-:Y:S05]  /*7080*/  EXIT ;  /* 0x000000000000794d */ /* 0x000fea0003800000 */
.L_x_30471:
[----:B------:R-:W0:Y:S02]  /*7090*/  F2I.FTZ.U32.TRUNC.NTZ R5, R18 ;  /* 0x0000001200057305 */ /* 0x000e24000021f000 */
[----:B0-----:R-:W-:Y:S01]  /*70a0*/  STG.E desc[UR36][R2.64], R5 ;  /* 0x0000000502007986 */ /* 0x001fe2000c101924 */
[----:B------:R-:W-:Y:S05]  /*70b0*/  EXIT ;  /* 0x000000000000794d */ /* 0x000fea0003800000 */
.L_x_30461:
        /* <DEDUP_REMOVED lines=10> */
.L_x_30474:
[----:B------:R-:W-:Y:S01]  /*7160*/  FMUL.FTZ R4, R18, 1 ;  /* 0x3f80000012047820 */ /* 0x000fe20000410000 */
[----:B------:R-:W-:-:S05]  /*7170*/  CS2R R6, SRZ ;  /* 0x0000000000067805 */ /* 0x000fca000001ff00 */
[----:B------:R-:W0:Y:S02]  /*7180*/  F2F.F64.F32 R4, R4 ;  /* 0x0000000400047310 */ /* 0x000e240000201800 */
[----:B0-----:R-:W-:Y:S01]  /*7190*/  STG.E.128 desc[UR36][R2.64], R4 ;  /* 0x0000000402007986 */ /* 0x001fe2000c101d24 */
[----:B------:R-:W-:Y:S05]  /*71a0*/  EXIT ;  /* 0x000000000000794d */ /* 0x000fea0003800000 */
.L_x_30473:
[----:B------:R-:W-:-:S13]  /*71b0*/  ISETP.NE.AND P0, PT, R0, 0xf, PT ;  /* 0x0000000f0000780c */ /* 0x000fda0003f05270 */
[----:B------:R-:W-:Y:S05]  /*71c0*/  @!P0 BRA `(.L_x_30475) ;  /* 0x0000000000e08947 */ /* 0x000fea0003800000 */
[----:B------:R-:W-:-:S13]  /*71d0*/  ISETP.NE.AND P0, PT, R0, 0x17, PT ;  /* 0x000000170000780c */ /* 0x000fda0003f05270 */
[----:B------:R-:W-:Y:S05]  /*71e0*/  @!P0 BRA `(.L_x_30476) ;  /* 0x00000000008c8947 */ /* 0x000fea0003800000 */
[----:B------:R-:W-:-:S13]  /*71f0*/  ISETP.NE.AND P0, PT, R0, 0x18, PT ;  /* 0x000000180000780c */ /* 0x000fda0003f05270 */
[----:B------:R-:W-:Y:S05]  /*7200*/  @!P0 BRA `(.L_x_30477) ;  /* 0x0000000000448947 */ /* 0x000fea0003800000 */
.L_x_30454:
        /* <DEDUP_REMOVED lines=16> */
.L_x_30478:
[----:B------:R-:W-:Y:S05]  /*7310*/  EXIT ;  /* 0x000000000000794d */ /* 0x000fea0003800000 */
.L_x_30477:
        /* <DEDUP_REMOVED lines=12> */
.L_x_30480:
[----:B------:R-:W-:Y:S05]  /*73e0*/  BSYNC.RECONVERGENT B0 ;  /* 0x0000000000007941 */ /* 0x000fea0003800200 */
.L_x_30479:
[----:B------:R-:W-:-:S05]  /*73f0*/  LOP3.LUT R5, R0, 0x80, R7, 0xf8, !PT ;  /* 0x0000008000057812 */ /* 0x000fca00078ef807 */
[----:B------:R-:W-:Y:S01]  /*7400*/  STG.E.U8 desc[UR36][R2.64], R5 ;  /* 0x0000000502007986 */ /* 0x000fe2000c101124 */
[----:B------:R-:W-:Y:S05]  /*7410*/  EXIT ;  /* 0x000000000000794d */ /* 0x000fea0003800000 */
.L_x_30476:
        /* <DEDUP_REMOVED lines=11> */
.L_x_30482:
[----:B------:R-:W-:Y:S01]  /*74d0*/  IMAD.MOV.U32 R0, RZ, RZ, 0x7f ;  /* 0x0000007fff007424 */ /* 0x000fe200078e00ff */
[----:B------:R-:W-:-:S04]  /*74e0*/  ISETP.GT.U32.AND P0, PT, R4, 0x7f800000, PT ;  /* 0x7f8000000400780c */ /* 0x000fc80003f04070 */
[----:B------:R-:W-:-:S09]  /*74f0*/  SEL R0, R0, 0x7c, P0 ;  /* 0x0000007c00007807 */ /* 0x000fd20000000000 */
.L_x_30483:
[----:B------:R-:W-:Y:S05]  /*7500*/  BSYNC.RECONVERGENT B0 ;  /* 0x0000000000007941 */ /* 0x000fea0003800200 */
.L_x_30481:
[----:B------:R-:W-:-:S04]  /*7510*/  SHF.R.U32.HI R5, RZ, 0x18, R18 ;  /* 0x00000018ff057819 */ /* 0x000fc80000011612 */
[----:B------:R-:W-:-:S05]  /*7520*/  LOP3.LUT R5, R0, 0x80, R5, 0xf8, !PT ;  /* 0x0000008000057812 */ /* 0x000fca00078ef805 */
[----:B------:R-:W-:Y:S01]  /*7530*/  STG.E.U8 desc[UR36][R2.64], R5 ;  /* 0x0000000502007986 */ /* 0x000fe2000c101124 */
[----:B------:R-:W-:Y:S05]  /*7540*/  EXIT ;  /* 0x000000000000794d */ /* 0x000fea0003800000 */
.L_x_30475:
[----:B------:R-:W-:-:S05]  /*7550*/  F2FP.BF16.F32.PACK_AB R18, RZ, R18 ;  /* 0x00000012ff12723e */ /* 0x000fca00000010ff */
[----:B------:R-:W-:Y:S01]  /*7560*/  STG.E.U16 desc[UR36][R2.64], R18 ;  /* 0x0000001202007986 */ /* 0x000fe2000c101524 */
[----:B------:R-:W-:Y:S05]  /*7570*/  EXIT ;  /* 0x000000000000794d */ /* 0x000fea0003800000 */
.L_x_30484:
        /* <DEDUP_REMOVED lines=16> */
.L_x_41951:


//--------------------- .text._ZN2at6native18elementwise_kernelILi128ELi2EZNS0_22gpu_kernel_impl_nocastINS0_13AUnaryFunctorIfffZZZNS0_19maximum_kernel_cudaERNS_18TensorIteratorBaseEENKUlvE0_clEvENKUlvE0_clEvEUlffE_EEEEvS5_RKT_EUliE_EEviT1_ --------------------------
	.section	.text._ZN2at6native18elementwise_kernelILi128ELi2EZNS0_22gpu_kernel_impl_nocastINS0_13AUnaryFunctorIfffZZZNS0_19maximum_kernel_cudaERNS_18TensorIteratorBaseEENKUlvE0_clEvENKUlvE0_clEvEUlffE_EEEEvS5_RKT_EUliE_EEviT1_,"ax",@progbits
	.align	128
        .global         _ZN2at6native18elementwise_kernelILi128ELi2EZNS0_22gpu_kernel_impl_nocastINS0_13AUnaryFunctorIfffZZZNS0_19maximum_kernel_cudaERNS_18TensorIteratorBaseEENKUlvE0_clEvENKUlvE0_clEvEUlffE_EEEEvS5_RKT_EUliE_EEviT1_
        .type           _ZN2at6native18elementwise_kernelILi128ELi2EZNS0_22gpu_kernel_impl_nocastINS0_13AUnaryFunctorIfffZZZNS0_19maximum_kernel_cudaERNS_18TensorIteratorBaseEENKUlvE0_clEvENKUlvE0_clEvEUlffE_EEEEvS5_RKT_EUliE_EEviT1_,@function
        .size           _ZN2at6native18elementwise_kernelILi128ELi2EZNS0_22gpu_kernel_impl_nocastINS0_13AUnaryFunctorIfffZZZNS0_19maximum_kernel_cudaERNS_18TensorIteratorBaseEENKUlvE0_clEvENKUlvE0_clEvEUlffE_EEEEvS5_RKT_EUliE_EEviT1_,(.L_x_41952 - _ZN2at6native18elementwise_kernelILi128ELi2EZNS0_22gpu_kernel_impl_nocastINS0_13AUnaryFunctorIfffZZZNS0_19maximum_kernel_cudaERNS_18TensorIteratorBaseEENKUlvE0_clEvENKUlvE0_clEvEUlffE_EEEEvS5_RKT_EUliE_EEviT1_)
        .other          _ZN2at6native18elementwise_kernelILi128ELi2EZNS0_22gpu_kernel_impl_nocastINS0_13AUnaryFunctorIfffZZZNS0_19maximum_kernel_cudaERNS_18TensorIteratorBaseEENKUlvE0_clEvENKUlvE0_clEvEUlffE_EEEEvS5_RKT_EUliE_EEviT1_,@"STO_CUDA_ENTRY STV_DEFAULT"
_ZN2at6native18elementwise_kernelILi128ELi2EZNS0_22gpu_kernel_impl_nocastINS0_13AUnaryFunctorIfffZZZNS0_19maximum_kernel_cudaERNS_18TensorIteratorBaseEENKUlvE0_clEvENKUlvE0_clEvEUlffE_EEEEvS5_RKT_EUliE_EEviT1_:
.text._ZN2at6native18elementwise_kernelILi128ELi2EZNS0_22gpu_kernel_impl_nocastINS0_13AUnaryFunctorIfffZZZNS0_19maximum_kernel_cudaERNS_18TensorIteratorBaseEENKUlvE0_clEvENKUlvE0_clEvEUlffE_EEEEvS5_RKT_EUliE_EEviT1_:
        /* <DEDUP_REMOVED lines=18> */
.L_x_30486:
        /* <DEDUP_REMOVED lines=9> */
[----:B------:R-:W-:-:S05]  /*01b0*/  @!P0 FMNMX.FTZ R9, R9, R0, !PT ;  /* 0x0000000009098209 */ /* 0x000fca0007810000 */
[----:B0-----:R0:W-:Y:S02]  /*01c0*/  STG.E desc[UR6][R6.64], R9 ;  /* 0x0000000906007986 */ /* 0x0011e4000c101906 */
.L_x_30488:
[----:B------:R-:W-:Y:S05]  /*01d0*/  BSYNC.RECONVERGENT B0 ;  /* 0x0000000000007941 */ /* 0x000fea0003800200 */
.L_x_30487:
[----:B------:R-:W-:-:S13]  /*01e0*/  ISETP.GE.AND P0, PT, R3, UR4, PT ;  /* 0x0000000403007c0c */ /* 0x000fda000bf06270 */
[----:B------:R-:W-:Y:S05]  /*01f0*/  @P0 EXIT ;  /* 0x000000000000094d */ /* 0x000fea0003800000 */
[----:B------:R-:W0:Y:S02]  /*0200*/  LDC.64 R2, c[0x0][0x588] ;  /* 0x00016200ff027b82 */ /* 0x000e240000000a00 */
[----:B0-----:R-:W2:Y:S06]  /*0210*/  LDG.E R7, desc[UR6][R2.64] ;  /* 0x0000000602077981 */ /* 0x001eac000c1e1900 */
[----:B------:R-:W0:Y:S01]  /*0220*/  LDC.64 R4, c[0x0][0x580] ;  /* 0x00016000ff047b82 */ /* 0x000e220000000a00 */
[----:B--2---:R-:W-:-:S13]  /*0230*/  FSETP.NAN.FTZ.AND P0, PT, R7, R7, PT ;  /* 0x000000070700720b */ /* 0x004fda0003f18000 */
[----:B------:R-:W-:-:S05]  /*0240*/  @!P0 FMNMX.FTZ R7, R7, R0, !PT ;  /* 0x0000000007078209 */ /* 0x000fca0007810000 */
[----:B0-----:R-:W-:Y:S01]  /*0250*/  STG.E desc[UR6][R4.64], R7 ;  /* 0x0000000704007986 */ /* 0x001fe2000c101906 */
[----:B------:R-:W-:Y:S05]  /*0260*/  EXIT ;  /* 0x000000000000794d */ /* 0x000fea0003800000 */
.L_x_30485:
        /* <DEDUP_REMOVED lines=284> */
.L_x_30492:
[----:B------:R-:W0:Y:S01]  /*1430*/  LDCU.64 UR8, c[0x0][0x580] ;  /* 0x0000b000ff0877ac */ /* 0x000e220008000a00 */
[----:B------:R-:W-:Y:S02]  /*1440*/  IADD3 R3, PT, PT, R3, 0x80, RZ ;  /* 0x0000008003037810 */ /* 0x000fe40007ffe0ff */
[----:B0-----:R-:W-:-:S04]  /*1450*/  IADD3 R6, P0, PT, R5, UR8, RZ ;  /* 0x0000000805067c10 */ /* 0x001fc8000ff1e0ff */
[----:B------:R-:W-:-:S05]  /*1460*/  IADD3.X R7, PT, PT, RZ, UR9, RZ, P0, !PT ;  /* 0x00000009ff077c10 */ /* 0x000fca00087fe4ff */
[----:B------:R0:W-:Y:S04]  /*1470*/  STG.E desc[UR6][R6.64], R0 ;  /* 0x0000000006007986 */ /* 0x0001e8000c101906 */
.L_x_30491:
[----:B------:R-:W-:Y:S05]  /*1480*/  BSYNC.RECONVERGENT B0 ;  /* 0x0000000000007941 */ /* 0x000fea0003800200 */
.L_x_30490:
        /* <DEDUP_REMOVED lines=276> */
.L_x_30493:
[----:B------:R-:W0:Y:S02]  /*25d0*/  LDCU.64 UR4, c[0x0][0x580] ;  /* 0x0000b000ff0477ac */ /* 0x000e240008000a00 */
[----:B0-----:R-:W-:-:S04]  /*25e0*/  IADD3 R2, P0, PT, R2, UR4, RZ ;  /* 0x0000000402027c10 */ /* 0x001fc8000ff1e0ff */
[----:B------:R-:W-:-:S05]  /*25f0*/  IADD3.X R3, PT, PT, RZ, UR5, RZ, P0, !PT ;  /* 0x00000005ff037c10 */ /* 0x000fca00087fe4ff */
[----:B------:R-:W-:Y:S01]  /*2600*/  STG.E desc[UR6][R2.64], R0 ;  /* 0x0000000002007986 */ /* 0x000fe2000c101906 */
[----:B------:R-:W-:Y:S05]  /*2610*/  EXIT ;  /* 0x000000000000794d */ /* 0x000fea0003800000 */
.L_x_30489:
        /* <DEDUP_REMOVED lines=304> */
.L_x_30496:
        /* <DEDUP_REMOVED lines=8> */
[----:B------:R-:W-:-:S05]  /*39a0*/  @!P0 FMNMX.FTZ R11, R11, R0, !PT ;  /* 0x000000000b0b8209 */ /* 0x000fca0007810000 */
[----:B------:R0:W-:Y:S02]  /*39b0*/  STG.E desc[UR6][R8.64], R11 ;  /* 0x0000000b08007986 */ /* 0x0001e4000c101906 */
.L_x_30495:
[----:B------:R-:W-:Y:S05]  /*39c0*/  BSYNC.RECONVERGENT B0 ;  /* 0x0000000000007941 */ /* 0x000fea0003800200 */
.L_x_30494:
        /* <DEDUP_REMOVED lines=300> */
.L_x_30497:
[----:B------:R-:W0:Y:S02]  /*4c90*/  LDCU.128 UR8, c[0x0][0x580] ;  /* 0x0000b000ff0877ac */ /* 0x000e240008000c00 */
[----:B0-----:R-:W-:-:S04]  /*4ca0*/  IADD3 R4, P0, PT, R2, UR10, RZ ;  /* 0x0000000a02047c10 */ /* 0x001fc8000ff1e0ff */
[----:B------:R-:W-:-:S05]  /*4cb0*/  IADD3.X R5, PT, PT, RZ, UR11, RZ, P0, !PT ;  /* 0x0000000bff057c10 */ /* 0x000fca00087fe4ff */
[----:B------:R-:W2:Y:S01]  /*4cc0*/  LDG.E R7, desc[UR6][R4.64] ;  /* 0x0000000604077981 */ /* 0x000ea2000c1e1900 */
[----:B------:R-:W-:-:S04]  /*4cd0*/  IADD3 R2, P1, PT, R3, UR8, RZ ;  /* 0x0000000803027c10 */ /* 0x000fc8000ff3e0ff */
[----:B------:R-:W-:Y:S02]  /*4ce0*/  IADD3.X R3, PT, PT, RZ, UR9, RZ, P1, !PT ;  /* 0x00000009ff037c10 */ /* 0x000fe40008ffe4ff */
[----:B--2---:R-:W-:-:S13]  /*4cf0*/  FSETP.NAN.FTZ.AND P0, PT, R7, R7, PT ;  /* 0x000000070700720b */ /* 0x004fda0003f18000 */
[----:B------:R-:W-:-:S05]  /*4d00*/  @!P0 FMNMX.FTZ R7, R7, R0, !PT ;  /* 0x0000000007078209 */ /* 0x000fca0007810000 */
[----:B------:R-:W-:Y:S01]  /*4d10*/  STG.E desc[UR6][R2.64], R7 ;  /* 0x0000000702007986 */ /* 0x000fe2000c101906 */
[----:B------:R-:W-:Y:S05]  /*4d20*/  EXIT ;  /* 0x000000000000794d */ /* 0x000fea0003800000 */
.L_x_30498:
        /* <DEDUP_REMOVED lines=13> */
.L_x_41952:


//--------------------- .text._ZN2at6native27unrolled_elementwise_kernelINS0_13AUnaryFunctorIfffZZZNS0_19maximum_kernel_cudaERNS_18TensorIteratorBaseEENKUlvE0_clEvENKUlvE0_clEvEUlffE_EESt5arrayIPcLm2EELi4E23TrivialOffsetCalculatorILi1EjESD_NS0_6memory15LoadWithoutCastENSE_16StoreWithoutCastEEEviT_T0_T2_T3_T4_T5_ --------------------------
	.section	.text._ZN2at6native27unrolled_elementwise_kernelINS0_13AUnaryFunctorIfffZZZNS0_19maximum_kernel_cudaERNS_18TensorIteratorBaseEENKUlvE0_clEvENKUlvE0_clEvEUlffE_EESt5arrayIPcLm2EELi4E23TrivialOffsetCalculatorILi1EjESD_NS0_6memory15LoadWithoutCastENSE_16StoreWithoutCastEEEviT_T0_T2_T3_T4_T5_,"ax",@progbits
	.align	128
        .global         _ZN2at6native27unrolled_elementwise_kernelINS0_13AUnaryFunctorIfffZZZNS0_19maximum_kernel_cudaERNS_18TensorIteratorBaseEENKUlvE0_clEvENKUlvE0_clEvEUlffE_EESt5arrayIPcLm2EELi4E23TrivialOffsetCalculatorILi1EjESD_NS0_6memory15LoadWithoutCastENSE_16StoreWithoutCastEEEviT_T0_T2_T3_T4_T5_
        .type           _ZN2at6native27unrolled_elementwise_kernelINS0_13AUnaryFunctorIfffZZZNS0_19maximum_kernel_cudaERNS_18TensorIteratorBaseEENKUlvE0_clEvENKUlvE0_clEvEUlffE_EESt5arrayIPcLm2EELi4E23TrivialOffsetCalculatorILi1EjESD_NS0_6memory15LoadWithoutCastENSE_16StoreWithoutCastEEEviT_T0_T2_T3_T4_T5_,@function
        .size           _ZN2at6native27unrolled_elementwise_kernelINS0_13AUnaryFunctorIfffZZZNS0_19maximum_kernel_cudaERNS_18TensorIteratorBaseEENKUlvE0_clEvENKUlvE0_clEvEUlffE_EESt5arrayIPcLm2EELi4E23TrivialOffsetCalculatorILi1EjESD_NS0_6memory15LoadWithoutCastENSE_16StoreWithoutCastEEEviT_T0_T2_T3_T4_T5_,(.L_x_41953 - _ZN2at6native27unrolled_elementwise_kernelINS0_13AUnaryFunctorIfffZZZNS0_19maximum_kernel_cudaERNS_18TensorIteratorBaseEENKUlvE0_clEvENKUlvE0_clEvEUlffE_EESt5arrayIPcLm2EELi4E23TrivialOffsetCalculatorILi1EjESD_NS0_6memory15LoadWithoutCastENSE_16StoreWithoutCastEEEviT_T0_T2_T3_T4_T5_)
        .other          _ZN2at6native27unrolled_elementwise_kernelINS0_13AUnaryFunctorIfffZZZNS0_19maximum_kernel_cudaERNS_18TensorIteratorBaseEENKUlvE0_clEvENKUlvE0_clEvEUlffE_EESt5arrayIPcLm2EELi4E23TrivialOffsetCalculatorILi1EjESD_NS0_6memory15LoadWithoutCastENSE_16StoreWithoutCastEEEviT_T0_T2_T3_T4_T5_,@"STO_CUDA_ENTRY STV_DEFAULT"
_ZN2at6native27unrolled_elementwise_kernelINS0_13AUnaryFunctorIfffZZZNS0_19maximum_kernel_cudaERNS_18TensorIteratorBaseEENKUlvE0_clEvENKUlvE0_clEvEUlffE_EESt5arrayIPcLm2EELi4E23TrivialOffsetCalculatorILi1EjESD_NS0_6memory15LoadWithoutCastENSE_16StoreWithoutCastEEEviT_T0_T2_T3_T4_T5_:
.text._ZN2at6native27unrolled_elementwise_kernelINS0_13AUnaryFunctorIfffZZZNS0_19maximum_kernel_cudaERNS_18TensorIteratorBaseEENKUlvE0_clEvENKUlvE0_clEvEUlffE_EESt5arrayIPcLm2EELi4E23TrivialOffsetCalculatorILi1EjESD_NS0_6memory15LoadWithoutCastENSE_16StoreWithoutCastEEEviT_T0_T2_T3_T4_T5_:
        /* <DEDUP_REMOVED lines=51> */
[-C--:B------:R-:W-:Y:S02]  /*0330*/  @!P1 FMNMX.FTZ R21, R21, R18.reuse, !PT ;  /* 0x0000001215159209 */ /* 0x080fe40007810000 */
[-C--:B------:R-:W-:Y:S02]  /*0340*/  @!P5 FMNMX.FTZ R16, R16, R18.reuse, !PT ;  /* 0x000000121010d209 */ /* 0x080fe40007810000 */
[-C--:B------:R-:W-:Y:S02]  /*0350*/  @!P2 FMNMX.FTZ R19, R19, R18.reuse, !PT ;  /* 0x000000121313a209 */ /* 0x080fe40007810000 */
[----:B------:R-:W-:Y:S01]  /*0360*/  @!P3 FMNMX.FTZ R17, R17, R18, !PT ;  /* 0x000000121111b209 */ /* 0x000fe20007810000 */
[----:B------:R-:W-:-:S07]  /*0370*/  @!P4 IMAD.MOV.U32 R6, RZ, RZ, R16 ;  /* 0x000000ffff06c224 */ /* 0x000fce00078e0010 */
.L_x_30499:
        /* <DEDUP_REMOVED lines=16> */
.L_x_30502:
[----:B------:R-:W-:Y:S05]  /*0480*/  BSYNC.RELIABLE B1 ;  /* 0x0000000000017941 */ /* 0x000fea0003800100 */
.L_x_30501:
[----:B------:R-:W-:-:S13]  /*0490*/  ISETP.GE.AND P0, PT, R3, R2, PT ;  /* 0x000000020300720c */ /* 0x000fda0003f06270 */
[----:B01----:R-:W0:Y:S01]  /*04a0*/  @!P0 LDC.64 R4, c[0x0][0x390] ;  /* 0x0000e400ff048b82 */ /* 0x003e220000000a00 */
[----:B-----5:R-:W-:Y:S01]  /*04b0*/  @!P0 LEA R7, R0, R3, 0x9 ;  /* 0x0000000300078211 */ /* 0x020fe200078e48ff */
[----:B------:R-:W-:-:S04]  /*04c0*/  @!P0 VIADD R3, R3, 0x80 ;  /* 0x0000008003038836 */ /* 0x000fc80000000000 */
[----:B0-----:R-:W-:-:S05]  /*04d0*/  @!P0 IMAD.WIDE.U32 R4, R7, 0x4, R4 ;  /* 0x0000000407048825 */ /* 0x001fca00078e0004 */
[----:B------:R1:W-:Y:S02]  /*04e0*/  @!P0 STG.E desc[UR4][R4.64], R17 ;  /* 0x0000001104008986 */ /* 0x0003e4000c101904 */
.L_x_30503:
[----:B------:R-:W-:Y:S05]  /*04f0*/  BSYNC.RECONVERGENT B0 ;  /* 0x0000000000007941 */ /* 0x000fea0003800200 */
.L_x_30500:
        /* <DEDUP_REMOVED lines=8> */
.L_x_30504:
        /* <DEDUP_REMOVED lines=16> */
.L_x_41953:


//--------------------- .text._ZN2at6native29vectorized_elementwise_kernelILi2ENS0_13AUnaryFunctorIfffZZZNS0_19maximum_kernel_cudaERNS_18TensorIteratorBaseEENKUlvE0_clEvENKUlvE0_clEvEUlffE_EESt5arrayIPcLm2EEEEviT0_T1_ --------------------------
	.section	.text._ZN2at6native29vectorized_elementwise_kernelILi2ENS0_13AUnaryFunctorIfffZZZNS0_19maximum_kernel_cudaERNS_18TensorIteratorBaseEENKUlvE0_clEvENKUlvE0_clEvEUlffE_EESt5arrayIPcLm2EEEEviT0_T1_,"ax",@progbits
	.align	128
        .global         _ZN2at6native29vectorized_elementwise_kernelILi2ENS0_13AUnaryFunctorIfffZZZNS0_19maximum_kernel_cudaERNS_18TensorIteratorBaseEENKUlvE0_clEvENKUlvE0_clEvEUlffE_EESt5arrayIPcLm2EEEEviT0_T1_
        .type           _ZN2at6native29vectorized_elementwise_kernelILi2ENS0_13AUnaryFunctorIfffZZZNS0_19maximum_kernel_cudaERNS_18TensorIteratorBaseEENKUlvE0_clEvENKUlvE0_clEvEUlffE_EESt5arrayIPcLm2EEEEviT0_T1_,@function
        .size           _ZN2at6native29vectorized_elementwise_kernelILi2ENS0_13AUnaryFunctorIfffZZZNS0_19maximum_kernel_cudaERNS_18TensorIteratorBaseEENKUlvE0_clEvENKUlvE0_clEvEUlffE_EESt5arrayIPcLm2EEEEviT0_T1_,(.L_x_41954 - _ZN2at6native29vectorized_elementwise_kernelILi2ENS0_13AUnaryFunctorIfffZZZNS0_19maximum_kernel_cudaERNS_18TensorIteratorBaseEENKUlvE0_clEvENKUlvE0_clEvEUlffE_EESt5arrayIPcLm2EEEEviT0_T1_)
        .other          _ZN2at6native29vectorized_elementwise_kernelILi2ENS0_13AUnaryFunctorIfffZZZNS0_19maximum_kernel_cudaERNS_18TensorIteratorBaseEENKUlvE0_clEvENKUlvE0_clEvEUlffE_EESt5arrayIPcLm2EEEEviT0_T1_,@"STO_CUDA_ENTRY STV_DEFAULT"
_ZN2at6native29vectorized_elementwise_kernelILi2ENS0_13AUnaryFunctorIfffZZZNS0_19maximum_kernel_cudaERNS_18TensorIteratorBaseEENKUlvE0_clEvENKUlvE0_clEvEUlffE_EESt5arrayIPcLm2EEEEviT0_T1_:
.text._ZN2at6native29vectorized_elementwise_kernelILi2ENS0_13AUnaryFunctorIfffZZZNS0_19maximum_kernel_cudaERNS_18TensorIteratorBaseEENKUlvE0_clEvENKUlvE0_clEvEUlffE_EESt5arrayIPcLm2EEEEviT0_T1_:
        /* <DEDUP_REMOVED lines=91> */
[-C--:B------:R-:W-:Y:S02]  /*05b0*/  @!P6 FMNMX.FTZ R6, R6, R26.reuse, !PT ;  /* 0x0000001a0606e209 */ /* 0x080fe40007810000 */
[----:B------:R-:W-:Y:S02]  /*05c0*/  FSETP.NAN.OR P6, PT, R17, R17, P2 ;  /* 0x000000111100720b */ /* 0x000fe400017c8400 */
[-C--:B------:R-:W-:Y:S02]  /*05d0*/  @!P5 FMNMX.FTZ R7, R7, R26.reuse, !PT ;  /* 0x0000001a0707d209 */ /* 0x080fe40007810000 */
[----:B------:R-:W-:Y:S02]  /*05e0*/  @!P1 FMNMX.FTZ R5, R5, R26, !PT ;  /* 0x0000001a05059209 */ /* 0x000fe40007810000 */
[----:B------:R-:W-:Y:S02]  /*05f0*/  FSETP.NAN.FTZ.AND P5, PT, R15, R15, PT ;  /* 0x0000000f0f00720b */ /* 0x000fe40003fb8000 */
[----:B------:R-:W-:-:S02]  /*0600*/  FSETP.NAN.FTZ.AND P1, PT, R14, R14, PT ;  /* 0x0000000e0e00720b */ /* 0x000fc40003f38000 */
[-C--:B------:R-:W-:Y:S02]  /*0610*/  @!P3 FMNMX.FTZ R4, R4, R26.reuse, !PT ;  /* 0x0000001a0404b209 */ /* 0x080fe40007810000 */
[-C--:B------:R-:W-:Y:S02]  /*0620*/  @!P4 FMNMX.FTZ R16, R16, R26.reuse, !PT ;  /* 0x0000001a1010c209 */ /* 0x080fe40007810000 */
[----:B------:R-:W-:-:S05]  /*0630*/  @!P6 FMNMX.FTZ R17, R17, R26, !PT ;  /* 0x0000001a1111e209 */ /* 0x000fca0007810000 */
[-C--:B------:R-:W-:Y:S01]  /*0640*/  @!P5 FMNMX.FTZ R15, R15, R26.reuse, !PT ;  /* 0x0000001a0f0fd209 */ /* 0x080fe20007810000 */
[----:B------:R-:W-:Y:S01]  /*0650*/  @!P2 IMAD.MOV.U32 R3, RZ, RZ, R17 ;  /* 0x000000ffff03a224 */ /* 0x000fe200078e0011 */
[----:B------:R-:W-:-:S07]  /*0660*/  @!P1 FMNMX.FTZ R14, R14, R26, !PT ;  /* 0x0000001a0e0e9209 */ /* 0x000fce0007810000 */
.L_x_30506:
        /* <DEDUP_REMOVED lines=15> */
.L_x_30509:
[----:B------:R-:W-:-:S13]  /*0760*/  ISETP.GE.U32.AND P0, PT, R19, R2, PT ;  /* 0x000000021300720c */ /* 0x000fda0003f06070 */
[----:B------:R-:W-:Y:S05]  /*0770*/  @P0 BRA `(.L_x_30511) ;  /* 0x0000000000300947 */ /* 0x000fea0003800000 */
[----:B-1----:R-:W1:Y:S01]  /*0780*/  LDC.64 R6, c[0x0][0x390] ;  /* 0x0000e400ff067b82 */ /* 0x002e620000000a00 */
[----:B------:R-:W-:Y:S01]  /*0790*/  IADD3 R9, PT, PT, R0, R19, RZ ;  /* 0x0000001300097210 */ /* 0x000fe20007ffe0ff */
[----:B------:R-:W-:-:S04]  /*07a0*/  VIADD R19, R19, 0x80 ;  /* 0x0000008013137836 */ /* 0x000fc80000000000 */
[----:B-1----:R-:W-:-:S05]  /*07b0*/  IMAD.WIDE.U32 R6, R9, 0x4, R6 ;  /* 0x0000000409067825 */ /* 0x002fca00078e0006 */
[----:B------:R1:W-:Y:S02]  /*07c0*/  STG.E desc[UR4][R6.64], R5 ;  /* 0x0000000506007986 */ /* 0x0003e4000c101904 */
.L_x_30510:
[----:B------:R-:W-:-:S13]  /*07d0*/  ISETP.GE.U32.AND P0, PT, R19, R2, PT ;  /* 0x000000021300720c */ /* 0x000fda0003f06070 */
[----:B------:R-:W-:Y:S05]  /*07e0*/  @P0 BRA `(.L_x_30512) ;  /* 0x0000000000300947 */ /* 0x000fea0003800000 */
[----:B01----:R-:W0:Y:S01]  /*07f0*/  LDC.64 R6, c[0x0][0x390] ;  /* 0x0000e400ff067b82 */ /* 0x003e220000000a00 */
[----:B------:R-:W-:Y:S02]  /*0800*/  IMAD.IADD R5, R0, 0x1, R19 ;  /* 0x0000000100057824 */ /* 0x000fe400078e0213 */
[----:B------:R-:W-:Y:S02]  /*0810*/  VIADD R19, R19, 0x80 ;  /* 0x0000008013137836 */ /* 0x000fe40000000000 */
[----:B0-----:R-:W-:-:S05]  /*0820*/  IMAD.WIDE.U32 R6, R5, 0x4, R6 ;  /* 0x0000000405067825 */ /* 0x001fca00078e0006 */
[----:B------:R2:W-:Y:S02]  /*0830*/  STG.E desc[UR4][R6.64], R4 ;  /* 0x0000000406007986 */ /* 0x0005e4000c101904 */
.L_x_30511:
[----:B------:R-:W-:-:S13]  /*0840*/  ISETP.GE.U32.AND P0, PT, R19, R2, PT ;  /* 0x000000021300720c */ /* 0x000fda0003f06070 */
[----:B------:R-:W-:Y:S05]  /*0850*/  @P0 BRA `(.L_x_30513) ;  /* 0x0000000000340947 */ /* 0x000fea0003800000 */
[----:B--2---:R-:W2:Y:S01]  /*0860*/  LDC.64 R4, c[0x0][0x390] ;  /* 0x0000e400ff047b82 */ /* 0x004ea20000000a00 */
[----:B------:R-:W-:Y:S01]  /*0870*/  IADD3 R7, PT, PT, R0, R19, RZ ;  /* 0x0000001300077210 */ /* 0x000fe20007ffe0ff */
[----:B------:R-:W-:-:S04]  /*0880*/  VIADD R19, R19, 0x80 ;  /* 0x0000008013137836 */ /* 0x000fc80000000000 */
[----:B--2---:R-:W-:-:S05]  /*0890*/  IMAD.WIDE.U32 R4, R7, 0x4, R4 ;  /* 0x0000000407047825 */ /* 0x004fca00078e0004 */
[----:B------:R2:W-:Y:S02]  /*08a0*/  STG.E desc[UR4][R4.64], R16 ;  /* 0x0000001004007986 */ /* 0x0005e4000c101904 */
.L_x_30512:
        /* <DEDUP_REMOVED lines=8> */
.L_x_30513:
[----:B------:R-:W-:Y:S05]  /*0930*/  BSYNC.RELIABLE B1 ;  /* 0x0000000000017941 */ /* 0x000fea0003800100 */
.L_x_30508:
[----:B------:R-:W-:-:S13]  /*0940*/  ISETP.GE.U32.AND P0, PT, R19, R2, PT ;  /* 0x000000021300720c */ /* 0x000fda0003f06070 */
[----:B--23--:R-:W2:Y:S01]  /*0950*/  @!P0 LDC.64 R4, c[0x0][0x390] ;  /* 0x0000e400ff048b82 */ /* 0x00cea20000000a00 */
[----:B------:R-:W-:Y:S01]  /*0960*/  @!P0 IADD3 R7, PT, PT, R0, R19, RZ ;  /* 0x0000001300078210 */ /* 0x000fe20007ffe0ff */
[----:B------:R-:W-:-:S04]  /*0970*/  @!P0 VIADD R19, R19, 0x80 ;  /* 0x0000008013138836 */ /* 0x000fc80000000000 */
[----:B--2---:R-:W-:-:S05]  /*0980*/  @!P0 IMAD.WIDE.U32 R4, R7, 0x4, R4 ;  /* 0x0000000407048825 */ /* 0x004fca00078e0004 */
[----:B------:R3:W-:Y:S02]  /*0990*/  @!P0 STG.E desc[UR4][R4.64], R14 ;  /* 0x0000000e04008986 */ /* 0x0007e4000c101904 */
.L_x_30514:
[----:B------:R-:W-:Y:S05]  /*09a0*/  BSYNC.RECONVERGENT B0 ;  /* 0x0000000000007941 */ /* 0x000fea0003800200 */
.L_x_30507:
        /* <DEDUP_REMOVED lines=8> */
.L_x_30505:
        /* <DEDUP_REMOVED lines=28> */
[-C--:B------:R-:W-:Y:S02]  /*0bf0*/  @!P6 FMNMX.FTZ R2, R2, R14.reuse, !PT ;  /* 0x0000000e0202e209 */ /* 0x080fe40007810000 */
[----:B------:R-:W-:Y:S02]  /*0c00*/  FSETP.NAN.FTZ.AND P6, PT, R13, R13, PT ;  /* 0x0000000d0d00720b */ /* 0x000fe40003fd8000 */
[-C--:B------:R-:W-:Y:S02]  /*0c10*/  @!P0 FMNMX.FTZ R3, R3, R14.reuse, !PT ;  /* 0x0000000e03038209 */ /* 0x080fe40007810000 */
[-C--:B------:R-:W-:Y:S02]  /*0c20*/  @!P1 FMNMX.FTZ R8, R8, R14.reuse, !PT ;  /* 0x0000000e08089209 */ /* 0x080fe40007810000 */
[-C--:B------:R-:W-:Y:S02]  /*0c30*/  @!P2 FMNMX.FTZ R9, R9, R14.reuse, !PT ;  /* 0x0000000e0909a209 */ /* 0x080fe40007810000 */
[----:B------:R-:W-:-:S02]  /*0c40*/  @!P3 FMNMX.FTZ R10, R10, R14, !PT ;  /* 0x0000000e0a0ab209 */ /* 0x000fc40007810000 */
[-C--:B------:R-:W-:Y:S02]  /*0c50*/  @!P4 FMNMX.FTZ R11, R11, R14.reuse, !PT ;  /* 0x0000000e0b0bc209 */ /* 0x080fe40007810000 */
[-C--:B------:R-:W-:Y:S02]  /*0c60*/  @!P5 FMNMX.FTZ R12, R12, R14.reuse, !PT ;  /* 0x0000000e0c0cd209 */ /* 0x080fe40007810000 */
[----:B------:R-:W-:-:S07]  /*0c70*/  @!P6 FMNMX.FTZ R13, R13, R14, !PT ;  /* 0x0000000e0d0de209 */ /* 0x000fce0007810000 */
.L_x_30515:
[----:B------:R-:W-:Y:S04]  /*0c80*/  STG.E.64 desc[UR4][R6.64], R12 ;  /* 0x0000000c06007986 */ /* 0x000fe8000c101b04 */
[----:B------:R-:W-:Y:S04]  /*0c90*/  STG.E.64 desc[UR4][R6.64+0x400], R10 ;  /* 0x0004000a06007986 */ /* 0x000fe8000c101b04 */
[----:B------:R-:W-:Y:S04]  /*0ca0*/  STG.E.64 desc[UR4][R6.64+0x800], R8 ;  /* 0x0008000806007986 */ /* 0x000fe8000c101b04 */
[----:B------:R-:W-:Y:S01]  /*0cb0*/  STG.E.64 desc[UR4][R6.64+0xc00], R2 ;  /* 0x000c000206007986 */ /* 0x000fe2000c101b04 */
[----:B------:R-:W-:Y:S05]  /*0cc0*/  EXIT ;  /* 0x000000000000794d */ /* 0x000fea0003800000 */
.L_x_30516:
        /* <DEDUP_REMOVED lines=11> */
.L_x_41954:


//--------------------- .text._ZN2at6native29vectorized_elementwise_kernelILi4ENS0_13AUnaryFunctorIfffZZZNS0_19maximum_kernel_cudaERNS_18TensorIteratorBaseEENKUlvE0_clEvENKUlvE0_clEvEUlffE_EESt5arrayIPcLm2EEEEviT0_T1_ --------------------------
	.section	.text._ZN2at6native29vectorized_elementwise_kernelILi4ENS0_13AUnaryFunctorIfffZZZNS0_19maximum_kernel_cudaERNS_18TensorIteratorBaseEENKUlvE0_clEvENKUlvE0_clEvEUlffE_EESt5arrayIPcLm2EEEEviT0_T1_,"ax",@progbits
	.align	128
        .global         _ZN2at6native29vectorized_elementwise_kernelILi4ENS0_13AUnaryFunctorIfffZZZNS0_19maximum_kernel_cudaERNS_18TensorIteratorBaseEENKUlvE0_clEvENKUlvE0_clEvEUlffE_EESt5arrayIPcLm2EEEEviT0_T1_
        .type           _ZN2at6native29vectorized_elementwise_kernelILi4ENS0_13AUnaryFunctorIfffZZZNS0_19maximum_kernel_cudaERNS_18TensorIteratorBaseEENKUlvE0_clEvENKUlvE0_clEvEUlffE_EESt5arrayIPcLm2EEEEviT0_T1_,@function
        .size           _ZN2at6native29vectorized_elementwise_kernelILi4ENS0_13AUnaryFunctorIfffZZZNS0_19maximum_kernel_cudaERNS_18TensorIteratorBaseEENKUlvE0_clEvENKUlvE0_clEvEUlffE_EESt5arrayIPcLm2EEEEviT0_T1_,(.L_x_41955 - _ZN2at6native29vectorized_elementwise_kernelILi4ENS0_13AUnaryFunctorIfffZZZNS0_19maximum_kernel_cudaERNS_18TensorIteratorBaseEENKUlvE0_clEvENKUlvE0_clEvEUlffE_EESt5arrayIPcLm2EEEEviT0_T1_)
        .other          _ZN2at6native29vectorized_elementwise_kernelILi4ENS0_13AUnaryFunctorIfffZZZNS0_19maximum_kernel_cudaERNS_18TensorIteratorBaseEENKUlvE0_clEvENKUlvE0_clEvEUlffE_EESt5arrayIPcLm2EEEEviT0_T1_,@"STO_CUDA_ENTRY STV_DEFAULT"
_ZN2at6native29vectorized_elementwise_kernelILi4ENS0_13AUnaryFunctorIfffZZZNS0_19maximum_kernel_cudaERNS_18TensorIteratorBaseEENKUlvE0_clEvENKUlvE0_clEvEUlffE_EESt5arrayIPcLm2EEEEviT0_T1_:
.text._ZN2at6native29vectorized_elementwise_kernelILi4ENS0_13AUnaryFunctorIfffZZZNS0_19maximum_kernel_cudaERNS_18TensorIteratorBaseEENKUlvE0_clEvENKUlvE0_clEvEUlffE_EESt5arrayIPcLm2EEEEviT0_T1_:
        /* <DEDUP_REMOVED lines=103> */
.L_x_30518:
        /* <DEDUP_REMOVED lines=15> */
.L_x_30521:
[----:B------:R-:W-:-:S13]  /*0760*/  ISETP.GE.U32.AND P0, PT, R19, R6, PT ;  /* 0x000000061300720c */ /* 0x000fda0003f06070 */
[----:B------:R-:W-:Y:S05]  /*0770*/  @P0 BRA `(.L_x_30523) ;  /* 0x0000000000300947 */ /* 0x000fea0003800000 */
[----:B-1----:R-:W1:Y:S01]  /*0780*/  LDC.64 R4, c[0x0][0x390] ;  /* 0x0000e400ff047b82 */ /* 0x002e620000000a00 */
[----:B------:R-:W-:Y:S02]  /*0790*/  IMAD.IADD R9, R0, 0x1, R19 ;  /* 0x0000000100097824 */ /* 0x000fe400078e0213 */
[----:B------:R-:W-:Y:S02]  /*07a0*/  VIADD R19, R19, 0x80 ;  /* 0x0000008013137836 */ /* 0x000fe40000000000 */
[----:B-1----:R-:W-:-:S05]  /*07b0*/  IMAD.WIDE.U32 R4, R9, 0x4, R4 ;  /* 0x0000000409047825 */ /* 0x002fca00078e0004 */
[----:B------:R1:W-:Y:S02]  /*07c0*/  STG.E desc[UR4][R4.64], R3 ;  /* 0x0000000304007986 */ /* 0x0003e4000c101904 */
.L_x_30522:
[----:B------:R-:W-:-:S13]  /*07d0*/  ISETP.GE.U32.AND P0, PT, R19, R6, PT ;  /* 0x000000061300720c */ /* 0x000fda0003f06070 */
[----:B------:R-:W-:Y:S05]  /*07e0*/  @P0 BRA `(.L_x_30524) ;  /* 0x0000000000300947 */ /* 0x000fea0003800000 */
[----:B01----:R-:W0:Y:S01]  /*07f0*/  LDC.64 R4, c[0x0][0x390] ;  /* 0x0000e400ff047b82 */ /* 0x003e220000000a00 */
[----:B------:R-:W-:Y:S02]  /*0800*/  IMAD.IADD R3, R0, 0x1, R19 ;  /* 0x0000000100037824 */ /* 0x000fe400078e0213 */
[----:B------:R-:W-:Y:S02]  /*0810*/  VIADD R19, R19, 0x80 ;  /* 0x0000008013137836 */ /* 0x000fe40000000000 */
[----:B0-----:R-:W-:-:S05]  /*0820*/  IMAD.WIDE.U32 R4, R3, 0x4, R4 ;  /* 0x0000000403047825 */ /* 0x001fca00078e0004 */
[----:B------:R2:W-:Y:S02]  /*0830*/  STG.E desc[UR4][R4.64], R2 ;  /* 0x0000000204007986 */ /* 0x0005e4000c101904 */
.L_x_30523:
[----:B------:R-:W-:-:S13]  /*0840*/  ISETP.GE.U32.AND P0, PT, R19, R6, PT ;  /* 0x000000061300720c */ /* 0x000fda0003f06070 */
[----:B------:R-:W-:Y:S05]  /*0850*/  @P0 BRA `(.L_x_30525) ;  /* 0x0000000000340947 */ /* 0x000fea0003800000 */
[----:B--2---:R-:W2:Y:S01]  /*0860*/  LDC.64 R2, c[0x0][0x390] ;  /* 0x0000e400ff027b82 */ /* 0x004ea20000000a00 */
[----:B------:R-:W-:Y:S01]  /*0870*/  IADD3 R5, PT, PT, R0, R19, RZ ;  /* 0x0000001300057210 */ /* 0x000fe20007ffe0ff */
[----:B------:R-:W-:-:S04]  /*0880*/  VIADD R19, R19, 0x80 ;  /* 0x0000008013137836 */ /* 0x000fc80000000000 */
[----:B--2---:R-:W-:-:S05]  /*0890*/  IMAD.WIDE.U32 R2, R5, 0x4, R2 ;  /* 0x0000000405027825 */ /* 0x004fca00078e0002 */
[----:B------:R2:W-:Y:S02]  /*08a0*/  STG.E desc[UR4][R2.64], R16 ;  /* 0x0000001002007986 */ /* 0x0005e4000c101904 */
.L_x_30524:
        /* <DEDUP_REMOVED lines=8> */
.L_x_30525:
[----:B------:R-:W-:Y:S05]  /*0930*/  BSYNC.RELIABLE B1 ;  /* 0x0000000000017941 */ /* 0x000fea0003800100 */
.L_x_30520:
[----:B------:R-:W-:-:S13]  /*0940*/  ISETP.GE.U32.AND P0, PT, R19, R6, PT ;  /* 0x000000061300720c */ /* 0x000fda0003f06070 */
[----:B--23--:R-:W2:Y:S01]  /*0950*/  @!P0 LDC.64 R2, c[0x0][0x390] ;  /* 0x0000e400ff028b82 */ /* 0x00cea20000000a00 */
[----:B------:R-:W-:Y:S02]  /*0960*/  @!P0 IMAD.IADD R5, R0, 0x1, R19 ;  /* 0x0000000100058824 */ /* 0x000fe400078e0213 */
[----:B------:R-:W-:Y:S02]  /*0970*/  @!P0 VIADD R19, R19, 0x80 ;  /* 0x0000008013138836 */ /* 0x000fe40000000000 */
[----:B--2---:R-:W-:-:S05]  /*0980*/  @!P0 IMAD.WIDE.U32 R2, R5, 0x4, R2 ;  /* 0x0000000405028825 */ /* 0x004fca00078e0002 */
[----:B------:R3:W-:Y:S02]  /*0990*/  @!P0 STG.E desc[UR4][R2.64], R14 ;  /* 0x0000000e02008986 */ /* 0x0007e4000c101904 */
.L_x_30526:
[----:B------:R-:W-:Y:S05]  /*09a0*/  BSYNC.RECONVERGENT B0 ;  /* 0x0000000000007941 */ /* 0x000fea0003800200 */
.L_x_30519:
        /* <DEDUP_REMOVED lines=8> */
.L_x_30517:
        /* <DEDUP_REMOVED lines=28> */
[-C--:B------:R-:W-:Y:S02]  /*0bf0*/  @!P2 FMNMX.FTZ R8, R8, R2.reuse, !PT ;  /* 0x000000020808a209 */ /* 0x080fe40007810000 */
[-C--:B------:R-:W-:Y:S02]  /*0c00*/  @!P5 FMNMX.FTZ R9, R9, R2.reuse, !PT ;  /* 0x000000020909d209 */ /* 0x080fe40007810000 */
[----:B------:R-:W-:Y:S01]  /*0c10*/  @!P4 FSETP.NAN.FTZ.AND P5, PT, R13, R13, PT ;  /* 0x0000000d0d00c20b */ /* 0x000fe20003fb8000 */
[----:B------:R-:W-:Y:S01]  /*0c20*/  @!P4 IMAD.MOV.U32 R16, RZ, RZ, R8 ;  /* 0x000000ffff10c224 */ /* 0x000fe200078e0008 */
[----:B------:R-:W-:Y:S02]  /*0c30*/  @!P3 FMNMX.FTZ R10, R10, R2, !PT ;  /* 0x000000020a0ab209 */ /* 0x000fe40007810000 */
        /* <DEDUP_REMOVED lines=11> */
[-C--:B------:R-:W-:Y:S02]  /*0cf0*/  @!P0 FMNMX.FTZ R13, R13, R2.reuse, !PT ;  /* 0x000000020d0d8209 */ /* 0x080fe40007810000 */
[-C--:B------:R-:W-:Y:S02]  /*0d00*/  @!P1 FMNMX.FTZ R12, R12, R2.reuse, !PT ;  /* 0x000000020c0c9209 */ /* 0x080fe40007810000 */
[-C--:B------:R-:W-:Y:S02]  /*0d10*/  @!P2 FMNMX.FTZ R14, R14, R2.reuse, !PT ;  /* 0x000000020e0ea209 */ /* 0x080fe40007810000 */
[----:B------:R-:W-:Y:S01]  /*0d20*/  @!P4 MOV R17, R9 ;  /* 0x000000090011c202 */ /* 0x000fe20000000f00 */
[----:B------:R-:W-:Y:S01]  /*0d30*/  IMAD.WIDE.U32 R8, R3, 0x10, R4 ;  /* 0x0000001003087825 */ /* 0x000fe200078e0004 */
[----:B------:R-:W-:-:S02]  /*0d40*/  @!P3 FMNMX.FTZ R15, R15, R2, !PT ;  /* 0x000000020f0fb209 */ /* 0x000fc40007810000 */
[----:B------:R-:W-:Y:S01]  /*0d50*/  @!P4 MOV R6, R14 ;  /* 0x0000000e0006c202 */ /* 0x000fe20000000f00 */
[----:B------:R-:W-:Y:S01]  /*0d60*/  IMAD.U32 R5, RZ, RZ, UR7 ;  /* 0x00000007ff057e24 */ /* 0x000fe2000f8e00ff */
[----:B------:R-:W-:Y:S01]  /*0d70*/  @!P6 FMNMX.FTZ R11, R11, R2, !PT ;  /* 0x000000020b0be209 */ /* 0x000fe20007810000 */
        /* <DEDUP_REMOVED lines=8> */
.L_x_30527:
        /* <DEDUP_REMOVED lines=16> */
.L_x_41955:


//--------------------- .text._ZN2at6native29vectorized_elementwise_kernelILi8ENS0_13AUnaryFunctorIfffZZZNS0_19maximum_kernel_cudaERNS_18TensorIteratorBaseEENKUlvE0_clEvENKUlvE0_clEvEUlffE_EESt5arrayIPcLm2EEEEviT0_T1_ --------------------------
	.section	.text._ZN2at6native29vectorized_elementwise_kernelILi8ENS0_13AUnaryFunctorIfffZZZNS0_19maximum_kernel_cudaERNS_18TensorIteratorBaseEENKUlvE0_clEvENKUlvE0_clEvEUlffE_EESt5arrayIPcLm2EEEEviT0_T1_,"ax",@progbits
	.align	128
        .global         _ZN2at6native29vectorized_elementwise_kernelILi8ENS0_13AUnaryFunctorIfffZZZNS0_19maximum_kernel_cudaERNS_18TensorIteratorBaseEENKUlvE0_clEvENKUlvE0_clEvEUlffE_EESt5arrayIPcLm2EEEEviT0_T1_
        .type           _ZN2at6native29vectorized_elementwise_kernelILi8ENS0_13AUnaryFunctorIfffZZZNS0_19maximum_kernel_cudaERNS_18TensorIteratorBaseEENKUlvE0_clEvENKUlvE0_clEvEUlffE_EESt5arrayIPcLm2EEEEviT0_T1_,@function
        .size           _ZN2at6native29vectorized_elementwise_kernelILi8ENS0_13AUnaryFunctorIfffZZZNS0_19maximum_kernel_cudaERNS_18TensorIteratorBaseEENKUlvE0_clEvENKUlvE0_clEvEUlffE_EESt5arrayIPcLm2EEEEviT0_T1_,(.L_x_41956 - _ZN2at6native29vectorized_elementwise_kernelILi8ENS0_13AUnaryFunctorIfffZZZNS0_19maximum_kernel_cudaERNS_18TensorIteratorBaseEENKUlvE0_clEvENKUlvE0_clEvEUlffE_EESt5arrayIPcLm2EEEEviT0_T1_)
        .other          _ZN2at6native29vectorized_elementwise_kernelILi8ENS0_13AUnaryFunctorIfffZZZNS0_19maximum_kernel_cudaERNS_18TensorIteratorBaseEENKUlvE0_clEvENKUlvE0_clEvEUlffE_EESt5arrayIPcLm2EEEEviT0_T1_,@"STO_CUDA_ENTRY STV_DEFAULT"
_ZN2at6native29vectorized_elementwise_kernelILi8ENS0_13AUnaryFunctorIfffZZZNS0_19maximum_kernel_cudaERNS_18TensorIteratorBaseEENKUlvE0_clEvENKUlvE0_clEvEUlffE_EESt5arrayIPcLm2EEEEviT0_T1_:
.text._ZN2at6native29vectorized_elementwise_kernelILi8ENS0_13AUnaryFunctorIfffZZZNS0_19maximum_kernel_cudaERNS_18TensorIteratorBaseEENKUlvE0_clEvENKUlvE0_clEvEUlffE_EESt5arrayIPcLm2EEEEviT0_T1_:
        /* <DEDUP_REMOVED lines=103> */
.L_x_30529:
        /* <DEDUP_REMOVED lines=15> */
.L_x_30532:
[----:B------:R-:W-:-:S13]  /*0760*/  ISETP.GE.U32.AND P0, PT, R19, R6, PT ;  /* 0x000000061300720c */ /* 0x000fda0003f06070 */
[----:B------:R-:W-:Y:S05]  /*0770*/  @P0 BRA `(.L_x_30534) ;  /* 0x0000000000300947 */ /* 0x000fea0003800000 */
[----:B-1----:R-:W1:Y:S01]  /*0780*/  LDC.64 R4, c[0x0][0x390] ;  /* 0x0000e400ff047b82 */ /* 0x002e620000000a00 */
[----:B------:R-:W-:Y:S02]  /*0790*/  IMAD.IADD R9, R0, 0x1, R19 ;  /* 0x0000000100097824 */ /* 0x000fe400078e0213 */
[----:B------:R-:W-:Y:S02]  /*07a0*/  VIADD R19, R19, 0x80 ;  /* 0x0000008013137836 */ /* 0x000fe40000000000 */
[----:B-1----:R-:W-:-:S05]  /*07b0*/  IMAD.WIDE.U32 R4, R9, 0x4, R4 ;  /* 0x0000000409047825 */ /* 0x002fca00078e0004 */
[----:B------:R1:W-:Y:S02]  /*07c0*/  STG.E desc[UR4][R4.64], R3 ;  /* 0x0000000304007986 */ /* 0x0003e4000c101904 */
.L_x_30533:
[----:B------:R-:W-:-:S13]  /*07d0*/  ISETP.GE.U32.AND P0, PT, R19, R6, PT ;  /* 0x000000061300720c */ /* 0x000fda0003f06070 */
[----:B------:R-:W-:Y:S05]  /*07e0*/  @P0 BRA `(.L_x_30535) ;  /* 0x0000000000300947 */ /* 0x000fea0003800000 */
[----:B01----:R-:W0:Y:S01]  /*07f0*/  LDC.64 R4, c[0x0][0x390] ;  /* 0x0000e400ff047b82 */ /* 0x003e220000000a00 */
[----:B------:R-:W-:Y:S02]  /*0800*/  IMAD.IADD R3, R0, 0x1, R19 ;  /* 0x0000000100037824 */ /* 0x000fe400078e0213 */
[----:B------:R-:W-:Y:S02]  /*0810*/  VIADD R19, R19, 0x80 ;  /* 0x0000008013137836 */ /* 0x000fe40000000000 */
[----:B0-----:R-:W-:-:S05]  /*0820*/  IMAD.WIDE.U32 R4, R3, 0x4, R4 ;  /* 0x0000000403047825 */ /* 0x001fca00078e0004 */
[----:B------:R2:W-:Y:S02]  /*0830*/  STG.E desc[UR4][R4.64], R2 ;  /* 0x0000000204007986 */ /* 0x0005e4000c101904 */
.L_x_30534:
[----:B------:R-:W-:-:S13]  /*0840*/  ISETP.GE.U32.AND P0, PT, R19, R6, PT ;  /* 0x000000061300720c */ /* 0x000fda0003f06070 */
[----:B------:R-:W-:Y:S05]  /*0850*/  @P0 BRA `(.L_x_30536) ;  /* 0x0000000000340947 */ /* 0x000fea0003800000 */
[----:B--2---:R-:W2:Y:S01]  /*0860*/  LDC.64 R2, c[0x0][0x390] ;  /* 0x0000e400ff027b82 */ /* 0x004ea20000000a00 */
[----:B------:R-:W-:Y:S01]  /*0870*/  IADD3 R5, PT, PT, R0, R19, RZ ;  /* 0x0000001300057210 */ /* 0x000fe20007ffe0ff */
[----:B------:R-:W-:-:S04]  /*0880*/  VIADD R19, R19, 0x80 ;  /* 0x0000008013137836 */ /* 0x000fc80000000000 */
[----:B--2---:R-:W-:-:S05]  /*0890*/  IMAD.WIDE.U32 R2, R5, 0x4, R2 ;  /* 0x0000000405027825 */ /* 0x004fca00078e0002 */
[----:B------:R2:W-:Y:S02]  /*08a0*/  STG.E desc[UR4][R2.64], R16 ;  /* 0x0000001002007986 */ /* 0x0005e4000c101904 */
.L_x_30535:
        /* <DEDUP_REMOVED lines=8> */
.L_x_30536:
[----:B------:R-:W-:Y:S05]  /*0930*/  BSYNC.RELIABLE B1 ;  /* 0x0000000000017941 */ /* 0x000fea0003800100 */
.L_x_30531:
[----:B------:R-:W-:-:S13]  /*0940*/  ISETP.GE.U32.AND P0, PT, R19, R6, PT ;  /* 0x000000061300720c */ /* 0x000fda0003f06070 */
[----:B--23--:R-:W2:Y:S01]  /*0950*/  @!P0 LDC.64 R2, c[0x0][0x390] ;  /* 0x0000e400ff028b82 */ /* 0x00cea20000000a00 */
[----:B------:R-:W-:Y:S02]  /*0960*/  @!P0 IMAD.IADD R5, R0, 0x1, R19 ;  /* 0x0000000100058824 */ /* 0x000fe400078e0213 */
[----:B------:R-:W-:Y:S02]  /*0970*/  @!P0 VIADD R19, R19, 0x80 ;  /* 0x0000008013138836 */ /* 0x000fe40000000000 */
[----:B--2---:R-:W-:-:S05]  /*0980*/  @!P0 IMAD.WIDE.U32 R2, R5, 0x4, R2 ;  /* 0x0000000405028825 */ /* 0x004fca00078e0002 */
[----:B------:R3:W-:Y:S02]  /*0990*/  @!P0 STG.E desc[UR4][R2.64], R14 ;  /* 0x0000000e02008986 */ /* 0x0007e4000c101904 */
.L_x_30537:
[----:B------:R-:W-:Y:S05]  /*09a0*/  BSYNC.RECONVERGENT B0 ;  /* 0x0000000000007941 */ /* 0x000fea0003800200 */
.L_x_30530:
        /* <DEDUP_REMOVED lines=8> */
.L_x_30528:
        /* <DEDUP_REMOVED lines=28> */
[----:B------:R-:W-:-:S02]  /*0bf0*/  @!P2 FMNMX.FTZ R8, R8, R16, !PT ;  /* 0x000000100808a209 */ /* 0x000fc40007810000 */
[----:B------:R-:W-:Y:S02]  /*0c00*/  PLOP3.LUT P2, PT, PT, PT, PT, 0x80, 0x8 ;  /* 0x000000000008781c */ /* 0x000fe40003f4f070 */
[-C--:B------:R-:W-:Y:S02]  /*0c10*/  @!P5 FMNMX.FTZ R9, R9, R16.reuse, !PT ;  /* 0x000000100909d209 */ /* 0x080fe40007810000 */
[----:B------:R-:W-:Y:S02]  /*0c20*/  @!P3 FMNMX.FTZ R10, R10, R16, !PT ;  /* 0x000000100a0ab209 */ /* 0x000fe40007810000 */
        /* <DEDUP_REMOVED lines=12> */
[-C--:B------:R-:W-:Y:S02]  /*0cf0*/  @!P1 FMNMX.FTZ R11, R11, R16.reuse, !PT ;  /* 0x000000100b0b9209 */ /* 0x080fe40007810000 */
[-C--:B------:R-:W-:Y:S02]  /*0d00*/  @!P2 FMNMX.FTZ R13, R13, R16.reuse, !PT ;  /* 0x000000100d0da209 */ /* 0x080fe40007810000 */
[----:B------:R-:W-:Y:S01]  /*0d10*/  @!P0 FMNMX.FTZ R12, R12, R16, !PT ;  /* 0x000000100c0c8209 */ /* 0x000fe20007810000 */
[----:B------:R-:W-:Y:S01]  /*0d20*/  @!P4 IMAD.MOV.U32 R19, RZ, RZ, R11 ;  /* 0x000000ffff13c224 */ /* 0x000fe200078e000b */
[----:B------:R-:W-:Y:S01]  /*0d30*/  @!P4 MOV R18, R10 ;  /* 0x0000000a0012c202 */ /* 0x000fe20000000f00 */
[----:B------:R-:W-:Y:S01]  /*0d40*/  @!P4 IMAD.MOV.U32 R5, RZ, RZ, R13 ;  /* 0x000000ffff05c224 */ /* 0x000fe200078e000d */
[----:B------:R-:W-:-:S02]  /*0d50*/  @!P5 FMNMX.FTZ R14, R14, R16, !PT ;  /* 0x000000100e0ed209 */ /* 0x000fc40007810000 */
[----:B------:R-:W-:Y:S02]  /*0d60*/  @!P4 MOV R4, R12 ;  /* 0x0000000c0004c202 */ /* 0x000fe40000000f00 */
[----:B------:R-:W-:Y:S01]  /*0d70*/  @!P6 FMNMX.FTZ R15, R15, R16, !PT ;  /* 0x000000100f0fe209 */ /* 0x000fe20007810000 */
[----:B------:R-:W-:Y:S02]  /*0d80*/  IMAD.U32 R16, RZ, RZ, UR7 ;  /* 0x00000007ff107e24 */ /* 0x000fe4000f8e00ff */
[----:B------:R-:W-:Y:S02]  /*0d90*/  @!P4 IMAD.MOV.U32 R6, RZ, RZ, R14 ;  /* 0x000000ffff06c224 */ /* 0x000fe400078e000e */
[----:B------:R-:W-:Y:S02]  /*0da0*/  @!P4 IMAD.MOV.U32 R16, RZ, RZ, R8 ;  /* 0x000000ffff10c224 */ /* 0x000fe400078e0008 */
[----:B------:R-:W-:-:S05]  /*0db0*/  @!P4 IMAD.MOV.U32 R7, RZ, RZ, R15 ;  /* 0x000000ffff07c224 */ /* 0x000fca00078e000f */
[----:B------:R-:W-:Y:S01]  /*0dc0*/  STG.E.ENL2.256 desc[UR4][R2.64], R16, R4 ;  /* 0xf80000100204797f */ /* 0x000fe2000f121804 */
[----:B------:R-:W-:Y:S05]  /*0dd0*/  EXIT ;  /* 0x000000000000794d */ /* 0x000fea0003800000 */
.L_x_30538:
        /* <DEDUP_REMOVED lines=10> */
.L_x_41956:


//--------------------- .text._ZN2at6native18elementwise_kernelILi128ELi4EZNS0_15gpu_kernel_implINS0_13BinaryFunctorIfffZZZNS0_19maximum_kernel_cudaERNS_18TensorIteratorBaseEENKUlvE0_clEvENKUlvE0_clEvEUlffE_EEEEvS5_RKT_EUliE_EEviT1_ --------------------------
	.section	.text._ZN2at6native18elementwise_kernelILi128ELi4EZNS0_15gpu_kernel_implINS0_13BinaryFunctorIfffZZZNS0_19maximum_kernel_cudaERNS_18TensorIteratorBaseEENKUlvE0_clEvENKUlvE0_clEvEUlffE_EEEEvS5_RKT_EUliE_EEviT1_,"ax",@progbits
	.align	128
        .global         _ZN2at6native18elementwise_kernelILi128ELi4EZNS0_15gpu_kernel_implINS0_13BinaryFunctorIfffZZZNS0_19maximum_kernel_cudaERNS_18TensorIteratorBaseEENKUlvE0_clEvENKUlvE0_clEvEUlffE_EEEEvS5_RKT_EUliE_EEviT1_
        .type           _ZN2at6native18elementwise_kernelILi128ELi4EZNS0_15gpu_kernel_implINS0_13BinaryFunctorIfffZZZNS0_19maximum_kernel_cudaERNS_18TensorIteratorBaseEENKUlvE0_clEvENKUlvE0_clEvEUlffE_EEEEvS5_RKT_EUliE_EEviT1_,@function
        .size           _ZN2at6native18elementwise_kernelILi128ELi4EZNS0_15gpu_kernel_implINS0_13BinaryFunctorIfffZZZNS0_19maximum_kernel_cudaERNS_18TensorIteratorBaseEENKUlvE0_clEvENKUlvE0_clEvEUlffE_EEEEvS5_RKT_EUliE_EEviT1_,(.L_x_41957 - _ZN2at6native18elementwise_kernelILi128ELi4EZNS0_15gpu_kernel_implINS0_13BinaryFunctorIfffZZZNS0_19maximum_kernel_cudaERNS_18TensorIteratorBaseEENKUlvE0_clEvENKUlvE0_clEvEUlffE_EEEEvS5_RKT_EUliE_EEviT1_)
        .other          _ZN2at6native18elementwise_kernelILi128ELi4EZNS0_15gpu_kernel_implINS0_13BinaryFunctorIfffZZZNS0_19maximum_kernel_cudaERNS_18TensorIteratorBaseEENKUlvE0_clEvENKUlvE0_clEvEUlffE_EEEEvS5_RKT_EUliE_EEviT1_,@"STO_CUDA_ENTRY STV_DEFAULT"
_ZN2at6native18elementwise_kernelILi128ELi4EZNS0_15gpu_kernel_implINS0_13BinaryFunctorIfffZZZNS0_19maximum_kernel_cudaERNS_18TensorIteratorBaseEENKUlvE0_clEvENKUlvE0_clEvEUlffE_EEEEvS5_RKT_EUliE_EEviT1_:
.text._ZN2at6native18elementwise_kernelILi128ELi4EZNS0_15gpu_kernel_implINS0_13BinaryFunctorIfffZZZNS0_19maximum_kernel_cudaERNS_18TensorIteratorBaseEENKUlvE0_clEvENKUlvE0_clEvEUlffE_EEEEvS5_RKT_EUliE_EEviT1_:
        /* <DEDUP_REMOVED lines=371> */
.L_x_30541:
        /* <DEDUP_REMOVED lines=18> */
.L_x_30546:
[----:B------:R-:W2:Y:S02]  /*1850*/  LDG.E.U8 R2, desc[UR36][R2.64] ;  /* 0x0000002402027981 */ /* 0x000ea4000c1e1100 */
[----:B--2---:R-:W-:Y:S01]  /*1860*/  I2FP.F32.U32 R19, R2 ;  /* 0x0000000200137245 */ /* 0x004fe20000201000 */
[----:B------:R-:W-:Y:S06]  /*1870*/  BRA `(.L_x_30548) ;  /* 0x0000000c00247947 */ /* 0x000fec0003800000 */
.L_x_30545:
        /* <DEDUP_REMOVED lines=9> */
.L_x_30550:
[----:B------:R-:W2:Y:S02]  /*1910*/  LDG.E R2, desc[UR36][R2.64] ;  /* 0x0000002402027981 */ /* 0x000ea4000c1e1900 */
[----:B--2---:R-:W-:Y:S01]  /*1920*/  I2FP.F32.S32 R19, R2 ;  /* 0x0000000200137245 */ /* 0x004fe20000201400 */
[----:B------:R-:W-:Y:S06]  /*1930*/  BRA `(.L_x_30548) ;  /* 0x0000000800f47947 */ /* 0x000fec0003800000 */
.L_x_30549:
[----:B------:R-:W2:Y:S02]  /*1940*/  LDG.E.U16 R2, desc[UR36][R2.64] ;  /* 0x0000002402027981 */ /* 0x000ea4000c1e1500 */
[----:B--2---:R0:W1:Y:S01]  /*1950*/  I2F.S16 R19, R2 ;  /* 0x0000000200137306 */ /* 0x0040620000101400 */
[----:B------:R-:W-:Y:S05]  /*1960*/  BRA `(.L_x_30548) ;  /* 0x0000000800e87947 */ /* 0x000fea0003800000 */
.L_x_30544:
        /* <DEDUP_REMOVED lines=8> */
.L_x_30552:
[----:B------:R-:W2:Y:S02]  /*19f0*/  LDG.E.U16 R2, desc[UR36][R2.64] ;  /* 0x0000002402027981 */ /* 0x000ea4000c1e1500 */
[----:B--2---:R-:W-:Y:S01]  /*1a00*/  HADD2.F32 R19, -RZ, R2.H0_H0 ;  /* 0x20000002ff137230 */ /* 0x004fe20000004100 */
[----:B------:R-:W-:Y:S06]  /*1a10*/  BRA `(.L_x_30548) ;  /* 0x0000000800bc7947 */ /* 0x000fec0003800000 */
.L_x_30551:
        /* <DEDUP_REMOVED lines=8> */
.L_x_30554:
[----:B------:R-:W2:Y:S02]  /*1aa0*/  LDG.E.U16 R2, desc[UR36][R2.64] ;  /* 0x0000002402027981 */ /* 0x000ea4000c1e1500 */
[----:B--2---:R-:W-:Y:S01]  /*1ab0*/  HADD2.F32 R19, -RZ, R2.H0_H0 ;  /* 0x20000002ff137230 */ /* 0x004fe20000004100 */
[----:B------:R-:W-:Y:S06]  /*1ac0*/  BRA `(.L_x_30548) ;  /* 0x0000000800907947 */ /* 0x000fec0003800000 */
.L_x_30553:
[----:B------:R-:W2:Y:S01]  /*1ad0*/  LDG.E.64 R2, desc[UR36][R2.64] ;  /* 0x0000002402027981 */ /* 0x000ea2000c1e1b00 */
[----:B------:R-:W-:Y:S01]  /*1ae0*/  UMOV UR4, 0xf0000000 ;  /* 0xf000000000047882 */ /* 0x000fe20000000000 */
[----:B------:R-:W-:Y:S01]  /*1af0*/  UMOV UR5, 0x380fffff ;  /* 0x380fffff00057882 */ /* 0x000fe20000000000 */
[----:B--2---:R-:W0:Y:S01]  /*1b00*/  F2F.F32.F64 R19, R2 ;  /* 0x0000000200137310 */ /* 0x004e220000301000 */
[----:B------:R-:W-:-:S14]  /*1b10*/  DSETP.GEU.AND P0, PT, |R2|, UR4, PT ;  /* 0x0000000402007e2a */ /* 0x000fdc000bf0e200 */
[----:B0-----:R-:W-:Y:S01]  /*1b20*/  @!P0 FMUL R19, R19, 1.175494350822287508e-38 ;  /* 0x0080000013138820 */ /* 0x001fe20000400000 */
[----:B------:R-:W-:Y:S06]  /*1b30*/  BRA `(.L_x_30548) ;  /* 0x0000000800747947 */ /* 0x000fec0003800000 */
.L_x_30543:
        /* <DEDUP_REMOVED lines=12> */
.L_x_30557:
[----:B------:R-:W2:Y:S01]  /*1c00*/  LDG.E.64 R2, desc[UR36][R2.64] ;  /* 0x0000002402027981 */ /* 0x000ea2000c1e1b00 */
[----:B------:R-:W-:Y:S01]  /*1c10*/  UMOV UR4, 0xf0000000 ;  /* 0xf000000000047882 */ /* 0x000fe20000000000 */
[----:B------:R-:W-:Y:S01]  /*1c20*/  UMOV UR5, 0x380fffff ;  /* 0x380fffff00057882 */ /* 0x000fe20000000000 */
[----:B--2---:R-:W0:Y:S01]  /*1c30*/  F2F.F32.F64 R19, R2 ;  /* 0x0000000200137310 */ /* 0x004e220000301000 */
[----:B------:R-:W-:-:S14]  /*1c40*/  DSETP.GEU.AND P0, PT, |R2|, UR4, PT ;  /* 0x0000000402007e2a */ /* 0x000fdc000bf0e200 */
[----:B0-----:R-:W-:Y:S01]  /*1c50*/  @!P0 FMUL R19, R19, 1.175494350822287508e-38 ;  /* 0x0080000013138820 */ /* 0x001fe20000400000 */
[----:B------:R-:W-:Y:S06]  /*1c60*/  BRA `(.L_x_30548) ;  /* 0x0000000800287947 */ /* 0x000fec0003800000 */
.L_x_30556:
        /* <DEDUP_REMOVED lines=25> */
.L_x_30559:
        /* <DEDUP_REMOVED lines=12> */
.L_x_30558:
[----:B------:R-:W2:Y:S02]  /*1ec0*/  LDG.E.U16 R2, desc[UR36][R2.64] ;  /* 0x0000002402027981 */ /* 0x000ea4000c1e1500 */
[----:B--2---:R-:W-:Y:S01]  /*1ed0*/  SHF.L.U32 R19, R2, 0x10, RZ ;  /* 0x0000001002137819 */ /* 0x004fe200000006ff */
[----:B------:R-:W-:Y:S06]  /*1ee0*/  BRA `(.L_x_30548) ;  /* 0x0000000400887947 */ /* 0x000fec0003800000 */
.L_x_30555:
        /* <DEDUP_REMOVED lines=11> */
.L_x_30562:
        /* <DEDUP_REMOVED lines=20> */
.L_x_30564:
[----:B------:R-:W-:Y:S05]  /*20e0*/  BSYNC.RECONVERGENT B0 ;  /* 0x0000000000007941 */ /* 0x000fea0003800200 */
.L_x_30563:
[----:B------:R-:W-:Y:S01]  /*20f0*/  IMAD.SHL.U32 R0, R0, 0x100000, RZ ;  /* 0x0010000000007824 */ /* 0x000fe200078e00ff */
[----:B------:R-:W-:-:S04]  /*2100*/  LEA R2, R2, 0x3b800000, 0x17 ;  /* 0x3b80000002027811 */ /* 0x000fc800078eb8ff */
[----:B------:R-:W-:Y:S01]  /*2110*/  LOP3.LUT R19, R2, R0, R19, 0xfe, !PT ;  /* 0x0000000002137212 */ /* 0x000fe200078efe13 */
[----:B------:R-:W-:Y:S06]  /*2120*/  BRA `(.L_x_30548) ;  /* 0x0000000000f87947 */ /* 0x000fec0003800000 */
.L_x_30561:
        /* <DEDUP_REMOVED lines=20> */
.L_x_30566:
[----:B------:R-:W-:Y:S05]  /*2270*/  BSYNC.RECONVERGENT B0 ;  /* 0x0000000000007941 */ /* 0x000fea0003800200 */
.L_x_30565:
[----:B------:R-:W-:Y:S01]  /*2280*/  IMAD.SHL.U32 R0, R0, 0x200000, RZ ;  /* 0x0020000000007824 */ /* 0x000fe200078e00ff */
[----:B------:R-:W-:-:S04]  /*2290*/  LEA R2, R2, 0x37800000, 0x17 ;  /* 0x3780000002027811 */ /* 0x000fc800078eb8ff */
[----:B------:R-:W-:Y:S01]  /*22a0*/  LOP3.LUT R19, R2, R0, R19, 0xfe, !PT ;  /* 0x0000000002137212 */ /* 0x000fe200078efe13 */
[----:B------:R-:W-:Y:S06]  /*22b0*/  BRA `(.L_x_30548) ;  /* 0x0000000000947947 */ /* 0x000fec0003800000 */
.L_x_30560:
[----:B------:R-:W-:-:S09]  /*22c0*/  UISETP.NE.AND UP0, UPT, UR4, 0x1c, UPT ;  /* 0x0000001c0400788c */ /* 0x000fd2000bf05270 */
[----:B------:R-:W-:Y:S05]  /*22d0*/  BRA.U !UP0, `(.L_x_30567) ;  /* 0x0000000108847547 */ /* 0x000fea000b800000 */
[----:B------:R-:W-:-:S09]  /*22e0*/  UISETP.NE.AND UP0, UPT, UR4, 0x1d, UPT ;  /* 0x0000001d0400788c */ /* 0x000fd2000bf05270 */
[----:B------:R-:W-:Y:S05]  /*22f0*/  BRA.U !UP0, `(.L_x_30568) ;  /* 0x0000000108707547 */ /* 0x000fea000b800000 */
[----:B------:R-:W-:-:S09]  /*2300*/  UISETP.NE.AND UP0, UPT, UR4, 0x2c, UPT ;  /* 0x0000002c0400788c */ /* 0x000fd2000bf05270 */
[----:B------:R-:W-:Y:S05]  /*2310*/  BRA.U !UP0, `(.L_x_30569) ;  /* 0x0000000108487547 */ /* 0x000fea000b800000 */
.L_x_30547:
        /* <DEDUP_REMOVED lines=16> */
.L_x_30570:
[----:B------:R-:W-:Y:S01]  /*2420*/  IMAD.MOV.U32 R19, RZ, RZ, RZ ;  /* 0x000000ffff137224 */ /* 0x000fe200078e00ff */
[----:B------:R-:W-:Y:S06]  /*2430*/  BRA `(.L_x_30548) ;  /* 0x0000000000347947 */ /* 0x000fec0003800000 */
.L_x_30569:
        /* <DEDUP_REMOVED lines=8> */
.L_x_30568:
[----:B------:R-:W2:Y:S02]  /*24c0*/  LDG.E.64 R2, desc[UR36][R2.64] ;  /* 0x0000002402027981 */ /* 0x000ea4000c1e1b00 */
[----:B--2---:R0:W1:Y:S01]  /*24d0*/  I2F.U64 R19, R2 ;  /* 0x0000000200137312 */ /* 0x0040620000301000 */
[----:B------:R-:W-:Y:S05]  /*24e0*/  BRA `(.L_x_30548) ;  /* 0x0000000000087947 */ /* 0x000fea0003800000 */
.L_x_30567:
[----:B------:R-:W2:Y:S02]  /*24f0*/  LDG.E R2, desc[UR36][R2.64] ;  /* 0x0000002402027981 */ /* 0x000ea4000c1e1900 */
[----:B--2---:R-:W-:-:S07]  /*2500*/  I2FP.F32.U32 R19, R2 ;  /* 0x0000000200137245 */ /* 0x004fce0000201000 */
.L_x_30548:
[----:B------:R-:W-:Y:S05]  /*2510*/  BSYNC.RECONVERGENT B6 ;  /* 0x0000000000067941 */ /* 0x000fea0003800200 */
.L_x_30542:
        /* <DEDUP_REMOVED lines=18> */
.L_x_30575:
[----:B------:R-:W2:Y:S02]  /*2640*/  LDG.E.U8 R0, desc[UR36][R2.64] ;  /* 0x0000002402007981 */ /* 0x000ea4000c1e1100 */
[----:B--2---:R-:W-:Y:S01]  /*2650*/  I2FP.F32.U32 R0, R0 ;  /* 0x0000000000007245 */ /* 0x004fe20000201000 */
[----:B------:R-:W-:Y:S06]  /*2660*/  BRA `(.L_x_30577) ;  /* 0x0000000c00247947 */ /* 0x000fec0003800000 */
.L_x_30574:
        /* <DEDUP_REMOVED lines=9> */
.L_x_30579:
[----:B------:R-:W2:Y:S02]  /*2700*/  LDG.E R0, desc[UR36][R2.64] ;  /* 0x0000002402007981 */ /* 0x000ea4000c1e1900 */
[----:B--2---:R-:W-:Y:S01]  /*2710*/  I2FP.F32.S32 R0, R0 ;  /* 0x0000000000007245 */ /* 0x004fe20000201400 */
[----:B------:R-:W-:Y:S06]  /*2720*/  BRA `(.L_x_30577) ;  /* 0x0000000800f47947 */ /* 0x000fec0003800000 */
.L_x_30578:
[----:B------:R-:W2:Y:S02]  /*2730*/  LDG.E.U16 R0, desc[UR36][R2.64] ;  /* 0x0000002402007981 */ /* 0x000ea4000c1e1500 */
[----:B--2---:R-:W0:Y:S01]  /*2740*/  I2F.S16 R0, R0 ;  /* 0x0000000000007306 */ /* 0x004e220000101400 */
[----:B------:R-:W-:Y:S05]  /*2750*/  BRA `(.L_x_30577) ;  /* 0x0000000800e87947 */ /* 0x000fea0003800000 */
.L_x_30573:
        /* <DEDUP_REMOVED lines=8> */
.L_x_30581:
[----:B------:R-:W2:Y:S02]  /*27e0*/  LDG.E.U16 R0, desc[UR36][R2.64] ;  /* 0x0000002402007981 */ /* 0x000ea4000c1e1500 */
[----:B--2---:R-:W-:Y:S01]  /*27f0*/  HADD2.F32 R0, -RZ, R0.H0_H0 ;  /* 0x20000000ff007230 */ /* 0x004fe20000004100 */
[----:B------:R-:W-:Y:S06]  /*2800*/  BRA `(.L_x_30577) ;  /* 0x0000000800bc7947 */ /* 0x000fec0003800000 */
.L_x_30580:
        /* <DEDUP_REMOVED lines=8> */
.L_x_30583:
[----:B------:R-:W2:Y:S02]  /*2890*/  LDG.E.U16 R0, desc[UR36][R2.64] ;  /* 0x0000002402007981 */ /* 0x000ea4000c1e1500 */
[----:B--2---:R-:W-:Y:S01]  /*28a0*/  HADD2.F32 R0, -RZ, R0.H0_H0 ;  /* 0x20000000ff007230 */ /* 0x004fe20000004100 */
[----:B------:R-:W-:Y:S06]  /*28b0*/  BRA `(.L_x_30577) ;  /* 0x0000000800907947 */ /* 0x000fec0003800000 */
.L_x_30582:
[----:B------:R-:W2:Y:S01]  /*28c0*/  LDG.E.64 R2, desc[UR36][R2.64] ;  /* 0x0000002402027981 */ /* 0x000ea2000c1e1b00 */
[----:B------:R-:W-:Y:S01]  /*28d0*/  UMOV UR4, 0xf0000000 ;  /* 0xf000000000047882 */ /* 0x000fe20000000000 */
[----:B------:R-:W-:Y:S01]  /*28e0*/  UMOV UR5, 0x380fffff ;  /* 0x380fffff00057882 */ /* 0x000fe20000000000 */
[----:B--2---:R-:W0:Y:S01]  /*28f0*/  F2F.F32.F64 R0, R2 ;  /* 0x0000000200007310 */ /* 0x004e220000301000 */
[----:B------:R-:W-:-:S14]  /*2900*/  DSETP.GEU.AND P0, PT, |R2|, UR4, PT ;  /* 0x0000000402007e2a */ /* 0x000fdc000bf0e200 */
[----:B0-----:R-:W-:Y:S01]  /*2910*/  @!P0 FMUL R0, R0, 1.175494350822287508e-38 ;  /* 0x0080000000008820 */ /* 0x001fe20000400000 */
[----:B------:R-:W-:Y:S06]  /*2920*/  BRA `(.L_x_30577) ;  /* 0x0000000800747947 */ /* 0x000fec0003800000 */
.L_x_30572:
        /* <DEDUP_REMOVED lines=12> */
.L_x_30586:
[----:B------:R-:W2:Y:S01]  /*29f0*/  LDG.E.64 R2, desc[UR36][R2.64] ;  /* 0x0000002402027981 */ /* 0x000ea2000c1e1b00 */
[----:B------:R-:W-:Y:S01]  /*2a00*/  UMOV UR4, 0xf0000000 ;  /* 0xf000000000047882 */ /* 0x000fe20000000000 */
[----:B------:R-:W-:Y:S01]  /*2a10*/  UMOV UR5, 0x380fffff ;  /* 0x380fffff00057882 */ /* 0x000fe20000000000 */
[----:B--2---:R-:W0:Y:S01]  /*2a20*/  F2F.F32.F64 R0, R2 ;  /* 0x0000000200007310 */ /* 0x004e220000301000 */
[----:B------:R-:W-:-:S14]  /*2a30*/  DSETP.GEU.AND P0, PT, |R2|, UR4, PT ;  /* 0x0000000402007e2a */ /* 0x000fdc000bf0e200 */
[----:B0-----:R-:W-:Y:S01]  /*2a40*/  @!P0 FMUL R0, R0, 1.175494350822287508e-38 ;  /* 0x0080000000008820 */ /* 0x001fe20000400000 */
[----:B------:R-:W-:Y:S06]  /*2a50*/  BRA `(.L_x_30577) ;  /* 0x0000000800287947 */ /* 0x000fec0003800000 */
.L_x_30585:
        /* <DEDUP_REMOVED lines=25> */
.L_x_30588:
        /* <DEDUP_REMOVED lines=12> */
.L_x_30587:
[----:B------:R-:W2:Y:S02]  /*2cb0*/  LDG.E.U16 R0, desc[UR36][R2.64] ;  /* 0x0000002402007981 */ /* 0x000ea4000c1e1500 */
[----:B--2---:R-:W-:Y:S01]  /*2cc0*/  IMAD.U32 R0, R0, 0x10000, RZ ;  /* 0x0001000000007824 */ /* 0x004fe200078e00ff */
[----:B------:R-:W-:Y:S06]  /*2cd0*/  BRA `(.L_x_30577) ;  /* 0x0000000400887947 */ /* 0x000fec0003800000 */
.L_x_30584:
        /* <DEDUP_REMOVED lines=11> */
.L_x_30591:
        /* <DEDUP_REMOVED lines=20> */
.L_x_30593:
[----:B------:R-:W-:Y:S05]  /*2ed0*/  BSYNC.RECONVERGENT B0 ;  /* 0x0000000000007941 */ /* 0x000fea0003800200 */
.L_x_30592:
[----:B------:R-:W-:Y:S02]  /*2ee0*/  SHF.L.U32 R0, R0, 0x14, RZ ;  /* 0x0000001400007819 */ /* 0x000fe400000006ff */
[----:B------:R-:W-:-:S04]  /*2ef0*/  LEA R2, R2, 0x3b800000, 0x17 ;  /* 0x3b80000002027811 */ /* 0x000fc800078eb8ff */
[----:B------:R-:W-:Y:S01]  /*2f00*/  LOP3.LUT R0, R2, R0, R7, 0xfe, !PT ;  /* 0x0000000002007212 */ /* 0x000fe200078efe07 */
[----:B------:R-:W-:Y:S06]  /*2f10*/  BRA `(.L_x_30577) ;  /* 0x0000000000f87947 */ /* 0x000fec0003800000 */
.L_x_30590:
        /* <DEDUP_REMOVED lines=20> */
.L_x_30595:
[----:B------:R-:W-:Y:S05]  /*3060*/  BSYNC.RECONVERGENT B0 ;  /* 0x0000000000007941 */ /* 0x000fea0003800200 */
.L_x_30594:
[----:B------:R-:W-:Y:S01]  /*3070*/  IMAD.SHL.U32 R0, R0, 0x200000, RZ ;  /* 0x0020000000007824 */ /* 0x000fe200078e00ff */
[----:B------:R-:W-:-:S04]  /*3080*/  LEA R2, R2, 0x37800000, 0x17 ;  /* 0x3780000002027811 */ /* 0x000fc800078eb8ff */
[----:B------:R-:W-:Y:S01]  /*3090*/  LOP3.LUT R0, R2, R0, R7, 0xfe, !PT ;  /* 0x0000000002007212 */ /* 0x000fe200078efe07 */
[----:B------:R-:W-:Y:S06]  /*30a0*/  BRA `(.L_x_30577) ;  /* 0x0000000000947947 */ /* 0x000fec0003800000 */
.L_x_30589:
[----:B------:R-:W-:-:S09]  /*30b0*/  UISETP.NE.AND UP0, UPT, UR4, 0x1c, UPT ;  /* 0x0000001c0400788c */ /* 0x000fd2000bf05270 */
[----:B------:R-:W-:Y:S05]  /*30c0*/  BRA.U !UP0, `(.L_x_30596) ;  /* 0x0000000108847547 */ /* 0x000fea000b800000 */
[----:B------:R-:W-:-:S09]  /*30d0*/  UISETP.NE.AND UP0, UPT, UR4, 0x1d, UPT ;  /* 0x0000001d0400788c */ /* 0x000fd2000bf05270 */
[----:B------:R-:W-:Y:S05]  /*30e0*/  BRA.U !UP0, `(.L_x_30597) ;  /* 0x0000000108707547 */ /* 0x000fea000b800000 */
[----:B------:R-:W-:-:S09]  /*30f0*/  UISETP.NE.AND UP0, UPT, UR4, 0x2c, UPT ;  /* 0x0000002c0400788c */ /* 0x000fd2000bf05270 */
[----:B------:R-:W-:Y:S05]  /*3100*/  BRA.U !UP0, `(.L_x_30598) ;  /* 0x0000000108487547 */ /* 0x000fea000b800000 */
.L_x_30576:
        /* <DEDUP_REMOVED lines=16> */
.L_x_30599:
[----:B------:R-:W-:Y:S01]  /*3210*/  MOV R0, RZ ;  /* 0x000000ff00007202 */ /* 0x000fe20000000f00 */
[----:B------:R-:W-:Y:S06]  /*3220*/  BRA `(.L_x_30577) ;  /* 0x0000000000347947 */ /* 0x000fec0003800000 */
.L_x_30598:
        /* <DEDUP_REMOVED lines=8> */
.L_x_30597:
[----:B------:R-:W2:Y:S02]  /*32b0*/  LDG.E.64 R2, desc[UR36][R2.64] ;  /* 0x0000002402027981 */ /* 0x000ea4000c1e1b00 */
[----:B--2---:R0:W2:Y:S01]  /*32c0*/  I2F.U64 R0, R2 ;  /* 0x0000000200007312 */ /* 0x0040a20000301000 */
[----:B------:R-:W-:Y:S05]  /*32d0*/  BRA `(.L_x_30577) ;  /* 0x0000000000087947 */ /* 0x000fea0003800000 */
.L_x_30596:
[----:B------:R-:W2:Y:S02]  /*32e0*/  LDG.E R0, desc[UR36][R2.64] ;  /* 0x0000002402007981 */ /* 0x000ea4000c1e1900 */
[----:B--2---:R-:W-:-:S07]  /*32f0*/  I2FP.F32.U32 R0, R0 ;  /* 0x0000000000007245 */ /* 0x004fce0000201000 */
.L_x_30577:
[----:B------:R-:W-:Y:S05]  /*3300*/  BSYNC.RECONVERGENT B6 ;  /* 0x0000000000067941 */ /* 0x000fea0003800200 */
.L_x_30571:
[----:B-1---5:R-:W-:Y:S01]  /*3310*/  FSETP.NAN.FTZ.AND P0, PT, R19, R19, PT ;  /* 0x000000131300720b */ /* 0x022fe20003f18000 */
[----:B------:R-:W-:Y:S01]  /*3320*/  BSSY.RECONVERGENT B0, `(.L_x_30600) ;  /* 0x0000006000007945 */ /* 0x000fe20003800200 */
[----:B------:R-:W-:-:S11]  /*3330*/  IMAD.MOV.U32 R4, RZ, RZ, R19 ;  /* 0x000000ffff047224 */ /* 0x000fd600078e0013 */
[----:B------:R-:W-:Y:S05]  /*3340*/  @P0 BRA `(.L_x_30601) ;  /* 0x00000000000c0947 */ /* 0x000fea0003800000 */
[----:B0-2---:R-:W-:Y:S01]  /*3350*/  FSETP.NAN.FTZ.AND P0, PT, R0, R0, PT ;  /* 0x000000000000720b */ /* 0x005fe20003f18000 */
[----:B------:R-:W-:-:S12]  /*3360*/  IMAD.MOV.U32 R4, RZ, RZ, R0 ;  /* 0x000000ffff047224 */ /* 0x000fd800078e0000 */
[----:B------:R-:W-:-:S07]  /*3370*/  @!P0 FMNMX.FTZ R4, R0, R19, !PT ;  /* 0x0000001300048209 */ /* 0x000fce0007810000 */
.L_x_30601:
[----:B------:R-:W-:Y:S05]  /*3380*/  BSYNC.RECONVERGENT B0 ;  /* 0x0000000000007941 */ /* 0x000fea0003800200 */
.L_x_30600:
        /* <DEDUP_REMOVED lines=17> */
.L_x_30605:
[----:B------:R-:W0:Y:S02]  /*34a0*/  F2I.S64.TRUNC R4, R4 ;  /* 0x0000000400047311 */ /* 0x000e24000020d900 */
[----:B0-----:R-:W-:-:S05]  /*34b0*/  IMAD.MOV.U32 R7, RZ, RZ, R4 ;  /* 0x000000ffff077224 */ /* 0x001fca00078e0004 */
[----:B------:R0:W-:Y:S01]  /*34c0*/  STG.E.U8 desc[UR36][R2.64], R7 ;  /* 0x0000000702007986 */ /* 0x0001e2000c101124 */
[----:B------:R-:W-:Y:S05]  /*34d0*/  BRA `(.L_x_30607) ;  /* 0x0000000c002c7947 */ /* 0x000fea0003800000 */
.L_x_30604:
        /* <DEDUP_REMOVED lines=9> */
.L_x_30609:
[----:B------:R-:W0:Y:S02]  /*3570*/  F2I.FTZ.TRUNC.NTZ R5, R4 ;  /* 0x0000000400057305 */ /* 0x000e24000021f100 */
[----:B0-----:R0:W-:Y:S01]  /*3580*/  STG.E desc[UR36][R2.64], R5 ;  /* 0x0000000502007986 */ /* 0x0011e2000c101924 */
[----:B------:R-:W-:Y:S05]  /*3590*/  BRA `(.L_x_30607) ;  /* 0x0000000800fc7947 */ /* 0x000fea0003800000 */
.L_x_30608:
[----:B------:R-:W0:Y:S02]  /*35a0*/  F2I.FTZ.TRUNC.NTZ R5, R4 ;  /* 0x0000000400057305 */ /* 0x000e24000021f100 */
[----:B0-----:R0:W-:Y:S01]  /*35b0*/  STG.E.U16 desc[UR36][R2.64], R5 ;  /* 0x0000000502007986 */ /* 0x0011e2000c101524 */
[----:B------:R-:W-:Y:S05]  /*35c0*/  BRA `(.L_x_30607) ;  /* 0x0000000800f07947 */ /* 0x000fea0003800000 */
.L_x_30603:
        /* <DEDUP_REMOVED lines=8> */
.L_x_30611:
[----:B------:R-:W-:-:S05]  /*3650*/  F2FP.F16.F32.PACK_AB R4, RZ, R4 ;  /* 0x00000004ff04723e */ /* 0x000fca00000000ff */
[----:B------:R0:W-:Y:S01]  /*3660*/  STG.E.U16 desc[UR36][R2.64], R4 ;  /* 0x0000000402007986 */ /* 0x0001e2000c101524 */
[----:B------:R-:W-:Y:S05]  /*3670*/  BRA `(.L_x_30607) ;  /* 0x0000000800c47947 */ /* 0x000fea0003800000 */
.L_x_30610:
        /* <DEDUP_REMOVED lines=9> */
.L_x_30613:
[----:B------:R-:W-:-:S04]  /*3710*/  F2FP.F16.F32.PACK_AB R5, RZ, R4 ;  /* 0x00000004ff05723e */ /* 0x000fc800000000ff */
[----:B------:R-:W-:-:S05]  /*3720*/  PRMT R5, R5, 0x5410, RZ ;  /* 0x0000541005057816 */ /* 0x000fca00000000ff */
[----:B------:R0:W-:Y:S01]  /*3730*/  STG.E desc[UR36][R2.64], R5 ;  /* 0x0000000502007986 */ /* 0x0001e2000c101924 */
[----:B------:R-:W-:Y:S05]  /*3740*/  BRA `(.L_x_30607) ;  /* 0x0000000800907947 */ /* 0x000fea0003800000 */
.L_x_30612:
[----:B------:R-:W-:-:S06]  /*3750*/  FMUL.FTZ R4, R4, 1 ;  /* 0x3f80000004047820 */ /* 0x000fcc0000410000 */
[----:B------:R-:W0:Y:S02]  /*3760*/  F2F.F64.F32 R4, R4 ;  /* 0x0000000400047310 */ /* 0x000e240000201800 */
[----:B0-----:R0:W-:Y:S01]  /*3770*/  STG.E.64 desc[UR36][R2.64], R4 ;  /* 0x0000000402007986 */ /* 0x0011e2000c101b24 */
[----:B------:R-:W-:Y:S05]  /*3780*/  BRA `(.L_x_30607) ;  /* 0x0000000800807947 */ /* 0x000fea0003800000 */
.L_x_30602:
        /* <DEDUP_REMOVED lines=12> */
.L_x_30616:
[----:B------:R-:W-:Y:S01]  /*3850*/  FMUL.FTZ R4, R4, 1 ;  /* 0x3f80000004047820 */ /* 0x000fe20000410000 */
[----:B------:R-:W-:-:S05]  /*3860*/  CS2R R6, SRZ ;  /* 0x0000000000067805 */ /* 0x000fca000001ff00 */
[----:B------:R-:W0:Y:S02]  /*3870*/  F2F.F64.F32 R4, R4 ;  /* 0x0000000400047310 */ /* 0x000e240000201800 */
[----:B0-----:R0:W-:Y:S01]  /*3880*/  STG.E.128 desc[UR36][R2.64], R4 ;  /* 0x0000000402007986 */ /* 0x0011e2000c101d24 */
[----:B------:R-:W-:Y:S05]  /*3890*/  BRA `(.L_x_30607) ;  /* 0x00000008003c7947 */ /* 0x000fea0003800000 */
.L_x_30615:
        /* <DEDUP_REMOVED lines=18> */
.L_x_30620:
[----:B------:R-:W-:Y:S05]  /*39c0*/  BSYNC.RECONVERGENT B0 ;  /* 0x0000000000007941 */ /* 0x000fea0003800200 */
.L_x_30619:
[----:B------:R-:W-:-:S05]  /*39d0*/  LOP3.LUT R7, R0, 0x80, R7, 0xf8, !PT ;  /* 0x0000008000077812 */ /* 0x000fca00078ef807 */
[----:B------:R0:W-:Y:S01]  /*39e0*/  STG.E.U8 desc[UR36][R2.64], R7 ;  /* 0x0000000702007986 */ /* 0x0001e2000c101124 */
[----:B------:R-:W-:Y:S05]  /*39f0*/  BRA `(.L_x_30607) ;  /* 0x0000000400e47947 */ /* 0x000fea0003800000 */
.L_x_30618:
        /* <DEDUP_REMOVED lines=14> */
.L_x_30622:
[----:B------:R-:W-:Y:S05]  /*3ae0*/  BSYNC.RECONVERGENT B0 ;  /* 0x0000000000007941 */ /* 0x000fea0003800200 */
.L_x_30621:
[----:B------:R-:W-:-:S05]  /*3af0*/  LOP3.LUT R5, R0, 0x80, R7, 0xf8, !PT ;  /* 0x0000008000057812 */ /* 0x000fca00078ef807 */
[----:B------:R0:W-:Y:S01]  /*3b00*/  STG.E.U8 desc[UR36][R2.64], R5 ;  /* 0x0000000502007986 */ /* 0x0001e2000c101124 */
[----:B------:R-:W-:Y:S05]  /*3b10*/  BRA `(.L_x_30607) ;  /* 0x00000004009c7947 */ /* 0x000fea0003800000 */
.L_x_30617:
[----:B------:R-:W-:-:S05]  /*3b20*/  F2FP.BF16.F32.PACK_AB R4, RZ, R4 ;  /* 0x00000004ff04723e */ /* 0x000fca00000010ff */
[----:B------:R0:W-:Y:S01]  /*3b30*/  STG.E.U16 desc[UR36][R2.64], R4 ;  /* 0x0000000402007986 */ /* 0x0001e2000c101524 */
[----:B------:R-:W-:Y:S05]  /*3b40*/  BRA `(.L_x_30607) ;  /* 0x0000000400907947 */ /* 0x000fea0003800000 */
.L_x_30614:
        /* <DEDUP_REMOVED lines=11> */
.L_x_30625:
        /* <DEDUP_REMOVED lines=12> */
.L_x_30628:
[----:B------:R-:W-:-:S04]  /*3cc0*/  SHF.R.U32.HI R0, RZ, 0x14, R4 ;  /* 0x00000014ff007819 */ /* 0x000fc80000011604 */
[----:B------:R-:W-:-:S04]  /*3cd0*/  LOP3.LUT R5, R0, 0x1, RZ, 0xc0, !PT ;  /* 0x0000000100057812 */ /* 0x000fc800078ec0ff */
[----:B------:R-:W-:-:S04]  /*3ce0*/  IADD3 R0, PT, PT, R4, 0x487ffff, R5 ;  /* 0x0487ffff04007810 */ /* 0x000fc80007ffe005 */
[----:B------:R-:W-:-:S04]  /*3cf0*/  SHF.R.U32.HI R0, RZ, 0x14, R0 ;  /* 0x00000014ff007819 */ /* 0x000fc80000011600 */
[----:B------:R-:W-:-:S07]  /*3d00*/  LOP3.LUT R5, R0, 0xff, RZ, 0xc0, !PT ;  /* 0x000000ff00057812 */ /* 0x000fce00078ec0ff */
.L_x_30629:
[----:B------:R-:W-:-:S04]  /*3d10*/  SHF.R.U32.HI R4, RZ, 0x18, R4 ;  /* 0x00000018ff047819 */ /* 0x000fc80000011604 */
[----:B------:R-:W-:-:S04]  /*3d20*/  LOP3.LUT R5, R5, 0x80, R4, 0xf8, !PT ;  /* 0x0000008005057812 */ /* 0x000fc800078ef804 */
[----:B------:R-:W-:-:S07]  /*3d30*/  PRMT R0, R5, 0x7610, R0 ;  /* 0x0000761005007816 */ /* 0x000fce0000000000 */
.L_x_30627:
[----:B------:R-:W-:Y:S05]  /*3d40*/  BSYNC.RECONVERGENT B0 ;  /* 0x0000000000007941 */ /* 0x000fea0003800200 */
.L_x_30626:
[----:B------:R1:W-:Y:S01]  /*3d50*/  STG.E.U8 desc[UR36][R2.64], R0 ;  /* 0x0000000002007986 */ /* 0x0003e2000c101124 */
[----:B------:R-:W-:Y:S05]  /*3d60*/  BRA `(.L_x_30607) ;  /* 0x0000000400087947 */ /* 0x000fea0003800000 */
.L_x_30624:
        /* <DEDUP_REMOVED lines=12> */
.L_x_30632:
[----:B------:R-:W-:-:S04]  /*3e30*/  SHF.R.U32.HI R0, RZ, 0x15, R4 ;  /* 0x00000015ff007819 */ /* 0x000fc80000011604 */
[----:B------:R-:W-:-:S04]  /*3e40*/  LOP3.LUT R5, R0, 0x1, RZ, 0xc0, !PT ;  /* 0x0000000100057812 */ /* 0x000fc800078ec0ff */
[----:B------:R-:W-:-:S04]  /*3e50*/  IADD3 R0, PT, PT, R4, 0x88fffff, R5 ;  /* 0x088fffff04007810 */ /* 0x000fc80007ffe005 */
[----:B------:R-:W-:-:S04]  /*3e60*/  SHF.R.U32.HI R0, RZ, 0x15, R0 ;  /* 0x00000015ff007819 */ /* 0x000fc80000011600 */
[----:B------:R-:W-:-:S07]  /*3e70*/  LOP3.LUT R5, R0, 0xff, RZ, 0xc0, !PT ;  /* 0x000000ff00057812 */ /* 0x000fce00078ec0ff */
.L_x_30633:
[----:B------:R-:W-:-:S04]  /*3e80*/  SHF.R.U32.HI R4, RZ, 0x18, R4 ;  /* 0x00000018ff047819 */ /* 0x000fc80000011604 */
[----:B------:R-:W-:-:S04]  /*3e90*/  LOP3.LUT R5, R5, 0x80, R4, 0xf8, !PT ;  /* 0x0000008005057812 */ /* 0x000fc800078ef804 */
[----:B------:R-:W-:-:S07]  /*3ea0*/  PRMT R0, R5, 0x7610, R0 ;  /* 0x0000761005007816 */ /* 0x000fce0000000000 */
.L_x_30631:
[----:B------:R-:W-:Y:S05]  /*3eb0*/  BSYNC.RECONVERGENT B0 ;  /* 0x0000000000007941 */ /* 0x000fea0003800200 */
.L_x_30630:
[----:B------:R0:W-:Y:S01]  /*3ec0*/  STG.E.U8 desc[UR36][R2.64], R0 ;  /* 0x0000000002007986 */ /* 0x0001e2000c101124 */
[----:B------:R-:W-:Y:S05]  /*3ed0*/  BRA `(.L_x_30607) ;  /* 0x0000000000ac7947 */ /* 0x000fea0003800000 */
.L_x_30623:
[----:B------:R-:W-:-:S09]  /*3ee0*/  UISETP.NE.AND UP0, UPT, UR4, 0x1c, UPT ;  /* 0x0000001c0400788c */ /* 0x000fd2000bf05270 */
[----:B------:R-:W-:Y:S05]  /*3ef0*/  BRA.U !UP0, `(.L_x_30634) ;  /* 0x00000001089c7547 */ /* 0x000fea000b800000 */
[----:B------:R-:W-:-:S09]  /*3f00*/  UISETP.NE.AND UP0, UPT, UR4, 0x1d, UPT ;  /* 0x0000001d0400788c */ /* 0x000fd2000bf05270 */
[----:B------:R-:W-:Y:S05]  /*3f10*/  BRA.U !UP0, `(.L_x_30635) ;  /* 0x0000000108887547 */ /* 0x000fea000b800000 */
[----:B------:R-:W-:-:S09]  /*3f20*/  UISETP.NE.AND UP0, UPT, UR4, 0x2c, UPT ;  /* 0x0000002c0400788c */ /* 0x000fd2000bf05270 */
[----:B------:R-:W-:Y:S05]  /*3f30*/  BRA.U !UP0, `(.L_x_30636) ;  /* 0x0000000108447547 */ /* 0x000fea000b800000 */
.L_x_30606:
        /* <DEDUP_REMOVED lines=16> */
.L_x_30637:
[----:B------:R-:W-:Y:S05]  /*4040*/  BRA `(.L_x_30607) ;  /* 0x0000000000507947 */ /* 0x000fea0003800000 */
.L_x_30636:
        /* <DEDUP_REMOVED lines=15> */
.L_x_30635:
[----:B------:R-:W0:Y:S02]  /*4140*/  F2I.U64.TRUNC R4, R4 ;  /* 0x0000000400047311 */ /* 0x000e24000020d800 */
[----:B0-----:R0:W-:Y:S01]  /*4150*/  STG.E.64 desc[UR36][R2.64], R4 ;  /* 0x0000000402007986 */ /* 0x0011e2000c101b24 */
[----:B------:R-:W-:Y:S05]  /*4160*/  BRA `(.L_x_30607) ;  /* 0x0000000000087947 */ /* 0x000fea0003800000 */
.L_x_30634:
[----:B------:R-:W0:Y:S02]  /*4170*/  F2I.FTZ.U32.TRUNC.NTZ R5, R4 ;  /* 0x0000000400057305 */ /* 0x000e24000021f000 */
[----:B0-----:R4:W-:Y:S02]  /*4180*/  STG.E desc[UR36][R2.64], R5 ;  /* 0x0000000502007986 */ /* 0x0019e4000c101924 */
.L_x_30607:
[----:B------:R-:W-:-:S07]  /*4190*/  VIADD R17, R17, 0x80 ;  /* 0x0000008011117836 */ /* 0x000fce0000000000 */
.L_x_30540:
[----:B------:R-:W-:Y:S05]  /*41a0*/  BSYNC.RECONVERGENT B7 ;  /* 0x0000000000077941 */ /* 0x000fea0003800200 */
.L_x_30539:
        /* <DEDUP_REMOVED lines=358> */
.L_x_30640:
        /* <DEDUP_REMOVED lines=18> */
.L_x_30645:
[----:B------:R-:W2:Y:S02]  /*5930*/  LDG.E.U8 R2, desc[UR36][R2.64] ;  /* 0x0000002402027981 */ /* 0x000ea4000c1e1100 */
[----:B--2---:R-:W-:Y:S01]  /*5940*/  I2FP.F32.U32 R19, R2 ;  /* 0x0000000200137245 */ /* 0x004fe20000201000 */
[----:B------:R-:W-:Y:S06]  /*5950*/  BRA `(.L_x_30647) ;  /* 0x0000000c00247947 */ /* 0x000fec0003800000 */
.L_x_30644:
        /* <DEDUP_REMOVED lines=9> */
.L_x_30649:
[----:B------:R-:W2:Y:S02]  /*59f0*/  LDG.E R2, desc[UR36][R2.64] ;  /* 0x0000002402027981 */ /* 0x000ea4000c1e1900 */
[----:B--2---:R-:W-:Y:S01]  /*5a00*/  I2FP.F32.S32 R19, R2 ;  /* 0x0000000200137245 */ /* 0x004fe20000201400 */
[----:B------:R-:W-:Y:S06]  /*5a10*/  BRA `(.L_x_30647) ;  /* 0x0000000800f47947 */ /* 0x000fec0003800000 */
.L_x_30648:
[----:B------:R-:W2:Y:S02]  /*5a20*/  LDG.E.U16 R2, desc[UR36][R2.64] ;  /* 0x0000002402027981 */ /* 0x000ea4000c1e1500 */
[----:B--2---:R2:W3:Y:S01]  /*5a30*/  I2F.S16 R19, R2 ;  /* 0x0000000200137306 */ /* 0x0044e20000101400 */
[----:B------:R-:W-:Y:S05]  /*5a40*/  BRA `(.L_x_30647) ;  /* 0x0000000800e87947 */ /* 0x000fea0003800000 */
.L_x_30643:
        /* <DEDUP_REMOVED lines=8> */
.L_x_30651:
[----:B------:R-:W2:Y:S02]  /*5ad0*/  LDG.E.U16 R2, desc[UR36][R2.64] ;  /* 0x0000002402027981 */ /* 0x000ea4000c1e1500 */
[----:B--2---:R-:W-:Y:S01]  /*5ae0*/  HADD2.F32 R19, -RZ, R2.H0_H0 ;  /* 0x20000002ff137230 */ /* 0x004fe20000004100 */
[----:B------:R-:W-:Y:S06]  /*5af0*/  BRA `(.L_x_30647) ;  /* 0x0000000800bc7947 */ /* 0x000fec0003800000 */
.L_x_30650:
        /* <DEDUP_REMOVED lines=8> */
.L_x_30653:
[----:B------:R-:W2:Y:S02]  /*5b80*/  LDG.E.U16 R2, desc[UR36][R2.64] ;  /* 0x0000002402027981 */ /* 0x000ea4000c1e1500 */
[----:B--2---:R-:W-:Y:S01]  /*5b90*/  HADD2.F32 R19, -RZ, R2.H0_H0 ;  /* 0x20000002ff137230 */ /* 0x004fe20000004100 */
[----:B------:R-:W-:Y:S06]  /*5ba0*/  BRA `(.L_x_30647) ;  /* 0x0000000800907947 */ /* 0x000fec0003800000 */
.L_x_30652:
[----:B------:R-:W2:Y:S01]  /*5bb0*/  LDG.E.64 R2, desc[UR36][R2.64] ;  /* 0x0000002402027981 */ /* 0x000ea2000c1e1b00 */
[----:B------:R-:W-:Y:S01]  /*5bc0*/  UMOV UR4, 0xf0000000 ;  /* 0xf000000000047882 */ /* 0x000fe20000000000 */
[----:B------:R-:W-:Y:S01]  /*5bd0*/  UMOV UR5, 0x380fffff ;  /* 0x380fffff00057882 */ /* 0x000fe20000000000 */
[----:B--2---:R-:W0:Y:S01]  /*5be0*/  F2F.F32.F64 R19, R2 ;  /* 0x0000000200137310 */ /* 0x004e220000301000 */
[----:B------:R-:W-:-:S14]  /*5bf0*/  DSETP.GEU.AND P0, PT, |R2|, UR4, PT ;  /* 0x0000000402007e2a */ /* 0x000fdc000bf0e200 */
[----:B0-----:R-:W-:Y:S01]  /*5c00*/  @!P0 FMUL R19, R19, 1.175494350822287508e-38 ;  /* 0x0080000013138820 */ /* 0x001fe20000400000 */
[----:B------:R-:W-:Y:S06]  /*5c10*/  BRA `(.L_x_30647) ;  /* 0x0000000800747947 */ /* 0x000fec0003800000 */
.L_x_30642:
        /* <DEDUP_REMOVED lines=12> */
.L_x_30656:
[----:B------:R-:W2:Y:S01]  /*5ce0*/  LDG.E.64 R2, desc[UR36][R2.64] ;  /* 0x0000002402027981 */ /* 0x000ea2000c1e1b00 */
[----:B------:R-:W-:Y:S01]  /*5cf0*/  UMOV UR4, 0xf0000000 ;  /* 0xf000000000047882 */ /* 0x000fe20000000000 */
[----:B------:R-:W-:Y:S01]  /*5d00*/  UMOV UR5, 0x380fffff ;  /* 0x380fffff00057882 */ /* 0x000fe20000000000 */
[----:B--2---:R-:W0:Y:S01]  /*5d10*/  F2F.F32.F64 R19, R2 ;  /* 0x0000000200137310 */ /* 0x004e220000301000 */
[----:B------:R-:W-:-:S14]  /*5d20*/  DSETP.GEU.AND P0, PT, |R2|, UR4, PT ;  /* 0x0000000402007e2a */ /* 0x000fdc000bf0e200 */
[----:B0-----:R-:W-:Y:S01]  /*5d30*/  @!P0 FMUL R19, R19, 1.175494350822287508e-38 ;  /* 0x0080000013138820 */ /* 0x001fe20000400000 */
[----:B------:R-:W-:Y:S06]  /*5d40*/  BRA `(.L_x_30647) ;  /* 0x0000000800287947 */ /* 0x000fec0003800000 */
.L_x_30655:
        /* <DEDUP_REMOVED lines=25> */
.L_x_30658:
        /* <DEDUP_REMOVED lines=12> */
.L_x_30657:
[----:B------:R-:W2:Y:S02]  /*5fa0*/  LDG.E.U16 R2, desc[UR36][R2.64] ;  /* 0x0000002402027981 */ /* 0x000ea4000c1e1500 */
[----:B--2---:R-:W-:Y:S01]  /*5fb0*/  SHF.L.U32 R19, R2, 0x10, RZ ;  /* 0x0000001002137819 */ /* 0x004fe200000006ff */
[----:B------:R-:W-:Y:S06]  /*5fc0*/  BRA `(.L_x_30647) ;  /* 0x0000000400887947 */ /* 0x000fec0003800000 */
.L_x_30654:
        /* <DEDUP_REMOVED lines=11> */
.L_x_30661:
        /* <DEDUP_REMOVED lines=20> */
.L_x_30663:
[----:B------:R-:W-:Y:S05]  /*61c0*/  BSYNC.RECONVERGENT B0 ;  /* 0x0000000000007941 */ /* 0x000fea0003800200 */
.L_x_30662:
[----:B------:R-:W-:Y:S01]  /*61d0*/  IMAD.SHL.U32 R0, R0, 0x100000, RZ ;  /* 0x0010000000007824 */ /* 0x000fe200078e00ff */
[----:B------:R-:W-:-:S04]  /*61e0*/  LEA R2, R2, 0x3b800000, 0x17 ;  /* 0x3b80000002027811 */ /* 0x000fc800078eb8ff */
[----:B------:R-:W-:Y:S01]  /*61f0*/  LOP3.LUT R19, R2, R0, R19, 0xfe, !PT ;  /* 0x0000000002137212 */ /* 0x000fe200078efe13 */
[----:B------:R-:W-:Y:S06]  /*6200*/  BRA `(.L_x_30647) ;  /* 0x0000000000f87947 */ /* 0x000fec0003800000 */
.L_x_30660:
        /* <DEDUP_REMOVED lines=20> */
.L_x_30665:
[----:B------:R-:W-:Y:S05]  /*6350*/  BSYNC.RECONVERGENT B0 ;  /* 0x0000000000007941 */ /* 0x000fea0003800200 */
.L_x_30664:
[----:B------:R-:W-:Y:S01]  /*6360*/  IMAD.SHL.U32 R0, R0, 0x200000, RZ ;  /* 0x0020000000007824 */ /* 0x000fe200078e00ff */
[----:B------:R-:W-:-:S04]  /*6370*/  LEA R2, R2, 0x37800000, 0x17 ;  /* 0x3780000002027811 */ /* 0x000fc800078eb8ff */
[----:B------:R-:W-:Y:S01]  /*6380*/  LOP3.LUT R19, R2, R0, R19, 0xfe, !PT ;  /* 0x0000000002137212 */ /* 0x000fe200078efe13 */
[----:B------:R-:W-:Y:S06]  /*6390*/  BRA `(.L_x_30647) ;  /* 0x0000000000947947 */ /* 0x000fec0003800000 */
.L_x_30659:
        /* <DEDUP_REMOVED lines=14> */
.L_x_30646:
        /* <DEDUP_REMOVED lines=16> */
.L_x_30668:
[----:B------:R-:W-:Y:S01]  /*6580*/  IMAD.MOV.U32 R19, RZ, RZ, RZ ;  /* 0x000000ffff137224 */ /* 0x000fe200078e00ff */
[----:B------:R-:W-:Y:S06]  /*6590*/  BRA `(.L_x_30647) ;  /* 0x0000000000147947 */ /* 0x000fec0003800000 */
.L_x_30667:
[----:B------:R-:W2:Y:S02]  /*65a0*/  LDG.E.64 R2, desc[UR36][R2.64] ;  /* 0x0000002402027981 */ /* 0x000ea4000c1e1b00 */
[----:B--2---:R0:W1:Y:S01]  /*65b0*/  I2F.U64 R19, R2 ;  /* 0x0000000200137312 */ /* 0x0040620000301000 */
[----:B------:R-:W-:Y:S05]  /*65c0*/  BRA `(.L_x_30647) ;  /* 0x0000000000087947 */ /* 0x000fea0003800000 */
.L_x_30666:
[----:B------:R-:W2:Y:S02]  /*65d0*/  LDG.E R2, desc[UR36][R2.64] ;  /* 0x0000002402027981 */ /* 0x000ea4000c1e1900 */
[----:B--2---:R-:W-:-:S07]  /*65e0*/  I2FP.F32.U32 R19, R2 ;  /* 0x0000000200137245 */ /* 0x004fce0000201000 */
.L_x_30647:
[----:B------:R-:W-:Y:S05]  /*65f0*/  BSYNC.RECONVERGENT B6 ;  /* 0x0000000000067941 */ /* 0x000fea0003800200 */
.L_x_30641:
        /* <DEDUP_REMOVED lines=18> */
.L_x_30673:
[----:B------:R-:W2:Y:S02]  /*6720*/  LDG.E.U8 R0, desc[UR36][R2.64] ;  /* 0x0000002402007981 */ /* 0x000ea4000c1e1100 */
[----:B--2---:R-:W-:Y:S01]  /*6730*/  I2FP.F32.U32 R0, R0 ;  /* 0x0000000000007245 */ /* 0x004fe20000201000 */
[----:B------:R-:W-:Y:S06]  /*6740*/  BRA `(.L_x_30675) ;  /* 0x0000000c00247947 */ /* 0x000fec0003800000 */
.L_x_30672:
        /* <DEDUP_REMOVED lines=9> */
.L_x_30677:
[----:B------:R-:W2:Y:S02]  /*67e0*/  LDG.E R0, desc[UR36][R2.64] ;  /* 0x0000002402007981 */ /* 0x000ea4000c1e1900 */
[----:B--2---:R-:W-:Y:S01]  /*67f0*/  I2FP.F32.S32 R0, R0 ;  /* 0x0000000000007245 */ /* 0x004fe20000201400 */
[----:B------:R-:W-:Y:S06]  /*6800*/  BRA `(.L_x_30675) ;  /* 0x0000000800f47947 */ /* 0x000fec0003800000 */
.L_x_30676:
[----:B------:R-:W2:Y:S02]  /*6810*/  LDG.E.U16 R0, desc[UR36][R2.64] ;  /* 0x0000002402007981 */ /* 0x000ea4000c1e1500 */
[----:B--2---:R-:W0:Y:S01]  /*6820*/  I2F.S16 R0, R0 ;  /* 0x0000000000007306 */ /* 0x004e220000101400 */
[----:B------:R-:W-:Y:S05]  /*6830*/  BRA `(.L_x_30675) ;  /* 0x0000000800e87947 */ /* 0x000fea0003800000 */
.L_x_30671:
        /* <DEDUP_REMOVED lines=8> */
.L_x_30679:
[----:B------:R-:W2:Y:S02]  /*68c0*/  LDG.E.U16 R0, desc[UR36][R2.64] ;  /* 0x0000002402007981 */ /* 0x000ea4000c1e1500 */
[----:B--2---:R-:W-:Y:S01]  /*68d0*/  HADD2.F32 R0, -RZ, R0.H0_H0 ;  /* 0x20000000ff007230 */ /* 0x004fe20000004100 */
[----:B------:R-:W-:Y:S06]  /*68e0*/  BRA `(.L_x_30675) ;  /* 0x0000000800bc7947 */ /* 0x000fec0003800000 */
.L_x_30678:
        /* <DEDUP_REMOVED lines=8> */
.L_x_30681:
[----:B------:R-:W2:Y:S02]  /*6970*/  LDG.E.U16 R0, desc[UR36][R2.64] ;  /* 0x0000002402007981 */ /* 0x000ea4000c1e1500 */
[----:B--2---:R-:W-:Y:S01]  /*6980*/  HADD2.F32 R0, -RZ, R0.H0_H0 ;  /* 0x20000000ff007230 */ /* 0x004fe20000004100 */
[----:B------:R-:W-:Y:S06]  /*6990*/  BRA `(.L_x_30675) ;  /* 0x0000000800907947 */ /* 0x000fec0003800000 */
.L_x_30680:
[----:B------:R-:W2:Y:S01]  /*69a0*/  LDG.E.64 R2, desc[UR36][R2.64] ;  /* 0x0000002402027981 */ /* 0x000ea2000c1e1b00 */
[----:B------:R-:W-:Y:S01]  /*69b0*/  UMOV UR4, 0xf0000000 ;  /* 0xf000000000047882 */ /* 0x000fe20000000000 */
[----:B------:R-:W-:Y:S01]  /*69c0*/  UMOV UR5, 0x380fffff ;  /* 0x380fffff00057882 */ /* 0x000fe20000000000 */
[----:B--2---:R-:W0:Y:S01]  /*69d0*/  F2F.F32.F64 R0, R2 ;  /* 0x0000000200007310 */ /* 0x004e220000301000 */
[----:B------:R-:W-:-:S14]  /*69e0*/  DSETP.GEU.AND P0, PT, |R2|, UR4, PT ;  /* 0x0000000402007e2a */ /* 0x000fdc000bf0e200 */
[----:B0-----:R-:W-:Y:S01]  /*69f0*/  @!P0 FMUL R0, R0, 1.175494350822287508e-38 ;  /* 0x0080000000008820 */ /* 0x001fe20000400000 */
[----:B------:R-:W-:Y:S06]  /*6a00*/  BRA `(.L_x_30675) ;  /* 0x0000000800747947 */ /* 0x000fec0003800000 */
.L_x_30670:
        /* <DEDUP_REMOVED lines=12> */
.L_x_30684:
[----:B------:R-:W2:Y:S01]  /*6ad0*/  LDG.E.64 R2, desc[UR36][R2.64] ;  /* 0x0000002402027981 */ /* 0x000ea2000c1e1b00 */
[----:B------:R-:W-:Y:S01]  /*6ae0*/  UMOV UR4, 0xf0000000 ;  /* 0xf000000000047882 */ /* 0x000fe20000000000 */
[----:B------:R-:W-:Y:S01]  /*6af0*/  UMOV UR5, 0x380fffff ;  /* 0x380fffff00057882 */ /* 0x000fe20000000000 */
[----:B--2---:R-:W0:Y:S01]  /*6b00*/  F2F.F32.F64 R0, R2 ;  /* 0x0000000200007310 */ /* 0x004e220000301000 */
[----:B------:R-:W-:-:S14]  /*6b10*/  DSETP.GEU.AND P0, PT, |R2|, UR4, PT ;  /* 0x0000000402007e2a */ /* 0x000fdc000bf0e200 */
[----:B0-----:R-:W-:Y:S01]  /*6b20*/  @!P0 FMUL R0, R0, 1.175494350822287508e-38 ;  /* 0x0080000000008820 */ /* 0x001fe20000400000 */
[----:B------:R-:W-:Y:S06]  /*6b30*/  BRA `(.L_x_30675) ;  /* 0x0000000800287947 */ /* 0x000fec0003800000 */
.L_x_30683:
        /* <DEDUP_REMOVED lines=25> */
.L_x_30686:
        /* <DEDUP_REMOVED lines=12> */
.L_x_30685:
[----:B------:R-:W2:Y:S02]  /*6d90*/  LDG.E.U16 R0, desc[UR36][R2.64] ;  /* 0x0000002402007981 */ /* 0x000ea4000c1e1500 */
[----:B--2---:R-:W-:Y:S01]  /*6da0*/  IMAD.U32 R0, R0, 0x10000, RZ ;  /* 0x0001000000007824 */ /* 0x004fe200078e00ff */
[----:B------:R-:W-:Y:S06]  /*6db0*/  BRA `(.L_x_30675) ;  /* 0x0000000400887947 */ /* 0x000fec0003800000 */
.L_x_30682:
        /* <DEDUP_REMOVED lines=11> */
.L_x_30689:
        /* <DEDUP_REMOVED lines=20> */
.L_x_30691:
[----:B------:R-:W-:Y:S05]  /*6fb0*/  BSYNC.RECONVERGENT B0 ;  /* 0x0000000000007941 */ /* 0x000fea0003800200 */
.L_x_30690:
[----:B------:R-:W-:Y:S02]  /*6fc0*/  SHF.L.U32 R0, R0, 0x14, RZ ;  /* 0x0000001400007819 */ /* 0x000fe400000006ff */
[----:B------:R-:W-:-:S04]  /*6fd0*/  LEA R2, R2, 0x3b800000, 0x17 ;  /* 0x3b80000002027811 */ /* 0x000fc800078eb8ff */
[----:B------:R-:W-:Y:S01]  /*6fe0*/  LOP3.LUT R0, R2, R0, R7, 0xfe, !PT ;  /* 0x0000000002007212 */ /* 0x000fe200078efe07 */
[----:B------:R-:W-:Y:S06]  /*6ff0*/  BRA `(.L_x_30675) ;  /* 0x0000000000f87947 */ /* 0x000fec0003800000 */
.L_x_30688:
        /* <DEDUP_REMOVED lines=20> */
.L_x_30693:
[----:B------:R-:W-:Y:S05]  /*7140*/  BSYNC.RECONVERGENT B0 ;  /* 0x0000000000007941 */ /* 0x000fea0003800200 */
.L_x_30692:
[----:B------:R-:W-:Y:S01]  /*7150*/  IMAD.SHL.U32 R0, R0, 0x200000, RZ ;  /* 0x0020000000007824 */ /* 0x000fe200078e00ff */
[----:B------:R-:W-:-:S04]  /*7160*/  LEA R2, R2, 0x37800000, 0x17 ;  /* 0x3780000002027811 */ /* 0x000fc800078eb8ff */
[----:B------:R-:W-:Y:S01]  /*7170*/  LOP3.LUT R0, R2, R0, R7, 0xfe, !PT ;  /* 0x0000000002007212 */ /* 0x000fe200078efe07 */
[----:B------:R-:W-:Y:S06]  /*7180*/  BRA `(.L_x_30675) ;  /* 0x0000000000947947 */ /* 0x000fec0003800000 */
.L_x_30687:
        /* <DEDUP_REMOVED lines=14> */
.L_x_30674:
        /* <DEDUP_REMOVED lines=16> */
.L_x_30696:
[----:B------:R-:W-:Y:S01]  /*7370*/  MOV R0, RZ ;  /* 0x000000ff00007202 */ /* 0x000fe20000000f00 */
[----:B------:R-:W-:Y:S06]  /*7380*/  BRA `(.L_x_30675) ;  /* 0x0000000000147947 */ /* 0x000fec0003800000 */
.L_x_30695:
[----:B------:R-:W2:Y:S02]  /*7390*/  LDG.E.64 R2, desc[UR36][R2.64] ;  /* 0x0000002402027981 */ /* 0x000ea4000c1e1b00 */
[----:B--2---:R0:W2:Y:S01]  /*73a0*/  I2F.U64 R0, R2 ;  /* 0x0000000200007312 */ /* 0x0040a20000301000 */
[----:B------:R-:W-:Y:S05]  /*73b0*/  BRA `(.L_x_30675) ;  /* 0x0000000000087947 */ /* 0x000fea0003800000 */
.L_x_30694:
[----:B------:R-:W2:Y:S02]  /*73c0*/  LDG.E R0, desc[UR36][R2.64] ;  /* 0x0000002402007981 */ /* 0x000ea4000c1e1900 */
[----:B--2---:R-:W-:-:S07]  /*73d0*/  I2FP.F32.U32 R0, R0 ;  /* 0x0000000000007245 */ /* 0x004fce0000201000 */
.L_x_30675:
[----:B------:R-:W-:Y:S05]  /*73e0*/  BSYNC.RECONVERGENT B6 ;  /* 0x0000000000067941 */ /* 0x000fea0003800200 */
.L_x_30669:
[----:B-1-3-5:R-:W-:Y:S01]  /*73f0*/  FSETP.NAN.FTZ.AND P0, PT, R19, R19, PT ;  /* 0x000000131300720b */ /* 0x02afe20003f18000 */
[----:B------:R-:W-:Y:S01]  /*7400*/  BSSY.RECONVERGENT B0, `(.L_x_30697) ;  /* 0x0000006000007945 */ /* 0x000fe20003800200 */
[----:B------:R-:W-:-:S11]  /*7410*/  IMAD.MOV.U32 R4, RZ, RZ, R19 ;  /* 0x000000ffff047224 */ /* 0x000fd600078e0013 */
[----:B------:R-:W-:Y:S05]  /*7420*/  @P0 BRA `(.L_x_30698) ;  /* 0x00000000000c0947 */ /* 0x000fea0003800000 */
[----:B0-2---:R-:W-:Y:S01]  /*7430*/  FSETP.NAN.FTZ.AND P0, PT, R0, R0, PT ;  /* 0x000000000000720b */ /* 0x005fe20003f18000 */
[----:B------:R-:W-:-:S12]  /*7440*/  IMAD.MOV.U32 R4, RZ, RZ, R0 ;  /* 0x000000ffff047224 */ /* 0x000fd800078e0000 */
[----:B------:R-:W-:-:S07]  /*7450*/  @!P0 FMNMX.FTZ R4, R0, R19, !PT ;  /* 0x0000001300048209 */ /* 0x000fce0007810000 */
.L_x_30698:
[----:B------:R-:W-:Y:S05]  /*7460*/  BSYNC.RECONVERGENT B0 ;  /* 0x0000000000007941 */ /* 0x000fea0003800200 */
.L_x_30697:
        /* <DEDUP_REMOVED lines=17> */
.L_x_30702:
[----:B------:R-:W0:Y:S02]  /*7580*/  F2I.S64.TRUNC R4, R4 ;  /* 0x0000000400047311 */ /* 0x000e24000020d900 */
[----:B0-----:R-:W-:-:S05]  /*7590*/  IMAD.MOV.U32 R7, RZ, RZ, R4 ;  /* 0x000000ffff077224 */ /* 0x001fca00078e0004 */
[----:B------:R4:W-:Y:S01]  /*75a0*/  STG.E.U8 desc[UR36][R2.64], R7 ;  /* 0x0000000702007986 */ /* 0x0009e2000c101124 */
[----:B------:R-:W-:Y:S05]  /*75b0*/  BRA `(.L_x_30704) ;  /* 0x0000000c00287947 */ /* 0x000fea0003800000 */
.L_x_30701:
        /* <DEDUP_REMOVED lines=9> */
.L_x_30706:
[----:B------:R-:W0:Y:S02]  /*7650*/  F2I.FTZ.TRUNC.NTZ R5, R4 ;  /* 0x0000000400057305 */ /* 0x000e24000021f100 */
[----:B0-----:R3:W-:Y:S01]  /*7660*/  STG.E desc[UR36][R2.64], R5 ;  /* 0x0000000502007986 */ /* 0x0017e2000c101924 */
[----:B------:R-:W-:Y:S05]  /*7670*/  BRA `(.L_x_30704) ;  /* 0x0000000800f87947 */ /* 0x000fea0003800000 */
.L_x_30705:
[----:B------:R-:W0:Y:S02]  /*7680*/  F2I.FTZ.TRUNC.NTZ R5, R4 ;  /* 0x0000000400057305 */ /* 0x000e24000021f100 */
[----:B0-----:R0:W-:Y:S01]  /*7690*/  STG.E.U16 desc[UR36][R2.64], R5 ;  /* 0x0000000502007986 */ /* 0x0011e2000c101524 */
[----:B------:R-:W-:Y:S05]  /*76a0*/  BRA `(.L_x_30704) ;  /* 0x0000000800ec7947 */ /* 0x000fea0003800000 */
.L_x_30700:
        /* <DEDUP_REMOVED lines=8> */
.L_x_30708:
[----:B------:R-:W-:-:S05]  /*7730*/  F2FP.F16.F32.PACK_AB R4, RZ, R4 ;  /* 0x00000004ff04723e */ /* 0x000fca00000000ff */
[----:B------:R0:W-:Y:S01]  /*7740*/  STG.E.U16 desc[UR36][R2.64], R4 ;  /* 0x0000000402007986 */ /* 0x0001e2000c101524 */
[----:B------:R-:W-:Y:S05]  /*7750*/  BRA `(.L_x_30704) ;  /* 0x0000000800c07947 */ /* 0x000fea0003800000 */
.L_x_30707:
        /* <DEDUP_REMOVED lines=9> */
.L_x_30710:
[----:B------:R-:W-:-:S04]  /*77f0*/  F2FP.F16.F32.PACK_AB R5, RZ, R4 ;  /* 0x00000004ff05723e */ /* 0x000fc800000000ff */
[----:B------:R-:W-:-:S05]  /*7800*/  PRMT R5, R5, 0x5410, RZ ;  /* 0x0000541005057816 */ /* 0x000fca00000000ff */
[----:B------:R0:W-:Y:S01]  /*7810*/  STG.E desc[UR36][R2.64], R5 ;  /* 0x0000000502007986 */ /* 0x0001e2000c101924 */
[----:B------:R-:W-:Y:S05]  /*7820*/  BRA `(.L_x_30704) ;  /* 0x00000008008c7947 */ /* 0x000fea0003800000 */
.L_x_30709:
[----:B------:R-:W-:-:S06]  /*7830*/  FMUL.FTZ R4, R4, 1 ;  /* 0x3f80000004047820 */ /* 0x000fcc0000410000 */
[----:B------:R-:W0:Y:S02]  /*7840*/  F2F.F64.F32 R4, R4 ;  /* 0x0000000400047310 */ /* 0x000e240000201800 */
[----:B0-----:R0:W-:Y:S01]  /*7850*/  STG.E.64 desc[UR36][R2.64], R4 ;  /* 0x0000000402007986 */ /* 0x0011e2000c101b24 */
[----:B------:R-:W-:Y:S05]  /*7860*/  BRA `(.L_x_30704) ;  /* 0x00000008007c7947 */ /* 0x000fea0003800000 */
.L_x_30699:
        /* <DEDUP_REMOVED lines=13> */
.L_x_30714:
        /* <DEDUP_REMOVED lines=16> */
.L_x_30717:
[----:B------:R-:W-:-:S04]  /*7a40*/  SHF.R.U32.HI R4, RZ, 0x18, R4 ;  /* 0x00000018ff047819 */ /* 0x000fc80000011604 */
[----:B------:R-:W-:-:S04]  /*7a50*/  LOP3.LUT R4, R5, 0x80, R4, 0xf8, !PT ;  /* 0x0000008005047812 */ /* 0x000fc800078ef804 */
[----:B------:R-:W-:-:S07]  /*7a60*/  PRMT R0, R4, 0x7610, R0 ;  /* 0x0000761004007816 */ /* 0x000fce0000000000 */
.L_x_30716:
[----:B------:R-:W-:Y:S05]  /*7a70*/  BSYNC.RECONVERGENT B0 ;  /* 0x0000000000007941 */ /* 0x000fea0003800200 */
.L_x_30715:
[----:B------:R0:W-:Y:S01]  /*7a80*/  STG.E.U8 desc[UR36][R2.64], R0 ;  /* 0x0000000002007986 */ /* 0x0001e2000c101124 */
[----:B------:R-:W-:Y:S05]  /*7a90*/  BRA `(.L_x_30704) ;  /* 0x0000000400f07947 */ /* 0x000fea0003800000 */
.L_x_30713:
        /* <DEDUP_REMOVED lines=16> */
.L_x_30720:
[----:B------:R-:W-:-:S04]  /*7ba0*/  SHF.R.U32.HI R4, RZ, 0x18, R4 ;  /* 0x00000018ff047819 */ /* 0x000fc80000011604 */
[----:B------:R-:W-:-:S04]  /*7bb0*/  LOP3.LUT R5, R5, 0x80, R4, 0xf8, !PT ;  /* 0x0000008005057812 */ /* 0x000fc800078ef804 */
[----:B------:R-:W-:-:S07]  /*7bc0*/  PRMT R0, R5, 0x7610, R0 ;  /* 0x0000761005007816 */ /* 0x000fce0000000000 */
.L_x_30719:
[----:B------:R-:W-:Y:S05]  /*7bd0*/  BSYNC.RECONVERGENT B0 ;  /* 0x0000000000007941 */ /* 0x000fea0003800200 */
.L_x_30718:
[----:B------:R0:W-:Y:S01]  /*7be0*/  STG.E.U8 desc[UR36][R2.64], R0 ;  /* 0x0000000002007986 */ /* 0x0001e2000c101124 */
[----:B------:R-:W-:Y:S05]  /*7bf0*/  BRA `(.L_x_30704) ;  /* 0x0000000400987947 */ /* 0x000fea0003800000 */
.L_x_30712:
        /* <DEDUP_REMOVED lines=21> */
.L_x_30722:
[----:B------:R-:W0:Y:S02]  /*7d50*/  F2I.U64.TRUNC R4, R4 ;  /* 0x0000000400047311 */ /* 0x000e24000020d800 */
[----:B0-----:R0:W-:Y:S01]  /*7d60*/  STG.E.64 desc[UR36][R2.64], R4 ;  /* 0x0000000402007986 */ /* 0x0011e2000c101b24 */
[----:B------:R-:W-:Y:S05]  /*7d70*/  BRA `(.L_x_30704) ;  /* 0x0000000400387947 */ /* 0x000fea0003800000 */
.L_x_30721:
[----:B------:R-:W0:Y:S02]  /*7d80*/  F2I.FTZ.U32.TRUNC.NTZ R5, R4 ;  /* 0x0000000400057305 */ /* 0x000e24000021f000 */
[----:B0-----:R0:W-:Y:S01]  /*7d90*/  STG.E desc[UR36][R2.64], R5 ;  /* 0x0000000502007986 */ /* 0x0011e2000c101924 */
[----:B------:R-:W-:Y:S05]  /*7da0*/  BRA `(.L_x_30704) ;  /* 0x00000004002c7947 */ /* 0x000fea0003800000 */
.L_x_30711:
        /* <DEDUP_REMOVED lines=10> */
.L_x_30724:
[----:B------:R-:W-:Y:S01]  /*7e50*/  FMUL.FTZ R4, R4, 1 ;  /* 0x3f80000004047820 */ /* 0x000fe20000410000 */
[----:B------:R-:W-:-:S05]  /*7e60*/  CS2R R6, SRZ ;  /* 0x0000000000067805 */ /* 0x000fca000001ff00 */
[----:B------:R-:W0:Y:S02]  /*7e70*/  F2F.F64.F32 R4, R4 ;  /* 0x0000000400047310 */ /* 0x000e240000201800 */
[----:B0-----:R0:W-:Y:S01]  /*7e80*/  STG.E.128 desc[UR36][R2.64], R4 ;  /* 0x0000000402007986 */ /* 0x0011e2000c101d24 */
[----:B------:R-:W-:Y:S05]  /*7e90*/  BRA `(.L_x_30704) ;  /* 0x0000000000f07947 */ /* 0x000fea0003800000 */
.L_x_30723:
[----:B------:R-:W-:-:S09]  /*7ea0*/  UISETP.NE.AND UP0, UPT, UR4, 0xf, UPT ;  /* 0x0000000f0400788c */ /* 0x000fd2000bf05270 */
[----:B------:R-:W-:Y:S05]  /*7eb0*/  BRA.U !UP0, `(.L_x_30725) ;  /* 0x0000000108e07547 */ /* 0x000fea000b800000 */
[----:B------:R-:W-:-:S09]  /*7ec0*/  UISETP.NE.AND UP0, UPT, UR4, 0x17, UPT ;  /* 0x000000170400788c */ /* 0x000fd2000bf05270 */
[----:B------:R-:W-:Y:S05]  /*7ed0*/  BRA.U !UP0, `(.L_x_30726) ;  /* 0x00000001088c7547 */ /* 0x000fea000b800000 */
[----:B------:R-:W-:-:S09]  /*7ee0*/  UISETP.NE.AND UP0, UPT, UR4, 0x18, UPT ;  /* 0x000000180400788c */ /* 0x000fd2000bf05270 */
[----:B------:R-:W-:Y:S05]  /*7ef0*/  BRA.U !UP0, `(.L_x_30727) ;  /* 0x0000000108447547 */ /* 0x000fea000b800000 */
.L_x_30703:
        /* <DEDUP_REMOVED lines=16> */
.L_x_30728:
[----:B------:R-:W-:Y:S05]  /*8000*/  BRA `(.L_x_30704) ;  /* 0x0000000000947947 */ /* 0x000fea0003800000 */
.L_x_30727:
        /* <DEDUP_REMOVED lines=12> */
.L_x_30730:
[----:B------:R-:W-:Y:S05]  /*80d0*/  BSYNC.RECONVERGENT B0 ;  /* 0x0000000000007941 */ /* 0x000fea0003800200 */
.L_x_30729:
[----:B------:R-:W-:-:S05]  /*80e0*/  LOP3.LUT R5, R0, 0x80, R7, 0xf8, !PT ;  /* 0x0000008000057812 */ /* 0x000fca00078ef807 */
[----:B------:R0:W-:Y:S01]  /*80f0*/  STG.E.U8 desc[UR36][R2.64], R5 ;  /* 0x0000000502007986 */ /* 0x0001e2000c101124 */
[----:B------:R-:W-:Y:S05]  /*8100*/  BRA `(.L_x_30704) ;  /* 0x0000000000547947 */ /* 0x000fea0003800000 */
.L_x_30726:
        /* <DEDUP_REMOVED lines=11> */
.L_x_30732:
[----:B--2---:R-:W-:Y:S01]  /*81c0*/  IMAD.MOV.U32 R0, RZ, RZ, 0x7f ;  /* 0x0000007fff007424 */ /* 0x004fe200078e00ff */
[----:B------:R-:W-:-:S04]  /*81d0*/  ISETP.GT.U32.AND P0, PT, R6, 0x7f800000, PT ;  /* 0x7f8000000600780c */ /* 0x000fc80003f04070 */
[----:B------:R-:W-:-:S09]  /*81e0*/  SEL R0, R0, 0x7c, P0 ;  /* 0x0000007c00007807 */ /* 0x000fd20000000000 */
.L_x_30733:
[----:B------:R-:W-:Y:S05]  /*81f0*/  BSYNC.RECONVERGENT B0 ;  /* 0x0000000000007941 */ /* 0x000fea0003800200 */
.L_x_30731:
[----:B------:R-:W-:-:S04]  /*8200*/  SHF.R.U32.HI R5, RZ, 0x18, R4 ;  /* 0x00000018ff057819 */ /* 0x000fc80000011604 */
[----:B------:R-:W-:-:S05]  /*8210*/  LOP3.LUT R5, R0, 0x80, R5, 0xf8, !PT ;  /* 0x0000008000057812 */ /* 0x000fca00078ef805 */
[----:B------:R0:W-:Y:S01]  /*8220*/  STG.E.U8 desc[UR36][R2.64], R5 ;  /* 0x0000000502007986 */ /* 0x0001e2000c101124 */
[----:B------:R-:W-:Y:S05]  /*8230*/  BRA `(.L_x_30704) ;  /* 0x0000000000087947 */ /* 0x000fea0003800000 */
.L_x_30725:
[----:B------:R-:W-:-:S05]  /*8240*/  F2FP.BF16.F32.PACK_AB R4, RZ, R4 ;  /* 0x00000004ff04723e */ /* 0x000fca00000010ff */
[----:B------:R0:W-:Y:S02]  /*8250*/  STG.E.U16 desc[UR36][R2.64], R4 ;  /* 0x0000000402007986 */ /* 0x0001e4000c101524 */
.L_x_30704:
[----:B------:R-:W-:-:S07]  /*8260*/  VIADD R17, R17, 0x80 ;  /* 0x0000008011117836 */ /* 0x000fce0000000000 */
.L_x_30639:
[----:B------:R-:W-:Y:S05]  /*8270*/  BSYNC.RECONVERGENT B7 ;  /* 0x0000000000077941 */ /* 0x000fea0003800200 */
.L_x_30638:
        /* <DEDUP_REMOVED lines=358> */
.L_x_30736:
        /* <DEDUP_REMOVED lines=18> */
.L_x_30741:
[----:B------:R-:W2:Y:S02]  /*9a00*/  LDG.E.U8 R2, desc[UR36][R2.64] ;  /* 0x0000002402027981 */ /* 0x000ea4000c1e1100 */
[----:B--2---:R-:W-:Y:S01]  /*9a10*/  I2FP.F32.U32 R19, R2 ;  /* 0x0000000200137245 */ /* 0x004fe20000201000 */
[----:B------:R-:W-:Y:S06]  /*9a20*/  BRA `(.L_x_30743) ;  /* 0x0000000c00247947 */ /* 0x000fec0003800000 */
.L_x_30740:
        /* <DEDUP_REMOVED lines=9> */
.L_x_30745:
[----:B------:R-:W2:Y:S02]  /*9ac0*/  LDG.E R2, desc[UR36][R2.64] ;  /* 0x0000002402027981 */ /* 0x000ea4000c1e1900 */
[----:B--2---:R-:W-:Y:S01]  /*9ad0*/  I2FP.F32.S32 R19, R2 ;  /* 0x0000000200137245 */ /* 0x004fe20000201400 */
[----:B------:R-:W-:Y:S06]  /*9ae0*/  BRA `(.L_x_30743) ;  /* 0x0000000800f47947 */ /* 0x000fec0003800000 */
.L_x_30744:
[----:B------:R-:W2:Y:S02]  /*9af0*/  LDG.E.U16 R2, desc[UR36][R2.64] ;  /* 0x0000002402027981 */ /* 0x000ea4000c1e1500 */
[----:B--2---:R2:W3:Y:S01]  /*9b00*/  I2F.S16 R19, R2 ;  /* 0x0000000200137306 */ /* 0x0044e20000101400 */
[----:B------:R-:W-:Y:S05]  /*9b10*/  BRA `(.L_x_30743) ;  /* 0x0000000800e87947 */ /* 0x000fea0003800000 */
.L_x_30739:
        /* <DEDUP_REMOVED lines=8> */
.L_x_30747:
[----:B------:R-:W2:Y:S02]  /*9ba0*/  LDG.E.U16 R2, desc[UR36][R2.64] ;  /* 0x0000002402027981 */ /* 0x000ea4000c1e1500 */
[----:B--2---:R-:W-:Y:S01]  /*9bb0*/  HADD2.F32 R19, -RZ, R2.H0_H0 ;  /* 0x20000002ff137230 */ /* 0x004fe20000004100 */
[----:B------:R-:W-:Y:S06]  /*9bc0*/  BRA `(.L_x_30743) ;  /* 0x0000000800bc7947 */ /* 0x000fec0003800000 */
.L_x_30746:
        /* <DEDUP_REMOVED lines=8> */
.L_x_30749:
[----:B------:R-:W2:Y:S02]  /*9c50*/  LDG.E.U16 R2, desc[UR36][R2.64] ;  /* 0x0000002402027981 */ /* 0x000ea4000c1e1500 */
[----:B--2---:R-:W-:Y:S01]  /*9c60*/  HADD2.F32 R19, -RZ, R2.H0_H0 ;  /* 0x20000002ff137230 */ /* 0x004fe20000004100 */
[----:B------:R-:W-:Y:S06]  /*9c70*/  BRA `(.L_x_30743) ;  /* 0x0000000800907947 */ /* 0x000fec0003800000 */
.L_x_30748:
[----:B------:R-:W2:Y:S01]  /*9c80*/  LDG.E.64 R2, desc[UR36][R2.64] ;  /* 0x0000002402027981 */ /* 0x000ea2000c1e1b00 */
[----:B------:R-:W-:Y:S01]  /*9c90*/  UMOV UR4, 0xf0000000 ;  /* 0xf000000000047882 */ /* 0x000fe20000000000 */
[----:B------:R-:W-:Y:S01]  /*9ca0*/  UMOV UR5, 0x380fffff ;  /* 0x380fffff00057882 */ /* 0x000fe20000000000 */
[----:B--2---:R-:W0:Y:S01]  /*9cb0*/  F2F.F32.F64 R19, R2 ;  /* 0x0000000200137310 */ /* 0x004e220000301000 */
[----:B------:R-:W-:-:S14]  /*9cc0*/  DSETP.GEU.AND P0, PT, |R2|, UR4, PT ;  /* 0x0000000402007e2a */ /* 0x000fdc000bf0e200 */
[----:B0-----:R-:W-:Y:S01]  /*9cd0*/  @!P0 FMUL R19, R19, 1.175494350822287508e-38 ;  /* 0x0080000013138820 */ /* 0x001fe20000400000 */
[----:B------:R-:W-:Y:S06]  /*9ce0*/  BRA `(.L_x_30743) ;  /* 0x0000000800747947 */ /* 0x000fec0003800000 */
.L_x_30738:
        /* <DEDUP_REMOVED lines=12> */
.L_x_30752:
[----:B------:R-:W2:Y:S01]  /*9db0*/  LDG.E.64 R2, desc[UR36][R2.64] ;  /* 0x0000002402027981 */ /* 0x000ea2000c1e1b00 */
[----:B------:R-:W-:Y:S01]  /*9dc0*/  UMOV UR4, 0xf0000000 ;  /* 0xf000000000047882 */ /* 0x000fe20000000000 */
[----:B------:R-:W-:Y:S01]  /*9dd0*/  UMOV UR5, 0x380fffff ;  /* 0x380fffff00057882 */ /* 0x000fe20000000000 */
[----:B--2---:R-:W0:Y:S01]  /*9de0*/  F2F.F32.F64 R19, R2 ;  /* 0x0000000200137310 */ /* 0x004e220000301000 */
[----:B------:R-:W-:-:S14]  /*9df0*/  DSETP.GEU.AND P0, PT, |R2|, UR4, PT ;  /* 0x0000000402007e2a */ /* 0x000fdc000bf0e200 */
[----:B0-----:R-:W-:Y:S01]  /*9e00*/  @!P0 FMUL R19, R19, 1.175494350822287508e-38 ;  /* 0x0080000013138820 */ /* 0x001fe20000400000 */
[----:B------:R-:W-:Y:S06]  /*9e10*/  BRA `(.L_x_30743) ;  /* 0x0000000800287947 */ /* 0x000fec0003800000 */
.L_x_30751:
        /* <DEDUP_REMOVED lines=25> */
.L_x_30754:
        /* <DEDUP_REMOVED lines=12> */
.L_x_30753:
[----:B------:R-:W2:Y:S02]  /*a070*/  LDG.E.U16 R2, desc[UR36][R2.64] ;  /* 0x0000002402027981 */ /* 0x000ea4000c1e1500 */
[----:B--2---:R-:W-:Y:S01]  /*a080*/  SHF.L.U32 R19, R2, 0x10, RZ ;  /* 0x0000001002137819 */ /* 0x004fe200000006ff */
[----:B------:R-:W-:Y:S06]  /*a090*/  BRA `(.L_x_30743) ;  /* 0x0000000400887947 */ /* 0x000fec0003800000 */
.L_x_30750:
        /* <DEDUP_REMOVED lines=11> */
.L_x_30757:
        /* <DEDUP_REMOVED lines=20> */
.L_x_30759:
[----:B------:R-:W-:Y:S05]  /*a290*/  BSYNC.RECONVERGENT B0 ;  /* 0x0000000000007941 */ /* 0x000fea0003800200 */
.L_x_30758:
[----:B------:R-:W-:Y:S01]  /*a2a0*/  IMAD.SHL.U32 R0, R0, 0x100000, RZ ;  /* 0x0010000000007824 */ /* 0x000fe200078e00ff */
[----:B------:R-:W-:-:S04]  /*a2b0*/  LEA R2, R2, 0x3b800000, 0x17 ;  /* 0x3b80000002027811 */ /* 0x000fc800078eb8ff */
[----:B------:R-:W-:Y:S01]  /*a2c0*/  LOP3.LUT R19, R2, R0, R19, 0xfe, !PT ;  /* 0x0000000002137212 */ /* 0x000fe200078efe13 */
[----:B------:R-:W-:Y:S06]  /*a2d0*/  BRA `(.L_x_30743) ;  /* 0x0000000000f87947 */ /* 0x000fec0003800000 */
.L_x_30756:
        /* <DEDUP_REMOVED lines=20> */
.L_x_30761:
[----:B------:R-:W-:Y:S05]  /*a420*/  BSYNC.RECONVERGENT B0 ;  /* 0x0000000000007941 */ /* 0x000fea0003800200 */
.L_x_30760:
[----:B------:R-:W-:Y:S01]  /*a430*/  IMAD.SHL.U32 R0, R0, 0x200000, RZ ;  /* 0x0020000000007824 */ /* 0x000fe200078e00ff */
[----:B------:R-:W-:-:S04]  /*a440*/  LEA R2, R2, 0x37800000, 0x17 ;  /* 0x3780000002027811 */ /* 0x000fc800078eb8ff */
[----:B------:R-:W-:Y:S01]  /*a450*/  LOP3.LUT R19, R2, R0, R19, 0xfe, !PT ;  /* 0x0000000002137212 */ /* 0x000fe200078efe13 */
[----:B------:R-:W-:Y:S06]  /*a460*/  BRA `(.L_x_30743) ;  /* 0x0000000000947947 */ /* 0x000fec0003800000 */
.L_x_30755:
        /* <DEDUP_REMOVED lines=14> */
.L_x_30742:
        /* <DEDUP_REMOVED lines=16> */
.L_x_30764:
[----:B------:R-:W-:Y:S01]  /*a650*/  IMAD.MOV.U32 R19, RZ, RZ, RZ ;  /* 0x000000ffff137224 */ /* 0x000fe200078e00ff */
[----:B------:R-:W-:Y:S06]  /*a660*/  BRA `(.L_x_30743) ;  /* 0x0000000000147947 */ /* 0x000fec0003800000 */
.L_x_30763:
[----:B------:R-:W2:Y:S02]  /*a670*/  LDG.E.64 R2, desc[UR36][R2.64] ;  /* 0x0000002402027981 */ /* 0x000ea4000c1e1b00 */
[----:B--2---:R0:W1:Y:S01]  /*a680*/  I2F.U64 R19, R2 ;  /* 0x0000000200137312 */ /* 0x0040620000301000 */
[----:B------:R-:W-:Y:S05]  /*a690*/  BRA `(.L_x_30743) ;  /* 0x0000000000087947 */ /* 0x000fea0003800000 */
.L_x_30762:
[----:B------:R-:W2:Y:S02]  /*a6a0*/  LDG.E R2, desc[UR36][R2.64] ;  /* 0x0000002402027981 */ /* 0x000ea4000c1e1900 */
[----:B--2---:R-:W-:-:S07]  /*a6b0*/  I2FP.F32.U32 R19, R2 ;  /* 0x0000000200137245 */ /* 0x004fce0000201000 */
.L_x_30743:
[----:B------:R-:W-:Y:S05]  /*a6c0*/  BSYNC.RECONVERGENT B6 ;  /* 0x0000000000067941 */ /* 0x000fea0003800200 */
.L_x_30737:
        /* <DEDUP_REMOVED lines=18> */
.L_x_30769:
[----:B------:R-:W2:Y:S02]  /*a7f0*/  LDG.E.U8 R0, desc[UR36][R2.64] ;  /* 0x0000002402007981 */ /* 0x000ea4000c1e1100 */
[----:B--2---:R-:W-:Y:S01]  /*a800*/  I2FP.F32.U32 R0, R0 ;  /* 0x0000000000007245 */ /* 0x004fe20000201000 */
[----:B------:R-:W-:Y:S06]  /*a810*/  BRA `(.L_x_30771) ;  /* 0x0000000c00247947 */ /* 0x000fec0003800000 */
.L_x_30768:
        /* <DEDUP_REMOVED lines=9> */
.L_x_30773:
[----:B------:R-:W2:Y:S02]  /*a8b0*/  LDG.E R0, desc[UR36][R2.64] ;  /* 0x0000002402007981 */ /* 0x000ea4000c1e1900 */
[----:B--2---:R-:W-:Y:S01]  /*a8c0*/  I2FP.F32.S32 R0, R0 ;  /* 0x0000000000007245 */ /* 0x004fe20000201400 */
[----:B------:R-:W-:Y:S06]  /*a8d0*/  BRA `(.L_x_30771) ;  /* 0x0000000800f47947 */ /* 0x000fec0003800000 */
.L_x_30772:
[----:B------:R-:W2:Y:S02]  /*a8e0*/  LDG.E.U16 R0, desc[UR36][R2.64] ;  /* 0x0000002402007981 */ /* 0x000ea4000c1e1500 */
[----:B--2---:R-:W0:Y:S01]  /*a8f0*/  I2F.S16 R0, R0 ;  /* 0x0000000000007306 */ /* 0x004e220000101400 */
[----:B------:R-:W-:Y:S05]  /*a900*/  BRA `(.L_x_30771) ;  /* 0x0000000800e87947 */ /* 0x000fea0003800000 */
.L_x_30767:
        /* <DEDUP_REMOVED lines=8> */
.L_x_30775:
[----:B------:R-:W2:Y:S02]  /*a990*/  LDG.E.U16 R0, desc[UR36][R2.64] ;  /* 0x0000002402007981 */ /* 0x000ea4000c1e1500 */
[----:B--2---:R-:W-:Y:S01]  /*a9a0*/  HADD2.F32 R0, -RZ, R0.H0_H0 ;  /* 0x20000000ff007230 */ /* 0x004fe20000004100 */
[----:B------:R-:W-:Y:S06]  /*a9b0*/  BRA `(.L_x_30771) ;  /* 0x0000000800bc7947 */ /* 0x000fec0003800000 */
.L_x_30774:
        /* <DEDUP_REMOVED lines=8> */
.L_x_30777:
[----:B------:R-:W2:Y:S02]  /*aa40*/  LDG.E.U16 R0, desc[UR36][R2.64] ;  /* 0x0000002402007981 */ /* 0x000ea4000c1e1500 */
[----:B--2---:R-:W-:Y:S01]  /*aa50*/  HADD2.F32 R0, -RZ, R0.H0_H0 ;  /* 0x20000000ff007230 */ /* 0x004fe20000004100 */
[----:B------:R-:W-:Y:S06]  /*aa60*/  BRA `(.L_x_30771) ;  /* 0x0000000800907947 */ /* 0x000fec0003800000 */
.L_x_30776:
[----:B------:R-:W2:Y:S01]  /*aa70*/  LDG.E.64 R2, desc[UR36][R2.64] ;  /* 0x0000002402027981 */ /* 0x000ea2000c1e1b00 */
[----:B------:R-:W-:Y:S01]  /*aa80*/  UMOV UR4, 0xf0000000 ;  /* 0xf000000000047882 */ /* 0x000fe20000000000 */
[----:B------:R-:W-:Y:S01]  /*aa90*/  UMOV UR5, 0x380fffff ;  /* 0x380fffff00057882 */ /* 0x000fe20000000000 */
[----:B--2---:R-:W0:Y:S01]  /*aaa0*/  F2F.F32.F64 R0, R2 ;  /* 0x0000000200007310 */ /* 0x004e220000301000 */
[----:B------:R-:W-:-:S14]  /*aab0*/  DSETP.GEU.AND P0, PT, |R2|, UR4, PT ;  /* 0x0000000402007e2a */ /* 0x000fdc000bf0e200 */
[----:B0-----:R-:W-:Y:S01]  /*aac0*/  @!P0 FMUL R0, R0, 1.175494350822287508e-38 ;  /* 0x0080000000008820 */ /* 0x001fe20000400000 */
[----:B------:R-:W-:Y:S06]  /*aad0*/  BRA `(.L_x_30771) ;  /* 0x0000000800747947 */ /* 0x000fec0003800000 */
.L_x_30766:
        /* <DEDUP_REMOVED lines=12> */
.L_x_30780:
[----:B------:R-:W2:Y:S01]  /*aba0*/  LDG.E.64 R2, desc[UR36][R2.64] ;  /* 0x0000002402027981 */ /* 0x000ea2000c1e1b00 */
[----:B------:R-:W-:Y:S01]  /*abb0*/  UMOV UR4, 0xf0000000 ;  /* 0xf000000000047882 */ /* 0x000fe20000000000 */
[----:B------:R-:W-:Y:S01]  /*abc0*/  UMOV UR5, 0x380fffff ;  /* 0x380fffff00057882 */ /* 0x000fe20000000000 */
[----:B--2---:R-:W0:Y:S01]  /*abd0*/  F2F.F32.F64 R0, R2 ;  /* 0x0000000200007310 */ /* 0x004e220000301000 */
[----:B------:R-:W-:-:S14]  /*abe0*/  DSETP.GEU.AND P0, PT, |R2|, UR4, PT ;  /* 0x0000000402007e2a */ /* 0x000fdc000bf0e200 */
[----:B0-----:R-:W-:Y:S01]  /*abf0*/  @!P0 FMUL R0, R0, 1.175494350822287508e-38 ;  /* 0x0080000000008820 */ /* 0x001fe20000400000 */
[----:B------:R-:W-:Y:S06]  /*ac00*/  BRA `(.L_x_30771) ;  /* 0x0000000800287947 */ /* 0x000fec0003800000 */
.L_x_30779:
        /* <DEDUP_REMOVED lines=25> */
.L_x_30782:
        /* <DEDUP_REMOVED lines=12> */
.L_x_30781:
[----:B------:R-:W2:Y:S02]  /*ae60*/  LDG.E.U16 R0, desc[UR36][R2.64] ;  /* 0x0000002402007981 */ /* 0x000ea4000c1e1500 */
[----:B--2---:R-:W-:Y:S01]  /*ae70*/  IMAD.U32 R0, R0, 0x10000, RZ ;  /* 0x0001000000007824 */ /* 0x004fe200078e00ff */
[----:B------:R-:W-:Y:S06]  /*ae80*/  BRA `(.L_x_30771) ;  /* 0x0000000400887947 */ /* 0x000fec0003800000 */
.L_x_30778:
        /* <DEDUP_REMOVED lines=11> */
.L_x_30785:
        /* <DEDUP_REMOVED lines=20> */
.L_x_30787:
[----:B------:R-:W-:Y:S05]  /*b080*/  BSYNC.RECONVERGENT B0 ;  /* 0x0000000000007941 */ /* 0x000fea0003800200 */
.L_x_30786:
[----:B------:R-:W-:Y:S02]  /*b090*/  SHF.L.U32 R0, R0, 0x14, RZ ;  /* 0x0000001400007819 */ /* 0x000fe400000006ff */
[----:B------:R-:W-:-:S04]  /*b0a0*/  LEA R2, R2, 0x3b800000, 0x17 ;  /* 0x3b80000002027811 */ /* 0x000fc800078eb8ff */
[----:B------:R-:W-:Y:S01]  /*b0b0*/  LOP3.LUT R0, R2, R0, R7, 0xfe, !PT ;  /* 0x0000000002007212 */ /* 0x000fe200078efe07 */
[----:B------:R-:W-:Y:S06]  /*b0c0*/  BRA `(.L_x_30771) ;  /* 0x0000000000f87947 */ /* 0x000fec0003800000 */
.L_x_30784:
        /* <DEDUP_REMOVED lines=20> */
.L_x_30789:
[----:B------:R-:W-:Y:S05]  /*b210*/  BSYNC.RECONVERGENT B0 ;  /* 0x0000000000007941 */ /* 0x000fea0003800200 */
.L_x_30788:
[----:B------:R-:W-:Y:S01]  /*b220*/  IMAD.SHL.U32 R0, R0, 0x200000, RZ ;  /* 0x0020000000007824 */ /* 0x000fe200078e00ff */
[----:B------:R-:W-:-:S04]  /*b230*/  LEA R2, R2, 0x37800000, 0x17 ;  /* 0x3780000002027811 */ /* 0x000fc800078eb8ff */
[----:B------:R-:W-:Y:S01]  /*b240*/  LOP3.LUT R0, R2, R0, R7, 0xfe, !PT ;  /* 0x0000000002007212 */ /* 0x000fe200078efe07 */
[----:B------:R-:W-:Y:S06]  /*b250*/  BRA `(.L_x_30771) ;  /* 0x0000000000947947 */ /* 0x000fec0003800000 */
.L_x_30783:
        /* <DEDUP_REMOVED lines=14> */
.L_x_30770:
        /* <DEDUP_REMOVED lines=16> */
.L_x_30792:
[----:B------:R-:W-:Y:S01]  /*b440*/  MOV R0, RZ ;  /* 0x000000ff00007202 */ /* 0x000fe20000000f00 */
[----:B------:R-:W-:Y:S06]  /*b450*/  BRA `(.L_x_30771) ;  /* 0x0000000000147947 */ /* 0x000fec0003800000 */
.L_x_30791:
[----:B------:R-:W2:Y:S02]  /*b460*/  LDG.E.64 R2, desc[UR36][R2.64] ;  /* 0x0000002402027981 */ /* 0x000ea4000c1e1b00 */
[----:B--2---:R0:W2:Y:S01]  /*b470*/  I2F.U64 R0, R2 ;  /* 0x0000000200007312 */ /* 0x0040a20000301000 */
[----:B------:R-:W-:Y:S05]  /*b480*/  BRA `(.L_x_30771) ;  /* 0x0000000000087947 */ /* 0x000fea0003800000 */
.L_x_30790:
[----:B------:R-:W2:Y:S02]  /*b490*/  LDG.E R0, desc[UR36][R2.64] ;  /* 0x0000002402007981 */ /* 0x000ea4000c1e1900 */
[----:B--2---:R-:W-:-:S07]  /*b4a0*/  I2FP.F32.U32 R0, R0 ;  /* 0x0000000000007245 */ /* 0x004fce0000201000 */
.L_x_30771:
[----:B------:R-:W-:Y:S05]  /*b4b0*/  BSYNC.RECONVERGENT B6 ;  /* 0x0000000000067941 */ /* 0x000fea0003800200 */
.L_x_30765:
[----:B-1-3-5:R-:W-:Y:S01]  /*b4c0*/  FSETP.NAN.FTZ.AND P0, PT, R19, R19, PT ;  /* 0x000000131300720b */ /* 0x02afe20003f18000 */
[----:B------:R-:W-:Y:S01]  /*b4d0*/  BSSY.RECONVERGENT B0, `(.L_x_30793) ;  /* 0x0000006000007945 */ /* 0x000fe20003800200 */
[----:B------:R-:W-:-:S11]  /*b4e0*/  IMAD.MOV.U32 R4, RZ, RZ, R19 ;  /* 0x000000ffff047224 */ /* 0x000fd600078e0013 */
[----:B------:R-:W-:Y:S05]  /*b4f0*/  @P0 BRA `(.L_x_30794) ;  /* 0x00000000000c0947 */ /* 0x000fea0003800000 */
[----:B0-2---:R-:W-:Y:S01]  /*b500*/  FSETP.NAN.FTZ.AND P0, PT, R0, R0, PT ;  /* 0x000000000000720b */ /* 0x005fe20003f18000 */
[----:B------:R-:W-:-:S12]  /*b510*/  IMAD.MOV.U32 R4, RZ, RZ, R0 ;  /* 0x000000ffff047224 */ /* 0x000fd800078e0000 */
[----:B------:R-:W-:-:S07]  /*b520*/  @!P0 FMNMX.FTZ R4, R0, R19, !PT ;  /* 0x0000001300048209 */ /* 0x000fce0007810000 */
.L_x_30794:
[----:B------:R-:W-:Y:S05]  /*b530*/  BSYNC.RECONVERGENT B0 ;  /* 0x0000000000007941 */ /* 0x000fea0003800200 */
.L_x_30793:
        /* <DEDUP_REMOVED lines=17> */
.L_x_30798:
[----:B------:R-:W0:Y:S02]  /*b650*/  F2I.S64.TRUNC R4, R4 ;  /* 0x0000000400047311 */ /* 0x000e24000020d900 */
[----:B0-----:R-:W-:-:S05]  /*b660*/  IMAD.MOV.U32 R7, RZ, RZ, R4 ;  /* 0x000000ffff077224 */ /* 0x001fca00078e0004 */
[----:B------:R0:W-:Y:S01]  /*b670*/  STG.E.U8 desc[UR36][R2.64], R7 ;  /* 0x0000000702007986 */ /* 0x0001e2000c101124 */
[----:B------:R-:W-:Y:S05]  /*b680*/  BRA `(.L_x_30800) ;  /* 0x0000000c00287947 */ /* 0x000fea0003800000 */
.L_x_30797:
        /* <DEDUP_REMOVED lines=9> */
.L_x_30802:
[----:B------:R-:W0:Y:S02]  /*b720*/  F2I.FTZ.TRUNC.NTZ R5, R4 ;  /* 0x0000000400057305 */ /* 0x000e24000021f100 */
[----:B0-----:R0:W-:Y:S01]  /*b730*/  STG.E desc[UR36][R2.64], R5 ;  /* 0x0000000502007986 */ /* 0x0011e2000c101924 */
[----:B------:R-:W-:Y:S05]  /*b740*/  BRA `(.L_x_30800) ;  /* 0x0000000800f87947 */ /* 0x000fea0003800000 */
.L_x_30801:
[----:B------:R-:W0:Y:S02]  /*b750*/  F2I.FTZ.TRUNC.NTZ R5, R4 ;  /* 0x0000000400057305 */ /* 0x000e24000021f100 */
[----:B0-----:R0:W-:Y:S01]  /*b760*/  STG.E.U16 desc[UR36][R2.64], R5 ;  /* 0x0000000502007986 */ /* 0x0011e2000c101524 */
[----:B------:R-:W-:Y:S05]  /*b770*/  BRA `(.L_x_30800) ;  /* 0x0000000800ec7947 */ /* 0x000fea0003800000 */
.L_x_30796:
        /* <DEDUP_REMOVED lines=8> */
.L_x_30804:
[----:B------:R-:W-:-:S05]  /*b800*/  F2FP.F16.F32.PACK_AB R4, RZ, R4 ;  /* 0x00000004ff04723e */ /* 0x000fca00000000ff */
[----:B------:R4:W-:Y:S01]  /*b810*/  STG.E.U16 desc[UR36][R2.64], R4 ;  /* 0x0000000402007986 */ /* 0x0009e2000c101524 */
[----:B------:R-:W-:Y:S05]  /*b820*/  BRA `(.L_x_30800) ;  /* 0x0000000800c07947 */ /* 0x000fea0003800000 */
.L_x_30803:
        /* <DEDUP_REMOVED lines=9> */
.L_x_30806:
[----:B------:R-:W-:-:S04]  /*b8c0*/  F2FP.F16.F32.PACK_AB R5, RZ, R4 ;  /* 0x00000004ff05723e */ /* 0x000fc800000000ff */
[----:B------:R-:W-:-:S05]  /*b8d0*/  PRMT R5, R5, 0x5410, RZ ;  /* 0x0000541005057816 */ /* 0x000fca00000000ff */
[----:B------:R2:W-:Y:S01]  /*b8e0*/  STG.E desc[UR36][R2.64], R5 ;  /* 0x0000000502007986 */ /* 0x0005e2000c101924 */
[----:B------:R-:W-:Y:S05]  /*b8f0*/  BRA `(.L_x_30800) ;  /* 0x00000008008c7947 */ /* 0x000fea0003800000 */
.L_x_30805:
[----:B------:R-:W-:-:S06]  /*b900*/  FMUL.FTZ R4, R4, 1 ;  /* 0x3f80000004047820 */ /* 0x000fcc0000410000 */
[----:B------:R-:W0:Y:S02]  /*b910*/  F2F.F64.F32 R4, R4 ;  /* 0x0000000400047310 */ /* 0x000e240000201800 */
[----:B0-----:R0:W-:Y:S01]  /*b920*/  STG.E.64 desc[UR36][R2.64], R4 ;  /* 0x0000000402007986 */ /* 0x0011e2000c101b24 */
[----:B------:R-:W-:Y:S05]  /*b930*/  BRA `(.L_x_30800) ;  /* 0x00000008007c7947 */ /* 0x000fea0003800000 */
.L_x_30795:
        /* <DEDUP_REMOVED lines=13> */
.L_x_30810:
        /* <DEDUP_REMOVED lines=16> */
.L_x_30813:
[----:B------:R-:W-:-:S04]  /*bb10*/  SHF.R.U32.HI R4, RZ, 0x18, R4 ;  /* 0x00000018ff047819 */ /* 0x000fc80000011604 */
[----:B------:R-:W-:-:S04]  /*bb20*/  LOP3.LUT R4, R5, 0x80, R4, 0xf8, !PT ;  /* 0x0000008005047812 */ /* 0x000fc800078ef804 */
[----:B------:R-:W-:-:S07]  /*bb30*/  PRMT R0, R4, 0x7610, R0 ;  /* 0x0000761004007816 */ /* 0x000fce0000000000 */
.L_x_30812:
[----:B------:R-:W-:Y:S05]  /*bb40*/  BSYNC.RECONVERGENT B0 ;  /* 0x0000000000007941 */ /* 0x000fea0003800200 */
.L_x_30811:
[----:B------:R0:W-:Y:S01]  /*bb50*/  STG.E.U8 desc[UR36][R2.64], R0 ;  /* 0x0000000002007986 */ /* 0x0001e2000c101124 */
[----:B------:R-:W-:Y:S05]  /*bb60*/  BRA `(.L_x_30800) ;  /* 0x0000000400f07947 */ /* 0x000fea0003800000 */
.L_x_30809:
        /* <DEDUP_REMOVED lines=16> */
.L_x_30816:
[----:B------:R-:W-:-:S04]  /*bc70*/  SHF.R.U32.HI R4, RZ, 0x18, R4 ;  /* 0x00000018ff047819 */ /* 0x000fc80000011604 */
[----:B------:R-:W-:-:S04]  /*bc80*/  LOP3.LUT R5, R5, 0x80, R4, 0xf8, !PT ;  /* 0x0000008005057812 */ /* 0x000fc800078ef804 */
[----:B------:R-:W-:-:S07]  /*bc90*/  PRMT R0, R5, 0x7610, R0 ;  /* 0x0000761005007816 */ /* 0x000fce0000000000 */
.L_x_30815:
[----:B------:R-:W-:Y:S05]  /*bca0*/  BSYNC.RECONVERGENT B0 ;  /* 0x0000000000007941 */ /* 0x000fea0003800200 */
.L_x_30814:
[----:B------:R0:W-:Y:S01]  /*bcb0*/  STG.E.U8 desc[UR36][R2.64], R0 ;  /* 0x0000000002007986 */ /* 0x0001e2000c101124 */
[----:B------:R-:W-:Y:S05]  /*bcc0*/  BRA `(.L_x_30800) ;  /* 0x0000000400987947 */ /* 0x000fea0003800000 */
.L_x_30808:
        /* <DEDUP_REMOVED lines=21> */
.L_x_30818:
[----:B------:R-:W0:Y:S02]  /*be20*/  F2I.U64.TRUNC R4, R4 ;  /* 0x0000000400047311 */ /* 0x000e24000020d800 */
[----:B0-----:R0:W-:Y:S01]  /*be30*/  STG.E.64 desc[UR36][R2.64], R4 ;  /* 0x0000000402007986 */ /* 0x0011e2000c101b24 */
[----:B------:R-:W-:Y:S05]  /*be40*/  BRA `(.L_x_30800) ;  /* 0x0000000400387947 */ /* 0x000fea0003800000 */
.L_x_30817:
[----:B------:R-:W0:Y:S02]  /*be50*/  F2I.FTZ.U32.TRUNC.NTZ R5, R4 ;  /* 0x0000000400057305 */ /* 0x000e24000021f000 */
[----:B0-----:R0:W-:Y:S01]  /*be60*/  STG.E desc[UR36][R2.64], R5 ;  /* 0x0000000502007986 */ /* 0x0011e2000c101924 */
[----:B------:R-:W-:Y:S05]  /*be70*/  BRA `(.L_x_30800) ;  /* 0x00000004002c7947 */ /* 0x000fea0003800000 */
.L_x_30807:
        /* <DEDUP_REMOVED lines=10> */
.L_x_30820:
[----:B------:R-:W-:Y:S01]  /*bf20*/  FMUL.FTZ R4, R4, 1 ;  /* 0x3f80000004047820 */ /* 0x000fe20000410000 */
[----:B------:R-:W-:-:S05]  /*bf30*/  CS2R R6, SRZ ;  /* 0x0000000000067805 */ /* 0x000fca000001ff00 */
[----:B------:R-:W0:Y:S02]  /*bf40*/  F2F.F64.F32 R4, R4 ;  /* 0x0000000400047310 */ /* 0x000e240000201800 */
[----:B0-----:R0:W-:Y:S01]  /*bf50*/  STG.E.128 desc[UR36][R2.64], R4 ;  /* 0x0000000402007986 */ /* 0x0011e2000c101d24 */
[----:B------:R-:W-:Y:S05]  /*bf60*/  BRA `(.L_x_30800) ;  /* 0x0000000000f07947 */ /* 0x000fea0003800000 */
.L_x_30819:
[----:B------:R-:W-:-:S09]  /*bf70*/  UISETP.NE.AND UP0, UPT, UR4, 0xf, UPT ;  /* 0x0000000f0400788c */ /* 0x000fd2000bf05270 */
[----:B------:R-:W-:Y:S05]  /*bf80*/  BRA.U !UP0, `(.L_x_30821) ;  /* 0x0000000108e07547 */ /* 0x000fea000b800000 */
[----:B------:R-:W-:-:S09]  /*bf90*/  UISETP.NE.AND UP0, UPT, UR4, 0x17, UPT ;  /* 0x000000170400788c */ /* 0x000fd2000bf05270 */
[----:B------:R-:W-:Y:S05]  /*bfa0*/  BRA.U !UP0, `(.L_x_30822) ;  /* 0x00000001088c7547 */ /* 0x000fea000b800000 */
[----:B------:R-:W-:-:S09]  /*bfb0*/  UISETP.NE.AND UP0, UPT, UR4, 0x18, UPT ;  /* 0x000000180400788c */ /* 0x000fd2000bf05270 */
[----:B------:R-:W-:Y:S05]  /*bfc0*/  BRA.U !UP0, `(.L_x_30823) ;  /* 0x0000000108447547 */ /* 0x000fea000b800000 */
.L_x_30799:
        /* <DEDUP_REMOVED lines=16> */
.L_x_30824:
[----:B------:R-:W-:Y:S05]  /*c0d0*/  BRA `(.L_x_30800) ;  /* 0x0000000000947947 */ /* 0x000fea0003800000 */
.L_x_30823:
        /* <DEDUP_REMOVED lines=12> */
.L_x_30826:
[----:B------:R-:W-:Y:S05]  /*c1a0*/  BSYNC.RECONVERGENT B0 ;  /* 0x0000000000007941 */ /* 0x000fea0003800200 */
.L_x_30825:
[----:B------:R-:W-:-:S05]  /*c1b0*/  LOP3.LUT R5, R0, 0x80, R7, 0xf8, !PT ;  /* 0x0000008000057812 */ /* 0x000fca00078ef807 */
[----:B------:R0:W-:Y:S01]  /*c1c0*/  STG.E.U8 desc[UR36][R2.64], R5 ;  /* 0x0000000502007986 */ /* 0x0001e2000c101124 */
[----:B------:R-:W-:Y:S05]  /*c1d0*/  BRA `(.L_x_30800) ;  /* 0x0000000000547947 */ /* 0x000fea0003800000 */
.L_x_30822:
        /* <DEDUP_REMOVED lines=11> */
.L_x_30828:
[----:B------:R-:W-:Y:S01]  /*c290*/  IMAD.MOV.U32 R0, RZ, RZ, 0x7f ;  /* 0x0000007fff007424 */ /* 0x000fe200078e00ff */
[----:B------:R-:W-:-:S04]  /*c2a0*/  ISETP.GT.U32.AND P0, PT, R6, 0x7f800000, PT ;  /* 0x7f8000000600780c */ /* 0x000fc80003f04070 */
[----:B------:R-:W-:-:S09]  /*c2b0*/  SEL R0, R0, 0x7c, P0 ;  /* 0x0000007c00007807 */ /* 0x000fd20000000000 */
.L_x_30829:
[----:B------:R-:W-:Y:S05]  /*c2c0*/  BSYNC.RECONVERGENT B0 ;  /* 0x0000000000007941 */ /* 0x000fea0003800200 */
.L_x_30827:
[----:B------:R-:W-:-:S04]  /*c2d0*/  SHF.R.U32.HI R5, RZ, 0x18, R4 ;  /* 0x00000018ff057819 */ /* 0x000fc80000011604 */
[----:B------:R-:W-:-:S05]  /*c2e0*/  LOP3.LUT R5, R0, 0x80, R5, 0xf8, !PT ;  /* 0x0000008000057812 */ /* 0x000fca00078ef805 */
[----:B------:R0:W-:Y:S01]  /*c2f0*/  STG.E.U8 desc[UR36][R2.64], R5 ;  /* 0x0000000502007986 */ /* 0x0001e2000c101124 */
[----:B------:R-:W-:Y:S05]  /*c300*/  BRA `(.L_x_30800) ;  /* 0x0000000000087947 */ /* 0x000fea0003800000 */
.L_x_30821:
[----:B------:R-:W-:-:S05]  /*c310*/  F2FP.BF16.F32.PACK_AB R4, RZ, R4 ;  /* 0x00000004ff04723e */ /* 0x000fca00000010ff */
[----:B------:R0:W-:Y:S02]  /*c320*/  STG.E.U16 desc[UR36][R2.64], R4 ;  /* 0x0000000402007986 */ /* 0x0001e4000c101524 */
.L_x_30800:
[----:B------:R-:W-:-:S07]  /*c330*/  VIADD R17, R17, 0x80 ;  /* 0x0000008011117836 */ /* 0x000fce0000000000 */
.L_x_30735:
[----:B------:R-:W-:Y:S05]  /*c340*/  BSYNC.RECONVERGENT B7 ;  /* 0x0000000000077941 */ /* 0x000fea0003800200 */
.L_x_30734:
        /* <DEDUP_REMOVED lines=357> */
.L_x_30830:
        /* <DEDUP_REMOVED lines=21> */
.L_x_30835:
[----:B------:R-:W2:Y:S02]  /*daf0*/  LDG.E.U8 R2, desc[UR36][R2.64] ;  /* 0x0000002402027981 */ /* 0x000ea4000c1e1100 */
[----:B--2---:R-:W-:Y:S01]  /*db00*/  I2FP.F32.U32 R19, R2 ;  /* 0x0000000200137245 */ /* 0x004fe20000201000 */
[----:B------:R-:W-:Y:S06]  /*db10*/  BRA `(.L_x_30837) ;  /* 0x0000000c00247947 */ /* 0x000fec0003800000 */
.L_x_30834:
        /* <DEDUP_REMOVED lines=9> */
.L_x_30839:
[----:B------:R-:W2:Y:S02]  /*dbb0*/  LDG.E R2, desc[UR36][R2.64] ;  /* 0x0000002402027981 */ /* 0x000ea4000c1e1900 */
[----:B--2---:R-:W-:Y:S01]  /*dbc0*/  I2FP.F32.S32 R19, R2 ;  /* 0x0000000200137245 */ /* 0x004fe20000201400 */
[----:B------:R-:W-:Y:S06]  /*dbd0*/  BRA `(.L_x_30837) ;  /* 0x0000000800f47947 */ /* 0x000fec0003800000 */
.L_x_30838:
[----:B------:R-:W2:Y:S02]  /*dbe0*/  LDG.E.U16 R2, desc[UR36][R2.64] ;  /* 0x0000002402027981 */ /* 0x000ea4000c1e1500 */
[----:B--2---:R0:W1:Y:S01]  /*dbf0*/  I2F.S16 R19, R2 ;  /* 0x0000000200137306 */ /* 0x0040620000101400 */
[----:B------:R-:W-:Y:S05]  /*dc00*/  BRA `(.L_x_30837) ;  /* 0x0000000800e87947 */ /* 0x000fea0003800000 */
.L_x_30833:
        /* <DEDUP_REMOVED lines=8> */
.L_x_30841:
[----:B------:R-:W2:Y:S02]  /*dc90*/  LDG.E.U16 R2, desc[UR36][R2.64] ;  /* 0x0000002402027981 */ /* 0x000ea4000c1e1500 */
[----:B--2---:R-:W-:Y:S01]  /*dca0*/  HADD2.F32 R19, -RZ, R2.H0_H0 ;  /* 0x20000002ff137230 */ /* 0x004fe20000004100 */
[----:B------:R-:W-:Y:S06]  /*dcb0*/  BRA `(.L_x_30837) ;  /* 0x0000000800bc7947 */ /* 0x000fec0003800000 */
.L_x_30840:
        /* <DEDUP_REMOVED lines=8> */
.L_x_30843:
[----:B------:R-:W2:Y:S02]  /*dd40*/  LDG.E.U16 R2, desc[UR36][R2.64] ;  /* 0x0000002402027981 */ /* 0x000ea4000c1e1500 */
[----:B--2---:R-:W-:Y:S01]  /*dd50*/  HADD2.F32 R19, -RZ, R2.H0_H0 ;  /* 0x20000002ff137230 */ /* 0x004fe20000004100 */
[----:B------:R-:W-:Y:S06]  /*dd60*/  BRA `(.L_x_30837) ;  /* 0x0000000800907947 */ /* 0x000fec0003800000 */
.L_x_30842:
[----:B------:R-:W2:Y:S01]  /*dd70*/  LDG.E.64 R2, desc[UR36][R2.64] ;  /* 0x0000002402027981 */ /* 0x000ea2000c1e1b00 */
[----:B------:R-:W-:Y:S01]  /*dd80*/  UMOV UR4, 0xf0000000 ;  /* 0xf000000000047882 */ /* 0x000fe20000000000 */
[----:B------:R-:W-:Y:S01]  /*dd90*/  UMOV UR5, 0x380fffff ;  /* 0x380fffff00057882 */ /* 0x000fe20000000000 */
[----:B--2---:R-:W0:Y:S01]  /*dda0*/  F2F.F32.F64 R19, R2 ;  /* 0x0000000200137310 */ /* 0x004e220000301000 */
[----:B------:R-:W-:-:S14]  /*ddb0*/  DSETP.GEU.AND P0, PT, |R2|, UR4, PT ;  /* 0x0000000402007e2a */ /* 0x000fdc000bf0e200 */
[----:B0-----:R-:W-:Y:S01]  /*ddc0*/  @!P0 FMUL R19, R19, 1.175494350822287508e-38 ;  /* 0x0080000013138820 */ /* 0x001fe20000400000 */
[----:B------:R-:W-:Y:S06]  /*ddd0*/  BRA `(.L_x_30837) ;  /* 0x0000000800747947 */ /* 0x000fec0003800000 */
.L_x_30832:
        /* <DEDUP_REMOVED lines=12> */
.L_x_30846:
[----:B------:R-:W2:Y:S01]  /*dea0*/  LDG.E.64 R2, desc[UR36][R2.64] ;  /* 0x0000002402027981 */ /* 0x000ea2000c1e1b00 */
[----:B------:R-:W-:Y:S01]  /*deb0*/  UMOV UR4, 0xf0000000 ;  /* 0xf000000000047882 */ /* 0x000fe20000000000 */
[----:B------:R-:W-:Y:S01]  /*dec0*/  UMOV UR5, 0x380fffff ;  /* 0x380fffff00057882 */ /* 0x000fe20000000000 */
[----:B--2---:R-:W0:Y:S01]  /*ded0*/  F2F.F32.F64 R19, R2 ;  /* 0x0000000200137310 */ /* 0x004e220000301000 */
[----:B------:R-:W-:-:S14]  /*dee0*/  DSETP.GEU.AND P0, PT, |R2|, UR4, PT ;  /* 0x0000000402007e2a */ /* 0x000fdc000bf0e200 */
[----:B0-----:R-:W-:Y:S01]  /*def0*/  @!P0 FMUL R19, R19, 1.175494350822287508e-38 ;  /* 0x0080000013138820 */ /* 0x001fe20000400000 */
[----:B------:R-:W-:Y:S06]  /*df00*/  BRA `(.L_x_30837) ;  /* 0x0000000800287947 */ /* 0x000fec0003800000 */
.L_x_30845:
        /* <DEDUP_REMOVED lines=25> */
.L_x_30848:
        /* <DEDUP_REMOVED lines=12> */
.L_x_30847:
[----:B------:R-:W2:Y:S02]  /*e160*/  LDG.E.U16 R2, desc[UR36][R2.64] ;  /* 0x0000002402027981 */ /* 0x000ea4000c1e1500 */
[----:B--2---:R-:W-:Y:S01]  /*e170*/  IMAD.U32 R19, R2, 0x10000, RZ ;  /* 0x0001000002137824 */ /* 0x004fe200078e00ff */
[----:B------:R-:W-:Y:S06]  /*e180*/  BRA `(.L_x_30837) ;  /* 0x0000000400887947 */ /* 0x000fec0003800000 */
.L_x_30844:
        /* <DEDUP_REMOVED lines=11> */
.L_x_30851:
        /* <DEDUP_REMOVED lines=20> */
.L_x_30853:
[----:B------:R-:W-:Y:S05]  /*e380*/  BSYNC.RECONVERGENT B0 ;  /* 0x0000000000007941 */ /* 0x000fea0003800200 */
.L_x_30852:
[----:B------:R-:W-:Y:S02]  /*e390*/  SHF.L.U32 R0, R0, 0x14, RZ ;  /* 0x0000001400007819 */ /* 0x000fe400000006ff */
[----:B------:R-:W-:-:S04]  /*e3a0*/  LEA R2, R2, 0x3b800000, 0x17 ;  /* 0x3b80000002027811 */ /* 0x000fc800078eb8ff */
[----:B------:R-:W-:Y:S01]  /*e3b0*/  LOP3.LUT R19, R2, R0, R19, 0xfe, !PT ;  /* 0x0000000002137212 */ /* 0x000fe200078efe13 */
[----:B------:R-:W-:Y:S06]  /*e3c0*/  BRA `(.L_x_30837) ;  /* 0x0000000000f87947 */ /* 0x000fec0003800000 */
.L_x_30850:
        /* <DEDUP_REMOVED lines=20> */
.L_x_30855:
[----:B------:R-:W-:Y:S05]  /*e510*/  BSYNC.RECONVERGENT B0 ;  /* 0x0000000000007941 */ /* 0x000fea0003800200 */
.L_x_30854:
[----:B------:R-:W-:Y:S01]  /*e520*/  IMAD.SHL.U32 R0, R0, 0x200000, RZ ;  /* 0x0020000000007824 */ /* 0x000fe200078e00ff */
[----:B------:R-:W-:-:S04]  /*e530*/  LEA R2, R2, 0x37800000, 0x17 ;  /* 0x3780000002027811 */ /* 0x000fc800078eb8ff */
[----:B------:R-:W-:Y:S01]  /*e540*/  LOP3.LUT R19, R2, R0, R19, 0xfe, !PT ;  /* 0x0000000002137212 */ /* 0x000fe200078efe13 */
[----:B------:R-:W-:Y:S06]  /*e550*/  BRA `(.L_x_30837) ;  /* 0x0000000000947947 */ /* 0x000fec0003800000 */
.L_x_30849:
        /* <DEDUP_REMOVED lines=14> */
.L_x_30836:
        /* <DEDUP_REMOVED lines=16> */
.L_x_30858:
[----:B------:R-:W-:Y:S01]  /*e740*/  MOV R19, RZ ;  /* 0x000000ff00137202 */ /* 0x000fe20000000f00 */
[----:B------:R-:W-:Y:S06]  /*e750*/  BRA `(.L_x_30837) ;  /* 0x0000000000147947 */ /* 0x000fec0003800000 */
.L_x_30857:
[----:B------:R-:W2:Y:S02]  /*e760*/  LDG.E.64 R2, desc[UR36][R2.64] ;  /* 0x0000002402027981 */ /* 0x000ea4000c1e1b00 */
[----:B--2---:R0:W1:Y:S01]  /*e770*/  I2F.U64 R19, R2 ;  /* 0x0000000200137312 */ /* 0x0040620000301000 */
[----:B------:R-:W-:Y:S05]  /*e780*/  BRA `(.L_x_30837) ;  /* 0x0000000000087947 */ /* 0x000fea0003800000 */
.L_x_30856:
[----:B------:R-:W2:Y:S02]  /*e790*/  LDG.E R2, desc[UR36][R2.64] ;  /* 0x0000002402027981 */ /* 0x000ea4000c1e1900 */
[----:B--2---:R-:W-:-:S07]  /*e7a0*/  I2FP.F32.U32 R19, R2 ;  /* 0x0000000200137245 */ /* 0x004fce0000201000 */
.L_x_30837:
[----:B------:R-:W-:Y:S05]  /*e7b0*/  BSYNC.RECONVERGENT B6 ;  /* 0x0000000000067941 */ /* 0x000fea0003800200 */
.L_x_30831:
        /* <DEDUP_REMOVED lines=18> */
.L_x_30863:
[----:B------:R-:W2:Y:S02]  /*e8e0*/  LDG.E.U8 R0, desc[UR36][R2.64] ;  /* 0x0000002402007981 */ /* 0x000ea4000c1e1100 */
[----:B--2---:R-:W-:Y:S01]  /*e8f0*/  I2FP.F32.U32 R0, R0 ;  /* 0x0000000000007245 */ /* 0x004fe20000201000 */
[----:B------:R-:W-:Y:S06]  /*e900*/  BRA `(.L_x_30865) ;  /* 0x0000000c00247947 */ /* 0x000fec0003800000 */
.L_x_30862:
        /* <DEDUP_REMOVED lines=9> */
.L_x_30867:
[----:B------:R-:W2:Y:S02]  /*e9a0*/  LDG.E R0, desc[UR36][R2.64] ;  /* 0x0000002402007981 */ /* 0x000ea4000c1e1900 */
[----:B--2---:R-:W-:Y:S01]  /*e9b0*/  I2FP.F32.S32 R0, R0 ;  /* 0x0000000000007245 */ /* 0x004fe20000201400 */
[----:B------:R-:W-:Y:S06]  /*e9c0*/  BRA `(.L_x_30865) ;  /* 0x0000000800f47947 */ /* 0x000fec0003800000 */
.L_x_30866:
[----:B------:R-:W2:Y:S02]  /*e9d0*/  LDG.E.U16 R0, desc[UR36][R2.64] ;  /* 0x0000002402007981 */ /* 0x000ea4000c1e1500 */
[----:B--2---:R-:W0:Y:S01]  /*e9e0*/  I2F.S16 R0, R0 ;  /* 0x0000000000007306 */ /* 0x004e220000101400 */
[----:B------:R-:W-:Y:S05]  /*e9f0*/  BRA `(.L_x_30865) ;  /* 0x0000000800e87947 */ /* 0x000fea0003800000 */
.L_x_30861:
        /* <DEDUP_REMOVED lines=8> */
.L_x_30869:
[----:B------:R-:W2:Y:S02]  /*ea80*/  LDG.E.U16 R0, desc[UR36][R2.64] ;  /* 0x0000002402007981 */ /* 0x000ea4000c1e1500 */
[----:B--2---:R-:W-:Y:S01]  /*ea90*/  HADD2.F32 R0, -RZ, R0.H0_H0 ;  /* 0x20000000ff007230 */ /* 0x004fe20000004100 */
[----:B------:R-:W-:Y:S06]  /*eaa0*/  BRA `(.L_x_30865) ;  /* 0x0000000800bc7947 */ /* 0x000fec0003800000 */
.L_x_30868:
        /* <DEDUP_REMOVED lines=8> */
.L_x_30871:
[----:B------:R-:W2:Y:S02]  /*eb30*/  LDG.E.U16 R0, desc[UR36][R2.64] ;  /* 0x0000002402007981 */ /* 0x000ea4000c1e1500 */
[----:B--2---:R-:W-:Y:S01]  /*eb40*/  HADD2.F32 R0, -RZ, R0.H0_H0 ;  /* 0x20000000ff007230 */ /* 0x004fe20000004100 */
[----:B------:R-:W-:Y:S06]  /*eb50*/  BRA `(.L_x_30865) ;  /* 0x0000000800907947 */ /* 0x000fec0003800000 */
.L_x_30870:
[----:B------:R-:W2:Y:S01]  /*eb60*/  LDG.E.64 R2, desc[UR36][R2.64] ;  /* 0x0000002402027981 */ /* 0x000ea2000c1e1b00 */
[----:B------:R-:W-:Y:S01]  /*eb70*/  UMOV UR4, 0xf0000000 ;  /* 0xf000000000047882 */ /* 0x000fe20000000000 */
[----:B------:R-:W-:Y:S01]  /*eb80*/  UMOV UR5, 0x380fffff ;  /* 0x380fffff00057882 */ /* 0x000fe20000000000 */
[----:B--2---:R-:W0:Y:S01]  /*eb90*/  F2F.F32.F64 R0, R2 ;  /* 0x0000000200007310 */ /* 0x004e220000301000 */
[----:B------:R-:W-:-:S14]  /*eba0*/  DSETP.GEU.AND P0, PT, |R2|, UR4, PT ;  /* 0x0000000402007e2a */ /* 0x000fdc000bf0e200 */
[----:B0-----:R-:W-:Y:S01]  /*ebb0*/  @!P0 FMUL R0, R0, 1.175494350822287508e-38 ;  /* 0x0080000000008820 */ /* 0x001fe20000400000 */
[----:B------:R-:W-:Y:S06]  /*ebc0*/  BRA `(.L_x_30865) ;  /* 0x0000000800747947 */ /* 0x000fec0003800000 */
.L_x_30860:
        /* <DEDUP_REMOVED lines=12> */
.L_x_30874:
[----:B------:R-:W2:Y:S01]  /*ec90*/  LDG.E.64 R2, desc[UR36][R2.64] ;  /* 0x0000002402027981 */ /* 0x000ea2000c1e1b00 */
[----:B------:R-:W-:Y:S01]  /*eca0*/  UMOV UR4, 0xf0000000 ;  /* 0xf000000000047882 */ /* 0x000fe20000000000 */
[----:B------:R-:W-:Y:S01]  /*ecb0*/  UMOV UR5, 0x380fffff ;  /* 0x380fffff00057882 */ /* 0x000fe20000000000 */
[----:B--2---:R-:W0:Y:S01]  /*ecc0*/  F2F.F32.F64 R0, R2 ;  /* 0x0000000200007310 */ /* 0x004e220000301000 */
[----:B------:R-:W-:-:S14]  /*ecd0*/  DSETP.GEU.AND P0, PT, |R2|, UR4, PT ;  /* 0x0000000402007e2a */ /* 0x000fdc000bf0e200 */
[----:B0-----:R-:W-:Y:S01]  /*ece0*/  @!P0 FMUL R0, R0, 1.175494350822287508e-38 ;  /* 0x0080000000008820 */ /* 0x001fe20000400000 */
[----:B------:R-:W-:Y:S06]  /*ecf0*/  BRA `(.L_x_30865) ;  /* 0x0000000800287947 */ /* 0x000fec0003800000 */
.L_x_30873:
        /* <DEDUP_REMOVED lines=25> */
.L_x_30876:
        /* <DEDUP_REMOVED lines=12> */
.L_x_30875:
[----:B------:R-:W2:Y:S02]  /*ef50*/  LDG.E.U16 R0, desc[UR36][R2.64] ;  /* 0x0000002402007981 */ /* 0x000ea4000c1e1500 */
[----:B--2---:R-:W-:Y:S01]  /*ef60*/  IMAD.U32 R0, R0, 0x10000, RZ ;  /* 0x0001000000007824 */ /* 0x004fe200078e00ff */
[----:B------:R-:W-:Y:S06]  /*ef70*/  BRA `(.L_x_30865) ;  /* 0x0000000400887947 */ /* 0x000fec0003800000 */
.L_x_30872:
        /* <DEDUP_REMOVED lines=11> */
.L_x_30879:
        /* <DEDUP_REMOVED lines=20> */
.L_x_30881:
[----:B------:R-:W-:Y:S05]  /*f170*/  BSYNC.RECONVERGENT B0 ;  /* 0x0000000000007941 */ /* 0x000fea0003800200 */
.L_x_30880:
[----:B------:R-:W-:Y:S01]  /*f180*/  IMAD.SHL.U32 R0, R0, 0x100000, RZ ;  /* 0x0010000000007824 */ /* 0x000fe200078e00ff */
[----:B------:R-:W-:-:S04]  /*f190*/  LEA R2, R2, 0x3b800000, 0x17 ;  /* 0x3b80000002027811 */ /* 0x000fc800078eb8ff */
[----:B------:R-:W-:Y:S01]  /*f1a0*/  LOP3.LUT R0, R2, R0, R7, 0xfe, !PT ;  /* 0x0000000002007212 */ /* 0x000fe200078efe07 */
[----:B------:R-:W-:Y:S06]  /*f1b0*/  BRA `(.L_x_30865) ;  /* 0x0000000000f87947 */ /* 0x000fec0003800000 */
.L_x_30878:
        /* <DEDUP_REMOVED lines=20> */
.L_x_30883:
[----:B------:R-:W-:Y:S05]  /*f300*/  BSYNC.RECONVERGENT B0 ;  /* 0x0000000000007941 */ /* 0x000fea0003800200 */
.L_x_30882:
[----:B------:R-:W-:Y:S02]  /*f310*/  SHF.L.U32 R0, R0, 0x15, RZ ;  /* 0x0000001500007819 */ /* 0x000fe400000006ff */
[----:B------:R-:W-:-:S04]  /*f320*/  LEA R2, R2, 0x37800000, 0x17 ;  /* 0x3780000002027811 */ /* 0x000fc800078eb8ff */
[----:B------:R-:W-:Y:S01]  /*f330*/  LOP3.LUT R0, R2, R0, R7, 0xfe, !PT ;  /* 0x0000000002007212 */ /* 0x000fe200078efe07 */
[----:B------:R-:W-:Y:S06]  /*f340*/  BRA `(.L_x_30865) ;  /* 0x0000000000947947 */ /* 0x000fec0003800000 */
.L_x_30877:
        /* <DEDUP_REMOVED lines=14> */
.L_x_30864:
        /* <DEDUP_REMOVED lines=16> */
.L_x_30886:
[----:B------:R-:W-:Y:S01]  /*f530*/  IMAD.MOV.U32 R0, RZ, RZ, RZ ;  /* 0x000000ffff007224 */ /* 0x000fe200078e00ff */
[----:B------:R-:W-:Y:S06]  /*f540*/  BRA `(.L_x_30865) ;  /* 0x0000000000147947 */ /* 0x000fec0003800000 */
.L_x_30885:
[----:B------:R-:W2:Y:S02]  /*f550*/  LDG.E.64 R2, desc[UR36][R2.64] ;  /* 0x0000002402027981 */ /* 0x000ea4000c1e1b00 */
[----:B--2---:R0:W2:Y:S01]  /*f560*/  I2F.U64 R0, R2 ;  /* 0x0000000200007312 */ /* 0x0040a20000301000 */
[----:B------:R-:W-:Y:S05]  /*f570*/  BRA `(.L_x_30865) ;  /* 0x0000000000087947 */ /* 0x000fea0003800000 */
.L_x_30884:
[----:B------:R-:W2:Y:S02]  /*f580*/  LDG.E R0, desc[UR36][R2.64] ;  /* 0x0000002402007981 */ /* 0x000ea4000c1e1900 */
[----:B--2---:R-:W-:-:S07]  /*f590*/  I2FP.F32.U32 R0, R0 ;  /* 0x0000000000007245 */ /* 0x004fce0000201000 */
.L_x_30865:
[----:B------:R-:W-:Y:S05]  /*f5a0*/  BSYNC.RECONVERGENT B6 ;  /* 0x0000000000067941 */ /* 0x000fea0003800200 */
.L_x_30859:
[----:B-1-3-5:R-:W-:Y:S01]  /*f5b0*/  FSETP.NAN.FTZ.AND P0, PT, R19, R19, PT ;  /* 0x000000131300720b */ /* 0x02afe20003f18000 */
[----:B------:R-:W-:Y:S01]  /*f5c0*/  BSSY.RECONVERGENT B0, `(.L_x_30887) ;  /* 0x0000006000007945 */ /* 0x000fe20003800200 */
[----:B0---4-:R-:W-:-:S11]  /*f5d0*/  IMAD.MOV.U32 R2, RZ, RZ, R19 ;  /* 0x000000ffff027224 */ /* 0x011fd600078e0013 */
[----:B------:R-:W-:Y:S05]  /*f5e0*/  @P0 BRA `(.L_x_30888) ;  /* 0x00000000000c0947 */ /* 0x000fea0003800000 */
[-C--:B--2---:R-:W-:Y:S02]  /*f5f0*/  FSETP.NAN.FTZ.AND P0, PT, R0, R0.reuse, PT ;  /* 0x000000000000720b */ /* 0x084fe40003f18000 */
[----:B------:R-:W-:-:S11]  /*f600*/  MOV R2, R0 ;  /* 0x0000000000027202 */ /* 0x000fd60000000f00 */
[----:B------:R-:W-:-:S07]  /*f610*/  @!P0 FMNMX.FTZ R2, R0, R19, !PT ;  /* 0x0000001300028209 */ /* 0x000fce0007810000 */
.L_x_30888:
[----:B------:R-:W-:Y:S05]  /*f620*/  BSYNC.RECONVERGENT B0 ;  /* 0x0000000000007941 */ /* 0x000fea0003800200 */
.L_x_30887:
        /* <DEDUP_REMOVED lines=14> */
.L_x_30892:
[----:B------:R-:W0:Y:S02]  /*f710*/  F2I.S64.TRUNC R2, R2 ;  /* 0x0000000200027311 */ /* 0x000e24000020d900 */
[----:B0-----:R-:W-:-:S05]  /*f720*/  IMAD.MOV.U32 R5, RZ, RZ, R2 ;  /* 0x000000ffff057224 */ /* 0x001fca00078e0002 */
[----:B------:R-:W-:Y:S01]  /*f730*/  STG.E.U8 desc[UR36][R16.64], R5 ;  /* 0x0000000510007986 */ /* 0x000fe2000c101124 */
[----:B------:R-:W-:Y:S05]  /*f740*/  EXIT ;  /* 0x000000000000794d */ /* 0x000fea0003800000 */
.L_x_30891:
        /* <DEDUP_REMOVED lines=9> */
.L_x_30895:
[----:B------:R-:W0:Y:S02]  /*f7e0*/  F2I.FTZ.TRUNC.NTZ R3, R2 ;  /* 0x0000000200037305 */ /* 0x000e24000021f100 */
[----:B0-----:R-:W-:Y:S01]  /*f7f0*/  STG.E desc[UR36][R16.64], R3 ;  /* 0x0000000310007986 */ /* 0x001fe2000c101924 */
[----:B------:R-:W-:Y:S05]  /*f800*/  EXIT ;  /* 0x000000000000794d */ /* 0x000fea0003800000 */
.L_x_30894:
[----:B------:R-:W0:Y:S02]  /*f810*/  F2I.FTZ.TRUNC.NTZ R3, R2 ;  /* 0x0000000200037305 */ /* 0x000e24000021f100 */
[----:B0-----:R-:W-:Y:S01]  /*f820*/  STG.E.U16 desc[UR36][R16.64], R3 ;  /* 0x0000000310007986 */ /* 0x001fe2000c101524 */
[----:B------:R-:W-:Y:S05]  /*f830*/  EXIT ;  /* 0x000000000000794d */ /* 0x000fea0003800000 */
.L_x_30890:
        /* <DEDUP_REMOVED lines=8> */
.L_x_30897:
[----:B------:R-:W-:-:S05]  /*f8c0*/  F2FP.F16.F32.PACK_AB R2, RZ, R2 ;  /* 0x00000002ff02723e */ /* 0x000fca00000000ff */
[----:B------:R-:W-:Y:S01]  /*f8d0*/  STG.E.U16 desc[UR36][R16.64], R2 ;  /* 0x0000000210007986 */ /* 0x000fe2000c101524 */
[----:B------:R-:W-:Y:S05]  /*f8e0*/  EXIT ;  /* 0x000000000000794d */ /* 0x000fea0003800000 */
.L_x_30896:
        /* <DEDUP_REMOVED lines=9> */
.L_x_30899:
[----:B------:R-:W-:-:S04]  /*f980*/  F2FP.F16.F32.PACK_AB R3, RZ, R2 ;  /* 0x00000002ff03723e */ /* 0x000fc800000000ff */
[----:B------:R-:W-:-:S05]  /*f990*/  PRMT R3, R3, 0x5410, RZ ;  /* 0x0000541003037816 */ /* 0x000fca00000000ff */
[----:B------:R-:W-:Y:S01]  /*f9a0*/  STG.E desc[UR36][R16.64], R3 ;  /* 0x0000000310007986 */ /* 0x000fe2000c101924 */
[----:B------:R-:W-:Y:S05]  /*f9b0*/  EXIT ;  /* 0x000000000000794d */ /* 0x000fea0003800000 */
.L_x_30898:
[----:B------:R-:W-:-:S06]  /*f9c0*/  FMUL.FTZ R2, R2, 1 ;  /* 0x3f80000002027820 */ /* 0x000fcc0000410000 */
[----:B------:R-:W0:Y:S02]  /*f9d0*/  F2F.F64.F32 R2, R2 ;  /* 0x0000000200027310 */ /* 0x000e240000201800 */
[----:B0-----:R-:W-:Y:S01]  /*f9e0*/  STG.E.64 desc[UR36][R16.64], R2 ;  /* 0x0000000210007986 */ /* 0x001fe2000c101b24 */
[----:B------:R-:W-:Y:S05]  /*f9f0*/  EXIT ;  /* 0x000000000000794d */ /* 0x000fea0003800000 */
.L_x_30889:
        /* <DEDUP_REMOVED lines=13> */
.L_x_30903:
        /* <DEDUP_REMOVED lines=16> */
.L_x_30906:
[----:B------:R-:W-:-:S04]  /*fbd0*/  SHF.R.U32.HI R2, RZ, 0x18, R2 ;  /* 0x00000018ff027819 */ /* 0x000fc80000011602 */
[----:B------:R-:W-:-:S04]  /*fbe0*/  LOP3.LUT R2, R3, 0x80, R2, 0xf8, !PT ;  /* 0x0000008003027812 */ /* 0x000fc800078ef802 */
[----:B------:R-:W-:-:S07]  /*fbf0*/  PRMT R8, R2, 0x7610, R8 ;  /* 0x0000761002087816 */ /* 0x000fce0000000008 */
.L_x_30905:
[----:B------:R-:W-:Y:S05]  /*fc00*/  BSYNC.RECONVERGENT B0 ;  /* 0x0000000000007941 */ /* 0x000fea0003800200 */
.L_x_30904:
[----:B------:R-:W-:Y:S01]  /*fc10*/  STG.E.U8 desc[UR36][R16.64], R8 ;  /* 0x0000000810007986 */ /* 0x000fe2000c101124 */
[----:B------:R-:W-:Y:S05]  /*fc20*/  EXIT ;  /* 0x000000000000794d */ /* 0x000fea0003800000 */
.L_x_30902:
        /* <DEDUP_REMOVED lines=16> */
.L_x_30909:
[----:B------:R-:W-:-:S04]  /*fd30*/  SHF.R.U32.HI R2, RZ, 0x18, R2 ;  /* 0x00000018ff027819 */ /* 0x000fc80000011602 */
[----:B------:R-:W-:-:S04]  /*fd40*/  LOP3.LUT R3, R3, 0x80, R2, 0xf8, !PT ;  /* 0x0000008003037812 */ /* 0x000fc800078ef802 */
[----:B------:R-:W-:-:S07]  /*fd50*/  PRMT R8, R3, 0x7610, R8 ;  /* 0x0000761003087816 */ /* 0x000fce0000000008 */
.L_x_30908:
[----:B------:R-:W-:Y:S05]  /*fd60*/  BSYNC.RECONVERGENT B0 ;  /* 0x0000000000007941 */ /* 0x000fea0003800200 */
.L_x_30907:
[----:B------:R-:W-:Y:S01]  /*fd70*/  STG.E.U8 desc[UR36][R16.64], R8 ;  /* 0x0000000810007986 */ /* 0x000fe2000c101124 */
[----:B------:R-:W-:Y:S05]  /*fd80*/  EXIT ;  /* 0x000000000000794d */ /* 0x000fea0003800000 */
.L_x_30901:
        /* <DEDUP_REMOVED lines=21> */
.L_x_30911:
[----:B------:R-:W0:Y:S02]  /*fee0*/  F2I.U64.TRUNC R2, R2 ;  /* 0x0000000200027311 */ /* 0x000e24000020d800 */
[----:B0-----:R-:W-:Y:S01]  /*fef0*/  STG.E.64 desc[UR36][R16.64], R2 ;  /* 0x0000000210007986 */ /* 0x001fe2000c101b24 */
[----:B------:R-:W-:Y:S05]  /*ff00*/  EXIT ;  /* 0x000000000000794d */ /* 0x000fea0003800000 */
.L_x_30910:
[----:B------:R-:W0:Y:S02]  /*ff10*/  F2I.FTZ.U32.TRUNC.NTZ R3, R2 ;  /* 0x0000000200037305 */ /* 0x000e24000021f000 */
[----:B0-----:R-:W-:Y:S01]  /*ff20*/  STG.E desc[UR36][R16.64], R3 ;  /* 0x0000000310007986 */ /* 0x001fe2000c101924 */
[----:B------:R-:W-:Y:S05]  /*ff30*/  EXIT ;  /* 0x000000000000794d */ /* 0x000fea0003800000 */
.L_x_30900:
        /* <DEDUP_REMOVED lines=10> */
.L_x_30913:
[----:B------:R-:W-:Y:S01]  /*ffe0*/  FMUL.FTZ R4, R2, 1 ;  /* 0x3f80000002047820 */ /* 0x000fe20000410000 */
[----:B------:R-:W-:-:S05]  /*fff0*/  CS2R R6, SRZ ;  /* 0x0000000000067805 */ /* 0x000fca000001ff00 */
[----:B------:R-:W0:Y:S02]  /*10000*/  F2F.F64.F32 R4, R4 ;  /* 0x0000000400047310 */ /* 0x000e240000201800 */
[----:B0-----:R-:W-:Y:S01]  /*10010*/  STG.E.128 desc[UR36][R16.64], R4 ;  /* 0x0000000410007986 */ /* 0x001fe2000c101d24 */
[----:B------:R-:W-:Y:S05]  /*10020*/  EXIT ;  /* 0x000000000000794d */ /* 0x000fea0003800000 */
.L_x_30912:
[----:B------:R-:W-:-:S09]  /*10030*/  UISETP.NE.AND UP0, UPT, UR4, 0xf, UPT ;  /* 0x0000000f0400788c */ /* 0x000fd2000bf05270 */
[----:B------:R-:W-:Y:S05]  /*10040*/  BRA.U !UP0, `(.L_x_30914) ;  /* 0x0000000108e07547 */ /* 0x000fea000b800000 */
[----:B------:R-:W-:-:S09]  /*10050*/  UISETP.NE.AND UP0, UPT, UR4, 0x17, UPT ;  /* 0x000000170400788c */ /* 0x000fd2000bf05270 */
[----:B------:R-:W-:Y:S05]  /*10060*/  BRA.U !UP0, `(.L_x_30915) ;  /* 0x00000001088c7547 */ /* 0x000fea000b800000 */
[----:B------:R-:W-:-:S09]  /*10070*/  UISETP.NE.AND UP0, UPT, UR4, 0x18, UPT ;  /* 0x000000180400788c */ /* 0x000fd2000bf05270 */
[----:B------:R-:W-:Y:S05]  /*10080*/  BRA.U !UP0, `(.L_x_30916) ;  /* 0x0000000108447547 */ /* 0x000fea000b800000 */
.L_x_30893:
        /* <DEDUP_REMOVED lines=16> */
.L_x_30917:
[----:B------:R-:W-:Y:S05]  /*10190*/  EXIT ;  /* 0x000000000000794d */ /* 0x000fea0003800000 */
.L_x_30916:
        /* <DEDUP_REMOVED lines=12> */
.L_x_30919:
[----:B------:R-:W-:Y:S05]  /*10260*/  BSYNC.RECONVERGENT B0 ;  /* 0x0000000000007941 */ /* 0x000fea0003800200 */
.L_x_30918:
[----:B------:R-:W-:-:S05]  /*10270*/  LOP3.LUT R3, R0, 0x80, R5, 0xf8, !PT ;  /* 0x0000008000037812 */ /* 0x000fca00078ef805 */
[----:B------:R-:W-:Y:S01]  /*10280*/  STG.E.U8 desc[UR36][R16.64], R3 ;  /* 0x0000000310007986 */ /* 0x000fe2000c101124 */
[----:B------:R-:W-:Y:S05]  /*10290*/  EXIT ;  /* 0x000000000000794d */ /* 0x000fea0003800000 */
.L_x_30915:
        /* <DEDUP_REMOVED lines=11> */
.L_x_30921:
[----:B--2---:R-:W-:Y:S01]  /*10350*/  IMAD.MOV.U32 R0, RZ, RZ, 0x7f ;  /* 0x0000007fff007424 */ /* 0x004fe200078e00ff */
[----:B------:R-:W-:-:S04]  /*10360*/  ISETP.GT.U32.AND P0, PT, R4, 0x7f800000, PT ;  /* 0x7f8000000400780c */ /* 0x000fc80003f04070 */
[----:B------:R-:W-:-:S09]  /*10370*/  SEL R0, R0, 0x7c, P0 ;  /* 0x0000007c00007807 */ /* 0x000fd20000000000 */
.L_x_30922:
[----:B------:R-:W-:Y:S05]  /*10380*/  BSYNC.RECONVERGENT B0 ;  /* 0x0000000000007941 */ /* 0x000fea0003800200 */
.L_x_30920:
[----:B------:R-:W-:-:S04]  /*10390*/  SHF.R.U32.HI R3, RZ, 0x18, R2 ;  /* 0x00000018ff037819 */ /* 0x000fc80000011602 */
[----:B------:R-:W-:-:S05]  /*103a0*/  LOP3.LUT R3, R0, 0x80, R3, 0xf8, !PT ;  /* 0x0000008000037812 */ /* 0x000fca00078ef803 */
[----:B------:R-:W-:Y:S01]  /*103b0*/  STG.E.U8 desc[UR36][R16.64], R3 ;  /* 0x0000000310007986 */ /* 0x000fe2000c101124 */
[----:B------:R-:W-:Y:S05]  /*103c0*/  EXIT ;  /* 0x000000000000794d */ /* 0x000fea0003800000 */
.L_x_30914:
[----:B------:R-:W-:-:S05]  /*103d0*/  F2FP.BF16.F32.PACK_AB R2, RZ, R2 ;  /* 0x00000002ff02723e */ /* 0x000fca00000010ff */
[----:B------:R-:W-:Y:S01]  /*103e0*/  STG.E.U16 desc[UR36][R16.64], R2 ;  /* 0x0000000210007986 */ /* 0x000fe2000c101524 */
[----:B------:R-:W-:Y:S05]  /*103f0*/  EXIT ;  /* 0x000000000000794d */ /* 0x000fea0003800000 */
.L_x_30923:
        /* <DEDUP_REMOVED lines=16> */
.L_x_41957:


//--------------------- .text._ZN2at6native27unrolled_elementwise_kernelINS0_13BinaryFunctorIfffZZZNS0_19maximum_kernel_cudaERNS_18TensorIteratorBaseEENKUlvE0_clEvENKUlvE0_clEvEUlffE_EESt5arrayIPcLm3EELi4E23TrivialOffsetCalculatorILi2EjESC_ILi1EjENS0_6memory12LoadWithCastILi2EEENSF_13StoreWithCastILi1EEEEEviT_T0_T2_T3_T4_T5_ --------------------------
	.section	.text._ZN2at6native27unrolled_elementwise_kernelINS0_13BinaryFunctorIfffZZZNS0_19maximum_kernel_cudaERNS_18TensorIteratorBaseEENKUlvE0_clEvENKUlvE0_clEvEUlffE_EESt5arrayIPcLm3EELi4E23TrivialOffsetCalculatorILi2EjESC_ILi1EjENS0_6memory12LoadWithCastILi2EEENSF_13StoreWithCastILi1EEEEEviT_T0_T2_T3_T4_T5_,"ax",@progbits
	.align	128
        .global         _ZN2at6native27unrolled_elementwise_kernelINS0_13BinaryFunctorIfffZZZNS0_19maximum_kernel_cudaERNS_18TensorIteratorBaseEENKUlvE0_clEvENKUlvE0_clEvEUlffE_EESt5arrayIPcLm3EELi4E23TrivialOffsetCalculatorILi2EjESC_ILi1EjENS0_6memory12LoadWithCastILi2EEENSF_13StoreWithCastILi1EEEEEviT_T0_T2_T3_T4_T5_
        .type           _ZN2at6native27unrolled_elementwise_kernelINS0_13BinaryFunctorIfffZZZNS0_19maximum_kernel_cudaERNS_18TensorIteratorBaseEENKUlvE0_clEvENKUlvE0_clEvEUlffE_EESt5arrayIPcLm3EELi4E23TrivialOffsetCalculatorILi2EjESC_ILi1EjENS0_6memory12LoadWithCastILi2EEENSF_13StoreWithCastILi1EEEEEviT_T0_T2_T3_T4_T5_,@function
        .size           _ZN2at6native27unrolled_elementwise_kernelINS0_13BinaryFunctorIfffZZZNS0_19maximum_kernel_cudaERNS_18TensorIteratorBaseEENKUlvE0_clEvENKUlvE0_clEvEUlffE_EESt5arrayIPcLm3EELi4E23TrivialOffsetCalculatorILi2EjESC_ILi1EjENS0_6memory12LoadWithCastILi2EEENSF_13StoreWithCastILi1EEEEEviT_T0_T2_T3_T4_T5_,(.L_x_41958 - _ZN2at6native27unrolled_elementwise_kernelINS0_13BinaryFunctorIfffZZZNS0_19maximum_kernel_cudaERNS_18TensorIteratorBaseEENKUlvE0_clEvENKUlvE0_clEvEUlffE_EESt5arrayIPcLm3EELi4E23TrivialOffsetCalculatorILi2EjESC_ILi1EjENS0_6memory12LoadWithCastILi2EEENSF_13StoreWithCastILi1EEEEEviT_T0_T2_T3_T4_T5_)
        .other          _ZN2at6native27unrolled_elementwise_kernelINS0_13BinaryFunctorIfffZZZNS0_19maximum_kernel_cudaERNS_18TensorIteratorBaseEENKUlvE0_clEvENKUlvE0_clEvEUlffE_EESt5arrayIPcLm3EELi4E23TrivialOffsetCalculatorILi2EjESC_ILi1EjENS0_6memory12LoadWithCastILi2EEENSF_13StoreWithCastILi1EEEEEviT_T0_T2_T3_T4_T5_,@"STO_CUDA_ENTRY STV_DEFAULT"
_ZN2at6native27unrolled_elementwise_kernelINS0_13BinaryFunctorIfffZZZNS0_19maximum_kernel_cudaERNS_18TensorIteratorBaseEENKUlvE0_clEvENKUlvE0_clEvEUlffE_EESt5arrayIPcLm3EELi4E23TrivialOffsetCalculatorILi2EjESC_ILi1EjENS0_6memory12LoadWithCastILi2EEENSF_13StoreWithCastILi1EEEEEviT_T0_T2_T3_T4_T5_:
.text._ZN2at6native27unrolled_elementwise_kernelINS0_13BinaryFunctorIfffZZZNS0_19maximum_kernel_cudaERNS_18TensorIteratorBaseEENKUlvE0_clEvENKUlvE0_clEvEUlffE_EESt5arrayIPcLm3EELi4E23TrivialOffsetCalculatorILi2EjESC_ILi1EjENS0_6memory12LoadWithCastILi2EEENSF_13StoreWithCastILi1EEEEEviT_T0_T2_T3_T4_T5_:
        /* <DEDUP_REMOVED lines=35> */
.L_x_30930:
[----:B------:R-:W2:Y:S02]  /*0230*/  LDG.E.U8 R4, desc[UR36][R4.64] ;  /* 0x0000002404047981 */ /* 0x000ea4000c1e1100 */
[----:B--2---:R-:W-:Y:S01]  /*0240*/  I2FP.F32.U32 R29, R4 ;  /* 0x00000004001d7245 */ /* 0x004fe20000201000 */
[----:B------:R-:W-:Y:S06]  /*0250*/  BRA `(.L_x_30932) ;  /* 0x0000000c00247947 */ /* 0x000fec0003800000 */
.L_x_30929:
        /* <DEDUP_REMOVED lines=9> */
.L_x_30934:
[----:B------:R-:W2:Y:S02]  /*02f0*/  LDG.E R4, desc[UR36][R4.64] ;  /* 0x0000002404047981 */ /* 0x000ea4000c1e1900 */
[----:B--2---:R-:W-:Y:S01]  /*0300*/  I2FP.F32.S32 R29, R4 ;  /* 0x00000004001d7245 */ /* 0x004fe20000201400 */
[----:B------:R-:W-:Y:S06]  /*0310*/  BRA `(.L_x_30932) ;  /* 0x0000000800f47947 */ /* 0x000fec0003800000 */
.L_x_30933:
[----:B------:R-:W2:Y:S02]  /*0320*/  LDG.E.U16 R4, desc[UR36][R4.64] ;  /* 0x0000002404047981 */ /* 0x000ea4000c1e1500 */
[----:B--2---:R2:W3:Y:S01]  /*0330*/  I2F.S16 R29, R4 ;  /* 0x00000004001d7306 */ /* 0x0044e20000101400 */
[----:B------:R-:W-:Y:S05]  /*0340*/  BRA `(.L_x_30932) ;  /* 0x0000000800e87947 */ /* 0x000fea0003800000 */
.L_x_30928:
        /* <DEDUP_REMOVED lines=8> */
.L_x_30936:
[----:B------:R-:W2:Y:S02]  /*03d0*/  LDG.E.U16 R4, desc[UR36][R4.64] ;  /* 0x0000002404047981 */ /* 0x000ea4000c1e1500 */
[----:B--2---:R-:W-:Y:S01]  /*03e0*/  HADD2.F32 R29, -RZ, R4.H0_H0 ;  /* 0x20000004ff1d7230 */ /* 0x004fe20000004100 */
[----:B------:R-:W-:Y:S06]  /*03f0*/  BRA `(.L_x_30932) ;  /* 0x0000000800bc7947 */ /* 0x000fec0003800000 */
.L_x_30935:
        /* <DEDUP_REMOVED lines=8> */
.L_x_30938:
[----:B------:R-:W2:Y:S02]  /*0480*/  LDG.E.U16 R4, desc[UR36][R4.64] ;  /* 0x0000002404047981 */ /* 0x000ea4000c1e1500 */
[----:B--2---:R-:W-:Y:S01]  /*0490*/  HADD2.F32 R29, -RZ, R4.H0_H0 ;  /* 0x20000004ff1d7230 */ /* 0x004fe20000004100 */
[----:B------:R-:W-:Y:S06]  /*04a0*/  BRA `(.L_x_30932) ;  /* 0x0000000800907947 */ /* 0x000fec0003800000 */
.L_x_30937:
[----:B------:R-:W2:Y:S01]  /*04b0*/  LDG.E.64 R4, desc[UR36][R4.64] ;  /* 0x0000002404047981 */ /* 0x000ea2000c1e1b00 */
[----:B------:R-:W-:Y:S01]  /*04c0*/  UMOV UR4, 0xf0000000 ;  /* 0xf000000000047882 */ /* 0x000fe20000000000 */
[----:B------:R-:W-:Y:S01]  /*04d0*/  UMOV UR5, 0x380fffff ;  /* 0x380fffff00057882 */ /* 0x000fe20000000000 */
[----:B--2---:R-:W0:Y:S01]  /*04e0*/  F2F.F32.F64 R29, R4 ;  /* 0x00000004001d7310 */ /* 0x004e220000301000 */
[----:B------:R-:W-:-:S14]  /*04f0*/  DSETP.GEU.AND P0, PT, |R4|, UR4, PT ;  /* 0x0000000404007e2a */ /* 0x000fdc000bf0e200 */
[----:B0-----:R-:W-:Y:S01]  /*0500*/  @!P0 FMUL R29, R29, 1.175494350822287508e-38 ;  /* 0x008000001d1d8820 */ /* 0x001fe20000400000 */
[----:B------:R-:W-:Y:S06]  /*0510*/  BRA `(.L_x_30932) ;  /* 0x0000000800747947 */ /* 0x000fec0003800000 */
.L_x_30927:
        /* <DEDUP_REMOVED lines=12> */
.L_x_30941:
[----:B------:R-:W2:Y:S01]  /*05e0*/  LDG.E.64 R4, desc[UR36][R4.64] ;  /* 0x0000002404047981 */ /* 0x000ea2000c1e1b00 */
[----:B------:R-:W-:Y:S01]  /*05f0*/  UMOV UR4, 0xf0000000 ;  /* 0xf000000000047882 */ /* 0x000fe20000000000 */
[----:B------:R-:W-:Y:S01]  /*0600*/  UMOV UR5, 0x380fffff ;  /* 0x380fffff00057882 */ /* 0x000fe20000000000 */
[----:B--2---:R-:W0:Y:S01]  /*0610*/  F2F.F32.F64 R29, R4 ;  /* 0x00000004001d7310 */ /* 0x004e220000301000 */
[----:B------:R-:W-:-:S14]  /*0620*/  DSETP.GEU.AND P0, PT, |R4|, UR4, PT ;  /* 0x0000000404007e2a */ /* 0x000fdc000bf0e200 */
[----:B0-----:R-:W-:Y:S01]  /*0630*/  @!P0 FMUL R29, R29, 1.175494350822287508e-38 ;  /* 0x008000001d1d8820 */ /* 0x001fe20000400000 */
[----:B------:R-:W-:Y:S06]  /*0640*/  BRA `(.L_x_30932) ;  /* 0x0000000800287947 */ /* 0x000fec0003800000 */
.L_x_30940:
        /* <DEDUP_REMOVED lines=25> */
.L_x_30943:
        /* <DEDUP_REMOVED lines=12> */
.L_x_30942:
[----:B------:R-:W2:Y:S02]  /*08a0*/  LDG.E.U16 R4, desc[UR36][R4.64] ;  /* 0x0000002404047981 */ /* 0x000ea4000c1e1500 */
[----:B--2---:R-:W-:Y:S01]  /*08b0*/  IMAD.U32 R29, R4, 0x10000, RZ ;  /* 0x00010000041d7824 */ /* 0x004fe200078e00ff */
[----:B------:R-:W-:Y:S06]  /*08c0*/  BRA `(.L_x_30932) ;  /* 0x0000000400887947 */ /* 0x000fec0003800000 */
.L_x_30939:
        /* <DEDUP_REMOVED lines=11> */
.L_x_30946:
        /* <DEDUP_REMOVED lines=20> */
.L_x_30948:
[----:B------:R-:W-:Y:S05]  /*0ac0*/  BSYNC.RECONVERGENT B0 ;  /* 0x0000000000007941 */ /* 0x000fea0003800200 */
.L_x_30947:
[----:B------:R-:W-:Y:S01]  /*0ad0*/  IMAD.SHL.U32 R0, R0, 0x100000, RZ ;  /* 0x0010000000007824 */ /* 0x000fe200078e00ff */
[----:B------:R-:W-:-:S04]  /*0ae0*/  LEA R3, R3, 0x3b800000, 0x17 ;  /* 0x3b80000003037811 */ /* 0x000fc800078eb8ff */
[----:B------:R-:W-:Y:S01]  /*0af0*/  LOP3.LUT R29, R3, R0, R29, 0xfe, !PT ;  /* 0x00000000031d7212 */ /* 0x000fe200078efe1d */
[----:B------:R-:W-:Y:S06]  /*0b00*/  BRA `(.L_x_30932) ;  /* 0x0000000000f87947 */ /* 0x000fec0003800000 */
.L_x_30945:
        /* <DEDUP_REMOVED lines=20> */
.L_x_30950:
[----:B------:R-:W-:Y:S05]  /*0c50*/  BSYNC.RECONVERGENT B0 ;  /* 0x0000000000007941 */ /* 0x000fea0003800200 */
.L_x_30949:
[----:B------:R-:W-:Y:S01]  /*0c60*/  IMAD.SHL.U32 R0, R0, 0x200000, RZ ;  /* 0x0020000000007824 */ /* 0x000fe200078e00ff */
[----:B------:R-:W-:-:S04]  /*0c70*/  LEA R3, R3, 0x37800000, 0x17 ;  /* 0x3780000003037811 */ /* 0x000fc800078eb8ff */
[----:B------:R-:W-:Y:S01]  /*0c80*/  LOP3.LUT R29, R3, R0, R29, 0xfe, !PT ;  /* 0x00000000031d7212 */ /* 0x000fe200078efe1d */
[----:B------:R-:W-:Y:S06]  /*0c90*/  BRA `(.L_x_30932) ;  /* 0x0000000000947947 */ /* 0x000fec0003800000 */
.L_x_30944:
[----:B------:R-:W-:-:S09]  /*0ca0*/  UISETP.NE.AND UP0, UPT, UR4, 0x1c, UPT ;  /* 0x0000001c0400788c */ /* 0x000fd2000bf05270 */
[----:B------:R-:W-:Y:S05]  /*0cb0*/  BRA.U !UP0, `(.L_x_30951) ;  /* 0x0000000108847547 */ /* 0x000fea000b800000 */
[----:B------:R-:W-:-:S09]  /*0cc0*/  UISETP.NE.AND UP0, UPT, UR4, 0x1d, UPT ;  /* 0x0000001d0400788c */ /* 0x000fd2000bf05270 */
[----:B------:R-:W-:Y:S05]  /*0cd0*/  BRA.U !UP0, `(.L_x_30952) ;  /* 0x0000000108707547 */ /* 0x000fea000b800000 */
[----:B------:R-:W-:-:S09]  /*0ce0*/  UISETP.NE.AND UP0, UPT, UR4, 0x2c, UPT ;  /* 0x0000002c0400788c */ /* 0x000fd2000bf05270 */
[----:B------:R-:W-:Y:S05]  /*0cf0*/  BRA.U !UP0, `(.L_x_30953) ;  /* 0x0000000108487547 */ /* 0x000fea000b800000 */
.L_x_30931:
        /* <DEDUP_REMOVED lines=16> */
.L_x_30954:
[----:B------:R-:W-:Y:S01]  /*0e00*/  IMAD.MOV.U32 R29, RZ, RZ, RZ ;  /* 0x000000ffff1d7224 */ /* 0x000fe200078e00ff */
[----:B------:R-:W-:Y:S06]  /*0e10*/  BRA `(.L_x_30932) ;  /* 0x0000000000347947 */ /* 0x000fec0003800000 */
.L_x_30953:
        /* <DEDUP_REMOVED lines=8> */
.L_x_30952:
[----:B------:R-:W2:Y:S02]  /*0ea0*/  LDG.E.64 R4, desc[UR36][R4.64] ;  /* 0x0000002404047981 */ /* 0x000ea4000c1e1b00 */
[----:B--2---:R0:W1:Y:S01]  /*0eb0*/  I2F.U64 R29, R4 ;  /* 0x00000004001d7312 */ /* 0x0040620000301000 */
[----:B------:R-:W-:Y:S05]  /*0ec0*/  BRA `(.L_x_30932) ;  /* 0x0000000000087947 */ /* 0x000fea0003800000 */
.L_x_30951:
[----:B------:R-:W2:Y:S02]  /*0ed0*/  LDG.E R4, desc[UR36][R4.64] ;  /* 0x0000002404047981 */ /* 0x000ea4000c1e1900 */
[----:B--2---:R-:W-:-:S07]  /*0ee0*/  I2FP.F32.U32 R29, R4 ;  /* 0x00000004001d7245 */ /* 0x004fce0000201000 */
.L_x_30932:
[----:B------:R-:W-:Y:S05]  /*0ef0*/  BSYNC.RECONVERGENT B6 ;  /* 0x0000000000067941 */ /* 0x000fea0003800200 */
.L_x_30926:
        /* <DEDUP_REMOVED lines=20> */
.L_x_30959:
[----:B------:R-:W2:Y:S02]  /*1040*/  LDG.E.U8 R4, desc[UR36][R4.64] ;  /* 0x0000002404047981 */ /* 0x000ea4000c1e1100 */
[----:B--2---:R-:W-:Y:S01]  /*1050*/  I2FP.F32.U32 R22, R4 ;  /* 0x0000000400167245 */ /* 0x004fe20000201000 */
[----:B------:R-:W-:Y:S06]  /*1060*/  BRA `(.L_x_30961) ;  /* 0x0000000c00287947 */ /* 0x000fec0003800000 */
.L_x_30958:
        /* <DEDUP_REMOVED lines=9> */
.L_x_30963:
[----:B------:R-:W2:Y:S02]  /*1100*/  LDG.E R4, desc[UR36][R4.64] ;  /* 0x0000002404047981 */ /* 0x000ea4000c1e1900 */
[----:B--2---:R-:W-:Y:S01]  /*1110*/  I2FP.F32.S32 R22, R4 ;  /* 0x0000000400167245 */ /* 0x004fe20000201400 */
[----:B------:R-:W-:Y:S06]  /*1120*/  BRA `(.L_x_30961) ;  /* 0x0000000800f87947 */ /* 0x000fec0003800000 */
.L_x_30962:
[----:B------:R-:W2:Y:S02]  /*1130*/  LDG.E.U16 R4, desc[UR36][R4.64] ;  /* 0x0000002404047981 */ /* 0x000ea4000c1e1500 */
[----:B--2---:R0:W2:Y:S01]  /*1140*/  I2F.S16 R22, R4 ;  /* 0x0000000400167306 */ /* 0x0040a20000101400 */
[----:B------:R-:W-:Y:S05]  /*1150*/  BRA `(.L_x_30961) ;  /* 0x0000000800ec7947 */ /* 0x000fea0003800000 */
.L_x_30957:
        /* <DEDUP_REMOVED lines=8> */
.L_x_30965:
[----:B------:R-:W2:Y:S02]  /*11e0*/  LDG.E.U16 R4, desc[UR36][R4.64] ;  /* 0x0000002404047981 */ /* 0x000ea4000c1e1500 */
[----:B--2---:R-:W-:Y:S01]  /*11f0*/  HADD2.F32 R22, -RZ, R4.H0_H0 ;  /* 0x20000004ff167230 */ /* 0x004fe20000004100 */
[----:B------:R-:W-:Y:S06]  /*1200*/  BRA `(.L_x_30961) ;  /* 0x0000000800c07947 */ /* 0x000fec0003800000 */
.L_x_30964:
        /* <DEDUP_REMOVED lines=8> */
.L_x_30967:
[----:B------:R-:W2:Y:S02]  /*1290*/  LDG.E.U16 R4, desc[UR36][R4.64] ;  /* 0x0000002404047981 */ /* 0x000ea4000c1e1500 */
[----:B--2---:R-:W-:Y:S01]  /*12a0*/  HADD2.F32 R22, -RZ, R4.H0_H0 ;  /* 0x20000004ff167230 */ /* 0x004fe20000004100 */
[----:B------:R-:W-:Y:S06]  /*12b0*/  BRA `(.L_x_30961) ;  /* 0x0000000800947947 */ /* 0x000fec0003800000 */
.L_x_30966:
[----:B------:R-:W2:Y:S01]  /*12c0*/  LDG.E.64 R4, desc[UR36][R4.64] ;  /* 0x0000002404047981 */ /* 0x000ea2000c1e1b00 */
[----:B------:R-:W-:Y:S01]  /*12d0*/  UMOV UR4, 0xf0000000 ;  /* 0xf000000000047882 */ /* 0x000fe20000000000 */
[----:B------:R-:W-:Y:S01]  /*12e0*/  UMOV UR5, 0x380fffff ;  /* 0x380fffff00057882 */ /* 0x000fe20000000000 */
[----:B--2---:R-:W0:Y:S01]  /*12f0*/  F2F.F32.F64 R22, R4 ;  /* 0x0000000400167310 */ /* 0x004e220000301000 */
[----:B------:R-:W-:-:S14]  /*1300*/  DSETP.GEU.AND P0, PT, |R4|, UR4, PT ;  /* 0x0000000404007e2a */ /* 0x000fdc000bf0e200 */
[----:B0-----:R-:W-:Y:S01]  /*1310*/  @!P0 FMUL R22, R22, 1.175494350822287508e-38 ;  /* 0x0080000016168820 */ /* 0x001fe20000400000 */
[----:B------:R-:W-:Y:S06]  /*1320*/  BRA `(.L_x_30961) ;  /* 0x0000000800787947 */ /* 0x000fec0003800000 */
.L_x_30956:
        /* <DEDUP_REMOVED lines=12> */
.L_x_30970:
[----:B------:R-:W2:Y:S01]  /*13f0*/  LDG.E.64 R4, desc[UR36][R4.64] ;  /* 0x0000002404047981 */ /* 0x000ea2000c1e1b00 */
[----:B------:R-:W-:Y:S01]  /*1400*/  UMOV UR4, 0xf0000000 ;  /* 0xf000000000047882 */ /* 0x000fe20000000000 */
[----:B------:R-:W-:Y:S01]  /*1410*/  UMOV UR5, 0x380fffff ;  /* 0x380fffff00057882 */ /* 0x000fe20000000000 */
[----:B--2---:R-:W0:Y:S01]  /*1420*/  F2F.F32.F64 R22, R4 ;  /* 0x0000000400167310 */ /* 0x004e220000301000 */
[----:B------:R-:W-:-:S14]  /*1430*/  DSETP.GEU.AND P0, PT, |R4|, UR4, PT ;  /* 0x0000000404007e2a */ /* 0x000fdc000bf0e200 */
[----:B0-----:R-:W-:Y:S01]  /*1440*/  @!P0 FMUL R22, R22, 1.175494350822287508e-38 ;  /* 0x0080000016168820 */ /* 0x001fe20000400000 */
[----:B------:R-:W-:Y:S06]  /*1450*/  BRA `(.L_x_30961) ;  /* 0x00000008002c7947 */ /* 0x000fec0003800000 */
.L_x_30969:
        /* <DEDUP_REMOVED lines=25> */
.L_x_30972:
        /* <DEDUP_REMOVED lines=13> */
.L_x_30971:
[----:B------:R-:W2:Y:S02]  /*16c0*/  LDG.E.U16 R4, desc[UR36][R4.64] ;  /* 0x0000002404047981 */ /* 0x000ea4000c1e1500 */
[----:B--2---:R-:W-:Y:S01]  /*16d0*/  IMAD.U32 R22, R4, 0x10000, RZ ;  /* 0x0001000004167824 */ /* 0x004fe200078e00ff */
[----:B------:R-:W-:Y:S06]  /*16e0*/  BRA `(.L_x_30961) ;  /* 0x0000000400887947 */ /* 0x000fec0003800000 */
.L_x_30968:
        /* <DEDUP_REMOVED lines=11> */
.L_x_30975:
        /* <DEDUP_REMOVED lines=20> */
.L_x_30977:
[----:B------:R-:W-:Y:S05]  /*18e0*/  BSYNC.RECONVERGENT B0 ;  /* 0x0000000000007941 */ /* 0x000fea0003800200 */
.L_x_30976:
[----:B------:R-:W-:Y:S01]  /*18f0*/  IMAD.SHL.U32 R0, R0, 0x100000, RZ ;  /* 0x0010000000007824 */ /* 0x000fe200078e00ff */
[----:B------:R-:W-:-:S04]  /*1900*/  LEA R3, R3, 0x3b800000, 0x17 ;  /* 0x3b80000003037811 */ /* 0x000fc800078eb8ff */
[----:B------:R-:W-:Y:S01]  /*1910*/  LOP3.LUT R22, R3, R0, R7, 0xfe, !PT ;  /* 0x0000000003167212 */ /* 0x000fe200078efe07 */
[----:B------:R-:W-:Y:S06]  /*1920*/  BRA `(.L_x_30961) ;  /* 0x0000000000f87947 */ /* 0x000fec0003800000 */
.L_x_30974:
        /* <DEDUP_REMOVED lines=20> */
.L_x_30979:
[----:B------:R-:W-:Y:S05]  /*1a70*/  BSYNC.RECONVERGENT B0 ;  /* 0x0000000000007941 */ /* 0x000fea0003800200 */
.L_x_30978:
[----:B------:R-:W-:Y:S01]  /*1a80*/  IMAD.SHL.U32 R0, R0, 0x200000, RZ ;  /* 0x0020000000007824 */ /* 0x000fe200078e00ff */
[----:B------:R-:W-:-:S04]  /*1a90*/  LEA R3, R3, 0x37800000, 0x17 ;  /* 0x3780000003037811 */ /* 0x000fc800078eb8ff */
[----:B------:R-:W-:Y:S01]  /*1aa0*/  LOP3.LUT R22, R3, R0, R7, 0xfe, !PT ;  /* 0x0000000003167212 */ /* 0x000fe200078efe07 */
[----:B------:R-:W-:Y:S06]  /*1ab0*/  BRA `(.L_x_30961) ;  /* 0x0000000000947947 */ /* 0x000fec0003800000 */
.L_x_30973:
[----:B------:R-:W-:-:S09]  /*1ac0*/  UISETP.NE.AND UP0, UPT, UR4, 0x1c, UPT ;  /* 0x0000001c0400788c */ /* 0x000fd2000bf05270 */
[----:B------:R-:W-:Y:S05]  /*1ad0*/  BRA.U !UP0, `(.L_x_30980) ;  /* 0x0000000108847547 */ /* 0x000fea000b800000 */
[----:B------:R-:W-:-:S09]  /*1ae0*/  UISETP.NE.AND UP0, UPT, UR4, 0x1d, UPT ;  /* 0x0000001d0400788c */ /* 0x000fd2000bf05270 */
[----:B------:R-:W-:Y:S05]  /*1af0*/  BRA.U !UP0, `(.L_x_30981) ;  /* 0x0000000108707547 */ /* 0x000fea000b800000 */
[----:B------:R-:W-:-:S09]  /*1b00*/  UISETP.NE.AND UP0, UPT, UR4, 0x2c, UPT ;  /* 0x0000002c0400788c */ /* 0x000fd2000bf05270 */
[----:B------:R-:W-:Y:S05]  /*1b10*/  BRA.U !UP0, `(.L_x_30982) ;  /* 0x0000000108487547 */ /* 0x000fea000b800000 */
.L_x_30960:
        /* <DEDUP_REMOVED lines=16> */
.L_x_30983:
[----:B------:R-:W-:Y:S01]  /*1c20*/  IMAD.MOV.U32 R22, RZ, RZ, RZ ;  /* 0x000000ffff167224 */ /* 0x000fe200078e00ff */
[----:B------:R-:W-:Y:S06]  /*1c30*/  BRA `(.L_x_30961) ;  /* 0x0000000000347947 */ /* 0x000fec0003800000 */
.L_x_30982:
        /* <DEDUP_REMOVED lines=8> */
.L_x_30981:
[----:B------:R-:W2:Y:S02]  /*1cc0*/  LDG.E.64 R22, desc[UR36][R4.64] ;  /* 0x0000002404167981 */ /* 0x000ea4000c1e1b00 */
[----:B--2---:R0:W2:Y:S01]  /*1cd0*/  I2F.U64 R22, R22 ;  /* 0x0000001600167312 */ /* 0x0040a20000301000 */
[----:B------:R-:W-:Y:S05]  /*1ce0*/  BRA `(.L_x_30961) ;  /* 0x0000000000087947 */ /* 0x000fea0003800000 */
.L_x_30980:
[----:B------:R-:W2:Y:S02]  /*1cf0*/  LDG.E R4, desc[UR36][R4.64] ;  /* 0x0000002404047981 */ /* 0x000ea4000c1e1900 */
[----:B--2---:R-:W-:-:S07]  /*1d00*/  I2FP.F32.U32 R22, R4 ;  /* 0x0000000400167245 */ /* 0x004fce0000201000 */
.L_x_30961:
[----:B------:R-:W-:Y:S05]  /*1d10*/  BSYNC.RECONVERGENT B6 ;  /* 0x0000000000067941 */ /* 0x000fea0003800200 */
.L_x_30955:
[----:B------:R-:W-:-:S07]  /*1d20*/  VIADD R16, R19, 0x80 ;  /* 0x0000008013107836 */ /* 0x000fce0000000000 */
.L_x_30925:
[----:B------:R-:W-:Y:S05]  /*1d30*/  BSYNC.RECONVERGENT B7 ;  /* 0x0000000000077941 */ /* 0x000fea0003800200 */
.L_x_30924:
        /* <DEDUP_REMOVED lines=26> */
.L_x_30990:
[----:B------:R-:W4:Y:S02]  /*1ee0*/  LDG.E.U8 R4, desc[UR36][R4.64] ;  /* 0x0000002404047981 */ /* 0x000f24000c1e1100 */
[----:B----4-:R-:W-:Y:S01]  /*1ef0*/  I2FP.F32.U32 R27, R4 ;  /* 0x00000004001b7245 */ /* 0x010fe20000201000 */
[----:B------:R-:W-:Y:S06]  /*1f00*/  BRA `(.L_x_30992) ;  /* 0x0000000c00247947 */ /* 0x000fec0003800000 */
.L_x_30989:
        /* <DEDUP_REMOVED lines=9> */
.L_x_30994:
[----:B------:R-:W4:Y:S02]  /*1fa0*/  LDG.E R4, desc[UR36][R4.64] ;  /* 0x0000002404047981 */ /* 0x000f24000c1e1900 */
[----:B----4-:R-:W-:Y:S01]  /*1fb0*/  I2FP.F32.S32 R27, R4 ;  /* 0x00000004001b7245 */ /* 0x010fe20000201400 */
[----:B------:R-:W-:Y:S06]  /*1fc0*/  BRA `(.L_x_30992) ;  /* 0x0000000800f47947 */ /* 0x000fec0003800000 */
.L_x_30993:
[----:B------:R-:W4:Y:S02]  /*1fd0*/  LDG.E.U16 R4, desc[UR36][R4.64] ;  /* 0x0000002404047981 */ /* 0x000f24000c1e1500 */
[----:B----4-:R0:W4:Y:S01]  /*1fe0*/  I2F.S16 R27, R4 ;  /* 0x00000004001b7306 */ /* 0x0101220000101400 */
[----:B------:R-:W-:Y:S05]  /*1ff0*/  BRA `(.L_x_30992) ;  /* 0x0000000800e87947 */ /* 0x000fea0003800000 */
.L_x_30988:
        /* <DEDUP_REMOVED lines=8> */
.L_x_30996:
[----:B------:R-:W4:Y:S02]  /*2080*/  LDG.E.U16 R4, desc[UR36][R4.64] ;  /* 0x0000002404047981 */ /* 0x000f24000c1e1500 */
[----:B----4-:R-:W-:Y:S01]  /*2090*/  HADD2.F32 R27, -RZ, R4.H0_H0 ;  /* 0x20000004ff1b7230 */ /* 0x010fe20000004100 */
[----:B------:R-:W-:Y:S06]  /*20a0*/  BRA `(.L_x_30992) ;  /* 0x0000000800bc7947 */ /* 0x000fec0003800000 */
.L_x_30995:
        /* <DEDUP_REMOVED lines=8> */
.L_x_30998:
[----:B------:R-:W4:Y:S02]  /*2130*/  LDG.E.U16 R4, desc[UR36][R4.64] ;  /* 0x0000002404047981 */ /* 0x000f24000c1e1500 */
[----:B----4-:R-:W-:Y:S01]  /*2140*/  HADD2.F32 R27, -RZ, R4.H0_H0 ;  /* 0x20000004ff1b7230 */ /* 0x010fe20000004100 */
[----:B------:R-:W-:Y:S06]  /*2150*/  BRA `(.L_x_30992) ;  /* 0x0000000800907947 */ /* 0x000fec0003800000 */
.L_x_30997:
[----:B------:R-:W4:Y:S01]  /*2160*/  LDG.E.64 R4, desc[UR36][R4.64] ;  /* 0x0000002404047981 */ /* 0x000f22000c1e1b00 */
[----:B------:R-:W-:Y:S01]  /*2170*/  UMOV UR4, 0xf0000000 ;  /* 0xf000000000047882 */ /* 0x000fe20000000000 */
[----:B------:R-:W-:Y:S01]  /*2180*/  UMOV UR5, 0x380fffff ;  /* 0x380fffff00057882 */ /* 0x000fe20000000000 */
[----:B----4-:R-:W0:Y:S01]  /*2190*/  F2F.F32.F64 R27, R4 ;  /* 0x00000004001b7310 */ /* 0x010e220000301000 */
[----:B------:R-:W-:-:S14]  /*21a0*/  DSETP.GEU.AND P0, PT, |R4|, UR4, PT ;  /* 0x0000000404007e2a */ /* 0x000fdc000bf0e200 */
[----:B0-----:R-:W-:Y:S01]  /*21b0*/  @!P0 FMUL R27, R27, 1.175494350822287508e-38 ;  /* 0x008000001b1b8820 */ /* 0x001fe20000400000 */
[----:B------:R-:W-:Y:S06]  /*21c0*/  BRA `(.L_x_30992) ;  /* 0x0000000800747947 */ /* 0x000fec0003800000 */
.L_x_30987:
        /* <DEDUP_REMOVED lines=12> */
.L_x_31001:
[----:B------:R-:W4:Y:S01]  /*2290*/  LDG.E.64 R4, desc[UR36][R4.64] ;  /* 0x0000002404047981 */ /* 0x000f22000c1e1b00 */
[----:B------:R-:W-:Y:S01]  /*22a0*/  UMOV UR4, 0xf0000000 ;  /* 0xf000000000047882 */ /* 0x000fe20000000000 */
[----:B------:R-:W-:Y:S01]  /*22b0*/  UMOV UR5, 0x380fffff ;  /* 0x380fffff00057882 */ /* 0x000fe20000000000 */
[----:B----4-:R-:W0:Y:S01]  /*22c0*/  F2F.F32.F64 R27, R4 ;  /* 0x00000004001b7310 */ /* 0x010e220000301000 */
[----:B------:R-:W-:-:S14]  /*22d0*/  DSETP.GEU.AND P0, PT, |R4|, UR4, PT ;  /* 0x0000000404007e2a */ /* 0x000fdc000bf0e200 */
[----:B0-----:R-:W-:Y:S01]  /*22e0*/  @!P0 FMUL R27, R27, 1.175494350822287508e-38 ;  /* 0x008000001b1b8820 */ /* 0x001fe20000400000 */
[----:B------:R-:W-:Y:S06]  /*22f0*/  BRA `(.L_x_30992) ;  /* 0x0000000800287947 */ /* 0x000fec0003800000 */
.L_x_31000:
        /* <DEDUP_REMOVED lines=25> */
.L_x_31003:
        /* <DEDUP_REMOVED lines=12> */
.L_x_31002:
[----:B------:R-:W4:Y:S02]  /*2550*/  LDG.E.U16 R4, desc[UR36][R4.64] ;  /* 0x0000002404047981 */ /* 0x000f24000c1e1500 */
[----:B----4-:R-:W-:Y:S01]  /*2560*/  IMAD.U32 R27, R4, 0x10000, RZ ;  /* 0x00010000041b7824 */ /* 0x010fe200078e00ff */
[----:B------:R-:W-:Y:S06]  /*2570*/  BRA `(.L_x_30992) ;  /* 0x0000000400887947 */ /* 0x000fec0003800000 */
.L_x_30999:
        /* <DEDUP_REMOVED lines=11> */
.L_x_31006:
        /* <DEDUP_REMOVED lines=20> */
.L_x_31008:
[----:B------:R-:W-:Y:S05]  /*2770*/  BSYNC.RECONVERGENT B0 ;  /* 0x0000000000007941 */ /* 0x000fea0003800200 */
.L_x_31007:
[----:B------:R-:W-:Y:S01]  /*2780*/  IMAD.SHL.U32 R0, R0, 0x100000, RZ ;  /* 0x0010000000007824 */ /* 0x000fe200078e00ff */
[----:B------:R-:W-:-:S04]  /*2790*/  LEA R3, R3, 0x3b800000, 0x17 ;  /* 0x3b80000003037811 */ /* 0x000fc800078eb8ff */
[----:B------:R-:W-:Y:S01]  /*27a0*/  LOP3.LUT R27, R3, R0, R27, 0xfe, !PT ;  /* 0x00000000031b7212 */ /* 0x000fe200078efe1b */
[----:B------:R-:W-:Y:S06]  /*27b0*/  BRA `(.L_x_30992) ;  /* 0x0000000000f87947 */ /* 0x000fec0003800000 */
.L_x_31005:
        /* <DEDUP_REMOVED lines=20> */
.L_x_31010:
[----:B------:R-:W-:Y:S05]  /*2900*/  BSYNC.RECONVERGENT B0 ;  /* 0x0000000000007941 */ /* 0x000fea0003800200 */
.L_x_31009:
[----:B------:R-:W-:Y:S01]  /*2910*/  IMAD.SHL.U32 R0, R0, 0x200000, RZ ;  /* 0x0020000000007824 */ /* 0x000fe200078e00ff */
[----:B------:R-:W-:-:S04]  /*2920*/  LEA R3, R3, 0x37800000, 0x17 ;  /* 0x3780000003037811 */ /* 0x000fc800078eb8ff */
[----:B------:R-:W-:Y:S01]  /*2930*/  LOP3.LUT R27, R3, R0, R27, 0xfe, !PT ;  /* 0x00000000031b7212 */ /* 0x000fe200078efe1b */
[----:B------:R-:W-:Y:S06]  /*2940*/  BRA `(.L_x_30992) ;  /* 0x0000000000947947 */ /* 0x000fec0003800000 */
.L_x_31004:
        /* <DEDUP_REMOVED lines=14> */
.L_x_30991:
        /* <DEDUP_REMOVED lines=16> */
.L_x_31013:
[----:B------:R-:W-:Y:S01]  /*2b30*/  IMAD.MOV.U32 R27, RZ, RZ, RZ ;  /* 0x000000ffff1b7224 */ /* 0x000fe200078e00ff */
[----:B------:R-:W-:Y:S06]  /*2b40*/  BRA `(.L_x_30992) ;  /* 0x0000000000147947 */ /* 0x000fec0003800000 */
.L_x_31012:
[----:B------:R-:W4:Y:S02]  /*2b50*/  LDG.E.64 R4, desc[UR36][R4.64] ;  /* 0x0000002404047981 */ /* 0x000f24000c1e1b00 */
[----:B----4-:R0:W4:Y:S01]  /*2b60*/  I2F.U64 R27, R4 ;  /* 0x00000004001b7312 */ /* 0x0101220000301000 */
[----:B------:R-:W-:Y:S05]  /*2b70*/  BRA `(.L_x_30992) ;  /* 0x0000000000087947 */ /* 0x000fea0003800000 */
.L_x_31011:
[----:B------:R-:W4:Y:S02]  /*2b80*/  LDG.E R4, desc[UR36][R4.64] ;  /* 0x0000002404047981 */ /* 0x000f24000c1e1900 */
[----:B----4-:R-:W-:-:S07]  /*2b90*/  I2FP.F32.U32 R27, R4 ;  /* 0x00000004001b7245 */ /* 0x010fce0000201000 */
.L_x_30992:
[----:B------:R-:W-:Y:S05]  /*2ba0*/  BSYNC.RECONVERGENT B6 ;  /* 0x0000000000067941 */ /* 0x000fea0003800200 */
.L_x_30986:
        /* <DEDUP_REMOVED lines=20> */
.L_x_31018:
[----:B------:R-:W2:Y:S02]  /*2cf0*/  LDG.E.U8 R4, desc[UR36][R4.64] ;  /* 0x0000002404047981 */ /* 0x000ea4000c1e1100 */
[----:B--2---:R-:W-:Y:S01]  /*2d00*/  I2FP.F32.U32 R24, R4 ;  /* 0x0000000400187245 */ /* 0x004fe20000201000 */
[----:B------:R-:W-:Y:S06]  /*2d10*/  BRA `(.L_x_31020) ;  /* 0x0000000c00287947 */ /* 0x000fec0003800000 */
.L_x_31017:
        /* <DEDUP_REMOVED lines=9> */
.L_x_31022:
[----:B------:R-:W2:Y:S02]  /*2db0*/  LDG.E R4, desc[UR36][R4.64] ;  /* 0x0000002404047981 */ /* 0x000ea4000c1e1900 */
[----:B--2---:R-:W-:Y:S01]  /*2dc0*/  I2FP.F32.S32 R24, R4 ;  /* 0x0000000400187245 */ /* 0x004fe20000201400 */
[----:B------:R-:W-:Y:S06]  /*2dd0*/  BRA `(.L_x_31020) ;  /* 0x0000000800f87947 */ /* 0x000fec0003800000 */
.L_x_31021:
[----:B------:R-:W2:Y:S02]  /*2de0*/  LDG.E.U16 R4, desc[UR36][R4.64] ;  /* 0x0000002404047981 */ /* 0x000ea4000c1e1500 */
[----:B--2---:R2:W0:Y:S01]  /*2df0*/  I2F.S16 R24, R4 ;  /* 0x0000000400187306 */ /* 0x0044220000101400 */
[----:B------:R-:W-:Y:S05]  /*2e00*/  BRA `(.L_x_31020) ;  /* 0x0000000800ec7947 */ /* 0x000fea0003800000 */
.L_x_31016:
        /* <DEDUP_REMOVED lines=8> */
.L_x_31024:
[----:B------:R-:W2:Y:S02]  /*2e90*/  LDG.E.U16 R4, desc[UR36][R4.64] ;  /* 0x0000002404047981 */ /* 0x000ea4000c1e1500 */
[----:B--2---:R-:W-:Y:S01]  /*2ea0*/  HADD2.F32 R24, -RZ, R4.H0_H0 ;  /* 0x20000004ff187230 */ /* 0x004fe20000004100 */
[----:B------:R-:W-:Y:S06]  /*2eb0*/  BRA `(.L_x_31020) ;  /* 0x0000000800c07947 */ /* 0x000fec0003800000 */
.L_x_31023:
        /* <DEDUP_REMOVED lines=8> */
.L_x_31026:
[----:B------:R-:W2:Y:S02]  /*2f40*/  LDG.E.U16 R4, desc[UR36][R4.64] ;  /* 0x0000002404047981 */ /* 0x000ea4000c1e1500 */
[----:B--2---:R-:W-:Y:S01]  /*2f50*/  HADD2.F32 R24, -RZ, R4.H0_H0 ;  /* 0x20000004ff187230 */ /* 0x004fe20000004100 */
[----:B------:R-:W-:Y:S06]  /*2f60*/  BRA `(.L_x_31020) ;  /* 0x0000000800947947 */ /* 0x000fec0003800000 */
.L_x_31025:
[----:B------:R-:W2:Y:S01]  /*2f70*/  LDG.E.64 R4, desc[UR36][R4.64] ;  /* 0x0000002404047981 */ /* 0x000ea2000c1e1b00 */
[----:B------:R-:W-:Y:S01]  /*2f80*/  UMOV UR4, 0xf0000000 ;  /* 0xf000000000047882 */ /* 0x000fe20000000000 */
[----:B------:R-:W-:Y:S01]  /*2f90*/  UMOV UR5, 0x380fffff ;  /* 0x380fffff00057882 */ /* 0x000fe20000000000 */
[----:B--2---:R-:W0:Y:S01]  /*2fa0*/  F2F.F32.F64 R24, R4 ;  /* 0x0000000400187310 */ /* 0x004e220000301000 */
[----:B------:R-:W-:-:S14]  /*2fb0*/  DSETP.GEU.AND P0, PT, |R4|, UR4, PT ;  /* 0x0000000404007e2a */ /* 0x000fdc000bf0e200 */
[----:B0-----:R-:W-:Y:S01]  /*2fc0*/  @!P0 FMUL R24, R24, 1.175494350822287508e-38 ;  /* 0x0080000018188820 */ /* 0x001fe20000400000 */
[----:B------:R-:W-:Y:S06]  /*2fd0*/  BRA `(.L_x_31020) ;  /* 0x0000000800787947 */ /* 0x000fec0003800000 */
.L_x_31015:
        /* <DEDUP_REMOVED lines=12> */
.L_x_31029:
[----:B------:R-:W2:Y:S01]  /*30a0*/  LDG.E.64 R4, desc[UR36][R4.64] ;  /* 0x0000002404047981 */ /* 0x000ea2000c1e1b00 */
[----:B------:R-:W-:Y:S01]  /*30b0*/  UMOV UR4, 0xf0000000 ;  /* 0xf000000000047882 */ /* 0x000fe20000000000 */
[----:B------:R-:W-:Y:S01]  /*30c0*/  UMOV UR5, 0x380fffff ;  /* 0x380fffff00057882 */ /* 0x000fe20000000000 */
[----:B--2---:R-:W0:Y:S01]  /*30d0*/  F2F.F32.F64 R24, R4 ;  /* 0x0000000400187310 */ /* 0x004e220000301000 */
[----:B------:R-:W-:-:S14]  /*30e0*/  DSETP.GEU.AND P0, PT, |R4|, UR4, PT ;  /* 0x0000000404007e2a */ /* 0x000fdc000bf0e200 */
[----:B0-----:R-:W-:Y:S01]  /*30f0*/  @!P0 FMUL R24, R24, 1.175494350822287508e-38 ;  /* 0x0080000018188820 */ /* 0x001fe20000400000 */
[----:B------:R-:W-:Y:S06]  /*3100*/  BRA `(.L_x_31020) ;  /* 0x00000008002c7947 */ /* 0x000fec0003800000 */
.L_x_31028:
        /* <DEDUP_REMOVED lines=25> */
.L_x_31031:
        /* <DEDUP_REMOVED lines=13> */
.L_x_31030:
[----:B------:R-:W2:Y:S02]  /*3370*/  LDG.E.U16 R4, desc[UR36][R4.64] ;  /* 0x0000002404047981 */ /* 0x000ea4000c1e1500 */
[----:B--2---:R-:W-:Y:S01]  /*3380*/  IMAD.U32 R24, R4, 0x10000, RZ ;  /* 0x0001000004187824 */ /* 0x004fe200078e00ff */
[----:B------:R-:W-:Y:S06]  /*3390*/  BRA `(.L_x_31020) ;  /* 0x0000000400887947 */ /* 0x000fec0003800000 */
.L_x_31027:
        /* <DEDUP_REMOVED lines=11> */
.L_x_31034:
        /* <DEDUP_REMOVED lines=20> */
.L_x_31036:
[----:B------:R-:W-:Y:S05]  /*3590*/  BSYNC.RECONVERGENT B0 ;  /* 0x0000000000007941 */ /* 0x000fea0003800200 */
.L_x_31035:
[----:B------:R-:W-:Y:S01]  /*35a0*/  IMAD.SHL.U32 R0, R0, 0x100000, RZ ;  /* 0x0010000000007824 */ /* 0x000fe200078e00ff */
[----:B------:R-:W-:-:S04]  /*35b0*/  LEA R3, R3, 0x3b800000, 0x17 ;  /* 0x3b80000003037811 */ /* 0x000fc800078eb8ff */
[----:B------:R-:W-:Y:S01]  /*35c0*/  LOP3.LUT R24, R3, R0, R7, 0xfe, !PT ;  /* 0x0000000003187212 */ /* 0x000fe200078efe07 */
[----:B------:R-:W-:Y:S06]  /*35d0*/  BRA `(.L_x_31020) ;  /* 0x0000000000f87947 */ /* 0x000fec0003800000 */
.L_x_31033:
        /* <DEDUP_REMOVED lines=20> */
.L_x_31038:
[----:B------:R-:W-:Y:S05]  /*3720*/  BSYNC.RECONVERGENT B0 ;  /* 0x0000000000007941 */ /* 0x000fea0003800200 */
.L_x_31037:
[----:B------:R-:W-:Y:S01]  /*3730*/  IMAD.SHL.U32 R0, R0, 0x200000, RZ ;  /* 0x0020000000007824 */ /* 0x000fe200078e00ff */
[----:B------:R-:W-:-:S04]  /*3740*/  LEA R3, R3, 0x37800000, 0x17 ;  /* 0x3780000003037811 */ /* 0x000fc800078eb8ff */
[----:B------:R-:W-:Y:S01]  /*3750*/  LOP3.LUT R24, R3, R0, R7, 0xfe, !PT ;  /* 0x0000000003187212 */ /* 0x000fe200078efe07 */
[----:B------:R-:W-:Y:S06]  /*3760*/  BRA `(.L_x_31020) ;  /* 0x0000000000947947 */ /* 0x000fec0003800000 */
.L_x_31032:
        /* <DEDUP_REMOVED lines=14> */
.L_x_31019:
        /* <DEDUP_REMOVED lines=16> */
.L_x_31041:
[----:B------:R-:W-:Y:S01]  /*3950*/  IMAD.MOV.U32 R24, RZ, RZ, RZ ;  /* 0x000000ffff187224 */ /* 0x000fe200078e00ff */
[----:B------:R-:W-:Y:S06]  /*3960*/  BRA `(.L_x_31020) ;  /* 0x0000000000147947 */ /* 0x000fec0003800000 */
.L_x_31040:
[----:B------:R-:W2:Y:S02]  /*3970*/  LDG.E.64 R24, desc[UR36][R4.64] ;  /* 0x0000002404187981 */ /* 0x000ea4000c1e1b00 */
[----:B--2---:R0:W1:Y:S01]  /*3980*/  I2F.U64 R24, R24 ;  /* 0x0000001800187312 */ /* 0x0040620000301000 */
[----:B------:R-:W-:Y:S05]  /*3990*/  BRA `(.L_x_31020) ;  /* 0x0000000000087947 */ /* 0x000fea0003800000 */
.L_x_31039:
[----:B------:R-:W2:Y:S02]  /*39a0*/  LDG.E R4, desc[UR36][R4.64] ;  /* 0x0000002404047981 */ /* 0x000ea4000c1e1900 */
[----:B--2---:R-:W-:-:S07]  /*39b0*/  I2FP.F32.U32 R24, R4 ;  /* 0x0000000400187245 */ /* 0x004fce0000201000 */
.L_x_31020:
[----:B------:R-:W-:Y:S05]  /*39c0*/  BSYNC.RECONVERGENT B6 ;  /* 0x0000000000067941 */ /* 0x000fea0003800200 */
.L_x_31014:
[----:B------:R-:W-:-:S07]  /*39d0*/  VIADD R16, R16, 0x80 ;  /* 0x0000008010107836 */ /* 0x000fce0000000000 */
.L_x_30985:
[----:B------:R-:W-:Y:S05]  /*39e0*/  BSYNC.RECONVERGENT B7 ;  /* 0x0000000000077941 */ /* 0x000fea0003800200 */
.L_x_30984:
        /* <DEDUP_REMOVED lines=26> */
.L_x_31048:
[----:B------:R-:W2:Y:S02]  /*3b90*/  LDG.E.U8 R4, desc[UR36][R4.64] ;  /* 0x0000002404047981 */ /* 0x000ea4000c1e1100 */
[----:B--2---:R-:W-:Y:S01]  /*3ba0*/  I2FP.F32.U32 R18, R4 ;  /* 0x0000000400127245 */ /* 0x004fe20000201000 */
[----:B------:R-:W-:Y:S06]  /*3bb0*/  BRA `(.L_x_31050) ;  /* 0x0000000c00287947 */ /* 0x000fec0003800000 */
.L_x_31047:
        /* <DEDUP_REMOVED lines=9> */
.L_x_31052:
[----:B------:R-:W2:Y:S02]  /*3c50*/  LDG.E R4, desc[UR36][R4.64] ;  /* 0x0000002404047981 */ /* 0x000ea4000c1e1900 */
[----:B--2---:R-:W-:Y:S01]  /*3c60*/  I2FP.F32.S32 R18, R4 ;  /* 0x0000000400127245 */ /* 0x004fe20000201400 */
[----:B------:R-:W-:Y:S06]  /*3c70*/  BRA `(.L_x_31050) ;  /* 0x0000000800f87947 */ /* 0x000fec0003800000 */
.L_x_31051:
[----:B------:R-:W2:Y:S02]  /*3c80*/  LDG.E.U16 R4, desc[UR36][R4.64] ;  /* 0x0000002404047981 */ /* 0x000ea4000c1e1500 */
[----:B--2---:R0:W2:Y:S01]  /*3c90*/  I2F.S16 R18, R4 ;  /* 0x0000000400127306 */ /* 0x0040a20000101400 */
[----:B------:R-:W-:Y:S05]  /*3ca0*/  BRA `(.L_x_31050) ;  /* 0x0000000800ec7947 */ /* 0x000fea0003800000 */
.L_x_31046:
        /* <DEDUP_REMOVED lines=8> */
.L_x_31054:
[----:B------:R-:W2:Y:S02]  /*3d30*/  LDG.E.U16 R4, desc[UR36][R4.64] ;  /* 0x0000002404047981 */ /* 0x000ea4000c1e1500 */
[----:B--2---:R-:W-:Y:S01]  /*3d40*/  HADD2.F32 R18, -RZ, R4.H0_H0 ;  /* 0x20000004ff127230 */ /* 0x004fe20000004100 */
[----:B------:R-:W-:Y:S06]  /*3d50*/  BRA `(.L_x_31050) ;  /* 0x0000000800c07947 */ /* 0x000fec0003800000 */
.L_x_31053:
        /* <DEDUP_REMOVED lines=8> */
.L_x_31056:
[----:B------:R-:W2:Y:S02]  /*3de0*/  LDG.E.U16 R4, desc[UR36][R4.64] ;  /* 0x0000002404047981 */ /* 0x000ea4000c1e1500 */
[----:B--2---:R-:W-:Y:S01]  /*3df0*/  HADD2.F32 R18, -RZ, R4.H0_H0 ;  /* 0x20000004ff127230 */ /* 0x004fe20000004100 */
[----:B------:R-:W-:Y:S06]  /*3e00*/  BRA `(.L_x_31050) ;  /* 0x0000000800947947 */ /* 0x000fec0003800000 */
.L_x_31055:
[----:B------:R-:W2:Y:S01]  /*3e10*/  LDG.E.64 R4, desc[UR36][R4.64] ;  /* 0x0000002404047981 */ /* 0x000ea2000c1e1b00 */
[----:B------:R-:W-:Y:S01]  /*3e20*/  UMOV UR4, 0xf0000000 ;  /* 0xf000000000047882 */ /* 0x000fe20000000000 */
[----:B------:R-:W-:Y:S01]  /*3e30*/  UMOV UR5, 0x380fffff ;  /* 0x380fffff00057882 */ /* 0x000fe20000000000 */
[----:B--2---:R-:W0:Y:S01]  /*3e40*/  F2F.F32.F64 R18, R4 ;  /* 0x0000000400127310 */ /* 0x004e220000301000 */
[----:B------:R-:W-:-:S14]  /*3e50*/  DSETP.GEU.AND P0, PT, |R4|, UR4, PT ;  /* 0x0000000404007e2a */ /* 0x000fdc000bf0e200 */
[----:B0-----:R-:W-:Y:S01]  /*3e60*/  @!P0 FMUL R18, R18, 1.175494350822287508e-38 ;  /* 0x0080000012128820 */ /* 0x001fe20000400000 */
[----:B------:R-:W-:Y:S06]  /*3e70*/  BRA `(.L_x_31050) ;  /* 0x0000000800787947 */ /* 0x000fec0003800000 */
.L_x_31045:
        /* <DEDUP_REMOVED lines=12> */
.L_x_31059:
[----:B------:R-:W2:Y:S01]  /*3f40*/  LDG.E.64 R4, desc[UR36][R4.64] ;  /* 0x0000002404047981 */ /* 0x000ea2000c1e1b00 */
[----:B------:R-:W-:Y:S01]  /*3f50*/  UMOV UR4, 0xf0000000 ;  /* 0xf000000000047882 */ /* 0x000fe20000000000 */
[----:B------:R-:W-:Y:S01]  /*3f60*/  UMOV UR5, 0x380fffff ;  /* 0x380fffff00057882 */ /* 0x000fe20000000000 */
[----:B--2---:R-:W0:Y:S01]  /*3f70*/  F2F.F32.F64 R18, R4 ;  /* 0x0000000400127310 */ /* 0x004e220000301000 */
[----:B------:R-:W-:-:S14]  /*3f80*/  DSETP.GEU.AND P0, PT, |R4|, UR4, PT ;  /* 0x0000000404007e2a */ /* 0x000fdc000bf0e200 */
[----:B0-----:R-:W-:Y:S01]  /*3f90*/  @!P0 FMUL R18, R18, 1.175494350822287508e-38 ;  /* 0x0080000012128820 */ /* 0x001fe20000400000 */
[----:B------:R-:W-:Y:S06]  /*3fa0*/  BRA `(.L_x_31050) ;  /* 0x00000008002c7947 */ /* 0x000fec0003800000 */
.L_x_31058:
        /* <DEDUP_REMOVED lines=25> */
.L_x_31061:
        /* <DEDUP_REMOVED lines=13> */
.L_x_31060:
[----:B------:R-:W2:Y:S02]  /*4210*/  LDG.E.U16 R4, desc[UR36][R4.64] ;  /* 0x0000002404047981 */ /* 0x000ea4000c1e1500 */
[----:B--2---:R-:W-:Y:S01]  /*4220*/  IMAD.U32 R18, R4, 0x10000, RZ ;  /* 0x0001000004127824 */ /* 0x004fe200078e00ff */
[----:B------:R-:W-:Y:S06]  /*4230*/  BRA `(.L_x_31050) ;  /* 0x0000000400887947 */ /* 0x000fec0003800000 */
.L_x_31057:
        /* <DEDUP_REMOVED lines=11> */
.L_x_31064:
        /* <DEDUP_REMOVED lines=20> */
.L_x_31066:
[----:B------:R-:W-:Y:S05]  /*4430*/  BSYNC.RECONVERGENT B0 ;  /* 0x0000000000007941 */ /* 0x000fea0003800200 */
.L_x_31065:
[----:B------:R-:W-:Y:S01]  /*4440*/  IMAD.SHL.U32 R0, R0, 0x100000, RZ ;  /* 0x0010000000007824 */ /* 0x000fe200078e00ff */
[----:B------:R-:W-:-:S04]  /*4450*/  LEA R3, R3, 0x3b800000, 0x17 ;  /* 0x3b80000003037811 */ /* 0x000fc800078eb8ff */
[----:B------:R-:W-:Y:S01]  /*4460*/  LOP3.LUT R18, R3, R0, R7, 0xfe, !PT ;  /* 0x0000000003127212 */ /* 0x000fe200078efe07 */
[----:B------:R-:W-:Y:S06]  /*4470*/  BRA `(.L_x_31050) ;  /* 0x0000000000f87947 */ /* 0x000fec0003800000 */
.L_x_31063:
        /* <DEDUP_REMOVED lines=20> */
.L_x_31068:
[----:B------:R-:W-:Y:S05]  /*45c0*/  BSYNC.RECONVERGENT B0 ;  /* 0x0000000000007941 */ /* 0x000fea0003800200 */
.L_x_31067:
[----:B------:R-:W-:Y:S01]  /*45d0*/  IMAD.SHL.U32 R0, R0, 0x200000, RZ ;  /* 0x0020000000007824 */ /* 0x000fe200078e00ff */
[----:B------:R-:W-:-:S04]  /*45e0*/  LEA R3, R3, 0x37800000, 0x17 ;  /* 0x3780000003037811 */ /* 0x000fc800078eb8ff */
[----:B------:R-:W-:Y:S01]  /*45f0*/  LOP3.LUT R18, R3, R0, R7, 0xfe, !PT ;  /* 0x0000000003127212 */ /* 0x000fe200078efe07 */
[----:B------:R-:W-:Y:S06]  /*4600*/  BRA `(.L_x_31050) ;  /* 0x0000000000947947 */ /* 0x000fec0003800000 */
.L_x_31062:
        /* <DEDUP_REMOVED lines=14> */
.L_x_31049:
        /* <DEDUP_REMOVED lines=16> */
.L_x_31071:
[----:B------:R-:W-:Y:S01]  /*47f0*/  IMAD.MOV.U32 R18, RZ, RZ, RZ ;  /* 0x000000ffff127224 */ /* 0x000fe200078e00ff */
[----:B------:R-:W-:Y:S06]  /*4800*/  BRA `(.L_x_31050) ;  /* 0x0000000000147947 */ /* 0x000fec0003800000 */
.L_x_31070:
[----:B------:R-:W2:Y:S02]  /*4810*/  LDG.E.64 R4, desc[UR36][R4.64] ;  /* 0x0000002404047981 */ /* 0x000ea4000c1e1b00 */
[----:B--2---:R0:W2:Y:S01]  /*4820*/  I2F.U64 R18, R4 ;  /* 0x0000000400127312 */ /* 0x0040a20000301000 */
[----:B------:R-:W-:Y:S05]  /*4830*/  BRA `(.L_x_31050) ;  /* 0x0000000000087947 */ /* 0x000fea0003800000 */
.L_x_31069:
[----:B------:R-:W2:Y:S02]  /*4840*/  LDG.E R4, desc[UR36][R4.64] ;  /* 0x0000002404047981 */ /* 0x000ea4000c1e1900 */
[----:B--2---:R-:W-:-:S07]  /*4850*/  I2FP.F32.U32 R18, R4 ;  /* 0x0000000400127245 */ /* 0x004fce0000201000 */
.L_x_31050:
[----:B------:R-:W-:Y:S05]  /*4860*/  BSYNC.RECONVERGENT B6 ;  /* 0x0000000000067941 */ /* 0x000fea0003800200 */
.L_x_31044:
        /* <DEDUP_REMOVED lines=20> */
.L_x_31076:
[----:B------:R-:W4:Y:S02]  /*49b0*/  LDG.E.U8 R4, desc[UR36][R4.64] ;  /* 0x0000002404047981 */ /* 0x000f24000c1e1100 */
[----:B----4-:R-:W-:Y:S01]  /*49c0*/  I2FP.F32.U32 R25, R4 ;  /* 0x0000000400197245 */ /* 0x010fe20000201000 */
[----:B------:R-:W-:Y:S06]  /*49d0*/  BRA `(.L_x_31078) ;  /* 0x0000000c00247947 */ /* 0x000fec0003800000 */
.L_x_31075:
        /* <DEDUP_REMOVED lines=9> */
.L_x_31080:
[----:B------:R-:W4:Y:S02]  /*4a70*/  LDG.E R4, desc[UR36][R4.64] ;  /* 0x0000002404047981 */ /* 0x000f24000c1e1900 */
[----:B----4-:R-:W-:Y:S01]  /*4a80*/  I2FP.F32.S32 R25, R4 ;  /* 0x0000000400197245 */ /* 0x010fe20000201400 */
[----:B------:R-:W-:Y:S06]  /*4a90*/  BRA `(.L_x_31078) ;  /* 0x0000000800f47947 */ /* 0x000fec0003800000 */
.L_x_31079:
[----:B------:R-:W4:Y:S02]  /*4aa0*/  LDG.E.U16 R4, desc[UR36][R4.64] ;  /* 0x0000002404047981 */ /* 0x000f24000c1e1500 */
[----:B----4-:R0:W4:Y:S01]  /*4ab0*/  I2F.S16 R25, R4 ;  /* 0x0000000400197306 */ /* 0x0101220000101400 */
[----:B------:R-:W-:Y:S05]  /*4ac0*/  BRA `(.L_x_31078) ;  /* 0x0000000800e87947 */ /* 0x000fea0003800000 */
.L_x_31074:
        /* <DEDUP_REMOVED lines=8> */
.L_x_31082:
[----:B------:R-:W4:Y:S02]  /*4b50*/  LDG.E.U16 R4, desc[UR36][R4.64] ;  /* 0x0000002404047981 */ /* 0x000f24000c1e1500 */
[----:B----4-:R-:W-:Y:S01]  /*4b60*/  HADD2.F32 R25, -RZ, R4.H0_H0 ;  /* 0x20000004ff197230 */ /* 0x010fe20000004100 */
[----:B------:R-:W-:Y:S06]  /*4b70*/  BRA `(.L_x_31078) ;  /* 0x0000000800bc7947 */ /* 0x000fec0003800000 */
.L_x_31081:
        /* <DEDUP_REMOVED lines=8> */
.L_x_31084:
[----:B------:R-:W4:Y:S02]  /*4c00*/  LDG.E.U16 R4, desc[UR36][R4.64] ;  /* 0x0000002404047981 */ /* 0x000f24000c1e1500 */
[----:B----4-:R-:W-:Y:S01]  /*4c10*/  HADD2.F32 R25, -RZ, R4.H0_H0 ;  /* 0x20000004ff197230 */ /* 0x010fe20000004100 */
[----:B------:R-:W-:Y:S06]  /*4c20*/  BRA `(.L_x_31078) ;  /* 0x0000000800907947 */ /* 0x000fec0003800000 */
.L_x_31083:
[----:B------:R-:W4:Y:S01]  /*4c30*/  LDG.E.64 R4, desc[UR36][R4.64] ;  /* 0x0000002404047981 */ /* 0x000f22000c1e1b00 */
[----:B------:R-:W-:Y:S01]  /*4c40*/  UMOV UR4, 0xf0000000 ;  /* 0xf000000000047882 */ /* 0x000fe20000000000 */
[----:B------:R-:W-:Y:S01]  /*4c50*/  UMOV UR5, 0x380fffff ;  /* 0x380fffff00057882 */ /* 0x000fe20000000000 */
[----:B----4-:R-:W0:Y:S01]  /*4c60*/  F2F.F32.F64 R25, R4 ;  /* 0x0000000400197310 */ /* 0x010e220000301000 */
[----:B------:R-:W-:-:S14]  /*4c70*/  DSETP.GEU.AND P0, PT, |R4|, UR4, PT ;  /* 0x0000000404007e2a */ /* 0x000fdc000bf0e200 */
[----:B0-----:R-:W-:Y:S01]  /*4c80*/  @!P0 FMUL R25, R25, 1.175494350822287508e-38 ;  /* 0x0080000019198820 */ /* 0x001fe20000400000 */
[----:B------:R-:W-:Y:S06]  /*4c90*/  BRA `(.L_x_31078) ;  /* 0x0000000800747947 */ /* 0x000fec0003800000 */
.L_x_31073:
        /* <DEDUP_REMOVED lines=12> */
.L_x_31087:
[----:B------:R-:W4:Y:S01]  /*4d60*/  LDG.E.64 R4, desc[UR36][R4.64] ;  /* 0x0000002404047981 */ /* 0x000f22000c1e1b00 */
[----:B------:R-:W-:Y:S01]  /*4d70*/  UMOV UR4, 0xf0000000 ;  /* 0xf000000000047882 */ /* 0x000fe20000000000 */
[----:B------:R-:W-:Y:S01]  /*4d80*/  UMOV UR5, 0x380fffff ;  /* 0x380fffff00057882 */ /* 0x000fe20000000000 */
[----:B----4-:R-:W0:Y:S01]  /*4d90*/  F2F.F32.F64 R25, R4 ;  /* 0x0000000400197310 */ /* 0x010e220000301000 */
[----:B------:R-:W-:-:S14]  /*4da0*/  DSETP.GEU.AND P0, PT, |R4|, UR4, PT ;  /* 0x0000000404007e2a */ /* 0x000fdc000bf0e200 */
[----:B0-----:R-:W-:Y:S01]  /*4db0*/  @!P0 FMUL R25, R25, 1.175494350822287508e-38 ;  /* 0x0080000019198820 */ /* 0x001fe20000400000 */
[----:B------:R-:W-:Y:S06]  /*4dc0*/  BRA `(.L_x_31078) ;  /* 0x0000000800287947 */ /* 0x000fec0003800000 */
.L_x_31086:
        /* <DEDUP_REMOVED lines=25> */
.L_x_31089:
        /* <DEDUP_REMOVED lines=12> */
.L_x_31088:
[----:B------:R-:W4:Y:S02]  /*5020*/  LDG.E.U16 R4, desc[UR36][R4.64] ;  /* 0x0000002404047981 */ /* 0x000f24000c1e1500 */
[----:B----4-:R-:W-:Y:S01]  /*5030*/  IMAD.U32 R25, R4, 0x10000, RZ ;  /* 0x0001000004197824 */ /* 0x010fe200078e00ff */
[----:B------:R-:W-:Y:S06]  /*5040*/  BRA `(.L_x_31078) ;  /* 0x0000000400887947 */ /* 0x000fec0003800000 */
.L_x_31085:
        /* <DEDUP_REMOVED lines=11> */
.L_x_31092:
        /* <DEDUP_REMOVED lines=20> */
.L_x_31094:
[----:B------:R-:W-:Y:S05]  /*5240*/  BSYNC.RECONVERGENT B0 ;  /* 0x0000000000007941 */ /* 0x000fea0003800200 */
.L_x_31093:
[----:B------:R-:W-:Y:S01]  /*5250*/  IMAD.SHL.U32 R0, R0, 0x100000, RZ ;  /* 0x0010000000007824 */ /* 0x000fe200078e00ff */
[----:B------:R-:W-:-:S04]  /*5260*/  LEA R3, R3, 0x3b800000, 0x17 ;  /* 0x3b80000003037811 */ /* 0x000fc800078eb8ff */
[----:B------:R-:W-:Y:S01]  /*5270*/  LOP3.LUT R25, R3, R0, R25, 0xfe, !PT ;  /* 0x0000000003197212 */ /* 0x000fe200078efe19 */
[----:B------:R-:W-:Y:S06]  /*5280*/  BRA `(.L_x_31078) ;  /* 0x0000000000f87947 */ /* 0x000fec0003800000 */
.L_x_31091:
        /* <DEDUP_REMOVED lines=20> */
.L_x_31096:
[----:B------:R-:W-:Y:S05]  /*53d0*/  BSYNC.RECONVERGENT B0 ;  /* 0x0000000000007941 */ /* 0x000fea0003800200 */
.L_x_31095:
[----:B------:R-:W-:Y:S01]  /*53e0*/  IMAD.SHL.U32 R0, R0, 0x200000, RZ ;  /* 0x0020000000007824 */ /* 0x000fe200078e00ff */
[----:B------:R-:W-:-:S04]  /*53f0*/  LEA R3, R3, 0x37800000, 0x17 ;  /* 0x3780000003037811 */ /* 0x000fc800078eb8ff */
[----:B------:R-:W-:Y:S01]  /*5400*/  LOP3.LUT R25, R3, R0, R25, 0xfe, !PT ;  /* 0x0000000003197212 */ /* 0x000fe200078efe19 */
[----:B------:R-:W-:Y:S06]  /*5410*/  BRA `(.L_x_31078) ;  /* 0x0000000000947947 */ /* 0x000fec0003800000 */
.L_x_31090:
        /* <DEDUP_REMOVED lines=14> */
.L_x_31077:
        /* <DEDUP_REMOVED lines=16> */
.L_x_31099:
[----:B------:R-:W-:Y:S01]  /*5600*/  IMAD.MOV.U32 R25, RZ, RZ, RZ ;  /* 0x000000ffff197224 */ /* 0x000fe200078e00ff */
[----:B------:R-:W-:Y:S06]  /*5610*/  BRA `(.L_x_31078) ;  /* 0x0000000000147947 */ /* 0x000fec0003800000 */
.L_x_31098:
[----:B------:R-:W4:Y:S02]  /*5620*/  LDG.E.64 R4, desc[UR36][R4.64] ;  /* 0x0000002404047981 */ /* 0x000f24000c1e1b00 */
[----:B----4-:R0:W4:Y:S01]  /*5630*/  I2F.U64 R25, R4 ;  /* 0x0000000400197312 */ /* 0x0101220000301000 */
[----:B------:R-:W-:Y:S05]  /*5640*/  BRA `(.L_x_31078) ;  /* 0x0000000000087947 */ /* 0x000fea0003800000 */
.L_x_31097:
[----:B------:R-:W4:Y:S02]  /*5650*/  LDG.E R4, desc[UR36][R4.64] ;  /* 0x0000002404047981 */ /* 0x000f24000c1e1900 */
[----:B----4-:R-:W-:-:S07]  /*5660*/  I2FP.F32.U32 R25, R4 ;  /* 0x0000000400197245 */ /* 0x010fce0000201000 */
.L_x_31078:
[----:B------:R-:W-:Y:S05]  /*5670*/  BSYNC.RECONVERGENT B6 ;  /* 0x0000000000067941 */ /* 0x000fea0003800200 */
.L_x_31072:
[----:B------:R-:W-:-:S07]  /*5680*/  VIADD R16, R16, 0x80 ;  /* 0x0000008010107836 */ /* 0x000fce0000000000 */
.L_x_31043:
[----:B------:R-:W-:Y:S05]  /*5690*/  BSYNC.RECONVERGENT B7 ;  /* 0x0000000000077941 */ /* 0x000fea0003800200 */
.L_x_31042:
        /* <DEDUP_REMOVED lines=26> */
.L_x_31106:
[----:B------:R-:W2:Y:S02]  /*5840*/  LDG.E.U8 R4, desc[UR36][R4.64] ;  /* 0x0000002404047981 */ /* 0x000ea4000c1e1100 */
[----:B--2---:R-:W-:Y:S01]  /*5850*/  I2FP.F32.U32 R28, R4 ;  /* 0x00000004001c7245 */ /* 0x004fe20000201000 */
[----:B------:R-:W-:Y:S06]  /*5860*/  BRA `(.L_x_31108) ;  /* 0x0000000c00287947 */ /* 0x000fec0003800000 */
.L_x_31105:
        /* <DEDUP_REMOVED lines=9> */
.L_x_31110:
[----:B------:R-:W2:Y:S02]  /*5900*/  LDG.E R4, desc[UR36][R4.64] ;  /* 0x0000002404047981 */ /* 0x000ea4000c1e1900 */
[----:B--2---:R-:W-:Y:S01]  /*5910*/  I2FP.F32.S32 R28, R4 ;  /* 0x00000004001c7245 */ /* 0x004fe20000201400 */
[----:B------:R-:W-:Y:S06]  /*5920*/  BRA `(.L_x_31108) ;  /* 0x0000000800f87947 */ /* 0x000fec0003800000 */
.L_x_31109:
[----:B------:R-:W2:Y:S02]  /*5930*/  LDG.E.U16 R4, desc[UR36][R4.64] ;  /* 0x0000002404047981 */ /* 0x000ea4000c1e1500 */
[----:B--2---:R0:W2:Y:S01]  /*5940*/  I2F.S16 R28, R4 ;  /* 0x00000004001c7306 */ /* 0x0040a20000101400 */
[----:B------:R-:W-:Y:S05]  /*5950*/  BRA `(.L_x_31108) ;  /* 0x0000000800ec7947 */ /* 0x000fea0003800000 */
.L_x_31104:
        /* <DEDUP_REMOVED lines=8> */
.L_x_31112:
[----:B------:R-:W2:Y:S02]  /*59e0*/  LDG.E.U16 R4, desc[UR36][R4.64] ;  /* 0x0000002404047981 */ /* 0x000ea4000c1e1500 */
[----:B--2---:R-:W-:Y:S01]  /*59f0*/  HADD2.F32 R28, -RZ, R4.H0_H0 ;  /* 0x20000004ff1c7230 */ /* 0x004fe20000004100 */
[----:B------:R-:W-:Y:S06]  /*5a00*/  BRA `(.L_x_31108) ;  /* 0x0000000800c07947 */ /* 0x000fec0003800000 */
.L_x_31111:
        /* <DEDUP_REMOVED lines=8> */
.L_x_31114:
[----:B------:R-:W2:Y:S02]  /*5a90*/  LDG.E.U16 R4, desc[UR36][R4.64] ;  /* 0x0000002404047981 */ /* 0x000ea4000c1e1500 */
[----:B--2---:R-:W-:Y:S01]  /*5aa0*/  HADD2.F32 R28, -RZ, R4.H0_H0 ;  /* 0x20000004ff1c7230 */ /* 0x004fe20000004100 */
[----:B------:R-:W-:Y:S06]  /*5ab0*/  BRA `(.L_x_31108) ;  /* 0x0000000800947947 */ /* 0x000fec0003800000 */
.L_x_31113:
[----:B------:R-:W2:Y:S01]  /*5ac0*/  LDG.E.64 R4, desc[UR36][R4.64] ;  /* 0x0000002404047981 */ /* 0x000ea2000c1e1b00 */
[----:B------:R-:W-:Y:S01]  /*5ad0*/  UMOV UR4, 0xf0000000 ;  /* 0xf000000000047882 */ /* 0x000fe20000000000 */
[----:B------:R-:W-:Y:S01]  /*5ae0*/  UMOV UR5, 0x380fffff ;  /* 0x380fffff00057882 */ /* 0x000fe20000000000 */
[----:B--2---:R-:W0:Y:S01]  /*5af0*/  F2F.F32.F64 R28, R4 ;  /* 0x00000004001c7310 */ /* 0x004e220000301000 */
[----:B------:R-:W-:-:S14]  /*5b00*/  DSETP.GEU.AND P0, PT, |R4|, UR4, PT ;  /* 0x0000000404007e2a */ /* 0x000fdc000bf0e200 */
[----:B0-----:R-:W-:Y:S01]  /*5b10*/  @!P0 FMUL R28, R28, 1.175494350822287508e-38 ;  /* 0x008000001c1c8820 */ /* 0x001fe20000400000 */
[----:B------:R-:W-:Y:S06]  /*5b20*/  BRA `(.L_x_31108) ;  /* 0x0000000800787947 */ /* 0x000fec0003800000 */
.L_x_31103:
        /* <DEDUP_REMOVED lines=12> */
.L_x_31117:
[----:B------:R-:W2:Y:S01]  /*5bf0*/  LDG.E.64 R4, desc[UR36][R4.64] ;  /* 0x0000002404047981 */ /* 0x000ea2000c1e1b00 */
[----:B------:R-:W-:Y:S01]  /*5c00*/  UMOV UR4, 0xf0000000 ;  /* 0xf000000000047882 */ /* 0x000fe20000000000 */
[----:B------:R-:W-:Y:S01]  /*5c10*/  UMOV UR5, 0x380fffff ;  /* 0x380fffff00057882 */ /* 0x000fe20000000000 */
[----:B--2---:R-:W0:Y:S01]  /*5c20*/  F2F.F32.F64 R28, R4 ;  /* 0x00000004001c7310 */ /* 0x004e220000301000 */
[----:B------:R-:W-:-:S14]  /*5c30*/  DSETP.GEU.AND P0, PT, |R4|, UR4, PT ;  /* 0x0000000404007e2a */ /* 0x000fdc000bf0e200 */
[----:B0-----:R-:W-:Y:S01]  /*5c40*/  @!P0 FMUL R28, R28, 1.175494350822287508e-38 ;  /* 0x008000001c1c8820 */ /* 0x001fe20000400000 */
[----:B------:R-:W-:Y:S06]  /*5c50*/  BRA `(.L_x_31108) ;  /* 0x00000008002c7947 */ /* 0x000fec0003800000 */
.L_x_31116:
        /* <DEDUP_REMOVED lines=25> */
.L_x_31119:
        /* <DEDUP_REMOVED lines=13> */
.L_x_31118:
[----:B------:R-:W2:Y:S02]  /*5ec0*/  LDG.E.U16 R4, desc[UR36][R4.64] ;  /* 0x0000002404047981 */ /* 0x000ea4000c1e1500 */
[----:B--2---:R-:W-:Y:S01]  /*5ed0*/  IMAD.U32 R28, R4, 0x10000, RZ ;  /* 0x00010000041c7824 */ /* 0x004fe200078e00ff */
[----:B------:R-:W-:Y:S06]  /*5ee0*/  BRA `(.L_x_31108) ;  /* 0x0000000400887947 */ /* 0x000fec0003800000 */
.L_x_31115:
        /* <DEDUP_REMOVED lines=11> */
.L_x_31122:
        /* <DEDUP_REMOVED lines=20> */
.L_x_31124:
[----:B------:R-:W-:Y:S05]  /*60e0*/  BSYNC.RECONVERGENT B0 ;  /* 0x0000000000007941 */ /* 0x000fea0003800200 */
.L_x_31123:
[----:B------:R-:W-:Y:S01]  /*60f0*/  IMAD.SHL.U32 R0, R0, 0x100000, RZ ;  /* 0x0010000000007824 */ /* 0x000fe200078e00ff */
[----:B------:R-:W-:-:S04]  /*6100*/  LEA R3, R3, 0x3b800000, 0x17 ;  /* 0x3b80000003037811 */ /* 0x000fc800078eb8ff */
[----:B------:R-:W-:Y:S01]  /*6110*/  LOP3.LUT R28, R3, R0, R7, 0xfe, !PT ;  /* 0x00000000031c7212 */ /* 0x000fe200078efe07 */
[----:B------:R-:W-:Y:S06]  /*6120*/  BRA `(.L_x_31108) ;  /* 0x0000000000f87947 */ /* 0x000fec0003800000 */
.L_x_31121:
        /* <DEDUP_REMOVED lines=20> */
.L_x_31126:
[----:B------:R-:W-:Y:S05]  /*6270*/  BSYNC.RECONVERGENT B0 ;  /* 0x0000000000007941 */ /* 0x000fea0003800200 */
.L_x_31125:
[----:B------:R-:W-:Y:S01]  /*6280*/  IMAD.SHL.U32 R0, R0, 0x200000, RZ ;  /* 0x0020000000007824 */ /* 0x000fe200078e00ff */
[----:B------:R-:W-:-:S04]  /*6290*/  LEA R3, R3, 0x37800000, 0x17 ;  /* 0x3780000003037811 */ /* 0x000fc800078eb8ff */
[----:B------:R-:W-:Y:S01]  /*62a0*/  LOP3.LUT R28, R3, R0, R7, 0xfe, !PT ;  /* 0x00000000031c7212 */ /* 0x000fe200078efe07 */
[----:B------:R-:W-:Y:S06]  /*62b0*/  BRA `(.L_x_31108) ;  /* 0x0000000000947947 */ /* 0x000fec0003800000 */
.L_x_31120:
        /* <DEDUP_REMOVED lines=14> */
.L_x_31107:
        /* <DEDUP_REMOVED lines=16> */
.L_x_31129:
[----:B------:R-:W-:Y:S01]  /*64a0*/  IMAD.MOV.U32 R28, RZ, RZ, RZ ;  /* 0x000000ffff1c7224 */ /* 0x000fe200078e00ff */
[----:B------:R-:W-:Y:S06]  /*64b0*/  BRA `(.L_x_31108) ;  /* 0x0000000000147947 */ /* 0x000fec0003800000 */
.L_x_31128:
[----:B------:R-:W2:Y:S02]  /*64c0*/  LDG.E.64 R4, desc[UR36][R4.64] ;  /* 0x0000002404047981 */ /* 0x000ea4000c1e1b00 */
[----:B--2---:R0:W2:Y:S01]  /*64d0*/  I2F.U64 R28, R4 ;  /* 0x00000004001c7312 */ /* 0x0040a20000301000 */
[----:B------:R-:W-:Y:S05]  /*64e0*/  BRA `(.L_x_31108) ;  /* 0x0000000000087947 */ /* 0x000fea0003800000 */
.L_x_31127:
[----:B------:R-:W2:Y:S02]  /*64f0*/  LDG.E R4, desc[UR36][R4.64] ;  /* 0x0000002404047981 */ /* 0x000ea4000c1e1900 */
[----:B--2---:R-:W-:-:S07]  /*6500*/  I2FP.F32.U32 R28, R4 ;  /* 0x00000004001c7245 */ /* 0x004fce0000201000 */
.L_x_31108:
[----:B------:R-:W-:Y:S05]  /*6510*/  BSYNC.RECONVERGENT B6 ;  /* 0x0000000000067941 */ /* 0x000fea0003800200 */
.L_x_31102:
        /* <DEDUP_REMOVED lines=20> */
.L_x_31133:
[----:B------:R-:W4:Y:S02]  /*6660*/  LDG.E.U8 R4, desc[UR36][R4.64] ;  /* 0x0000002404047981 */ /* 0x000f24000c1e1100 */
[----:B----4-:R-:W-:Y:S01]  /*6670*/  I2FP.F32.U32 R23, R4 ;  /* 0x0000000400177245 */ /* 0x010fe20000201000 */
[----:B------:R-:W-:Y:S06]  /*6680*/  BRA `(.L_x_31101) ;  /* 0x0000000c00187947 */ /* 0x000fec0003800000 */
.L_x_31132:
        /* <DEDUP_REMOVED lines=9> */
.L_x_31136:
[----:B------:R-:W4:Y:S02]  /*6720*/  LDG.E R4, desc[UR36][R4.64] ;  /* 0x0000002404047981 */ /* 0x000f24000c1e1900 */
[----:B----4-:R-:W-:Y:S01]  /*6730*/  I2FP.F32.S32 R23, R4 ;  /* 0x0000000400177245 */ /* 0x010fe20000201400 */
[----:B------:R-:W-:Y:S06]  /*6740*/  BRA `(.L_x_31101) ;  /* 0x0000000800e87947 */ /* 0x000fec0003800000 */
.L_x_31135:
[----:B------:R-:W4:Y:S02]  /*6750*/  LDG.E.U16 R4, desc[UR36][R4.64] ;  /* 0x0000002404047981 */ /* 0x000f24000c1e1500 */
[----:B----4-:R0:W1:Y:S01]  /*6760*/  I2F.S16 R23, R4 ;  /* 0x0000000400177306 */ /* 0x0100620000101400 */
[----:B------:R-:W-:Y:S05]  /*6770*/  BRA `(.L_x_31101) ;  /* 0x0000000800dc7947 */ /* 0x000fea0003800000 */
.L_x_31131:
        /* <DEDUP_REMOVED lines=8> */
.L_x_31138:
[----:B------:R-:W4:Y:S02]  /*6800*/  LDG.E.U16 R4, desc[UR36][R4.64] ;  /* 0x0000002404047981 */ /* 0x000f24000c1e1500 */
[----:B----4-:R-:W-:Y:S01]  /*6810*/  HADD2.F32 R23, -RZ, R4.H0_H0 ;  /* 0x20000004ff177230 */ /* 0x010fe20000004100 */
[----:B------:R-:W-:Y:S06]  /*6820*/  BRA `(.L_x_31101) ;  /* 0x0000000800b07947 */ /* 0x000fec0003800000 */
.L_x_31137:
        /* <DEDUP_REMOVED lines=8> */
.L_x_31140:
[----:B------:R-:W4:Y:S02]  /*68b0*/  LDG.E.U16 R4, desc[UR36][R4.64] ;  /* 0x0000002404047981 */ /* 0x000f24000c1e1500 */
[----:B----4-:R-:W-:Y:S01]  /*68c0*/  HADD2.F32 R23, -RZ, R4.H0_H0 ;  /* 0x20000004ff177230 */ /* 0x010fe20000004100 */
[----:B------:R-:W-:Y:S06]  /*68d0*/  BRA `(.L_x_31101) ;  /* 0x0000000800847947 */ /* 0x000fec0003800000 */
.L_x_31139:
[----:B------:R-:W4:Y:S01]  /*68e0*/  LDG.E.64 R4, desc[UR36][R4.64] ;  /* 0x0000002404047981 */ /* 0x000f22000c1e1b00 */
[----:B------:R-:W-:Y:S01]  /*68f0*/  UMOV UR4, 0xf0000000 ;  /* 0xf000000000047882 */ /* 0x000fe20000000000 */
[----:B------:R-:W-:Y:S01]  /*6900*/  UMOV UR5, 0x380fffff ;  /* 0x380fffff00057882 */ /* 0x000fe20000000000 */
[----:B----4-:R-:W0:Y:S01]  /*6910*/  F2F.F32.F64 R23, R4 ;  /* 0x0000000400177310 */ /* 0x010e220000301000 */
[----:B------:R-:W-:-:S14]  /*6920*/  DSETP.GEU.AND P0, PT, |R4|, UR4, PT ;  /* 0x0000000404007e2a */ /* 0x000fdc000bf0e200 */
[----:B0-----:R-:W-:Y:S01]  /*6930*/  @!P0 FMUL R23, R23, 1.175494350822287508e-38 ;  /* 0x0080000017178820 */ /* 0x001fe20000400000 */
[----:B------:R-:W-:Y:S06]  /*6940*/  BRA `(.L_x_31101) ;  /* 0x0000000800687947 */ /* 0x000fec0003800000 */
.L_x_31130:
        /* <DEDUP_REMOVED lines=12> */
.L_x_31143:
[----:B------:R-:W4:Y:S01]  /*6a10*/  LDG.E.64 R4, desc[UR36][R4.64] ;  /* 0x0000002404047981 */ /* 0x000f22000c1e1b00 */
[----:B------:R-:W-:Y:S01]  /*6a20*/  UMOV UR4, 0xf0000000 ;  /* 0xf000000000047882 */ /* 0x000fe20000000000 */
[----:B------:R-:W-:Y:S01]  /*6a30*/  UMOV UR5, 0x380fffff ;  /* 0x380fffff00057882 */ /* 0x000fe20000000000 */
[----:B----4-:R-:W0:Y:S01]  /*6a40*/  F2F.F32.F64 R23, R4 ;  /* 0x0000000400177310 */ /* 0x010e220000301000 */
[----:B------:R-:W-:-:S14]  /*6a50*/  DSETP.GEU.AND P0, PT, |R4|, UR4, PT ;  /* 0x0000000404007e2a */ /* 0x000fdc000bf0e200 */
[----:B0-----:R-:W-:Y:S01]  /*6a60*/  @!P0 FMUL R23, R23, 1.175494350822287508e-38 ;  /* 0x0080000017178820 */ /* 0x001fe20000400000 */
[----:B------:R-:W-:Y:S06]  /*6a70*/  BRA `(.L_x_31101) ;  /* 0x00000008001c7947 */ /* 0x000fec0003800000 */
.L_x_31142:
        /* <DEDUP_REMOVED lines=25> */
.L_x_31145:
        /* <DEDUP_REMOVED lines=12> */
.L_x_31144:
[----:B------:R-:W4:Y:S02]  /*6cd0*/  LDG.E.U16 R4, desc[UR36][R4.64] ;  /* 0x0000002404047981 */ /* 0x000f24000c1e1500 */
[----:B----4-:R-:W-:Y:S01]  /*6ce0*/  IMAD.U32 R23, R4, 0x10000, RZ ;  /* 0x0001000004177824 */ /* 0x010fe200078e00ff */
[----:B------:R-:W-:Y:S06]  /*6cf0*/  BRA `(.L_x_31101) ;  /* 0x00000004007c7947 */ /* 0x000fec0003800000 */
.L_x_31141:
        /* <DEDUP_REMOVED lines=11> */
.L_x_31148:
        /* <DEDUP_REMOVED lines=19> */
.L_x_31150:
[----:B------:R-:W-:Y:S05]  /*6ee0*/  BSYNC.RECONVERGENT B0 ;  /* 0x0000000000007941 */ /* 0x000fea0003800200 */
.L_x_31149:
[----:B------:R-:W-:Y:S01]  /*6ef0*/  IMAD.SHL.U32 R0, R0, 0x100000, RZ ;  /* 0x0010000000007824 */ /* 0x000fe200078e00ff */
[----:B------:R-:W-:-:S04]  /*6f00*/  LEA R3, R3, 0x3b800000, 0x17 ;  /* 0x3b80000003037811 */ /* 0x000fc800078eb8ff */
[----:B------:R-:W-:Y:S01]  /*6f10*/  LOP3.LUT R23, R3, R0, R23, 0xfe, !PT ;  /* 0x0000000003177212 */ /* 0x000fe200078efe17 */
[----:B------:R-:W-:Y:S06]  /*6f20*/  BRA `(.L_x_31101) ;  /* 0x0000000000f07947 */ /* 0x000fec0003800000 */
.L_x_31147:
        /* <DEDUP_REMOVED lines=19> */
.L_x_31152:
[----:B------:R-:W-:Y:S05]  /*7060*/  BSYNC.RECONVERGENT B0 ;  /* 0x0000000000007941 */ /* 0x000fea0003800200 */
.L_x_31151:
[----:B------:R-:W-:Y:S01]  /*7070*/  IMAD.SHL.U32 R0, R0, 0x200000, RZ ;  /* 0x0020000000007824 */ /* 0x000fe200078e00ff */
[----:B------:R-:W-:-:S04]  /*7080*/  LEA R3, R3, 0x37800000, 0x17 ;  /* 0x3780000003037811 */ /* 0x000fc800078eb8ff */
[----:B------:R-:W-:Y:S01]  /*7090*/  LOP3.LUT R23, R3, R0, R23, 0xfe, !PT ;  /* 0x0000000003177212 */ /* 0x000fe200078efe17 */
[----:B------:R-:W-:Y:S06]  /*70a0*/  BRA `(.L_x_31101) ;  /* 0x0000000000907947 */ /* 0x000fec0003800000 */
.L_x_31146:
        /* <DEDUP_REMOVED lines=14> */
.L_x_31134:
        /* <DEDUP_REMOVED lines=16> */
.L_x_31155:
[----:B------:R-:W-:Y:S05]  /*7290*/  BRA `(.L_x_31101) ;  /* 0x0000000000147947 */ /* 0x000fea0003800000 */
.L_x_31154:
[----:B------:R-:W4:Y:S02]  /*72a0*/  LDG.E.64 R4, desc[UR36][R4.64] ;  /* 0x0000002404047981 */ /* 0x000f24000c1e1b00 */
[----:B----4-:R0:W1:Y:S01]  /*72b0*/  I2F.U64 R23, R4 ;  /* 0x0000000400177312 */ /* 0x0100620000301000 */
[----:B------:R-:W-:Y:S05]  /*72c0*/  BRA `(.L_x_31101) ;  /* 0x0000000000087947 */ /* 0x000fea0003800000 */
.L_x_31153:
[----:B------:R-:W4:Y:S02]  /*72d0*/  LDG.E R4, desc[UR36][R4.64] ;  /* 0x0000002404047981 */ /* 0x000f24000c1e1900 */
[----:B----4-:R-:W-:-:S07]  /*72e0*/  I2FP.F32.U32 R23, R4 ;  /* 0x0000000400177245 */ /* 0x010fce0000201000 */
.L_x_31101:
[----:B------:R-:W-:Y:S05]  /*72f0*/  BSYNC.RECONVERGENT B7 ;  /* 0x0000000000077941 */ /* 0x000fea0003800200 */
.L_x_31100:
        /* <DEDUP_REMOVED lines=15> */
[----:B------:R-:W-:-:S07]  /*73f0*/  @!P4 FMNMX.FTZ R4, R22, R29, !PT ;  /* 0x0000001d1604c209 */ /* 0x000fce0007810000 */
.L_x_31157:
[----:B------:R-:W-:Y:S05]  /*7400*/  BSYNC.RECONVERGENT B0 ;  /* 0x0000000000007941 */ /* 0x000fea0003800200 */
.L_x_31156:
[----:B------:R-:W-:Y:S04]  /*7410*/  BSSY.RECONVERGENT B0, `(.L_x_31158) ;  /* 0x0000008000007945 */ /* 0x000fe80003800200 */
[----:B------:R-:W-:Y:S05]  /*7420*/  @P3 BRA `(.L_x_31159) ;  /* 0x0000000000183947 */ /* 0x000fea0003800000 */
[----:B-----5:R-:W-:Y:S01]  /*7430*/  FSETP.NAN.FTZ.AND P3, PT, R27, R27, PT ;  /* 0x0000001b1b00720b */ /* 0x020fe20003f78000 */
[----:B------:R-:W-:-:S12]  /*7440*/  IMAD.MOV.U32 R22, RZ, RZ, R27 ;  /* 0x000000ffff167224 */ /* 0x000fd800078e001b */
[----:B------:R-:W-:Y:S05]  /*7450*/  @P3 BRA `(.L_x_31159) ;  /* 0x00000000000c3947 */ /* 0x000fea0003800000 */
[----:B-1----:R-:W-:Y:S01]  /*7460*/  FSETP.NAN.FTZ.AND P3, PT, R24, R24, PT ;  /* 0x000000181800720b */ /* 0x002fe20003f78000 */
[----:B------:R-:W-:-:S12]  /*7470*/  IMAD.MOV.U32 R22, RZ, RZ, R24 ;  /* 0x000000ffff167224 */ /* 0x000fd800078e0018 */
[----:B------:R-:W-:-:S07]  /*7480*/  @!P3 FMNMX.FTZ R22, R24, R27, !PT ;  /* 0x0000001b1816b209 */ /* 0x000fce0007810000 */
.L_x_31159:
[----:B------:R-:W-:Y:S05]  /*7490*/  BSYNC.RECONVERGENT B0 ;  /* 0x0000000000007941 */ /* 0x000fea0003800200 */
.L_x_31158:
[----:B------:R-:W-:Y:S04]  /*74a0*/  BSSY.RECONVERGENT B0, `(.L_x_31160) ;  /* 0x0000008000007945 */ /* 0x000fe80003800200 */
[----:B------:R-:W-:Y:S05]  /*74b0*/  @P0 BRA `(.L_x_31161) ;  /* 0x0000000000180947 */ /* 0x000fea0003800000 */
[----:B-----5:R-:W-:Y:S01]  /*74c0*/  FSETP.NAN.FTZ.AND P0, PT, R18, R18, PT ;  /* 0x000000121200720b */ /* 0x020fe20003f18000 */
[----:B-1----:R-:W-:-:S12]  /*74d0*/  IMAD.MOV.U32 R24, RZ, RZ, R18 ;  /* 0x000000ffff187224 */ /* 0x002fd800078e0012 */
[----:B------:R-:W-:Y:S05]  /*74e0*/  @P0 BRA `(.L_x_31161) ;  /* 0x00000000000c0947 */ /* 0x000fea0003800000 */
[----:B------:R-:W-:Y:S01]  /*74f0*/  FSETP.NAN.FTZ.AND P0, PT, R25, R25, PT ;  /* 0x000000191900720b */ /* 0x000fe20003f18000 */
[----:B------:R-:W-:-:S12]  /*7500*/  IMAD.MOV.U32 R24, RZ, RZ, R25 ;  /* 0x000000ffff187224 */ /* 0x000fd800078e0019 */
[----:B------:R-:W-:-:S07]  /*7510*/  @!P0 FMNMX.FTZ R24, R25, R18, !PT ;  /* 0x0000001219188209 */ /* 0x000fce0007810000 */
.L_x_31161:
[----:B------:R-:W-:Y:S05]  /*7520*/  BSYNC.RECONVERGENT B0 ;  /* 0x0000000000007941 */ /* 0x000fea0003800200 */
.L_x_31160:
        /* <DEDUP_REMOVED lines=8> */
.L_x_31163:
[----:B------:R-:W-:Y:S05]  /*75b0*/  BSYNC.RECONVERGENT B0 ;  /* 0x0000000000007941 */ /* 0x000fea0003800200 */
.L_x_31162:
        /* <DEDUP_REMOVED lines=24> */
.L_x_31169:
[----:B------:R-:W0:Y:S01]  /*7740*/  F2I.S64.TRUNC R4, R4 ;  /* 0x0000000400047311 */ /* 0x000e22000020d900 */
[----:B------:R-:W-:Y:S02]  /*7750*/  IMAD.MOV.U32 R19, RZ, RZ, R26 ;  /* 0x000000ffff137224 */ /* 0x000fe400078e001a */
[----:B0-----:R-:W-:-:S05]  /*7760*/  IMAD.MOV.U32 R3, RZ, RZ, R4 ;  /* 0x000000ffff037224 */ /* 0x001fca00078e0004 */
[----:B------:R0:W-:Y:S01]  /*7770*/  STG.E.U8 desc[UR36][R8.64], R3 ;  /* 0x0000000308007986 */ /* 0x0001e2000c101124 */
[----:B------:R-:W-:Y:S05]  /*7780*/  BRA `(.L_x_31165) ;  /* 0x0000000c007c7947 */ /* 0x000fea0003800000 */
.L_x_31168:
        /* <DEDUP_REMOVED lines=10> */
.L_x_31172:
[----:B------:R-:W0:Y:S01]  /*7830*/  F2I.FTZ.TRUNC.NTZ R3, R4 ;  /* 0x0000000400037305 */ /* 0x000e22000021f100 */
[----:B------:R-:W-:Y:S01]  /*7840*/  IMAD.MOV.U32 R19, RZ, RZ, R26 ;  /* 0x000000ffff137224 */ /* 0x000fe200078e001a */
[----:B0-----:R0:W-:Y:S01]  /*7850*/  STG.E desc[UR36][R8.64], R3 ;  /* 0x0000000308007986 */ /* 0x0011e2000c101924 */
[----:B------:R-:W-:Y:S05]  /*7860*/  BRA `(.L_x_31165) ;  /* 0x0000000c00447947 */ /* 0x000fea0003800000 */
.L_x_31171:
[----:B------:R-:W0:Y:S01]  /*7870*/  F2I.FTZ.TRUNC.NTZ R3, R4 ;  /* 0x0000000400037305 */ /* 0x000e22000021f100 */
[----:B------:R-:W-:Y:S01]  /*7880*/  IMAD.MOV.U32 R19, RZ, RZ, R26 ;  /* 0x000000ffff137224 */ /* 0x000fe200078e001a */
[----:B0-----:R0:W-:Y:S01]  /*7890*/  STG.E.U16 desc[UR36][R8.64], R3 ;  /* 0x0000000308007986 */ /* 0x0011e2000c101524 */
[----:B------:R-:W-:Y:S05]  /*78a0*/  BRA `(.L_x_31165) ;  /* 0x0000000c00347947 */ /* 0x000fea0003800000 */
.L_x_31167:
        /* <DEDUP_REMOVED lines=9> */
.L_x_31174:
[----:B------:R-:W-:Y:S01]  /*7940*/  F2FP.F16.F32.PACK_AB R4, RZ, R4 ;  /* 0x00000004ff04723e */ /* 0x000fe200000000ff */
[----:B------:R-:W-:-:S04]  /*7950*/  IMAD.MOV.U32 R19, RZ, RZ, R26 ;  /* 0x000000ffff137224 */ /* 0x000fc800078e001a */
[----:B------:R0:W-:Y:S01]  /*7960*/  STG.E.U16 desc[UR36][R8.64], R4 ;  /* 0x0000000408007986 */ /* 0x0001e2000c101524 */
[----:B------:R-:W-:Y:S05]  /*7970*/  BRA `(.L_x_31165) ;  /* 0x0000000c00007947 */ /* 0x000fea0003800000 */
.L_x_31173:
        /* <DEDUP_REMOVED lines=10> */
.L_x_31176:
[----:B------:R-:W-:Y:S01]  /*7a20*/  F2FP.F16.F32.PACK_AB R3, RZ, R4 ;  /* 0x00000004ff03723e */ /* 0x000fe200000000ff */
[----:B------:R-:W-:-:S03]  /*7a30*/  IMAD.MOV.U32 R19, RZ, RZ, R26 ;  /* 0x000000ffff137224 */ /* 0x000fc600078e001a */
[----:B------:R-:W-:-:S05]  /*7a40*/  PRMT R3, R3, 0x5410, RZ ;  /* 0x0000541003037816 */ /* 0x000fca00000000ff */
[----:B------:R4:W-:Y:S01]  /*7a50*/  STG.E desc[UR36][R8.64], R3 ;  /* 0x0000000308007986 */ /* 0x0009e2000c101924 */
[----:B------:R-:W-:Y:S05]  /*7a60*/  BRA `(.L_x_31165) ;  /* 0x0000000800c47947 */ /* 0x000fea0003800000 */
.L_x_31175:
[----:B------:R-:W-:Y:S01]  /*7a70*/  FMUL.FTZ R4, R4, 1 ;  /* 0x3f80000004047820 */ /* 0x000fe20000410000 */
[----:B------:R-:W-:-:S05]  /*7a80*/  IMAD.MOV.U32 R19, RZ, RZ, R26 ;  /* 0x000000ffff137224 */ /* 0x000fca00078e001a */
[----:B------:R-:W0:Y:S02]  /*7a90*/  F2F.F64.F32 R4, R4 ;  /* 0x0000000400047310 */ /* 0x000e240000201800 */
[----:B0-----:R0:W-:Y:S01]  /*7aa0*/  STG.E.64 desc[UR36][R8.64], R4 ;  /* 0x0000000408007986 */ /* 0x0011e2000c101b24 */
[----:B------:R-:W-:Y:S05]  /*7ab0*/  BRA `(.L_x_31165) ;  /* 0x0000000800b07947 */ /* 0x000fea0003800000 */
.L_x_31166:
        /* <DEDUP_REMOVED lines=13> */
.L_x_31179:
[----:B------:R-:W-:Y:S01]  /*7b90*/  FMUL.FTZ R4, R4, 1 ;  /* 0x3f80000004047820 */ /* 0x000fe20000410000 */
[----:B------:R-:W-:Y:S01]  /*7ba0*/  CS2R R6, SRZ ;  /* 0x0000000000067805 */ /* 0x000fe2000001ff00 */
[----:B------:R-:W-:-:S04]  /*7bb0*/  IMAD.MOV.U32 R19, RZ, RZ, R26 ;  /* 0x000000ffff137224 */ /* 0x000fc800078e001a */
[----:B------:R-:W0:Y:S02]  /*7bc0*/  F2F.F64.F32 R4, R4 ;  /* 0x0000000400047310 */ /* 0x000e240000201800 */
[----:B0-----:R0:W-:Y:S01]  /*7bd0*/  STG.E.128 desc[UR36][R8.64], R4 ;  /* 0x0000000408007986 */ /* 0x0011e2000c101d24 */
[----:B------:R-:W-:Y:S05]  /*7be0*/  BRA `(.L_x_31165) ;  /* 0x0000000800647947 */ /* 0x000fea0003800000 */
.L_x_31178:
        /* <DEDUP_REMOVED lines=18> */
.L_x_31183:
[----:B------:R-:W-:Y:S05]  /*7d10*/  BSYNC.RECONVERGENT B0 ;  /* 0x0000000000007941 */ /* 0x000fea0003800200 */
.L_x_31182:
[----:B------:R-:W-:Y:S01]  /*7d20*/  LOP3.LUT R5, R0, 0x80, R5, 0xf8, !PT ;  /* 0x0000008000057812 */ /* 0x000fe200078ef805 */
[----:B------:R-:W-:-:S04]  /*7d30*/  IMAD.MOV.U32 R19, RZ, RZ, R26 ;  /* 0x000000ffff137224 */ /* 0x000fc800078e001a */
[----:B------:R0:W-:Y:S01]  /*7d40*/  STG.E.U8 desc[UR36][R8.64], R5 ;  /* 0x0000000508007986 */ /* 0x0001e2000c101124 */
[----:B------:R-:W-:Y:S05]  /*7d50*/  BRA `(.L_x_31165) ;  /* 0x0000000800087947 */ /* 0x000fea0003800000 */
.L_x_31181:
        /* <DEDUP_REMOVED lines=14> */
.L_x_31185:
[----:B------:R-:W-:Y:S05]  /*7e40*/  BSYNC.RECONVERGENT B0 ;  /* 0x0000000000007941 */ /* 0x000fea0003800200 */
.L_x_31184:
[----:B------:R-:W-:Y:S01]  /*7e50*/  LOP3.LUT R3, R0, 0x80, R7, 0xf8, !PT ;  /* 0x0000008000037812 */ /* 0x000fe200078ef807 */
[----:B------:R-:W-:-:S04]  /*7e60*/  IMAD.MOV.U32 R19, RZ, RZ, R26 ;  /* 0x000000ffff137224 */ /* 0x000fc800078e001a */
[----:B------:R0:W-:Y:S01]  /*7e70*/  STG.E.U8 desc[UR36][R8.64], R3 ;  /* 0x0000000308007986 */ /* 0x0001e2000c101124 */
[----:B------:R-:W-:Y:S05]  /*7e80*/  BRA `(.L_x_31165) ;  /* 0x0000000400bc7947 */ /* 0x000fea0003800000 */
.L_x_31180:
[----:B------:R-:W-:Y:S01]  /*7e90*/  F2FP.BF16.F32.PACK_AB R4, RZ, R4 ;  /* 0x00000004ff04723e */ /* 0x000fe200000010ff */
[----:B------:R-:W-:-:S04]  /*7ea0*/  IMAD.MOV.U32 R19, RZ, RZ, R26 ;  /* 0x000000ffff137224 */ /* 0x000fc800078e001a */
[----:B------:R0:W-:Y:S01]  /*7eb0*/  STG.E.U16 desc[UR36][R8.64], R4 ;  /* 0x0000000408007986 */ /* 0x0001e2000c101524 */
[----:B------:R-:W-:Y:S05]  /*7ec0*/  BRA `(.L_x_31165) ;  /* 0x0000000400ac7947 */ /* 0x000fea0003800000 */
.L_x_31177:
        /* <DEDUP_REMOVED lines=12> */
.L_x_31188:
        /* <DEDUP_REMOVED lines=12> */
.L_x_31191:
[----:B------:R-:W-:-:S04]  /*8050*/  SHF.R.U32.HI R0, RZ, 0x14, R4 ;  /* 0x00000014ff007819 */ /* 0x000fc80000011604 */
[----:B------:R-:W-:-:S04]  /*8060*/  LOP3.LUT R3, R0, 0x1, RZ, 0xc0, !PT ;  /* 0x0000000100037812 */ /* 0x000fc800078ec0ff */
[----:B------:R-:W-:-:S04]  /*8070*/  IADD3 R0, PT, PT, R4, 0x487ffff, R3 ;  /* 0x0487ffff04007810 */ /* 0x000fc80007ffe003 */
[----:B------:R-:W-:-:S04]  /*8080*/  SHF.R.U32.HI R0, RZ, 0x14, R0 ;  /* 0x00000014ff007819 */ /* 0x000fc80000011600 */
[----:B------:R-:W-:-:S07]  /*8090*/  LOP3.LUT R3, R0, 0xff, RZ, 0xc0, !PT ;  /* 0x000000ff00037812 */ /* 0x000fce00078ec0ff */
.L_x_31192:
[----:B------:R-:W-:-:S04]  /*80a0*/  SHF.R.U32.HI R4, RZ, 0x18, R4 ;  /* 0x00000018ff047819 */ /* 0x000fc80000011604 */
[----:B------:R-:W-:-:S04]  /*80b0*/  LOP3.LUT R3, R3, 0x80, R4, 0xf8, !PT ;  /* 0x0000008003037812 */ /* 0x000fc800078ef804 */
[----:B------:R-:W-:-:S07]  /*80c0*/  PRMT R0, R3, 0x7610, R0 ;  /* 0x0000761003007816 */ /* 0x000fce0000000000 */
.L_x_31190:
[----:B------:R-:W-:Y:S05]  /*80d0*/  BSYNC.RECONVERGENT B0 ;  /* 0x0000000000007941 */ /* 0x000fea0003800200 */
.L_x_31189:
[----:B------:R0:W-:Y:S01]  /*80e0*/  STG.E.U8 desc[UR36][R8.64], R0 ;  /* 0x0000000008007986 */ /* 0x0001e2000c101124 */
[----:B------:R-:W-:Y:S01]  /*80f0*/  IMAD.MOV.U32 R19, RZ, RZ, R26 ;  /* 0x000000ffff137224 */ /* 0x000fe200078e001a */
[----:B------:R-:W-:Y:S06]  /*8100*/  BRA `(.L_x_31165) ;  /* 0x00000004001c7947 */ /* 0x000fec0003800000 */
.L_x_31187:
        /* <DEDUP_REMOVED lines=12> */
.L_x_31195:
[----:B------:R-:W-:-:S04]  /*81d0*/  SHF.R.U32.HI R0, RZ, 0x15, R4 ;  /* 0x00000015ff007819 */ /* 0x000fc80000011604 */
[----:B------:R-:W-:-:S04]  /*81e0*/  LOP3.LUT R3, R0, 0x1, RZ, 0xc0, !PT ;  /* 0x0000000100037812 */ /* 0x000fc800078ec0ff */
[----:B------:R-:W-:-:S04]  /*81f0*/  IADD3 R0, PT, PT, R4, 0x88fffff, R3 ;  /* 0x088fffff04007810 */ /* 0x000fc80007ffe003 */
[----:B------:R-:W-:-:S04]  /*8200*/  SHF.R.U32.HI R0, RZ, 0x15, R0 ;  /* 0x00000015ff007819 */ /* 0x000fc80000011600 */
[----:B------:R-:W-:-:S07]  /*8210*/  LOP3.LUT R3, R0, 0xff, RZ, 0xc0, !PT ;  /* 0x000000ff00037812 */ /* 0x000fce00078ec0ff */
.L_x_31196:
[----:B------:R-:W-:-:S04]  /*8220*/  SHF.R.U32.HI R4, RZ, 0x18, R4 ;  /* 0x00000018ff047819 */ /* 0x000fc80000011604 */
[----:B------:R-:W-:-:S04]  /*8230*/  LOP3.LUT R3, R3, 0x80, R4, 0xf8, !PT ;  /* 0x0000008003037812 */ /* 0x000fc800078ef804 */
[----:B------:R-:W-:-:S07]  /*8240*/  PRMT R0, R3, 0x7610, R0 ;  /* 0x0000761003007816 */ /* 0x000fce0000000000 */
.L_x_31194:
[----:B------:R-:W-:Y:S05]  /*8250*/  BSYNC.RECONVERGENT B0 ;  /* 0x0000000000007941 */ /* 0x000fea0003800200 */
.L_x_31193:
[----:B------:R0:W-:Y:S01]  /*8260*/  STG.E.U8 desc[UR36][R8.64], R0 ;  /* 0x0000000008007986 */ /* 0x0001e2000c101124 */
[----:B------:R-:W-:Y:S01]  /*8270*/  IMAD.MOV.U32 R19, RZ, RZ, R26 ;  /* 0x000000ffff137224 */ /* 0x000fe200078e001a */
[----:B------:R-:W-:Y:S06]  /*8280*/  BRA `(.L_x_31165) ;  /* 0x0000000000bc7947 */ /* 0x000fec0003800000 */
.L_x_31186:
[----:B------:R-:W-:-:S13]  /*8290*/  ISETP.NE.AND P0, PT, R0, 0x1c, PT ;  /* 0x0000001c0000780c */ /* 0x000fda0003f05270 */
[----:B------:R-:W-:Y:S05]  /*82a0*/  @!P0 BRA `(.L_x_31197) ;  /* 0x0000000000a88947 */ /* 0x000fea0003800000 */
[----:B------:R-:W-:-:S13]  /*82b0*/  ISETP.NE.AND P0, PT, R0, 0x1d, PT ;  /* 0x0000001d0000780c */ /* 0x000fda0003f05270 */
[----:B------:R-:W-:Y:S05]  /*82c0*/  @!P0 BRA `(.L_x_31198) ;  /* 0x0000000000908947 */ /* 0x000fea0003800000 */
[----:B------:R-:W-:-:S13]  /*82d0*/  ISETP.NE.AND P0, PT, R0, 0x2c, PT ;  /* 0x0000002c0000780c */ /* 0x000fda0003f05270 */
[----:B------:R-:W-:Y:S05]  /*82e0*/  @!P0 BRA `(.L_x_31199) ;  /* 0x0000000000488947 */ /* 0x000fea0003800000 */
.L_x_31170:
        /* <DEDUP_REMOVED lines=16> */
.L_x_31200:
[----:B------:R-:W-:Y:S01]  /*83f0*/  IMAD.MOV.U32 R19, RZ, RZ, R26 ;  /* 0x000000ffff137224 */ /* 0x000fe200078e001a */
[----:B------:R-:W-:Y:S06]  /*8400*/  BRA `(.L_x_31165) ;  /* 0x00000000005c7947 */ /* 0x000fec0003800000 */
.L_x_31199:
        /* <DEDUP_REMOVED lines=16> */
.L_x_31198:
[----:B------:R-:W0:Y:S01]  /*8510*/  F2I.U64.TRUNC R4, R4 ;  /* 0x0000000400047311 */ /* 0x000e22000020d800 */
[----:B------:R-:W-:Y:S01]  /*8520*/  IMAD.MOV.U32 R19, RZ, RZ, R26 ;  /* 0x000000ffff137224 */ /* 0x000fe200078e001a */
[----:B0-----:R0:W-:Y:S01]  /*8530*/  STG.E.64 desc[UR36][R8.64], R4 ;  /* 0x0000000408007986 */ /* 0x0011e2000c101b24 */
[----:B------:R-:W-:Y:S05]  /*8540*/  BRA `(.L_x_31165) ;  /* 0x00000000000c7947 */ /* 0x000fea0003800000 */
.L_x_31197:
[----:B------:R-:W0:Y:S01]  /*8550*/  F2I.FTZ.U32.TRUNC.NTZ R3, R4 ;  /* 0x0000000400037305 */ /* 0x000e22000021f000 */
[----:B------:R-:W-:Y:S01]  /*8560*/  IMAD.MOV.U32 R19, RZ, RZ, R26 ;  /* 0x000000ffff137224 */ /* 0x000fe200078e001a */
[----:B0-----:R0:W-:Y:S06]  /*8570*/  STG.E desc[UR36][R8.64], R3 ;  /* 0x0000000308007986 */ /* 0x0011ec000c101924 */
.L_x_31165:
[----:B------:R-:W-:Y:S05]  /*8580*/  BSYNC.RECONVERGENT B6 ;  /* 0x0000000000067941 */ /* 0x000fea0003800200 */
.L_x_31164:
        /* <DEDUP_REMOVED lines=24> */
.L_x_31206:
[----:B-----5:R-:W0:Y:S02]  /*8710*/  F2I.S64.TRUNC R22, R22 ;  /* 0x0000001600167311 */ /* 0x020e24000020d900 */
[----:B0-----:R-:W-:-:S05]  /*8720*/  IMAD.MOV.U32 R3, RZ, RZ, R22 ;  /* 0x000000ffff037224 */ /* 0x001fca00078e0016 */
[----:B------:R4:W-:Y:S01]  /*8730*/  STG.E.U8 desc[UR36][R8.64], R3 ;  /* 0x0000000308007986 */ /* 0x0009e2000c101124 */
[----:B------:R-:W-:Y:S05]  /*8740*/  BRA `(.L_x_31208) ;  /* 0x0000000c00287947 */ /* 0x000fea0003800000 */
.L_x_31205:
        /* <DEDUP_REMOVED lines=9> */
.L_x_31210:
[----:B-----5:R-:W0:Y:S02]  /*87e0*/  F2I.FTZ.TRUNC.NTZ R3, R22 ;  /* 0x0000001600037305 */ /* 0x020e24000021f100 */
[----:B0-----:R2:W-:Y:S01]  /*87f0*/  STG.E desc[UR36][R8.64], R3 ;  /* 0x0000000308007986 */ /* 0x0015e2000c101924 */
[----:B------:R-:W-:Y:S05]  /*8800*/  BRA `(.L_x_31208) ;  /* 0x0000000800f87947 */ /* 0x000fea0003800000 */
.L_x_31209:
[----:B-----5:R-:W0:Y:S02]  /*8810*/  F2I.FTZ.TRUNC.NTZ R3, R22 ;  /* 0x0000001600037305 */ /* 0x020e24000021f100 */
[----:B0-----:R0:W-:Y:S01]  /*8820*/  STG.E.U16 desc[UR36][R8.64], R3 ;  /* 0x0000000308007986 */ /* 0x0011e2000c101524 */
[----:B------:R-:W-:Y:S05]  /*8830*/  BRA `(.L_x_31208) ;  /* 0x0000000800ec7947 */ /* 0x000fea0003800000 */
.L_x_31204:
        /* <DEDUP_REMOVED lines=8> */
.L_x_31212:
[----:B-----5:R-:W-:-:S05]  /*88c0*/  F2FP.F16.F32.PACK_AB R22, RZ, R22 ;  /* 0x00000016ff16723e */ /* 0x020fca00000000ff */
[----:B------:R0:W-:Y:S01]  /*88d0*/  STG.E.U16 desc[UR36][R8.64], R22 ;  /* 0x0000001608007986 */ /* 0x0001e2000c101524 */
[----:B------:R-:W-:Y:S05]  /*88e0*/  BRA `(.L_x_31208) ;  /* 0x0000000800c07947 */ /* 0x000fea0003800000 */
.L_x_31211:
        /* <DEDUP_REMOVED lines=9> */
.L_x_31214:
[----:B-----5:R-:W-:-:S04]  /*8980*/  F2FP.F16.F32.PACK_AB R3, RZ, R22 ;  /* 0x00000016ff03723e */ /* 0x020fc800000000ff */
[----:B------:R-:W-:-:S05]  /*8990*/  PRMT R3, R3, 0x5410, RZ ;  /* 0x0000541003037816 */ /* 0x000fca00000000ff */
[----:B------:R0:W-:Y:S01]  /*89a0*/  STG.E desc[UR36][R8.64], R3 ;  /* 0x0000000308007986 */ /* 0x0001e2000c101924 */
[----:B------:R-:W-:Y:S05]  /*89b0*/  BRA `(.L_x_31208) ;  /* 0x00000008008c7947 */ /* 0x000fea0003800000 */
.L_x_31213:
[----:B-----5:R-:W-:-:S06]  /*89c0*/  FMUL.FTZ R4, R22, 1 ;  /* 0x3f80000016047820 */ /* 0x020fcc0000410000 */
[----:B------:R-:W0:Y:S02]  /*89d0*/  F2F.F64.F32 R4, R4 ;  /* 0x0000000400047310 */ /* 0x000e240000201800 */
[----:B0-----:R0:W-:Y:S01]  /*89e0*/  STG.E.64 desc[UR36][R8.64], R4 ;  /* 0x0000000408007986 */ /* 0x0011e2000c101b24 */
[----:B------:R-:W-:Y:S05]  /*89f0*/  BRA `(.L_x_31208) ;  /* 0x00000008007c7947 */ /* 0x000fea0003800000 */
.L_x_31203:
        /* <DEDUP_REMOVED lines=13> */
.L_x_31218:
        /* <DEDUP_REMOVED lines=16> */
.L_x_31221:
[----:B------:R-:W-:-:S04]  /*8bd0*/  SHF.R.U32.HI R22, RZ, 0x18, R22 ;  /* 0x00000018ff167819 */ /* 0x000fc80000011616 */
[----:B------:R-:W-:-:S04]  /*8be0*/  LOP3.LUT R3, R3, 0x80, R22, 0xf8, !PT ;  /* 0x0000008003037812 */ /* 0x000fc800078ef816 */
[----:B------:R-:W-:-:S07]  /*8bf0*/  PRMT R4, R3, 0x7610, R4 ;  /* 0x0000761003047816 */ /* 0x000fce0000000004 */
.L_x_31220:
[----:B------:R-:W-:Y:S05]  /*8c00*/  BSYNC.RECONVERGENT B0 ;  /* 0x0000000000007941 */ /* 0x000fea0003800200 */
.L_x_31219:
[----:B------:R0:W-:Y:S01]  /*8c10*/  STG.E.U8 desc[UR36][R8.64], R4 ;  /* 0x0000000408007986 */ /* 0x0001e2000c101124 */
[----:B------:R-:W-:Y:S05]  /*8c20*/  BRA `(.L_x_31208) ;  /* 0x0000000400f07947 */ /* 0x000fea0003800000 */
.L_x_31217:
        /* <DEDUP_REMOVED lines=16> */
.L_x_31224:
[----:B------:R-:W-:-:S04]  /*8d30*/  SHF.R.U32.HI R22, RZ, 0x18, R22 ;  /* 0x00000018ff167819 */ /* 0x000fc80000011616 */
[----:B------:R-:W-:-:S04]  /*8d40*/  LOP3.LUT R3, R3, 0x80, R22, 0xf8, !PT ;  /* 0x0000008003037812 */ /* 0x000fc800078ef816 */
[----:B------:R-:W-:-:S07]  /*8d50*/  PRMT R4, R3, 0x7610, R4 ;  /* 0x0000761003047816 */ /* 0x000fce0000000004 */
.L_x_31223:
[----:B------:R-:W-:Y:S05]  /*8d60*/  BSYNC.RECONVERGENT B0 ;  /* 0x0000000000007941 */ /* 0x000fea0003800200 */
.L_x_31222:
[----:B------:R0:W-:Y:S01]  /*8d70*/  STG.E.U8 desc[UR36][R8.64], R4 ;  /* 0x0000000408007986 */ /* 0x0001e2000c101124 */
[----:B------:R-:W-:Y:S05]  /*8d80*/  BRA `(.L_x_31208) ;  /* 0x0000000400987947 */ /* 0x000fea0003800000 */
.L_x_31216:
        /* <DEDUP_REMOVED lines=21> */
.L_x_31226:
[----:B-----5:R-:W0:Y:S02]  /*8ee0*/  F2I.U64.TRUNC R22, R22 ;  /* 0x0000001600167311 */ /* 0x020e24000020d800 */
[----:B0-----:R0:W-:Y:S01]  /*8ef0*/  STG.E.64 desc[UR36][R8.64], R22 ;  /* 0x0000001608007986 */ /* 0x0011e2000c101b24 */
[----:B------:R-:W-:Y:S05]  /*8f00*/  BRA `(.L_x_31208) ;  /* 0x0000000400387947 */ /* 0x000fea0003800000 */
.L_x_31225:
[----:B-----5:R-:W0:Y:S02]  /*8f10*/  F2I.FTZ.U32.TRUNC.NTZ R3, R22 ;  /* 0x0000001600037305 */ /* 0x020e24000021f000 */
[----:B0-----:R0:W-:Y:S01]  /*8f20*/  STG.E desc[UR36][R8.64], R3 ;  /* 0x0000000308007986 */ /* 0x0011e2000c101924 */
[----:B------:R-:W-:Y:S05]  /*8f30*/  BRA `(.L_x_31208) ;  /* 0x00000004002c7947 */ /* 0x000fea0003800000 */
.L_x_31215:
        /* <DEDUP_REMOVED lines=10> */
.L_x_31228:
[----:B-----5:R-:W-:Y:S01]  /*8fe0*/  FMUL.FTZ R4, R22, 1 ;  /* 0x3f80000016047820 */ /* 0x020fe20000410000 */
[----:B------:R-:W-:-:S05]  /*8ff0*/  CS2R R6, SRZ ;  /* 0x0000000000067805 */ /* 0x000fca000001ff00 */
[----:B------:R-:W0:Y:S02]  /*9000*/  F2F.F64.F32 R4, R4 ;  /* 0x0000000400047310 */ /* 0x000e240000201800 */
[----:B0-----:R0:W-:Y:S01]  /*9010*/  STG.E.128 desc[UR36][R8.64], R4 ;  /* 0x0000000408007986 */ /* 0x0011e2000c101d24 */
[----:B------:R-:W-:Y:S05]  /*9020*/  BRA `(.L_x_31208) ;  /* 0x0000000000f07947 */ /* 0x000fea0003800000 */
.L_x_31227:
[----:B------:R-:W-:-:S13]  /*9030*/  ISETP.NE.AND P0, PT, R0, 0xf, PT ;  /* 0x0000000f0000780c */ /* 0x000fda0003f05270 */
[----:B------:R-:W-:Y:S05]  /*9040*/  @!P0 BRA `(.L_x_31229) ;  /* 0x0000000000e08947 */ /* 0x000fea0003800000 */
[----:B------:R-:W-:-:S13]  /*9050*/  ISETP.NE.AND P0, PT, R0, 0x17, PT ;  /* 0x000000170000780c */ /* 0x000fda0003f05270 */
[----:B------:R-:W-:Y:S05]  /*9060*/  @!P0 BRA `(.L_x_31230) ;  /* 0x00000000008c8947 */ /* 0x000fea0003800000 */
[----:B------:R-:W-:-:S13]  /*9070*/  ISETP.NE.AND P0, PT, R0, 0x18, PT ;  /* 0x000000180000780c */ /* 0x000fda0003f05270 */
[----:B------:R-:W-:Y:S05]  /*9080*/  @!P0 BRA `(.L_x_31231) ;  /* 0x0000000000448947 */ /* 0x000fea0003800000 */
.L_x_31207:
        /* <DEDUP_REMOVED lines=16> */
.L_x_31232:
[----:B------:R-:W-:Y:S05]  /*9190*/  BRA `(.L_x_31208) ;  /* 0x0000000000947947 */ /* 0x000fea0003800000 */
.L_x_31231:
        /* <DEDUP_REMOVED lines=12> */
.L_x_31234:
[----:B------:R-:W-:Y:S05]  /*9260*/  BSYNC.RECONVERGENT B0 ;  /* 0x0000000000007941 */ /* 0x000fea0003800200 */
.L_x_31233:
[----:B------:R-:W-:-:S05]  /*9270*/  LOP3.LUT R3, R0, 0x80, R5, 0xf8, !PT ;  /* 0x0000008000037812 */ /* 0x000fca00078ef805 */
[----:B------:R0:W-:Y:S01]  /*9280*/  STG.E.U8 desc[UR36][R8.64], R3 ;  /* 0x0000000308007986 */ /* 0x0001e2000c101124 */
[----:B------:R-:W-:Y:S05]  /*9290*/  BRA `(.L_x_31208) ;  /* 0x0000000000547947 */ /* 0x000fea0003800000 */
.L_x_31230:
        /* <DEDUP_REMOVED lines=11> */
.L_x_31236:
[----:B------:R-:W-:Y:S01]  /*9350*/  IMAD.MOV.U32 R0, RZ, RZ, 0x7f ;  /* 0x0000007fff007424 */ /* 0x000fe200078e00ff */
[----:B------:R-:W-:-:S04]  /*9360*/  ISETP.GT.U32.AND P0, PT, R4, 0x7f800000, PT ;  /* 0x7f8000000400780c */ /* 0x000fc80003f04070 */
[----:B------:R-:W-:-:S09]  /*9370*/  SEL R0, R0, 0x7c, P0 ;  /* 0x0000007c00007807 */ /* 0x000fd20000000000 */
.L_x_31237:
[----:B------:R-:W-:Y:S05]  /*9380*/  BSYNC.RECONVERGENT B0 ;  /* 0x0000000000007941 */ /* 0x000fea0003800200 */
.L_x_31235:
[----:B------:R-:W-:-:S04]  /*9390*/  SHF.R.U32.HI R3, RZ, 0x18, R22 ;  /* 0x00000018ff037819 */ /* 0x000fc80000011616 */
[----:B------:R-:W-:-:S05]  /*93a0*/  LOP3.LUT R3, R0, 0x80, R3, 0xf8, !PT ;  /* 0x0000008000037812 */ /* 0x000fca00078ef803 */
[----:B------:R0:W-:Y:S01]  /*93b0*/  STG.E.U8 desc[UR36][R8.64], R3 ;  /* 0x0000000308007986 */ /* 0x0001e2000c101124 */
[----:B------:R-:W-:Y:S05]  /*93c0*/  BRA `(.L_x_31208) ;  /* 0x0000000000087947 */ /* 0x000fea0003800000 */
.L_x_31229:
[----:B-----5:R-:W-:-:S05]  /*93d0*/  F2FP.BF16.F32.PACK_AB R22, RZ, R22 ;  /* 0x00000016ff16723e */ /* 0x020fca00000010ff */
[----:B------:R0:W-:Y:S02]  /*93e0*/  STG.E.U16 desc[UR36][R8.64], R22 ;  /* 0x0000001608007986 */ /* 0x0001e4000c101524 */
.L_x_31208:
        /* <DEDUP_REMOVED lines=24> */
.L_x_31241:
[----:B------:R-:W0:Y:S02]  /*9570*/  F2I.S64.TRUNC R24, R24 ;  /* 0x0000001800187311 */ /* 0x000e24000020d900 */
[----:B0-----:R-:W-:-:S05]  /*9580*/  IMAD.MOV.U32 R3, RZ, RZ, R24 ;  /* 0x000000ffff037224 */ /* 0x001fca00078e0018 */
[----:B------:R0:W-:Y:S01]  /*9590*/  STG.E.U8 desc[UR36][R8.64], R3 ;  /* 0x0000000308007986 */ /* 0x0001e2000c101124 */
[----:B------:R-:W-:Y:S05]  /*95a0*/  BRA `(.L_x_31243) ;  /* 0x0000000c00287947 */ /* 0x000fea0003800000 */
.L_x_31240:
        /* <DEDUP_REMOVED lines=9> */
.L_x_31245:
[----:B------:R-:W0:Y:S02]  /*9640*/  F2I.FTZ.TRUNC.NTZ R3, R24 ;  /* 0x0000001800037305 */ /* 0x000e24000021f100 */
[----:B0-----:R0:W-:Y:S01]  /*9650*/  STG.E desc[UR36][R8.64], R3 ;  /* 0x0000000308007986 */ /* 0x0011e2000c101924 */
[----:B------:R-:W-:Y:S05]  /*9660*/  BRA `(.L_x_31243) ;  /* 0x0000000800f87947 */ /* 0x000fea0003800000 */
.L_x_31244:
[----:B------:R-:W0:Y:S02]  /*9670*/  F2I.FTZ.TRUNC.NTZ R3, R24 ;  /* 0x0000001800037305 */ /* 0x000e24000021f100 */
[----:B0-----:R0:W-:Y:S01]  /*9680*/  STG.E.U16 desc[UR36][R8.64], R3 ;  /* 0x0000000308007986 */ /* 0x0011e2000c101524 */
[----:B------:R-:W-:Y:S05]  /*9690*/  BRA `(.L_x_31243) ;  /* 0x0000000800ec7947 */ /* 0x000fea0003800000 */
.L_x_31239:
        /* <DEDUP_REMOVED lines=8> */
.L_x_31247:
[----:B------:R-:W-:-:S05]  /*9720*/  F2FP.F16.F32.PACK_AB R24, RZ, R24 ;  /* 0x00000018ff18723e */ /* 0x000fca00000000ff */
[----:B------:R0:W-:Y:S01]  /*9730*/  STG.E.U16 desc[UR36][R8.64], R24 ;  /* 0x0000001808007986 */ /* 0x0001e2000c101524 */
[----:B------:R-:W-:Y:S05]  /*9740*/  BRA `(.L_x_31243) ;  /* 0x0000000800c07947 */ /* 0x000fea0003800000 */
.L_x_31246:
        /* <DEDUP_REMOVED lines=9> */
.L_x_31249:
[----:B------:R-:W-:-:S04]  /*97e0*/  F2FP.F16.F32.PACK_AB R3, RZ, R24 ;  /* 0x00000018ff03723e */ /* 0x000fc800000000ff */
[----:B------:R-:W-:-:S05]  /*97f0*/  PRMT R3, R3, 0x5410, RZ ;  /* 0x0000541003037816 */ /* 0x000fca00000000ff */
[----:B------:R0:W-:Y:S01]  /*9800*/  STG.E desc[UR36][R8.64], R3 ;  /* 0x0000000308007986 */ /* 0x0001e2000c101924 */
[----:B------:R-:W-:Y:S05]  /*9810*/  BRA `(.L_x_31243) ;  /* 0x00000008008c7947 */ /* 0x000fea0003800000 */
.L_x_31248:
[----:B------:R-:W-:-:S06]  /*9820*/  FMUL.FTZ R4, R24, 1 ;  /* 0x3f80000018047820 */ /* 0x000fcc0000410000 */
[----:B------:R-:W0:Y:S02]  /*9830*/  F2F.F64.F32 R4, R4 ;  /* 0x0000000400047310 */ /* 0x000e240000201800 */
[----:B0-----:R0:W-:Y:S01]  /*9840*/  STG.E.64 desc[UR36][R8.64], R4 ;  /* 0x0000000408007986 */ /* 0x0011e2000c101b24 */
[----:B------:R-:W-:Y:S05]  /*9850*/  BRA `(.L_x_31243) ;  /* 0x00000008007c7947 */ /* 0x000fea0003800000 */
.L_x_31238:
        /* <DEDUP_REMOVED lines=13> */
.L_x_31253:
        /* <DEDUP_REMOVED lines=16> */
.L_x_31256:
[----:B------:R-:W-:-:S04]  /*9a30*/  SHF.R.U32.HI R24, RZ, 0x18, R24 ;  /* 0x00000018ff187819 */ /* 0x000fc80000011618 */
[----:B------:R-:W-:-:S04]  /*9a40*/  LOP3.LUT R3, R3, 0x80, R24, 0xf8, !PT ;  /* 0x0000008003037812 */ /* 0x000fc800078ef818 */
[----:B------:R-:W-:-:S07]  /*9a50*/  PRMT R4, R3, 0x7610, R4 ;  /* 0x0000761003047816 */ /* 0x000fce0000000004 */
.L_x_31255:
[----:B------:R-:W-:Y:S05]  /*9a60*/  BSYNC.RECONVERGENT B0 ;  /* 0x0000000000007941 */ /* 0x000fea0003800200 */
.L_x_31254:
[----:B------:R0:W-:Y:S01]  /*9a70*/  STG.E.U8 desc[UR36][R8.64], R4 ;  /* 0x0000000408007986 */ /* 0x0001e2000c101124 */
[----:B------:R-:W-:Y:S05]  /*9a80*/  BRA `(.L_x_31243) ;  /* 0x0000000400f07947 */ /* 0x000fea0003800000 */
.L_x_31252:
        /* <DEDUP_REMOVED lines=16> */
.L_x_31259:
[----:B------:R-:W-:-:S04]  /*9b90*/  SHF.R.U32.HI R24, RZ, 0x18, R24 ;  /* 0x00000018ff187819 */ /* 0x000fc80000011618 */
[----:B------:R-:W-:-:S04]  /*9ba0*/  LOP3.LUT R3, R3, 0x80, R24, 0xf8, !PT ;  /* 0x0000008003037812 */ /* 0x000fc800078ef818 */
[----:B------:R-:W-:-:S07]  /*9bb0*/  PRMT R4, R3, 0x7610, R4 ;  /* 0x0000761003047816 */ /* 0x000fce0000000004 */
.L_x_31258:
[----:B------:R-:W-:Y:S05]  /*9bc0*/  BSYNC.RECONVERGENT B0 ;  /* 0x0000000000007941 */ /* 0x000fea0003800200 */
.L_x_31257:
[----:B------:R0:W-:Y:S01]  /*9bd0*/  STG.E.U8 desc[UR36][R8.64], R4 ;  /* 0x0000000408007986 */ /* 0x0001e2000c101124 */
[----:B------:R-:W-:Y:S05]  /*9be0*/  BRA `(.L_x_31243) ;  /* 0x0000000400987947 */ /* 0x000fea0003800000 */
.L_x_31251:
        /* <DEDUP_REMOVED lines=21> */
.L_x_31261:
[----:B------:R-:W0:Y:S02]  /*9d40*/  F2I.U64.TRUNC R24, R24 ;  /* 0x0000001800187311 */ /* 0x000e24000020d800 */
[----:B0-----:R0:W-:Y:S01]  /*9d50*/  STG.E.64 desc[UR36][R8.64], R24 ;  /* 0x0000001808007986 */ /* 0x0011e2000c101b24 */
[----:B------:R-:W-:Y:S05]  /*9d60*/  BRA `(.L_x_31243) ;  /* 0x0000000400387947 */ /* 0x000fea0003800000 */
.L_x_31260:
[----:B------:R-:W0:Y:S02]  /*9d70*/  F2I.FTZ.U32.TRUNC.NTZ R3, R24 ;  /* 0x0000001800037305 */ /* 0x000e24000021f000 */
[----:B0-----:R0:W-:Y:S01]  /*9d80*/  STG.E desc[UR36][R8.64], R3 ;  /* 0x0000000308007986 */ /* 0x0011e2000c101924 */
[----:B------:R-:W-:Y:S05]  /*9d90*/  BRA `(.L_x_31243) ;  /* 0x00000004002c7947 */ /* 0x000fea0003800000 */
.L_x_31250:
        /* <DEDUP_REMOVED lines=10> */
.L_x_31263:
[----:B------:R-:W-:Y:S01]  /*9e40*/  FMUL.FTZ R4, R24, 1 ;  /* 0x3f80000018047820 */ /* 0x000fe20000410000 */
[----:B------:R-:W-:-:S05]  /*9e50*/  CS2R R6, SRZ ;  /* 0x0000000000067805 */ /* 0x000fca000001ff00 */
[----:B------:R-:W0:Y:S02]  /*9e60*/  F2F.F64.F32 R4, R4 ;  /* 0x0000000400047310 */ /* 0x000e240000201800 */
[----:B0-----:R4:W-:Y:S01]  /*9e70*/  STG.E.128 desc[UR36][R8.64], R4 ;  /* 0x0000000408007986 */ /* 0x0019e2000c101d24 */
[----:B------:R-:W-:Y:S05]  /*9e80*/  BRA `(.L_x_31243) ;  /* 0x0000000000f07947 */ /* 0x000fea0003800000 */
.L_x_31262:
[----:B------:R-:W-:-:S13]  /*9e90*/  ISETP.NE.AND P0, PT, R0, 0xf, PT ;  /* 0x0000000f0000780c */ /* 0x000fda0003f05270 */
[----:B------:R-:W-:Y:S05]  /*9ea0*/  @!P0 BRA `(.L_x_31264) ;  /* 0x0000000000e08947 */ /* 0x000fea0003800000 */
[----:B------:R-:W-:-:S13]  /*9eb0*/  ISETP.NE.AND P0, PT, R0, 0x17, PT ;  /* 0x000000170000780c */ /* 0x000fda0003f05270 */
[----:B------:R-:W-:Y:S05]  /*9ec0*/  @!P0 BRA `(.L_x_31265) ;  /* 0x00000000008c8947 */ /* 0x000fea0003800000 */
[----:B------:R-:W-:-:S13]  /*9ed0*/  ISETP.NE.AND P0, PT, R0, 0x18, PT ;  /* 0x000000180000780c */ /* 0x000fda0003f05270 */
[----:B------:R-:W-:Y:S05]  /*9ee0*/  @!P0 BRA `(.L_x_31266) ;  /* 0x0000000000448947 */ /* 0x000fea0003800000 */
.L_x_31242:
        /* <DEDUP_REMOVED lines=16> */
.L_x_31267:
[----:B------:R-:W-:Y:S05]  /*9ff0*/  BRA `(.L_x_31243) ;  /* 0x0000000000947947 */ /* 0x000fea0003800000 */
.L_x_31266:
        /* <DEDUP_REMOVED lines=12> */
.L_x_31269:
[----:B------:R-:W-:Y:S05]  /*a0c0*/  BSYNC.RECONVERGENT B0 ;  /* 0x0000000000007941 */ /* 0x000fea0003800200 */
.L_x_31268:
[----:B------:R-:W-:-:S05]  /*a0d0*/  LOP3.LUT R3, R0, 0x80, R5, 0xf8, !PT ;  /* 0x0000008000037812 */ /* 0x000fca00078ef805 */
[----:B------:R2:W-:Y:S01]  /*a0e0*/  STG.E.U8 desc[UR36][R8.64], R3 ;  /* 0x0000000308007986 */ /* 0x0005e2000c101124 */
[----:B------:R-:W-:Y:S05]  /*a0f0*/  BRA `(.L_x_31243) ;  /* 0x0000000000547947 */ /* 0x000fea0003800000 */
.L_x_31265:
        /* <DEDUP_REMOVED lines=11> */
.L_x_31271:
[----:B------:R-:W-:Y:S01]  /*a1b0*/  IMAD.MOV.U32 R0, RZ, RZ, 0x7f ;  /* 0x0000007fff007424 */ /* 0x000fe200078e00ff */
[----:B------:R-:W-:-:S04]  /*a1c0*/  ISETP.GT.U32.AND P0, PT, R4, 0x7f800000, PT ;  /* 0x7f8000000400780c */ /* 0x000fc80003f04070 */
[----:B------:R-:W-:-:S09]  /*a1d0*/  SEL R0, R0, 0x7c, P0 ;  /* 0x0000007c00007807 */ /* 0x000fd20000000000 */
.L_x_31272:
[----:B------:R-:W-:Y:S05]  /*a1e0*/  BSYNC.RECONVERGENT B0 ;  /* 0x0000000000007941 */ /* 0x000fea0003800200 */
.L_x_31270:
[----:B------:R-:W-:-:S04]  /*a1f0*/  SHF.R.U32.HI R3, RZ, 0x18, R24 ;  /* 0x00000018ff037819 */ /* 0x000fc80000011618 */
[----:B------:R-:W-:-:S05]  /*a200*/  LOP3.LUT R3, R0, 0x80, R3, 0xf8, !PT ;  /* 0x0000008000037812 */ /* 0x000fca00078ef803 */
[----:B------:R1:W-:Y:S01]  /*a210*/  STG.E.U8 desc[UR36][R8.64], R3 ;  /* 0x0000000308007986 */ /* 0x0003e2000c101124 */
[----:B------:R-:W-:Y:S05]  /*a220*/  BRA `(.L_x_31243) ;  /* 0x0000000000087947 */ /* 0x000fea0003800000 */
.L_x_31264:
[----:B------:R-:W-:-:S05]  /*a230*/  F2FP.BF16.F32.PACK_AB R24, RZ, R24 ;  /* 0x00000018ff18723e */ /* 0x000fca00000010ff */
[----:B------:R0:W-:Y:S02]  /*a240*/  STG.E.U16 desc[UR36][R8.64], R24 ;  /* 0x0000001808007986 */ /* 0x0001e4000c101524 */
.L_x_31243:
[----:B------:R-:W-:-:S07]  /*a250*/  VIADD R19, R19, 0x80 ;  /* 0x0000008013137836 */ /* 0x000fce0000000000 */
.L_x_31202:
[----:B------:R-:W-:Y:S05]  /*a260*/  BSYNC.RECONVERGENT B6 ;  /* 0x0000000000067941 */ /* 0x000fea0003800200 */
.L_x_31201:
        /* <DEDUP_REMOVED lines=22> */
.L_x_31276:
[----:B-----5:R-:W0:Y:S02]  /*a3d0*/  F2I.S64.TRUNC R18, R18 ;  /* 0x0000001200127311 */ /* 0x020e24000020d900 */
[----:B0-----:R-:W-:-:S05]  /*a3e0*/  IMAD.MOV.U32 R5, RZ, RZ, R18 ;  /* 0x000000ffff057224 */ /* 0x001fca00078e0012 */
[----:B------:R-:W-:Y:S01]  /*a3f0*/  STG.E.U8 desc[UR36][R2.64], R5 ;  /* 0x0000000502007986 */ /* 0x000fe2000c101124 */
[----:B------:R-:W-:Y:S05]  /*a400*/  EXIT ;  /* 0x000000000000794d */ /* 0x000fea0003800000 */
.L_x_31275:
        /* <DEDUP_REMOVED lines=9> */
.L_x_31279:
[----:B-----5:R-:W0:Y:S02]  /*a4a0*/  F2I.FTZ.TRUNC.NTZ R5, R18 ;  /* 0x0000001200057305 */ /* 0x020e24000021f100 */
[----:B0-----:R-:W-:Y:S01]  /*a4b0*/  STG.E desc[UR36][R2.64], R5 ;  /* 0x0000000502007986 */ /* 0x001fe2000c101924 */
[----:B------:R-:W-:Y:S05]  /*a4c0*/  EXIT ;  /* 0x000000000000794d */ /* 0x000fea0003800000 */
.L_x_31278:
[----:B-----5:R-:W0:Y:S02]  /*a4d0*/  F2I.FTZ.TRUNC.NTZ R5, R18 ;  /* 0x0000001200057305 */ /* 0x020e24000021f100 */
[----:B0-----:R-:W-:Y:S01]  /*a4e0*/  STG.E.U16 desc[UR36][R2.64], R5 ;  /* 0x0000000502007986 */ /* 0x001fe2000c101524 */
[----:B------:R-:W-:Y:S05]  /*a4f0*/  EXIT ;  /* 0x000000000000794d */ /* 0x000fea0003800000 */
.L_x_31274:
        /* <DEDUP_REMOVED lines=8> */
.L_x_31281:
[----:B-----5:R-:W-:-:S05]  /*a580*/  F2FP.F16.F32.PACK_AB R18, RZ, R18 ;  /* 0x00000012ff12723e */ /* 0x020fca00000000ff */
[----:B------:R-:W-:Y:S01]  /*a590*/  STG.E.U16 desc[UR36][R2.64], R18 ;  /* 0x0000001202007986 */ /* 0x000fe2000c101524 */
[----:B------:R-:W-:Y:S05]  /*a5a0*/  EXIT ;  /* 0x000000000000794d */ /* 0x000fea0003800000 */
.L_x_31280:
        /* <DEDUP_REMOVED lines=9> */
.L_x_31283:
[----:B-----5:R-:W-:-:S04]  /*a640*/  F2FP.F16.F32.PACK_AB R5, RZ, R18 ;  /* 0x00000012ff05723e */ /* 0x020fc800000000ff */
[----:B------:R-:W-:-:S05]  /*a650*/  PRMT R5, R5, 0x5410, RZ ;  /* 0x0000541005057816 */ /* 0x000fca00000000ff */
[----:B------:R-:W-:Y:S01]  /*a660*/  STG.E desc[UR36][R2.64], R5 ;  /* 0x0000000502007986 */ /* 0x000fe2000c101924 */
[----:B------:R-:W-:Y:S05]  /*a670*/  EXIT ;  /* 0x000000000000794d */ /* 0x000fea0003800000 */
.L_x_31282:
[----:B-----5:R-:W-:-:S06]  /*a680*/  FMUL.FTZ R4, R18, 1 ;  /* 0x3f80000012047820 */ /* 0x020fcc0000410000 */
[----:B------:R-:W0:Y:S02]  /*a690*/  F2F.F64.F32 R4, R4 ;  /* 0x0000000400047310 */ /* 0x000e240000201800 */
[----:B0-----:R-:W-:Y:S01]  /*a6a0*/  STG.E.64 desc[UR36][R2.64], R4 ;  /* 0x0000000402007986 */ /* 0x001fe2000c101b24 */
[----:B------:R-:W-:Y:S05]  /*a6b0*/  EXIT ;  /* 0x000000000000794d */ /* 0x000fea0003800000 */
.L_x_31273:
        /* <DEDUP_REMOVED lines=13> */
.L_x_31287:
        /* <DEDUP_REMOVED lines=16> */
.L_x_31290:
[----:B------:R-:W-:-:S04]  /*a890*/  SHF.R.U32.HI R18, RZ, 0x18, R18 ;  /* 0x00000018ff127819 */ /* 0x000fc80000011612 */
[----:B------:R-:W-:-:S04]  /*a8a0*/  LOP3.LUT R5, R5, 0x80, R18, 0xf8, !PT ;  /* 0x0000008005057812 */ /* 0x000fc800078ef812 */
[----:B------:R-:W-:-:S07]  /*a8b0*/  PRMT R0, R5, 0x7610, R0 ;  /* 0x0000761005007816 */ /* 0x000fce0000000000 */
.L_x_31289:
[----:B------:R-:W-:Y:S05]  /*a8c0*/  BSYNC.RECONVERGENT B0 ;  /* 0x0000000000007941 */ /* 0x000fea0003800200 */
.L_x_31288:
[----:B------:R-:W-:Y:S01]  /*a8d0*/  STG.E.U8 desc[UR36][R2.64], R0 ;  /* 0x0000000002007986 */ /* 0x000fe2000c101124 */
[----:B------:R-:W-:Y:S05]  /*a8e0*/  EXIT ;  /* 0x000000000000794d */ /* 0x000fea0003800000 */
.L_x_31286:
        /* <DEDUP_REMOVED lines=16> */
.L_x_31293:
[----:B------:R-:W-:-:S04]  /*a9f0*/  SHF.R.U32.HI R18, RZ, 0x18, R18 ;  /* 0x00000018ff127819 */ /* 0x000fc80000011612 */
[----:B------:R-:W-:-:S04]  /*aa00*/  LOP3.LUT R5, R5, 0x80, R18, 0xf8, !PT ;  /* 0x0000008005057812 */ /* 0x000fc800078ef812 */
[----:B------:R-:W-:-:S07]  /*aa10*/  PRMT R0, R5, 0x7610, R0 ;  /* 0x0000761005007816 */ /* 0x000fce0000000000 */
.L_x_31292:
[----:B------:R-:W-:Y:S05]  /*aa20*/  BSYNC.RECONVERGENT B0 ;  /* 0x0000000000007941 */ /* 0x000fea0003800200 */
.L_x_31291:
[----:B------:R-:W-:Y:S01]  /*aa30*/  STG.E.U8 desc[UR36][R2.64], R0 ;  /* 0x0000000002007986 */ /* 0x000fe2000c101124 */
[----:B------:R-:W-:Y:S05]  /*aa40*/  EXIT ;  /* 0x000000000000794d */ /* 0x000fea0003800000 */
.L_x_31285:
        /* <DEDUP_REMOVED lines=21> */
.L_x_31295:
[----:B-----5:R-:W0:Y:S02]  /*aba0*/  F2I.U64.TRUNC R18, R18 ;  /* 0x0000001200127311 */ /* 0x020e24000020d800 */
[----:B0-----:R-:W-:Y:S01]  /*abb0*/  STG.E.64 desc[UR36][R2.64], R18 ;  /* 0x0000001202007986 */ /* 0x001fe2000c101b24 */
[----:B------:R-:W-:Y:S05]  /*abc0*/  EXIT ;  /* 0x000000000000794d */ /* 0x000fea0003800000 */
.L_x_31294:
[----:B-----5:R-:W0:Y:S02]  /*abd0*/  F2I.FTZ.U32.TRUNC.NTZ R5, R18 ;  /* 0x0000001200057305 */ /* 0x020e24000021f000 */
[----:B0-----:R-:W-:Y:S01]  /*abe0*/  STG.E desc[UR36][R2.64], R5 ;  /* 0x0000000502007986 */ /* 0x001fe2000c101924 */
[----:B------:R-:W-:Y:S05]  /*abf0*/  EXIT ;  /* 0x000000000000794d */ /* 0x000fea0003800000 */
.L_x_31284:
        /* <DEDUP_REMOVED lines=10> */
.L_x_31297:
[----:B-----5:R-:W-:Y:S01]  /*aca0*/  FMUL.FTZ R4, R18, 1 ;  /* 0x3f80000012047820 */ /* 0x020fe20000410000 */
[----:B------:R-:W-:-:S05]  /*acb0*/  CS2R R6, SRZ ;  /* 0x0000000000067805 */ /* 0x000fca000001ff00 */
[----:B------:R-:W0:Y:S02]  /*acc0*/  F2F.F64.F32 R4, R4 ;  /* 0x0000000400047310 */ /* 0x000e240000201800 */
[----:B0-----:R-:W-:Y:S01]  /*acd0*/  STG.E.128 desc[UR36][R2.64], R4 ;  /* 0x0000000402007986 */ /* 0x001fe2000c101d24 */
[----:B------:R-:W-:Y:S05]  /*ace0*/  EXIT ;  /* 0x000000000000794d */ /* 0x000fea0003800000 */
.L_x_31296:
[----:B------:R-:W-:-:S13]  /*acf0*/  ISETP.NE.AND P0, PT, R0, 0xf, PT ;  /* 0x0000000f0000780c */ /* 0x000fda0003f05270 */
[----:B------:R-:W-:Y:S05]  /*ad00*/  @!P0 BRA `(.L_x_31298) ;  /* 0x0000000000e08947 */ /* 0x000fea0003800000 */
[----:B------:R-:W-:-:S13]  /*ad10*/  ISETP.NE.AND P0, PT, R0, 0x17, PT ;  /* 0x000000170000780c */ /* 0x000fda0003f05270 */
[----:B------:R-:W-:Y:S05]  /*ad20*/  @!P0 BRA `(.L_x_31299) ;  /* 0x00000000008c8947 */ /* 0x000fea0003800000 */
[----:B------:R-:W-:-:S13]  /*ad30*/  ISETP.NE.AND P0, PT, R0, 0x18, PT ;  /* 0x000000180000780c */ /* 0x000fda0003f05270 */
[----:B------:R-:W-:Y:S05]  /*ad40*/  @!P0 BRA `(.L_x_31300) ;  /* 0x0000000000448947 */ /* 0x000fea0003800000 */
.L_x_31277:
        /* <DEDUP_REMOVED lines=16> */
.L_x_31301:
[----:B------:R-:W-:Y:S05]  /*ae50*/  EXIT ;  /* 0x000000000000794d */ /* 0x000fea0003800000 */
.L_x_31300:
        /* <DEDUP_REMOVED lines=12> */
.L_x_31303:
[----:B------:R-:W-:Y:S05]  /*af20*/  BSYNC.RECONVERGENT B0 ;  /* 0x0000000000007941 */ /* 0x000fea0003800200 */
.L_x_31302:
[----:B------:R-:W-:-:S05]  /*af30*/  LOP3.LUT R5, R0, 0x80, R7, 0xf8, !PT ;  /* 0x0000008000057812 */ /* 0x000fca00078ef807 */
[----:B------:R-:W-:Y:S01]  /*af40*/  STG.E.U8 desc[UR36][R2.64], R5 ;  /* 0x0000000502007986 */ /* 0x000fe2000c101124 */
[----:B------:R-:W-:Y:S05]  /*af50*/  EXIT ;  /* 0x000000000000794d */ /* 0x000fea0003800000 */
.L_x_31299:
        /* <DEDUP_REMOVED lines=11> */
.L_x_31305:
[----:B------:R-:W-:Y:S01]  /*b010*/  IMAD.MOV.U32 R0, RZ, RZ, 0x7f ;  /* 0x0000007fff007424 */ /* 0x000fe200078e00ff */
[----:B------:R-:W-:-:S04]  /*b020*/  ISETP.GT.U32.AND P0, PT, R4, 0x7f800000, PT ;  /* 0x7f8000000400780c */ /* 0x000fc80003f04070 */
[----:B------:R-:W-:-:S09]  /*b030*/  SEL R0, R0, 0x7c, P0 ;  /* 0x0000007c00007807 */ /* 0x000fd20000000000 */
.L_x_31306:
[----:B------:R-:W-:Y:S05]  /*b040*/  BSYNC.RECONVERGENT B0 ;  /* 0x0000000000007941 */ /* 0x000fea0003800200 */
.L_x_31304:
[----:B------:R-:W-:-:S04]  /*b050*/  SHF.R.U32.HI R5, RZ, 0x18, R18 ;  /* 0x00000018ff057819 */ /* 0x000fc80000011612 */
[----:B------:R-:W-:-:S05]  /*b060*/  LOP3.LUT R5, R0, 0x80, R5, 0xf8, !PT ;  /* 0x0000008000057812 */ /* 0x000fca00078ef805 */
[----:B------:R-:W-:Y:S01]  /*b070*/  STG.E.U8 desc[UR36][R2.64], R5 ;  /* 0x0000000502007986 */ /* 0x000fe2000c101124 */
[----:B------:R-:W-:Y:S05]  /*b080*/  EXIT ;  /* 0x000000000000794d */ /* 0x000fea0003800000 */
.L_x_31298:
[----:B-----5:R-:W-:-:S05]  /*b090*/  F2FP.BF16.F32.PACK_AB R18, RZ, R18 ;  /* 0x00000012ff12723e */ /* 0x020fca00000010ff */
[----:B------:R-:W-:Y:S01]  /*b0a0*/  STG.E.U16 desc[UR36][R2.64], R18 ;  /* 0x0000001202007986 */ /* 0x000fe2000c101524 */
[----:B------:R-:W-:Y:S05]  /*b0b0*/  EXIT ;  /* 0x000000000000794d */ /* 0x000fea0003800000 */
.L_x_31307:
        /* <DEDUP_REMOVED lines=12> */
.L_x_41958:


//--------------------- .text._ZN2at6native18elementwise_kernelILi128ELi2EZNS0_22gpu_kernel_impl_nocastINS0_13BinaryFunctorIfffZZZNS0_19maximum_kernel_cudaERNS_18TensorIteratorBaseEENKUlvE0_clEvENKUlvE0_clEvEUlffE_EEEEvS5_RKT_EUliE_EEviT1_ --------------------------
	.section	.text._ZN2at6native18elementwise_kernelILi128ELi2EZNS0_22gpu_kernel_impl_nocastINS0_13BinaryFunctorIfffZZZNS0_19maximum_kernel_cudaERNS_18TensorIteratorBaseEENKUlvE0_clEvENKUlvE0_clEvEUlffE_EEEEvS5_RKT_EUliE_EEviT1_,"ax",@progbits
	.align	128
        .global         _ZN2at6native18elementwise_kernelILi128ELi2EZNS0_22gpu_kernel_impl_nocastINS0_13BinaryFunctorIfffZZZNS0_19maximum_kernel_cudaERNS_18TensorIteratorBaseEENKUlvE0_clEvENKUlvE0_clEvEUlffE_EEEEvS5_RKT_EUliE_EEviT1_
        .type           _ZN2at6native18elementwise_kernelILi128ELi2EZNS0_22gpu_kernel_impl_nocastINS0_13BinaryFunctorIfffZZZNS0_19maximum_kernel_cudaERNS_18TensorIteratorBaseEENKUlvE0_clEvENKUlvE0_clEvEUlffE_EEEEvS5_RKT_EUliE_EEviT1_,@function
        .size           _ZN2at6native18elementwise_kernelILi128ELi2EZNS0_22gpu_kernel_impl_nocastINS0_13BinaryFunctorIfffZZZNS0_19maximum_kernel_cudaERNS_18TensorIteratorBaseEENKUlvE0_clEvENKUlvE0_clEvEUlffE_EEEEvS5_RKT_EUliE_EEviT1_,(.L_x_41959 - _ZN2at6native18elementwise_kernelILi128ELi2EZNS0_22gpu_kernel_impl_nocastINS0_13BinaryFunctorIfffZZZNS0_19maximum_kernel_cudaERNS_18TensorIteratorBaseEENKUlvE0_clEvENKUlvE0_clEvEUlffE_EEEEvS5_RKT_EUliE_EEviT1_)
        .other          _ZN2at6native18elementwise_kernelILi128ELi2EZNS0_22gpu_kernel_impl_nocastINS0_13BinaryFunctorIfffZZZNS0_19maximum_kernel_cudaERNS_18TensorIteratorBaseEENKUlvE0_clEvENKUlvE0_clEvEUlffE_EEEEvS5_RKT_EUliE_EEviT1_,@"STO_CUDA_ENTRY STV_DEFAULT"
_ZN2at6native18elementwise_kernelILi128ELi2EZNS0_22gpu_kernel_impl_nocastINS0_13BinaryFunctorIfffZZZNS0_19maximum_kernel_cudaERNS_18TensorIteratorBaseEENKUlvE0_clEvENKUlvE0_clEvEUlffE_EEEEvS5_RKT_EUliE_EEviT1_:
.text._ZN2at6native18elementwise_kernelILi128ELi2EZNS0_22gpu_kernel_impl_nocastINS0_13BinaryFunctorIfffZZZNS0_19maximum_kernel_cudaERNS_18TensorIteratorBaseEENKUlvE0_clEvENKUlvE0_clEvEUlffE_EEEEvS5_RKT_EUliE_EEviT1_:
        /* <DEDUP_REMOVED lines=22> */
[----:B------:R-:W-:-:S07]  /*0160*/  @!P0 FMNMX.FTZ R5, R0, R5, !PT ;  /* 0x0000000500058209 */ /* 0x000fce0007810000 */
.L_x_31311:
[----:B------:R0:W-:Y:S01]  /*0170*/  STG.E desc[UR6][R6.64], R5 ;  /* 0x0000000506007986 */ /* 0x0001e2000c101906 */
[----:B------:R-:W-:-:S07]  /*0180*/  IADD3 R3, PT, PT, R3, 0x80, RZ ;  /* 0x0000008003037810 */ /* 0x000fce0007ffe0ff */
.L_x_31310:
[----:B------:R-:W-:Y:S05]  /*0190*/  BSYNC.RECONVERGENT B0 ;  /* 0x0000000000007941 */ /* 0x000fea0003800200 */
.L_x_31309:
        /* <DEDUP_REMOVED lines=11> */
[----:B------:R-:W-:-:S07]  /*0250*/  @!P0 FMNMX.FTZ R3, R0, R3, !PT ;  /* 0x0000000300038209 */ /* 0x000fce0007810000 */
.L_x_31312:
[----:B------:R-:W-:Y:S01]  /*0260*/  STG.E desc[UR6][R4.64], R3 ;  /* 0x0000000304007986 */ /* 0x000fe2000c101906 */
[----:B------:R-:W-:Y:S05]  /*0270*/  EXIT ;  /* 0x000000000000794d */ /* 0x000fea0003800000 */
.L_x_31308:
        /* <DEDUP_REMOVED lines=355> */
.L_x_31315:
        /* <DEDUP_REMOVED lines=12> */
[----:B------:R-:W-:-:S07]  /*1970*/  @!P0 FMNMX.FTZ R11, R6, R11, !PT ;  /* 0x0000000b060b8209 */ /* 0x000fce0007810000 */
.L_x_31317:
[----:B------:R-:W-:Y:S05]  /*1980*/  BSYNC.RECONVERGENT B1 ;  /* 0x0000000000017941 */ /* 0x000fea0003800200 */
.L_x_31316:
[----:B------:R-:W0:Y:S01]  /*1990*/  LDCU.64 UR8, c[0x0][0x5e8] ;  /* 0x0000bd00ff0877ac */ /* 0x000e220008000a00 */
[----:B------:R-:W-:Y:S02]  /*19a0*/  IADD3 R3, PT, PT, R3, 0x80, RZ ;  /* 0x0000008003037810 */ /* 0x000fe40007ffe0ff */
[----:B0-----:R-:W-:-:S04]  /*19b0*/  IADD3 R4, P0, PT, R5, UR8, RZ ;  /* 0x0000000805047c10 */ /* 0x001fc8000ff1e0ff */
[----:B------:R-:W-:-:S05]  /*19c0*/  IADD3.X R5, PT, PT, RZ, UR9, RZ, P0, !PT ;  /* 0x00000009ff057c10 */ /* 0x000fca00087fe4ff */
[----:B------:R0:W-:Y:S04]  /*19d0*/  STG.E desc[UR6][R4.64], R11 ;  /* 0x0000000b04007986 */ /* 0x0001e8000c101906 */
.L_x_31314:
[----:B------:R-:W-:Y:S05]  /*19e0*/  BSYNC.RECONVERGENT B0 ;  /* 0x0000000000007941 */ /* 0x000fea0003800200 */
.L_x_31313:
        /* <DEDUP_REMOVED lines=350> */
.L_x_31318:
        /* <DEDUP_REMOVED lines=15> */
[----:B------:R-:W-:-:S07]  /*30c0*/  @!P0 FMNMX.FTZ R9, R4, R9, !PT ;  /* 0x0000000904098209 */ /* 0x000fce0007810000 */
.L_x_31320:
[----:B------:R-:W-:Y:S05]  /*30d0*/  BSYNC.RECONVERGENT B0 ;  /* 0x0000000000007941 */ /* 0x000fea0003800200 */
.L_x_31319:
[----:B------:R-:W-:Y:S01]  /*30e0*/  STG.E desc[UR6][R6.64], R9 ;  /* 0x0000000906007986 */ /* 0x000fe2000c101906 */
[----:B------:R-:W-:Y:S05]  /*30f0*/  EXIT ;  /* 0x000000000000794d */ /* 0x000fea0003800000 */
.L_x_31321:
        /* <DEDUP_REMOVED lines=16> */
.L_x_41959:


//--------------------- .text._ZN2at6native27unrolled_elementwise_kernelINS0_13BinaryFunctorIfffZZZNS0_19maximum_kernel_cudaERNS_18TensorIteratorBaseEENKUlvE0_clEvENKUlvE0_clEvEUlffE_EESt5arrayIPcLm3EELi4E23TrivialOffsetCalculatorILi2EjESC_ILi1EjENS0_6memory15LoadWithoutCastENSF_16StoreWithoutCastEEEviT_T0_T2_T3_T4_T5_ --------------------------
	.section	.text._ZN2at6native27unrolled_elementwise_kernelINS0_13BinaryFunctorIfffZZZNS0_19maximum_kernel_cudaERNS_18TensorIteratorBaseEENKUlvE0_clEvENKUlvE0_clEvEUlffE_EESt5arrayIPcLm3EELi4E23TrivialOffsetCalculatorILi2EjESC_ILi1EjENS0_6memory15LoadWithoutCastENSF_16StoreWithoutCastEEEviT_T0_T2_T3_T4_T5_,"ax",@progbits
	.align	128
        .global         _ZN2at6native27unrolled_elementwise_kernelINS0_13BinaryFunctorIfffZZZNS0_19maximum_kernel_cudaERNS_18TensorIteratorBaseEENKUlvE0_clEvENKUlvE0_clEvEUlffE_EESt5arrayIPcLm3EELi4E23TrivialOffsetCalculatorILi2EjESC_ILi1EjENS0_6memory15LoadWithoutCastENSF_16StoreWithoutCastEEEviT_T0_T2_T3_T4_T5_
        .type           _ZN2at6native27unrolled_elementwise_kernelINS0_13BinaryFunctorIfffZZZNS0_19maximum_kernel_cudaERNS_18TensorIteratorBaseEENKUlvE0_clEvENKUlvE0_clEvEUlffE_EESt5arrayIPcLm3EELi4E23TrivialOffsetCalculatorILi2EjESC_ILi1EjENS0_6memory15LoadWithoutCastENSF_16StoreWithoutCastEEEviT_T0_T2_T3_T4_T5_,@function
        .size           _ZN2at6native27unrolled_elementwise_kernelINS0_13BinaryFunctorIfffZZZNS0_19maximum_kernel_cudaERNS_18TensorIteratorBaseEENKUlvE0_clEvENKUlvE0_clEvEUlffE_EESt5arrayIPcLm3EELi4E23TrivialOffsetCalculatorILi2EjESC_ILi1EjENS0_6memory15LoadWithoutCastENSF_16StoreWithoutCastEEEviT_T0_T2_T3_T4_T5_,(.L_x_41960 - _ZN2at6native27unrolled_elementwise_kernelINS0_13BinaryFunctorIfffZZZNS0_19maximum_kernel_cudaERNS_18TensorIteratorBaseEENKUlvE0_clEvENKUlvE0_clEvEUlffE_EESt5arrayIPcLm3EELi4E23TrivialOffsetCalculatorILi2EjESC_ILi1EjENS0_6memory15LoadWithoutCastENSF_16StoreWithoutCastEEEviT_T0_T2_T3_T4_T5_)
        .other          _ZN2at6native27unrolled_elementwise_kernelINS0_13BinaryFunctorIfffZZZNS0_19maximum_kernel_cudaERNS_18TensorIteratorBaseEENKUlvE0_clEvENKUlvE0_clEvEUlffE_EESt5arrayIPcLm3EELi4E23TrivialOffsetCalculatorILi2EjESC_ILi1EjENS0_6memory15LoadWithoutCastENSF_16StoreWithoutCastEEEviT_T0_T2_T3_T4_T5_,@"STO_CUDA_ENTRY STV_DEFAULT"
_ZN2at6native27unrolled_elementwise_kernelINS0_13BinaryFunctorIfffZZZNS0_19maximum_kernel_cudaERNS_18TensorIteratorBaseEENKUlvE0_clEvENKUlvE0_clEvEUlffE_EESt5arrayIPcLm3EELi4E23TrivialOffsetCalculatorILi2EjESC_ILi1EjENS0_6memory15LoadWithoutCastENSF_16StoreWithoutCastEEEviT_T0_T2_T3_T4_T5_:
.text._ZN2at6native27unrolled_elementwise_kernelINS0_13BinaryFunctorIfffZZZNS0_19maximum_kernel_cudaERNS_18TensorIteratorBaseEENKUlvE0_clEvENKUlvE0_clEvEUlffE_EESt5arrayIPcLm3EELi4E23TrivialOffsetCalculatorILi2EjESC_ILi1EjENS0_6memory15LoadWithoutCastENSF_16StoreWithoutCastEEEviT_T0_T2_T3_T4_T5_:
        /* <DEDUP_REMOVED lines=67> */
[----:B------:R-:W-:-:S07]  /*0430*/  @!P5 FMNMX.FTZ R5, R27, R16, !PT ;  /* 0x000000101b05d209 */ /* 0x000fce0007810000 */
.L_x_31323:
[----:B------:R-:W-:Y:S05]  /*0440*/  BSYNC.RECONVERGENT B0 ;  /* 0x0000000000007941 */ /* 0x000fea0003800200 */
.L_x_31322:
[----:B------:R-:W-:Y:S04]  /*0450*/  BSSY.RECONVERGENT B0, `(.L_x_31324) ;  /* 0x0000008000007945 */ /* 0x000fe80003800200 */
[----:B------:R-:W-:Y:S05]  /*0460*/  @P1 BRA `(.L_x_31325) ;  /* 0x0000000000181947 */ /* 0x000fea0003800000 */
[----:B-----5:R-:W-:Y:S01]  /*0470*/  FSETP.NAN.FTZ.AND P1, PT, R0, R0, PT ;  /* 0x000000000000720b */ /* 0x020fe20003f38000 */
[----:B------:R-:W-:-:S12]  /*0480*/  IMAD.MOV.U32 R7, RZ, RZ, R0 ;  /* 0x000000ffff077224 */ /* 0x000fd800078e0000 */
[----:B------:R-:W-:Y:S05]  /*0490*/  @P1 BRA `(.L_x_31325) ;  /* 0x00000000000c1947 */ /* 0x000fea0003800000 */
[----:B------:R-:W-:Y:S01]  /*04a0*/  FSETP.NAN.FTZ.AND P1, PT, R15, R15, PT ;  /* 0x0000000f0f00720b */ /* 0x000fe20003f38000 */
[----:B------:R-:W-:-:S12]  /*04b0*/  IMAD.MOV.U32 R7, RZ, RZ, R15 ;  /* 0x000000ffff077224 */ /* 0x000fd800078e000f */
[----:B------:R-:W-:-:S07]  /*04c0*/  @!P1 FMNMX.FTZ R7, R15, R0, !PT ;  /* 0x000000000f079209 */ /* 0x000fce0007810000 */
.L_x_31325:
[----:B------:R-:W-:Y:S05]  /*04d0*/  BSYNC.RECONVERGENT B0 ;  /* 0x0000000000007941 */ /* 0x000fea0003800200 */
.L_x_31324:
[----:B------:R-:W-:Y:S04]  /*04e0*/  BSSY.RECONVERGENT B0, `(.L_x_31326) ;  /* 0x0000008000007945 */ /* 0x000fe80003800200 */
[----:B------:R-:W-:Y:S05]  /*04f0*/  @P2 BRA `(.L_x_31327) ;  /* 0x0000000000182947 */ /* 0x000fea0003800000 */
[-C--:B-----5:R-:W-:Y:S02]  /*0500*/  FSETP.NAN.FTZ.AND P1, PT, R10, R10.reuse, PT ;  /* 0x0000000a0a00720b */ /* 0x0a0fe40003f38000 */
[----:B------:R-:W-:-:S11]  /*0510*/  MOV R13, R10 ;  /* 0x0000000a000d7202 */ /* 0x000fd60000000f00 */
[----:B------:R-:W-:Y:S05]  /*0520*/  @P1 BRA `(.L_x_31327) ;  /* 0x00000000000c1947 */ /* 0x000fea0003800000 */
[----:B------:R-:W-:Y:S01]  /*0530*/  FSETP.NAN.FTZ.AND P1, PT, R17, R17, PT ;  /* 0x000000111100720b */ /* 0x000fe20003f38000 */
[----:B------:R-:W-:-:S12]  /*0540*/  IMAD.MOV.U32 R13, RZ, RZ, R17 ;  /* 0x000000ffff0d7224 */ /* 0x000fd800078e0011 */
[----:B------:R-:W-:-:S07]  /*0550*/  @!P1 FMNMX.FTZ R13, R17, R10, !PT ;  /* 0x0000000a110d9209 */ /* 0x000fce0007810000 */
.L_x_31327:
[----:B------:R-:W-:Y:S05]  /*0560*/  BSYNC.RECONVERGENT B0 ;  /* 0x0000000000007941 */ /* 0x000fea0003800200 */
.L_x_31326:
[----:B------:R-:W-:Y:S04]  /*0570*/  BSSY.RECONVERGENT B0, `(.L_x_31328) ;  /* 0x0000008000007945 */ /* 0x000fe80003800200 */
[----:B------:R-:W-:Y:S05]  /*0580*/  @P3 BRA `(.L_x_31329) ;  /* 0x0000000000183947 */ /* 0x000fea0003800000 */
[----:B-----5:R-:W-:Y:S01]  /*0590*/  FSETP.NAN.FTZ.AND P1, PT, R14, R14, PT ;  /* 0x0000000e0e00720b */ /* 0x020fe20003f38000 */
[----:B------:R-:W-:-:S12]  /*05a0*/  IMAD.MOV.U32 R15, RZ, RZ, R14 ;  /* 0x000000ffff0f7224 */ /* 0x000fd800078e000e */
[----:B------:R-:W-:Y:S05]  /*05b0*/  @P1 BRA `(.L_x_31329) ;  /* 0x00000000000c1947 */ /* 0x000fea0003800000 */
[-C--:B------:R-:W-:Y:S02]  /*05c0*/  FSETP.NAN.FTZ.AND P1, PT, R19, R19.reuse, PT ;  /* 0x000000131300720b */ /* 0x080fe40003f38000 */
[----:B------:R-:W-:-:S11]  /*05d0*/  MOV R15, R19 ;  /* 0x00000013000f7202 */ /* 0x000fd60000000f00 */
[----:B------:R-:W-:-:S07]  /*05e0*/  @!P1 FMNMX.FTZ R15, R19, R14, !PT ;  /* 0x0000000e130f9209 */ /* 0x000fce0007810000 */
.L_x_31329:
[----:B------:R-:W-:Y:S05]  /*05f0*/  BSYNC.RECONVERGENT B0 ;  /* 0x0000000000007941 */ /* 0x000fea0003800200 */
.L_x_31328:
        /* <DEDUP_REMOVED lines=13> */
.L_x_31331:
[----:B------:R-:W-:Y:S05]  /*06d0*/  BSYNC.RECONVERGENT B0 ;  /* 0x0000000000007941 */ /* 0x000fea0003800200 */
.L_x_31330:
[----:B------:R-:W-:-:S13]  /*06e0*/  ISETP.GE.AND P0, PT, R11, R9, PT ;  /* 0x000000090b00720c */ /* 0x000fda0003f06270 */
[----:B------:R-:W-:Y:S05]  /*06f0*/  @P0 EXIT ;  /* 0x000000000000094d */ /* 0x000fea0003800000 */
[----:B01----:R-:W0:Y:S01]  /*0700*/  LDC.64 R2, c[0x0][0x388] ;  /* 0x0000e200ff027b82 */ /* 0x003e220000000a00 */
[----:B------:R-:W-:-:S05]  /*0710*/  LEA R11, R8, R11, 0x9 ;  /* 0x0000000b080b7211 */ /* 0x000fca00078e48ff */
[----:B0-----:R-:W-:-:S05]  /*0720*/  IMAD.WIDE.U32 R2, R11, 0x4, R2 ;  /* 0x000000040b027825 */ /* 0x001fca00078e0002 */
[----:B-----5:R-:W-:Y:S01]  /*0730*/  STG.E desc[UR4][R2.64], R15 ;  /* 0x0000000f02007986 */ /* 0x020fe2000c101904 */
[----:B------:R-:W-:Y:S05]  /*0740*/  EXIT ;  /* 0x000000000000794d */ /* 0x000fea0003800000 */
.L_x_31332:
        /* <DEDUP_REMOVED lines=11> */
.L_x_41960:


//--------------------- .text._ZN2at6native29vectorized_elementwise_kernelILi2ENS0_13BinaryFunctorIfffZZZNS0_19maximum_kernel_cudaERNS_18TensorIteratorBaseEENKUlvE0_clEvENKUlvE0_clEvEUlffE_EESt5arrayIPcLm3EEEEviT0_T1_ --------------------------
	.section	.text._ZN2at6native29vectorized_elementwise_kernelILi2ENS0_13BinaryFunctorIfffZZZNS0_19maximum_kernel_cudaERNS_18TensorIteratorBaseEENKUlvE0_clEvENKUlvE0_clEvEUlffE_EESt5arrayIPcLm3EEEEviT0_T1_,"ax",@progbits
	.align	128
        .global         _ZN2at6native29vectorized_elementwise_kernelILi2ENS0_13BinaryFunctorIfffZZZNS0_19maximum_kernel_cudaERNS_18TensorIteratorBaseEENKUlvE0_clEvENKUlvE0_clEvEUlffE_EESt5arrayIPcLm3EEEEviT0_T1_
        .type           _ZN2at6native29vectorized_elementwise_kernelILi2ENS0_13BinaryFunctorIfffZZZNS0_19maximum_kernel_cudaERNS_18TensorIteratorBaseEENKUlvE0_clEvENKUlvE0_clEvEUlffE_EESt5arrayIPcLm3EEEEviT0_T1_,@function
        .size           _ZN2at6native29vectorized_elementwise_kernelILi2ENS0_13BinaryFunctorIfffZZZNS0_19maximum_kernel_cudaERNS_18TensorIteratorBaseEENKUlvE0_clEvENKUlvE0_clEvEUlffE_EESt5arrayIPcLm3EEEEviT0_T1_,(.L_x_41961 - _ZN2at6native29vectorized_elementwise_kernelILi2ENS0_13BinaryFunctorIfffZZZNS0_19maximum_kernel_cudaERNS_18TensorIteratorBaseEENKUlvE0_clEvENKUlvE0_clEvEUlffE_EESt5arrayIPcLm3EEEEviT0_T1_)
        .other          _ZN2at6native29vectorized_elementwise_kernelILi2ENS0_13BinaryFunctorIfffZZZNS0_19maximum_kernel_cudaERNS_18TensorIteratorBaseEENKUlvE0_clEvENKUlvE0_clEvEUlffE_EESt5arrayIPcLm3EEEEviT0_T1_,@"STO_CUDA_ENTRY STV_DEFAULT"
_ZN2at6native29vectorized_elementwise_kernelILi2ENS0_13BinaryFunctorIfffZZZNS0_19maximum_kernel_cudaERNS_18TensorIteratorBaseEENKUlvE0_clEvENKUlvE0_clEvEUlffE_EESt5arrayIPcLm3EEEEviT0_T1_:
.text._ZN2at6native29vectorized_elementwise_kernelILi2ENS0_13BinaryFunctorIfffZZZNS0_19maximum_kernel_cudaERNS_18TensorIteratorBaseEENKUlvE0_clEvENKUlvE0_clEvEUlffE_EESt5arrayIPcLm3EEEEviT0_T1_:
        /* <DEDUP_REMOVED lines=101> */
[----:B------:R-:W-:-:S07]  /*0650*/  @!P1 FMNMX.FTZ R15, R5, R4, !PT ;  /* 0x00000004050f9209 */ /* 0x000fce0007810000 */
.L_x_31335:
[----:B------:R-:W-:Y:S05]  /*0660*/  BSYNC.RECONVERGENT B0 ;  /* 0x0000000000007941 */ /* 0x000fea0003800200 */
.L_x_31334:
        /* <DEDUP_REMOVED lines=11> */
[----:B------:R-:W-:-:S07]  /*0720*/  @!P1 FMNMX.FTZ R14, R7, R6, !PT ;  /* 0x00000006070e9209 */ /* 0x000fce0007810000 */
.L_x_31337:
[----:B------:R-:W-:Y:S05]  /*0730*/  BSYNC.RECONVERGENT B0 ;  /* 0x0000000000007941 */ /* 0x000fea0003800200 */
.L_x_31336:
[----:B------:R-:W-:Y:S04]  /*0740*/  BSSY.RECONVERGENT B0, `(.L_x_31338) ;  /* 0x0000008000007945 */ /* 0x000fe80003800200 */
[----:B------:R-:W-:Y:S05]  /*0750*/  @P2 BRA `(.L_x_31339) ;  /* 0x0000000000182947 */ /* 0x000fea0003800000 */
[----:B------:R-:W-:Y:S01]  /*0760*/  FSETP.NAN.FTZ.AND P1, PT, R8, R8, PT ;  /* 0x000000080800720b */ /* 0x000fe20003f38000 */
[----:B------:R-:W-:-:S12]  /*0770*/  IMAD.MOV.U32 R6, RZ, RZ, R8 ;  /* 0x000000ffff067224 */ /* 0x000fd800078e0008 */
[----:B------:R-:W-:Y:S05]  /*0780*/  @P1 BRA `(.L_x_31339) ;  /* 0x00000000000c1947 */ /* 0x000fea0003800000 */
[----:B------:R-:W-:Y:S01]  /*0790*/  FSETP.NAN.FTZ.AND P1, PT, R9, R9, PT ;  /* 0x000000090900720b */ /* 0x000fe20003f38000 */
[----:B------:R-:W-:-:S12]  /*07a0*/  IMAD.MOV.U32 R6, RZ, RZ, R9 ;  /* 0x000000ffff067224 */ /* 0x000fd800078e0009 */
[----:B------:R-:W-:-:S07]  /*07b0*/  @!P1 FMNMX.FTZ R6, R9, R8, !PT ;  /* 0x0000000809069209 */ /* 0x000fce0007810000 */
.L_x_31339:
[----:B------:R-:W-:Y:S05]  /*07c0*/  BSYNC.RECONVERGENT B0 ;  /* 0x0000000000007941 */ /* 0x000fea0003800200 */
.L_x_31338:
        /* <DEDUP_REMOVED lines=20> */
[----:B------:R-:W-:-:S07]  /*0910*/  @!P5 FMNMX.FTZ R7, R11, R10, !PT ;  /* 0x0000000a0b07d209 */ /* 0x000fce0007810000 */
.L_x_31341:
[----:B------:R-:W-:Y:S05]  /*0920*/  BSYNC.RECONVERGENT B0 ;  /* 0x0000000000007941 */ /* 0x000fea0003800200 */
.L_x_31340:
        /* <DEDUP_REMOVED lines=8> */
.L_x_31343:
[----:B------:R-:W-:Y:S05]  /*09b0*/  BSYNC.RECONVERGENT B0 ;  /* 0x0000000000007941 */ /* 0x000fea0003800200 */
.L_x_31342:
[----:B------:R-:W-:Y:S04]  /*09c0*/  BSSY.RECONVERGENT B0, `(.L_x_31344) ;  /* 0x0000008000007945 */ /* 0x000fe80003800200 */
[----:B------:R-:W-:Y:S05]  /*09d0*/  @P1 BRA `(.L_x_31345) ;  /* 0x0000000000181947 */ /* 0x000fea0003800000 */
[----:B------:R-:W-:Y:S01]  /*09e0*/  FSETP.NAN.FTZ.AND P1, PT, R20, R20, PT ;  /* 0x000000141400720b */ /* 0x000fe20003f38000 */
[----:B------:R-:W-:-:S12]  /*09f0*/  IMAD.MOV.U32 R9, RZ, RZ, R20 ;  /* 0x000000ffff097224 */ /* 0x000fd800078e0014 */
[----:B------:R-:W-:Y:S05]  /*0a00*/  @P1 BRA `(.L_x_31345) ;  /* 0x00000000000c1947 */ /* 0x000fea0003800000 */
[-C--:B------:R-:W-:Y:S02]  /*0a10*/  FSETP.NAN.FTZ.AND P1, PT, R21, R21.reuse, PT ;  /* 0x000000151500720b */ /* 0x080fe40003f38000 */
[----:B------:R-:W-:-:S11]  /*0a20*/  MOV R9, R21 ;  /* 0x0000001500097202 */ /* 0x000fd60000000f00 */
[----:B------:R-:W-:-:S07]  /*0a30*/  @!P1 FMNMX.FTZ R9, R21, R20, !PT ;  /* 0x0000001415099209 */ /* 0x000fce0007810000 */
.L_x_31345:
[----:B------:R-:W-:Y:S05]  /*0a40*/  BSYNC.RECONVERGENT B0 ;  /* 0x0000000000007941 */ /* 0x000fea0003800200 */
.L_x_31344:
        /* <DEDUP_REMOVED lines=8> */
.L_x_31347:
[----:B------:R-:W-:Y:S05]  /*0ad0*/  BSYNC.RECONVERGENT B0 ;  /* 0x0000000000007941 */ /* 0x000fea0003800200 */
.L_x_31346:
        /* <DEDUP_REMOVED lines=8> */
.L_x_31349:
[----:B------:R-:W-:Y:S05]  /*0b60*/  BSYNC.RECONVERGENT B0 ;  /* 0x0000000000007941 */ /* 0x000fea0003800200 */
.L_x_31348:
        /* <DEDUP_REMOVED lines=18> */
.L_x_31352:
[----:B------:R-:W-:-:S13]  /*0c90*/  ISETP.GE.U32.AND P0, PT, R3, R2, PT ;  /* 0x000000020300720c */ /* 0x000fda0003f06070 */
[----:B------:R-:W-:Y:S05]  /*0ca0*/  @P0 BRA `(.L_x_31354) ;  /* 0x0000000000300947 */ /* 0x000fea0003800000 */
[----:B0-----:R-:W0:Y:S01]  /*0cb0*/  LDC.64 R4, c[0x0][0x388] ;  /* 0x0000e200ff047b82 */ /* 0x001e220000000a00 */
[----:B------:R-:W-:Y:S02]  /*0cc0*/  IMAD.IADD R13, R0, 0x1, R3 ;  /* 0x00000001000d7824 */ /* 0x000fe400078e0203 */
[----:B------:R-:W-:Y:S02]  /*0cd0*/  VIADD R3, R3, 0x80 ;  /* 0x0000008003037836 */ /* 0x000fe40000000000 */
[----:B0-----:R-:W-:-:S05]  /*0ce0*/  IMAD.WIDE.U32 R4, R13, 0x4, R4 ;  /* 0x000000040d047825 */ /* 0x001fca00078e0004 */
[----:B------:R1:W-:Y:S02]  /*0cf0*/  STG.E desc[UR4][R4.64], R7 ;  /* 0x0000000704007986 */ /* 0x0003e4000c101904 */
.L_x_31353:
[----:B------:R-:W-:-:S13]  /*0d00*/  ISETP.GE.U32.AND P0, PT, R3, R2, PT ;  /* 0x000000020300720c */ /* 0x000fda0003f06070 */
[----:B------:R-:W-:Y:S05]  /*0d10*/  @P0 BRA `(.L_x_31355) ;  /* 0x0000000000340947 */ /* 0x000fea0003800000 */
[----:B01----:R-:W0:Y:S01]  /*0d20*/  LDC.64 R4, c[0x0][0x388] ;  /* 0x0000e200ff047b82 */ /* 0x003e220000000a00 */
[----:B------:R-:W-:Y:S01]  /*0d30*/  IADD3 R7, PT, PT, R0, R3, RZ ;  /* 0x0000000300077210 */ /* 0x000fe20007ffe0ff */
[----:B------:R-:W-:-:S04]  /*0d40*/  VIADD R3, R3, 0x80 ;  /* 0x0000008003037836 */ /* 0x000fc80000000000 */
[----:B0-----:R-:W-:-:S05]  /*0d50*/  IMAD.WIDE.U32 R4, R7, 0x4, R4 ;  /* 0x0000000407047825 */ /* 0x001fca00078e0004 */
[----:B------:R1:W-:Y:S02]  /*0d60*/  STG.E desc[UR4][R4.64], R8 ;  /* 0x0000000804007986 */ /* 0x0003e4000c101904 */
.L_x_31354:
        /* <DEDUP_REMOVED lines=8> */
.L_x_31355:
[----:B------:R-:W-:Y:S05]  /*0df0*/  BSYNC.RELIABLE B1 ;  /* 0x0000000000017941 */ /* 0x000fea0003800100 */
.L_x_31351:
[----:B------:R-:W-:-:S13]  /*0e00*/  ISETP.GE.U32.AND P0, PT, R3, R2, PT ;  /* 0x000000020300720c */ /* 0x000fda0003f06070 */
[----:B012---:R-:W0:Y:S01]  /*0e10*/  @!P0 LDC.64 R4, c[0x0][0x388] ;  /* 0x0000e200ff048b82 */ /* 0x007e220000000a00 */
[----:B------:R-:W-:Y:S01]  /*0e20*/  @!P0 IADD3 R7, PT, PT, R0, R3, RZ ;  /* 0x0000000300078210 */ /* 0x000fe20007ffe0ff */
[----:B------:R-:W-:-:S04]  /*0e30*/  @!P0 VIADD R3, R3, 0x80 ;  /* 0x0000008003038836 */ /* 0x000fc80000000000 */
[----:B0-----:R-:W-:-:S05]  /*0e40*/  @!P0 IMAD.WIDE.U32 R4, R7, 0x4, R4 ;  /* 0x0000000407048825 */ /* 0x001fca00078e0004 */
[----:B------:R2:W-:Y:S02]  /*0e50*/  @!P0 STG.E desc[UR4][R4.64], R11 ;  /* 0x0000000b04008986 */ /* 0x0005e4000c101904 */
.L_x_31356:
[----:B------:R-:W-:Y:S05]  /*0e60*/  BSYNC.RECONVERGENT B0 ;  /* 0x0000000000007941 */ /* 0x000fea0003800200 */
.L_x_31350:
        /* <DEDUP_REMOVED lines=8> */
.L_x_31333:
        /* <DEDUP_REMOVED lines=22> */
[----:B------:R-:W-:-:S07]  /*1050*/  @!P0 FMNMX.FTZ R16, R10, R24, !PT ;  /* 0x000000180a108209 */ /* 0x000fce0007810000 */
.L_x_31358:
[----:B------:R-:W-:Y:S05]  /*1060*/  BSYNC.RECONVERGENT B0 ;  /* 0x0000000000007941 */ /* 0x000fea0003800200 */
.L_x_31357:
        /* <DEDUP_REMOVED lines=12> */
[----:B------:R-:W-:-:S07]  /*1130*/  @!P6 FMNMX.FTZ R17, R11, R25, !PT ;  /* 0x000000190b11e209 */ /* 0x000fce0007810000 */
.L_x_31360:
[----:B------:R-:W-:Y:S05]  /*1140*/  BSYNC.RECONVERGENT B0 ;  /* 0x0000000000007941 */ /* 0x000fea0003800200 */
.L_x_31359:
[----:B------:R-:W-:Y:S01]  /*1150*/  BSSY.RECONVERGENT B0, `(.L_x_31361) ;  /* 0x0000006000007945 */ /* 0x000fe20003800200 */
[----:B------:R-:W-:-:S03]  /*1160*/  IMAD.MOV.U32 R10, RZ, RZ, R12 ;  /* 0x000000ffff0a7224 */ /* 0x000fc600078e000c */
[----:B------:R-:W-:Y:S05]  /*1170*/  @P0 BRA `(.L_x_31362) ;  /* 0x00000000000c0947 */ /* 0x000fea0003800000 */
[-C--:B------:R-:W-:Y:S02]  /*1180*/  FSETP.NAN.FTZ.AND P0, PT, R26, R26.reuse, PT ;  /* 0x0000001a1a00720b */ /* 0x080fe40003f18000 */
[----:B------:R-:W-:-:S11]  /*1190*/  MOV R10, R26 ;  /* 0x0000001a000a7202 */ /* 0x000fd60000000f00 */
[----:B------:R-:W-:-:S07]  /*11a0*/  @!P0 FMNMX.FTZ R10, R12, R26, !PT ;  /* 0x0000001a0c0a8209 */ /* 0x000fce0007810000 */
.L_x_31362:
[----:B------:R-:W-:Y:S05]  /*11b0*/  BSYNC.RECONVERGENT B0 ;  /* 0x0000000000007941 */ /* 0x000fea0003800200 */
.L_x_31361:
[----:B------:R-:W-:Y:S01]  /*11c0*/  BSSY.RECONVERGENT B0, `(.L_x_31363) ;  /* 0x0000006000007945 */ /* 0x000fe20003800200 */
[----:B------:R-:W-:-:S03]  /*11d0*/  IMAD.MOV.U32 R11, RZ, RZ, R13 ;  /* 0x000000ffff0b7224 */ /* 0x000fc600078e000d */
[----:B------:R-:W-:Y:S05]  /*11e0*/  @P1 BRA `(.L_x_31364) ;  /* 0x00000000000c1947 */ /* 0x000fea0003800000 */
[----:B------:R-:W-:Y:S01]  /*11f0*/  FSETP.NAN.FTZ.AND P0, PT, R27, R27, PT ;  /* 0x0000001b1b00720b */ /* 0x000fe20003f18000 */
[----:B------:R-:W-:-:S12]  /*1200*/  IMAD.MOV.U32 R11, RZ, RZ, R27 ;  /* 0x000000ffff0b7224 */ /* 0x000fd800078e001b */
[----:B------:R-:W-:-:S07]  /*1210*/  @!P0 FMNMX.FTZ R11, R13, R27, !PT ;  /* 0x0000001b0d0b8209 */ /* 0x000fce0007810000 */
.L_x_31364:
[----:B------:R-:W-:Y:S05]  /*1220*/  BSYNC.RECONVERGENT B0 ;  /* 0x0000000000007941 */ /* 0x000fea0003800200 */
.L_x_31363:
[----:B------:R-:W-:Y:S01]  /*1230*/  BSSY.RECONVERGENT B0, `(.L_x_31365) ;  /* 0x0000006000007945 */ /* 0x000fe20003800200 */
[----:B------:R-:W-:-:S03]  /*1240*/  IMAD.MOV.U32 R18, RZ, RZ, R8 ;  /* 0x000000ffff127224 */ /* 0x000fc600078e0008 */
[----:B------:R-:W-:Y:S05]  /*1250*/  @P2 BRA `(.L_x_31366) ;  /* 0x00000000000c2947 */ /* 0x000fea0003800000 */
[-C--:B------:R-:W-:Y:S02]  /*1260*/  FSETP.NAN.FTZ.AND P0, PT, R14, R14.reuse, PT ;  /* 0x0000000e0e00720b */ /* 0x080fe40003f18000 */
[----:B------:R-:W-:-:S11]  /*1270*/  MOV R18, R14 ;  /* 0x0000000e00127202 */ /* 0x000fd60000000f00 */
[----:B------:R-:W-:-:S07]  /*1280*/  @!P0 FMNMX.FTZ R18, R8, R14, !PT ;  /* 0x0000000e08128209 */ /* 0x000fce0007810000 */
.L_x_31366:
[----:B------:R-:W-:Y:S05]  /*1290*/  BSYNC.RECONVERGENT B0 ;  /* 0x0000000000007941 */ /* 0x000fea0003800200 */
.L_x_31365:
[----:B------:R-:W-:Y:S01]  /*12a0*/  BSSY.RECONVERGENT B0, `(.L_x_31367) ;  /* 0x0000007000007945 */ /* 0x000fe20003800200 */
[----:B------:R-:W-:-:S04]  /*12b0*/  IMAD.WIDE.U32 R12, R0, 0x4, R22 ;  /* 0x00000004000c7825 */ /* 0x000fc800078e0016 */
[----:B------:R-:W-:Y:S01]  /*12c0*/  IMAD.MOV.U32 R19, RZ, RZ, R9 ;  /* 0x000000ffff137224 */ /* 0x000fe200078e0009 */
[----:B------:R-:W-:Y:S06]  /*12d0*/  @P3 BRA `(.L_x_31368) ;  /* 0x00000000000c3947 */ /* 0x000fec0003800000 */
[----:B------:R-:W-:Y:S01]  /*12e0*/  FSETP.NAN.FTZ.AND P0, PT, R15, R15, PT ;  /* 0x0000000f0f00720b */ /* 0x000fe20003f18000 */
[----:B------:R-:W-:-:S12]  /*12f0*/  IMAD.MOV.U32 R19, RZ, RZ, R15 ;  /* 0x000000ffff137224 */ /* 0x000fd800078e000f */
[----:B------:R-:W-:-:S07]  /*1300*/  @!P0 FMNMX.FTZ R19, R9, R15, !PT ;  /* 0x0000000f09138209 */ /* 0x000fce0007810000 */
.L_x_31368:
[----:B------:R-:W-:Y:S05]  /*1310*/  BSYNC.RECONVERGENT B0 ;  /* 0x0000000000007941 */ /* 0x000fea0003800200 */
.L_x_31367:
[----:B------:R-:W-:Y:S01]  /*1320*/  BSSY.RECONVERGENT B0, `(.L_x_31369) ;  /* 0x0000007000007945 */ /* 0x000fe20003800200 */
[----:B------:R-:W-:-:S04]  /*1330*/  IMAD.WIDE.U32 R12, R2, 0x8, R12 ;  /* 0x00000008020c7825 */ /* 0x000fc800078e000c */
[----:B------:R-:W-:Y:S01]  /*1340*/  IMAD.MOV.U32 R2, RZ, RZ, R6 ;  /* 0x000000ffff027224 */ /* 0x000fe200078e0006 */
[----:B------:R-:W-:Y:S06]  /*1350*/  @P4 BRA `(.L_x_31370) ;  /* 0x00000000000c4947 */ /* 0x000fec0003800000 */
[-C--:B------:R-:W-:Y:S02]  /*1360*/  FSETP.NAN.FTZ.AND P0, PT, R4, R4.reuse, PT ;  /* 0x000000040400720b */ /* 0x080fe40003f18000 */
[----:B------:R-:W-:-:S11]  /*1370*/  MOV R2, R4 ;  /* 0x0000000400027202 */ /* 0x000fd60000000f00 */
[----:B------:R-:W-:-:S07]  /*1380*/  @!P0 FMNMX.FTZ R2, R6, R4, !PT ;  /* 0x0000000406028209 */ /* 0x000fce0007810000 */
.L_x_31370:
[----:B------:R-:W-:Y:S05]  /*1390*/  BSYNC.RECONVERGENT B0 ;  /* 0x0000000000007941 */ /* 0x000fea0003800200 */
.L_x_31369:
[----:B------:R-:W-:Y:S01]  /*13a0*/  BSSY.RECONVERGENT B0, `(.L_x_31371) ;  /* 0x0000006000007945 */ /* 0x000fe20003800200 */
[----:B------:R-:W-:-:S03]  /*13b0*/  IMAD.MOV.U32 R3, RZ, RZ, R7 ;  /* 0x000000ffff037224 */ /* 0x000fc600078e0007 */
[----:B------:R-:W-:Y:S05]  /*13c0*/  @P5 BRA `(.L_x_31372) ;  /* 0x00000000000c5947 */ /* 0x000fea0003800000 */
[----:B------:R-:W-:Y:S01]  /*13d0*/  FSETP.NAN.FTZ.AND P0, PT, R5, R5, PT ;  /* 0x000000050500720b */ /* 0x000fe20003f18000 */
[----:B------:R-:W-:-:S12]  /*13e0*/  IMAD.MOV.U32 R3, RZ, RZ, R5 ;  /* 0x000000ffff037224 */ /* 0x000fd800078e0005 */
[----:B------:R-:W-:-:S07]  /*13f0*/  @!P0 FMNMX.FTZ R3, R7, R5, !PT ;  /* 0x0000000507038209 */ /* 0x000fce0007810000 */
.L_x_31372:
[----:B------:R-:W-:Y:S05]  /*1400*/  BSYNC.RECONVERGENT B0 ;  /* 0x0000000000007941 */ /* 0x000fea0003800200 */
.L_x_31371:
[----:B------:R-:W-:Y:S04]  /*1410*/  STG.E.64 desc[UR4][R12.64], R16 ;  /* 0x000000100c007986 */ /* 0x000fe8000c101b04 */
[----:B------:R-:W-:Y:S04]  /*1420*/  STG.E.64 desc[UR4][R12.64+0x400], R10 ;  /* 0x0004000a0c007986 */ /* 0x000fe8000c101b04 */
[----:B------:R-:W-:Y:S04]  /*1430*/  STG.E.64 desc[UR4][R12.64+0x800], R18 ;  /* 0x000800120c007986 */ /* 0x000fe8000c101b04 */
[----:B------:R-:W-:Y:S01]  /*1440*/  STG.E.64 desc[UR4][R12.64+0xc00], R2 ;  /* 0x000c00020c007986 */ /* 0x000fe2000c101b04 */
[----:B------:R-:W-:Y:S05]  /*1450*/  EXIT ;  /* 0x000000000000794d */ /* 0x000fea0003800000 */
.L_x_31373:
        /* <DEDUP_REMOVED lines=10> */
.L_x_41961:


//--------------------- .text._ZN2at6native29vectorized_elementwise_kernelILi4ENS0_13BinaryFunctorIfffZZZNS0_19maximum_kernel_cudaERNS_18TensorIteratorBaseEENKUlvE0_clEvENKUlvE0_clEvEUlffE_EESt5arrayIPcLm3EEEEviT0_T1_ --------------------------
	.section	.text._ZN2at6native29vectorized_elementwise_kernelILi4ENS0_13BinaryFunctorIfffZZZNS0_19maximum_kernel_cudaERNS_18TensorIteratorBaseEENKUlvE0_clEvENKUlvE0_clEvEUlffE_EESt5arrayIPcLm3EEEEviT0_T1_,"ax",@progbits
	.align	128
        .global         _ZN2at6native29vectorized_elementwise_kernelILi4ENS0_13BinaryFunctorIfffZZZNS0_19maximum_kernel_cudaERNS_18TensorIteratorBaseEENKUlvE0_clEvENKUlvE0_clEvEUlffE_EESt5arrayIPcLm3EEEEviT0_T1_
        .type           _ZN2at6native29vectorized_elementwise_kernelILi4ENS0_13BinaryFunctorIfffZZZNS0_19maximum_kernel_cudaERNS_18TensorIteratorBaseEENKUlvE0_clEvENKUlvE0_clEvEUlffE_EESt5arrayIPcLm3EEEEviT0_T1_,@function
        .size           _ZN2at6native29vectorized_elementwise_kernelILi4ENS0_13BinaryFunctorIfffZZZNS0_19maximum_kernel_cudaERNS_18TensorIteratorBaseEENKUlvE0_clEvENKUlvE0_clEvEUlffE_EESt5arrayIPcLm3EEEEviT0_T1_,(.L_x_41962 - _ZN2at6native29vectorized_elementwise_kernelILi4ENS0_13BinaryFunctorIfffZZZNS0_19maximum_kernel_cudaERNS_18TensorIteratorBaseEENKUlvE0_clEvENKUlvE0_clEvEUlffE_EESt5arrayIPcLm3EEEEviT0_T1_)
        .other          _ZN2at6native29vectorized_elementwise_kernelILi4ENS0_13BinaryFunctorIfffZZZNS0_19maximum_kernel_cudaERNS_18TensorIteratorBaseEENKUlvE0_clEvENKUlvE0_clEvEUlffE_EESt5arrayIPcLm3EEEEviT0_T1_,@"STO_CUDA_ENTRY STV_DEFAULT"
_ZN2at6native29vectorized_elementwise_kernelILi4ENS0_13BinaryFunctorIfffZZZNS0_19maximum_kernel_cudaERNS_18TensorIteratorBaseEENKUlvE0_clEvENKUlvE0_clEvEUlffE_EESt5arrayIPcLm3EEEEviT0_T1_:
.text._ZN2at6native29vectorized_elementwise_kernelILi4ENS0_13BinaryFunctorIfffZZZNS0_19maximum_kernel_cudaERNS_18TensorIteratorBaseEENKUlvE0_clEvENKUlvE0_clEvEUlffE_EESt5arrayIPcLm3EEEEviT0_T1_:
        /* <DEDUP_REMOVED lines=102> */
.L_x_31376:
[----:B------:R-:W-:Y:S05]  /*0660*/  BSYNC.RECONVERGENT B0 ;  /* 0x0000000000007941 */ /* 0x000fea0003800200 */
.L_x_31375:
        /* <DEDUP_REMOVED lines=12> */
.L_x_31378:
[----:B------:R-:W-:Y:S05]  /*0730*/  BSYNC.RECONVERGENT B0 ;  /* 0x0000000000007941 */ /* 0x000fea0003800200 */
.L_x_31377:
        /* <DEDUP_REMOVED lines=8> */
.L_x_31380:
[----:B------:R-:W-:Y:S05]  /*07c0*/  BSYNC.RECONVERGENT B0 ;  /* 0x0000000000007941 */ /* 0x000fea0003800200 */
.L_x_31379:
        /* <DEDUP_REMOVED lines=21> */
.L_x_31382:
[----:B------:R-:W-:Y:S05]  /*0920*/  BSYNC.RECONVERGENT B0 ;  /* 0x0000000000007941 */ /* 0x000fea0003800200 */
.L_x_31381:
        /* <DEDUP_REMOVED lines=8> */
.L_x_31384:
[----:B------:R-:W-:Y:S05]  /*09b0*/  BSYNC.RECONVERGENT B0 ;  /* 0x0000000000007941 */ /* 0x000fea0003800200 */
.L_x_31383:
        /* <DEDUP_REMOVED lines=8> */
.L_x_31386:
[----:B------:R-:W-:Y:S05]  /*0a40*/  BSYNC.RECONVERGENT B0 ;  /* 0x0000000000007941 */ /* 0x000fea0003800200 */
.L_x_31385:
        /* <DEDUP_REMOVED lines=8> */
.L_x_31388:
[----:B------:R-:W-:Y:S05]  /*0ad0*/  BSYNC.RECONVERGENT B0 ;  /* 0x0000000000007941 */ /* 0x000fea0003800200 */
.L_x_31387:
        /* <DEDUP_REMOVED lines=8> */
.L_x_31390:
[----:B------:R-:W-:Y:S05]  /*0b60*/  BSYNC.RECONVERGENT B0 ;  /* 0x0000000000007941 */ /* 0x000fea0003800200 */
.L_x_31389:
        /* <DEDUP_REMOVED lines=18> */
.L_x_31393:
[----:B------:R-:W-:-:S13]  /*0c90*/  ISETP.GE.U32.AND P0, PT, R3, R2, PT ;  /* 0x000000020300720c */ /* 0x000fda0003f06070 */
[----:B------:R-:W-:Y:S05]  /*0ca0*/  @P0 BRA `(.L_x_31395) ;  /* 0x0000000000300947 */ /* 0x000fea0003800000 */
[----:B0-----:R-:W0:Y:S01]  /*0cb0*/  LDC.64 R4, c[0x0][0x388] ;  /* 0x0000e200ff047b82 */ /* 0x001e220000000a00 */
[----:B------:R-:W-:Y:S02]  /*0cc0*/  IMAD.IADD R13, R0, 0x1, R3 ;  /* 0x00000001000d7824 */ /* 0x000fe400078e0203 */
[----:B------:R-:W-:Y:S02]  /*0cd0*/  VIADD R3, R3, 0x80 ;  /* 0x0000008003037836 */ /* 0x000fe40000000000 */
[----:B0-----:R-:W-:-:S05]  /*0ce0*/  IMAD.WIDE.U32 R4, R13, 0x4, R4 ;  /* 0x000000040d047825 */ /* 0x001fca00078e0004 */
[----:B------:R1:W-:Y:S02]  /*0cf0*/  STG.E desc[UR4][R4.64], R7 ;  /* 0x0000000704007986 */ /* 0x0003e4000c101904 */
.L_x_31394:
[----:B------:R-:W-:-:S13]  /*0d00*/  ISETP.GE.U32.AND P0, PT, R3, R2, PT ;  /* 0x000000020300720c */ /* 0x000fda0003f06070 */
[----:B------:R-:W-:Y:S05]  /*0d10*/  @P0 BRA `(.L_x_31396) ;  /* 0x0000000000340947 */ /* 0x000fea0003800000 */
[----:B01----:R-:W0:Y:S01]  /*0d20*/  LDC.64 R4, c[0x0][0x388] ;  /* 0x0000e200ff047b82 */ /* 0x003e220000000a00 */
[----:B------:R-:W-:Y:S01]  /*0d30*/  IADD3 R7, PT, PT, R0, R3, RZ ;  /* 0x0000000300077210 */ /* 0x000fe20007ffe0ff */
[----:B------:R-:W-:-:S04]  /*0d40*/  VIADD R3, R3, 0x80 ;  /* 0x0000008003037836 */ /* 0x000fc80000000000 */
[----:B0-----:R-:W-:-:S05]  /*0d50*/  IMAD.WIDE.U32 R4, R7, 0x4, R4 ;  /* 0x0000000407047825 */ /* 0x001fca00078e0004 */
[----:B------:R1:W-:Y:S02]  /*0d60*/  STG.E desc[UR4][R4.64], R8 ;  /* 0x0000000804007986 */ /* 0x0003e4000c101904 */
.L_x_31395:
        /* <DEDUP_REMOVED lines=8> */
.L_x_31396:
[----:B------:R-:W-:Y:S05]  /*0df0*/  BSYNC.RELIABLE B1 ;  /* 0x0000000000017941 */ /* 0x000fea0003800100 */
.L_x_31392:
[----:B------:R-:W-:-:S13]  /*0e00*/  ISETP.GE.U32.AND P0, PT, R3, R2, PT ;  /* 0x000000020300720c */ /* 0x000fda0003f06070 */
[----:B012---:R-:W0:Y:S01]  /*0e10*/  @!P0 LDC.64 R4, c[0x0][0x388] ;  /* 0x0000e200ff048b82 */ /* 0x007e220000000a00 */
[----:B------:R-:W-:Y:S01]  /*0e20*/  @!P0 IADD3 R7, PT, PT, R0, R3, RZ ;  /* 0x0000000300078210 */ /* 0x000fe20007ffe0ff */
[----:B------:R-:W-:-:S04]  /*0e30*/  @!P0 VIADD R3, R3, 0x80 ;  /* 0x0000008003038836 */ /* 0x000fc80000000000 */
[----:B0-----:R-:W-:-:S05]  /*0e40*/  @!P0 IMAD.WIDE.U32 R4, R7, 0x4, R4 ;  /* 0x0000000407048825 */ /* 0x001fca00078e0004 */
[----:B------:R2:W-:Y:S02]  /*0e50*/  @!P0 STG.E desc[UR4][R4.64], R11 ;  /* 0x0000000b04008986 */ /* 0x0005e4000c101904 */
.L_x_31397:
[----:B------:R-:W-:Y:S05]  /*0e60*/  BSYNC.RECONVERGENT B0 ;  /* 0x0000000000007941 */ /* 0x000fea0003800200 */
.L_x_31391:
        /* <DEDUP_REMOVED lines=8> */
.L_x_31374:
        /* <DEDUP_REMOVED lines=18> */
[----:B------:R-:W-:-:S07]  /*1010*/  @!P0 FMNMX.FTZ R20, R4, R16, !PT ;  /* 0x0000001004148209 */ /* 0x000fce0007810000 */
.L_x_31399:
[----:B------:R-:W-:Y:S05]  /*1020*/  BSYNC.RECONVERGENT B0 ;  /* 0x0000000000007941 */ /* 0x000fea0003800200 */
.L_x_31398:
        /* <DEDUP_REMOVED lines=12> */
[----:B------:R-:W-:-:S07]  /*10f0*/  @!P6 FMNMX.FTZ R21, R5, R17, !PT ;  /* 0x000000110515e209 */ /* 0x000fce0007810000 */
.L_x_31401:
[----:B------:R-:W-:Y:S05]  /*1100*/  BSYNC.RECONVERGENT B0 ;  /* 0x0000000000007941 */ /* 0x000fea0003800200 */
.L_x_31400:
[----:B------:R-:W-:Y:S01]  /*1110*/  BSSY.RECONVERGENT B0, `(.L_x_31402) ;  /* 0x0000006000007945 */ /* 0x000fe20003800200 */
[----:B------:R-:W-:-:S03]  /*1120*/  IMAD.MOV.U32 R22, RZ, RZ, R6 ;  /* 0x000000ffff167224 */ /* 0x000fc600078e0006 */
[----:B------:R-:W-:Y:S05]  /*1130*/  @P0 BRA `(.L_x_31403) ;  /* 0x00000000000c0947 */ /* 0x000fea0003800000 */
[-C--:B------:R-:W-:Y:S02]  /*1140*/  FSETP.NAN.FTZ.AND P0, PT, R18, R18.reuse, PT ;  /* 0x000000121200720b */ /* 0x080fe40003f18000 */
[----:B------:R-:W-:-:S11]  /*1150*/  MOV R22, R18 ;  /* 0x0000001200167202 */ /* 0x000fd60000000f00 */
[----:B------:R-:W-:-:S07]  /*1160*/  @!P0 FMNMX.FTZ R22, R6, R18, !PT ;  /* 0x0000001206168209 */ /* 0x000fce0007810000 */
.L_x_31403:
[----:B------:R-:W-:Y:S05]  /*1170*/  BSYNC.RECONVERGENT B0 ;  /* 0x0000000000007941 */ /* 0x000fea0003800200 */
.L_x_31402:
[----:B------:R-:W-:Y:S01]  /*1180*/  BSSY.RECONVERGENT B0, `(.L_x_31404) ;  /* 0x0000006000007945 */ /* 0x000fe20003800200 */
[----:B------:R-:W-:-:S03]  /*1190*/  IMAD.MOV.U32 R23, RZ, RZ, R7 ;  /* 0x000000ffff177224 */ /* 0x000fc600078e0007 */
[----:B------:R-:W-:Y:S05]  /*11a0*/  @P1 BRA `(.L_x_31405) ;  /* 0x00000000000c1947 */ /* 0x000fea0003800000 */
[----:B------:R-:W-:Y:S01]  /*11b0*/  FSETP.NAN.FTZ.AND P0, PT, R19, R19, PT ;  /* 0x000000131300720b */ /* 0x000fe20003f18000 */
[----:B------:R-:W-:-:S12]  /*11c0*/  IMAD.MOV.U32 R23, RZ, RZ, R19 ;  /* 0x000000ffff177224 */ /* 0x000fd800078e0013 */
[----:B------:R-:W-:-:S07]  /*11d0*/  @!P0 FMNMX.FTZ R23, R7, R19, !PT ;  /* 0x0000001307178209 */ /* 0x000fce0007810000 */
.L_x_31405:
[----:B------:R-:W-:Y:S05]  /*11e0*/  BSYNC.RECONVERGENT B0 ;  /* 0x0000000000007941 */ /* 0x000fea0003800200 */
.L_x_31404:
[----:B------:R-:W-:Y:S01]  /*11f0*/  BSSY.RECONVERGENT B0, `(.L_x_31406) ;  /* 0x0000006000007945 */ /* 0x000fe20003800200 */
[----:B------:R-:W-:-:S03]  /*1200*/  IMAD.MOV.U32 R4, RZ, RZ, R8 ;  /* 0x000000ffff047224 */ /* 0x000fc600078e0008 */
[----:B------:R-:W-:Y:S05]  /*1210*/  @P2 BRA `(.L_x_31407) ;  /* 0x00000000000c2947 */ /* 0x000fea0003800000 */
[-C--:B------:R-:W-:Y:S02]  /*1220*/  FSETP.NAN.FTZ.AND P0, PT, R12, R12.reuse, PT ;  /* 0x0000000c0c00720b */ /* 0x080fe40003f18000 */
[----:B------:R-:W-:-:S11]  /*1230*/  MOV R4, R12 ;  /* 0x0000000c00047202 */ /* 0x000fd60000000f00 */
[----:B------:R-:W-:-:S07]  /*1240*/  @!P0 FMNMX.FTZ R4, R8, R12, !PT ;  /* 0x0000000c08048209 */ /* 0x000fce0007810000 */
.L_x_31407:
[----:B------:R-:W-:Y:S05]  /*1250*/  BSYNC.RECONVERGENT B0 ;  /* 0x0000000000007941 */ /* 0x000fea0003800200 */
.L_x_31406:
[----:B------:R-:W-:Y:S01]  /*1260*/  BSSY.RECONVERGENT B0, `(.L_x_31408) ;  /* 0x0000007000007945 */ /* 0x000fe20003800200 */
[----:B------:R-:W-:-:S04]  /*1270*/  IMAD.WIDE.U32 R6, R0, 0x4, R26 ;  /* 0x0000000400067825 */ /* 0x000fc800078e001a */
[----:B------:R-:W-:Y:S01]  /*1280*/  IMAD.MOV.U32 R5, RZ, RZ, R9 ;  /* 0x000000ffff057224 */ /* 0x000fe200078e0009 */
[----:B------:R-:W-:Y:S06]  /*1290*/  @P3 BRA `(.L_x_31409) ;  /* 0x00000000000c3947 */ /* 0x000fec0003800000 */
[----:B------:R-:W-:Y:S01]  /*12a0*/  FSETP.NAN.FTZ.AND P0, PT, R13, R13, PT ;  /* 0x0000000d0d00720b */ /* 0x000fe20003f18000 */
[----:B------:R-:W-:-:S12]  /*12b0*/  IMAD.MOV.U32 R5, RZ, RZ, R13 ;  /* 0x000000ffff057224 */ /* 0x000fd800078e000d */
[----:B------:R-:W-:-:S07]  /*12c0*/  @!P0 FMNMX.FTZ R5, R9, R13, !PT ;  /* 0x0000000d09058209 */ /* 0x000fce0007810000 */
.L_x_31409:
[----:B------:R-:W-:Y:S05]  /*12d0*/  BSYNC.RECONVERGENT B0 ;  /* 0x0000000000007941 */ /* 0x000fea0003800200 */
.L_x_31408:
[----:B------:R-:W-:Y:S01]  /*12e0*/  BSSY.RECONVERGENT B0, `(.L_x_31410) ;  /* 0x0000007000007945 */ /* 0x000fe20003800200 */
[----:B------:R-:W-:-:S04]  /*12f0*/  IMAD.WIDE.U32 R2, R2, 0x10, R6 ;  /* 0x0000001002027825 */ /* 0x000fc800078e0006 */
[----:B------:R-:W-:Y:S01]  /*1300*/  IMAD.MOV.U32 R6, RZ, RZ, R10 ;  /* 0x000000ffff067224 */ /* 0x000fe200078e000a */
[----:B------:R-:W-:Y:S06]  /*1310*/  @P4 BRA `(.L_x_31411) ;  /* 0x00000000000c4947 */ /* 0x000fec0003800000 */
[-C--:B------:R-:W-:Y:S02]  /*1320*/  FSETP.NAN.FTZ.AND P0, PT, R14, R14.reuse, PT ;  /* 0x0000000e0e00720b */ /* 0x080fe40003f18000 */
[----:B------:R-:W-:-:S11]  /*1330*/  MOV R6, R14 ;  /* 0x0000000e00067202 */ /* 0x000fd60000000f00 */
[----:B------:R-:W-:-:S07]  /*1340*/  @!P0 FMNMX.FTZ R6, R10, R14, !PT ;  /* 0x0000000e0a068209 */ /* 0x000fce0007810000 */
.L_x_31411:
[----:B------:R-:W-:Y:S05]  /*1350*/  BSYNC.RECONVERGENT B0 ;  /* 0x0000000000007941 */ /* 0x000fea0003800200 */
.L_x_31410:
[----:B------:R-:W-:Y:S01]  /*1360*/  BSSY.RECONVERGENT B0, `(.L_x_31412) ;  /* 0x0000006000007945 */ /* 0x000fe20003800200 */
[----:B------:R-:W-:-:S03]  /*1370*/  IMAD.MOV.U32 R7, RZ, RZ, R11 ;  /* 0x000000ffff077224 */ /* 0x000fc600078e000b */
[----:B------:R-:W-:Y:S05]  /*1380*/  @P5 BRA `(.L_x_31413) ;  /* 0x00000000000c5947 */ /* 0x000fea0003800000 */
[----:B------:R-:W-:Y:S01]  /*1390*/  FSETP.NAN.FTZ.AND P0, PT, R15, R15, PT ;  /* 0x0000000f0f00720b */ /* 0x000fe20003f18000 */
[----:B------:R-:W-:-:S12]  /*13a0*/  IMAD.MOV.U32 R7, RZ, RZ, R15 ;  /* 0x000000ffff077224 */ /* 0x000fd800078e000f */
[----:B------:R-:W-:-:S07]  /*13b0*/  @!P0 FMNMX.FTZ R7, R11, R15, !PT ;  /* 0x0000000f0b078209 */ /* 0x000fce0007810000 */
.L_x_31413:
[----:B------:R-:W-:Y:S05]  /*13c0*/  BSYNC.RECONVERGENT B0 ;  /* 0x0000000000007941 */ /* 0x000fea0003800200 */
.L_x_31412:
[----:B------:R-:W-:Y:S04]  /*13d0*/  STG.E.128 desc[UR4][R2.64], R20 ;  /* 0x0000001402007986 */ /* 0x000fe8000c101d04 */
[----:B------:R-:W-:Y:S01]  /*13e0*/  STG.E.128 desc[UR4][R2.64+0x800], R4 ;  /* 0x0008000402007986 */ /* 0x000fe2000c101d04 */
[----:B------:R-:W-:Y:S05]  /*13f0*/  EXIT ;  /* 0x000000000000794d */ /* 0x000fea0003800000 */
.L_x_31414:
        /* <DEDUP_REMOVED lines=16> */
.L_x_41962:


//--------------------- .text._ZN2at6native29vectorized_elementwise_kernelILi8ENS0_13BinaryFunctorIfffZZZNS0_19maximum_kernel_cudaERNS_18TensorIteratorBaseEENKUlvE0_clEvENKUlvE0_clEvEUlffE_EESt5arrayIPcLm3EEEEviT0_T1_ --------------------------
	.section	.text._ZN2at6native29vectorized_elementwise_kernelILi8ENS0_13BinaryFunctorIfffZZZNS0_19maximum_kernel_cudaERNS_18TensorIteratorBaseEENKUlvE0_clEvENKUlvE0_clEvEUlffE_EESt5arrayIPcLm3EEEEviT0_T1_,"ax",@progbits
	.align	128
        .global         _ZN2at6native29vectorized_elementwise_kernelILi8ENS0_13BinaryFunctorIfffZZZNS0_19maximum_kernel_cudaERNS_18TensorIteratorBaseEENKUlvE0_clEvENKUlvE0_clEvEUlffE_EESt5arrayIPcLm3EEEEviT0_T1_
        .type           _ZN2at6native29vectorized_elementwise_kernelILi8ENS0_13BinaryFunctorIfffZZZNS0_19maximum_kernel_cudaERNS_18TensorIteratorBaseEENKUlvE0_clEvENKUlvE0_clEvEUlffE_EESt5arrayIPcLm3EEEEviT0_T1_,@function
        .size           _ZN2at6native29vectorized_elementwise_kernelILi8ENS0_13BinaryFunctorIfffZZZNS0_19maximum_kernel_cudaERNS_18TensorIteratorBaseEENKUlvE0_clEvENKUlvE0_clEvEUlffE_EESt5arrayIPcLm3EEEEviT0_T1_,(.L_x_41963 - _ZN2at6native29vectorized_elementwise_kernelILi8ENS0_13BinaryFunctorIfffZZZNS0_19maximum_kernel_cudaERNS_18TensorIteratorBaseEENKUlvE0_clEvENKUlvE0_clEvEUlffE_EESt5arrayIPcLm3EEEEviT0_T1_)
        .other          _ZN2at6native29vectorized_elementwise_kernelILi8ENS0_13BinaryFunctorIfffZZZNS0_19maximum_kernel_cudaERNS_18TensorIteratorBaseEENKUlvE0_clEvENKUlvE0_clEvEUlffE_EESt5arrayIPcLm3EEEEviT0_T1_,@"STO_CUDA_ENTRY STV_DEFAULT"
_ZN2at6native29vectorized_elementwise_kernelILi8ENS0_13BinaryFunctorIfffZZZNS0_19maximum_kernel_cudaERNS_18TensorIteratorBaseEENKUlvE0_clEvENKUlvE0_clEvEUlffE_EESt5arrayIPcLm3EEEEviT0_T1_:
.text._ZN2at6native29vectorized_elementwise_kernelILi8ENS0_13BinaryFunctorIfffZZZNS0_19maximum_kernel_cudaERNS_18TensorIteratorBaseEENKUlvE0_clEvENKUlvE0_clEvEUlffE_EESt5arrayIPcLm3EEEEviT0_T1_:
        /* <DEDUP_REMOVED lines=102> */
.L_x_31417:
[----:B------:R-:W-:Y:S05]  /*0660*/  BSYNC.RECONVERGENT B0 ;  /* 0x0000000000007941 */ /* 0x000fea0003800200 */
.L_x_31416:
        /* <DEDUP_REMOVED lines=12> */
.L_x_31419:
[----:B------:R-:W-:Y:S05]  /*0730*/  BSYNC.RECONVERGENT B0 ;  /* 0x0000000000007941 */ /* 0x000fea0003800200 */
.L_x_31418:
        /* <DEDUP_REMOVED lines=8> */
.L_x_31421:
[----:B------:R-:W-:Y:S05]  /*07c0*/  BSYNC.RECONVERGENT B0 ;  /* 0x0000000000007941 */ /* 0x000fea0003800200 */
.L_x_31420:
        /* <DEDUP_REMOVED lines=21> */
.L_x_31423:
[----:B------:R-:W-:Y:S05]  /*0920*/  BSYNC.RECONVERGENT B0 ;  /* 0x0000000000007941 */ /* 0x000fea0003800200 */
.L_x_31422:
        /* <DEDUP_REMOVED lines=8> */
.L_x_31425:
[----:B------:R-:W-:Y:S05]  /*09b0*/  BSYNC.RECONVERGENT B0 ;  /* 0x0000000000007941 */ /* 0x000fea0003800200 */
.L_x_31424:
        /* <DEDUP_REMOVED lines=8> */
.L_x_31427:
[----:B------:R-:W-:Y:S05]  /*0a40*/  BSYNC.RECONVERGENT B0 ;  /* 0x0000000000007941 */ /* 0x000fea0003800200 */
.L_x_31426:
        /* <DEDUP_REMOVED lines=8> */
.L_x_31429:
[----:B------:R-:W-:Y:S05]  /*0ad0*/  BSYNC.RECONVERGENT B0 ;  /* 0x0000000000007941 */ /* 0x000fea0003800200 */
.L_x_31428:
        /* <DEDUP_REMOVED lines=8> */
.L_x_31431:
[----:B------:R-:W-:Y:S05]  /*0b60*/  BSYNC.RECONVERGENT B0 ;  /* 0x0000000000007941 */ /* 0x000fea0003800200 */
.L_x_31430:
        /* <DEDUP_REMOVED lines=18> */
.L_x_31434:
[----:B------:R-:W-:-:S13]  /*0c90*/  ISETP.GE.U32.AND P0, PT, R3, R2, PT ;  /* 0x000000020300720c */ /* 0x000fda0003f06070 */
[----:B------:R-:W-:Y:S05]  /*0ca0*/  @P0 BRA `(.L_x_31436) ;  /* 0x0000000000300947 */ /* 0x000fea0003800000 */
[----:B0-----:R-:W0:Y:S01]  /*0cb0*/  LDC.64 R4, c[0x0][0x388] ;  /* 0x0000e200ff047b82 */ /* 0x001e220000000a00 */
[----:B------:R-:W-:Y:S02]  /*0cc0*/  IMAD.IADD R13, R0, 0x1, R3 ;  /* 0x00000001000d7824 */ /* 0x000fe400078e0203 */
[----:B------:R-:W-:Y:S02]  /*0cd0*/  VIADD R3, R3, 0x80 ;  /* 0x0000008003037836 */ /* 0x000fe40000000000 */
[----:B0-----:R-:W-:-:S05]  /*0ce0*/  IMAD.WIDE.U32 R4, R13, 0x4, R4 ;  /* 0x000000040d047825 */ /* 0x001fca00078e0004 */
[----:B------:R1:W-:Y:S02]  /*0cf0*/  STG.E desc[UR4][R4.64], R7 ;  /* 0x0000000704007986 */ /* 0x0003e4000c101904 */
.L_x_31435:
[----:B------:R-:W-:-:S13]  /*0d00*/  ISETP.GE.U32.AND P0, PT, R3, R2, PT ;  /* 0x000000020300720c */ /* 0x000fda0003f06070 */
[----:B------:R-:W-:Y:S05]  /*0d10*/  @P0 BRA `(.L_x_31437) ;  /* 0x0000000000340947 */ /* 0x000fea0003800000 */
[----:B01----:R-:W0:Y:S01]  /*0d20*/  LDC.64 R4, c[0x0][0x388] ;  /* 0x0000e200ff047b82 */ /* 0x003e220000000a00 */
[----:B------:R-:W-:Y:S01]  /*0d30*/  IADD3 R7, PT, PT, R0, R3, RZ ;  /* 0x0000000300077210 */ /* 0x000fe20007ffe0ff */
[----:B------:R-:W-:-:S04]  /*0d40*/  VIADD R3, R3, 0x80 ;  /* 0x0000008003037836 */ /* 0x000fc80000000000 */
[----:B0-----:R-:W-:-:S05]  /*0d50*/  IMAD.WIDE.U32 R4, R7, 0x4, R4 ;  /* 0x0000000407047825 */ /* 0x001fca00078e0004 */
[----:B------:R1:W-:Y:S02]  /*0d60*/  STG.E desc[UR4][R4.64], R8 ;  /* 0x0000000804007986 */ /* 0x0003e4000c101904 */
.L_x_31436:
        /* <DEDUP_REMOVED lines=8> */
.L_x_31437:
[----:B------:R-:W-:Y:S05]  /*0df0*/  BSYNC.RELIABLE B1 ;  /* 0x0000000000017941 */ /* 0x000fea0003800100 */
.L_x_31433:
[----:B------:R-:W-:-:S13]  /*0e00*/  ISETP.GE.U32.AND P0, PT, R3, R2, PT ;  /* 0x000000020300720c */ /* 0x000fda0003f06070 */
[----:B012---:R-:W0:Y:S01]  /*0e10*/  @!P0 LDC.64 R4, c[0x0][0x388] ;  /* 0x0000e200ff048b82 */ /* 0x007e220000000a00 */
[----:B------:R-:W-:Y:S01]  /*0e20*/  @!P0 IADD3 R7, PT, PT, R0, R3, RZ ;  /* 0x0000000300078210 */ /* 0x000fe20007ffe0ff */
[----:B------:R-:W-:-:S04]  /*0e30*/  @!P0 VIADD R3, R3, 0x80 ;  /* 0x0000008003038836 */ /* 0x000fc80000000000 */
[----:B0-----:R-:W-:-:S05]  /*0e40*/  @!P0 IMAD.WIDE.U32 R4, R7, 0x4, R4 ;  /* 0x0000000407048825 */ /* 0x001fca00078e0004 */
[----:B------:R2:W-:Y:S02]  /*0e50*/  @!P0 STG.E desc[UR4][R4.64], R11 ;  /* 0x0000000b04008986 */ /* 0x0005e4000c101904 */
.L_x_31438:
[----:B------:R-:W-:Y:S05]  /*0e60*/  BSYNC.RECONVERGENT B0 ;  /* 0x0000000000007941 */ /* 0x000fea0003800200 */
.L_x_31432:
        /* <DEDUP_REMOVED lines=8> */
.L_x_31415:
        /* <DEDUP_REMOVED lines=17> */
[----:B------:R-:W-:-:S07]  /*1000*/  @!P1 FMNMX.FTZ R20, R4, R12, !PT ;  /* 0x0000000c04149209 */ /* 0x000fce0007810000 */
.L_x_31440:
[----:B------:R-:W-:Y:S05]  /*1010*/  BSYNC.RECONVERGENT B0 ;  /* 0x0000000000007941 */ /* 0x000fea0003800200 */
.L_x_31439:
        /* <DEDUP_REMOVED lines=11> */
[----:B------:R-:W-:-:S07]  /*10d0*/  @!P0 FMNMX.FTZ R21, R5, R13, !PT ;  /* 0x0000000d05158209 */ /* 0x000fce0007810000 */
.L_x_31442:
[----:B------:R-:W-:Y:S05]  /*10e0*/  BSYNC.RECONVERGENT B0 ;  /* 0x0000000000007941 */ /* 0x000fea0003800200 */
.L_x_31441:
[----:B------:R-:W-:Y:S01]  /*10f0*/  BSSY.RECONVERGENT B0, `(.L_x_31443) ;  /* 0x0000006000007945 */ /* 0x000fe20003800200 */
[----:B------:R-:W-:-:S03]  /*1100*/  IMAD.MOV.U32 R22, RZ, RZ, R6 ;  /* 0x000000ffff167224 */ /* 0x000fc600078e0006 */
[----:B------:R-:W-:Y:S05]  /*1110*/  @P1 BRA `(.L_x_31444) ;  /* 0x00000000000c1947 */ /* 0x000fea0003800000 */
[-C--:B-----5:R-:W-:Y:S02]  /*1120*/  FSETP.NAN.FTZ.AND P0, PT, R14, R14.reuse, PT ;  /* 0x0000000e0e00720b */ /* 0x0a0fe40003f18000 */
[----:B------:R-:W-:-:S11]  /*1130*/  MOV R22, R14 ;  /* 0x0000000e00167202 */ /* 0x000fd60000000f00 */
[----:B------:R-:W-:-:S07]  /*1140*/  @!P0 FMNMX.FTZ R22, R6, R14, !PT ;  /* 0x0000000e06168209 */ /* 0x000fce0007810000 */
.L_x_31444:
[----:B------:R-:W-:Y:S05]  /*1150*/  BSYNC.RECONVERGENT B0 ;  /* 0x0000000000007941 */ /* 0x000fea0003800200 */
.L_x_31443:
[----:B------:R-:W-:Y:S01]  /*1160*/  BSSY.RECONVERGENT B0, `(.L_x_31445) ;  /* 0x0000006000007945 */ /* 0x000fe20003800200 */
[----:B------:R-:W-:-:S03]  /*1170*/  IMAD.MOV.U32 R23, RZ, RZ, R7 ;  /* 0x000000ffff177224 */ /* 0x000fc600078e0007 */
[----:B------:R-:W-:Y:S05]  /*1180*/  @P2 BRA `(.L_x_31446) ;  /* 0x00000000000c2947 */ /* 0x000fea0003800000 */
[----:B-----5:R-:W-:Y:S01]  /*1190*/  FSETP.NAN.FTZ.AND P0, PT, R15, R15, PT ;  /* 0x0000000f0f00720b */ /* 0x020fe20003f18000 */
[----:B------:R-:W-:-:S12]  /*11a0*/  IMAD.MOV.U32 R23, RZ, RZ, R15 ;  /* 0x000000ffff177224 */ /* 0x000fd800078e000f */
[----:B------:R-:W-:-:S07]  /*11b0*/  @!P0 FMNMX.FTZ R23, R7, R15, !PT ;  /* 0x0000000f07178209 */ /* 0x000fce0007810000 */
.L_x_31446:
[----:B------:R-:W-:Y:S05]  /*11c0*/  BSYNC.RECONVERGENT B0 ;  /* 0x0000000000007941 */ /* 0x000fea0003800200 */
.L_x_31445:
[----:B------:R-:W-:Y:S01]  /*11d0*/  BSSY.RECONVERGENT B0, `(.L_x_31447) ;  /* 0x0000006000007945 */ /* 0x000fe20003800200 */
[----:B------:R-:W-:-:S03]  /*11e0*/  IMAD.MOV.U32 R4, RZ, RZ, R8 ;  /* 0x000000ffff047224 */ /* 0x000fc600078e0008 */
[----:B------:R-:W-:Y:S05]  /*11f0*/  @P3 BRA `(.L_x_31448) ;  /* 0x00000000000c3947 */ /* 0x000fea0003800000 */
[-C--:B-----5:R-:W-:Y:S02]  /*1200*/  FSETP.NAN.FTZ.AND P0, PT, R16, R16.reuse, PT ;  /* 0x000000101000720b */ /* 0x0a0fe40003f18000 */
[----:B------:R-:W-:-:S11]  /*1210*/  MOV R4, R16 ;  /* 0x0000001000047202 */ /* 0x000fd60000000f00 */
[----:B------:R-:W-:-:S07]  /*1220*/  @!P0 FMNMX.FTZ R4, R8, R16, !PT ;  /* 0x0000001008048209 */ /* 0x000fce0007810000 */
.L_x_31448:
[----:B------:R-:W-:Y:S05]  /*1230*/  BSYNC.RECONVERGENT B0 ;  /* 0x0000000000007941 */ /* 0x000fea0003800200 */
.L_x_31447:
[----:B------:R-:W-:Y:S01]  /*1240*/  BSSY.RECONVERGENT B0, `(.L_x_31449) ;  /* 0x0000007000007945 */ /* 0x000fe20003800200 */
[----:B------:R-:W-:-:S04]  /*1250*/  IMAD.WIDE.U32 R6, R0, 0x4, R24 ;  /* 0x0000000400067825 */ /* 0x000fc800078e0018 */
[----:B------:R-:W-:Y:S01]  /*1260*/  IMAD.MOV.U32 R5, RZ, RZ, R9 ;  /* 0x000000ffff057224 */ /* 0x000fe200078e0009 */
[----:B------:R-:W-:Y:S06]  /*1270*/  @P4 BRA `(.L_x_31450) ;  /* 0x00000000000c4947 */ /* 0x000fec0003800000 */
[----:B-----5:R-:W-:Y:S01]  /*1280*/  FSETP.NAN.FTZ.AND P0, PT, R17, R17, PT ;  /* 0x000000111100720b */ /* 0x020fe20003f18000 */
[----:B------:R-:W-:-:S12]  /*1290*/  IMAD.MOV.U32 R5, RZ, RZ, R17 ;  /* 0x000000ffff057224 */ /* 0x000fd800078e0011 */
[----:B------:R-:W-:-:S07]  /*12a0*/  @!P0 FMNMX.FTZ R5, R9, R17, !PT ;  /* 0x0000001109058209 */ /* 0x000fce0007810000 */
.L_x_31450:
[----:B------:R-:W-:Y:S05]  /*12b0*/  BSYNC.RECONVERGENT B0 ;  /* 0x0000000000007941 */ /* 0x000fea0003800200 */
.L_x_31449:
[----:B------:R-:W-:Y:S01]  /*12c0*/  BSSY.RECONVERGENT B0, `(.L_x_31451) ;  /* 0x0000007000007945 */ /* 0x000fe20003800200 */
[----:B------:R-:W-:-:S04]  /*12d0*/  IMAD.WIDE.U32 R2, R2, 0x20, R6 ;  /* 0x0000002002027825 */ /* 0x000fc800078e0006 */
[----:B------:R-:W-:Y:S01]  /*12e0*/  IMAD.MOV.U32 R6, RZ, RZ, R10 ;  /* 0x000000ffff067224 */ /* 0x000fe200078e000a */
[----:B------:R-:W-:Y:S06]  /*12f0*/  @P5 BRA `(.L_x_31452) ;  /* 0x00000000000c5947 */ /* 0x000fec0003800000 */
[-C--:B-----5:R-:W-:Y:S02]  /*1300*/  FSETP.NAN.FTZ.AND P0, PT, R18, R18.reuse, PT ;  /* 0x000000121200720b */ /* 0x0a0fe40003f18000 */
[----:B------:R-:W-:-:S11]  /*1310*/  MOV R6, R18 ;  /* 0x0000001200067202 */ /* 0x000fd60000000f00 */
[----:B------:R-:W-:-:S07]  /*1320*/  @!P0 FMNMX.FTZ R6, R10, R18, !PT ;  /* 0x000000120a068209 */ /* 0x000fce0007810000 */
.L_x_31452:
[----:B------:R-:W-:Y:S05]  /*1330*/  BSYNC.RECONVERGENT B0 ;  /* 0x0000000000007941 */ /* 0x000fea0003800200 */
.L_x_31451:
[----:B------:R-:W-:Y:S01]  /*1340*/  BSSY.RECONVERGENT B0, `(.L_x_31453) ;  /* 0x0000006000007945 */ /* 0x000fe20003800200 */
[----:B------:R-:W-:-:S03]  /*1350*/  IMAD.MOV.U32 R7, RZ, RZ, R11 ;  /* 0x000000ffff077224 */ /* 0x000fc600078e000b */
[----:B------:R-:W-:Y:S05]  /*1360*/  @P6 BRA `(.L_x_31454) ;  /* 0x00000000000c6947 */ /* 0x000fea0003800000 */
[----:B-----5:R-:W-:Y:S01]  /*1370*/  FSETP.NAN.FTZ.AND P0, PT, R19, R19, PT ;  /* 0x000000131300720b */ /* 0x020fe20003f18000 */
[----:B------:R-:W-:-:S12]  /*1380*/  IMAD.MOV.U32 R7, RZ, RZ, R19 ;  /* 0x000000ffff077224 */ /* 0x000fd800078e0013 */
[----:B------:R-:W-:-:S07]  /*1390*/  @!P0 FMNMX.FTZ R7, R11, R19, !PT ;  /* 0x000000130b078209 */ /* 0x000fce0007810000 */
.L_x_31454:
[----:B------:R-:W-:Y:S05]  /*13a0*/  BSYNC.RECONVERGENT B0 ;  /* 0x0000000000007941 */ /* 0x000fea0003800200 */
.L_x_31453:
[----:B------:R-:W-:Y:S01]  /*13b0*/  STG.E.ENL2.256 desc[UR4][R2.64], R20, R4 ;  /* 0xf80000140204797f */ /* 0x000fe2000f121804 */
[----:B------:R-:W-:Y:S05]  /*13c0*/  EXIT ;  /* 0x000000000000794d */ /* 0x000fea0003800000 */
.L_x_31455:
        /* <DEDUP_REMOVED lines=11> */
.L_x_41963:


//--------------------- .text._ZN2at6native18elementwise_kernelILi128ELi4EZNS0_15gpu_kernel_implINS0_13AUnaryFunctorIdddZZZNS0_19maximum_kernel_cudaERNS_18TensorIteratorBaseEENKUlvE0_clEvENKUlvE_clEvEUlddE_EEEEvS5_RKT_EUliE_EEviT1_ --------------------------
	.section	.text._ZN2at6native18elementwise_kernelILi128ELi4EZNS0_15gpu_kernel_implINS0_13AUnaryFunctorIdddZZZNS0_19maximum_kernel_cudaERNS_18TensorIteratorBaseEENKUlvE0_clEvENKUlvE_clEvEUlddE_EEEEvS5_RKT_EUliE_EEviT1_,"ax",@progbits
	.align	128
        .global         _ZN2at6native18elementwise_kernelILi128ELi4EZNS0_15gpu_kernel_implINS0_13AUnaryFunctorIdddZZZNS0_19maximum_kernel_cudaERNS_18TensorIteratorBaseEENKUlvE0_clEvENKUlvE_clEvEUlddE_EEEEvS5_RKT_EUliE_EEviT1_
        .type           _ZN2at6native18elementwise_kernelILi128ELi4EZNS0_15gpu_kernel_implINS0_13AUnaryFunctorIdddZZZNS0_19maximum_kernel_cudaERNS_18TensorIteratorBaseEENKUlvE0_clEvENKUlvE_clEvEUlddE_EEEEvS5_RKT_EUliE_EEviT1_,@function
        .size           _ZN2at6native18elementwise_kernelILi128ELi4EZNS0_15gpu_kernel_implINS0_13AUnaryFunctorIdddZZZNS0_19maximum_kernel_cudaERNS_18TensorIteratorBaseEENKUlvE0_clEvENKUlvE_clEvEUlddE_EEEEvS5_RKT_EUliE_EEviT1_,(.L_x_41964 - _ZN2at6native18elementwise_kernelILi128ELi4EZNS0_15gpu_kernel_implINS0_13AUnaryFunctorIdddZZZNS0_19maximum_kernel_cudaERNS_18TensorIteratorBaseEENKUlvE0_clEvENKUlvE_clEvEUlddE_EEEEvS5_RKT_EUliE_EEviT1_)
        .other          _ZN2at6native18elementwise_kernelILi128ELi4EZNS0_15gpu_kernel_implINS0_13AUnaryFunctorIdddZZZNS0_19maximum_kernel_cudaERNS_18TensorIteratorBaseEENKUlvE0_clEvENKUlvE_clEvEUlddE_EEEEvS5_RKT_EUliE_EEviT1_,@"STO_CUDA_ENTRY STV_DEFAULT"
_ZN2at6native18elementwise_kernelILi128ELi4EZNS0_15gpu_kernel_implINS0_13AUnaryFunctorIdddZZZNS0_19maximum_kernel_cudaERNS_18TensorIteratorBaseEENKUlvE0_clEvENKUlvE_clEvEUlddE_EEEEvS5_RKT_EUliE_EEviT1_:
.text._ZN2at6native18elementwise_kernelILi128ELi4EZNS0_15gpu_kernel_implINS0_13AUnaryFunctorIdddZZZNS0_19maximum_kernel_cudaERNS_18TensorIteratorBaseEENKUlvE0_clEvENKUlvE_clEvEUlddE_EEEEvS5_RKT_EUliE_EEviT1_:
        /* <DEDUP_REMOVED lines=319> */
.L_x_31458:
        /* <DEDUP_REMOVED lines=18> */
.L_x_31463:
[----:B------:R-:W2:Y:S02]  /*1510*/  LDG.E.U8 R2, desc[UR36][R2.64] ;  /* 0x0000002402027981 */ /* 0x000ea4000c1e1100 */
[----:B--2---:R0:W1:Y:S01]  /*1520*/  I2F.F64.U16 R6, R2 ;  /* 0x0000000200067312 */ /* 0x0040620000101800 */
[----:B------:R-:W-:Y:S05]  /*1530*/  BRA `(.L_x_31465) ;  /* 0x0000000c00607947 */ /* 0x000fea0003800000 */
.L_x_31462:
        /* <DEDUP_REMOVED lines=9> */
.L_x_31467:
[----:B------:R-:W2:Y:S02]  /*15d0*/  LDG.E R2, desc[UR36][R2.64] ;  /* 0x0000002402027981 */ /* 0x000ea4000c1e1900 */
[----:B--2---:R0:W1:Y:S01]  /*15e0*/  I2F.F64 R6, R2 ;  /* 0x0000000200067312 */ /* 0x0040620000201c00 */
[----:B------:R-:W-:Y:S05]  /*15f0*/  BRA `(.L_x_31465) ;  /* 0x0000000c00307947 */ /* 0x000fea0003800000 */
.L_x_31466:
[----:B------:R-:W2:Y:S02]  /*1600*/  LDG.E.U16 R2, desc[UR36][R2.64] ;  /* 0x0000002402027981 */ /* 0x000ea4000c1e1500 */
[----:B--2---:R0:W1:Y:S01]  /*1610*/  I2F.F64.S16 R6, R2 ;  /* 0x0000000200067312 */ /* 0x0040620000101c00 */
[----:B------:R-:W-:Y:S05]  /*1620*/  BRA `(.L_x_31465) ;  /* 0x0000000c00247947 */ /* 0x000fea0003800000 */
.L_x_31461:
        /* <DEDUP_REMOVED lines=10> */
.L_x_31469:
[----:B------:R-:W2:Y:S02]  /*16d0*/  LDG.E.U16 R0, desc[UR36][R2.64] ;  /* 0x0000002402007981 */ /* 0x000ea4000c1e1500 */
[----:B--2---:R-:W-:-:S05]  /*16e0*/  HADD2.F32 R0, -RZ, R0.H0_H0 ;  /* 0x20000000ff007230 */ /* 0x004fca0000004100 */
[----:B------:R-:W-:-:S04]  /*16f0*/  FMUL.FTZ R0, R0, 1 ;  /* 0x3f80000000007820 */ /* 0x000fc80000410000 */
[----:B------:R0:W1:Y:S01]  /*1700*/  F2F.F64.F32 R6, R0 ;  /* 0x0000000000067310 */ /* 0x0000620000201800 */
[----:B------:R-:W-:Y:S05]  /*1710*/  BRA `(.L_x_31465) ;  /* 0x0000000800e87947 */ /* 0x000fea0003800000 */
.L_x_31468:
        /* <DEDUP_REMOVED lines=10> */
.L_x_31471:
[----:B------:R-:W2:Y:S02]  /*17c0*/  LDG.E.U16 R2, desc[UR36][R2.64] ;  /* 0x0000002402027981 */ /* 0x000ea4000c1e1500 */
[----:B--2---:R-:W-:-:S05]  /*17d0*/  HADD2.F32 R0, -RZ, R2.H0_H0 ;  /* 0x20000002ff007230 */ /* 0x004fca0000004100 */
[----:B------:R-:W-:-:S04]  /*17e0*/  FMUL.FTZ R0, R0, 1 ;  /* 0x3f80000000007820 */ /* 0x000fc80000410000 */
[----:B------:R0:W1:Y:S01]  /*17f0*/  F2F.F64.F32 R6, R0 ;  /* 0x0000000000067310 */ /* 0x0000620000201800 */
[----:B------:R-:W-:Y:S05]  /*1800*/  BRA `(.L_x_31465) ;  /* 0x0000000800ac7947 */ /* 0x000fea0003800000 */
.L_x_31470:
[----:B------:R0:W5:Y:S01]  /*1810*/  LDG.E.64 R6, desc[UR36][R2.64] ;  /* 0x0000002402067981 */ /* 0x000162000c1e1b00 */
[----:B------:R-:W-:Y:S05]  /*1820*/  BRA `(.L_x_31465) ;  /* 0x0000000800a47947 */ /* 0x000fea0003800000 */
.L_x_31460:
        /* <DEDUP_REMOVED lines=13> */
.L_x_31474:
[----:B------:R0:W5:Y:S01]  /*1900*/  LDG.E.64 R6, desc[UR36][R2.64] ;  /* 0x0000002402067981 */ /* 0x000162000c1e1b00 */
[----:B------:R-:W-:Y:S05]  /*1910*/  BRA `(.L_x_31465) ;  /* 0x0000000800687947 */ /* 0x000fea0003800000 */
.L_x_31473:
        /* <DEDUP_REMOVED lines=27> */
.L_x_31476:
        /* <DEDUP_REMOVED lines=14> */
.L_x_31475:
[----:B------:R-:W2:Y:S02]  /*1bb0*/  LDG.E.U16 R0, desc[UR36][R2.64] ;  /* 0x0000002402007981 */ /* 0x000ea4000c1e1500 */
[----:B--2---:R-:W-:-:S04]  /*1bc0*/  IMAD.U32 R0, R0, 0x10000, RZ ;  /* 0x0001000000007824 */ /* 0x004fc800078e00ff */
[----:B------:R-:W-:-:S04]  /*1bd0*/  FMUL.FTZ R0, R0, 1 ;  /* 0x3f80000000007820 */ /* 0x000fc80000410000 */
[----:B------:R0:W1:Y:S01]  /*1be0*/  F2F.F64.F32 R6, R0 ;  /* 0x0000000000067310 */ /* 0x0000620000201800 */
[----:B------:R-:W-:Y:S05]  /*1bf0*/  BRA `(.L_x_31465) ;  /* 0x0000000400b07947 */ /* 0x000fea0003800000 */
.L_x_31472:
        /* <DEDUP_REMOVED lines=11> */
.L_x_31479:
        /* <DEDUP_REMOVED lines=21> */
.L_x_31481:
[----:B------:R-:W-:Y:S05]  /*1e00*/  BSYNC.RECONVERGENT B0 ;  /* 0x0000000000007941 */ /* 0x000fea0003800200 */
.L_x_31480:
[----:B------:R-:W-:Y:S02]  /*1e10*/  SHF.L.U32 R0, R0, 0x14, RZ ;  /* 0x0000001400007819 */ /* 0x000fe400000006ff */
[----:B------:R-:W-:-:S04]  /*1e20*/  LEA R2, R2, 0x3b800000, 0x17 ;  /* 0x3b80000002027811 */ /* 0x000fc800078eb8ff */
[----:B------:R-:W-:-:S05]  /*1e30*/  LOP3.LUT R0, R2, R0, R7, 0xfe, !PT ;  /* 0x0000000002007212 */ /* 0x000fca00078efe07 */
[----:B------:R-:W-:-:S04]  /*1e40*/  FMUL.FTZ R0, R0, 1 ;  /* 0x3f80000000007820 */ /* 0x000fc80000410000 */
[----:B------:R0:W1:Y:S01]  /*1e50*/  F2F.F64.F32 R6, R0 ;  /* 0x0000000000067310 */ /* 0x0000620000201800 */
[----:B------:R-:W-:Y:S05]  /*1e60*/  BRA `(.L_x_31465) ;  /* 0x0000000400147947 */ /* 0x000fea0003800000 */
.L_x_31478:
        /* <DEDUP_REMOVED lines=21> */
.L_x_31483:
[----:B------:R-:W-:Y:S05]  /*1fc0*/  BSYNC.RECONVERGENT B0 ;  /* 0x0000000000007941 */ /* 0x000fea0003800200 */
.L_x_31482:
[----:B------:R-:W-:Y:S01]  /*1fd0*/  IMAD.SHL.U32 R0, R0, 0x200000, RZ ;  /* 0x0020000000007824 */ /* 0x000fe200078e00ff */
[----:B------:R-:W-:-:S04]  /*1fe0*/  LEA R2, R2, 0x37800000, 0x17 ;  /* 0x3780000002027811 */ /* 0x000fc800078eb8ff */
[----:B------:R-:W-:-:S05]  /*1ff0*/  LOP3.LUT R0, R2, R0, R7, 0xfe, !PT ;  /* 0x0000000002007212 */ /* 0x000fca00078efe07 */
[----:B------:R-:W-:-:S04]  /*2000*/  FMUL.FTZ R0, R0, 1 ;  /* 0x3f80000000007820 */ /* 0x000fc80000410000 */
[----:B------:R0:W1:Y:S01]  /*2010*/  F2F.F64.F32 R6, R0 ;  /* 0x0000000000067310 */ /* 0x0000620000201800 */
[----:B------:R-:W-:Y:S05]  /*2020*/  BRA `(.L_x_31465) ;  /* 0x0000000000a47947 */ /* 0x000fea0003800000 */
.L_x_31477:
[----:B------:R-:W-:-:S09]  /*2030*/  UISETP.NE.AND UP0, UPT, UR4, 0x1c, UPT ;  /* 0x0000001c0400788c */ /* 0x000fd2000bf05270 */
[----:B------:R-:W-:Y:S05]  /*2040*/  BRA.U !UP0, `(.L_x_31484) ;  /* 0x0000000108947547 */ /* 0x000fea000b800000 */
[----:B------:R-:W-:-:S09]  /*2050*/  UISETP.NE.AND UP0, UPT, UR4, 0x1d, UPT ;  /* 0x0000001d0400788c */ /* 0x000fd2000bf05270 */
[----:B------:R-:W-:Y:S05]  /*2060*/  BRA.U !UP0, `(.L_x_31485) ;  /* 0x0000000108807547 */ /* 0x000fea000b800000 */
[----:B------:R-:W-:-:S09]  /*2070*/  UISETP.NE.AND UP0, UPT, UR4, 0x2c, UPT ;  /* 0x0000002c0400788c */ /* 0x000fd2000bf05270 */
[----:B------:R-:W-:Y:S05]  /*2080*/  BRA.U !UP0, `(.L_x_31486) ;  /* 0x0000000108487547 */ /* 0x000fea000b800000 */
.L_x_31464:
        /* <DEDUP_REMOVED lines=16> */
.L_x_31487:
[----:B------:R-:W-:Y:S01]  /*2190*/  CS2R R6, SRZ ;  /* 0x0000000000067805 */ /* 0x000fe2000001ff00 */
[----:B------:R-:W-:Y:S06]  /*21a0*/  BRA `(.L_x_31465) ;  /* 0x0000000000447947 */ /* 0x000fec0003800000 */
.L_x_31486:
        /* <DEDUP_REMOVED lines=12> */
.L_x_31485:
[----:B------:R-:W2:Y:S02]  /*2270*/  LDG.E.64 R6, desc[UR36][R2.64] ;  /* 0x0000002402067981 */ /* 0x000ea4000c1e1b00 */
[----:B--2---:R-:W4:Y:S01]  /*2280*/  I2F.F64.U64 R6, R6 ;  /* 0x0000000600067312 */ /* 0x004f220000301800 */
[----:B------:R-:W-:Y:S05]  /*2290*/  BRA `(.L_x_31465) ;  /* 0x0000000000087947 */ /* 0x000fea0003800000 */
.L_x_31484:
[----:B------:R-:W2:Y:S02]  /*22a0*/  LDG.E R2, desc[UR36][R2.64] ;  /* 0x0000002402027981 */ /* 0x000ea4000c1e1900 */
[----:B--2---:R0:W1:Y:S02]  /*22b0*/  I2F.F64.U32 R6, R2 ;  /* 0x0000000200067312 */ /* 0x0040640000201800 */
.L_x_31465:
[----:B------:R-:W-:Y:S05]  /*22c0*/  BSYNC.RECONVERGENT B6 ;  /* 0x0000000000067941 */ /* 0x000fea0003800200 */
.L_x_31459:
        /* <DEDUP_REMOVED lines=13> */
[----:B------:R-:W-:Y:S01]  /*23a0*/  @!P0 DSETP.MAX.AND P1, P2, R6, R8, PT ;  /* 0x000000080600822a */ /* 0x000fe20003a2f000 */
        /* <DEDUP_REMOVED lines=10> */
.L_x_31488:
        /* <DEDUP_REMOVED lines=12> */
.L_x_31492:
[----:B------:R-:W1:Y:S02]  /*2510*/  F2I.S64.F64.TRUNC R4, R4 ;  /* 0x0000000400047311 */ /* 0x000e64000030d900 */
[----:B-1--45:R-:W-:-:S05]  /*2520*/  MOV R7, R4 ;  /* 0x0000000400077202 */ /* 0x032fca0000000f00 */
[----:B------:R0:W-:Y:S01]  /*2530*/  STG.E.U8 desc[UR36][R2.64], R7 ;  /* 0x0000000702007986 */ /* 0x0001e2000c101124 */
[----:B------:R-:W-:Y:S05]  /*2540*/  BRA `(.L_x_31494) ;  /* 0x0000000c00e47947 */ /* 0x000fea0003800000 */
.L_x_31491:
        /* <DEDUP_REMOVED lines=9> */
.L_x_31496:
[----:B------:R-:W0:Y:S02]  /*25e0*/  F2I.F64.TRUNC R5, R4 ;  /* 0x0000000400057311 */ /* 0x000e24000030d100 */
[----:B0-----:R0:W-:Y:S01]  /*25f0*/  STG.E desc[UR36][R2.64], R5 ;  /* 0x0000000502007986 */ /* 0x0011e2000c101924 */
[----:B------:R-:W-:Y:S05]  /*2600*/  BRA `(.L_x_31494) ;  /* 0x0000000c00b47947 */ /* 0x000fea0003800000 */
.L_x_31495:
[----:B------:R-:W0:Y:S02]  /*2610*/  F2I.F64.TRUNC R5, R4 ;  /* 0x0000000400057311 */ /* 0x000e24000030d100 */
[----:B0-----:R0:W-:Y:S01]  /*2620*/  STG.E.U16 desc[UR36][R2.64], R5 ;  /* 0x0000000502007986 */ /* 0x0011e2000c101524 */
[----:B------:R-:W-:Y:S05]  /*2630*/  BRA `(.L_x_31494) ;  /* 0x0000000c00a87947 */ /* 0x000fea0003800000 */
.L_x_31490:
        /* <DEDUP_REMOVED lines=13> */
.L_x_31498:
        /* <DEDUP_REMOVED lines=8> */
.L_x_31497:
        /* <DEDUP_REMOVED lines=14> */
.L_x_31500:
        /* <DEDUP_REMOVED lines=9> */
.L_x_31499:
[----:B------:R0:W-:Y:S01]  /*2900*/  STG.E.64 desc[UR36][R2.64], R4 ;  /* 0x0000000402007986 */ /* 0x0001e2000c101b24 */
[----:B------:R-:W-:Y:S05]  /*2910*/  BRA `(.L_x_31494) ;  /* 0x0000000800f07947 */ /* 0x000fea0003800000 */
.L_x_31489:
        /* <DEDUP_REMOVED lines=12> */
.L_x_31503:
[----:B-1--45:R-:W-:-:S05]  /*29e0*/  CS2R R6, SRZ ;  /* 0x0000000000067805 */ /* 0x032fca000001ff00 */
[----:B------:R0:W-:Y:S01]  /*29f0*/  STG.E.128 desc[UR36][R2.64], R4 ;  /* 0x0000000402007986 */ /* 0x0001e2000c101d24 */
[----:B------:R-:W-:Y:S05]  /*2a00*/  BRA `(.L_x_31494) ;  /* 0x0000000800b47947 */ /* 0x000fea0003800000 */
.L_x_31502:
        /* <DEDUP_REMOVED lines=23> */
.L_x_31507:
[----:B------:R-:W-:Y:S05]  /*2b80*/  BSYNC.RECONVERGENT B0 ;  /* 0x0000000000007941 */ /* 0x000fea0003800200 */
.L_x_31506:
[----:B------:R-:W-:-:S05]  /*2b90*/  LOP3.LUT R7, R0, 0x80, R7, 0xf8, !PT ;  /* 0x0000008000077812 */ /* 0x000fca00078ef807 */
[----:B------:R0:W-:Y:S01]  /*2ba0*/  STG.E.U8 desc[UR36][R2.64], R7 ;  /* 0x0000000702007986 */ /* 0x0001e2000c101124 */
[----:B------:R-:W-:Y:S05]  /*2bb0*/  BRA `(.L_x_31494) ;  /* 0x0000000800487947 */ /* 0x000fea0003800000 */
.L_x_31505:
        /* <DEDUP_REMOVED lines=19> */
.L_x_31509:
[----:B------:R-:W-:Y:S05]  /*2cf0*/  BSYNC.RECONVERGENT B0 ;  /* 0x0000000000007941 */ /* 0x000fea0003800200 */
.L_x_31508:
[----:B------:R-:W-:-:S05]  /*2d00*/  LOP3.LUT R7, R0, 0x80, R7, 0xf8, !PT ;  /* 0x0000008000077812 */ /* 0x000fca00078ef807 */
[----:B------:R0:W-:Y:S01]  /*2d10*/  STG.E.U8 desc[UR36][R2.64], R7 ;  /* 0x0000000702007986 */ /* 0x0001e2000c101124 */
[----:B------:R-:W-:Y:S05]  /*2d20*/  BRA `(.L_x_31494) ;  /* 0x0000000400ec7947 */ /* 0x000fea0003800000 */
.L_x_31504:
        /* <DEDUP_REMOVED lines=8> */
.L_x_31501:
        /* <DEDUP_REMOVED lines=11> */
.L_x_31512:
        /* <DEDUP_REMOVED lines=17> */
.L_x_31515:
[----:B------:R-:W-:-:S04]  /*2f70*/  SHF.R.U32.HI R0, RZ, 0x14, R7 ;  /* 0x00000014ff007819 */ /* 0x000fc80000011607 */
[----:B------:R-:W-:-:S04]  /*2f80*/  LOP3.LUT R0, R0, 0x1, RZ, 0xc0, !PT ;  /* 0x0000000100007812 */ /* 0x000fc800078ec0ff */
[----:B------:R-:W-:-:S04]  /*2f90*/  IADD3 R0, PT, PT, R7, 0x487ffff, R0 ;  /* 0x0487ffff07007810 */ /* 0x000fc80007ffe000 */
[----:B------:R-:W-:-:S04]  /*2fa0*/  SHF.R.U32.HI R0, RZ, 0x14, R0 ;  /* 0x00000014ff007819 */ /* 0x000fc80000011600 */
[----:B------:R-:W-:-:S07]  /*2fb0*/  LOP3.LUT R4, R0, 0xff, RZ, 0xc0, !PT ;  /* 0x000000ff00047812 */ /* 0x000fce00078ec0ff */
.L_x_31516:
[----:B------:R-:W-:-:S04]  /*2fc0*/  SHF.R.U32.HI R5, RZ, 0x18, R7 ;  /* 0x00000018ff057819 */ /* 0x000fc80000011607 */
[----:B------:R-:W-:-:S04]  /*2fd0*/  LOP3.LUT R4, R4, 0x80, R5, 0xf8, !PT ;  /* 0x0000008004047812 */ /* 0x000fc800078ef805 */
[----:B------:R-:W-:-:S07]  /*2fe0*/  PRMT R0, R4, 0x7610, R0 ;  /* 0x0000761004007816 */ /* 0x000fce0000000000 */
.L_x_31514:
[----:B------:R-:W-:Y:S05]  /*2ff0*/  BSYNC.RECONVERGENT B0 ;  /* 0x0000000000007941 */ /* 0x000fea0003800200 */
.L_x_31513:
[----:B------:R2:W-:Y:S01]  /*3000*/  STG.E.U8 desc[UR36][R2.64], R0 ;  /* 0x0000000002007986 */ /* 0x0005e2000c101124 */
[----:B------:R-:W-:Y:S05]  /*3010*/  BRA `(.L_x_31494) ;  /* 0x0000000400307947 */ /* 0x000fea0003800000 */
.L_x_31511:
        /* <DEDUP_REMOVED lines=17> */
.L_x_31519:
[----:B------:R-:W-:-:S04]  /*3130*/  SHF.R.U32.HI R0, RZ, 0x15, R7 ;  /* 0x00000015ff007819 */ /* 0x000fc80000011607 */
[----:B------:R-:W-:-:S04]  /*3140*/  LOP3.LUT R0, R0, 0x1, RZ, 0xc0, !PT ;  /* 0x0000000100007812 */ /* 0x000fc800078ec0ff */
[----:B------:R-:W-:-:S04]  /*3150*/  IADD3 R0, PT, PT, R7, 0x88fffff, R0 ;  /* 0x088fffff07007810 */ /* 0x000fc80007ffe000 */
[----:B------:R-:W-:-:S04]  /*3160*/  SHF.R.U32.HI R0, RZ, 0x15, R0 ;  /* 0x00000015ff007819 */ /* 0x000fc80000011600 */
[----:B------:R-:W-:-:S07]  /*3170*/  LOP3.LUT R4, R0, 0xff, RZ, 0xc0, !PT ;  /* 0x000000ff00047812 */ /* 0x000fce00078ec0ff */
.L_x_31520:
[----:B------:R-:W-:-:S04]  /*3180*/  SHF.R.U32.HI R5, RZ, 0x18, R7 ;  /* 0x00000018ff057819 */ /* 0x000fc80000011607 */
[----:B------:R-:W-:-:S04]  /*3190*/  LOP3.LUT R4, R4, 0x80, R5, 0xf8, !PT ;  /* 0x0000008004047812 */ /* 0x000fc800078ef805 */
[----:B------:R-:W-:-:S07]  /*31a0*/  PRMT R0, R4, 0x7610, R0 ;  /* 0x0000761004007816 */ /* 0x000fce0000000000 */
.L_x_31518:
[----:B------:R-:W-:Y:S05]  /*31b0*/  BSYNC.RECONVERGENT B0 ;  /* 0x0000000000007941 */ /* 0x000fea0003800200 */
.L_x_31517:
[----:B------:R3:W-:Y:S01]  /*31c0*/  STG.E.U8 desc[UR36][R2.64], R0 ;  /* 0x0000000002007986 */ /* 0x0007e2000c101124 */
[----:B------:R-:W-:Y:S05]  /*31d0*/  BRA `(.L_x_31494) ;  /* 0x0000000000c07947 */ /* 0x000fea0003800000 */
.L_x_31510:
[----:B------:R-:W-:-:S09]  /*31e0*/  UISETP.NE.AND UP0, UPT, UR4, 0x1c, UPT ;  /* 0x0000001c0400788c */ /* 0x000fd2000bf05270 */
[----:B------:R-:W-:Y:S05]  /*31f0*/  BRA.U !UP0, `(.L_x_31521) ;  /* 0x0000000108b07547 */ /* 0x000fea000b800000 */
[----:B------:R-:W-:-:S09]  /*3200*/  UISETP.NE.AND UP0, UPT, UR4, 0x1d, UPT ;  /* 0x0000001d0400788c */ /* 0x000fd2000bf05270 */
[----:B------:R-:W-:Y:S05]  /*3210*/  BRA.U !UP0, `(.L_x_31522) ;  /* 0x00000001089c7547 */ /* 0x000fea000b800000 */
[----:B------:R-:W-:-:S09]  /*3220*/  UISETP.NE.AND UP0, UPT, UR4, 0x2c, UPT ;  /* 0x0000002c0400788c */ /* 0x000fd2000bf05270 */
[----:B------:R-:W-:Y:S05]  /*3230*/  BRA.U !UP0, `(.L_x_31523) ;  /* 0x0000000108447547 */ /* 0x000fea000b800000 */
.L_x_31493:
        /* <DEDUP_REMOVED lines=16> */
.L_x_31524:
[----:B------:R-:W-:Y:S05]  /*3340*/  BRA `(.L_x_31494) ;  /* 0x0000000000647947 */ /* 0x000fea0003800000 */
.L_x_31523:
        /* <DEDUP_REMOVED lines=20> */
.L_x_31522:
[----:B------:R-:W0:Y:S02]  /*3490*/  F2I.U64.F64.TRUNC R4, R4 ;  /* 0x0000000400047311 */ /* 0x000e24000030d800 */
[----:B0-----:R0:W-:Y:S01]  /*34a0*/  STG.E.64 desc[UR36][R2.64], R4 ;  /* 0x0000000402007986 */ /* 0x0011e2000c101b24 */
[----:B------:R-:W-:Y:S05]  /*34b0*/  BRA `(.L_x_31494) ;  /* 0x0000000000087947 */ /* 0x000fea0003800000 */
.L_x_31521:
[----:B------:R-:W0:Y:S02]  /*34c0*/  F2I.U32.F64.TRUNC R5, R4 ;  /* 0x0000000400057311 */ /* 0x000e24000030d000 */
[----:B0-----:R0:W-:Y:S02]  /*34d0*/  STG.E desc[UR36][R2.64], R5 ;  /* 0x0000000502007986 */ /* 0x0011e4000c101924 */
.L_x_31494:
[----:B------:R-:W-:-:S07]  /*34e0*/  VIADD R17, R17, 0x80 ;  /* 0x0000008011117836 */ /* 0x000fce0000000000 */
.L_x_31457:
[----:B------:R-:W-:Y:S05]  /*34f0*/  BSYNC.RECONVERGENT B7 ;  /* 0x0000000000077941 */ /* 0x000fea0003800200 */
.L_x_31456:
        /* <DEDUP_REMOVED lines=307> */
.L_x_31527:
        /* <DEDUP_REMOVED lines=18> */
.L_x_31532:
[----:B------:R-:W1:Y:S02]  /*4950*/  LDG.E.U8 R2, desc[UR36][R2.64] ;  /* 0x0000002402027981 */ /* 0x000e64000c1e1100 */
[----:B-1--45:R0:W1:Y:S01]  /*4960*/  I2F.F64.U16 R6, R2 ;  /* 0x0000000200067312 */ /* 0x0320620000101800 */
[----:B------:R-:W-:Y:S05]  /*4970*/  BRA `(.L_x_31534) ;  /* 0x0000000c00607947 */ /* 0x000fea0003800000 */
.L_x_31531:
        /* <DEDUP_REMOVED lines=9> */
.L_x_31536:
[----:B------:R-:W1:Y:S02]  /*4a10*/  LDG.E R2, desc[UR36][R2.64] ;  /* 0x0000002402027981 */ /* 0x000e64000c1e1900 */
[----:B-1--45:R0:W1:Y:S01]  /*4a20*/  I2F.F64 R6, R2 ;  /* 0x0000000200067312 */ /* 0x0320620000201c00 */
[----:B------:R-:W-:Y:S05]  /*4a30*/  BRA `(.L_x_31534) ;  /* 0x0000000c00307947 */ /* 0x000fea0003800000 */
.L_x_31535:
[----:B------:R-:W1:Y:S02]  /*4a40*/  LDG.E.U16 R2, desc[UR36][R2.64] ;  /* 0x0000002402027981 */ /* 0x000e64000c1e1500 */
[----:B-1--45:R0:W1:Y:S01]  /*4a50*/  I2F.F64.S16 R6, R2 ;  /* 0x0000000200067312 */ /* 0x0320620000101c00 */
[----:B------:R-:W-:Y:S05]  /*4a60*/  BRA `(.L_x_31534) ;  /* 0x0000000c00247947 */ /* 0x000fea0003800000 */
.L_x_31530:
        /* <DEDUP_REMOVED lines=10> */
.L_x_31538:
[----:B------:R-:W2:Y:S02]  /*4b10*/  LDG.E.U16 R0, desc[UR36][R2.64] ;  /* 0x0000002402007981 */ /* 0x000ea4000c1e1500 */
[----:B--2---:R-:W-:-:S05]  /*4b20*/  HADD2.F32 R0, -RZ, R0.H0_H0 ;  /* 0x20000000ff007230 */ /* 0x004fca0000004100 */
[----:B------:R-:W-:-:S04]  /*4b30*/  FMUL.FTZ R0, R0, 1 ;  /* 0x3f80000000007820 */ /* 0x000fc80000410000 */
[----:B-1--45:R0:W1:Y:S01]  /*4b40*/  F2F.F64.F32 R6, R0 ;  /* 0x0000000000067310 */ /* 0x0320620000201800 */
[----:B------:R-:W-:Y:S05]  /*4b50*/  BRA `(.L_x_31534) ;  /* 0x0000000800e87947 */ /* 0x000fea0003800000 */
.L_x_31537:
        /* <DEDUP_REMOVED lines=10> */
.L_x_31540:
[----:B------:R-:W2:Y:S02]  /*4c00*/  LDG.E.U16 R2, desc[UR36][R2.64] ;  /* 0x0000002402027981 */ /* 0x000ea4000c1e1500 */
[----:B--2---:R-:W-:-:S05]  /*4c10*/  HADD2.F32 R0, -RZ, R2.H0_H0 ;  /* 0x20000002ff007230 */ /* 0x004fca0000004100 */
[----:B------:R-:W-:-:S04]  /*4c20*/  FMUL.FTZ R0, R0, 1 ;  /* 0x3f80000000007820 */ /* 0x000fc80000410000 */
[----:B-1--45:R0:W1:Y:S01]  /*4c30*/  F2F.F64.F32 R6, R0 ;  /* 0x0000000000067310 */ /* 0x0320620000201800 */
[----:B------:R-:W-:Y:S05]  /*4c40*/  BRA `(.L_x_31534) ;  /* 0x0000000800ac7947 */ /* 0x000fea0003800000 */
.L_x_31539:
[----:B-1--45:R0:W5:Y:S01]  /*4c50*/  LDG.E.64 R6, desc[UR36][R2.64] ;  /* 0x0000002402067981 */ /* 0x032162000c1e1b00 */
[----:B------:R-:W-:Y:S05]  /*4c60*/  BRA `(.L_x_31534) ;  /* 0x0000000800a47947 */ /* 0x000fea0003800000 */
.L_x_31529:
        /* <DEDUP_REMOVED lines=13> */
.L_x_31543:
[----:B-1--45:R0:W5:Y:S01]  /*4d40*/  LDG.E.64 R6, desc[UR36][R2.64] ;  /* 0x0000002402067981 */ /* 0x032162000c1e1b00 */
[----:B------:R-:W-:Y:S05]  /*4d50*/  BRA `(.L_x_31534) ;  /* 0x0000000800687947 */ /* 0x000fea0003800000 */
.L_x_31542:
        /* <DEDUP_REMOVED lines=27> */
.L_x_31545:
        /* <DEDUP_REMOVED lines=14> */
.L_x_31544:
[----:B------:R-:W2:Y:S02]  /*4ff0*/  LDG.E.U16 R0, desc[UR36][R2.64] ;  /* 0x0000002402007981 */ /* 0x000ea4000c1e1500 */
[----:B--2---:R-:W-:-:S04]  /*5000*/  IMAD.U32 R0, R0, 0x10000, RZ ;  /* 0x0001000000007824 */ /* 0x004fc800078e00ff */
[----:B------:R-:W-:-:S04]  /*5010*/  FMUL.FTZ R0, R0, 1 ;  /* 0x3f80000000007820 */ /* 0x000fc80000410000 */
[----:B-1--45:R0:W1:Y:S01]  /*5020*/  F2F.F64.F32 R6, R0 ;  /* 0x0000000000067310 */ /* 0x0320620000201800 */
[----:B------:R-:W-:Y:S05]  /*5030*/  BRA `(.L_x_31534) ;  /* 0x0000000400b07947 */ /* 0x000fea0003800000 */
.L_x_31541:
        /* <DEDUP_REMOVED lines=11> */
.L_x_31548:
        /* <DEDUP_REMOVED lines=21> */
.L_x_31550:
[----:B------:R-:W-:Y:S05]  /*5240*/  BSYNC.RECONVERGENT B0 ;  /* 0x0000000000007941 */ /* 0x000fea0003800200 */
.L_x_31549:
[----:B------:R-:W-:Y:S02]  /*5250*/  SHF.L.U32 R0, R0, 0x14, RZ ;  /* 0x0000001400007819 */ /* 0x000fe400000006ff */
[----:B------:R-:W-:-:S04]  /*5260*/  LEA R2, R2, 0x3b800000, 0x17 ;  /* 0x3b80000002027811 */ /* 0x000fc800078eb8ff */
[----:B------:R-:W-:-:S05]  /*5270*/  LOP3.LUT R0, R2, R0, R7, 0xfe, !PT ;  /* 0x0000000002007212 */ /* 0x000fca00078efe07 */
[----:B------:R-:W-:-:S04]  /*5280*/  FMUL.FTZ R0, R0, 1 ;  /* 0x3f80000000007820 */ /* 0x000fc80000410000 */
[----:B------:R0:W1:Y:S01]  /*5290*/  F2F.F64.F32 R6, R0 ;  /* 0x0000000000067310 */ /* 0x0000620000201800 */
[----:B------:R-:W-:Y:S05]  /*52a0*/  BRA `(.L_x_31534) ;  /* 0x0000000400147947 */ /* 0x000fea0003800000 */
.L_x_31547:
        /* <DEDUP_REMOVED lines=21> */
.L_x_31552:
[----:B------:R-:W-:Y:S05]  /*5400*/  BSYNC.RECONVERGENT B0 ;  /* 0x0000000000007941 */ /* 0x000fea0003800200 */
.L_x_31551:
[----:B------:R-:W-:Y:S01]  /*5410*/  IMAD.SHL.U32 R0, R0, 0x200000, RZ ;  /* 0x0020000000007824 */ /* 0x000fe200078e00ff */
[----:B------:R-:W-:-:S04]  /*5420*/  LEA R2, R2, 0x37800000, 0x17 ;  /* 0x3780000002027811 */ /* 0x000fc800078eb8ff */
[----:B------:R-:W-:-:S05]  /*5430*/  LOP3.LUT R0, R2, R0, R7, 0xfe, !PT ;  /* 0x0000000002007212 */ /* 0x000fca00078efe07 */
[----:B------:R-:W-:-:S04]  /*5440*/  FMUL.FTZ R0, R0, 1 ;  /* 0x3f80000000007820 */ /* 0x000fc80000410000 */
[----:B------:R0:W1:Y:S01]  /*5450*/  F2F.F64.F32 R6, R0 ;  /* 0x0000000000067310 */ /* 0x0000620000201800 */
[----:B------:R-:W-:Y:S05]  /*5460*/  BRA `(.L_x_31534) ;  /* 0x0000000000a47947 */ /* 0x000fea0003800000 */
.L_x_31546:
        /* <DEDUP_REMOVED lines=18> */
.L_x_31533:
        /* <DEDUP_REMOVED lines=16> */
.L_x_31555:
[----:B------:R-:W-:Y:S01]  /*5690*/  CS2R R6, SRZ ;  /* 0x0000000000067805 */ /* 0x000fe2000001ff00 */
[----:B------:R-:W-:Y:S06]  /*56a0*/  BRA `(.L_x_31534) ;  /* 0x0000000000147947 */ /* 0x000fec0003800000 */
.L_x_31554:
[----:B-1--45:R-:W2:Y:S02]  /*56b0*/  LDG.E.64 R6, desc[UR36][R2.64] ;  /* 0x0000002402067981 */ /* 0x032ea4000c1e1b00 */
[----:B--2---:R-:W2:Y:S01]  /*56c0*/  I2F.F64.U64 R6, R6 ;  /* 0x0000000600067312 */ /* 0x004ea20000301800 */
[----:B------:R-:W-:Y:S05]  /*56d0*/  BRA `(.L_x_31534) ;  /* 0x0000000000087947 */ /* 0x000fea0003800000 */
.L_x_31553:
[----:B------:R-:W1:Y:S02]  /*56e0*/  LDG.E R2, desc[UR36][R2.64] ;  /* 0x0000002402027981 */ /* 0x000e64000c1e1900 */
[----:B-1--45:R3:W4:Y:S02]  /*56f0*/  I2F.F64.U32 R6, R2 ;  /* 0x0000000200067312 */ /* 0x0327240000201800 */
.L_x_31534:
[----:B------:R-:W-:Y:S05]  /*5700*/  BSYNC.RECONVERGENT B6 ;  /* 0x0000000000067941 */ /* 0x000fea0003800200 */
.L_x_31528:
        /* <DEDUP_REMOVED lines=13> */
[----:B------:R-:W-:Y:S01]  /*57e0*/  @!P0 DSETP.MAX.AND P1, P2, R6, R8, PT ;  /* 0x000000080600822a */ /* 0x000fe20003a2f000 */
        /* <DEDUP_REMOVED lines=10> */
.L_x_31556:
        /* <DEDUP_REMOVED lines=12> */
.L_x_31560:
[----:B------:R-:W4:Y:S02]  /*5950*/  F2I.S64.F64.TRUNC R4, R4 ;  /* 0x0000000400047311 */ /* 0x000f24000030d900 */
[----:B----45:R-:W-:-:S05]  /*5960*/  MOV R7, R4 ;  /* 0x0000000400077202 */ /* 0x030fca0000000f00 */
[----:B------:R0:W-:Y:S01]  /*5970*/  STG.E.U8 desc[UR36][R2.64], R7 ;  /* 0x0000000702007986 */ /* 0x0001e2000c101124 */
[----:B------:R-:W-:Y:S05]  /*5980*/  BRA `(.L_x_31562) ;  /* 0x0000000c00e07947 */ /* 0x000fea0003800000 */
.L_x_31559:
        /* <DEDUP_REMOVED lines=9> */
.L_x_31564:
[----:B------:R-:W0:Y:S02]  /*5a20*/  F2I.F64.TRUNC R5, R4 ;  /* 0x0000000400057311 */ /* 0x000e24000030d100 */
[----:B0-----:R0:W-:Y:S01]  /*5a30*/  STG.E desc[UR36][R2.64], R5 ;  /* 0x0000000502007986 */ /* 0x0011e2000c101924 */
[----:B------:R-:W-:Y:S05]  /*5a40*/  BRA `(.L_x_31562) ;  /* 0x0000000c00b07947 */ /* 0x000fea0003800000 */
.L_x_31563:
[----:B------:R-:W0:Y:S02]  /*5a50*/  F2I.F64.TRUNC R5, R4 ;  /* 0x0000000400057311 */ /* 0x000e24000030d100 */
[----:B0-----:R0:W-:Y:S01]  /*5a60*/  STG.E.U16 desc[UR36][R2.64], R5 ;  /* 0x0000000502007986 */ /* 0x0011e2000c101524 */
[----:B------:R-:W-:Y:S05]  /*5a70*/  BRA `(.L_x_31562) ;  /* 0x0000000c00a47947 */ /* 0x000fea0003800000 */
.L_x_31558:
        /* <DEDUP_REMOVED lines=13> */
.L_x_31566:
        /* <DEDUP_REMOVED lines=8> */
.L_x_31565:
        /* <DEDUP_REMOVED lines=14> */
.L_x_31568:
        /* <DEDUP_REMOVED lines=9> */
.L_x_31567:
[----:B------:R0:W-:Y:S01]  /*5d40*/  STG.E.64 desc[UR36][R2.64], R4 ;  /* 0x0000000402007986 */ /* 0x0001e2000c101b24 */
[----:B------:R-:W-:Y:S05]  /*5d50*/  BRA `(.L_x_31562) ;  /* 0x0000000800ec7947 */ /* 0x000fea0003800000 */
.L_x_31557:
        /* <DEDUP_REMOVED lines=13> */
.L_x_31572:
        /* <DEDUP_REMOVED lines=22> */
.L_x_31575:
[----:B------:R-:W-:-:S04]  /*5f90*/  SHF.R.U32.HI R5, RZ, 0x18, R7 ;  /* 0x00000018ff057819 */ /* 0x000fc80000011607 */
[----:B------:R-:W-:-:S07]  /*5fa0*/  LOP3.LUT R0, R0, 0x80, R5, 0xf8, !PT ;  /* 0x0000008000007812 */ /* 0x000fce00078ef805 */
.L_x_31574:
[----:B------:R-:W-:Y:S05]  /*5fb0*/  BSYNC.RECONVERGENT B0 ;  /* 0x0000000000007941 */ /* 0x000fea0003800200 */
.L_x_31573:
[----:B------:R0:W-:Y:S01]  /*5fc0*/  STG.E.U8 desc[UR36][R2.64], R0 ;  /* 0x0000000002007986 */ /* 0x0001e2000c101124 */
[----:B------:R-:W-:Y:S05]  /*5fd0*/  BRA `(.L_x_31562) ;  /* 0x00000008004c7947 */ /* 0x000fea0003800000 */
.L_x_31571:
        /* <DEDUP_REMOVED lines=22> */
.L_x_31578:
[----:B------:R-:W-:-:S04]  /*6140*/  SHF.R.U32.HI R5, RZ, 0x18, R7 ;  /* 0x00000018ff057819 */ /* 0x000fc80000011607 */
[----:B------:R-:W-:-:S07]  /*6150*/  LOP3.LUT R0, R0, 0x80, R5, 0xf8, !PT ;  /* 0x0000008000007812 */ /* 0x000fce00078ef805 */
.L_x_31577:
[----:B------:R-:W-:Y:S05]  /*6160*/  BSYNC.RECONVERGENT B0 ;  /* 0x0000000000007941 */ /* 0x000fea0003800200 */
.L_x_31576:
[----:B------:R0:W-:Y:S01]  /*6170*/  STG.E.U8 desc[UR36][R2.64], R0 ;  /* 0x0000000002007986 */ /* 0x0001e2000c101124 */
[----:B------:R-:W-:Y:S05]  /*6180*/  BRA `(.L_x_31562) ;  /* 0x0000000400e07947 */ /* 0x000fea0003800000 */
.L_x_31570:
        /* <DEDUP_REMOVED lines=26> */
.L_x_31580:
[----:B------:R-:W0:Y:S02]  /*6330*/  F2I.U64.F64.TRUNC R4, R4 ;  /* 0x0000000400047311 */ /* 0x000e24000030d800 */
[----:B0-----:R0:W-:Y:S01]  /*6340*/  STG.E.64 desc[UR36][R2.64], R4 ;  /* 0x0000000402007986 */ /* 0x0011e2000c101b24 */
[----:B------:R-:W-:Y:S05]  /*6350*/  BRA `(.L_x_31562) ;  /* 0x00000004006c7947 */ /* 0x000fea0003800000 */
.L_x_31579:
[----:B------:R-:W0:Y:S02]  /*6360*/  F2I.U32.F64.TRUNC R5, R4 ;  /* 0x0000000400057311 */ /* 0x000e24000030d000 */
[----:B0-----:R0:W-:Y:S01]  /*6370*/  STG.E desc[UR36][R2.64], R5 ;  /* 0x0000000502007986 */ /* 0x0011e2000c101924 */
[----:B------:R-:W-:Y:S05]  /*6380*/  BRA `(.L_x_31562) ;  /* 0x0000000400607947 */ /* 0x000fea0003800000 */
.L_x_31569:
        /* <DEDUP_REMOVED lines=10> */
.L_x_31582:
[----:B----45:R-:W-:-:S05]  /*6430*/  CS2R R6, SRZ ;  /* 0x0000000000067805 */ /* 0x030fca000001ff00 */
[----:B------:R0:W-:Y:S01]  /*6440*/  STG.E.128 desc[UR36][R2.64], R4 ;  /* 0x0000000402007986 */ /* 0x0001e2000c101d24 */
[----:B------:R-:W-:Y:S05]  /*6450*/  BRA `(.L_x_31562) ;  /* 0x00000004002c7947 */ /* 0x000fea0003800000 */
.L_x_31581:
[----:B------:R-:W-:-:S09]  /*6460*/  UISETP.NE.AND UP0, UPT, UR4, 0xf, UPT ;  /* 0x0000000f0400788c */ /* 0x000fd2000bf05270 */
[----:B------:R-:W-:Y:S05]  /*6470*/  BRA.U !UP0, `(.L_x_31583) ;  /* 0x0000000508087547 */ /* 0x000fea000b800000 */
[----:B------:R-:W-:-:S09]  /*6480*/  UISETP.NE.AND UP0, UPT, UR4, 0x17, UPT ;  /* 0x000000170400788c */ /* 0x000fd2000bf05270 */
[----:B------:R-:W-:Y:S05]  /*6490*/  BRA.U !UP0, `(.L_x_31584) ;  /* 0x0000000108a07547 */ /* 0x000fea000b800000 */
[----:B------:R-:W-:-:S09]  /*64a0*/  UISETP.NE.AND UP0, UPT, UR4, 0x18, UPT ;  /* 0x000000180400788c */ /* 0x000fd2000bf05270 */
[----:B------:R-:W-:Y:S05]  /*64b0*/  BRA.U !UP0, `(.L_x_31585) ;  /* 0x0000000108447547 */ /* 0x000fea000b800000 */
.L_x_31561:
        /* <DEDUP_REMOVED lines=16> */
.L_x_31586:
[----:B------:R-:W-:Y:S05]  /*65c0*/  BRA `(.L_x_31562) ;  /* 0x0000000000d07947 */ /* 0x000fea0003800000 */
.L_x_31585:
        /* <DEDUP_REMOVED lines=17> */
.L_x_31588:
[----:B------:R-:W-:Y:S05]  /*66e0*/  BSYNC.RECONVERGENT B0 ;  /* 0x0000000000007941 */ /* 0x000fea0003800200 */
.L_x_31587:
[----:B------:R-:W-:-:S05]  /*66f0*/  LOP3.LUT R7, R0, 0x80, R7, 0xf8, !PT ;  /* 0x0000008000077812 */ /* 0x000fca00078ef807 */
[----:B------:R3:W-:Y:S01]  /*6700*/  STG.E.U8 desc[UR36][R2.64], R7 ;  /* 0x0000000702007986 */ /* 0x0007e2000c101124 */
[----:B------:R-:W-:Y:S05]  /*6710*/  BRA `(.L_x_31562) ;  /* 0x00000000007c7947 */ /* 0x000fea0003800000 */
.L_x_31584:
        /* <DEDUP_REMOVED lines=16> */
.L_x_31590:
[----:B------:R-:W-:Y:S02]  /*6820*/  ISETP.GT.U32.AND P0, PT, R6, 0x7f800000, PT ;  /* 0x7f8000000600780c */ /* 0x000fe40003f04070 */
[----:B------:R-:W-:-:S04]  /*6830*/  MOV R0, 0x7f ;  /* 0x0000007f00007802 */ /* 0x000fc80000000f00 */
[----:B------:R-:W-:-:S07]  /*6840*/  SEL R0, R0, 0x7c, P0 ;  /* 0x0000007c00007807 */ /* 0x000fce0000000000 */
.L_x_31591:
[----:B------:R-:W-:Y:S05]  /*6850*/  BSYNC.RECONVERGENT B0 ;  /* 0x0000000000007941 */ /* 0x000fea0003800200 */
.L_x_31589:
[----:B------:R-:W-:-:S04]  /*6860*/  SHF.R.U32.HI R5, RZ, 0x18, R7 ;  /* 0x00000018ff057819 */ /* 0x000fc80000011607 */
[----:B------:R-:W-:-:S05]  /*6870*/  LOP3.LUT R5, R0, 0x80, R5, 0xf8, !PT ;  /* 0x0000008000057812 */ /* 0x000fca00078ef805 */
[----:B------:R2:W-:Y:S01]  /*6880*/  STG.E.U8 desc[UR36][R2.64], R5 ;  /* 0x0000000502007986 */ /* 0x0005e2000c101124 */
[----:B------:R-:W-:Y:S05]  /*6890*/  BRA `(.L_x_31562) ;  /* 0x00000000001c7947 */ /* 0x000fea0003800000 */
.L_x_31583:
[----:B------:R-:W-:Y:S01]  /*68a0*/  UMOV UR4, 0xf0000000 ;  /* 0xf000000000047882 */ /* 0x000fe20000000000 */
[----:B------:R-:W-:Y:S01]  /*68b0*/  UMOV UR5, 0x380fffff ;  /* 0x380fffff00057882 */ /* 0x000fe20000000000 */
[----:B------:R-:W0:Y:S01]  /*68c0*/  F2F.F32.F64 R0, R4 ;  /* 0x0000000400007310 */ /* 0x000e220000301000 */
[----:B------:R-:W-:-:S14]  /*68d0*/  DSETP.GEU.AND P0, PT, |R4|, UR4, PT ;  /* 0x0000000404007e2a */ /* 0x000fdc000bf0e200 */
[----:B0-----:R-:W-:-:S05]  /*68e0*/  @!P0 FMUL R0, R0, 1.175494350822287508e-38 ;  /* 0x0080000000008820 */ /* 0x001fca0000400000 */
[----:B------:R-:W-:-:S05]  /*68f0*/  F2FP.BF16.F32.PACK_AB R0, RZ, R0 ;  /* 0x00000000ff00723e */ /* 0x000fca00000010ff */
[----:B------:R0:W-:Y:S02]  /*6900*/  STG.E.U16 desc[UR36][R2.64], R0 ;  /* 0x0000000002007986 */ /* 0x0001e4000c101524 */
.L_x_31562:
[----:B------:R-:W-:-:S07]  /*6910*/  VIADD R17, R17, 0x80 ;  /* 0x0000008011117836 */ /* 0x000fce0000000000 */
.L_x_31526:
[----:B------:R-:W-:Y:S05]  /*6920*/  BSYNC.RECONVERGENT B7 ;  /* 0x0000000000077941 */ /* 0x000fea0003800200 */
.L_x_31525:
        /* <DEDUP_REMOVED lines=307> */
.L_x_31594:
        /* <DEDUP_REMOVED lines=18> */
.L_x_31599:
[----:B------:R-:W4:Y:S02]  /*7d80*/  LDG.E.U8 R2, desc[UR36][R2.64] ;  /* 0x0000002402027981 */ /* 0x000f24000c1e1100 */
[----:B----45:R0:W1:Y:S01]  /*7d90*/  I2F.F64.U16 R6, R2 ;  /* 0x0000000200067312 */ /* 0x0300620000101800 */
[----:B------:R-:W-:Y:S05]  /*7da0*/  BRA `(.L_x_31601) ;  /* 0x0000000c00607947 */ /* 0x000fea0003800000 */
.L_x_31598:
        /* <DEDUP_REMOVED lines=9> */
.L_x_31603:
[----:B------:R-:W4:Y:S02]  /*7e40*/  LDG.E R2, desc[UR36][R2.64] ;  /* 0x0000002402027981 */ /* 0x000f24000c1e1900 */
[----:B----45:R0:W1:Y:S01]  /*7e50*/  I2F.F64 R6, R2 ;  /* 0x0000000200067312 */ /* 0x0300620000201c00 */
[----:B------:R-:W-:Y:S05]  /*7e60*/  BRA `(.L_x_31601) ;  /* 0x0000000c00307947 */ /* 0x000fea0003800000 */
.L_x_31602:
[----:B------:R-:W4:Y:S02]  /*7e70*/  LDG.E.U16 R2, desc[UR36][R2.64] ;  /* 0x0000002402027981 */ /* 0x000f24000c1e1500 */
[----:B----45:R0:W1:Y:S01]  /*7e80*/  I2F.F64.S16 R6, R2 ;  /* 0x0000000200067312 */ /* 0x0300620000101c00 */
[----:B------:R-:W-:Y:S05]  /*7e90*/  BRA `(.L_x_31601) ;  /* 0x0000000c00247947 */ /* 0x000fea0003800000 */
.L_x_31597:
        /* <DEDUP_REMOVED lines=10> */
.L_x_31605:
[----:B------:R-:W2:Y:S02]  /*7f40*/  LDG.E.U16 R0, desc[UR36][R2.64] ;  /* 0x0000002402007981 */ /* 0x000ea4000c1e1500 */
[----:B--2---:R-:W-:-:S05]  /*7f50*/  HADD2.F32 R0, -RZ, R0.H0_H0 ;  /* 0x20000000ff007230 */ /* 0x004fca0000004100 */
[----:B------:R-:W-:-:S04]  /*7f60*/  FMUL.FTZ R0, R0, 1 ;  /* 0x3f80000000007820 */ /* 0x000fc80000410000 */
[----:B----45:R0:W1:Y:S01]  /*7f70*/  F2F.F64.F32 R6, R0 ;  /* 0x0000000000067310 */ /* 0x0300620000201800 */
[----:B------:R-:W-:Y:S05]  /*7f80*/  BRA `(.L_x_31601) ;  /* 0x0000000800e87947 */ /* 0x000fea0003800000 */
.L_x_31604:
        /* <DEDUP_REMOVED lines=10> */
.L_x_31607:
[----:B------:R-:W2:Y:S02]  /*8030*/  LDG.E.U16 R2, desc[UR36][R2.64] ;  /* 0x0000002402027981 */ /* 0x000ea4000c1e1500 */
[----:B--2---:R-:W-:-:S05]  /*8040*/  HADD2.F32 R0, -RZ, R2.H0_H0 ;  /* 0x20000002ff007230 */ /* 0x004fca0000004100 */
[----:B------:R-:W-:-:S04]  /*8050*/  FMUL.FTZ R0, R0, 1 ;  /* 0x3f80000000007820 */ /* 0x000fc80000410000 */
[----:B----45:R0:W1:Y:S01]  /*8060*/  F2F.F64.F32 R6, R0 ;  /* 0x0000000000067310 */ /* 0x0300620000201800 */
[----:B------:R-:W-:Y:S05]  /*8070*/  BRA `(.L_x_31601) ;  /* 0x0000000800ac7947 */ /* 0x000fea0003800000 */
.L_x_31606:
[----:B----45:R0:W5:Y:S01]  /*8080*/  LDG.E.64 R6, desc[UR36][R2.64] ;  /* 0x0000002402067981 */ /* 0x030162000c1e1b00 */
[----:B------:R-:W-:Y:S05]  /*8090*/  BRA `(.L_x_31601) ;  /* 0x0000000800a47947 */ /* 0x000fea0003800000 */
.L_x_31596:
        /* <DEDUP_REMOVED lines=13> */
.L_x_31610:
[----:B----45:R0:W5:Y:S01]  /*8170*/  LDG.E.64 R6, desc[UR36][R2.64] ;  /* 0x0000002402067981 */ /* 0x030162000c1e1b00 */
[----:B------:R-:W-:Y:S05]  /*8180*/  BRA `(.L_x_31601) ;  /* 0x0000000800687947 */ /* 0x000fea0003800000 */
.L_x_31609:
        /* <DEDUP_REMOVED lines=27> */
.L_x_31612:
        /* <DEDUP_REMOVED lines=14> */
.L_x_31611:
[----:B------:R-:W2:Y:S02]  /*8420*/  LDG.E.U16 R0, desc[UR36][R2.64] ;  /* 0x0000002402007981 */ /* 0x000ea4000c1e1500 */
[----:B--2---:R-:W-:-:S04]  /*8430*/  IMAD.U32 R0, R0, 0x10000, RZ ;  /* 0x0001000000007824 */ /* 0x004fc800078e00ff */
[----:B------:R-:W-:-:S04]  /*8440*/  FMUL.FTZ R0, R0, 1 ;  /* 0x3f80000000007820 */ /* 0x000fc80000410000 */
[----:B----45:R0:W1:Y:S01]  /*8450*/  F2F.F64.F32 R6, R0 ;  /* 0x0000000000067310 */ /* 0x0300620000201800 */
[----:B------:R-:W-:Y:S05]  /*8460*/  BRA `(.L_x_31601) ;  /* 0x0000000400b07947 */ /* 0x000fea0003800000 */
.L_x_31608:
        /* <DEDUP_REMOVED lines=11> */
.L_x_31615:
        /* <DEDUP_REMOVED lines=21> */
.L_x_31617:
[----:B------:R-:W-:Y:S05]  /*8670*/  BSYNC.RECONVERGENT B0 ;  /* 0x0000000000007941 */ /* 0x000fea0003800200 */
.L_x_31616:
[----:B------:R-:W-:Y:S02]  /*8680*/  SHF.L.U32 R0, R0, 0x14, RZ ;  /* 0x0000001400007819 */ /* 0x000fe400000006ff */
[----:B------:R-:W-:-:S04]  /*8690*/  LEA R2, R2, 0x3b800000, 0x17 ;  /* 0x3b80000002027811 */ /* 0x000fc800078eb8ff */
[----:B------:R-:W-:-:S05]  /*86a0*/  LOP3.LUT R0, R2, R0, R7, 0xfe, !PT ;  /* 0x0000000002007212 */ /* 0x000fca00078efe07 */
[----:B------:R-:W-:-:S04]  /*86b0*/  FMUL.FTZ R0, R0, 1 ;  /* 0x3f80000000007820 */ /* 0x000fc80000410000 */
[----:B------:R0:W1:Y:S01]  /*86c0*/  F2F.F64.F32 R6, R0 ;  /* 0x0000000000067310 */ /* 0x0000620000201800 */
[----:B------:R-:W-:Y:S05]  /*86d0*/  BRA `(.L_x_31601) ;  /* 0x0000000400147947 */ /* 0x000fea0003800000 */
.L_x_31614:
        /* <DEDUP_REMOVED lines=21> */
.L_x_31619:
[----:B------:R-:W-:Y:S05]  /*8830*/  BSYNC.RECONVERGENT B0 ;  /* 0x0000000000007941 */ /* 0x000fea0003800200 */
.L_x_31618:
[----:B------:R-:W-:Y:S01]  /*8840*/  IMAD.SHL.U32 R0, R0, 0x200000, RZ ;  /* 0x0020000000007824 */ /* 0x000fe200078e00ff */
[----:B------:R-:W-:-:S04]  /*8850*/  LEA R2, R2, 0x37800000, 0x17 ;  /* 0x3780000002027811 */ /* 0x000fc800078eb8ff */
[----:B------:R-:W-:-:S05]  /*8860*/  LOP3.LUT R0, R2, R0, R7, 0xfe, !PT ;  /* 0x0000000002007212 */ /* 0x000fca00078efe07 */
[----:B------:R-:W-:-:S04]  /*8870*/  FMUL.FTZ R0, R0, 1 ;  /* 0x3f80000000007820 */ /* 0x000fc80000410000 */
[----:B------:R0:W1:Y:S01]  /*8880*/  F2F.F64.F32 R6, R0 ;  /* 0x0000000000067310 */ /* 0x0000620000201800 */
[----:B------:R-:W-:Y:S05]  /*8890*/  BRA `(.L_x_31601) ;  /* 0x0000000000a47947 */ /* 0x000fea0003800000 */
.L_x_31613:
        /* <DEDUP_REMOVED lines=18> */
.L_x_31600:
        /* <DEDUP_REMOVED lines=16> */
.L_x_31622:
[----:B------:R-:W-:Y:S01]  /*8ac0*/  CS2R R6, SRZ ;  /* 0x0000000000067805 */ /* 0x000fe2000001ff00 */
[----:B------:R-:W-:Y:S06]  /*8ad0*/  BRA `(.L_x_31601) ;  /* 0x0000000000147947 */ /* 0x000fec0003800000 */
.L_x_31621:
[----:B----45:R-:W2:Y:S02]  /*8ae0*/  LDG.E.64 R6, desc[UR36][R2.64] ;  /* 0x0000002402067981 */ /* 0x030ea4000c1e1b00 */
[----:B--2---:R-:W0:Y:S01]  /*8af0*/  I2F.F64.U64 R6, R6 ;  /* 0x0000000600067312 */ /* 0x004e220000301800 */
[----:B------:R-:W-:Y:S05]  /*8b00*/  BRA `(.L_x_31601) ;  /* 0x0000000000087947 */ /* 0x000fea0003800000 */
.L_x_31620:
[----:B------:R-:W4:Y:S02]  /*8b10*/  LDG.E R2, desc[UR36][R2.64] ;  /* 0x0000002402027981 */ /* 0x000f24000c1e1900 */
[----:B----45:R0:W1:Y:S02]  /*8b20*/  I2F.F64.U32 R6, R2 ;  /* 0x0000000200067312 */ /* 0x0300640000201800 */
.L_x_31601:
[----:B------:R-:W-:Y:S05]  /*8b30*/  BSYNC.RECONVERGENT B6 ;  /* 0x0000000000067941 */ /* 0x000fea0003800200 */
.L_x_31595:
        /* <DEDUP_REMOVED lines=24> */
.L_x_31623:
        /* <DEDUP_REMOVED lines=12> */
.L_x_31627:
[----:B------:R-:W1:Y:S02]  /*8d80*/  F2I.S64.F64.TRUNC R4, R4 ;  /* 0x0000000400047311 */ /* 0x000e64000030d900 */
[----:B-1-3-5:R-:W-:-:S05]  /*8d90*/  MOV R7, R4 ;  /* 0x0000000400077202 */ /* 0x02afca0000000f00 */
[----:B------:R0:W-:Y:S01]  /*8da0*/  STG.E.U8 desc[UR36][R2.64], R7 ;  /* 0x0000000702007986 */ /* 0x0001e2000c101124 */
[----:B------:R-:W-:Y:S05]  /*8db0*/  BRA `(.L_x_31629) ;  /* 0x0000000c00e07947 */ /* 0x000fea0003800000 */
.L_x_31626:
        /* <DEDUP_REMOVED lines=9> */
.L_x_31631:
[----:B------:R-:W0:Y:S02]  /*8e50*/  F2I.F64.TRUNC R5, R4 ;  /* 0x0000000400057311 */ /* 0x000e24000030d100 */
[----:B0-----:R0:W-:Y:S01]  /*8e60*/  STG.E desc[UR36][R2.64], R5 ;  /* 0x0000000502007986 */ /* 0x0011e2000c101924 */
[----:B------:R-:W-:Y:S05]  /*8e70*/  BRA `(.L_x_31629) ;  /* 0x0000000c00b07947 */ /* 0x000fea0003800000 */
.L_x_31630:
[----:B------:R-:W0:Y:S02]  /*8e80*/  F2I.F64.TRUNC R5, R4 ;  /* 0x0000000400057311 */ /* 0x000e24000030d100 */
[----:B0-----:R0:W-:Y:S01]  /*8e90*/  STG.E.U16 desc[UR36][R2.64], R5 ;  /* 0x0000000502007986 */ /* 0x0011e2000c101524 */
[----:B------:R-:W-:Y:S05]  /*8ea0*/  BRA `(.L_x_31629) ;  /* 0x0000000c00a47947 */ /* 0x000fea0003800000 */
.L_x_31625:
        /* <DEDUP_REMOVED lines=13> */
.L_x_31633:
        /* <DEDUP_REMOVED lines=8> */
.L_x_31632:
        /* <DEDUP_REMOVED lines=14> */
.L_x_31635:
        /* <DEDUP_REMOVED lines=9> */
.L_x_31634:
[----:B------:R0:W-:Y:S01]  /*9170*/  STG.E.64 desc[UR36][R2.64], R4 ;  /* 0x0000000402007986 */ /* 0x0001e2000c101b24 */
[----:B------:R-:W-:Y:S05]  /*9180*/  BRA `(.L_x_31629) ;  /* 0x0000000800ec7947 */ /* 0x000fea0003800000 */
.L_x_31624:
        /* <DEDUP_REMOVED lines=13> */
.L_x_31639:
        /* <DEDUP_REMOVED lines=22> */
.L_x_31642:
[----:B------:R-:W-:-:S04]  /*93c0*/  SHF.R.U32.HI R5, RZ, 0x18, R7 ;  /* 0x00000018ff057819 */ /* 0x000fc80000011607 */
[----:B------:R-:W-:-:S07]  /*93d0*/  LOP3.LUT R0, R0, 0x80, R5, 0xf8, !PT ;  /* 0x0000008000007812 */ /* 0x000fce00078ef805 */
.L_x_31641:
[----:B------:R-:W-:Y:S05]  /*93e0*/  BSYNC.RECONVERGENT B0 ;  /* 0x0000000000007941 */ /* 0x000fea0003800200 */
.L_x_31640:
[----:B------:R0:W-:Y:S01]  /*93f0*/  STG.E.U8 desc[UR36][R2.64], R0 ;  /* 0x0000000002007986 */ /* 0x0001e2000c101124 */
[----:B------:R-:W-:Y:S05]  /*9400*/  BRA `(.L_x_31629) ;  /* 0x00000008004c7947 */ /* 0x000fea0003800000 */
.L_x_31638:
        /* <DEDUP_REMOVED lines=22> */
.L_x_31645:
[----:B------:R-:W-:-:S04]  /*9570*/  SHF.R.U32.HI R5, RZ, 0x18, R7 ;  /* 0x00000018ff057819 */ /* 0x000fc80000011607 */
[----:B------:R-:W-:-:S07]  /*9580*/  LOP3.LUT R0, R0, 0x80, R5, 0xf8, !PT ;  /* 0x0000008000007812 */ /* 0x000fce00078ef805 */
.L_x_31644:
[----:B------:R-:W-:Y:S05]  /*9590*/  BSYNC.RECONVERGENT B0 ;  /* 0x0000000000007941 */ /* 0x000fea0003800200 */
.L_x_31643:
[----:B------:R0:W-:Y:S01]  /*95a0*/  STG.E.U8 desc[UR36][R2.64], R0 ;  /* 0x0000000002007986 */ /* 0x0001e2000c101124 */
[----:B------:R-:W-:Y:S05]  /*95b0*/  BRA `(.L_x_31629) ;  /* 0x0000000400e07947 */ /* 0x000fea0003800000 */
.L_x_31637:
        /* <DEDUP_REMOVED lines=26> */
.L_x_31647:
[----:B------:R-:W0:Y:S02]  /*9760*/  F2I.U64.F64.TRUNC R4, R4 ;  /* 0x0000000400047311 */ /* 0x000e24000030d800 */
[----:B0-----:R0:W-:Y:S01]  /*9770*/  STG.E.64 desc[UR36][R2.64], R4 ;  /* 0x0000000402007986 */ /* 0x0011e2000c101b24 */
[----:B------:R-:W-:Y:S05]  /*9780*/  BRA `(.L_x_31629) ;  /* 0x00000004006c7947 */ /* 0x000fea0003800000 */
.L_x_31646:
[----:B------:R-:W0:Y:S02]  /*9790*/  F2I.U32.F64.TRUNC R5, R4 ;  /* 0x0000000400057311 */ /* 0x000e24000030d000 */
[----:B0-----:R0:W-:Y:S01]  /*97a0*/  STG.E desc[UR36][R2.64], R5 ;  /* 0x0000000502007986 */ /* 0x0011e2000c101924 */
[----:B------:R-:W-:Y:S05]  /*97b0*/  BRA `(.L_x_31629) ;  /* 0x0000000400607947 */ /* 0x000fea0003800000 */
.L_x_31636:
        /* <DEDUP_REMOVED lines=10> */
.L_x_31649:
[----:B-1-3-5:R-:W-:-:S05]  /*9860*/  CS2R R6, SRZ ;  /* 0x0000000000067805 */ /* 0x02afca000001ff00 */
[----:B------:R0:W-:Y:S01]  /*9870*/  STG.E.128 desc[UR36][R2.64], R4 ;  /* 0x0000000402007986 */ /* 0x0001e2000c101d24 */
[----:B------:R-:W-:Y:S05]  /*9880*/  BRA `(.L_x_31629) ;  /* 0x00000004002c7947 */ /* 0x000fea0003800000 */
.L_x_31648:
[----:B------:R-:W-:-:S09]  /*9890*/  UISETP.NE.AND UP0, UPT, UR4, 0xf, UPT ;  /* 0x0000000f0400788c */ /* 0x000fd2000bf05270 */
[----:B------:R-:W-:Y:S05]  /*98a0*/  BRA.U !UP0, `(.L_x_31650) ;  /* 0x0000000508087547 */ /* 0x000fea000b800000 */
[----:B------:R-:W-:-:S09]  /*98b0*/  UISETP.NE.AND UP0, UPT, UR4, 0x17, UPT ;  /* 0x000000170400788c */ /* 0x000fd2000bf05270 */
[----:B------:R-:W-:Y:S05]  /*98c0*/  BRA.U !UP0, `(.L_x_31651) ;  /* 0x0000000108a07547 */ /* 0x000fea000b800000 */
[----:B------:R-:W-:-:S09]  /*98d0*/  UISETP.NE.AND UP0, UPT, UR4, 0x18, UPT ;  /* 0x000000180400788c */ /* 0x000fd2000bf05270 */
[----:B------:R-:W-:Y:S05]  /*98e0*/  BRA.U !UP0, `(.L_x_31652) ;  /* 0x0000000108447547 */ /* 0x000fea000b800000 */
.L_x_31628:
        /* <DEDUP_REMOVED lines=16> */
.L_x_31653:
[----:B------:R-:W-:Y:S05]  /*99f0*/  BRA `(.L_x_31629) ;  /* 0x0000000000d07947 */ /* 0x000fea0003800000 */
.L_x_31652:
        /* <DEDUP_REMOVED lines=17> */
.L_x_31655:
[----:B------:R-:W-:Y:S05]  /*9b10*/  BSYNC.RECONVERGENT B0 ;  /* 0x0000000000007941 */ /* 0x000fea0003800200 */
.L_x_31654:
[----:B------:R-:W-:-:S05]  /*9b20*/  LOP3.LUT R7, R0, 0x80, R7, 0xf8, !PT ;  /* 0x0000008000077812 */ /* 0x000fca00078ef807 */
[----:B------:R0:W-:Y:S01]  /*9b30*/  STG.E.U8 desc[UR36][R2.64], R7 ;  /* 0x0000000702007986 */ /* 0x0001e2000c101124 */
[----:B------:R-:W-:Y:S05]  /*9b40*/  BRA `(.L_x_31629) ;  /* 0x00000000007c7947 */ /* 0x000fea0003800000 */
.L_x_31651:
        /* <DEDUP_REMOVED lines=16> */
.L_x_31657:
[----:B------:R-:W-:Y:S02]  /*9c50*/  ISETP.GT.U32.AND P0, PT, R6, 0x7f800000, PT ;  /* 0x7f8000000600780c */ /* 0x000fe40003f04070 */
[----:B------:R-:W-:-:S04]  /*9c60*/  MOV R0, 0x7f ;  /* 0x0000007f00007802 */ /* 0x000fc80000000f00 */
[----:B------:R-:W-:-:S07]  /*9c70*/  SEL R0, R0, 0x7c, P0 ;  /* 0x0000007c00007807 */ /* 0x000fce0000000000 */
.L_x_31658:
[----:B------:R-:W-:Y:S05]  /*9c80*/  BSYNC.RECONVERGENT B0 ;  /* 0x0000000000007941 */ /* 0x000fea0003800200 */
.L_x_31656:
[----:B------:R-:W-:-:S04]  /*9c90*/  SHF.R.U32.HI R5, RZ, 0x18, R7 ;  /* 0x00000018ff057819 */ /* 0x000fc80000011607 */
[----:B------:R-:W-:-:S05]  /*9ca0*/  LOP3.LUT R5, R0, 0x80, R5, 0xf8, !PT ;  /* 0x0000008000057812 */ /* 0x000fca00078ef805 */
[----:B------:R4:W-:Y:S01]  /*9cb0*/  STG.E.U8 desc[UR36][R2.64], R5 ;  /* 0x0000000502007986 */ /* 0x0009e2000c101124 */
[----:B------:R-:W-:Y:S05]  /*9cc0*/  BRA `(.L_x_31629) ;  /* 0x00000000001c7947 */ /* 0x000fea0003800000 */
.L_x_31650:
[----:B------:R-:W-:Y:S01]  /*9cd0*/  UMOV UR4, 0xf0000000 ;  /* 0xf000000000047882 */ /* 0x000fe20000000000 */
[----:B------:R-:W-:Y:S01]  /*9ce0*/  UMOV UR5, 0x380fffff ;  /* 0x380fffff00057882 */ /* 0x000fe20000000000 */
[----:B------:R-:W0:Y:S01]  /*9cf0*/  F2F.F32.F64 R0, R4 ;  /* 0x0000000400007310 */ /* 0x000e220000301000 */
[----:B------:R-:W-:-:S14]  /*9d00*/  DSETP.GEU.AND P0, PT, |R4|, UR4, PT ;  /* 0x0000000404007e2a */ /* 0x000fdc000bf0e200 */
[----:B0-----:R-:W-:-:S05]  /*9d10*/  @!P0 FMUL R0, R0, 1.175494350822287508e-38 ;  /* 0x0080000000008820 */ /* 0x001fca0000400000 */
[----:B------:R-:W-:-:S05]  /*9d20*/  F2FP.BF16.F32.PACK_AB R0, RZ, R0 ;  /* 0x00000000ff00723e */ /* 0x000fca00000010ff */
[----:B------:R0:W-:Y:S02]  /*9d30*/  STG.E.U16 desc[UR36][R2.64], R0 ;  /* 0x0000000002007986 */ /* 0x0001e4000c101524 */
.L_x_31629:
[----:B------:R-:W-:-:S07]  /*9d40*/  VIADD R17, R17, 0x80 ;  /* 0x0000008011117836 */ /* 0x000fce0000000000 */
.L_x_31593:
[----:B------:R-:W-:Y:S05]  /*9d50*/  BSYNC.RECONVERGENT B7 ;  /* 0x0000000000077941 */ /* 0x000fea0003800200 */
.L_x_31592:
        /* <DEDUP_REMOVED lines=306> */
.L_x_31659:
        /* <DEDUP_REMOVED lines=20> */
.L_x_31664:
[----:B------:R-:W2:Y:S02]  /*b1c0*/  LDG.E.U8 R2, desc[UR36][R4.64] ;  /* 0x0000002404027981 */ /* 0x000ea4000c1e1100 */
[----:B--2---:R-:W0:Y:S01]  /*b1d0*/  I2F.F64.U16 R2, R2 ;  /* 0x0000000200027312 */ /* 0x004e220000101800 */
[----:B------:R-:W-:Y:S05]  /*b1e0*/  BRA `(.L_x_31666) ;  /* 0x0000000c00607947 */ /* 0x000fea0003800000 */
.L_x_31663:
        /* <DEDUP_REMOVED lines=9> */
.L_x_31668:
[----:B------:R-:W2:Y:S02]  /*b280*/  LDG.E R2, desc[UR36][R4.64] ;  /* 0x0000002404027981 */ /* 0x000ea4000c1e1900 */
[----:B--2---:R-:W0:Y:S01]  /*b290*/  I2F.F64 R2, R2 ;  /* 0x0000000200027312 */ /* 0x004e220000201c00 */
[----:B------:R-:W-:Y:S05]  /*b2a0*/  BRA `(.L_x_31666) ;  /* 0x0000000c00307947 */ /* 0x000fea0003800000 */
.L_x_31667:
[----:B------:R-:W2:Y:S02]  /*b2b0*/  LDG.E.U16 R2, desc[UR36][R4.64] ;  /* 0x0000002404027981 */ /* 0x000ea4000c1e1500 */
[----:B--2---:R-:W0:Y:S01]  /*b2c0*/  I2F.F64.S16 R2, R2 ;  /* 0x0000000200027312 */ /* 0x004e220000101c00 */
[----:B------:R-:W-:Y:S05]  /*b2d0*/  BRA `(.L_x_31666) ;  /* 0x0000000c00247947 */ /* 0x000fea0003800000 */
.L_x_31662:
        /* <DEDUP_REMOVED lines=10> */
.L_x_31670:
[----:B------:R-:W2:Y:S02]  /*b380*/  LDG.E.U16 R0, desc[UR36][R4.64] ;  /* 0x0000002404007981 */ /* 0x000ea4000c1e1500 */
[----:B--2---:R-:W-:-:S05]  /*b390*/  HADD2.F32 R0, -RZ, R0.H0_H0 ;  /* 0x20000000ff007230 */ /* 0x004fca0000004100 */
[----:B------:R-:W-:-:S04]  /*b3a0*/  FMUL.FTZ R0, R0, 1 ;  /* 0x3f80000000007820 */ /* 0x000fc80000410000 */
[----:B------:R0:W1:Y:S01]  /*b3b0*/  F2F.F64.F32 R2, R0 ;  /* 0x0000000000027310 */ /* 0x0000620000201800 */
[----:B------:R-:W-:Y:S05]  /*b3c0*/  BRA `(.L_x_31666) ;  /* 0x0000000800e87947 */ /* 0x000fea0003800000 */
.L_x_31669:
        /* <DEDUP_REMOVED lines=10> */
.L_x_31672:
[----:B------:R-:W2:Y:S02]  /*b470*/  LDG.E.U16 R4, desc[UR36][R4.64] ;  /* 0x0000002404047981 */ /* 0x000ea4000c1e1500 */
[----:B--2---:R-:W-:-:S05]  /*b480*/  HADD2.F32 R0, -RZ, R4.H0_H0 ;  /* 0x20000004ff007230 */ /* 0x004fca0000004100 */
[----:B------:R-:W-:-:S04]  /*b490*/  FMUL.FTZ R0, R0, 1 ;  /* 0x3f80000000007820 */ /* 0x000fc80000410000 */
[----:B------:R4:W0:Y:S01]  /*b4a0*/  F2F.F64.F32 R2, R0 ;  /* 0x0000000000027310 */ /* 0x0008220000201800 */
[----:B------:R-:W-:Y:S05]  /*b4b0*/  BRA `(.L_x_31666) ;  /* 0x0000000800ac7947 */ /* 0x000fea0003800000 */
.L_x_31671:
[----:B------:R0:W5:Y:S01]  /*b4c0*/  LDG.E.64 R2, desc[UR36][R4.64] ;  /* 0x0000002404027981 */ /* 0x000162000c1e1b00 */
[----:B------:R-:W-:Y:S05]  /*b4d0*/  BRA `(.L_x_31666) ;  /* 0x0000000800a47947 */ /* 0x000fea0003800000 */
.L_x_31661:
        /* <DEDUP_REMOVED lines=13> */
.L_x_31675:
[----:B------:R0:W5:Y:S01]  /*b5b0*/  LDG.E.64 R2, desc[UR36][R4.64] ;  /* 0x0000002404027981 */ /* 0x000162000c1e1b00 */
[----:B------:R-:W-:Y:S05]  /*b5c0*/  BRA `(.L_x_31666) ;  /* 0x0000000800687947 */ /* 0x000fea0003800000 */
.L_x_31674:
        /* <DEDUP_REMOVED lines=27> */
.L_x_31677:
        /* <DEDUP_REMOVED lines=14> */
.L_x_31676:
[----:B------:R-:W2:Y:S02]  /*b860*/  LDG.E.U16 R0, desc[UR36][R4.64] ;  /* 0x0000002404007981 */ /* 0x000ea4000c1e1500 */
[----:B--2---:R-:W-:-:S05]  /*b870*/  SHF.L.U32 R0, R0, 0x10, RZ ;  /* 0x0000001000007819 */ /* 0x004fca00000006ff */
[----:B------:R-:W-:-:S04]  /*b880*/  FMUL.FTZ R0, R0, 1 ;  /* 0x3f80000000007820 */ /* 0x000fc80000410000 */
[----:B------:R0:W1:Y:S01]  /*b890*/  F2F.F64.F32 R2, R0 ;  /* 0x0000000000027310 */ /* 0x0000620000201800 */
[----:B------:R-:W-:Y:S05]  /*b8a0*/  BRA `(.L_x_31666) ;  /* 0x0000000400b07947 */ /* 0x000fea0003800000 */
.L_x_31673:
        /* <DEDUP_REMOVED lines=11> */
.L_x_31680:
        /* <DEDUP_REMOVED lines=21> */
.L_x_31682:
[----:B------:R-:W-:Y:S05]  /*bab0*/  BSYNC.RECONVERGENT B0 ;  /* 0x0000000000007941 */ /* 0x000fea0003800200 */
.L_x_31681:
[----:B------:R-:W-:Y:S01]  /*bac0*/  IMAD.SHL.U32 R0, R0, 0x100000, RZ ;  /* 0x0010000000007824 */ /* 0x000fe200078e00ff */
[----:B------:R-:W-:-:S04]  /*bad0*/  LEA R2, R2, 0x3b800000, 0x17 ;  /* 0x3b80000002027811 */ /* 0x000fc800078eb8ff */
[----:B------:R-:W-:-:S05]  /*bae0*/  LOP3.LUT R0, R2, R0, R7, 0xfe, !PT ;  /* 0x0000000002007212 */ /* 0x000fca00078efe07 */
[----:B------:R-:W-:-:S04]  /*baf0*/  FMUL.FTZ R0, R0, 1 ;  /* 0x3f80000000007820 */ /* 0x000fc80000410000 */
[----:B------:R0:W1:Y:S01]  /*bb00*/  F2F.F64.F32 R2, R0 ;  /* 0x0000000000027310 */ /* 0x0000620000201800 */
[----:B------:R-:W-:Y:S05]  /*bb10*/  BRA `(.L_x_31666) ;  /* 0x0000000400147947 */ /* 0x000fea0003800000 */
.L_x_31679:
        /* <DEDUP_REMOVED lines=21> */
.L_x_31684:
[----:B------:R-:W-:Y:S05]  /*bc70*/  BSYNC.RECONVERGENT B0 ;  /* 0x0000000000007941 */ /* 0x000fea0003800200 */
.L_x_31683:
[----:B------:R-:W-:Y:S02]  /*bc80*/  SHF.L.U32 R0, R0, 0x15, RZ ;  /* 0x0000001500007819 */ /* 0x000fe400000006ff */
[----:B------:R-:W-:-:S04]  /*bc90*/  LEA R2, R2, 0x37800000, 0x17 ;  /* 0x3780000002027811 */ /* 0x000fc800078eb8ff */
[----:B------:R-:W-:-:S05]  /*bca0*/  LOP3.LUT R0, R2, R0, R7, 0xfe, !PT ;  /* 0x0000000002007212 */ /* 0x000fca00078efe07 */
[----:B------:R-:W-:-:S04]  /*bcb0*/  FMUL.FTZ R0, R0, 1 ;  /* 0x3f80000000007820 */ /* 0x000fc80000410000 */
[----:B------:R0:W1:Y:S01]  /*bcc0*/  F2F.F64.F32 R2, R0 ;  /* 0x0000000000027310 */ /* 0x0000620000201800 */
[----:B------:R-:W-:Y:S05]  /*bcd0*/  BRA `(.L_x_31666) ;  /* 0x0000000000a47947 */ /* 0x000fea0003800000 */
.L_x_31678:
        /* <DEDUP_REMOVED lines=18> */
.L_x_31665:
        /* <DEDUP_REMOVED lines=16> */
.L_x_31687:
[----:B------:R-:W-:Y:S01]  /*bf00*/  CS2R R2, SRZ ;  /* 0x0000000000027805 */ /* 0x000fe2000001ff00 */
[----:B------:R-:W-:Y:S06]  /*bf10*/  BRA `(.L_x_31666) ;  /* 0x0000000000147947 */ /* 0x000fec0003800000 */
.L_x_31686:
[----:B------:R-:W2:Y:S02]  /*bf20*/  LDG.E.64 R2, desc[UR36][R4.64] ;  /* 0x0000002404027981 */ /* 0x000ea4000c1e1b00 */
[----:B--2---:R-:W0:Y:S01]  /*bf30*/  I2F.F64.U64 R2, R2 ;  /* 0x0000000200027312 */ /* 0x004e220000301800 */
[----:B------:R-:W-:Y:S05]  /*bf40*/  BRA `(.L_x_31666) ;  /* 0x0000000000087947 */ /* 0x000fea0003800000 */
.L_x_31685:
[----:B------:R-:W2:Y:S02]  /*bf50*/  LDG.E R2, desc[UR36][R4.64] ;  /* 0x0000002404027981 */ /* 0x000ea4000c1e1900 */
[----:B--2---:R-:W0:Y:S02]  /*bf60*/  I2F.F64.U32 R2, R2 ;  /* 0x0000000200027312 */ /* 0x004e240000201800 */
.L_x_31666:
[----:B------:R-:W-:Y:S05]  /*bf70*/  BSYNC.RECONVERGENT B6 ;  /* 0x0000000000067941 */ /* 0x000fea0003800200 */
.L_x_31660:
        /* <DEDUP_REMOVED lines=21> */
.L_x_31688:
        /* <DEDUP_REMOVED lines=12> */
.L_x_31692:
[----:B------:R-:W1:Y:S02]  /*c190*/  F2I.S64.F64.TRUNC R4, R4 ;  /* 0x0000000400047311 */ /* 0x000e64000030d900 */
[----:B-123--:R-:W-:-:S05]  /*c1a0*/  MOV R3, R4 ;  /* 0x0000000400037202 */ /* 0x00efca0000000f00 */
[----:B------:R-:W-:Y:S01]  /*c1b0*/  STG.E.U8 desc[UR36][R16.64], R3 ;  /* 0x0000000310007986 */ /* 0x000fe2000c101124 */
[----:B------:R-:W-:Y:S05]  /*c1c0*/  EXIT ;  /* 0x000000000000794d */ /* 0x000fea0003800000 */
.L_x_31691:
        /* <DEDUP_REMOVED lines=9> */
.L_x_31695:
[----:B------:R-:W0:Y:S02]  /*c260*/  F2I.F64.TRUNC R5, R4 ;  /* 0x0000000400057311 */ /* 0x000e24000030d100 */
[----:B0-----:R-:W-:Y:S01]  /*c270*/  STG.E desc[UR36][R16.64], R5 ;  /* 0x0000000510007986 */ /* 0x001fe2000c101924 */
[----:B------:R-:W-:Y:S05]  /*c280*/  EXIT ;  /* 0x000000000000794d */ /* 0x000fea0003800000 */
.L_x_31694:
[----:B------:R-:W0:Y:S02]  /*c290*/  F2I.F64.TRUNC R5, R4 ;  /* 0x0000000400057311 */ /* 0x000e24000030d100 */
[----:B0-----:R-:W-:Y:S01]  /*c2a0*/  STG.E.U16 desc[UR36][R16.64], R5 ;  /* 0x0000000510007986 */ /* 0x001fe2000c101524 */
[----:B------:R-:W-:Y:S05]  /*c2b0*/  EXIT ;  /* 0x000000000000794d */ /* 0x000fea0003800000 */
.L_x_31690:
        /* <DEDUP_REMOVED lines=13> */
.L_x_31697:
        /* <DEDUP_REMOVED lines=8> */
.L_x_31696:
        /* <DEDUP_REMOVED lines=14> */
.L_x_31699:
        /* <DEDUP_REMOVED lines=9> */
.L_x_31698:
[----:B------:R-:W-:Y:S01]  /*c580*/  STG.E.64 desc[UR36][R16.64], R4 ;  /* 0x0000000410007986 */ /* 0x000fe2000c101b24 */
[----:B------:R-:W-:Y:S05]  /*c590*/  EXIT ;  /* 0x000000000000794d */ /* 0x000fea0003800000 */
.L_x_31689:
        /* <DEDUP_REMOVED lines=13> */
.L_x_31703:
        /* <DEDUP_REMOVED lines=21> */
.L_x_31706:
[----:B------:R-:W-:-:S04]  /*c7c0*/  SHF.R.U32.HI R3, RZ, 0x18, R3 ;  /* 0x00000018ff037819 */ /* 0x000fc80000011603 */
[----:B------:R-:W-:-:S04]  /*c7d0*/  LOP3.LUT R0, R0, 0x80, R3, 0xf8, !PT ;  /* 0x0000008000007812 */ /* 0x000fc800078ef803 */
[----:B------:R-:W-:-:S07]  /*c7e0*/  PRMT R8, R0, 0x7610, R8 ;  /* 0x0000761000087816 */ /* 0x000fce0000000008 */
.L_x_31705:
[----:B------:R-:W-:Y:S05]  /*c7f0*/  BSYNC.RECONVERGENT B0 ;  /* 0x0000000000007941 */ /* 0x000fea0003800200 */
.L_x_31704:
[----:B------:R-:W-:Y:S01]  /*c800*/  STG.E.U8 desc[UR36][R16.64], R8 ;  /* 0x0000000810007986 */ /* 0x000fe2000c101124 */
[----:B------:R-:W-:Y:S05]  /*c810*/  EXIT ;  /* 0x000000000000794d */ /* 0x000fea0003800000 */
.L_x_31702:
        /* <DEDUP_REMOVED lines=21> */
.L_x_31709:
[----:B------:R-:W-:-:S04]  /*c970*/  SHF.R.U32.HI R3, RZ, 0x18, R3 ;  /* 0x00000018ff037819 */ /* 0x000fc80000011603 */
[----:B------:R-:W-:-:S04]  /*c980*/  LOP3.LUT R0, R0, 0x80, R3, 0xf8, !PT ;  /* 0x0000008000007812 */ /* 0x000fc800078ef803 */
[----:B------:R-:W-:-:S07]  /*c990*/  PRMT R8, R0, 0x7610, R8 ;  /* 0x0000761000087816 */ /* 0x000fce0000000008 */
.L_x_31708:
[----:B------:R-:W-:Y:S05]  /*c9a0*/  BSYNC.RECONVERGENT B0 ;  /* 0x0000000000007941 */ /* 0x000fea0003800200 */
.L_x_31707:
[----:B------:R-:W-:Y:S01]  /*c9b0*/  STG.E.U8 desc[UR36][R16.64], R8 ;  /* 0x0000000810007986 */ /* 0x000fe2000c101124 */
[----:B------:R-:W-:Y:S05]  /*c9c0*/  EXIT ;  /* 0x000000000000794d */ /* 0x000fea0003800000 */
.L_x_31701:
        /* <DEDUP_REMOVED lines=26> */
.L_x_31711:
[----:B------:R-:W0:Y:S02]  /*cb70*/  F2I.U64.F64.TRUNC R4, R4 ;  /* 0x0000000400047311 */ /* 0x000e24000030d800 */
[----:B0-----:R-:W-:Y:S01]  /*cb80*/  STG.E.64 desc[UR36][R16.64], R4 ;  /* 0x0000000410007986 */ /* 0x001fe2000c101b24 */
[----:B------:R-:W-:Y:S05]  /*cb90*/  EXIT ;  /* 0x000000000000794d */ /* 0x000fea0003800000 */
.L_x_31710:
[----:B------:R-:W0:Y:S02]  /*cba0*/  F2I.U32.F64.TRUNC R5, R4 ;  /* 0x0000000400057311 */ /* 0x000e24000030d000 */
[----:B0-----:R-:W-:Y:S01]  /*cbb0*/  STG.E desc[UR36][R16.64], R5 ;  /* 0x0000000510007986 */ /* 0x001fe2000c101924 */
[----:B------:R-:W-:Y:S05]  /*cbc0*/  EXIT ;  /* 0x000000000000794d */ /* 0x000fea0003800000 */
.L_x_31700:
        /* <DEDUP_REMOVED lines=10> */
.L_x_31713:
[----:B------:R-:W-:-:S05]  /*cc70*/  CS2R R6, SRZ ;  /* 0x0000000000067805 */ /* 0x000fca000001ff00 */
[----:B------:R-:W-:Y:S01]  /*cc80*/  STG.E.128 desc[UR36][R16.64], R4 ;  /* 0x0000000410007986 */ /* 0x000fe2000c101d24 */
[----:B------:R-:W-:Y:S05]  /*cc90*/  EXIT ;  /* 0x000000000000794d */ /* 0x000fea0003800000 */
.L_x_31712:
[----:B------:R-:W-:-:S09]  /*cca0*/  UISETP.NE.AND UP0, UPT, UR4, 0xf, UPT ;  /* 0x0000000f0400788c */ /* 0x000fd2000bf05270 */
[----:B------:R-:W-:Y:S05]  /*ccb0*/  BRA.U !UP0, `(.L_x_31714) ;  /* 0x0000000508087547 */ /* 0x000fea000b800000 */
[----:B------:R-:W-:-:S09]  /*ccc0*/  UISETP.NE.AND UP0, UPT, UR4, 0x17, UPT ;  /* 0x000000170400788c */ /* 0x000fd2000bf05270 */
[----:B------:R-:W-:Y:S05]  /*ccd0*/  BRA.U !UP0, `(.L_x_31715) ;  /* 0x0000000108a07547 */ /* 0x000fea000b800000 */
[----:B------:R-:W-:-:S09]  /*cce0*/  UISETP.NE.AND UP0, UPT, UR4, 0x18, UPT ;  /* 0x000000180400788c */ /* 0x000fd2000bf05270 */
[----:B------:R-:W-:Y:S05]  /*ccf0*/  BRA.U !UP0, `(.L_x_31716) ;  /* 0x0000000108447547 */ /* 0x000fea000b800000 */
.L_x_31693:
        /* <DEDUP_REMOVED lines=16> */
.L_x_31717:
[----:B------:R-:W-:Y:S05]  /*ce00*/  EXIT ;  /* 0x000000000000794d */ /* 0x000fea0003800000 */
.L_x_31716:
        /* <DEDUP_REMOVED lines=17> */
.L_x_31719:
[----:B------:R-:W-:Y:S05]  /*cf20*/  BSYNC.RECONVERGENT B0 ;  /* 0x0000000000007941 */ /* 0x000fea0003800200 */
.L_x_31718:
[----:B------:R-:W-:-:S05]  /*cf30*/  LOP3.LUT R3, R0, 0x80, R3, 0xf8, !PT ;  /* 0x0000008000037812 */ /* 0x000fca00078ef803 */
[----:B------:R-:W-:Y:S01]  /*cf40*/  STG.E.U8 desc[UR36][R16.64], R3 ;  /* 0x0000000310007986 */ /* 0x000fe2000c101124 */
[----:B------:R-:W-:Y:S05]  /*cf50*/  EXIT ;  /* 0x000000000000794d */ /* 0x000fea0003800000 */
.L_x_31715:
        /* <DEDUP_REMOVED lines=16> */
.L_x_31721:
[----:B------:R-:W-:Y:S02]  /*d060*/  ISETP.GT.U32.AND P0, PT, R2, 0x7f800000, PT ;  /* 0x7f8000000200780c */ /* 0x000fe40003f04070 */
[----:B------:R-:W-:-:S04]  /*d070*/  MOV R0, 0x7f ;  /* 0x0000007f00007802 */ /* 0x000fc80000000f00 */
[----:B------:R-:W-:-:S07]  /*d080*/  SEL R0, R0, 0x7c, P0 ;  /* 0x0000007c00007807 */ /* 0x000fce0000000000 */
.L_x_31722:
[----:B------:R-:W-:Y:S05]  /*d090*/  BSYNC.RECONVERGENT B0 ;  /* 0x0000000000007941 */ /* 0x000fea0003800200 */
.L_x_31720:
[----:B------:R-:W-:-:S04]  /*d0a0*/  SHF.R.U32.HI R3, RZ, 0x18, R3 ;  /* 0x00000018ff037819 */ /* 0x000fc80000011603 */
[----:B------:R-:W-:-:S05]  /*d0b0*/  LOP3.LUT R3, R0, 0x80, R3, 0xf8, !PT ;  /* 0x0000008000037812 */ /* 0x000fca00078ef803 */
[----:B------:R-:W-:Y:S01]  /*d0c0*/  STG.E.U8 desc[UR36][R16.64], R3 ;  /* 0x0000000310007986 */ /* 0x000fe2000c101124 */
[----:B------:R-:W-:Y:S05]  /*d0d0*/  EXIT ;  /* 0x000000000000794d */ /* 0x000fea0003800000 */
.L_x_31714:
        /* <DEDUP_REMOVED lines=8> */
.L_x_31723:
        /* <DEDUP_REMOVED lines=10> */
.L_x_41964:


//--------------------- .text._ZN2at6native27unrolled_elementwise_kernelINS0_13AUnaryFunctorIdddZZZNS0_19maximum_kernel_cudaERNS_18TensorIteratorBaseEENKUlvE0_clEvENKUlvE_clEvEUlddE_EESt5arrayIPcLm2EELi4E23TrivialOffsetCalculatorILi1EjESD_NS0_6memory12LoadWithCastILi1EEENSE_13StoreWithCastILi1EEEEEviT_T0_T2_T3_T4_T5_ --------------------------
	.section	.text._ZN2at6native27unrolled_elementwise_kernelINS0_13AUnaryFunctorIdddZZZNS0_19maximum_kernel_cudaERNS_18TensorIteratorBaseEENKUlvE0_clEvENKUlvE_clEvEUlddE_EESt5arrayIPcLm2EELi4E23TrivialOffsetCalculatorILi1EjESD_NS0_6memory12LoadWithCastILi1EEENSE_13StoreWithCastILi1EEEEEviT_T0_T2_T3_T4_T5_,"ax",@progbits
	.align	128
        .global         _ZN2at6native27unrolled_elementwise_kernelINS0_13AUnaryFunctorIdddZZZNS0_19maximum_kernel_cudaERNS_18TensorIteratorBaseEENKUlvE0_clEvENKUlvE_clEvEUlddE_EESt5arrayIPcLm2EELi4E23TrivialOffsetCalculatorILi1EjESD_NS0_6memory12LoadWithCastILi1EEENSE_13StoreWithCastILi1EEEEEviT_T0_T2_T3_T4_T5_
        .type           _ZN2at6native27unrolled_elementwise_kernelINS0_13AUnaryFunctorIdddZZZNS0_19maximum_kernel_cudaERNS_18TensorIteratorBaseEENKUlvE0_clEvENKUlvE_clEvEUlddE_EESt5arrayIPcLm2EELi4E23TrivialOffsetCalculatorILi1EjESD_NS0_6memory12LoadWithCastILi1EEENSE_13StoreWithCastILi1EEEEEviT_T0_T2_T3_T4_T5_,@function
        .size           _ZN2at6native27unrolled_elementwise_kernelINS0_13AUnaryFunctorIdddZZZNS0_19maximum_kernel_cudaERNS_18TensorIteratorBaseEENKUlvE0_clEvENKUlvE_clEvEUlddE_EESt5arrayIPcLm2EELi4E23TrivialOffsetCalculatorILi1EjESD_NS0_6memory12LoadWithCastILi1EEENSE_13StoreWithCastILi1EEEEEviT_T0_T2_T3_T4_T5_,(.L_x_41965 - _ZN2at6native27unrolled_elementwise_kernelINS0_13AUnaryFunctorIdddZZZNS0_19maximum_kernel_cudaERNS_18TensorIteratorBaseEENKUlvE0_clEvENKUlvE_clEvEUlddE_EESt5arrayIPcLm2EELi4E23TrivialOffsetCalculatorILi1EjESD_NS0_6memory12LoadWithCastILi1EEENSE_13StoreWithCastILi1EEEEEviT_T0_T2_T3_T4_T5_)
        .other          _ZN2at6native27unrolled_elementwise_kernelINS0_13AUnaryFunctorIdddZZZNS0_19maximum_kernel_cudaERNS_18TensorIteratorBaseEENKUlvE0_clEvENKUlvE_clEvEUlddE_EESt5arrayIPcLm2EELi4E23TrivialOffsetCalculatorILi1EjESD_NS0_6memory12LoadWithCastILi1EEENSE_13StoreWithCastILi1EEEEEviT_T0_T2_T3_T4_T5_,@"STO_CUDA_ENTRY STV_DEFAULT"
_ZN2at6native27unrolled_elementwise_kernelINS0_13AUnaryFunctorIdddZZZNS0_19maximum_kernel_cudaERNS_18TensorIteratorBaseEENKUlvE0_clEvENKUlvE_clEvEUlddE_EESt5arrayIPcLm2EELi4E23TrivialOffsetCalculatorILi1EjESD_NS0_6memory12LoadWithCastILi1EEENSE_13StoreWithCastILi1EEEEEviT_T0_T2_T3_T4_T5_:
.text._ZN2at6native27unrolled_elementwise_kernelINS0_13AUnaryFunctorIdddZZZNS0_19maximum_kernel_cudaERNS_18TensorIteratorBaseEENKUlvE0_clEvENKUlvE_clEvEUlddE_EESt5arrayIPcLm2EELi4E23TrivialOffsetCalculatorILi1EjESD_NS0_6memory12LoadWithCastILi1EEENSE_13StoreWithCastILi1EEEEEviT_T0_T2_T3_T4_T5_:
        /* <DEDUP_REMOVED lines=36> */
.L_x_31730:
[----:B------:R-:W2:Y:S02]  /*0240*/  LDG.E.U8 R2, desc[UR36][R2.64] ;  /* 0x0000002402027981 */ /* 0x000ea4000c1e1100 */
[----:B--2---:R0:W1:Y:S01]  /*0250*/  I2F.F64.U16 R34, R2 ;  /* 0x0000000200227312 */ /* 0x0040620000101800 */
[----:B------:R-:W-:Y:S05]  /*0260*/  BRA `(.L_x_31732) ;  /* 0x0000000c00607947 */ /* 0x000fea0003800000 */
.L_x_31729:
        /* <DEDUP_REMOVED lines=9> */
.L_x_31734:
[----:B------:R-:W2:Y:S02]  /*0300*/  LDG.E R2, desc[UR36][R2.64] ;  /* 0x0000002402027981 */ /* 0x000ea4000c1e1900 */
[----:B--2---:R1:W2:Y:S01]  /*0310*/  I2F.F64 R34, R2 ;  /* 0x0000000200227312 */ /* 0x0042a20000201c00 */
[----:B------:R-:W-:Y:S05]  /*0320*/  BRA `(.L_x_31732) ;  /* 0x0000000c00307947 */ /* 0x000fea0003800000 */
.L_x_31733:
[----:B------:R-:W2:Y:S02]  /*0330*/  LDG.E.U16 R2, desc[UR36][R2.64] ;  /* 0x0000002402027981 */ /* 0x000ea4000c1e1500 */
[----:B--2---:R3:W4:Y:S01]  /*0340*/  I2F.F64.S16 R34, R2 ;  /* 0x0000000200227312 */ /* 0x0047220000101c00 */
[----:B------:R-:W-:Y:S05]  /*0350*/  BRA `(.L_x_31732) ;  /* 0x0000000c00247947 */ /* 0x000fea0003800000 */
.L_x_31728:
        /* <DEDUP_REMOVED lines=10> */
.L_x_31736:
[----:B------:R-:W2:Y:S02]  /*0400*/  LDG.E.U16 R0, desc[UR36][R2.64] ;  /* 0x0000002402007981 */ /* 0x000ea4000c1e1500 */
[----:B--2---:R-:W-:-:S05]  /*0410*/  HADD2.F32 R0, -RZ, R0.H0_H0 ;  /* 0x20000000ff007230 */ /* 0x004fca0000004100 */
[----:B------:R-:W-:-:S04]  /*0420*/  FMUL.FTZ R0, R0, 1 ;  /* 0x3f80000000007820 */ /* 0x000fc80000410000 */
[----:B------:R0:W1:Y:S01]  /*0430*/  F2F.F64.F32 R34, R0 ;  /* 0x0000000000227310 */ /* 0x0000620000201800 */
[----:B------:R-:W-:Y:S05]  /*0440*/  BRA `(.L_x_31732) ;  /* 0x0000000800e87947 */ /* 0x000fea0003800000 */
.L_x_31735:
        /* <DEDUP_REMOVED lines=10> */
.L_x_31738:
[----:B------:R-:W2:Y:S02]  /*04f0*/  LDG.E.U16 R2, desc[UR36][R2.64] ;  /* 0x0000002402027981 */ /* 0x000ea4000c1e1500 */
[----:B--2---:R-:W-:-:S05]  /*0500*/  HADD2.F32 R0, -RZ, R2.H0_H0 ;  /* 0x20000002ff007230 */ /* 0x004fca0000004100 */
[----:B------:R-:W-:-:S04]  /*0510*/  FMUL.FTZ R0, R0, 1 ;  /* 0x3f80000000007820 */ /* 0x000fc80000410000 */
[----:B------:R0:W1:Y:S01]  /*0520*/  F2F.F64.F32 R34, R0 ;  /* 0x0000000000227310 */ /* 0x0000620000201800 */
[----:B------:R-:W-:Y:S05]  /*0530*/  BRA `(.L_x_31732) ;  /* 0x0000000800ac7947 */ /* 0x000fea0003800000 */
.L_x_31737:
[----:B------:R0:W5:Y:S01]  /*0540*/  LDG.E.64 R34, desc[UR36][R2.64] ;  /* 0x0000002402227981 */ /* 0x000162000c1e1b00 */
[----:B------:R-:W-:Y:S05]  /*0550*/  BRA `(.L_x_31732) ;  /* 0x0000000800a47947 */ /* 0x000fea0003800000 */
.L_x_31727:
        /* <DEDUP_REMOVED lines=13> */
.L_x_31741:
[----:B------:R0:W5:Y:S01]  /*0630*/  LDG.E.64 R34, desc[UR36][R2.64] ;  /* 0x0000002402227981 */ /* 0x000162000c1e1b00 */
[----:B------:R-:W-:Y:S05]  /*0640*/  BRA `(.L_x_31732) ;  /* 0x0000000800687947 */ /* 0x000fea0003800000 */
.L_x_31740:
        /* <DEDUP_REMOVED lines=27> */
.L_x_31743:
        /* <DEDUP_REMOVED lines=14> */
.L_x_31742:
[----:B------:R-:W2:Y:S02]  /*08e0*/  LDG.E.U16 R0, desc[UR36][R2.64] ;  /* 0x0000002402007981 */ /* 0x000ea4000c1e1500 */
[----:B--2---:R-:W-:-:S04]  /*08f0*/  IMAD.U32 R0, R0, 0x10000, RZ ;  /* 0x0001000000007824 */ /* 0x004fc800078e00ff */
[----:B------:R-:W-:-:S04]  /*0900*/  FMUL.FTZ R0, R0, 1 ;  /* 0x3f80000000007820 */ /* 0x000fc80000410000 */
[----:B------:R0:W1:Y:S01]  /*0910*/  F2F.F64.F32 R34, R0 ;  /* 0x0000000000227310 */ /* 0x0000620000201800 */
[----:B------:R-:W-:Y:S05]  /*0920*/  BRA `(.L_x_31732) ;  /* 0x0000000400b07947 */ /* 0x000fea0003800000 */
.L_x_31739:
        /* <DEDUP_REMOVED lines=11> */
.L_x_31746:
        /* <DEDUP_REMOVED lines=21> */
.L_x_31748:
[----:B------:R-:W-:Y:S05]  /*0b30*/  BSYNC.RECONVERGENT B0 ;  /* 0x0000000000007941 */ /* 0x000fea0003800200 */
.L_x_31747:
[----:B------:R-:W-:Y:S01]  /*0b40*/  IMAD.SHL.U32 R0, R0, 0x100000, RZ ;  /* 0x0010000000007824 */ /* 0x000fe200078e00ff */
[----:B------:R-:W-:-:S04]  /*0b50*/  LEA R2, R2, 0x3b800000, 0x17 ;  /* 0x3b80000002027811 */ /* 0x000fc800078eb8ff */
[----:B------:R-:W-:-:S05]  /*0b60*/  LOP3.LUT R0, R2, R0, R7, 0xfe, !PT ;  /* 0x0000000002007212 */ /* 0x000fca00078efe07 */
[----:B------:R-:W-:-:S04]  /*0b70*/  FMUL.FTZ R0, R0, 1 ;  /* 0x3f80000000007820 */ /* 0x000fc80000410000 */
[----:B------:R0:W1:Y:S01]  /*0b80*/  F2F.F64.F32 R34, R0 ;  /* 0x0000000000227310 */ /* 0x0000620000201800 */
[----:B------:R-:W-:Y:S05]  /*0b90*/  BRA `(.L_x_31732) ;  /* 0x0000000400147947 */ /* 0x000fea0003800000 */
.L_x_31745:
        /* <DEDUP_REMOVED lines=21> */
.L_x_31750:
[----:B------:R-:W-:Y:S05]  /*0cf0*/  BSYNC.RECONVERGENT B0 ;  /* 0x0000000000007941 */ /* 0x000fea0003800200 */
.L_x_31749:
[----:B------:R-:W-:Y:S01]  /*0d00*/  IMAD.SHL.U32 R0, R0, 0x200000, RZ ;  /* 0x0020000000007824 */ /* 0x000fe200078e00ff */
[----:B------:R-:W-:-:S04]  /*0d10*/  LEA R2, R2, 0x37800000, 0x17 ;  /* 0x3780000002027811 */ /* 0x000fc800078eb8ff */
[----:B------:R-:W-:-:S05]  /*0d20*/  LOP3.LUT R0, R2, R0, R7, 0xfe, !PT ;  /* 0x0000000002007212 */ /* 0x000fca00078efe07 */
[----:B------:R-:W-:-:S04]  /*0d30*/  FMUL.FTZ R0, R0, 1 ;  /* 0x3f80000000007820 */ /* 0x000fc80000410000 */
[----:B------:R0:W1:Y:S01]  /*0d40*/  F2F.F64.F32 R34, R0 ;  /* 0x0000000000227310 */ /* 0x0000620000201800 */
[----:B------:R-:W-:Y:S05]  /*0d50*/  BRA `(.L_x_31732) ;  /* 0x0000000000a47947 */ /* 0x000fea0003800000 */
.L_x_31744:
[----:B------:R-:W-:-:S09]  /*0d60*/  UISETP.NE.AND UP0, UPT, UR4, 0x1c, UPT ;  /* 0x0000001c0400788c */ /* 0x000fd2000bf05270 */
[----:B------:R-:W-:Y:S05]  /*0d70*/  BRA.U !UP0, `(.L_x_31751) ;  /* 0x0000000108947547 */ /* 0x000fea000b800000 */
[----:B------:R-:W-:-:S09]  /*0d80*/  UISETP.NE.AND UP0, UPT, UR4, 0x1d, UPT ;  /* 0x0000001d0400788c */ /* 0x000fd2000bf05270 */
[----:B------:R-:W-:Y:S05]  /*0d90*/  BRA.U !UP0, `(.L_x_31752) ;  /* 0x0000000108807547 */ /* 0x000fea000b800000 */
[----:B------:R-:W-:-:S09]  /*0da0*/  UISETP.NE.AND UP0, UPT, UR4, 0x2c, UPT ;  /* 0x0000002c0400788c */ /* 0x000fd2000bf05270 */
[----:B------:R-:W-:Y:S05]  /*0db0*/  BRA.U !UP0, `(.L_x_31753) ;  /* 0x0000000108487547 */ /* 0x000fea000b800000 */
.L_x_31731:
        /* <DEDUP_REMOVED lines=16> */
.L_x_31754:
[----:B------:R-:W-:Y:S01]  /*0ec0*/  CS2R R34, SRZ ;  /* 0x0000000000227805 */ /* 0x000fe2000001ff00 */
[----:B------:R-:W-:Y:S06]  /*0ed0*/  BRA `(.L_x_31732) ;  /* 0x0000000000447947 */ /* 0x000fec0003800000 */
.L_x_31753:
        /* <DEDUP_REMOVED lines=12> */
.L_x_31752:
[----:B------:R-:W2:Y:S02]  /*0fa0*/  LDG.E.64 R34, desc[UR36][R2.64] ;  /* 0x0000002402227981 */ /* 0x000ea4000c1e1b00 */
[----:B--2---:R-:W0:Y:S01]  /*0fb0*/  I2F.F64.U64 R34, R34 ;  /* 0x0000002200227312 */ /* 0x004e220000301800 */
[----:B------:R-:W-:Y:S05]  /*0fc0*/  BRA `(.L_x_31732) ;  /* 0x0000000000087947 */ /* 0x000fea0003800000 */
.L_x_31751:
[----:B------:R-:W2:Y:S02]  /*0fd0*/  LDG.E R2, desc[UR36][R2.64] ;  /* 0x0000002402027981 */ /* 0x000ea4000c1e1900 */
[----:B--2---:R0:W1:Y:S02]  /*0fe0*/  I2F.F64.U32 R34, R2 ;  /* 0x0000000200227312 */ /* 0x0040640000201800 */
.L_x_31732:
[----:B------:R-:W-:Y:S05]  /*0ff0*/  BSYNC.RECONVERGENT B6 ;  /* 0x0000000000067941 */ /* 0x000fea0003800200 */
.L_x_31726:
[----:B------:R-:W-:-:S07]  /*1000*/  VIADD R17, R23, 0x80 ;  /* 0x0000008017117836 */ /* 0x000fce0000000000 */
.L_x_31725:
[----:B------:R-:W-:Y:S05]  /*1010*/  BSYNC.RECONVERGENT B7 ;  /* 0x0000000000077941 */ /* 0x000fea0003800200 */
.L_x_31724:
        /* <DEDUP_REMOVED lines=25> */
.L_x_31761:
[----:B------:R-:W3:Y:S02]  /*11b0*/  LDG.E.U8 R2, desc[UR36][R2.64] ;  /* 0x0000002402027981 */ /* 0x000ee4000c1e1100 */
[----:B---3--:R0:W1:Y:S01]  /*11c0*/  I2F.F64.U16 R32, R2 ;  /* 0x0000000200207312 */ /* 0x0080620000101800 */
[----:B------:R-:W-:Y:S05]  /*11d0*/  BRA `(.L_x_31763) ;  /* 0x0000000c00607947 */ /* 0x000fea0003800000 */
.L_x_31760:
        /* <DEDUP_REMOVED lines=9> */
.L_x_31765:
[----:B------:R-:W3:Y:S02]  /*1270*/  LDG.E R2, desc[UR36][R2.64] ;  /* 0x0000002402027981 */ /* 0x000ee4000c1e1900 */
[----:B---3--:R0:W1:Y:S01]  /*1280*/  I2F.F64 R32, R2 ;  /* 0x0000000200207312 */ /* 0x0080620000201c00 */
[----:B------:R-:W-:Y:S05]  /*1290*/  BRA `(.L_x_31763) ;  /* 0x0000000c00307947 */ /* 0x000fea0003800000 */
.L_x_31764:
[----:B------:R-:W3:Y:S02]  /*12a0*/  LDG.E.U16 R2, desc[UR36][R2.64] ;  /* 0x0000002402027981 */ /* 0x000ee4000c1e1500 */
[----:B---3--:R0:W1:Y:S01]  /*12b0*/  I2F.F64.S16 R32, R2 ;  /* 0x0000000200207312 */ /* 0x0080620000101c00 */
[----:B------:R-:W-:Y:S05]  /*12c0*/  BRA `(.L_x_31763) ;  /* 0x0000000c00247947 */ /* 0x000fea0003800000 */
.L_x_31759:
        /* <DEDUP_REMOVED lines=10> */
.L_x_31767:
[----:B------:R-:W3:Y:S02]  /*1370*/  LDG.E.U16 R0, desc[UR36][R2.64] ;  /* 0x0000002402007981 */ /* 0x000ee4000c1e1500 */
[----:B---3--:R-:W-:-:S05]  /*1380*/  HADD2.F32 R0, -RZ, R0.H0_H0 ;  /* 0x20000000ff007230 */ /* 0x008fca0000004100 */
[----:B------:R-:W-:-:S04]  /*1390*/  FMUL.FTZ R0, R0, 1 ;  /* 0x3f80000000007820 */ /* 0x000fc80000410000 */
[----:B------:R0:W1:Y:S01]  /*13a0*/  F2F.F64.F32 R32, R0 ;  /* 0x0000000000207310 */ /* 0x0000620000201800 */
[----:B------:R-:W-:Y:S05]  /*13b0*/  BRA `(.L_x_31763) ;  /* 0x0000000800e87947 */ /* 0x000fea0003800000 */
.L_x_31766:
        /* <DEDUP_REMOVED lines=10> */
.L_x_31769:
[----:B------:R-:W3:Y:S02]  /*1460*/  LDG.E.U16 R2, desc[UR36][R2.64] ;  /* 0x0000002402027981 */ /* 0x000ee4000c1e1500 */
[----:B---3--:R-:W-:-:S05]  /*1470*/  HADD2.F32 R0, -RZ, R2.H0_H0 ;  /* 0x20000002ff007230 */ /* 0x008fca0000004100 */
[----:B------:R-:W-:-:S04]  /*1480*/  FMUL.FTZ R0, R0, 1 ;  /* 0x3f80000000007820 */ /* 0x000fc80000410000 */
[----:B------:R0:W1:Y:S01]  /*1490*/  F2F.F64.F32 R32, R0 ;  /* 0x0000000000207310 */ /* 0x0000620000201800 */
[----:B------:R-:W-:Y:S05]  /*14a0*/  BRA `(.L_x_31763) ;  /* 0x0000000800ac7947 */ /* 0x000fea0003800000 */
.L_x_31768:
[----:B------:R0:W5:Y:S01]  /*14b0*/  LDG.E.64 R32, desc[UR36][R2.64] ;  /* 0x0000002402207981 */ /* 0x000162000c1e1b00 */
[----:B------:R-:W-:Y:S05]  /*14c0*/  BRA `(.L_x_31763) ;  /* 0x0000000800a47947 */ /* 0x000fea0003800000 */
.L_x_31758:
        /* <DEDUP_REMOVED lines=13> */
.L_x_31772:
[----:B------:R0:W5:Y:S01]  /*15a0*/  LDG.E.64 R32, desc[UR36][R2.64] ;  /* 0x0000002402207981 */ /* 0x000162000c1e1b00 */
[----:B------:R-:W-:Y:S05]  /*15b0*/  BRA `(.L_x_31763) ;  /* 0x0000000800687947 */ /* 0x000fea0003800000 */
.L_x_31771:
        /* <DEDUP_REMOVED lines=27> */
.L_x_31774:
        /* <DEDUP_REMOVED lines=14> */
.L_x_31773:
[----:B------:R-:W3:Y:S02]  /*1850*/  LDG.E.U16 R0, desc[UR36][R2.64] ;  /* 0x0000002402007981 */ /* 0x000ee4000c1e1500 */
[----:B---3--:R-:W-:-:S04]  /*1860*/  IMAD.U32 R0, R0, 0x10000, RZ ;  /* 0x0001000000007824 */ /* 0x008fc800078e00ff */
[----:B------:R-:W-:-:S04]  /*1870*/  FMUL.FTZ R0, R0, 1 ;  /* 0x3f80000000007820 */ /* 0x000fc80000410000 */
[----:B------:R0:W1:Y:S01]  /*1880*/  F2F.F64.F32 R32, R0 ;  /* 0x0000000000207310 */ /* 0x0000620000201800 */
[----:B------:R-:W-:Y:S05]  /*1890*/  BRA `(.L_x_31763) ;  /* 0x0000000400b07947 */ /* 0x000fea0003800000 */
.L_x_31770:
        /* <DEDUP_REMOVED lines=11> */
.L_x_31777:
        /* <DEDUP_REMOVED lines=21> */
.L_x_31779:
[----:B------:R-:W-:Y:S05]  /*1aa0*/  BSYNC.RECONVERGENT B0 ;  /* 0x0000000000007941 */ /* 0x000fea0003800200 */
.L_x_31778:
[----:B------:R-:W-:Y:S01]  /*1ab0*/  IMAD.SHL.U32 R0, R0, 0x100000, RZ ;  /* 0x0010000000007824 */ /* 0x000fe200078e00ff */
[----:B------:R-:W-:-:S04]  /*1ac0*/  LEA R2, R2, 0x3b800000, 0x17 ;  /* 0x3b80000002027811 */ /* 0x000fc800078eb8ff */
[----:B------:R-:W-:-:S05]  /*1ad0*/  LOP3.LUT R0, R2, R0, R7, 0xfe, !PT ;  /* 0x0000000002007212 */ /* 0x000fca00078efe07 */
[----:B------:R-:W-:-:S04]  /*1ae0*/  FMUL.FTZ R0, R0, 1 ;  /* 0x3f80000000007820 */ /* 0x000fc80000410000 */
[----:B------:R0:W1:Y:S01]  /*1af0*/  F2F.F64.F32 R32, R0 ;  /* 0x0000000000207310 */ /* 0x0000620000201800 */
[----:B------:R-:W-:Y:S05]  /*1b00*/  BRA `(.L_x_31763) ;  /* 0x0000000400147947 */ /* 0x000fea0003800000 */
.L_x_31776:
        /* <DEDUP_REMOVED lines=21> */
.L_x_31781:
[----:B------:R-:W-:Y:S05]  /*1c60*/  BSYNC.RECONVERGENT B0 ;  /* 0x0000000000007941 */ /* 0x000fea0003800200 */
.L_x_31780:
[----:B------:R-:W-:Y:S01]  /*1c70*/  IMAD.SHL.U32 R0, R0, 0x200000, RZ ;  /* 0x0020000000007824 */ /* 0x000fe200078e00ff */
[----:B------:R-:W-:-:S04]  /*1c80*/  LEA R2, R2, 0x37800000, 0x17 ;  /* 0x3780000002027811 */ /* 0x000fc800078eb8ff */
[----:B------:R-:W-:-:S05]  /*1c90*/  LOP3.LUT R0, R2, R0, R7, 0xfe, !PT ;  /* 0x0000000002007212 */ /* 0x000fca00078efe07 */
[----:B------:R-:W-:-:S04]  /*1ca0*/  FMUL.FTZ R0, R0, 1 ;  /* 0x3f80000000007820 */ /* 0x000fc80000410000 */
[----:B------:R0:W1:Y:S01]  /*1cb0*/  F2F.F64.F32 R32, R0 ;  /* 0x0000000000207310 */ /* 0x0000620000201800 */
[----:B------:R-:W-:Y:S05]  /*1cc0*/  BRA `(.L_x_31763) ;  /* 0x0000000000a47947 */ /* 0x000fea0003800000 */
.L_x_31775:
        /* <DEDUP_REMOVED lines=18> */
.L_x_31762:
        /* <DEDUP_REMOVED lines=16> */
.L_x_31784:
[----:B------:R-:W-:Y:S01]  /*1ef0*/  CS2R R32, SRZ ;  /* 0x0000000000207805 */ /* 0x000fe2000001ff00 */
[----:B------:R-:W-:Y:S06]  /*1f00*/  BRA `(.L_x_31763) ;  /* 0x0000000000147947 */ /* 0x000fec0003800000 */
.L_x_31783:
[----:B------:R-:W3:Y:S02]  /*1f10*/  LDG.E.64 R32, desc[UR36][R2.64] ;  /* 0x0000002402207981 */ /* 0x000ee4000c1e1b00 */
[----:B---3--:R-:W0:Y:S01]  /*1f20*/  I2F.F64.U64 R32, R32 ;  /* 0x0000002000207312 */ /* 0x008e220000301800 */
[----:B------:R-:W-:Y:S05]  /*1f30*/  BRA `(.L_x_31763) ;  /* 0x0000000000087947 */ /* 0x000fea0003800000 */
.L_x_31782:
[----:B------:R-:W3:Y:S02]  /*1f40*/  LDG.E R2, desc[UR36][R2.64] ;  /* 0x0000002402027981 */ /* 0x000ee4000c1e1900 */
[----:B---3--:R0:W1:Y:S02]  /*1f50*/  I2F.F64.U32 R32, R2 ;  /* 0x0000000200207312 */ /* 0x0080640000201800 */
.L_x_31763:
[----:B------:R-:W-:Y:S05]  /*1f60*/  BSYNC.RECONVERGENT B6 ;  /* 0x0000000000067941 */ /* 0x000fea0003800200 */
.L_x_31757:
[----:B------:R-:W-:-:S07]  /*1f70*/  VIADD R17, R17, 0x80 ;  /* 0x0000008011117836 */ /* 0x000fce0000000000 */
.L_x_31756:
[----:B------:R-:W-:Y:S05]  /*1f80*/  BSYNC.RECONVERGENT B7 ;  /* 0x0000000000077941 */ /* 0x000fea0003800200 */
.L_x_31755:
        /* <DEDUP_REMOVED lines=25> */
.L_x_31791:
[----:B------:R-:W3:Y:S02]  /*2120*/  LDG.E.U8 R2, desc[UR36][R2.64] ;  /* 0x0000002402027981 */ /* 0x000ee4000c1e1100 */
[----:B---3--:R0:W1:Y:S01]  /*2130*/  I2F.F64.U16 R26, R2 ;  /* 0x00000002001a7312 */ /* 0x0080620000101800 */
[----:B------:R-:W-:Y:S05]  /*2140*/  BRA `(.L_x_31793) ;  /* 0x0000000c00607947 */ /* 0x000fea0003800000 */
.L_x_31790:
        /* <DEDUP_REMOVED lines=9> */
.L_x_31795:
[----:B------:R-:W3:Y:S02]  /*21e0*/  LDG.E R2, desc[UR36][R2.64] ;  /* 0x0000002402027981 */ /* 0x000ee4000c1e1900 */
[----:B---3--:R1:W3:Y:S01]  /*21f0*/  I2F.F64 R26, R2 ;  /* 0x00000002001a7312 */ /* 0x0082e20000201c00 */
[----:B------:R-:W-:Y:S05]  /*2200*/  BRA `(.L_x_31793) ;  /* 0x0000000c00307947 */ /* 0x000fea0003800000 */
.L_x_31794:
[----:B------:R-:W3:Y:S02]  /*2210*/  LDG.E.U16 R2, desc[UR36][R2.64] ;  /* 0x0000002402027981 */ /* 0x000ee4000c1e1500 */
[----:B---3--:R0:W1:Y:S01]  /*2220*/  I2F.F64.S16 R26, R2 ;  /* 0x00000002001a7312 */ /* 0x0080620000101c00 */
[----:B------:R-:W-:Y:S05]  /*2230*/  BRA `(.L_x_31793) ;  /* 0x0000000c00247947 */ /* 0x000fea0003800000 */
.L_x_31789:
        /* <DEDUP_REMOVED lines=10> */
.L_x_31797:
[----:B------:R-:W3:Y:S02]  /*22e0*/  LDG.E.U16 R0, desc[UR36][R2.64] ;  /* 0x0000002402007981 */ /* 0x000ee4000c1e1500 */
[----:B---3--:R-:W-:-:S05]  /*22f0*/  HADD2.F32 R0, -RZ, R0.H0_H0 ;  /* 0x20000000ff007230 */ /* 0x008fca0000004100 */
[----:B------:R-:W-:-:S04]  /*2300*/  FMUL.FTZ R0, R0, 1 ;  /* 0x3f80000000007820 */ /* 0x000fc80000410000 */
[----:B------:R0:W1:Y:S01]  /*2310*/  F2F.F64.F32 R26, R0 ;  /* 0x00000000001a7310 */ /* 0x0000620000201800 */
[----:B------:R-:W-:Y:S05]  /*2320*/  BRA `(.L_x_31793) ;  /* 0x0000000800e87947 */ /* 0x000fea0003800000 */
.L_x_31796:
        /* <DEDUP_REMOVED lines=10> */
.L_x_31799:
[----:B------:R-:W3:Y:S02]  /*23d0*/  LDG.E.U16 R2, desc[UR36][R2.64] ;  /* 0x0000002402027981 */ /* 0x000ee4000c1e1500 */
[----:B---3--:R-:W-:-:S05]  /*23e0*/  HADD2.F32 R0, -RZ, R2.H0_H0 ;  /* 0x20000002ff007230 */ /* 0x008fca0000004100 */
[----:B------:R-:W-:-:S04]  /*23f0*/  FMUL.FTZ R0, R0, 1 ;  /* 0x3f80000000007820 */ /* 0x000fc80000410000 */
[----:B------:R0:W1:Y:S01]  /*2400*/  F2F.F64.F32 R26, R0 ;  /* 0x00000000001a7310 */ /* 0x0000620000201800 */
[----:B------:R-:W-:Y:S05]  /*2410*/  BRA `(.L_x_31793) ;  /* 0x0000000800ac7947 */ /* 0x000fea0003800000 */
.L_x_31798:
[----:B------:R0:W5:Y:S01]  /*2420*/  LDG.E.64 R26, desc[UR36][R2.64] ;  /* 0x00000024021a7981 */ /* 0x000162000c1e1b00 */
[----:B------:R-:W-:Y:S05]  /*2430*/  BRA `(.L_x_31793) ;  /* 0x0000000800a47947 */ /* 0x000fea0003800000 */
.L_x_31788:
        /* <DEDUP_REMOVED lines=13> */
.L_x_31802:
[----:B------:R0:W5:Y:S01]  /*2510*/  LDG.E.64 R26, desc[UR36][R2.64] ;  /* 0x00000024021a7981 */ /* 0x000162000c1e1b00 */
[----:B------:R-:W-:Y:S05]  /*2520*/  BRA `(.L_x_31793) ;  /* 0x0000000800687947 */ /* 0x000fea0003800000 */
.L_x_31801:
        /* <DEDUP_REMOVED lines=27> */
.L_x_31804:
        /* <DEDUP_REMOVED lines=14> */
.L_x_31803:
[----:B------:R-:W3:Y:S02]  /*27c0*/  LDG.E.U16 R0, desc[UR36][R2.64] ;  /* 0x0000002402007981 */ /* 0x000ee4000c1e1500 */
[----:B---3--:R-:W-:-:S04]  /*27d0*/  IMAD.U32 R0, R0, 0x10000, RZ ;  /* 0x0001000000007824 */ /* 0x008fc800078e00ff */
[----:B------:R-:W-:-:S04]  /*27e0*/  FMUL.FTZ R0, R0, 1 ;  /* 0x3f80000000007820 */ /* 0x000fc80000410000 */
[----:B------:R0:W1:Y:S01]  /*27f0*/  F2F.F64.F32 R26, R0 ;  /* 0x00000000001a7310 */ /* 0x0000620000201800 */
[----:B------:R-:W-:Y:S05]  /*2800*/  BRA `(.L_x_31793) ;  /* 0x0000000400b07947 */ /* 0x000fea0003800000 */
.L_x_31800:
        /* <DEDUP_REMOVED lines=11> */
.L_x_31807:
        /* <DEDUP_REMOVED lines=21> */
.L_x_31809:
[----:B------:R-:W-:Y:S05]  /*2a10*/  BSYNC.RECONVERGENT B0 ;  /* 0x0000000000007941 */ /* 0x000fea0003800200 */
.L_x_31808:
[----:B------:R-:W-:Y:S01]  /*2a20*/  IMAD.SHL.U32 R0, R0, 0x100000, RZ ;  /* 0x0010000000007824 */ /* 0x000fe200078e00ff */
[----:B------:R-:W-:-:S04]  /*2a30*/  LEA R2, R2, 0x3b800000, 0x17 ;  /* 0x3b80000002027811 */ /* 0x000fc800078eb8ff */
[----:B------:R-:W-:-:S05]  /*2a40*/  LOP3.LUT R0, R2, R0, R7, 0xfe, !PT ;  /* 0x0000000002007212 */ /* 0x000fca00078efe07 */
[----:B------:R-:W-:-:S04]  /*2a50*/  FMUL.FTZ R0, R0, 1 ;  /* 0x3f80000000007820 */ /* 0x000fc80000410000 */
[----:B------:R0:W1:Y:S01]  /*2a60*/  F2F.F64.F32 R26, R0 ;  /* 0x00000000001a7310 */ /* 0x0000620000201800 */
[----:B------:R-:W-:Y:S05]  /*2a70*/  BRA `(.L_x_31793) ;  /* 0x0000000400147947 */ /* 0x000fea0003800000 */
.L_x_31806:
        /* <DEDUP_REMOVED lines=21> */
.L_x_31811:
[----:B------:R-:W-:Y:S05]  /*2bd0*/  BSYNC.RECONVERGENT B0 ;  /* 0x0000000000007941 */ /* 0x000fea0003800200 */
.L_x_31810:
[----:B------:R-:W-:Y:S01]  /*2be0*/  IMAD.SHL.U32 R0, R0, 0x200000, RZ ;  /* 0x0020000000007824 */ /* 0x000fe200078e00ff */
[----:B------:R-:W-:-:S04]  /*2bf0*/  LEA R2, R2, 0x37800000, 0x17 ;  /* 0x3780000002027811 */ /* 0x000fc800078eb8ff */
[----:B------:R-:W-:-:S05]  /*2c00*/  LOP3.LUT R0, R2, R0, R7, 0xfe, !PT ;  /* 0x0000000002007212 */ /* 0x000fca00078efe07 */
[----:B------:R-:W-:-:S04]  /*2c10*/  FMUL.FTZ R0, R0, 1 ;  /* 0x3f80000000007820 */ /* 0x000fc80000410000 */
[----:B------:R0:W1:Y:S01]  /*2c20*/  F2F.F64.F32 R26, R0 ;  /* 0x00000000001a7310 */ /* 0x0000620000201800 */
[----:B------:R-:W-:Y:S05]  /*2c30*/  BRA `(.L_x_31793) ;  /* 0x0000000000a47947 */ /* 0x000fea0003800000 */
.L_x_31805:
        /* <DEDUP_REMOVED lines=18> */
.L_x_31792:
        /* <DEDUP_REMOVED lines=16> */
.L_x_31814:
[----:B------:R-:W-:Y:S01]  /*2e60*/  CS2R R26, SRZ ;  /* 0x00000000001a7805 */ /* 0x000fe2000001ff00 */
[----:B------:R-:W-:Y:S06]  /*2e70*/  BRA `(.L_x_31793) ;  /* 0x0000000000147947 */ /* 0x000fec0003800000 */
.L_x_31813:
[----:B------:R-:W3:Y:S02]  /*2e80*/  LDG.E.64 R26, desc[UR36][R2.64] ;  /* 0x00000024021a7981 */ /* 0x000ee4000c1e1b00 */
[----:B---3--:R-:W0:Y:S01]  /*2e90*/  I2F.F64.U64 R26, R26 ;  /* 0x0000001a001a7312 */ /* 0x008e220000301800 */
[----:B------:R-:W-:Y:S05]  /*2ea0*/  BRA `(.L_x_31793) ;  /* 0x0000000000087947 */ /* 0x000fea0003800000 */
.L_x_31812:
[----:B------:R-:W3:Y:S02]  /*2eb0*/  LDG.E R2, desc[UR36][R2.64] ;  /* 0x0000002402027981 */ /* 0x000ee4000c1e1900 */
[----:B---3--:R0:W1:Y:S02]  /*2ec0*/  I2F.F64.U32 R26, R2 ;  /* 0x00000002001a7312 */ /* 0x0080640000201800 */
.L_x_31793:
[----:B------:R-:W-:Y:S05]  /*2ed0*/  BSYNC.RECONVERGENT B6 ;  /* 0x0000000000067941 */ /* 0x000fea0003800200 */
.L_x_31787:
[----:B------:R-:W-:-:S07]  /*2ee0*/  VIADD R17, R17, 0x80 ;  /* 0x0000008011117836 */ /* 0x000fce0000000000 */
.L_x_31786:
[----:B------:R-:W-:Y:S05]  /*2ef0*/  BSYNC.RECONVERGENT B7 ;  /* 0x0000000000077941 */ /* 0x000fea0003800200 */
.L_x_31785:
        /* <DEDUP_REMOVED lines=24> */
.L_x_31820:
[----:B------:R-:W3:Y:S02]  /*3080*/  LDG.E.U8 R2, desc[UR36][R2.64] ;  /* 0x0000002402027981 */ /* 0x000ee4000c1e1100 */
[----:B---3--:R0:W1:Y:S01]  /*3090*/  I2F.F64.U16 R18, R2 ;  /* 0x0000000200127312 */ /* 0x0080620000101800 */
[----:B------:R-:W-:Y:S05]  /*30a0*/  BRA `(.L_x_31816) ;  /* 0x0000000c00547947 */ /* 0x000fea0003800000 */
.L_x_31819:
        /* <DEDUP_REMOVED lines=9> */
.L_x_31823:
[----:B------:R-:W3:Y:S02]  /*3140*/  LDG.E R2, desc[UR36][R2.64] ;  /* 0x0000002402027981 */ /* 0x000ee4000c1e1900 */
[----:B---3--:R0:W1:Y:S01]  /*3150*/  I2F.F64 R18, R2 ;  /* 0x0000000200127312 */ /* 0x0080620000201c00 */
[----:B------:R-:W-:Y:S05]  /*3160*/  BRA `(.L_x_31816) ;  /* 0x0000000c00247947 */ /* 0x000fea0003800000 */
.L_x_31822:
[----:B------:R-:W3:Y:S02]  /*3170*/  LDG.E.U16 R2, desc[UR36][R2.64] ;  /* 0x0000002402027981 */ /* 0x000ee4000c1e1500 */
[----:B---3--:R0:W1:Y:S01]  /*3180*/  I2F.F64.S16 R18, R2 ;  /* 0x0000000200127312 */ /* 0x0080620000101c00 */
[----:B------:R-:W-:Y:S05]  /*3190*/  BRA `(.L_x_31816) ;  /* 0x0000000c00187947 */ /* 0x000fea0003800000 */
.L_x_31818:
        /* <DEDUP_REMOVED lines=10> */
.L_x_31825:
[----:B------:R-:W3:Y:S02]  /*3240*/  LDG.E.U16 R0, desc[UR36][R2.64] ;  /* 0x0000002402007981 */ /* 0x000ee4000c1e1500 */
[----:B---3--:R-:W-:-:S05]  /*3250*/  HADD2.F32 R0, -RZ, R0.H0_H0 ;  /* 0x20000000ff007230 */ /* 0x008fca0000004100 */
[----:B------:R-:W-:-:S04]  /*3260*/  FMUL.FTZ R0, R0, 1 ;  /* 0x3f80000000007820 */ /* 0x000fc80000410000 */
[----:B------:R0:W1:Y:S01]  /*3270*/  F2F.F64.F32 R18, R0 ;  /* 0x0000000000127310 */ /* 0x0000620000201800 */
[----:B------:R-:W-:Y:S05]  /*3280*/  BRA `(.L_x_31816) ;  /* 0x0000000800dc7947 */ /* 0x000fea0003800000 */
.L_x_31824:
        /* <DEDUP_REMOVED lines=10> */
.L_x_31827:
[----:B------:R-:W3:Y:S02]  /*3330*/  LDG.E.U16 R2, desc[UR36][R2.64] ;  /* 0x0000002402027981 */ /* 0x000ee4000c1e1500 */
[----:B---3--:R-:W-:-:S05]  /*3340*/  HADD2.F32 R0, -RZ, R2.H0_H0 ;  /* 0x20000002ff007230 */ /* 0x008fca0000004100 */
[----:B------:R-:W-:-:S04]  /*3350*/  FMUL.FTZ R0, R0, 1 ;  /* 0x3f80000000007820 */ /* 0x000fc80000410000 */
[----:B------:R0:W1:Y:S01]  /*3360*/  F2F.F64.F32 R18, R0 ;  /* 0x0000000000127310 */ /* 0x0000620000201800 */
[----:B------:R-:W-:Y:S05]  /*3370*/  BRA `(.L_x_31816) ;  /* 0x0000000800a07947 */ /* 0x000fea0003800000 */
.L_x_31826:
[----:B------:R0:W5:Y:S01]  /*3380*/  LDG.E.64 R18, desc[UR36][R2.64] ;  /* 0x0000002402127981 */ /* 0x000162000c1e1b00 */
[----:B------:R-:W-:Y:S05]  /*3390*/  BRA `(.L_x_31816) ;  /* 0x0000000800987947 */ /* 0x000fea0003800000 */
.L_x_31817:
        /* <DEDUP_REMOVED lines=13> */
.L_x_31830:
[----:B------:R0:W5:Y:S01]  /*3470*/  LDG.E.64 R18, desc[UR36][R2.64] ;  /* 0x0000002402127981 */ /* 0x000162000c1e1b00 */
[----:B------:R-:W-:Y:S05]  /*3480*/  BRA `(.L_x_31816) ;  /* 0x00000008005c7947 */ /* 0x000fea0003800000 */
.L_x_31829:
        /* <DEDUP_REMOVED lines=27> */
.L_x_31832:
        /* <DEDUP_REMOVED lines=14> */
.L_x_31831:
[----:B------:R-:W3:Y:S02]  /*3720*/  LDG.E.U16 R0, desc[UR36][R2.64] ;  /* 0x0000002402007981 */ /* 0x000ee4000c1e1500 */
[----:B---3--:R-:W-:-:S04]  /*3730*/  IMAD.U32 R0, R0, 0x10000, RZ ;  /* 0x0001000000007824 */ /* 0x008fc800078e00ff */
[----:B------:R-:W-:-:S04]  /*3740*/  FMUL.FTZ R0, R0, 1 ;  /* 0x3f80000000007820 */ /* 0x000fc80000410000 */
[----:B------:R0:W1:Y:S01]  /*3750*/  F2F.F64.F32 R18, R0 ;  /* 0x0000000000127310 */ /* 0x0000620000201800 */
[----:B------:R-:W-:Y:S05]  /*3760*/  BRA `(.L_x_31816) ;  /* 0x0000000400a47947 */ /* 0x000fea0003800000 */
.L_x_31828:
        /* <DEDUP_REMOVED lines=11> */
.L_x_31835:
        /* <DEDUP_REMOVED lines=20> */
.L_x_31837:
[----:B------:R-:W-:Y:S05]  /*3960*/  BSYNC.RECONVERGENT B0 ;  /* 0x0000000000007941 */ /* 0x000fea0003800200 */
.L_x_31836:
[----:B------:R-:W-:Y:S01]  /*3970*/  IMAD.SHL.U32 R0, R0, 0x100000, RZ ;  /* 0x0010000000007824 */ /* 0x000fe200078e00ff */
[----:B------:R-:W-:-:S04]  /*3980*/  LEA R2, R2, 0x3b800000, 0x17 ;  /* 0x3b80000002027811 */ /* 0x000fc800078eb8ff */
[----:B------:R-:W-:-:S05]  /*3990*/  LOP3.LUT R0, R2, R0, R7, 0xfe, !PT ;  /* 0x0000000002007212 */ /* 0x000fca00078efe07 */
[----:B------:R-:W-:-:S04]  /*39a0*/  FMUL.FTZ R0, R0, 1 ;  /* 0x3f80000000007820 */ /* 0x000fc80000410000 */
[----:B------:R0:W1:Y:S01]  /*39b0*/  F2F.F64.F32 R18, R0 ;  /* 0x0000000000127310 */ /* 0x0000620000201800 */
[----:B------:R-:W-:Y:S05]  /*39c0*/  BRA `(.L_x_31816) ;  /* 0x00000004000c7947 */ /* 0x000fea0003800000 */
.L_x_31834:
        /* <DEDUP_REMOVED lines=20> */
.L_x_31839:
[----:B------:R-:W-:Y:S05]  /*3b10*/  BSYNC.RECONVERGENT B0 ;  /* 0x0000000000007941 */ /* 0x000fea0003800200 */
.L_x_31838:
[----:B------:R-:W-:Y:S01]  /*3b20*/  IMAD.SHL.U32 R0, R0, 0x200000, RZ ;  /* 0x0020000000007824 */ /* 0x000fe200078e00ff */
[----:B------:R-:W-:-:S04]  /*3b30*/  LEA R2, R2, 0x37800000, 0x17 ;  /* 0x3780000002027811 */ /* 0x000fc800078eb8ff */
[----:B------:R-:W-:-:S05]  /*3b40*/  LOP3.LUT R0, R2, R0, R7, 0xfe, !PT ;  /* 0x0000000002007212 */ /* 0x000fca00078efe07 */
[----:B------:R-:W-:-:S04]  /*3b50*/  FMUL.FTZ R0, R0, 1 ;  /* 0x3f80000000007820 */ /* 0x000fc80000410000 */
[----:B------:R0:W1:Y:S01]  /*3b60*/  F2F.F64.F32 R18, R0 ;  /* 0x0000000000127310 */ /* 0x0000620000201800 */
[----:B------:R-:W-:Y:S05]  /*3b70*/  BRA `(.L_x_31816) ;  /* 0x0000000000a07947 */ /* 0x000fea0003800000 */
.L_x_31833:
        /* <DEDUP_REMOVED lines=18> */
.L_x_31821:
        /* <DEDUP_REMOVED lines=16> */
.L_x_31842:
[----:B------:R-:W-:Y:S05]  /*3da0*/  BRA `(.L_x_31816) ;  /* 0x0000000000147947 */ /* 0x000fea0003800000 */
.L_x_31841:
[----:B------:R-:W3:Y:S02]  /*3db0*/  LDG.E.64 R18, desc[UR36][R2.64] ;  /* 0x0000002402127981 */ /* 0x000ee4000c1e1b00 */
[----:B---3--:R-:W0:Y:S01]  /*3dc0*/  I2F.F64.U64 R18, R18 ;  /* 0x0000001200127312 */ /* 0x008e220000301800 */
[----:B------:R-:W-:Y:S05]  /*3dd0*/  BRA `(.L_x_31816) ;  /* 0x0000000000087947 */ /* 0x000fea0003800000 */
.L_x_31840:
[----:B------:R-:W3:Y:S02]  /*3de0*/  LDG.E R2, desc[UR36][R2.64] ;  /* 0x0000002402027981 */ /* 0x000ee4000c1e1900 */
[----:B---3--:R0:W1:Y:S02]  /*3df0*/  I2F.F64.U32 R18, R2 ;  /* 0x0000000200127312 */ /* 0x0080640000201800 */
.L_x_31816:
[----:B------:R-:W-:Y:S05]  /*3e00*/  BSYNC.RECONVERGENT B6 ;  /* 0x0000000000067941 */ /* 0x000fea0003800200 */
.L_x_31815:
        /* <DEDUP_REMOVED lines=12> */
[--C-:B-----5:R-:W-:Y:S01]  /*3ed0*/  DSETP.MAX.AND P3, P5, R32, R6.reuse, PT ;  /* 0x000000062000722a */ /* 0x120fe20003d6f000 */
[----:B------:R-:W-:Y:S01]  /*3ee0*/  VIADD R3, R23, 0x180 ;  /* 0x0000018017037836 */ /* 0x000fe20000000000 */
[----:B------:R-:W-:Y:S01]  /*3ef0*/  DSETP.MAX.AND P2, P4, R26, R6, PT ;  /* 0x000000061a00722a */ /* 0x000fe20003c4f000 */
        /* <DEDUP_REMOVED lines=11> */
[----:B------:R-:W-:-:S03]  /*3fb0*/  DSETP.MAX.AND P5, P6, R34, R6, PT ;  /* 0x000000062200722a */ /* 0x000fc60003eaf000 */
[----:B------:R-:W-:Y:S01]  /*3fc0*/  SEL R8, R0, R9, P2 ;  /* 0x0000000900087207 */ /* 0x000fe20001000000 */
[----:B------:R-:W-:-:S05]  /*3fd0*/  IMAD.MOV.U32 R0, RZ, RZ, R27 ;  /* 0x000000ffff007224 */ /* 0x000fca00078e001b */
[----:B------:R-:W-:Y:S01]  /*3fe0*/  FSEL R9, R0, R3, P2 ;  /* 0x0000000300097208 */ /* 0x000fe20001000000 */
[----:B------:R-:W-:Y:S01]  /*3ff0*/  @!P1 DSETP.MAX.AND P3, P2, R18, R6, PT ;  /* 0x000000061200922a */ /* 0x000fe20003a6f000 */
        /* <DEDUP_REMOVED lines=29> */
.L_x_31843:
        /* <DEDUP_REMOVED lines=24> */
.L_x_31850:
[----:B------:R-:W0:Y:S02]  /*4350*/  F2I.S64.F64.TRUNC R4, R4 ;  /* 0x0000000400047311 */ /* 0x000e24000030d900 */
[----:B0-----:R-:W-:-:S05]  /*4360*/  IMAD.MOV.U32 R3, RZ, RZ, R4 ;  /* 0x000000ffff037224 */ /* 0x001fca00078e0004 */
[----:B------:R0:W-:Y:S01]  /*4370*/  STG.E.U8 desc[UR36][R8.64], R3 ;  /* 0x0000000308007986 */ /* 0x0001e2000c101124 */
[----:B------:R-:W-:Y:S05]  /*4380*/  BRA `(.L_x_31852) ;  /* 0x0000000c00dc7947 */ /* 0x000fea0003800000 */
.L_x_31849:
        /* <DEDUP_REMOVED lines=9> */
.L_x_31854:
[----:B------:R-:W0:Y:S02]  /*4420*/  F2I.F64.TRUNC R5, R4 ;  /* 0x0000000400057311 */ /* 0x000e24000030d100 */
[----:B0-----:R0:W-:Y:S01]  /*4430*/  STG.E desc[UR36][R8.64], R5 ;  /* 0x0000000508007986 */ /* 0x0011e2000c101924 */
[----:B------:R-:W-:Y:S05]  /*4440*/  BRA `(.L_x_31852) ;  /* 0x0000000c00ac7947 */ /* 0x000fea0003800000 */
.L_x_31853:
[----:B------:R-:W0:Y:S02]  /*4450*/  F2I.F64.TRUNC R5, R4 ;  /* 0x0000000400057311 */ /* 0x000e24000030d100 */
[----:B0-----:R0:W-:Y:S01]  /*4460*/  STG.E.U16 desc[UR36][R8.64], R5 ;  /* 0x0000000508007986 */ /* 0x0011e2000c101524 */
[----:B------:R-:W-:Y:S05]  /*4470*/  BRA `(.L_x_31852) ;  /* 0x0000000c00a07947 */ /* 0x000fea0003800000 */
.L_x_31848:
        /* <DEDUP_REMOVED lines=13> */
.L_x_31856:
        /* <DEDUP_REMOVED lines=8> */
.L_x_31855:
        /* <DEDUP_REMOVED lines=14> */
.L_x_31858:
        /* <DEDUP_REMOVED lines=9> */
.L_x_31857:
[----:B------:R0:W-:Y:S01]  /*4740*/  STG.E.64 desc[UR36][R8.64], R4 ;  /* 0x0000000408007986 */ /* 0x0001e2000c101b24 */
[----:B------:R-:W-:Y:S05]  /*4750*/  BRA `(.L_x_31852) ;  /* 0x0000000800e87947 */ /* 0x000fea0003800000 */
.L_x_31847:
        /* <DEDUP_REMOVED lines=12> */
.L_x_31861:
[----:B------:R-:W-:-:S05]  /*4820*/  CS2R R6, SRZ ;  /* 0x0000000000067805 */ /* 0x000fca000001ff00 */
[----:B------:R4:W-:Y:S01]  /*4830*/  STG.E.128 desc[UR36][R8.64], R4 ;  /* 0x0000000408007986 */ /* 0x0009e2000c101d24 */
[----:B------:R-:W-:Y:S05]  /*4840*/  BRA `(.L_x_31852) ;  /* 0x0000000800ac7947 */ /* 0x000fea0003800000 */
.L_x_31860:
        /* <DEDUP_REMOVED lines=23> */
.L_x_31865:
[----:B------:R-:W-:Y:S05]  /*49c0*/  BSYNC.RECONVERGENT B0 ;  /* 0x0000000000007941 */ /* 0x000fea0003800200 */
.L_x_31864:
[----:B------:R-:W-:-:S05]  /*49d0*/  LOP3.LUT R7, R0, 0x80, R7, 0xf8, !PT ;  /* 0x0000008000077812 */ /* 0x000fca00078ef807 */
[----:B------:R1:W-:Y:S01]  /*49e0*/  STG.E.U8 desc[UR36][R8.64], R7 ;  /* 0x0000000708007986 */ /* 0x0003e2000c101124 */
[----:B------:R-:W-:Y:S05]  /*49f0*/  BRA `(.L_x_31852) ;  /* 0x0000000800407947 */ /* 0x000fea0003800000 */
.L_x_31863:
        /* <DEDUP_REMOVED lines=19> */
.L_x_31867:
[----:B------:R-:W-:Y:S05]  /*4b30*/  BSYNC.RECONVERGENT B0 ;  /* 0x0000000000007941 */ /* 0x000fea0003800200 */
.L_x_31866:
[----:B------:R-:W-:-:S05]  /*4b40*/  LOP3.LUT R7, R0, 0x80, R7, 0xf8, !PT ;  /* 0x0000008000077812 */ /* 0x000fca00078ef807 */
[----:B------:R2:W-:Y:S01]  /*4b50*/  STG.E.U8 desc[UR36][R8.64], R7 ;  /* 0x0000000708007986 */ /* 0x0005e2000c101124 */
[----:B------:R-:W-:Y:S05]  /*4b60*/  BRA `(.L_x_31852) ;  /* 0x0000000400e47947 */ /* 0x000fea0003800000 */
.L_x_31862:
        /* <DEDUP_REMOVED lines=8> */
.L_x_31859:
        /* <DEDUP_REMOVED lines=11> */
.L_x_31870:
        /* <DEDUP_REMOVED lines=17> */
.L_x_31873:
[----:B------:R-:W-:-:S04]  /*4db0*/  SHF.R.U32.HI R0, RZ, 0x14, R7 ;  /* 0x00000014ff007819 */ /* 0x000fc80000011607 */
[----:B------:R-:W-:-:S04]  /*4dc0*/  LOP3.LUT R0, R0, 0x1, RZ, 0xc0, !PT ;  /* 0x0000000100007812 */ /* 0x000fc800078ec0ff */
[----:B------:R-:W-:-:S04]  /*4dd0*/  IADD3 R0, PT, PT, R7, 0x487ffff, R0 ;  /* 0x0487ffff07007810 */ /* 0x000fc80007ffe000 */
[----:B------:R-:W-:-:S04]  /*4de0*/  SHF.R.U32.HI R0, RZ, 0x14, R0 ;  /* 0x00000014ff007819 */ /* 0x000fc80000011600 */
[----:B------:R-:W-:-:S07]  /*4df0*/  LOP3.LUT R3, R0, 0xff, RZ, 0xc0, !PT ;  /* 0x000000ff00037812 */ /* 0x000fce00078ec0ff */
.L_x_31874:
[----:B------:R-:W-:-:S04]  /*4e00*/  SHF.R.U32.HI R0, RZ, 0x18, R7 ;  /* 0x00000018ff007819 */ /* 0x000fc80000011607 */
[----:B------:R-:W-:-:S07]  /*4e10*/  LOP3.LUT R0, R3, 0x80, R0, 0xf8, !PT ;  /* 0x0000008003007812 */ /* 0x000fce00078ef800 */
.L_x_31872:
[----:B------:R-:W-:Y:S05]  /*4e20*/  BSYNC.RECONVERGENT B0 ;  /* 0x0000000000007941 */ /* 0x000fea0003800200 */
.L_x_31871:
[----:B------:R0:W-:Y:S01]  /*4e30*/  STG.E.U8 desc[UR36][R8.64], R0 ;  /* 0x0000000008007986 */ /* 0x0001e2000c101124 */
[----:B------:R-:W-:Y:S05]  /*4e40*/  BRA `(.L_x_31852) ;  /* 0x00000004002c7947 */ /* 0x000fea0003800000 */
.L_x_31869:
        /* <DEDUP_REMOVED lines=17> */
.L_x_31877:
[----:B------:R-:W-:-:S04]  /*4f60*/  SHF.R.U32.HI R0, RZ, 0x15, R7 ;  /* 0x00000015ff007819 */ /* 0x000fc80000011607 */
[----:B------:R-:W-:-:S04]  /*4f70*/  LOP3.LUT R0, R0, 0x1, RZ, 0xc0, !PT ;  /* 0x0000000100007812 */ /* 0x000fc800078ec0ff */
[----:B------:R-:W-:-:S04]  /*4f80*/  IADD3 R0, PT, PT, R7, 0x88fffff, R0 ;  /* 0x088fffff07007810 */ /* 0x000fc80007ffe000 */
[----:B------:R-:W-:-:S04]  /*4f90*/  SHF.R.U32.HI R0, RZ, 0x15, R0 ;  /* 0x00000015ff007819 */ /* 0x000fc80000011600 */
[----:B------:R-:W-:-:S07]  /*4fa0*/  LOP3.LUT R3, R0, 0xff, RZ, 0xc0, !PT ;  /* 0x000000ff00037812 */ /* 0x000fce00078ec0ff */
.L_x_31878:
[----:B------:R-:W-:-:S04]  /*4fb0*/  SHF.R.U32.HI R0, RZ, 0x18, R7 ;  /* 0x00000018ff007819 */ /* 0x000fc80000011607 */
[----:B------:R-:W-:-:S07]  /*4fc0*/  LOP3.LUT R0, R3, 0x80, R0, 0xf8, !PT ;  /* 0x0000008003007812 */ /* 0x000fce00078ef800 */
.L_x_31876:
[----:B------:R-:W-:Y:S05]  /*4fd0*/  BSYNC.RECONVERGENT B0 ;  /* 0x0000000000007941 */ /* 0x000fea0003800200 */
.L_x_31875:
[----:B------:R0:W-:Y:S01]  /*4fe0*/  STG.E.U8 desc[UR36][R8.64], R0 ;  /* 0x0000000008007986 */ /* 0x0001e2000c101124 */
[----:B------:R-:W-:Y:S05]  /*4ff0*/  BRA `(.L_x_31852) ;  /* 0x0000000000c07947 */ /* 0x000fea0003800000 */
.L_x_31868:
[----:B------:R-:W-:-:S13]  /*5000*/  ISETP.NE.AND P0, PT, R0, 0x1c, PT ;  /* 0x0000001c0000780c */ /* 0x000fda0003f05270 */
[----:B------:R-:W-:Y:S05]  /*5010*/  @!P0 BRA `(.L_x_31879) ;  /* 0x0000000000b08947 */ /* 0x000fea0003800000 */
[----:B------:R-:W-:-:S13]  /*5020*/  ISETP.NE.AND P0, PT, R0, 0x1d, PT ;  /* 0x0000001d0000780c */ /* 0x000fda0003f05270 */
[----:B------:R-:W-:Y:S05]  /*5030*/  @!P0 BRA `(.L_x_31880) ;  /* 0x00000000009c8947 */ /* 0x000fea0003800000 */
[----:B------:R-:W-:-:S13]  /*5040*/  ISETP.NE.AND P0, PT, R0, 0x2c, PT ;  /* 0x0000002c0000780c */ /* 0x000fda0003f05270 */
[----:B------:R-:W-:Y:S05]  /*5050*/  @!P0 BRA `(.L_x_31881) ;  /* 0x0000000000448947 */ /* 0x000fea0003800000 */
.L_x_31851:
        /* <DEDUP_REMOVED lines=16> */
.L_x_31882:
[----:B------:R-:W-:Y:S05]  /*5160*/  BRA `(.L_x_31852) ;  /* 0x0000000000647947 */ /* 0x000fea0003800000 */
.L_x_31881:
        /* <DEDUP_REMOVED lines=20> */
.L_x_31880:
[----:B------:R-:W0:Y:S02]  /*52b0*/  F2I.U64.F64.TRUNC R4, R4 ;  /* 0x0000000400047311 */ /* 0x000e24000030d800 */
[----:B0-----:R0:W-:Y:S01]  /*52c0*/  STG.E.64 desc[UR36][R8.64], R4 ;  /* 0x0000000408007986 */ /* 0x0011e2000c101b24 */
[----:B------:R-:W-:Y:S05]  /*52d0*/  BRA `(.L_x_31852) ;  /* 0x0000000000087947 */ /* 0x000fea0003800000 */
.L_x_31879:
[----:B------:R-:W0:Y:S02]  /*52e0*/  F2I.U32.F64.TRUNC R5, R4 ;  /* 0x0000000400057311 */ /* 0x000e24000030d000 */
[----:B0-----:R0:W-:Y:S02]  /*52f0*/  STG.E desc[UR36][R8.64], R5 ;  /* 0x0000000508007986 */ /* 0x0011e4000c101924 */
.L_x_31852:
        /* <DEDUP_REMOVED lines=25> */
.L_x_31887:
[----:B------:R-:W0:Y:S02]  /*5490*/  F2I.S64.F64.TRUNC R16, R16 ;  /* 0x0000001000107311 */ /* 0x000e24000030d900 */
[----:B0-----:R-:W-:-:S05]  /*54a0*/  IMAD.MOV.U32 R3, RZ, RZ, R16 ;  /* 0x000000ffff037224 */ /* 0x001fca00078e0010 */
[----:B------:R0:W-:Y:S01]  /*54b0*/  STG.E.U8 desc[UR36][R4.64], R3 ;  /* 0x0000000304007986 */ /* 0x0001e2000c101124 */
[----:B------:R-:W-:Y:S05]  /*54c0*/  BRA `(.L_x_31889) ;  /* 0x0000000c00e07947 */ /* 0x000fea0003800000 */
.L_x_31886:
        /* <DEDUP_REMOVED lines=9> */
.L_x_31891:
[----:B------:R-:W0:Y:S02]  /*5560*/  F2I.F64.TRUNC R17, R16 ;  /* 0x0000001000117311 */ /* 0x000e24000030d100 */
[----:B0-----:R4:W-:Y:S01]  /*5570*/  STG.E desc[UR36][R4.64], R17 ;  /* 0x0000001104007986 */ /* 0x0019e2000c101924 */
[----:B------:R-:W-:Y:S05]  /*5580*/  BRA `(.L_x_31889) ;  /* 0x0000000c00b07947 */ /* 0x000fea0003800000 */
.L_x_31890:
[----:B------:R-:W0:Y:S02]  /*5590*/  F2I.F64.TRUNC R17, R16 ;  /* 0x0000001000117311 */ /* 0x000e24000030d100 */
[----:B0-----:R0:W-:Y:S01]  /*55a0*/  STG.E.U16 desc[UR36][R4.64], R17 ;  /* 0x0000001104007986 */ /* 0x0011e2000c101524 */
[----:B------:R-:W-:Y:S05]  /*55b0*/  BRA `(.L_x_31889) ;  /* 0x0000000c00a47947 */ /* 0x000fea0003800000 */
.L_x_31885:
        /* <DEDUP_REMOVED lines=13> */
.L_x_31893:
        /* <DEDUP_REMOVED lines=8> */
.L_x_31892:
        /* <DEDUP_REMOVED lines=14> */
.L_x_31895:
        /* <DEDUP_REMOVED lines=9> */
.L_x_31894:
[----:B------:R0:W-:Y:S01]  /*5880*/  STG.E.64 desc[UR36][R4.64], R16 ;  /* 0x0000001004007986 */ /* 0x0001e2000c101b24 */
[----:B------:R-:W-:Y:S05]  /*5890*/  BRA `(.L_x_31889) ;  /* 0x0000000800ec7947 */ /* 0x000fea0003800000 */
.L_x_31884:
        /* <DEDUP_REMOVED lines=13> */
.L_x_31899:
        /* <DEDUP_REMOVED lines=22> */
.L_x_31902:
[----:B------:R-:W-:-:S04]  /*5ad0*/  SHF.R.U32.HI R3, RZ, 0x18, R7 ;  /* 0x00000018ff037819 */ /* 0x000fc80000011607 */
[----:B------:R-:W-:-:S07]  /*5ae0*/  LOP3.LUT R0, R0, 0x80, R3, 0xf8, !PT ;  /* 0x0000008000007812 */ /* 0x000fce00078ef803 */
.L_x_31901:
[----:B------:R-:W-:Y:S05]  /*5af0*/  BSYNC.RECONVERGENT B0 ;  /* 0x0000000000007941 */ /* 0x000fea0003800200 */
.L_x_31900:
[----:B------:R0:W-:Y:S01]  /*5b00*/  STG.E.U8 desc[UR36][R4.64], R0 ;  /* 0x0000000004007986 */ /* 0x0001e2000c101124 */
[----:B------:R-:W-:Y:S05]  /*5b10*/  BRA `(.L_x_31889) ;  /* 0x00000008004c7947 */ /* 0x000fea0003800000 */
.L_x_31898:
        /* <DEDUP_REMOVED lines=22> */
.L_x_31905:
[----:B------:R-:W-:-:S04]  /*5c80*/  SHF.R.U32.HI R3, RZ, 0x18, R7 ;  /* 0x00000018ff037819 */ /* 0x000fc80000011607 */
[----:B------:R-:W-:-:S07]  /*5c90*/  LOP3.LUT R0, R0, 0x80, R3, 0xf8, !PT ;  /* 0x0000008000007812 */ /* 0x000fce00078ef803 */
.L_x_31904:
[----:B------:R-:W-:Y:S05]  /*5ca0*/  BSYNC.RECONVERGENT B0 ;  /* 0x0000000000007941 */ /* 0x000fea0003800200 */
.L_x_31903:
[----:B------:R0:W-:Y:S01]  /*5cb0*/  STG.E.U8 desc[UR36][R4.64], R0 ;  /* 0x0000000004007986 */ /* 0x0001e2000c101124 */
[----:B------:R-:W-:Y:S05]  /*5cc0*/  BRA `(.L_x_31889) ;  /* 0x0000000400e07947 */ /* 0x000fea0003800000 */
.L_x_31897:
        /* <DEDUP_REMOVED lines=26> */
.L_x_31907:
[----:B------:R-:W0:Y:S02]  /*5e70*/  F2I.U64.F64.TRUNC R16, R16 ;  /* 0x0000001000107311 */ /* 0x000e24000030d800 */
[----:B0-----:R0:W-:Y:S01]  /*5e80*/  STG.E.64 desc[UR36][R4.64], R16 ;  /* 0x0000001004007986 */ /* 0x0011e2000c101b24 */
[----:B------:R-:W-:Y:S05]  /*5e90*/  BRA `(.L_x_31889) ;  /* 0x00000004006c7947 */ /* 0x000fea0003800000 */
.L_x_31906:
[----:B------:R-:W0:Y:S02]  /*5ea0*/  F2I.U32.F64.TRUNC R17, R16 ;  /* 0x0000001000117311 */ /* 0x000e24000030d000 */
[----:B0-----:R0:W-:Y:S01]  /*5eb0*/  STG.E desc[UR36][R4.64], R17 ;  /* 0x0000001104007986 */ /* 0x0011e2000c101924 */
[----:B------:R-:W-:Y:S05]  /*5ec0*/  BRA `(.L_x_31889) ;  /* 0x0000000400607947 */ /* 0x000fea0003800000 */
.L_x_31896:
        /* <DEDUP_REMOVED lines=10> */
.L_x_31909:
[----:B-----5:R-:W-:-:S05]  /*5f70*/  CS2R R18, SRZ ;  /* 0x0000000000127805 */ /* 0x020fca000001ff00 */
[----:B------:R0:W-:Y:S01]  /*5f80*/  STG.E.128 desc[UR36][R4.64], R16 ;  /* 0x0000001004007986 */ /* 0x0001e2000c101d24 */
[----:B------:R-:W-:Y:S05]  /*5f90*/  BRA `(.L_x_31889) ;  /* 0x00000004002c7947 */ /* 0x000fea0003800000 */
.L_x_31908:
[----:B------:R-:W-:-:S13]  /*5fa0*/  ISETP.NE.AND P0, PT, R0, 0xf, PT ;  /* 0x0000000f0000780c */ /* 0x000fda0003f05270 */
[----:B------:R-:W-:Y:S05]  /*5fb0*/  @!P0 BRA `(.L_x_31910) ;  /* 0x0000000400088947 */ /* 0x000fea0003800000 */
[----:B------:R-:W-:-:S13]  /*5fc0*/  ISETP.NE.AND P0, PT, R0, 0x17, PT ;  /* 0x000000170000780c */ /* 0x000fda0003f05270 */
[----:B------:R-:W-:Y:S05]  /*5fd0*/  @!P0 BRA `(.L_x_31911) ;  /* 0x0000000000a08947 */ /* 0x000fea0003800000 */
[----:B------:R-:W-:-:S13]  /*5fe0*/  ISETP.NE.AND P0, PT, R0, 0x18, PT ;  /* 0x000000180000780c */ /* 0x000fda0003f05270 */
[----:B------:R-:W-:Y:S05]  /*5ff0*/  @!P0 BRA `(.L_x_31912) ;  /* 0x0000000000448947 */ /* 0x000fea0003800000 */
.L_x_31888:
        /* <DEDUP_REMOVED lines=16> */
.L_x_31913:
[----:B------:R-:W-:Y:S05]  /*6100*/  BRA `(.L_x_31889) ;  /* 0x0000000000d07947 */ /* 0x000fea0003800000 */
.L_x_31912:
        /* <DEDUP_REMOVED lines=17> */
.L_x_31915:
[----:B------:R-:W-:Y:S05]  /*6220*/  BSYNC.RECONVERGENT B0 ;  /* 0x0000000000007941 */ /* 0x000fea0003800200 */
.L_x_31914:
[----:B------:R-:W-:-:S05]  /*6230*/  LOP3.LUT R3, R0, 0x80, R3, 0xf8, !PT ;  /* 0x0000008000037812 */ /* 0x000fca00078ef803 */
[----:B------:R0:W-:Y:S01]  /*6240*/  STG.E.U8 desc[UR36][R4.64], R3 ;  /* 0x0000000304007986 */ /* 0x0001e2000c101124 */
[----:B------:R-:W-:Y:S05]  /*6250*/  BRA `(.L_x_31889) ;  /* 0x00000000007c7947 */ /* 0x000fea0003800000 */
.L_x_31911:
        /* <DEDUP_REMOVED lines=16> */
.L_x_31917:
[----:B------:R-:W-:Y:S01]  /*6360*/  IMAD.MOV.U32 R0, RZ, RZ, 0x7f ;  /* 0x0000007fff007424 */ /* 0x000fe200078e00ff */
[----:B------:R-:W-:-:S04]  /*6370*/  ISETP.GT.U32.AND P0, PT, R3, 0x7f800000, PT ;  /* 0x7f8000000300780c */ /* 0x000fc80003f04070 */
[----:B------:R-:W-:-:S09]  /*6380*/  SEL R0, R0, 0x7c, P0 ;  /* 0x0000007c00007807 */ /* 0x000fd20000000000 */
.L_x_31918:
[----:B------:R-:W-:Y:S05]  /*6390*/  BSYNC.RECONVERGENT B0 ;  /* 0x0000000000007941 */ /* 0x000fea0003800200 */
.L_x_31916:
[----:B------:R-:W-:-:S04]  /*63a0*/  SHF.R.U32.HI R3, RZ, 0x18, R7 ;  /* 0x00000018ff037819 */ /* 0x000fc80000011607 */
[----:B------:R-:W-:-:S05]  /*63b0*/  LOP3.LUT R3, R0, 0x80, R3, 0xf8, !PT ;  /* 0x0000008000037812 */ /* 0x000fca00078ef803 */
[----:B------:R0:W-:Y:S01]  /*63c0*/  STG.E.U8 desc[UR36][R4.64], R3 ;  /* 0x0000000304007986 */ /* 0x0001e2000c101124 */
[----:B------:R-:W-:Y:S05]  /*63d0*/  BRA `(.L_x_31889) ;  /* 0x00000000001c7947 */ /* 0x000fea0003800000 */
.L_x_31910:
[----:B------:R-:W-:Y:S01]  /*63e0*/  UMOV UR4, 0xf0000000 ;  /* 0xf000000000047882 */ /* 0x000fe20000000000 */
[----:B------:R-:W-:Y:S01]  /*63f0*/  UMOV UR5, 0x380fffff ;  /* 0x380fffff00057882 */ /* 0x000fe20000000000 */
[----:B------:R-:W0:Y:S01]  /*6400*/  F2F.F32.F64 R0, R16 ;  /* 0x0000001000007310 */ /* 0x000e220000301000 */
[----:B------:R-:W-:-:S14]  /*6410*/  DSETP.GEU.AND P0, PT, |R16|, UR4, PT ;  /* 0x0000000410007e2a */ /* 0x000fdc000bf0e200 */
[----:B0-----:R-:W-:-:S05]  /*6420*/  @!P0 FMUL R0, R0, 1.175494350822287508e-38 ;  /* 0x0080000000008820 */ /* 0x001fca0000400000 */
[----:B------:R-:W-:-:S05]  /*6430*/  F2FP.BF16.F32.PACK_AB R0, RZ, R0 ;  /* 0x00000000ff00723e */ /* 0x000fca00000010ff */
[----:B------:R0:W-:Y:S02]  /*6440*/  STG.E.U16 desc[UR36][R4.64], R0 ;  /* 0x0000000004007986 */ /* 0x0001e4000c101524 */
.L_x_31889:
[----:B------:R-:W-:-:S07]  /*6450*/  VIADD R23, R23, 0x80 ;  /* 0x0000008017177836 */ /* 0x000fce0000000000 */
.L_x_31846:
[----:B------:R-:W-:-:S13]  /*6460*/  ISETP.GE.AND P0, PT, R23, R30, PT ;  /* 0x0000001e1700720c */ /* 0x000fda0003f06270 */
[----:B------:R-:W-:Y:S05]  /*6470*/  @P0 BREAK.RELIABLE B6 ;  /* 0x0000000000060942 */ /* 0x000fea0003800100 */
[----:B------:R-:W-:Y:S05]  /*6480*/  @P0 BRA `(.L_x_31883) ;  /* 0x00000010004c0947 */ /* 0x000fea0003800000 */
[----:B------:R-:W-:Y:S05]  /*6490*/  BSYNC.RELIABLE B6 ;  /* 0x0000000000067941 */ /* 0x000fea0003800100 */
.L_x_31845:
        /* <DEDUP_REMOVED lines=21> */
.L_x_31922:
[----:B------:R-:W0:Y:S02]  /*65f0*/  F2I.S64.F64.TRUNC R24, R24 ;  /* 0x0000001800187311 */ /* 0x000e24000030d900 */
[----:B0-----:R-:W-:-:S05]  /*6600*/  IMAD.MOV.U32 R3, RZ, RZ, R24 ;  /* 0x000000ffff037224 */ /* 0x001fca00078e0018 */
[----:B------:R0:W-:Y:S01]  /*6610*/  STG.E.U8 desc[UR36][R4.64], R3 ;  /* 0x0000000304007986 */ /* 0x0001e2000c101124 */
[----:B------:R-:W-:Y:S05]  /*6620*/  BRA `(.L_x_31924) ;  /* 0x0000000c00e07947 */ /* 0x000fea0003800000 */
.L_x_31921:
        /* <DEDUP_REMOVED lines=9> */
.L_x_31926:
[----:B------:R-:W0:Y:S02]  /*66c0*/  F2I.F64.TRUNC R25, R24 ;  /* 0x0000001800197311 */ /* 0x000e24000030d100 */
[----:B0-----:R4:W-:Y:S01]  /*66d0*/  STG.E desc[UR36][R4.64], R25 ;  /* 0x0000001904007986 */ /* 0x0019e2000c101924 */
[----:B------:R-:W-:Y:S05]  /*66e0*/  BRA `(.L_x_31924) ;  /* 0x0000000c00b07947 */ /* 0x000fea0003800000 */
.L_x_31925:
[----:B------:R-:W0:Y:S02]  /*66f0*/  F2I.F64.TRUNC R25, R24 ;  /* 0x0000001800197311 */ /* 0x000e24000030d100 */
[----:B0-----:R3:W-:Y:S01]  /*6700*/  STG.E.U16 desc[UR36][R4.64], R25 ;  /* 0x0000001904007986 */ /* 0x0017e2000c101524 */
[----:B------:R-:W-:Y:S05]  /*6710*/  BRA `(.L_x_31924) ;  /* 0x0000000c00a47947 */ /* 0x000fea0003800000 */
.L_x_31920:
        /* <DEDUP_REMOVED lines=13> */
.L_x_31928:
        /* <DEDUP_REMOVED lines=8> */
.L_x_31927:
        /* <DEDUP_REMOVED lines=14> */
.L_x_31930:
        /* <DEDUP_REMOVED lines=9> */
.L_x_31929:
[----:B------:R0:W-:Y:S01]  /*69e0*/  STG.E.64 desc[UR36][R4.64], R24 ;  /* 0x0000001804007986 */ /* 0x0001e2000c101b24 */
[----:B------:R-:W-:Y:S05]  /*69f0*/  BRA `(.L_x_31924) ;  /* 0x0000000800ec7947 */ /* 0x000fea0003800000 */
.L_x_31919:
        /* <DEDUP_REMOVED lines=13> */
.L_x_31934:
        /* <DEDUP_REMOVED lines=22> */
.L_x_31937:
[----:B------:R-:W-:-:S04]  /*6c30*/  SHF.R.U32.HI R3, RZ, 0x18, R7 ;  /* 0x00000018ff037819 */ /* 0x000fc80000011607 */
[----:B------:R-:W-:-:S07]  /*6c40*/  LOP3.LUT R0, R0, 0x80, R3, 0xf8, !PT ;  /* 0x0000008000007812 */ /* 0x000fce00078ef803 */
.L_x_31936:
[----:B------:R-:W-:Y:S05]  /*6c50*/  BSYNC.RECONVERGENT B0 ;  /* 0x0000000000007941 */ /* 0x000fea0003800200 */
.L_x_31935:
[----:B------:R0:W-:Y:S01]  /*6c60*/  STG.E.U8 desc[UR36][R4.64], R0 ;  /* 0x0000000004007986 */ /* 0x0001e2000c101124 */
[----:B------:R-:W-:Y:S05]  /*6c70*/  BRA `(.L_x_31924) ;  /* 0x00000008004c7947 */ /* 0x000fea0003800000 */
.L_x_31933:
        /* <DEDUP_REMOVED lines=22> */
.L_x_31940:
[----:B------:R-:W-:-:S04]  /*6de0*/  SHF.R.U32.HI R3, RZ, 0x18, R7 ;  /* 0x00000018ff037819 */ /* 0x000fc80000011607 */
[----:B------:R-:W-:-:S07]  /*6df0*/  LOP3.LUT R0, R0, 0x80, R3, 0xf8, !PT ;  /* 0x0000008000007812 */ /* 0x000fce00078ef803 */
.L_x_31939:
[----:B------:R-:W-:Y:S05]  /*6e00*/  BSYNC.RECONVERGENT B0 ;  /* 0x0000000000007941 */ /* 0x000fea0003800200 */
.L_x_31938:
[----:B------:R0:W-:Y:S01]  /*6e10*/  STG.E.U8 desc[UR36][R4.64], R0 ;  /* 0x0000000004007986 */ /* 0x0001e2000c101124 */
[----:B------:R-:W-:Y:S05]  /*6e20*/  BRA `(.L_x_31924) ;  /* 0x0000000400e07947 */ /* 0x000fea0003800000 */
.L_x_31932:
        /* <DEDUP_REMOVED lines=26> */
.L_x_31942:
[----:B------:R-:W0:Y:S02]  /*6fd0*/  F2I.U64.F64.TRUNC R24, R24 ;  /* 0x0000001800187311 */ /* 0x000e24000030d800 */
[----:B0-----:R0:W-:Y:S01]  /*6fe0*/  STG.E.64 desc[UR36][R4.64], R24 ;  /* 0x0000001804007986 */ /* 0x0011e2000c101b24 */
[----:B------:R-:W-:Y:S05]  /*6ff0*/  BRA `(.L_x_31924) ;  /* 0x00000004006c7947 */ /* 0x000fea0003800000 */
.L_x_31941:
[----:B------:R-:W0:Y:S02]  /*7000*/  F2I.U32.F64.TRUNC R25, R24 ;  /* 0x0000001800197311 */ /* 0x000e24000030d000 */
[----:B0-----:R0:W-:Y:S01]  /*7010*/  STG.E desc[UR36][R4.64], R25 ;  /* 0x0000001904007986 */ /* 0x0011e2000c101924 */
[----:B------:R-:W-:Y:S05]  /*7020*/  BRA `(.L_x_31924) ;  /* 0x0000000400607947 */ /* 0x000fea0003800000 */
.L_x_31931:
        /* <DEDUP_REMOVED lines=10> */
.L_x_31944:
[----:B-----5:R-:W-:-:S05]  /*70d0*/  CS2R R26, SRZ ;  /* 0x00000000001a7805 */ /* 0x020fca000001ff00 */
[----:B------:R0:W-:Y:S01]  /*70e0*/  STG.E.128 desc[UR36][R4.64], R24 ;  /* 0x0000001804007986 */ /* 0x0001e2000c101d24 */
[----:B------:R-:W-:Y:S05]  /*70f0*/  BRA `(.L_x_31924) ;  /* 0x00000004002c7947 */ /* 0x000fea0003800000 */
.L_x_31943:
[----:B------:R-:W-:-:S13]  /*7100*/  ISETP.NE.AND P0, PT, R0, 0xf, PT ;  /* 0x0000000f0000780c */ /* 0x000fda0003f05270 */
[----:B------:R-:W-:Y:S05]  /*7110*/  @!P0 BRA `(.L_x_31945) ;  /* 0x0000000400088947 */ /* 0x000fea0003800000 */
[----:B------:R-:W-:-:S13]  /*7120*/  ISETP.NE.AND P0, PT, R0, 0x17, PT ;  /* 0x000000170000780c */ /* 0x000fda0003f05270 */
[----:B------:R-:W-:Y:S05]  /*7130*/  @!P0 BRA `(.L_x_31946) ;  /* 0x0000000000a08947 */ /* 0x000fea0003800000 */
[----:B------:R-:W-:-:S13]  /*7140*/  ISETP.NE.AND P0, PT, R0, 0x18, PT ;  /* 0x000000180000780c */ /* 0x000fda0003f05270 */
[----:B------:R-:W-:Y:S05]  /*7150*/  @!P0 BRA `(.L_x_31947) ;  /* 0x0000000000448947 */ /* 0x000fea0003800000 */
.L_x_31923:
        /* <DEDUP_REMOVED lines=16> */
.L_x_31948:
[----:B------:R-:W-:Y:S05]  /*7260*/  BRA `(.L_x_31924) ;  /* 0x0000000000d07947 */ /* 0x000fea0003800000 */
.L_x_31947:
        /* <DEDUP_REMOVED lines=17> */
.L_x_31950:
[----:B------:R-:W-:Y:S05]  /*7380*/  BSYNC.RECONVERGENT B0 ;  /* 0x0000000000007941 */ /* 0x000fea0003800200 */
.L_x_31949:
[----:B------:R-:W-:-:S05]  /*7390*/  LOP3.LUT R3, R0, 0x80, R3, 0xf8, !PT ;  /* 0x0000008000037812 */ /* 0x000fca00078ef803 */
[----:B------:R0:W-:Y:S01]  /*73a0*/  STG.E.U8 desc[UR36][R4.64], R3 ;  /* 0x0000000304007986 */ /* 0x0001e2000c101124 */
[----:B------:R-:W-:Y:S05]  /*73b0*/  BRA `(.L_x_31924) ;  /* 0x00000000007c7947 */ /* 0x000fea0003800000 */
.L_x_31946:
        /* <DEDUP_REMOVED lines=16> */
.L_x_31952:
[----:B------:R-:W-:Y:S01]  /*74c0*/  IMAD.MOV.U32 R0, RZ, RZ, 0x7f ;  /* 0x0000007fff007424 */ /* 0x000fe200078e00ff */
[----:B------:R-:W-:-:S04]  /*74d0*/  ISETP.GT.U32.AND P0, PT, R3, 0x7f800000, PT ;  /* 0x7f8000000300780c */ /* 0x000fc80003f04070 */
[----:B------:R-:W-:-:S09]  /*74e0*/  SEL R0, R0, 0x7c, P0 ;  /* 0x0000007c00007807 */ /* 0x000fd20000000000 */
.L_x_31953:
[----:B------:R-:W-:Y:S05]  /*74f0*/  BSYNC.RECONVERGENT B0 ;  /* 0x0000000000007941 */ /* 0x000fea0003800200 */
.L_x_31951:
[----:B------:R-:W-:-:S04]  /*7500*/  SHF.R.U32.HI R3, RZ, 0x18, R7 ;  /* 0x00000018ff037819 */ /* 0x000fc80000011607 */
[----:B------:R-:W-:-:S05]  /*7510*/  LOP3.LUT R3, R0, 0x80, R3, 0xf8, !PT ;  /* 0x0000008000037812 */ /* 0x000fca00078ef803 */
[----:B------:R0:W-:Y:S01]  /*7520*/  STG.E.U8 desc[UR36][R4.64], R3 ;  /* 0x0000000304007986 */ /* 0x0001e2000c101124 */
[----:B------:R-:W-:Y:S05]  /*7530*/  BRA `(.L_x_31924) ;  /* 0x00000000001c7947 */ /* 0x000fea0003800000 */
.L_x_31945:
[----:B------:R-:W-:Y:S01]  /*7540*/  UMOV UR4, 0xf0000000 ;  /* 0xf000000000047882 */ /* 0x000fe20000000000 */
[----:B------:R-:W-:Y:S01]  /*7550*/  UMOV UR5, 0x380fffff ;  /* 0x380fffff00057882 */ /* 0x000fe20000000000 */
[----:B------:R-:W0:Y:S01]  /*7560*/  F2F.F32.F64 R0, R24 ;  /* 0x0000001800007310 */ /* 0x000e220000301000 */
[----:B------:R-:W-:-:S14]  /*7570*/  DSETP.GEU.AND P0, PT, |R24|, UR4, PT ;  /* 0x0000000418007e2a */ /* 0x000fdc000bf0e200 */
[----:B0-----:R-:W-:-:S05]  /*7580*/  @!P0 FMUL R0, R0, 1.175494350822287508e-38 ;  /* 0x0080000000008820 */ /* 0x001fca0000400000 */
[----:B------:R-:W-:-:S05]  /*7590*/  F2FP.BF16.F32.PACK_AB R0, RZ, R0 ;  /* 0x00000000ff00723e */ /* 0x000fca00000010ff */
[----:B------:R0:W-:Y:S02]  /*75a0*/  STG.E.U16 desc[UR36][R4.64], R0 ;  /* 0x0000000004007986 */ /* 0x0001e4000c101524 */
.L_x_31924:
[----:B------:R-:W-:-:S07]  /*75b0*/  VIADD R23, R23, 0x80 ;  /* 0x0000008017177836 */ /* 0x000fce0000000000 */
.L_x_31883:
[----:B------:R-:W-:Y:S05]  /*75c0*/  BSYNC.RECONVERGENT B7 ;  /* 0x0000000000077941 */ /* 0x000fea0003800200 */
.L_x_31844:
        /* <DEDUP_REMOVED lines=22> */
.L_x_31957:
[----:B------:R-:W0:Y:S02]  /*7730*/  F2I.S64.F64.TRUNC R28, R28 ;  /* 0x0000001c001c7311 */ /* 0x000e24000030d900 */
[----:B0-----:R-:W-:-:S05]  /*7740*/  IMAD.MOV.U32 R3, RZ, RZ, R28 ;  /* 0x000000ffff037224 */ /* 0x001fca00078e001c */
[----:B------:R-:W-:Y:S01]  /*7750*/  STG.E.U8 desc[UR36][R4.64], R3 ;  /* 0x0000000304007986 */ /* 0x000fe2000c101124 */
[----:B------:R-:W-:Y:S05]  /*7760*/  EXIT ;  /* 0x000000000000794d */ /* 0x000fea0003800000 */
.L_x_31956:
        /* <DEDUP_REMOVED lines=9> */
.L_x_31960:
[----:B------:R-:W0:Y:S02]  /*7800*/  F2I.F64.TRUNC R29, R28 ;  /* 0x0000001c001d7311 */ /* 0x000e24000030d100 */
[----:B0-----:R-:W-:Y:S01]  /*7810*/  STG.E desc[UR36][R4.64], R29 ;  /* 0x0000001d04007986 */ /* 0x001fe2000c101924 */
[----:B------:R-:W-:Y:S05]  /*7820*/  EXIT ;  /* 0x000000000000794d */ /* 0x000fea0003800000 */
.L_x_31959:
[----:B------:R-:W0:Y:S02]  /*7830*/  F2I.F64.TRUNC R29, R28 ;  /* 0x0000001c001d7311 */ /* 0x000e24000030d100 */
[----:B0-----:R-:W-:Y:S01]  /*7840*/  STG.E.U16 desc[UR36][R4.64], R29 ;  /* 0x0000001d04007986 */ /* 0x001fe2000c101524 */
[----:B------:R-:W-:Y:S05]  /*7850*/  EXIT ;  /* 0x000000000000794d */ /* 0x000fea0003800000 */
.L_x_31955:
        /* <DEDUP_REMOVED lines=13> */
.L_x_31962:
        /* <DEDUP_REMOVED lines=8> */
.L_x_31961:
        /* <DEDUP_REMOVED lines=14> */
.L_x_31964:
        /* <DEDUP_REMOVED lines=9> */
.L_x_31963:
[----:B------:R-:W-:Y:S01]  /*7b20*/  STG.E.64 desc[UR36][R4.64], R28 ;  /* 0x0000001c04007986 */ /* 0x000fe2000c101b24 */
[----:B------:R-:W-:Y:S05]  /*7b30*/  EXIT ;  /* 0x000000000000794d */ /* 0x000fea0003800000 */
.L_x_31954:
        /* <DEDUP_REMOVED lines=13> */
.L_x_31968:
        /* <DEDUP_REMOVED lines=21> */
.L_x_31971:
[----:B------:R-:W-:-:S04]  /*7d60*/  SHF.R.U32.HI R3, RZ, 0x18, R7 ;  /* 0x00000018ff037819 */ /* 0x000fc80000011607 */
[----:B------:R-:W-:-:S04]  /*7d70*/  LOP3.LUT R0, R0, 0x80, R3, 0xf8, !PT ;  /* 0x0000008000007812 */ /* 0x000fc800078ef803 */
[----:B------:R-:W-:-:S07]  /*7d80*/  PRMT R2, R0, 0x7610, R2 ;  /* 0x0000761000027816 */ /* 0x000fce0000000002 */
.L_x_31970:
[----:B------:R-:W-:Y:S05]  /*7d90*/  BSYNC.RECONVERGENT B0 ;  /* 0x0000000000007941 */ /* 0x000fea0003800200 */
.L_x_31969:
[----:B------:R-:W-:Y:S01]  /*7da0*/  STG.E.U8 desc[UR36][R4.64], R2 ;  /* 0x0000000204007986 */ /* 0x000fe2000c101124 */
[----:B------:R-:W-:Y:S05]  /*7db0*/  EXIT ;  /* 0x000000000000794d */ /* 0x000fea0003800000 */
.L_x_31967:
        /* <DEDUP_REMOVED lines=21> */
.L_x_31974:
[----:B------:R-:W-:-:S04]  /*7f10*/  SHF.R.U32.HI R3, RZ, 0x18, R7 ;  /* 0x00000018ff037819 */ /* 0x000fc80000011607 */
[----:B------:R-:W-:-:S04]  /*7f20*/  LOP3.LUT R0, R0, 0x80, R3, 0xf8, !PT ;  /* 0x0000008000007812 */ /* 0x000fc800078ef803 */
[----:B------:R-:W-:-:S07]  /*7f30*/  PRMT R2, R0, 0x7610, R2 ;  /* 0x0000761000027816 */ /* 0x000fce0000000002 */
.L_x_31973:
[----:B------:R-:W-:Y:S05]  /*7f40*/  BSYNC.RECONVERGENT B0 ;  /* 0x0000000000007941 */ /* 0x000fea0003800200 */
.L_x_31972:
[----:B------:R-:W-:Y:S01]  /*7f50*/  STG.E.U8 desc[UR36][R4.64], R2 ;  /* 0x0000000204007986 */ /* 0x000fe2000c101124 */
[----:B------:R-:W-:Y:S05]  /*7f60*/  EXIT ;  /* 0x000000000000794d */ /* 0x000fea0003800000 */
.L_x_31966:
        /* <DEDUP_REMOVED lines=26> */
.L_x_31976:
[----:B------:R-:W0:Y:S02]  /*8110*/  F2I.U64.F64.TRUNC R28, R28 ;  /* 0x0000001c001c7311 */ /* 0x000e24000030d800 */
[----:B0-----:R-:W-:Y:S01]  /*8120*/  STG.E.64 desc[UR36][R4.64], R28 ;  /* 0x0000001c04007986 */ /* 0x001fe2000c101b24 */
[----:B------:R-:W-:Y:S05]  /*8130*/  EXIT ;  /* 0x000000000000794d */ /* 0x000fea0003800000 */
.L_x_31975:
[----:B------:R-:W0:Y:S02]  /*8140*/  F2I.U32.F64.TRUNC R29, R28 ;  /* 0x0000001c001d7311 */ /* 0x000e24000030d000 */
[----:B0-----:R-:W-:Y:S01]  /*8150*/  STG.E desc[UR36][R4.64], R29 ;  /* 0x0000001d04007986 */ /* 0x001fe2000c101924 */
[----:B------:R-:W-:Y:S05]  /*8160*/  EXIT ;  /* 0x000000000000794d */ /* 0x000fea0003800000 */
.L_x_31965:
        /* <DEDUP_REMOVED lines=10> */
.L_x_31978:
[----:B------:R-:W-:-:S05]  /*8210*/  CS2R R30, SRZ ;  /* 0x00000000001e7805 */ /* 0x000fca000001ff00 */
[----:B------:R-:W-:Y:S01]  /*8220*/  STG.E.128 desc[UR36][R4.64], R28 ;  /* 0x0000001c04007986 */ /* 0x000fe2000c101d24 */
[----:B------:R-:W-:Y:S05]  /*8230*/  EXIT ;  /* 0x000000000000794d */ /* 0x000fea0003800000 */
.L_x_31977:
[----:B------:R-:W-:-:S13]  /*8240*/  ISETP.NE.AND P0, PT, R0, 0xf, PT ;  /* 0x0000000f0000780c */ /* 0x000fda0003f05270 */
[----:B------:R-:W-:Y:S05]  /*8250*/  @!P0 BRA `(.L_x_31979) ;  /* 0x0000000400088947 */ /* 0x000fea0003800000 */
[----:B------:R-:W-:-:S13]  /*8260*/  ISETP.NE.AND P0, PT, R0, 0x17, PT ;  /* 0x000000170000780c */ /* 0x000fda0003f05270 */
[----:B------:R-:W-:Y:S05]  /*8270*/  @!P0 BRA `(.L_x_31980) ;  /* 0x0000000000a08947 */ /* 0x000fea0003800000 */
[----:B------:R-:W-:-:S13]  /*8280*/  ISETP.NE.AND P0, PT, R0, 0x18, PT ;  /* 0x000000180000780c */ /* 0x000fda0003f05270 */
[----:B------:R-:W-:Y:S05]  /*8290*/  @!P0 BRA `(.L_x_31981) ;  /* 0x0000000000448947 */ /* 0x000fea0003800000 */
.L_x_31958:
        /* <DEDUP_REMOVED lines=16> */
.L_x_31982:
[----:B------:R-:W-:Y:S05]  /*83a0*/  EXIT ;  /* 0x000000000000794d */ /* 0x000fea0003800000 */
.L_x_31981:
        /* <DEDUP_REMOVED lines=17> */
.L_x_31984:
[----:B------:R-:W-:Y:S05]  /*84c0*/  BSYNC.RECONVERGENT B0 ;  /* 0x0000000000007941 */ /* 0x000fea0003800200 */
.L_x_31983:
[----:B------:R-:W-:-:S05]  /*84d0*/  LOP3.LUT R3, R0, 0x80, R3, 0xf8, !PT ;  /* 0x0000008000037812 */ /* 0x000fca00078ef803 */
[----:B------:R-:W-:Y:S01]  /*84e0*/  STG.E.U8 desc[UR36][R4.64], R3 ;  /* 0x0000000304007986 */ /* 0x000fe2000c101124 */
[----:B------:R-:W-:Y:S05]  /*84f0*/  EXIT ;  /* 0x000000000000794d */ /* 0x000fea0003800000 */
.L_x_31980:
        /* <DEDUP_REMOVED lines=16> */
.L_x_31986:
[----:B------:R-:W-:Y:S01]  /*8600*/  IMAD.MOV.U32 R0, RZ, RZ, 0x7f ;  /* 0x0000007fff007424 */ /* 0x000fe200078e00ff */
[----:B------:R-:W-:-:S04]  /*8610*/  ISETP.GT.U32.AND P0, PT, R2, 0x7f800000, PT ;  /* 0x7f8000000200780c */ /* 0x000fc80003f04070 */
[----:B------:R-:W-:-:S09]  /*8620*/  SEL R0, R0, 0x7c, P0 ;  /* 0x0000007c00007807 */ /* 0x000fd20000000000 */
.L_x_31987:
[----:B------:R-:W-:Y:S05]  /*8630*/  BSYNC.RECONVERGENT B0 ;  /* 0x0000000000007941 */ /* 0x000fea0003800200 */
.L_x_31985:
[----:B------:R-:W-:-:S04]  /*8640*/  SHF.R.U32.HI R3, RZ, 0x18, R3 ;  /* 0x00000018ff037819 */ /* 0x000fc80000011603 */
[----:B------:R-:W-:-:S05]  /*8650*/  LOP3.LUT R3, R0, 0x80, R3, 0xf8, !PT ;  /* 0x0000008000037812 */ /* 0x000fca00078ef803 */
[----:B------:R-:W-:Y:S01]  /*8660*/  STG.E.U8 desc[UR36][R4.64], R3 ;  /* 0x0000000304007986 */ /* 0x000fe2000c101124 */
[----:B------:R-:W-:Y:S05]  /*8670*/  EXIT ;  /* 0x000000000000794d */ /* 0x000fea0003800000 */
.L_x_31979:
        /* <DEDUP_REMOVED lines=8> */
.L_x_31988:
        /* <DEDUP_REMOVED lines=16> */
.L_x_41965:


//--------------------- .text._ZN2at6native18elementwise_kernelILi128ELi2EZNS0_22gpu_kernel_impl_nocastINS0_13AUnaryFunctorIdddZZZNS0_19maximum_kernel_cudaERNS_18TensorIteratorBaseEENKUlvE0_clEvENKUlvE_clEvEUlddE_EEEEvS5_RKT_EUliE_EEviT1_ --------------------------
	.section	.text._ZN2at6native18elementwise_kernelILi128ELi2EZNS0_22gpu_kernel_impl_nocastINS0_13AUnaryFunctorIdddZZZNS0_19maximum_kernel_cudaERNS_18TensorIteratorBaseEENKUlvE0_clEvENKUlvE_clEvEUlddE_EEEEvS5_RKT_EUliE_EEviT1_,"ax",@progbits
	.align	128
        .global         _ZN2at6native18elementwise_kernelILi128ELi2EZNS0_22gpu_kernel_impl_nocastINS0_13AUnaryFunctorIdddZZZNS0_19maximum_kernel_cudaERNS_18TensorIteratorBaseEENKUlvE0_clEvENKUlvE_clEvEUlddE_EEEEvS5_RKT_EUliE_EEviT1_
        .type           _ZN2at6native18elementwise_kernelILi128ELi2EZNS0_22gpu_kernel_impl_nocastINS0_13AUnaryFunctorIdddZZZNS0_19maximum_kernel_cudaERNS_18TensorIteratorBaseEENKUlvE0_clEvENKUlvE_clEvEUlddE_EEEEvS5_RKT_EUliE_EEviT1_,@function
        .size           _ZN2at6native18elementwise_kernelILi128ELi2EZNS0_22gpu_kernel_impl_nocastINS0_13AUnaryFunctorIdddZZZNS0_19maximum_kernel_cudaERNS_18TensorIteratorBaseEENKUlvE0_clEvENKUlvE_clEvEUlddE_EEEEvS5_RKT_EUliE_EEviT1_,(.L_x_41966 - _ZN2at6native18elementwise_kernelILi128ELi2EZNS0_22gpu_kernel_impl_nocastINS0_13AUnaryFunctorIdddZZZNS0_19maximum_kernel_cudaERNS_18TensorIteratorBaseEENKUlvE0_clEvENKUlvE_clEvEUlddE_EEEEvS5_RKT_EUliE_EEviT1_)
        .other          _ZN2at6native18elementwise_kernelILi128ELi2EZNS0_22gpu_kernel_impl_nocastINS0_13AUnaryFunctorIdddZZZNS0_19maximum_kernel_cudaERNS_18TensorIteratorBaseEENKUlvE0_clEvENKUlvE_clEvEUlddE_EEEEvS5_RKT_EUliE_EEviT1_,@"STO_CUDA_ENTRY STV_DEFAULT"
_ZN2at6native18elementwise_kernelILi128ELi2EZNS0_22gpu_kernel_impl_nocastINS0_13AUnaryFunctorIdddZZZNS0_19maximum_kernel_cudaERNS_18TensorIteratorBaseEENKUlvE0_clEvENKUlvE_clEvEUlddE_EEEEvS5_RKT_EUliE_EEviT1_:
.text._ZN2at6native18elementwise_kernelILi128ELi2EZNS0_22gpu_kernel_impl_nocastINS0_13AUnaryFunctorIdddZZZNS0_19maximum_kernel_cudaERNS_18TensorIteratorBaseEENKUlvE0_clEvENKUlvE_clEvEUlddE_EEEEvS5_RKT_EUliE_EEviT1_:
        /* <DEDUP_REMOVED lines=18> */
.L_x_31990:
        /* <DEDUP_REMOVED lines=10> */
[----:B--2---:R-:W-:Y:S01]  /*01c0*/  DSETP.MAX.AND P0, P1, R6, R2, PT ;  /* 0x000000020600722a */ /* 0x004fe2000390f000 */
        /* <DEDUP_REMOVED lines=10> */
.L_x_31992:
[----:B------:R-:W-:Y:S05]  /*0270*/  BSYNC.RECONVERGENT B0 ;  /* 0x0000000000007941 */ /* 0x000fea0003800200 */
.L_x_31991:
[----:B------:R-:W-:-:S13]  /*0280*/  ISETP.GE.AND P0, PT, R5, UR4, PT ;  /* 0x0000000405007c0c */ /* 0x000fda000bf06270 */
[----:B------:R-:W-:Y:S05]  /*0290*/  @P0 EXIT ;  /* 0x000000000000094d */ /* 0x000fea0003800000 */
[----:B------:R-:W1:Y:S02]  /*02a0*/  LDC.64 R4, c[0x0][0x588] ;  /* 0x00016200ff047b82 */ /* 0x000e640000000a00 */
[----:B-1----:R-:W2:Y:S06]  /*02b0*/  LDG.E.64 R4, desc[UR6][R4.64] ;  /* 0x0000000604047981 */ /* 0x002eac000c1e1b00 */
[----:B0-----:R-:W0:Y:S01]  /*02c0*/  LDC.64 R6, c[0x0][0x580] ;  /* 0x00016000ff067b82 */ /* 0x001e220000000a00 */
[----:B------:R-:W-:Y:S01]  /*02d0*/  IMAD.MOV.U32 R9, RZ, RZ, R3 ;  /* 0x000000ffff097224 */ /* 0x000fe200078e0003 */
[----:B--2---:R-:W-:Y:S01]  /*02e0*/  DSETP.MAX.AND P0, P1, R4, R2, PT ;  /* 0x000000020400722a */ /* 0x004fe2000390f000 */
        /* <DEDUP_REMOVED lines=11> */
.L_x_31989:
        /* <DEDUP_REMOVED lines=284> */
.L_x_31996:
[----:B------:R-:W0:Y:S01]  /*1560*/  LDCU.64 UR8, c[0x0][0x580] ;  /* 0x0000b000ff0877ac */ /* 0x000e220008000a00 */
[----:B------:R-:W-:Y:S02]  /*1570*/  IADD3 R5, PT, PT, R5, 0x80, RZ ;  /* 0x0000008005057810 */ /* 0x000fe40007ffe0ff */
[----:B0-----:R-:W-:-:S04]  /*1580*/  IADD3 R6, P0, PT, R6, UR8, RZ ;  /* 0x0000000806067c10 */ /* 0x001fc8000ff1e0ff */
[----:B------:R-:W-:-:S05]  /*1590*/  IADD3.X R7, PT, PT, RZ, UR9, RZ, P0, !PT ;  /* 0x00000009ff077c10 */ /* 0x000fca00087fe4ff */
[----:B------:R0:W-:Y:S04]  /*15a0*/  STG.E.64 desc[UR6][R6.64], R2 ;  /* 0x0000000206007986 */ /* 0x0001e8000c101b06 */
.L_x_31995:
[----:B------:R-:W-:Y:S05]  /*15b0*/  BSYNC.RECONVERGENT B0 ;  /* 0x0000000000007941 */ /* 0x000fea0003800200 */
.L_x_31994:
        /* <DEDUP_REMOVED lines=276> */
.L_x_31997:
[----:B------:R-:W0:Y:S02]  /*2700*/  LDCU.64 UR4, c[0x0][0x580] ;  /* 0x0000b000ff0477ac */ /* 0x000e240008000a00 */
[----:B0-----:R-:W-:-:S04]  /*2710*/  IADD3 R4, P0, PT, R0, UR4, RZ ;  /* 0x0000000400047c10 */ /* 0x001fc8000ff1e0ff */
[----:B------:R-:W-:-:S05]  /*2720*/  IADD3.X R5, PT, PT, RZ, UR5, RZ, P0, !PT ;  /* 0x00000005ff057c10 */ /* 0x000fca00087fe4ff */
[----:B------:R-:W-:Y:S01]  /*2730*/  STG.E.64 desc[UR6][R4.64], R2 ;  /* 0x0000000204007986 */ /* 0x000fe2000c101b06 */
[----:B------:R-:W-:Y:S05]  /*2740*/  EXIT ;  /* 0x000000000000794d */ /* 0x000fea0003800000 */
.L_x_31993:
        /* <DEDUP_REMOVED lines=304> */
.L_x_32000:
        /* <DEDUP_REMOVED lines=8> */
[----:B--2---:R-:W-:Y:S01]  /*3ad0*/  DSETP.MAX.AND P1, P2, R8, R2, PT ;  /* 0x000000020800722a */ /* 0x004fe20003a2f000 */
        /* <DEDUP_REMOVED lines=11> */
.L_x_31999:
[----:B------:R-:W-:Y:S05]  /*3b90*/  BSYNC.RECONVERGENT B0 ;  /* 0x0000000000007941 */ /* 0x000fea0003800200 */
.L_x_31998:
        /* <DEDUP_REMOVED lines=300> */
.L_x_32001:
[----:B------:R-:W0:Y:S02]  /*4e60*/  LDCU.128 UR8, c[0x0][0x580] ;  /* 0x0000b000ff0877ac */ /* 0x000e240008000c00 */
[----:B0-----:R-:W-:-:S04]  /*4e70*/  IADD3 R6, P0, PT, R0, UR10, RZ ;  /* 0x0000000a00067c10 */ /* 0x001fc8000ff1e0ff */
[----:B------:R-:W-:-:S06]  /*4e80*/  IADD3.X R7, PT, PT, RZ, UR11, RZ, P0, !PT ;  /* 0x0000000bff077c10 */ /* 0x000fcc00087fe4ff */
[----:B------:R-:W2:Y:S01]  /*4e90*/  LDG.E.64 R6, desc[UR6][R6.64] ;  /* 0x0000000606067981 */ /* 0x000ea2000c1e1b00 */
[----:B------:R-:W-:Y:S02]  /*4ea0*/  MOV R9, R2 ;  /* 0x0000000200097202 */ /* 0x000fe40000000f00 */
[----:B------:R-:W-:-:S04]  /*4eb0*/  IADD3 R4, P0, PT, R5, UR8, RZ ;  /* 0x0000000805047c10 */ /* 0x000fc8000ff1e0ff */
[----:B------:R-:W-:Y:S01]  /*4ec0*/  IADD3.X R5, PT, PT, RZ, UR9, RZ, P0, !PT ;  /* 0x00000009ff057c10 */ /* 0x000fe200087fe4ff */
[----:B--2---:R-:W-:Y:S01]  /*4ed0*/  DSETP.MAX.AND P1, P2, R6, R2, PT ;  /* 0x000000020600722a */ /* 0x004fe20003a2f000 */
        /* <DEDUP_REMOVED lines=11> */
.L_x_32002:
        /* <DEDUP_REMOVED lines=15> */
.L_x_41966:


//--------------------- .text._ZN2at6native27unrolled_elementwise_kernelINS0_13AUnaryFunctorIdddZZZNS0_19maximum_kernel_cudaERNS_18TensorIteratorBaseEENKUlvE0_clEvENKUlvE_clEvEUlddE_EESt5arrayIPcLm2EELi4E23TrivialOffsetCalculatorILi1EjESD_NS0_6memory15LoadWithoutCastENSE_16StoreWithoutCastEEEviT_T0_T2_T3_T4_T5_ --------------------------
	.section	.text._ZN2at6native27unrolled_elementwise_kernelINS0_13AUnaryFunctorIdddZZZNS0_19maximum_kernel_cudaERNS_18TensorIteratorBaseEENKUlvE0_clEvENKUlvE_clEvEUlddE_EESt5arrayIPcLm2EELi4E23TrivialOffsetCalculatorILi1EjESD_NS0_6memory15LoadWithoutCastENSE_16StoreWithoutCastEEEviT_T0_T2_T3_T4_T5_,"ax",@progbits
	.align	128
        .global         _ZN2at6native27unrolled_elementwise_kernelINS0_13AUnaryFunctorIdddZZZNS0_19maximum_kernel_cudaERNS_18TensorIteratorBaseEENKUlvE0_clEvENKUlvE_clEvEUlddE_EESt5arrayIPcLm2EELi4E23TrivialOffsetCalculatorILi1EjESD_NS0_6memory15LoadWithoutCastENSE_16StoreWithoutCastEEEviT_T0_T2_T3_T4_T5_
        .type           _ZN2at6native27unrolled_elementwise_kernelINS0_13AUnaryFunctorIdddZZZNS0_19maximum_kernel_cudaERNS_18TensorIteratorBaseEENKUlvE0_clEvENKUlvE_clEvEUlddE_EESt5arrayIPcLm2EELi4E23TrivialOffsetCalculatorILi1EjESD_NS0_6memory15LoadWithoutCastENSE_16StoreWithoutCastEEEviT_T0_T2_T3_T4_T5_,@function
        .size           _ZN2at6native27unrolled_elementwise_kernelINS0_13AUnaryFunctorIdddZZZNS0_19maximum_kernel_cudaERNS_18TensorIteratorBaseEENKUlvE0_clEvENKUlvE_clEvEUlddE_EESt5arrayIPcLm2EELi4E23TrivialOffsetCalculatorILi1EjESD_NS0_6memory15LoadWithoutCastENSE_16StoreWithoutCastEEEviT_T0_T2_T3_T4_T5_,(.L_x_41967 - _ZN2at6native27unrolled_elementwise_kernelINS0_13AUnaryFunctorIdddZZZNS0_19maximum_kernel_cudaERNS_18TensorIteratorBaseEENKUlvE0_clEvENKUlvE_clEvEUlddE_EESt5arrayIPcLm2EELi4E23TrivialOffsetCalculatorILi1EjESD_NS0_6memory15LoadWithoutCastENSE_16StoreWithoutCastEEEviT_T0_T2_T3_T4_T5_)
        .other          _ZN2at6native27unrolled_elementwise_kernelINS0_13AUnaryFunctorIdddZZZNS0_19maximum_kernel_cudaERNS_18TensorIteratorBaseEENKUlvE0_clEvENKUlvE_clEvEUlddE_EESt5arrayIPcLm2EELi4E23TrivialOffsetCalculatorILi1EjESD_NS0_6memory15LoadWithoutCastENSE_16StoreWithoutCastEEEviT_T0_T2_T3_T4_T5_,@"STO_CUDA_ENTRY STV_DEFAULT"
_ZN2at6native27unrolled_elementwise_kernelINS0_13AUnaryFunctorIdddZZZNS0_19maximum_kernel_cudaERNS_18TensorIteratorBaseEENKUlvE0_clEvENKUlvE_clEvEUlddE_EESt5arrayIPcLm2EELi4E23TrivialOffsetCalculatorILi1EjESD_NS0_6memory15LoadWithoutCastENSE_16StoreWithoutCastEEEviT_T0_T2_T3_T4_T5_:
.text._ZN2at6native27unrolled_elementwise_kernelINS0_13AUnaryFunctorIdddZZZNS0_19maximum_kernel_cudaERNS_18TensorIteratorBaseEENKUlvE0_clEvENKUlvE_clEvEUlddE_EESt5arrayIPcLm2EELi4E23TrivialOffsetCalculatorILi1EjESD_NS0_6memory15LoadWithoutCastENSE_16StoreWithoutCastEEEviT_T0_T2_T3_T4_T5_:
        /* <DEDUP_REMOVED lines=47> */
[--C-:B-----5:R-:W-:Y:S01]  /*02f0*/  DSETP.MAX.AND P3, P5, R8, R18.reuse, PT ;  /* 0x000000120800722a */ /* 0x120fe20003d6f000 */
[----:B------:R-:W-:Y:S01]  /*0300*/  IMAD.MOV.U32 R5, RZ, RZ, R8 ;  /* 0x000000ffff057224 */ /* 0x000fe200078e0008 */
[----:B------:R-:W-:Y:S01]  /*0310*/  DSETP.MAX.AND P1, P4, R6, R18, PT ;  /* 0x000000120600722a */ /* 0x000fe20003c2f000 */
        /* <DEDUP_REMOVED lines=12> */
[----:B------:R-:W-:-:S03]  /*03e0*/  DSETP.MAX.AND P5, P6, R10, R18, PT ;  /* 0x000000120a00722a */ /* 0x000fc60003eaf000 */
[----:B------:R-:W-:Y:S02]  /*03f0*/  SEL R12, R4, R13, P1 ;  /* 0x0000000d040c7207 */ /* 0x000fe40000800000 */
[----:B------:R-:W-:-:S04]  /*0400*/  MOV R4, R7 ;  /* 0x0000000700047202 */ /* 0x000fc80000000f00 */
[----:B------:R-:W-:Y:S01]  /*0410*/  FSEL R13, R4, R25, P1 ;  /* 0x00000019040d7208 */ /* 0x000fe20000800000 */
[----:B------:R-:W-:Y:S01]  /*0420*/  IMAD.MOV.U32 R4, RZ, RZ, R11 ;  /* 0x000000ffff047224 */ /* 0x000fe200078e000b */
[----:B------:R-:W-:Y:S01]  /*0430*/  @P4 LOP3.LUT R13, R25, 0x80000, RZ, 0xfc, !PT ;  /* 0x00080000190d4812 */ /* 0x000fe200078efcff */
[----:B------:R-:W-:Y:S01]  /*0440*/  @!P2 DSETP.MAX.AND P3, P1, R14, R18, PT ;  /* 0x000000120e00a22a */ /* 0x000fe2000396f000 */
        /* <DEDUP_REMOVED lines=23> */
.L_x_32003:
        /* <DEDUP_REMOVED lines=16> */
.L_x_32006:
[----:B------:R-:W-:Y:S05]  /*06c0*/  BSYNC.RELIABLE B1 ;  /* 0x0000000000017941 */ /* 0x000fea0003800100 */
.L_x_32005:
[----:B------:R-:W-:-:S13]  /*06d0*/  ISETP.GE.AND P0, PT, R0, R21, PT ;  /* 0x000000150000720c */ /* 0x000fda0003f06270 */
[----:B0-----:R-:W0:Y:S01]  /*06e0*/  @!P0 LDC.64 R4, c[0x0][0x398] ;  /* 0x0000e600ff048b82 */ /* 0x001e220000000a00 */
[----:B-----5:R-:W-:Y:S01]  /*06f0*/  @!P0 LEA R7, R23, R0, 0x9 ;  /* 0x0000000017078211 */ /* 0x020fe200078e48ff */
[----:B------:R-:W-:-:S04]  /*0700*/  @!P0 VIADD R0, R0, 0x80 ;  /* 0x0000008000008836 */ /* 0x000fc80000000000 */
[----:B0-----:R-:W-:-:S05]  /*0710*/  @!P0 IMAD.WIDE.U32 R4, R7, 0x8, R4 ;  /* 0x0000000807048825 */ /* 0x001fca00078e0004 */
[----:B------:R1:W-:Y:S02]  /*0720*/  @!P0 STG.E.64 desc[UR4][R4.64], R12 ;  /* 0x0000000c04008986 */ /* 0x0003e4000c101b04 */
.L_x_32007:
[----:B------:R-:W-:Y:S05]  /*0730*/  BSYNC.RECONVERGENT B0 ;  /* 0x0000000000007941 */ /* 0x000fea0003800200 */
.L_x_32004:
        /* <DEDUP_REMOVED lines=8> */
.L_x_32008:
        /* <DEDUP_REMOVED lines=12> */
.L_x_41967:


//--------------------- .text._ZN2at6native29vectorized_elementwise_kernelILi2ENS0_13AUnaryFunctorIdddZZZNS0_19maximum_kernel_cudaERNS_18TensorIteratorBaseEENKUlvE0_clEvENKUlvE_clEvEUlddE_EESt5arrayIPcLm2EEEEviT0_T1_ --------------------------
	.section	.text._ZN2at6native29vectorized_elementwise_kernelILi2ENS0_13AUnaryFunctorIdddZZZNS0_19maximum_kernel_cudaERNS_18TensorIteratorBaseEENKUlvE0_clEvENKUlvE_clEvEUlddE_EESt5arrayIPcLm2EEEEviT0_T1_,"ax",@progbits
	.align	128
        .global         _ZN2at6native29vectorized_elementwise_kernelILi2ENS0_13AUnaryFunctorIdddZZZNS0_19maximum_kernel_cudaERNS_18TensorIteratorBaseEENKUlvE0_clEvENKUlvE_clEvEUlddE_EESt5arrayIPcLm2EEEEviT0_T1_
        .type           _ZN2at6native29vectorized_elementwise_kernelILi2ENS0_13AUnaryFunctorIdddZZZNS0_19maximum_kernel_cudaERNS_18TensorIteratorBaseEENKUlvE0_clEvENKUlvE_clEvEUlddE_EESt5arrayIPcLm2EEEEviT0_T1_,@function
        .size           _ZN2at6native29vectorized_elementwise_kernelILi2ENS0_13AUnaryFunctorIdddZZZNS0_19maximum_kernel_cudaERNS_18TensorIteratorBaseEENKUlvE0_clEvENKUlvE_clEvEUlddE_EESt5arrayIPcLm2EEEEviT0_T1_,(.L_x_41968 - _ZN2at6native29vectorized_elementwise_kernelILi2ENS0_13AUnaryFunctorIdddZZZNS0_19maximum_kernel_cudaERNS_18TensorIteratorBaseEENKUlvE0_clEvENKUlvE_clEvEUlddE_EESt5arrayIPcLm2EEEEviT0_T1_)
        .other          _ZN2at6native29vectorized_elementwise_kernelILi2ENS0_13AUnaryFunctorIdddZZZNS0_19maximum_kernel_cudaERNS_18TensorIteratorBaseEENKUlvE0_clEvENKUlvE_clEvEUlddE_EESt5arrayIPcLm2EEEEviT0_T1_,@"STO_CUDA_ENTRY STV_DEFAULT"
_ZN2at6native29vectorized_elementwise_kernelILi2ENS0_13AUnaryFunctorIdddZZZNS0_19maximum_kernel_cudaERNS_18TensorIteratorBaseEENKUlvE0_clEvENKUlvE_clEvEUlddE_EESt5arrayIPcLm2EEEEviT0_T1_:
.text._ZN2at6native29vectorized_elementwise_kernelILi2ENS0_13AUnaryFunctorIdddZZZNS0_19maximum_kernel_cudaERNS_18TensorIteratorBaseEENKUlvE0_clEvENKUlvE_clEvEUlddE_EESt5arrayIPcLm2EEEEviT0_T1_:
        /* <DEDUP_REMOVED lines=85> */
[--C-:B-----5:R-:W-:Y:S01]  /*0550*/  DSETP.MAX.AND P5, P6, R28, R8.reuse, PT ;  /* 0x000000081c00722a */ /* 0x120fe20003eaf000 */
[----:B------:R-:W-:Y:S01]  /*0560*/  IMAD.MOV.U32 R4, RZ, RZ, R28 ;  /* 0x000000ffff047224 */ /* 0x000fe200078e001c */
[C---:B------:R-:W-:Y:S01]  /*0570*/  DSETP.MAX.AND P3, P4, R34.reuse, R8, PT ;  /* 0x000000082200722a */ /* 0x040fe20003c6f000 */
[----:B------:R-:W-:Y:S01]  /*0580*/  IMAD.MOV.U32 R5, RZ, RZ, R8 ;  /* 0x000000ffff057224 */ /* 0x000fe200078e0008 */
[----:B------:R-:W-:Y:S01]  /*0590*/  MOV R22, R35 ;  /* 0x0000002300167202 */ /* 0x000fe20000000f00 */
[----:B------:R-:W-:Y:S01]  /*05a0*/  IMAD.MOV.U32 R23, RZ, RZ, R34 ;  /* 0x000000ffff177224 */ /* 0x000fe200078e0022 */
[----:B------:R-:W-:Y:S01]  /*05b0*/  DSETP.NAN.AND P2, PT, R34, R34, PT ;  /* 0x000000222200722a */ /* 0x000fe20003f48000 */
[--C-:B------:R-:W-:Y:S01]  /*05c0*/  IMAD.MOV.U32 R32, RZ, RZ, R8.reuse ;  /* 0x000000ffff207224 */ /* 0x100fe200078e0008 */
[----:B------:R-:W-:Y:S01]  /*05d0*/  SEL R24, R4, R5, P5 ;  /* 0x0000000504187207 */ /* 0x000fe20002800000 */
[----:B------:R-:W-:Y:S01]  /*05e0*/  IMAD.MOV.U32 R5, RZ, RZ, R9 ;  /* 0x000000ffff057224 */ /* 0x000fe200078e0009 */
[----:B------:R-:W-:Y:S01]  /*05f0*/  DSETP.MAX.AND P0, P1, R20, R8, PT ;  /* 0x000000081400722a */ /* 0x000fe2000390f000 */
        /* <DEDUP_REMOVED lines=15> */
[--C-:B------:R-:W-:Y:S01]  /*06f0*/  DSETP.MAX.AND P2, P3, R18, R8.reuse, PT ;  /* 0x000000081200722a */ /* 0x100fe20003b4f000 */
[----:B------:R-:W-:Y:S02]  /*0700*/  SEL R22, R22, R23, P0 ;  /* 0x0000001716167207 */ /* 0x000fe40000000000 */
[----:B------:R-:W-:Y:S01]  /*0710*/  FSEL R23, R4, R31, P0 ;  /* 0x0000001f04177208 */ /* 0x000fe20000000000 */
[----:B------:R-:W-:Y:S01]  /*0720*/  IMAD.MOV.U32 R4, RZ, RZ, R18 ;  /* 0x000000ffff047224 */ /* 0x000fe200078e0012 */
[----:B------:R-:W-:Y:S02]  /*0730*/  MOV R33, R8 ;  /* 0x0000000800217202 */ /* 0x000fe40000000f00 */
[----:B------:R-:W-:Y:S01]  /*0740*/  @P1 LOP3.LUT R23, R31, 0x80000, RZ, 0xfc, !PT ;  /* 0x000800001f171812 */ /* 0x000fe200078efcff */
[----:B------:R-:W-:Y:S01]  /*0750*/  DSETP.MAX.AND P0, P1, R16, R8, PT ;  /* 0x000000081000722a */ /* 0x000fe2000390f000 */
        /* <DEDUP_REMOVED lines=11> */
[----:B------:R-:W-:Y:S01]  /*0810*/  DSETP.MAX.AND P2, P3, R14, R8, PT ;  /* 0x000000080e00722a */ /* 0x000fe20003b4f000 */
[----:B------:R-:W-:Y:S01]  /*0820*/  FSEL R22, R20, R22, P4 ;  /* 0x0000001614167208 */ /* 0x000fe20002000000 */
[----:B------:R-:W-:Y:S01]  /*0830*/  IMAD.MOV.U32 R29, RZ, RZ, R8 ;  /* 0x000000ffff1d7224 */ /* 0x000fe200078e0008 */
[----:B------:R-:W-:-:S02]  /*0840*/  ISETP.GE.U32.AND P4, PT, R21, R2, PT ;  /* 0x000000021500720c */ /* 0x000fc40003f86070 */
[----:B------:R-:W-:Y:S01]  /*0850*/  FSEL R30, R18, R30, P5 ;  /* 0x0000001e121e7208 */ /* 0x000fe20002800000 */
[----:B------:R-:W-:Y:S01]  /*0860*/  IMAD.MOV.U32 R18, RZ, RZ, R17 ;  /* 0x000000ffff127224 */ /* 0x000fe200078e0011 */
[----:B------:R-:W-:Y:S01]  /*0870*/  FSEL R31, R19, R31, P5 ;  /* 0x0000001f131f7208 */ /* 0x000fe20002800000 */
[----:B------:R-:W-:Y:S01]  /*0880*/  IMAD.MOV.U32 R19, RZ, RZ, R9 ;  /* 0x000000ffff137224 */ /* 0x000fe200078e0009 */
[--C-:B------:R-:W-:Y:S01]  /*0890*/  DSETP.MAX.AND P6, P5, R12, R8.reuse, PT ;  /* 0x000000080c00722a */ /* 0x100fe20003dcf000 */
[----:B------:R-:W-:Y:S02]  /*08a0*/  MOV R20, R14 ;  /* 0x0000000e00147202 */ /* 0x000fe40000000f00 */
[----:B------:R-:W-:Y:S02]  /*08b0*/  SEL R4, R4, R33, P0 ;  /* 0x0000002104047207 */ /* 0x000fe40000000000 */
[----:B------:R-:W-:Y:S01]  /*08c0*/  FSEL R21, R18, R19, P0 ;  /* 0x0000001312157208 */ /* 0x000fe20000000000 */
[----:B------:R-:W-:Y:S01]  /*08d0*/  IMAD.MOV.U32 R18, RZ, RZ, R12 ;  /* 0x000000ffff127224 */ /* 0x000fe200078e000c */
[----:B------:R-:W-:Y:S01]  /*08e0*/  @P1 LOP3.LUT R21, R19, 0x80000, RZ, 0xfc, !PT ;  /* 0x0008000013151812 */ /* 0x000fe200078efcff */
[----:B------:R-:W-:Y:S01]  /*08f0*/  @!P4 DSETP.MAX.AND P1, P0, R10, R8, PT ;  /* 0x000000080a00c22a */ /* 0x000fe2000382f000 */
        /* <DEDUP_REMOVED lines=32> */
.L_x_32010:
        /* <DEDUP_REMOVED lines=16> */
.L_x_32013:
[----:B------:R-:W-:-:S13]  /*0c00*/  ISETP.GE.U32.AND P0, PT, R3, R2, PT ;  /* 0x000000020300720c */ /* 0x000fda0003f06070 */
[----:B------:R-:W-:Y:S05]  /*0c10*/  @P0 BRA `(.L_x_32015) ;  /* 0x0000000000300947 */ /* 0x000fea0003800000 */
[----:B0-----:R-:W0:Y:S01]  /*0c20*/  LDC.64 R8, c[0x0][0x398] ;  /* 0x0000e600ff087b82 */ /* 0x001e220000000a00 */
[----:B-----5:R-:W-:Y:S01]  /*0c30*/  IMAD.IADD R11, R0, 0x1, R3 ;  /* 0x00000001000b7824 */ /* 0x020fe200078e0203 */
[----:B------:R-:W-:-:S03]  /*0c40*/  IADD3 R3, PT, PT, R3, 0x80, RZ ;  /* 0x0000008003037810 */ /* 0x000fc60007ffe0ff */
[----:B0-----:R-:W-:-:S05]  /*0c50*/  IMAD.WIDE.U32 R8, R11, 0x8, R8 ;  /* 0x000000080b087825 */ /* 0x001fca00078e0008 */
[----:B------:R1:W-:Y:S02]  /*0c60*/  STG.E.64 desc[UR4][R8.64], R22 ;  /* 0x0000001608007986 */ /* 0x0003e4000c101b04 */
.L_x_32014:
[----:B------:R-:W-:-:S13]  /*0c70*/  ISETP.GE.U32.AND P0, PT, R3, R2, PT ;  /* 0x000000020300720c */ /* 0x000fda0003f06070 */
[----:B------:R-:W-:Y:S05]  /*0c80*/  @P0 BRA `(.L_x_32016) ;  /* 0x0000000000300947 */ /* 0x000fea0003800000 */
[----:B01----:R-:W0:Y:S01]  /*0c90*/  LDC.64 R8, c[0x0][0x398] ;  /* 0x0000e600ff087b82 */ /* 0x003e220000000a00 */
[----:B------:R-:W-:Y:S02]  /*0ca0*/  IMAD.IADD R11, R0, 0x1, R3 ;  /* 0x00000001000b7824 */ /* 0x000fe400078e0203 */
[----:B------:R-:W-:Y:S02]  /*0cb0*/  VIADD R3, R3, 0x80 ;  /* 0x0000008003037836 */ /* 0x000fe40000000000 */
[----:B0-----:R-:W-:-:S05]  /*0cc0*/  IMAD.WIDE.U32 R8, R11, 0x8, R8 ;  /* 0x000000080b087825 */ /* 0x001fca00078e0008 */
[----:B------:R1:W-:Y:S02]  /*0cd0*/  STG.E.64 desc[UR4][R8.64], R30 ;  /* 0x0000001e08007986 */ /* 0x0003e4000c101b04 */
.L_x_32015:
[----:B------:R-:W-:-:S13]  /*0ce0*/  ISETP.GE.U32.AND P0, PT, R3, R2, PT ;  /* 0x000000020300720c */ /* 0x000fda0003f06070 */
[----:B------:R-:W-:Y:S05]  /*0cf0*/  @P0 BRA `(.L_x_32017) ;  /* 0x0000000000340947 */ /* 0x000fea0003800000 */
[----:B01----:R-:W0:Y:S01]  /*0d00*/  LDC.64 R8, c[0x0][0x398] ;  /* 0x0000e600ff087b82 */ /* 0x003e220000000a00 */
[----:B-----5:R-:W-:Y:S02]  /*0d10*/  IMAD.IADD R11, R0, 0x1, R3 ;  /* 0x00000001000b7824 */ /* 0x020fe400078e0203 */
[----:B------:R-:W-:Y:S02]  /*0d20*/  VIADD R3, R3, 0x80 ;  /* 0x0000008003037836 */ /* 0x000fe40000000000 */
[----:B0-----:R-:W-:-:S05]  /*0d30*/  IMAD.WIDE.U32 R8, R11, 0x8, R8 ;  /* 0x000000080b087825 */ /* 0x001fca00078e0008 */
[----:B------:R2:W-:Y:S02]  /*0d40*/  STG.E.64 desc[UR4][R8.64], R4 ;  /* 0x0000000408007986 */ /* 0x0005e4000c101b04 */
.L_x_32016:
        /* <DEDUP_REMOVED lines=8> */
.L_x_32017:
[----:B------:R-:W-:Y:S05]  /*0dd0*/  BSYNC.RELIABLE B1 ;  /* 0x0000000000017941 */ /* 0x000fea0003800100 */
.L_x_32012:
[----:B------:R-:W-:-:S13]  /*0de0*/  ISETP.GE.U32.AND P0, PT, R3, R2, PT ;  /* 0x000000020300720c */ /* 0x000fda0003f06070 */
[----:B--2---:R-:W2:Y:S01]  /*0df0*/  @!P0 LDC.64 R4, c[0x0][0x398] ;  /* 0x0000e600ff048b82 */ /* 0x004ea20000000a00 */
[----:B01----:R-:W-:Y:S02]  /*0e00*/  @!P0 IMAD.IADD R9, R0, 0x1, R3 ;  /* 0x0000000100098824 */ /* 0x003fe400078e0203 */
[----:B------:R-:W-:Y:S02]  /*0e10*/  @!P0 VIADD R3, R3, 0x80 ;  /* 0x0000008003038836 */ /* 0x000fe40000000000 */
[----:B--2---:R-:W-:-:S05]  /*0e20*/  @!P0 IMAD.WIDE.U32 R4, R9, 0x8, R4 ;  /* 0x0000000809048825 */ /* 0x004fca00078e0004 */
[----:B------:R3:W-:Y:S02]  /*0e30*/  @!P0 STG.E.64 desc[UR4][R4.64], R36 ;  /* 0x0000002404008986 */ /* 0x0007e4000c101b04 */
.L_x_32018:
[----:B------:R-:W-:Y:S05]  /*0e40*/  BSYNC.RECONVERGENT B0 ;  /* 0x0000000000007941 */ /* 0x000fea0003800200 */
.L_x_32011:
        /* <DEDUP_REMOVED lines=8> */
.L_x_32009:
        /* <DEDUP_REMOVED lines=33> */
[--C-:B--2---:R-:W-:Y:S01]  /*10e0*/  DSETP.MAX.AND P0, P1, R20, R2.reuse, PT ;  /* 0x000000021400722a */ /* 0x104fe2000390f000 */
[----:B------:R-:W-:Y:S01]  /*10f0*/  MOV R0, R21 ;  /* 0x0000001500007202 */ /* 0x000fe20000000f00 */
[----:B------:R-:W-:-:S04]  /*1100*/  DSETP.MAX.AND P2, P3, R22, R2, PT ;  /* 0x000000021600722a */ /* 0x000fc80003b4f000 */
        /* <DEDUP_REMOVED lines=13> */
[----:B------:R-:W-:Y:S01]  /*11e0*/  DSETP.MAX.AND P2, P3, R16, R2, PT ;  /* 0x000000021000722a */ /* 0x000fe20003b4f000 */
[----:B------:R-:W-:Y:S01]  /*11f0*/  FSEL R23, R23, R25, P1 ;  /* 0x0000001917177208 */ /* 0x000fe20000800000 */
[----:B------:R-:W-:Y:S01]  /*1200*/  IMAD.MOV.U32 R25, RZ, RZ, R3 ;  /* 0x000000ffff197224 */ /* 0x000fe200078e0003 */
[----:B------:R-:W-:-:S02]  /*1210*/  MOV R11, R29 ;  /* 0x0000001d000b7202 */ /* 0x000fc40000000f00 */
[----:B------:R-:W-:Y:S01]  /*1220*/  FSEL R0, R22, R24, P1 ;  /* 0x0000001816007208 */ /* 0x000fe20000800000 */
[----:B------:R-:W-:Y:S01]  /*1230*/  DSETP.MAX.AND P1, P4, R18, R2, PT ;  /* 0x000000021200722a */ /* 0x000fe20003c2f000 */
        /* <DEDUP_REMOVED lines=20> */
[----:B------:R-:W-:Y:S01]  /*1380*/  DSETP.MAX.AND P0, P2, R12, R2, PT ;  /* 0x000000020c00722a */ /* 0x000fe20003a0f000 */
[----:B------:R-:W-:Y:S02]  /*1390*/  MOV R11, R2 ;  /* 0x00000002000b7202 */ /* 0x000fe40000000f00 */
[----:B------:R-:W-:-:S02]  /*13a0*/  FSEL R18, R18, R24, P1 ;  /* 0x0000001812127208 */ /* 0x000fc40000800000 */
[----:B------:R-:W-:Y:S01]  /*13b0*/  FSEL R19, R19, R25, P1 ;  /* 0x0000001913137208 */ /* 0x000fe20000800000 */
[----:B------:R-:W-:Y:S01]  /*13c0*/  DSETP.MAX.AND P1, P3, R14, R2, PT ;  /* 0x000000020e00722a */ /* 0x000fe20003b2f000 */
        /* <DEDUP_REMOVED lines=10> */
[--C-:B-----5:R-:W-:Y:S01]  /*1470*/  DSETP.MAX.AND P1, P2, R4, R2.reuse, PT ;  /* 0x000000020400722a */ /* 0x120fe20003a2f000 */
[----:B------:R-:W-:Y:S01]  /*1480*/  @P3 LOP3.LUT R11, R22, 0x80000, RZ, 0xfc, !PT ;  /* 0x00080000160b3812 */ /* 0x000fe200078efcff */
[----:B------:R-:W-:Y:S01]  /*1490*/  DSETP.MAX.AND P3, P4, R6, R2, PT ;  /* 0x000000020600722a */ /* 0x000fe20003c6f000 */
        /* <DEDUP_REMOVED lines=31> */
.L_x_32019:
[----:B------:R-:W-:Y:S04]  /*1690*/  STG.E.128 desc[UR4][R8.64], R12 ;  /* 0x0000000c08007986 */ /* 0x000fe8000c101d04 */
[----:B------:R-:W-:Y:S04]  /*16a0*/  STG.E.128 desc[UR4][R8.64+0x800], R16 ;  /* 0x0008001008007986 */ /* 0x000fe8000c101d04 */
[----:B------:R-:W-:Y:S04]  /*16b0*/  STG.E.128 desc[UR4][R8.64+0x1000], R20 ;  /* 0x0010001408007986 */ /* 0x000fe8000c101d04 */
[----:B------:R-:W-:Y:S01]  /*16c0*/  STG.E.128 desc[UR4][R8.64+0x1800], R4 ;  /* 0x0018000408007986 */ /* 0x000fe2000c101d04 */
[----:B------:R-:W-:Y:S05]  /*16d0*/  EXIT ;  /* 0x000000000000794d */ /* 0x000fea0003800000 */
.L_x_32020:
        /* <DEDUP_REMOVED lines=10> */
.L_x_41968:


//--------------------- .text._ZN2at6native29vectorized_elementwise_kernelILi4ENS0_13AUnaryFunctorIdddZZZNS0_19maximum_kernel_cudaERNS_18TensorIteratorBaseEENKUlvE0_clEvENKUlvE_clEvEUlddE_EESt5arrayIPcLm2EEEEviT0_T1_ --------------------------
	.section	.text._ZN2at6native29vectorized_elementwise_kernelILi4ENS0_13AUnaryFunctorIdddZZZNS0_19maximum_kernel_cudaERNS_18TensorIteratorBaseEENKUlvE0_clEvENKUlvE_clEvEUlddE_EESt5arrayIPcLm2EEEEviT0_T1_,"ax",@progbits
	.align	128
        .global         _ZN2at6native29vectorized_elementwise_kernelILi4ENS0_13AUnaryFunctorIdddZZZNS0_19maximum_kernel_cudaERNS_18TensorIteratorBaseEENKUlvE0_clEvENKUlvE_clEvEUlddE_EESt5arrayIPcLm2EEEEviT0_T1_
        .type           _ZN2at6native29vectorized_elementwise_kernelILi4ENS0_13AUnaryFunctorIdddZZZNS0_19maximum_kernel_cudaERNS_18TensorIteratorBaseEENKUlvE0_clEvENKUlvE_clEvEUlddE_EESt5arrayIPcLm2EEEEviT0_T1_,@function
        .size           _ZN2at6native29vectorized_elementwise_kernelILi4ENS0_13AUnaryFunctorIdddZZZNS0_19maximum_kernel_cudaERNS_18TensorIteratorBaseEENKUlvE0_clEvENKUlvE_clEvEUlddE_EESt5arrayIPcLm2EEEEviT0_T1_,(.L_x_41969 - _ZN2at6native29vectorized_elementwise_kernelILi4ENS0_13AUnaryFunctorIdddZZZNS0_19maximum_kernel_cudaERNS_18TensorIteratorBaseEENKUlvE0_clEvENKUlvE_clEvEUlddE_EESt5arrayIPcLm2EEEEviT0_T1_)
        .other          _ZN2at6native29vectorized_elementwise_kernelILi4ENS0_13AUnaryFunctorIdddZZZNS0_19maximum_kernel_cudaERNS_18TensorIteratorBaseEENKUlvE0_clEvENKUlvE_clEvEUlddE_EESt5arrayIPcLm2EEEEviT0_T1_,@"STO_CUDA_ENTRY STV_DEFAULT"
_ZN2at6native29vectorized_elementwise_kernelILi4ENS0_13AUnaryFunctorIdddZZZNS0_19maximum_kernel_cudaERNS_18TensorIteratorBaseEENKUlvE0_clEvENKUlvE_clEvEUlddE_EESt5arrayIPcLm2EEEEviT0_T1_:
.text._ZN2at6native29vectorized_elementwise_kernelILi4ENS0_13AUnaryFunctorIdddZZZNS0_19maximum_kernel_cudaERNS_18TensorIteratorBaseEENKUlvE0_clEvENKUlvE_clEvEUlddE_EESt5arrayIPcLm2EEEEviT0_T1_:
        /* <DEDUP_REMOVED lines=87> */
[--C-:B------:R-:W-:Y:S01]  /*0570*/  DSETP.MAX.AND P5, P6, R28, R8.reuse, PT ;  /* 0x000000081c00722a */ /* 0x100fe20003eaf000 */
[----:B------:R-:W-:Y:S01]  /*0580*/  IMAD.MOV.U32 R5, RZ, RZ, R8 ;  /* 0x000000ffff057224 */ /* 0x000fe200078e0008 */
[----:B------:R-:W-:Y:S01]  /*0590*/  MOV R22, R35 ;  /* 0x0000002300167202 */ /* 0x000fe20000000f00 */
[----:B------:R-:W-:Y:S01]  /*05a0*/  IMAD.MOV.U32 R23, RZ, RZ, R34 ;  /* 0x000000ffff177224 */ /* 0x000fe200078e0022 */
[----:B------:R-:W-:Y:S01]  /*05b0*/  DSETP.MAX.AND P0, P1, R20, R8, PT ;  /* 0x000000081400722a */ /* 0x000fe2000390f000 */
        /* <DEDUP_REMOVED lines=20> */
[----:B------:R-:W-:Y:S01]  /*0700*/  DSETP.MAX.AND P2, P3, R18, R8, PT ;  /* 0x000000081200722a */ /* 0x000fe20003b4f000 */
[----:B------:R-:W-:-:S02]  /*0710*/  SEL R22, R22, R23, P0 ;  /* 0x0000001716167207 */ /* 0x000fc40000000000 */
[----:B------:R-:W-:Y:S01]  /*0720*/  FSEL R23, R4, R31, P0 ;  /* 0x0000001f04177208 */ /* 0x000fe20000000000 */
[----:B------:R-:W-:Y:S01]  /*0730*/  IMAD.MOV.U32 R4, RZ, RZ, R18 ;  /* 0x000000ffff047224 */ /* 0x000fe200078e0012 */
[----:B------:R-:W-:Y:S01]  /*0740*/  @P1 LOP3.LUT R23, R31, 0x80000, RZ, 0xfc, !PT ;  /* 0x000800001f171812 */ /* 0x000fe200078efcff */
[----:B------:R-:W-:Y:S01]  /*0750*/  DSETP.MAX.AND P0, P1, R16, R8, PT ;  /* 0x000000081000722a */ /* 0x000fe2000390f000 */
        /* <DEDUP_REMOVED lines=11> */
[--C-:B------:R-:W-:Y:S01]  /*0810*/  DSETP.MAX.AND P2, P3, R14, R8.reuse, PT ;  /* 0x000000080e00722a */ /* 0x100fe20003b4f000 */
        /* <DEDUP_REMOVED lines=8> */
[----:B------:R-:W-:Y:S01]  /*08a0*/  DSETP.MAX.AND P6, P5, R12, R8, PT ;  /* 0x000000080c00722a */ /* 0x000fe20003dcf000 */
[----:B------:R-:W-:-:S02]  /*08b0*/  MOV R29, R8 ;  /* 0x00000008001d7202 */ /* 0x000fc40000000f00 */
[----:B------:R-:W-:Y:S02]  /*08c0*/  SEL R4, R4, R33, P0 ;  /* 0x0000002104047207 */ /* 0x000fe40000000000 */
[----:B------:R-:W-:Y:S01]  /*08d0*/  FSEL R21, R18, R19, P0 ;  /* 0x0000001312157208 */ /* 0x000fe20000000000 */
[----:B------:R-:W-:Y:S01]  /*08e0*/  IMAD.MOV.U32 R18, RZ, RZ, R12 ;  /* 0x000000ffff127224 */ /* 0x000fe200078e000c */
[----:B------:R-:W-:Y:S01]  /*08f0*/  @P1 LOP3.LUT R21, R19, 0x80000, RZ, 0xfc, !PT ;  /* 0x0008000013151812 */ /* 0x000fe200078efcff */
[----:B------:R-:W-:Y:S01]  /*0900*/  @!P4 DSETP.MAX.AND P1, P0, R10, R8, PT ;  /* 0x000000080a00c22a */ /* 0x000fe2000382f000 */
        /* <DEDUP_REMOVED lines=31> */
.L_x_32022:
        /* <DEDUP_REMOVED lines=16> */
.L_x_32025:
[----:B------:R-:W-:-:S13]  /*0c00*/  ISETP.GE.U32.AND P0, PT, R3, R2, PT ;  /* 0x000000020300720c */ /* 0x000fda0003f06070 */
[----:B------:R-:W-:Y:S05]  /*0c10*/  @P0 BRA `(.L_x_32027) ;  /* 0x0000000000300947 */ /* 0x000fea0003800000 */
[----:B0-----:R-:W0:Y:S01]  /*0c20*/  LDC.64 R8, c[0x0][0x398] ;  /* 0x0000e600ff087b82 */ /* 0x001e220000000a00 */
[----:B-----5:R-:W-:Y:S02]  /*0c30*/  IMAD.IADD R11, R0, 0x1, R3 ;  /* 0x00000001000b7824 */ /* 0x020fe400078e0203 */
[----:B------:R-:W-:Y:S02]  /*0c40*/  VIADD R3, R3, 0x80 ;  /* 0x0000008003037836 */ /* 0x000fe40000000000 */
[----:B0-----:R-:W-:-:S05]  /*0c50*/  IMAD.WIDE.U32 R8, R11, 0x8, R8 ;  /* 0x000000080b087825 */ /* 0x001fca00078e0008 */
[----:B------:R1:W-:Y:S02]  /*0c60*/  STG.E.64 desc[UR4][R8.64], R22 ;  /* 0x0000001608007986 */ /* 0x0003e4000c101b04 */
.L_x_32026:
[----:B------:R-:W-:-:S13]  /*0c70*/  ISETP.GE.U32.AND P0, PT, R3, R2, PT ;  /* 0x000000020300720c */ /* 0x000fda0003f06070 */
[----:B------:R-:W-:Y:S05]  /*0c80*/  @P0 BRA `(.L_x_32028) ;  /* 0x0000000000300947 */ /* 0x000fea0003800000 */
[----:B01----:R-:W0:Y:S01]  /*0c90*/  LDC.64 R8, c[0x0][0x398] ;  /* 0x0000e600ff087b82 */ /* 0x003e220000000a00 */
[----:B------:R-:W-:Y:S01]  /*0ca0*/  IADD3 R11, PT, PT, R0, R3, RZ ;  /* 0x00000003000b7210 */ /* 0x000fe20007ffe0ff */
[----:B------:R-:W-:-:S04]  /*0cb0*/  VIADD R3, R3, 0x80 ;  /* 0x0000008003037836 */ /* 0x000fc80000000000 */
[----:B0-----:R-:W-:-:S05]  /*0cc0*/  IMAD.WIDE.U32 R8, R11, 0x8, R8 ;  /* 0x000000080b087825 */ /* 0x001fca00078e0008 */
[----:B------:R1:W-:Y:S02]  /*0cd0*/  STG.E.64 desc[UR4][R8.64], R30 ;  /* 0x0000001e08007986 */ /* 0x0003e4000c101b04 */
.L_x_32027:
[----:B------:R-:W-:-:S13]  /*0ce0*/  ISETP.GE.U32.AND P0, PT, R3, R2, PT ;  /* 0x000000020300720c */ /* 0x000fda0003f06070 */
[----:B------:R-:W-:Y:S05]  /*0cf0*/  @P0 BRA `(.L_x_32029) ;  /* 0x0000000000340947 */ /* 0x000fea0003800000 */
[----:B01----:R-:W0:Y:S01]  /*0d00*/  LDC.64 R8, c[0x0][0x398] ;  /* 0x0000e600ff087b82 */ /* 0x003e220000000a00 */
[----:B-----5:R-:W-:Y:S02]  /*0d10*/  IMAD.IADD R11, R0, 0x1, R3 ;  /* 0x00000001000b7824 */ /* 0x020fe400078e0203 */
[----:B------:R-:W-:Y:S02]  /*0d20*/  VIADD R3, R3, 0x80 ;  /* 0x0000008003037836 */ /* 0x000fe40000000000 */
[----:B0-----:R-:W-:-:S05]  /*0d30*/  IMAD.WIDE.U32 R8, R11, 0x8, R8 ;  /* 0x000000080b087825 */ /* 0x001fca00078e0008 */
[----:B------:R2:W-:Y:S02]  /*0d40*/  STG.E.64 desc[UR4][R8.64], R4 ;  /* 0x0000000408007986 */ /* 0x0005e4000c101b04 */
.L_x_32028:
        /* <DEDUP_REMOVED lines=8> */
.L_x_32029:
[----:B------:R-:W-:Y:S05]  /*0dd0*/  BSYNC.RELIABLE B1 ;  /* 0x0000000000017941 */ /* 0x000fea0003800100 */
.L_x_32024:
[----:B------:R-:W-:-:S13]  /*0de0*/  ISETP.GE.U32.AND P0, PT, R3, R2, PT ;  /* 0x000000020300720c */ /* 0x000fda0003f06070 */
[----:B--2---:R-:W2:Y:S01]  /*0df0*/  @!P0 LDC.64 R4, c[0x0][0x398] ;  /* 0x0000e600ff048b82 */ /* 0x004ea20000000a00 */
[----:B01----:R-:W-:Y:S02]  /*0e00*/  @!P0 IMAD.IADD R9, R0, 0x1, R3 ;  /* 0x0000000100098824 */ /* 0x003fe400078e0203 */
[----:B------:R-:W-:Y:S02]  /*0e10*/  @!P0 VIADD R3, R3, 0x80 ;  /* 0x0000008003038836 */ /* 0x000fe40000000000 */
[----:B--2---:R-:W-:-:S05]  /*0e20*/  @!P0 IMAD.WIDE.U32 R4, R9, 0x8, R4 ;  /* 0x0000000809048825 */ /* 0x004fca00078e0004 */
[----:B------:R3:W-:Y:S02]  /*0e30*/  @!P0 STG.E.64 desc[UR4][R4.64], R36 ;  /* 0x0000002404008986 */ /* 0x0007e4000c101b04 */
.L_x_32030:
[----:B------:R-:W-:Y:S05]  /*0e40*/  BSYNC.RECONVERGENT B0 ;  /* 0x0000000000007941 */ /* 0x000fea0003800200 */
.L_x_32023:
        /* <DEDUP_REMOVED lines=8> */
.L_x_32021:
        /* <DEDUP_REMOVED lines=31> */
[--C-:B--2---:R-:W-:Y:S01]  /*10c0*/  DSETP.MAX.AND P1, P3, R16, R2.reuse, PT ;  /* 0x000000021000722a */ /* 0x104fe20003b2f000 */
[----:B------:R-:W-:Y:S01]  /*10d0*/  MOV R0, R16 ;  /* 0x0000001000007202 */ /* 0x000fe20000000f00 */
[----:B------:R-:W-:Y:S01]  /*10e0*/  DSETP.MAX.AND P2, P0, R18, R2, PT ;  /* 0x000000021200722a */ /* 0x000fe2000384f000 */
[----:B------:R-:W-:Y:S01]  /*10f0*/  MOV R32, R13 ;  /* 0x0000000d00207202 */ /* 0x000fe20000000f00 */
[----:B------:R-:W-:Y:S02]  /*1100*/  IMAD.MOV.U32 R33, RZ, RZ, R15 ;  /* 0x000000ffff217224 */ /* 0x000fe400078e000f */
[----:B------:R-:W-:Y:S01]  /*1110*/  SEL R28, R0, R25, P1 ;  /* 0x00000019001c7207 */ /* 0x000fe20000800000 */
[----:B------:R-:W-:-:S05]  /*1120*/  IMAD.MOV.U32 R0, RZ, RZ, R17 ;  /* 0x000000ffff007224 */ /* 0x000fca00078e0011 */
[----:B------:R-:W-:Y:S01]  /*1130*/  FSEL R29, R0, R27, P1 ;  /* 0x0000001b001d7208 */ /* 0x000fe20000800000 */
[----:B------:R-:W-:Y:S01]  /*1140*/  IMAD.MOV.U32 R0, RZ, RZ, R18 ;  /* 0x000000ffff007224 */ /* 0x000fe200078e0012 */
[--C-:B------:R-:W-:Y:S01]  /*1150*/  DSETP.MAX.AND P4, P1, R12, R2.reuse, PT ;  /* 0x000000020c00722a */ /* 0x100fe2000398f000 */
[----:B------:R-:W-:Y:S01]  /*1160*/  @P3 LOP3.LUT R29, R27, 0x80000, RZ, 0xfc, !PT ;  /* 0x000800001b1d3812 */ /* 0x000fe200078efcff */
[----:B------:R-:W-:Y:S02]  /*1170*/  DSETP.MAX.AND P3, P5, R14, R2, PT ;  /* 0x000000020e00722a */ /* 0x000fe40003d6f000 */
        /* <DEDUP_REMOVED lines=13> */
[----:B------:R-:W-:Y:S01]  /*1250*/  DSETP.MAX.AND P6, P1, R8, R2, PT ;  /* 0x000000020800722a */ /* 0x000fe200039cf000 */
[----:B------:R-:W-:Y:S01]  /*1260*/  FSEL R27, R23, R0, P2 ;  /* 0x00000000171b7208 */ /* 0x000fe20001000000 */
[----:B------:R-:W-:Y:S01]  /*1270*/  DSETP.NAN.AND P2, PT, R16, R16, PT ;  /* 0x000000101000722a */ /* 0x000fe20003f48000 */
[----:B------:R-:W-:Y:S01]  /*1280*/  @P0 LOP3.LUT R27, R0, 0x80000, RZ, 0xfc, !PT ;  /* 0x00080000001b0812 */ /* 0x000fe200078efcff */
[----:B------:R-:W-:Y:S01]  /*1290*/  DSETP.NAN.AND P0, PT, R18, R18, PT ;  /* 0x000000121200722a */ /* 0x000fe20003f08000 */
[----:B------:R-:W-:Y:S01]  /*12a0*/  FSEL R23, R33, R30, P3 ;  /* 0x0000001e21177208 */ /* 0x000fe20001800000 */
[----:B------:R-:W-:Y:S01]  /*12b0*/  IMAD.MOV.U32 R25, RZ, RZ, R3 ;  /* 0x000000ffff197224 */ /* 0x000fe200078e0003 */
[----:B------:R-:W-:Y:S01]  /*12c0*/  @P5 LOP3.LUT R23, R30, 0x80000, RZ, 0xfc, !PT ;  /* 0x000800001e175812 */ /* 0x000fe200078efcff */
[----:B------:R-:W-:Y:S01]  /*12d0*/  DSETP.MAX.AND P5, P4, R10, R2, PT ;  /* 0x000000020a00722a */ /* 0x000fe20003caf000 */
        /* <DEDUP_REMOVED lines=10> */
[----:B------:R-:W-:Y:S01]  /*1380*/  DSETP.MAX.AND P3, P2, R4, R2, PT ;  /* 0x000000020400722a */ /* 0x000fe20003a6f000 */
[----:B------:R-:W-:Y:S01]  /*1390*/  FSEL R15, R15, R23, P0 ;  /* 0x000000170f0f7208 */ /* 0x000fe20000000000 */
[----:B------:R-:W-:Y:S01]  /*13a0*/  IMAD.MOV.U32 R23, RZ, RZ, R2 ;  /* 0x000000ffff177224 */ /* 0x000fe200078e0002 */
[----:B------:R-:W-:-:S02]  /*13b0*/  FSEL R14, R14, R22, P0 ;  /* 0x000000160e0e7208 */ /* 0x000fc40000000000 */
[----:B------:R-:W-:Y:S02]  /*13c0*/  MOV R28, R3 ;  /* 0x00000003001c7202 */ /* 0x000fe40000000f00 */
[----:B------:R-:W-:Y:S01]  /*13d0*/  SEL R22, R18, R23, P6 ;  /* 0x0000001712167207 */ /* 0x000fe20003000000 */
[----:B------:R-:W-:Y:S01]  /*13e0*/  DSETP.MAX.AND P6, P0, R6, R2, PT ;  /* 0x000000020600722a */ /* 0x000fe200038cf000 */
        /* <DEDUP_REMOVED lines=41> */
.L_x_32031:
[----:B------:R-:W-:Y:S04]  /*1680*/  STG.E.ENL2.256 desc[UR4][R20.64], R8, R12 ;  /* 0xf8000008140c797f */ /* 0x000fe8000f121804 */
[----:B------:R-:W-:Y:S01]  /*1690*/  STG.E.ENL2.256 desc[UR4][R20.64+0x1000], R16, R4 ;  /* 0xf80080101404797f */ /* 0x000fe2000f121804 */
[----:B------:R-:W-:Y:S05]  /*16a0*/  EXIT ;  /* 0x000000000000794d */ /* 0x000fea0003800000 */
.L_x_32032:
        /* <DEDUP_REMOVED lines=13> */
.L_x_41969:


//--------------------- .text._ZN2at6native29vectorized_elementwise_kernelILi8ENS0_13AUnaryFunctorIdddZZZNS0_19maximum_kernel_cudaERNS_18TensorIteratorBaseEENKUlvE0_clEvENKUlvE_clEvEUlddE_EESt5arrayIPcLm2EEEEviT0_T1_ --------------------------
	.section	.text._ZN2at6native29vectorized_elementwise_kernelILi8ENS0_13AUnaryFunctorIdddZZZNS0_19maximum_kernel_cudaERNS_18TensorIteratorBaseEENKUlvE0_clEvENKUlvE_clEvEUlddE_EESt5arrayIPcLm2EEEEviT0_T1_,"ax",@progbits
	.align	128
        .global         _ZN2at6native29vectorized_elementwise_kernelILi8ENS0_13AUnaryFunctorIdddZZZNS0_19maximum_kernel_cudaERNS_18TensorIteratorBaseEENKUlvE0_clEvENKUlvE_clEvEUlddE_EESt5arrayIPcLm2EEEEviT0_T1_
        .type           _ZN2at6native29vectorized_elementwise_kernelILi8ENS0_13AUnaryFunctorIdddZZZNS0_19maximum_kernel_cudaERNS_18TensorIteratorBaseEENKUlvE0_clEvENKUlvE_clEvEUlddE_EESt5arrayIPcLm2EEEEviT0_T1_,@function
        .size           _ZN2at6native29vectorized_elementwise_kernelILi8ENS0_13AUnaryFunctorIdddZZZNS0_19maximum_kernel_cudaERNS_18TensorIteratorBaseEENKUlvE0_clEvENKUlvE_clEvEUlddE_EESt5arrayIPcLm2EEEEviT0_T1_,(.L_x_41970 - _ZN2at6native29vectorized_elementwise_kernelILi8ENS0_13AUnaryFunctorIdddZZZNS0_19maximum_kernel_cudaERNS_18TensorIteratorBaseEENKUlvE0_clEvENKUlvE_clEvEUlddE_EESt5arrayIPcLm2EEEEviT0_T1_)
        .other          _ZN2at6native29vectorized_elementwise_kernelILi8ENS0_13AUnaryFunctorIdddZZZNS0_19maximum_kernel_cudaERNS_18TensorIteratorBaseEENKUlvE0_clEvENKUlvE_clEvEUlddE_EESt5arrayIPcLm2EEEEviT0_T1_,@"STO_CUDA_ENTRY STV_DEFAULT"
_ZN2at6native29vectorized_elementwise_kernelILi8ENS0_13AUnaryFunctorIdddZZZNS0_19maximum_kernel_cudaERNS_18TensorIteratorBaseEENKUlvE0_clEvENKUlvE_clEvEUlddE_EESt5arrayIPcLm2EEEEviT0_T1_:
.text._ZN2at6native29vectorized_elementwise_kernelILi8ENS0_13AUnaryFunctorIdddZZZNS0_19maximum_kernel_cudaERNS_18TensorIteratorBaseEENKUlvE0_clEvENKUlvE_clEvEUlddE_EESt5arrayIPcLm2EEEEviT0_T1_:
        /* <DEDUP_REMOVED lines=176> */
.L_x_32034:
        /* <DEDUP_REMOVED lines=16> */
.L_x_32037:
[----:B------:R-:W-:-:S13]  /*0c00*/  ISETP.GE.U32.AND P0, PT, R3, R2, PT ;  /* 0x000000020300720c */ /* 0x000fda0003f06070 */
[----:B------:R-:W-:Y:S05]  /*0c10*/  @P0 BRA `(.L_x_32039) ;  /* 0x0000000000300947 */ /* 0x000fea0003800000 */
[----:B0-----:R-:W0:Y:S01]  /*0c20*/  LDC.64 R8, c[0x0][0x398] ;  /* 0x0000e600ff087b82 */ /* 0x001e220000000a00 */
[----:B-----5:R-:W-:Y:S02]  /*0c30*/  IMAD.IADD R11, R0, 0x1, R3 ;  /* 0x00000001000b7824 */ /* 0x020fe400078e0203 */
[----:B------:R-:W-:Y:S02]  /*0c40*/  VIADD R3, R3, 0x80 ;  /* 0x0000008003037836 */ /* 0x000fe40000000000 */
[----:B0-----:R-:W-:-:S05]  /*0c50*/  IMAD.WIDE.U32 R8, R11, 0x8, R8 ;  /* 0x000000080b087825 */ /* 0x001fca00078e0008 */
[----:B------:R1:W-:Y:S02]  /*0c60*/  STG.E.64 desc[UR4][R8.64], R22 ;  /* 0x0000001608007986 */ /* 0x0003e4000c101b04 */
.L_x_32038:
[----:B------:R-:W-:-:S13]  /*0c70*/  ISETP.GE.U32.AND P0, PT, R3, R2, PT ;  /* 0x000000020300720c */ /* 0x000fda0003f06070 */
[----:B------:R-:W-:Y:S05]  /*0c80*/  @P0 BRA `(.L_x_32040) ;  /* 0x0000000000300947 */ /* 0x000fea0003800000 */
[----:B01----:R-:W0:Y:S01]  /*0c90*/  LDC.64 R8, c[0x0][0x398] ;  /* 0x0000e600ff087b82 */ /* 0x003e220000000a00 */
[----:B------:R-:W-:Y:S01]  /*0ca0*/  IADD3 R11, PT, PT, R0, R3, RZ ;  /* 0x00000003000b7210 */ /* 0x000fe20007ffe0ff */
[----:B------:R-:W-:-:S04]  /*0cb0*/  VIADD R3, R3, 0x80 ;  /* 0x0000008003037836 */ /* 0x000fc80000000000 */
[----:B0-----:R-:W-:-:S05]  /*0cc0*/  IMAD.WIDE.U32 R8, R11, 0x8, R8 ;  /* 0x000000080b087825 */ /* 0x001fca00078e0008 */
[----:B------:R1:W-:Y:S02]  /*0cd0*/  STG.E.64 desc[UR4][R8.64], R30 ;  /* 0x0000001e08007986 */ /* 0x0003e4000c101b04 */
.L_x_32039:
[----:B------:R-:W-:-:S13]  /*0ce0*/  ISETP.GE.U32.AND P0, PT, R3, R2, PT ;  /* 0x000000020300720c */ /* 0x000fda0003f06070 */
[----:B------:R-:W-:Y:S05]  /*0cf0*/  @P0 BRA `(.L_x_32041) ;  /* 0x0000000000340947 */ /* 0x000fea0003800000 */
[----:B01----:R-:W0:Y:S01]  /*0d00*/  LDC.64 R8, c[0x0][0x398] ;  /* 0x0000e600ff087b82 */ /* 0x003e220000000a00 */
[----:B-----5:R-:W-:Y:S02]  /*0d10*/  IMAD.IADD R11, R0, 0x1, R3 ;  /* 0x00000001000b7824 */ /* 0x020fe400078e0203 */
[----:B------:R-:W-:Y:S02]  /*0d20*/  VIADD R3, R3, 0x80 ;  /* 0x0000008003037836 */ /* 0x000fe40000000000 */
[----:B0-----:R-:W-:-:S05]  /*0d30*/  IMAD.WIDE.U32 R8, R11, 0x8, R8 ;  /* 0x000000080b087825 */ /* 0x001fca00078e0008 */
[----:B------:R2:W-:Y:S02]  /*0d40*/  STG.E.64 desc[UR4][R8.64], R4 ;  /* 0x0000000408007986 */ /* 0x0005e4000c101b04 */
.L_x_32040:
        /* <DEDUP_REMOVED lines=8> */
.L_x_32041:
[----:B------:R-:W-:Y:S05]  /*0dd0*/  BSYNC.RELIABLE B1 ;  /* 0x0000000000017941 */ /* 0x000fea0003800100 */
.L_x_32036:
[----:B------:R-:W-:-:S13]  /*0de0*/  ISETP.GE.U32.AND P0, PT, R3, R2, PT ;  /* 0x000000020300720c */ /* 0x000fda0003f06070 */
[----:B--2---:R-:W2:Y:S01]  /*0df0*/  @!P0 LDC.64 R4, c[0x0][0x398] ;  /* 0x0000e600ff048b82 */ /* 0x004ea20000000a00 */
[----:B01----:R-:W-:Y:S02]  /*0e00*/  @!P0 IMAD.IADD R9, R0, 0x1, R3 ;  /* 0x0000000100098824 */ /* 0x003fe400078e0203 */
[----:B------:R-:W-:Y:S02]  /*0e10*/  @!P0 VIADD R3, R3, 0x80 ;  /* 0x0000008003038836 */ /* 0x000fe40000000000 */
[----:B--2---:R-:W-:-:S05]  /*0e20*/  @!P0 IMAD.WIDE.U32 R4, R9, 0x8, R4 ;  /* 0x0000000809048825 */ /* 0x004fca00078e0004 */
[----:B------:R3:W-:Y:S02]  /*0e30*/  @!P0 STG.E.64 desc[UR4][R4.64], R36 ;  /* 0x0000002404008986 */ /* 0x0007e4000c101b04 */
.L_x_32042:
[----:B------:R-:W-:Y:S05]  /*0e40*/  BSYNC.RECONVERGENT B0 ;  /* 0x0000000000007941 */ /* 0x000fea0003800200 */
.L_x_32035:
        /* <DEDUP_REMOVED lines=8> */
.L_x_32033:
        /* <DEDUP_REMOVED lines=123> */
.L_x_32043:
[----:B------:R-:W-:Y:S04]  /*1680*/  STG.E.ENL2.256 desc[UR4][R20.64], R8, R12 ;  /* 0xf8000008140c797f */ /* 0x000fe8000f121804 */
[----:B------:R-:W-:Y:S01]  /*1690*/  STG.E.ENL2.256 desc[UR4][R20.64+0x20], R16, R4 ;  /* 0xf80001101404797f */ /* 0x000fe2000f121804 */
[----:B------:R-:W-:Y:S05]  /*16a0*/  EXIT ;  /* 0x000000000000794d */ /* 0x000fea0003800000 */
.L_x_32044:
        /* <DEDUP_REMOVED lines=13> */
.L_x_41970:


//--------------------- .text._ZN2at6native18elementwise_kernelILi128ELi4EZNS0_15gpu_kernel_implINS0_13BinaryFunctorIdddZZZNS0_19maximum_kernel_cudaERNS_18TensorIteratorBaseEENKUlvE0_clEvENKUlvE_clEvEUlddE_EEEEvS5_RKT_EUliE_EEviT1_ --------------------------
	.section	.text._ZN2at6native18elementwise_kernelILi128ELi4EZNS0_15gpu_kernel_implINS0_13BinaryFunctorIdddZZZNS0_19maximum_kernel_cudaERNS_18TensorIteratorBaseEENKUlvE0_clEvENKUlvE_clEvEUlddE_EEEEvS5_RKT_EUliE_EEviT1_,"ax",@progbits
	.align	128
        .global         _ZN2at6native18elementwise_kernelILi128ELi4EZNS0_15gpu_kernel_implINS0_13BinaryFunctorIdddZZZNS0_19maximum_kernel_cudaERNS_18TensorIteratorBaseEENKUlvE0_clEvENKUlvE_clEvEUlddE_EEEEvS5_RKT_EUliE_EEviT1_
        .type           _ZN2at6native18elementwise_kernelILi128ELi4EZNS0_15gpu_kernel_implINS0_13BinaryFunctorIdddZZZNS0_19maximum_kernel_cudaERNS_18TensorIteratorBaseEENKUlvE0_clEvENKUlvE_clEvEUlddE_EEEEvS5_RKT_EUliE_EEviT1_,@function
        .size           _ZN2at6native18elementwise_kernelILi128ELi4EZNS0_15gpu_kernel_implINS0_13BinaryFunctorIdddZZZNS0_19maximum_kernel_cudaERNS_18TensorIteratorBaseEENKUlvE0_clEvENKUlvE_clEvEUlddE_EEEEvS5_RKT_EUliE_EEviT1_,(.L_x_41971 - _ZN2at6native18elementwise_kernelILi128ELi4EZNS0_15gpu_kernel_implINS0_13BinaryFunctorIdddZZZNS0_19maximum_kernel_cudaERNS_18TensorIteratorBaseEENKUlvE0_clEvENKUlvE_clEvEUlddE_EEEEvS5_RKT_EUliE_EEviT1_)
        .other          _ZN2at6native18elementwise_kernelILi128ELi4EZNS0_15gpu_kernel_implINS0_13BinaryFunctorIdddZZZNS0_19maximum_kernel_cudaERNS_18TensorIteratorBaseEENKUlvE0_clEvENKUlvE_clEvEUlddE_EEEEvS5_RKT_EUliE_EEviT1_,@"STO_CUDA_ENTRY STV_DEFAULT"
_ZN2at6native18elementwise_kernelILi128ELi4EZNS0_15gpu_kernel_implINS0_13BinaryFunctorIdddZZZNS0_19maximum_kernel_cudaERNS_18TensorIteratorBaseEENKUlvE0_clEvENKUlvE_clEvEUlddE_EEEEvS5_RKT_EUliE_EEviT1_:
.text._ZN2at6native18elementwise_kernelILi128ELi4EZNS0_15gpu_kernel_implINS0_13BinaryFunctorIdddZZZNS0_19maximum_kernel_cudaERNS_18TensorIteratorBaseEENKUlvE0_clEvENKUlvE_clEvEUlddE_EEEEvS5_RKT_EUliE_EEviT1_:
        /* <DEDUP_REMOVED lines=371> */
.L_x_32047:
        /* <DEDUP_REMOVED lines=18> */
.L_x_32052:
[----:B------:R-:W2:Y:S02]  /*1850*/  LDG.E.U8 R2, desc[UR36][R2.64] ;  /* 0x0000002402027981 */ /* 0x000ea4000c1e1100 */
[----:B--2---:R0:W1:Y:S01]  /*1860*/  I2F.F64.U16 R16, R2 ;  /* 0x0000000200107312 */ /* 0x0040620000101800 */
[----:B------:R-:W-:Y:S05]  /*1870*/  BRA `(.L_x_32054) ;  /* 0x0000000c00607947 */ /* 0x000fea0003800000 */
.L_x_32051:
        /* <DEDUP_REMOVED lines=9> */
.L_x_32056:
[----:B------:R-:W2:Y:S02]  /*1910*/  LDG.E R2, desc[UR36][R2.64] ;  /* 0x0000002402027981 */ /* 0x000ea4000c1e1900 */
[----:B--2---:R0:W1:Y:S01]  /*1920*/  I2F.F64 R16, R2 ;  /* 0x0000000200107312 */ /* 0x0040620000201c00 */
[----:B------:R-:W-:Y:S05]  /*1930*/  BRA `(.L_x_32054) ;  /* 0x0000000c00307947 */ /* 0x000fea0003800000 */
.L_x_32055:
[----:B------:R-:W2:Y:S02]  /*1940*/  LDG.E.U16 R2, desc[UR36][R2.64] ;  /* 0x0000002402027981 */ /* 0x000ea4000c1e1500 */
[----:B--2---:R0:W1:Y:S01]  /*1950*/  I2F.F64.S16 R16, R2 ;  /* 0x0000000200107312 */ /* 0x0040620000101c00 */
[----:B------:R-:W-:Y:S05]  /*1960*/  BRA `(.L_x_32054) ;  /* 0x0000000c00247947 */ /* 0x000fea0003800000 */
.L_x_32050:
        /* <DEDUP_REMOVED lines=10> */
.L_x_32058:
[----:B------:R-:W2:Y:S02]  /*1a10*/  LDG.E.U16 R0, desc[UR36][R2.64] ;  /* 0x0000002402007981 */ /* 0x000ea4000c1e1500 */
[----:B--2---:R-:W-:-:S05]  /*1a20*/  HADD2.F32 R0, -RZ, R0.H0_H0 ;  /* 0x20000000ff007230 */ /* 0x004fca0000004100 */
[----:B------:R-:W-:-:S04]  /*1a30*/  FMUL.FTZ R0, R0, 1 ;  /* 0x3f80000000007820 */ /* 0x000fc80000410000 */
[----:B------:R0:W1:Y:S01]  /*1a40*/  F2F.F64.F32 R16, R0 ;  /* 0x0000000000107310 */ /* 0x0000620000201800 */
[----:B------:R-:W-:Y:S05]  /*1a50*/  BRA `(.L_x_32054) ;  /* 0x0000000800e87947 */ /* 0x000fea0003800000 */
.L_x_32057:
        /* <DEDUP_REMOVED lines=10> */
.L_x_32060:
[----:B------:R-:W2:Y:S02]  /*1b00*/  LDG.E.U16 R2, desc[UR36][R2.64] ;  /* 0x0000002402027981 */ /* 0x000ea4000c1e1500 */
[----:B--2---:R-:W-:-:S05]  /*1b10*/  HADD2.F32 R0, -RZ, R2.H0_H0 ;  /* 0x20000002ff007230 */ /* 0x004fca0000004100 */
[----:B------:R-:W-:-:S04]  /*1b20*/  FMUL.FTZ R0, R0, 1 ;  /* 0x3f80000000007820 */ /* 0x000fc80000410000 */
[----:B------:R0:W1:Y:S01]  /*1b30*/  F2F.F64.F32 R16, R0 ;  /* 0x0000000000107310 */ /* 0x0000620000201800 */
[----:B------:R-:W-:Y:S05]  /*1b40*/  BRA `(.L_x_32054) ;  /* 0x0000000800ac7947 */ /* 0x000fea0003800000 */
.L_x_32059:
[----:B------:R0:W5:Y:S01]  /*1b50*/  LDG.E.64 R16, desc[UR36][R2.64] ;  /* 0x0000002402107981 */ /* 0x000162000c1e1b00 */
[----:B------:R-:W-:Y:S05]  /*1b60*/  BRA `(.L_x_32054) ;  /* 0x0000000800a47947 */ /* 0x000fea0003800000 */
.L_x_32049:
        /* <DEDUP_REMOVED lines=13> */
.L_x_32063:
[----:B------:R0:W5:Y:S01]  /*1c40*/  LDG.E.64 R16, desc[UR36][R2.64] ;  /* 0x0000002402107981 */ /* 0x000162000c1e1b00 */
[----:B------:R-:W-:Y:S05]  /*1c50*/  BRA `(.L_x_32054) ;  /* 0x0000000800687947 */ /* 0x000fea0003800000 */
.L_x_32062:
        /* <DEDUP_REMOVED lines=27> */
.L_x_32065:
        /* <DEDUP_REMOVED lines=14> */
.L_x_32064:
[----:B------:R-:W2:Y:S02]  /*1ef0*/  LDG.E.U16 R0, desc[UR36][R2.64] ;  /* 0x0000002402007981 */ /* 0x000ea4000c1e1500 */
[----:B--2---:R-:W-:-:S04]  /*1f00*/  IMAD.U32 R0, R0, 0x10000, RZ ;  /* 0x0001000000007824 */ /* 0x004fc800078e00ff */
[----:B------:R-:W-:-:S04]  /*1f10*/  FMUL.FTZ R0, R0, 1 ;  /* 0x3f80000000007820 */ /* 0x000fc80000410000 */
[----:B------:R0:W1:Y:S01]  /*1f20*/  F2F.F64.F32 R16, R0 ;  /* 0x0000000000107310 */ /* 0x0000620000201800 */
[----:B------:R-:W-:Y:S05]  /*1f30*/  BRA `(.L_x_32054) ;  /* 0x0000000400b07947 */ /* 0x000fea0003800000 */
.L_x_32061:
        /* <DEDUP_REMOVED lines=11> */
.L_x_32068:
        /* <DEDUP_REMOVED lines=21> */
.L_x_32070:
[----:B------:R-:W-:Y:S05]  /*2140*/  BSYNC.RECONVERGENT B0 ;  /* 0x0000000000007941 */ /* 0x000fea0003800200 */
.L_x_32069:
[----:B------:R-:W-:Y:S01]  /*2150*/  IMAD.SHL.U32 R0, R0, 0x100000, RZ ;  /* 0x0010000000007824 */ /* 0x000fe200078e00ff */
[----:B------:R-:W-:-:S04]  /*2160*/  LEA R2, R2, 0x3b800000, 0x17 ;  /* 0x3b80000002027811 */ /* 0x000fc800078eb8ff */
[----:B------:R-:W-:-:S05]  /*2170*/  LOP3.LUT R0, R2, R0, R7, 0xfe, !PT ;  /* 0x0000000002007212 */ /* 0x000fca00078efe07 */
[----:B------:R-:W-:-:S04]  /*2180*/  FMUL.FTZ R0, R0, 1 ;  /* 0x3f80000000007820 */ /* 0x000fc80000410000 */
[----:B------:R0:W1:Y:S01]  /*2190*/  F2F.F64.F32 R16, R0 ;  /* 0x0000000000107310 */ /* 0x0000620000201800 */
[----:B------:R-:W-:Y:S05]  /*21a0*/  BRA `(.L_x_32054) ;  /* 0x0000000400147947 */ /* 0x000fea0003800000 */
.L_x_32067:
        /* <DEDUP_REMOVED lines=21> */
.L_x_32072:
[----:B------:R-:W-:Y:S05]  /*2300*/  BSYNC.RECONVERGENT B0 ;  /* 0x0000000000007941 */ /* 0x000fea0003800200 */
.L_x_32071:
[----:B------:R-:W-:Y:S02]  /*2310*/  SHF.L.U32 R0, R0, 0x15, RZ ;  /* 0x0000001500007819 */ /* 0x000fe400000006ff */
[----:B------:R-:W-:-:S04]  /*2320*/  LEA R2, R2, 0x37800000, 0x17 ;  /* 0x3780000002027811 */ /* 0x000fc800078eb8ff */
[----:B------:R-:W-:-:S05]  /*2330*/  LOP3.LUT R0, R2, R0, R7, 0xfe, !PT ;  /* 0x0000000002007212 */ /* 0x000fca00078efe07 */
[----:B------:R-:W-:-:S04]  /*2340*/  FMUL.FTZ R0, R0, 1 ;  /* 0x3f80000000007820 */ /* 0x000fc80000410000 */
[----:B------:R0:W1:Y:S01]  /*2350*/  F2F.F64.F32 R16, R0 ;  /* 0x0000000000107310 */ /* 0x0000620000201800 */
[----:B------:R-:W-:Y:S05]  /*2360*/  BRA `(.L_x_32054) ;  /* 0x0000000000a47947 */ /* 0x000fea0003800000 */
.L_x_32066:
[----:B------:R-:W-:-:S09]  /*2370*/  UISETP.NE.AND UP0, UPT, UR4, 0x1c, UPT ;  /* 0x0000001c0400788c */ /* 0x000fd2000bf05270 */
[----:B------:R-:W-:Y:S05]  /*2380*/  BRA.U !UP0, `(.L_x_32073) ;  /* 0x0000000108947547 */ /* 0x000fea000b800000 */
[----:B------:R-:W-:-:S09]  /*2390*/  UISETP.NE.AND UP0, UPT, UR4, 0x1d, UPT ;  /* 0x0000001d0400788c */ /* 0x000fd2000bf05270 */
[----:B------:R-:W-:Y:S05]  /*23a0*/  BRA.U !UP0, `(.L_x_32074) ;  /* 0x0000000108807547 */ /* 0x000fea000b800000 */
[----:B------:R-:W-:-:S09]  /*23b0*/  UISETP.NE.AND UP0, UPT, UR4, 0x2c, UPT ;  /* 0x0000002c0400788c */ /* 0x000fd2000bf05270 */
[----:B------:R-:W-:Y:S05]  /*23c0*/  BRA.U !UP0, `(.L_x_32075) ;  /* 0x0000000108487547 */ /* 0x000fea000b800000 */
.L_x_32053:
        /* <DEDUP_REMOVED lines=16> */
.L_x_32076:
[----:B------:R-:W-:Y:S01]  /*24d0*/  CS2R R16, SRZ ;  /* 0x0000000000107805 */ /* 0x000fe2000001ff00 */
[----:B------:R-:W-:Y:S06]  /*24e0*/  BRA `(.L_x_32054) ;  /* 0x0000000000447947 */ /* 0x000fec0003800000 */
.L_x_32075:
        /* <DEDUP_REMOVED lines=12> */
.L_x_32074:
[----:B------:R-:W2:Y:S02]  /*25b0*/  LDG.E.64 R16, desc[UR36][R2.64] ;  /* 0x0000002402107981 */ /* 0x000ea4000c1e1b00 */
[----:B--2---:R-:W4:Y:S01]  /*25c0*/  I2F.F64.U64 R16, R16 ;  /* 0x0000001000107312 */ /* 0x004f220000301800 */
[----:B------:R-:W-:Y:S05]  /*25d0*/  BRA `(.L_x_32054) ;  /* 0x0000000000087947 */ /* 0x000fea0003800000 */
.L_x_32073:
[----:B------:R-:W2:Y:S02]  /*25e0*/  LDG.E R2, desc[UR36][R2.64] ;  /* 0x0000002402027981 */ /* 0x000ea4000c1e1900 */
[----:B--2---:R0:W1:Y:S02]  /*25f0*/  I2F.F64.U32 R16, R2 ;  /* 0x0000000200107312 */ /* 0x0040640000201800 */
.L_x_32054:
[----:B------:R-:W-:Y:S05]  /*2600*/  BSYNC.RECONVERGENT B6 ;  /* 0x0000000000067941 */ /* 0x000fea0003800200 */
.L_x_32048:
        /* <DEDUP_REMOVED lines=18> */
.L_x_32081:
[----:B0-----:R-:W2:Y:S02]  /*2730*/  LDG.E.U8 R2, desc[UR36][R22.64] ;  /* 0x0000002416027981 */ /* 0x001ea4000c1e1100 */
[----:B--2---:R-:W0:Y:S01]  /*2740*/  I2F.F64.U16 R2, R2 ;  /* 0x0000000200027312 */ /* 0x004e220000101800 */
[----:B------:R-:W-:Y:S05]  /*2750*/  BRA `(.L_x_32083) ;  /* 0x0000000c00607947 */ /* 0x000fea0003800000 */
.L_x_32080:
        /* <DEDUP_REMOVED lines=9> */
.L_x_32085:
[----:B0-----:R-:W2:Y:S02]  /*27f0*/  LDG.E R2, desc[UR36][R22.64] ;  /* 0x0000002416027981 */ /* 0x001ea4000c1e1900 */
[----:B--2---:R-:W0:Y:S01]  /*2800*/  I2F.F64 R2, R2 ;  /* 0x0000000200027312 */ /* 0x004e220000201c00 */
[----:B------:R-:W-:Y:S05]  /*2810*/  BRA `(.L_x_32083) ;  /* 0x0000000c00307947 */ /* 0x000fea0003800000 */
.L_x_32084:
[----:B0-----:R-:W2:Y:S02]  /*2820*/  LDG.E.U16 R2, desc[UR36][R22.64] ;  /* 0x0000002416027981 */ /* 0x001ea4000c1e1500 */
[----:B--2---:R-:W0:Y:S01]  /*2830*/  I2F.F64.S16 R2, R2 ;  /* 0x0000000200027312 */ /* 0x004e220000101c00 */
[----:B------:R-:W-:Y:S05]  /*2840*/  BRA `(.L_x_32083) ;  /* 0x0000000c00247947 */ /* 0x000fea0003800000 */
.L_x_32079:
        /* <DEDUP_REMOVED lines=10> */
.L_x_32087:
[----:B0-----:R-:W2:Y:S02]  /*28f0*/  LDG.E.U16 R0, desc[UR36][R22.64] ;  /* 0x0000002416007981 */ /* 0x001ea4000c1e1500 */
[----:B--2---:R-:W-:-:S05]  /*2900*/  HADD2.F32 R0, -RZ, R0.H0_H0 ;  /* 0x20000000ff007230 */ /* 0x004fca0000004100 */
[----:B------:R-:W-:-:S04]  /*2910*/  FMUL.FTZ R0, R0, 1 ;  /* 0x3f80000000007820 */ /* 0x000fc80000410000 */
[----:B------:R0:W2:Y:S01]  /*2920*/  F2F.F64.F32 R2, R0 ;  /* 0x0000000000027310 */ /* 0x0000a20000201800 */
[----:B------:R-:W-:Y:S05]  /*2930*/  BRA `(.L_x_32083) ;  /* 0x0000000800e87947 */ /* 0x000fea0003800000 */
.L_x_32086:
        /* <DEDUP_REMOVED lines=10> */
.L_x_32089:
[----:B------:R-:W0:Y:S02]  /*29e0*/  LDG.E.U16 R22, desc[UR36][R22.64] ;  /* 0x0000002416167981 */ /* 0x000e24000c1e1500 */
[----:B0-----:R-:W-:-:S05]  /*29f0*/  HADD2.F32 R0, -RZ, R22.H0_H0 ;  /* 0x20000016ff007230 */ /* 0x001fca0000004100 */
[----:B------:R-:W-:-:S04]  /*2a00*/  FMUL.FTZ R0, R0, 1 ;  /* 0x3f80000000007820 */ /* 0x000fc80000410000 */
[----:B------:R0:W2:Y:S01]  /*2a10*/  F2F.F64.F32 R2, R0 ;  /* 0x0000000000027310 */ /* 0x0000a20000201800 */
[----:B------:R-:W-:Y:S05]  /*2a20*/  BRA `(.L_x_32083) ;  /* 0x0000000800ac7947 */ /* 0x000fea0003800000 */
.L_x_32088:
[----:B0-----:R0:W5:Y:S01]  /*2a30*/  LDG.E.64 R2, desc[UR36][R22.64] ;  /* 0x0000002416027981 */ /* 0x001162000c1e1b00 */
[----:B------:R-:W-:Y:S05]  /*2a40*/  BRA `(.L_x_32083) ;  /* 0x0000000800a47947 */ /* 0x000fea0003800000 */
.L_x_32078:
        /* <DEDUP_REMOVED lines=13> */
.L_x_32092:
[----:B0-----:R0:W5:Y:S01]  /*2b20*/  LDG.E.64 R2, desc[UR36][R22.64] ;  /* 0x0000002416027981 */ /* 0x001162000c1e1b00 */
[----:B------:R-:W-:Y:S05]  /*2b30*/  BRA `(.L_x_32083) ;  /* 0x0000000800687947 */ /* 0x000fea0003800000 */
.L_x_32091:
        /* <DEDUP_REMOVED lines=27> */
.L_x_32094:
        /* <DEDUP_REMOVED lines=14> */
.L_x_32093:
[----:B0-----:R-:W2:Y:S02]  /*2dd0*/  LDG.E.U16 R0, desc[UR36][R22.64] ;  /* 0x0000002416007981 */ /* 0x001ea4000c1e1500 */
[----:B--2---:R-:W-:-:S04]  /*2de0*/  IMAD.U32 R0, R0, 0x10000, RZ ;  /* 0x0001000000007824 */ /* 0x004fc800078e00ff */
[----:B------:R-:W-:-:S04]  /*2df0*/  FMUL.FTZ R0, R0, 1 ;  /* 0x3f80000000007820 */ /* 0x000fc80000410000 */
[----:B------:R0:W2:Y:S01]  /*2e00*/  F2F.F64.F32 R2, R0 ;  /* 0x0000000000027310 */ /* 0x0000a20000201800 */
[----:B------:R-:W-:Y:S05]  /*2e10*/  BRA `(.L_x_32083) ;  /* 0x0000000400b07947 */ /* 0x000fea0003800000 */
.L_x_32090:
        /* <DEDUP_REMOVED lines=11> */
.L_x_32097:
        /* <DEDUP_REMOVED lines=21> */
.L_x_32099:
[----:B------:R-:W-:Y:S05]  /*3020*/  BSYNC.RECONVERGENT B0 ;  /* 0x0000000000007941 */ /* 0x000fea0003800200 */
.L_x_32098:
[----:B------:R-:W-:Y:S01]  /*3030*/  IMAD.SHL.U32 R0, R0, 0x100000, RZ ;  /* 0x0010000000007824 */ /* 0x000fe200078e00ff */
[----:B------:R-:W-:-:S04]  /*3040*/  LEA R2, R2, 0x3b800000, 0x17 ;  /* 0x3b80000002027811 */ /* 0x000fc800078eb8ff */
[----:B------:R-:W-:-:S05]  /*3050*/  LOP3.LUT R0, R2, R0, R7, 0xfe, !PT ;  /* 0x0000000002007212 */ /* 0x000fca00078efe07 */
[----:B------:R-:W-:-:S04]  /*3060*/  FMUL.FTZ R0, R0, 1 ;  /* 0x3f80000000007820 */ /* 0x000fc80000410000 */
[----:B------:R0:W2:Y:S01]  /*3070*/  F2F.F64.F32 R2, R0 ;  /* 0x0000000000027310 */ /* 0x0000a20000201800 */
[----:B------:R-:W-:Y:S05]  /*3080*/  BRA `(.L_x_32083) ;  /* 0x0000000400147947 */ /* 0x000fea0003800000 */
.L_x_32096:
        /* <DEDUP_REMOVED lines=21> */
.L_x_32101:
[----:B------:R-:W-:Y:S05]  /*31e0*/  BSYNC.RECONVERGENT B0 ;  /* 0x0000000000007941 */ /* 0x000fea0003800200 */
.L_x_32100:
[----:B------:R-:W-:Y:S02]  /*31f0*/  SHF.L.U32 R0, R0, 0x15, RZ ;  /* 0x0000001500007819 */ /* 0x000fe400000006ff */
[----:B------:R-:W-:-:S04]  /*3200*/  LEA R2, R2, 0x37800000, 0x17 ;  /* 0x3780000002027811 */ /* 0x000fc800078eb8ff */
[----:B------:R-:W-:-:S05]  /*3210*/  LOP3.LUT R0, R2, R0, R7, 0xfe, !PT ;  /* 0x0000000002007212 */ /* 0x000fca00078efe07 */
[----:B------:R-:W-:-:S04]  /*3220*/  FMUL.FTZ R0, R0, 1 ;  /* 0x3f80000000007820 */ /* 0x000fc80000410000 */
[----:B------:R0:W2:Y:S01]  /*3230*/  F2F.F64.F32 R2, R0 ;  /* 0x0000000000027310 */ /* 0x0000a20000201800 */
[----:B------:R-:W-:Y:S05]  /*3240*/  BRA `(.L_x_32083) ;  /* 0x0000000000a47947 */ /* 0x000fea0003800000 */
.L_x_32095:
[----:B------:R-:W-:-:S09]  /*3250*/  UISETP.NE.AND UP0, UPT, UR4, 0x1c, UPT ;  /* 0x0000001c0400788c */ /* 0x000fd2000bf05270 */
[----:B------:R-:W-:Y:S05]  /*3260*/  BRA.U !UP0, `(.L_x_32102) ;  /* 0x0000000108947547 */ /* 0x000fea000b800000 */
[----:B------:R-:W-:-:S09]  /*3270*/  UISETP.NE.AND UP0, UPT, UR4, 0x1d, UPT ;  /* 0x0000001d0400788c */ /* 0x000fd2000bf05270 */
[----:B------:R-:W-:Y:S05]  /*3280*/  BRA.U !UP0, `(.L_x_32103) ;  /* 0x0000000108807547 */ /* 0x000fea000b800000 */
[----:B------:R-:W-:-:S09]  /*3290*/  UISETP.NE.AND UP0, UPT, UR4, 0x2c, UPT ;  /* 0x0000002c0400788c */ /* 0x000fd2000bf05270 */
[----:B------:R-:W-:Y:S05]  /*32a0*/  BRA.U !UP0, `(.L_x_32104) ;  /* 0x0000000108487547 */ /* 0x000fea000b800000 */
.L_x_32082:
        /* <DEDUP_REMOVED lines=16> */
.L_x_32105:
[----:B------:R-:W-:Y:S01]  /*33b0*/  CS2R R2, SRZ ;  /* 0x0000000000027805 */ /* 0x000fe2000001ff00 */
[----:B------:R-:W-:Y:S06]  /*33c0*/  BRA `(.L_x_32083) ;  /* 0x0000000000447947 */ /* 0x000fec0003800000 */
.L_x_32104:
        /* <DEDUP_REMOVED lines=12> */
.L_x_32103:
[----:B0-----:R-:W2:Y:S02]  /*3490*/  LDG.E.64 R2, desc[UR36][R22.64] ;  /* 0x0000002416027981 */ /* 0x001ea4000c1e1b00 */
[----:B--2---:R-:W0:Y:S01]  /*34a0*/  I2F.F64.U64 R2, R2 ;  /* 0x0000000200027312 */ /* 0x004e220000301800 */
[----:B------:R-:W-:Y:S05]  /*34b0*/  BRA `(.L_x_32083) ;  /* 0x0000000000087947 */ /* 0x000fea0003800000 */
.L_x_32102:
[----:B0-----:R-:W2:Y:S02]  /*34c0*/  LDG.E R2, desc[UR36][R22.64] ;  /* 0x0000002416027981 */ /* 0x001ea4000c1e1900 */
[----:B--2---:R-:W0:Y:S02]  /*34d0*/  I2F.F64.U32 R2, R2 ;  /* 0x0000000200027312 */ /* 0x004e240000201800 */
.L_x_32083:
[----:B------:R-:W-:Y:S05]  /*34e0*/  BSYNC.RECONVERGENT B6 ;  /* 0x0000000000067941 */ /* 0x000fea0003800200 */
.L_x_32077:
[----:B-1-345:R-:W-:Y:S01]  /*34f0*/  DSETP.NAN.AND P0, PT, R16, R16, PT ;  /* 0x000000101000722a */ /* 0x03afe20003f08000 */
[----:B------:R-:W-:Y:S01]  /*3500*/  BSSY.RECONVERGENT B0, `(.L_x_32106) ;  /* 0x0000011000007945 */ /* 0x000fe20003800200 */
[----:B------:R-:W-:Y:S01]  /*3510*/  MOV R4, R16 ;  /* 0x0000001000047202 */ /* 0x000fe20000000f00 */
[----:B------:R-:W-:-:S11]  /*3520*/  IMAD.MOV.U32 R5, RZ, RZ, R17 ;  /* 0x000000ffff057224 */ /* 0x000fd600078e0011 */
[----:B------:R-:W-:Y:S05]  /*3530*/  @P0 BRA `(.L_x_32107) ;  /* 0x0000000000340947 */ /* 0x000fea0003800000 */
[----:B0-2---:R-:W-:Y:S01]  /*3540*/  DSETP.NAN.AND P0, PT, R2, R2, PT ;  /* 0x000000020200722a */ /* 0x005fe20003f08000 */
        /* <DEDUP_REMOVED lines=12> */
.L_x_32107:
[----:B------:R-:W-:Y:S05]  /*3610*/  BSYNC.RECONVERGENT B0 ;  /* 0x0000000000007941 */ /* 0x000fea0003800200 */
.L_x_32106:
        /* <DEDUP_REMOVED lines=17> */
.L_x_32111:
[----:B------:R-:W0:Y:S02]  /*3730*/  F2I.S64.F64.TRUNC R4, R4 ;  /* 0x0000000400047311 */ /* 0x000e24000030d900 */
[----:B0-----:R-:W-:-:S05]  /*3740*/  IMAD.MOV.U32 R7, RZ, RZ, R4 ;  /* 0x000000ffff077224 */ /* 0x001fca00078e0004 */
[----:B------:R0:W-:Y:S01]  /*3750*/  STG.E.U8 desc[UR36][R2.64], R7 ;  /* 0x0000000702007986 */ /* 0x0001e2000c101124 */
[----:B------:R-:W-:Y:S05]  /*3760*/  BRA `(.L_x_32113) ;  /* 0x0000000c00e47947 */ /* 0x000fea0003800000 */
.L_x_32110:
        /* <DEDUP_REMOVED lines=9> */
.L_x_32115:
[----:B------:R-:W0:Y:S02]  /*3800*/  F2I.F64.TRUNC R5, R4 ;  /* 0x0000000400057311 */ /* 0x000e24000030d100 */
[----:B0-----:R0:W-:Y:S01]  /*3810*/  STG.E desc[UR36][R2.64], R5 ;  /* 0x0000000502007986 */ /* 0x0011e2000c101924 */
[----:B------:R-:W-:Y:S05]  /*3820*/  BRA `(.L_x_32113) ;  /* 0x0000000c00b47947 */ /* 0x000fea0003800000 */
.L_x_32114:
[----:B------:R-:W0:Y:S02]  /*3830*/  F2I.F64.TRUNC R5, R4 ;  /* 0x0000000400057311 */ /* 0x000e24000030d100 */
[----:B0-----:R0:W-:Y:S01]  /*3840*/  STG.E.U16 desc[UR36][R2.64], R5 ;  /* 0x0000000502007986 */ /* 0x0011e2000c101524 */
[----:B------:R-:W-:Y:S05]  /*3850*/  BRA `(.L_x_32113) ;  /* 0x0000000c00a87947 */ /* 0x000fea0003800000 */
.L_x_32109:
        /* <DEDUP_REMOVED lines=13> */
.L_x_32117:
        /* <DEDUP_REMOVED lines=8> */
.L_x_32116:
        /* <DEDUP_REMOVED lines=14> */
.L_x_32119:
        /* <DEDUP_REMOVED lines=9> */
.L_x_32118:
[----:B------:R0:W-:Y:S01]  /*3b20*/  STG.E.64 desc[UR36][R2.64], R4 ;  /* 0x0000000402007986 */ /* 0x0001e2000c101b24 */
[----:B------:R-:W-:Y:S05]  /*3b30*/  BRA `(.L_x_32113) ;  /* 0x0000000800f07947 */ /* 0x000fea0003800000 */
.L_x_32108:
        /* <DEDUP_REMOVED lines=12> */
.L_x_32122:
[----:B------:R-:W-:-:S05]  /*3c00*/  CS2R R6, SRZ ;  /* 0x0000000000067805 */ /* 0x000fca000001ff00 */
[----:B------:R0:W-:Y:S01]  /*3c10*/  STG.E.128 desc[UR36][R2.64], R4 ;  /* 0x0000000402007986 */ /* 0x0001e2000c101d24 */
[----:B------:R-:W-:Y:S05]  /*3c20*/  BRA `(.L_x_32113) ;  /* 0x0000000800b47947 */ /* 0x000fea0003800000 */
.L_x_32121:
        /* <DEDUP_REMOVED lines=23> */
.L_x_32126:
[----:B------:R-:W-:Y:S05]  /*3da0*/  BSYNC.RECONVERGENT B0 ;  /* 0x0000000000007941 */ /* 0x000fea0003800200 */
.L_x_32125:
[----:B------:R-:W-:-:S05]  /*3db0*/  LOP3.LUT R7, R0, 0x80, R7, 0xf8, !PT ;  /* 0x0000008000077812 */ /* 0x000fca00078ef807 */
[----:B------:R0:W-:Y:S01]  /*3dc0*/  STG.E.U8 desc[UR36][R2.64], R7 ;  /* 0x0000000702007986 */ /* 0x0001e2000c101124 */
[----:B------:R-:W-:Y:S05]  /*3dd0*/  BRA `(.L_x_32113) ;  /* 0x0000000800487947 */ /* 0x000fea0003800000 */
.L_x_32124:
        /* <DEDUP_REMOVED lines=19> */
.L_x_32128:
[----:B------:R-:W-:Y:S05]  /*3f10*/  BSYNC.RECONVERGENT B0 ;  /* 0x0000000000007941 */ /* 0x000fea0003800200 */
.L_x_32127:
[----:B------:R-:W-:-:S05]  /*3f20*/  LOP3.LUT R7, R0, 0x80, R7, 0xf8, !PT ;  /* 0x0000008000077812 */ /* 0x000fca00078ef807 */
[----:B------:R0:W-:Y:S01]  /*3f30*/  STG.E.U8 desc[UR36][R2.64], R7 ;  /* 0x0000000702007986 */ /* 0x0001e2000c101124 */
[----:B------:R-:W-:Y:S05]  /*3f40*/  BRA `(.L_x_32113) ;  /* 0x0000000400ec7947 */ /* 0x000fea0003800000 */
.L_x_32123:
        /* <DEDUP_REMOVED lines=8> */
.L_x_32120:
        /* <DEDUP_REMOVED lines=11> */
.L_x_32131:
        /* <DEDUP_REMOVED lines=17> */
.L_x_32134:
[----:B------:R-:W-:-:S04]  /*4190*/  SHF.R.U32.HI R0, RZ, 0x14, R7 ;  /* 0x00000014ff007819 */ /* 0x000fc80000011607 */
[----:B------:R-:W-:-:S04]  /*41a0*/  LOP3.LUT R0, R0, 0x1, RZ, 0xc0, !PT ;  /* 0x0000000100007812 */ /* 0x000fc800078ec0ff */
[----:B------:R-:W-:-:S04]  /*41b0*/  IADD3 R0, PT, PT, R7, 0x487ffff, R0 ;  /* 0x0487ffff07007810 */ /* 0x000fc80007ffe000 */
[----:B------:R-:W-:-:S04]  /*41c0*/  SHF.R.U32.HI R0, RZ, 0x14, R0 ;  /* 0x00000014ff007819 */ /* 0x000fc80000011600 */
[----:B------:R-:W-:-:S07]  /*41d0*/  LOP3.LUT R4, R0, 0xff, RZ, 0xc0, !PT ;  /* 0x000000ff00047812 */ /* 0x000fce00078ec0ff */
.L_x_32135:
[----:B------:R-:W-:-:S04]  /*41e0*/  SHF.R.U32.HI R5, RZ, 0x18, R7 ;  /* 0x00000018ff057819 */ /* 0x000fc80000011607 */
[----:B------:R-:W-:-:S04]  /*41f0*/  LOP3.LUT R4, R4, 0x80, R5, 0xf8, !PT ;  /* 0x0000008004047812 */ /* 0x000fc800078ef805 */
[----:B------:R-:W-:-:S07]  /*4200*/  PRMT R0, R4, 0x7610, R0 ;  /* 0x0000761004007816 */ /* 0x000fce0000000000 */
.L_x_32133:
[----:B------:R-:W-:Y:S05]  /*4210*/  BSYNC.RECONVERGENT B0 ;  /* 0x0000000000007941 */ /* 0x000fea0003800200 */
.L_x_32132:
[----:B------:R1:W-:Y:S01]  /*4220*/  STG.E.U8 desc[UR36][R2.64], R0 ;  /* 0x0000000002007986 */ /* 0x0003e2000c101124 */
[----:B------:R-:W-:Y:S05]  /*4230*/  BRA `(.L_x_32113) ;  /* 0x0000000400307947 */ /* 0x000fea0003800000 */
.L_x_32130:
        /* <DEDUP_REMOVED lines=17> */
.L_x_32138:
[----:B------:R-:W-:-:S04]  /*4350*/  SHF.R.U32.HI R0, RZ, 0x15, R7 ;  /* 0x00000015ff007819 */ /* 0x000fc80000011607 */
[----:B------:R-:W-:-:S04]  /*4360*/  LOP3.LUT R0, R0, 0x1, RZ, 0xc0, !PT ;  /* 0x0000000100007812 */ /* 0x000fc800078ec0ff */
[----:B------:R-:W-:-:S04]  /*4370*/  IADD3 R0, PT, PT, R7, 0x88fffff, R0 ;  /* 0x088fffff07007810 */ /* 0x000fc80007ffe000 */
[----:B------:R-:W-:-:S04]  /*4380*/  SHF.R.U32.HI R0, RZ, 0x15, R0 ;  /* 0x00000015ff007819 */ /* 0x000fc80000011600 */
[----:B------:R-:W-:-:S07]  /*4390*/  LOP3.LUT R4, R0, 0xff, RZ, 0xc0, !PT ;  /* 0x000000ff00047812 */ /* 0x000fce00078ec0ff */
.L_x_32139:
[----:B------:R-:W-:-:S04]  /*43a0*/  SHF.R.U32.HI R5, RZ, 0x18, R7 ;  /* 0x00000018ff057819 */ /* 0x000fc80000011607 */
[----:B------:R-:W-:-:S04]  /*43b0*/  LOP3.LUT R4, R4, 0x80, R5, 0xf8, !PT ;  /* 0x0000008004047812 */ /* 0x000fc800078ef805 */
[----:B------:R-:W-:-:S07]  /*43c0*/  PRMT R0, R4, 0x7610, R0 ;  /* 0x0000761004007816 */ /* 0x000fce0000000000 */
.L_x_32137:
[----:B------:R-:W-:Y:S05]  /*43d0*/  BSYNC.RECONVERGENT B0 ;  /* 0x0000000000007941 */ /* 0x000fea0003800200 */
.L_x_32136:
[----:B------:R0:W-:Y:S01]  /*43e0*/  STG.E.U8 desc[UR36][R2.64], R0 ;  /* 0x0000000002007986 */ /* 0x0001e2000c101124 */
[----:B------:R-:W-:Y:S05]  /*43f0*/  BRA `(.L_x_32113) ;  /* 0x0000000000c07947 */ /* 0x000fea0003800000 */
.L_x_32129:
[----:B------:R-:W-:-:S09]  /*4400*/  UISETP.NE.AND UP0, UPT, UR4, 0x1c, UPT ;  /* 0x0000001c0400788c */ /* 0x000fd2000bf05270 */
[----:B------:R-:W-:Y:S05]  /*4410*/  BRA.U !UP0, `(.L_x_32140) ;  /* 0x0000000108b07547 */ /* 0x000fea000b800000 */
[----:B------:R-:W-:-:S09]  /*4420*/  UISETP.NE.AND UP0, UPT, UR4, 0x1d, UPT ;  /* 0x0000001d0400788c */ /* 0x000fd2000bf05270 */
[----:B------:R-:W-:Y:S05]  /*4430*/  BRA.U !UP0, `(.L_x_32141) ;  /* 0x00000001089c7547 */ /* 0x000fea000b800000 */
[----:B------:R-:W-:-:S09]  /*4440*/  UISETP.NE.AND UP0, UPT, UR4, 0x2c, UPT ;  /* 0x0000002c0400788c */ /* 0x000fd2000bf05270 */
[----:B------:R-:W-:Y:S05]  /*4450*/  BRA.U !UP0, `(.L_x_32142) ;  /* 0x0000000108447547 */ /* 0x000fea000b800000 */
.L_x_32112:
        /* <DEDUP_REMOVED lines=16> */
.L_x_32143:
[----:B------:R-:W-:Y:S05]  /*4560*/  BRA `(.L_x_32113) ;  /* 0x0000000000647947 */ /* 0x000fea0003800000 */
.L_x_32142:
        /* <DEDUP_REMOVED lines=20> */
.L_x_32141:
[----:B------:R-:W0:Y:S02]  /*46b0*/  F2I.U64.F64.TRUNC R4, R4 ;  /* 0x0000000400047311 */ /* 0x000e24000030d800 */
[----:B0-----:R0:W-:Y:S01]  /*46c0*/  STG.E.64 desc[UR36][R2.64], R4 ;  /* 0x0000000402007986 */ /* 0x0011e2000c101b24 */
[----:B------:R-:W-:Y:S05]  /*46d0*/  BRA `(.L_x_32113) ;  /* 0x0000000000087947 */ /* 0x000fea0003800000 */
.L_x_32140:
[----:B------:R-:W0:Y:S02]  /*46e0*/  F2I.U32.F64.TRUNC R5, R4 ;  /* 0x0000000400057311 */ /* 0x000e24000030d000 */
[----:B0-----:R3:W-:Y:S02]  /*46f0*/  STG.E desc[UR36][R2.64], R5 ;  /* 0x0000000502007986 */ /* 0x0017e4000c101924 */
.L_x_32113:
[----:B------:R-:W-:-:S07]  /*4700*/  VIADD R19, R19, 0x80 ;  /* 0x0000008013137836 */ /* 0x000fce0000000000 */
.L_x_32046:
[----:B------:R-:W-:Y:S05]  /*4710*/  BSYNC.RECONVERGENT B7 ;  /* 0x0000000000077941 */ /* 0x000fea0003800200 */
.L_x_32045:
        /* <DEDUP_REMOVED lines=358> */
.L_x_32146:
        /* <DEDUP_REMOVED lines=18> */
.L_x_32151:
[----:B------:R-:W2:Y:S02]  /*5ea0*/  LDG.E.U8 R2, desc[UR36][R2.64] ;  /* 0x0000002402027981 */ /* 0x000ea4000c1e1100 */
[----:B--2---:R0:W1:Y:S01]  /*5eb0*/  I2F.F64.U16 R16, R2 ;  /* 0x0000000200107312 */ /* 0x0040620000101800 */
[----:B------:R-:W-:Y:S05]  /*5ec0*/  BRA `(.L_x_32153) ;  /* 0x0000000c00607947 */ /* 0x000fea0003800000 */
.L_x_32150:
        /* <DEDUP_REMOVED lines=9> */
.L_x_32155:
[----:B------:R-:W2:Y:S02]  /*5f60*/  LDG.E R2, desc[UR36][R2.64] ;  /* 0x0000002402027981 */ /* 0x000ea4000c1e1900 */
[----:B--2---:R0:W1:Y:S01]  /*5f70*/  I2F.F64 R16, R2 ;  /* 0x0000000200107312 */ /* 0x0040620000201c00 */
[----:B------:R-:W-:Y:S05]  /*5f80*/  BRA `(.L_x_32153) ;  /* 0x0000000c00307947 */ /* 0x000fea0003800000 */
.L_x_32154:
[----:B------:R-:W2:Y:S02]  /*5f90*/  LDG.E.U16 R2, desc[UR36][R2.64] ;  /* 0x0000002402027981 */ /* 0x000ea4000c1e1500 */
[----:B--2---:R4:W0:Y:S01]  /*5fa0*/  I2F.F64.S16 R16, R2 ;  /* 0x0000000200107312 */ /* 0x0048220000101c00 */
[----:B------:R-:W-:Y:S05]  /*5fb0*/  BRA `(.L_x_32153) ;  /* 0x0000000c00247947 */ /* 0x000fea0003800000 */
.L_x_32149:
        /* <DEDUP_REMOVED lines=10> */
.L_x_32157:
[----:B------:R-:W2:Y:S02]  /*6060*/  LDG.E.U16 R0, desc[UR36][R2.64] ;  /* 0x0000002402007981 */ /* 0x000ea4000c1e1500 */
[----:B--2---:R-:W-:-:S05]  /*6070*/  HADD2.F32 R0, -RZ, R0.H0_H0 ;  /* 0x20000000ff007230 */ /* 0x004fca0000004100 */
[----:B------:R-:W-:-:S04]  /*6080*/  FMUL.FTZ R0, R0, 1 ;  /* 0x3f80000000007820 */ /* 0x000fc80000410000 */
[----:B------:R0:W1:Y:S01]  /*6090*/  F2F.F64.F32 R16, R0 ;  /* 0x0000000000107310 */ /* 0x0000620000201800 */
[----:B------:R-:W-:Y:S05]  /*60a0*/  BRA `(.L_x_32153) ;  /* 0x0000000800e87947 */ /* 0x000fea0003800000 */
.L_x_32156:
        /* <DEDUP_REMOVED lines=10> */
.L_x_32159:
[----:B------:R-:W2:Y:S02]  /*6150*/  LDG.E.U16 R2, desc[UR36][R2.64] ;  /* 0x0000002402027981 */ /* 0x000ea4000c1e1500 */
[----:B--2---:R-:W-:-:S05]  /*6160*/  HADD2.F32 R0, -RZ, R2.H0_H0 ;  /* 0x20000002ff007230 */ /* 0x004fca0000004100 */
[----:B------:R-:W-:-:S04]  /*6170*/  FMUL.FTZ R0, R0, 1 ;  /* 0x3f80000000007820 */ /* 0x000fc80000410000 */
[----:B------:R0:W1:Y:S01]  /*6180*/  F2F.F64.F32 R16, R0 ;  /* 0x0000000000107310 */ /* 0x0000620000201800 */
[----:B------:R-:W-:Y:S05]  /*6190*/  BRA `(.L_x_32153) ;  /* 0x0000000800ac7947 */ /* 0x000fea0003800000 */
.L_x_32158:
[----:B------:R0:W5:Y:S01]  /*61a0*/  LDG.E.64 R16, desc[UR36][R2.64] ;  /* 0x0000002402107981 */ /* 0x000162000c1e1b00 */
[----:B------:R-:W-:Y:S05]  /*61b0*/  BRA `(.L_x_32153) ;  /* 0x0000000800a47947 */ /* 0x000fea0003800000 */
.L_x_32148:
        /* <DEDUP_REMOVED lines=13> */
.L_x_32162:
[----:B------:R0:W5:Y:S01]  /*6290*/  LDG.E.64 R16, desc[UR36][R2.64] ;  /* 0x0000002402107981 */ /* 0x000162000c1e1b00 */
[----:B------:R-:W-:Y:S05]  /*62a0*/  BRA `(.L_x_32153) ;  /* 0x0000000800687947 */ /* 0x000fea0003800000 */
.L_x_32161:
        /* <DEDUP_REMOVED lines=27> */
.L_x_32164:
        /* <DEDUP_REMOVED lines=14> */
.L_x_32163:
[----:B------:R-:W2:Y:S02]  /*6540*/  LDG.E.U16 R0, desc[UR36][R2.64] ;  /* 0x0000002402007981 */ /* 0x000ea4000c1e1500 */
[----:B--2---:R-:W-:-:S04]  /*6550*/  IMAD.U32 R0, R0, 0x10000, RZ ;  /* 0x0001000000007824 */ /* 0x004fc800078e00ff */
[----:B------:R-:W-:-:S04]  /*6560*/  FMUL.FTZ R0, R0, 1 ;  /* 0x3f80000000007820 */ /* 0x000fc80000410000 */
[----:B------:R0:W1:Y:S01]  /*6570*/  F2F.F64.F32 R16, R0 ;  /* 0x0000000000107310 */ /* 0x0000620000201800 */
[----:B------:R-:W-:Y:S05]  /*6580*/  BRA `(.L_x_32153) ;  /* 0x0000000400b07947 */ /* 0x000fea0003800000 */
.L_x_32160:
        /* <DEDUP_REMOVED lines=11> */
.L_x_32167:
        /* <DEDUP_REMOVED lines=21> */
.L_x_32169:
[----:B------:R-:W-:Y:S05]  /*6790*/  BSYNC.RECONVERGENT B0 ;  /* 0x0000000000007941 */ /* 0x000fea0003800200 */
.L_x_32168:
[----:B------:R-:W-:Y:S02]  /*67a0*/  SHF.L.U32 R0, R0, 0x14, RZ ;  /* 0x0000001400007819 */ /* 0x000fe400000006ff */
[----:B------:R-:W-:-:S04]  /*67b0*/  LEA R2, R2, 0x3b800000, 0x17 ;  /* 0x3b80000002027811 */ /* 0x000fc800078eb8ff */
[----:B------:R-:W-:-:S05]  /*67c0*/  LOP3.LUT R0, R2, R0, R7, 0xfe, !PT ;  /* 0x0000000002007212 */ /* 0x000fca00078efe07 */
[----:B------:R-:W-:-:S04]  /*67d0*/  FMUL.FTZ R0, R0, 1 ;  /* 0x3f80000000007820 */ /* 0x000fc80000410000 */
[----:B------:R0:W1:Y:S01]  /*67e0*/  F2F.F64.F32 R16, R0 ;  /* 0x0000000000107310 */ /* 0x0000620000201800 */
[----:B------:R-:W-:Y:S05]  /*67f0*/  BRA `(.L_x_32153) ;  /* 0x0000000400147947 */ /* 0x000fea0003800000 */
.L_x_32166:
        /* <DEDUP_REMOVED lines=21> */
.L_x_32171:
[----:B------:R-:W-:Y:S05]  /*6950*/  BSYNC.RECONVERGENT B0 ;  /* 0x0000000000007941 */ /* 0x000fea0003800200 */
.L_x_32170:
[----:B------:R-:W-:Y:S01]  /*6960*/  IMAD.SHL.U32 R0, R0, 0x200000, RZ ;  /* 0x0020000000007824 */ /* 0x000fe200078e00ff */
[----:B------:R-:W-:-:S04]  /*6970*/  LEA R2, R2, 0x37800000, 0x17 ;  /* 0x3780000002027811 */ /* 0x000fc800078eb8ff */
[----:B------:R-:W-:-:S05]  /*6980*/  LOP3.LUT R0, R2, R0, R7, 0xfe, !PT ;  /* 0x0000000002007212 */ /* 0x000fca00078efe07 */
[----:B------:R-:W-:-:S04]  /*6990*/  FMUL.FTZ R0, R0, 1 ;  /* 0x3f80000000007820 */ /* 0x000fc80000410000 */
[----:B------:R0:W1:Y:S01]  /*69a0*/  F2F.F64.F32 R16, R0 ;  /* 0x0000000000107310 */ /* 0x0000620000201800 */
[----:B------:R-:W-:Y:S05]  /*69b0*/  BRA `(.L_x_32153) ;  /* 0x0000000000a47947 */ /* 0x000fea0003800000 */
.L_x_32165:
        /* <DEDUP_REMOVED lines=18> */
.L_x_32152:
        /* <DEDUP_REMOVED lines=16> */
.L_x_32174:
[----:B------:R-:W-:Y:S01]  /*6be0*/  CS2R R16, SRZ ;  /* 0x0000000000107805 */ /* 0x000fe2000001ff00 */
[----:B------:R-:W-:Y:S06]  /*6bf0*/  BRA `(.L_x_32153) ;  /* 0x0000000000147947 */ /* 0x000fec0003800000 */
.L_x_32173:
[----:B------:R-:W2:Y:S02]  /*6c00*/  LDG.E.64 R16, desc[UR36][R2.64] ;  /* 0x0000002402107981 */ /* 0x000ea4000c1e1b00 */
[----:B--2---:R-:W0:Y:S01]  /*6c10*/  I2F.F64.U64 R16, R16 ;  /* 0x0000001000107312 */ /* 0x004e220000301800 */
[----:B------:R-:W-:Y:S05]  /*6c20*/  BRA `(.L_x_32153) ;  /* 0x0000000000087947 */ /* 0x000fea0003800000 */
.L_x_32172:
[----:B------:R-:W2:Y:S02]  /*6c30*/  LDG.E R2, desc[UR36][R2.64] ;  /* 0x0000002402027981 */ /* 0x000ea4000c1e1900 */
[----:B--2---:R0:W1:Y:S02]  /*6c40*/  I2F.F64.U32 R16, R2 ;  /* 0x0000000200107312 */ /* 0x0040640000201800 */
.L_x_32153:
[----:B------:R-:W-:Y:S05]  /*6c50*/  BSYNC.RECONVERGENT B6 ;  /* 0x0000000000067941 */ /* 0x000fea0003800200 */
.L_x_32147:
        /* <DEDUP_REMOVED lines=18> */
.L_x_32179:
[----:B0---4-:R-:W2:Y:S02]  /*6d80*/  LDG.E.U8 R2, desc[UR36][R22.64] ;  /* 0x0000002416027981 */ /* 0x011ea4000c1e1100 */
[----:B--2---:R-:W0:Y:S01]  /*6d90*/  I2F.F64.U16 R2, R2 ;  /* 0x0000000200027312 */ /* 0x004e220000101800 */
[----:B------:R-:W-:Y:S05]  /*6da0*/  BRA `(.L_x_32181) ;  /* 0x0000000c00607947 */ /* 0x000fea0003800000 */
.L_x_32178:
        /* <DEDUP_REMOVED lines=9> */
.L_x_32183:
[----:B0---4-:R-:W2:Y:S02]  /*6e40*/  LDG.E R2, desc[UR36][R22.64] ;  /* 0x0000002416027981 */ /* 0x011ea4000c1e1900 */
[----:B--2---:R-:W0:Y:S01]  /*6e50*/  I2F.F64 R2, R2 ;  /* 0x0000000200027312 */ /* 0x004e220000201c00 */
[----:B------:R-:W-:Y:S05]  /*6e60*/  BRA `(.L_x_32181) ;  /* 0x0000000c00307947 */ /* 0x000fea0003800000 */
.L_x_32182:
[----:B0---4-:R-:W2:Y:S02]  /*6e70*/  LDG.E.U16 R2, desc[UR36][R22.64] ;  /* 0x0000002416027981 */ /* 0x011ea4000c1e1500 */
[----:B--2---:R-:W0:Y:S01]  /*6e80*/  I2F.F64.S16 R2, R2 ;  /* 0x0000000200027312 */ /* 0x004e220000101c00 */
[----:B------:R-:W-:Y:S05]  /*6e90*/  BRA `(.L_x_32181) ;  /* 0x0000000c00247947 */ /* 0x000fea0003800000 */
.L_x_32177:
        /* <DEDUP_REMOVED lines=10> */
.L_x_32185:
[----:B0-----:R-:W2:Y:S02]  /*6f40*/  LDG.E.U16 R0, desc[UR36][R22.64] ;  /* 0x0000002416007981 */ /* 0x001ea4000c1e1500 */
[----:B--2---:R-:W-:-:S05]  /*6f50*/  HADD2.F32 R0, -RZ, R0.H0_H0 ;  /* 0x20000000ff007230 */ /* 0x004fca0000004100 */
[----:B------:R-:W-:-:S04]  /*6f60*/  FMUL.FTZ R0, R0, 1 ;  /* 0x3f80000000007820 */ /* 0x000fc80000410000 */
[----:B----4-:R0:W2:Y:S01]  /*6f70*/  F2F.F64.F32 R2, R0 ;  /* 0x0000000000027310 */ /* 0x0100a20000201800 */
[----:B------:R-:W-:Y:S05]  /*6f80*/  BRA `(.L_x_32181) ;  /* 0x0000000800e87947 */ /* 0x000fea0003800000 */
.L_x_32184:
        /* <DEDUP_REMOVED lines=10> */
.L_x_32187:
[----:B------:R-:W0:Y:S02]  /*7030*/  LDG.E.U16 R22, desc[UR36][R22.64] ;  /* 0x0000002416167981 */ /* 0x000e24000c1e1500 */
[----:B0-----:R-:W-:-:S05]  /*7040*/  HADD2.F32 R0, -RZ, R22.H0_H0 ;  /* 0x20000016ff007230 */ /* 0x001fca0000004100 */
[----:B------:R-:W-:-:S04]  /*7050*/  FMUL.FTZ R0, R0, 1 ;  /* 0x3f80000000007820 */ /* 0x000fc80000410000 */
[----:B----4-:R0:W2:Y:S01]  /*7060*/  F2F.F64.F32 R2, R0 ;  /* 0x0000000000027310 */ /* 0x0100a20000201800 */
[----:B------:R-:W-:Y:S05]  /*7070*/  BRA `(.L_x_32181) ;  /* 0x0000000800ac7947 */ /* 0x000fea0003800000 */
.L_x_32186:
[----:B0---4-:R0:W5:Y:S01]  /*7080*/  LDG.E.64 R2, desc[UR36][R22.64] ;  /* 0x0000002416027981 */ /* 0x011162000c1e1b00 */
[----:B------:R-:W-:Y:S05]  /*7090*/  BRA `(.L_x_32181) ;  /* 0x0000000800a47947 */ /* 0x000fea0003800000 */
.L_x_32176:
        /* <DEDUP_REMOVED lines=13> */
.L_x_32190:
[----:B0---4-:R0:W5:Y:S01]  /*7170*/  LDG.E.64 R2, desc[UR36][R22.64] ;  /* 0x0000002416027981 */ /* 0x011162000c1e1b00 */
[----:B------:R-:W-:Y:S05]  /*7180*/  BRA `(.L_x_32181) ;  /* 0x0000000800687947 */ /* 0x000fea0003800000 */
.L_x_32189:
        /* <DEDUP_REMOVED lines=27> */
.L_x_32192:
        /* <DEDUP_REMOVED lines=14> */
.L_x_32191:
[----:B0-----:R-:W2:Y:S02]  /*7420*/  LDG.E.U16 R0, desc[UR36][R22.64] ;  /* 0x0000002416007981 */ /* 0x001ea4000c1e1500 */
[----:B--2---:R-:W-:-:S04]  /*7430*/  IMAD.U32 R0, R0, 0x10000, RZ ;  /* 0x0001000000007824 */ /* 0x004fc800078e00ff */
[----:B------:R-:W-:-:S04]  /*7440*/  FMUL.FTZ R0, R0, 1 ;  /* 0x3f80000000007820 */ /* 0x000fc80000410000 */
[----:B----4-:R2:W4:Y:S01]  /*7450*/  F2F.F64.F32 R2, R0 ;  /* 0x0000000000027310 */ /* 0x0105220000201800 */
[----:B------:R-:W-:Y:S05]  /*7460*/  BRA `(.L_x_32181) ;  /* 0x0000000400b07947 */ /* 0x000fea0003800000 */
.L_x_32188:
        /* <DEDUP_REMOVED lines=11> */
.L_x_32195:
        /* <DEDUP_REMOVED lines=21> */
.L_x_32197:
[----:B------:R-:W-:Y:S05]  /*7670*/  BSYNC.RECONVERGENT B0 ;  /* 0x0000000000007941 */ /* 0x000fea0003800200 */
.L_x_32196:
[----:B------:R-:W-:Y:S02]  /*7680*/  SHF.L.U32 R0, R0, 0x14, RZ ;  /* 0x0000001400007819 */ /* 0x000fe400000006ff */
[----:B------:R-:W-:-:S04]  /*7690*/  LEA R2, R2, 0x3b800000, 0x17 ;  /* 0x3b80000002027811 */ /* 0x000fc800078eb8ff */
[----:B------:R-:W-:-:S05]  /*76a0*/  LOP3.LUT R0, R2, R0, R7, 0xfe, !PT ;  /* 0x0000000002007212 */ /* 0x000fca00078efe07 */
[----:B------:R-:W-:-:S04]  /*76b0*/  FMUL.FTZ R0, R0, 1 ;  /* 0x3f80000000007820 */ /* 0x000fc80000410000 */
[----:B------:R0:W2:Y:S01]  /*76c0*/  F2F.F64.F32 R2, R0 ;  /* 0x0000000000027310 */ /* 0x0000a20000201800 */
[----:B------:R-:W-:Y:S05]  /*76d0*/  BRA `(.L_x_32181) ;  /* 0x0000000400147947 */ /* 0x000fea0003800000 */
.L_x_32194:
        /* <DEDUP_REMOVED lines=21> */
.L_x_32199:
[----:B------:R-:W-:Y:S05]  /*7830*/  BSYNC.RECONVERGENT B0 ;  /* 0x0000000000007941 */ /* 0x000fea0003800200 */
.L_x_32198:
[----:B------:R-:W-:Y:S01]  /*7840*/  IMAD.SHL.U32 R0, R0, 0x200000, RZ ;  /* 0x0020000000007824 */ /* 0x000fe200078e00ff */
[----:B------:R-:W-:-:S04]  /*7850*/  LEA R2, R2, 0x37800000, 0x17 ;  /* 0x3780000002027811 */ /* 0x000fc800078eb8ff */
[----:B------:R-:W-:-:S05]  /*7860*/  LOP3.LUT R0, R2, R0, R7, 0xfe, !PT ;  /* 0x0000000002007212 */ /* 0x000fca00078efe07 */
[----:B------:R-:W-:-:S04]  /*7870*/  FMUL.FTZ R0, R0, 1 ;  /* 0x3f80000000007820 */ /* 0x000fc80000410000 */
[----:B------:R0:W2:Y:S01]  /*7880*/  F2F.F64.F32 R2, R0 ;  /* 0x0000000000027310 */ /* 0x0000a20000201800 */
[----:B------:R-:W-:Y:S05]  /*7890*/  BRA `(.L_x_32181) ;  /* 0x0000000000a47947 */ /* 0x000fea0003800000 */
.L_x_32193:
        /* <DEDUP_REMOVED lines=18> */
.L_x_32180:
        /* <DEDUP_REMOVED lines=16> */
.L_x_32202:
[----:B------:R-:W-:Y:S01]  /*7ac0*/  CS2R R2, SRZ ;  /* 0x0000000000027805 */ /* 0x000fe2000001ff00 */
[----:B------:R-:W-:Y:S06]  /*7ad0*/  BRA `(.L_x_32181) ;  /* 0x0000000000147947 */ /* 0x000fec0003800000 */
.L_x_32201:
[----:B0---4-:R-:W2:Y:S02]  /*7ae0*/  LDG.E.64 R2, desc[UR36][R22.64] ;  /* 0x0000002416027981 */ /* 0x011ea4000c1e1b00 */
[----:B--2---:R-:W0:Y:S01]  /*7af0*/  I2F.F64.U64 R2, R2 ;  /* 0x0000000200027312 */ /* 0x004e220000301800 */
[----:B------:R-:W-:Y:S05]  /*7b00*/  BRA `(.L_x_32181) ;  /* 0x0000000000087947 */ /* 0x000fea0003800000 */
.L_x_32200:
[----:B0---4-:R-:W2:Y:S02]  /*7b10*/  LDG.E R2, desc[UR36][R22.64] ;  /* 0x0000002416027981 */ /* 0x011ea4000c1e1900 */
[----:B--2---:R-:W0:Y:S02]  /*7b20*/  I2F.F64.U32 R2, R2 ;  /* 0x0000000200027312 */ /* 0x004e240000201800 */
.L_x_32181:
[----:B------:R-:W-:Y:S05]  /*7b30*/  BSYNC.RECONVERGENT B6 ;  /* 0x0000000000067941 */ /* 0x000fea0003800200 */
.L_x_32175:
[----:B-1-3-5:R-:W-:Y:S01]  /*7b40*/  DSETP.NAN.AND P0, PT, R16, R16, PT ;  /* 0x000000101000722a */ /* 0x02afe20003f08000 */
[----:B------:R-:W-:Y:S01]  /*7b50*/  BSSY.RECONVERGENT B0, `(.L_x_32203) ;  /* 0x0000011000007945 */ /* 0x000fe20003800200 */
[----:B------:R-:W-:Y:S01]  /*7b60*/  IMAD.MOV.U32 R4, RZ, RZ, R16 ;  /* 0x000000ffff047224 */ /* 0x000fe200078e0010 */
[----:B------:R-:W-:-:S11]  /*7b70*/  MOV R5, R17 ;  /* 0x0000001100057202 */ /* 0x000fd60000000f00 */
[----:B------:R-:W-:Y:S05]  /*7b80*/  @P0 BRA `(.L_x_32204) ;  /* 0x0000000000340947 */ /* 0x000fea0003800000 */
[----:B0-2-4-:R-:W-:Y:S01]  /*7b90*/  DSETP.NAN.AND P0, PT, R2, R2, PT ;  /* 0x000000020200722a */ /* 0x015fe20003f08000 */
[----:B------:R-:W-:-:S13]  /*7ba0*/  IMAD.MOV.U32 R4, RZ, RZ, R2 ;  /* 0x000000ffff047224 */ /* 0x000fda00078e0002 */
[----:B------:R-:W-:Y:S01]  /*7bb0*/  @!P0 DSETP.MAX.AND P1, P2, R2, R16, PT ;  /* 0x000000100200822a */ /* 0x000fe20003a2f000 */
        /* <DEDUP_REMOVED lines=10> */
.L_x_32204:
[----:B------:R-:W-:Y:S05]  /*7c60*/  BSYNC.RECONVERGENT B0 ;  /* 0x0000000000007941 */ /* 0x000fea0003800200 */
.L_x_32203:
        /* <DEDUP_REMOVED lines=17> */
.L_x_32208:
[----:B------:R-:W0:Y:S02]  /*7d80*/  F2I.S64.F64.TRUNC R4, R4 ;  /* 0x0000000400047311 */ /* 0x000e24000030d900 */
[----:B0-----:R-:W-:-:S05]  /*7d90*/  MOV R7, R4 ;  /* 0x0000000400077202 */ /* 0x001fca0000000f00 */
[----:B------:R3:W-:Y:S01]  /*7da0*/  STG.E.U8 desc[UR36][R2.64], R7 ;  /* 0x0000000702007986 */ /* 0x0007e2000c101124 */
[----:B------:R-:W-:Y:S05]  /*7db0*/  BRA `(.L_x_32210) ;  /* 0x0000000c00e07947 */ /* 0x000fea0003800000 */
.L_x_32207:
        /* <DEDUP_REMOVED lines=9> */
.L_x_32212:
[----:B------:R-:W0:Y:S02]  /*7e50*/  F2I.F64.TRUNC R5, R4 ;  /* 0x0000000400057311 */ /* 0x000e24000030d100 */
[----:B0-----:R2:W-:Y:S01]  /*7e60*/  STG.E desc[UR36][R2.64], R5 ;  /* 0x0000000502007986 */ /* 0x0015e2000c101924 */
[----:B------:R-:W-:Y:S05]  /*7e70*/  BRA `(.L_x_32210) ;  /* 0x0000000c00b07947 */ /* 0x000fea0003800000 */
.L_x_32211:
[----:B------:R-:W0:Y:S02]  /*7e80*/  F2I.F64.TRUNC R5, R4 ;  /* 0x0000000400057311 */ /* 0x000e24000030d100 */
[----:B0-----:R0:W-:Y:S01]  /*7e90*/  STG.E.U16 desc[UR36][R2.64], R5 ;  /* 0x0000000502007986 */ /* 0x0011e2000c101524 */
[----:B------:R-:W-:Y:S05]  /*7ea0*/  BRA `(.L_x_32210) ;  /* 0x0000000c00a47947 */ /* 0x000fea0003800000 */
.L_x_32206:
        /* <DEDUP_REMOVED lines=13> */
.L_x_32214:
        /* <DEDUP_REMOVED lines=8> */
.L_x_32213:
        /* <DEDUP_REMOVED lines=14> */
.L_x_32216:
        /* <DEDUP_REMOVED lines=9> */
.L_x_32215:
[----:B------:R0:W-:Y:S01]  /*8170*/  STG.E.64 desc[UR36][R2.64], R4 ;  /* 0x0000000402007986 */ /* 0x0001e2000c101b24 */
[----:B------:R-:W-:Y:S05]  /*8180*/  BRA `(.L_x_32210) ;  /* 0x0000000800ec7947 */ /* 0x000fea0003800000 */
.L_x_32205:
        /* <DEDUP_REMOVED lines=13> */
.L_x_32220:
        /* <DEDUP_REMOVED lines=22> */
.L_x_32223:
[----:B------:R-:W-:-:S04]  /*83c0*/  SHF.R.U32.HI R5, RZ, 0x18, R7 ;  /* 0x00000018ff057819 */ /* 0x000fc80000011607 */
[----:B------:R-:W-:-:S07]  /*83d0*/  LOP3.LUT R0, R0, 0x80, R5, 0xf8, !PT ;  /* 0x0000008000007812 */ /* 0x000fce00078ef805 */
.L_x_32222:
[----:B------:R-:W-:Y:S05]  /*83e0*/  BSYNC.RECONVERGENT B0 ;  /* 0x0000000000007941 */ /* 0x000fea0003800200 */
.L_x_32221:
[----:B------:R0:W-:Y:S01]  /*83f0*/  STG.E.U8 desc[UR36][R2.64], R0 ;  /* 0x0000000002007986 */ /* 0x0001e2000c101124 */
[----:B------:R-:W-:Y:S05]  /*8400*/  BRA `(.L_x_32210) ;  /* 0x00000008004c7947 */ /* 0x000fea0003800000 */
.L_x_32219:
        /* <DEDUP_REMOVED lines=22> */
.L_x_32226:
[----:B------:R-:W-:-:S04]  /*8570*/  SHF.R.U32.HI R5, RZ, 0x18, R7 ;  /* 0x00000018ff057819 */ /* 0x000fc80000011607 */
[----:B------:R-:W-:-:S07]  /*8580*/  LOP3.LUT R0, R0, 0x80, R5, 0xf8, !PT ;  /* 0x0000008000007812 */ /* 0x000fce00078ef805 */
.L_x_32225:
[----:B------:R-:W-:Y:S05]  /*8590*/  BSYNC.RECONVERGENT B0 ;  /* 0x0000000000007941 */ /* 0x000fea0003800200 */
.L_x_32224:
[----:B------:R0:W-:Y:S01]  /*85a0*/  STG.E.U8 desc[UR36][R2.64], R0 ;  /* 0x0000000002007986 */ /* 0x0001e2000c101124 */
[----:B------:R-:W-:Y:S05]  /*85b0*/  BRA `(.L_x_32210) ;  /* 0x0000000400e07947 */ /* 0x000fea0003800000 */
.L_x_32218:
        /* <DEDUP_REMOVED lines=26> */
.L_x_32228:
[----:B------:R-:W0:Y:S02]  /*8760*/  F2I.U64.F64.TRUNC R4, R4 ;  /* 0x0000000400047311 */ /* 0x000e24000030d800 */
[----:B0-----:R0:W-:Y:S01]  /*8770*/  STG.E.64 desc[UR36][R2.64], R4 ;  /* 0x0000000402007986 */ /* 0x0011e2000c101b24 */
[----:B------:R-:W-:Y:S05]  /*8780*/  BRA `(.L_x_32210) ;  /* 0x00000004006c7947 */ /* 0x000fea0003800000 */
.L_x_32227:
[----:B------:R-:W0:Y:S02]  /*8790*/  F2I.U32.F64.TRUNC R5, R4 ;  /* 0x0000000400057311 */ /* 0x000e24000030d000 */
[----:B0-----:R0:W-:Y:S01]  /*87a0*/  STG.E desc[UR36][R2.64], R5 ;  /* 0x0000000502007986 */ /* 0x0011e2000c101924 */
[----:B------:R-:W-:Y:S05]  /*87b0*/  BRA `(.L_x_32210) ;  /* 0x0000000400607947 */ /* 0x000fea0003800000 */
.L_x_32217:
        /* <DEDUP_REMOVED lines=10> */
.L_x_32230:
[----:B------:R-:W-:-:S05]  /*8860*/  CS2R R6, SRZ ;  /* 0x0000000000067805 */ /* 0x000fca000001ff00 */
[----:B------:R0:W-:Y:S01]  /*8870*/  STG.E.128 desc[UR36][R2.64], R4 ;  /* 0x0000000402007986 */ /* 0x0001e2000c101d24 */
[----:B------:R-:W-:Y:S05]  /*8880*/  BRA `(.L_x_32210) ;  /* 0x00000004002c7947 */ /* 0x000fea0003800000 */
.L_x_32229:
[----:B------:R-:W-:-:S09]  /*8890*/  UISETP.NE.AND UP0, UPT, UR4, 0xf, UPT ;  /* 0x0000000f0400788c */ /* 0x000fd2000bf05270 */
[----:B------:R-:W-:Y:S05]  /*88a0*/  BRA.U !UP0, `(.L_x_32231) ;  /* 0x0000000508087547 */ /* 0x000fea000b800000 */
[----:B------:R-:W-:-:S09]  /*88b0*/  UISETP.NE.AND UP0, UPT, UR4, 0x17, UPT ;  /* 0x000000170400788c */ /* 0x000fd2000bf05270 */
[----:B------:R-:W-:Y:S05]  /*88c0*/  BRA.U !UP0, `(.L_x_32232) ;  /* 0x0000000108a07547 */ /* 0x000fea000b800000 */
[----:B------:R-:W-:-:S09]  /*88d0*/  UISETP.NE.AND UP0, UPT, UR4, 0x18, UPT ;  /* 0x000000180400788c */ /* 0x000fd2000bf05270 */
[----:B------:R-:W-:Y:S05]  /*88e0*/  BRA.U !UP0, `(.L_x_32233) ;  /* 0x0000000108447547 */ /* 0x000fea000b800000 */
.L_x_32209:
        /* <DEDUP_REMOVED lines=16> */
.L_x_32234:
[----:B------:R-:W-:Y:S05]  /*89f0*/  BRA `(.L_x_32210) ;  /* 0x0000000000d07947 */ /* 0x000fea0003800000 */
.L_x_32233:
        /* <DEDUP_REMOVED lines=17> */
.L_x_32236:
[----:B------:R-:W-:Y:S05]  /*8b10*/  BSYNC.RECONVERGENT B0 ;  /* 0x0000000000007941 */ /* 0x000fea0003800200 */
.L_x_32235:
[----:B------:R-:W-:-:S05]  /*8b20*/  LOP3.LUT R7, R0, 0x80, R7, 0xf8, !PT ;  /* 0x0000008000077812 */ /* 0x000fca00078ef807 */
[----:B------:R0:W-:Y:S01]  /*8b30*/  STG.E.U8 desc[UR36][R2.64], R7 ;  /* 0x0000000702007986 */ /* 0x0001e2000c101124 */
[----:B------:R-:W-:Y:S05]  /*8b40*/  BRA `(.L_x_32210) ;  /* 0x00000000007c7947 */ /* 0x000fea0003800000 */
.L_x_32232:
        /* <DEDUP_REMOVED lines=16> */
.L_x_32238:
[----:B------:R-:W-:Y:S02]  /*8c50*/  ISETP.GT.U32.AND P0, PT, R6, 0x7f800000, PT ;  /* 0x7f8000000600780c */ /* 0x000fe40003f04070 */
[----:B------:R-:W-:-:S04]  /*8c60*/  MOV R0, 0x7f ;  /* 0x0000007f00007802 */ /* 0x000fc80000000f00 */
[----:B------:R-:W-:-:S07]  /*8c70*/  SEL R0, R0, 0x7c, P0 ;  /* 0x0000007c00007807 */ /* 0x000fce0000000000 */
.L_x_32239:
[----:B------:R-:W-:Y:S05]  /*8c80*/  BSYNC.RECONVERGENT B0 ;  /* 0x0000000000007941 */ /* 0x000fea0003800200 */
.L_x_32237:
[----:B------:R-:W-:-:S04]  /*8c90*/  SHF.R.U32.HI R5, RZ, 0x18, R7 ;  /* 0x00000018ff057819 */ /* 0x000fc80000011607 */
[----:B------:R-:W-:-:S05]  /*8ca0*/  LOP3.LUT R5, R0, 0x80, R5, 0xf8, !PT ;  /* 0x0000008000057812 */ /* 0x000fca00078ef805 */
[----:B------:R0:W-:Y:S01]  /*8cb0*/  STG.E.U8 desc[UR36][R2.64], R5 ;  /* 0x0000000502007986 */ /* 0x0001e2000c101124 */
[----:B------:R-:W-:Y:S05]  /*8cc0*/  BRA `(.L_x_32210) ;  /* 0x00000000001c7947 */ /* 0x000fea0003800000 */
.L_x_32231:
[----:B------:R-:W-:Y:S01]  /*8cd0*/  UMOV UR4, 0xf0000000 ;  /* 0xf000000000047882 */ /* 0x000fe20000000000 */
[----:B------:R-:W-:Y:S01]  /*8ce0*/  UMOV UR5, 0x380fffff ;  /* 0x380fffff00057882 */ /* 0x000fe20000000000 */
[----:B------:R-:W0:Y:S01]  /*8cf0*/  F2F.F32.F64 R0, R4 ;  /* 0x0000000400007310 */ /* 0x000e220000301000 */
[----:B------:R-:W-:-:S14]  /*8d00*/  DSETP.GEU.AND P0, PT, |R4|, UR4, PT ;  /* 0x0000000404007e2a */ /* 0x000fdc000bf0e200 */
[----:B0-----:R-:W-:-:S05]  /*8d10*/  @!P0 FMUL R0, R0, 1.175494350822287508e-38 ;  /* 0x0080000000008820 */ /* 0x001fca0000400000 */
[----:B------:R-:W-:-:S05]  /*8d20*/  F2FP.BF16.F32.PACK_AB R0, RZ, R0 ;  /* 0x00000000ff00723e */ /* 0x000fca00000010ff */
[----:B------:R0:W-:Y:S02]  /*8d30*/  STG.E.U16 desc[UR36][R2.64], R0 ;  /* 0x0000000002007986 */ /* 0x0001e4000c101524 */
.L_x_32210:
[----:B------:R-:W-:-:S07]  /*8d40*/  VIADD R19, R19, 0x80 ;  /* 0x0000008013137836 */ /* 0x000fce0000000000 */
.L_x_32145:
[----:B------:R-:W-:Y:S05]  /*8d50*/  BSYNC.RECONVERGENT B7 ;  /* 0x0000000000077941 */ /* 0x000fea0003800200 */
.L_x_32144:
        /* <DEDUP_REMOVED lines=358> */
.L_x_32242:
        /* <DEDUP_REMOVED lines=18> */
.L_x_32247:
[----:B------:R-:W2:Y:S02]  /*a4e0*/  LDG.E.U8 R2, desc[UR36][R2.64] ;  /* 0x0000002402027981 */ /* 0x000ea4000c1e1100 */
[----:B--2---:R0:W1:Y:S01]  /*a4f0*/  I2F.F64.U16 R16, R2 ;  /* 0x0000000200107312 */ /* 0x0040620000101800 */
[----:B------:R-:W-:Y:S05]  /*a500*/  BRA `(.L_x_32249) ;  /* 0x0000000c00607947 */ /* 0x000fea0003800000 */
.L_x_32246:
        /* <DEDUP_REMOVED lines=9> */
.L_x_32251:
[----:B------:R-:W2:Y:S02]  /*a5a0*/  LDG.E R2, desc[UR36][R2.64] ;  /* 0x0000002402027981 */ /* 0x000ea4000c1e1900 */
[----:B--2---:R0:W1:Y:S01]  /*a5b0*/  I2F.F64 R16, R2 ;  /* 0x0000000200107312 */ /* 0x0040620000201c00 */
[----:B------:R-:W-:Y:S05]  /*a5c0*/  BRA `(.L_x_32249) ;  /* 0x0000000c00307947 */ /* 0x000fea0003800000 */
.L_x_32250:
[----:B------:R-:W2:Y:S02]  /*a5d0*/  LDG.E.U16 R2, desc[UR36][R2.64] ;  /* 0x0000002402027981 */ /* 0x000ea4000c1e1500 */
[----:B--2---:R0:W1:Y:S01]  /*a5e0*/  I2F.F64.S16 R16, R2 ;  /* 0x0000000200107312 */ /* 0x0040620000101c00 */
[----:B------:R-:W-:Y:S05]  /*a5f0*/  BRA `(.L_x_32249) ;  /* 0x0000000c00247947 */ /* 0x000fea0003800000 */
.L_x_32245:
        /* <DEDUP_REMOVED lines=10> */
.L_x_32253:
[----:B------:R-:W2:Y:S02]  /*a6a0*/  LDG.E.U16 R0, desc[UR36][R2.64] ;  /* 0x0000002402007981 */ /* 0x000ea4000c1e1500 */
[----:B--2---:R-:W-:-:S05]  /*a6b0*/  HADD2.F32 R0, -RZ, R0.H0_H0 ;  /* 0x20000000ff007230 */ /* 0x004fca0000004100 */
[----:B------:R-:W-:-:S04]  /*a6c0*/  FMUL.FTZ R0, R0, 1 ;  /* 0x3f80000000007820 */ /* 0x000fc80000410000 */
[----:B------:R0:W1:Y:S01]  /*a6d0*/  F2F.F64.F32 R16, R0 ;  /* 0x0000000000107310 */ /* 0x0000620000201800 */
[----:B------:R-:W-:Y:S05]  /*a6e0*/  BRA `(.L_x_32249) ;  /* 0x0000000800e87947 */ /* 0x000fea0003800000 */
.L_x_32252:
        /* <DEDUP_REMOVED lines=10> */
.L_x_32255:
[----:B------:R-:W2:Y:S02]  /*a790*/  LDG.E.U16 R2, desc[UR36][R2.64] ;  /* 0x0000002402027981 */ /* 0x000ea4000c1e1500 */
[----:B--2---:R-:W-:-:S05]  /*a7a0*/  HADD2.F32 R0, -RZ, R2.H0_H0 ;  /* 0x20000002ff007230 */ /* 0x004fca0000004100 */
[----:B------:R-:W-:-:S04]  /*a7b0*/  FMUL.FTZ R0, R0, 1 ;  /* 0x3f80000000007820 */ /* 0x000fc80000410000 */
[----:B------:R0:W1:Y:S01]  /*a7c0*/  F2F.F64.F32 R16, R0 ;  /* 0x0000000000107310 */ /* 0x0000620000201800 */
[----:B------:R-:W-:Y:S05]  /*a7d0*/  BRA `(.L_x_32249) ;  /* 0x0000000800ac7947 */ /* 0x000fea0003800000 */
.L_x_32254:
[----:B------:R0:W5:Y:S01]  /*a7e0*/  LDG.E.64 R16, desc[UR36][R2.64] ;  /* 0x0000002402107981 */ /* 0x000162000c1e1b00 */
[----:B------:R-:W-:Y:S05]  /*a7f0*/  BRA `(.L_x_32249) ;  /* 0x0000000800a47947 */ /* 0x000fea0003800000 */
.L_x_32244:
        /* <DEDUP_REMOVED lines=13> */
.L_x_32258:
[----:B------:R0:W5:Y:S01]  /*a8d0*/  LDG.E.64 R16, desc[UR36][R2.64] ;  /* 0x0000002402107981 */ /* 0x000162000c1e1b00 */
[----:B------:R-:W-:Y:S05]  /*a8e0*/  BRA `(.L_x_32249) ;  /* 0x0000000800687947 */ /* 0x000fea0003800000 */
.L_x_32257:
        /* <DEDUP_REMOVED lines=27> */
.L_x_32260:
        /* <DEDUP_REMOVED lines=14> */
.L_x_32259:
[----:B------:R-:W2:Y:S02]  /*ab80*/  LDG.E.U16 R0, desc[UR36][R2.64] ;  /* 0x0000002402007981 */ /* 0x000ea4000c1e1500 */
[----:B--2---:R-:W-:-:S05]  /*ab90*/  SHF.L.U32 R0, R0, 0x10, RZ ;  /* 0x0000001000007819 */ /* 0x004fca00000006ff */
[----:B------:R-:W-:-:S04]  /*aba0*/  FMUL.FTZ R0, R0, 1 ;  /* 0x3f80000000007820 */ /* 0x000fc80000410000 */
[----:B------:R0:W1:Y:S01]  /*abb0*/  F2F.F64.F32 R16, R0 ;  /* 0x0000000000107310 */ /* 0x0000620000201800 */
[----:B------:R-:W-:Y:S05]  /*abc0*/  BRA `(.L_x_32249) ;  /* 0x0000000400b07947 */ /* 0x000fea0003800000 */
.L_x_32256:
        /* <DEDUP_REMOVED lines=11> */
.L_x_32263:
        /* <DEDUP_REMOVED lines=21> */
.L_x_32265:
[----:B------:R-:W-:Y:S05]  /*add0*/  BSYNC.RECONVERGENT B0 ;  /* 0x0000000000007941 */ /* 0x000fea0003800200 */
.L_x_32264:
[----:B------:R-:W-:Y:S01]  /*ade0*/  IMAD.SHL.U32 R0, R0, 0x100000, RZ ;  /* 0x0010000000007824 */ /* 0x000fe200078e00ff */
[----:B------:R-:W-:-:S04]  /*adf0*/  LEA R2, R2, 0x3b800000, 0x17 ;  /* 0x3b80000002027811 */ /* 0x000fc800078eb8ff */
[----:B------:R-:W-:-:S05]  /*ae00*/  LOP3.LUT R0, R2, R0, R7, 0xfe, !PT ;  /* 0x0000000002007212 */ /* 0x000fca00078efe07 */
[----:B------:R-:W-:-:S04]  /*ae10*/  FMUL.FTZ R0, R0, 1 ;  /* 0x3f80000000007820 */ /* 0x000fc80000410000 */
[----:B------:R0:W1:Y:S01]  /*ae20*/  F2F.F64.F32 R16, R0 ;  /* 0x0000000000107310 */ /* 0x0000620000201800 */
[----:B------:R-:W-:Y:S05]  /*ae30*/  BRA `(.L_x_32249) ;  /* 0x0000000400147947 */ /* 0x000fea0003800000 */
.L_x_32262:
        /* <DEDUP_REMOVED lines=21> */
.L_x_32267:
[----:B------:R-:W-:Y:S05]  /*af90*/  BSYNC.RECONVERGENT B0 ;  /* 0x0000000000007941 */ /* 0x000fea0003800200 */
.L_x_32266:
[----:B------:R-:W-:Y:S02]  /*afa0*/  SHF.L.U32 R0, R0, 0x15, RZ ;  /* 0x0000001500007819 */ /* 0x000fe400000006ff */
[----:B------:R-:W-:-:S04]  /*afb0*/  LEA R2, R2, 0x37800000, 0x17 ;  /* 0x3780000002027811 */ /* 0x000fc800078eb8ff */
[----:B------:R-:W-:-:S05]  /*afc0*/  LOP3.LUT R0, R2, R0, R7, 0xfe, !PT ;  /* 0x0000000002007212 */ /* 0x000fca00078efe07 */
[----:B------:R-:W-:-:S04]  /*afd0*/  FMUL.FTZ R0, R0, 1 ;  /* 0x3f80000000007820 */ /* 0x000fc80000410000 */
[----:B------:R0:W1:Y:S01]  /*afe0*/  F2F.F64.F32 R16, R0 ;  /* 0x0000000000107310 */ /* 0x0000620000201800 */
[----:B------:R-:W-:Y:S05]  /*aff0*/  BRA `(.L_x_32249) ;  /* 0x0000000000a47947 */ /* 0x000fea0003800000 */
.L_x_32261:
        /* <DEDUP_REMOVED lines=18> */
.L_x_32248:
        /* <DEDUP_REMOVED lines=16> */
.L_x_32270:
[----:B------:R-:W-:Y:S01]  /*b220*/  CS2R R16, SRZ ;  /* 0x0000000000107805 */ /* 0x000fe2000001ff00 */
[----:B------:R-:W-:Y:S06]  /*b230*/  BRA `(.L_x_32249) ;  /* 0x0000000000147947 */ /* 0x000fec0003800000 */
.L_x_32269:
[----:B------:R-:W2:Y:S02]  /*b240*/  LDG.E.64 R16, desc[UR36][R2.64] ;  /* 0x0000002402107981 */ /* 0x000ea4000c1e1b00 */
[----:B--2---:R-:W4:Y:S01]  /*b250*/  I2F.F64.U64 R16, R16 ;  /* 0x0000001000107312 */ /* 0x004f220000301800 */
[----:B------:R-:W-:Y:S05]  /*b260*/  BRA `(.L_x_32249) ;  /* 0x0000000000087947 */ /* 0x000fea0003800000 */
.L_x_32268:
[----:B------:R-:W2:Y:S02]  /*b270*/  LDG.E R2, desc[UR36][R2.64] ;  /* 0x0000002402027981 */ /* 0x000ea4000c1e1900 */
[----:B--2---:R0:W1:Y:S02]  /*b280*/  I2F.F64.U32 R16, R2 ;  /* 0x0000000200107312 */ /* 0x0040640000201800 */
.L_x_32249:
[----:B------:R-:W-:Y:S05]  /*b290*/  BSYNC.RECONVERGENT B6 ;  /* 0x0000000000067941 */ /* 0x000fea0003800200 */
.L_x_32243:
        /* <DEDUP_REMOVED lines=18> */
.L_x_32275:
[----:B0-----:R-:W2:Y:S02]  /*b3c0*/  LDG.E.U8 R2, desc[UR36][R22.64] ;  /* 0x0000002416027981 */ /* 0x001ea4000c1e1100 */
[----:B--2---:R-:W0:Y:S01]  /*b3d0*/  I2F.F64.U16 R2, R2 ;  /* 0x0000000200027312 */ /* 0x004e220000101800 */
[----:B------:R-:W-:Y:S05]  /*b3e0*/  BRA `(.L_x_32277) ;  /* 0x0000000c00607947 */ /* 0x000fea0003800000 */
.L_x_32274:
        /* <DEDUP_REMOVED lines=9> */
.L_x_32279:
[----:B0-----:R-:W2:Y:S02]  /*b480*/  LDG.E R2, desc[UR36][R22.64] ;  /* 0x0000002416027981 */ /* 0x001ea4000c1e1900 */
[----:B--2---:R-:W0:Y:S01]  /*b490*/  I2F.F64 R2, R2 ;  /* 0x0000000200027312 */ /* 0x004e220000201c00 */
[----:B------:R-:W-:Y:S05]  /*b4a0*/  BRA `(.L_x_32277) ;  /* 0x0000000c00307947 */ /* 0x000fea0003800000 */
.L_x_32278:
[----:B0-----:R-:W2:Y:S02]  /*b4b0*/  LDG.E.U16 R2, desc[UR36][R22.64] ;  /* 0x0000002416027981 */ /* 0x001ea4000c1e1500 */
[----:B--2---:R-:W0:Y:S01]  /*b4c0*/  I2F.F64.S16 R2, R2 ;  /* 0x0000000200027312 */ /* 0x004e220000101c00 */
[----:B------:R-:W-:Y:S05]  /*b4d0*/  BRA `(.L_x_32277) ;  /* 0x0000000c00247947 */ /* 0x000fea0003800000 */
.L_x_32273:
        /* <DEDUP_REMOVED lines=10> */
.L_x_32281:
[----:B0-----:R-:W2:Y:S02]  /*b580*/  LDG.E.U16 R0, desc[UR36][R22.64] ;  /* 0x0000002416007981 */ /* 0x001ea4000c1e1500 */
[----:B--2---:R-:W-:-:S05]  /*b590*/  HADD2.F32 R0, -RZ, R0.H0_H0 ;  /* 0x20000000ff007230 */ /* 0x004fca0000004100 */
[----:B------:R-:W-:-:S04]  /*b5a0*/  FMUL.FTZ R0, R0, 1 ;  /* 0x3f80000000007820 */ /* 0x000fc80000410000 */
[----:B------:R2:W0:Y:S01]  /*b5b0*/  F2F.F64.F32 R2, R0 ;  /* 0x0000000000027310 */ /* 0x0004220000201800 */
[----:B------:R-:W-:Y:S05]  /*b5c0*/  BRA `(.L_x_32277) ;  /* 0x0000000800e87947 */ /* 0x000fea0003800000 */
.L_x_32280:
        /* <DEDUP_REMOVED lines=10> */
.L_x_32283:
[----:B------:R-:W0:Y:S02]  /*b670*/  LDG.E.U16 R22, desc[UR36][R22.64] ;  /* 0x0000002416167981 */ /* 0x000e24000c1e1500 */
[----:B0-----:R-:W-:-:S05]  /*b680*/  HADD2.F32 R0, -RZ, R22.H0_H0 ;  /* 0x20000016ff007230 */ /* 0x001fca0000004100 */
[----:B------:R-:W-:-:S04]  /*b690*/  FMUL.FTZ R0, R0, 1 ;  /* 0x3f80000000007820 */ /* 0x000fc80000410000 */
[----:B------:R0:W2:Y:S01]  /*b6a0*/  F2F.F64.F32 R2, R0 ;  /* 0x0000000000027310 */ /* 0x0000a20000201800 */
[----:B------:R-:W-:Y:S05]  /*b6b0*/  BRA `(.L_x_32277) ;  /* 0x0000000800ac7947 */ /* 0x000fea0003800000 */
.L_x_32282:
[----:B0-----:R0:W5:Y:S01]  /*b6c0*/  LDG.E.64 R2, desc[UR36][R22.64] ;  /* 0x0000002416027981 */ /* 0x001162000c1e1b00 */
[----:B------:R-:W-:Y:S05]  /*b6d0*/  BRA `(.L_x_32277) ;  /* 0x0000000800a47947 */ /* 0x000fea0003800000 */
.L_x_32272:
        /* <DEDUP_REMOVED lines=13> */
.L_x_32286:
[----:B0-----:R0:W5:Y:S01]  /*b7b0*/  LDG.E.64 R2, desc[UR36][R22.64] ;  /* 0x0000002416027981 */ /* 0x001162000c1e1b00 */
[----:B------:R-:W-:Y:S05]  /*b7c0*/  BRA `(.L_x_32277) ;  /* 0x0000000800687947 */ /* 0x000fea0003800000 */
.L_x_32285:
        /* <DEDUP_REMOVED lines=27> */
.L_x_32288:
        /* <DEDUP_REMOVED lines=14> */
.L_x_32287:
[----:B0-----:R-:W2:Y:S02]  /*ba60*/  LDG.E.U16 R0, desc[UR36][R22.64] ;  /* 0x0000002416007981 */ /* 0x001ea4000c1e1500 */
[----:B--2---:R-:W-:-:S05]  /*ba70*/  SHF.L.U32 R0, R0, 0x10, RZ ;  /* 0x0000001000007819 */ /* 0x004fca00000006ff */
[----:B------:R-:W-:-:S04]  /*ba80*/  FMUL.FTZ R0, R0, 1 ;  /* 0x3f80000000007820 */ /* 0x000fc80000410000 */
[----:B------:R0:W2:Y:S01]  /*ba90*/  F2F.F64.F32 R2, R0 ;  /* 0x0000000000027310 */ /* 0x0000a20000201800 */
[----:B------:R-:W-:Y:S05]  /*baa0*/  BRA `(.L_x_32277) ;  /* 0x0000000400b07947 */ /* 0x000fea0003800000 */
.L_x_32284:
        /* <DEDUP_REMOVED lines=11> */
.L_x_32291:
        /* <DEDUP_REMOVED lines=21> */
.L_x_32293:
[----:B------:R-:W-:Y:S05]  /*bcb0*/  BSYNC.RECONVERGENT B0 ;  /* 0x0000000000007941 */ /* 0x000fea0003800200 */
.L_x_32292:
[----:B------:R-:W-:Y:S01]  /*bcc0*/  IMAD.SHL.U32 R0, R0, 0x100000, RZ ;  /* 0x0010000000007824 */ /* 0x000fe200078e00ff */
[----:B------:R-:W-:-:S04]  /*bcd0*/  LEA R2, R2, 0x3b800000, 0x17 ;  /* 0x3b80000002027811 */ /* 0x000fc800078eb8ff */
[----:B------:R-:W-:-:S05]  /*bce0*/  LOP3.LUT R0, R2, R0, R7, 0xfe, !PT ;  /* 0x0000000002007212 */ /* 0x000fca00078efe07 */
[----:B------:R-:W-:-:S04]  /*bcf0*/  FMUL.FTZ R0, R0, 1 ;  /* 0x3f80000000007820 */ /* 0x000fc80000410000 */
[----:B------:R0:W2:Y:S01]  /*bd00*/  F2F.F64.F32 R2, R0 ;  /* 0x0000000000027310 */ /* 0x0000a20000201800 */
[----:B------:R-:W-:Y:S05]  /*bd10*/  BRA `(.L_x_32277) ;  /* 0x0000000400147947 */ /* 0x000fea0003800000 */
.L_x_32290:
        /* <DEDUP_REMOVED lines=21> */
.L_x_32295:
[----:B------:R-:W-:Y:S05]  /*be70*/  BSYNC.RECONVERGENT B0 ;  /* 0x0000000000007941 */ /* 0x000fea0003800200 */
.L_x_32294:
[----:B------:R-:W-:Y:S02]  /*be80*/  SHF.L.U32 R0, R0, 0x15, RZ ;  /* 0x0000001500007819 */ /* 0x000fe400000006ff */
[----:B------:R-:W-:-:S04]  /*be90*/  LEA R2, R2, 0x37800000, 0x17 ;  /* 0x3780000002027811 */ /* 0x000fc800078eb8ff */
[----:B------:R-:W-:-:S05]  /*bea0*/  LOP3.LUT R0, R2, R0, R7, 0xfe, !PT ;  /* 0x0000000002007212 */ /* 0x000fca00078efe07 */
[----:B------:R-:W-:-:S04]  /*beb0*/  FMUL.FTZ R0, R0, 1 ;  /* 0x3f80000000007820 */ /* 0x000fc80000410000 */
[----:B------:R0:W2:Y:S01]  /*bec0*/  F2F.F64.F32 R2, R0 ;  /* 0x0000000000027310 */ /* 0x0000a20000201800 */
[----:B------:R-:W-:Y:S05]  /*bed0*/  BRA `(.L_x_32277) ;  /* 0x0000000000a47947 */ /* 0x000fea0003800000 */
.L_x_32289:
        /* <DEDUP_REMOVED lines=18> */
.L_x_32276:
        /* <DEDUP_REMOVED lines=16> */
.L_x_32298:
[----:B------:R-:W-:Y:S01]  /*c100*/  CS2R R2, SRZ ;  /* 0x0000000000027805 */ /* 0x000fe2000001ff00 */
[----:B------:R-:W-:Y:S06]  /*c110*/  BRA `(.L_x_32277) ;  /* 0x0000000000147947 */ /* 0x000fec0003800000 */
.L_x_32297:
[----:B0-----:R-:W2:Y:S02]  /*c120*/  LDG.E.64 R2, desc[UR36][R22.64] ;  /* 0x0000002416027981 */ /* 0x001ea4000c1e1b00 */
[----:B--2---:R-:W0:Y:S01]  /*c130*/  I2F.F64.U64 R2, R2 ;  /* 0x0000000200027312 */ /* 0x004e220000301800 */
[----:B------:R-:W-:Y:S05]  /*c140*/  BRA `(.L_x_32277) ;  /* 0x0000000000087947 */ /* 0x000fea0003800000 */
.L_x_32296:
[----:B0-----:R-:W2:Y:S02]  /*c150*/  LDG.E R2, desc[UR36][R22.64] ;  /* 0x0000002416027981 */ /* 0x001ea4000c1e1900 */
[----:B--2---:R-:W0:Y:S02]  /*c160*/  I2F.F64.U32 R2, R2 ;  /* 0x0000000200027312 */ /* 0x004e240000201800 */
.L_x_32277:
[----:B------:R-:W-:Y:S05]  /*c170*/  BSYNC.RECONVERGENT B6 ;  /* 0x0000000000067941 */ /* 0x000fea0003800200 */
.L_x_32271:
[----:B-1-345:R-:W-:Y:S01]  /*c180*/  DSETP.NAN.AND P0, PT, R16, R16, PT ;  /* 0x000000101000722a */ /* 0x03afe20003f08000 */
[----:B------:R-:W-:Y:S01]  /*c190*/  BSSY.RECONVERGENT B0, `(.L_x_32299) ;  /* 0x0000011000007945 */ /* 0x000fe20003800200 */
[----:B------:R-:W-:Y:S01]  /*c1a0*/  IMAD.MOV.U32 R4, RZ, RZ, R16 ;  /* 0x000000ffff047224 */ /* 0x000fe200078e0010 */
[----:B------:R-:W-:-:S11]  /*c1b0*/  MOV R5, R17 ;  /* 0x0000001100057202 */ /* 0x000fd60000000f00 */
[----:B------:R-:W-:Y:S05]  /*c1c0*/  @P0 BRA `(.L_x_32300) ;  /* 0x0000000000340947 */ /* 0x000fea0003800000 */
[----:B0-2---:R-:W-:Y:S01]  /*c1d0*/  DSETP.NAN.AND P0, PT, R2, R2, PT ;  /* 0x000000020200722a */ /* 0x005fe20003f08000 */
        /* <DEDUP_REMOVED lines=12> */
.L_x_32300:
[----:B------:R-:W-:Y:S05]  /*c2a0*/  BSYNC.RECONVERGENT B0 ;  /* 0x0000000000007941 */ /* 0x000fea0003800200 */
.L_x_32299:
        /* <DEDUP_REMOVED lines=17> */
.L_x_32304:
[----:B------:R-:W0:Y:S02]  /*c3c0*/  F2I.S64.F64.TRUNC R4, R4 ;  /* 0x0000000400047311 */ /* 0x000e24000030d900 */
[----:B0-----:R-:W-:-:S05]  /*c3d0*/  IMAD.MOV.U32 R7, RZ, RZ, R4 ;  /* 0x000000ffff077224 */ /* 0x001fca00078e0004 */
[----:B------:R0:W-:Y:S01]  /*c3e0*/  STG.E.U8 desc[UR36][R2.64], R7 ;  /* 0x0000000702007986 */ /* 0x0001e2000c101124 */
[----:B------:R-:W-:Y:S05]  /*c3f0*/  BRA `(.L_x_32306) ;  /* 0x0000000c00e07947 */ /* 0x000fea0003800000 */
.L_x_32303:
        /* <DEDUP_REMOVED lines=9> */
.L_x_32308:
[----:B------:R-:W0:Y:S02]  /*c490*/  F2I.F64.TRUNC R5, R4 ;  /* 0x0000000400057311 */ /* 0x000e24000030d100 */
[----:B0-----:R0:W-:Y:S01]  /*c4a0*/  STG.E desc[UR36][R2.64], R5 ;  /* 0x0000000502007986 */ /* 0x0011e2000c101924 */
[----:B------:R-:W-:Y:S05]  /*c4b0*/  BRA `(.L_x_32306) ;  /* 0x0000000c00b07947 */ /* 0x000fea0003800000 */
.L_x_32307:
[----:B------:R-:W0:Y:S02]  /*c4c0*/  F2I.F64.TRUNC R5, R4 ;  /* 0x0000000400057311 */ /* 0x000e24000030d100 */
[----:B0-----:R0:W-:Y:S01]  /*c4d0*/  STG.E.U16 desc[UR36][R2.64], R5 ;  /* 0x0000000502007986 */ /* 0x0011e2000c101524 */
[----:B------:R-:W-:Y:S05]  /*c4e0*/  BRA `(.L_x_32306) ;  /* 0x0000000c00a47947 */ /* 0x000fea0003800000 */
.L_x_32302:
        /* <DEDUP_REMOVED lines=13> */
.L_x_32310:
        /* <DEDUP_REMOVED lines=8> */
.L_x_32309:
        /* <DEDUP_REMOVED lines=14> */
.L_x_32312:
        /* <DEDUP_REMOVED lines=9> */
.L_x_32311:
[----:B------:R0:W-:Y:S01]  /*c7b0*/  STG.E.64 desc[UR36][R2.64], R4 ;  /* 0x0000000402007986 */ /* 0x0001e2000c101b24 */
[----:B------:R-:W-:Y:S05]  /*c7c0*/  BRA `(.L_x_32306) ;  /* 0x0000000800ec7947 */ /* 0x000fea0003800000 */
.L_x_32301:
        /* <DEDUP_REMOVED lines=13> */
.L_x_32316:
        /* <DEDUP_REMOVED lines=22> */
.L_x_32319:
[----:B------:R-:W-:-:S04]  /*ca00*/  SHF.R.U32.HI R5, RZ, 0x18, R7 ;  /* 0x00000018ff057819 */ /* 0x000fc80000011607 */
[----:B------:R-:W-:-:S07]  /*ca10*/  LOP3.LUT R0, R0, 0x80, R5, 0xf8, !PT ;  /* 0x0000008000007812 */ /* 0x000fce00078ef805 */
.L_x_32318:
[----:B------:R-:W-:Y:S05]  /*ca20*/  BSYNC.RECONVERGENT B0 ;  /* 0x0000000000007941 */ /* 0x000fea0003800200 */
.L_x_32317:
[----:B------:R0:W-:Y:S01]  /*ca30*/  STG.E.U8 desc[UR36][R2.64], R0 ;  /* 0x0000000002007986 */ /* 0x0001e2000c101124 */
[----:B------:R-:W-:Y:S05]  /*ca40*/  BRA `(.L_x_32306) ;  /* 0x00000008004c7947 */ /* 0x000fea0003800000 */
.L_x_32315:
        /* <DEDUP_REMOVED lines=22> */
.L_x_32322:
[----:B------:R-:W-:-:S04]  /*cbb0*/  SHF.R.U32.HI R5, RZ, 0x18, R7 ;  /* 0x00000018ff057819 */ /* 0x000fc80000011607 */
[----:B------:R-:W-:-:S07]  /*cbc0*/  LOP3.LUT R0, R0, 0x80, R5, 0xf8, !PT ;  /* 0x0000008000007812 */ /* 0x000fce00078ef805 */
.L_x_32321:
[----:B------:R-:W-:Y:S05]  /*cbd0*/  BSYNC.RECONVERGENT B0 ;  /* 0x0000000000007941 */ /* 0x000fea0003800200 */
.L_x_32320:
[----:B------:R0:W-:Y:S01]  /*cbe0*/  STG.E.U8 desc[UR36][R2.64], R0 ;  /* 0x0000000002007986 */ /* 0x0001e2000c101124 */
[----:B------:R-:W-:Y:S05]  /*cbf0*/  BRA `(.L_x_32306) ;  /* 0x0000000400e07947 */ /* 0x000fea0003800000 */
.L_x_32314:
        /* <DEDUP_REMOVED lines=26> */
.L_x_32324:
[----:B------:R-:W0:Y:S02]  /*cda0*/  F2I.U64.F64.TRUNC R4, R4 ;  /* 0x0000000400047311 */ /* 0x000e24000030d800 */
[----:B0-----:R0:W-:Y:S01]  /*cdb0*/  STG.E.64 desc[UR36][R2.64], R4 ;  /* 0x0000000402007986 */ /* 0x0011e2000c101b24 */
[----:B------:R-:W-:Y:S05]  /*cdc0*/  BRA `(.L_x_32306) ;  /* 0x00000004006c7947 */ /* 0x000fea0003800000 */
.L_x_32323:
[----:B------:R-:W0:Y:S02]  /*cdd0*/  F2I.U32.F64.TRUNC R5, R4 ;  /* 0x0000000400057311 */ /* 0x000e24000030d000 */
[----:B0-----:R0:W-:Y:S01]  /*cde0*/  STG.E desc[UR36][R2.64], R5 ;  /* 0x0000000502007986 */ /* 0x0011e2000c101924 */
[----:B------:R-:W-:Y:S05]  /*cdf0*/  BRA `(.L_x_32306) ;  /* 0x0000000400607947 */ /* 0x000fea0003800000 */
.L_x_32313:
        /* <DEDUP_REMOVED lines=10> */
.L_x_32326:
[----:B------:R-:W-:-:S05]  /*cea0*/  CS2R R6, SRZ ;  /* 0x0000000000067805 */ /* 0x000fca000001ff00 */
[----:B------:R1:W-:Y:S01]  /*ceb0*/  STG.E.128 desc[UR36][R2.64], R4 ;  /* 0x0000000402007986 */ /* 0x0003e2000c101d24 */
[----:B------:R-:W-:Y:S05]  /*cec0*/  BRA `(.L_x_32306) ;  /* 0x00000004002c7947 */ /* 0x000fea0003800000 */
.L_x_32325:
[----:B------:R-:W-:-:S09]  /*ced0*/  UISETP.NE.AND UP0, UPT, UR4, 0xf, UPT ;  /* 0x0000000f0400788c */ /* 0x000fd2000bf05270 */
[----:B------:R-:W-:Y:S05]  /*cee0*/  BRA.U !UP0, `(.L_x_32327) ;  /* 0x0000000508087547 */ /* 0x000fea000b800000 */
[----:B------:R-:W-:-:S09]  /*cef0*/  UISETP.NE.AND UP0, UPT, UR4, 0x17, UPT ;  /* 0x000000170400788c */ /* 0x000fd2000bf05270 */
[----:B------:R-:W-:Y:S05]  /*cf00*/  BRA.U !UP0, `(.L_x_32328) ;  /* 0x0000000108a07547 */ /* 0x000fea000b800000 */
[----:B------:R-:W-:-:S09]  /*cf10*/  UISETP.NE.AND UP0, UPT, UR4, 0x18, UPT ;  /* 0x000000180400788c */ /* 0x000fd2000bf05270 */
[----:B------:R-:W-:Y:S05]  /*cf20*/  BRA.U !UP0, `(.L_x_32329) ;  /* 0x0000000108447547 */ /* 0x000fea000b800000 */
.L_x_32305:
        /* <DEDUP_REMOVED lines=16> */
.L_x_32330:
[----:B------:R-:W-:Y:S05]  /*d030*/  BRA `(.L_x_32306) ;  /* 0x0000000000d07947 */ /* 0x000fea0003800000 */
.L_x_32329:
        /* <DEDUP_REMOVED lines=17> */
.L_x_32332:
[----:B------:R-:W-:Y:S05]  /*d150*/  BSYNC.RECONVERGENT B0 ;  /* 0x0000000000007941 */ /* 0x000fea0003800200 */
.L_x_32331:
[----:B------:R-:W-:-:S05]  /*d160*/  LOP3.LUT R7, R0, 0x80, R7, 0xf8, !PT ;  /* 0x0000008000077812 */ /* 0x000fca00078ef807 */
[----:B------:R3:W-:Y:S01]  /*d170*/  STG.E.U8 desc[UR36][R2.64], R7 ;  /* 0x0000000702007986 */ /* 0x0007e2000c101124 */
[----:B------:R-:W-:Y:S05]  /*d180*/  BRA `(.L_x_32306) ;  /* 0x00000000007c7947 */ /* 0x000fea0003800000 */
.L_x_32328:
        /* <DEDUP_REMOVED lines=16> */
.L_x_32334:
[----:B------:R-:W-:Y:S01]  /*d290*/  IMAD.MOV.U32 R0, RZ, RZ, 0x7f ;  /* 0x0000007fff007424 */ /* 0x000fe200078e00ff */
[----:B------:R-:W-:-:S04]  /*d2a0*/  ISETP.GT.U32.AND P0, PT, R6, 0x7f800000, PT ;  /* 0x7f8000000600780c */ /* 0x000fc80003f04070 */
[----:B------:R-:W-:-:S09]  /*d2b0*/  SEL R0, R0, 0x7c, P0 ;  /* 0x0000007c00007807 */ /* 0x000fd20000000000 */
.L_x_32335:
[----:B------:R-:W-:Y:S05]  /*d2c0*/  BSYNC.RECONVERGENT B0 ;  /* 0x0000000000007941 */ /* 0x000fea0003800200 */
.L_x_32333:
[----:B------:R-:W-:-:S04]  /*d2d0*/  SHF.R.U32.HI R5, RZ, 0x18, R7 ;  /* 0x00000018ff057819 */ /* 0x000fc80000011607 */
[----:B------:R-:W-:-:S05]  /*d2e0*/  LOP3.LUT R5, R0, 0x80, R5, 0xf8, !PT ;  /* 0x0000008000057812 */ /* 0x000fca00078ef805 */
[----:B------:R2:W-:Y:S01]  /*d2f0*/  STG.E.U8 desc[UR36][R2.64], R5 ;  /* 0x0000000502007986 */ /* 0x0005e2000c101124 */
[----:B------:R-:W-:Y:S05]  /*d300*/  BRA `(.L_x_32306) ;  /* 0x00000000001c7947 */ /* 0x000fea0003800000 */
.L_x_32327:
[----:B------:R-:W-:Y:S01]  /*d310*/  UMOV UR4, 0xf0000000 ;  /* 0xf000000000047882 */ /* 0x000fe20000000000 */
[----:B------:R-:W-:Y:S01]  /*d320*/  UMOV UR5, 0x380fffff ;  /* 0x380fffff00057882 */ /* 0x000fe20000000000 */
[----:B------:R-:W0:Y:S01]  /*d330*/  F2F.F32.F64 R0, R4 ;  /* 0x0000000400007310 */ /* 0x000e220000301000 */
[----:B------:R-:W-:-:S14]  /*d340*/  DSETP.GEU.AND P0, PT, |R4|, UR4, PT ;  /* 0x0000000404007e2a */ /* 0x000fdc000bf0e200 */
[----:B0-----:R-:W-:-:S05]  /*d350*/  @!P0 FMUL R0, R0, 1.175494350822287508e-38 ;  /* 0x0080000000008820 */ /* 0x001fca0000400000 */
[----:B------:R-:W-:-:S05]  /*d360*/  F2FP.BF16.F32.PACK_AB R0, RZ, R0 ;  /* 0x00000000ff00723e */ /* 0x000fca00000010ff */
[----:B------:R4:W-:Y:S02]  /*d370*/  STG.E.U16 desc[UR36][R2.64], R0 ;  /* 0x0000000002007986 */ /* 0x0009e4000c101524 */
.L_x_32306:
[----:B------:R-:W-:-:S07]  /*d380*/  IADD3 R19, PT, PT, R19, 0x80, RZ ;  /* 0x0000008013137810 */ /* 0x000fce0007ffe0ff */
.L_x_32241:
[----:B------:R-:W-:Y:S05]  /*d390*/  BSYNC.RECONVERGENT B7 ;  /* 0x0000000000077941 */ /* 0x000fea0003800200 */
.L_x_32240:
        /* <DEDUP_REMOVED lines=357> */
.L_x_32336:
        /* <DEDUP_REMOVED lines=21> */
.L_x_32341:
[----:B------:R-:W2:Y:S02]  /*eb40*/  LDG.E.U8 R2, desc[UR36][R2.64] ;  /* 0x0000002402027981 */ /* 0x000ea4000c1e1100 */
[----:B--2---:R0:W1:Y:S01]  /*eb50*/  I2F.F64.U16 R18, R2 ;  /* 0x0000000200127312 */ /* 0x0040620000101800 */
[----:B------:R-:W-:Y:S05]  /*eb60*/  BRA `(.L_x_32343) ;  /* 0x0000000c00607947 */ /* 0x000fea0003800000 */
.L_x_32340:
        /* <DEDUP_REMOVED lines=9> */
.L_x_32345:
[----:B------:R-:W2:Y:S02]  /*ec00*/  LDG.E R2, desc[UR36][R2.64] ;  /* 0x0000002402027981 */ /* 0x000ea4000c1e1900 */
[----:B--2---:R0:W1:Y:S01]  /*ec10*/  I2F.F64 R18, R2 ;  /* 0x0000000200127312 */ /* 0x0040620000201c00 */
[----:B------:R-:W-:Y:S05]  /*ec20*/  BRA `(.L_x_32343) ;  /* 0x0000000c00307947 */ /* 0x000fea0003800000 */
.L_x_32344:
[----:B------:R-:W2:Y:S02]  /*ec30*/  LDG.E.U16 R2, desc[UR36][R2.64] ;  /* 0x0000002402027981 */ /* 0x000ea4000c1e1500 */
[----:B--2---:R0:W1:Y:S01]  /*ec40*/  I2F.F64.S16 R18, R2 ;  /* 0x0000000200127312 */ /* 0x0040620000101c00 */
[----:B------:R-:W-:Y:S05]  /*ec50*/  BRA `(.L_x_32343) ;  /* 0x0000000c00247947 */ /* 0x000fea0003800000 */
.L_x_32339:
        /* <DEDUP_REMOVED lines=10> */
.L_x_32347:
[----:B------:R-:W2:Y:S02]  /*ed00*/  LDG.E.U16 R0, desc[UR36][R2.64] ;  /* 0x0000002402007981 */ /* 0x000ea4000c1e1500 */
[----:B--2---:R-:W-:-:S05]  /*ed10*/  HADD2.F32 R0, -RZ, R0.H0_H0 ;  /* 0x20000000ff007230 */ /* 0x004fca0000004100 */
[----:B------:R-:W-:-:S04]  /*ed20*/  FMUL.FTZ R0, R0, 1 ;  /* 0x3f80000000007820 */ /* 0x000fc80000410000 */
[----:B------:R0:W1:Y:S01]  /*ed30*/  F2F.F64.F32 R18, R0 ;  /* 0x0000000000127310 */ /* 0x0000620000201800 */
[----:B------:R-:W-:Y:S05]  /*ed40*/  BRA `(.L_x_32343) ;  /* 0x0000000800e87947 */ /* 0x000fea0003800000 */
.L_x_32346:
        /* <DEDUP_REMOVED lines=10> */
.L_x_32349:
[----:B------:R-:W2:Y:S02]  /*edf0*/  LDG.E.U16 R2, desc[UR36][R2.64] ;  /* 0x0000002402027981 */ /* 0x000ea4000c1e1500 */
[----:B--2---:R-:W-:-:S05]  /*ee00*/  HADD2.F32 R0, -RZ, R2.H0_H0 ;  /* 0x20000002ff007230 */ /* 0x004fca0000004100 */
[----:B------:R-:W-:-:S04]  /*ee10*/  FMUL.FTZ R0, R0, 1 ;  /* 0x3f80000000007820 */ /* 0x000fc80000410000 */
[----:B------:R0:W1:Y:S01]  /*ee20*/  F2F.F64.F32 R18, R0 ;  /* 0x0000000000127310 */ /* 0x0000620000201800 */
[----:B------:R-:W-:Y:S05]  /*ee30*/  BRA `(.L_x_32343) ;  /* 0x0000000800ac7947 */ /* 0x000fea0003800000 */
.L_x_32348:
[----:B------:R0:W5:Y:S01]  /*ee40*/  LDG.E.64 R18, desc[UR36][R2.64] ;  /* 0x0000002402127981 */ /* 0x000162000c1e1b00 */
[----:B------:R-:W-:Y:S05]  /*ee50*/  BRA `(.L_x_32343) ;  /* 0x0000000800a47947 */ /* 0x000fea0003800000 */
.L_x_32338:
        /* <DEDUP_REMOVED lines=13> */
.L_x_32352:
[----:B------:R0:W5:Y:S01]  /*ef30*/  LDG.E.64 R18, desc[UR36][R2.64] ;  /* 0x0000002402127981 */ /* 0x000162000c1e1b00 */
[----:B------:R-:W-:Y:S05]  /*ef40*/  BRA `(.L_x_32343) ;  /* 0x0000000800687947 */ /* 0x000fea0003800000 */
.L_x_32351:
        /* <DEDUP_REMOVED lines=27> */
.L_x_32354:
        /* <DEDUP_REMOVED lines=14> */
.L_x_32353:
[----:B------:R-:W2:Y:S02]  /*f1e0*/  LDG.E.U16 R0, desc[UR36][R2.64] ;  /* 0x0000002402007981 */ /* 0x000ea4000c1e1500 */
[----:B--2---:R-:W-:-:S05]  /*f1f0*/  SHF.L.U32 R0, R0, 0x10, RZ ;  /* 0x0000001000007819 */ /* 0x004fca00000006ff */
[----:B------:R-:W-:-:S04]  /*f200*/  FMUL.FTZ R0, R0, 1 ;  /* 0x3f80000000007820 */ /* 0x000fc80000410000 */
[----:B------:R0:W1:Y:S01]  /*f210*/  F2F.F64.F32 R18, R0 ;  /* 0x0000000000127310 */ /* 0x0000620000201800 */
[----:B------:R-:W-:Y:S05]  /*f220*/  BRA `(.L_x_32343) ;  /* 0x0000000400b07947 */ /* 0x000fea0003800000 */
.L_x_32350:
        /* <DEDUP_REMOVED lines=11> */
.L_x_32357:
        /* <DEDUP_REMOVED lines=21> */
.L_x_32359:
[----:B------:R-:W-:Y:S05]  /*f430*/  BSYNC.RECONVERGENT B0 ;  /* 0x0000000000007941 */ /* 0x000fea0003800200 */
.L_x_32358:
[----:B------:R-:W-:Y:S01]  /*f440*/  IMAD.SHL.U32 R0, R0, 0x100000, RZ ;  /* 0x0010000000007824 */ /* 0x000fe200078e00ff */
[----:B------:R-:W-:-:S04]  /*f450*/  LEA R2, R2, 0x3b800000, 0x17 ;  /* 0x3b80000002027811 */ /* 0x000fc800078eb8ff */
[----:B------:R-:W-:-:S05]  /*f460*/  LOP3.LUT R0, R2, R0, R7, 0xfe, !PT ;  /* 0x0000000002007212 */ /* 0x000fca00078efe07 */
[----:B------:R-:W-:-:S04]  /*f470*/  FMUL.FTZ R0, R0, 1 ;  /* 0x3f80000000007820 */ /* 0x000fc80000410000 */
[----:B------:R0:W1:Y:S01]  /*f480*/  F2F.F64.F32 R18, R0 ;  /* 0x0000000000127310 */ /* 0x0000620000201800 */
[----:B------:R-:W-:Y:S05]  /*f490*/  BRA `(.L_x_32343) ;  /* 0x0000000400147947 */ /* 0x000fea0003800000 */
.L_x_32356:
        /* <DEDUP_REMOVED lines=21> */
.L_x_32361:
[----:B------:R-:W-:Y:S05]  /*f5f0*/  BSYNC.RECONVERGENT B0 ;  /* 0x0000000000007941 */ /* 0x000fea0003800200 */
.L_x_32360:
[----:B------:R-:W-:Y:S02]  /*f600*/  SHF.L.U32 R0, R0, 0x15, RZ ;  /* 0x0000001500007819 */ /* 0x000fe400000006ff */
[----:B------:R-:W-:-:S04]  /*f610*/  LEA R2, R2, 0x37800000, 0x17 ;  /* 0x3780000002027811 */ /* 0x000fc800078eb8ff */
[----:B------:R-:W-:-:S05]  /*f620*/  LOP3.LUT R0, R2, R0, R7, 0xfe, !PT ;  /* 0x0000000002007212 */ /* 0x000fca00078efe07 */
[----:B------:R-:W-:-:S04]  /*f630*/  FMUL.FTZ R0, R0, 1 ;  /* 0x3f80000000007820 */ /* 0x000fc80000410000 */
[----:B------:R0:W1:Y:S01]  /*f640*/  F2F.F64.F32 R18, R0 ;  /* 0x0000000000127310 */ /* 0x0000620000201800 */
[----:B------:R-:W-:Y:S05]  /*f650*/  BRA `(.L_x_32343) ;  /* 0x0000000000a47947 */ /* 0x000fea0003800000 */
.L_x_32355:
        /* <DEDUP_REMOVED lines=18> */
.L_x_32342:
        /* <DEDUP_REMOVED lines=16> */
.L_x_32364:
[----:B------:R-:W-:Y:S01]  /*f880*/  CS2R R18, SRZ ;  /* 0x0000000000127805 */ /* 0x000fe2000001ff00 */
[----:B------:R-:W-:Y:S06]  /*f890*/  BRA `(.L_x_32343) ;  /* 0x0000000000147947 */ /* 0x000fec0003800000 */
.L_x_32363:
[----:B------:R-:W2:Y:S02]  /*f8a0*/  LDG.E.64 R18, desc[UR36][R2.64] ;  /* 0x0000002402127981 */ /* 0x000ea4000c1e1b00 */
[----:B--2---:R-:W4:Y:S01]  /*f8b0*/  I2F.F64.U64 R18, R18 ;  /* 0x0000001200127312 */ /* 0x004f220000301800 */
[----:B------:R-:W-:Y:S05]  /*f8c0*/  BRA `(.L_x_32343) ;  /* 0x0000000000087947 */ /* 0x000fea0003800000 */
.L_x_32362:
[----:B------:R-:W2:Y:S02]  /*f8d0*/  LDG.E R2, desc[UR36][R2.64] ;  /* 0x0000002402027981 */ /* 0x000ea4000c1e1900 */
[----:B--2---:R0:W1:Y:S02]  /*f8e0*/  I2F.F64.U32 R18, R2 ;  /* 0x0000000200127312 */ /* 0x0040640000201800 */
.L_x_32343:
[----:B------:R-:W-:Y:S05]  /*f8f0*/  BSYNC.RECONVERGENT B6 ;  /* 0x0000000000067941 */ /* 0x000fea0003800200 */
.L_x_32337:
        /* <DEDUP_REMOVED lines=18> */
.L_x_32369:
[----:B0-----:R-:W2:Y:S02]  /*fa20*/  LDG.E.U8 R2, desc[UR36][R22.64] ;  /* 0x0000002416027981 */ /* 0x001ea4000c1e1100 */
[----:B--2---:R-:W0:Y:S01]  /*fa30*/  I2F.F64.U16 R2, R2 ;  /* 0x0000000200027312 */ /* 0x004e220000101800 */
[----:B------:R-:W-:Y:S05]  /*fa40*/  BRA `(.L_x_32371) ;  /* 0x0000000c00607947 */ /* 0x000fea0003800000 */
.L_x_32368:
        /* <DEDUP_REMOVED lines=9> */
.L_x_32373:
[----:B0-----:R-:W2:Y:S02]  /*fae0*/  LDG.E R2, desc[UR36][R22.64] ;  /* 0x0000002416027981 */ /* 0x001ea4000c1e1900 */
[----:B--2---:R-:W0:Y:S01]  /*faf0*/  I2F.F64 R2, R2 ;  /* 0x0000000200027312 */ /* 0x004e220000201c00 */
[----:B------:R-:W-:Y:S05]  /*fb00*/  BRA `(.L_x_32371) ;  /* 0x0000000c00307947 */ /* 0x000fea0003800000 */
.L_x_32372:
[----:B0-----:R-:W2:Y:S02]  /*fb10*/  LDG.E.U16 R2, desc[UR36][R22.64] ;  /* 0x0000002416027981 */ /* 0x001ea4000c1e1500 */
[----:B--2---:R-:W0:Y:S01]  /*fb20*/  I2F.F64.S16 R2, R2 ;  /* 0x0000000200027312 */ /* 0x004e220000101c00 */
[----:B------:R-:W-:Y:S05]  /*fb30*/  BRA `(.L_x_32371) ;  /* 0x0000000c00247947 */ /* 0x000fea0003800000 */
.L_x_32367:
        /* <DEDUP_REMOVED lines=10> */
.L_x_32375:
[----:B0-----:R-:W2:Y:S02]  /*fbe0*/  LDG.E.U16 R0, desc[UR36][R22.64] ;  /* 0x0000002416007981 */ /* 0x001ea4000c1e1500 */
[----:B--2---:R-:W-:-:S05]  /*fbf0*/  HADD2.F32 R0, -RZ, R0.H0_H0 ;  /* 0x20000000ff007230 */ /* 0x004fca0000004100 */
[----:B------:R-:W-:-:S04]  /*fc00*/  FMUL.FTZ R0, R0, 1 ;  /* 0x3f80000000007820 */ /* 0x000fc80000410000 */
[----:B------:R0:W2:Y:S01]  /*fc10*/  F2F.F64.F32 R2, R0 ;  /* 0x0000000000027310 */ /* 0x0000a20000201800 */
[----:B------:R-:W-:Y:S05]  /*fc20*/  BRA `(.L_x_32371) ;  /* 0x0000000800e87947 */ /* 0x000fea0003800000 */
.L_x_32374:
        /* <DEDUP_REMOVED lines=10> */
.L_x_32377:
[----:B------:R-:W0:Y:S02]  /*fcd0*/  LDG.E.U16 R22, desc[UR36][R22.64] ;  /* 0x0000002416167981 */ /* 0x000e24000c1e1500 */
[----:B0-----:R-:W-:-:S05]  /*fce0*/  HADD2.F32 R0, -RZ, R22.H0_H0 ;  /* 0x20000016ff007230 */ /* 0x001fca0000004100 */
[----:B------:R-:W-:-:S04]  /*fcf0*/  FMUL.FTZ R0, R0, 1 ;  /* 0x3f80000000007820 */ /* 0x000fc80000410000 */
[----:B------:R0:W2:Y:S01]  /*fd00*/  F2F.F64.F32 R2, R0 ;  /* 0x0000000000027310 */ /* 0x0000a20000201800 */
[----:B------:R-:W-:Y:S05]  /*fd10*/  BRA `(.L_x_32371) ;  /* 0x0000000800ac7947 */ /* 0x000fea0003800000 */
.L_x_32376:
[----:B0-----:R0:W5:Y:S01]  /*fd20*/  LDG.E.64 R2, desc[UR36][R22.64] ;  /* 0x0000002416027981 */ /* 0x001162000c1e1b00 */
[----:B------:R-:W-:Y:S05]  /*fd30*/  BRA `(.L_x_32371) ;  /* 0x0000000800a47947 */ /* 0x000fea0003800000 */
.L_x_32366:
        /* <DEDUP_REMOVED lines=13> */
.L_x_32380:
[----:B0-----:R0:W5:Y:S01]  /*fe10*/  LDG.E.64 R2, desc[UR36][R22.64] ;  /* 0x0000002416027981 */ /* 0x001162000c1e1b00 */
[----:B------:R-:W-:Y:S05]  /*fe20*/  BRA `(.L_x_32371) ;  /* 0x0000000800687947 */ /* 0x000fea0003800000 */
.L_x_32379:
        /* <DEDUP_REMOVED lines=27> */
.L_x_32382:
        /* <DEDUP_REMOVED lines=14> */
.L_x_32381:
[----:B0-----:R-:W2:Y:S02]  /*100c0*/  LDG.E.U16 R0, desc[UR36][R22.64] ;  /* 0x0000002416007981 */ /* 0x001ea4000c1e1500 */
[----:B--2---:R-:W-:-:S05]  /*100d0*/  SHF.L.U32 R0, R0, 0x10, RZ ;  /* 0x0000001000007819 */ /* 0x004fca00000006ff */
[----:B------:R-:W-:-:S04]  /*100e0*/  FMUL.FTZ R0, R0, 1 ;  /* 0x3f80000000007820 */ /* 0x000fc80000410000 */
[----:B------:R0:W2:Y:S01]  /*100f0*/  F2F.F64.F32 R2, R0 ;  /* 0x0000000000027310 */ /* 0x0000a20000201800 */
[----:B------:R-:W-:Y:S05]  /*10100*/  BRA `(.L_x_32371) ;  /* 0x0000000400b07947 */ /* 0x000fea0003800000 */
.L_x_32378:
        /* <DEDUP_REMOVED lines=11> */
.L_x_32385:
        /* <DEDUP_REMOVED lines=21> */
.L_x_32387:
[----:B------:R-:W-:Y:S05]  /*10310*/  BSYNC.RECONVERGENT B0 ;  /* 0x0000000000007941 */ /* 0x000fea0003800200 */
.L_x_32386:
[----:B------:R-:W-:Y:S01]  /*10320*/  IMAD.SHL.U32 R0, R0, 0x100000, RZ ;  /* 0x0010000000007824 */ /* 0x000fe200078e00ff */
[----:B------:R-:W-:-:S04]  /*10330*/  LEA R2, R2, 0x3b800000, 0x17 ;  /* 0x3b80000002027811 */ /* 0x000fc800078eb8ff */
[----:B------:R-:W-:-:S05]  /*10340*/  LOP3.LUT R0, R2, R0, R7, 0xfe, !PT ;  /* 0x0000000002007212 */ /* 0x000fca00078efe07 */
[----:B------:R-:W-:-:S04]  /*10350*/  FMUL.FTZ R0, R0, 1 ;  /* 0x3f80000000007820 */ /* 0x000fc80000410000 */
[----:B------:R0:W2:Y:S01]  /*10360*/  F2F.F64.F32 R2, R0 ;  /* 0x0000000000027310 */ /* 0x0000a20000201800 */
[----:B------:R-:W-:Y:S05]  /*10370*/  BRA `(.L_x_32371) ;  /* 0x0000000400147947 */ /* 0x000fea0003800000 */
.L_x_32384:
        /* <DEDUP_REMOVED lines=21> */
.L_x_32389:
[----:B------:R-:W-:Y:S05]  /*104d0*/  BSYNC.RECONVERGENT B0 ;  /* 0x0000000000007941 */ /* 0x000fea0003800200 */
.L_x_32388:
[----:B------:R-:W-:Y:S02]  /*104e0*/  SHF.L.U32 R0, R0, 0x15, RZ ;  /* 0x0000001500007819 */ /* 0x000fe400000006ff */
[----:B------:R-:W-:-:S04]  /*104f0*/  LEA R2, R2, 0x37800000, 0x17 ;  /* 0x3780000002027811 */ /* 0x000fc800078eb8ff */
[----:B------:R-:W-:-:S05]  /*10500*/  LOP3.LUT R0, R2, R0, R7, 0xfe, !PT ;  /* 0x0000000002007212 */ /* 0x000fca00078efe07 */
[----:B------:R-:W-:-:S04]  /*10510*/  FMUL.FTZ R0, R0, 1 ;  /* 0x3f80000000007820 */ /* 0x000fc80000410000 */
[----:B------:R0:W2:Y:S01]  /*10520*/  F2F.F64.F32 R2, R0 ;  /* 0x0000000000027310 */ /* 0x0000a20000201800 */
[----:B------:R-:W-:Y:S05]  /*10530*/  BRA `(.L_x_32371) ;  /* 0x0000000000a47947 */ /* 0x000fea0003800000 */
.L_x_32383:
        /* <DEDUP_REMOVED lines=18> */
.L_x_32370:
        /* <DEDUP_REMOVED lines=16> */
.L_x_32392:
[----:B------:R-:W-:Y:S01]  /*10760*/  CS2R R2, SRZ ;  /* 0x0000000000027805 */ /* 0x000fe2000001ff00 */
[----:B------:R-:W-:Y:S06]  /*10770*/  BRA `(.L_x_32371) ;  /* 0x0000000000147947 */ /* 0x000fec0003800000 */
.L_x_32391:
[----:B0-----:R-:W2:Y:S02]  /*10780*/  LDG.E.64 R2, desc[UR36][R22.64] ;  /* 0x0000002416027981 */ /* 0x001ea4000c1e1b00 */
[----:B--2---:R-:W0:Y:S01]  /*10790*/  I2F.F64.U64 R2, R2 ;  /* 0x0000000200027312 */ /* 0x004e220000301800 */
[----:B------:R-:W-:Y:S05]  /*107a0*/  BRA `(.L_x_32371) ;  /* 0x0000000000087947 */ /* 0x000fea0003800000 */
.L_x_32390:
[----:B0-----:R-:W2:Y:S02]  /*107b0*/  LDG.E R2, desc[UR36][R22.64] ;  /* 0x0000002416027981 */ /* 0x001ea4000c1e1900 */
[----:B--2---:R-:W0:Y:S02]  /*107c0*/  I2F.F64.U32 R2, R2 ;  /* 0x0000000200027312 */ /* 0x004e240000201800 */
.L_x_32371:
[----:B------:R-:W-:Y:S05]  /*107d0*/  BSYNC.RECONVERGENT B6 ;  /* 0x0000000000067941 */ /* 0x000fea0003800200 */
.L_x_32365:
        /* <DEDUP_REMOVED lines=18> */
.L_x_32394:
[----:B------:R-:W-:Y:S05]  /*10900*/  BSYNC.RECONVERGENT B0 ;  /* 0x0000000000007941 */ /* 0x000fea0003800200 */
.L_x_32393:
        /* <DEDUP_REMOVED lines=14> */
.L_x_32398:
[----:B------:R-:W0:Y:S02]  /*109f0*/  F2I.S64.F64.TRUNC R4, R4 ;  /* 0x0000000400047311 */ /* 0x000e24000030d900 */
[----:B0-2---:R-:W-:-:S05]  /*10a00*/  MOV R3, R4 ;  /* 0x0000000400037202 */ /* 0x005fca0000000f00 */
[----:B------:R-:W-:Y:S01]  /*10a10*/  STG.E.U8 desc[UR36][R16.64], R3 ;  /* 0x0000000310007986 */ /* 0x000fe2000c101124 */
[----:B------:R-:W-:Y:S05]  /*10a20*/  EXIT ;  /* 0x000000000000794d */ /* 0x000fea0003800000 */
.L_x_32397:
        /* <DEDUP_REMOVED lines=9> */
.L_x_32401:
[----:B------:R-:W1:Y:S02]  /*10ac0*/  F2I.F64.TRUNC R5, R4 ;  /* 0x0000000400057311 */ /* 0x000e64000030d100 */
[----:B-1----:R-:W-:Y:S01]  /*10ad0*/  STG.E desc[UR36][R16.64], R5 ;  /* 0x0000000510007986 */ /* 0x002fe2000c101924 */
[----:B------:R-:W-:Y:S05]  /*10ae0*/  EXIT ;  /* 0x000000000000794d */ /* 0x000fea0003800000 */
.L_x_32400:
[----:B------:R-:W1:Y:S02]  /*10af0*/  F2I.F64.TRUNC R5, R4 ;  /* 0x0000000400057311 */ /* 0x000e64000030d100 */
[----:B-1----:R-:W-:Y:S01]  /*10b00*/  STG.E.U16 desc[UR36][R16.64], R5 ;  /* 0x0000000510007986 */ /* 0x002fe2000c101524 */
[----:B------:R-:W-:Y:S05]  /*10b10*/  EXIT ;  /* 0x000000000000794d */ /* 0x000fea0003800000 */
.L_x_32396:
        /* <DEDUP_REMOVED lines=13> */
.L_x_32403:
        /* <DEDUP_REMOVED lines=8> */
.L_x_32402:
        /* <DEDUP_REMOVED lines=14> */
.L_x_32405:
        /* <DEDUP_REMOVED lines=9> */
.L_x_32404:
[----:B------:R-:W-:Y:S01]  /*10de0*/  STG.E.64 desc[UR36][R16.64], R4 ;  /* 0x0000000410007986 */ /* 0x000fe2000c101b24 */
[----:B------:R-:W-:Y:S05]  /*10df0*/  EXIT ;  /* 0x000000000000794d */ /* 0x000fea0003800000 */
.L_x_32395:
        /* <DEDUP_REMOVED lines=13> */
.L_x_32409:
        /* <DEDUP_REMOVED lines=21> */
.L_x_32412:
[----:B------:R-:W-:-:S04]  /*11020*/  SHF.R.U32.HI R3, RZ, 0x18, R3 ;  /* 0x00000018ff037819 */ /* 0x000fc80000011603 */
[----:B------:R-:W-:-:S04]  /*11030*/  LOP3.LUT R0, R0, 0x80, R3, 0xf8, !PT ;  /* 0x0000008000007812 */ /* 0x000fc800078ef803 */
[----:B------:R-:W-:-:S07]  /*11040*/  PRMT R8, R0, 0x7610, R8 ;  /* 0x0000761000087816 */ /* 0x000fce0000000008 */
.L_x_32411:
[----:B------:R-:W-:Y:S05]  /*11050*/  BSYNC.RECONVERGENT B0 ;  /* 0x0000000000007941 */ /* 0x000fea0003800200 */
.L_x_32410:
[----:B------:R-:W-:Y:S01]  /*11060*/  STG.E.U8 desc[UR36][R16.64], R8 ;  /* 0x0000000810007986 */ /* 0x000fe2000c101124 */
[----:B------:R-:W-:Y:S05]  /*11070*/  EXIT ;  /* 0x000000000000794d */ /* 0x000fea0003800000 */
.L_x_32408:
        /* <DEDUP_REMOVED lines=21> */
.L_x_32415:
[----:B------:R-:W-:-:S04]  /*111d0*/  SHF.R.U32.HI R3, RZ, 0x18, R3 ;  /* 0x00000018ff037819 */ /* 0x000fc80000011603 */
[----:B------:R-:W-:-:S04]  /*111e0*/  LOP3.LUT R0, R0, 0x80, R3, 0xf8, !PT ;  /* 0x0000008000007812 */ /* 0x000fc800078ef803 */
[----:B------:R-:W-:-:S07]  /*111f0*/  PRMT R8, R0, 0x7610, R8 ;  /* 0x0000761000087816 */ /* 0x000fce0000000008 */
.L_x_32414:
[----:B------:R-:W-:Y:S05]  /*11200*/  BSYNC.RECONVERGENT B0 ;  /* 0x0000000000007941 */ /* 0x000fea0003800200 */
.L_x_32413:
[----:B------:R-:W-:Y:S01]  /*11210*/  STG.E.U8 desc[UR36][R16.64], R8 ;  /* 0x0000000810007986 */ /* 0x000fe2000c101124 */
[----:B------:R-:W-:Y:S05]  /*11220*/  EXIT ;  /* 0x000000000000794d */ /* 0x000fea0003800000 */
.L_x_32407:
        /* <DEDUP_REMOVED lines=26> */
.L_x_32417:
[----:B------:R-:W1:Y:S02]  /*113d0*/  F2I.U64.F64.TRUNC R4, R4 ;  /* 0x0000000400047311 */ /* 0x000e64000030d800 */
[----:B-1----:R-:W-:Y:S01]  /*113e0*/  STG.E.64 desc[UR36][R16.64], R4 ;  /* 0x0000000410007986 */ /* 0x002fe2000c101b24 */
[----:B------:R-:W-:Y:S05]  /*113f0*/  EXIT ;  /* 0x000000000000794d */ /* 0x000fea0003800000 */
.L_x_32416:
[----:B------:R-:W1:Y:S02]  /*11400*/  F2I.U32.F64.TRUNC R5, R4 ;  /* 0x0000000400057311 */ /* 0x000e64000030d000 */
[----:B-1----:R-:W-:Y:S01]  /*11410*/  STG.E desc[UR36][R16.64], R5 ;  /* 0x0000000510007986 */ /* 0x002fe2000c101924 */
[----:B------:R-:W-:Y:S05]  /*11420*/  EXIT ;  /* 0x000000000000794d */ /* 0x000fea0003800000 */
.L_x_32406:
        /* <DEDUP_REMOVED lines=10> */
.L_x_32419:
[----:B------:R-:W-:-:S05]  /*114d0*/  CS2R R6, SRZ ;  /* 0x0000000000067805 */ /* 0x000fca000001ff00 */
[----:B------:R-:W-:Y:S01]  /*114e0*/  STG.E.128 desc[UR36][R16.64], R4 ;  /* 0x0000000410007986 */ /* 0x000fe2000c101d24 */
[----:B------:R-:W-:Y:S05]  /*114f0*/  EXIT ;  /* 0x000000000000794d */ /* 0x000fea0003800000 */
.L_x_32418:
[----:B------:R-:W-:-:S09]  /*11500*/  UISETP.NE.AND UP0, UPT, UR4, 0xf, UPT ;  /* 0x0000000f0400788c */ /* 0x000fd2000bf05270 */
[----:B------:R-:W-:Y:S05]  /*11510*/  BRA.U !UP0, `(.L_x_32420) ;  /* 0x0000000508087547 */ /* 0x000fea000b800000 */
[----:B------:R-:W-:-:S09]  /*11520*/  UISETP.NE.AND UP0, UPT, UR4, 0x17, UPT ;  /* 0x000000170400788c */ /* 0x000fd2000bf05270 */
[----:B------:R-:W-:Y:S05]  /*11530*/  BRA.U !UP0, `(.L_x_32421) ;  /* 0x0000000108a07547 */ /* 0x000fea000b800000 */
[----:B------:R-:W-:-:S09]  /*11540*/  UISETP.NE.AND UP0, UPT, UR4, 0x18, UPT ;  /* 0x000000180400788c */ /* 0x000fd2000bf05270 */
[----:B------:R-:W-:Y:S05]  /*11550*/  BRA.U !UP0, `(.L_x_32422) ;  /* 0x0000000108447547 */ /* 0x000fea000b800000 */
.L_x_32399:
        /* <DEDUP_REMOVED lines=16> */
.L_x_32423:
[----:B------:R-:W-:Y:S05]  /*11660*/  EXIT ;  /* 0x000000000000794d */ /* 0x000fea0003800000 */
.L_x_32422:
        /* <DEDUP_REMOVED lines=17> */
.L_x_32425:
[----:B------:R-:W-:Y:S05]  /*11780*/  BSYNC.RECONVERGENT B0 ;  /* 0x0000000000007941 */ /* 0x000fea0003800200 */
.L_x_32424:
[----:B------:R-:W-:-:S05]  /*11790*/  LOP3.LUT R3, R0, 0x80, R3, 0xf8, !PT ;  /* 0x0000008000037812 */ /* 0x000fca00078ef803 */
[----:B------:R-:W-:Y:S01]  /*117a0*/  STG.E.U8 desc[UR36][R16.64], R3 ;  /* 0x0000000310007986 */ /* 0x000fe2000c101124 */
[----:B------:R-:W-:Y:S05]  /*117b0*/  EXIT ;  /* 0x000000000000794d */ /* 0x000fea0003800000 */
.L_x_32421:
        /* <DEDUP_REMOVED lines=16> */
.L_x_32427:
[----:B------:R-:W-:Y:S02]  /*118c0*/  ISETP.GT.U32.AND P0, PT, R2, 0x7f800000, PT ;  /* 0x7f8000000200780c */ /* 0x000fe40003f04070 */
[----:B------:R-:W-:-:S04]  /*118d0*/  MOV R0, 0x7f ;  /* 0x0000007f00007802 */ /* 0x000fc80000000f00 */
[----:B------:R-:W-:-:S07]  /*118e0*/  SEL R0, R0, 0x7c, P0 ;  /* 0x0000007c00007807 */ /* 0x000fce0000000000 */
.L_x_32428:
[----:B------:R-:W-:Y:S05]  /*118f0*/  BSYNC.RECONVERGENT B0 ;  /* 0x0000000000007941 */ /* 0x000fea0003800200 */
.L_x_32426:
[----:B------:R-:W-:-:S04]  /*11900*/  SHF.R.U32.HI R3, RZ, 0x18, R3 ;  /* 0x00000018ff037819 */ /* 0x000fc80000011603 */
[----:B------:R-:W-:-:S05]  /*11910*/  LOP3.LUT R3, R0, 0x80, R3, 0xf8, !PT ;  /* 0x0000008000037812 */ /* 0x000fca00078ef803 */
[----:B------:R-:W-:Y:S01]  /*11920*/  STG.E.U8 desc[UR36][R16.64], R3 ;  /* 0x0000000310007986 */ /* 0x000fe2000c101124 */
[----:B------:R-:W-:Y:S05]  /*11930*/  EXIT ;  /* 0x000000000000794d */ /* 0x000fea0003800000 */
.L_x_32420:
        /* <DEDUP_REMOVED lines=8> */
.L_x_32429:
        /* <DEDUP_REMOVED lines=12> */
.L_x_41971:


//--------------------- .text._ZN2at6native27unrolled_elementwise_kernelINS0_13BinaryFunctorIdddZZZNS0_19maximum_kernel_cudaERNS_18TensorIteratorBaseEENKUlvE0_clEvENKUlvE_clEvEUlddE_EESt5arrayIPcLm3EELi4E23TrivialOffsetCalculatorILi2EjESC_ILi1EjENS0_6memory12LoadWithCastILi2EEENSF_13StoreWithCastILi1EEEEEviT_T0_T2_T3_T4_T5_ --------------------------
	.section	.text._ZN2at6native27unrolled_elementwise_kernelINS0_13BinaryFunctorIdddZZZNS0_19maximum_kernel_cudaERNS_18TensorIteratorBaseEENKUlvE0_clEvENKUlvE_clEvEUlddE_EESt5arrayIPcLm3EELi4E23TrivialOffsetCalculatorILi2EjESC_ILi1EjENS0_6memory12LoadWithCastILi2EEENSF_13StoreWithCastILi1EEEEEviT_T0_T2_T3_T4_T5_,"ax",@progbits
	.align	128
        .global         _ZN2at6native27unrolled_elementwise_kernelINS0_13BinaryFunctorIdddZZZNS0_19maximum_kernel_cudaERNS_18TensorIteratorBaseEENKUlvE0_clEvENKUlvE_clEvEUlddE_EESt5arrayIPcLm3EELi4E23TrivialOffsetCalculatorILi2EjESC_ILi1EjENS0_6memory12LoadWithCastILi2EEENSF_13StoreWithCastILi1EEEEEviT_T0_T2_T3_T4_T5_
        .type           _ZN2at6native27unrolled_elementwise_kernelINS0_13BinaryFunctorIdddZZZNS0_19maximum_kernel_cudaERNS_18TensorIteratorBaseEENKUlvE0_clEvENKUlvE_clEvEUlddE_EESt5arrayIPcLm3EELi4E23TrivialOffsetCalculatorILi2EjESC_ILi1EjENS0_6memory12LoadWithCastILi2EEENSF_13StoreWithCastILi1EEEEEviT_T0_T2_T3_T4_T5_,@function
        .size           _ZN2at6native27unrolled_elementwise_kernelINS0_13BinaryFunctorIdddZZZNS0_19maximum_kernel_cudaERNS_18TensorIteratorBaseEENKUlvE0_clEvENKUlvE_clEvEUlddE_EESt5arrayIPcLm3EELi4E23TrivialOffsetCalculatorILi2EjESC_ILi1EjENS0_6memory12LoadWithCastILi2EEENSF_13StoreWithCastILi1EEEEEviT_T0_T2_T3_T4_T5_,(.L_x_41972 - _ZN2at6native27unrolled_elementwise_kernelINS0_13BinaryFunctorIdddZZZNS0_19maximum_kernel_cudaERNS_18TensorIteratorBaseEENKUlvE0_clEvENKUlvE_clEvEUlddE_EESt5arrayIPcLm3EELi4E23TrivialOffsetCalculatorILi2EjESC_ILi1EjENS0_6memory12LoadWithCastILi2EEENSF_13StoreWithCastILi1EEEEEviT_T0_T2_T3_T4_T5_)
        .other          _ZN2at6native27unrolled_elementwise_kernelINS0_13BinaryFunctorIdddZZZNS0_19maximum_kernel_cudaERNS_18TensorIteratorBaseEENKUlvE0_clEvENKUlvE_clEvEUlddE_EESt5arrayIPcLm3EELi4E23TrivialOffsetCalculatorILi2EjESC_ILi1EjENS0_6memory12LoadWithCastILi2EEENSF_13StoreWithCastILi1EEEEEviT_T0_T2_T3_T4_T5_,@"STO_CUDA_ENTRY STV_DEFAULT"
_ZN2at6native27unrolled_elementwise_kernelINS0_13BinaryFunctorIdddZZZNS0_19maximum_kernel_cudaERNS_18TensorIteratorBaseEENKUlvE0_clEvENKUlvE_clEvEUlddE_EESt5arrayIPcLm3EELi4E23TrivialOffsetCalculatorILi2EjESC_ILi1EjENS0_6memory12LoadWithCastILi2EEENSF_13StoreWithCastILi1EEEEEviT_T0_T2_T3_T4_T5_:
.text._ZN2at6native27unrolled_elementwise_kernelINS0_13BinaryFunctorIdddZZZNS0_19maximum_kernel_cudaERNS_18TensorIteratorBaseEENKUlvE0_clEvENKUlvE_clEvEUlddE_EESt5arrayIPcLm3EELi4E23TrivialOffsetCalculatorILi2EjESC_ILi1EjENS0_6memory12LoadWithCastILi2EEENSF_13StoreWithCastILi1EEEEEviT_T0_T2_T3_T4_T5_:
        /* <DEDUP_REMOVED lines=35> */
.L_x_32436:
[----:B------:R-:W2:Y:S02]  /*0230*/  LDG.E.U8 R2, desc[UR36][R2.64] ;  /* 0x0000002402027981 */ /* 0x000ea4000c1e1100 */
[----:B--2---:R0:W1:Y:S01]  /*0240*/  I2F.F64.U16 R22, R2 ;  /* 0x0000000200167312 */ /* 0x0040620000101800 */
[----:B------:R-:W-:Y:S05]  /*0250*/  BRA `(.L_x_32438) ;  /* 0x0000000c00607947 */ /* 0x000fea0003800000 */
.L_x_32435:
        /* <DEDUP_REMOVED lines=9> */
.L_x_32440:
[----:B------:R-:W2:Y:S02]  /*02f0*/  LDG.E R2, desc[UR36][R2.64] ;  /* 0x0000002402027981 */ /* 0x000ea4000c1e1900 */
[----:B--2---:R1:W2:Y:S01]  /*0300*/  I2F.F64 R22, R2 ;  /* 0x0000000200167312 */ /* 0x0042a20000201c00 */
[----:B------:R-:W-:Y:S05]  /*0310*/  BRA `(.L_x_32438) ;  /* 0x0000000c00307947 */ /* 0x000fea0003800000 */
.L_x_32439:
[----:B------:R-:W2:Y:S02]  /*0320*/  LDG.E.U16 R2, desc[UR36][R2.64] ;  /* 0x0000002402027981 */ /* 0x000ea4000c1e1500 */
[----:B--2---:R3:W4:Y:S01]  /*0330*/  I2F.F64.S16 R22, R2 ;  /* 0x0000000200167312 */ /* 0x0047220000101c00 */
[----:B------:R-:W-:Y:S05]  /*0340*/  BRA `(.L_x_32438) ;  /* 0x0000000c00247947 */ /* 0x000fea0003800000 */
.L_x_32434:
        /* <DEDUP_REMOVED lines=10> */
.L_x_32442:
[----:B------:R-:W2:Y:S02]  /*03f0*/  LDG.E.U16 R0, desc[UR36][R2.64] ;  /* 0x0000002402007981 */ /* 0x000ea4000c1e1500 */
[----:B--2---:R-:W-:-:S05]  /*0400*/  HADD2.F32 R0, -RZ, R0.H0_H0 ;  /* 0x20000000ff007230 */ /* 0x004fca0000004100 */
[----:B------:R-:W-:-:S04]  /*0410*/  FMUL.FTZ R0, R0, 1 ;  /* 0x3f80000000007820 */ /* 0x000fc80000410000 */
[----:B------:R0:W1:Y:S01]  /*0420*/  F2F.F64.F32 R22, R0 ;  /* 0x0000000000167310 */ /* 0x0000620000201800 */
[----:B------:R-:W-:Y:S05]  /*0430*/  BRA `(.L_x_32438) ;  /* 0x0000000800e87947 */ /* 0x000fea0003800000 */
.L_x_32441:
        /* <DEDUP_REMOVED lines=10> */
.L_x_32444:
[----:B------:R-:W2:Y:S02]  /*04e0*/  LDG.E.U16 R2, desc[UR36][R2.64] ;  /* 0x0000002402027981 */ /* 0x000ea4000c1e1500 */
[----:B--2---:R-:W-:-:S05]  /*04f0*/  HADD2.F32 R0, -RZ, R2.H0_H0 ;  /* 0x20000002ff007230 */ /* 0x004fca0000004100 */
[----:B------:R-:W-:-:S04]  /*0500*/  FMUL.FTZ R0, R0, 1 ;  /* 0x3f80000000007820 */ /* 0x000fc80000410000 */
[----:B------:R0:W1:Y:S01]  /*0510*/  F2F.F64.F32 R22, R0 ;  /* 0x0000000000167310 */ /* 0x0000620000201800 */
[----:B------:R-:W-:Y:S05]  /*0520*/  BRA `(.L_x_32438) ;  /* 0x0000000800ac7947 */ /* 0x000fea0003800000 */
.L_x_32443:
[----:B------:R0:W5:Y:S01]  /*0530*/  LDG.E.64 R22, desc[UR36][R2.64] ;  /* 0x0000002402167981 */ /* 0x000162000c1e1b00 */
[----:B------:R-:W-:Y:S05]  /*0540*/  BRA `(.L_x_32438) ;  /* 0x0000000800a47947 */ /* 0x000fea0003800000 */
.L_x_32433:
        /* <DEDUP_REMOVED lines=13> */
.L_x_32447:
[----:B------:R0:W5:Y:S01]  /*0620*/  LDG.E.64 R22, desc[UR36][R2.64] ;  /* 0x0000002402167981 */ /* 0x000162000c1e1b00 */
[----:B------:R-:W-:Y:S05]  /*0630*/  BRA `(.L_x_32438) ;  /* 0x0000000800687947 */ /* 0x000fea0003800000 */
.L_x_32446:
        /* <DEDUP_REMOVED lines=27> */
.L_x_32449:
        /* <DEDUP_REMOVED lines=14> */
.L_x_32448:
[----:B------:R-:W2:Y:S02]  /*08d0*/  LDG.E.U16 R0, desc[UR36][R2.64] ;  /* 0x0000002402007981 */ /* 0x000ea4000c1e1500 */
[----:B--2---:R-:W-:-:S04]  /*08e0*/  IMAD.U32 R0, R0, 0x10000, RZ ;  /* 0x0001000000007824 */ /* 0x004fc800078e00ff */
[----:B------:R-:W-:-:S04]  /*08f0*/  FMUL.FTZ R0, R0, 1 ;  /* 0x3f80000000007820 */ /* 0x000fc80000410000 */
[----:B------:R0:W1:Y:S01]  /*0900*/  F2F.F64.F32 R22, R0 ;  /* 0x0000000000167310 */ /* 0x0000620000201800 */
[----:B------:R-:W-:Y:S05]  /*0910*/  BRA `(.L_x_32438) ;  /* 0x0000000400b07947 */ /* 0x000fea0003800000 */
.L_x_32445:
        /* <DEDUP_REMOVED lines=11> */
.L_x_32452:
        /* <DEDUP_REMOVED lines=21> */
.L_x_32454:
[----:B------:R-:W-:Y:S05]  /*0b20*/  BSYNC.RECONVERGENT B0 ;  /* 0x0000000000007941 */ /* 0x000fea0003800200 */
.L_x_32453:
[----:B------:R-:W-:Y:S01]  /*0b30*/  IMAD.SHL.U32 R0, R0, 0x100000, RZ ;  /* 0x0010000000007824 */ /* 0x000fe200078e00ff */
[----:B------:R-:W-:-:S04]  /*0b40*/  LEA R2, R2, 0x3b800000, 0x17 ;  /* 0x3b80000002027811 */ /* 0x000fc800078eb8ff */
[----:B------:R-:W-:-:S05]  /*0b50*/  LOP3.LUT R0, R2, R0, R7, 0xfe, !PT ;  /* 0x0000000002007212 */ /* 0x000fca00078efe07 */
[----:B------:R-:W-:-:S04]  /*0b60*/  FMUL.FTZ R0, R0, 1 ;  /* 0x3f80000000007820 */ /* 0x000fc80000410000 */
[----:B------:R0:W1:Y:S01]  /*0b70*/  F2F.F64.F32 R22, R0 ;  /* 0x0000000000167310 */ /* 0x0000620000201800 */
[----:B------:R-:W-:Y:S05]  /*0b80*/  BRA `(.L_x_32438) ;  /* 0x0000000400147947 */ /* 0x000fea0003800000 */
.L_x_32451:
        /* <DEDUP_REMOVED lines=21> */
.L_x_32456:
[----:B------:R-:W-:Y:S05]  /*0ce0*/  BSYNC.RECONVERGENT B0 ;  /* 0x0000000000007941 */ /* 0x000fea0003800200 */
.L_x_32455:
[----:B------:R-:W-:Y:S01]  /*0cf0*/  IMAD.SHL.U32 R0, R0, 0x200000, RZ ;  /* 0x0020000000007824 */ /* 0x000fe200078e00ff */
[----:B------:R-:W-:-:S04]  /*0d00*/  LEA R2, R2, 0x37800000, 0x17 ;  /* 0x3780000002027811 */ /* 0x000fc800078eb8ff */
[----:B------:R-:W-:-:S05]  /*0d10*/  LOP3.LUT R0, R2, R0, R7, 0xfe, !PT ;  /* 0x0000000002007212 */ /* 0x000fca00078efe07 */
[----:B------:R-:W-:-:S04]  /*0d20*/  FMUL.FTZ R0, R0, 1 ;  /* 0x3f80000000007820 */ /* 0x000fc80000410000 */
[----:B------:R0:W1:Y:S01]  /*0d30*/  F2F.F64.F32 R22, R0 ;  /* 0x0000000000167310 */ /* 0x0000620000201800 */
[----:B------:R-:W-:Y:S05]  /*0d40*/  BRA `(.L_x_32438) ;  /* 0x0000000000a47947 */ /* 0x000fea0003800000 */
.L_x_32450:
[----:B------:R-:W-:-:S09]  /*0d50*/  UISETP.NE.AND UP0, UPT, UR4, 0x1c, UPT ;  /* 0x0000001c0400788c */ /* 0x000fd2000bf05270 */
[----:B------:R-:W-:Y:S05]  /*0d60*/  BRA.U !UP0, `(.L_x_32457) ;  /* 0x0000000108947547 */ /* 0x000fea000b800000 */
[----:B------:R-:W-:-:S09]  /*0d70*/  UISETP.NE.AND UP0, UPT, UR4, 0x1d, UPT ;  /* 0x0000001d0400788c */ /* 0x000fd2000bf05270 */
[----:B------:R-:W-:Y:S05]  /*0d80*/  BRA.U !UP0, `(.L_x_32458) ;  /* 0x0000000108807547 */ /* 0x000fea000b800000 */
[----:B------:R-:W-:-:S09]  /*0d90*/  UISETP.NE.AND UP0, UPT, UR4, 0x2c, UPT ;  /* 0x0000002c0400788c */ /* 0x000fd2000bf05270 */
[----:B------:R-:W-:Y:S05]  /*0da0*/  BRA.U !UP0, `(.L_x_32459) ;  /* 0x0000000108487547 */ /* 0x000fea000b800000 */
.L_x_32437:
        /* <DEDUP_REMOVED lines=16> */
.L_x_32460:
[----:B------:R-:W-:Y:S01]  /*0eb0*/  CS2R R22, SRZ ;  /* 0x0000000000167805 */ /* 0x000fe2000001ff00 */
[----:B------:R-:W-:Y:S06]  /*0ec0*/  BRA `(.L_x_32438) ;  /* 0x0000000000447947 */ /* 0x000fec0003800000 */
.L_x_32459:
        /* <DEDUP_REMOVED lines=12> */
.L_x_32458:
[----:B------:R-:W2:Y:S02]  /*0f90*/  LDG.E.64 R22, desc[UR36][R2.64] ;  /* 0x0000002402167981 */ /* 0x000ea4000c1e1b00 */
[----:B--2---:R-:W0:Y:S01]  /*0fa0*/  I2F.F64.U64 R22, R22 ;  /* 0x0000001600167312 */ /* 0x004e220000301800 */
[----:B------:R-:W-:Y:S05]  /*0fb0*/  BRA `(.L_x_32438) ;  /* 0x0000000000087947 */ /* 0x000fea0003800000 */
.L_x_32457:
[----:B------:R-:W2:Y:S02]  /*0fc0*/  LDG.E R2, desc[UR36][R2.64] ;  /* 0x0000002402027981 */ /* 0x000ea4000c1e1900 */
[----:B--2---:R0:W1:Y:S02]  /*0fd0*/  I2F.F64.U32 R22, R2 ;  /* 0x0000000200167312 */ /* 0x0040640000201800 */
.L_x_32438:
[----:B------:R-:W-:Y:S05]  /*0fe0*/  BSYNC.RECONVERGENT B6 ;  /* 0x0000000000067941 */ /* 0x000fea0003800200 */
.L_x_32432:
        /* <DEDUP_REMOVED lines=20> */
.L_x_32465:
[----:B------:R-:W3:Y:S02]  /*1130*/  LDG.E.U8 R2, desc[UR36][R2.64] ;  /* 0x0000002402027981 */ /* 0x000ee4000c1e1100 */
[----:B---3--:R0:W1:Y:S01]  /*1140*/  I2F.F64.U16 R18, R2 ;  /* 0x0000000200127312 */ /* 0x0080620000101800 */
[----:B------:R-:W-:Y:S05]  /*1150*/  BRA `(.L_x_32467) ;  /* 0x0000000c00607947 */ /* 0x000fea0003800000 */
.L_x_32464:
        /* <DEDUP_REMOVED lines=9> */
.L_x_32469:
[----:B------:R-:W3:Y:S02]  /*11f0*/  LDG.E R2, desc[UR36][R2.64] ;  /* 0x0000002402027981 */ /* 0x000ee4000c1e1900 */
[----:B---3--:R0:W1:Y:S01]  /*1200*/  I2F.F64 R18, R2 ;  /* 0x0000000200127312 */ /* 0x0080620000201c00 */
[----:B------:R-:W-:Y:S05]  /*1210*/  BRA `(.L_x_32467) ;  /* 0x0000000c00307947 */ /* 0x000fea0003800000 */
.L_x_32468:
[----:B------:R-:W3:Y:S02]  /*1220*/  LDG.E.U16 R2, desc[UR36][R2.64] ;  /* 0x0000002402027981 */ /* 0x000ee4000c1e1500 */
[----:B---3--:R0:W1:Y:S01]  /*1230*/  I2F.F64.S16 R18, R2 ;  /* 0x0000000200127312 */ /* 0x0080620000101c00 */
[----:B------:R-:W-:Y:S05]  /*1240*/  BRA `(.L_x_32467) ;  /* 0x0000000c00247947 */ /* 0x000fea0003800000 */
.L_x_32463:
        /* <DEDUP_REMOVED lines=10> */
.L_x_32471:
[----:B------:R-:W3:Y:S02]  /*12f0*/  LDG.E.U16 R0, desc[UR36][R2.64] ;  /* 0x0000002402007981 */ /* 0x000ee4000c1e1500 */
[----:B---3--:R-:W-:-:S05]  /*1300*/  HADD2.F32 R0, -RZ, R0.H0_H0 ;  /* 0x20000000ff007230 */ /* 0x008fca0000004100 */
[----:B------:R-:W-:-:S04]  /*1310*/  FMUL.FTZ R0, R0, 1 ;  /* 0x3f80000000007820 */ /* 0x000fc80000410000 */
[----:B------:R0:W1:Y:S01]  /*1320*/  F2F.F64.F32 R18, R0 ;  /* 0x0000000000127310 */ /* 0x0000620000201800 */
[----:B------:R-:W-:Y:S05]  /*1330*/  BRA `(.L_x_32467) ;  /* 0x0000000800e87947 */ /* 0x000fea0003800000 */
.L_x_32470:
        /* <DEDUP_REMOVED lines=10> */
.L_x_32473:
[----:B------:R-:W3:Y:S02]  /*13e0*/  LDG.E.U16 R2, desc[UR36][R2.64] ;  /* 0x0000002402027981 */ /* 0x000ee4000c1e1500 */
[----:B---3--:R-:W-:-:S05]  /*13f0*/  HADD2.F32 R0, -RZ, R2.H0_H0 ;  /* 0x20000002ff007230 */ /* 0x008fca0000004100 */
[----:B------:R-:W-:-:S04]  /*1400*/  FMUL.FTZ R0, R0, 1 ;  /* 0x3f80000000007820 */ /* 0x000fc80000410000 */
[----:B------:R0:W1:Y:S01]  /*1410*/  F2F.F64.F32 R18, R0 ;  /* 0x0000000000127310 */ /* 0x0000620000201800 */
[----:B------:R-:W-:Y:S05]  /*1420*/  BRA `(.L_x_32467) ;  /* 0x0000000800ac7947 */ /* 0x000fea0003800000 */
.L_x_32472:
[----:B------:R0:W5:Y:S01]  /*1430*/  LDG.E.64 R18, desc[UR36][R2.64] ;  /* 0x0000002402127981 */ /* 0x000162000c1e1b00 */
[----:B------:R-:W-:Y:S05]  /*1440*/  BRA `(.L_x_32467) ;  /* 0x0000000800a47947 */ /* 0x000fea0003800000 */
.L_x_32462:
        /* <DEDUP_REMOVED lines=13> */
.L_x_32476:
[----:B------:R0:W5:Y:S01]  /*1520*/  LDG.E.64 R18, desc[UR36][R2.64] ;  /* 0x0000002402127981 */ /* 0x000162000c1e1b00 */
[----:B------:R-:W-:Y:S05]  /*1530*/  BRA `(.L_x_32467) ;  /* 0x0000000800687947 */ /* 0x000fea0003800000 */
.L_x_32475:
        /* <DEDUP_REMOVED lines=27> */
.L_x_32478:
        /* <DEDUP_REMOVED lines=14> */
.L_x_32477:
[----:B------:R-:W3:Y:S02]  /*17d0*/  LDG.E.U16 R0, desc[UR36][R2.64] ;  /* 0x0000002402007981 */ /* 0x000ee4000c1e1500 */
[----:B---3--:R-:W-:-:S04]  /*17e0*/  IMAD.U32 R0, R0, 0x10000, RZ ;  /* 0x0001000000007824 */ /* 0x008fc800078e00ff */
[----:B------:R-:W-:-:S04]  /*17f0*/  FMUL.FTZ R0, R0, 1 ;  /* 0x3f80000000007820 */ /* 0x000fc80000410000 */
[----:B------:R0:W1:Y:S01]  /*1800*/  F2F.F64.F32 R18, R0 ;  /* 0x0000000000127310 */ /* 0x0000620000201800 */
[----:B------:R-:W-:Y:S05]  /*1810*/  BRA `(.L_x_32467) ;  /* 0x0000000400b07947 */ /* 0x000fea0003800000 */
.L_x_32474:
        /* <DEDUP_REMOVED lines=11> */
.L_x_32481:
        /* <DEDUP_REMOVED lines=21> */
.L_x_32483:
[----:B------:R-:W-:Y:S05]  /*1a20*/  BSYNC.RECONVERGENT B0 ;  /* 0x0000000000007941 */ /* 0x000fea0003800200 */
.L_x_32482:
[----:B------:R-:W-:Y:S01]  /*1a30*/  IMAD.SHL.U32 R0, R0, 0x100000, RZ ;  /* 0x0010000000007824 */ /* 0x000fe200078e00ff */
[----:B------:R-:W-:-:S04]  /*1a40*/  LEA R2, R2, 0x3b800000, 0x17 ;  /* 0x3b80000002027811 */ /* 0x000fc800078eb8ff */
[----:B------:R-:W-:-:S05]  /*1a50*/  LOP3.LUT R0, R2, R0, R7, 0xfe, !PT ;  /* 0x0000000002007212 */ /* 0x000fca00078efe07 */
[----:B------:R-:W-:-:S04]  /*1a60*/  FMUL.FTZ R0, R0, 1 ;  /* 0x3f80000000007820 */ /* 0x000fc80000410000 */
[----:B------:R0:W1:Y:S01]  /*1a70*/  F2F.F64.F32 R18, R0 ;  /* 0x0000000000127310 */ /* 0x0000620000201800 */
[----:B------:R-:W-:Y:S05]  /*1a80*/  BRA `(.L_x_32467) ;  /* 0x0000000400147947 */ /* 0x000fea0003800000 */
.L_x_32480:
        /* <DEDUP_REMOVED lines=21> */
.L_x_32485:
[----:B------:R-:W-:Y:S05]  /*1be0*/  BSYNC.RECONVERGENT B0 ;  /* 0x0000000000007941 */ /* 0x000fea0003800200 */
.L_x_32484:
[----:B------:R-:W-:Y:S01]  /*1bf0*/  IMAD.SHL.U32 R0, R0, 0x200000, RZ ;  /* 0x0020000000007824 */ /* 0x000fe200078e00ff */
[----:B------:R-:W-:-:S04]  /*1c00*/  LEA R2, R2, 0x37800000, 0x17 ;  /* 0x3780000002027811 */ /* 0x000fc800078eb8ff */
[----:B------:R-:W-:-:S05]  /*1c10*/  LOP3.LUT R0, R2, R0, R7, 0xfe, !PT ;  /* 0x0000000002007212 */ /* 0x000fca00078efe07 */
[----:B------:R-:W-:-:S04]  /*1c20*/  FMUL.FTZ R0, R0, 1 ;  /* 0x3f80000000007820 */ /* 0x000fc80000410000 */
[----:B------:R0:W1:Y:S01]  /*1c30*/  F2F.F64.F32 R18, R0 ;  /* 0x0000000000127310 */ /* 0x0000620000201800 */
[----:B------:R-:W-:Y:S05]  /*1c40*/  BRA `(.L_x_32467) ;  /* 0x0000000000a47947 */ /* 0x000fea0003800000 */
.L_x_32479:
[----:B------:R-:W-:-:S09]  /*1c50*/  UISETP.NE.AND UP0, UPT, UR4, 0x1c, UPT ;  /* 0x0000001c0400788c */ /* 0x000fd2000bf05270 */
[----:B------:R-:W-:Y:S05]  /*1c60*/  BRA.U !UP0, `(.L_x_32486) ;  /* 0x0000000108947547 */ /* 0x000fea000b800000 */
[----:B------:R-:W-:-:S09]  /*1c70*/  UISETP.NE.AND UP0, UPT, UR4, 0x1d, UPT ;  /* 0x0000001d0400788c */ /* 0x000fd2000bf05270 */
[----:B------:R-:W-:Y:S05]  /*1c80*/  BRA.U !UP0, `(.L_x_32487) ;  /* 0x0000000108807547 */ /* 0x000fea000b800000 */
[----:B------:R-:W-:-:S09]  /*1c90*/  UISETP.NE.AND UP0, UPT, UR4, 0x2c, UPT ;  /* 0x0000002c0400788c */ /* 0x000fd2000bf05270 */
[----:B------:R-:W-:Y:S05]  /*1ca0*/  BRA.U !UP0, `(.L_x_32488) ;  /* 0x0000000108487547 */ /* 0x000fea000b800000 */
.L_x_32466:
        /* <DEDUP_REMOVED lines=16> */
.L_x_32489:
[----:B------:R-:W-:Y:S01]  /*1db0*/  CS2R R18, SRZ ;  /* 0x0000000000127805 */ /* 0x000fe2000001ff00 */
[----:B------:R-:W-:Y:S06]  /*1dc0*/  BRA `(.L_x_32467) ;  /* 0x0000000000447947 */ /* 0x000fec0003800000 */
.L_x_32488:
        /* <DEDUP_REMOVED lines=12> */
.L_x_32487:
[----:B------:R-:W3:Y:S02]  /*1e90*/  LDG.E.64 R18, desc[UR36][R2.64] ;  /* 0x0000002402127981 */ /* 0x000ee4000c1e1b00 */
[----:B---3--:R-:W0:Y:S01]  /*1ea0*/  I2F.F64.U64 R18, R18 ;  /* 0x0000001200127312 */ /* 0x008e220000301800 */
[----:B------:R-:W-:Y:S05]  /*1eb0*/  BRA `(.L_x_32467) ;  /* 0x0000000000087947 */ /* 0x000fea0003800000 */
.L_x_32486:
[----:B------:R-:W3:Y:S02]  /*1ec0*/  LDG.E R2, desc[UR36][R2.64] ;  /* 0x0000002402027981 */ /* 0x000ee4000c1e1900 */
[----:B---3--:R0:W1:Y:S02]  /*1ed0*/  I2F.F64.U32 R18, R2 ;  /* 0x0000000200127312 */ /* 0x0080640000201800 */
.L_x_32467:
[----:B------:R-:W-:Y:S05]  /*1ee0*/  BSYNC.RECONVERGENT B6 ;  /* 0x0000000000067941 */ /* 0x000fea0003800200 */
.L_x_32461:
[----:B------:R-:W-:-:S07]  /*1ef0*/  VIADD R28, R36, 0x80 ;  /* 0x00000080241c7836 */ /* 0x000fce0000000000 */
.L_x_32431:
[----:B------:R-:W-:Y:S05]  /*1f00*/  BSYNC.RECONVERGENT B7 ;  /* 0x0000000000077941 */ /* 0x000fea0003800200 */
.L_x_32430:
        /* <DEDUP_REMOVED lines=26> */
.L_x_32496:
[----:B------:R-:W2:Y:S02]  /*20b0*/  LDG.E.U8 R2, desc[UR36][R2.64] ;  /* 0x0000002402027981 */ /* 0x000ea4000c1e1100 */
[----:B--2---:R0:W1:Y:S01]  /*20c0*/  I2F.F64.U16 R16, R2 ;  /* 0x0000000200107312 */ /* 0x0040620000101800 */
[----:B------:R-:W-:Y:S05]  /*20d0*/  BRA `(.L_x_32498) ;  /* 0x0000000c00607947 */ /* 0x000fea0003800000 */
.L_x_32495:
        /* <DEDUP_REMOVED lines=9> */
.L_x_32500:
[----:B------:R-:W2:Y:S02]  /*2170*/  LDG.E R2, desc[UR36][R2.64] ;  /* 0x0000002402027981 */ /* 0x000ea4000c1e1900 */
[----:B--2---:R0:W1:Y:S01]  /*2180*/  I2F.F64 R16, R2 ;  /* 0x0000000200107312 */ /* 0x0040620000201c00 */
[----:B------:R-:W-:Y:S05]  /*2190*/  BRA `(.L_x_32498) ;  /* 0x0000000c00307947 */ /* 0x000fea0003800000 */
.L_x_32499:
[----:B------:R-:W2:Y:S02]  /*21a0*/  LDG.E.U16 R2, desc[UR36][R2.64] ;  /* 0x0000002402027981 */ /* 0x000ea4000c1e1500 */
[----:B--2---:R0:W1:Y:S01]  /*21b0*/  I2F.F64.S16 R16, R2 ;  /* 0x0000000200107312 */ /* 0x0040620000101c00 */
[----:B------:R-:W-:Y:S05]  /*21c0*/  BRA `(.L_x_32498) ;  /* 0x0000000c00247947 */ /* 0x000fea0003800000 */
.L_x_32494:
        /* <DEDUP_REMOVED lines=10> */
.L_x_32502:
[----:B---3--:R-:W3:Y:S02]  /*2270*/  LDG.E.U16 R0, desc[UR36][R2.64] ;  /* 0x0000002402007981 */ /* 0x008ee4000c1e1500 */
[----:B---3--:R-:W-:-:S05]  /*2280*/  HADD2.F32 R0, -RZ, R0.H0_H0 ;  /* 0x20000000ff007230 */ /* 0x008fca0000004100 */
[----:B------:R-:W-:-:S04]  /*2290*/  FMUL.FTZ R0, R0, 1 ;  /* 0x3f80000000007820 */ /* 0x000fc80000410000 */
[----:B------:R0:W1:Y:S01]  /*22a0*/  F2F.F64.F32 R16, R0 ;  /* 0x0000000000107310 */ /* 0x0000620000201800 */
[----:B------:R-:W-:Y:S05]  /*22b0*/  BRA `(.L_x_32498) ;  /* 0x0000000800e87947 */ /* 0x000fea0003800000 */
.L_x_32501:
        /* <DEDUP_REMOVED lines=10> */
.L_x_32504:
[----:B------:R-:W3:Y:S02]  /*2360*/  LDG.E.U16 R2, desc[UR36][R2.64] ;  /* 0x0000002402027981 */ /* 0x000ee4000c1e1500 */
[----:B---3--:R-:W-:-:S05]  /*2370*/  HADD2.F32 R0, -RZ, R2.H0_H0 ;  /* 0x20000002ff007230 */ /* 0x008fca0000004100 */
[----:B------:R-:W-:-:S04]  /*2380*/  FMUL.FTZ R0, R0, 1 ;  /* 0x3f80000000007820 */ /* 0x000fc80000410000 */
[----:B------:R0:W1:Y:S01]  /*2390*/  F2F.F64.F32 R16, R0 ;  /* 0x0000000000107310 */ /* 0x0000620000201800 */
[----:B------:R-:W-:Y:S05]  /*23a0*/  BRA `(.L_x_32498) ;  /* 0x0000000800ac7947 */ /* 0x000fea0003800000 */
.L_x_32503:
[----:B------:R0:W5:Y:S01]  /*23b0*/  LDG.E.64 R16, desc[UR36][R2.64] ;  /* 0x0000002402107981 */ /* 0x000162000c1e1b00 */
[----:B------:R-:W-:Y:S05]  /*23c0*/  BRA `(.L_x_32498) ;  /* 0x0000000800a47947 */ /* 0x000fea0003800000 */
.L_x_32493:
        /* <DEDUP_REMOVED lines=13> */
.L_x_32507:
[----:B------:R0:W5:Y:S01]  /*24a0*/  LDG.E.64 R16, desc[UR36][R2.64] ;  /* 0x0000002402107981 */ /* 0x000162000c1e1b00 */
[----:B------:R-:W-:Y:S05]  /*24b0*/  BRA `(.L_x_32498) ;  /* 0x0000000800687947 */ /* 0x000fea0003800000 */
.L_x_32506:
        /* <DEDUP_REMOVED lines=27> */
.L_x_32509:
        /* <DEDUP_REMOVED lines=14> */
.L_x_32508:
[----:B---3--:R-:W3:Y:S02]  /*2750*/  LDG.E.U16 R0, desc[UR36][R2.64] ;  /* 0x0000002402007981 */ /* 0x008ee4000c1e1500 */
[----:B---3--:R-:W-:-:S04]  /*2760*/  IMAD.U32 R0, R0, 0x10000, RZ ;  /* 0x0001000000007824 */ /* 0x008fc800078e00ff */
[----:B------:R-:W-:-:S04]  /*2770*/  FMUL.FTZ R0, R0, 1 ;  /* 0x3f80000000007820 */ /* 0x000fc80000410000 */
[----:B------:R0:W1:Y:S01]  /*2780*/  F2F.F64.F32 R16, R0 ;  /* 0x0000000000107310 */ /* 0x0000620000201800 */
[----:B------:R-:W-:Y:S05]  /*2790*/  BRA `(.L_x_32498) ;  /* 0x0000000400b07947 */ /* 0x000fea0003800000 */
.L_x_32505:
        /* <DEDUP_REMOVED lines=11> */
.L_x_32512:
        /* <DEDUP_REMOVED lines=21> */
.L_x_32514:
[----:B------:R-:W-:Y:S05]  /*29a0*/  BSYNC.RECONVERGENT B0 ;  /* 0x0000000000007941 */ /* 0x000fea0003800200 */
.L_x_32513:
[----:B------:R-:W-:Y:S01]  /*29b0*/  IMAD.SHL.U32 R0, R0, 0x100000, RZ ;  /* 0x0010000000007824 */ /* 0x000fe200078e00ff */
[----:B------:R-:W-:-:S04]  /*29c0*/  LEA R2, R2, 0x3b800000, 0x17 ;  /* 0x3b80000002027811 */ /* 0x000fc800078eb8ff */
[----:B------:R-:W-:-:S05]  /*29d0*/  LOP3.LUT R0, R2, R0, R7, 0xfe, !PT ;  /* 0x0000000002007212 */ /* 0x000fca00078efe07 */
[----:B------:R-:W-:-:S04]  /*29e0*/  FMUL.FTZ R0, R0, 1 ;  /* 0x3f80000000007820 */ /* 0x000fc80000410000 */
[----:B------:R0:W1:Y:S01]  /*29f0*/  F2F.F64.F32 R16, R0 ;  /* 0x0000000000107310 */ /* 0x0000620000201800 */
[----:B------:R-:W-:Y:S05]  /*2a00*/  BRA `(.L_x_32498) ;  /* 0x0000000400147947 */ /* 0x000fea0003800000 */
.L_x_32511:
        /* <DEDUP_REMOVED lines=21> */
.L_x_32516:
[----:B------:R-:W-:Y:S05]  /*2b60*/  BSYNC.RECONVERGENT B0 ;  /* 0x0000000000007941 */ /* 0x000fea0003800200 */
.L_x_32515:
[----:B------:R-:W-:Y:S01]  /*2b70*/  IMAD.SHL.U32 R0, R0, 0x200000, RZ ;  /* 0x0020000000007824 */ /* 0x000fe200078e00ff */
[----:B------:R-:W-:-:S04]  /*2b80*/  LEA R2, R2, 0x37800000, 0x17 ;  /* 0x3780000002027811 */ /* 0x000fc800078eb8ff */
[----:B------:R-:W-:-:S05]  /*2b90*/  LOP3.LUT R0, R2, R0, R7, 0xfe, !PT ;  /* 0x0000000002007212 */ /* 0x000fca00078efe07 */
[----:B------:R-:W-:-:S04]  /*2ba0*/  FMUL.FTZ R0, R0, 1 ;  /* 0x3f80000000007820 */ /* 0x000fc80000410000 */
[----:B------:R0:W1:Y:S01]  /*2bb0*/  F2F.F64.F32 R16, R0 ;  /* 0x0000000000107310 */ /* 0x0000620000201800 */
[----:B------:R-:W-:Y:S05]  /*2bc0*/  BRA `(.L_x_32498) ;  /* 0x0000000000a47947 */ /* 0x000fea0003800000 */
.L_x_32510:
        /* <DEDUP_REMOVED lines=18> */
.L_x_32497:
        /* <DEDUP_REMOVED lines=16> */
.L_x_32519:
[----:B------:R-:W-:Y:S01]  /*2df0*/  CS2R R16, SRZ ;  /* 0x0000000000107805 */ /* 0x000fe2000001ff00 */
[----:B------:R-:W-:Y:S06]  /*2e00*/  BRA `(.L_x_32498) ;  /* 0x0000000000147947 */ /* 0x000fec0003800000 */
.L_x_32518:
[----:B------:R-:W2:Y:S02]  /*2e10*/  LDG.E.64 R16, desc[UR36][R2.64] ;  /* 0x0000002402107981 */ /* 0x000ea4000c1e1b00 */
[----:B--2---:R-:W0:Y:S01]  /*2e20*/  I2F.F64.U64 R16, R16 ;  /* 0x0000001000107312 */ /* 0x004e220000301800 */
[----:B------:R-:W-:Y:S05]  /*2e30*/  BRA `(.L_x_32498) ;  /* 0x0000000000087947 */ /* 0x000fea0003800000 */
.L_x_32517:
[----:B------:R-:W2:Y:S02]  /*2e40*/  LDG.E R2, desc[UR36][R2.64] ;  /* 0x0000002402027981 */ /* 0x000ea4000c1e1900 */
[----:B--2---:R0:W1:Y:S02]  /*2e50*/  I2F.F64.U32 R16, R2 ;  /* 0x0000000200107312 */ /* 0x0040640000201800 */
.L_x_32498:
[----:B------:R-:W-:Y:S05]  /*2e60*/  BSYNC.RECONVERGENT B6 ;  /* 0x0000000000067941 */ /* 0x000fea0003800200 */
.L_x_32492:
        /* <DEDUP_REMOVED lines=20> */
.L_x_32524:
[----:B------:R-:W2:Y:S02]  /*2fb0*/  LDG.E.U8 R2, desc[UR36][R2.64] ;  /* 0x0000002402027981 */ /* 0x000ea4000c1e1100 */
[----:B--2---:R0:W2:Y:S01]  /*2fc0*/  I2F.F64.U16 R26, R2 ;  /* 0x00000002001a7312 */ /* 0x0040a20000101800 */
[----:B------:R-:W-:Y:S05]  /*2fd0*/  BRA `(.L_x_32526) ;  /* 0x0000000c00607947 */ /* 0x000fea0003800000 */
.L_x_32523:
        /* <DEDUP_REMOVED lines=9> */
.L_x_32528:
[----:B------:R-:W2:Y:S02]  /*3070*/  LDG.E R2, desc[UR36][R2.64] ;  /* 0x0000002402027981 */ /* 0x000ea4000c1e1900 */
[----:B--2---:R0:W2:Y:S01]  /*3080*/  I2F.F64 R26, R2 ;  /* 0x00000002001a7312 */ /* 0x0040a20000201c00 */
[----:B------:R-:W-:Y:S05]  /*3090*/  BRA `(.L_x_32526) ;  /* 0x0000000c00307947 */ /* 0x000fea0003800000 */
.L_x_32527:
[----:B------:R-:W2:Y:S02]  /*30a0*/  LDG.E.U16 R2, desc[UR36][R2.64] ;  /* 0x0000002402027981 */ /* 0x000ea4000c1e1500 */
[----:B--2---:R0:W2:Y:S01]  /*30b0*/  I2F.F64.S16 R26, R2 ;  /* 0x00000002001a7312 */ /* 0x0040a20000101c00 */
[----:B------:R-:W-:Y:S05]  /*30c0*/  BRA `(.L_x_32526) ;  /* 0x0000000c00247947 */ /* 0x000fea0003800000 */
.L_x_32522:
        /* <DEDUP_REMOVED lines=10> */
.L_x_32530:
[----:B-1-3--:R-:W2:Y:S02]  /*3170*/  LDG.E.U16 R0, desc[UR36][R2.64] ;  /* 0x0000002402007981 */ /* 0x00aea4000c1e1500 */
[----:B--2---:R-:W-:-:S05]  /*3180*/  HADD2.F32 R0, -RZ, R0.H0_H0 ;  /* 0x20000000ff007230 */ /* 0x004fca0000004100 */
[----:B------:R-:W-:-:S04]  /*3190*/  FMUL.FTZ R0, R0, 1 ;  /* 0x3f80000000007820 */ /* 0x000fc80000410000 */
[----:B------:R0:W1:Y:S01]  /*31a0*/  F2F.F64.F32 R26, R0 ;  /* 0x00000000001a7310 */ /* 0x0000620000201800 */
[----:B------:R-:W-:Y:S05]  /*31b0*/  BRA `(.L_x_32526) ;  /* 0x0000000800e87947 */ /* 0x000fea0003800000 */
.L_x_32529:
        /* <DEDUP_REMOVED lines=10> */
.L_x_32532:
[----:B------:R-:W1:Y:S02]  /*3260*/  LDG.E.U16 R2, desc[UR36][R2.64] ;  /* 0x0000002402027981 */ /* 0x000e64000c1e1500 */
[----:B-1-3--:R-:W-:-:S05]  /*3270*/  HADD2.F32 R0, -RZ, R2.H0_H0 ;  /* 0x20000002ff007230 */ /* 0x00afca0000004100 */
[----:B------:R-:W-:-:S04]  /*3280*/  FMUL.FTZ R0, R0, 1 ;  /* 0x3f80000000007820 */ /* 0x000fc80000410000 */
[----:B------:R0:W1:Y:S01]  /*3290*/  F2F.F64.F32 R26, R0 ;  /* 0x00000000001a7310 */ /* 0x0000620000201800 */
[----:B------:R-:W-:Y:S05]  /*32a0*/  BRA `(.L_x_32526) ;  /* 0x0000000800ac7947 */ /* 0x000fea0003800000 */
.L_x_32531:
[----:B------:R0:W5:Y:S01]  /*32b0*/  LDG.E.64 R26, desc[UR36][R2.64] ;  /* 0x00000024021a7981 */ /* 0x000162000c1e1b00 */
[----:B------:R-:W-:Y:S05]  /*32c0*/  BRA `(.L_x_32526) ;  /* 0x0000000800a47947 */ /* 0x000fea0003800000 */
.L_x_32521:
        /* <DEDUP_REMOVED lines=13> */
.L_x_32535:
[----:B------:R0:W5:Y:S01]  /*33a0*/  LDG.E.64 R26, desc[UR36][R2.64] ;  /* 0x00000024021a7981 */ /* 0x000162000c1e1b00 */
[----:B------:R-:W-:Y:S05]  /*33b0*/  BRA `(.L_x_32526) ;  /* 0x0000000800687947 */ /* 0x000fea0003800000 */
.L_x_32534:
        /* <DEDUP_REMOVED lines=27> */
.L_x_32537:
        /* <DEDUP_REMOVED lines=14> */
.L_x_32536:
[----:B-1-3--:R-:W2:Y:S02]  /*3650*/  LDG.E.U16 R0, desc[UR36][R2.64] ;  /* 0x0000002402007981 */ /* 0x00aea4000c1e1500 */
[----:B--2---:R-:W-:-:S04]  /*3660*/  IMAD.U32 R0, R0, 0x10000, RZ ;  /* 0x0001000000007824 */ /* 0x004fc800078e00ff */
[----:B------:R-:W-:-:S04]  /*3670*/  FMUL.FTZ R0, R0, 1 ;  /* 0x3f80000000007820 */ /* 0x000fc80000410000 */
[----:B------:R0:W1:Y:S01]  /*3680*/  F2F.F64.F32 R26, R0 ;  /* 0x00000000001a7310 */ /* 0x0000620000201800 */
[----:B------:R-:W-:Y:S05]  /*3690*/  BRA `(.L_x_32526) ;  /* 0x0000000400b07947 */ /* 0x000fea0003800000 */
.L_x_32533:
        /* <DEDUP_REMOVED lines=11> */
.L_x_32540:
        /* <DEDUP_REMOVED lines=21> */
.L_x_32542:
[----:B------:R-:W-:Y:S05]  /*38a0*/  BSYNC.RECONVERGENT B0 ;  /* 0x0000000000007941 */ /* 0x000fea0003800200 */
.L_x_32541:
[----:B------:R-:W-:Y:S01]  /*38b0*/  IMAD.SHL.U32 R0, R0, 0x100000, RZ ;  /* 0x0010000000007824 */ /* 0x000fe200078e00ff */
[----:B------:R-:W-:-:S04]  /*38c0*/  LEA R2, R2, 0x3b800000, 0x17 ;  /* 0x3b80000002027811 */ /* 0x000fc800078eb8ff */
[----:B------:R-:W-:-:S05]  /*38d0*/  LOP3.LUT R0, R2, R0, R7, 0xfe, !PT ;  /* 0x0000000002007212 */ /* 0x000fca00078efe07 */
[----:B------:R-:W-:-:S04]  /*38e0*/  FMUL.FTZ R0, R0, 1 ;  /* 0x3f80000000007820 */ /* 0x000fc80000410000 */
[----:B------:R0:W1:Y:S01]  /*38f0*/  F2F.F64.F32 R26, R0 ;  /* 0x00000000001a7310 */ /* 0x0000620000201800 */
[----:B------:R-:W-:Y:S05]  /*3900*/  BRA `(.L_x_32526) ;  /* 0x0000000400147947 */ /* 0x000fea0003800000 */
.L_x_32539:
        /* <DEDUP_REMOVED lines=21> */
.L_x_32544:
[----:B------:R-:W-:Y:S05]  /*3a60*/  BSYNC.RECONVERGENT B0 ;  /* 0x0000000000007941 */ /* 0x000fea0003800200 */
.L_x_32543:
[----:B------:R-:W-:Y:S01]  /*3a70*/  IMAD.SHL.U32 R0, R0, 0x200000, RZ ;  /* 0x0020000000007824 */ /* 0x000fe200078e00ff */
[----:B------:R-:W-:-:S04]  /*3a80*/  LEA R2, R2, 0x37800000, 0x17 ;  /* 0x3780000002027811 */ /* 0x000fc800078eb8ff */
[----:B------:R-:W-:-:S05]  /*3a90*/  LOP3.LUT R0, R2, R0, R7, 0xfe, !PT ;  /* 0x0000000002007212 */ /* 0x000fca00078efe07 */
[----:B------:R-:W-:-:S04]  /*3aa0*/  FMUL.FTZ R0, R0, 1 ;  /* 0x3f80000000007820 */ /* 0x000fc80000410000 */
[----:B------:R0:W1:Y:S01]  /*3ab0*/  F2F.F64.F32 R26, R0 ;  /* 0x00000000001a7310 */ /* 0x0000620000201800 */
[----:B------:R-:W-:Y:S05]  /*3ac0*/  BRA `(.L_x_32526) ;  /* 0x0000000000a47947 */ /* 0x000fea0003800000 */
.L_x_32538:
        /* <DEDUP_REMOVED lines=18> */
.L_x_32525:
        /* <DEDUP_REMOVED lines=16> */
.L_x_32547:
[----:B------:R-:W-:Y:S01]  /*3cf0*/  CS2R R26, SRZ ;  /* 0x00000000001a7805 */ /* 0x000fe2000001ff00 */
[----:B------:R-:W-:Y:S06]  /*3d00*/  BRA `(.L_x_32526) ;  /* 0x0000000000147947 */ /* 0x000fec0003800000 */
.L_x_32546:
[----:B------:R-:W2:Y:S02]  /*3d10*/  LDG.E.64 R26, desc[UR36][R2.64] ;  /* 0x00000024021a7981 */ /* 0x000ea4000c1e1b00 */
[----:B--2---:R-:W0:Y:S01]  /*3d20*/  I2F.F64.U64 R26, R26 ;  /* 0x0000001a001a7312 */ /* 0x004e220000301800 */
[----:B------:R-:W-:Y:S05]  /*3d30*/  BRA `(.L_x_32526) ;  /* 0x0000000000087947 */ /* 0x000fea0003800000 */
.L_x_32545:
[----:B------:R-:W2:Y:S02]  /*3d40*/  LDG.E R2, desc[UR36][R2.64] ;  /* 0x0000002402027981 */ /* 0x000ea4000c1e1900 */
[----:B--2---:R0:W2:Y:S02]  /*3d50*/  I2F.F64.U32 R26, R2 ;  /* 0x00000002001a7312 */ /* 0x0040a40000201800 */
.L_x_32526:
[----:B------:R-:W-:Y:S05]  /*3d60*/  BSYNC.RECONVERGENT B6 ;  /* 0x0000000000067941 */ /* 0x000fea0003800200 */
.L_x_32520:
[----:B------:R-:W-:-:S07]  /*3d70*/  VIADD R28, R28, 0x80 ;  /* 0x000000801c1c7836 */ /* 0x000fce0000000000 */
.L_x_32491:
[----:B------:R-:W-:Y:S05]  /*3d80*/  BSYNC.RECONVERGENT B7 ;  /* 0x0000000000077941 */ /* 0x000fea0003800200 */
.L_x_32490:
        /* <DEDUP_REMOVED lines=26> */
.L_x_32554:
[----:B------:R-:W2:Y:S02]  /*3f30*/  LDG.E.U8 R2, desc[UR36][R2.64] ;  /* 0x0000002402027981 */ /* 0x000ea4000c1e1100 */
[----:B--2---:R0:W1:Y:S01]  /*3f40*/  I2F.F64.U16 R24, R2 ;  /* 0x0000000200187312 */ /* 0x0040620000101800 */
[----:B------:R-:W-:Y:S05]  /*3f50*/  BRA `(.L_x_32556) ;  /* 0x0000000c00607947 */ /* 0x000fea0003800000 */
.L_x_32553:
        /* <DEDUP_REMOVED lines=9> */
.L_x_32558:
[----:B------:R-:W2:Y:S02]  /*3ff0*/  LDG.E R2, desc[UR36][R2.64] ;  /* 0x0000002402027981 */ /* 0x000ea4000c1e1900 */
[----:B--2---:R0:W1:Y:S01]  /*4000*/  I2F.F64 R24, R2 ;  /* 0x0000000200187312 */ /* 0x0040620000201c00 */
[----:B------:R-:W-:Y:S05]  /*4010*/  BRA `(.L_x_32556) ;  /* 0x0000000c00307947 */ /* 0x000fea0003800000 */
.L_x_32557:
[----:B------:R-:W2:Y:S02]  /*4020*/  LDG.E.U16 R2, desc[UR36][R2.64] ;  /* 0x0000002402027981 */ /* 0x000ea4000c1e1500 */
[----:B--2---:R0:W1:Y:S01]  /*4030*/  I2F.F64.S16 R24, R2 ;  /* 0x0000000200187312 */ /* 0x0040620000101c00 */
[----:B------:R-:W-:Y:S05]  /*4040*/  BRA `(.L_x_32556) ;  /* 0x0000000c00247947 */ /* 0x000fea0003800000 */
.L_x_32552:
        /* <DEDUP_REMOVED lines=10> */
.L_x_32560:
[----:B---3--:R-:W3:Y:S02]  /*40f0*/  LDG.E.U16 R0, desc[UR36][R2.64] ;  /* 0x0000002402007981 */ /* 0x008ee4000c1e1500 */
[----:B---3--:R-:W-:-:S05]  /*4100*/  HADD2.F32 R0, -RZ, R0.H0_H0 ;  /* 0x20000000ff007230 */ /* 0x008fca0000004100 */
[----:B------:R-:W-:-:S04]  /*4110*/  FMUL.FTZ R0, R0, 1 ;  /* 0x3f80000000007820 */ /* 0x000fc80000410000 */
[----:B------:R0:W1:Y:S01]  /*4120*/  F2F.F64.F32 R24, R0 ;  /* 0x0000000000187310 */ /* 0x0000620000201800 */
[----:B------:R-:W-:Y:S05]  /*4130*/  BRA `(.L_x_32556) ;  /* 0x0000000800e87947 */ /* 0x000fea0003800000 */
.L_x_32559:
        /* <DEDUP_REMOVED lines=10> */
.L_x_32562:
[----:B------:R-:W3:Y:S02]  /*41e0*/  LDG.E.U16 R2, desc[UR36][R2.64] ;  /* 0x0000002402027981 */ /* 0x000ee4000c1e1500 */
[----:B---3--:R-:W-:-:S05]  /*41f0*/  HADD2.F32 R0, -RZ, R2.H0_H0 ;  /* 0x20000002ff007230 */ /* 0x008fca0000004100 */
[----:B------:R-:W-:-:S04]  /*4200*/  FMUL.FTZ R0, R0, 1 ;  /* 0x3f80000000007820 */ /* 0x000fc80000410000 */
[----:B------:R0:W1:Y:S01]  /*4210*/  F2F.F64.F32 R24, R0 ;  /* 0x0000000000187310 */ /* 0x0000620000201800 */
[----:B------:R-:W-:Y:S05]  /*4220*/  BRA `(.L_x_32556) ;  /* 0x0000000800ac7947 */ /* 0x000fea0003800000 */
.L_x_32561:
[----:B------:R0:W5:Y:S01]  /*4230*/  LDG.E.64 R24, desc[UR36][R2.64] ;  /* 0x0000002402187981 */ /* 0x000162000c1e1b00 */
[----:B------:R-:W-:Y:S05]  /*4240*/  BRA `(.L_x_32556) ;  /* 0x0000000800a47947 */ /* 0x000fea0003800000 */
.L_x_32551:
        /* <DEDUP_REMOVED lines=13> */
.L_x_32565:
[----:B------:R0:W5:Y:S01]  /*4320*/  LDG.E.64 R24, desc[UR36][R2.64] ;  /* 0x0000002402187981 */ /* 0x000162000c1e1b00 */
[----:B------:R-:W-:Y:S05]  /*4330*/  BRA `(.L_x_32556) ;  /* 0x0000000800687947 */ /* 0x000fea0003800000 */
.L_x_32564:
        /* <DEDUP_REMOVED lines=27> */
.L_x_32567:
        /* <DEDUP_REMOVED lines=14> */
.L_x_32566:
[----:B---3--:R-:W3:Y:S02]  /*45d0*/  LDG.E.U16 R0, desc[UR36][R2.64] ;  /* 0x0000002402007981 */ /* 0x008ee4000c1e1500 */
[----:B---3--:R-:W-:-:S04]  /*45e0*/  IMAD.U32 R0, R0, 0x10000, RZ ;  /* 0x0001000000007824 */ /* 0x008fc800078e00ff */
[----:B------:R-:W-:-:S04]  /*45f0*/  FMUL.FTZ R0, R0, 1 ;  /* 0x3f80000000007820 */ /* 0x000fc80000410000 */
[----:B------:R0:W1:Y:S01]  /*4600*/  F2F.F64.F32 R24, R0 ;  /* 0x0000000000187310 */ /* 0x0000620000201800 */
[----:B------:R-:W-:Y:S05]  /*4610*/  BRA `(.L_x_32556) ;  /* 0x0000000400b07947 */ /* 0x000fea0003800000 */
.L_x_32563:
        /* <DEDUP_REMOVED lines=11> */
.L_x_32570:
        /* <DEDUP_REMOVED lines=21> */
.L_x_32572:
[----:B------:R-:W-:Y:S05]  /*4820*/  BSYNC.RECONVERGENT B0 ;  /* 0x0000000000007941 */ /* 0x000fea0003800200 */
.L_x_32571:
[----:B------:R-:W-:Y:S01]  /*4830*/  IMAD.SHL.U32 R0, R0, 0x100000, RZ ;  /* 0x0010000000007824 */ /* 0x000fe200078e00ff */
[----:B------:R-:W-:-:S04]  /*4840*/  LEA R2, R2, 0x3b800000, 0x17 ;  /* 0x3b80000002027811 */ /* 0x000fc800078eb8ff */
[----:B------:R-:W-:-:S05]  /*4850*/  LOP3.LUT R0, R2, R0, R7, 0xfe, !PT ;  /* 0x0000000002007212 */ /* 0x000fca00078efe07 */
[----:B------:R-:W-:-:S04]  /*4860*/  FMUL.FTZ R0, R0, 1 ;  /* 0x3f80000000007820 */ /* 0x000fc80000410000 */
[----:B------:R0:W1:Y:S01]  /*4870*/  F2F.F64.F32 R24, R0 ;  /* 0x0000000000187310 */ /* 0x0000620000201800 */
[----:B------:R-:W-:Y:S05]  /*4880*/  BRA `(.L_x_32556) ;  /* 0x0000000400147947 */ /* 0x000fea0003800000 */
.L_x_32569:
        /* <DEDUP_REMOVED lines=21> */
.L_x_32574:
[----:B------:R-:W-:Y:S05]  /*49e0*/  BSYNC.RECONVERGENT B0 ;  /* 0x0000000000007941 */ /* 0x000fea0003800200 */
.L_x_32573:
[----:B------:R-:W-:Y:S01]  /*49f0*/  IMAD.SHL.U32 R0, R0, 0x200000, RZ ;  /* 0x0020000000007824 */ /* 0x000fe200078e00ff */
[----:B------:R-:W-:-:S04]  /*4a00*/  LEA R2, R2, 0x37800000, 0x17 ;  /* 0x3780000002027811 */ /* 0x000fc800078eb8ff */
[----:B------:R-:W-:-:S05]  /*4a10*/  LOP3.LUT R0, R2, R0, R7, 0xfe, !PT ;  /* 0x0000000002007212 */ /* 0x000fca00078efe07 */
[----:B------:R-:W-:-:S04]  /*4a20*/  FMUL.FTZ R0, R0, 1 ;  /* 0x3f80000000007820 */ /* 0x000fc80000410000 */
[----:B------:R0:W1:Y:S01]  /*4a30*/  F2F.F64.F32 R24, R0 ;  /* 0x0000000000187310 */ /* 0x0000620000201800 */
[----:B------:R-:W-:Y:S05]  /*4a40*/  BRA `(.L_x_32556) ;  /* 0x0000000000a47947 */ /* 0x000fea0003800000 */
.L_x_32568:
        /* <DEDUP_REMOVED lines=18> */
.L_x_32555:
        /* <DEDUP_REMOVED lines=16> */
.L_x_32577:
[----:B------:R-:W-:Y:S01]  /*4c70*/  CS2R R24, SRZ ;  /* 0x0000000000187805 */ /* 0x000fe2000001ff00 */
[----:B------:R-:W-:Y:S06]  /*4c80*/  BRA `(.L_x_32556) ;  /* 0x0000000000147947 */ /* 0x000fec0003800000 */
.L_x_32576:
[----:B------:R-:W2:Y:S02]  /*4c90*/  LDG.E.64 R24, desc[UR36][R2.64] ;  /* 0x0000002402187981 */ /* 0x000ea4000c1e1b00 */
[----:B--2---:R-:W0:Y:S01]  /*4ca0*/  I2F.F64.U64 R24, R24 ;  /* 0x0000001800187312 */ /* 0x004e220000301800 */
[----:B------:R-:W-:Y:S05]  /*4cb0*/  BRA `(.L_x_32556) ;  /* 0x0000000000087947 */ /* 0x000fea0003800000 */
.L_x_32575:
[----:B------:R-:W2:Y:S02]  /*4cc0*/  LDG.E R2, desc[UR36][R2.64] ;  /* 0x0000002402027981 */ /* 0x000ea4000c1e1900 */
[----:B--2---:R0:W1:Y:S02]  /*4cd0*/  I2F.F64.U32 R24, R2 ;  /* 0x0000000200187312 */ /* 0x0040640000201800 */
.L_x_32556:
[----:B------:R-:W-:Y:S05]  /*4ce0*/  BSYNC.RECONVERGENT B6 ;  /* 0x0000000000067941 */ /* 0x000fea0003800200 */
.L_x_32550:
        /* <DEDUP_REMOVED lines=20> */
.L_x_32582:
[----:B------:R-:W3:Y:S02]  /*4e30*/  LDG.E.U8 R2, desc[UR36][R2.64] ;  /* 0x0000002402027981 */ /* 0x000ee4000c1e1100 */
[----:B---3--:R0:W3:Y:S01]  /*4e40*/  I2F.F64.U16 R32, R2 ;  /* 0x0000000200207312 */ /* 0x0080e20000101800 */
[----:B------:R-:W-:Y:S05]  /*4e50*/  BRA `(.L_x_32584) ;  /* 0x0000000c00607947 */ /* 0x000fea0003800000 */
.L_x_32581:
        /* <DEDUP_REMOVED lines=9> */
.L_x_32586:
[----:B------:R-:W3:Y:S02]  /*4ef0*/  LDG.E R2, desc[UR36][R2.64] ;  /* 0x0000002402027981 */ /* 0x000ee4000c1e1900 */
[----:B---3--:R0:W3:Y:S01]  /*4f00*/  I2F.F64 R32, R2 ;  /* 0x0000000200207312 */ /* 0x0080e20000201c00 */
[----:B------:R-:W-:Y:S05]  /*4f10*/  BRA `(.L_x_32584) ;  /* 0x0000000c00307947 */ /* 0x000fea0003800000 */
.L_x_32585:
[----:B------:R-:W3:Y:S02]  /*4f20*/  LDG.E.U16 R2, desc[UR36][R2.64] ;  /* 0x0000002402027981 */ /* 0x000ee4000c1e1500 */
[----:B---3--:R0:W3:Y:S01]  /*4f30*/  I2F.F64.S16 R32, R2 ;  /* 0x0000000200207312 */ /* 0x0080e20000101c00 */
[----:B------:R-:W-:Y:S05]  /*4f40*/  BRA `(.L_x_32584) ;  /* 0x0000000c00247947 */ /* 0x000fea0003800000 */
.L_x_32580:
        /* <DEDUP_REMOVED lines=10> */
.L_x_32588:
[----:B------:R-:W3:Y:S02]  /*4ff0*/  LDG.E.U16 R0, desc[UR36][R2.64] ;  /* 0x0000002402007981 */ /* 0x000ee4000c1e1500 */
[----:B---3--:R-:W-:-:S05]  /*5000*/  HADD2.F32 R0, -RZ, R0.H0_H0 ;  /* 0x20000000ff007230 */ /* 0x008fca0000004100 */
[----:B------:R-:W-:-:S04]  /*5010*/  FMUL.FTZ R0, R0, 1 ;  /* 0x3f80000000007820 */ /* 0x000fc80000410000 */
[----:B------:R0:W3:Y:S01]  /*5020*/  F2F.F64.F32 R32, R0 ;  /* 0x0000000000207310 */ /* 0x0000e20000201800 */
[----:B------:R-:W-:Y:S05]  /*5030*/  BRA `(.L_x_32584) ;  /* 0x0000000800e87947 */ /* 0x000fea0003800000 */
.L_x_32587:
        /* <DEDUP_REMOVED lines=10> */
.L_x_32590:
[----:B------:R-:W3:Y:S02]  /*50e0*/  LDG.E.U16 R2, desc[UR36][R2.64] ;  /* 0x0000002402027981 */ /* 0x000ee4000c1e1500 */
[----:B---3--:R-:W-:-:S05]  /*50f0*/  HADD2.F32 R0, -RZ, R2.H0_H0 ;  /* 0x20000002ff007230 */ /* 0x008fca0000004100 */
[----:B------:R-:W-:-:S04]  /*5100*/  FMUL.FTZ R0, R0, 1 ;  /* 0x3f80000000007820 */ /* 0x000fc80000410000 */
[----:B------:R0:W3:Y:S01]  /*5110*/  F2F.F64.F32 R32, R0 ;  /* 0x0000000000207310 */ /* 0x0000e20000201800 */
[----:B------:R-:W-:Y:S05]  /*5120*/  BRA `(.L_x_32584) ;  /* 0x0000000800ac7947 */ /* 0x000fea0003800000 */
.L_x_32589:
[----:B------:R0:W5:Y:S01]  /*5130*/  LDG.E.64 R32, desc[UR36][R2.64] ;  /* 0x0000002402207981 */ /* 0x000162000c1e1b00 */
[----:B------:R-:W-:Y:S05]  /*5140*/  BRA `(.L_x_32584) ;  /* 0x0000000800a47947 */ /* 0x000fea0003800000 */
.L_x_32579:
        /* <DEDUP_REMOVED lines=13> */
.L_x_32593:
[----:B------:R0:W5:Y:S01]  /*5220*/  LDG.E.64 R32, desc[UR36][R2.64] ;  /* 0x0000002402207981 */ /* 0x000162000c1e1b00 */
[----:B------:R-:W-:Y:S05]  /*5230*/  BRA `(.L_x_32584) ;  /* 0x0000000800687947 */ /* 0x000fea0003800000 */
.L_x_32592:
        /* <DEDUP_REMOVED lines=27> */
.L_x_32595:
        /* <DEDUP_REMOVED lines=14> */
.L_x_32594:
[----:B------:R-:W3:Y:S02]  /*54d0*/  LDG.E.U16 R0, desc[UR36][R2.64] ;  /* 0x0000002402007981 */ /* 0x000ee4000c1e1500 */
[----:B---3--:R-:W-:-:S04]  /*54e0*/  IMAD.U32 R0, R0, 0x10000, RZ ;  /* 0x0001000000007824 */ /* 0x008fc800078e00ff */
[----:B------:R-:W-:-:S04]  /*54f0*/  FMUL.FTZ R0, R0, 1 ;  /* 0x3f80000000007820 */ /* 0x000fc80000410000 */
[----:B------:R0:W3:Y:S01]  /*5500*/  F2F.F64.F32 R32, R0 ;  /* 0x0000000000207310 */ /* 0x0000e20000201800 */
[----:B------:R-:W-:Y:S05]  /*5510*/  BRA `(.L_x_32584) ;  /* 0x0000000400b07947 */ /* 0x000fea0003800000 */
.L_x_32591:
        /* <DEDUP_REMOVED lines=11> */
.L_x_32598:
        /* <DEDUP_REMOVED lines=21> */
.L_x_32600:
[----:B------:R-:W-:Y:S05]  /*5720*/  BSYNC.RECONVERGENT B0 ;  /* 0x0000000000007941 */ /* 0x000fea0003800200 */
.L_x_32599:
[----:B------:R-:W-:Y:S01]  /*5730*/  IMAD.SHL.U32 R0, R0, 0x100000, RZ ;  /* 0x0010000000007824 */ /* 0x000fe200078e00ff */
[----:B------:R-:W-:-:S04]  /*5740*/  LEA R2, R2, 0x3b800000, 0x17 ;  /* 0x3b80000002027811 */ /* 0x000fc800078eb8ff */
[----:B------:R-:W-:-:S05]  /*5750*/  LOP3.LUT R0, R2, R0, R7, 0xfe, !PT ;  /* 0x0000000002007212 */ /* 0x000fca00078efe07 */
[----:B------:R-:W-:-:S04]  /*5760*/  FMUL.FTZ R0, R0, 1 ;  /* 0x3f80000000007820 */ /* 0x000fc80000410000 */
[----:B------:R0:W3:Y:S01]  /*5770*/  F2F.F64.F32 R32, R0 ;  /* 0x0000000000207310 */ /* 0x0000e20000201800 */
[----:B------:R-:W-:Y:S05]  /*5780*/  BRA `(.L_x_32584) ;  /* 0x0000000400147947 */ /* 0x000fea0003800000 */
.L_x_32597:
        /* <DEDUP_REMOVED lines=21> */
.L_x_32602:
[----:B------:R-:W-:Y:S05]  /*58e0*/  BSYNC.RECONVERGENT B0 ;  /* 0x0000000000007941 */ /* 0x000fea0003800200 */
.L_x_32601:
[----:B------:R-:W-:Y:S01]  /*58f0*/  IMAD.SHL.U32 R0, R0, 0x200000, RZ ;  /* 0x0020000000007824 */ /* 0x000fe200078e00ff */
[----:B------:R-:W-:-:S04]  /*5900*/  LEA R2, R2, 0x37800000, 0x17 ;  /* 0x3780000002027811 */ /* 0x000fc800078eb8ff */
[----:B------:R-:W-:-:S05]  /*5910*/  LOP3.LUT R0, R2, R0, R7, 0xfe, !PT ;  /* 0x0000000002007212 */ /* 0x000fca00078efe07 */
[----:B------:R-:W-:-:S04]  /*5920*/  FMUL.FTZ R0, R0, 1 ;  /* 0x3f80000000007820 */ /* 0x000fc80000410000 */
[----:B------:R0:W3:Y:S01]  /*5930*/  F2F.F64.F32 R32, R0 ;  /* 0x0000000000207310 */ /* 0x0000e20000201800 */
[----:B------:R-:W-:Y:S05]  /*5940*/  BRA `(.L_x_32584) ;  /* 0x0000000000a47947 */ /* 0x000fea0003800000 */
.L_x_32596:
        /* <DEDUP_REMOVED lines=18> */
.L_x_32583:
        /* <DEDUP_REMOVED lines=16> */
.L_x_32605:
[----:B------:R-:W-:Y:S01]  /*5b70*/  CS2R R32, SRZ ;  /* 0x0000000000207805 */ /* 0x000fe2000001ff00 */
[----:B------:R-:W-:Y:S06]  /*5b80*/  BRA `(.L_x_32584) ;  /* 0x0000000000147947 */ /* 0x000fec0003800000 */
.L_x_32604:
[----:B------:R-:W3:Y:S02]  /*5b90*/  LDG.E.64 R32, desc[UR36][R2.64] ;  /* 0x0000002402207981 */ /* 0x000ee4000c1e1b00 */
[----:B---3--:R-:W0:Y:S01]  /*5ba0*/  I2F.F64.U64 R32, R32 ;  /* 0x0000002000207312 */ /* 0x008e220000301800 */
[----:B------:R-:W-:Y:S05]  /*5bb0*/  BRA `(.L_x_32584) ;  /* 0x0000000000087947 */ /* 0x000fea0003800000 */
.L_x_32603:
[----:B------:R-:W3:Y:S02]  /*5bc0*/  LDG.E R2, desc[UR36][R2.64] ;  /* 0x0000002402027981 */ /* 0x000ee4000c1e1900 */
[----:B---3--:R0:W3:Y:S02]  /*5bd0*/  I2F.F64.U32 R32, R2 ;  /* 0x0000000200207312 */ /* 0x0080e40000201800 */
.L_x_32584:
[----:B------:R-:W-:Y:S05]  /*5be0*/  BSYNC.RECONVERGENT B6 ;  /* 0x0000000000067941 */ /* 0x000fea0003800200 */
.L_x_32578:
[----:B------:R-:W-:-:S07]  /*5bf0*/  VIADD R28, R28, 0x80 ;  /* 0x000000801c1c7836 */ /* 0x000fce0000000000 */
.L_x_32549:
[----:B------:R-:W-:Y:S05]  /*5c00*/  BSYNC.RECONVERGENT B7 ;  /* 0x0000000000077941 */ /* 0x000fea0003800200 */
.L_x_32548:
        /* <DEDUP_REMOVED lines=27> */
.L_x_32612:
[----:B------:R-:W3:Y:S02]  /*5dc0*/  LDG.E.U8 R2, desc[UR36][R2.64] ;  /* 0x0000002402027981 */ /* 0x000ee4000c1e1100 */
[----:B---3--:R0:W1:Y:S01]  /*5dd0*/  I2F.F64.U16 R30, R2 ;  /* 0x00000002001e7312 */ /* 0x0080620000101800 */
[----:B------:R-:W-:Y:S05]  /*5de0*/  BRA `(.L_x_32614) ;  /* 0x0000000c00607947 */ /* 0x000fea0003800000 */
.L_x_32611:
        /* <DEDUP_REMOVED lines=9> */
.L_x_32616:
[----:B------:R-:W3:Y:S02]  /*5e80*/  LDG.E R2, desc[UR36][R2.64] ;  /* 0x0000002402027981 */ /* 0x000ee4000c1e1900 */
[----:B---3--:R0:W1:Y:S01]  /*5e90*/  I2F.F64 R30, R2 ;  /* 0x00000002001e7312 */ /* 0x0080620000201c00 */
[----:B------:R-:W-:Y:S05]  /*5ea0*/  BRA `(.L_x_32614) ;  /* 0x0000000c00307947 */ /* 0x000fea0003800000 */
.L_x_32615:
[----:B------:R-:W3:Y:S02]  /*5eb0*/  LDG.E.U16 R2, desc[UR36][R2.64] ;  /* 0x0000002402027981 */ /* 0x000ee4000c1e1500 */
[----:B---3--:R0:W1:Y:S01]  /*5ec0*/  I2F.F64.S16 R30, R2 ;  /* 0x00000002001e7312 */ /* 0x0080620000101c00 */
[----:B------:R-:W-:Y:S05]  /*5ed0*/  BRA `(.L_x_32614) ;  /* 0x0000000c00247947 */ /* 0x000fea0003800000 */
.L_x_32610:
        /* <DEDUP_REMOVED lines=10> */
.L_x_32618:
[----:B------:R-:W3:Y:S02]  /*5f80*/  LDG.E.U16 R0, desc[UR36][R2.64] ;  /* 0x0000002402007981 */ /* 0x000ee4000c1e1500 */
[----:B---3--:R-:W-:-:S05]  /*5f90*/  HADD2.F32 R0, -RZ, R0.H0_H0 ;  /* 0x20000000ff007230 */ /* 0x008fca0000004100 */
[----:B------:R-:W-:-:S04]  /*5fa0*/  FMUL.FTZ R0, R0, 1 ;  /* 0x3f80000000007820 */ /* 0x000fc80000410000 */
[----:B------:R0:W1:Y:S01]  /*5fb0*/  F2F.F64.F32 R30, R0 ;  /* 0x00000000001e7310 */ /* 0x0000620000201800 */
[----:B------:R-:W-:Y:S05]  /*5fc0*/  BRA `(.L_x_32614) ;  /* 0x0000000800e87947 */ /* 0x000fea0003800000 */
.L_x_32617:
        /* <DEDUP_REMOVED lines=10> */
.L_x_32620:
[----:B------:R-:W3:Y:S02]  /*6070*/  LDG.E.U16 R2, desc[UR36][R2.64] ;  /* 0x0000002402027981 */ /* 0x000ee4000c1e1500 */
[----:B---3--:R-:W-:-:S05]  /*6080*/  HADD2.F32 R0, -RZ, R2.H0_H0 ;  /* 0x20000002ff007230 */ /* 0x008fca0000004100 */
[----:B------:R-:W-:-:S04]  /*6090*/  FMUL.FTZ R0, R0, 1 ;  /* 0x3f80000000007820 */ /* 0x000fc80000410000 */
[----:B------:R0:W1:Y:S01]  /*60a0*/  F2F.F64.F32 R30, R0 ;  /* 0x00000000001e7310 */ /* 0x0000620000201800 */
[----:B------:R-:W-:Y:S05]  /*60b0*/  BRA `(.L_x_32614) ;  /* 0x0000000800ac7947 */ /* 0x000fea0003800000 */
.L_x_32619:
[----:B------:R0:W5:Y:S01]  /*60c0*/  LDG.E.64 R30, desc[UR36][R2.64] ;  /* 0x00000024021e7981 */ /* 0x000162000c1e1b00 */
[----:B------:R-:W-:Y:S05]  /*60d0*/  BRA `(.L_x_32614) ;  /* 0x0000000800a47947 */ /* 0x000fea0003800000 */
.L_x_32609:
        /* <DEDUP_REMOVED lines=13> */
.L_x_32623:
[----:B------:R0:W5:Y:S01]  /*61b0*/  LDG.E.64 R30, desc[UR36][R2.64] ;  /* 0x00000024021e7981 */ /* 0x000162000c1e1b00 */
[----:B------:R-:W-:Y:S05]  /*61c0*/  BRA `(.L_x_32614) ;  /* 0x0000000800687947 */ /* 0x000fea0003800000 */
.L_x_32622:
        /* <DEDUP_REMOVED lines=27> */
.L_x_32625:
        /* <DEDUP_REMOVED lines=14> */
.L_x_32624:
[----:B------:R-:W3:Y:S02]  /*6460*/  LDG.E.U16 R0, desc[UR36][R2.64] ;  /* 0x0000002402007981 */ /* 0x000ee4000c1e1500 */
[----:B---3--:R-:W-:-:S04]  /*6470*/  IMAD.U32 R0, R0, 0x10000, RZ ;  /* 0x0001000000007824 */ /* 0x008fc800078e00ff */
[----:B------:R-:W-:-:S04]  /*6480*/  FMUL.FTZ R0, R0, 1 ;  /* 0x3f80000000007820 */ /* 0x000fc80000410000 */
[----:B------:R0:W1:Y:S01]  /*6490*/  F2F.F64.F32 R30, R0 ;  /* 0x00000000001e7310 */ /* 0x0000620000201800 */
[----:B------:R-:W-:Y:S05]  /*64a0*/  BRA `(.L_x_32614) ;  /* 0x0000000400b07947 */ /* 0x000fea0003800000 */
.L_x_32621:
        /* <DEDUP_REMOVED lines=11> */
.L_x_32628:
        /* <DEDUP_REMOVED lines=21> */
.L_x_32630:
[----:B------:R-:W-:Y:S05]  /*66b0*/  BSYNC.RECONVERGENT B0 ;  /* 0x0000000000007941 */ /* 0x000fea0003800200 */
.L_x_32629:
[----:B------:R-:W-:Y:S01]  /*66c0*/  IMAD.SHL.U32 R0, R0, 0x100000, RZ ;  /* 0x0010000000007824 */ /* 0x000fe200078e00ff */
[----:B------:R-:W-:-:S04]  /*66d0*/  LEA R2, R2, 0x3b800000, 0x17 ;  /* 0x3b80000002027811 */ /* 0x000fc800078eb8ff */
[----:B------:R-:W-:-:S05]  /*66e0*/  LOP3.LUT R0, R2, R0, R7, 0xfe, !PT ;  /* 0x0000000002007212 */ /* 0x000fca00078efe07 */
[----:B------:R-:W-:-:S04]  /*66f0*/  FMUL.FTZ R0, R0, 1 ;  /* 0x3f80000000007820 */ /* 0x000fc80000410000 */
[----:B------:R0:W1:Y:S01]  /*6700*/  F2F.F64.F32 R30, R0 ;  /* 0x00000000001e7310 */ /* 0x0000620000201800 */
[----:B------:R-:W-:Y:S05]  /*6710*/  BRA `(.L_x_32614) ;  /* 0x0000000400147947 */ /* 0x000fea0003800000 */
.L_x_32627:
        /* <DEDUP_REMOVED lines=21> */
.L_x_32632:
[----:B------:R-:W-:Y:S05]  /*6870*/  BSYNC.RECONVERGENT B0 ;  /* 0x0000000000007941 */ /* 0x000fea0003800200 */
.L_x_32631:
[----:B------:R-:W-:Y:S01]  /*6880*/  IMAD.SHL.U32 R0, R0, 0x200000, RZ ;  /* 0x0020000000007824 */ /* 0x000fe200078e00ff */
[----:B------:R-:W-:-:S04]  /*6890*/  LEA R2, R2, 0x37800000, 0x17 ;  /* 0x3780000002027811 */ /* 0x000fc800078eb8ff */
[----:B------:R-:W-:-:S05]  /*68a0*/  LOP3.LUT R0, R2, R0, R7, 0xfe, !PT ;  /* 0x0000000002007212 */ /* 0x000fca00078efe07 */
[----:B------:R-:W-:-:S04]  /*68b0*/  FMUL.FTZ R0, R0, 1 ;  /* 0x3f80000000007820 */ /* 0x000fc80000410000 */
[----:B------:R0:W1:Y:S01]  /*68c0*/  F2F.F64.F32 R30, R0 ;  /* 0x00000000001e7310 */ /* 0x0000620000201800 */
[----:B------:R-:W-:Y:S05]  /*68d0*/  BRA `(.L_x_32614) ;  /* 0x0000000000a47947 */ /* 0x000fea0003800000 */
.L_x_32626:
        /* <DEDUP_REMOVED lines=18> */
.L_x_32613:
        /* <DEDUP_REMOVED lines=16> */
.L_x_32635:
[----:B------:R-:W-:Y:S01]  /*6b00*/  CS2R R30, SRZ ;  /* 0x00000000001e7805 */ /* 0x000fe2000001ff00 */
[----:B------:R-:W-:Y:S06]  /*6b10*/  BRA `(.L_x_32614) ;  /* 0x0000000000147947 */ /* 0x000fec0003800000 */
.L_x_32634:
[----:B------:R-:W3:Y:S02]  /*6b20*/  LDG.E.64 R30, desc[UR36][R2.64] ;  /* 0x00000024021e7981 */ /* 0x000ee4000c1e1b00 */
[----:B---3--:R-:W0:Y:S01]  /*6b30*/  I2F.F64.U64 R30, R30 ;  /* 0x0000001e001e7312 */ /* 0x008e220000301800 */
[----:B------:R-:W-:Y:S05]  /*6b40*/  BRA `(.L_x_32614) ;  /* 0x0000000000087947 */ /* 0x000fea0003800000 */
.L_x_32633:
[----:B------:R-:W3:Y:S02]  /*6b50*/  LDG.E R2, desc[UR36][R2.64] ;  /* 0x0000002402027981 */ /* 0x000ee4000c1e1900 */
[----:B---3--:R0:W1:Y:S02]  /*6b60*/  I2F.F64.U32 R30, R2 ;  /* 0x00000002001e7312 */ /* 0x0080640000201800 */
.L_x_32614:
[----:B------:R-:W-:Y:S05]  /*6b70*/  BSYNC.RECONVERGENT B6 ;  /* 0x0000000000067941 */ /* 0x000fea0003800200 */
.L_x_32608:
        /* <DEDUP_REMOVED lines=19> */
.L_x_32639:
[----:B------:R-:W2:Y:S02]  /*6cb0*/  LDG.E.U8 R2, desc[UR36][R2.64] ;  /* 0x0000002402027981 */ /* 0x000ea4000c1e1100 */
[----:B--2---:R0:W2:Y:S01]  /*6cc0*/  I2F.F64.U16 R34, R2 ;  /* 0x0000000200227312 */ /* 0x0040a20000101800 */
[----:B------:R-:W-:Y:S05]  /*6cd0*/  BRA `(.L_x_32607) ;  /* 0x0000000c00547947 */ /* 0x000fea0003800000 */
.L_x_32638:
        /* <DEDUP_REMOVED lines=9> */
.L_x_32642:
[----:B------:R-:W2:Y:S02]  /*6d70*/  LDG.E R2, desc[UR36][R2.64] ;  /* 0x0000002402027981 */ /* 0x000ea4000c1e1900 */
[----:B--2---:R0:W2:Y:S01]  /*6d80*/  I2F.F64 R34, R2 ;  /* 0x0000000200227312 */ /* 0x0040a20000201c00 */
[----:B------:R-:W-:Y:S05]  /*6d90*/  BRA `(.L_x_32607) ;  /* 0x0000000c00247947 */ /* 0x000fea0003800000 */
.L_x_32641:
[----:B------:R-:W2:Y:S02]  /*6da0*/  LDG.E.U16 R2, desc[UR36][R2.64] ;  /* 0x0000002402027981 */ /* 0x000ea4000c1e1500 */
[----:B--2---:R0:W2:Y:S01]  /*6db0*/  I2F.F64.S16 R34, R2 ;  /* 0x0000000200227312 */ /* 0x0040a20000101c00 */
[----:B------:R-:W-:Y:S05]  /*6dc0*/  BRA `(.L_x_32607) ;  /* 0x0000000c00187947 */ /* 0x000fea0003800000 */
.L_x_32637:
        /* <DEDUP_REMOVED lines=10> */
.L_x_32644:
[----:B------:R-:W2:Y:S02]  /*6e70*/  LDG.E.U16 R0, desc[UR36][R2.64] ;  /* 0x0000002402007981 */ /* 0x000ea4000c1e1500 */
[----:B--2---:R-:W-:-:S05]  /*6e80*/  HADD2.F32 R0, -RZ, R0.H0_H0 ;  /* 0x20000000ff007230 */ /* 0x004fca0000004100 */
[----:B------:R-:W-:-:S04]  /*6e90*/  FMUL.FTZ R0, R0, 1 ;  /* 0x3f80000000007820 */ /* 0x000fc80000410000 */
[----:B------:R0:W2:Y:S01]  /*6ea0*/  F2F.F64.F32 R34, R0 ;  /* 0x0000000000227310 */ /* 0x0000a20000201800 */
[----:B------:R-:W-:Y:S05]  /*6eb0*/  BRA `(.L_x_32607) ;  /* 0x0000000800dc7947 */ /* 0x000fea0003800000 */
.L_x_32643:
        /* <DEDUP_REMOVED lines=10> */
.L_x_32646:
[----:B------:R-:W2:Y:S02]  /*6f60*/  LDG.E.U16 R2, desc[UR36][R2.64] ;  /* 0x0000002402027981 */ /* 0x000ea4000c1e1500 */
[----:B--2---:R-:W-:-:S05]  /*6f70*/  HADD2.F32 R0, -RZ, R2.H0_H0 ;  /* 0x20000002ff007230 */ /* 0x004fca0000004100 */
[----:B------:R-:W-:-:S04]  /*6f80*/  FMUL.FTZ R0, R0, 1 ;  /* 0x3f80000000007820 */ /* 0x000fc80000410000 */
[----:B------:R0:W2:Y:S01]  /*6f90*/  F2F.F64.F32 R34, R0 ;  /* 0x0000000000227310 */ /* 0x0000a20000201800 */
[----:B------:R-:W-:Y:S05]  /*6fa0*/  BRA `(.L_x_32607) ;  /* 0x0000000800a07947 */ /* 0x000fea0003800000 */
.L_x_32645:
[----:B------:R0:W5:Y:S01]  /*6fb0*/  LDG.E.64 R34, desc[UR36][R2.64] ;  /* 0x0000002402227981 */ /* 0x000162000c1e1b00 */
[----:B------:R-:W-:Y:S05]  /*6fc0*/  BRA `(.L_x_32607) ;  /* 0x0000000800987947 */ /* 0x000fea0003800000 */
.L_x_32636:
        /* <DEDUP_REMOVED lines=13> */
.L_x_32649:
[----:B------:R0:W5:Y:S01]  /*70a0*/  LDG.E.64 R34, desc[UR36][R2.64] ;  /* 0x0000002402227981 */ /* 0x000162000c1e1b00 */
[----:B------:R-:W-:Y:S05]  /*70b0*/  BRA `(.L_x_32607) ;  /* 0x00000008005c7947 */ /* 0x000fea0003800000 */
.L_x_32648:
        /* <DEDUP_REMOVED lines=27> */
.L_x_32651:
        /* <DEDUP_REMOVED lines=14> */
.L_x_32650:
[----:B------:R-:W2:Y:S02]  /*7350*/  LDG.E.U16 R0, desc[UR36][R2.64] ;  /* 0x0000002402007981 */ /* 0x000ea4000c1e1500 */
[----:B--2---:R-:W-:-:S04]  /*7360*/  IMAD.U32 R0, R0, 0x10000, RZ ;  /* 0x0001000000007824 */ /* 0x004fc800078e00ff */
[----:B------:R-:W-:-:S04]  /*7370*/  FMUL.FTZ R0, R0, 1 ;  /* 0x3f80000000007820 */ /* 0x000fc80000410000 */
[----:B------:R0:W2:Y:S01]  /*7380*/  F2F.F64.F32 R34, R0 ;  /* 0x0000000000227310 */ /* 0x0000a20000201800 */
[----:B------:R-:W-:Y:S05]  /*7390*/  BRA `(.L_x_32607) ;  /* 0x0000000400a47947 */ /* 0x000fea0003800000 */
.L_x_32647:
        /* <DEDUP_REMOVED lines=11> */
.L_x_32654:
        /* <DEDUP_REMOVED lines=20> */
.L_x_32656:
[----:B------:R-:W-:Y:S05]  /*7590*/  BSYNC.RECONVERGENT B0 ;  /* 0x0000000000007941 */ /* 0x000fea0003800200 */
.L_x_32655:
[----:B------:R-:W-:Y:S01]  /*75a0*/  IMAD.SHL.U32 R0, R0, 0x100000, RZ ;  /* 0x0010000000007824 */ /* 0x000fe200078e00ff */
[----:B------:R-:W-:-:S04]  /*75b0*/  LEA R2, R2, 0x3b800000, 0x17 ;  /* 0x3b80000002027811 */ /* 0x000fc800078eb8ff */
[----:B------:R-:W-:-:S05]  /*75c0*/  LOP3.LUT R0, R2, R0, R7, 0xfe, !PT ;  /* 0x0000000002007212 */ /* 0x000fca00078efe07 */
[----:B------:R-:W-:-:S04]  /*75d0*/  FMUL.FTZ R0, R0, 1 ;  /* 0x3f80000000007820 */ /* 0x000fc80000410000 */
[----:B------:R0:W2:Y:S01]  /*75e0*/  F2F.F64.F32 R34, R0 ;  /* 0x0000000000227310 */ /* 0x0000a20000201800 */
[----:B------:R-:W-:Y:S05]  /*75f0*/  BRA `(.L_x_32607) ;  /* 0x00000004000c7947 */ /* 0x000fea0003800000 */
.L_x_32653:
        /* <DEDUP_REMOVED lines=20> */
.L_x_32658:
[----:B------:R-:W-:Y:S05]  /*7740*/  BSYNC.RECONVERGENT B0 ;  /* 0x0000000000007941 */ /* 0x000fea0003800200 */
.L_x_32657:
[----:B------:R-:W-:Y:S01]  /*7750*/  IMAD.SHL.U32 R0, R0, 0x200000, RZ ;  /* 0x0020000000007824 */ /* 0x000fe200078e00ff */
[----:B------:R-:W-:-:S04]  /*7760*/  LEA R2, R2, 0x37800000, 0x17 ;  /* 0x3780000002027811 */ /* 0x000fc800078eb8ff */
[----:B------:R-:W-:-:S05]  /*7770*/  LOP3.LUT R0, R2, R0, R7, 0xfe, !PT ;  /* 0x0000000002007212 */ /* 0x000fca00078efe07 */
[----:B------:R-:W-:-:S04]  /*7780*/  FMUL.FTZ R0, R0, 1 ;  /* 0x3f80000000007820 */ /* 0x000fc80000410000 */
[----:B------:R0:W2:Y:S01]  /*7790*/  F2F.F64.F32 R34, R0 ;  /* 0x0000000000227310 */ /* 0x0000a20000201800 */
[----:B------:R-:W-:Y:S05]  /*77a0*/  BRA `(.L_x_32607) ;  /* 0x0000000000a07947 */ /* 0x000fea0003800000 */
.L_x_32652:
        /* <DEDUP_REMOVED lines=18> */
.L_x_32640:
        /* <DEDUP_REMOVED lines=16> */
.L_x_32661:
[----:B------:R-:W-:Y:S05]  /*79d0*/  BRA `(.L_x_32607) ;  /* 0x0000000000147947 */ /* 0x000fea0003800000 */
.L_x_32660:
[----:B------:R-:W2:Y:S02]  /*79e0*/  LDG.E.64 R34, desc[UR36][R2.64] ;  /* 0x0000002402227981 */ /* 0x000ea4000c1e1b00 */
[----:B--2---:R-:W0:Y:S01]  /*79f0*/  I2F.F64.U64 R34, R34 ;  /* 0x0000002200227312 */ /* 0x004e220000301800 */
[----:B------:R-:W-:Y:S05]  /*7a00*/  BRA `(.L_x_32607) ;  /* 0x0000000000087947 */ /* 0x000fea0003800000 */
.L_x_32659:
[----:B------:R-:W2:Y:S02]  /*7a10*/  LDG.E R2, desc[UR36][R2.64] ;  /* 0x0000002402027981 */ /* 0x000ea4000c1e1900 */
[----:B--2---:R0:W2:Y:S02]  /*7a20*/  I2F.F64.U32 R34, R2 ;  /* 0x0000000200227312 */ /* 0x0040a40000201800 */
.L_x_32607:
[----:B------:R-:W-:Y:S05]  /*7a30*/  BSYNC.RECONVERGENT B7 ;  /* 0x0000000000077941 */ /* 0x000fea0003800200 */
.L_x_32606:
        /* <DEDUP_REMOVED lines=16> */
[----:B------:R-:W-:Y:S01]  /*7b40*/  @!P4 DSETP.MAX.AND P5, P6, R18, R22, PT ;  /* 0x000000161200c22a */ /* 0x000fe20003eaf000 */
        /* <DEDUP_REMOVED lines=10> */
.L_x_32663:
[----:B------:R-:W-:Y:S05]  /*7bf0*/  BSYNC.RECONVERGENT B0 ;  /* 0x0000000000007941 */ /* 0x000fea0003800200 */
.L_x_32662:
        /* <DEDUP_REMOVED lines=9> */
[----:B------:R-:W-:Y:S01]  /*7c90*/  @!P3 DSETP.MAX.AND P4, P5, R26, R16, PT ;  /* 0x000000101a00b22a */ /* 0x000fe20003d8f000 */
        /* <DEDUP_REMOVED lines=9> */
.L_x_32665:
[----:B------:R-:W-:Y:S05]  /*7d30*/  BSYNC.RECONVERGENT B0 ;  /* 0x0000000000007941 */ /* 0x000fea0003800200 */
.L_x_32664:
[----:B------:R-:W-:Y:S04]  /*7d40*/  BSSY.RECONVERGENT B0, `(.L_x_32666) ;  /* 0x0000011000007945 */ /* 0x000fe80003800200 */
[----:B------:R-:W-:Y:S05]  /*7d50*/  @P0 BRA `(.L_x_32667) ;  /* 0x00000000003c0947 */ /* 0x000fea0003800000 */
[----:B--2--5:R-:W-:-:S14]  /*7d60*/  DSETP.NAN.AND P0, PT, R24, R24, PT ;  /* 0x000000181800722a */ /* 0x024fdc0003f08000 */
[----:B------:R-:W-:Y:S05]  /*7d70*/  @P0 BRA `(.L_x_32667) ;  /* 0x0000000000340947 */ /* 0x000fea0003800000 */
[----:B------:R-:W-:-:S14]  /*7d80*/  DSETP.NAN.AND P0, PT, R32, R32, PT ;  /* 0x000000202000722a */ /* 0x000fdc0003f08000 */
[----:B------:R-:W-:Y:S01]  /*7d90*/  @!P0 DSETP.MAX.AND P3, P4, R32, R24, PT ;  /* 0x000000182000822a */ /* 0x000fe20003c6f000 */
        /* <DEDUP_REMOVED lines=11> */
.L_x_32667:
[----:B------:R-:W-:Y:S05]  /*7e50*/  BSYNC.RECONVERGENT B0 ;  /* 0x0000000000007941 */ /* 0x000fea0003800200 */
.L_x_32666:
        /* <DEDUP_REMOVED lines=19> */
.L_x_32669:
[----:B------:R-:W-:Y:S05]  /*7f90*/  BSYNC.RECONVERGENT B0 ;  /* 0x0000000000007941 */ /* 0x000fea0003800200 */
.L_x_32668:
        /* <DEDUP_REMOVED lines=25> */
.L_x_32675:
[----:B------:R-:W0:Y:S01]  /*8130*/  F2I.S64.F64.TRUNC R4, R4 ;  /* 0x0000000400047311 */ /* 0x000e22000030d900 */
[----:B------:R-:W-:Y:S02]  /*8140*/  IMAD.MOV.U32 R36, RZ, RZ, R2 ;  /* 0x000000ffff247224 */ /* 0x000fe400078e0002 */
[----:B0-----:R-:W-:-:S05]  /*8150*/  IMAD.MOV.U32 R3, RZ, RZ, R4 ;  /* 0x000000ffff037224 */ /* 0x001fca00078e0004 */
[----:B------:R0:W-:Y:S01]  /*8160*/  STG.E.U8 desc[UR36][R8.64], R3 ;  /* 0x0000000308007986 */ /* 0x0001e2000c101124 */
[----:B------:R-:W-:Y:S05]  /*8170*/  BRA `(.L_x_32671) ;  /* 0x00000010002c7947 */ /* 0x000fea0003800000 */
.L_x_32674:
        /* <DEDUP_REMOVED lines=10> */
.L_x_32678:
[----:B------:R-:W0:Y:S01]  /*8220*/  F2I.F64.TRUNC R5, R4 ;  /* 0x0000000400057311 */ /* 0x000e22000030d100 */
[----:B------:R-:W-:Y:S01]  /*8230*/  IMAD.MOV.U32 R36, RZ, RZ, R2 ;  /* 0x000000ffff247224 */ /* 0x000fe200078e0002 */
[----:B0-----:R0:W-:Y:S01]  /*8240*/  STG.E desc[UR36][R8.64], R5 ;  /* 0x0000000508007986 */ /* 0x0011e2000c101924 */
[----:B------:R-:W-:Y:S05]  /*8250*/  BRA `(.L_x_32671) ;  /* 0x0000000c00f47947 */ /* 0x000fea0003800000 */
.L_x_32677:
[----:B------:R-:W0:Y:S01]  /*8260*/  F2I.F64.TRUNC R5, R4 ;  /* 0x0000000400057311 */ /* 0x000e22000030d100 */
[----:B------:R-:W-:Y:S01]  /*8270*/  IMAD.MOV.U32 R36, RZ, RZ, R2 ;  /* 0x000000ffff247224 */ /* 0x000fe200078e0002 */
[----:B0-----:R0:W-:Y:S01]  /*8280*/  STG.E.U16 desc[UR36][R8.64], R5 ;  /* 0x0000000508007986 */ /* 0x0011e2000c101524 */
[----:B------:R-:W-:Y:S05]  /*8290*/  BRA `(.L_x_32671) ;  /* 0x0000000c00e47947 */ /* 0x000fea0003800000 */
.L_x_32673:
        /* <DEDUP_REMOVED lines=14> */
.L_x_32680:
        /* <DEDUP_REMOVED lines=9> */
.L_x_32679:
        /* <DEDUP_REMOVED lines=15> */
.L_x_32682:
        /* <DEDUP_REMOVED lines=10> */
.L_x_32681:
[----:B------:R0:W-:Y:S01]  /*85a0*/  STG.E.64 desc[UR36][R8.64], R4 ;  /* 0x0000000408007986 */ /* 0x0001e2000c101b24 */
[----:B------:R-:W-:Y:S01]  /*85b0*/  IMAD.MOV.U32 R36, RZ, RZ, R2 ;  /* 0x000000ffff247224 */ /* 0x000fe200078e0002 */
[----:B------:R-:W-:Y:S06]  /*85c0*/  BRA `(.L_x_32671) ;  /* 0x0000000c00187947 */ /* 0x000fec0003800000 */
.L_x_32672:
        /* <DEDUP_REMOVED lines=13> */
.L_x_32685:
[----:B------:R-:W-:Y:S01]  /*86a0*/  CS2R R6, SRZ ;  /* 0x0000000000067805 */ /* 0x000fe2000001ff00 */
[----:B------:R-:W-:-:S04]  /*86b0*/  IMAD.MOV.U32 R36, RZ, RZ, R2 ;  /* 0x000000ffff247224 */ /* 0x000fc800078e0002 */
[----:B------:R0:W-:Y:S01]  /*86c0*/  STG.E.128 desc[UR36][R8.64], R4 ;  /* 0x0000000408007986 */ /* 0x0001e2000c101d24 */
[----:B------:R-:W-:Y:S05]  /*86d0*/  BRA `(.L_x_32671) ;  /* 0x0000000800d47947 */ /* 0x000fea0003800000 */
.L_x_32684:
        /* <DEDUP_REMOVED lines=23> */
.L_x_32689:
[----:B------:R-:W-:Y:S05]  /*8850*/  BSYNC.RECONVERGENT B0 ;  /* 0x0000000000007941 */ /* 0x000fea0003800200 */
.L_x_32688:
[----:B------:R-:W-:Y:S01]  /*8860*/  LOP3.LUT R7, R0, 0x80, R7, 0xf8, !PT ;  /* 0x0000008000077812 */ /* 0x000fe200078ef807 */
[----:B------:R-:W-:-:S04]  /*8870*/  IMAD.MOV.U32 R36, RZ, RZ, R2 ;  /* 0x000000ffff247224 */ /* 0x000fc800078e0002 */
[----:B------:R0:W-:Y:S01]  /*8880*/  STG.E.U8 desc[UR36][R8.64], R7 ;  /* 0x0000000708007986 */ /* 0x0001e2000c101124 */
[----:B------:R-:W-:Y:S05]  /*8890*/  BRA `(.L_x_32671) ;  /* 0x0000000800647947 */ /* 0x000fea0003800000 */
.L_x_32687:
        /* <DEDUP_REMOVED lines=19> */
.L_x_32691:
[----:B------:R-:W-:Y:S05]  /*89d0*/  BSYNC.RECONVERGENT B0 ;  /* 0x0000000000007941 */ /* 0x000fea0003800200 */
.L_x_32690:
[----:B------:R-:W-:Y:S01]  /*89e0*/  LOP3.LUT R7, R0, 0x80, R7, 0xf8, !PT ;  /* 0x0000008000077812 */ /* 0x000fe200078ef807 */
[----:B------:R-:W-:-:S04]  /*89f0*/  IMAD.MOV.U32 R36, RZ, RZ, R2 ;  /* 0x000000ffff247224 */ /* 0x000fc800078e0002 */
[----:B------:R0:W-:Y:S01]  /*8a00*/  STG.E.U8 desc[UR36][R8.64], R7 ;  /* 0x0000000708007986 */ /* 0x0001e2000c101124 */
[----:B------:R-:W-:Y:S05]  /*8a10*/  BRA `(.L_x_32671) ;  /* 0x0000000800047947 */ /* 0x000fea0003800000 */
.L_x_32686:
        /* <DEDUP_REMOVED lines=9> */
.L_x_32683:
        /* <DEDUP_REMOVED lines=12> */
.L_x_32694:
        /* <DEDUP_REMOVED lines=17> */
.L_x_32697:
[----:B------:R-:W-:-:S04]  /*8c80*/  SHF.R.U32.HI R0, RZ, 0x14, R7 ;  /* 0x00000014ff007819 */ /* 0x000fc80000011607 */
[----:B------:R-:W-:-:S04]  /*8c90*/  LOP3.LUT R0, R0, 0x1, RZ, 0xc0, !PT ;  /* 0x0000000100007812 */ /* 0x000fc800078ec0ff */
[----:B------:R-:W-:-:S04]  /*8ca0*/  IADD3 R0, PT, PT, R7, 0x487ffff, R0 ;  /* 0x0487ffff07007810 */ /* 0x000fc80007ffe000 */
[----:B------:R-:W-:-:S04]  /*8cb0*/  SHF.R.U32.HI R0, RZ, 0x14, R0 ;  /* 0x00000014ff007819 */ /* 0x000fc80000011600 */
[----:B------:R-:W-:-:S07]  /*8cc0*/  LOP3.LUT R3, R0, 0xff, RZ, 0xc0, !PT ;  /* 0x000000ff00037812 */ /* 0x000fce00078ec0ff */
.L_x_32698:
[----:B------:R-:W-:-:S04]  /*8cd0*/  SHF.R.U32.HI R0, RZ, 0x18, R7 ;  /* 0x00000018ff007819 */ /* 0x000fc80000011607 */
[----:B------:R-:W-:-:S07]  /*8ce0*/  LOP3.LUT R0, R3, 0x80, R0, 0xf8, !PT ;  /* 0x0000008003007812 */ /* 0x000fce00078ef800 */
.L_x_32696:
[----:B------:R-:W-:Y:S05]  /*8cf0*/  BSYNC.RECONVERGENT B0 ;  /* 0x0000000000007941 */ /* 0x000fea0003800200 */
.L_x_32695:
[----:B------:R0:W-:Y:S01]  /*8d00*/  STG.E.U8 desc[UR36][R8.64], R0 ;  /* 0x0000000008007986 */ /* 0x0001e2000c101124 */
[----:B------:R-:W-:Y:S01]  /*8d10*/  IMAD.MOV.U32 R36, RZ, RZ, R2 ;  /* 0x000000ffff247224 */ /* 0x000fe200078e0002 */
[----:B------:R-:W-:Y:S06]  /*8d20*/  BRA `(.L_x_32671) ;  /* 0x0000000400407947 */ /* 0x000fec0003800000 */
.L_x_32693:
        /* <DEDUP_REMOVED lines=17> */
.L_x_32701:
[----:B------:R-:W-:-:S04]  /*8e40*/  SHF.R.U32.HI R0, RZ, 0x15, R7 ;  /* 0x00000015ff007819 */ /* 0x000fc80000011607 */
[----:B------:R-:W-:-:S04]  /*8e50*/  LOP3.LUT R0, R0, 0x1, RZ, 0xc0, !PT ;  /* 0x0000000100007812 */ /* 0x000fc800078ec0ff */
[----:B------:R-:W-:-:S04]  /*8e60*/  IADD3 R0, PT, PT, R7, 0x88fffff, R0 ;  /* 0x088fffff07007810 */ /* 0x000fc80007ffe000 */
[----:B------:R-:W-:-:S04]  /*8e70*/  SHF.R.U32.HI R0, RZ, 0x15, R0 ;  /* 0x00000015ff007819 */ /* 0x000fc80000011600 */
[----:B------:R-:W-:-:S07]  /*8e80*/  LOP3.LUT R3, R0, 0xff, RZ, 0xc0, !PT ;  /* 0x000000ff00037812 */ /* 0x000fce00078ec0ff */
.L_x_32702:
[----:B------:R-:W-:-:S04]  /*8e90*/  SHF.R.U32.HI R0, RZ, 0x18, R7 ;  /* 0x00000018ff007819 */ /* 0x000fc80000011607 */
[----:B------:R-:W-:-:S07]  /*8ea0*/  LOP3.LUT R0, R3, 0x80, R0, 0xf8, !PT ;  /* 0x0000008003007812 */ /* 0x000fce00078ef800 */
.L_x_32700:
[----:B------:R-:W-:Y:S05]  /*8eb0*/  BSYNC.RECONVERGENT B0 ;  /* 0x0000000000007941 */ /* 0x000fea0003800200 */
.L_x_32699:
[----:B------:R0:W-:Y:S01]  /*8ec0*/  STG.E.U8 desc[UR36][R8.64], R0 ;  /* 0x0000000008007986 */ /* 0x0001e2000c101124 */
[----:B------:R-:W-:Y:S01]  /*8ed0*/  IMAD.MOV.U32 R36, RZ, RZ, R2 ;  /* 0x000000ffff247224 */ /* 0x000fe200078e0002 */
[----:B------:R-:W-:Y:S06]  /*8ee0*/  BRA `(.L_x_32671) ;  /* 0x0000000000d07947 */ /* 0x000fec0003800000 */
.L_x_32692:
[----:B------:R-:W-:-:S13]  /*8ef0*/  ISETP.NE.AND P0, PT, R0, 0x1c, PT ;  /* 0x0000001c0000780c */ /* 0x000fda0003f05270 */
[----:B------:R-:W-:Y:S05]  /*8f00*/  @!P0 BRA `(.L_x_32703) ;  /* 0x0000000000bc8947 */ /* 0x000fea0003800000 */
[----:B------:R-:W-:-:S13]  /*8f10*/  ISETP.NE.AND P0, PT, R0, 0x1d, PT ;  /* 0x0000001d0000780c */ /* 0x000fda0003f05270 */
[----:B------:R-:W-:Y:S05]  /*8f20*/  @!P0 BRA `(.L_x_32704) ;  /* 0x0000000000a48947 */ /* 0x000fea0003800000 */
[----:B------:R-:W-:-:S13]  /*8f30*/  ISETP.NE.AND P0, PT, R0, 0x2c, PT ;  /* 0x0000002c0000780c */ /* 0x000fda0003f05270 */
[----:B------:R-:W-:Y:S05]  /*8f40*/  @!P0 BRA `(.L_x_32705) ;  /* 0x0000000000488947 */ /* 0x000fea0003800000 */
.L_x_32676:
        /* <DEDUP_REMOVED lines=16> */
.L_x_32706:
[----:B------:R-:W-:Y:S01]  /*9050*/  IMAD.MOV.U32 R36, RZ, RZ, R2 ;  /* 0x000000ffff247224 */ /* 0x000fe200078e0002 */
[----:B------:R-:W-:Y:S06]  /*9060*/  BRA `(.L_x_32671) ;  /* 0x0000000000707947 */ /* 0x000fec0003800000 */
.L_x_32705:
        /* <DEDUP_REMOVED lines=21> */
.L_x_32704:
[----:B------:R-:W0:Y:S01]  /*91c0*/  F2I.U64.F64.TRUNC R4, R4 ;  /* 0x0000000400047311 */ /* 0x000e22000030d800 */
[----:B------:R-:W-:Y:S01]  /*91d0*/  IMAD.MOV.U32 R36, RZ, RZ, R2 ;  /* 0x000000ffff247224 */ /* 0x000fe200078e0002 */
[----:B0-----:R0:W-:Y:S01]  /*91e0*/  STG.E.64 desc[UR36][R8.64], R4 ;  /* 0x0000000408007986 */ /* 0x0011e2000c101b24 */
[----:B------:R-:W-:Y:S05]  /*91f0*/  BRA `(.L_x_32671) ;  /* 0x00000000000c7947 */ /* 0x000fea0003800000 */
.L_x_32703:
[----:B------:R-:W0:Y:S01]  /*9200*/  F2I.U32.F64.TRUNC R5, R4 ;  /* 0x0000000400057311 */ /* 0x000e22000030d000 */
[----:B------:R-:W-:Y:S01]  /*9210*/  IMAD.MOV.U32 R36, RZ, RZ, R2 ;  /* 0x000000ffff247224 */ /* 0x000fe200078e0002 */
[----:B0-----:R0:W-:Y:S06]  /*9220*/  STG.E desc[UR36][R8.64], R5 ;  /* 0x0000000508007986 */ /* 0x0011ec000c101924 */
.L_x_32671:
[----:B------:R-:W-:Y:S05]  /*9230*/  BSYNC.RECONVERGENT B6 ;  /* 0x0000000000067941 */ /* 0x000fea0003800200 */
.L_x_32670:
        /* <DEDUP_REMOVED lines=26> */
.L_x_32712:
[----:B------:R-:W0:Y:S02]  /*93e0*/  F2I.S64.F64.TRUNC R28, R28 ;  /* 0x0000001c001c7311 */ /* 0x000e24000030d900 */
[----:B0-----:R-:W-:-:S05]  /*93f0*/  IMAD.MOV.U32 R5, RZ, RZ, R28 ;  /* 0x000000ffff057224 */ /* 0x001fca00078e001c */
[----:B------:R4:W-:Y:S01]  /*9400*/  STG.E.U8 desc[UR36][R2.64], R5 ;  /* 0x0000000502007986 */ /* 0x0009e2000c101124 */
[----:B------:R-:W-:Y:S05]  /*9410*/  BRA `(.L_x_32714) ;  /* 0x0000000c00e07947 */ /* 0x000fea0003800000 */
.L_x_32711:
        /* <DEDUP_REMOVED lines=9> */
.L_x_32716:
[----:B------:R-:W0:Y:S02]  /*94b0*/  F2I.F64.TRUNC R29, R28 ;  /* 0x0000001c001d7311 */ /* 0x000e24000030d100 */
[----:B0-----:R2:W-:Y:S01]  /*94c0*/  STG.E desc[UR36][R2.64], R29 ;  /* 0x0000001d02007986 */ /* 0x0015e2000c101924 */
[----:B------:R-:W-:Y:S05]  /*94d0*/  BRA `(.L_x_32714) ;  /* 0x0000000c00b07947 */ /* 0x000fea0003800000 */
.L_x_32715:
[----:B------:R-:W0:Y:S02]  /*94e0*/  F2I.F64.TRUNC R29, R28 ;  /* 0x0000001c001d7311 */ /* 0x000e24000030d100 */
[----:B0-----:R0:W-:Y:S01]  /*94f0*/  STG.E.U16 desc[UR36][R2.64], R29 ;  /* 0x0000001d02007986 */ /* 0x0011e2000c101524 */
[----:B------:R-:W-:Y:S05]  /*9500*/  BRA `(.L_x_32714) ;  /* 0x0000000c00a47947 */ /* 0x000fea0003800000 */
.L_x_32710:
        /* <DEDUP_REMOVED lines=13> */
.L_x_32718:
        /* <DEDUP_REMOVED lines=8> */
.L_x_32717:
        /* <DEDUP_REMOVED lines=14> */
.L_x_32720:
        /* <DEDUP_REMOVED lines=9> */
.L_x_32719:
[----:B------:R0:W-:Y:S01]  /*97d0*/  STG.E.64 desc[UR36][R2.64], R28 ;  /* 0x0000001c02007986 */ /* 0x0001e2000c101b24 */
[----:B------:R-:W-:Y:S05]  /*97e0*/  BRA `(.L_x_32714) ;  /* 0x0000000800ec7947 */ /* 0x000fea0003800000 */
.L_x_32709:
        /* <DEDUP_REMOVED lines=13> */
.L_x_32724:
        /* <DEDUP_REMOVED lines=22> */
.L_x_32727:
[----:B------:R-:W-:-:S04]  /*9a20*/  SHF.R.U32.HI R5, RZ, 0x18, R5 ;  /* 0x00000018ff057819 */ /* 0x000fc80000011605 */
[----:B------:R-:W-:-:S07]  /*9a30*/  LOP3.LUT R0, R0, 0x80, R5, 0xf8, !PT ;  /* 0x0000008000007812 */ /* 0x000fce00078ef805 */
.L_x_32726:
[----:B------:R-:W-:Y:S05]  /*9a40*/  BSYNC.RECONVERGENT B0 ;  /* 0x0000000000007941 */ /* 0x000fea0003800200 */
.L_x_32725:
[----:B------:R0:W-:Y:S01]  /*9a50*/  STG.E.U8 desc[UR36][R2.64], R0 ;  /* 0x0000000002007986 */ /* 0x0001e2000c101124 */
[----:B------:R-:W-:Y:S05]  /*9a60*/  BRA `(.L_x_32714) ;  /* 0x00000008004c7947 */ /* 0x000fea0003800000 */
.L_x_32723:
        /* <DEDUP_REMOVED lines=22> */
.L_x_32730:
[----:B------:R-:W-:-:S04]  /*9bd0*/  SHF.R.U32.HI R5, RZ, 0x18, R5 ;  /* 0x00000018ff057819 */ /* 0x000fc80000011605 */
[----:B------:R-:W-:-:S07]  /*9be0*/  LOP3.LUT R0, R0, 0x80, R5, 0xf8, !PT ;  /* 0x0000008000007812 */ /* 0x000fce00078ef805 */
.L_x_32729:
[----:B------:R-:W-:Y:S05]  /*9bf0*/  BSYNC.RECONVERGENT B0 ;  /* 0x0000000000007941 */ /* 0x000fea0003800200 */
.L_x_32728:
[----:B------:R0:W-:Y:S01]  /*9c00*/  STG.E.U8 desc[UR36][R2.64], R0 ;  /* 0x0000000002007986 */ /* 0x0001e2000c101124 */
[----:B------:R-:W-:Y:S05]  /*9c10*/  BRA `(.L_x_32714) ;  /* 0x0000000400e07947 */ /* 0x000fea0003800000 */
.L_x_32722:
        /* <DEDUP_REMOVED lines=26> */
.L_x_32732:
[----:B------:R-:W0:Y:S02]  /*9dc0*/  F2I.U64.F64.TRUNC R28, R28 ;  /* 0x0000001c001c7311 */ /* 0x000e24000030d800 */
[----:B0-----:R0:W-:Y:S01]  /*9dd0*/  STG.E.64 desc[UR36][R2.64], R28 ;  /* 0x0000001c02007986 */ /* 0x0011e2000c101b24 */
[----:B------:R-:W-:Y:S05]  /*9de0*/  BRA `(.L_x_32714) ;  /* 0x00000004006c7947 */ /* 0x000fea0003800000 */
.L_x_32731:
[----:B------:R-:W0:Y:S02]  /*9df0*/  F2I.U32.F64.TRUNC R29, R28 ;  /* 0x0000001c001d7311 */ /* 0x000e24000030d000 */
[----:B0-----:R0:W-:Y:S01]  /*9e00*/  STG.E desc[UR36][R2.64], R29 ;  /* 0x0000001d02007986 */ /* 0x0011e2000c101924 */
[----:B------:R-:W-:Y:S05]  /*9e10*/  BRA `(.L_x_32714) ;  /* 0x0000000400607947 */ /* 0x000fea0003800000 */
.L_x_32721:
        /* <DEDUP_REMOVED lines=10> */
.L_x_32734:
[----:B------:R-:W-:-:S05]  /*9ec0*/  CS2R R30, SRZ ;  /* 0x00000000001e7805 */ /* 0x000fca000001ff00 */
[----:B------:R0:W-:Y:S01]  /*9ed0*/  STG.E.128 desc[UR36][R2.64], R28 ;  /* 0x0000001c02007986 */ /* 0x0001e2000c101d24 */
[----:B------:R-:W-:Y:S05]  /*9ee0*/  BRA `(.L_x_32714) ;  /* 0x00000004002c7947 */ /* 0x000fea0003800000 */
.L_x_32733:
[----:B------:R-:W-:-:S13]  /*9ef0*/  ISETP.NE.AND P0, PT, R0, 0xf, PT ;  /* 0x0000000f0000780c */ /* 0x000fda0003f05270 */
[----:B------:R-:W-:Y:S05]  /*9f00*/  @!P0 BRA `(.L_x_32735) ;  /* 0x0000000400088947 */ /* 0x000fea0003800000 */
[----:B------:R-:W-:-:S13]  /*9f10*/  ISETP.NE.AND P0, PT, R0, 0x17, PT ;  /* 0x000000170000780c */ /* 0x000fda0003f05270 */
[----:B------:R-:W-:Y:S05]  /*9f20*/  @!P0 BRA `(.L_x_32736) ;  /* 0x0000000000a08947 */ /* 0x000fea0003800000 */
[----:B------:R-:W-:-:S13]  /*9f30*/  ISETP.NE.AND P0, PT, R0, 0x18, PT ;  /* 0x000000180000780c */ /* 0x000fda0003f05270 */
[----:B------:R-:W-:Y:S05]  /*9f40*/  @!P0 BRA `(.L_x_32737) ;  /* 0x0000000000448947 */ /* 0x000fea0003800000 */
.L_x_32713:
        /* <DEDUP_REMOVED lines=16> */
.L_x_32738:
[----:B------:R-:W-:Y:S05]  /*a050*/  BRA `(.L_x_32714) ;  /* 0x0000000000d07947 */ /* 0x000fea0003800000 */
.L_x_32737:
        /* <DEDUP_REMOVED lines=17> */
.L_x_32740:
[----:B------:R-:W-:Y:S05]  /*a170*/  BSYNC.RECONVERGENT B0 ;  /* 0x0000000000007941 */ /* 0x000fea0003800200 */
.L_x_32739:
[----:B------:R-:W-:-:S05]  /*a180*/  LOP3.LUT R5, R0, 0x80, R5, 0xf8, !PT ;  /* 0x0000008000057812 */ /* 0x000fca00078ef805 */
[----:B------:R0:W-:Y:S01]  /*a190*/  STG.E.U8 desc[UR36][R2.64], R5 ;  /* 0x0000000502007986 */ /* 0x0001e2000c101124 */
[----:B------:R-:W-:Y:S05]  /*a1a0*/  BRA `(.L_x_32714) ;  /* 0x00000000007c7947 */ /* 0x000fea0003800000 */
.L_x_32736:
        /* <DEDUP_REMOVED lines=16> */
.L_x_32742:
[----:B------:R-:W-:Y:S01]  /*a2b0*/  IMAD.MOV.U32 R0, RZ, RZ, 0x7f ;  /* 0x0000007fff007424 */ /* 0x000fe200078e00ff */
[----:B------:R-:W-:-:S04]  /*a2c0*/  ISETP.GT.U32.AND P0, PT, R4, 0x7f800000, PT ;  /* 0x7f8000000400780c */ /* 0x000fc80003f04070 */
[----:B------:R-:W-:-:S09]  /*a2d0*/  SEL R0, R0, 0x7c, P0 ;  /* 0x0000007c00007807 */ /* 0x000fd20000000000 */
.L_x_32743:
[----:B------:R-:W-:Y:S05]  /*a2e0*/  BSYNC.RECONVERGENT B0 ;  /* 0x0000000000007941 */ /* 0x000fea0003800200 */
.L_x_32741:
[----:B------:R-:W-:-:S04]  /*a2f0*/  SHF.R.U32.HI R5, RZ, 0x18, R5 ;  /* 0x00000018ff057819 */ /* 0x000fc80000011605 */
[----:B------:R-:W-:-:S05]  /*a300*/  LOP3.LUT R5, R0, 0x80, R5, 0xf8, !PT ;  /* 0x0000008000057812 */ /* 0x000fca00078ef805 */
[----:B------:R0:W-:Y:S01]  /*a310*/  STG.E.U8 desc[UR36][R2.64], R5 ;  /* 0x0000000502007986 */ /* 0x0001e2000c101124 */
[----:B------:R-:W-:Y:S05]  /*a320*/  BRA `(.L_x_32714) ;  /* 0x00000000001c7947 */ /* 0x000fea0003800000 */
.L_x_32735:
[----:B------:R-:W-:Y:S01]  /*a330*/  UMOV UR4, 0xf0000000 ;  /* 0xf000000000047882 */ /* 0x000fe20000000000 */
[----:B------:R-:W-:Y:S01]  /*a340*/  UMOV UR5, 0x380fffff ;  /* 0x380fffff00057882 */ /* 0x000fe20000000000 */
[----:B------:R-:W0:Y:S01]  /*a350*/  F2F.F32.F64 R0, R28 ;  /* 0x0000001c00007310 */ /* 0x000e220000301000 */
[----:B------:R-:W-:-:S14]  /*a360*/  DSETP.GEU.AND P0, PT, |R28|, UR4, PT ;  /* 0x000000041c007e2a */ /* 0x000fdc000bf0e200 */
[----:B0-----:R-:W-:-:S05]  /*a370*/  @!P0 FMUL R0, R0, 1.175494350822287508e-38 ;  /* 0x0080000000008820 */ /* 0x001fca0000400000 */
[----:B------:R-:W-:-:S05]  /*a380*/  F2FP.BF16.F32.PACK_AB R0, RZ, R0 ;  /* 0x00000000ff00723e */ /* 0x000fca00000010ff */
[----:B------:R0:W-:Y:S02]  /*a390*/  STG.E.U16 desc[UR36][R2.64], R0 ;  /* 0x0000000002007986 */ /* 0x0001e4000c101524 */
.L_x_32714:
        /* <DEDUP_REMOVED lines=24> */
.L_x_32747:
[----:B------:R-:W0:Y:S02]  /*a520*/  F2I.S64.F64.TRUNC R24, R24 ;  /* 0x0000001800187311 */ /* 0x000e24000030d900 */
[----:B0-----:R-:W-:-:S05]  /*a530*/  IMAD.MOV.U32 R5, RZ, RZ, R24 ;  /* 0x000000ffff057224 */ /* 0x001fca00078e0018 */
[----:B------:R0:W-:Y:S01]  /*a540*/  STG.E.U8 desc[UR36][R2.64], R5 ;  /* 0x0000000502007986 */ /* 0x0001e2000c101124 */
[----:B------:R-:W-:Y:S05]  /*a550*/  BRA `(.L_x_32749) ;  /* 0x0000000c00e07947 */ /* 0x000fea0003800000 */
.L_x_32746:
        /* <DEDUP_REMOVED lines=9> */
.L_x_32751:
[----:B------:R-:W0:Y:S02]  /*a5f0*/  F2I.F64.TRUNC R25, R24 ;  /* 0x0000001800197311 */ /* 0x000e24000030d100 */
[----:B0-----:R0:W-:Y:S01]  /*a600*/  STG.E desc[UR36][R2.64], R25 ;  /* 0x0000001902007986 */ /* 0x0011e2000c101924 */
[----:B------:R-:W-:Y:S05]  /*a610*/  BRA `(.L_x_32749) ;  /* 0x0000000c00b07947 */ /* 0x000fea0003800000 */
.L_x_32750:
[----:B------:R-:W0:Y:S02]  /*a620*/  F2I.F64.TRUNC R25, R24 ;  /* 0x0000001800197311 */ /* 0x000e24000030d100 */
[----:B0-----:R0:W-:Y:S01]  /*a630*/  STG.E.U16 desc[UR36][R2.64], R25 ;  /* 0x0000001902007986 */ /* 0x0011e2000c101524 */
[----:B------:R-:W-:Y:S05]  /*a640*/  BRA `(.L_x_32749) ;  /* 0x0000000c00a47947 */ /* 0x000fea0003800000 */
.L_x_32745:
        /* <DEDUP_REMOVED lines=13> */
.L_x_32753:
        /* <DEDUP_REMOVED lines=8> */
.L_x_32752:
        /* <DEDUP_REMOVED lines=14> */
.L_x_32755:
        /* <DEDUP_REMOVED lines=9> */
.L_x_32754:
[----:B------:R4:W-:Y:S01]  /*a910*/  STG.E.64 desc[UR36][R2.64], R24 ;  /* 0x0000001802007986 */ /* 0x0009e2000c101b24 */
[----:B------:R-:W-:Y:S05]  /*a920*/  BRA `(.L_x_32749) ;  /* 0x0000000800ec7947 */ /* 0x000fea0003800000 */
.L_x_32744:
        /* <DEDUP_REMOVED lines=13> */
.L_x_32759:
        /* <DEDUP_REMOVED lines=22> */
.L_x_32762:
[----:B------:R-:W-:-:S04]  /*ab60*/  SHF.R.U32.HI R5, RZ, 0x18, R5 ;  /* 0x00000018ff057819 */ /* 0x000fc80000011605 */
[----:B------:R-:W-:-:S07]  /*ab70*/  LOP3.LUT R0, R0, 0x80, R5, 0xf8, !PT ;  /* 0x0000008000007812 */ /* 0x000fce00078ef805 */
.L_x_32761:
[----:B------:R-:W-:Y:S05]  /*ab80*/  BSYNC.RECONVERGENT B0 ;  /* 0x0000000000007941 */ /* 0x000fea0003800200 */
.L_x_32760:
[----:B------:R0:W-:Y:S01]  /*ab90*/  STG.E.U8 desc[UR36][R2.64], R0 ;  /* 0x0000000002007986 */ /* 0x0001e2000c101124 */
[----:B------:R-:W-:Y:S05]  /*aba0*/  BRA `(.L_x_32749) ;  /* 0x00000008004c7947 */ /* 0x000fea0003800000 */
.L_x_32758:
        /* <DEDUP_REMOVED lines=22> */
.L_x_32765:
[----:B------:R-:W-:-:S04]  /*ad10*/  SHF.R.U32.HI R5, RZ, 0x18, R5 ;  /* 0x00000018ff057819 */ /* 0x000fc80000011605 */
[----:B------:R-:W-:-:S07]  /*ad20*/  LOP3.LUT R0, R0, 0x80, R5, 0xf8, !PT ;  /* 0x0000008000007812 */ /* 0x000fce00078ef805 */
.L_x_32764:
[----:B------:R-:W-:Y:S05]  /*ad30*/  BSYNC.RECONVERGENT B0 ;  /* 0x0000000000007941 */ /* 0x000fea0003800200 */
.L_x_32763:
[----:B------:R0:W-:Y:S01]  /*ad40*/  STG.E.U8 desc[UR36][R2.64], R0 ;  /* 0x0000000002007986 */ /* 0x0001e2000c101124 */
[----:B------:R-:W-:Y:S05]  /*ad50*/  BRA `(.L_x_32749) ;  /* 0x0000000400e07947 */ /* 0x000fea0003800000 */
.L_x_32757:
        /* <DEDUP_REMOVED lines=26> */
.L_x_32767:
[----:B------:R-:W0:Y:S02]  /*af00*/  F2I.U64.F64.TRUNC R24, R24 ;  /* 0x0000001800187311 */ /* 0x000e24000030d800 */
[----:B0-----:R0:W-:Y:S01]  /*af10*/  STG.E.64 desc[UR36][R2.64], R24 ;  /* 0x0000001802007986 */ /* 0x0011e2000c101b24 */
[----:B------:R-:W-:Y:S05]  /*af20*/  BRA `(.L_x_32749) ;  /* 0x00000004006c7947 */ /* 0x000fea0003800000 */
.L_x_32766:
[----:B------:R-:W0:Y:S02]  /*af30*/  F2I.U32.F64.TRUNC R25, R24 ;  /* 0x0000001800197311 */ /* 0x000e24000030d000 */
[----:B0-----:R0:W-:Y:S01]  /*af40*/  STG.E desc[UR36][R2.64], R25 ;  /* 0x0000001902007986 */ /* 0x0011e2000c101924 */
[----:B------:R-:W-:Y:S05]  /*af50*/  BRA `(.L_x_32749) ;  /* 0x0000000400607947 */ /* 0x000fea0003800000 */
.L_x_32756:
        /* <DEDUP_REMOVED lines=10> */
.L_x_32769:
[----:B------:R-:W-:-:S05]  /*b000*/  CS2R R26, SRZ ;  /* 0x00000000001a7805 */ /* 0x000fca000001ff00 */
[----:B------:R0:W-:Y:S01]  /*b010*/  STG.E.128 desc[UR36][R2.64], R24 ;  /* 0x0000001802007986 */ /* 0x0001e2000c101d24 */
[----:B------:R-:W-:Y:S05]  /*b020*/  BRA `(.L_x_32749) ;  /* 0x00000004002c7947 */ /* 0x000fea0003800000 */
.L_x_32768:
[----:B------:R-:W-:-:S13]  /*b030*/  ISETP.NE.AND P0, PT, R0, 0xf, PT ;  /* 0x0000000f0000780c */ /* 0x000fda0003f05270 */
[----:B------:R-:W-:Y:S05]  /*b040*/  @!P0 BRA `(.L_x_32770) ;  /* 0x0000000400088947 */ /* 0x000fea0003800000 */
[----:B------:R-:W-:-:S13]  /*b050*/  ISETP.NE.AND P0, PT, R0, 0x17, PT ;  /* 0x000000170000780c */ /* 0x000fda0003f05270 */
[----:B------:R-:W-:Y:S05]  /*b060*/  @!P0 BRA `(.L_x_32771) ;  /* 0x0000000000a08947 */ /* 0x000fea0003800000 */
[----:B------:R-:W-:-:S13]  /*b070*/  ISETP.NE.AND P0, PT, R0, 0x18, PT ;  /* 0x000000180000780c */ /* 0x000fda0003f05270 */
[----:B------:R-:W-:Y:S05]  /*b080*/  @!P0 BRA `(.L_x_32772) ;  /* 0x0000000000448947 */ /* 0x000fea0003800000 */
.L_x_32748:
        /* <DEDUP_REMOVED lines=16> */
.L_x_32773:
[----:B------:R-:W-:Y:S05]  /*b190*/  BRA `(.L_x_32749) ;  /* 0x0000000000d07947 */ /* 0x000fea0003800000 */
.L_x_32772:
        /* <DEDUP_REMOVED lines=17> */
.L_x_32775:
[----:B------:R-:W-:Y:S05]  /*b2b0*/  BSYNC.RECONVERGENT B0 ;  /* 0x0000000000007941 */ /* 0x000fea0003800200 */
.L_x_32774:
[----:B------:R-:W-:-:S05]  /*b2c0*/  LOP3.LUT R5, R0, 0x80, R5, 0xf8, !PT ;  /* 0x0000008000057812 */ /* 0x000fca00078ef805 */
[----:B------:R0:W-:Y:S01]  /*b2d0*/  STG.E.U8 desc[UR36][R2.64], R5 ;  /* 0x0000000502007986 */ /* 0x0001e2000c101124 */
[----:B------:R-:W-:Y:S05]  /*b2e0*/  BRA `(.L_x_32749) ;  /* 0x00000000007c7947 */ /* 0x000fea0003800000 */
.L_x_32771:
        /* <DEDUP_REMOVED lines=16> */
.L_x_32777:
[----:B------:R-:W-:Y:S01]  /*b3f0*/  IMAD.MOV.U32 R0, RZ, RZ, 0x7f ;  /* 0x0000007fff007424 */ /* 0x000fe200078e00ff */
[----:B------:R-:W-:-:S04]  /*b400*/  ISETP.GT.U32.AND P0, PT, R4, 0x7f800000, PT ;  /* 0x7f8000000400780c */ /* 0x000fc80003f04070 */
[----:B------:R-:W-:-:S09]  /*b410*/  SEL R0, R0, 0x7c, P0 ;  /* 0x0000007c00007807 */ /* 0x000fd20000000000 */
.L_x_32778:
[----:B------:R-:W-:Y:S05]  /*b420*/  BSYNC.RECONVERGENT B0 ;  /* 0x0000000000007941 */ /* 0x000fea0003800200 */
.L_x_32776:
[----:B------:R-:W-:-:S04]  /*b430*/  SHF.R.U32.HI R5, RZ, 0x18, R5 ;  /* 0x00000018ff057819 */ /* 0x000fc80000011605 */
[----:B------:R-:W-:-:S05]  /*b440*/  LOP3.LUT R5, R0, 0x80, R5, 0xf8, !PT ;  /* 0x0000008000057812 */ /* 0x000fca00078ef805 */
[----:B------:R0:W-:Y:S01]  /*b450*/  STG.E.U8 desc[UR36][R2.64], R5 ;  /* 0x0000000502007986 */ /* 0x0001e2000c101124 */
[----:B------:R-:W-:Y:S05]  /*b460*/  BRA `(.L_x_32749) ;  /* 0x00000000001c7947 */ /* 0x000fea0003800000 */
.L_x_32770:
[----:B------:R-:W-:Y:S01]  /*b470*/  UMOV UR4, 0xf0000000 ;  /* 0xf000000000047882 */ /* 0x000fe20000000000 */
[----:B------:R-:W-:Y:S01]  /*b480*/  UMOV UR5, 0x380fffff ;  /* 0x380fffff00057882 */ /* 0x000fe20000000000 */
[----:B------:R-:W0:Y:S01]  /*b490*/  F2F.F32.F64 R0, R24 ;  /* 0x0000001800007310 */ /* 0x000e220000301000 */
[----:B------:R-:W-:-:S14]  /*b4a0*/  DSETP.GEU.AND P0, PT, |R24|, UR4, PT ;  /* 0x0000000418007e2a */ /* 0x000fdc000bf0e200 */
[----:B0-----:R-:W-:-:S05]  /*b4b0*/  @!P0 FMUL R0, R0, 1.175494350822287508e-38 ;  /* 0x0080000000008820 */ /* 0x001fca0000400000 */
[----:B------:R-:W-:-:S05]  /*b4c0*/  F2FP.BF16.F32.PACK_AB R0, RZ, R0 ;  /* 0x00000000ff00723e */ /* 0x000fca00000010ff */
[----:B------:R0:W-:Y:S02]  /*b4d0*/  STG.E.U16 desc[UR36][R2.64], R0 ;  /* 0x0000000002007986 */ /* 0x0001e4000c101524 */
.L_x_32749:
[----:B------:R-:W-:-:S07]  /*b4e0*/  VIADD R36, R36, 0x80 ;  /* 0x0000008024247836 */ /* 0x000fce0000000000 */
.L_x_32708:
[----:B------:R-:W-:Y:S05]  /*b4f0*/  BSYNC.RECONVERGENT B6 ;  /* 0x0000000000067941 */ /* 0x000fea0003800200 */
.L_x_32707:
        /* <DEDUP_REMOVED lines=24> */
.L_x_32782:
[----:B-----5:R-:W0:Y:S02]  /*b680*/  F2I.S64.F64.TRUNC R16, R16 ;  /* 0x0000001000107311 */ /* 0x020e24000030d900 */
[----:B0-----:R-:W-:-:S05]  /*b690*/  IMAD.MOV.U32 R5, RZ, RZ, R16 ;  /* 0x000000ffff057224 */ /* 0x001fca00078e0010 */
[----:B------:R-:W-:Y:S01]  /*b6a0*/  STG.E.U8 desc[UR36][R2.64], R5 ;  /* 0x0000000502007986 */ /* 0x000fe2000c101124 */
[----:B------:R-:W-:Y:S05]  /*b6b0*/  EXIT ;  /* 0x000000000000794d */ /* 0x000fea0003800000 */
.L_x_32781:
        /* <DEDUP_REMOVED lines=9> */
.L_x_32785:
[----:B-----5:R-:W0:Y:S02]  /*b750*/  F2I.F64.TRUNC R17, R16 ;  /* 0x0000001000117311 */ /* 0x020e24000030d100 */
[----:B0-----:R-:W-:Y:S01]  /*b760*/  STG.E desc[UR36][R2.64], R17 ;  /* 0x0000001102007986 */ /* 0x001fe2000c101924 */
[----:B------:R-:W-:Y:S05]  /*b770*/  EXIT ;  /* 0x000000000000794d */ /* 0x000fea0003800000 */
.L_x_32784:
[----:B-----5:R-:W0:Y:S02]  /*b780*/  F2I.F64.TRUNC R17, R16 ;  /* 0x0000001000117311 */ /* 0x020e24000030d100 */
[----:B0-----:R-:W-:Y:S01]  /*b790*/  STG.E.U16 desc[UR36][R2.64], R17 ;  /* 0x0000001102007986 */ /* 0x001fe2000c101524 */
[----:B------:R-:W-:Y:S05]  /*b7a0*/  EXIT ;  /* 0x000000000000794d */ /* 0x000fea0003800000 */
.L_x_32780:
        /* <DEDUP_REMOVED lines=13> */
.L_x_32787:
        /* <DEDUP_REMOVED lines=8> */
.L_x_32786:
        /* <DEDUP_REMOVED lines=14> */
.L_x_32789:
        /* <DEDUP_REMOVED lines=9> */
.L_x_32788:
[----:B-----5:R-:W-:Y:S01]  /*ba70*/  STG.E.64 desc[UR36][R2.64], R16 ;  /* 0x0000001002007986 */ /* 0x020fe2000c101b24 */
[----:B------:R-:W-:Y:S05]  /*ba80*/  EXIT ;  /* 0x000000000000794d */ /* 0x000fea0003800000 */
.L_x_32779:
        /* <DEDUP_REMOVED lines=13> */
.L_x_32793:
        /* <DEDUP_REMOVED lines=22> */
.L_x_32796:
[----:B------:R-:W-:-:S04]  /*bcc0*/  SHF.R.U32.HI R5, RZ, 0x18, R5 ;  /* 0x00000018ff057819 */ /* 0x000fc80000011605 */
[----:B------:R-:W-:-:S07]  /*bcd0*/  LOP3.LUT R0, R0, 0x80, R5, 0xf8, !PT ;  /* 0x0000008000007812 */ /* 0x000fce00078ef805 */
.L_x_32795:
[----:B------:R-:W-:Y:S05]  /*bce0*/  BSYNC.RECONVERGENT B0 ;  /* 0x0000000000007941 */ /* 0x000fea0003800200 */
.L_x_32794:
[----:B------:R-:W-:Y:S01]  /*bcf0*/  STG.E.U8 desc[UR36][R2.64], R0 ;  /* 0x0000000002007986 */ /* 0x000fe2000c101124 */
[----:B------:R-:W-:Y:S05]  /*bd00*/  EXIT ;  /* 0x000000000000794d */ /* 0x000fea0003800000 */
.L_x_32792:
        /* <DEDUP_REMOVED lines=22> */
.L_x_32799:
[----:B------:R-:W-:-:S04]  /*be70*/  SHF.R.U32.HI R5, RZ, 0x18, R5 ;  /* 0x00000018ff057819 */ /* 0x000fc80000011605 */
[----:B------:R-:W-:-:S07]  /*be80*/  LOP3.LUT R0, R0, 0x80, R5, 0xf8, !PT ;  /* 0x0000008000007812 */ /* 0x000fce00078ef805 */
.L_x_32798:
[----:B------:R-:W-:Y:S05]  /*be90*/  BSYNC.RECONVERGENT B0 ;  /* 0x0000000000007941 */ /* 0x000fea0003800200 */
.L_x_32797:
[----:B------:R-:W-:Y:S01]  /*bea0*/  STG.E.U8 desc[UR36][R2.64], R0 ;  /* 0x0000000002007986 */ /* 0x000fe2000c101124 */
[----:B------:R-:W-:Y:S05]  /*beb0*/  EXIT ;  /* 0x000000000000794d */ /* 0x000fea0003800000 */
.L_x_32791:
        /* <DEDUP_REMOVED lines=26> */
.L_x_32801:
[----:B-----5:R-:W0:Y:S02]  /*c060*/  F2I.U64.F64.TRUNC R16, R16 ;  /* 0x0000001000107311 */ /* 0x020e24000030d800 */
[----:B0-----:R-:W-:Y:S01]  /*c070*/  STG.E.64 desc[UR36][R2.64], R16 ;  /* 0x0000001002007986 */ /* 0x001fe2000c101b24 */
[----:B------:R-:W-:Y:S05]  /*c080*/  EXIT ;  /* 0x000000000000794d */ /* 0x000fea0003800000 */
.L_x_32800:
[----:B-----5:R-:W0:Y:S02]  /*c090*/  F2I.U32.F64.TRUNC R17, R16 ;  /* 0x0000001000117311 */ /* 0x020e24000030d000 */
[----:B0-----:R-:W-:Y:S01]  /*c0a0*/  STG.E desc[UR36][R2.64], R17 ;  /* 0x0000001102007986 */ /* 0x001fe2000c101924 */
[----:B------:R-:W-:Y:S05]  /*c0b0*/  EXIT ;  /* 0x000000000000794d */ /* 0x000fea0003800000 */
.L_x_32790:
        /* <DEDUP_REMOVED lines=10> */
.L_x_32803:
[----:B-----5:R-:W-:-:S05]  /*c160*/  CS2R R18, SRZ ;  /* 0x0000000000127805 */ /* 0x020fca000001ff00 */
[----:B------:R-:W-:Y:S01]  /*c170*/  STG.E.128 desc[UR36][R2.64], R16 ;  /* 0x0000001002007986 */ /* 0x000fe2000c101d24 */
[----:B------:R-:W-:Y:S05]  /*c180*/  EXIT ;  /* 0x000000000000794d */ /* 0x000fea0003800000 */
.L_x_32802:
[----:B------:R-:W-:-:S13]  /*c190*/  ISETP.NE.AND P0, PT, R0, 0xf, PT ;  /* 0x0000000f0000780c */ /* 0x000fda0003f05270 */
[----:B------:R-:W-:Y:S05]  /*c1a0*/  @!P0 BRA `(.L_x_32804) ;  /* 0x0000000400088947 */ /* 0x000fea0003800000 */
[----:B------:R-:W-:-:S13]  /*c1b0*/  ISETP.NE.AND P0, PT, R0, 0x17, PT ;  /* 0x000000170000780c */ /* 0x000fda0003f05270 */
[----:B------:R-:W-:Y:S05]  /*c1c0*/  @!P0 BRA `(.L_x_32805) ;  /* 0x0000000000a08947 */ /* 0x000fea0003800000 */
[----:B------:R-:W-:-:S13]  /*c1d0*/  ISETP.NE.AND P0, PT, R0, 0x18, PT ;  /* 0x000000180000780c */ /* 0x000fda0003f05270 */
[----:B------:R-:W-:Y:S05]  /*c1e0*/  @!P0 BRA `(.L_x_32806) ;  /* 0x0000000000448947 */ /* 0x000fea0003800000 */
.L_x_32783:
        /* <DEDUP_REMOVED lines=16> */
.L_x_32807:
[----:B------:R-:W-:Y:S05]  /*c2f0*/  EXIT ;  /* 0x000000000000794d */ /* 0x000fea0003800000 */
.L_x_32806:
        /* <DEDUP_REMOVED lines=17> */
.L_x_32809:
[----:B------:R-:W-:Y:S05]  /*c410*/  BSYNC.RECONVERGENT B0 ;  /* 0x0000000000007941 */ /* 0x000fea0003800200 */
.L_x_32808:
[----:B------:R-:W-:-:S05]  /*c420*/  LOP3.LUT R5, R0, 0x80, R5, 0xf8, !PT ;  /* 0x0000008000057812 */ /* 0x000fca00078ef805 */
[----:B------:R-:W-:Y:S01]  /*c430*/  STG.E.U8 desc[UR36][R2.64], R5 ;  /* 0x0000000502007986 */ /* 0x000fe2000c101124 */
[----:B------:R-:W-:Y:S05]  /*c440*/  EXIT ;  /* 0x000000000000794d */ /* 0x000fea0003800000 */
.L_x_32805:
        /* <DEDUP_REMOVED lines=16> */
.L_x_32811:
[----:B------:R-:W-:Y:S01]  /*c550*/  IMAD.MOV.U32 R0, RZ, RZ, 0x7f ;  /* 0x0000007fff007424 */ /* 0x000fe200078e00ff */
[----:B------:R-:W-:-:S04]  /*c560*/  ISETP.GT.U32.AND P0, PT, R4, 0x7f800000, PT ;  /* 0x7f8000000400780c */ /* 0x000fc80003f04070 */
[----:B------:R-:W-:-:S09]  /*c570*/  SEL R0, R0, 0x7c, P0 ;  /* 0x0000007c00007807 */ /* 0x000fd20000000000 */
.L_x_32812:
[----:B------:R-:W-:Y:S05]  /*c580*/  BSYNC.RECONVERGENT B0 ;  /* 0x0000000000007941 */ /* 0x000fea0003800200 */
.L_x_32810:
[----:B------:R-:W-:-:S04]  /*c590*/  SHF.R.U32.HI R5, RZ, 0x18, R5 ;  /* 0x00000018ff057819 */ /* 0x000fc80000011605 */
[----:B------:R-:W-:-:S05]  /*c5a0*/  LOP3.LUT R5, R0, 0x80, R5, 0xf8, !PT ;  /* 0x0000008000057812 */ /* 0x000fca00078ef805 */
[----:B------:R-:W-:Y:S01]  /*c5b0*/  STG.E.U8 desc[UR36][R2.64], R5 ;  /* 0x0000000502007986 */ /* 0x000fe2000c101124 */
[----:B------:R-:W-:Y:S05]  /*c5c0*/  EXIT ;  /* 0x000000000000794d */ /* 0x000fea0003800000 */
.L_x_32804:
        /* <DEDUP_REMOVED lines=8> */
.L_x_32813:
        /* <DEDUP_REMOVED lines=11> */
.L_x_41972:


//--------------------- .text._ZN2at6native18elementwise_kernelILi128ELi2EZNS0_22gpu_kernel_impl_nocastINS0_13BinaryFunctorIdddZZZNS0_19maximum_kernel_cudaERNS_18TensorIteratorBaseEENKUlvE0_clEvENKUlvE_clEvEUlddE_EEEEvS5_RKT_EUliE_EEviT1_ --------------------------
	.section	.text._ZN2at6native18elementwise_kernelILi128ELi2EZNS0_22gpu_kernel_impl_nocastINS0_13BinaryFunctorIdddZZZNS0_19maximum_kernel_cudaERNS_18TensorIteratorBaseEENKUlvE0_clEvENKUlvE_clEvEUlddE_EEEEvS5_RKT_EUliE_EEviT1_,"ax",@progbits
	.align	128
        .global         _ZN2at6native18elementwise_kernelILi128ELi2EZNS0_22gpu_kernel_impl_nocastINS0_13BinaryFunctorIdddZZZNS0_19maximum_kernel_cudaERNS_18TensorIteratorBaseEENKUlvE0_clEvENKUlvE_clEvEUlddE_EEEEvS5_RKT_EUliE_EEviT1_
        .type           _ZN2at6native18elementwise_kernelILi128ELi2EZNS0_22gpu_kernel_impl_nocastINS0_13BinaryFunctorIdddZZZNS0_19maximum_kernel_cudaERNS_18TensorIteratorBaseEENKUlvE0_clEvENKUlvE_clEvEUlddE_EEEEvS5_RKT_EUliE_EEviT1_,@function
        .size           _ZN2at6native18elementwise_kernelILi128ELi2EZNS0_22gpu_kernel_impl_nocastINS0_13BinaryFunctorIdddZZZNS0_19maximum_kernel_cudaERNS_18TensorIteratorBaseEENKUlvE0_clEvENKUlvE_clEvEUlddE_EEEEvS5_RKT_EUliE_EEviT1_,(.L_x_41973 - _ZN2at6native18elementwise_kernelILi128ELi2EZNS0_22gpu_kernel_impl_nocastINS0_13BinaryFunctorIdddZZZNS0_19maximum_kernel_cudaERNS_18TensorIteratorBaseEENKUlvE0_clEvENKUlvE_clEvEUlddE_EEEEvS5_RKT_EUliE_EEviT1_)
        .other          _ZN2at6native18elementwise_kernelILi128ELi2EZNS0_22gpu_kernel_impl_nocastINS0_13BinaryFunctorIdddZZZNS0_19maximum_kernel_cudaERNS_18TensorIteratorBaseEENKUlvE0_clEvENKUlvE_clEvEUlddE_EEEEvS5_RKT_EUliE_EEviT1_,@"STO_CUDA_ENTRY STV_DEFAULT"
_ZN2at6native18elementwise_kernelILi128ELi2EZNS0_22gpu_kernel_impl_nocastINS0_13BinaryFunctorIdddZZZNS0_19maximum_kernel_cudaERNS_18TensorIteratorBaseEENKUlvE0_clEvENKUlvE_clEvEUlddE_EEEEvS5_RKT_EUliE_EEviT1_:
.text._ZN2at6native18elementwise_kernelILi128ELi2EZNS0_22gpu_kernel_impl_nocastINS0_13BinaryFunctorIdddZZZNS0_19maximum_kernel_cudaERNS_18TensorIteratorBaseEENKUlvE0_clEvENKUlvE_clEvEUlddE_EEEEvS5_RKT_EUliE_EEviT1_:
        /* <DEDUP_REMOVED lines=21> */
[----:B------:R-:W-:Y:S01]  /*0150*/  @!P0 DSETP.MAX.AND P1, P2, R4, R6, PT ;  /* 0x000000060400822a */ /* 0x000fe20003a2f000 */
        /* <DEDUP_REMOVED lines=10> */
.L_x_32817:
[----:B------:R0:W-:Y:S01]  /*0200*/  STG.E.64 desc[UR6][R8.64], R4 ;  /* 0x0000000408007986 */ /* 0x0001e2000c101b06 */
[----:B------:R-:W-:-:S07]  /*0210*/  IADD3 R3, PT, PT, R3, 0x80, RZ ;  /* 0x0000008003037810 */ /* 0x000fce0007ffe0ff */
.L_x_32816:
[----:B------:R-:W-:Y:S05]  /*0220*/  BSYNC.RECONVERGENT B0 ;  /* 0x0000000000007941 */ /* 0x000fea0003800200 */
.L_x_32815:
        /* <DEDUP_REMOVED lines=21> */
.L_x_32818:
[----:B------:R-:W-:Y:S01]  /*0380*/  STG.E.64 desc[UR6][R6.64], R2 ;  /* 0x0000000206007986 */ /* 0x000fe2000c101b06 */
[----:B------:R-:W-:Y:S05]  /*0390*/  EXIT ;  /* 0x000000000000794d */ /* 0x000fea0003800000 */
.L_x_32814:
        /* <DEDUP_REMOVED lines=355> */
.L_x_32821:
        /* <DEDUP_REMOVED lines=22> */
.L_x_32823:
[----:B------:R-:W-:Y:S05]  /*1b30*/  BSYNC.RECONVERGENT B1 ;  /* 0x0000000000017941 */ /* 0x000fea0003800200 */
.L_x_32822:
[----:B------:R-:W0:Y:S01]  /*1b40*/  LDCU.64 UR8, c[0x0][0x5e8] ;  /* 0x0000bd00ff0877ac */ /* 0x000e220008000a00 */
[----:B------:R-:W-:Y:S02]  /*1b50*/  IADD3 R3, PT, PT, R3, 0x80, RZ ;  /* 0x0000008003037810 */ /* 0x000fe40007ffe0ff */
[----:B0-----:R-:W-:-:S04]  /*1b60*/  IADD3 R4, P0, PT, R5, UR8, RZ ;  /* 0x0000000805047c10 */ /* 0x001fc8000ff1e0ff */
[----:B------:R-:W-:-:S05]  /*1b70*/  IADD3.X R5, PT, PT, RZ, UR9, RZ, P0, !PT ;  /* 0x00000009ff057c10 */ /* 0x000fca00087fe4ff */
[----:B------:R0:W-:Y:S04]  /*1b80*/  STG.E.64 desc[UR6][R4.64], R6 ;  /* 0x0000000604007986 */ /* 0x0001e8000c101b06 */
.L_x_32820:
[----:B------:R-:W-:Y:S05]  /*1b90*/  BSYNC.RECONVERGENT B0 ;  /* 0x0000000000007941 */ /* 0x000fea0003800200 */
.L_x_32819:
        /* <DEDUP_REMOVED lines=350> */
.L_x_32824:
        /* <DEDUP_REMOVED lines=16> */
[----:B------:R-:W-:Y:S01]  /*3280*/  @!P0 DSETP.MAX.AND P1, P2, R4, R2, PT ;  /* 0x000000020400822a */ /* 0x000fe20003a2f000 */
        /* <DEDUP_REMOVED lines=8> */
.L_x_32826:
[----:B------:R-:W-:Y:S05]  /*3310*/  BSYNC.RECONVERGENT B0 ;  /* 0x0000000000007941 */ /* 0x000fea0003800200 */
.L_x_32825:
[----:B------:R-:W-:Y:S01]  /*3320*/  STG.E.64 desc[UR6][R8.64], R2 ;  /* 0x0000000208007986 */ /* 0x000fe2000c101b06 */
[----:B------:R-:W-:Y:S05]  /*3330*/  EXIT ;  /* 0x000000000000794d */ /* 0x000fea0003800000 */
.L_x_32827:
        /* <DEDUP_REMOVED lines=12> */
.L_x_41973:


//--------------------- .text._ZN2at6native27unrolled_elementwise_kernelINS0_13BinaryFunctorIdddZZZNS0_19maximum_kernel_cudaERNS_18TensorIteratorBaseEENKUlvE0_clEvENKUlvE_clEvEUlddE_EESt5arrayIPcLm3EELi4E23TrivialOffsetCalculatorILi2EjESC_ILi1EjENS0_6memory15LoadWithoutCastENSF_16StoreWithoutCastEEEviT_T0_T2_T3_T4_T5_ --------------------------
	.section	.text._ZN2at6native27unrolled_elementwise_kernelINS0_13BinaryFunctorIdddZZZNS0_19maximum_kernel_cudaERNS_18TensorIteratorBaseEENKUlvE0_clEvENKUlvE_clEvEUlddE_EESt5arrayIPcLm3EELi4E23TrivialOffsetCalculatorILi2EjESC_ILi1EjENS0_6memory15LoadWithoutCastENSF_16StoreWithoutCastEEEviT_T0_T2_T3_T4_T5_,"ax",@progbits
	.align	128
        .global         _ZN2at6native27unrolled_elementwise_kernelINS0_13BinaryFunctorIdddZZZNS0_19maximum_kernel_cudaERNS_18TensorIteratorBaseEENKUlvE0_clEvENKUlvE_clEvEUlddE_EESt5arrayIPcLm3EELi4E23TrivialOffsetCalculatorILi2EjESC_ILi1EjENS0_6memory15LoadWithoutCastENSF_16StoreWithoutCastEEEviT_T0_T2_T3_T4_T5_
        .type           _ZN2at6native27unrolled_elementwise_kernelINS0_13BinaryFunctorIdddZZZNS0_19maximum_kernel_cudaERNS_18TensorIteratorBaseEENKUlvE0_clEvENKUlvE_clEvEUlddE_EESt5arrayIPcLm3EELi4E23TrivialOffsetCalculatorILi2EjESC_ILi1EjENS0_6memory15LoadWithoutCastENSF_16StoreWithoutCastEEEviT_T0_T2_T3_T4_T5_,@function
        .size           _ZN2at6native27unrolled_elementwise_kernelINS0_13BinaryFunctorIdddZZZNS0_19maximum_kernel_cudaERNS_18TensorIteratorBaseEENKUlvE0_clEvENKUlvE_clEvEUlddE_EESt5arrayIPcLm3EELi4E23TrivialOffsetCalculatorILi2EjESC_ILi1EjENS0_6memory15LoadWithoutCastENSF_16StoreWithoutCastEEEviT_T0_T2_T3_T4_T5_,(.L_x_41974 - _ZN2at6native27unrolled_elementwise_kernelINS0_13BinaryFunctorIdddZZZNS0_19maximum_kernel_cudaERNS_18TensorIteratorBaseEENKUlvE0_clEvENKUlvE_clEvEUlddE_EESt5arrayIPcLm3EELi4E23TrivialOffsetCalculatorILi2EjESC_ILi1EjENS0_6memory15LoadWithoutCastENSF_16StoreWithoutCastEEEviT_T0_T2_T3_T4_T5_)
        .other          _ZN2at6native27unrolled_elementwise_kernelINS0_13BinaryFunctorIdddZZZNS0_19maximum_kernel_cudaERNS_18TensorIteratorBaseEENKUlvE0_clEvENKUlvE_clEvEUlddE_EESt5arrayIPcLm3EELi4E23TrivialOffsetCalculatorILi2EjESC_ILi1EjENS0_6memory15LoadWithoutCastENSF_16StoreWithoutCastEEEviT_T0_T2_T3_T4_T5_,@"STO_CUDA_ENTRY STV_DEFAULT"
_ZN2at6native27unrolled_elementwise_kernelINS0_13BinaryFunctorIdddZZZNS0_19maximum_kernel_cudaERNS_18TensorIteratorBaseEENKUlvE0_clEvENKUlvE_clEvEUlddE_EESt5arrayIPcLm3EELi4E23TrivialOffsetCalculatorILi2EjESC_ILi1EjENS0_6memory15LoadWithoutCastENSF_16StoreWithoutCastEEEviT_T0_T2_T3_T4_T5_:
.text._ZN2at6native27unrolled_elementwise_kernelINS0_13BinaryFunctorIdddZZZNS0_19maximum_kernel_cudaERNS_18TensorIteratorBaseEENKUlvE0_clEvENKUlvE_clEvEUlddE_EESt5arrayIPcLm3EELi4E23TrivialOffsetCalculatorILi2EjESC_ILi1EjENS0_6memory15LoadWithoutCastENSF_16StoreWithoutCastEEEviT_T0_T2_T3_T4_T5_:
        /* <DEDUP_REMOVED lines=56> */
[----:B------:R-:W-:Y:S01]  /*0380*/  @!P1 DSETP.MAX.AND P2, P3, R6, R8, PT ;  /* 0x000000080600922a */ /* 0x000fe20003b4f000 */
        /* <DEDUP_REMOVED lines=10> */
.L_x_32829:
[----:B------:R-:W-:Y:S05]  /*0430*/  BSYNC.RECONVERGENT B0 ;  /* 0x0000000000007941 */ /* 0x000fea0003800200 */
.L_x_32828:
        /* <DEDUP_REMOVED lines=15> */
[----:B------:R-:W-:Y:S01]  /*0530*/  @!P4 DSETP.MAX.AND P5, P6, R2, R4, PT ;  /* 0x000000040200c22a */ /* 0x000fe20003eaf000 */
        /* <DEDUP_REMOVED lines=12> */
.L_x_32831:
[----:B------:R-:W-:Y:S05]  /*0600*/  BSYNC.RECONVERGENT B0 ;  /* 0x0000000000007941 */ /* 0x000fea0003800200 */
.L_x_32830:
[----:B------:R-:W-:Y:S01]  /*0610*/  BSSY.RECONVERGENT B0, `(.L_x_32832) ;  /* 0x0000011000007945 */ /* 0x000fe20003800200 */
[----:B0-----:R-:W-:-:S03]  /*0620*/  @!P0 IMAD.WIDE.U32 R6, R21, 0x8, R6 ;  /* 0x0000000815068825 */ /* 0x001fc600078e0006 */
[----:B------:R-:W-:Y:S05]  /*0630*/  @P3 BRA `(.L_x_32833) ;  /* 0x0000000000383947 */ /* 0x000fea0003800000 */
[----:B------:R-:W-:-:S14]  /*0640*/  DSETP.NAN.AND P3, PT, R18, R18, PT ;  /* 0x000000121200722a */ /* 0x000fdc0003f68000 */
[----:B------:R-:W-:Y:S05]  /*0650*/  @P3 BRA `(.L_x_32833) ;  /* 0x0000000000303947 */ /* 0x000fea0003800000 */
[----:B------:R-:W-:-:S14]  /*0660*/  DSETP.NAN.AND P3, PT, R14, R14, PT ;  /* 0x0000000e0e00722a */ /* 0x000fdc0003f68000 */
[----:B------:R-:W-:Y:S01]  /*0670*/  @!P3 DSETP.MAX.AND P4, P5, R14, R18, PT ;  /* 0x000000120e00b22a */ /* 0x000fe20003d8f000 */
        /* <DEDUP_REMOVED lines=10> */
.L_x_32833:
[----:B------:R-:W-:Y:S05]  /*0720*/  BSYNC.RECONVERGENT B0 ;  /* 0x0000000000007941 */ /* 0x000fea0003800200 */
.L_x_32832:
[----:B------:R-:W-:Y:S04]  /*0730*/  BSSY.RECONVERGENT B0, `(.L_x_32834) ;  /* 0x0000010000007945 */ /* 0x000fe80003800200 */
        /* <DEDUP_REMOVED lines=15> */
.L_x_32835:
[----:B------:R-:W-:Y:S05]  /*0830*/  BSYNC.RECONVERGENT B0 ;  /* 0x0000000000007941 */ /* 0x000fea0003800200 */
.L_x_32834:
        /* <DEDUP_REMOVED lines=13> */
.L_x_32837:
[----:B------:R-:W-:Y:S05]  /*0910*/  BSYNC.RECONVERGENT B0 ;  /* 0x0000000000007941 */ /* 0x000fea0003800200 */
.L_x_32836:
[----:B------:R-:W-:-:S13]  /*0920*/  ISETP.GE.AND P0, PT, R11, R10, PT ;  /* 0x0000000a0b00720c */ /* 0x000fda0003f06270 */
[----:B------:R-:W-:Y:S05]  /*0930*/  @P0 EXIT ;  /* 0x000000000000094d */ /* 0x000fea0003800000 */
[----:B-1----:R-:W1:Y:S01]  /*0940*/  LDC.64 R2, c[0x0][0x388] ;  /* 0x0000e200ff027b82 */ /* 0x002e620000000a00 */
[----:B------:R-:W-:-:S04]  /*0950*/  IMAD R11, R0, 0x200, R11 ;  /* 0x00000200000b7824 */ /* 0x000fc800078e020b */
[----:B-1----:R-:W-:-:S05]  /*0960*/  IMAD.WIDE.U32 R2, R11, 0x8, R2 ;  /* 0x000000080b027825 */ /* 0x002fca00078e0002 */
[----:B------:R-:W-:Y:S01]  /*0970*/  STG.E.64 desc[UR4][R2.64], R16 ;  /* 0x0000001002007986 */ /* 0x000fe2000c101b04 */
[----:B------:R-:W-:Y:S05]  /*0980*/  EXIT ;  /* 0x000000000000794d */ /* 0x000fea0003800000 */
.L_x_32838:
        /* <DEDUP_REMOVED lines=15> */
.L_x_41974:


//--------------------- .text._ZN2at6native29vectorized_elementwise_kernelILi2ENS0_13BinaryFunctorIdddZZZNS0_19maximum_kernel_cudaERNS_18TensorIteratorBaseEENKUlvE0_clEvENKUlvE_clEvEUlddE_EESt5arrayIPcLm3EEEEviT0_T1_ --------------------------
	.section	.text._ZN2at6native29vectorized_elementwise_kernelILi2ENS0_13BinaryFunctorIdddZZZNS0_19maximum_kernel_cudaERNS_18TensorIteratorBaseEENKUlvE0_clEvENKUlvE_clEvEUlddE_EESt5arrayIPcLm3EEEEviT0_T1_,"ax",@progbits
	.align	128
        .global         _ZN2at6native29vectorized_elementwise_kernelILi2ENS0_13BinaryFunctorIdddZZZNS0_19maximum_kernel_cudaERNS_18TensorIteratorBaseEENKUlvE0_clEvENKUlvE_clEvEUlddE_EESt5arrayIPcLm3EEEEviT0_T1_
        .type           _ZN2at6native29vectorized_elementwise_kernelILi2ENS0_13BinaryFunctorIdddZZZNS0_19maximum_kernel_cudaERNS_18TensorIteratorBaseEENKUlvE0_clEvENKUlvE_clEvEUlddE_EESt5arrayIPcLm3EEEEviT0_T1_,@function
        .size           _ZN2at6native29vectorized_elementwise_kernelILi2ENS0_13BinaryFunctorIdddZZZNS0_19maximum_kernel_cudaERNS_18TensorIteratorBaseEENKUlvE0_clEvENKUlvE_clEvEUlddE_EESt5arrayIPcLm3EEEEviT0_T1_,(.L_x_41975 - _ZN2at6native29vectorized_elementwise_kernelILi2ENS0_13BinaryFunctorIdddZZZNS0_19maximum_kernel_cudaERNS_18TensorIteratorBaseEENKUlvE0_clEvENKUlvE_clEvEUlddE_EESt5arrayIPcLm3EEEEviT0_T1_)
        .other          _ZN2at6native29vectorized_elementwise_kernelILi2ENS0_13BinaryFunctorIdddZZZNS0_19maximum_kernel_cudaERNS_18TensorIteratorBaseEENKUlvE0_clEvENKUlvE_clEvEUlddE_EESt5arrayIPcLm3EEEEviT0_T1_,@"STO_CUDA_ENTRY STV_DEFAULT"
_ZN2at6native29vectorized_elementwise_kernelILi2ENS0_13BinaryFunctorIdddZZZNS0_19maximum_kernel_cudaERNS_18TensorIteratorBaseEENKUlvE0_clEvENKUlvE_clEvEUlddE_EESt5arrayIPcLm3EEEEviT0_T1_:
.text._ZN2at6native29vectorized_elementwise_kernelILi2ENS0_13BinaryFunctorIdddZZZNS0_19maximum_kernel_cudaERNS_18TensorIteratorBaseEENKUlvE0_clEvENKUlvE_clEvEUlddE_EESt5arrayIPcLm3EEEEviT0_T1_:
        /* <DEDUP_REMOVED lines=101> */
[----:B------:R-:W-:Y:S01]  /*0650*/  @!P0 DSETP.MAX.AND P1, P2, R34, R32, PT ;  /* 0x000000202200822a */ /* 0x000fe20003a2f000 */
        /* <DEDUP_REMOVED lines=11> */
.L_x_32841:
[----:B------:R-:W-:Y:S05]  /*0710*/  BSYNC.RECONVERGENT B0 ;  /* 0x0000000000007941 */ /* 0x000fea0003800200 */
.L_x_32840:
[----:B-----5:R-:W-:Y:S01]  /*0720*/  IADD3 R35, PT, PT, R3, 0x80, RZ ;  /* 0x0000008003237810 */ /* 0x020fe20007ffe0ff */
[----:B------:R-:W-:Y:S03]  /*0730*/  BSSY.RECONVERGENT B0, `(.L_x_32842) ;  /* 0x0000012000007945 */ /* 0x000fe60003800200 */
[----:B------:R-:W-:-:S13]  /*0740*/  ISETP.GE.U32.AND P0, PT, R35, R2, PT ;  /* 0x000000022300720c */ /* 0x000fda0003f06070 */
[----:B------:R-:W-:Y:S05]  /*0750*/  @P0 BRA `(.L_x_32843) ;  /* 0x00000000003c0947 */ /* 0x000fea0003800000 */
[----:B------:R-:W-:-:S14]  /*0760*/  DSETP.NAN.AND P0, PT, R4, R4, PT ;  /* 0x000000040400722a */ /* 0x000fdc0003f08000 */
[----:B------:R-:W-:Y:S05]  /*0770*/  @P0 BRA `(.L_x_32843) ;  /* 0x0000000000340947 */ /* 0x000fea0003800000 */
[----:B------:R-:W-:-:S14]  /*0780*/  DSETP.NAN.AND P0, PT, R6, R6, PT ;  /* 0x000000060600722a */ /* 0x000fdc0003f08000 */
[----:B------:R-:W-:Y:S01]  /*0790*/  @!P0 DSETP.MAX.AND P1, P2, R6, R4, PT ;  /* 0x000000040600822a */ /* 0x000fe20003a2f000 */
        /* <DEDUP_REMOVED lines=11> */
.L_x_32843:
[----:B------:R-:W-:Y:S05]  /*0850*/  BSYNC.RECONVERGENT B0 ;  /* 0x0000000000007941 */ /* 0x000fea0003800200 */
.L_x_32842:
[----:B------:R-:W-:Y:S01]  /*0860*/  IADD3 R7, PT, PT, R3, 0x100, RZ ;  /* 0x0000010003077810 */ /* 0x000fe20007ffe0ff */
        /* <DEDUP_REMOVED lines=18> */
.L_x_32845:
[----:B------:R-:W-:Y:S05]  /*0990*/  BSYNC.RECONVERGENT B0 ;  /* 0x0000000000007941 */ /* 0x000fea0003800200 */
.L_x_32844:
        /* <DEDUP_REMOVED lines=19> */
.L_x_32847:
[----:B------:R-:W-:Y:S05]  /*0ad0*/  BSYNC.RECONVERGENT B0 ;  /* 0x0000000000007941 */ /* 0x000fea0003800200 */
.L_x_32846:
        /* <DEDUP_REMOVED lines=18> */
.L_x_32849:
[----:B------:R-:W-:Y:S05]  /*0c00*/  BSYNC.RECONVERGENT B0 ;  /* 0x0000000000007941 */ /* 0x000fea0003800200 */
.L_x_32848:
        /* <DEDUP_REMOVED lines=12> */
[----:B------:R-:W-:Y:S01]  /*0cd0*/  @!P3 DSETP.MAX.AND P4, P5, R22, R20, PT ;  /* 0x000000141600b22a */ /* 0x000fe20003d8f000 */
        /* <DEDUP_REMOVED lines=10> */
.L_x_32851:
[----:B------:R-:W-:Y:S05]  /*0d80*/  BSYNC.RECONVERGENT B0 ;  /* 0x0000000000007941 */ /* 0x000fea0003800200 */
.L_x_32850:
[----:B------:R-:W-:Y:S04]  /*0d90*/  BSSY.RECONVERGENT B0, `(.L_x_32852) ;  /* 0x0000010000007945 */ /* 0x000fe80003800200 */
[----:B------:R-:W-:Y:S05]  /*0da0*/  @P2 BRA `(.L_x_32853) ;  /* 0x0000000000382947 */ /* 0x000fea0003800000 */
[----:B------:R-:W-:-:S14]  /*0db0*/  DSETP.NAN.AND P2, PT, R24, R24, PT ;  /* 0x000000181800722a */ /* 0x000fdc0003f48000 */
[----:B------:R-:W-:Y:S05]  /*0dc0*/  @P2 BRA `(.L_x_32853) ;  /* 0x0000000000302947 */ /* 0x000fea0003800000 */
[----:B------:R-:W-:-:S14]  /*0dd0*/  DSETP.NAN.AND P2, PT, R26, R26, PT ;  /* 0x0000001a1a00722a */ /* 0x000fdc0003f48000 */
[----:B------:R-:W-:Y:S01]  /*0de0*/  @!P2 DSETP.MAX.AND P3, P4, R26, R24, PT ;  /* 0x000000181a00a22a */ /* 0x000fe20003c6f000 */
        /* <DEDUP_REMOVED lines=10> */
.L_x_32853:
[----:B------:R-:W-:Y:S05]  /*0e90*/  BSYNC.RECONVERGENT B0 ;  /* 0x0000000000007941 */ /* 0x000fea0003800200 */
.L_x_32852:
[----:B------:R-:W-:Y:S04]  /*0ea0*/  BSSY.RECONVERGENT B0, `(.L_x_32854) ;  /* 0x0000010000007945 */ /* 0x000fe80003800200 */
[----:B------:R-:W-:Y:S05]  /*0eb0*/  @P0 BRA `(.L_x_32855) ;  /* 0x0000000000380947 */ /* 0x000fea0003800000 */
        /* <DEDUP_REMOVED lines=14> */
.L_x_32855:
[----:B------:R-:W-:Y:S05]  /*0fa0*/  BSYNC.RECONVERGENT B0 ;  /* 0x0000000000007941 */ /* 0x000fea0003800200 */
.L_x_32854:
        /* <DEDUP_REMOVED lines=15> */
.L_x_32858:
[----:B------:R-:W-:-:S13]  /*10a0*/  ISETP.GE.U32.AND P0, PT, R3, R2, PT ;  /* 0x000000020300720c */ /* 0x000fda0003f06070 */
[----:B------:R-:W-:Y:S05]  /*10b0*/  @P0 BRA `(.L_x_32860) ;  /* 0x0000000000300947 */ /* 0x000fea0003800000 */
[----:B-1----:R-:W1:Y:S01]  /*10c0*/  LDC.64 R4, c[0x0][0x388] ;  /* 0x0000e200ff047b82 */ /* 0x002e620000000a00 */
[----:B------:R-:W-:Y:S01]  /*10d0*/  LEA R7, R0, R3, 0xa ;  /* 0x0000000300077211 */ /* 0x000fe200078e50ff */
[----:B------:R-:W-:-:S04]  /*10e0*/  VIADD R3, R3, 0x80 ;  /* 0x0000008003037836 */ /* 0x000fc80000000000 */
[----:B-1----:R-:W-:-:S05]  /*10f0*/  IMAD.WIDE.U32 R4, R7, 0x8, R4 ;  /* 0x0000000807047825 */ /* 0x002fca00078e0004 */
[----:B------:R2:W-:Y:S02]  /*1100*/  STG.E.64 desc[UR4][R4.64], R8 ;  /* 0x0000000804007986 */ /* 0x0005e4000c101b04 */
.L_x_32859:
[----:B------:R-:W-:-:S13]  /*1110*/  ISETP.GE.U32.AND P0, PT, R3, R2, PT ;  /* 0x000000020300720c */ /* 0x000fda0003f06070 */
[----:B------:R-:W-:Y:S05]  /*1120*/  @P0 BRA `(.L_x_32861) ;  /* 0x0000000000300947 */ /* 0x000fea0003800000 */
[----:B--2---:R-:W2:Y:S01]  /*1130*/  LDC.64 R4, c[0x0][0x388] ;  /* 0x0000e200ff047b82 */ /* 0x004ea20000000a00 */
[----:B-1----:R-:W-:Y:S02]  /*1140*/  IMAD R7, R0, 0x400, R3 ;  /* 0x0000040000077824 */ /* 0x002fe400078e0203 */
[----:B------:R-:W-:Y:S02]  /*1150*/  VIADD R3, R3, 0x80 ;  /* 0x0000008003037836 */ /* 0x000fe40000000000 */
[----:B--2---:R-:W-:-:S05]  /*1160*/  IMAD.WIDE.U32 R4, R7, 0x8, R4 ;  /* 0x0000000807047825 */ /* 0x004fca00078e0004 */
[----:B------:R2:W-:Y:S02]  /*1170*/  STG.E.64 desc[UR4][R4.64], R12 ;  /* 0x0000000c04007986 */ /* 0x0005e4000c101b04 */
.L_x_32860:
[----:B------:R-:W-:-:S13]  /*1180*/  ISETP.GE.U32.AND P0, PT, R3, R2, PT ;  /* 0x000000020300720c */ /* 0x000fda0003f06070 */
[----:B------:R-:W-:Y:S05]  /*1190*/  @P0 BRA `(.L_x_32862) ;  /* 0x0000000000340947 */ /* 0x000fea0003800000 */
[----:B-12---:R-:W1:Y:S01]  /*11a0*/  LDC.64 R4, c[0x0][0x388] ;  /* 0x0000e200ff047b82 */ /* 0x006e620000000a00 */
[----:B------:R-:W-:Y:S01]  /*11b0*/  LEA R7, R0, R3, 0xa ;  /* 0x0000000300077211 */ /* 0x000fe200078e50ff */
[----:B------:R-:W-:-:S04]  /*11c0*/  VIADD R3, R3, 0x80 ;  /* 0x0000008003037836 */ /* 0x000fc80000000000 */
[----:B-1----:R-:W-:-:S05]  /*11d0*/  IMAD.WIDE.U32 R4, R7, 0x8, R4 ;  /* 0x0000000807047825 */ /* 0x002fca00078e0004 */
[----:B------:R3:W-:Y:S02]  /*11e0*/  STG.E.64 desc[UR4][R4.64], R16 ;  /* 0x0000001004007986 */ /* 0x0007e4000c101b04 */
.L_x_32861:
        /* <DEDUP_REMOVED lines=8> */
.L_x_32862:
[----:B------:R-:W-:Y:S05]  /*1270*/  BSYNC.RELIABLE B1 ;  /* 0x0000000000017941 */ /* 0x000fea0003800100 */
.L_x_32857:
[----:B------:R-:W-:-:S13]  /*1280*/  ISETP.GE.U32.AND P0, PT, R3, R2, PT ;  /* 0x000000020300720c */ /* 0x000fda0003f06070 */
[----:B-123--:R-:W1:Y:S01]  /*1290*/  @!P0 LDC.64 R4, c[0x0][0x388] ;  /* 0x0000e200ff048b82 */ /* 0x00ee620000000a00 */
[----:B------:R-:W-:Y:S01]  /*12a0*/  @!P0 LEA R7, R0, R3, 0xa ;  /* 0x0000000300078211 */ /* 0x000fe200078e50ff */
[----:B------:R-:W-:-:S04]  /*12b0*/  @!P0 VIADD R3, R3, 0x80 ;  /* 0x0000008003038836 */ /* 0x000fc80000000000 */
[----:B-1----:R-:W-:-:S05]  /*12c0*/  @!P0 IMAD.WIDE.U32 R4, R7, 0x8, R4 ;  /* 0x0000000807048825 */ /* 0x002fca00078e0004 */
[----:B------:R4:W-:Y:S02]  /*12d0*/  @!P0 STG.E.64 desc[UR4][R4.64], R24 ;  /* 0x0000001804008986 */ /* 0x0009e4000c101b04 */
.L_x_32863:
[----:B------:R-:W-:Y:S05]  /*12e0*/  BSYNC.RECONVERGENT B0 ;  /* 0x0000000000007941 */ /* 0x000fea0003800200 */
.L_x_32856:
        /* <DEDUP_REMOVED lines=8> */
.L_x_32839:
        /* <DEDUP_REMOVED lines=20> */
[----:B------:R-:W-:Y:S01]  /*14b0*/  @!P0 DSETP.MAX.AND P1, P2, R32, R4, PT ;  /* 0x000000042000822a */ /* 0x000fe20003a2f000 */
        /* <DEDUP_REMOVED lines=11> */
.L_x_32865:
[----:B------:R-:W-:Y:S05]  /*1570*/  BSYNC.RECONVERGENT B0 ;  /* 0x0000000000007941 */ /* 0x000fea0003800200 */
.L_x_32864:
[----:B------:R-:W0:Y:S01]  /*1580*/  S2R R2, SR_TID.X ;  /* 0x0000000000027919 */ /* 0x000e220000002100 */
[----:B------:R-:W-:Y:S01]  /*1590*/  DSETP.NAN.AND P0, PT, R34, R34, PT ;  /* 0x000000222200722a */ /* 0x000fe20003f08000 */
[----:B------:R-:W-:Y:S01]  /*15a0*/  BSSY.RECONVERGENT B0, `(.L_x_32866) ;  /* 0x0000010000007945 */ /* 0x000fe20003800200 */
[----:B-----5:R-:W-:-:S12]  /*15b0*/  DSETP.NAN.AND P1, PT, R28, R28, PT ;  /* 0x0000001c1c00722a */ /* 0x020fd80003f28000 */
[----:B------:R-:W-:Y:S05]  /*15c0*/  @P0 BRA `(.L_x_32867) ;  /* 0x0000000000340947 */ /* 0x000fea0003800000 */
[----:B------:R-:W-:-:S14]  /*15d0*/  DSETP.NAN.AND P0, PT, R6, R6, PT ;  /* 0x000000060600722a */ /* 0x000fdc0003f08000 */
[----:B------:R-:W-:Y:S01]  /*15e0*/  @!P0 DSETP.MAX.AND P2, P3, R34, R6, PT ;  /* 0x000000062200822a */ /* 0x000fe20003b4f000 */
        /* <DEDUP_REMOVED lines=11> */
.L_x_32867:
[----:B------:R-:W-:Y:S05]  /*16a0*/  BSYNC.RECONVERGENT B0 ;  /* 0x0000000000007941 */ /* 0x000fea0003800200 */
.L_x_32866:
[----:B------:R-:W-:Y:S04]  /*16b0*/  BSSY.RECONVERGENT B0, `(.L_x_32868) ;  /* 0x000000f000007945 */ /* 0x000fe80003800200 */
[----:B------:R-:W-:Y:S05]  /*16c0*/  @P1 BRA `(.L_x_32869) ;  /* 0x0000000000341947 */ /* 0x000fea0003800000 */
[----:B------:R-:W-:-:S14]  /*16d0*/  DSETP.NAN.AND P0, PT, R16, R16, PT ;  /* 0x000000101000722a */ /* 0x000fdc0003f08000 */
[----:B------:R-:W-:Y:S01]  /*16e0*/  @!P0 DSETP.MAX.AND P1, P2, R28, R16, PT ;  /* 0x000000101c00822a */ /* 0x000fe20003a2f000 */
        /* <DEDUP_REMOVED lines=11> */
.L_x_32869:
[----:B------:R-:W-:Y:S05]  /*17a0*/  BSYNC.RECONVERGENT B0 ;  /* 0x0000000000007941 */ /* 0x000fea0003800200 */
.L_x_32868:
        /* <DEDUP_REMOVED lines=21> */
.L_x_32871:
[----:B------:R-:W-:Y:S05]  /*1900*/  BSYNC.RECONVERGENT B0 ;  /* 0x0000000000007941 */ /* 0x000fea0003800200 */
.L_x_32870:
[----:B------:R-:W-:Y:S04]  /*1910*/  BSSY.RECONVERGENT B0, `(.L_x_32872) ;  /* 0x000000f000007945 */ /* 0x000fe80003800200 */
[----:B------:R-:W-:Y:S05]  /*1920*/  @P3 BRA `(.L_x_32873) ;  /* 0x0000000000343947 */ /* 0x000fea0003800000 */
[----:B------:R-:W-:-:S14]  /*1930*/  DSETP.NAN.AND P3, PT, R12, R12, PT ;  /* 0x0000000c0c00722a */ /* 0x000fdc0003f68000 */
[----:B------:R-:W-:Y:S01]  /*1940*/  @!P3 DSETP.MAX.AND P4, P5, R24, R12, PT ;  /* 0x0000000c1800b22a */ /* 0x000fe20003d8f000 */
        /* <DEDUP_REMOVED lines=11> */
.L_x_32873:
[----:B------:R-:W-:Y:S05]  /*1a00*/  BSYNC.RECONVERGENT B0 ;  /* 0x0000000000007941 */ /* 0x000fea0003800200 */
.L_x_32872:
[----:B------:R-:W-:Y:S01]  /*1a10*/  BSSY.RECONVERGENT B0, `(.L_x_32874) ;  /* 0x0000010000007945 */ /* 0x000fe20003800200 */
[----:B-1----:R-:W-:-:S03]  /*1a20*/  IMAD.WIDE.U32 R4, R0, 0x8, R4 ;  /* 0x0000000800047825 */ /* 0x002fc600078e0004 */
[----:B------:R-:W-:Y:S05]  /*1a30*/  @P2 BRA `(.L_x_32875) ;  /* 0x0000000000342947 */ /* 0x000fea0003800000 */
[----:B------:R-:W-:-:S14]  /*1a40*/  DSETP.NAN.AND P2, PT, R14, R14, PT ;  /* 0x0000000e0e00722a */ /* 0x000fdc0003f48000 */
[----:B------:R-:W-:Y:S01]  /*1a50*/  @!P2 DSETP.MAX.AND P3, P4, R26, R14, PT ;  /* 0x0000000e1a00a22a */ /* 0x000fe20003c6f000 */
        /* <DEDUP_REMOVED lines=11> */
.L_x_32875:
[----:B------:R-:W-:Y:S05]  /*1b10*/  BSYNC.RECONVERGENT B0 ;  /* 0x0000000000007941 */ /* 0x000fea0003800200 */
.L_x_32874:
[----:B------:R-:W-:Y:S01]  /*1b20*/  BSSY.RECONVERGENT B0, `(.L_x_32876) ;  /* 0x0000010000007945 */ /* 0x000fe20003800200 */
[----:B0-----:R-:W-:-:S03]  /*1b30*/  IMAD.WIDE.U32 R2, R2, 0x10, R4 ;  /* 0x0000001002027825 */ /* 0x001fc600078e0004 */
[----:B------:R-:W-:Y:S05]  /*1b40*/  @P0 BRA `(.L_x_32877) ;  /* 0x0000000000340947 */ /* 0x000fea0003800000 */
[----:B------:R-:W-:-:S14]  /*1b50*/  DSETP.NAN.AND P0, PT, R8, R8, PT ;  /* 0x000000080800722a */ /* 0x000fdc0003f08000 */
[----:B------:R-:W-:Y:S01]  /*1b60*/  @!P0 DSETP.MAX.AND P2, P3, R20, R8, PT ;  /* 0x000000081400822a */ /* 0x000fe20003b4f000 */
        /* <DEDUP_REMOVED lines=11> */
.L_x_32877:
[----:B------:R-:W-:Y:S05]  /*1c20*/  BSYNC.RECONVERGENT B0 ;  /* 0x0000000000007941 */ /* 0x000fea0003800200 */
.L_x_32876:
[----:B------:R-:W-:Y:S04]  /*1c30*/  BSSY.RECONVERGENT B0, `(.L_x_32878) ;  /* 0x000000f000007945 */ /* 0x000fe80003800200 */
[----:B------:R-:W-:Y:S05]  /*1c40*/  @P1 BRA `(.L_x_32879) ;  /* 0x0000000000341947 */ /* 0x000fea0003800000 */
[----:B------:R-:W-:-:S14]  /*1c50*/  DSETP.NAN.AND P0, PT, R10, R10, PT ;  /* 0x0000000a0a00722a */ /* 0x000fdc0003f08000 */
[----:B------:R-:W-:Y:S01]  /*1c60*/  @!P0 DSETP.MAX.AND P1, P2, R22, R10, PT ;  /* 0x0000000a1600822a */ /* 0x000fe20003a2f000 */
        /* <DEDUP_REMOVED lines=11> */
.L_x_32879:
[----:B------:R-:W-:Y:S05]  /*1d20*/  BSYNC.RECONVERGENT B0 ;  /* 0x0000000000007941 */ /* 0x000fea0003800200 */
.L_x_32878:
[----:B------:R-:W-:Y:S04]  /*1d30*/  STG.E.128 desc[UR4][R2.64], R32 ;  /* 0x0000002002007986 */ /* 0x000fe8000c101d04 */
[----:B------:R-:W-:Y:S04]  /*1d40*/  STG.E.128 desc[UR4][R2.64+0x800], R28 ;  /* 0x0008001c02007986 */ /* 0x000fe8000c101d04 */
[----:B------:R-:W-:Y:S04]  /*1d50*/  STG.E.128 desc[UR4][R2.64+0x1000], R24 ;  /* 0x0010001802007986 */ /* 0x000fe8000c101d04 */
[----:B------:R-:W-:Y:S01]  /*1d60*/  STG.E.128 desc[UR4][R2.64+0x1800], R20 ;  /* 0x0018001402007986 */ /* 0x000fe2000c101d04 */
[----:B------:R-:W-:Y:S05]  /*1d70*/  EXIT ;  /* 0x000000000000794d */ /* 0x000fea0003800000 */
.L_x_32880:
        /* <DEDUP_REMOVED lines=16> */
.L_x_41975:


//--------------------- .text._ZN2at6native29vectorized_elementwise_kernelILi4ENS0_13BinaryFunctorIdddZZZNS0_19maximum_kernel_cudaERNS_18TensorIteratorBaseEENKUlvE0_clEvENKUlvE_clEvEUlddE_EESt5arrayIPcLm3EEEEviT0_T1_ --------------------------
	.section	.text._ZN2at6native29vectorized_elementwise_kernelILi4ENS0_13BinaryFunctorIdddZZZNS0_19maximum_kernel_cudaERNS_18TensorIteratorBaseEENKUlvE0_clEvENKUlvE_clEvEUlddE_EESt5arrayIPcLm3EEEEviT0_T1_,"ax",@progbits
	.align	128
        .global         _ZN2at6native29vectorized_elementwise_kernelILi4ENS0_13BinaryFunctorIdddZZZNS0_19maximum_kernel_cudaERNS_18TensorIteratorBaseEENKUlvE0_clEvENKUlvE_clEvEUlddE_EESt5arrayIPcLm3EEEEviT0_T1_
        .type           _ZN2at6native29vectorized_elementwise_kernelILi4ENS0_13BinaryFunctorIdddZZZNS0_19maximum_kernel_cudaERNS_18TensorIteratorBaseEENKUlvE0_clEvENKUlvE_clEvEUlddE_EESt5arrayIPcLm3EEEEviT0_T1_,@function
        .size           _ZN2at6native29vectorized_elementwise_kernelILi4ENS0_13BinaryFunctorIdddZZZNS0_19maximum_kernel_cudaERNS_18TensorIteratorBaseEENKUlvE0_clEvENKUlvE_clEvEUlddE_EESt5arrayIPcLm3EEEEviT0_T1_,(.L_x_41976 - _ZN2at6native29vectorized_elementwise_kernelILi4ENS0_13BinaryFunctorIdddZZZNS0_19maximum_kernel_cudaERNS_18TensorIteratorBaseEENKUlvE0_clEvENKUlvE_clEvEUlddE_EESt5arrayIPcLm3EEEEviT0_T1_)
        .other          _ZN2at6native29vectorized_elementwise_kernelILi4ENS0_13BinaryFunctorIdddZZZNS0_19maximum_kernel_cudaERNS_18TensorIteratorBaseEENKUlvE0_clEvENKUlvE_clEvEUlddE_EESt5arrayIPcLm3EEEEviT0_T1_,@"STO_CUDA_ENTRY STV_DEFAULT"
_ZN2at6native29vectorized_elementwise_kernelILi4ENS0_13BinaryFunctorIdddZZZNS0_19maximum_kernel_cudaERNS_18TensorIteratorBaseEENKUlvE0_clEvENKUlvE_clEvEUlddE_EESt5arrayIPcLm3EEEEviT0_T1_:
.text._ZN2at6native29vectorized_elementwise_kernelILi4ENS0_13BinaryFunctorIdddZZZNS0_19maximum_kernel_cudaERNS_18TensorIteratorBaseEENKUlvE0_clEvENKUlvE_clEvEUlddE_EESt5arrayIPcLm3EEEEviT0_T1_:
        /* <DEDUP_REMOVED lines=113> */
.L_x_32883:
[----:B------:R-:W-:Y:S05]  /*0710*/  BSYNC.RECONVERGENT B0 ;  /* 0x0000000000007941 */ /* 0x000fea0003800200 */
.L_x_32882:
        /* <DEDUP_REMOVED lines=19> */
.L_x_32885:
[----:B------:R-:W-:Y:S05]  /*0850*/  BSYNC.RECONVERGENT B0 ;  /* 0x0000000000007941 */ /* 0x000fea0003800200 */
.L_x_32884:
        /* <DEDUP_REMOVED lines=19> */
.L_x_32887:
[----:B------:R-:W-:Y:S05]  /*0990*/  BSYNC.RECONVERGENT B0 ;  /* 0x0000000000007941 */ /* 0x000fea0003800200 */
.L_x_32886:
        /* <DEDUP_REMOVED lines=19> */
.L_x_32889:
[----:B------:R-:W-:Y:S05]  /*0ad0*/  BSYNC.RECONVERGENT B0 ;  /* 0x0000000000007941 */ /* 0x000fea0003800200 */
.L_x_32888:
        /* <DEDUP_REMOVED lines=18> */
.L_x_32891:
[----:B------:R-:W-:Y:S05]  /*0c00*/  BSYNC.RECONVERGENT B0 ;  /* 0x0000000000007941 */ /* 0x000fea0003800200 */
.L_x_32890:
        /* <DEDUP_REMOVED lines=23> */
.L_x_32893:
[----:B------:R-:W-:Y:S05]  /*0d80*/  BSYNC.RECONVERGENT B0 ;  /* 0x0000000000007941 */ /* 0x000fea0003800200 */
.L_x_32892:
        /* <DEDUP_REMOVED lines=16> */
.L_x_32895:
[----:B------:R-:W-:Y:S05]  /*0e90*/  BSYNC.RECONVERGENT B0 ;  /* 0x0000000000007941 */ /* 0x000fea0003800200 */
.L_x_32894:
        /* <DEDUP_REMOVED lines=16> */
.L_x_32897:
[----:B------:R-:W-:Y:S05]  /*0fa0*/  BSYNC.RECONVERGENT B0 ;  /* 0x0000000000007941 */ /* 0x000fea0003800200 */
.L_x_32896:
        /* <DEDUP_REMOVED lines=15> */
.L_x_32900:
[----:B------:R-:W-:-:S13]  /*10a0*/  ISETP.GE.U32.AND P0, PT, R3, R2, PT ;  /* 0x000000020300720c */ /* 0x000fda0003f06070 */
[----:B------:R-:W-:Y:S05]  /*10b0*/  @P0 BRA `(.L_x_32902) ;  /* 0x0000000000300947 */ /* 0x000fea0003800000 */
[----:B-1----:R-:W1:Y:S01]  /*10c0*/  LDC.64 R4, c[0x0][0x388] ;  /* 0x0000e200ff047b82 */ /* 0x002e620000000a00 */
[----:B------:R-:W-:Y:S01]  /*10d0*/  LEA R7, R0, R3, 0xa ;  /* 0x0000000300077211 */ /* 0x000fe200078e50ff */
[----:B------:R-:W-:-:S04]  /*10e0*/  VIADD R3, R3, 0x80 ;  /* 0x0000008003037836 */ /* 0x000fc80000000000 */
[----:B-1----:R-:W-:-:S05]  /*10f0*/  IMAD.WIDE.U32 R4, R7, 0x8, R4 ;  /* 0x0000000807047825 */ /* 0x002fca00078e0004 */
[----:B------:R2:W-:Y:S02]  /*1100*/  STG.E.64 desc[UR4][R4.64], R8 ;  /* 0x0000000804007986 */ /* 0x0005e4000c101b04 */
.L_x_32901:
[----:B------:R-:W-:-:S13]  /*1110*/  ISETP.GE.U32.AND P0, PT, R3, R2, PT ;  /* 0x000000020300720c */ /* 0x000fda0003f06070 */
[----:B------:R-:W-:Y:S05]  /*1120*/  @P0 BRA `(.L_x_32903) ;  /* 0x0000000000300947 */ /* 0x000fea0003800000 */
[----:B--2---:R-:W2:Y:S01]  /*1130*/  LDC.64 R4, c[0x0][0x388] ;  /* 0x0000e200ff047b82 */ /* 0x004ea20000000a00 */
[----:B-1----:R-:W-:Y:S02]  /*1140*/  IMAD R7, R0, 0x400, R3 ;  /* 0x0000040000077824 */ /* 0x002fe400078e0203 */
[----:B------:R-:W-:Y:S02]  /*1150*/  VIADD R3, R3, 0x80 ;  /* 0x0000008003037836 */ /* 0x000fe40000000000 */
[----:B--2---:R-:W-:-:S05]  /*1160*/  IMAD.WIDE.U32 R4, R7, 0x8, R4 ;  /* 0x0000000807047825 */ /* 0x004fca00078e0004 */
[----:B------:R2:W-:Y:S02]  /*1170*/  STG.E.64 desc[UR4][R4.64], R12 ;  /* 0x0000000c04007986 */ /* 0x0005e4000c101b04 */
.L_x_32902:
[----:B------:R-:W-:-:S13]  /*1180*/  ISETP.GE.U32.AND P0, PT, R3, R2, PT ;  /* 0x000000020300720c */ /* 0x000fda0003f06070 */
[----:B------:R-:W-:Y:S05]  /*1190*/  @P0 BRA `(.L_x_32904) ;  /* 0x0000000000340947 */ /* 0x000fea0003800000 */
[----:B-12---:R-:W1:Y:S01]  /*11a0*/  LDC.64 R4, c[0x0][0x388] ;  /* 0x0000e200ff047b82 */ /* 0x006e620000000a00 */
[----:B------:R-:W-:Y:S01]  /*11b0*/  LEA R7, R0, R3, 0xa ;  /* 0x0000000300077211 */ /* 0x000fe200078e50ff */
[----:B------:R-:W-:-:S04]  /*11c0*/  VIADD R3, R3, 0x80 ;  /* 0x0000008003037836 */ /* 0x000fc80000000000 */
[----:B-1----:R-:W-:-:S05]  /*11d0*/  IMAD.WIDE.U32 R4, R7, 0x8, R4 ;  /* 0x0000000807047825 */ /* 0x002fca00078e0004 */
[----:B------:R3:W-:Y:S02]  /*11e0*/  STG.E.64 desc[UR4][R4.64], R16 ;  /* 0x0000001004007986 */ /* 0x0007e4000c101b04 */
.L_x_32903:
        /* <DEDUP_REMOVED lines=8> */
.L_x_32904:
[----:B------:R-:W-:Y:S05]  /*1270*/  BSYNC.RELIABLE B1 ;  /* 0x0000000000017941 */ /* 0x000fea0003800100 */
.L_x_32899:
[----:B------:R-:W-:-:S13]  /*1280*/  ISETP.GE.U32.AND P0, PT, R3, R2, PT ;  /* 0x000000020300720c */ /* 0x000fda0003f06070 */
[----:B-123--:R-:W1:Y:S01]  /*1290*/  @!P0 LDC.64 R4, c[0x0][0x388] ;  /* 0x0000e200ff048b82 */ /* 0x00ee620000000a00 */
[----:B------:R-:W-:Y:S01]  /*12a0*/  @!P0 LEA R7, R0, R3, 0xa ;  /* 0x0000000300078211 */ /* 0x000fe200078e50ff */
[----:B------:R-:W-:-:S04]  /*12b0*/  @!P0 VIADD R3, R3, 0x80 ;  /* 0x0000008003038836 */ /* 0x000fc80000000000 */
[----:B-1----:R-:W-:-:S05]  /*12c0*/  @!P0 IMAD.WIDE.U32 R4, R7, 0x8, R4 ;  /* 0x0000000807048825 */ /* 0x002fca00078e0004 */
[----:B------:R4:W-:Y:S02]  /*12d0*/  @!P0 STG.E.64 desc[UR4][R4.64], R24 ;  /* 0x0000001804008986 */ /* 0x0009e4000c101b04 */
.L_x_32905:
[----:B------:R-:W-:Y:S05]  /*12e0*/  BSYNC.RECONVERGENT B0 ;  /* 0x0000000000007941 */ /* 0x000fea0003800200 */
.L_x_32898:
        /* <DEDUP_REMOVED lines=8> */
.L_x_32881:
        /* <DEDUP_REMOVED lines=28> */
.L_x_32907:
[----:B------:R-:W-:Y:S05]  /*1530*/  BSYNC.RECONVERGENT B0 ;  /* 0x0000000000007941 */ /* 0x000fea0003800200 */
.L_x_32906:
[----:B------:R-:W0:Y:S01]  /*1540*/  S2R R2, SR_TID.X ;  /* 0x0000000000027919 */ /* 0x000e220000002100 */
[----:B------:R-:W-:Y:S01]  /*1550*/  DSETP.NAN.AND P0, PT, R34, R34, PT ;  /* 0x000000222200722a */ /* 0x000fe20003f08000 */
[----:B------:R-:W-:Y:S01]  /*1560*/  BSSY.RECONVERGENT B0, `(.L_x_32908) ;  /* 0x0000010000007945 */ /* 0x000fe20003800200 */
[----:B------:R-:W-:-:S12]  /*1570*/  DSETP.NAN.AND P1, PT, R28, R28, PT ;  /* 0x0000001c1c00722a */ /* 0x000fd80003f28000 */
[----:B------:R-:W-:Y:S05]  /*1580*/  @P0 BRA `(.L_x_32909) ;  /* 0x0000000000340947 */ /* 0x000fea0003800000 */
[----:B-----5:R-:W-:-:S14]  /*1590*/  DSETP.NAN.AND P0, PT, R10, R10, PT ;  /* 0x0000000a0a00722a */ /* 0x020fdc0003f08000 */
        /* <DEDUP_REMOVED lines=12> */
.L_x_32909:
[----:B------:R-:W-:Y:S05]  /*1660*/  BSYNC.RECONVERGENT B0 ;  /* 0x0000000000007941 */ /* 0x000fea0003800200 */
.L_x_32908:
[----:B------:R-:W-:Y:S04]  /*1670*/  BSSY.RECONVERGENT B0, `(.L_x_32910) ;  /* 0x000000f000007945 */ /* 0x000fe80003800200 */
[----:B------:R-:W-:Y:S05]  /*1680*/  @P1 BRA `(.L_x_32911) ;  /* 0x0000000000341947 */ /* 0x000fea0003800000 */
[----:B-----5:R-:W-:-:S14]  /*1690*/  DSETP.NAN.AND P0, PT, R4, R4, PT ;  /* 0x000000040400722a */ /* 0x020fdc0003f08000 */
        /* <DEDUP_REMOVED lines=12> */
.L_x_32911:
[----:B------:R-:W-:Y:S05]  /*1760*/  BSYNC.RECONVERGENT B0 ;  /* 0x0000000000007941 */ /* 0x000fea0003800200 */
.L_x_32910:
        /* <DEDUP_REMOVED lines=21> */
.L_x_32913:
[----:B------:R-:W-:Y:S05]  /*18c0*/  BSYNC.RECONVERGENT B0 ;  /* 0x0000000000007941 */ /* 0x000fea0003800200 */
.L_x_32912:
        /* <DEDUP_REMOVED lines=15> */
.L_x_32915:
[----:B------:R-:W-:Y:S05]  /*19c0*/  BSYNC.RECONVERGENT B0 ;  /* 0x0000000000007941 */ /* 0x000fea0003800200 */
.L_x_32914:
        /* <DEDUP_REMOVED lines=16> */
.L_x_32917:
[----:B------:R-:W-:Y:S05]  /*1ad0*/  BSYNC.RECONVERGENT B0 ;  /* 0x0000000000007941 */ /* 0x000fea0003800200 */
.L_x_32916:
        /* <DEDUP_REMOVED lines=16> */
.L_x_32919:
[----:B------:R-:W-:Y:S05]  /*1be0*/  BSYNC.RECONVERGENT B0 ;  /* 0x0000000000007941 */ /* 0x000fea0003800200 */
.L_x_32918:
        /* <DEDUP_REMOVED lines=15> */
.L_x_32921:
[----:B------:R-:W-:Y:S05]  /*1ce0*/  BSYNC.RECONVERGENT B0 ;  /* 0x0000000000007941 */ /* 0x000fea0003800200 */
.L_x_32920:
[----:B------:R-:W-:Y:S04]  /*1cf0*/  STG.E.ENL2.256 desc[UR4][R2.64], R32, R28 ;  /* 0xf8000020021c797f */ /* 0x000fe8000f121804 */
[----:B------:R-:W-:Y:S01]  /*1d00*/  STG.E.ENL2.256 desc[UR4][R2.64+0x1000], R24, R20 ;  /* 0xf80080180214797f */ /* 0x000fe2000f121804 */
[----:B------:R-:W-:Y:S05]  /*1d10*/  EXIT ;  /* 0x000000000000794d */ /* 0x000fea0003800000 */
.L_x_32922:
        /* <DEDUP_REMOVED lines=14> */
.L_x_41976:


//--------------------- .text._ZN2at6native29vectorized_elementwise_kernelILi8ENS0_13BinaryFunctorIdddZZZNS0_19maximum_kernel_cudaERNS_18TensorIteratorBaseEENKUlvE0_clEvENKUlvE_clEvEUlddE_EESt5arrayIPcLm3EEEEviT0_T1_ --------------------------
	.section	.text._ZN2at6native29vectorized_elementwise_kernelILi8ENS0_13BinaryFunctorIdddZZZNS0_19maximum_kernel_cudaERNS_18TensorIteratorBaseEENKUlvE0_clEvENKUlvE_clEvEUlddE_EESt5arrayIPcLm3EEEEviT0_T1_,"ax",@progbits
	.align	128
        .global         _ZN2at6native29vectorized_elementwise_kernelILi8ENS0_13BinaryFunctorIdddZZZNS0_19maximum_kernel_cudaERNS_18TensorIteratorBaseEENKUlvE0_clEvENKUlvE_clEvEUlddE_EESt5arrayIPcLm3EEEEviT0_T1_
        .type           _ZN2at6native29vectorized_elementwise_kernelILi8ENS0_13BinaryFunctorIdddZZZNS0_19maximum_kernel_cudaERNS_18TensorIteratorBaseEENKUlvE0_clEvENKUlvE_clEvEUlddE_EESt5arrayIPcLm3EEEEviT0_T1_,@function
        .size           _ZN2at6native29vectorized_elementwise_kernelILi8ENS0_13BinaryFunctorIdddZZZNS0_19maximum_kernel_cudaERNS_18TensorIteratorBaseEENKUlvE0_clEvENKUlvE_clEvEUlddE_EESt5arrayIPcLm3EEEEviT0_T1_,(.L_x_41977 - _ZN2at6native29vectorized_elementwise_kernelILi8ENS0_13BinaryFunctorIdddZZZNS0_19maximum_kernel_cudaERNS_18TensorIteratorBaseEENKUlvE0_clEvENKUlvE_clEvEUlddE_EESt5arrayIPcLm3EEEEviT0_T1_)
        .other          _ZN2at6native29vectorized_elementwise_kernelILi8ENS0_13BinaryFunctorIdddZZZNS0_19maximum_kernel_cudaERNS_18TensorIteratorBaseEENKUlvE0_clEvENKUlvE_clEvEUlddE_EESt5arrayIPcLm3EEEEviT0_T1_,@"STO_CUDA_ENTRY STV_DEFAULT"
_ZN2at6native29vectorized_elementwise_kernelILi8ENS0_13BinaryFunctorIdddZZZNS0_19maximum_kernel_cudaERNS_18TensorIteratorBaseEENKUlvE0_clEvENKUlvE_clEvEUlddE_EESt5arrayIPcLm3EEEEviT0_T1_:
.text._ZN2at6native29vectorized_elementwise_kernelILi8ENS0_13BinaryFunctorIdddZZZNS0_19maximum_kernel_cudaERNS_18TensorIteratorBaseEENKUlvE0_clEvENKUlvE_clEvEUlddE_EESt5arrayIPcLm3EEEEviT0_T1_:
        /* <DEDUP_REMOVED lines=113> */
.L_x_32925:
[----:B------:R-:W-:Y:S05]  /*0710*/  BSYNC.RECONVERGENT B0 ;  /* 0x0000000000007941 */ /* 0x000fea0003800200 */
.L_x_32924:
        /* <DEDUP_REMOVED lines=19> */
.L_x_32927:
[----:B------:R-:W-:Y:S05]  /*0850*/  BSYNC.RECONVERGENT B0 ;  /* 0x0000000000007941 */ /* 0x000fea0003800200 */
.L_x_32926:
        /* <DEDUP_REMOVED lines=19> */
.L_x_32929:
[----:B------:R-:W-:Y:S05]  /*0990*/  BSYNC.RECONVERGENT B0 ;  /* 0x0000000000007941 */ /* 0x000fea0003800200 */
.L_x_32928:
        /* <DEDUP_REMOVED lines=19> */
.L_x_32931:
[----:B------:R-:W-:Y:S05]  /*0ad0*/  BSYNC.RECONVERGENT B0 ;  /* 0x0000000000007941 */ /* 0x000fea0003800200 */
.L_x_32930:
        /* <DEDUP_REMOVED lines=18> */
.L_x_32933:
[----:B------:R-:W-:Y:S05]  /*0c00*/  BSYNC.RECONVERGENT B0 ;  /* 0x0000000000007941 */ /* 0x000fea0003800200 */
.L_x_32932:
        /* <DEDUP_REMOVED lines=23> */
.L_x_32935:
[----:B------:R-:W-:Y:S05]  /*0d80*/  BSYNC.RECONVERGENT B0 ;  /* 0x0000000000007941 */ /* 0x000fea0003800200 */
.L_x_32934:
        /* <DEDUP_REMOVED lines=16> */
.L_x_32937:
[----:B------:R-:W-:Y:S05]  /*0e90*/  BSYNC.RECONVERGENT B0 ;  /* 0x0000000000007941 */ /* 0x000fea0003800200 */
.L_x_32936:
        /* <DEDUP_REMOVED lines=16> */
.L_x_32939:
[----:B------:R-:W-:Y:S05]  /*0fa0*/  BSYNC.RECONVERGENT B0 ;  /* 0x0000000000007941 */ /* 0x000fea0003800200 */
.L_x_32938:
        /* <DEDUP_REMOVED lines=15> */
.L_x_32942:
[----:B------:R-:W-:-:S13]  /*10a0*/  ISETP.GE.U32.AND P0, PT, R3, R2, PT ;  /* 0x000000020300720c */ /* 0x000fda0003f06070 */
[----:B------:R-:W-:Y:S05]  /*10b0*/  @P0 BRA `(.L_x_32944) ;  /* 0x0000000000300947 */ /* 0x000fea0003800000 */
[----:B-1----:R-:W1:Y:S01]  /*10c0*/  LDC.64 R4, c[0x0][0x388] ;  /* 0x0000e200ff047b82 */ /* 0x002e620000000a00 */
[----:B------:R-:W-:Y:S01]  /*10d0*/  LEA R7, R0, R3, 0xa ;  /* 0x0000000300077211 */ /* 0x000fe200078e50ff */
[----:B------:R-:W-:-:S04]  /*10e0*/  VIADD R3, R3, 0x80 ;  /* 0x0000008003037836 */ /* 0x000fc80000000000 */
[----:B-1----:R-:W-:-:S05]  /*10f0*/  IMAD.WIDE.U32 R4, R7, 0x8, R4 ;  /* 0x0000000807047825 */ /* 0x002fca00078e0004 */
[----:B------:R2:W-:Y:S02]  /*1100*/  STG.E.64 desc[UR4][R4.64], R8 ;  /* 0x0000000804007986 */ /* 0x0005e4000c101b04 */
.L_x_32943:
[----:B------:R-:W-:-:S13]  /*1110*/  ISETP.GE.U32.AND P0, PT, R3, R2, PT ;  /* 0x000000020300720c */ /* 0x000fda0003f06070 */
[----:B------:R-:W-:Y:S05]  /*1120*/  @P0 BRA `(.L_x_32945) ;  /* 0x0000000000300947 */ /* 0x000fea0003800000 */
[----:B--2---:R-:W2:Y:S01]  /*1130*/  LDC.64 R4, c[0x0][0x388] ;  /* 0x0000e200ff047b82 */ /* 0x004ea20000000a00 */
[----:B-1----:R-:W-:Y:S02]  /*1140*/  IMAD R7, R0, 0x400, R3 ;  /* 0x0000040000077824 */ /* 0x002fe400078e0203 */
[----:B------:R-:W-:Y:S02]  /*1150*/  VIADD R3, R3, 0x80 ;  /* 0x0000008003037836 */ /* 0x000fe40000000000 */
[----:B--2---:R-:W-:-:S05]  /*1160*/  IMAD.WIDE.U32 R4, R7, 0x8, R4 ;  /* 0x0000000807047825 */ /* 0x004fca00078e0004 */
[----:B------:R2:W-:Y:S02]  /*1170*/  STG.E.64 desc[UR4][R4.64], R12 ;  /* 0x0000000c04007986 */ /* 0x0005e4000c101b04 */
.L_x_32944:
[----:B------:R-:W-:-:S13]  /*1180*/  ISETP.GE.U32.AND P0, PT, R3, R2, PT ;  /* 0x000000020300720c */ /* 0x000fda0003f06070 */
[----:B------:R-:W-:Y:S05]  /*1190*/  @P0 BRA `(.L_x_32946) ;  /* 0x0000000000340947 */ /* 0x000fea0003800000 */
[----:B-12---:R-:W1:Y:S01]  /*11a0*/  LDC.64 R4, c[0x0][0x388] ;  /* 0x0000e200ff047b82 */ /* 0x006e620000000a00 */
[----:B------:R-:W-:Y:S01]  /*11b0*/  LEA R7, R0, R3, 0xa ;  /* 0x0000000300077211 */ /* 0x000fe200078e50ff */
[----:B------:R-:W-:-:S04]  /*11c0*/  VIADD R3, R3, 0x80 ;  /* 0x0000008003037836 */ /* 0x000fc80000000000 */
[----:B-1----:R-:W-:-:S05]  /*11d0*/  IMAD.WIDE.U32 R4, R7, 0x8, R4 ;  /* 0x0000000807047825 */ /* 0x002fca00078e0004 */
[----:B------:R3:W-:Y:S02]  /*11e0*/  STG.E.64 desc[UR4][R4.64], R16 ;  /* 0x0000001004007986 */ /* 0x0007e4000c101b04 */
.L_x_32945:
        /* <DEDUP_REMOVED lines=8> */
.L_x_32946:
[----:B------:R-:W-:Y:S05]  /*1270*/  BSYNC.RELIABLE B1 ;  /* 0x0000000000017941 */ /* 0x000fea0003800100 */
.L_x_32941:
[----:B------:R-:W-:-:S13]  /*1280*/  ISETP.GE.U32.AND P0, PT, R3, R2, PT ;  /* 0x000000020300720c */ /* 0x000fda0003f06070 */
[----:B-123--:R-:W1:Y:S01]  /*1290*/  @!P0 LDC.64 R4, c[0x0][0x388] ;  /* 0x0000e200ff048b82 */ /* 0x00ee620000000a00 */
[----:B------:R-:W-:Y:S01]  /*12a0*/  @!P0 LEA R7, R0, R3, 0xa ;  /* 0x0000000300078211 */ /* 0x000fe200078e50ff */
[----:B------:R-:W-:-:S04]  /*12b0*/  @!P0 VIADD R3, R3, 0x80 ;  /* 0x0000008003038836 */ /* 0x000fc80000000000 */
[----:B-1----:R-:W-:-:S05]  /*12c0*/  @!P0 IMAD.WIDE.U32 R4, R7, 0x8, R4 ;  /* 0x0000000807048825 */ /* 0x002fca00078e0004 */
[----:B------:R4:W-:Y:S02]  /*12d0*/  @!P0 STG.E.64 desc[UR4][R4.64], R24 ;  /* 0x0000001804008986 */ /* 0x0009e4000c101b04 */
.L_x_32947:
[----:B------:R-:W-:Y:S05]  /*12e0*/  BSYNC.RECONVERGENT B0 ;  /* 0x0000000000007941 */ /* 0x000fea0003800200 */
.L_x_32940:
        /* <DEDUP_REMOVED lines=8> */
.L_x_32923:
        /* <DEDUP_REMOVED lines=28> */
.L_x_32949:
[----:B------:R-:W-:Y:S05]  /*1530*/  BSYNC.RECONVERGENT B0 ;  /* 0x0000000000007941 */ /* 0x000fea0003800200 */
.L_x_32948:
        /* <DEDUP_REMOVED lines=18> */
.L_x_32951:
[----:B------:R-:W-:Y:S05]  /*1660*/  BSYNC.RECONVERGENT B0 ;  /* 0x0000000000007941 */ /* 0x000fea0003800200 */
.L_x_32950:
        /* <DEDUP_REMOVED lines=15> */
.L_x_32953:
[----:B------:R-:W-:Y:S05]  /*1760*/  BSYNC.RECONVERGENT B0 ;  /* 0x0000000000007941 */ /* 0x000fea0003800200 */
.L_x_32952:
        /* <DEDUP_REMOVED lines=21> */
.L_x_32955:
[----:B------:R-:W-:Y:S05]  /*18c0*/  BSYNC.RECONVERGENT B0 ;  /* 0x0000000000007941 */ /* 0x000fea0003800200 */
.L_x_32954:
        /* <DEDUP_REMOVED lines=15> */
.L_x_32957:
[----:B------:R-:W-:Y:S05]  /*19c0*/  BSYNC.RECONVERGENT B0 ;  /* 0x0000000000007941 */ /* 0x000fea0003800200 */
.L_x_32956:
        /* <DEDUP_REMOVED lines=16> */
.L_x_32959:
[----:B------:R-:W-:Y:S05]  /*1ad0*/  BSYNC.RECONVERGENT B0 ;  /* 0x0000000000007941 */ /* 0x000fea0003800200 */
.L_x_32958:
        /* <DEDUP_REMOVED lines=16> */
.L_x_32961:
[----:B------:R-:W-:Y:S05]  /*1be0*/  BSYNC.RECONVERGENT B0 ;  /* 0x0000000000007941 */ /* 0x000fea0003800200 */
.L_x_32960:
        /* <DEDUP_REMOVED lines=15> */
.L_x_32963:
[----:B------:R-:W-:Y:S05]  /*1ce0*/  BSYNC.RECONVERGENT B0 ;  /* 0x0000000000007941 */ /* 0x000fea0003800200 */
.L_x_32962:
[----:B------:R-:W-:Y:S04]  /*1cf0*/  STG.E.ENL2.256 desc[UR4][R2.64], R32, R28 ;  /* 0xf8000020021c797f */ /* 0x000fe8000f121804 */
[----:B------:R-:W-:Y:S01]  /*1d00*/  STG.E.ENL2.256 desc[UR4][R2.64+0x20], R24, R20 ;  /* 0xf80001180214797f */ /* 0x000fe2000f121804 */
[----:B------:R-:W-:Y:S05]  /*1d10*/  EXIT ;  /* 0x000000000000794d */ /* 0x000fea0003800000 */
.L_x_32964:
        /* <DEDUP_REMOVED lines=14> */
.L_x_41977:


//--------------------- .text._ZN2at6native18elementwise_kernelILi128ELi4EZNS0_15gpu_kernel_implINS0_13AUnaryFunctorIsssZZZNS0_19maximum_kernel_cudaERNS_18TensorIteratorBaseEENKUlvE_clEvENKUlvE3_clEvEUlssE_EEEEvS5_RKT_EUliE_EEviT1_ --------------------------
	.section	.text._ZN2at6native18elementwise_kernelILi128ELi4EZNS0_15gpu_kernel_implINS0_13AUnaryFunctorIsssZZZNS0_19maximum_kernel_cudaERNS_18TensorIteratorBaseEENKUlvE_clEvENKUlvE3_clEvEUlssE_EEEEvS5_RKT_EUliE_EEviT1_,"ax",@progbits
	.align	128
        .global         _ZN2at6native18elementwise_kernelILi128ELi4EZNS0_15gpu_kernel_implINS0_13AUnaryFunctorIsssZZZNS0_19maximum_kernel_cudaERNS_18TensorIteratorBaseEENKUlvE_clEvENKUlvE3_clEvEUlssE_EEEEvS5_RKT_EUliE_EEviT1_
        .type           _ZN2at6native18elementwise_kernelILi128ELi4EZNS0_15gpu_kernel_implINS0_13AUnaryFunctorIsssZZZNS0_19maximum_kernel_cudaERNS_18TensorIteratorBaseEENKUlvE_clEvENKUlvE3_clEvEUlssE_EEEEvS5_RKT_EUliE_EEviT1_,@function
        .size           _ZN2at6native18elementwise_kernelILi128ELi4EZNS0_15gpu_kernel_implINS0_13AUnaryFunctorIsssZZZNS0_19maximum_kernel_cudaERNS_18TensorIteratorBaseEENKUlvE_clEvENKUlvE3_clEvEUlssE_EEEEvS5_RKT_EUliE_EEviT1_,(.L_x_41978 - _ZN2at6native18elementwise_kernelILi128ELi4EZNS0_15gpu_kernel_implINS0_13AUnaryFunctorIsssZZZNS0_19maximum_kernel_cudaERNS_18TensorIteratorBaseEENKUlvE_clEvENKUlvE3_clEvEUlssE_EEEEvS5_RKT_EUliE_EEviT1_)
        .other          _ZN2at6native18elementwise_kernelILi128ELi4EZNS0_15gpu_kernel_implINS0_13AUnaryFunctorIsssZZZNS0_19maximum_kernel_cudaERNS_18TensorIteratorBaseEENKUlvE_clEvENKUlvE3_clEvEUlssE_EEEEvS5_RKT_EUliE_EEviT1_,@"STO_CUDA_ENTRY STV_DEFAULT"
_ZN2at6native18elementwise_kernelILi128ELi4EZNS0_15gpu_kernel_implINS0_13AUnaryFunctorIsssZZZNS0_19maximum_kernel_cudaERNS_18TensorIteratorBaseEENKUlvE_clEvENKUlvE3_clEvEUlssE_EEEEvS5_RKT_EUliE_EEviT1_:
.text._ZN2at6native18elementwise_kernelILi128ELi4EZNS0_15gpu_kernel_implINS0_13AUnaryFunctorIsssZZZNS0_19maximum_kernel_cudaERNS_18TensorIteratorBaseEENKUlvE_clEvENKUlvE3_clEvEUlssE_EEEEvS5_RKT_EUliE_EEviT1_:
        /* <DEDUP_REMOVED lines=319> */
.L_x_32967:
        /* <DEDUP_REMOVED lines=16> */
.L_x_32971:
[----:B------:R0:W5:Y:S01]  /*14f0*/  LDG.E.U8 R0, desc[UR36][R2.64] ;  /* 0x0000002402007981 */ /* 0x000162000c1e1100 */
[----:B------:R-:W-:Y:S05]  /*1500*/  BRA `(.L_x_32973) ;  /* 0x0000000c004c7947 */ /* 0x000fea0003800000 */
.L_x_32970:
        /* <DEDUP_REMOVED lines=8> */
.L_x_32975:
[----:B------:R0:W5:Y:S01]  /*1590*/  LDG.E.U16 R0, desc[UR36][R2.64] ;  /* 0x0000002402007981 */ /* 0x000162000c1e1500 */
[----:B------:R-:W-:Y:S05]  /*15a0*/  BRA `(.L_x_32973) ;  /* 0x0000000c00247947 */ /* 0x000fea0003800000 */
.L_x_32974:
[----:B------:R0:W5:Y:S01]  /*15b0*/  LDG.E.U16 R0, desc[UR36][R2.64] ;  /* 0x0000002402007981 */ /* 0x000162000c1e1500 */
[----:B------:R-:W-:Y:S05]  /*15c0*/  BRA `(.L_x_32973) ;  /* 0x0000000c001c7947 */ /* 0x000fea0003800000 */
.L_x_32969:
        /* <DEDUP_REMOVED lines=9> */
.L_x_32977:
[----:B------:R-:W2:Y:S02]  /*1660*/  LDG.E.U16 R4, desc[UR36][R2.64] ;  /* 0x0000002402047981 */ /* 0x000ea4000c1e1500 */
[----:B--2---:R-:W-:-:S06]  /*1670*/  HADD2.F32 R4, -RZ, R4.H0_H0 ;  /* 0x20000004ff047230 */ /* 0x004fcc0000004100 */
[----:B------:R-:W0:Y:S02]  /*1680*/  F2I.FTZ.TRUNC.NTZ R4, R4 ;  /* 0x0000000400047305 */ /* 0x000e24000021f100 */
[----:B0-----:R-:W-:Y:S01]  /*1690*/  PRMT R0, R4, 0x7610, R0 ;  /* 0x0000761004007816 */ /* 0x001fe20000000000 */
[----:B------:R-:W-:Y:S06]  /*16a0*/  BRA `(.L_x_32973) ;  /* 0x0000000800e47947 */ /* 0x000fec0003800000 */
.L_x_32976:
        /* <DEDUP_REMOVED lines=9> */
.L_x_32979:
[----:B------:R-:W2:Y:S02]  /*1740*/  LDG.E.U16 R2, desc[UR36][R2.64] ;  /* 0x0000002402027981 */ /* 0x000ea4000c1e1500 */
[----:B--2---:R-:W-:-:S06]  /*1750*/  HADD2.F32 R4, -RZ, R2.H0_H0 ;  /* 0x20000002ff047230 */ /* 0x004fcc0000004100 */
[----:B------:R-:W0:Y:S02]  /*1760*/  F2I.FTZ.TRUNC.NTZ R4, R4 ;  /* 0x0000000400047305 */ /* 0x000e24000021f100 */
[----:B0-----:R-:W-:Y:S01]  /*1770*/  PRMT R0, R4, 0x7610, R0 ;  /* 0x0000761004007816 */ /* 0x001fe20000000000 */
[----:B------:R-:W-:Y:S06]  /*1780*/  BRA `(.L_x_32973) ;  /* 0x0000000800ac7947 */ /* 0x000fec0003800000 */
.L_x_32978:
[----:B------:R-:W2:Y:S02]  /*1790*/  LDG.E.64 R2, desc[UR36][R2.64] ;  /* 0x0000002402027981 */ /* 0x000ea4000c1e1b00 */
[----:B--2---:R0:W1:Y:S01]  /*17a0*/  F2I.F64.TRUNC R0, R2 ;  /* 0x0000000200007311 */ /* 0x004062000030d100 */
[----:B------:R-:W-:Y:S05]  /*17b0*/  BRA `(.L_x_32973) ;  /* 0x0000000800a07947 */ /* 0x000fea0003800000 */
.L_x_32968:
        /* <DEDUP_REMOVED lines=12> */
.L_x_32982:
[----:B------:R-:W2:Y:S02]  /*1880*/  LDG.E.64 R2, desc[UR36][R2.64] ;  /* 0x0000002402027981 */ /* 0x000ea4000c1e1b00 */
[----:B--2---:R3:W4:Y:S01]  /*1890*/  F2I.F64.TRUNC R0, R2 ;  /* 0x0000000200007311 */ /* 0x004722000030d100 */
[----:B------:R-:W-:Y:S05]  /*18a0*/  BRA `(.L_x_32973) ;  /* 0x0000000800647947 */ /* 0x000fea0003800000 */
.L_x_32981:
        /* <DEDUP_REMOVED lines=27> */
.L_x_32984:
        /* <DEDUP_REMOVED lines=14> */
.L_x_32983:
[----:B------:R-:W2:Y:S02]  /*1b40*/  LDG.E.U16 R4, desc[UR36][R2.64] ;  /* 0x0000002402047981 */ /* 0x000ea4000c1e1500 */
[----:B--2---:R-:W-:-:S06]  /*1b50*/  IMAD.U32 R4, R4, 0x10000, RZ ;  /* 0x0001000004047824 */ /* 0x004fcc00078e00ff */
[----:B------:R-:W0:Y:S02]  /*1b60*/  F2I.FTZ.TRUNC.NTZ R4, R4 ;  /* 0x0000000400047305 */ /* 0x000e24000021f100 */
[----:B0-----:R-:W-:Y:S01]  /*1b70*/  PRMT R0, R4, 0x7610, R0 ;  /* 0x0000761004007816 */ /* 0x001fe20000000000 */
[----:B------:R-:W-:Y:S06]  /*1b80*/  BRA `(.L_x_32973) ;  /* 0x0000000400ac7947 */ /* 0x000fec0003800000 */
.L_x_32980:
        /* <DEDUP_REMOVED lines=10> */
.L_x_32987:
        /* <DEDUP_REMOVED lines=21> */
.L_x_32991:
[----:B------:R-:W-:Y:S05]  /*1d80*/  BSYNC.RECONVERGENT B1 ;  /* 0x0000000000017941 */ /* 0x000fea0003800200 */
.L_x_32990:
[----:B------:R-:W-:Y:S02]  /*1d90*/  SHF.L.U32 R0, R0, 0x14, RZ ;  /* 0x0000001400007819 */ /* 0x000fe400000006ff */
[----:B------:R-:W-:-:S04]  /*1da0*/  LEA R2, R2, 0x3b800000, 0x17 ;  /* 0x3b80000002027811 */ /* 0x000fc800078eb8ff */
[----:B------:R-:W-:-:S07]  /*1db0*/  LOP3.LUT R4, R2, R0, R7, 0xfe, !PT ;  /* 0x0000000002047212 */ /* 0x000fce00078efe07 */
.L_x_32989:
[----:B------:R-:W-:Y:S05]  /*1dc0*/  BSYNC.RECONVERGENT B0 ;  /* 0x0000000000007941 */ /* 0x000fea0003800200 */
.L_x_32988:
[----:B------:R-:W0:Y:S02]  /*1dd0*/  F2I.FTZ.TRUNC.NTZ R4, R4 ;  /* 0x0000000400047305 */ /* 0x000e24000021f100 */
[----:B0-----:R-:W-:Y:S01]  /*1de0*/  PRMT R0, R4, 0x7610, R0 ;  /* 0x0000761004007816 */ /* 0x001fe20000000000 */
[----:B------:R-:W-:Y:S06]  /*1df0*/  BRA `(.L_x_32973) ;  /* 0x0000000400107947 */ /* 0x000fec0003800000 */
.L_x_32986:
        /* <DEDUP_REMOVED lines=21> */
.L_x_32995:
[----:B------:R-:W-:Y:S05]  /*1f50*/  BSYNC.RECONVERGENT B1 ;  /* 0x0000000000017941 */ /* 0x000fea0003800200 */
.L_x_32994:
[----:B------:R-:W-:Y:S01]  /*1f60*/  IMAD.SHL.U32 R0, R0, 0x200000, RZ ;  /* 0x0020000000007824 */ /* 0x000fe200078e00ff */
[----:B------:R-:W-:-:S04]  /*1f70*/  LEA R2, R2, 0x37800000, 0x17 ;  /* 0x3780000002027811 */ /* 0x000fc800078eb8ff */
[----:B------:R-:W-:-:S07]  /*1f80*/  LOP3.LUT R4, R2, R0, R7, 0xfe, !PT ;  /* 0x0000000002047212 */ /* 0x000fce00078efe07 */
.L_x_32993:
[----:B------:R-:W-:Y:S05]  /*1f90*/  BSYNC.RECONVERGENT B0 ;  /* 0x0000000000007941 */ /* 0x000fea0003800200 */
.L_x_32992:
[----:B------:R-:W0:Y:S02]  /*1fa0*/  F2I.FTZ.TRUNC.NTZ R4, R4 ;  /* 0x0000000400047305 */ /* 0x000e24000021f100 */
[----:B0-----:R-:W-:Y:S01]  /*1fb0*/  PRMT R0, R4, 0x7610, R0 ;  /* 0x0000761004007816 */ /* 0x001fe20000000000 */
[----:B------:R-:W-:Y:S06]  /*1fc0*/  BRA `(.L_x_32973) ;  /* 0x00000000009c7947 */ /* 0x000fec0003800000 */
.L_x_32985:
[----:B------:R-:W-:-:S09]  /*1fd0*/  UISETP.NE.AND UP0, UPT, UR4, 0x1c, UPT ;  /* 0x0000001c0400788c */ /* 0x000fd2000bf05270 */
[----:B------:R-:W-:Y:S05]  /*1fe0*/  BRA.U !UP0, `(.L_x_32996) ;  /* 0x0000000108907547 */ /* 0x000fea000b800000 */
[----:B------:R-:W-:-:S09]  /*1ff0*/  UISETP.NE.AND UP0, UPT, UR4, 0x1d, UPT ;  /* 0x0000001d0400788c */ /* 0x000fd2000bf05270 */
[----:B------:R-:W-:Y:S05]  /*2000*/  BRA.U !UP0, `(.L_x_32997) ;  /* 0x0000000108807547 */ /* 0x000fea000b800000 */
[----:B------:R-:W-:-:S09]  /*2010*/  UISETP.NE.AND UP0, UPT, UR4, 0x2c, UPT ;  /* 0x0000002c0400788c */ /* 0x000fd2000bf05270 */
[----:B------:R-:W-:Y:S05]  /*2020*/  BRA.U !UP0, `(.L_x_32998) ;  /* 0x0000000108487547 */ /* 0x000fea000b800000 */
.L_x_32972:
        /* <DEDUP_REMOVED lines=16> */
.L_x_32999:
[----:B------:R-:W-:Y:S01]  /*2130*/  PRMT R0, RZ, 0x7610, R0 ;  /* 0x00007610ff007816 */ /* 0x000fe20000000000 */
[----:B------:R-:W-:Y:S06]  /*2140*/  BRA `(.L_x_32973) ;  /* 0x00000000003c7947 */ /* 0x000fec0003800000 */
.L_x_32998:
        /* <DEDUP_REMOVED lines=8> */
.L_x_33001:
[----:B------:R-:W-:Y:S05]  /*21d0*/  BSYNC.RECONVERGENT B0 ;  /* 0x0000000000007941 */ /* 0x000fea0003800200 */
.L_x_33000:
[----:B------:R-:W0:Y:S02]  /*21e0*/  F2I.FTZ.TRUNC.NTZ R4, R4 ;  /* 0x0000000400047305 */ /* 0x000e24000021f100 */
[----:B0-----:R-:W-:Y:S01]  /*21f0*/  PRMT R0, R4, 0x7610, R0 ;  /* 0x0000761004007816 */ /* 0x001fe20000000000 */
[----:B------:R-:W-:Y:S06]  /*2200*/  BRA `(.L_x_32973) ;  /* 0x00000000000c7947 */ /* 0x000fec0003800000 */
.L_x_32997:
[----:B------:R2:W5:Y:S01]  /*2210*/  LDG.E.U16 R0, desc[UR36][R2.64] ;  /* 0x0000002402007981 */ /* 0x000562000c1e1500 */
[----:B------:R-:W-:Y:S05]  /*2220*/  BRA `(.L_x_32973) ;  /* 0x0000000000047947 */ /* 0x000fea0003800000 */
.L_x_32996:
[----:B------:R1:W5:Y:S02]  /*2230*/  LDG.E.U16 R0, desc[UR36][R2.64] ;  /* 0x0000002402007981 */ /* 0x000364000c1e1500 */
.L_x_32973:
[----:B------:R-:W0:Y:S01]  /*2240*/  LDCU.64 UR6, c[0x0][0x580] ;  /* 0x0000b000ff0677ac */ /* 0x000e220008000a00 */
[----:B------:R-:W4:Y:S01]  /*2250*/  LDCU.U16 UR8, c[0x0][0x592] ;  /* 0x0000b240ff0877ac */ /* 0x000f220008000400 */
[----:B------:R-:W-:-:S04]  /*2260*/  UPRMT UR4, UR41, 0x9910, URZ ;  /* 0x0000991029047896 */ /* 0x000fc800080000ff */
[----:B------:R-:W-:Y:S01]  /*2270*/  UISETP.GT.AND UP0, UPT, UR4, 0x9, UPT ;  /* 0x000000090400788c */ /* 0x000fe2000bf04270 */
[----:B0123--:R-:W-:Y:S02]  /*2280*/  IADD3 R2, P0, PT, R16, UR6, RZ ;  /* 0x0000000610027c10 */ /* 0x00ffe4000ff1e0ff */
[----:B----45:R-:W-:-:S03]  /*2290*/  VIMNMX.S16x2 R0, PT, PT, R0, UR8, !PT ;  /* 0x0000000800007c48 */ /* 0x030fc6000ffe0300 */
        /* <DEDUP_REMOVED lines=13> */
.L_x_33005:
[----:B------:R3:W-:Y:S01]  /*2370*/  STG.E.U8 desc[UR36][R2.64], R9 ;  /* 0x0000000902007986 */ /* 0x0007e2000c101124 */
[----:B------:R-:W-:Y:S05]  /*2380*/  BRA `(.L_x_33007) ;  /* 0x0000000c00507947 */ /* 0x000fea0003800000 */
.L_x_33004:
        /* <DEDUP_REMOVED lines=10> */
.L_x_33009:
[----:B------:R-:W-:-:S05]  /*2430*/  PRMT R5, R9, 0x9910, RZ ;  /* 0x0000991009057816 */ /* 0x000fca00000000ff */
[----:B------:R1:W-:Y:S01]  /*2440*/  STG.E desc[UR36][R2.64], R5 ;  /* 0x0000000502007986 */ /* 0x0003e2000c101924 */
[----:B------:R-:W-:Y:S05]  /*2450*/  BRA `(.L_x_33007) ;  /* 0x0000000c001c7947 */ /* 0x000fea0003800000 */
.L_x_33008:
[----:B------:R2:W-:Y:S01]  /*2460*/  STG.E.U16 desc[UR36][R2.64], R9 ;  /* 0x0000000902007986 */ /* 0x0005e2000c101524 */
[----:B------:R-:W-:Y:S05]  /*2470*/  BRA `(.L_x_33007) ;  /* 0x0000000c00147947 */ /* 0x000fea0003800000 */
.L_x_33003:
        /* <DEDUP_REMOVED lines=9> */
.L_x_33011:
[----:B------:R-:W0:Y:S02]  /*2510*/  I2F.S16 R0, R9 ;  /* 0x0000000900007306 */ /* 0x000e240000101400 */
[----:B0-----:R-:W-:-:S05]  /*2520*/  F2FP.F16.F32.PACK_AB R0, RZ, R0 ;  /* 0x00000000ff00723e */ /* 0x001fca00000000ff */
[----:B------:R0:W-:Y:S01]  /*2530*/  STG.E.U16 desc[UR36][R2.64], R0 ;  /* 0x0000000002007986 */ /* 0x0001e2000c101524 */
[----:B------:R-:W-:Y:S05]  /*2540*/  BRA `(.L_x_33007) ;  /* 0x0000000800e07947 */ /* 0x000fea0003800000 */
.L_x_33010:
        /* <DEDUP_REMOVED lines=10> */
.L_x_33013:
[----:B------:R-:W0:Y:S02]  /*25f0*/  I2F.S16 R9, R9 ;  /* 0x0000000900097306 */ /* 0x000e240000101400 */
[----:B0-----:R-:W-:-:S04]  /*2600*/  F2FP.F16.F32.PACK_AB R5, RZ, R9 ;  /* 0x00000009ff05723e */ /* 0x001fc800000000ff */
[----:B------:R-:W-:-:S05]  /*2610*/  PRMT R5, R5, 0x5410, RZ ;  /* 0x0000541005057816 */ /* 0x000fca00000000ff */
[----:B------:R0:W-:Y:S01]  /*2620*/  STG.E desc[UR36][R2.64], R5 ;  /* 0x0000000502007986 */ /* 0x0001e2000c101924 */
[----:B------:R-:W-:Y:S05]  /*2630*/  BRA `(.L_x_33007) ;  /* 0x0000000800a47947 */ /* 0x000fea0003800000 */
.L_x_33012:
[----:B------:R-:W0:Y:S02]  /*2640*/  I2F.F64.S16 R4, R9 ;  /* 0x0000000900047312 */ /* 0x000e240000101c00 */
[----:B0-----:R0:W-:Y:S01]  /*2650*/  STG.E.64 desc[UR36][R2.64], R4 ;  /* 0x0000000402007986 */ /* 0x0011e2000c101b24 */
[----:B------:R-:W-:Y:S05]  /*2660*/  BRA `(.L_x_33007) ;  /* 0x0000000800987947 */ /* 0x000fea0003800000 */
.L_x_33002:
        /* <DEDUP_REMOVED lines=13> */
.L_x_33016:
[----:B------:R-:W0:Y:S01]  /*2740*/  I2F.F64.S16 R4, R9 ;  /* 0x0000000900047312 */ /* 0x000e220000101c00 */
[----:B------:R-:W-:-:S05]  /*2750*/  CS2R R6, SRZ ;  /* 0x0000000000067805 */ /* 0x000fca000001ff00 */
[----:B0-----:R0:W-:Y:S01]  /*2760*/  STG.E.128 desc[UR36][R2.64], R4 ;  /* 0x0000000402007986 */ /* 0x0011e2000c101d24 */
[----:B------:R-:W-:Y:S05]  /*2770*/  BRA `(.L_x_33007) ;  /* 0x0000000800547947 */ /* 0x000fea0003800000 */
.L_x_33015:
        /* <DEDUP_REMOVED lines=19> */
.L_x_33020:
[----:B------:R-:W-:Y:S05]  /*28b0*/  BSYNC.RECONVERGENT B0 ;  /* 0x0000000000007941 */ /* 0x000fea0003800200 */
.L_x_33019:
[----:B------:R-:W-:-:S05]  /*28c0*/  LOP3.LUT R5, R0, 0x80, R5, 0xf8, !PT ;  /* 0x0000008000057812 */ /* 0x000fca00078ef805 */
[----:B------:R0:W-:Y:S01]  /*28d0*/  STG.E.U8 desc[UR36][R2.64], R5 ;  /* 0x0000000502007986 */ /* 0x0001e2000c101124 */
[----:B------:R-:W-:Y:S05]  /*28e0*/  BRA `(.L_x_33007) ;  /* 0x0000000400f87947 */ /* 0x000fea0003800000 */
.L_x_33018:
        /* <DEDUP_REMOVED lines=15> */
.L_x_33022:
[----:B------:R-:W-:Y:S05]  /*29e0*/  BSYNC.RECONVERGENT B0 ;  /* 0x0000000000007941 */ /* 0x000fea0003800200 */
.L_x_33021:
[----:B------:R-:W-:-:S05]  /*29f0*/  LOP3.LUT R5, R0, 0x80, R5, 0xf8, !PT ;  /* 0x0000008000057812 */ /* 0x000fca00078ef805 */
[----:B------:R0:W-:Y:S01]  /*2a00*/  STG.E.U8 desc[UR36][R2.64], R5 ;  /* 0x0000000502007986 */ /* 0x0001e2000c101124 */
[----:B------:R-:W-:Y:S05]  /*2a10*/  BRA `(.L_x_33007) ;  /* 0x0000000400ac7947 */ /* 0x000fea0003800000 */
.L_x_33017:
[----:B------:R-:W0:Y:S02]  /*2a20*/  I2F.S16 R0, R9 ;  /* 0x0000000900007306 */ /* 0x000e240000101400 */
[----:B0-----:R-:W-:-:S05]  /*2a30*/  F2FP.BF16.F32.PACK_AB R0, RZ, R0 ;  /* 0x00000000ff00723e */ /* 0x001fca00000010ff */
[----:B------:R0:W-:Y:S01]  /*2a40*/  STG.E.U16 desc[UR36][R2.64], R0 ;  /* 0x0000000002007986 */ /* 0x0001e2000c101524 */
[----:B------:R-:W-:Y:S05]  /*2a50*/  BRA `(.L_x_33007) ;  /* 0x00000004009c7947 */ /* 0x000fea0003800000 */
.L_x_33014:
        /* <DEDUP_REMOVED lines=10> */
.L_x_33025:
        /* <DEDUP_REMOVED lines=13> */
.L_x_33028:
[----:B------:R-:W-:-:S04]  /*2bd0*/  SHF.R.U32.HI R0, RZ, 0x14, R5 ;  /* 0x00000014ff007819 */ /* 0x000fc80000011605 */
[----:B------:R-:W-:-:S04]  /*2be0*/  LOP3.LUT R0, R0, 0x1, RZ, 0xc0, !PT ;  /* 0x0000000100007812 */ /* 0x000fc800078ec0ff */
[----:B------:R-:W-:-:S04]  /*2bf0*/  IADD3 R0, PT, PT, R5, 0x487ffff, R0 ;  /* 0x0487ffff05007810 */ /* 0x000fc80007ffe000 */
[----:B------:R-:W-:-:S04]  /*2c00*/  SHF.R.U32.HI R0, RZ, 0x14, R0 ;  /* 0x00000014ff007819 */ /* 0x000fc80000011600 */
[----:B------:R-:W-:-:S07]  /*2c10*/  LOP3.LUT R4, R0, 0xff, RZ, 0xc0, !PT ;  /* 0x000000ff00047812 */ /* 0x000fce00078ec0ff */
.L_x_33029:
[----:B------:R-:W-:-:S04]  /*2c20*/  SHF.R.U32.HI R5, RZ, 0x18, R5 ;  /* 0x00000018ff057819 */ /* 0x000fc80000011605 */
[----:B------:R-:W-:-:S04]  /*2c30*/  LOP3.LUT R4, R4, 0x80, R5, 0xf8, !PT ;  /* 0x0000008004047812 */ /* 0x000fc800078ef805 */
[----:B------:R-:W-:-:S07]  /*2c40*/  PRMT R0, R4, 0x7610, R0 ;  /* 0x0000761004007816 */ /* 0x000fce0000000000 */
.L_x_33027:
[----:B------:R-:W-:Y:S05]  /*2c50*/  BSYNC.RECONVERGENT B0 ;  /* 0x0000000000007941 */ /* 0x000fea0003800200 */
.L_x_33026:
[----:B------:R0:W-:Y:S01]  /*2c60*/  STG.E.U8 desc[UR36][R2.64], R0 ;  /* 0x0000000002007986 */ /* 0x0001e2000c101124 */
[----:B------:R-:W-:Y:S05]  /*2c70*/  BRA `(.L_x_33007) ;  /* 0x0000000400147947 */ /* 0x000fea0003800000 */
.L_x_33024:
        /* <DEDUP_REMOVED lines=13> */
.L_x_33032:
[----:B------:R-:W-:-:S04]  /*2d50*/  SHF.R.U32.HI R0, RZ, 0x15, R5 ;  /* 0x00000015ff007819 */ /* 0x000fc80000011605 */
[----:B------:R-:W-:-:S04]  /*2d60*/  LOP3.LUT R0, R0, 0x1, RZ, 0xc0, !PT ;  /* 0x0000000100007812 */ /* 0x000fc800078ec0ff */
[----:B------:R-:W-:-:S04]  /*2d70*/  IADD3 R0, PT, PT, R5, 0x88fffff, R0 ;  /* 0x088fffff05007810 */ /* 0x000fc80007ffe000 */
[----:B------:R-:W-:-:S04]  /*2d80*/  SHF.R.U32.HI R0, RZ, 0x15, R0 ;  /* 0x00000015ff007819 */ /* 0x000fc80000011600 */
[----:B------:R-:W-:-:S07]  /*2d90*/  LOP3.LUT R4, R0, 0xff, RZ, 0xc0, !PT ;  /* 0x000000ff00047812 */ /* 0x000fce00078ec0ff */
.L_x_33033:
[----:B------:R-:W-:-:S04]  /*2da0*/  SHF.R.U32.HI R5, RZ, 0x18, R5 ;  /* 0x00000018ff057819 */ /* 0x000fc80000011605 */
[----:B------:R-:W-:-:S04]  /*2db0*/  LOP3.LUT R4, R4, 0x80, R5, 0xf8, !PT ;  /* 0x0000008004047812 */ /* 0x000fc800078ef805 */
[----:B------:R-:W-:-:S07]  /*2dc0*/  PRMT R0, R4, 0x7610, R0 ;  /* 0x0000761004007816 */ /* 0x000fce0000000000 */
.L_x_33031:
[----:B------:R-:W-:Y:S05]  /*2dd0*/  BSYNC.RECONVERGENT B0 ;  /* 0x0000000000007941 */ /* 0x000fea0003800200 */
.L_x_33030:
[----:B------:R0:W-:Y:S01]  /*2de0*/  STG.E.U8 desc[UR36][R2.64], R0 ;  /* 0x0000000002007986 */ /* 0x0001e2000c101124 */
[----:B------:R-:W-:Y:S05]  /*2df0*/  BRA `(.L_x_33007) ;  /* 0x0000000000b47947 */ /* 0x000fea0003800000 */
.L_x_33023:
[----:B------:R-:W-:-:S09]  /*2e00*/  UISETP.NE.AND UP0, UPT, UR4, 0x1c, UPT ;  /* 0x0000001c0400788c */ /* 0x000fd2000bf05270 */
[----:B------:R-:W-:Y:S05]  /*2e10*/  BRA.U !UP0, `(.L_x_33034) ;  /* 0x0000000108a47547 */ /* 0x000fea000b800000 */
[----:B------:R-:W-:-:S09]  /*2e20*/  UISETP.NE.AND UP0, UPT, UR4, 0x1d, UPT ;  /* 0x0000001d0400788c */ /* 0x000fd2000bf05270 */
[----:B------:R-:W-:Y:S05]  /*2e30*/  BRA.U !UP0, `(.L_x_33035) ;  /* 0x00000001088c7547 */ /* 0x000fea000b800000 */
[----:B------:R-:W-:-:S09]  /*2e40*/  UISETP.NE.AND UP0, UPT, UR4, 0x2c, UPT ;  /* 0x0000002c0400788c */ /* 0x000fd2000bf05270 */
[----:B------:R-:W-:Y:S05]  /*2e50*/  BRA.U !UP0, `(.L_x_33036) ;  /* 0x0000000108447547 */ /* 0x000fea000b800000 */
.L_x_33006:
        /* <DEDUP_REMOVED lines=16> */
.L_x_33037:
[----:B------:R-:W-:Y:S05]  /*2f60*/  BRA `(.L_x_33007) ;  /* 0x0000000000587947 */ /* 0x000fea0003800000 */
.L_x_33036:
        /* <DEDUP_REMOVED lines=16> */
.L_x_33035:
[----:B------:R-:W-:-:S04]  /*3070*/  PRMT R4, R9, 0x9910, RZ ;  /* 0x0000991009047816 */ /* 0x000fc800000000ff */
[----:B------:R-:W-:-:S05]  /*3080*/  SHF.R.S32.HI R5, RZ, 0x1f, R4 ;  /* 0x0000001fff057819 */ /* 0x000fca0000011404 */
[----:B------:R0:W-:Y:S01]  /*3090*/  STG.E.64 desc[UR36][R2.64], R4 ;  /* 0x0000000402007986 */ /* 0x0001e2000c101b24 */
[----:B------:R-:W-:Y:S05]  /*30a0*/  BRA `(.L_x_33007) ;  /* 0x0000000000087947 */ /* 0x000fea0003800000 */
.L_x_33034:
[----:B------:R-:W-:-:S05]  /*30b0*/  PRMT R5, R9, 0x9910, RZ ;  /* 0x0000991009057816 */ /* 0x000fca00000000ff */
[----:B------:R0:W-:Y:S02]  /*30c0*/  STG.E desc[UR36][R2.64], R5 ;  /* 0x0000000502007986 */ /* 0x0001e4000c101924 */
.L_x_33007:
[----:B------:R-:W-:-:S07]  /*30d0*/  VIADD R17, R17, 0x80 ;  /* 0x0000008011117836 */ /* 0x000fce0000000000 */
.L_x_32966:
[----:B------:R-:W-:Y:S05]  /*30e0*/  BSYNC.RECONVERGENT B6 ;  /* 0x0000000000067941 */ /* 0x000fea0003800200 */
.L_x_32965:
        /* <DEDUP_REMOVED lines=307> */
.L_x_33040:
        /* <DEDUP_REMOVED lines=16> */
.L_x_33044:
[----:B------:R1:W5:Y:S01]  /*4520*/  LDG.E.U8 R0, desc[UR36][R2.64] ;  /* 0x0000002402007981 */ /* 0x000362000c1e1100 */
[----:B------:R-:W-:Y:S05]  /*4530*/  BRA `(.L_x_33046) ;  /* 0x0000000c004c7947 */ /* 0x000fea0003800000 */
.L_x_33043:
        /* <DEDUP_REMOVED lines=8> */
.L_x_33048:
[----:B------:R3:W5:Y:S01]  /*45c0*/  LDG.E.U16 R0, desc[UR36][R2.64] ;  /* 0x0000002402007981 */ /* 0x000762000c1e1500 */
[----:B------:R-:W-:Y:S05]  /*45d0*/  BRA `(.L_x_33046) ;  /* 0x0000000c00247947 */ /* 0x000fea0003800000 */
.L_x_33047:
[----:B------:R2:W5:Y:S01]  /*45e0*/  LDG.E.U16 R0, desc[UR36][R2.64] ;  /* 0x0000002402007981 */ /* 0x000562000c1e1500 */
[----:B------:R-:W-:Y:S05]  /*45f0*/  BRA `(.L_x_33046) ;  /* 0x0000000c001c7947 */ /* 0x000fea0003800000 */
.L_x_33042:
        /* <DEDUP_REMOVED lines=9> */
.L_x_33050:
[----:B------:R-:W2:Y:S02]  /*4690*/  LDG.E.U16 R4, desc[UR36][R2.64] ;  /* 0x0000002402047981 */ /* 0x000ea4000c1e1500 */
[----:B--2---:R-:W-:-:S06]  /*46a0*/  HADD2.F32 R4, -RZ, R4.H0_H0 ;  /* 0x20000004ff047230 */ /* 0x004fcc0000004100 */
[----:B------:R-:W0:Y:S02]  /*46b0*/  F2I.FTZ.TRUNC.NTZ R4, R4 ;  /* 0x0000000400047305 */ /* 0x000e24000021f100 */
[----:B0-----:R-:W-:Y:S01]  /*46c0*/  PRMT R0, R4, 0x7610, R0 ;  /* 0x0000761004007816 */ /* 0x001fe20000000000 */
[----:B------:R-:W-:Y:S06]  /*46d0*/  BRA `(.L_x_33046) ;  /* 0x0000000800e47947 */ /* 0x000fec0003800000 */
.L_x_33049:
        /* <DEDUP_REMOVED lines=9> */
.L_x_33052:
[----:B------:R-:W2:Y:S02]  /*4770*/  LDG.E.U16 R2, desc[UR36][R2.64] ;  /* 0x0000002402027981 */ /* 0x000ea4000c1e1500 */
[----:B--2---:R-:W-:-:S06]  /*4780*/  HADD2.F32 R4, -RZ, R2.H0_H0 ;  /* 0x20000002ff047230 */ /* 0x004fcc0000004100 */
[----:B------:R-:W0:Y:S02]  /*4790*/  F2I.FTZ.TRUNC.NTZ R4, R4 ;  /* 0x0000000400047305 */ /* 0x000e24000021f100 */
[----:B0-----:R-:W-:Y:S01]  /*47a0*/  PRMT R0, R4, 0x7610, R0 ;  /* 0x0000761004007816 */ /* 0x001fe20000000000 */
[----:B------:R-:W-:Y:S06]  /*47b0*/  BRA `(.L_x_33046) ;  /* 0x0000000800ac7947 */ /* 0x000fec0003800000 */
.L_x_33051:
[----:B------:R-:W2:Y:S02]  /*47c0*/  LDG.E.64 R2, desc[UR36][R2.64] ;  /* 0x0000002402027981 */ /* 0x000ea4000c1e1b00 */
[----:B--2---:R0:W1:Y:S01]  /*47d0*/  F2I.F64.TRUNC R0, R2 ;  /* 0x0000000200007311 */ /* 0x004062000030d100 */
[----:B------:R-:W-:Y:S05]  /*47e0*/  BRA `(.L_x_33046) ;  /* 0x0000000800a07947 */ /* 0x000fea0003800000 */
.L_x_33041:
        /* <DEDUP_REMOVED lines=12> */
.L_x_33055:
[----:B------:R-:W2:Y:S02]  /*48b0*/  LDG.E.64 R2, desc[UR36][R2.64] ;  /* 0x0000002402027981 */ /* 0x000ea4000c1e1b00 */
[----:B--2---:R0:W1:Y:S01]  /*48c0*/  F2I.F64.TRUNC R0, R2 ;  /* 0x0000000200007311 */ /* 0x004062000030d100 */
[----:B------:R-:W-:Y:S05]  /*48d0*/  BRA `(.L_x_33046) ;  /* 0x0000000800647947 */ /* 0x000fea0003800000 */
.L_x_33054:
        /* <DEDUP_REMOVED lines=27> */
.L_x_33057:
        /* <DEDUP_REMOVED lines=14> */
.L_x_33056:
[----:B------:R-:W2:Y:S02]  /*4b70*/  LDG.E.U16 R4, desc[UR36][R2.64] ;  /* 0x0000002402047981 */ /* 0x000ea4000c1e1500 */
[----:B--2---:R-:W-:-:S06]  /*4b80*/  SHF.L.U32 R4, R4, 0x10, RZ ;  /* 0x0000001004047819 */ /* 0x004fcc00000006ff */
[----:B------:R-:W0:Y:S02]  /*4b90*/  F2I.FTZ.TRUNC.NTZ R4, R4 ;  /* 0x0000000400047305 */ /* 0x000e24000021f100 */
[----:B0-----:R-:W-:Y:S01]  /*4ba0*/  PRMT R0, R4, 0x7610, R0 ;  /* 0x0000761004007816 */ /* 0x001fe20000000000 */
[----:B------:R-:W-:Y:S06]  /*4bb0*/  BRA `(.L_x_33046) ;  /* 0x0000000400ac7947 */ /* 0x000fec0003800000 */
.L_x_33053:
        /* <DEDUP_REMOVED lines=10> */
.L_x_33060:
        /* <DEDUP_REMOVED lines=21> */
.L_x_33064:
[----:B------:R-:W-:Y:S05]  /*4db0*/  BSYNC.RECONVERGENT B1 ;  /* 0x0000000000017941 */ /* 0x000fea0003800200 */
.L_x_33063:
[----:B------:R-:W-:Y:S01]  /*4dc0*/  IMAD.SHL.U32 R0, R0, 0x100000, RZ ;  /* 0x0010000000007824 */ /* 0x000fe200078e00ff */
[----:B------:R-:W-:-:S04]  /*4dd0*/  LEA R2, R2, 0x3b800000, 0x17 ;  /* 0x3b80000002027811 */ /* 0x000fc800078eb8ff */
[----:B------:R-:W-:-:S07]  /*4de0*/  LOP3.LUT R4, R2, R0, R7, 0xfe, !PT ;  /* 0x0000000002047212 */ /* 0x000fce00078efe07 */
.L_x_33062:
[----:B------:R-:W-:Y:S05]  /*4df0*/  BSYNC.RECONVERGENT B0 ;  /* 0x0000000000007941 */ /* 0x000fea0003800200 */
.L_x_33061:
[----:B------:R-:W0:Y:S02]  /*4e00*/  F2I.FTZ.TRUNC.NTZ R4, R4 ;  /* 0x0000000400047305 */ /* 0x000e24000021f100 */
[----:B0-----:R-:W-:Y:S01]  /*4e10*/  PRMT R0, R4, 0x7610, R0 ;  /* 0x0000761004007816 */ /* 0x001fe20000000000 */
[----:B------:R-:W-:Y:S06]  /*4e20*/  BRA `(.L_x_33046) ;  /* 0x0000000400107947 */ /* 0x000fec0003800000 */
.L_x_33059:
        /* <DEDUP_REMOVED lines=21> */
.L_x_33068:
[----:B------:R-:W-:Y:S05]  /*4f80*/  BSYNC.RECONVERGENT B1 ;  /* 0x0000000000017941 */ /* 0x000fea0003800200 */
.L_x_33067:
[----:B------:R-:W-:Y:S01]  /*4f90*/  IMAD.SHL.U32 R0, R0, 0x200000, RZ ;  /* 0x0020000000007824 */ /* 0x000fe200078e00ff */
[----:B------:R-:W-:-:S04]  /*4fa0*/  LEA R2, R2, 0x37800000, 0x17 ;  /* 0x3780000002027811 */ /* 0x000fc800078eb8ff */
[----:B------:R-:W-:-:S07]  /*4fb0*/  LOP3.LUT R4, R2, R0, R7, 0xfe, !PT ;  /* 0x0000000002047212 */ /* 0x000fce00078efe07 */
.L_x_33066:
[----:B------:R-:W-:Y:S05]  /*4fc0*/  BSYNC.RECONVERGENT B0 ;  /* 0x0000000000007941 */ /* 0x000fea0003800200 */
.L_x_33065:
[----:B------:R-:W0:Y:S02]  /*4fd0*/  F2I.FTZ.TRUNC.NTZ R4, R4 ;  /* 0x0000000400047305 */ /* 0x000e24000021f100 */
[----:B0-----:R-:W-:Y:S01]  /*4fe0*/  PRMT R0, R4, 0x7610, R0 ;  /* 0x0000761004007816 */ /* 0x001fe20000000000 */
[----:B------:R-:W-:Y:S06]  /*4ff0*/  BRA `(.L_x_33046) ;  /* 0x00000000009c7947 */ /* 0x000fec0003800000 */
.L_x_33058:
        /* <DEDUP_REMOVED lines=14> */
.L_x_33072:
[----:B------:R-:W-:Y:S05]  /*50e0*/  BSYNC.RECONVERGENT B0 ;  /* 0x0000000000007941 */ /* 0x000fea0003800200 */
.L_x_33071:
[----:B------:R-:W0:Y:S02]  /*50f0*/  F2I.FTZ.TRUNC.NTZ R4, R4 ;  /* 0x0000000400047305 */ /* 0x000e24000021f100 */
[----:B0-----:R-:W-:Y:S01]  /*5100*/  PRMT R0, R4, 0x7610, R0 ;  /* 0x0000761004007816 */ /* 0x001fe20000000000 */
[----:B------:R-:W-:Y:S06]  /*5110*/  BRA `(.L_x_33046) ;  /* 0x0000000000547947 */ /* 0x000fec0003800000 */
.L_x_33045:
        /* <DEDUP_REMOVED lines=16> */
.L_x_33073:
[----:B------:R-:W-:Y:S01]  /*5220*/  PRMT R0, RZ, 0x7610, R0 ;  /* 0x00007610ff007816 */ /* 0x000fe20000000000 */
[----:B------:R-:W-:Y:S06]  /*5230*/  BRA `(.L_x_33046) ;  /* 0x00000000000c7947 */ /* 0x000fec0003800000 */
.L_x_33070:
[----:B------:R0:W5:Y:S01]  /*5240*/  LDG.E.U16 R0, desc[UR36][R2.64] ;  /* 0x0000002402007981 */ /* 0x000162000c1e1500 */
[----:B------:R-:W-:Y:S05]  /*5250*/  BRA `(.L_x_33046) ;  /* 0x0000000000047947 */ /* 0x000fea0003800000 */
.L_x_33069:
[----:B------:R0:W5:Y:S02]  /*5260*/  LDG.E.U16 R0, desc[UR36][R2.64] ;  /* 0x0000002402007981 */ /* 0x000164000c1e1500 */
.L_x_33046:
[----:B------:R-:W0:Y:S01]  /*5270*/  LDCU.64 UR6, c[0x0][0x580] ;  /* 0x0000b000ff0677ac */ /* 0x000e220008000a00 */
[----:B------:R-:W0:Y:S01]  /*5280*/  LDCU.U16 UR8, c[0x0][0x592] ;  /* 0x0000b240ff0877ac */ /* 0x000e220008000400 */
[----:B------:R-:W-:-:S04]  /*5290*/  UPRMT UR4, UR41, 0x9910, URZ ;  /* 0x0000991029047896 */ /* 0x000fc800080000ff */
[----:B------:R-:W-:Y:S01]  /*52a0*/  UISETP.GT.AND UP0, UPT, UR4, 0x9, UPT ;  /* 0x000000090400788c */ /* 0x000fe2000bf04270 */
[----:B01234-:R-:W-:Y:S02]  /*52b0*/  IADD3 R2, P0, PT, R16, UR6, RZ ;  /* 0x0000000610027c10 */ /* 0x01ffe4000ff1e0ff */
[----:B-----5:R-:W-:-:S03]  /*52c0*/  VIMNMX.S16x2 R0, PT, PT, R0, UR8, !PT ;  /* 0x0000000800007c48 */ /* 0x020fc6000ffe0300 */
        /* <DEDUP_REMOVED lines=13> */
.L_x_33077:
[----:B------:R0:W-:Y:S01]  /*53a0*/  STG.E.U8 desc[UR36][R2.64], R9 ;  /* 0x0000000902007986 */ /* 0x0001e2000c101124 */
[----:B------:R-:W-:Y:S05]  /*53b0*/  BRA `(.L_x_33079) ;  /* 0x0000000c004c7947 */ /* 0x000fea0003800000 */
.L_x_33076:
        /* <DEDUP_REMOVED lines=10> */
.L_x_33081:
[----:B------:R-:W-:-:S05]  /*5460*/  PRMT R5, R9, 0x9910, RZ ;  /* 0x0000991009057816 */ /* 0x000fca00000000ff */
[----:B------:R0:W-:Y:S01]  /*5470*/  STG.E desc[UR36][R2.64], R5 ;  /* 0x0000000502007986 */ /* 0x0001e2000c101924 */
[----:B------:R-:W-:Y:S05]  /*5480*/  BRA `(.L_x_33079) ;  /* 0x0000000c00187947 */ /* 0x000fea0003800000 */
.L_x_33080:
[----:B------:R0:W-:Y:S01]  /*5490*/  STG.E.U16 desc[UR36][R2.64], R9 ;  /* 0x0000000902007986 */ /* 0x0001e2000c101524 */
[----:B------:R-:W-:Y:S05]  /*54a0*/  BRA `(.L_x_33079) ;  /* 0x0000000c00107947 */ /* 0x000fea0003800000 */
.L_x_33075:
        /* <DEDUP_REMOVED lines=9> */
.L_x_33083:
[----:B------:R-:W0:Y:S02]  /*5540*/  I2F.S16 R0, R9 ;  /* 0x0000000900007306 */ /* 0x000e240000101400 */
[----:B0-----:R-:W-:-:S05]  /*5550*/  F2FP.F16.F32.PACK_AB R0, RZ, R0 ;  /* 0x00000000ff00723e */ /* 0x001fca00000000ff */
[----:B------:R0:W-:Y:S01]  /*5560*/  STG.E.U16 desc[UR36][R2.64], R0 ;  /* 0x0000000002007986 */ /* 0x0001e2000c101524 */
[----:B------:R-:W-:Y:S05]  /*5570*/  BRA `(.L_x_33079) ;  /* 0x0000000800dc7947 */ /* 0x000fea0003800000 */
.L_x_33082:
        /* <DEDUP_REMOVED lines=10> */
.L_x_33085:
[----:B------:R-:W0:Y:S02]  /*5620*/  I2F.S16 R9, R9 ;  /* 0x0000000900097306 */ /* 0x000e240000101400 */
[----:B0-----:R-:W-:-:S04]  /*5630*/  F2FP.F16.F32.PACK_AB R5, RZ, R9 ;  /* 0x00000009ff05723e */ /* 0x001fc800000000ff */
[----:B------:R-:W-:-:S05]  /*5640*/  PRMT R5, R5, 0x5410, RZ ;  /* 0x0000541005057816 */ /* 0x000fca00000000ff */
[----:B------:R0:W-:Y:S01]  /*5650*/  STG.E desc[UR36][R2.64], R5 ;  /* 0x0000000502007986 */ /* 0x0001e2000c101924 */
[----:B------:R-:W-:Y:S05]  /*5660*/  BRA `(.L_x_33079) ;  /* 0x0000000800a07947 */ /* 0x000fea0003800000 */
.L_x_33084:
[----:B------:R-:W0:Y:S02]  /*5670*/  I2F.F64.S16 R4, R9 ;  /* 0x0000000900047312 */ /* 0x000e240000101c00 */
[----:B0-----:R0:W-:Y:S01]  /*5680*/  STG.E.64 desc[UR36][R2.64], R4 ;  /* 0x0000000402007986 */ /* 0x0011e2000c101b24 */
[----:B------:R-:W-:Y:S05]  /*5690*/  BRA `(.L_x_33079) ;  /* 0x0000000800947947 */ /* 0x000fea0003800000 */
.L_x_33074:
        /* <DEDUP_REMOVED lines=12> */
.L_x_33089:
        /* <DEDUP_REMOVED lines=18> */
.L_x_33092:
[----:B------:R-:W-:-:S04]  /*5880*/  SHF.R.U32.HI R5, RZ, 0x18, R5 ;  /* 0x00000018ff057819 */ /* 0x000fc80000011605 */
[----:B------:R-:W-:-:S07]  /*5890*/  LOP3.LUT R0, R0, 0x80, R5, 0xf8, !PT ;  /* 0x0000008000007812 */ /* 0x000fce00078ef805 */
.L_x_33091:
[----:B------:R-:W-:Y:S05]  /*58a0*/  BSYNC.RECONVERGENT B0 ;  /* 0x0000000000007941 */ /* 0x000fea0003800200 */
.L_x_33090:
[----:B------:R0:W-:Y:S01]  /*58b0*/  STG.E.U8 desc[UR36][R2.64], R0 ;  /* 0x0000000002007986 */ /* 0x0001e2000c101124 */
[----:B------:R-:W-:Y:S05]  /*58c0*/  BRA `(.L_x_33079) ;  /* 0x0000000800087947 */ /* 0x000fea0003800000 */
.L_x_33088:
        /* <DEDUP_REMOVED lines=18> */
.L_x_33095:
[----:B------:R-:W-:-:S04]  /*59f0*/  SHF.R.U32.HI R5, RZ, 0x18, R5 ;  /* 0x00000018ff057819 */ /* 0x000fc80000011605 */
[----:B------:R-:W-:-:S07]  /*5a00*/  LOP3.LUT R0, R0, 0x80, R5, 0xf8, !PT ;  /* 0x0000008000007812 */ /* 0x000fce00078ef805 */
.L_x_33094:
[----:B------:R-:W-:Y:S05]  /*5a10*/  BSYNC.RECONVERGENT B0 ;  /* 0x0000000000007941 */ /* 0x000fea0003800200 */
.L_x_33093:
[----:B------:R0:W-:Y:S01]  /*5a20*/  STG.E.U8 desc[UR36][R2.64], R0 ;  /* 0x0000000002007986 */ /* 0x0001e2000c101124 */
[----:B------:R-:W-:Y:S05]  /*5a30*/  BRA `(.L_x_33079) ;  /* 0x0000000400ac7947 */ /* 0x000fea0003800000 */
.L_x_33087:
        /* <DEDUP_REMOVED lines=22> */
.L_x_33097:
[----:B------:R-:W-:-:S04]  /*5ba0*/  PRMT R4, R9, 0x9910, RZ ;  /* 0x0000991009047816 */ /* 0x000fc800000000ff */
[----:B------:R-:W-:-:S05]  /*5bb0*/  SHF.R.S32.HI R5, RZ, 0x1f, R4 ;  /* 0x0000001fff057819 */ /* 0x000fca0000011404 */
[----:B------:R0:W-:Y:S01]  /*5bc0*/  STG.E.64 desc[UR36][R2.64], R4 ;  /* 0x0000000402007986 */ /* 0x0001e2000c101b24 */
[----:B------:R-:W-:Y:S05]  /*5bd0*/  BRA `(.L_x_33079) ;  /* 0x0000000400447947 */ /* 0x000fea0003800000 */
.L_x_33096:
[----:B------:R-:W-:-:S05]  /*5be0*/  PRMT R5, R9, 0x9910, RZ ;  /* 0x0000991009057816 */ /* 0x000fca00000000ff */
[----:B------:R0:W-:Y:S01]  /*5bf0*/  STG.E desc[UR36][R2.64], R5 ;  /* 0x0000000502007986 */ /* 0x0001e2000c101924 */
[----:B------:R-:W-:Y:S05]  /*5c00*/  BRA `(.L_x_33079) ;  /* 0x0000000400387947 */ /* 0x000fea0003800000 */
.L_x_33086:
        /* <DEDUP_REMOVED lines=11> */
.L_x_33099:
[----:B------:R-:W0:Y:S01]  /*5cc0*/  I2F.F64.S16 R4, R9 ;  /* 0x0000000900047312 */ /* 0x000e220000101c00 */
[----:B------:R-:W-:-:S05]  /*5cd0*/  CS2R R6, SRZ ;  /* 0x0000000000067805 */ /* 0x000fca000001ff00 */
[----:B0-----:R4:W-:Y:S01]  /*5ce0*/  STG.E.128 desc[UR36][R2.64], R4 ;  /* 0x0000000402007986 */ /* 0x0019e2000c101d24 */
[----:B------:R-:W-:Y:S05]  /*5cf0*/  BRA `(.L_x_33079) ;  /* 0x0000000000fc7947 */ /* 0x000fea0003800000 */
.L_x_33098:
[----:B------:R-:W-:-:S09]  /*5d00*/  UISETP.NE.AND UP0, UPT, UR4, 0xf, UPT ;  /* 0x0000000f0400788c */ /* 0x000fd2000bf05270 */
[----:B------:R-:W-:Y:S05]  /*5d10*/  BRA.U !UP0, `(.L_x_33100) ;  /* 0x0000000108e87547 */ /* 0x000fea000b800000 */
[----:B------:R-:W-:-:S09]  /*5d20*/  UISETP.NE.AND UP0, UPT, UR4, 0x17, UPT ;  /* 0x000000170400788c */ /* 0x000fd2000bf05270 */
[----:B------:R-:W-:Y:S05]  /*5d30*/  BRA.U !UP0, `(.L_x_33101) ;  /* 0x0000000108907547 */ /* 0x000fea000b800000 */
[----:B------:R-:W-:-:S09]  /*5d40*/  UISETP.NE.AND UP0, UPT, UR4, 0x18, UPT ;  /* 0x000000180400788c */ /* 0x000fd2000bf05270 */
[----:B------:R-:W-:Y:S05]  /*5d50*/  BRA.U !UP0, `(.L_x_33102) ;  /* 0x0000000108447547 */ /* 0x000fea000b800000 */
.L_x_33078:
        /* <DEDUP_REMOVED lines=16> */
.L_x_33103:
[----:B------:R-:W-:Y:S05]  /*5e60*/  BRA `(.L_x_33079) ;  /* 0x0000000000a07947 */ /* 0x000fea0003800000 */
.L_x_33102:
        /* <DEDUP_REMOVED lines=13> */
.L_x_33105:
[----:B------:R-:W-:Y:S05]  /*5f40*/  BSYNC.RECONVERGENT B0 ;  /* 0x0000000000007941 */ /* 0x000fea0003800200 */
.L_x_33104:
[----:B------:R-:W-:-:S05]  /*5f50*/  LOP3.LUT R5, R0, 0x80, R5, 0xf8, !PT ;  /* 0x0000008000057812 */ /* 0x000fca00078ef805 */
[----:B------:R2:W-:Y:S01]  /*5f60*/  STG.E.U8 desc[UR36][R2.64], R5 ;  /* 0x0000000502007986 */ /* 0x0005e2000c101124 */
[----:B------:R-:W-:Y:S05]  /*5f70*/  BRA `(.L_x_33079) ;  /* 0x00000000005c7947 */ /* 0x000fea0003800000 */
.L_x_33101:
        /* <DEDUP_REMOVED lines=12> */
.L_x_33107:
[----:B------:R-:W-:Y:S01]  /*6040*/  IMAD.MOV.U32 R0, RZ, RZ, 0x7f ;  /* 0x0000007fff007424 */ /* 0x000fe200078e00ff */
[----:B------:R-:W-:-:S04]  /*6050*/  ISETP.GT.U32.AND P0, PT, R4, 0x7f800000, PT ;  /* 0x7f8000000400780c */ /* 0x000fc80003f04070 */
[----:B------:R-:W-:-:S09]  /*6060*/  SEL R0, R0, 0x7c, P0 ;  /* 0x0000007c00007807 */ /* 0x000fd20000000000 */
.L_x_33108:
[----:B------:R-:W-:Y:S05]  /*6070*/  BSYNC.RECONVERGENT B0 ;  /* 0x0000000000007941 */ /* 0x000fea0003800200 */
.L_x_33106:
[----:B------:R-:W-:-:S04]  /*6080*/  SHF.R.U32.HI R5, RZ, 0x18, R5 ;  /* 0x00000018ff057819 */ /* 0x000fc80000011605 */
[----:B------:R-:W-:-:S05]  /*6090*/  LOP3.LUT R5, R0, 0x80, R5, 0xf8, !PT ;  /* 0x0000008000057812 */ /* 0x000fca00078ef805 */
[----:B------:R1:W-:Y:S01]  /*60a0*/  STG.E.U8 desc[UR36][R2.64], R5 ;  /* 0x0000000502007986 */ /* 0x0003e2000c101124 */
[----:B------:R-:W-:Y:S05]  /*60b0*/  BRA `(.L_x_33079) ;  /* 0x00000000000c7947 */ /* 0x000fea0003800000 */
.L_x_33100:
[----:B------:R-:W0:Y:S02]  /*60c0*/  I2F.S16 R0, R9 ;  /* 0x0000000900007306 */ /* 0x000e240000101400 */
[----:B0-----:R-:W-:-:S05]  /*60d0*/  F2FP.BF16.F32.PACK_AB R0, RZ, R0 ;  /* 0x00000000ff00723e */ /* 0x001fca00000010ff */
[----:B------:R0:W-:Y:S02]  /*60e0*/  STG.E.U16 desc[UR36][R2.64], R0 ;  /* 0x0000000002007986 */ /* 0x0001e4000c101524 */
.L_x_33079:
[----:B------:R-:W-:-:S07]  /*60f0*/  IADD3 R17, PT, PT, R17, 0x80, RZ ;  /* 0x0000008011117810 */ /* 0x000fce0007ffe0ff */
.L_x_33039:
[----:B------:R-:W-:Y:S05]  /*6100*/  BSYNC.RECONVERGENT B6 ;  /* 0x0000000000067941 */ /* 0x000fea0003800200 */
.L_x_33038:
        /* <DEDUP_REMOVED lines=307> */
.L_x_33111:
        /* <DEDUP_REMOVED lines=16> */
.L_x_33115:
[----:B------:R0:W5:Y:S01]  /*7540*/  LDG.E.U8 R0, desc[UR36][R2.64] ;  /* 0x0000002402007981 */ /* 0x000162000c1e1100 */
[----:B------:R-:W-:Y:S05]  /*7550*/  BRA `(.L_x_33117) ;  /* 0x0000000c004c7947 */ /* 0x000fea0003800000 */
.L_x_33114:
        /* <DEDUP_REMOVED lines=8> */
.L_x_33119:
[----:B------:R0:W5:Y:S01]  /*75e0*/  LDG.E.U16 R0, desc[UR36][R2.64] ;  /* 0x0000002402007981 */ /* 0x000162000c1e1500 */
[----:B------:R-:W-:Y:S05]  /*75f0*/  BRA `(.L_x_33117) ;  /* 0x0000000c00247947 */ /* 0x000fea0003800000 */
.L_x_33118:
[----:B------:R0:W5:Y:S01]  /*7600*/  LDG.E.U16 R0, desc[UR36][R2.64] ;  /* 0x0000002402007981 */ /* 0x000162000c1e1500 */
[----:B------:R-:W-:Y:S05]  /*7610*/  BRA `(.L_x_33117) ;  /* 0x0000000c001c7947 */ /* 0x000fea0003800000 */
.L_x_33113:
        /* <DEDUP_REMOVED lines=9> */
.L_x_33121:
[----:B------:R-:W2:Y:S02]  /*76b0*/  LDG.E.U16 R4, desc[UR36][R2.64] ;  /* 0x0000002402047981 */ /* 0x000ea4000c1e1500 */
[----:B--2---:R-:W-:-:S06]  /*76c0*/  HADD2.F32 R4, -RZ, R4.H0_H0 ;  /* 0x20000004ff047230 */ /* 0x004fcc0000004100 */
[----:B------:R-:W0:Y:S02]  /*76d0*/  F2I.FTZ.TRUNC.NTZ R4, R4 ;  /* 0x0000000400047305 */ /* 0x000e24000021f100 */
[----:B0-----:R-:W-:Y:S01]  /*76e0*/  PRMT R0, R4, 0x7610, R0 ;  /* 0x0000761004007816 */ /* 0x001fe20000000000 */
[----:B------:R-:W-:Y:S06]  /*76f0*/  BRA `(.L_x_33117) ;  /* 0x0000000800e47947 */ /* 0x000fec0003800000 */
.L_x_33120:
        /* <DEDUP_REMOVED lines=9> */
.L_x_33123:
[----:B------:R-:W2:Y:S02]  /*7790*/  LDG.E.U16 R2, desc[UR36][R2.64] ;  /* 0x0000002402027981 */ /* 0x000ea4000c1e1500 */
[----:B--2---:R-:W-:-:S06]  /*77a0*/  HADD2.F32 R4, -RZ, R2.H0_H0 ;  /* 0x20000002ff047230 */ /* 0x004fcc0000004100 */
[----:B------:R-:W0:Y:S02]  /*77b0*/  F2I.FTZ.TRUNC.NTZ R4, R4 ;  /* 0x0000000400047305 */ /* 0x000e24000021f100 */
[----:B0-----:R-:W-:Y:S01]  /*77c0*/  PRMT R0, R4, 0x7610, R0 ;  /* 0x0000761004007816 */ /* 0x001fe20000000000 */
[----:B------:R-:W-:Y:S06]  /*77d0*/  BRA `(.L_x_33117) ;  /* 0x0000000800ac7947 */ /* 0x000fec0003800000 */
.L_x_33122:
[----:B------:R-:W2:Y:S02]  /*77e0*/  LDG.E.64 R2, desc[UR36][R2.64] ;  /* 0x0000002402027981 */ /* 0x000ea4000c1e1b00 */
[----:B--2---:R0:W1:Y:S01]  /*77f0*/  F2I.F64.TRUNC R0, R2 ;  /* 0x0000000200007311 */ /* 0x004062000030d100 */
[----:B------:R-:W-:Y:S05]  /*7800*/  BRA `(.L_x_33117) ;  /* 0x0000000800a07947 */ /* 0x000fea0003800000 */
.L_x_33112:
        /* <DEDUP_REMOVED lines=12> */
.L_x_33126:
[----:B------:R-:W2:Y:S02]  /*78d0*/  LDG.E.64 R2, desc[UR36][R2.64] ;  /* 0x0000002402027981 */ /* 0x000ea4000c1e1b00 */
[----:B--2---:R0:W1:Y:S01]  /*78e0*/  F2I.F64.TRUNC R0, R2 ;  /* 0x0000000200007311 */ /* 0x004062000030d100 */
[----:B------:R-:W-:Y:S05]  /*78f0*/  BRA `(.L_x_33117) ;  /* 0x0000000800647947 */ /* 0x000fea0003800000 */
.L_x_33125:
        /* <DEDUP_REMOVED lines=27> */
.L_x_33128:
        /* <DEDUP_REMOVED lines=14> */
.L_x_33127:
[----:B------:R-:W2:Y:S02]  /*7b90*/  LDG.E.U16 R4, desc[UR36][R2.64] ;  /* 0x0000002402047981 */ /* 0x000ea4000c1e1500 */
[----:B--2---:R-:W-:-:S06]  /*7ba0*/  SHF.L.U32 R4, R4, 0x10, RZ ;  /* 0x0000001004047819 */ /* 0x004fcc00000006ff */
[----:B------:R-:W0:Y:S02]  /*7bb0*/  F2I.FTZ.TRUNC.NTZ R4, R4 ;  /* 0x0000000400047305 */ /* 0x000e24000021f100 */
[----:B0-----:R-:W-:Y:S01]  /*7bc0*/  PRMT R0, R4, 0x7610, R0 ;  /* 0x0000761004007816 */ /* 0x001fe20000000000 */
[----:B------:R-:W-:Y:S06]  /*7bd0*/  BRA `(.L_x_33117) ;  /* 0x0000000400ac7947 */ /* 0x000fec0003800000 */
.L_x_33124:
        /* <DEDUP_REMOVED lines=10> */
.L_x_33131:
        /* <DEDUP_REMOVED lines=21> */
.L_x_33135:
[----:B------:R-:W-:Y:S05]  /*7dd0*/  BSYNC.RECONVERGENT B1 ;  /* 0x0000000000017941 */ /* 0x000fea0003800200 */
.L_x_33134:
[----:B------:R-:W-:Y:S01]  /*7de0*/  IMAD.SHL.U32 R0, R0, 0x100000, RZ ;  /* 0x0010000000007824 */ /* 0x000fe200078e00ff */
[----:B------:R-:W-:-:S04]  /*7df0*/  LEA R2, R2, 0x3b800000, 0x17 ;  /* 0x3b80000002027811 */ /* 0x000fc800078eb8ff */
[----:B------:R-:W-:-:S07]  /*7e00*/  LOP3.LUT R4, R2, R0, R7, 0xfe, !PT ;  /* 0x0000000002047212 */ /* 0x000fce00078efe07 */
.L_x_33133:
[----:B------:R-:W-:Y:S05]  /*7e10*/  BSYNC.RECONVERGENT B0 ;  /* 0x0000000000007941 */ /* 0x000fea0003800200 */
.L_x_33132:
[----:B------:R-:W0:Y:S02]  /*7e20*/  F2I.FTZ.TRUNC.NTZ R4, R4 ;  /* 0x0000000400047305 */ /* 0x000e24000021f100 */
[----:B0-----:R-:W-:Y:S01]  /*7e30*/  PRMT R0, R4, 0x7610, R0 ;  /* 0x0000761004007816 */ /* 0x001fe20000000000 */
[----:B------:R-:W-:Y:S06]  /*7e40*/  BRA `(.L_x_33117) ;  /* 0x0000000400107947 */ /* 0x000fec0003800000 */
.L_x_33130:
        /* <DEDUP_REMOVED lines=21> */
.L_x_33139:
[----:B------:R-:W-:Y:S05]  /*7fa0*/  BSYNC.RECONVERGENT B1 ;  /* 0x0000000000017941 */ /* 0x000fea0003800200 */
.L_x_33138:
[----:B------:R-:W-:Y:S01]  /*7fb0*/  IMAD.SHL.U32 R0, R0, 0x200000, RZ ;  /* 0x0020000000007824 */ /* 0x000fe200078e00ff */
[----:B------:R-:W-:-:S04]  /*7fc0*/  LEA R2, R2, 0x37800000, 0x17 ;  /* 0x3780000002027811 */ /* 0x000fc800078eb8ff */
[----:B------:R-:W-:-:S07]  /*7fd0*/  LOP3.LUT R4, R2, R0, R7, 0xfe, !PT ;  /* 0x0000000002047212 */ /* 0x000fce00078efe07 */
.L_x_33137:
[----:B------:R-:W-:Y:S05]  /*7fe0*/  BSYNC.RECONVERGENT B0 ;  /* 0x0000000000007941 */ /* 0x000fea0003800200 */
.L_x_33136:
[----:B------:R-:W0:Y:S02]  /*7ff0*/  F2I.FTZ.TRUNC.NTZ R4, R4 ;  /* 0x0000000400047305 */ /* 0x000e24000021f100 */
[----:B0-----:R-:W-:Y:S01]  /*8000*/  PRMT R0, R4, 0x7610, R0 ;  /* 0x0000761004007816 */ /* 0x001fe20000000000 */
[----:B------:R-:W-:Y:S06]  /*8010*/  BRA `(.L_x_33117) ;  /* 0x00000000009c7947 */ /* 0x000fec0003800000 */
.L_x_33129:
        /* <DEDUP_REMOVED lines=14> */
.L_x_33143:
[----:B------:R-:W-:Y:S05]  /*8100*/  BSYNC.RECONVERGENT B0 ;  /* 0x0000000000007941 */ /* 0x000fea0003800200 */
.L_x_33142:
[----:B------:R-:W0:Y:S02]  /*8110*/  F2I.FTZ.TRUNC.NTZ R4, R4 ;  /* 0x0000000400047305 */ /* 0x000e24000021f100 */
[----:B0-----:R-:W-:Y:S01]  /*8120*/  PRMT R0, R4, 0x7610, R0 ;  /* 0x0000761004007816 */ /* 0x001fe20000000000 */
[----:B------:R-:W-:Y:S06]  /*8130*/  BRA `(.L_x_33117) ;  /* 0x0000000000547947 */ /* 0x000fec0003800000 */
.L_x_33116:
        /* <DEDUP_REMOVED lines=16> */
.L_x_33144:
[----:B------:R-:W-:Y:S01]  /*8240*/  PRMT R0, RZ, 0x7610, R0 ;  /* 0x00007610ff007816 */ /* 0x000fe20000000000 */
[----:B------:R-:W-:Y:S06]  /*8250*/  BRA `(.L_x_33117) ;  /* 0x00000000000c7947 */ /* 0x000fec0003800000 */
.L_x_33141:
[----:B------:R3:W5:Y:S01]  /*8260*/  LDG.E.U16 R0, desc[UR36][R2.64] ;  /* 0x0000002402007981 */ /* 0x000762000c1e1500 */
[----:B------:R-:W-:Y:S05]  /*8270*/  BRA `(.L_x_33117) ;  /* 0x0000000000047947 */ /* 0x000fea0003800000 */
.L_x_33140:
[----:B------:R4:W5:Y:S02]  /*8280*/  LDG.E.U16 R0, desc[UR36][R2.64] ;  /* 0x0000002402007981 */ /* 0x000964000c1e1500 */
.L_x_33117:
[----:B------:R-:W0:Y:S01]  /*8290*/  LDCU.64 UR6, c[0x0][0x580] ;  /* 0x0000b000ff0677ac */ /* 0x000e220008000a00 */
[----:B------:R-:W1:Y:S01]  /*82a0*/  LDCU.U16 UR8, c[0x0][0x592] ;  /* 0x0000b240ff0877ac */ /* 0x000e620008000400 */
[----:B------:R-:W-:-:S04]  /*82b0*/  UPRMT UR4, UR41, 0x9910, URZ ;  /* 0x0000991029047896 */ /* 0x000fc800080000ff */
[----:B------:R-:W-:Y:S01]  /*82c0*/  UISETP.GT.AND UP0, UPT, UR4, 0x9, UPT ;  /* 0x000000090400788c */ /* 0x000fe2000bf04270 */
[----:B0-234-:R-:W-:Y:S02]  /*82d0*/  IADD3 R2, P0, PT, R16, UR6, RZ ;  /* 0x0000000610027c10 */ /* 0x01dfe4000ff1e0ff */
[----:B-1---5:R-:W-:-:S03]  /*82e0*/  VIMNMX.S16x2 R0, PT, PT, R0, UR8, !PT ;  /* 0x0000000800007c48 */ /* 0x022fc6000ffe0300 */
        /* <DEDUP_REMOVED lines=13> */
.L_x_33148:
[----:B------:R4:W-:Y:S01]  /*83c0*/  STG.E.U8 desc[UR36][R2.64], R9 ;  /* 0x0000000902007986 */ /* 0x0009e2000c101124 */
[----:B------:R-:W-:Y:S05]  /*83d0*/  BRA `(.L_x_33150) ;  /* 0x0000000c004c7947 */ /* 0x000fea0003800000 */
.L_x_33147:
        /* <DEDUP_REMOVED lines=10> */
.L_x_33152:
[----:B------:R-:W-:-:S05]  /*8480*/  PRMT R5, R9, 0x9910, RZ ;  /* 0x0000991009057816 */ /* 0x000fca00000000ff */
[----:B------:R2:W-:Y:S01]  /*8490*/  STG.E desc[UR36][R2.64], R5 ;  /* 0x0000000502007986 */ /* 0x0005e2000c101924 */
[----:B------:R-:W-:Y:S05]  /*84a0*/  BRA `(.L_x_33150) ;  /* 0x0000000c00187947 */ /* 0x000fea0003800000 */
.L_x_33151:
[----:B------:R0:W-:Y:S01]  /*84b0*/  STG.E.U16 desc[UR36][R2.64], R9 ;  /* 0x0000000902007986 */ /* 0x0001e2000c101524 */
[----:B------:R-:W-:Y:S05]  /*84c0*/  BRA `(.L_x_33150) ;  /* 0x0000000c00107947 */ /* 0x000fea0003800000 */
.L_x_33146:
        /* <DEDUP_REMOVED lines=9> */
.L_x_33154:
[----:B------:R-:W0:Y:S02]  /*8560*/  I2F.S16 R0, R9 ;  /* 0x0000000900007306 */ /* 0x000e240000101400 */
[----:B0-----:R-:W-:-:S05]  /*8570*/  F2FP.F16.F32.PACK_AB R0, RZ, R0 ;  /* 0x00000000ff00723e */ /* 0x001fca00000000ff */
[----:B------:R0:W-:Y:S01]  /*8580*/  STG.E.U16 desc[UR36][R2.64], R0 ;  /* 0x0000000002007986 */ /* 0x0001e2000c101524 */
[----:B------:R-:W-:Y:S05]  /*8590*/  BRA `(.L_x_33150) ;  /* 0x0000000800dc7947 */ /* 0x000fea0003800000 */
.L_x_33153:
        /* <DEDUP_REMOVED lines=10> */
.L_x_33156:
[----:B------:R-:W0:Y:S02]  /*8640*/  I2F.S16 R9, R9 ;  /* 0x0000000900097306 */ /* 0x000e240000101400 */
[----:B0-----:R-:W-:-:S04]  /*8650*/  F2FP.F16.F32.PACK_AB R5, RZ, R9 ;  /* 0x00000009ff05723e */ /* 0x001fc800000000ff */
[----:B------:R-:W-:-:S05]  /*8660*/  PRMT R5, R5, 0x5410, RZ ;  /* 0x0000541005057816 */ /* 0x000fca00000000ff */
[----:B------:R0:W-:Y:S01]  /*8670*/  STG.E desc[UR36][R2.64], R5 ;  /* 0x0000000502007986 */ /* 0x0001e2000c101924 */
[----:B------:R-:W-:Y:S05]  /*8680*/  BRA `(.L_x_33150) ;  /* 0x0000000800a07947 */ /* 0x000fea0003800000 */
.L_x_33155:
[----:B------:R-:W0:Y:S02]  /*8690*/  I2F.F64.S16 R4, R9 ;  /* 0x0000000900047312 */ /* 0x000e240000101c00 */
[----:B0-----:R0:W-:Y:S01]  /*86a0*/  STG.E.64 desc[UR36][R2.64], R4 ;  /* 0x0000000402007986 */ /* 0x0011e2000c101b24 */
[----:B------:R-:W-:Y:S05]  /*86b0*/  BRA `(.L_x_33150) ;  /* 0x0000000800947947 */ /* 0x000fea0003800000 */
.L_x_33145:
        /* <DEDUP_REMOVED lines=12> */
.L_x_33160:
        /* <DEDUP_REMOVED lines=18> */
.L_x_33163:
[----:B------:R-:W-:-:S04]  /*88a0*/  SHF.R.U32.HI R5, RZ, 0x18, R5 ;  /* 0x00000018ff057819 */ /* 0x000fc80000011605 */
[----:B------:R-:W-:-:S07]  /*88b0*/  LOP3.LUT R0, R0, 0x80, R5, 0xf8, !PT ;  /* 0x0000008000007812 */ /* 0x000fce00078ef805 */
.L_x_33162:
[----:B------:R-:W-:Y:S05]  /*88c0*/  BSYNC.RECONVERGENT B0 ;  /* 0x0000000000007941 */ /* 0x000fea0003800200 */
.L_x_33161:
[----:B------:R0:W-:Y:S01]  /*88d0*/  STG.E.U8 desc[UR36][R2.64], R0 ;  /* 0x0000000002007986 */ /* 0x0001e2000c101124 */
[----:B------:R-:W-:Y:S05]  /*88e0*/  BRA `(.L_x_33150) ;  /* 0x0000000800087947 */ /* 0x000fea0003800000 */
.L_x_33159:
        /* <DEDUP_REMOVED lines=18> */
.L_x_33166:
[----:B------:R-:W-:-:S04]  /*8a10*/  SHF.R.U32.HI R5, RZ, 0x18, R5 ;  /* 0x00000018ff057819 */ /* 0x000fc80000011605 */
[----:B------:R-:W-:-:S07]  /*8a20*/  LOP3.LUT R0, R0, 0x80, R5, 0xf8, !PT ;  /* 0x0000008000007812 */ /* 0x000fce00078ef805 */
.L_x_33165:
[----:B------:R-:W-:Y:S05]  /*8a30*/  BSYNC.RECONVERGENT B0 ;  /* 0x0000000000007941 */ /* 0x000fea0003800200 */
.L_x_33164:
[----:B------:R0:W-:Y:S01]  /*8a40*/  STG.E.U8 desc[UR36][R2.64], R0 ;  /* 0x0000000002007986 */ /* 0x0001e2000c101124 */
[----:B------:R-:W-:Y:S05]  /*8a50*/  BRA `(.L_x_33150) ;  /* 0x0000000400ac7947 */ /* 0x000fea0003800000 */
.L_x_33158:
        /* <DEDUP_REMOVED lines=22> */
.L_x_33168:
[----:B------:R-:W-:-:S04]  /*8bc0*/  PRMT R4, R9, 0x9910, RZ ;  /* 0x0000991009047816 */ /* 0x000fc800000000ff */
[----:B------:R-:W-:-:S05]  /*8bd0*/  SHF.R.S32.HI R5, RZ, 0x1f, R4 ;  /* 0x0000001fff057819 */ /* 0x000fca0000011404 */
[----:B------:R0:W-:Y:S01]  /*8be0*/  STG.E.64 desc[UR36][R2.64], R4 ;  /* 0x0000000402007986 */ /* 0x0001e2000c101b24 */
[----:B------:R-:W-:Y:S05]  /*8bf0*/  BRA `(.L_x_33150) ;  /* 0x0000000400447947 */ /* 0x000fea0003800000 */
.L_x_33167:
[----:B------:R-:W-:-:S05]  /*8c00*/  PRMT R5, R9, 0x9910, RZ ;  /* 0x0000991009057816 */ /* 0x000fca00000000ff */
[----:B------:R0:W-:Y:S01]  /*8c10*/  STG.E desc[UR36][R2.64], R5 ;  /* 0x0000000502007986 */ /* 0x0001e2000c101924 */
[----:B------:R-:W-:Y:S05]  /*8c20*/  BRA `(.L_x_33150) ;  /* 0x0000000400387947 */ /* 0x000fea0003800000 */
.L_x_33157:
        /* <DEDUP_REMOVED lines=11> */
.L_x_33170:
[----:B------:R-:W0:Y:S01]  /*8ce0*/  I2F.F64.S16 R4, R9 ;  /* 0x0000000900047312 */ /* 0x000e220000101c00 */
[----:B------:R-:W-:-:S05]  /*8cf0*/  CS2R R6, SRZ ;  /* 0x0000000000067805 */ /* 0x000fca000001ff00 */
[----:B0-----:R0:W-:Y:S01]  /*8d00*/  STG.E.128 desc[UR36][R2.64], R4 ;  /* 0x0000000402007986 */ /* 0x0011e2000c101d24 */
[----:B------:R-:W-:Y:S05]  /*8d10*/  BRA `(.L_x_33150) ;  /* 0x0000000000fc7947 */ /* 0x000fea0003800000 */
.L_x_33169:
[----:B------:R-:W-:-:S09]  /*8d20*/  UISETP.NE.AND UP0, UPT, UR4, 0xf, UPT ;  /* 0x0000000f0400788c */ /* 0x000fd2000bf05270 */
[----:B------:R-:W-:Y:S05]  /*8d30*/  BRA.U !UP0, `(.L_x_33171) ;  /* 0x0000000108e87547 */ /* 0x000fea000b800000 */
[----:B------:R-:W-:-:S09]  /*8d40*/  UISETP.NE.AND UP0, UPT, UR4, 0x17, UPT ;  /* 0x000000170400788c */ /* 0x000fd2000bf05270 */
[----:B------:R-:W-:Y:S05]  /*8d50*/  BRA.U !UP0, `(.L_x_33172) ;  /* 0x0000000108907547 */ /* 0x000fea000b800000 */
[----:B------:R-:W-:-:S09]  /*8d60*/  UISETP.NE.AND UP0, UPT, UR4, 0x18, UPT ;  /* 0x000000180400788c */ /* 0x000fd2000bf05270 */
[----:B------:R-:W-:Y:S05]  /*8d70*/  BRA.U !UP0, `(.L_x_33173) ;  /* 0x0000000108447547 */ /* 0x000fea000b800000 */
.L_x_33149:
        /* <DEDUP_REMOVED lines=16> */
.L_x_33174:
[----:B------:R-:W-:Y:S05]  /*8e80*/  BRA `(.L_x_33150) ;  /* 0x0000000000a07947 */ /* 0x000fea0003800000 */
.L_x_33173:
        /* <DEDUP_REMOVED lines=13> */
.L_x_33176:
[----:B------:R-:W-:Y:S05]  /*8f60*/  BSYNC.RECONVERGENT B0 ;  /* 0x0000000000007941 */ /* 0x000fea0003800200 */
.L_x_33175:
[----:B------:R-:W-:-:S05]  /*8f70*/  LOP3.LUT R5, R0, 0x80, R5, 0xf8, !PT ;  /* 0x0000008000057812 */ /* 0x000fca00078ef805 */
[----:B------:R0:W-:Y:S01]  /*8f80*/  STG.E.U8 desc[UR36][R2.64], R5 ;  /* 0x0000000502007986 */ /* 0x0001e2000c101124 */
[----:B------:R-:W-:Y:S05]  /*8f90*/  BRA `(.L_x_33150) ;  /* 0x00000000005c7947 */ /* 0x000fea0003800000 */
.L_x_33172:
        /* <DEDUP_REMOVED lines=12> */
.L_x_33178:
[----:B------:R-:W-:Y:S01]  /*9060*/  IMAD.MOV.U32 R0, RZ, RZ, 0x7f ;  /* 0x0000007fff007424 */ /* 0x000fe200078e00ff */
[----:B------:R-:W-:-:S04]  /*9070*/  ISETP.GT.U32.AND P0, PT, R4, 0x7f800000, PT ;  /* 0x7f8000000400780c */ /* 0x000fc80003f04070 */
[----:B------:R-:W-:-:S09]  /*9080*/  SEL R0, R0, 0x7c, P0 ;  /* 0x0000007c00007807 */ /* 0x000fd20000000000 */
.L_x_33179:
[----:B------:R-:W-:Y:S05]  /*9090*/  BSYNC.RECONVERGENT B0 ;  /* 0x0000000000007941 */ /* 0x000fea0003800200 */
.L_x_33177:
[----:B------:R-:W-:-:S04]  /*90a0*/  SHF.R.U32.HI R5, RZ, 0x18, R5 ;  /* 0x00000018ff057819 */ /* 0x000fc80000011605 */
[----:B------:R-:W-:-:S05]  /*90b0*/  LOP3.LUT R5, R0, 0x80, R5, 0xf8, !PT ;  /* 0x0000008000057812 */ /* 0x000fca00078ef805 */
[----:B------:R0:W-:Y:S01]  /*90c0*/  STG.E.U8 desc[UR36][R2.64], R5 ;  /* 0x0000000502007986 */ /* 0x0001e2000c101124 */
[----:B------:R-:W-:Y:S05]  /*90d0*/  BRA `(.L_x_33150) ;  /* 0x00000000000c7947 */ /* 0x000fea0003800000 */
.L_x_33171:
[----:B------:R-:W0:Y:S02]  /*90e0*/  I2F.S16 R0, R9 ;  /* 0x0000000900007306 */ /* 0x000e240000101400 */
[----:B0-----:R-:W-:-:S05]  /*90f0*/  F2FP.BF16.F32.PACK_AB R0, RZ, R0 ;  /* 0x00000000ff00723e */ /* 0x001fca00000010ff */
[----:B------:R0:W-:Y:S02]  /*9100*/  STG.E.U16 desc[UR36][R2.64], R0 ;  /* 0x0000000002007986 */ /* 0x0001e4000c101524 */
.L_x_33150:
[----:B------:R-:W-:-:S07]  /*9110*/  VIADD R17, R17, 0x80 ;  /* 0x0000008011117836 */ /* 0x000fce0000000000 */
.L_x_33110:
[----:B------:R-:W-:Y:S05]  /*9120*/  BSYNC.RECONVERGENT B6 ;  /* 0x0000000000067941 */ /* 0x000fea0003800200 */
.L_x_33109:
        /* <DEDUP_REMOVED lines=306> */
.L_x_33180:
        /* <DEDUP_REMOVED lines=18> */
.L_x_33184:
[----:B------:R0:W5:Y:S01]  /*a570*/  LDG.E.U8 R0, desc[UR36][R2.64] ;  /* 0x0000002402007981 */ /* 0x000162000c1e1100 */
[----:B------:R-:W-:Y:S05]  /*a580*/  BRA `(.L_x_33186) ;  /* 0x0000000c004c7947 */ /* 0x000fea0003800000 */
.L_x_33183:
        /* <DEDUP_REMOVED lines=8> */
.L_x_33188:
[----:B------:R0:W5:Y:S01]  /*a610*/  LDG.E.U16 R0, desc[UR36][R2.64] ;  /* 0x0000002402007981 */ /* 0x000162000c1e1500 */
[----:B------:R-:W-:Y:S05]  /*a620*/  BRA `(.L_x_33186) ;  /* 0x0000000c00247947 */ /* 0x000fea0003800000 */
.L_x_33187:
[----:B------:R0:W5:Y:S01]  /*a630*/  LDG.E.U16 R0, desc[UR36][R2.64] ;  /* 0x0000002402007981 */ /* 0x000162000c1e1500 */
[----:B------:R-:W-:Y:S05]  /*a640*/  BRA `(.L_x_33186) ;  /* 0x0000000c001c7947 */ /* 0x000fea0003800000 */
.L_x_33182:
        /* <DEDUP_REMOVED lines=9> */
.L_x_33190:
[----:B------:R-:W2:Y:S02]  /*a6e0*/  LDG.E.U16 R4, desc[UR36][R2.64] ;  /* 0x0000002402047981 */ /* 0x000ea4000c1e1500 */
[----:B--2---:R-:W-:-:S06]  /*a6f0*/  HADD2.F32 R4, -RZ, R4.H0_H0 ;  /* 0x20000004ff047230 */ /* 0x004fcc0000004100 */
[----:B------:R-:W0:Y:S02]  /*a700*/  F2I.FTZ.TRUNC.NTZ R4, R4 ;  /* 0x0000000400047305 */ /* 0x000e24000021f100 */
[----:B0-----:R-:W-:Y:S01]  /*a710*/  PRMT R0, R4, 0x7610, R0 ;  /* 0x0000761004007816 */ /* 0x001fe20000000000 */
[----:B------:R-:W-:Y:S06]  /*a720*/  BRA `(.L_x_33186) ;  /* 0x0000000800e47947 */ /* 0x000fec0003800000 */
.L_x_33189:
        /* <DEDUP_REMOVED lines=9> */
.L_x_33192:
[----:B------:R-:W2:Y:S02]  /*a7c0*/  LDG.E.U16 R2, desc[UR36][R2.64] ;  /* 0x0000002402027981 */ /* 0x000ea4000c1e1500 */
[----:B--2---:R-:W-:-:S06]  /*a7d0*/  HADD2.F32 R4, -RZ, R2.H0_H0 ;  /* 0x20000002ff047230 */ /* 0x004fcc0000004100 */
[----:B------:R-:W0:Y:S02]  /*a7e0*/  F2I.FTZ.TRUNC.NTZ R4, R4 ;  /* 0x0000000400047305 */ /* 0x000e24000021f100 */
[----:B0-----:R-:W-:Y:S01]  /*a7f0*/  PRMT R0, R4, 0x7610, R0 ;  /* 0x0000761004007816 */ /* 0x001fe20000000000 */
[----:B------:R-:W-:Y:S06]  /*a800*/  BRA `(.L_x_33186) ;  /* 0x0000000800ac7947 */ /* 0x000fec0003800000 */
.L_x_33191:
[----:B------:R-:W2:Y:S02]  /*a810*/  LDG.E.64 R2, desc[UR36][R2.64] ;  /* 0x0000002402027981 */ /* 0x000ea4000c1e1b00 */
[----:B--2---:R0:W1:Y:S01]  /*a820*/  F2I.F64.TRUNC R0, R2 ;  /* 0x0000000200007311 */ /* 0x004062000030d100 */
[----:B------:R-:W-:Y:S05]  /*a830*/  BRA `(.L_x_33186) ;  /* 0x0000000800a07947 */ /* 0x000fea0003800000 */
.L_x_33181:
        /* <DEDUP_REMOVED lines=12> */
.L_x_33195:
[----:B------:R-:W2:Y:S02]  /*a900*/  LDG.E.64 R2, desc[UR36][R2.64] ;  /* 0x0000002402027981 */ /* 0x000ea4000c1e1b00 */
[----:B--2---:R3:W4:Y:S01]  /*a910*/  F2I.F64.TRUNC R0, R2 ;  /* 0x0000000200007311 */ /* 0x004722000030d100 */
[----:B------:R-:W-:Y:S05]  /*a920*/  BRA `(.L_x_33186) ;  /* 0x0000000800647947 */ /* 0x000fea0003800000 */
.L_x_33194:
        /* <DEDUP_REMOVED lines=27> */
.L_x_33197:
        /* <DEDUP_REMOVED lines=14> */
.L_x_33196:
[----:B------:R-:W2:Y:S02]  /*abc0*/  LDG.E.U16 R4, desc[UR36][R2.64] ;  /* 0x0000002402047981 */ /* 0x000ea4000c1e1500 */
[----:B--2---:R-:W-:-:S06]  /*abd0*/  SHF.L.U32 R4, R4, 0x10, RZ ;  /* 0x0000001004047819 */ /* 0x004fcc00000006ff */
[----:B------:R-:W0:Y:S02]  /*abe0*/  F2I.FTZ.TRUNC.NTZ R4, R4 ;  /* 0x0000000400047305 */ /* 0x000e24000021f100 */
[----:B0-----:R-:W-:Y:S01]  /*abf0*/  PRMT R0, R4, 0x7610, R0 ;  /* 0x0000761004007816 */ /* 0x001fe20000000000 */
[----:B------:R-:W-:Y:S06]  /*ac00*/  BRA `(.L_x_33186) ;  /* 0x0000000400ac7947 */ /* 0x000fec0003800000 */
.L_x_33193:
        /* <DEDUP_REMOVED lines=10> */
.L_x_33200:
        /* <DEDUP_REMOVED lines=21> */
.L_x_33204:
[----:B------:R-:W-:Y:S05]  /*ae00*/  BSYNC.RECONVERGENT B1 ;  /* 0x0000000000017941 */ /* 0x000fea0003800200 */
.L_x_33203:
[----:B------:R-:W-:Y:S01]  /*ae10*/  IMAD.SHL.U32 R0, R0, 0x100000, RZ ;  /* 0x0010000000007824 */ /* 0x000fe200078e00ff */
[----:B------:R-:W-:-:S04]  /*ae20*/  LEA R2, R2, 0x3b800000, 0x17 ;  /* 0x3b80000002027811 */ /* 0x000fc800078eb8ff */
[----:B------:R-:W-:-:S07]  /*ae30*/  LOP3.LUT R4, R2, R0, R7, 0xfe, !PT ;  /* 0x0000000002047212 */ /* 0x000fce00078efe07 */
.L_x_33202:
[----:B------:R-:W-:Y:S05]  /*ae40*/  BSYNC.RECONVERGENT B0 ;  /* 0x0000000000007941 */ /* 0x000fea0003800200 */
.L_x_33201:
[----:B------:R-:W0:Y:S02]  /*ae50*/  F2I.FTZ.TRUNC.NTZ R4, R4 ;  /* 0x0000000400047305 */ /* 0x000e24000021f100 */
[----:B0-----:R-:W-:Y:S01]  /*ae60*/  PRMT R0, R4, 0x7610, R0 ;  /* 0x0000761004007816 */ /* 0x001fe20000000000 */
[----:B------:R-:W-:Y:S06]  /*ae70*/  BRA `(.L_x_33186) ;  /* 0x0000000400107947 */ /* 0x000fec0003800000 */
.L_x_33199:
        /* <DEDUP_REMOVED lines=21> */
.L_x_33208:
[----:B------:R-:W-:Y:S05]  /*afd0*/  BSYNC.RECONVERGENT B1 ;  /* 0x0000000000017941 */ /* 0x000fea0003800200 */
.L_x_33207:
[----:B------:R-:W-:Y:S01]  /*afe0*/  IMAD.SHL.U32 R0, R0, 0x200000, RZ ;  /* 0x0020000000007824 */ /* 0x000fe200078e00ff */
[----:B------:R-:W-:-:S04]  /*aff0*/  LEA R2, R2, 0x37800000, 0x17 ;  /* 0x3780000002027811 */ /* 0x000fc800078eb8ff */
[----:B------:R-:W-:-:S07]  /*b000*/  LOP3.LUT R4, R2, R0, R7, 0xfe, !PT ;  /* 0x0000000002047212 */ /* 0x000fce00078efe07 */
.L_x_33206:
[----:B------:R-:W-:Y:S05]  /*b010*/  BSYNC.RECONVERGENT B0 ;  /* 0x0000000000007941 */ /* 0x000fea0003800200 */
.L_x_33205:
[----:B------:R-:W0:Y:S02]  /*b020*/  F2I.FTZ.TRUNC.NTZ R4, R4 ;  /* 0x0000000400047305 */ /* 0x000e24000021f100 */
[----:B0-----:R-:W-:Y:S01]  /*b030*/  PRMT R0, R4, 0x7610, R0 ;  /* 0x0000761004007816 */ /* 0x001fe20000000000 */
[----:B------:R-:W-:Y:S06]  /*b040*/  BRA `(.L_x_33186) ;  /* 0x00000000009c7947 */ /* 0x000fec0003800000 */
.L_x_33198:
        /* <DEDUP_REMOVED lines=14> */
.L_x_33212:
[----:B------:R-:W-:Y:S05]  /*b130*/  BSYNC.RECONVERGENT B0 ;  /* 0x0000000000007941 */ /* 0x000fea0003800200 */
.L_x_33211:
[----:B------:R-:W0:Y:S02]  /*b140*/  F2I.FTZ.TRUNC.NTZ R4, R4 ;  /* 0x0000000400047305 */ /* 0x000e24000021f100 */
[----:B0-----:R-:W-:Y:S01]  /*b150*/  PRMT R0, R4, 0x7610, R0 ;  /* 0x0000761004007816 */ /* 0x001fe20000000000 */
[----:B------:R-:W-:Y:S06]  /*b160*/  BRA `(.L_x_33186) ;  /* 0x0000000000547947 */ /* 0x000fec0003800000 */
.L_x_33185:
        /* <DEDUP_REMOVED lines=16> */
.L_x_33213:
[----:B------:R-:W-:Y:S01]  /*b270*/  PRMT R0, RZ, 0x7610, R0 ;  /* 0x00007610ff007816 */ /* 0x000fe20000000000 */
[----:B------:R-:W-:Y:S06]  /*b280*/  BRA `(.L_x_33186) ;  /* 0x00000000000c7947 */ /* 0x000fec0003800000 */
.L_x_33210:
[----:B------:R2:W5:Y:S01]  /*b290*/  LDG.E.U16 R0, desc[UR36][R2.64] ;  /* 0x0000002402007981 */ /* 0x000562000c1e1500 */
[----:B------:R-:W-:Y:S05]  /*b2a0*/  BRA `(.L_x_33186) ;  /* 0x0000000000047947 */ /* 0x000fea0003800000 */
.L_x_33209:
[----:B------:R1:W5:Y:S02]  /*b2b0*/  LDG.E.U16 R0, desc[UR36][R2.64] ;  /* 0x0000002402007981 */ /* 0x000364000c1e1500 */
.L_x_33186:
[----:B------:R-:W1:Y:S01]  /*b2c0*/  LDCU.U16 UR6, c[0x0][0x592] ;  /* 0x0000b240ff0677ac */ /* 0x000e620008000400 */
[----:B------:R-:W-:-:S04]  /*b2d0*/  UPRMT UR4, UR41, 0x9910, URZ ;  /* 0x0000991029047896 */ /* 0x000fc800080000ff */
[----:B------:R-:W-:Y:S01]  /*b2e0*/  UISETP.GT.AND UP0, UPT, UR4, 0x9, UPT ;  /* 0x000000090400788c */ /* 0x000fe2000bf04270 */
[----:B-1--45:R-:W-:-:S04]  /*b2f0*/  VIMNMX.S16x2 R0, PT, PT, R0, UR6, !PT ;  /* 0x0000000600007c48 */ /* 0x032fc8000ffe0300 */
        /* <DEDUP_REMOVED lines=12> */
.L_x_33217:
[----:B------:R-:W-:Y:S01]  /*b3c0*/  STG.E.U8 desc[UR36][R16.64], R5 ;  /* 0x0000000510007986 */ /* 0x000fe2000c101124 */
[----:B------:R-:W-:Y:S05]  /*b3d0*/  EXIT ;  /* 0x000000000000794d */ /* 0x000fea0003800000 */
.L_x_33216:
        /* <DEDUP_REMOVED lines=10> */
.L_x_33220:
[----:B0-23--:R-:W-:-:S05]  /*b480*/  PRMT R3, R5, 0x9910, RZ ;  /* 0x0000991005037816 */ /* 0x00dfca00000000ff */
[----:B------:R-:W-:Y:S01]  /*b490*/  STG.E desc[UR36][R16.64], R3 ;  /* 0x0000000310007986 */ /* 0x000fe2000c101924 */
[----:B------:R-:W-:Y:S05]  /*b4a0*/  EXIT ;  /* 0x000000000000794d */ /* 0x000fea0003800000 */
.L_x_33219:
[----:B------:R-:W-:Y:S01]  /*b4b0*/  STG.E.U16 desc[UR36][R16.64], R5 ;  /* 0x0000000510007986 */ /* 0x000fe2000c101524 */
[----:B------:R-:W-:Y:S05]  /*b4c0*/  EXIT ;  /* 0x000000000000794d */ /* 0x000fea0003800000 */
.L_x_33215:
        /* <DEDUP_REMOVED lines=9> */
.L_x_33222:
[----:B------:R-:W1:Y:S02]  /*b560*/  I2F.S16 R0, R5 ;  /* 0x0000000500007306 */ /* 0x000e640000101400 */
[----:B-1----:R-:W-:-:S05]  /*b570*/  F2FP.F16.F32.PACK_AB R0, RZ, R0 ;  /* 0x00000000ff00723e */ /* 0x002fca00000000ff */
[----:B------:R-:W-:Y:S01]  /*b580*/  STG.E.U16 desc[UR36][R16.64], R0 ;  /* 0x0000000010007986 */ /* 0x000fe2000c101524 */
[----:B------:R-:W-:Y:S05]  /*b590*/  EXIT ;  /* 0x000000000000794d */ /* 0x000fea0003800000 */
.L_x_33221:
        /* <DEDUP_REMOVED lines=10> */
.L_x_33224:
[----:B------:R-:W0:Y:S02]  /*b640*/  I2F.S16 R5, R5 ;  /* 0x0000000500057306 */ /* 0x000e240000101400 */
[----:B0-23--:R-:W-:-:S04]  /*b650*/  F2FP.F16.F32.PACK_AB R3, RZ, R5 ;  /* 0x00000005ff03723e */ /* 0x00dfc800000000ff */
[----:B------:R-:W-:-:S05]  /*b660*/  PRMT R3, R3, 0x5410, RZ ;  /* 0x0000541003037816 */ /* 0x000fca00000000ff */
[----:B------:R-:W-:Y:S01]  /*b670*/  STG.E desc[UR36][R16.64], R3 ;  /* 0x0000000310007986 */ /* 0x000fe2000c101924 */
[----:B------:R-:W-:Y:S05]  /*b680*/  EXIT ;  /* 0x000000000000794d */ /* 0x000fea0003800000 */
.L_x_33223:
[----:B0-23--:R-:W0:Y:S02]  /*b690*/  I2F.F64.S16 R2, R5 ;  /* 0x0000000500027312 */ /* 0x00de240000101c00 */
[----:B0-----:R-:W-:Y:S01]  /*b6a0*/  STG.E.64 desc[UR36][R16.64], R2 ;  /* 0x0000000210007986 */ /* 0x001fe2000c101b24 */
[----:B------:R-:W-:Y:S05]  /*b6b0*/  EXIT ;  /* 0x000000000000794d */ /* 0x000fea0003800000 */
.L_x_33214:
        /* <DEDUP_REMOVED lines=12> */
.L_x_33228:
        /* <DEDUP_REMOVED lines=17> */
.L_x_33231:
[----:B------:R-:W-:-:S04]  /*b890*/  SHF.R.U32.HI R3, RZ, 0x18, R3 ;  /* 0x00000018ff037819 */ /* 0x000fc80000011603 */
[----:B------:R-:W-:-:S04]  /*b8a0*/  LOP3.LUT R0, R0, 0x80, R3, 0xf8, !PT ;  /* 0x0000008000007812 */ /* 0x000fc800078ef803 */
[----:B------:R-:W-:-:S07]  /*b8b0*/  PRMT R8, R0, 0x7610, R8 ;  /* 0x0000761000087816 */ /* 0x000fce0000000008 */
.L_x_33230:
[----:B------:R-:W-:Y:S05]  /*b8c0*/  BSYNC.RECONVERGENT B0 ;  /* 0x0000000000007941 */ /* 0x000fea0003800200 */
.L_x_33229:
[----:B------:R-:W-:Y:S01]  /*b8d0*/  STG.E.U8 desc[UR36][R16.64], R8 ;  /* 0x0000000810007986 */ /* 0x000fe2000c101124 */
[----:B------:R-:W-:Y:S05]  /*b8e0*/  EXIT ;  /* 0x000000000000794d */ /* 0x000fea0003800000 */
.L_x_33227:
        /* <DEDUP_REMOVED lines=17> */
.L_x_33234:
[----:B------:R-:W-:-:S04]  /*ba00*/  SHF.R.U32.HI R3, RZ, 0x18, R3 ;  /* 0x00000018ff037819 */ /* 0x000fc80000011603 */
[----:B------:R-:W-:-:S04]  /*ba10*/  LOP3.LUT R0, R0, 0x80, R3, 0xf8, !PT ;  /* 0x0000008000007812 */ /* 0x000fc800078ef803 */
[----:B------:R-:W-:-:S07]  /*ba20*/  PRMT R8, R0, 0x7610, R8 ;  /* 0x0000761000087816 */ /* 0x000fce0000000008 */
.L_x_33233:
[----:B------:R-:W-:Y:S05]  /*ba30*/  BSYNC.RECONVERGENT B0 ;  /* 0x0000000000007941 */ /* 0x000fea0003800200 */
.L_x_33232:
[----:B------:R-:W-:Y:S01]  /*ba40*/  STG.E.U8 desc[UR36][R16.64], R8 ;  /* 0x0000000810007986 */ /* 0x000fe2000c101124 */
[----:B------:R-:W-:Y:S05]  /*ba50*/  EXIT ;  /* 0x000000000000794d */ /* 0x000fea0003800000 */
.L_x_33226:
        /* <DEDUP_REMOVED lines=22> */
.L_x_33236:
[----:B0-23--:R-:W-:-:S04]  /*bbc0*/  PRMT R2, R5, 0x9910, RZ ;  /* 0x0000991005027816 */ /* 0x00dfc800000000ff */
[----:B------:R-:W-:-:S05]  /*bbd0*/  SHF.R.S32.HI R3, RZ, 0x1f, R2 ;  /* 0x0000001fff037819 */ /* 0x000fca0000011402 */
[----:B------:R-:W-:Y:S01]  /*bbe0*/  STG.E.64 desc[UR36][R16.64], R2 ;  /* 0x0000000210007986 */ /* 0x000fe2000c101b24 */
[----:B------:R-:W-:Y:S05]  /*bbf0*/  EXIT ;  /* 0x000000000000794d */ /* 0x000fea0003800000 */
.L_x_33235:
[----:B0-23--:R-:W-:-:S05]  /*bc00*/  PRMT R3, R5, 0x9910, RZ ;  /* 0x0000991005037816 */ /* 0x00dfca00000000ff */
[----:B------:R-:W-:Y:S01]  /*bc10*/  STG.E desc[UR36][R16.64], R3 ;  /* 0x0000000310007986 */ /* 0x000fe2000c101924 */
[----:B------:R-:W-:Y:S05]  /*bc20*/  EXIT ;  /* 0x000000000000794d */ /* 0x000fea0003800000 */
.L_x_33225:
        /* <DEDUP_REMOVED lines=11> */
.L_x_33238:
[----:B------:R-:W1:Y:S01]  /*bce0*/  I2F.F64.S16 R4, R5 ;  /* 0x0000000500047312 */ /* 0x000e620000101c00 */
[----:B------:R-:W-:-:S05]  /*bcf0*/  CS2R R6, SRZ ;  /* 0x0000000000067805 */ /* 0x000fca000001ff00 */
[----:B-1----:R-:W-:Y:S01]  /*bd00*/  STG.E.128 desc[UR36][R16.64], R4 ;  /* 0x0000000410007986 */ /* 0x002fe2000c101d24 */
[----:B------:R-:W-:Y:S05]  /*bd10*/  EXIT ;  /* 0x000000000000794d */ /* 0x000fea0003800000 */
.L_x_33237:
[----:B------:R-:W-:-:S09]  /*bd20*/  UISETP.NE.AND UP0, UPT, UR4, 0xf, UPT ;  /* 0x0000000f0400788c */ /* 0x000fd2000bf05270 */
[----:B------:R-:W-:Y:S05]  /*bd30*/  BRA.U !UP0, `(.L_x_33239) ;  /* 0x0000000108e87547 */ /* 0x000fea000b800000 */
[----:B------:R-:W-:-:S09]  /*bd40*/  UISETP.NE.AND UP0, UPT, UR4, 0x17, UPT ;  /* 0x000000170400788c */ /* 0x000fd2000bf05270 */
[----:B------:R-:W-:Y:S05]  /*bd50*/  BRA.U !UP0, `(.L_x_33240) ;  /* 0x0000000108907547 */ /* 0x000fea000b800000 */
[----:B------:R-:W-:-:S09]  /*bd60*/  UISETP.NE.AND UP0, UPT, UR4, 0x18, UPT ;  /* 0x000000180400788c */ /* 0x000fd2000bf05270 */
[----:B------:R-:W-:Y:S05]  /*bd70*/  BRA.U !UP0, `(.L_x_33241) ;  /* 0x0000000108447547 */ /* 0x000fea000b800000 */
.L_x_33218:
        /* <DEDUP_REMOVED lines=16> */
.L_x_33242:
[----:B------:R-:W-:Y:S05]  /*be80*/  EXIT ;  /* 0x000000000000794d */ /* 0x000fea0003800000 */
.L_x_33241:
        /* <DEDUP_REMOVED lines=13> */
.L_x_33244:
[----:B------:R-:W-:Y:S05]  /*bf60*/  BSYNC.RECONVERGENT B0 ;  /* 0x0000000000007941 */ /* 0x000fea0003800200 */
.L_x_33243:
[----:B------:R-:W-:-:S05]  /*bf70*/  LOP3.LUT R3, R0, 0x80, R3, 0xf8, !PT ;  /* 0x0000008000037812 */ /* 0x000fca00078ef803 */
[----:B------:R-:W-:Y:S01]  /*bf80*/  STG.E.U8 desc[UR36][R16.64], R3 ;  /* 0x0000000310007986 */ /* 0x000fe2000c101124 */
[----:B------:R-:W-:Y:S05]  /*bf90*/  EXIT ;  /* 0x000000000000794d */ /* 0x000fea0003800000 */
.L_x_33240:
        /* <DEDUP_REMOVED lines=12> */
.L_x_33246:
[----:B------:R-:W-:Y:S01]  /*c060*/  IMAD.MOV.U32 R0, RZ, RZ, 0x7f ;  /* 0x0000007fff007424 */ /* 0x000fe200078e00ff */
[----:B------:R-:W-:-:S04]  /*c070*/  ISETP.GT.U32.AND P0, PT, R2, 0x7f800000, PT ;  /* 0x7f8000000200780c */ /* 0x000fc80003f04070 */
[----:B------:R-:W-:-:S09]  /*c080*/  SEL R0, R0, 0x7c, P0 ;  /* 0x0000007c00007807 */ /* 0x000fd20000000000 */
.L_x_33247:
[----:B------:R-:W-:Y:S05]  /*c090*/  BSYNC.RECONVERGENT B0 ;  /* 0x0000000000007941 */ /* 0x000fea0003800200 */
.L_x_33245:
[----:B------:R-:W-:-:S04]  /*c0a0*/  SHF.R.U32.HI R3, RZ, 0x18, R3 ;  /* 0x00000018ff037819 */ /* 0x000fc80000011603 */
[----:B------:R-:W-:-:S05]  /*c0b0*/  LOP3.LUT R3, R0, 0x80, R3, 0xf8, !PT ;  /* 0x0000008000037812 */ /* 0x000fca00078ef803 */
[----:B------:R-:W-:Y:S01]  /*c0c0*/  STG.E.U8 desc[UR36][R16.64], R3 ;  /* 0x0000000310007986 */ /* 0x000fe2000c101124 */
[----:B------:R-:W-:Y:S05]  /*c0d0*/  EXIT ;  /* 0x000000000000794d */ /* 0x000fea0003800000 */
.L_x_33239:
[----:B------:R-:W1:Y:S02]  /*c0e0*/  I2F.S16 R0, R5 ;  /* 0x0000000500007306 */ /* 0x000e640000101400 */
[----:B-1----:R-:W-:-:S05]  /*c0f0*/  F2FP.BF16.F32.PACK_AB R0, RZ, R0 ;  /* 0x00000000ff00723e */ /* 0x002fca00000010ff */
[----:B------:R-:W-:Y:S01]  /*c100*/  STG.E.U16 desc[UR36][R16.64], R0 ;  /* 0x0000000010007986 */ /* 0x000fe2000c101524 */
[----:B------:R-:W-:Y:S05]  /*c110*/  EXIT ;  /* 0x000000000000794d */ /* 0x000fea0003800000 */
.L_x_33248:
        /* <DEDUP_REMOVED lines=14> */
.L_x_41978:


//--------------------- .text._ZN2at6native27unrolled_elementwise_kernelINS0_13AUnaryFunctorIsssZZZNS0_19maximum_kernel_cudaERNS_18TensorIteratorBaseEENKUlvE_clEvENKUlvE3_clEvEUlssE_EESt5arrayIPcLm2EELi4E23TrivialOffsetCalculatorILi1EjESD_NS0_6memory12LoadWithCastILi1EEENSE_13StoreWithCastILi1EEEEEviT_T0_T2_T3_T4_T5_ --------------------------
	.section	.text._ZN2at6native27unrolled_elementwise_kernelINS0_13AUnaryFunctorIsssZZZNS0_19maximum_kernel_cudaERNS_18TensorIteratorBaseEENKUlvE_clEvENKUlvE3_clEvEUlssE_EESt5arrayIPcLm2EELi4E23TrivialOffsetCalculatorILi1EjESD_NS0_6memory12LoadWithCastILi1EEENSE_13StoreWithCastILi1EEEEEviT_T0_T2_T3_T4_T5_,"ax",@progbits
	.align	128
        .global         _ZN2at6native27unrolled_elementwise_kernelINS0_13AUnaryFunctorIsssZZZNS0_19maximum_kernel_cudaERNS_18TensorIteratorBaseEENKUlvE_clEvENKUlvE3_clEvEUlssE_EESt5arrayIPcLm2EELi4E23TrivialOffsetCalculatorILi1EjESD_NS0_6memory12LoadWithCastILi1EEENSE_13StoreWithCastILi1EEEEEviT_T0_T2_T3_T4_T5_
        .type           _ZN2at6native27unrolled_elementwise_kernelINS0_13AUnaryFunctorIsssZZZNS0_19maximum_kernel_cudaERNS_18TensorIteratorBaseEENKUlvE_clEvENKUlvE3_clEvEUlssE_EESt5arrayIPcLm2EELi4E23TrivialOffsetCalculatorILi1EjESD_NS0_6memory12LoadWithCastILi1EEENSE_13StoreWithCastILi1EEEEEviT_T0_T2_T3_T4_T5_,@function
        .size           _ZN2at6native27unrolled_elementwise_kernelINS0_13AUnaryFunctorIsssZZZNS0_19maximum_kernel_cudaERNS_18TensorIteratorBaseEENKUlvE_clEvENKUlvE3_clEvEUlssE_EESt5arrayIPcLm2EELi4E23TrivialOffsetCalculatorILi1EjESD_NS0_6memory12LoadWithCastILi1EEENSE_13StoreWithCastILi1EEEEEviT_T0_T2_T3_T4_T5_,(.L_x_41979 - _ZN2at6native27unrolled_elementwise_kernelINS0_13AUnaryFunctorIsssZZZNS0_19maximum_kernel_cudaERNS_18TensorIteratorBaseEENKUlvE_clEvENKUlvE3_clEvEUlssE_EESt5arrayIPcLm2EELi4E23TrivialOffsetCalculatorILi1EjESD_NS0_6memory12LoadWithCastILi1EEENSE_13StoreWithCastILi1EEEEEviT_T0_T2_T3_T4_T5_)
        .other          _ZN2at6native27unrolled_elementwise_kernelINS0_13AUnaryFunctorIsssZZZNS0_19maximum_kernel_cudaERNS_18TensorIteratorBaseEENKUlvE_clEvENKUlvE3_clEvEUlssE_EESt5arrayIPcLm2EELi4E23TrivialOffsetCalculatorILi1EjESD_NS0_6memory12LoadWithCastILi1EEENSE_13StoreWithCastILi1EEEEEviT_T0_T2_T3_T4_T5_,@"STO_CUDA_ENTRY STV_DEFAULT"
_ZN2at6native27unrolled_elementwise_kernelINS0_13AUnaryFunctorIsssZZZNS0_19maximum_kernel_cudaERNS_18TensorIteratorBaseEENKUlvE_clEvENKUlvE3_clEvEUlssE_EESt5arrayIPcLm2EELi4E23TrivialOffsetCalculatorILi1EjESD_NS0_6memory12LoadWithCastILi1EEENSE_13StoreWithCastILi1EEEEEviT_T0_T2_T3_T4_T5_:
.text._ZN2at6native27unrolled_elementwise_kernelINS0_13AUnaryFunctorIsssZZZNS0_19maximum_kernel_cudaERNS_18TensorIteratorBaseEENKUlvE_clEvENKUlvE3_clEvEUlssE_EESt5arrayIPcLm2EELi4E23TrivialOffsetCalculatorILi1EjESD_NS0_6memory12LoadWithCastILi1EEENSE_13StoreWithCastILi1EEEEEviT_T0_T2_T3_T4_T5_:
        /* <DEDUP_REMOVED lines=31> */
.L_x_33254:
[----:B------:R3:W5:Y:S01]  /*01f0*/  LDG.E.U8 R22, desc[UR36][R2.64] ;  /* 0x0000002402167981 */ /* 0x000762000c1e1100 */
[----:B------:R-:W-:Y:S05]  /*0200*/  BRA `(.L_x_33256) ;  /* 0x0000000c004c7947 */ /* 0x000fea0003800000 */
.L_x_33253:
        /* <DEDUP_REMOVED lines=8> */
.L_x_33258:
[----:B------:R1:W5:Y:S01]  /*0290*/  LDG.E.U16 R22, desc[UR36][R2.64] ;  /* 0x0000002402167981 */ /* 0x000362000c1e1500 */
[----:B------:R-:W-:Y:S05]  /*02a0*/  BRA `(.L_x_33256) ;  /* 0x0000000c00247947 */ /* 0x000fea0003800000 */
.L_x_33257:
[----:B------:R2:W5:Y:S01]  /*02b0*/  LDG.E.U16 R22, desc[UR36][R2.64] ;  /* 0x0000002402167981 */ /* 0x000562000c1e1500 */
[----:B------:R-:W-:Y:S05]  /*02c0*/  BRA `(.L_x_33256) ;  /* 0x0000000c001c7947 */ /* 0x000fea0003800000 */
.L_x_33252:
        /* <DEDUP_REMOVED lines=9> */
.L_x_33260:
[----:B------:R-:W2:Y:S02]  /*0360*/  LDG.E.U16 R0, desc[UR36][R2.64] ;  /* 0x0000002402007981 */ /* 0x000ea4000c1e1500 */
[----:B--2---:R-:W-:-:S06]  /*0370*/  HADD2.F32 R0, -RZ, R0.H0_H0 ;  /* 0x20000000ff007230 */ /* 0x004fcc0000004100 */
[----:B------:R-:W0:Y:S02]  /*0380*/  F2I.FTZ.TRUNC.NTZ R0, R0 ;  /* 0x0000000000007305 */ /* 0x000e24000021f100 */
[----:B0-----:R-:W-:Y:S01]  /*0390*/  PRMT R22, R0, 0x7610, R22 ;  /* 0x0000761000167816 */ /* 0x001fe20000000016 */
[----:B------:R-:W-:Y:S06]  /*03a0*/  BRA `(.L_x_33256) ;  /* 0x0000000800e47947 */ /* 0x000fec0003800000 */
.L_x_33259:
        /* <DEDUP_REMOVED lines=9> */
.L_x_33262:
[----:B------:R-:W2:Y:S02]  /*0440*/  LDG.E.U16 R2, desc[UR36][R2.64] ;  /* 0x0000002402027981 */ /* 0x000ea4000c1e1500 */
[----:B--2---:R-:W-:-:S06]  /*0450*/  HADD2.F32 R0, -RZ, R2.H0_H0 ;  /* 0x20000002ff007230 */ /* 0x004fcc0000004100 */
[----:B------:R-:W0:Y:S02]  /*0460*/  F2I.FTZ.TRUNC.NTZ R0, R0 ;  /* 0x0000000000007305 */ /* 0x000e24000021f100 */
[----:B0-----:R-:W-:Y:S01]  /*0470*/  PRMT R22, R0, 0x7610, R22 ;  /* 0x0000761000167816 */ /* 0x001fe20000000016 */
[----:B------:R-:W-:Y:S06]  /*0480*/  BRA `(.L_x_33256) ;  /* 0x0000000800ac7947 */ /* 0x000fec0003800000 */
.L_x_33261:
[----:B------:R-:W2:Y:S02]  /*0490*/  LDG.E.64 R2, desc[UR36][R2.64] ;  /* 0x0000002402027981 */ /* 0x000ea4000c1e1b00 */
[----:B--2---:R0:W1:Y:S01]  /*04a0*/  F2I.F64.TRUNC R22, R2 ;  /* 0x0000000200167311 */ /* 0x004062000030d100 */
[----:B------:R-:W-:Y:S05]  /*04b0*/  BRA `(.L_x_33256) ;  /* 0x0000000800a07947 */ /* 0x000fea0003800000 */
.L_x_33251:
        /* <DEDUP_REMOVED lines=12> */
.L_x_33265:
[----:B------:R-:W2:Y:S02]  /*0580*/  LDG.E.64 R2, desc[UR36][R2.64] ;  /* 0x0000002402027981 */ /* 0x000ea4000c1e1b00 */
[----:B--2---:R0:W1:Y:S01]  /*0590*/  F2I.F64.TRUNC R22, R2 ;  /* 0x0000000200167311 */ /* 0x004062000030d100 */
[----:B------:R-:W-:Y:S05]  /*05a0*/  BRA `(.L_x_33256) ;  /* 0x0000000800647947 */ /* 0x000fea0003800000 */
.L_x_33264:
        /* <DEDUP_REMOVED lines=27> */
.L_x_33267:
        /* <DEDUP_REMOVED lines=14> */
.L_x_33266:
[----:B------:R-:W2:Y:S02]  /*0840*/  LDG.E.U16 R0, desc[UR36][R2.64] ;  /* 0x0000002402007981 */ /* 0x000ea4000c1e1500 */
[----:B--2---:R-:W-:-:S06]  /*0850*/  IMAD.U32 R0, R0, 0x10000, RZ ;  /* 0x0001000000007824 */ /* 0x004fcc00078e00ff */
[----:B------:R-:W0:Y:S02]  /*0860*/  F2I.FTZ.TRUNC.NTZ R0, R0 ;  /* 0x0000000000007305 */ /* 0x000e24000021f100 */
[----:B0-----:R-:W-:Y:S01]  /*0870*/  PRMT R22, R0, 0x7610, R22 ;  /* 0x0000761000167816 */ /* 0x001fe20000000016 */
[----:B------:R-:W-:Y:S06]  /*0880*/  BRA `(.L_x_33256) ;  /* 0x0000000400ac7947 */ /* 0x000fec0003800000 */
.L_x_33263:
        /* <DEDUP_REMOVED lines=10> */
.L_x_33270:
        /* <DEDUP_REMOVED lines=21> */
.L_x_33274:
[----:B------:R-:W-:Y:S05]  /*0a80*/  BSYNC.RECONVERGENT B1 ;  /* 0x0000000000017941 */ /* 0x000fea0003800200 */
.L_x_33273:
[----:B------:R-:W-:Y:S01]  /*0a90*/  IMAD.SHL.U32 R0, R0, 0x100000, RZ ;  /* 0x0010000000007824 */ /* 0x000fe200078e00ff */
[----:B------:R-:W-:-:S04]  /*0aa0*/  LEA R2, R2, 0x3b800000, 0x17 ;  /* 0x3b80000002027811 */ /* 0x000fc800078eb8ff */
[----:B------:R-:W-:-:S07]  /*0ab0*/  LOP3.LUT R0, R2, R0, R7, 0xfe, !PT ;  /* 0x0000000002007212 */ /* 0x000fce00078efe07 */
.L_x_33272:
[----:B------:R-:W-:Y:S05]  /*0ac0*/  BSYNC.RECONVERGENT B0 ;  /* 0x0000000000007941 */ /* 0x000fea0003800200 */
.L_x_33271:
[----:B------:R-:W0:Y:S02]  /*0ad0*/  F2I.FTZ.TRUNC.NTZ R0, R0 ;  /* 0x0000000000007305 */ /* 0x000e24000021f100 */
[----:B0-----:R-:W-:Y:S01]  /*0ae0*/  PRMT R22, R0, 0x7610, R22 ;  /* 0x0000761000167816 */ /* 0x001fe20000000016 */
[----:B------:R-:W-:Y:S06]  /*0af0*/  BRA `(.L_x_33256) ;  /* 0x0000000400107947 */ /* 0x000fec0003800000 */
.L_x_33269:
        /* <DEDUP_REMOVED lines=21> */
.L_x_33278:
[----:B------:R-:W-:Y:S05]  /*0c50*/  BSYNC.RECONVERGENT B1 ;  /* 0x0000000000017941 */ /* 0x000fea0003800200 */
.L_x_33277:
[----:B------:R-:W-:Y:S01]  /*0c60*/  IMAD.SHL.U32 R0, R0, 0x200000, RZ ;  /* 0x0020000000007824 */ /* 0x000fe200078e00ff */
[----:B------:R-:W-:-:S04]  /*0c70*/  LEA R2, R2, 0x37800000, 0x17 ;  /* 0x3780000002027811 */ /* 0x000fc800078eb8ff */
[----:B------:R-:W-:-:S07]  /*0c80*/  LOP3.LUT R0, R2, R0, R7, 0xfe, !PT ;  /* 0x0000000002007212 */ /* 0x000fce00078efe07 */
.L_x_33276:
[----:B------:R-:W-:Y:S05]  /*0c90*/  BSYNC.RECONVERGENT B0 ;  /* 0x0000000000007941 */ /* 0x000fea0003800200 */
.L_x_33275:
[----:B------:R-:W0:Y:S02]  /*0ca0*/  F2I.FTZ.TRUNC.NTZ R0, R0 ;  /* 0x0000000000007305 */ /* 0x000e24000021f100 */
[----:B0-----:R-:W-:Y:S01]  /*0cb0*/  PRMT R22, R0, 0x7610, R22 ;  /* 0x0000761000167816 */ /* 0x001fe20000000016 */
[----:B------:R-:W-:Y:S06]  /*0cc0*/  BRA `(.L_x_33256) ;  /* 0x00000000009c7947 */ /* 0x000fec0003800000 */
.L_x_33268:
[----:B------:R-:W-:-:S09]  /*0cd0*/  UISETP.NE.AND UP0, UPT, UR4, 0x1c, UPT ;  /* 0x0000001c0400788c */ /* 0x000fd2000bf05270 */
[----:B------:R-:W-:Y:S05]  /*0ce0*/  BRA.U !UP0, `(.L_x_33279) ;  /* 0x0000000108907547 */ /* 0x000fea000b800000 */
[----:B------:R-:W-:-:S09]  /*0cf0*/  UISETP.NE.AND UP0, UPT, UR4, 0x1d, UPT ;  /* 0x0000001d0400788c */ /* 0x000fd2000bf05270 */
[----:B------:R-:W-:Y:S05]  /*0d00*/  BRA.U !UP0, `(.L_x_33280) ;  /* 0x0000000108807547 */ /* 0x000fea000b800000 */
[----:B------:R-:W-:-:S09]  /*0d10*/  UISETP.NE.AND UP0, UPT, UR4, 0x2c, UPT ;  /* 0x0000002c0400788c */ /* 0x000fd2000bf05270 */
[----:B------:R-:W-:Y:S05]  /*0d20*/  BRA.U !UP0, `(.L_x_33281) ;  /* 0x0000000108487547 */ /* 0x000fea000b800000 */
.L_x_33255:
        /* <DEDUP_REMOVED lines=16> */
.L_x_33282:
[----:B------:R-:W-:Y:S01]  /*0e30*/  PRMT R22, RZ, 0x7610, R22 ;  /* 0x00007610ff167816 */ /* 0x000fe20000000016 */
[----:B------:R-:W-:Y:S06]  /*0e40*/  BRA `(.L_x_33256) ;  /* 0x00000000003c7947 */ /* 0x000fec0003800000 */
.L_x_33281:
        /* <DEDUP_REMOVED lines=8> */
.L_x_33284:
[----:B------:R-:W-:Y:S05]  /*0ed0*/  BSYNC.RECONVERGENT B0 ;  /* 0x0000000000007941 */ /* 0x000fea0003800200 */
.L_x_33283:
[----:B------:R-:W0:Y:S02]  /*0ee0*/  F2I.FTZ.TRUNC.NTZ R0, R0 ;  /* 0x0000000000007305 */ /* 0x000e24000021f100 */
[----:B0-----:R-:W-:Y:S01]  /*0ef0*/  PRMT R22, R0, 0x7610, R22 ;  /* 0x0000761000167816 */ /* 0x001fe20000000016 */
[----:B------:R-:W-:Y:S06]  /*0f00*/  BRA `(.L_x_33256) ;  /* 0x00000000000c7947 */ /* 0x000fec0003800000 */
.L_x_33280:
[----:B------:R0:W5:Y:S01]  /*0f10*/  LDG.E.U16 R22, desc[UR36][R2.64] ;  /* 0x0000002402167981 */ /* 0x000162000c1e1500 */
[----:B------:R-:W-:Y:S05]  /*0f20*/  BRA `(.L_x_33256) ;  /* 0x0000000000047947 */ /* 0x000fea0003800000 */
.L_x_33279:
[----:B------:R0:W5:Y:S02]  /*0f30*/  LDG.E.U16 R22, desc[UR36][R2.64] ;  /* 0x0000002402167981 */ /* 0x000164000c1e1500 */
.L_x_33256:
[----:B------:R-:W-:-:S07]  /*0f40*/  VIADD R26, R24, 0x80 ;  /* 0x00000080181a7836 */ /* 0x000fce0000000000 */
.L_x_33250:
[----:B------:R-:W-:Y:S05]  /*0f50*/  BSYNC.RECONVERGENT B6 ;  /* 0x0000000000067941 */ /* 0x000fea0003800200 */
.L_x_33249:
        /* <DEDUP_REMOVED lines=23> */
.L_x_33290:
[----:B------:R0:W5:Y:S01]  /*10d0*/  LDG.E.U8 R18, desc[UR36][R2.64] ;  /* 0x0000002402127981 */ /* 0x000162000c1e1100 */
[----:B------:R-:W-:Y:S05]  /*10e0*/  BRA `(.L_x_33292) ;  /* 0x0000000c004c7947 */ /* 0x000fea0003800000 */
.L_x_33289:
        /* <DEDUP_REMOVED lines=8> */
.L_x_33294:
[----:B------:R0:W5:Y:S01]  /*1170*/  LDG.E.U16 R18, desc[UR36][R2.64] ;  /* 0x0000002402127981 */ /* 0x000162000c1e1500 */
[----:B------:R-:W-:Y:S05]  /*1180*/  BRA `(.L_x_33292) ;  /* 0x0000000c00247947 */ /* 0x000fea0003800000 */
.L_x_33293:
[----:B------:R0:W5:Y:S01]  /*1190*/  LDG.E.U16 R18, desc[UR36][R2.64] ;  /* 0x0000002402127981 */ /* 0x000162000c1e1500 */
[----:B------:R-:W-:Y:S05]  /*11a0*/  BRA `(.L_x_33292) ;  /* 0x0000000c001c7947 */ /* 0x000fea0003800000 */
.L_x_33288:
        /* <DEDUP_REMOVED lines=9> */
.L_x_33296:
[----:B------:R-:W2:Y:S02]  /*1240*/  LDG.E.U16 R0, desc[UR36][R2.64] ;  /* 0x0000002402007981 */ /* 0x000ea4000c1e1500 */
[----:B--2---:R-:W-:-:S06]  /*1250*/  HADD2.F32 R0, -RZ, R0.H0_H0 ;  /* 0x20000000ff007230 */ /* 0x004fcc0000004100 */
[----:B------:R-:W0:Y:S02]  /*1260*/  F2I.FTZ.TRUNC.NTZ R0, R0 ;  /* 0x0000000000007305 */ /* 0x000e24000021f100 */
[----:B0-----:R-:W-:Y:S01]  /*1270*/  PRMT R18, R0, 0x7610, R18 ;  /* 0x0000761000127816 */ /* 0x001fe20000000012 */
[----:B------:R-:W-:Y:S06]  /*1280*/  BRA `(.L_x_33292) ;  /* 0x0000000800e47947 */ /* 0x000fec0003800000 */
.L_x_33295:
        /* <DEDUP_REMOVED lines=9> */
.L_x_33298:
[----:B------:R-:W2:Y:S02]  /*1320*/  LDG.E.U16 R2, desc[UR36][R2.64] ;  /* 0x0000002402027981 */ /* 0x000ea4000c1e1500 */
[----:B--2---:R-:W-:-:S06]  /*1330*/  HADD2.F32 R0, -RZ, R2.H0_H0 ;  /* 0x20000002ff007230 */ /* 0x004fcc0000004100 */
[----:B------:R-:W0:Y:S02]  /*1340*/  F2I.FTZ.TRUNC.NTZ R0, R0 ;  /* 0x0000000000007305 */ /* 0x000e24000021f100 */
[----:B0-----:R-:W-:Y:S01]  /*1350*/  PRMT R18, R0, 0x7610, R18 ;  /* 0x0000761000127816 */ /* 0x001fe20000000012 */
[----:B------:R-:W-:Y:S06]  /*1360*/  BRA `(.L_x_33292) ;  /* 0x0000000800ac7947 */ /* 0x000fec0003800000 */
.L_x_33297:
[----:B------:R-:W2:Y:S02]  /*1370*/  LDG.E.64 R2, desc[UR36][R2.64] ;  /* 0x0000002402027981 */ /* 0x000ea4000c1e1b00 */
[----:B--2---:R0:W1:Y:S01]  /*1380*/  F2I.F64.TRUNC R18, R2 ;  /* 0x0000000200127311 */ /* 0x004062000030d100 */
[----:B------:R-:W-:Y:S05]  /*1390*/  BRA `(.L_x_33292) ;  /* 0x0000000800a07947 */ /* 0x000fea0003800000 */
.L_x_33287:
        /* <DEDUP_REMOVED lines=12> */
.L_x_33301:
[----:B------:R-:W2:Y:S02]  /*1460*/  LDG.E.64 R2, desc[UR36][R2.64] ;  /* 0x0000002402027981 */ /* 0x000ea4000c1e1b00 */
[----:B--2---:R0:W1:Y:S01]  /*1470*/  F2I.F64.TRUNC R18, R2 ;  /* 0x0000000200127311 */ /* 0x004062000030d100 */
[----:B------:R-:W-:Y:S05]  /*1480*/  BRA `(.L_x_33292) ;  /* 0x0000000800647947 */ /* 0x000fea0003800000 */
.L_x_33300:
        /* <DEDUP_REMOVED lines=27> */
.L_x_33303:
        /* <DEDUP_REMOVED lines=14> */
.L_x_33302:
[----:B------:R-:W2:Y:S02]  /*1720*/  LDG.E.U16 R0, desc[UR36][R2.64] ;  /* 0x0000002402007981 */ /* 0x000ea4000c1e1500 */
[----:B--2---:R-:W-:-:S06]  /*1730*/  IMAD.U32 R0, R0, 0x10000, RZ ;  /* 0x0001000000007824 */ /* 0x004fcc00078e00ff */
[----:B------:R-:W0:Y:S02]  /*1740*/  F2I.FTZ.TRUNC.NTZ R0, R0 ;  /* 0x0000000000007305 */ /* 0x000e24000021f100 */
[----:B0-----:R-:W-:Y:S01]  /*1750*/  PRMT R18, R0, 0x7610, R18 ;  /* 0x0000761000127816 */ /* 0x001fe20000000012 */
[----:B------:R-:W-:Y:S06]  /*1760*/  BRA `(.L_x_33292) ;  /* 0x0000000400ac7947 */ /* 0x000fec0003800000 */
.L_x_33299:
        /* <DEDUP_REMOVED lines=10> */
.L_x_33306:
        /* <DEDUP_REMOVED lines=21> */
.L_x_33310:
[----:B------:R-:W-:Y:S05]  /*1960*/  BSYNC.RECONVERGENT B1 ;  /* 0x0000000000017941 */ /* 0x000fea0003800200 */
.L_x_33309:
[----:B------:R-:W-:Y:S01]  /*1970*/  IMAD.SHL.U32 R0, R0, 0x100000, RZ ;  /* 0x0010000000007824 */ /* 0x000fe200078e00ff */
[----:B------:R-:W-:-:S04]  /*1980*/  LEA R2, R2, 0x3b800000, 0x17 ;  /* 0x3b80000002027811 */ /* 0x000fc800078eb8ff */
[----:B------:R-:W-:-:S07]  /*1990*/  LOP3.LUT R0, R2, R0, R7, 0xfe, !PT ;  /* 0x0000000002007212 */ /* 0x000fce00078efe07 */
.L_x_33308:
[----:B------:R-:W-:Y:S05]  /*19a0*/  BSYNC.RECONVERGENT B0 ;  /* 0x0000000000007941 */ /* 0x000fea0003800200 */
.L_x_33307:
[----:B------:R-:W0:Y:S02]  /*19b0*/  F2I.FTZ.TRUNC.NTZ R0, R0 ;  /* 0x0000000000007305 */ /* 0x000e24000021f100 */
[----:B0-----:R-:W-:Y:S01]  /*19c0*/  PRMT R18, R0, 0x7610, R18 ;  /* 0x0000761000127816 */ /* 0x001fe20000000012 */
[----:B------:R-:W-:Y:S06]  /*19d0*/  BRA `(.L_x_33292) ;  /* 0x0000000400107947 */ /* 0x000fec0003800000 */
.L_x_33305:
        /* <DEDUP_REMOVED lines=21> */
.L_x_33314:
[----:B------:R-:W-:Y:S05]  /*1b30*/  BSYNC.RECONVERGENT B1 ;  /* 0x0000000000017941 */ /* 0x000fea0003800200 */
.L_x_33313:
[----:B------:R-:W-:Y:S01]  /*1b40*/  IMAD.SHL.U32 R0, R0, 0x200000, RZ ;  /* 0x0020000000007824 */ /* 0x000fe200078e00ff */
[----:B------:R-:W-:-:S04]  /*1b50*/  LEA R2, R2, 0x37800000, 0x17 ;  /* 0x3780000002027811 */ /* 0x000fc800078eb8ff */
[----:B------:R-:W-:-:S07]  /*1b60*/  LOP3.LUT R0, R2, R0, R7, 0xfe, !PT ;  /* 0x0000000002007212 */ /* 0x000fce00078efe07 */
.L_x_33312:
[----:B------:R-:W-:Y:S05]  /*1b70*/  BSYNC.RECONVERGENT B0 ;  /* 0x0000000000007941 */ /* 0x000fea0003800200 */
.L_x_33311:
[----:B------:R-:W0:Y:S02]  /*1b80*/  F2I.FTZ.TRUNC.NTZ R0, R0 ;  /* 0x0000000000007305 */ /* 0x000e24000021f100 */
[----:B0-----:R-:W-:Y:S01]  /*1b90*/  PRMT R18, R0, 0x7610, R18 ;  /* 0x0000761000127816 */ /* 0x001fe20000000012 */
[----:B------:R-:W-:Y:S06]  /*1ba0*/  BRA `(.L_x_33292) ;  /* 0x00000000009c7947 */ /* 0x000fec0003800000 */
.L_x_33304:
        /* <DEDUP_REMOVED lines=14> */
.L_x_33318:
[----:B------:R-:W-:Y:S05]  /*1c90*/  BSYNC.RECONVERGENT B0 ;  /* 0x0000000000007941 */ /* 0x000fea0003800200 */
.L_x_33317:
[----:B------:R-:W0:Y:S02]  /*1ca0*/  F2I.FTZ.TRUNC.NTZ R0, R0 ;  /* 0x0000000000007305 */ /* 0x000e24000021f100 */
[----:B0-----:R-:W-:Y:S01]  /*1cb0*/  PRMT R18, R0, 0x7610, R18 ;  /* 0x0000761000127816 */ /* 0x001fe20000000012 */
[----:B------:R-:W-:Y:S06]  /*1cc0*/  BRA `(.L_x_33292) ;  /* 0x0000000000547947 */ /* 0x000fec0003800000 */
.L_x_33291:
        /* <DEDUP_REMOVED lines=16> */
.L_x_33319:
[----:B------:R-:W-:Y:S01]  /*1dd0*/  PRMT R18, RZ, 0x7610, R18 ;  /* 0x00007610ff127816 */ /* 0x000fe20000000012 */
[----:B------:R-:W-:Y:S06]  /*1de0*/  BRA `(.L_x_33292) ;  /* 0x00000000000c7947 */ /* 0x000fec0003800000 */
.L_x_33316:
[----:B------:R3:W5:Y:S01]  /*1df0*/  LDG.E.U16 R18, desc[UR36][R2.64] ;  /* 0x0000002402127981 */ /* 0x000762000c1e1500 */
[----:B------:R-:W-:Y:S05]  /*1e00*/  BRA `(.L_x_33292) ;  /* 0x0000000000047947 */ /* 0x000fea0003800000 */
.L_x_33315:
[----:B------:R2:W5:Y:S02]  /*1e10*/  LDG.E.U16 R18, desc[UR36][R2.64] ;  /* 0x0000002402127981 */ /* 0x000564000c1e1500 */
.L_x_33292:
[----:B------:R-:W-:-:S07]  /*1e20*/  VIADD R26, R26, 0x80 ;  /* 0x000000801a1a7836 */ /* 0x000fce0000000000 */
.L_x_33286:
[----:B------:R-:W-:Y:S05]  /*1e30*/  BSYNC.RECONVERGENT B6 ;  /* 0x0000000000067941 */ /* 0x000fea0003800200 */
.L_x_33285:
        /* <DEDUP_REMOVED lines=23> */
.L_x_33325:
[----:B------:R0:W5:Y:S01]  /*1fb0*/  LDG.E.U8 R16, desc[UR36][R2.64] ;  /* 0x0000002402107981 */ /* 0x000162000c1e1100 */
[----:B------:R-:W-:Y:S05]  /*1fc0*/  BRA `(.L_x_33327) ;  /* 0x0000000c004c7947 */ /* 0x000fea0003800000 */
.L_x_33324:
        /* <DEDUP_REMOVED lines=8> */
.L_x_33329:
[----:B------:R0:W5:Y:S01]  /*2050*/  LDG.E.U16 R16, desc[UR36][R2.64] ;  /* 0x0000002402107981 */ /* 0x000162000c1e1500 */
[----:B------:R-:W-:Y:S05]  /*2060*/  BRA `(.L_x_33327) ;  /* 0x0000000c00247947 */ /* 0x000fea0003800000 */
.L_x_33328:
[----:B------:R0:W5:Y:S01]  /*2070*/  LDG.E.U16 R16, desc[UR36][R2.64] ;  /* 0x0000002402107981 */ /* 0x000162000c1e1500 */
[----:B------:R-:W-:Y:S05]  /*2080*/  BRA `(.L_x_33327) ;  /* 0x0000000c001c7947 */ /* 0x000fea0003800000 */
.L_x_33323:
        /* <DEDUP_REMOVED lines=9> */
.L_x_33331:
[----:B------:R-:W2:Y:S02]  /*2120*/  LDG.E.U16 R0, desc[UR36][R2.64] ;  /* 0x0000002402007981 */ /* 0x000ea4000c1e1500 */
[----:B--2---:R-:W-:-:S06]  /*2130*/  HADD2.F32 R0, -RZ, R0.H0_H0 ;  /* 0x20000000ff007230 */ /* 0x004fcc0000004100 */
[----:B------:R-:W0:Y:S02]  /*2140*/  F2I.FTZ.TRUNC.NTZ R0, R0 ;  /* 0x0000000000007305 */ /* 0x000e24000021f100 */
[----:B0-----:R-:W-:Y:S01]  /*2150*/  PRMT R16, R0, 0x7610, R16 ;  /* 0x0000761000107816 */ /* 0x001fe20000000010 */
[----:B------:R-:W-:Y:S06]  /*2160*/  BRA `(.L_x_33327) ;  /* 0x0000000800e47947 */ /* 0x000fec0003800000 */
.L_x_33330:
        /* <DEDUP_REMOVED lines=9> */
.L_x_33333:
[----:B------:R-:W2:Y:S02]  /*2200*/  LDG.E.U16 R2, desc[UR36][R2.64] ;  /* 0x0000002402027981 */ /* 0x000ea4000c1e1500 */
[----:B--2---:R-:W-:-:S06]  /*2210*/  HADD2.F32 R0, -RZ, R2.H0_H0 ;  /* 0x20000002ff007230 */ /* 0x004fcc0000004100 */
[----:B------:R-:W0:Y:S02]  /*2220*/  F2I.FTZ.TRUNC.NTZ R0, R0 ;  /* 0x0000000000007305 */ /* 0x000e24000021f100 */
[----:B0-----:R-:W-:Y:S01]  /*2230*/  PRMT R16, R0, 0x7610, R16 ;  /* 0x0000761000107816 */ /* 0x001fe20000000010 */
[----:B------:R-:W-:Y:S06]  /*2240*/  BRA `(.L_x_33327) ;  /* 0x0000000800ac7947 */ /* 0x000fec0003800000 */
.L_x_33332:
[----:B------:R-:W2:Y:S02]  /*2250*/  LDG.E.64 R2, desc[UR36][R2.64] ;  /* 0x0000002402027981 */ /* 0x000ea4000c1e1b00 */
[----:B--2---:R0:W1:Y:S01]  /*2260*/  F2I.F64.TRUNC R16, R2 ;  /* 0x0000000200107311 */ /* 0x004062000030d100 */
[----:B------:R-:W-:Y:S05]  /*2270*/  BRA `(.L_x_33327) ;  /* 0x0000000800a07947 */ /* 0x000fea0003800000 */
.L_x_33322:
        /* <DEDUP_REMOVED lines=12> */
.L_x_33336:
[----:B------:R-:W2:Y:S02]  /*2340*/  LDG.E.64 R2, desc[UR36][R2.64] ;  /* 0x0000002402027981 */ /* 0x000ea4000c1e1b00 */
[----:B--2---:R3:W4:Y:S01]  /*2350*/  F2I.F64.TRUNC R16, R2 ;  /* 0x0000000200107311 */ /* 0x004722000030d100 */
[----:B------:R-:W-:Y:S05]  /*2360*/  BRA `(.L_x_33327) ;  /* 0x0000000800647947 */ /* 0x000fea0003800000 */
.L_x_33335:
        /* <DEDUP_REMOVED lines=27> */
.L_x_33338:
        /* <DEDUP_REMOVED lines=14> */
.L_x_33337:
[----:B------:R-:W2:Y:S02]  /*2600*/  LDG.E.U16 R0, desc[UR36][R2.64] ;  /* 0x0000002402007981 */ /* 0x000ea4000c1e1500 */
[----:B--2---:R-:W-:-:S06]  /*2610*/  IMAD.U32 R0, R0, 0x10000, RZ ;  /* 0x0001000000007824 */ /* 0x004fcc00078e00ff */
[----:B------:R-:W0:Y:S02]  /*2620*/  F2I.FTZ.TRUNC.NTZ R0, R0 ;  /* 0x0000000000007305 */ /* 0x000e24000021f100 */
[----:B0-----:R-:W-:Y:S01]  /*2630*/  PRMT R16, R0, 0x7610, R16 ;  /* 0x0000761000107816 */ /* 0x001fe20000000010 */
[----:B------:R-:W-:Y:S06]  /*2640*/  BRA `(.L_x_33327) ;  /* 0x0000000400ac7947 */ /* 0x000fec0003800000 */
.L_x_33334:
        /* <DEDUP_REMOVED lines=10> */
.L_x_33341:
        /* <DEDUP_REMOVED lines=21> */
.L_x_33345:
[----:B------:R-:W-:Y:S05]  /*2840*/  BSYNC.RECONVERGENT B1 ;  /* 0x0000000000017941 */ /* 0x000fea0003800200 */
.L_x_33344:
[----:B------:R-:W-:Y:S01]  /*2850*/  IMAD.SHL.U32 R0, R0, 0x100000, RZ ;  /* 0x0010000000007824 */ /* 0x000fe200078e00ff */
[----:B------:R-:W-:-:S04]  /*2860*/  LEA R2, R2, 0x3b800000, 0x17 ;  /* 0x3b80000002027811 */ /* 0x000fc800078eb8ff */
[----:B------:R-:W-:-:S07]  /*2870*/  LOP3.LUT R0, R2, R0, R7, 0xfe, !PT ;  /* 0x0000000002007212 */ /* 0x000fce00078efe07 */
.L_x_33343:
[----:B------:R-:W-:Y:S05]  /*2880*/  BSYNC.RECONVERGENT B0 ;  /* 0x0000000000007941 */ /* 0x000fea0003800200 */
.L_x_33342:
[----:B------:R-:W0:Y:S02]  /*2890*/  F2I.FTZ.TRUNC.NTZ R0, R0 ;  /* 0x0000000000007305 */ /* 0x000e24000021f100 */
[----:B0-----:R-:W-:Y:S01]  /*28a0*/  PRMT R16, R0, 0x7610, R16 ;  /* 0x0000761000107816 */ /* 0x001fe20000000010 */
[----:B------:R-:W-:Y:S06]  /*28b0*/  BRA `(.L_x_33327) ;  /* 0x0000000400107947 */ /* 0x000fec0003800000 */
.L_x_33340:
        /* <DEDUP_REMOVED lines=21> */
.L_x_33349:
[----:B------:R-:W-:Y:S05]  /*2a10*/  BSYNC.RECONVERGENT B1 ;  /* 0x0000000000017941 */ /* 0x000fea0003800200 */
.L_x_33348:
[----:B------:R-:W-:Y:S01]  /*2a20*/  IMAD.SHL.U32 R0, R0, 0x200000, RZ ;  /* 0x0020000000007824 */ /* 0x000fe200078e00ff */
[----:B------:R-:W-:-:S04]  /*2a30*/  LEA R2, R2, 0x37800000, 0x17 ;  /* 0x3780000002027811 */ /* 0x000fc800078eb8ff */
[----:B------:R-:W-:-:S07]  /*2a40*/  LOP3.LUT R0, R2, R0, R7, 0xfe, !PT ;  /* 0x0000000002007212 */ /* 0x000fce00078efe07 */
.L_x_33347:
[----:B------:R-:W-:Y:S05]  /*2a50*/  BSYNC.RECONVERGENT B0 ;  /* 0x0000000000007941 */ /* 0x000fea0003800200 */
.L_x_33346:
[----:B------:R-:W0:Y:S02]  /*2a60*/  F2I.FTZ.TRUNC.NTZ R0, R0 ;  /* 0x0000000000007305 */ /* 0x000e24000021f100 */
[----:B0-----:R-:W-:Y:S01]  /*2a70*/  PRMT R16, R0, 0x7610, R16 ;  /* 0x0000761000107816 */ /* 0x001fe20000000010 */
[----:B------:R-:W-:Y:S06]  /*2a80*/  BRA `(.L_x_33327) ;  /* 0x00000000009c7947 */ /* 0x000fec0003800000 */
.L_x_33339:
        /* <DEDUP_REMOVED lines=14> */
.L_x_33353:
[----:B------:R-:W-:Y:S05]  /*2b70*/  BSYNC.RECONVERGENT B0 ;  /* 0x0000000000007941 */ /* 0x000fea0003800200 */
.L_x_33352:
[----:B------:R-:W0:Y:S02]  /*2b80*/  F2I.FTZ.TRUNC.NTZ R0, R0 ;  /* 0x0000000000007305 */ /* 0x000e24000021f100 */
[----:B0-----:R-:W-:Y:S01]  /*2b90*/  PRMT R16, R0, 0x7610, R16 ;  /* 0x0000761000107816 */ /* 0x001fe20000000010 */
[----:B------:R-:W-:Y:S06]  /*2ba0*/  BRA `(.L_x_33327) ;  /* 0x0000000000547947 */ /* 0x000fec0003800000 */
.L_x_33326:
        /* <DEDUP_REMOVED lines=16> */
.L_x_33354:
[----:B------:R-:W-:Y:S01]  /*2cb0*/  PRMT R16, RZ, 0x7610, R16 ;  /* 0x00007610ff107816 */ /* 0x000fe20000000010 */
[----:B------:R-:W-:Y:S06]  /*2cc0*/  BRA `(.L_x_33327) ;  /* 0x00000000000c7947 */ /* 0x000fec0003800000 */
.L_x_33351:
[----:B------:R2:W5:Y:S01]  /*2cd0*/  LDG.E.U16 R16, desc[UR36][R2.64] ;  /* 0x0000002402107981 */ /* 0x000562000c1e1500 */
[----:B------:R-:W-:Y:S05]  /*2ce0*/  BRA `(.L_x_33327) ;  /* 0x0000000000047947 */ /* 0x000fea0003800000 */
.L_x_33350:
[----:B------:R1:W5:Y:S02]  /*2cf0*/  LDG.E.U16 R16, desc[UR36][R2.64] ;  /* 0x0000002402107981 */ /* 0x000364000c1e1500 */
.L_x_33327:
[----:B------:R-:W-:-:S07]  /*2d00*/  VIADD R26, R26, 0x80 ;  /* 0x000000801a1a7836 */ /* 0x000fce0000000000 */
.L_x_33321:
[----:B------:R-:W-:Y:S05]  /*2d10*/  BSYNC.RECONVERGENT B6 ;  /* 0x0000000000067941 */ /* 0x000fea0003800200 */
.L_x_33320:
        /* <DEDUP_REMOVED lines=23> */
.L_x_33360:
[----:B------:R0:W5:Y:S01]  /*2e90*/  LDG.E.U8 R2, desc[UR36][R4.64] ;  /* 0x0000002404027981 */ /* 0x000162000c1e1100 */
[----:B------:R-:W-:Y:S05]  /*2ea0*/  BRA `(.L_x_33356) ;  /* 0x0000000c00487947 */ /* 0x000fea0003800000 */
.L_x_33359:
        /* <DEDUP_REMOVED lines=8> */
.L_x_33363:
[----:B------:R0:W5:Y:S01]  /*2f30*/  LDG.E.U16 R2, desc[UR36][R4.64] ;  /* 0x0000002404027981 */ /* 0x000162000c1e1500 */
[----:B------:R-:W-:Y:S05]  /*2f40*/  BRA `(.L_x_33356) ;  /* 0x0000000c00207947 */ /* 0x000fea0003800000 */
.L_x_33362:
[----:B------:R0:W5:Y:S01]  /*2f50*/  LDG.E.U16 R2, desc[UR36][R4.64] ;  /* 0x0000002404027981 */ /* 0x000162000c1e1500 */
[----:B------:R-:W-:Y:S05]  /*2f60*/  BRA `(.L_x_33356) ;  /* 0x0000000c00187947 */ /* 0x000fea0003800000 */
.L_x_33358:
        /* <DEDUP_REMOVED lines=9> */
.L_x_33365:
[----:B------:R-:W2:Y:S02]  /*3000*/  LDG.E.U16 R0, desc[UR36][R4.64] ;  /* 0x0000002404007981 */ /* 0x000ea4000c1e1500 */
[----:B--2---:R-:W-:-:S06]  /*3010*/  HADD2.F32 R0, -RZ, R0.H0_H0 ;  /* 0x20000000ff007230 */ /* 0x004fcc0000004100 */
[----:B------:R-:W0:Y:S02]  /*3020*/  F2I.FTZ.TRUNC.NTZ R0, R0 ;  /* 0x0000000000007305 */ /* 0x000e24000021f100 */
[----:B0-----:R-:W-:Y:S01]  /*3030*/  PRMT R2, R0, 0x7610, R2 ;  /* 0x0000761000027816 */ /* 0x001fe20000000002 */
[----:B------:R-:W-:Y:S06]  /*3040*/  BRA `(.L_x_33356) ;  /* 0x0000000800e07947 */ /* 0x000fec0003800000 */
.L_x_33364:
        /* <DEDUP_REMOVED lines=9> */
.L_x_33367:
[----:B------:R-:W2:Y:S02]  /*30e0*/  LDG.E.U16 R4, desc[UR36][R4.64] ;  /* 0x0000002404047981 */ /* 0x000ea4000c1e1500 */
[----:B--2---:R-:W-:-:S06]  /*30f0*/  HADD2.F32 R0, -RZ, R4.H0_H0 ;  /* 0x20000004ff007230 */ /* 0x004fcc0000004100 */
[----:B------:R-:W0:Y:S02]  /*3100*/  F2I.FTZ.TRUNC.NTZ R0, R0 ;  /* 0x0000000000007305 */ /* 0x000e24000021f100 */
[----:B0-----:R-:W-:Y:S01]  /*3110*/  PRMT R2, R0, 0x7610, R2 ;  /* 0x0000761000027816 */ /* 0x001fe20000000002 */
[----:B------:R-:W-:Y:S06]  /*3120*/  BRA `(.L_x_33356) ;  /* 0x0000000800a87947 */ /* 0x000fec0003800000 */
.L_x_33366:
[----:B------:R-:W2:Y:S02]  /*3130*/  LDG.E.64 R4, desc[UR36][R4.64] ;  /* 0x0000002404047981 */ /* 0x000ea4000c1e1b00 */
[----:B--2---:R0:W1:Y:S01]  /*3140*/  F2I.F64.TRUNC R2, R4 ;  /* 0x0000000400027311 */ /* 0x004062000030d100 */
[----:B------:R-:W-:Y:S05]  /*3150*/  BRA `(.L_x_33356) ;  /* 0x00000008009c7947 */ /* 0x000fea0003800000 */
.L_x_33357:
        /* <DEDUP_REMOVED lines=12> */
.L_x_33370:
[----:B------:R-:W2:Y:S02]  /*3220*/  LDG.E.64 R4, desc[UR36][R4.64] ;  /* 0x0000002404047981 */ /* 0x000ea4000c1e1b00 */
[----:B--2---:R3:W4:Y:S01]  /*3230*/  F2I.F64.TRUNC R2, R4 ;  /* 0x0000000400027311 */ /* 0x004722000030d100 */
[----:B------:R-:W-:Y:S05]  /*3240*/  BRA `(.L_x_33356) ;  /* 0x0000000800607947 */ /* 0x000fea0003800000 */
.L_x_33369:
        /* <DEDUP_REMOVED lines=27> */
.L_x_33372:
        /* <DEDUP_REMOVED lines=14> */
.L_x_33371:
[----:B------:R-:W2:Y:S02]  /*34e0*/  LDG.E.U16 R0, desc[UR36][R4.64] ;  /* 0x0000002404007981 */ /* 0x000ea4000c1e1500 */
[----:B--2---:R-:W-:-:S06]  /*34f0*/  IMAD.U32 R0, R0, 0x10000, RZ ;  /* 0x0001000000007824 */ /* 0x004fcc00078e00ff */
[----:B------:R-:W0:Y:S02]  /*3500*/  F2I.FTZ.TRUNC.NTZ R0, R0 ;  /* 0x0000000000007305 */ /* 0x000e24000021f100 */
[----:B0-----:R-:W-:Y:S01]  /*3510*/  PRMT R2, R0, 0x7610, R2 ;  /* 0x0000761000027816 */ /* 0x001fe20000000002 */
[----:B------:R-:W-:Y:S06]  /*3520*/  BRA `(.L_x_33356) ;  /* 0x0000000400a87947 */ /* 0x000fec0003800000 */
.L_x_33368:
        /* <DEDUP_REMOVED lines=10> */
.L_x_33375:
        /* <DEDUP_REMOVED lines=21> */
.L_x_33379:
[----:B------:R-:W-:Y:S05]  /*3720*/  BSYNC.RECONVERGENT B1 ;  /* 0x0000000000017941 */ /* 0x000fea0003800200 */
.L_x_33378:
[----:B------:R-:W-:Y:S01]  /*3730*/  IMAD.SHL.U32 R0, R0, 0x100000, RZ ;  /* 0x0010000000007824 */ /* 0x000fe200078e00ff */
[----:B------:R-:W-:-:S04]  /*3740*/  LEA R2, R2, 0x3b800000, 0x17 ;  /* 0x3b80000002027811 */ /* 0x000fc800078eb8ff */
[----:B------:R-:W-:-:S07]  /*3750*/  LOP3.LUT R0, R2, R0, R7, 0xfe, !PT ;  /* 0x0000000002007212 */ /* 0x000fce00078efe07 */
.L_x_33377:
[----:B------:R-:W-:Y:S05]  /*3760*/  BSYNC.RECONVERGENT B0 ;  /* 0x0000000000007941 */ /* 0x000fea0003800200 */
.L_x_33376:
[----:B------:R-:W0:Y:S02]  /*3770*/  F2I.FTZ.TRUNC.NTZ R0, R0 ;  /* 0x0000000000007305 */ /* 0x000e24000021f100 */
[----:B0-----:R-:W-:Y:S01]  /*3780*/  PRMT R2, R0, 0x7610, R2 ;  /* 0x0000761000027816 */ /* 0x001fe20000000002 */
[----:B------:R-:W-:Y:S06]  /*3790*/  BRA `(.L_x_33356) ;  /* 0x00000004000c7947 */ /* 0x000fec0003800000 */
.L_x_33374:
        /* <DEDUP_REMOVED lines=21> */
.L_x_33383:
[----:B------:R-:W-:Y:S05]  /*38f0*/  BSYNC.RECONVERGENT B1 ;  /* 0x0000000000017941 */ /* 0x000fea0003800200 */
.L_x_33382:
[----:B------:R-:W-:Y:S01]  /*3900*/  IMAD.SHL.U32 R0, R0, 0x200000, RZ ;  /* 0x0020000000007824 */ /* 0x000fe200078e00ff */
[----:B------:R-:W-:-:S04]  /*3910*/  LEA R2, R2, 0x37800000, 0x17 ;  /* 0x3780000002027811 */ /* 0x000fc800078eb8ff */
[----:B------:R-:W-:-:S07]  /*3920*/  LOP3.LUT R0, R2, R0, R7, 0xfe, !PT ;  /* 0x0000000002007212 */ /* 0x000fce00078efe07 */
.L_x_33381:
[----:B------:R-:W-:Y:S05]  /*3930*/  BSYNC.RECONVERGENT B0 ;  /* 0x0000000000007941 */ /* 0x000fea0003800200 */
.L_x_33380:
[----:B------:R-:W0:Y:S02]  /*3940*/  F2I.FTZ.TRUNC.NTZ R0, R0 ;  /* 0x0000000000007305 */ /* 0x000e24000021f100 */
[----:B0-----:R-:W-:Y:S01]  /*3950*/  PRMT R2, R0, 0x7610, R2 ;  /* 0x0000761000027816 */ /* 0x001fe20000000002 */
[----:B------:R-:W-:Y:S06]  /*3960*/  BRA `(.L_x_33356) ;  /* 0x0000000000987947 */ /* 0x000fec0003800000 */
.L_x_33373:
        /* <DEDUP_REMOVED lines=14> */
.L_x_33387:
[----:B------:R-:W-:Y:S05]  /*3a50*/  BSYNC.RECONVERGENT B0 ;  /* 0x0000000000007941 */ /* 0x000fea0003800200 */
.L_x_33386:
[----:B------:R-:W0:Y:S02]  /*3a60*/  F2I.FTZ.TRUNC.NTZ R0, R0 ;  /* 0x0000000000007305 */ /* 0x000e24000021f100 */
[----:B0-----:R-:W-:Y:S01]  /*3a70*/  PRMT R2, R0, 0x7610, R2 ;  /* 0x0000761000027816 */ /* 0x001fe20000000002 */
[----:B------:R-:W-:Y:S06]  /*3a80*/  BRA `(.L_x_33356) ;  /* 0x0000000000507947 */ /* 0x000fec0003800000 */
.L_x_33361:
        /* <DEDUP_REMOVED lines=16> */
.L_x_33388:
[----:B------:R-:W-:Y:S05]  /*3b90*/  BRA `(.L_x_33356) ;  /* 0x00000000000c7947 */ /* 0x000fea0003800000 */
.L_x_33385:
[----:B------:R2:W5:Y:S01]  /*3ba0*/  LDG.E.U16 R2, desc[UR36][R4.64] ;  /* 0x0000002404027981 */ /* 0x000562000c1e1500 */
[----:B------:R-:W-:Y:S05]  /*3bb0*/  BRA `(.L_x_33356) ;  /* 0x0000000000047947 */ /* 0x000fea0003800000 */
.L_x_33384:
[----:B------:R1:W5:Y:S02]  /*3bc0*/  LDG.E.U16 R2, desc[UR36][R4.64] ;  /* 0x0000002404027981 */ /* 0x000364000c1e1500 */
.L_x_33356:
[----:B------:R-:W-:Y:S05]  /*3bd0*/  BSYNC.RECONVERGENT B6 ;  /* 0x0000000000067941 */ /* 0x000fea0003800200 */
.L_x_33355:
[----:B------:R-:W0:Y:S01]  /*3be0*/  LDCU.U16 UR4, c[0x0][0x386] ;  /* 0x000070c0ff0477ac */ /* 0x000e220008000400 */
[----:B------:R-:W2:Y:S01]  /*3bf0*/  LDC.U8 R23, c[0x0][0x3a4] ;  /* 0x0000e900ff177b82 */ /* 0x000ea20000000000 */
[----:B------:R-:W-:Y:S01]  /*3c00*/  ISETP.GE.AND P0, PT, R24, R19, PT ;  /* 0x000000131800720c */ /* 0x000fe20003f06270 */
[----:B------:R-:W-:Y:S04]  /*3c10*/  BSSY.RECONVERGENT B7, `(.L_x_33389) ;  /* 0x00002d0000077945 */ /* 0x000fe80003800200 */
[----:B------:R-:W-:Y:S01]  /*3c20*/  BSSY.RELIABLE B6, `(.L_x_33390) ;  /* 0x00001e4000067945 */ /* 0x000fe20003800100 */
[----:B0----5:R-:W-:Y:S02]  /*3c30*/  VIMNMX.S16x2 R3, PT, PT, R22, UR4, !PT ;  /* 0x0000000416037c48 */ /* 0x021fe4000ffe0300 */
[----:B------:R-:W-:-:S02]  /*3c40*/  VIMNMX.S16x2 R18, PT, PT, R18, UR4, !PT ;  /* 0x0000000412127c48 */ /* 0x000fc4000ffe0300 */
[----:B------:R-:W-:Y:S02]  /*3c50*/  VIMNMX.S16x2 R16, PT, PT, R16, UR4, !PT ;  /* 0x0000000410107c48 */ /* 0x000fe4000ffe0300 */
[----:B-1--4-:R-:W-:Y:S01]  /*3c60*/  VIMNMX.S16x2 R2, PT, PT, R2, UR4, !PT ;  /* 0x0000000402027c48 */ /* 0x012fe2000ffe0300 */
        /* <DEDUP_REMOVED lines=22> */
.L_x_33395:
[----:B------:R0:W-:Y:S01]  /*3dd0*/  STG.E.U8 desc[UR36][R8.64], R3 ;  /* 0x0000000308007986 */ /* 0x0001e2000c101124 */
[----:B------:R-:W-:Y:S05]  /*3de0*/  BRA `(.L_x_33397) ;  /* 0x0000000c005c7947 */ /* 0x000fea0003800000 */
.L_x_33394:
        /* <DEDUP_REMOVED lines=11> */
.L_x_33399:
[----:B------:R-:W-:-:S05]  /*3ea0*/  PRMT R3, R3, 0x9910, RZ ;  /* 0x0000991003037816 */ /* 0x000fca00000000ff */
[----:B------:R0:W-:Y:S01]  /*3eb0*/  STG.E desc[UR36][R8.64], R3 ;  /* 0x0000000308007986 */ /* 0x0001e2000c101924 */
[----:B------:R-:W-:Y:S05]  /*3ec0*/  BRA `(.L_x_33397) ;  /* 0x0000000c00247947 */ /* 0x000fea0003800000 */
.L_x_33398:
[----:B------:R0:W-:Y:S01]  /*3ed0*/  STG.E.U16 desc[UR36][R8.64], R3 ;  /* 0x0000000308007986 */ /* 0x0001e2000c101524 */
[----:B------:R-:W-:Y:S05]  /*3ee0*/  BRA `(.L_x_33397) ;  /* 0x0000000c001c7947 */ /* 0x000fea0003800000 */
.L_x_33393:
        /* <DEDUP_REMOVED lines=9> */
.L_x_33401:
[----:B------:R-:W0:Y:S02]  /*3f80*/  I2F.S16 R0, R3 ;  /* 0x0000000300007306 */ /* 0x000e240000101400 */
[----:B0-----:R-:W-:-:S05]  /*3f90*/  F2FP.F16.F32.PACK_AB R0, RZ, R0 ;  /* 0x00000000ff00723e */ /* 0x001fca00000000ff */
[----:B------:R0:W-:Y:S01]  /*3fa0*/  STG.E.U16 desc[UR36][R8.64], R0 ;  /* 0x0000000008007986 */ /* 0x0001e2000c101524 */
[----:B------:R-:W-:Y:S05]  /*3fb0*/  BRA `(.L_x_33397) ;  /* 0x0000000800e87947 */ /* 0x000fea0003800000 */
.L_x_33400:
        /* <DEDUP_REMOVED lines=10> */
.L_x_33403:
[----:B------:R-:W0:Y:S02]  /*4060*/  I2F.S16 R3, R3 ;  /* 0x0000000300037306 */ /* 0x000e240000101400 */
[----:B0-----:R-:W-:-:S04]  /*4070*/  F2FP.F16.F32.PACK_AB R3, RZ, R3 ;  /* 0x00000003ff03723e */ /* 0x001fc800000000ff */
[----:B------:R-:W-:-:S05]  /*4080*/  PRMT R3, R3, 0x5410, RZ ;  /* 0x0000541003037816 */ /* 0x000fca00000000ff */
[----:B------:R0:W-:Y:S01]  /*4090*/  STG.E desc[UR36][R8.64], R3 ;  /* 0x0000000308007986 */ /* 0x0001e2000c101924 */
[----:B------:R-:W-:Y:S05]  /*40a0*/  BRA `(.L_x_33397) ;  /* 0x0000000800ac7947 */ /* 0x000fea0003800000 */
.L_x_33402:
[----:B------:R-:W0:Y:S02]  /*40b0*/  I2F.F64.S16 R4, R3 ;  /* 0x0000000300047312 */ /* 0x000e240000101c00 */
[----:B0-----:R0:W-:Y:S01]  /*40c0*/  STG.E.64 desc[UR36][R8.64], R4 ;  /* 0x0000000408007986 */ /* 0x0011e2000c101b24 */
[----:B------:R-:W-:Y:S05]  /*40d0*/  BRA `(.L_x_33397) ;  /* 0x0000000800a07947 */ /* 0x000fea0003800000 */
.L_x_33392:
        /* <DEDUP_REMOVED lines=13> */
.L_x_33406:
[----:B------:R-:W0:Y:S01]  /*41b0*/  I2F.F64.S16 R4, R3 ;  /* 0x0000000300047312 */ /* 0x000e220000101c00 */
[----:B------:R-:W-:-:S05]  /*41c0*/  CS2R R6, SRZ ;  /* 0x0000000000067805 */ /* 0x000fca000001ff00 */
[----:B0-----:R3:W-:Y:S01]  /*41d0*/  STG.E.128 desc[UR36][R8.64], R4 ;  /* 0x0000000408007986 */ /* 0x0017e2000c101d24 */
[----:B------:R-:W-:Y:S05]  /*41e0*/  BRA `(.L_x_33397) ;  /* 0x00000008005c7947 */ /* 0x000fea0003800000 */
.L_x_33405:
        /* <DEDUP_REMOVED lines=19> */
.L_x_33410:
[----:B------:R-:W-:Y:S05]  /*4320*/  BSYNC.RECONVERGENT B0 ;  /* 0x0000000000007941 */ /* 0x000fea0003800200 */
.L_x_33409:
[----:B------:R-:W-:-:S05]  /*4330*/  LOP3.LUT R5, R0, 0x80, R5, 0xf8, !PT ;  /* 0x0000008000057812 */ /* 0x000fca00078ef805 */
[----:B------:R2:W-:Y:S01]  /*4340*/  STG.E.U8 desc[UR36][R8.64], R5 ;  /* 0x0000000508007986 */ /* 0x0005e2000c101124 */
[----:B------:R-:W-:Y:S05]  /*4350*/  BRA `(.L_x_33397) ;  /* 0x0000000800007947 */ /* 0x000fea0003800000 */
.L_x_33408:
        /* <DEDUP_REMOVED lines=15> */
.L_x_33412:
[----:B------:R-:W-:Y:S05]  /*4450*/  BSYNC.RECONVERGENT B0 ;  /* 0x0000000000007941 */ /* 0x000fea0003800200 */
.L_x_33411:
[----:B------:R-:W-:-:S05]  /*4460*/  LOP3.LUT R5, R0, 0x80, R5, 0xf8, !PT ;  /* 0x0000008000057812 */ /* 0x000fca00078ef805 */
[----:B------:R1:W-:Y:S01]  /*4470*/  STG.E.U8 desc[UR36][R8.64], R5 ;  /* 0x0000000508007986 */ /* 0x0003e2000c101124 */
[----:B------:R-:W-:Y:S05]  /*4480*/  BRA `(.L_x_33397) ;  /* 0x0000000400b47947 */ /* 0x000fea0003800000 */
.L_x_33407:
[----:B------:R-:W0:Y:S02]  /*4490*/  I2F.S16 R0, R3 ;  /* 0x0000000300007306 */ /* 0x000e240000101400 */
[----:B0-----:R-:W-:-:S05]  /*44a0*/  F2FP.BF16.F32.PACK_AB R0, RZ, R0 ;  /* 0x00000000ff00723e */ /* 0x001fca00000010ff */
[----:B------:R0:W-:Y:S01]  /*44b0*/  STG.E.U16 desc[UR36][R8.64], R0 ;  /* 0x0000000008007986 */ /* 0x0001e2000c101524 */
[----:B------:R-:W-:Y:S05]  /*44c0*/  BRA `(.L_x_33397) ;  /* 0x0000000400a47947 */ /* 0x000fea0003800000 */
.L_x_33404:
        /* <DEDUP_REMOVED lines=10> */
.L_x_33415:
        /* <DEDUP_REMOVED lines=13> */
.L_x_33418:
[----:B------:R-:W-:-:S04]  /*4640*/  SHF.R.U32.HI R0, RZ, 0x14, R3 ;  /* 0x00000014ff007819 */ /* 0x000fc80000011603 */
[----:B------:R-:W-:-:S04]  /*4650*/  LOP3.LUT R0, R0, 0x1, RZ, 0xc0, !PT ;  /* 0x0000000100007812 */ /* 0x000fc800078ec0ff */
[----:B------:R-:W-:-:S04]  /*4660*/  IADD3 R0, PT, PT, R3, 0x487ffff, R0 ;  /* 0x0487ffff03007810 */ /* 0x000fc80007ffe000 */
[----:B------:R-:W-:-:S04]  /*4670*/  SHF.R.U32.HI R0, RZ, 0x14, R0 ;  /* 0x00000014ff007819 */ /* 0x000fc80000011600 */
[----:B------:R-:W-:-:S07]  /*4680*/  LOP3.LUT R0, R0, 0xff, RZ, 0xc0, !PT ;  /* 0x000000ff00007812 */ /* 0x000fce00078ec0ff */
.L_x_33419:
[----:B------:R-:W-:-:S04]  /*4690*/  SHF.R.U32.HI R3, RZ, 0x18, R3 ;  /* 0x00000018ff037819 */ /* 0x000fc80000011603 */
[----:B------:R-:W-:-:S04]  /*46a0*/  LOP3.LUT R0, R0, 0x80, R3, 0xf8, !PT ;  /* 0x0000008000007812 */ /* 0x000fc800078ef803 */
[----:B------:R-:W-:-:S07]  /*46b0*/  PRMT R4, R0, 0x7610, R4 ;  /* 0x0000761000047816 */ /* 0x000fce0000000004 */
.L_x_33417:
[----:B------:R-:W-:Y:S05]  /*46c0*/  BSYNC.RECONVERGENT B0 ;  /* 0x0000000000007941 */ /* 0x000fea0003800200 */
.L_x_33416:
[----:B------:R0:W-:Y:S01]  /*46d0*/  STG.E.U8 desc[UR36][R8.64], R4 ;  /* 0x0000000408007986 */ /* 0x0001e2000c101124 */
[----:B------:R-:W-:Y:S05]  /*46e0*/  BRA `(.L_x_33397) ;  /* 0x00000004001c7947 */ /* 0x000fea0003800000 */
.L_x_33414:
        /* <DEDUP_REMOVED lines=13> */
.L_x_33422:
[----:B------:R-:W-:-:S04]  /*47c0*/  SHF.R.U32.HI R0, RZ, 0x15, R3 ;  /* 0x00000015ff007819 */ /* 0x000fc80000011603 */
[----:B------:R-:W-:-:S04]  /*47d0*/  LOP3.LUT R0, R0, 0x1, RZ, 0xc0, !PT ;  /* 0x0000000100007812 */ /* 0x000fc800078ec0ff */
[----:B------:R-:W-:-:S04]  /*47e0*/  IADD3 R0, PT, PT, R3, 0x88fffff, R0 ;  /* 0x088fffff03007810 */ /* 0x000fc80007ffe000 */
[----:B------:R-:W-:-:S04]  /*47f0*/  SHF.R.U32.HI R0, RZ, 0x15, R0 ;  /* 0x00000015ff007819 */ /* 0x000fc80000011600 */
[----:B------:R-:W-:-:S07]  /*4800*/  LOP3.LUT R0, R0, 0xff, RZ, 0xc0, !PT ;  /* 0x000000ff00007812 */ /* 0x000fce00078ec0ff */
.L_x_33423:
[----:B------:R-:W-:-:S04]  /*4810*/  SHF.R.U32.HI R3, RZ, 0x18, R3 ;  /* 0x00000018ff037819 */ /* 0x000fc80000011603 */
[----:B------:R-:W-:-:S04]  /*4820*/  LOP3.LUT R0, R0, 0x80, R3, 0xf8, !PT ;  /* 0x0000008000007812 */ /* 0x000fc800078ef803 */
[----:B------:R-:W-:-:S07]  /*4830*/  PRMT R4, R0, 0x7610, R4 ;  /* 0x0000761000047816 */ /* 0x000fce0000000004 */
.L_x_33421:
[----:B------:R-:W-:Y:S05]  /*4840*/  BSYNC.RECONVERGENT B0 ;  /* 0x0000000000007941 */ /* 0x000fea0003800200 */
.L_x_33420:
[----:B------:R0:W-:Y:S01]  /*4850*/  STG.E.U8 desc[UR36][R8.64], R4 ;  /* 0x0000000408007986 */ /* 0x0001e2000c101124 */
[----:B------:R-:W-:Y:S05]  /*4860*/  BRA `(.L_x_33397) ;  /* 0x0000000000bc7947 */ /* 0x000fea0003800000 */
.L_x_33413:
[----:B------:R-:W-:-:S13]  /*4870*/  ISETP.NE.AND P0, PT, R0, 0x1c, PT ;  /* 0x0000001c0000780c */ /* 0x000fda0003f05270 */
[----:B------:R-:W-:Y:S05]  /*4880*/  @!P0 BRA `(.L_x_33424) ;  /* 0x0000000000ac8947 */ /* 0x000fea0003800000 */
[----:B------:R-:W-:-:S13]  /*4890*/  ISETP.NE.AND P0, PT, R0, 0x1d, PT ;  /* 0x0000001d0000780c */ /* 0x000fda0003f05270 */
[----:B------:R-:W-:Y:S05]  /*48a0*/  @!P0 BRA `(.L_x_33425) ;  /* 0x0000000000908947 */ /* 0x000fea0003800000 */
[----:B------:R-:W-:-:S13]  /*48b0*/  ISETP.NE.AND P0, PT, R0, 0x2c, PT ;  /* 0x0000002c0000780c */ /* 0x000fda0003f05270 */
[----:B------:R-:W-:Y:S05]  /*48c0*/  @!P0 BRA `(.L_x_33426) ;  /* 0x0000000000448947 */ /* 0x000fea0003800000 */
.L_x_33396:
        /* <DEDUP_REMOVED lines=16> */
.L_x_33427:
[----:B------:R-:W-:Y:S05]  /*49d0*/  BRA `(.L_x_33397) ;  /* 0x0000000000607947 */ /* 0x000fea0003800000 */
.L_x_33426:
        /* <DEDUP_REMOVED lines=17> */
.L_x_33425:
[----:B------:R-:W-:-:S05]  /*4af0*/  PRMT R3, R3, 0x9910, RZ ;  /* 0x0000991003037816 */ /* 0x000fca00000000ff */
[----:B------:R-:W-:-:S05]  /*4b00*/  IMAD.MOV.U32 R4, RZ, RZ, R3 ;  /* 0x000000ffff047224 */ /* 0x000fca00078e0003 */
[----:B------:R-:W-:-:S05]  /*4b10*/  SHF.R.S32.HI R5, RZ, 0x1f, R4 ;  /* 0x0000001fff057819 */ /* 0x000fca0000011404 */
[----:B------:R0:W-:Y:S01]  /*4b20*/  STG.E.64 desc[UR36][R8.64], R4 ;  /* 0x0000000408007986 */ /* 0x0001e2000c101b24 */
[----:B------:R-:W-:Y:S05]  /*4b30*/  BRA `(.L_x_33397) ;  /* 0x0000000000087947 */ /* 0x000fea0003800000 */
.L_x_33424:
[----:B------:R-:W-:-:S05]  /*4b40*/  PRMT R3, R3, 0x9910, RZ ;  /* 0x0000991003037816 */ /* 0x000fca00000000ff */
[----:B------:R0:W-:Y:S02]  /*4b50*/  STG.E desc[UR36][R8.64], R3 ;  /* 0x0000000308007986 */ /* 0x0001e4000c101924 */
.L_x_33397:
        /* <DEDUP_REMOVED lines=23> */
.L_x_33432:
[----:B------:R0:W-:Y:S01]  /*4cd0*/  STG.E.U8 desc[UR36][R8.64], R18 ;  /* 0x0000001208007986 */ /* 0x0001e2000c101124 */
[----:B------:R-:W-:Y:S05]  /*4ce0*/  BRA `(.L_x_33434) ;  /* 0x0000000c004c7947 */ /* 0x000fea0003800000 */
.L_x_33431:
        /* <DEDUP_REMOVED lines=10> */
.L_x_33436:
[----:B------:R-:W-:-:S05]  /*4d90*/  PRMT R3, R18, 0x9910, RZ ;  /* 0x0000991012037816 */ /* 0x000fca00000000ff */
[----:B------:R3:W-:Y:S01]  /*4da0*/  STG.E desc[UR36][R8.64], R3 ;  /* 0x0000000308007986 */ /* 0x0007e2000c101924 */
[----:B------:R-:W-:Y:S05]  /*4db0*/  BRA `(.L_x_33434) ;  /* 0x0000000c00187947 */ /* 0x000fea0003800000 */
.L_x_33435:
[----:B------:R2:W-:Y:S01]  /*4dc0*/  STG.E.U16 desc[UR36][R8.64], R18 ;  /* 0x0000001208007986 */ /* 0x0005e2000c101524 */
[----:B------:R-:W-:Y:S05]  /*4dd0*/  BRA `(.L_x_33434) ;  /* 0x0000000c00107947 */ /* 0x000fea0003800000 */
.L_x_33430:
        /* <DEDUP_REMOVED lines=9> */
.L_x_33438:
[----:B------:R-:W0:Y:S02]  /*4e70*/  I2F.S16 R0, R18 ;  /* 0x0000001200007306 */ /* 0x000e240000101400 */
[----:B0-----:R-:W-:-:S05]  /*4e80*/  F2FP.F16.F32.PACK_AB R0, RZ, R0 ;  /* 0x00000000ff00723e */ /* 0x001fca00000000ff */
[----:B------:R0:W-:Y:S01]  /*4e90*/  STG.E.U16 desc[UR36][R8.64], R0 ;  /* 0x0000000008007986 */ /* 0x0001e2000c101524 */
[----:B------:R-:W-:Y:S05]  /*4ea0*/  BRA `(.L_x_33434) ;  /* 0x0000000800dc7947 */ /* 0x000fea0003800000 */
.L_x_33437:
        /* <DEDUP_REMOVED lines=10> */
.L_x_33440:
[----:B------:R-:W0:Y:S02]  /*4f50*/  I2F.S16 R18, R18 ;  /* 0x0000001200127306 */ /* 0x000e240000101400 */
[----:B0-----:R-:W-:-:S04]  /*4f60*/  F2FP.F16.F32.PACK_AB R3, RZ, R18 ;  /* 0x00000012ff03723e */ /* 0x001fc800000000ff */
[----:B------:R-:W-:-:S05]  /*4f70*/  PRMT R3, R3, 0x5410, RZ ;  /* 0x0000541003037816 */ /* 0x000fca00000000ff */
[----:B------:R0:W-:Y:S01]  /*4f80*/  STG.E desc[UR36][R8.64], R3 ;  /* 0x0000000308007986 */ /* 0x0001e2000c101924 */
[----:B------:R-:W-:Y:S05]  /*4f90*/  BRA `(.L_x_33434) ;  /* 0x0000000800a07947 */ /* 0x000fea0003800000 */
.L_x_33439:
[----:B------:R-:W0:Y:S02]  /*4fa0*/  I2F.F64.S16 R4, R18 ;  /* 0x0000001200047312 */ /* 0x000e240000101c00 */
[----:B0-----:R0:W-:Y:S01]  /*4fb0*/  STG.E.64 desc[UR36][R8.64], R4 ;  /* 0x0000000408007986 */ /* 0x0011e2000c101b24 */
[----:B------:R-:W-:Y:S05]  /*4fc0*/  BRA `(.L_x_33434) ;  /* 0x0000000800947947 */ /* 0x000fea0003800000 */
.L_x_33429:
        /* <DEDUP_REMOVED lines=12> */
.L_x_33444:
        /* <DEDUP_REMOVED lines=17> */
.L_x_33447:
[----:B------:R-:W-:-:S04]  /*51a0*/  SHF.R.U32.HI R3, RZ, 0x18, R5 ;  /* 0x00000018ff037819 */ /* 0x000fc80000011605 */
[----:B------:R-:W-:-:S04]  /*51b0*/  LOP3.LUT R0, R0, 0x80, R3, 0xf8, !PT ;  /* 0x0000008000007812 */ /* 0x000fc800078ef803 */
[----:B------:R-:W-:-:S07]  /*51c0*/  PRMT R4, R0, 0x7610, R4 ;  /* 0x0000761000047816 */ /* 0x000fce0000000004 */
.L_x_33446:
[----:B------:R-:W-:Y:S05]  /*51d0*/  BSYNC.RECONVERGENT B0 ;  /* 0x0000000000007941 */ /* 0x000fea0003800200 */
.L_x_33445:
[----:B------:R0:W-:Y:S01]  /*51e0*/  STG.E.U8 desc[UR36][R8.64], R4 ;  /* 0x0000000408007986 */ /* 0x0001e2000c101124 */
[----:B------:R-:W-:Y:S05]  /*51f0*/  BRA `(.L_x_33434) ;  /* 0x0000000800087947 */ /* 0x000fea0003800000 */
.L_x_33443:
        /* <DEDUP_REMOVED lines=17> */
.L_x_33450:
[----:B------:R-:W-:-:S04]  /*5310*/  SHF.R.U32.HI R3, RZ, 0x18, R5 ;  /* 0x00000018ff037819 */ /* 0x000fc80000011605 */
[----:B------:R-:W-:-:S04]  /*5320*/  LOP3.LUT R0, R0, 0x80, R3, 0xf8, !PT ;  /* 0x0000008000007812 */ /* 0x000fc800078ef803 */
[----:B------:R-:W-:-:S07]  /*5330*/  PRMT R4, R0, 0x7610, R4 ;  /* 0x0000761000047816 */ /* 0x000fce0000000004 */
.L_x_33449:
[----:B------:R-:W-:Y:S05]  /*5340*/  BSYNC.RECONVERGENT B0 ;  /* 0x0000000000007941 */ /* 0x000fea0003800200 */
.L_x_33448:
[----:B------:R0:W-:Y:S01]  /*5350*/  STG.E.U8 desc[UR36][R8.64], R4 ;  /* 0x0000000408007986 */ /* 0x0001e2000c101124 */
[----:B------:R-:W-:Y:S05]  /*5360*/  BRA `(.L_x_33434) ;  /* 0x0000000400ac7947 */ /* 0x000fea0003800000 */
.L_x_33442:
        /* <DEDUP_REMOVED lines=22> */
.L_x_33452:
[----:B------:R-:W-:-:S04]  /*54d0*/  PRMT R4, R18, 0x9910, RZ ;  /* 0x0000991012047816 */ /* 0x000fc800000000ff */
[----:B------:R-:W-:-:S05]  /*54e0*/  SHF.R.S32.HI R5, RZ, 0x1f, R4 ;  /* 0x0000001fff057819 */ /* 0x000fca0000011404 */
[----:B------:R0:W-:Y:S01]  /*54f0*/  STG.E.64 desc[UR36][R8.64], R4 ;  /* 0x0000000408007986 */ /* 0x0001e2000c101b24 */
[----:B------:R-:W-:Y:S05]  /*5500*/  BRA `(.L_x_33434) ;  /* 0x0000000400447947 */ /* 0x000fea0003800000 */
.L_x_33451:
[----:B------:R-:W-:-:S05]  /*5510*/  PRMT R3, R18, 0x9910, RZ ;  /* 0x0000991012037816 */ /* 0x000fca00000000ff */
[----:B------:R0:W-:Y:S01]  /*5520*/  STG.E desc[UR36][R8.64], R3 ;  /* 0x0000000308007986 */ /* 0x0001e2000c101924 */
[----:B------:R-:W-:Y:S05]  /*5530*/  BRA `(.L_x_33434) ;  /* 0x0000000400387947 */ /* 0x000fea0003800000 */
.L_x_33441:
        /* <DEDUP_REMOVED lines=11> */
.L_x_33454:
[----:B------:R-:W0:Y:S01]  /*55f0*/  I2F.F64.S16 R4, R18 ;  /* 0x0000001200047312 */ /* 0x000e220000101c00 */
[----:B------:R-:W-:-:S05]  /*5600*/  CS2R R6, SRZ ;  /* 0x0000000000067805 */ /* 0x000fca000001ff00 */
[----:B0-----:R0:W-:Y:S01]  /*5610*/  STG.E.128 desc[UR36][R8.64], R4 ;  /* 0x0000000408007986 */ /* 0x0011e2000c101d24 */
[----:B------:R-:W-:Y:S05]  /*5620*/  BRA `(.L_x_33434) ;  /* 0x0000000000fc7947 */ /* 0x000fea0003800000 */
.L_x_33453:
[----:B------:R-:W-:-:S13]  /*5630*/  ISETP.NE.AND P0, PT, R0, 0xf, PT ;  /* 0x0000000f0000780c */ /* 0x000fda0003f05270 */
[----:B------:R-:W-:Y:S05]  /*5640*/  @!P0 BRA `(.L_x_33455) ;  /* 0x0000000000e88947 */ /* 0x000fea0003800000 */
[----:B------:R-:W-:-:S13]  /*5650*/  ISETP.NE.AND P0, PT, R0, 0x17, PT ;  /* 0x000000170000780c */ /* 0x000fda0003f05270 */
[----:B------:R-:W-:Y:S05]  /*5660*/  @!P0 BRA `(.L_x_33456) ;  /* 0x0000000000908947 */ /* 0x000fea0003800000 */
[----:B------:R-:W-:-:S13]  /*5670*/  ISETP.NE.AND P0, PT, R0, 0x18, PT ;  /* 0x000000180000780c */ /* 0x000fda0003f05270 */
[----:B------:R-:W-:Y:S05]  /*5680*/  @!P0 BRA `(.L_x_33457) ;  /* 0x0000000000448947 */ /* 0x000fea0003800000 */
.L_x_33433:
        /* <DEDUP_REMOVED lines=16> */
.L_x_33458:
[----:B------:R-:W-:Y:S05]  /*5790*/  BRA `(.L_x_33434) ;  /* 0x0000000000a07947 */ /* 0x000fea0003800000 */
.L_x_33457:
        /* <DEDUP_REMOVED lines=13> */
.L_x_33460:
[----:B------:R-:W-:Y:S05]  /*5870*/  BSYNC.RECONVERGENT B0 ;  /* 0x0000000000007941 */ /* 0x000fea0003800200 */
.L_x_33459:
[----:B------:R-:W-:-:S05]  /*5880*/  LOP3.LUT R3, R0, 0x80, R3, 0xf8, !PT ;  /* 0x0000008000037812 */ /* 0x000fca00078ef803 */
[----:B------:R0:W-:Y:S01]  /*5890*/  STG.E.U8 desc[UR36][R8.64], R3 ;  /* 0x0000000308007986 */ /* 0x0001e2000c101124 */
[----:B------:R-:W-:Y:S05]  /*58a0*/  BRA `(.L_x_33434) ;  /* 0x00000000005c7947 */ /* 0x000fea0003800000 */
.L_x_33456:
        /* <DEDUP_REMOVED lines=12> */
.L_x_33462:
[----:B------:R-:W-:Y:S01]  /*5970*/  IMAD.MOV.U32 R0, RZ, RZ, 0x7f ;  /* 0x0000007fff007424 */ /* 0x000fe200078e00ff */
[----:B------:R-:W-:-:S04]  /*5980*/  ISETP.GT.U32.AND P0, PT, R3, 0x7f800000, PT ;  /* 0x7f8000000300780c */ /* 0x000fc80003f04070 */
[----:B------:R-:W-:-:S09]  /*5990*/  SEL R0, R0, 0x7c, P0 ;  /* 0x0000007c00007807 */ /* 0x000fd20000000000 */
.L_x_33463:
[----:B------:R-:W-:Y:S05]  /*59a0*/  BSYNC.RECONVERGENT B0 ;  /* 0x0000000000007941 */ /* 0x000fea0003800200 */
.L_x_33461:
[----:B------:R-:W-:-:S04]  /*59b0*/  SHF.R.U32.HI R3, RZ, 0x18, R5 ;  /* 0x00000018ff037819 */ /* 0x000fc80000011605 */
[----:B------:R-:W-:-:S05]  /*59c0*/  LOP3.LUT R3, R0, 0x80, R3, 0xf8, !PT ;  /* 0x0000008000037812 */ /* 0x000fca00078ef803 */
[----:B------:R0:W-:Y:S01]  /*59d0*/  STG.E.U8 desc[UR36][R8.64], R3 ;  /* 0x0000000308007986 */ /* 0x0001e2000c101124 */
[----:B------:R-:W-:Y:S05]  /*59e0*/  BRA `(.L_x_33434) ;  /* 0x00000000000c7947 */ /* 0x000fea0003800000 */
.L_x_33455:
[----:B------:R-:W0:Y:S02]  /*59f0*/  I2F.S16 R0, R18 ;  /* 0x0000001200007306 */ /* 0x000e240000101400 */
[----:B0-----:R-:W-:-:S05]  /*5a00*/  F2FP.BF16.F32.PACK_AB R0, RZ, R0 ;  /* 0x00000000ff00723e */ /* 0x001fca00000010ff */
[----:B------:R0:W-:Y:S02]  /*5a10*/  STG.E.U16 desc[UR36][R8.64], R0 ;  /* 0x0000000008007986 */ /* 0x0001e4000c101524 */
.L_x_33434:
[----:B------:R-:W-:-:S07]  /*5a20*/  VIADD R24, R24, 0x80 ;  /* 0x0000008018187836 */ /* 0x000fce0000000000 */
.L_x_33391:
[----:B------:R-:W-:-:S13]  /*5a30*/  ISETP.GE.AND P0, PT, R24, R19, PT ;  /* 0x000000131800720c */ /* 0x000fda0003f06270 */
[----:B------:R-:W-:Y:S05]  /*5a40*/  @P0 BREAK.RELIABLE B6 ;  /* 0x0000000000060942 */ /* 0x000fea0003800100 */
[----:B------:R-:W-:Y:S05]  /*5a50*/  @P0 BRA `(.L_x_33428) ;  /* 0x0000000c00ac0947 */ /* 0x000fea0003800000 */
[----:B------:R-:W-:Y:S05]  /*5a60*/  BSYNC.RELIABLE B6 ;  /* 0x0000000000067941 */ /* 0x000fea0003800100 */
.L_x_33390:
        /* <DEDUP_REMOVED lines=20> */
.L_x_33467:
[----:B------:R0:W-:Y:S01]  /*5bb0*/  STG.E.U8 desc[UR36][R8.64], R16 ;  /* 0x0000001008007986 */ /* 0x0001e2000c101124 */
[----:B------:R-:W-:Y:S05]  /*5bc0*/  BRA `(.L_x_33469) ;  /* 0x0000000c004c7947 */ /* 0x000fea0003800000 */
.L_x_33466:
        /* <DEDUP_REMOVED lines=10> */
.L_x_33471:
[----:B------:R-:W-:-:S05]  /*5c70*/  PRMT R3, R16, 0x9910, RZ ;  /* 0x0000991010037816 */ /* 0x000fca00000000ff */
[----:B------:R0:W-:Y:S01]  /*5c80*/  STG.E desc[UR36][R8.64], R3 ;  /* 0x0000000308007986 */ /* 0x0001e2000c101924 */
[----:B------:R-:W-:Y:S05]  /*5c90*/  BRA `(.L_x_33469) ;  /* 0x0000000c00187947 */ /* 0x000fea0003800000 */
.L_x_33470:
[----:B------:R0:W-:Y:S01]  /*5ca0*/  STG.E.U16 desc[UR36][R8.64], R16 ;  /* 0x0000001008007986 */ /* 0x0001e2000c101524 */
[----:B------:R-:W-:Y:S05]  /*5cb0*/  BRA `(.L_x_33469) ;  /* 0x0000000c00107947 */ /* 0x000fea0003800000 */
.L_x_33465:
        /* <DEDUP_REMOVED lines=9> */
.L_x_33473:
[----:B------:R-:W0:Y:S02]  /*5d50*/  I2F.S16 R0, R16 ;  /* 0x0000001000007306 */ /* 0x000e240000101400 */
[----:B0-----:R-:W-:-:S05]  /*5d60*/  F2FP.F16.F32.PACK_AB R0, RZ, R0 ;  /* 0x00000000ff00723e */ /* 0x001fca00000000ff */
[----:B------:R0:W-:Y:S01]  /*5d70*/  STG.E.U16 desc[UR36][R8.64], R0 ;  /* 0x0000000008007986 */ /* 0x0001e2000c101524 */
[----:B------:R-:W-:Y:S05]  /*5d80*/  BRA `(.L_x_33469) ;  /* 0x0000000800dc7947 */ /* 0x000fea0003800000 */
.L_x_33472:
        /* <DEDUP_REMOVED lines=10> */
.L_x_33475:
[----:B------:R-:W0:Y:S02]  /*5e30*/  I2F.S16 R16, R16 ;  /* 0x0000001000107306 */ /* 0x000e240000101400 */
[----:B0-----:R-:W-:-:S04]  /*5e40*/  F2FP.F16.F32.PACK_AB R3, RZ, R16 ;  /* 0x00000010ff03723e */ /* 0x001fc800000000ff */
[----:B------:R-:W-:-:S05]  /*5e50*/  PRMT R3, R3, 0x5410, RZ ;  /* 0x0000541003037816 */ /* 0x000fca00000000ff */
[----:B------:R0:W-:Y:S01]  /*5e60*/  STG.E desc[UR36][R8.64], R3 ;  /* 0x0000000308007986 */ /* 0x0001e2000c101924 */
[----:B------:R-:W-:Y:S05]  /*5e70*/  BRA `(.L_x_33469) ;  /* 0x0000000800a07947 */ /* 0x000fea0003800000 */
.L_x_33474:
[----:B------:R-:W0:Y:S02]  /*5e80*/  I2F.F64.S16 R4, R16 ;  /* 0x0000001000047312 */ /* 0x000e240000101c00 */
[----:B0-----:R0:W-:Y:S01]  /*5e90*/  STG.E.64 desc[UR36][R8.64], R4 ;  /* 0x0000000408007986 */ /* 0x0011e2000c101b24 */
[----:B------:R-:W-:Y:S05]  /*5ea0*/  BRA `(.L_x_33469) ;  /* 0x0000000800947947 */ /* 0x000fea0003800000 */
.L_x_33464:
        /* <DEDUP_REMOVED lines=12> */
.L_x_33479:
        /* <DEDUP_REMOVED lines=17> */
.L_x_33482:
[----:B------:R-:W-:-:S04]  /*6080*/  SHF.R.U32.HI R3, RZ, 0x18, R5 ;  /* 0x00000018ff037819 */ /* 0x000fc80000011605 */
[----:B------:R-:W-:-:S04]  /*6090*/  LOP3.LUT R0, R0, 0x80, R3, 0xf8, !PT ;  /* 0x0000008000007812 */ /* 0x000fc800078ef803 */
[----:B------:R-:W-:-:S07]  /*60a0*/  PRMT R4, R0, 0x7610, R4 ;  /* 0x0000761000047816 */ /* 0x000fce0000000004 */
.L_x_33481:
[----:B------:R-:W-:Y:S05]  /*60b0*/  BSYNC.RECONVERGENT B0 ;  /* 0x0000000000007941 */ /* 0x000fea0003800200 */
.L_x_33480:
[----:B------:R0:W-:Y:S01]  /*60c0*/  STG.E.U8 desc[UR36][R8.64], R4 ;  /* 0x0000000408007986 */ /* 0x0001e2000c101124 */
[----:B------:R-:W-:Y:S05]  /*60d0*/  BRA `(.L_x_33469) ;  /* 0x0000000800087947 */ /* 0x000fea0003800000 */
.L_x_33478:
        /* <DEDUP_REMOVED lines=17> */
.L_x_33485:
[----:B------:R-:W-:-:S04]  /*61f0*/  SHF.R.U32.HI R3, RZ, 0x18, R5 ;  /* 0x00000018ff037819 */ /* 0x000fc80000011605 */
[----:B------:R-:W-:-:S04]  /*6200*/  LOP3.LUT R0, R0, 0x80, R3, 0xf8, !PT ;  /* 0x0000008000007812 */ /* 0x000fc800078ef803 */
[----:B------:R-:W-:-:S07]  /*6210*/  PRMT R4, R0, 0x7610, R4 ;  /* 0x0000761000047816 */ /* 0x000fce0000000004 */
.L_x_33484:
[----:B------:R-:W-:Y:S05]  /*6220*/  BSYNC.RECONVERGENT B0 ;  /* 0x0000000000007941 */ /* 0x000fea0003800200 */
.L_x_33483:
[----:B------:R0:W-:Y:S01]  /*6230*/  STG.E.U8 desc[UR36][R8.64], R4 ;  /* 0x0000000408007986 */ /* 0x0001e2000c101124 */
[----:B------:R-:W-:Y:S05]  /*6240*/  BRA `(.L_x_33469) ;  /* 0x0000000400ac7947 */ /* 0x000fea0003800000 */
.L_x_33477:
        /* <DEDUP_REMOVED lines=22> */
.L_x_33487:
[----:B------:R-:W-:-:S04]  /*63b0*/  PRMT R4, R16, 0x9910, RZ ;  /* 0x0000991010047816 */ /* 0x000fc800000000ff */
[----:B------:R-:W-:-:S05]  /*63c0*/  SHF.R.S32.HI R5, RZ, 0x1f, R4 ;  /* 0x0000001fff057819 */ /* 0x000fca0000011404 */
[----:B------:R0:W-:Y:S01]  /*63d0*/  STG.E.64 desc[UR36][R8.64], R4 ;  /* 0x0000000408007986 */ /* 0x0001e2000c101b24 */
[----:B------:R-:W-:Y:S05]  /*63e0*/  BRA `(.L_x_33469) ;  /* 0x0000000400447947 */ /* 0x000fea0003800000 */
.L_x_33486:
[----:B------:R-:W-:-:S05]  /*63f0*/  PRMT R3, R16, 0x9910, RZ ;  /* 0x0000991010037816 */ /* 0x000fca00000000ff */
[----:B------:R0:W-:Y:S01]  /*6400*/  STG.E desc[UR36][R8.64], R3 ;  /* 0x0000000308007986 */ /* 0x0001e2000c101924 */
[----:B------:R-:W-:Y:S05]  /*6410*/  BRA `(.L_x_33469) ;  /* 0x0000000400387947 */ /* 0x000fea0003800000 */
.L_x_33476:
        /* <DEDUP_REMOVED lines=11> */
.L_x_33489:
[----:B------:R-:W0:Y:S01]  /*64d0*/  I2F.F64.S16 R4, R16 ;  /* 0x0000001000047312 */ /* 0x000e220000101c00 */
[----:B------:R-:W-:-:S05]  /*64e0*/  CS2R R6, SRZ ;  /* 0x0000000000067805 */ /* 0x000fca000001ff00 */
[----:B0-----:R4:W-:Y:S01]  /*64f0*/  STG.E.128 desc[UR36][R8.64], R4 ;  /* 0x0000000408007986 */ /* 0x0019e2000c101d24 */
[----:B------:R-:W-:Y:S05]  /*6500*/  BRA `(.L_x_33469) ;  /* 0x0000000000fc7947 */ /* 0x000fea0003800000 */
.L_x_33488:
[----:B------:R-:W-:-:S13]  /*6510*/  ISETP.NE.AND P0, PT, R0, 0xf, PT ;  /* 0x0000000f0000780c */ /* 0x000fda0003f05270 */
[----:B------:R-:W-:Y:S05]  /*6520*/  @!P0 BRA `(.L_x_33490) ;  /* 0x0000000000e88947 */ /* 0x000fea0003800000 */
[----:B------:R-:W-:-:S13]  /*6530*/  ISETP.NE.AND P0, PT, R0, 0x17, PT ;  /* 0x000000170000780c */ /* 0x000fda0003f05270 */
[----:B------:R-:W-:Y:S05]  /*6540*/  @!P0 BRA `(.L_x_33491) ;  /* 0x0000000000908947 */ /* 0x000fea0003800000 */
[----:B------:R-:W-:-:S13]  /*6550*/  ISETP.NE.AND P0, PT, R0, 0x18, PT ;  /* 0x000000180000780c */ /* 0x000fda0003f05270 */
[----:B------:R-:W-:Y:S05]  /*6560*/  @!P0 BRA `(.L_x_33492) ;  /* 0x0000000000448947 */ /* 0x000fea0003800000 */
.L_x_33468:
        /* <DEDUP_REMOVED lines=16> */
.L_x_33493:
[----:B------:R-:W-:Y:S05]  /*6670*/  BRA `(.L_x_33469) ;  /* 0x0000000000a07947 */ /* 0x000fea0003800000 */
.L_x_33492:
        /* <DEDUP_REMOVED lines=13> */
.L_x_33495:
[----:B------:R-:W-:Y:S05]  /*6750*/  BSYNC.RECONVERGENT B0 ;  /* 0x0000000000007941 */ /* 0x000fea0003800200 */
.L_x_33494:
[----:B------:R-:W-:-:S05]  /*6760*/  LOP3.LUT R3, R0, 0x80, R3, 0xf8, !PT ;  /* 0x0000008000037812 */ /* 0x000fca00078ef803 */
[----:B------:R2:W-:Y:S01]  /*6770*/  STG.E.U8 desc[UR36][R8.64], R3 ;  /* 0x0000000308007986 */ /* 0x0005e2000c101124 */
[----:B------:R-:W-:Y:S05]  /*6780*/  BRA `(.L_x_33469) ;  /* 0x00000000005c7947 */ /* 0x000fea0003800000 */
.L_x_33491:
        /* <DEDUP_REMOVED lines=12> */
.L_x_33497:
[----:B------:R-:W-:Y:S01]  /*6850*/  IMAD.MOV.U32 R0, RZ, RZ, 0x7f ;  /* 0x0000007fff007424 */ /* 0x000fe200078e00ff */
[----:B------:R-:W-:-:S04]  /*6860*/  ISETP.GT.U32.AND P0, PT, R3, 0x7f800000, PT ;  /* 0x7f8000000300780c */ /* 0x000fc80003f04070 */
[----:B------:R-:W-:-:S09]  /*6870*/  SEL R0, R0, 0x7c, P0 ;  /* 0x0000007c00007807 */ /* 0x000fd20000000000 */
.L_x_33498:
[----:B------:R-:W-:Y:S05]  /*6880*/  BSYNC.RECONVERGENT B0 ;  /* 0x0000000000007941 */ /* 0x000fea0003800200 */
.L_x_33496:
[----:B------:R-:W-:-:S04]  /*6890*/  SHF.R.U32.HI R3, RZ, 0x18, R5 ;  /* 0x00000018ff037819 */ /* 0x000fc80000011605 */
[----:B------:R-:W-:-:S05]  /*68a0*/  LOP3.LUT R3, R0, 0x80, R3, 0xf8, !PT ;  /* 0x0000008000037812 */ /* 0x000fca00078ef803 */
[----:B------:R1:W-:Y:S01]  /*68b0*/  STG.E.U8 desc[UR36][R8.64], R3 ;  /* 0x0000000308007986 */ /* 0x0003e2000c101124 */
[----:B------:R-:W-:Y:S05]  /*68c0*/  BRA `(.L_x_33469) ;  /* 0x00000000000c7947 */ /* 0x000fea0003800000 */
.L_x_33490:
[----:B------:R-:W0:Y:S02]  /*68d0*/  I2F.S16 R0, R16 ;  /* 0x0000001000007306 */ /* 0x000e240000101400 */
[----:B0-----:R-:W-:-:S05]  /*68e0*/  F2FP.BF16.F32.PACK_AB R0, RZ, R0 ;  /* 0x00000000ff00723e */ /* 0x001fca00000010ff */
[----:B------:R0:W-:Y:S02]  /*68f0*/  STG.E.U16 desc[UR36][R8.64], R0 ;  /* 0x0000000008007986 */ /* 0x0001e4000c101524 */
.L_x_33469:
[----:B------:R-:W-:-:S07]  /*6900*/  VIADD R24, R24, 0x80 ;  /* 0x0000008018187836 */ /* 0x000fce0000000000 */
.L_x_33428:
[----:B------:R-:W-:Y:S05]  /*6910*/  BSYNC.RECONVERGENT B7 ;  /* 0x0000000000077941 */ /* 0x000fea0003800200 */
.L_x_33389:
        /* <DEDUP_REMOVED lines=21> */
.L_x_33502:
[----:B------:R-:W-:Y:S01]  /*6a70*/  STG.E.U8 desc[UR36][R4.64], R2 ;  /* 0x0000000204007986 */ /* 0x000fe2000c101124 */
[----:B------:R-:W-:Y:S05]  /*6a80*/  EXIT ;  /* 0x000000000000794d */ /* 0x000fea0003800000 */
.L_x_33501:
        /* <DEDUP_REMOVED lines=10> */
.L_x_33505:
[----:B------:R-:W-:-:S05]  /*6b30*/  PRMT R3, R2, 0x9910, RZ ;  /* 0x0000991002037816 */ /* 0x000fca00000000ff */
[----:B------:R-:W-:Y:S01]  /*6b40*/  STG.E desc[UR36][R4.64], R3 ;  /* 0x0000000304007986 */ /* 0x000fe2000c101924 */
[----:B------:R-:W-:Y:S05]  /*6b50*/  EXIT ;  /* 0x000000000000794d */ /* 0x000fea0003800000 */
.L_x_33504:
[----:B------:R-:W-:Y:S01]  /*6b60*/  STG.E.U16 desc[UR36][R4.64], R2 ;  /* 0x0000000204007986 */ /* 0x000fe2000c101524 */
[----:B------:R-:W-:Y:S05]  /*6b70*/  EXIT ;  /* 0x000000000000794d */ /* 0x000fea0003800000 */
.L_x_33500:
        /* <DEDUP_REMOVED lines=9> */
.L_x_33507:
[----:B------:R-:W0:Y:S02]  /*6c10*/  I2F.S16 R0, R2 ;  /* 0x0000000200007306 */ /* 0x000e240000101400 */
[----:B0-----:R-:W-:-:S05]  /*6c20*/  F2FP.F16.F32.PACK_AB R0, RZ, R0 ;  /* 0x00000000ff00723e */ /* 0x001fca00000000ff */
[----:B------:R-:W-:Y:S01]  /*6c30*/  STG.E.U16 desc[UR36][R4.64], R0 ;  /* 0x0000000004007986 */ /* 0x000fe2000c101524 */
[----:B------:R-:W-:Y:S05]  /*6c40*/  EXIT ;  /* 0x000000000000794d */ /* 0x000fea0003800000 */
.L_x_33506:
        /* <DEDUP_REMOVED lines=10> */
.L_x_33509:
[----:B------:R-:W0:Y:S02]  /*6cf0*/  I2F.S16 R2, R2 ;  /* 0x0000000200027306 */ /* 0x000e240000101400 */
[----:B0-----:R-:W-:-:S04]  /*6d00*/  F2FP.F16.F32.PACK_AB R3, RZ, R2 ;  /* 0x00000002ff03723e */ /* 0x001fc800000000ff */
[----:B------:R-:W-:-:S05]  /*6d10*/  PRMT R3, R3, 0x5410, RZ ;  /* 0x0000541003037816 */ /* 0x000fca00000000ff */
[----:B------:R-:W-:Y:S01]  /*6d20*/  STG.E desc[UR36][R4.64], R3 ;  /* 0x0000000304007986 */ /* 0x000fe2000c101924 */
[----:B------:R-:W-:Y:S05]  /*6d30*/  EXIT ;  /* 0x000000000000794d */ /* 0x000fea0003800000 */
.L_x_33508:
[----:B------:R-:W0:Y:S02]  /*6d40*/  I2F.F64.S16 R2, R2 ;  /* 0x0000000200027312 */ /* 0x000e240000101c00 */
[----:B0-----:R-:W-:Y:S01]  /*6d50*/  STG.E.64 desc[UR36][R4.64], R2 ;  /* 0x0000000204007986 */ /* 0x001fe2000c101b24 */
[----:B------:R-:W-:Y:S05]  /*6d60*/  EXIT ;  /* 0x000000000000794d */ /* 0x000fea0003800000 */
.L_x_33499:
        /* <DEDUP_REMOVED lines=12> */
.L_x_33513:
        /* <DEDUP_REMOVED lines=18> */
.L_x_33516:
[----:B------:R-:W-:-:S04]  /*6f50*/  SHF.R.U32.HI R3, RZ, 0x18, R7 ;  /* 0x00000018ff037819 */ /* 0x000fc80000011607 */
[----:B------:R-:W-:-:S07]  /*6f60*/  LOP3.LUT R0, R0, 0x80, R3, 0xf8, !PT ;  /* 0x0000008000007812 */ /* 0x000fce00078ef803 */
.L_x_33515:
[----:B------:R-:W-:Y:S05]  /*6f70*/  BSYNC.RECONVERGENT B0 ;  /* 0x0000000000007941 */ /* 0x000fea0003800200 */
.L_x_33514:
[----:B------:R-:W-:Y:S01]  /*6f80*/  STG.E.U8 desc[UR36][R4.64], R0 ;  /* 0x0000000004007986 */ /* 0x000fe2000c101124 */
[----:B------:R-:W-:Y:S05]  /*6f90*/  EXIT ;  /* 0x000000000000794d */ /* 0x000fea0003800000 */
.L_x_33512:
        /* <DEDUP_REMOVED lines=18> */
.L_x_33519:
[----:B------:R-:W-:-:S04]  /*70c0*/  SHF.R.U32.HI R3, RZ, 0x18, R7 ;  /* 0x00000018ff037819 */ /* 0x000fc80000011607 */
[----:B------:R-:W-:-:S07]  /*70d0*/  LOP3.LUT R0, R0, 0x80, R3, 0xf8, !PT ;  /* 0x0000008000007812 */ /* 0x000fce00078ef803 */
.L_x_33518:
[----:B------:R-:W-:Y:S05]  /*70e0*/  BSYNC.RECONVERGENT B0 ;  /* 0x0000000000007941 */ /* 0x000fea0003800200 */
.L_x_33517:
[----:B------:R-:W-:Y:S01]  /*70f0*/  STG.E.U8 desc[UR36][R4.64], R0 ;  /* 0x0000000004007986 */ /* 0x000fe2000c101124 */
[----:B------:R-:W-:Y:S05]  /*7100*/  EXIT ;  /* 0x000000000000794d */ /* 0x000fea0003800000 */
.L_x_33511:
        /* <DEDUP_REMOVED lines=22> */
.L_x_33521:
[----:B------:R-:W-:-:S04]  /*7270*/  PRMT R2, R2, 0x9910, RZ ;  /* 0x0000991002027816 */ /* 0x000fc800000000ff */
[----:B------:R-:W-:-:S05]  /*7280*/  SHF.R.S32.HI R3, RZ, 0x1f, R2 ;  /* 0x0000001fff037819 */ /* 0x000fca0000011402 */
[----:B------:R-:W-:Y:S01]  /*7290*/  STG.E.64 desc[UR36][R4.64], R2 ;  /* 0x0000000204007986 */ /* 0x000fe2000c101b24 */
[----:B------:R-:W-:Y:S05]  /*72a0*/  EXIT ;  /* 0x000000000000794d */ /* 0x000fea0003800000 */
.L_x_33520:
[----:B------:R-:W-:-:S05]  /*72b0*/  PRMT R3, R2, 0x9910, RZ ;  /* 0x0000991002037816 */ /* 0x000fca00000000ff */
[----:B------:R-:W-:Y:S01]  /*72c0*/  STG.E desc[UR36][R4.64], R3 ;  /* 0x0000000304007986 */ /* 0x000fe2000c101924 */
[----:B------:R-:W-:Y:S05]  /*72d0*/  EXIT ;  /* 0x000000000000794d */ /* 0x000fea0003800000 */
.L_x_33510:
        /* <DEDUP_REMOVED lines=11> */
.L_x_33523:
[----:B------:R-:W0:Y:S01]  /*7390*/  I2F.F64.S16 R8, R2 ;  /* 0x0000000200087312 */ /* 0x000e220000101c00 */
[----:B------:R-:W-:-:S05]  /*73a0*/  CS2R R10, SRZ ;  /* 0x00000000000a7805 */ /* 0x000fca000001ff00 */
[----:B0-----:R-:W-:Y:S01]  /*73b0*/  STG.E.128 desc[UR36][R4.64], R8 ;  /* 0x0000000804007986 */ /* 0x001fe2000c101d24 */
[----:B------:R-:W-:Y:S05]  /*73c0*/  EXIT ;  /* 0x000000000000794d */ /* 0x000fea0003800000 */
.L_x_33522:
[----:B------:R-:W-:-:S13]  /*73d0*/  ISETP.NE.AND P0, PT, R0, 0xf, PT ;  /* 0x0000000f0000780c */ /* 0x000fda0003f05270 */
[----:B------:R-:W-:Y:S05]  /*73e0*/  @!P0 BRA `(.L_x_33524) ;  /* 0x0000000000e88947 */ /* 0x000fea0003800000 */
[----:B------:R-:W-:-:S13]  /*73f0*/  ISETP.NE.AND P0, PT, R0, 0x17, PT ;  /* 0x000000170000780c */ /* 0x000fda0003f05270 */
[----:B------:R-:W-:Y:S05]  /*7400*/  @!P0 BRA `(.L_x_33525) ;  /* 0x0000000000908947 */ /* 0x000fea0003800000 */
[----:B------:R-:W-:-:S13]  /*7410*/  ISETP.NE.AND P0, PT, R0, 0x18, PT ;  /* 0x000000180000780c */ /* 0x000fda0003f05270 */
[----:B------:R-:W-:Y:S05]  /*7420*/  @!P0 BRA `(.L_x_33526) ;  /* 0x0000000000448947 */ /* 0x000fea0003800000 */
.L_x_33503:
        /* <DEDUP_REMOVED lines=16> */
.L_x_33527:
[----:B------:R-:W-:Y:S05]  /*7530*/  EXIT ;  /* 0x000000000000794d */ /* 0x000fea0003800000 */
.L_x_33526:
        /* <DEDUP_REMOVED lines=13> */
.L_x_33529:
[----:B------:R-:W-:Y:S05]  /*7610*/  BSYNC.RECONVERGENT B0 ;  /* 0x0000000000007941 */ /* 0x000fea0003800200 */
.L_x_33528:
[----:B------:R-:W-:-:S05]  /*7620*/  LOP3.LUT R3, R0, 0x80, R3, 0xf8, !PT ;  /* 0x0000008000037812 */ /* 0x000fca00078ef803 */
[----:B------:R-:W-:Y:S01]  /*7630*/  STG.E.U8 desc[UR36][R4.64], R3 ;  /* 0x0000000304007986 */ /* 0x000fe2000c101124 */
[----:B------:R-:W-:Y:S05]  /*7640*/  EXIT ;  /* 0x000000000000794d */ /* 0x000fea0003800000 */
.L_x_33525:
        /* <DEDUP_REMOVED lines=12> */
.L_x_33531:
[----:B------:R-:W-:Y:S01]  /*7710*/  IMAD.MOV.U32 R0, RZ, RZ, 0x7f ;  /* 0x0000007fff007424 */ /* 0x000fe200078e00ff */
[----:B------:R-:W-:-:S04]  /*7720*/  ISETP.GT.U32.AND P0, PT, R3, 0x7f800000, PT ;  /* 0x7f8000000300780c */ /* 0x000fc80003f04070 */
[----:B------:R-:W-:-:S09]  /*7730*/  SEL R0, R0, 0x7c, P0 ;  /* 0x0000007c00007807 */ /* 0x000fd20000000000 */
.L_x_33532:
[----:B------:R-:W-:Y:S05]  /*7740*/  BSYNC.RECONVERGENT B0 ;  /* 0x0000000000007941 */ /* 0x000fea0003800200 */
.L_x_33530:
[----:B------:R-:W-:-:S04]  /*7750*/  SHF.R.U32.HI R3, RZ, 0x18, R7 ;  /* 0x00000018ff037819 */ /* 0x000fc80000011607 */
[----:B------:R-:W-:-:S05]  /*7760*/  LOP3.LUT R3, R0, 0x80, R3, 0xf8, !PT ;  /* 0x0000008000037812 */ /* 0x000fca00078ef803 */
[----:B------:R-:W-:Y:S01]  /*7770*/  STG.E.U8 desc[UR36][R4.64], R3 ;  /* 0x0000000304007986 */ /* 0x000fe2000c101124 */
[----:B------:R-:W-:Y:S05]  /*7780*/  EXIT ;  /* 0x000000000000794d */ /* 0x000fea0003800000 */
.L_x_33524:
[----:B------:R-:W0:Y:S02]  /*7790*/  I2F.S16 R0, R2 ;  /* 0x0000000200007306 */ /* 0x000e240000101400 */
[----:B0-----:R-:W-:-:S05]  /*77a0*/  F2FP.BF16.F32.PACK_AB R0, RZ, R0 ;  /* 0x00000000ff00723e */ /* 0x001fca00000010ff */
[----:B------:R-:W-:Y:S01]  /*77b0*/  STG.E.U16 desc[UR36][R4.64], R0 ;  /* 0x0000000004007986 */ /* 0x000fe2000c101524 */
[----:B------:R-:W-:Y:S05]  /*77c0*/  EXIT ;  /* 0x000000000000794d */ /* 0x000fea0003800000 */
.L_x_33533:
        /* <DEDUP_REMOVED lines=11> */
.L_x_41979:


//--------------------- .text._ZN2at6native18elementwise_kernelILi128ELi4EZNS0_22gpu_kernel_impl_nocastINS0_13AUnaryFunctorIsssZZZNS0_19maximum_kernel_cudaERNS_18TensorIteratorBaseEENKUlvE_clEvENKUlvE3_clEvEUlssE_EEEEvS5_RKT_EUliE_EEviT1_ --------------------------
	.section	.text._ZN2at6native18elementwise_kernelILi128ELi4EZNS0_22gpu_kernel_impl_nocastINS0_13AUnaryFunctorIsssZZZNS0_19maximum_kernel_cudaERNS_18TensorIteratorBaseEENKUlvE_clEvENKUlvE3_clEvEUlssE_EEEEvS5_RKT_EUliE_EEviT1_,"ax",@progbits
	.align	128
        .global         _ZN2at6native18elementwise_kernelILi128ELi4EZNS0_22gpu_kernel_impl_nocastINS0_13AUnaryFunctorIsssZZZNS0_19maximum_kernel_cudaERNS_18TensorIteratorBaseEENKUlvE_clEvENKUlvE3_clEvEUlssE_EEEEvS5_RKT_EUliE_EEviT1_
        .type           _ZN2at6native18elementwise_kernelILi128ELi4EZNS0_22gpu_kernel_impl_nocastINS0_13AUnaryFunctorIsssZZZNS0_19maximum_kernel_cudaERNS_18TensorIteratorBaseEENKUlvE_clEvENKUlvE3_clEvEUlssE_EEEEvS5_RKT_EUliE_EEviT1_,@function
        .size           _ZN2at6native18elementwise_kernelILi128ELi4EZNS0_22gpu_kernel_impl_nocastINS0_13AUnaryFunctorIsssZZZNS0_19maximum_kernel_cudaERNS_18TensorIteratorBaseEENKUlvE_clEvENKUlvE3_clEvEUlssE_EEEEvS5_RKT_EUliE_EEviT1_,(.L_x_41980 - _ZN2at6native18elementwise_kernelILi128ELi4EZNS0_22gpu_kernel_impl_nocastINS0_13AUnaryFunctorIsssZZZNS0_19maximum_kernel_cudaERNS_18TensorIteratorBaseEENKUlvE_clEvENKUlvE3_clEvEUlssE_EEEEvS5_RKT_EUliE_EEviT1_)
        .other          _ZN2at6native18elementwise_kernelILi128ELi4EZNS0_22gpu_kernel_impl_nocastINS0_13AUnaryFunctorIsssZZZNS0_19maximum_kernel_cudaERNS_18TensorIteratorBaseEENKUlvE_clEvENKUlvE3_clEvEUlssE_EEEEvS5_RKT_EUliE_EEviT1_,@"STO_CUDA_ENTRY STV_DEFAULT"
_ZN2at6native18elementwise_kernelILi128ELi4EZNS0_22gpu_kernel_impl_nocastINS0_13AUnaryFunctorIsssZZZNS0_19maximum_kernel_cudaERNS_18TensorIteratorBaseEENKUlvE_clEvENKUlvE3_clEvEUlssE_EEEEvS5_RKT_EUliE_EEviT1_:
.text._ZN2at6native18elementwise_kernelILi128ELi4EZNS0_22gpu_kernel_impl_nocastINS0_13AUnaryFunctorIsssZZZNS0_19maximum_kernel_cudaERNS_18TensorIteratorBaseEENKUlvE_clEvENKUlvE3_clEvEUlssE_EEEEvS5_RKT_EUliE_EEviT1_:
        /* <DEDUP_REMOVED lines=20> */
[----:B-1----:R-:W-:-:S11]  /*0140*/  VIMNMX.S16x2 R0, PT, PT, R4, UR8, !PT ;  /* 0x0000000804007c48 */ /* 0x002fd6000ffe0300 */
        /* <DEDUP_REMOVED lines=8> */
[----:B--2---:R-:W-:-:S05]  /*01d0*/  VIMNMX.S16x2 R0, PT, PT, R4, UR8, !PT ;  /* 0x0000000804007c48 */ /* 0x004fca000ffe0300 */
[----:B0-----:R0:W-:Y:S02]  /*01e0*/  STG.E.U16 desc[UR6][R6.64], R0 ;  /* 0x0000000006007986 */ /* 0x0011e4000c101506 */
.L_x_33537:
[----:B------:R-:W-:-:S13]  /*01f0*/  ISETP.GE.AND P0, PT, R3, UR4, PT ;  /* 0x0000000403007c0c */ /* 0x000fda000bf06270 */
[----:B------:R-:W-:Y:S05]  /*0200*/  @P0 BREAK.RELIABLE B1 ;  /* 0x0000000000010942 */ /* 0x000fea0003800100 */
[----:B------:R-:W-:Y:S05]  /*0210*/  @P0 BRA `(.L_x_33538) ;  /* 0x0000000000200947 */ /* 0x000fea0003800000 */
[----:B------:R-:W-:Y:S05]  /*0220*/  BSYNC.RELIABLE B1 ;  /* 0x0000000000017941 */ /* 0x000fea0003800100 */
.L_x_33536:
[----:B------:R-:W1:Y:S01]  /*0230*/  LDC.64 R4, c[0x0][0x588] ;  /* 0x00016200ff047b82 */ /* 0x000e620000000a00 */
[----:B------:R-:W2:Y:S01]  /*0240*/  LDCU.U16 UR8, c[0x0][0x592] ;  /* 0x0000b240ff0877ac */ /* 0x000ea20008000400 */
[----:B-1----:R-:W2:Y:S06]  /*0250*/  LDG.E.U16 R4, desc[UR6][R4.64] ;  /* 0x0000000604047981 */ /* 0x002eac000c1e1500 */
[----:B0-----:R-:W0:Y:S01]  /*0260*/  LDC.64 R6, c[0x0][0x580] ;  /* 0x00016000ff067b82 */ /* 0x001e220000000a00 */
[----:B------:R-:W-:Y:S02]  /*0270*/  IADD3 R3, PT, PT, R3, 0x80, RZ ;  /* 0x0000008003037810 */ /* 0x000fe40007ffe0ff */
[----:B--2---:R-:W-:-:S05]  /*0280*/  VIMNMX.S16x2 R0, PT, PT, R4, UR8, !PT ;  /* 0x0000000804007c48 */ /* 0x004fca000ffe0300 */
[----:B0-----:R1:W-:Y:S02]  /*0290*/  STG.E.U16 desc[UR6][R6.64], R0 ;  /* 0x0000000006007986 */ /* 0x0013e4000c101506 */
.L_x_33538:
[----:B------:R-:W-:Y:S05]  /*02a0*/  BSYNC.RECONVERGENT B0 ;  /* 0x0000000000007941 */ /* 0x000fea0003800200 */
.L_x_33535:
[----:B------:R-:W-:Y:S05]  /*02b0*/  WARPSYNC.ALL ;  /* 0x0000000000007948 */ /* 0x000fea0003800000 */
[----:B------:R-:W-:-:S13]  /*02c0*/  ISETP.GE.AND P0, PT, R3, UR4, PT ;  /* 0x0000000403007c0c */ /* 0x000fda000bf06270 */
[----:B------:R-:W-:Y:S05]  /*02d0*/  @P0 EXIT ;  /* 0x000000000000094d */ /* 0x000fea0003800000 */
[----:B------:R-:W2:Y:S01]  /*02e0*/  LDC.64 R2, c[0x0][0x588] ;  /* 0x00016200ff027b82 */ /* 0x000ea20000000a00 */
[----:B------:R-:W0:Y:S01]  /*02f0*/  LDCU.U16 UR4, c[0x0][0x592] ;  /* 0x0000b240ff0477ac */ /* 0x000e220008000400 */
[----:B--2---:R-:W0:Y:S06]  /*0300*/  LDG.E.U16 R2, desc[UR6][R2.64] ;  /* 0x0000000602027981 */ /* 0x004e2c000c1e1500 */
[----:B------:R-:W2:Y:S01]  /*0310*/  LDC.64 R4, c[0x0][0x580] ;  /* 0x00016000ff047b82 */ /* 0x000ea20000000a00 */
[----:B01----:R-:W-:-:S05]  /*0320*/  VIMNMX.S16x2 R0, PT, PT, R2, UR4, !PT ;  /* 0x0000000402007c48 */ /* 0x003fca000ffe0300 */
[----:B--2---:R-:W-:Y:S01]  /*0330*/  STG.E.U16 desc[UR6][R4.64], R0 ;  /* 0x0000000004007986 */ /* 0x004fe2000c101506 */
[----:B------:R-:W-:Y:S05]  /*0340*/  EXIT ;  /* 0x000000000000794d */ /* 0x000fea0003800000 */
.L_x_33534:
        /* <DEDUP_REMOVED lines=306> */
.L_x_33542:
        /* <DEDUP_REMOVED lines=9> */
[----:B0-----:R-:W-:-:S11]  /*1700*/  VIMNMX.S16x2 R7, PT, PT, R6, UR10, !PT ;  /* 0x0000000a06077c48 */ /* 0x001fd6000ffe0300 */
        /* <DEDUP_REMOVED lines=301> */
.L_x_33544:
        /* <DEDUP_REMOVED lines=8> */
[----:B0-----:R-:W-:-:S05]  /*2a60*/  VIMNMX.S16x2 R7, PT, PT, R6, UR10, !PT ;  /* 0x0000000a06077c48 */ /* 0x001fca000ffe0300 */
[----:B------:R0:W-:Y:S02]  /*2a70*/  STG.E.U16 desc[UR6][R4.64], R7 ;  /* 0x0000000704007986 */ /* 0x0001e4000c101506 */
.L_x_33541:
[----:B------:R-:W-:-:S13]  /*2a80*/  ISETP.GE.AND P0, PT, R3, UR4, PT ;  /* 0x0000000403007c0c */ /* 0x000fda000bf06270 */
[----:B------:R-:W-:Y:S05]  /*2a90*/  @P0 BREAK.RELIABLE B1 ;  /* 0x0000000000010942 */ /* 0x000fea0003800100 */
[----:B------:R-:W-:Y:S05]  /*2aa0*/  @P0 BRA `(.L_x_33543) ;  /* 0x0000001000d40947 */ /* 0x000fea0003800000 */
[----:B------:R-:W-:Y:S05]  /*2ab0*/  BSYNC.RELIABLE B1 ;  /* 0x0000000000017941 */ /* 0x000fea0003800100 */
.L_x_33540:
        /* <DEDUP_REMOVED lines=298> */
.L_x_33545:
        /* <DEDUP_REMOVED lines=10> */
.L_x_33543:
[----:B------:R-:W-:Y:S05]  /*3e00*/  BSYNC.RECONVERGENT B0 ;  /* 0x0000000000007941 */ /* 0x000fea0003800200 */
.L_x_33539:
        /* <DEDUP_REMOVED lines=301> */
.L_x_33546:
[----:B------:R-:W0:Y:S01]  /*50e0*/  LDCU.128 UR8, c[0x0][0x580] ;  /* 0x0000b000ff0877ac */ /* 0x000e220008000c00 */
[----:B------:R-:W1:Y:S01]  /*50f0*/  LDCU.U16 UR4, c[0x0][0x592] ;  /* 0x0000b240ff0477ac */ /* 0x000e620008000400 */
[----:B0-----:R-:W-:-:S04]  /*5100*/  IADD3 R4, P0, PT, R2, UR10, RZ ;  /* 0x0000000a02047c10 */ /* 0x001fc8000ff1e0ff */
[----:B------:R-:W-:-:S05]  /*5110*/  IADD3.X R5, PT, PT, RZ, UR11, RZ, P0, !PT ;  /* 0x0000000bff057c10 */ /* 0x000fca00087fe4ff */
[----:B------:R-:W1:Y:S01]  /*5120*/  LDG.E.U16 R4, desc[UR6][R4.64] ;  /* 0x0000000604047981 */ /* 0x000e62000c1e1500 */
[----:B------:R-:W-:-:S04]  /*5130*/  IADD3 R2, P0, PT, R3, UR8, RZ ;  /* 0x0000000803027c10 */ /* 0x000fc8000ff1e0ff */
[----:B------:R-:W-:Y:S02]  /*5140*/  IADD3.X R3, PT, PT, RZ, UR9, RZ, P0, !PT ;  /* 0x00000009ff037c10 */ /* 0x000fe400087fe4ff */
[----:B-1----:R-:W-:-:S05]  /*5150*/  VIMNMX.S16x2 R0, PT, PT, R4, UR4, !PT ;  /* 0x0000000404007c48 */ /* 0x002fca000ffe0300 */
[----:B------:R-:W-:Y:S01]  /*5160*/  STG.E.U16 desc[UR6][R2.64], R0 ;  /* 0x0000000002007986 */ /* 0x000fe2000c101506 */
[----:B------:R-:W-:Y:S05]  /*5170*/  EXIT ;  /* 0x000000000000794d */ /* 0x000fea0003800000 */
.L_x_33547:
        /* <DEDUP_REMOVED lines=16> */
.L_x_41980:


//--------------------- .text._ZN2at6native27unrolled_elementwise_kernelINS0_13AUnaryFunctorIsssZZZNS0_19maximum_kernel_cudaERNS_18TensorIteratorBaseEENKUlvE_clEvENKUlvE3_clEvEUlssE_EESt5arrayIPcLm2EELi4E23TrivialOffsetCalculatorILi1EjESD_NS0_6memory15LoadWithoutCastENSE_16StoreWithoutCastEEEviT_T0_T2_T3_T4_T5_ --------------------------
	.section	.text._ZN2at6native27unrolled_elementwise_kernelINS0_13AUnaryFunctorIsssZZZNS0_19maximum_kernel_cudaERNS_18TensorIteratorBaseEENKUlvE_clEvENKUlvE3_clEvEUlssE_EESt5arrayIPcLm2EELi4E23TrivialOffsetCalculatorILi1EjESD_NS0_6memory15LoadWithoutCastENSE_16StoreWithoutCastEEEviT_T0_T2_T3_T4_T5_,"ax",@progbits
	.align	128
        .global         _ZN2at6native27unrolled_elementwise_kernelINS0_13AUnaryFunctorIsssZZZNS0_19maximum_kernel_cudaERNS_18TensorIteratorBaseEENKUlvE_clEvENKUlvE3_clEvEUlssE_EESt5arrayIPcLm2EELi4E23TrivialOffsetCalculatorILi1EjESD_NS0_6memory15LoadWithoutCastENSE_16StoreWithoutCastEEEviT_T0_T2_T3_T4_T5_
        .type           _ZN2at6native27unrolled_elementwise_kernelINS0_13AUnaryFunctorIsssZZZNS0_19maximum_kernel_cudaERNS_18TensorIteratorBaseEENKUlvE_clEvENKUlvE3_clEvEUlssE_EESt5arrayIPcLm2EELi4E23TrivialOffsetCalculatorILi1EjESD_NS0_6memory15LoadWithoutCastENSE_16StoreWithoutCastEEEviT_T0_T2_T3_T4_T5_,@function
        .size           _ZN2at6native27unrolled_elementwise_kernelINS0_13AUnaryFunctorIsssZZZNS0_19maximum_kernel_cudaERNS_18TensorIteratorBaseEENKUlvE_clEvENKUlvE3_clEvEUlssE_EESt5arrayIPcLm2EELi4E23TrivialOffsetCalculatorILi1EjESD_NS0_6memory15LoadWithoutCastENSE_16StoreWithoutCastEEEviT_T0_T2_T3_T4_T5_,(.L_x_41981 - _ZN2at6native27unrolled_elementwise_kernelINS0_13AUnaryFunctorIsssZZZNS0_19maximum_kernel_cudaERNS_18TensorIteratorBaseEENKUlvE_clEvENKUlvE3_clEvEUlssE_EESt5arrayIPcLm2EELi4E23TrivialOffsetCalculatorILi1EjESD_NS0_6memory15LoadWithoutCastENSE_16StoreWithoutCastEEEviT_T0_T2_T3_T4_T5_)
        .other          _ZN2at6native27unrolled_elementwise_kernelINS0_13AUnaryFunctorIsssZZZNS0_19maximum_kernel_cudaERNS_18TensorIteratorBaseEENKUlvE_clEvENKUlvE3_clEvEUlssE_EESt5arrayIPcLm2EELi4E23TrivialOffsetCalculatorILi1EjESD_NS0_6memory15LoadWithoutCastENSE_16StoreWithoutCastEEEviT_T0_T2_T3_T4_T5_,@"STO_CUDA_ENTRY STV_DEFAULT"
_ZN2at6native27unrolled_elementwise_kernelINS0_13AUnaryFunctorIsssZZZNS0_19maximum_kernel_cudaERNS_18TensorIteratorBaseEENKUlvE_clEvENKUlvE3_clEvEUlssE_EESt5arrayIPcLm2EELi4E23TrivialOffsetCalculatorILi1EjESD_NS0_6memory15LoadWithoutCastENSE_16StoreWithoutCastEEEviT_T0_T2_T3_T4_T5_:
.text._ZN2at6native27unrolled_elementwise_kernelINS0_13AUnaryFunctorIsssZZZNS0_19maximum_kernel_cudaERNS_18TensorIteratorBaseEENKUlvE_clEvENKUlvE3_clEvEUlssE_EESt5arrayIPcLm2EELi4E23TrivialOffsetCalculatorILi1EjESD_NS0_6memory15LoadWithoutCastENSE_16StoreWithoutCastEEEviT_T0_T2_T3_T4_T5_:
        /* <DEDUP_REMOVED lines=38> */
[----:B---3--:R-:W-:Y:S02]  /*0260*/  VIMNMX.S16x2 R2, PT, PT, R2, UR6, !PT ;  /* 0x0000000602027c48 */ /* 0x008fe4000ffe0300 */
[----:B--2---:R-:W-:Y:S02]  /*0270*/  VIMNMX.S16x2 R0, PT, PT, R0, UR6, !PT ;  /* 0x0000000600007c48 */ /* 0x004fe4000ffe0300 */
[----:B----4-:R-:W-:-:S02]  /*0280*/  VIMNMX.S16x2 R4, PT, PT, R4, UR6, !PT ;  /* 0x0000000604047c48 */ /* 0x010fc4000ffe0300 */
[----:B-----5:R-:W-:Y:S01]  /*0290*/  VIMNMX.S16x2 R9, PT, PT, R6, UR6, !PT ;  /* 0x0000000606097c48 */ /* 0x020fe2000ffe0300 */
        /* <DEDUP_REMOVED lines=14> */
.L_x_33550:
[----:B------:R-:W-:Y:S05]  /*0380*/  BSYNC.RELIABLE B1 ;  /* 0x0000000000017941 */ /* 0x000fea0003800100 */
.L_x_33549:
[----:B------:R-:W-:-:S13]  /*0390*/  ISETP.GE.AND P0, PT, R8, R5, PT ;  /* 0x000000050800720c */ /* 0x000fda0003f06270 */
[----:B0-----:R-:W0:Y:S01]  /*03a0*/  @!P0 LDC.64 R6, c[0x0][0x388] ;  /* 0x0000e200ff068b82 */ /* 0x001e220000000a00 */
[----:B------:R-:W-:Y:S01]  /*03b0*/  @!P0 LEA R11, R3, R8, 0x9 ;  /* 0x00000008030b8211 */ /* 0x000fe200078e48ff */
[----:B------:R-:W-:-:S04]  /*03c0*/  @!P0 VIADD R8, R8, 0x80 ;  /* 0x0000008008088836 */ /* 0x000fc80000000000 */
[----:B0-----:R-:W-:-:S05]  /*03d0*/  @!P0 IMAD.WIDE.U32 R6, R11, 0x2, R6 ;  /* 0x000000020b068825 */ /* 0x001fca00078e0006 */
[----:B------:R1:W-:Y:S02]  /*03e0*/  @!P0 STG.E.U16 desc[UR4][R6.64], R4 ;  /* 0x0000000406008986 */ /* 0x0003e4000c101504 */
.L_x_33551:
[----:B------:R-:W-:Y:S05]  /*03f0*/  BSYNC.RECONVERGENT B0 ;  /* 0x0000000000007941 */ /* 0x000fea0003800200 */
.L_x_33548:
        /* <DEDUP_REMOVED lines=8> */
.L_x_33552:
        /* <DEDUP_REMOVED lines=16> */
.L_x_41981:


//--------------------- .text._ZN2at6native29vectorized_elementwise_kernelILi2ENS0_13AUnaryFunctorIsssZZZNS0_19maximum_kernel_cudaERNS_18TensorIteratorBaseEENKUlvE_clEvENKUlvE3_clEvEUlssE_EESt5arrayIPcLm2EEEEviT0_T1_ --------------------------
	.section	.text._ZN2at6native29vectorized_elementwise_kernelILi2ENS0_13AUnaryFunctorIsssZZZNS0_19maximum_kernel_cudaERNS_18TensorIteratorBaseEENKUlvE_clEvENKUlvE3_clEvEUlssE_EESt5arrayIPcLm2EEEEviT0_T1_,"ax",@progbits
	.align	128
        .global         _ZN2at6native29vectorized_elementwise_kernelILi2ENS0_13AUnaryFunctorIsssZZZNS0_19maximum_kernel_cudaERNS_18TensorIteratorBaseEENKUlvE_clEvENKUlvE3_clEvEUlssE_EESt5arrayIPcLm2EEEEviT0_T1_
        .type           _ZN2at6native29vectorized_elementwise_kernelILi2ENS0_13AUnaryFunctorIsssZZZNS0_19maximum_kernel_cudaERNS_18TensorIteratorBaseEENKUlvE_clEvENKUlvE3_clEvEUlssE_EESt5arrayIPcLm2EEEEviT0_T1_,@function
        .size           _ZN2at6native29vectorized_elementwise_kernelILi2ENS0_13AUnaryFunctorIsssZZZNS0_19maximum_kernel_cudaERNS_18TensorIteratorBaseEENKUlvE_clEvENKUlvE3_clEvEUlssE_EESt5arrayIPcLm2EEEEviT0_T1_,(.L_x_41982 - _ZN2at6native29vectorized_elementwise_kernelILi2ENS0_13AUnaryFunctorIsssZZZNS0_19maximum_kernel_cudaERNS_18TensorIteratorBaseEENKUlvE_clEvENKUlvE3_clEvEUlssE_EESt5arrayIPcLm2EEEEviT0_T1_)
        .other          _ZN2at6native29vectorized_elementwise_kernelILi2ENS0_13AUnaryFunctorIsssZZZNS0_19maximum_kernel_cudaERNS_18TensorIteratorBaseEENKUlvE_clEvENKUlvE3_clEvEUlssE_EESt5arrayIPcLm2EEEEviT0_T1_,@"STO_CUDA_ENTRY STV_DEFAULT"
_ZN2at6native29vectorized_elementwise_kernelILi2ENS0_13AUnaryFunctorIsssZZZNS0_19maximum_kernel_cudaERNS_18TensorIteratorBaseEENKUlvE_clEvENKUlvE3_clEvEUlssE_EESt5arrayIPcLm2EEEEviT0_T1_:
.text._ZN2at6native29vectorized_elementwise_kernelILi2ENS0_13AUnaryFunctorIsssZZZNS0_19maximum_kernel_cudaERNS_18TensorIteratorBaseEENKUlvE_clEvENKUlvE3_clEvEUlssE_EESt5arrayIPcLm2EEEEviT0_T1_:
        /* <DEDUP_REMOVED lines=69> */
[----:B-1----:R-:W-:-:S02]  /*0450*/  VIMNMX.S16x2 R4, PT, PT, R4, UR6, !PT ;  /* 0x0000000604047c48 */ /* 0x002fc4000ffe0300 */
[----:B--2---:R-:W-:Y:S02]  /*0460*/  VIMNMX.S16x2 R0, PT, PT, R0, UR6, !PT ;  /* 0x0000000600007c48 */ /* 0x004fe4000ffe0300 */
[----:B---3--:R-:W-:Y:S02]  /*0470*/  VIMNMX.S16x2 R2, PT, PT, R2, UR6, !PT ;  /* 0x0000000602027c48 */ /* 0x008fe4000ffe0300 */
[----:B----4-:R-:W-:Y:S02]  /*0480*/  VIMNMX.S16x2 R6, PT, PT, R6, UR6, !PT ;  /* 0x0000000606067c48 */ /* 0x010fe4000ffe0300 */
[----:B-----5:R-:W-:Y:S02]  /*0490*/  VIMNMX.S16x2 R8, PT, PT, R8, UR6, !PT ;  /* 0x0000000608087c48 */ /* 0x020fe4000ffe0300 */
[----:B------:R-:W-:Y:S02]  /*04a0*/  VIMNMX.S16x2 R10, PT, PT, R10, UR6, !PT ;  /* 0x000000060a0a7c48 */ /* 0x000fe4000ffe0300 */
[----:B------:R-:W-:-:S02]  /*04b0*/  VIMNMX.S16x2 R12, PT, PT, R12, UR6, !PT ;  /* 0x000000060c0c7c48 */ /* 0x000fc4000ffe0300 */
[----:B------:R-:W-:Y:S01]  /*04c0*/  VIMNMX.S16x2 R14, PT, PT, R14, UR6, !PT ;  /* 0x000000060e0e7c48 */ /* 0x000fe2000ffe0300 */
        /* <DEDUP_REMOVED lines=13> */
.L_x_33556:
[----:B------:R-:W-:-:S13]  /*05a0*/  ISETP.GE.U32.AND P0, PT, R7, R5, PT ;  /* 0x000000050700720c */ /* 0x000fda0003f06070 */
[----:B------:R-:W-:Y:S05]  /*05b0*/  @P0 BRA `(.L_x_33558) ;  /* 0x0000000000300947 */ /* 0x000fea0003800000 */
[----:B0-----:R-:W0:Y:S01]  /*05c0*/  LDC.64 R16, c[0x0][0x388] ;  /* 0x0000e200ff107b82 */ /* 0x001e220000000a00 */
[----:B------:R-:W-:Y:S02]  /*05d0*/  IMAD.IADD R9, R3, 0x1, R7 ;  /* 0x0000000103097824 */ /* 0x000fe400078e0207 */
[----:B------:R-:W-:Y:S02]  /*05e0*/  VIADD R7, R7, 0x80 ;  /* 0x0000008007077836 */ /* 0x000fe40000000000 */
[----:B0-----:R-:W-:-:S05]  /*05f0*/  IMAD.WIDE.U32 R16, R9, 0x2, R16 ;  /* 0x0000000209107825 */ /* 0x001fca00078e0010 */
[----:B------:R1:W-:Y:S02]  /*0600*/  STG.E.U16 desc[UR4][R16.64], R0 ;  /* 0x0000000010007986 */ /* 0x0003e4000c101504 */
.L_x_33557:
[----:B------:R-:W-:-:S13]  /*0610*/  ISETP.GE.U32.AND P0, PT, R7, R5, PT ;  /* 0x000000050700720c */ /* 0x000fda0003f06070 */
[----:B------:R-:W-:Y:S05]  /*0620*/  @P0 BRA `(.L_x_33559) ;  /* 0x0000000000300947 */ /* 0x000fea0003800000 */
[----:B01----:R-:W0:Y:S01]  /*0630*/  LDC.64 R16, c[0x0][0x388] ;  /* 0x0000e200ff107b82 */ /* 0x003e220000000a00 */
[----:B------:R-:W-:Y:S02]  /*0640*/  IMAD.IADD R9, R3, 0x1, R7 ;  /* 0x0000000103097824 */ /* 0x000fe400078e0207 */
[----:B------:R-:W-:Y:S02]  /*0650*/  VIADD R7, R7, 0x80 ;  /* 0x0000008007077836 */ /* 0x000fe40000000000 */
[----:B0-----:R-:W-:-:S05]  /*0660*/  IMAD.WIDE.U32 R16, R9, 0x2, R16 ;  /* 0x0000000209107825 */ /* 0x001fca00078e0010 */
[----:B------:R1:W-:Y:S02]  /*0670*/  STG.E.U16 desc[UR4][R16.64], R6 ;  /* 0x0000000610007986 */ /* 0x0003e4000c101504 */
.L_x_33558:
[----:B------:R-:W-:-:S13]  /*0680*/  ISETP.GE.U32.AND P0, PT, R7, R5, PT ;  /* 0x000000050700720c */ /* 0x000fda0003f06070 */
[----:B------:R-:W-:Y:S05]  /*0690*/  @P0 BRA `(.L_x_33560) ;  /* 0x0000000000340947 */ /* 0x000fea0003800000 */
[----:B01----:R-:W0:Y:S01]  /*06a0*/  LDC.64 R16, c[0x0][0x388] ;  /* 0x0000e200ff107b82 */ /* 0x003e220000000a00 */
[----:B------:R-:W-:Y:S01]  /*06b0*/  IADD3 R9, PT, PT, R3, R7, RZ ;  /* 0x0000000703097210 */ /* 0x000fe20007ffe0ff */
[----:B------:R-:W-:-:S04]  /*06c0*/  VIADD R7, R7, 0x80 ;  /* 0x0000008007077836 */ /* 0x000fc80000000000 */
[----:B0-----:R-:W-:-:S05]  /*06d0*/  IMAD.WIDE.U32 R16, R9, 0x2, R16 ;  /* 0x0000000209107825 */ /* 0x001fca00078e0010 */
[----:B------:R2:W-:Y:S02]  /*06e0*/  STG.E.U16 desc[UR4][R16.64], R8 ;  /* 0x0000000810007986 */ /* 0x0005e4000c101504 */
.L_x_33559:
        /* <DEDUP_REMOVED lines=8> */
.L_x_33560:
[----:B------:R-:W-:Y:S05]  /*0770*/  BSYNC.RELIABLE B1 ;  /* 0x0000000000017941 */ /* 0x000fea0003800100 */
.L_x_33555:
[----:B------:R-:W-:-:S13]  /*0780*/  ISETP.GE.U32.AND P0, PT, R7, R5, PT ;  /* 0x000000050700720c */ /* 0x000fda0003f06070 */
[----:B--2---:R-:W2:Y:S01]  /*0790*/  @!P0 LDC.64 R8, c[0x0][0x388] ;  /* 0x0000e200ff088b82 */ /* 0x004ea20000000a00 */
[----:B------:R-:W-:Y:S02]  /*07a0*/  @!P0 IMAD.IADD R11, R3, 0x1, R7 ;  /* 0x00000001030b8824 */ /* 0x000fe400078e0207 */
[----:B------:R-:W-:Y:S02]  /*07b0*/  @!P0 VIADD R7, R7, 0x80 ;  /* 0x0000008007078836 */ /* 0x000fe40000000000 */
[----:B--2---:R-:W-:-:S05]  /*07c0*/  @!P0 IMAD.WIDE.U32 R8, R11, 0x2, R8 ;  /* 0x000000020b088825 */ /* 0x004fca00078e0008 */
[----:B------:R3:W-:Y:S02]  /*07d0*/  @!P0 STG.E.U16 desc[UR4][R8.64], R12 ;  /* 0x0000000c08008986 */ /* 0x0007e4000c101504 */
.L_x_33561:
[----:B------:R-:W-:Y:S05]  /*07e0*/  BSYNC.RECONVERGENT B0 ;  /* 0x0000000000007941 */ /* 0x000fea0003800200 */
.L_x_33554:
        /* <DEDUP_REMOVED lines=8> */
.L_x_33553:
        /* <DEDUP_REMOVED lines=13> */
[----:B--2---:R-:W-:Y:S02]  /*0940*/  VIMNMX.S16x2 R8, PT, PT, R8, UR6, !PT ;  /* 0x0000000608087c48 */ /* 0x004fe4000ffe0300 */
[----:B-----5:R-:W-:Y:S02]  /*0950*/  PRMT R5, R2, 0x7632, R5 ;  /* 0x0000763202057816 */ /* 0x020fe40000000005 */
[----:B------:R-:W-:Y:S02]  /*0960*/  VIMNMX.S16x2 R3, PT, PT, R3, UR6, !PT ;  /* 0x0000000603037c48 */ /* 0x000fe4000ffe0300 */
[----:B------:R-:W-:Y:S02]  /*0970*/  PRMT R9, R0, 0x7632, R9 ;  /* 0x0000763200097816 */ /* 0x000fe40000000009 */
[----:B------:R-:W-:-:S02]  /*0980*/  VIMNMX.S16x2 R2, PT, PT, R2, UR6, !PT ;  /* 0x0000000602027c48 */ /* 0x000fc4000ffe0300 */
[----:B------:R-:W-:Y:S02]  /*0990*/  PRMT R10, R4, 0x7632, R10 ;  /* 0x00007632040a7816 */ /* 0x000fe4000000000a */
[----:B------:R-:W-:Y:S02]  /*09a0*/  VIMNMX.S16x2 R5, PT, PT, R5, UR6, !PT ;  /* 0x0000000605057c48 */ /* 0x000fe4000ffe0300 */
[----:B------:R-:W-:Y:S02]  /*09b0*/  VIMNMX.S16x2 R0, PT, PT, R0, UR6, !PT ;  /* 0x0000000600007c48 */ /* 0x000fe4000ffe0300 */
[----:B------:R-:W-:Y:S02]  /*09c0*/  VIMNMX.S16x2 R9, PT, PT, R9, UR6, !PT ;  /* 0x0000000609097c48 */ /* 0x000fe4000ffe0300 */
[----:B------:R-:W-:Y:S02]  /*09d0*/  VIMNMX.S16x2 R4, PT, PT, R4, UR6, !PT ;  /* 0x0000000604047c48 */ /* 0x000fe4000ffe0300 */
[----:B------:R-:W-:-:S02]  /*09e0*/  VIMNMX.S16x2 R10, PT, PT, R10, UR6, !PT ;  /* 0x000000060a0a7c48 */ /* 0x000fc4000ffe0300 */
        /* <DEDUP_REMOVED lines=9> */
.L_x_33562:
        /* <DEDUP_REMOVED lines=16> */
.L_x_41982:


//--------------------- .text._ZN2at6native29vectorized_elementwise_kernelILi4ENS0_13AUnaryFunctorIsssZZZNS0_19maximum_kernel_cudaERNS_18TensorIteratorBaseEENKUlvE_clEvENKUlvE3_clEvEUlssE_EESt5arrayIPcLm2EEEEviT0_T1_ --------------------------
	.section	.text._ZN2at6native29vectorized_elementwise_kernelILi4ENS0_13AUnaryFunctorIsssZZZNS0_19maximum_kernel_cudaERNS_18TensorIteratorBaseEENKUlvE_clEvENKUlvE3_clEvEUlssE_EESt5arrayIPcLm2EEEEviT0_T1_,"ax",@progbits
	.align	128
        .global         _ZN2at6native29vectorized_elementwise_kernelILi4ENS0_13AUnaryFunctorIsssZZZNS0_19maximum_kernel_cudaERNS_18TensorIteratorBaseEENKUlvE_clEvENKUlvE3_clEvEUlssE_EESt5arrayIPcLm2EEEEviT0_T1_
        .type           _ZN2at6native29vectorized_elementwise_kernelILi4ENS0_13AUnaryFunctorIsssZZZNS0_19maximum_kernel_cudaERNS_18TensorIteratorBaseEENKUlvE_clEvENKUlvE3_clEvEUlssE_EESt5arrayIPcLm2EEEEviT0_T1_,@function
        .size           _ZN2at6native29vectorized_elementwise_kernelILi4ENS0_13AUnaryFunctorIsssZZZNS0_19maximum_kernel_cudaERNS_18TensorIteratorBaseEENKUlvE_clEvENKUlvE3_clEvEUlssE_EESt5arrayIPcLm2EEEEviT0_T1_,(.L_x_41983 - _ZN2at6native29vectorized_elementwise_kernelILi4ENS0_13AUnaryFunctorIsssZZZNS0_19maximum_kernel_cudaERNS_18TensorIteratorBaseEENKUlvE_clEvENKUlvE3_clEvEUlssE_EESt5arrayIPcLm2EEEEviT0_T1_)
        .other          _ZN2at6native29vectorized_elementwise_kernelILi4ENS0_13AUnaryFunctorIsssZZZNS0_19maximum_kernel_cudaERNS_18TensorIteratorBaseEENKUlvE_clEvENKUlvE3_clEvEUlssE_EESt5arrayIPcLm2EEEEviT0_T1_,@"STO_CUDA_ENTRY STV_DEFAULT"
_ZN2at6native29vectorized_elementwise_kernelILi4ENS0_13AUnaryFunctorIsssZZZNS0_19maximum_kernel_cudaERNS_18TensorIteratorBaseEENKUlvE_clEvENKUlvE3_clEvEUlssE_EESt5arrayIPcLm2EEEEviT0_T1_:
.text._ZN2at6native29vectorized_elementwise_kernelILi4ENS0_13AUnaryFunctorIsssZZZNS0_19maximum_kernel_cudaERNS_18TensorIteratorBaseEENKUlvE_clEvENKUlvE3_clEvEUlssE_EESt5arrayIPcLm2EEEEviT0_T1_:
        /* <DEDUP_REMOVED lines=90> */
.L_x_33566:
[----:B------:R-:W-:-:S13]  /*05a0*/  ISETP.GE.U32.AND P0, PT, R7, R5, PT ;  /* 0x000000050700720c */ /* 0x000fda0003f06070 */
[----:B------:R-:W-:Y:S05]  /*05b0*/  @P0 BRA `(.L_x_33568) ;  /* 0x0000000000300947 */ /* 0x000fea0003800000 */
[----:B0-----:R-:W0:Y:S01]  /*05c0*/  LDC.64 R16, c[0x0][0x388] ;  /* 0x0000e200ff107b82 */ /* 0x001e220000000a00 */
[----:B------:R-:W-:Y:S02]  /*05d0*/  IMAD.IADD R9, R3, 0x1, R7 ;  /* 0x0000000103097824 */ /* 0x000fe400078e0207 */
[----:B------:R-:W-:Y:S02]  /*05e0*/  VIADD R7, R7, 0x80 ;  /* 0x0000008007077836 */ /* 0x000fe40000000000 */
[----:B0-----:R-:W-:-:S05]  /*05f0*/  IMAD.WIDE.U32 R16, R9, 0x2, R16 ;  /* 0x0000000209107825 */ /* 0x001fca00078e0010 */
[----:B------:R1:W-:Y:S02]  /*0600*/  STG.E.U16 desc[UR4][R16.64], R0 ;  /* 0x0000000010007986 */ /* 0x0003e4000c101504 */
.L_x_33567:
[----:B------:R-:W-:-:S13]  /*0610*/  ISETP.GE.U32.AND P0, PT, R7, R5, PT ;  /* 0x000000050700720c */ /* 0x000fda0003f06070 */
[----:B------:R-:W-:Y:S05]  /*0620*/  @P0 BRA `(.L_x_33569) ;  /* 0x0000000000300947 */ /* 0x000fea0003800000 */
[----:B01----:R-:W0:Y:S01]  /*0630*/  LDC.64 R16, c[0x0][0x388] ;  /* 0x0000e200ff107b82 */ /* 0x003e220000000a00 */
[----:B------:R-:W-:Y:S02]  /*0640*/  IMAD.IADD R9, R3, 0x1, R7 ;  /* 0x0000000103097824 */ /* 0x000fe400078e0207 */
[----:B------:R-:W-:Y:S02]  /*0650*/  VIADD R7, R7, 0x80 ;  /* 0x0000008007077836 */ /* 0x000fe40000000000 */
[----:B0-----:R-:W-:-:S05]  /*0660*/  IMAD.WIDE.U32 R16, R9, 0x2, R16 ;  /* 0x0000000209107825 */ /* 0x001fca00078e0010 */
[----:B------:R1:W-:Y:S02]  /*0670*/  STG.E.U16 desc[UR4][R16.64], R6 ;  /* 0x0000000610007986 */ /* 0x0003e4000c101504 */
.L_x_33568:
[----:B------:R-:W-:-:S13]  /*0680*/  ISETP.GE.U32.AND P0, PT, R7, R5, PT ;  /* 0x000000050700720c */ /* 0x000fda0003f06070 */
[----:B------:R-:W-:Y:S05]  /*0690*/  @P0 BRA `(.L_x_33570) ;  /* 0x0000000000340947 */ /* 0x000fea0003800000 */
[----:B01----:R-:W0:Y:S01]  /*06a0*/  LDC.64 R16, c[0x0][0x388] ;  /* 0x0000e200ff107b82 */ /* 0x003e220000000a00 */
[----:B------:R-:W-:Y:S02]  /*06b0*/  IMAD.IADD R9, R3, 0x1, R7 ;  /* 0x0000000103097824 */ /* 0x000fe400078e0207 */
[----:B------:R-:W-:Y:S02]  /*06c0*/  VIADD R7, R7, 0x80 ;  /* 0x0000008007077836 */ /* 0x000fe40000000000 */
[----:B0-----:R-:W-:-:S05]  /*06d0*/  IMAD.WIDE.U32 R16, R9, 0x2, R16 ;  /* 0x0000000209107825 */ /* 0x001fca00078e0010 */
[----:B------:R2:W-:Y:S02]  /*06e0*/  STG.E.U16 desc[UR4][R16.64], R8 ;  /* 0x0000000810007986 */ /* 0x0005e4000c101504 */
.L_x_33569:
        /* <DEDUP_REMOVED lines=8> */
.L_x_33570:
[----:B------:R-:W-:Y:S05]  /*0770*/  BSYNC.RELIABLE B1 ;  /* 0x0000000000017941 */ /* 0x000fea0003800100 */
.L_x_33565:
[----:B------:R-:W-:-:S13]  /*0780*/  ISETP.GE.U32.AND P0, PT, R7, R5, PT ;  /* 0x000000050700720c */ /* 0x000fda0003f06070 */
[----:B--2---:R-:W2:Y:S01]  /*0790*/  @!P0 LDC.64 R8, c[0x0][0x388] ;  /* 0x0000e200ff088b82 */ /* 0x004ea20000000a00 */
[----:B------:R-:W-:Y:S02]  /*07a0*/  @!P0 IMAD.IADD R11, R3, 0x1, R7 ;  /* 0x00000001030b8824 */ /* 0x000fe400078e0207 */
[----:B------:R-:W-:Y:S02]  /*07b0*/  @!P0 VIADD R7, R7, 0x80 ;  /* 0x0000008007078836 */ /* 0x000fe40000000000 */
[----:B--2---:R-:W-:-:S05]  /*07c0*/  @!P0 IMAD.WIDE.U32 R8, R11, 0x2, R8 ;  /* 0x000000020b088825 */ /* 0x004fca00078e0008 */
[----:B------:R3:W-:Y:S02]  /*07d0*/  @!P0 STG.E.U16 desc[UR4][R8.64], R12 ;  /* 0x0000000c08008986 */ /* 0x0007e4000c101504 */
.L_x_33571:
[----:B------:R-:W-:Y:S05]  /*07e0*/  BSYNC.RECONVERGENT B0 ;  /* 0x0000000000007941 */ /* 0x000fea0003800200 */
.L_x_33564:
        /* <DEDUP_REMOVED lines=8> */
.L_x_33563:
        /* <DEDUP_REMOVED lines=16> */
[----:B--2---:R-:W-:Y:S02]  /*0970*/  VIMNMX.S16x2 R4, PT, PT, R4, UR6, !PT ;  /* 0x0000000604047c48 */ /* 0x004fe4000ffe0300 */
[----:B------:R-:W-:Y:S02]  /*0980*/  VIMNMX.S16x2 R5, PT, PT, R5, UR6, !PT ;  /* 0x0000000605057c48 */ /* 0x000fe4000ffe0300 */
[----:B------:R-:W-:Y:S02]  /*0990*/  VIMNMX.S16x2 R0, PT, PT, R12, UR6, !PT ;  /* 0x000000060c007c48 */ /* 0x000fe4000ffe0300 */
[----:B------:R-:W-:Y:S02]  /*09a0*/  VIMNMX.S16x2 R9, PT, PT, R14, UR6, !PT ;  /* 0x000000060e097c48 */ /* 0x000fe4000ffe0300 */
[----:B------:R-:W-:Y:S02]  /*09b0*/  VIMNMX.S16x2 R10, PT, PT, R10, UR6, !PT ;  /* 0x000000060a0a7c48 */ /* 0x000fe4000ffe0300 */
[----:B------:R-:W-:-:S02]  /*09c0*/  VIMNMX.S16x2 R6, PT, PT, R6, UR6, !PT ;  /* 0x0000000606067c48 */ /* 0x000fc4000ffe0300 */
[----:B------:R-:W-:Y:S02]  /*09d0*/  VIMNMX.S16x2 R8, PT, PT, R8, UR6, !PT ;  /* 0x0000000608087c48 */ /* 0x000fe4000ffe0300 */
[----:B------:R-:W-:Y:S02]  /*09e0*/  VIMNMX.S16x2 R11, PT, PT, R11, UR6, !PT ;  /* 0x000000060b0b7c48 */ /* 0x000fe4000ffe0300 */
[----:B------:R-:W-:Y:S02]  /*09f0*/  PRMT R4, R4, 0x5410, R5 ;  /* 0x0000541004047816 */ /* 0x000fe40000000005 */
[----:B------:R-:W-:Y:S02]  /*0a00*/  PRMT R7, R9, 0x5410, R10 ;  /* 0x0000541009077816 */ /* 0x000fe4000000000a */
[----:B------:R-:W-:Y:S02]  /*0a10*/  PRMT R6, R0, 0x5410, R6 ;  /* 0x0000541000067816 */ /* 0x000fe40000000006 */
[----:B------:R-:W-:-:S03]  /*0a20*/  PRMT R5, R8, 0x5410, R11 ;  /* 0x0000541008057816 */ /* 0x000fc6000000000b */
[----:B------:R-:W-:Y:S04]  /*0a30*/  STG.E.64 desc[UR4][R2.64], R6 ;  /* 0x0000000602007986 */ /* 0x000fe8000c101b04 */
[----:B------:R-:W-:Y:S01]  /*0a40*/  STG.E.64 desc[UR4][R2.64+0x400], R4 ;  /* 0x0004000402007986 */ /* 0x000fe2000c101b04 */
[----:B------:R-:W-:Y:S05]  /*0a50*/  EXIT ;  /* 0x000000000000794d */ /* 0x000fea0003800000 */
.L_x_33572:
        /* <DEDUP_REMOVED lines=10> */
.L_x_41983:


//--------------------- .text._ZN2at6native29vectorized_elementwise_kernelILi8ENS0_13AUnaryFunctorIsssZZZNS0_19maximum_kernel_cudaERNS_18TensorIteratorBaseEENKUlvE_clEvENKUlvE3_clEvEUlssE_EESt5arrayIPcLm2EEEEviT0_T1_ --------------------------
	.section	.text._ZN2at6native29vectorized_elementwise_kernelILi8ENS0_13AUnaryFunctorIsssZZZNS0_19maximum_kernel_cudaERNS_18TensorIteratorBaseEENKUlvE_clEvENKUlvE3_clEvEUlssE_EESt5arrayIPcLm2EEEEviT0_T1_,"ax",@progbits
	.align	128
        .global         _ZN2at6native29vectorized_elementwise_kernelILi8ENS0_13AUnaryFunctorIsssZZZNS0_19maximum_kernel_cudaERNS_18TensorIteratorBaseEENKUlvE_clEvENKUlvE3_clEvEUlssE_EESt5arrayIPcLm2EEEEviT0_T1_
        .type           _ZN2at6native29vectorized_elementwise_kernelILi8ENS0_13AUnaryFunctorIsssZZZNS0_19maximum_kernel_cudaERNS_18TensorIteratorBaseEENKUlvE_clEvENKUlvE3_clEvEUlssE_EESt5arrayIPcLm2EEEEviT0_T1_,@function
        .size           _ZN2at6native29vectorized_elementwise_kernelILi8ENS0_13AUnaryFunctorIsssZZZNS0_19maximum_kernel_cudaERNS_18TensorIteratorBaseEENKUlvE_clEvENKUlvE3_clEvEUlssE_EESt5arrayIPcLm2EEEEviT0_T1_,(.L_x_41984 - _ZN2at6native29vectorized_elementwise_kernelILi8ENS0_13AUnaryFunctorIsssZZZNS0_19maximum_kernel_cudaERNS_18TensorIteratorBaseEENKUlvE_clEvENKUlvE3_clEvEUlssE_EESt5arrayIPcLm2EEEEviT0_T1_)
        .other          _ZN2at6native29vectorized_elementwise_kernelILi8ENS0_13AUnaryFunctorIsssZZZNS0_19maximum_kernel_cudaERNS_18TensorIteratorBaseEENKUlvE_clEvENKUlvE3_clEvEUlssE_EESt5arrayIPcLm2EEEEviT0_T1_,@"STO_CUDA_ENTRY STV_DEFAULT"
_ZN2at6native29vectorized_elementwise_kernelILi8ENS0_13AUnaryFunctorIsssZZZNS0_19maximum_kernel_cudaERNS_18TensorIteratorBaseEENKUlvE_clEvENKUlvE3_clEvEUlssE_EESt5arrayIPcLm2EEEEviT0_T1_:
.text._ZN2at6native29vectorized_elementwise_kernelILi8ENS0_13AUnaryFunctorIsssZZZNS0_19maximum_kernel_cudaERNS_18TensorIteratorBaseEENKUlvE_clEvENKUlvE3_clEvEUlssE_EESt5arrayIPcLm2EEEEviT0_T1_:
        /* <DEDUP_REMOVED lines=90> */
.L_x_33576:
[----:B------:R-:W-:-:S13]  /*05a0*/  ISETP.GE.U32.AND P0, PT, R7, R5, PT ;  /* 0x000000050700720c */ /* 0x000fda0003f06070 */
[----:B------:R-:W-:Y:S05]  /*05b0*/  @P0 BRA `(.L_x_33578) ;  /* 0x0000000000300947 */ /* 0x000fea0003800000 */
[----:B0-----:R-:W0:Y:S01]  /*05c0*/  LDC.64 R16, c[0x0][0x388] ;  /* 0x0000e200ff107b82 */ /* 0x001e220000000a00 */
[----:B------:R-:W-:Y:S02]  /*05d0*/  IMAD.IADD R9, R3, 0x1, R7 ;  /* 0x0000000103097824 */ /* 0x000fe400078e0207 */
[----:B------:R-:W-:Y:S02]  /*05e0*/  VIADD R7, R7, 0x80 ;  /* 0x0000008007077836 */ /* 0x000fe40000000000 */
[----:B0-----:R-:W-:-:S05]  /*05f0*/  IMAD.WIDE.U32 R16, R9, 0x2, R16 ;  /* 0x0000000209107825 */ /* 0x001fca00078e0010 */
[----:B------:R1:W-:Y:S02]  /*0600*/  STG.E.U16 desc[UR4][R16.64], R0 ;  /* 0x0000000010007986 */ /* 0x0003e4000c101504 */
.L_x_33577:
[----:B------:R-:W-:-:S13]  /*0610*/  ISETP.GE.U32.AND P0, PT, R7, R5, PT ;  /* 0x000000050700720c */ /* 0x000fda0003f06070 */
[----:B------:R-:W-:Y:S05]  /*0620*/  @P0 BRA `(.L_x_33579) ;  /* 0x0000000000300947 */ /* 0x000fea0003800000 */
[----:B01----:R-:W0:Y:S01]  /*0630*/  LDC.64 R16, c[0x0][0x388] ;  /* 0x0000e200ff107b82 */ /* 0x003e220000000a00 */
[----:B------:R-:W-:Y:S02]  /*0640*/  IMAD.IADD R9, R3, 0x1, R7 ;  /* 0x0000000103097824 */ /* 0x000fe400078e0207 */
[----:B------:R-:W-:Y:S02]  /*0650*/  VIADD R7, R7, 0x80 ;  /* 0x0000008007077836 */ /* 0x000fe40000000000 */
[----:B0-----:R-:W-:-:S05]  /*0660*/  IMAD.WIDE.U32 R16, R9, 0x2, R16 ;  /* 0x0000000209107825 */ /* 0x001fca00078e0010 */
[----:B------:R1:W-:Y:S02]  /*0670*/  STG.E.U16 desc[UR4][R16.64], R6 ;  /* 0x0000000610007986 */ /* 0x0003e4000c101504 */
.L_x_33578:
[----:B------:R-:W-:-:S13]  /*0680*/  ISETP.GE.U32.AND P0, PT, R7, R5, PT ;  /* 0x000000050700720c */ /* 0x000fda0003f06070 */
[----:B------:R-:W-:Y:S05]  /*0690*/  @P0 BRA `(.L_x_33580) ;  /* 0x0000000000340947 */ /* 0x000fea0003800000 */
[----:B01----:R-:W0:Y:S01]  /*06a0*/  LDC.64 R16, c[0x0][0x388] ;  /* 0x0000e200ff107b82 */ /* 0x003e220000000a00 */
[----:B------:R-:W-:Y:S02]  /*06b0*/  IMAD.IADD R9, R3, 0x1, R7 ;  /* 0x0000000103097824 */ /* 0x000fe400078e0207 */
[----:B------:R-:W-:Y:S02]  /*06c0*/  VIADD R7, R7, 0x80 ;  /* 0x0000008007077836 */ /* 0x000fe40000000000 */
[----:B0-----:R-:W-:-:S05]  /*06d0*/  IMAD.WIDE.U32 R16, R9, 0x2, R16 ;  /* 0x0000000209107825 */ /* 0x001fca00078e0010 */
[----:B------:R2:W-:Y:S02]  /*06e0*/  STG.E.U16 desc[UR4][R16.64], R8 ;  /* 0x0000000810007986 */ /* 0x0005e4000c101504 */
.L_x_33579:
        /* <DEDUP_REMOVED lines=8> */
.L_x_33580:
[----:B------:R-:W-:Y:S05]  /*0770*/  BSYNC.RELIABLE B1 ;  /* 0x0000000000017941 */ /* 0x000fea0003800100 */
.L_x_33575:
[----:B------:R-:W-:-:S13]  /*0780*/  ISETP.GE.U32.AND P0, PT, R7, R5, PT ;  /* 0x000000050700720c */ /* 0x000fda0003f06070 */
[----:B--2---:R-:W2:Y:S01]  /*0790*/  @!P0 LDC.64 R8, c[0x0][0x388] ;  /* 0x0000e200ff088b82 */ /* 0x004ea20000000a00 */
[----:B------:R-:W-:Y:S02]  /*07a0*/  @!P0 IMAD.IADD R11, R3, 0x1, R7 ;  /* 0x00000001030b8824 */ /* 0x000fe400078e0207 */
[----:B------:R-:W-:Y:S02]  /*07b0*/  @!P0 VIADD R7, R7, 0x80 ;  /* 0x0000008007078836 */ /* 0x000fe40000000000 */
[----:B--2---:R-:W-:-:S05]  /*07c0*/  @!P0 IMAD.WIDE.U32 R8, R11, 0x2, R8 ;  /* 0x000000020b088825 */ /* 0x004fca00078e0008 */
[----:B------:R3:W-:Y:S02]  /*07d0*/  @!P0 STG.E.U16 desc[UR4][R8.64], R12 ;  /* 0x0000000c08008986 */ /* 0x0007e4000c101504 */
.L_x_33581:
[----:B------:R-:W-:Y:S05]  /*07e0*/  BSYNC.RECONVERGENT B0 ;  /* 0x0000000000007941 */ /* 0x000fea0003800200 */
.L_x_33574:
        /* <DEDUP_REMOVED lines=8> */
.L_x_33573:
        /* <DEDUP_REMOVED lines=11> */
[----:B--2---:R-:W-:Y:S02]  /*0920*/  VIMNMX.S16x2 R0, PT, PT, R4, UR6, !PT ;  /* 0x0000000604007c48 */ /* 0x004fe4000ffe0300 */
[----:B------:R-:W-:Y:S02]  /*0930*/  PRMT R11, R6, 0x7632, R11 ;  /* 0x00007632060b7816 */ /* 0x000fe4000000000b */
[C---:B------:R-:W-:Y:S02]  /*0940*/  PRMT R12, R7.reuse, 0x7632, R12 ;  /* 0x00007632070c7816 */ /* 0x040fe4000000000c */
[----:B------:R-:W-:-:S02]  /*0950*/  PRMT R14, R7, 0x7610, R14 ;  /* 0x00007610070e7816 */ /* 0x000fc4000000000e */
[----:B------:R-:W-:Y:S02]  /*0960*/  PRMT R4, R4, 0x7632, R4 ;  /* 0x0000763204047816 */ /* 0x000fe40000000004 */
        /* <DEDUP_REMOVED lines=10> */
[----:B------:R-:W-:-:S05]  /*0a10*/  PRMT R7, R10, 0x5410, R11 ;  /* 0x000054100a077816 */ /* 0x000fca000000000b */
[----:B------:R-:W-:Y:S01]  /*0a20*/  STG.E.128 desc[UR4][R2.64], R4 ;  /* 0x0000000402007986 */ /* 0x000fe2000c101d04 */
[----:B------:R-:W-:Y:S05]  /*0a30*/  EXIT ;  /* 0x000000000000794d */ /* 0x000fea0003800000 */
.L_x_33582:
        /* <DEDUP_REMOVED lines=12> */
.L_x_41984:


//--------------------- .text._ZN2at6native18elementwise_kernelILi128ELi4EZNS0_15gpu_kernel_implINS0_13BinaryFunctorIsssZZZNS0_19maximum_kernel_cudaERNS_18TensorIteratorBaseEENKUlvE_clEvENKUlvE3_clEvEUlssE_EEEEvS5_RKT_EUliE_EEviT1_ --------------------------
	.section	.text._ZN2at6native18elementwise_kernelILi128ELi4EZNS0_15gpu_kernel_implINS0_13BinaryFunctorIsssZZZNS0_19maximum_kernel_cudaERNS_18TensorIteratorBaseEENKUlvE_clEvENKUlvE3_clEvEUlssE_EEEEvS5_RKT_EUliE_EEviT1_,"ax",@progbits
	.align	128
        .global         _ZN2at6native18elementwise_kernelILi128ELi4EZNS0_15gpu_kernel_implINS0_13BinaryFunctorIsssZZZNS0_19maximum_kernel_cudaERNS_18TensorIteratorBaseEENKUlvE_clEvENKUlvE3_clEvEUlssE_EEEEvS5_RKT_EUliE_EEviT1_
        .type           _ZN2at6native18elementwise_kernelILi128ELi4EZNS0_15gpu_kernel_implINS0_13BinaryFunctorIsssZZZNS0_19maximum_kernel_cudaERNS_18TensorIteratorBaseEENKUlvE_clEvENKUlvE3_clEvEUlssE_EEEEvS5_RKT_EUliE_EEviT1_,@function
        .size           _ZN2at6native18elementwise_kernelILi128ELi4EZNS0_15gpu_kernel_implINS0_13BinaryFunctorIsssZZZNS0_19maximum_kernel_cudaERNS_18TensorIteratorBaseEENKUlvE_clEvENKUlvE3_clEvEUlssE_EEEEvS5_RKT_EUliE_EEviT1_,(.L_x_41985 - _ZN2at6native18elementwise_kernelILi128ELi4EZNS0_15gpu_kernel_implINS0_13BinaryFunctorIsssZZZNS0_19maximum_kernel_cudaERNS_18TensorIteratorBaseEENKUlvE_clEvENKUlvE3_clEvEUlssE_EEEEvS5_RKT_EUliE_EEviT1_)
        .other          _ZN2at6native18elementwise_kernelILi128ELi4EZNS0_15gpu_kernel_implINS0_13BinaryFunctorIsssZZZNS0_19maximum_kernel_cudaERNS_18TensorIteratorBaseEENKUlvE_clEvENKUlvE3_clEvEUlssE_EEEEvS5_RKT_EUliE_EEviT1_,@"STO_CUDA_ENTRY STV_DEFAULT"
_ZN2at6native18elementwise_kernelILi128ELi4EZNS0_15gpu_kernel_implINS0_13BinaryFunctorIsssZZZNS0_19maximum_kernel_cudaERNS_18TensorIteratorBaseEENKUlvE_clEvENKUlvE3_clEvEUlssE_EEEEvS5_RKT_EUliE_EEviT1_:
.text._ZN2at6native18elementwise_kernelILi128ELi4EZNS0_15gpu_kernel_implINS0_13BinaryFunctorIsssZZZNS0_19maximum_kernel_cudaERNS_18TensorIteratorBaseEENKUlvE_clEvENKUlvE3_clEvEUlssE_EEEEvS5_RKT_EUliE_EEviT1_:
        /* <DEDUP_REMOVED lines=371> */
.L_x_33585:
        /* <DEDUP_REMOVED lines=16> */
.L_x_33589:
[----:B------:R0:W5:Y:S01]  /*1830*/  LDG.E.U8 R2, desc[UR36][R4.64] ;  /* 0x0000002404027981 */ /* 0x000162000c1e1100 */
[----:B------:R-:W-:Y:S05]  /*1840*/  BRA `(.L_x_33591) ;  /* 0x0000000c004c7947 */ /* 0x000fea0003800000 */
.L_x_33588:
        /* <DEDUP_REMOVED lines=8> */
.L_x_33593:
[----:B------:R0:W5:Y:S01]  /*18d0*/  LDG.E.U16 R2, desc[UR36][R4.64] ;  /* 0x0000002404027981 */ /* 0x000162000c1e1500 */
[----:B------:R-:W-:Y:S05]  /*18e0*/  BRA `(.L_x_33591) ;  /* 0x0000000c00247947 */ /* 0x000fea0003800000 */
.L_x_33592:
[----:B------:R0:W5:Y:S01]  /*18f0*/  LDG.E.U16 R2, desc[UR36][R4.64] ;  /* 0x0000002404027981 */ /* 0x000162000c1e1500 */
[----:B------:R-:W-:Y:S05]  /*1900*/  BRA `(.L_x_33591) ;  /* 0x0000000c001c7947 */ /* 0x000fea0003800000 */
.L_x_33587:
        /* <DEDUP_REMOVED lines=9> */
.L_x_33595:
[----:B------:R-:W2:Y:S02]  /*19a0*/  LDG.E.U16 R0, desc[UR36][R4.64] ;  /* 0x0000002404007981 */ /* 0x000ea4000c1e1500 */
[----:B--2---:R-:W-:-:S06]  /*19b0*/  HADD2.F32 R0, -RZ, R0.H0_H0 ;  /* 0x20000000ff007230 */ /* 0x004fcc0000004100 */
[----:B------:R-:W0:Y:S02]  /*19c0*/  F2I.FTZ.TRUNC.NTZ R0, R0 ;  /* 0x0000000000007305 */ /* 0x000e24000021f100 */
[----:B0-----:R-:W-:Y:S01]  /*19d0*/  PRMT R2, R0, 0x7610, R2 ;  /* 0x0000761000027816 */ /* 0x001fe20000000002 */
[----:B------:R-:W-:Y:S06]  /*19e0*/  BRA `(.L_x_33591) ;  /* 0x0000000800e47947 */ /* 0x000fec0003800000 */
.L_x_33594:
        /* <DEDUP_REMOVED lines=9> */
.L_x_33597:
[----:B------:R-:W2:Y:S02]  /*1a80*/  LDG.E.U16 R4, desc[UR36][R4.64] ;  /* 0x0000002404047981 */ /* 0x000ea4000c1e1500 */
[----:B--2---:R-:W-:-:S06]  /*1a90*/  HADD2.F32 R0, -RZ, R4.H0_H0 ;  /* 0x20000004ff007230 */ /* 0x004fcc0000004100 */
[----:B------:R-:W0:Y:S02]  /*1aa0*/  F2I.FTZ.TRUNC.NTZ R0, R0 ;  /* 0x0000000000007305 */ /* 0x000e24000021f100 */
[----:B0-----:R-:W-:Y:S01]  /*1ab0*/  PRMT R2, R0, 0x7610, R2 ;  /* 0x0000761000027816 */ /* 0x001fe20000000002 */
[----:B------:R-:W-:Y:S06]  /*1ac0*/  BRA `(.L_x_33591) ;  /* 0x0000000800ac7947 */ /* 0x000fec0003800000 */
.L_x_33596:
[----:B------:R-:W2:Y:S02]  /*1ad0*/  LDG.E.64 R4, desc[UR36][R4.64] ;  /* 0x0000002404047981 */ /* 0x000ea4000c1e1b00 */
[----:B--2---:R0:W1:Y:S01]  /*1ae0*/  F2I.F64.TRUNC R2, R4 ;  /* 0x0000000400027311 */ /* 0x004062000030d100 */
[----:B------:R-:W-:Y:S05]  /*1af0*/  BRA `(.L_x_33591) ;  /* 0x0000000800a07947 */ /* 0x000fea0003800000 */
.L_x_33586:
        /* <DEDUP_REMOVED lines=12> */
.L_x_33600:
[----:B------:R-:W2:Y:S02]  /*1bc0*/  LDG.E.64 R4, desc[UR36][R4.64] ;  /* 0x0000002404047981 */ /* 0x000ea4000c1e1b00 */
[----:B--2---:R3:W4:Y:S01]  /*1bd0*/  F2I.F64.TRUNC R2, R4 ;  /* 0x0000000400027311 */ /* 0x004722000030d100 */
[----:B------:R-:W-:Y:S05]  /*1be0*/  BRA `(.L_x_33591) ;  /* 0x0000000800647947 */ /* 0x000fea0003800000 */
.L_x_33599:
        /* <DEDUP_REMOVED lines=27> */
.L_x_33602:
        /* <DEDUP_REMOVED lines=14> */
.L_x_33601:
[----:B------:R-:W2:Y:S02]  /*1e80*/  LDG.E.U16 R0, desc[UR36][R4.64] ;  /* 0x0000002404007981 */ /* 0x000ea4000c1e1500 */
[----:B--2---:R-:W-:-:S06]  /*1e90*/  IMAD.U32 R0, R0, 0x10000, RZ ;  /* 0x0001000000007824 */ /* 0x004fcc00078e00ff */
[----:B------:R-:W0:Y:S02]  /*1ea0*/  F2I.FTZ.TRUNC.NTZ R0, R0 ;  /* 0x0000000000007305 */ /* 0x000e24000021f100 */
[----:B0-----:R-:W-:Y:S01]  /*1eb0*/  PRMT R2, R0, 0x7610, R2 ;  /* 0x0000761000027816 */ /* 0x001fe20000000002 */
[----:B------:R-:W-:Y:S06]  /*1ec0*/  BRA `(.L_x_33591) ;  /* 0x0000000400ac7947 */ /* 0x000fec0003800000 */
.L_x_33598:
        /* <DEDUP_REMOVED lines=10> */
.L_x_33605:
        /* <DEDUP_REMOVED lines=21> */
.L_x_33609:
[----:B------:R-:W-:Y:S05]  /*20c0*/  BSYNC.RECONVERGENT B1 ;  /* 0x0000000000017941 */ /* 0x000fea0003800200 */
.L_x_33608:
[----:B------:R-:W-:Y:S01]  /*20d0*/  IMAD.SHL.U32 R0, R0, 0x100000, RZ ;  /* 0x0010000000007824 */ /* 0x000fe200078e00ff */
[----:B------:R-:W-:-:S04]  /*20e0*/  LEA R2, R2, 0x3b800000, 0x17 ;  /* 0x3b80000002027811 */ /* 0x000fc800078eb8ff */
[----:B------:R-:W-:-:S07]  /*20f0*/  LOP3.LUT R0, R2, R0, R7, 0xfe, !PT ;  /* 0x0000000002007212 */ /* 0x000fce00078efe07 */
.L_x_33607:
[----:B------:R-:W-:Y:S05]  /*2100*/  BSYNC.RECONVERGENT B0 ;  /* 0x0000000000007941 */ /* 0x000fea0003800200 */
.L_x_33606:
[----:B------:R-:W0:Y:S02]  /*2110*/  F2I.FTZ.TRUNC.NTZ R0, R0 ;  /* 0x0000000000007305 */ /* 0x000e24000021f100 */
[----:B0-----:R-:W-:Y:S01]  /*2120*/  PRMT R2, R0, 0x7610, R2 ;  /* 0x0000761000027816 */ /* 0x001fe20000000002 */
[----:B------:R-:W-:Y:S06]  /*2130*/  BRA `(.L_x_33591) ;  /* 0x0000000400107947 */ /* 0x000fec0003800000 */
.L_x_33604:
        /* <DEDUP_REMOVED lines=21> */
.L_x_33613:
[----:B------:R-:W-:Y:S05]  /*2290*/  BSYNC.RECONVERGENT B1 ;  /* 0x0000000000017941 */ /* 0x000fea0003800200 */
.L_x_33612:
[----:B------:R-:W-:Y:S01]  /*22a0*/  IMAD.SHL.U32 R0, R0, 0x200000, RZ ;  /* 0x0020000000007824 */ /* 0x000fe200078e00ff */
[----:B------:R-:W-:-:S04]  /*22b0*/  LEA R2, R2, 0x37800000, 0x17 ;  /* 0x3780000002027811 */ /* 0x000fc800078eb8ff */
[----:B------:R-:W-:-:S07]  /*22c0*/  LOP3.LUT R0, R2, R0, R7, 0xfe, !PT ;  /* 0x0000000002007212 */ /* 0x000fce00078efe07 */
.L_x_33611:
[----:B------:R-:W-:Y:S05]  /*22d0*/  BSYNC.RECONVERGENT B0 ;  /* 0x0000000000007941 */ /* 0x000fea0003800200 */
.L_x_33610:
[----:B------:R-:W0:Y:S02]  /*22e0*/  F2I.FTZ.TRUNC.NTZ R0, R0 ;  /* 0x0000000000007305 */ /* 0x000e24000021f100 */
[----:B0-----:R-:W-:Y:S01]  /*22f0*/  PRMT R2, R0, 0x7610, R2 ;  /* 0x0000761000027816 */ /* 0x001fe20000000002 */
[----:B------:R-:W-:Y:S06]  /*2300*/  BRA `(.L_x_33591) ;  /* 0x00000000009c7947 */ /* 0x000fec0003800000 */
.L_x_33603:
[----:B------:R-:W-:-:S09]  /*2310*/  UISETP.NE.AND UP0, UPT, UR4, 0x1c, UPT ;  /* 0x0000001c0400788c */ /* 0x000fd2000bf05270 */
[----:B------:R-:W-:Y:S05]  /*2320*/  BRA.U !UP0, `(.L_x_33614) ;  /* 0x0000000108907547 */ /* 0x000fea000b800000 */
[----:B------:R-:W-:-:S09]  /*2330*/  UISETP.NE.AND UP0, UPT, UR4, 0x1d, UPT ;  /* 0x0000001d0400788c */ /* 0x000fd2000bf05270 */
[----:B------:R-:W-:Y:S05]  /*2340*/  BRA.U !UP0, `(.L_x_33615) ;  /* 0x0000000108807547 */ /* 0x000fea000b800000 */
[----:B------:R-:W-:-:S09]  /*2350*/  UISETP.NE.AND UP0, UPT, UR4, 0x2c, UPT ;  /* 0x0000002c0400788c */ /* 0x000fd2000bf05270 */
[----:B------:R-:W-:Y:S05]  /*2360*/  BRA.U !UP0, `(.L_x_33616) ;  /* 0x0000000108487547 */ /* 0x000fea000b800000 */
.L_x_33590:
        /* <DEDUP_REMOVED lines=16> */
.L_x_33617:
[----:B------:R-:W-:Y:S01]  /*2470*/  PRMT R2, RZ, 0x7610, R2 ;  /* 0x00007610ff027816 */ /* 0x000fe20000000002 */
[----:B------:R-:W-:Y:S06]  /*2480*/  BRA `(.L_x_33591) ;  /* 0x00000000003c7947 */ /* 0x000fec0003800000 */
.L_x_33616:
        /* <DEDUP_REMOVED lines=8> */
.L_x_33619:
[----:B------:R-:W-:Y:S05]  /*2510*/  BSYNC.RECONVERGENT B0 ;  /* 0x0000000000007941 */ /* 0x000fea0003800200 */
.L_x_33618:
[----:B------:R-:W0:Y:S02]  /*2520*/  F2I.FTZ.TRUNC.NTZ R0, R0 ;  /* 0x0000000000007305 */ /* 0x000e24000021f100 */
[----:B0-----:R-:W-:Y:S01]  /*2530*/  PRMT R2, R0, 0x7610, R2 ;  /* 0x0000761000027816 */ /* 0x001fe20000000002 */
[----:B------:R-:W-:Y:S06]  /*2540*/  BRA `(.L_x_33591) ;  /* 0x00000000000c7947 */ /* 0x000fec0003800000 */
.L_x_33615:
[----:B------:R2:W5:Y:S01]  /*2550*/  LDG.E.U16 R2, desc[UR36][R4.64] ;  /* 0x0000002404027981 */ /* 0x000562000c1e1500 */
[----:B------:R-:W-:Y:S05]  /*2560*/  BRA `(.L_x_33591) ;  /* 0x0000000000047947 */ /* 0x000fea0003800000 */
.L_x_33614:
[----:B------:R1:W5:Y:S02]  /*2570*/  LDG.E.U16 R2, desc[UR36][R4.64] ;  /* 0x0000002404027981 */ /* 0x000364000c1e1500 */
.L_x_33591:
        /* <DEDUP_REMOVED lines=16> */
.L_x_33623:
[----:B------:R3:W5:Y:S01]  /*2680*/  LDG.E.U8 R0, desc[UR36][R4.64] ;  /* 0x0000002404007981 */ /* 0x000762000c1e1100 */
[----:B------:R-:W-:Y:S05]  /*2690*/  BRA `(.L_x_33625) ;  /* 0x0000000c00507947 */ /* 0x000fea0003800000 */
.L_x_33622:
        /* <DEDUP_REMOVED lines=8> */
.L_x_33627:
[----:B------:R1:W5:Y:S01]  /*2720*/  LDG.E.U16 R0, desc[UR36][R4.64] ;  /* 0x0000002404007981 */ /* 0x000362000c1e1500 */
[----:B------:R-:W-:Y:S05]  /*2730*/  BRA `(.L_x_33625) ;  /* 0x0000000c00287947 */ /* 0x000fea0003800000 */
.L_x_33626:
[----:B------:R2:W5:Y:S01]  /*2740*/  LDG.E.U16 R0, desc[UR36][R4.64] ;  /* 0x0000002404007981 */ /* 0x000562000c1e1500 */
[----:B------:R-:W-:Y:S05]  /*2750*/  BRA `(.L_x_33625) ;  /* 0x0000000c00207947 */ /* 0x000fea0003800000 */
.L_x_33621:
        /* <DEDUP_REMOVED lines=9> */
.L_x_33629:
[----:B------:R-:W2:Y:S02]  /*27f0*/  LDG.E.U16 R3, desc[UR36][R4.64] ;  /* 0x0000002404037981 */ /* 0x000ea4000c1e1500 */
[----:B--2---:R-:W-:-:S06]  /*2800*/  HADD2.F32 R3, -RZ, R3.H0_H0 ;  /* 0x20000003ff037230 */ /* 0x004fcc0000004100 */
[----:B------:R-:W0:Y:S02]  /*2810*/  F2I.FTZ.TRUNC.NTZ R3, R3 ;  /* 0x0000000300037305 */ /* 0x000e24000021f100 */
[----:B0-----:R-:W-:Y:S01]  /*2820*/  PRMT R0, R3, 0x7610, R0 ;  /* 0x0000761003007816 */ /* 0x001fe20000000000 */
[----:B------:R-:W-:Y:S06]  /*2830*/  BRA `(.L_x_33625) ;  /* 0x0000000800e87947 */ /* 0x000fec0003800000 */
.L_x_33628:
        /* <DEDUP_REMOVED lines=9> */
.L_x_33631:
[----:B------:R-:W2:Y:S02]  /*28d0*/  LDG.E.U16 R4, desc[UR36][R4.64] ;  /* 0x0000002404047981 */ /* 0x000ea4000c1e1500 */
[----:B--2---:R-:W-:-:S06]  /*28e0*/  HADD2.F32 R3, -RZ, R4.H0_H0 ;  /* 0x20000004ff037230 */ /* 0x004fcc0000004100 */
[----:B------:R-:W0:Y:S02]  /*28f0*/  F2I.FTZ.TRUNC.NTZ R3, R3 ;  /* 0x0000000300037305 */ /* 0x000e24000021f100 */
[----:B0-----:R-:W-:Y:S01]  /*2900*/  PRMT R0, R3, 0x7610, R0 ;  /* 0x0000761003007816 */ /* 0x001fe20000000000 */
[----:B------:R-:W-:Y:S06]  /*2910*/  BRA `(.L_x_33625) ;  /* 0x0000000800b07947 */ /* 0x000fec0003800000 */
.L_x_33630:
[----:B------:R-:W2:Y:S02]  /*2920*/  LDG.E.64 R4, desc[UR36][R4.64] ;  /* 0x0000002404047981 */ /* 0x000ea4000c1e1b00 */
[----:B--2---:R0:W1:Y:S01]  /*2930*/  F2I.F64.TRUNC R0, R4 ;  /* 0x0000000400007311 */ /* 0x004062000030d100 */
[----:B------:R-:W-:Y:S05]  /*2940*/  BRA `(.L_x_33625) ;  /* 0x0000000800a47947 */ /* 0x000fea0003800000 */
.L_x_33620:
        /* <DEDUP_REMOVED lines=12> */
.L_x_33634:
[----:B------:R-:W2:Y:S02]  /*2a10*/  LDG.E.64 R4, desc[UR36][R4.64] ;  /* 0x0000002404047981 */ /* 0x000ea4000c1e1b00 */
[----:B--2---:R0:W1:Y:S01]  /*2a20*/  F2I.F64.TRUNC R0, R4 ;  /* 0x0000000400007311 */ /* 0x004062000030d100 */
[----:B------:R-:W-:Y:S05]  /*2a30*/  BRA `(.L_x_33625) ;  /* 0x0000000800687947 */ /* 0x000fea0003800000 */
.L_x_33633:
        /* <DEDUP_REMOVED lines=27> */
.L_x_33636:
        /* <DEDUP_REMOVED lines=15> */
.L_x_33635:
[----:B------:R-:W2:Y:S02]  /*2ce0*/  LDG.E.U16 R3, desc[UR36][R4.64] ;  /* 0x0000002404037981 */ /* 0x000ea4000c1e1500 */
[----:B--2---:R-:W-:-:S06]  /*2cf0*/  IMAD.U32 R3, R3, 0x10000, RZ ;  /* 0x0001000003037824 */ /* 0x004fcc00078e00ff */
[----:B------:R-:W0:Y:S02]  /*2d00*/  F2I.FTZ.TRUNC.NTZ R3, R3 ;  /* 0x0000000300037305 */ /* 0x000e24000021f100 */
[----:B0-----:R-:W-:Y:S01]  /*2d10*/  PRMT R0, R3, 0x7610, R0 ;  /* 0x0000761003007816 */ /* 0x001fe20000000000 */
[----:B------:R-:W-:Y:S06]  /*2d20*/  BRA `(.L_x_33625) ;  /* 0x0000000400ac7947 */ /* 0x000fec0003800000 */
.L_x_33632:
        /* <DEDUP_REMOVED lines=10> */
.L_x_33639:
        /* <DEDUP_REMOVED lines=21> */
.L_x_33643:
[----:B------:R-:W-:Y:S05]  /*2f20*/  BSYNC.RECONVERGENT B1 ;  /* 0x0000000000017941 */ /* 0x000fea0003800200 */
.L_x_33642:
[----:B------:R-:W-:Y:S01]  /*2f30*/  IMAD.SHL.U32 R0, R0, 0x100000, RZ ;  /* 0x0010000000007824 */ /* 0x000fe200078e00ff */
[----:B------:R-:W-:-:S04]  /*2f40*/  LEA R3, R3, 0x3b800000, 0x17 ;  /* 0x3b80000003037811 */ /* 0x000fc800078eb8ff */
[----:B------:R-:W-:-:S07]  /*2f50*/  LOP3.LUT R3, R3, R0, R7, 0xfe, !PT ;  /* 0x0000000003037212 */ /* 0x000fce00078efe07 */
.L_x_33641:
[----:B------:R-:W-:Y:S05]  /*2f60*/  BSYNC.RECONVERGENT B0 ;  /* 0x0000000000007941 */ /* 0x000fea0003800200 */
.L_x_33640:
[----:B------:R-:W0:Y:S02]  /*2f70*/  F2I.FTZ.TRUNC.NTZ R3, R3 ;  /* 0x0000000300037305 */ /* 0x000e24000021f100 */
[----:B0-----:R-:W-:Y:S01]  /*2f80*/  PRMT R0, R3, 0x7610, R0 ;  /* 0x0000761003007816 */ /* 0x001fe20000000000 */
[----:B------:R-:W-:Y:S06]  /*2f90*/  BRA `(.L_x_33625) ;  /* 0x0000000400107947 */ /* 0x000fec0003800000 */
.L_x_33638:
        /* <DEDUP_REMOVED lines=21> */
.L_x_33647:
[----:B------:R-:W-:Y:S05]  /*30f0*/  BSYNC.RECONVERGENT B1 ;  /* 0x0000000000017941 */ /* 0x000fea0003800200 */
.L_x_33646:
[----:B------:R-:W-:Y:S01]  /*3100*/  IMAD.SHL.U32 R0, R0, 0x200000, RZ ;  /* 0x0020000000007824 */ /* 0x000fe200078e00ff */
[----:B------:R-:W-:-:S04]  /*3110*/  LEA R3, R3, 0x37800000, 0x17 ;  /* 0x3780000003037811 */ /* 0x000fc800078eb8ff */
[----:B------:R-:W-:-:S07]  /*3120*/  LOP3.LUT R3, R3, R0, R7, 0xfe, !PT ;  /* 0x0000000003037212 */ /* 0x000fce00078efe07 */
.L_x_33645:
[----:B------:R-:W-:Y:S05]  /*3130*/  BSYNC.RECONVERGENT B0 ;  /* 0x0000000000007941 */ /* 0x000fea0003800200 */
.L_x_33644:
[----:B------:R-:W0:Y:S02]  /*3140*/  F2I.FTZ.TRUNC.NTZ R3, R3 ;  /* 0x0000000300037305 */ /* 0x000e24000021f100 */
[----:B0-----:R-:W-:Y:S01]  /*3150*/  PRMT R0, R3, 0x7610, R0 ;  /* 0x0000761003007816 */ /* 0x001fe20000000000 */
[----:B------:R-:W-:Y:S06]  /*3160*/  BRA `(.L_x_33625) ;  /* 0x00000000009c7947 */ /* 0x000fec0003800000 */
.L_x_33637:
[----:B------:R-:W-:-:S09]  /*3170*/  UISETP.NE.AND UP0, UPT, UR4, 0x1c, UPT ;  /* 0x0000001c0400788c */ /* 0x000fd2000bf05270 */
[----:B------:R-:W-:Y:S05]  /*3180*/  BRA.U !UP0, `(.L_x_33648) ;  /* 0x0000000108907547 */ /* 0x000fea000b800000 */
[----:B------:R-:W-:-:S09]  /*3190*/  UISETP.NE.AND UP0, UPT, UR4, 0x1d, UPT ;  /* 0x0000001d0400788c */ /* 0x000fd2000bf05270 */
[----:B------:R-:W-:Y:S05]  /*31a0*/  BRA.U !UP0, `(.L_x_33649) ;  /* 0x0000000108807547 */ /* 0x000fea000b800000 */
[----:B------:R-:W-:-:S09]  /*31b0*/  UISETP.NE.AND UP0, UPT, UR4, 0x2c, UPT ;  /* 0x0000002c0400788c */ /* 0x000fd2000bf05270 */
[----:B------:R-:W-:Y:S05]  /*31c0*/  BRA.U !UP0, `(.L_x_33650) ;  /* 0x0000000108487547 */ /* 0x000fea000b800000 */
.L_x_33624:
        /* <DEDUP_REMOVED lines=16> */
.L_x_33651:
[----:B------:R-:W-:Y:S01]  /*32d0*/  PRMT R0, RZ, 0x7610, R0 ;  /* 0x00007610ff007816 */ /* 0x000fe20000000000 */
[----:B------:R-:W-:Y:S06]  /*32e0*/  BRA `(.L_x_33625) ;  /* 0x00000000003c7947 */ /* 0x000fec0003800000 */
.L_x_33650:
        /* <DEDUP_REMOVED lines=8> */
.L_x_33653:
[----:B------:R-:W-:Y:S05]  /*3370*/  BSYNC.RECONVERGENT B0 ;  /* 0x0000000000007941 */ /* 0x000fea0003800200 */
.L_x_33652:
[----:B------:R-:W0:Y:S02]  /*3380*/  F2I.FTZ.TRUNC.NTZ R3, R3 ;  /* 0x0000000300037305 */ /* 0x000e24000021f100 */
[----:B0-----:R-:W-:Y:S01]  /*3390*/  PRMT R0, R3, 0x7610, R0 ;  /* 0x0000761003007816 */ /* 0x001fe20000000000 */
[----:B------:R-:W-:Y:S06]  /*33a0*/  BRA `(.L_x_33625) ;  /* 0x00000000000c7947 */ /* 0x000fec0003800000 */
.L_x_33649:
[----:B------:R0:W5:Y:S01]  /*33b0*/  LDG.E.U16 R0, desc[UR36][R4.64] ;  /* 0x0000002404007981 */ /* 0x000162000c1e1500 */
[----:B------:R-:W-:Y:S05]  /*33c0*/  BRA `(.L_x_33625) ;  /* 0x0000000000047947 */ /* 0x000fea0003800000 */
.L_x_33648:
[----:B------:R0:W5:Y:S02]  /*33d0*/  LDG.E.U16 R0, desc[UR36][R4.64] ;  /* 0x0000002404007981 */ /* 0x000164000c1e1500 */
.L_x_33625:
[----:B------:R-:W0:Y:S01]  /*33e0*/  LDCU.64 UR6, c[0x0][0x5e8] ;  /* 0x0000bd00ff0677ac */ /* 0x000e220008000a00 */
[----:B-1--45:R-:W-:Y:S01]  /*33f0*/  VIMNMX.S16x2 R0, PT, PT, R2, R0, !PT ;  /* 0x0000000002007248 */ /* 0x032fe20007fe0300 */
        /* <DEDUP_REMOVED lines=16> */
.L_x_33657:
[----:B------:R1:W-:Y:S01]  /*3500*/  STG.E.U8 desc[UR36][R4.64], R9 ;  /* 0x0000000904007986 */ /* 0x0003e2000c101124 */
[----:B------:R-:W-:Y:S05]  /*3510*/  BRA `(.L_x_33659) ;  /* 0x0000000c00507947 */ /* 0x000fea0003800000 */
.L_x_33656:
        /* <DEDUP_REMOVED lines=10> */
.L_x_33661:
[----:B------:R-:W-:-:S05]  /*35c0*/  PRMT R3, R9, 0x9910, RZ ;  /* 0x0000991009037816 */ /* 0x000fca00000000ff */
[----:B------:R3:W-:Y:S01]  /*35d0*/  STG.E desc[UR36][R4.64], R3 ;  /* 0x0000000304007986 */ /* 0x0007e2000c101924 */
[----:B------:R-:W-:Y:S05]  /*35e0*/  BRA `(.L_x_33659) ;  /* 0x0000000c001c7947 */ /* 0x000fea0003800000 */
.L_x_33660:
[----:B------:R2:W-:Y:S01]  /*35f0*/  STG.E.U16 desc[UR36][R4.64], R9 ;  /* 0x0000000904007986 */ /* 0x0005e2000c101524 */
[----:B------:R-:W-:Y:S05]  /*3600*/  BRA `(.L_x_33659) ;  /* 0x0000000c00147947 */ /* 0x000fea0003800000 */
.L_x_33655:
        /* <DEDUP_REMOVED lines=9> */
.L_x_33663:
[----:B------:R-:W0:Y:S02]  /*36a0*/  I2F.S16 R0, R9 ;  /* 0x0000000900007306 */ /* 0x000e240000101400 */
[----:B0-----:R-:W-:-:S05]  /*36b0*/  F2FP.F16.F32.PACK_AB R0, RZ, R0 ;  /* 0x00000000ff00723e */ /* 0x001fca00000000ff */
[----:B------:R0:W-:Y:S01]  /*36c0*/  STG.E.U16 desc[UR36][R4.64], R0 ;  /* 0x0000000004007986 */ /* 0x0001e2000c101524 */
[----:B------:R-:W-:Y:S05]  /*36d0*/  BRA `(.L_x_33659) ;  /* 0x0000000800e07947 */ /* 0x000fea0003800000 */
.L_x_33662:
        /* <DEDUP_REMOVED lines=10> */
.L_x_33665:
[----:B------:R-:W0:Y:S02]  /*3780*/  I2F.S16 R9, R9 ;  /* 0x0000000900097306 */ /* 0x000e240000101400 */
[----:B0-----:R-:W-:-:S04]  /*3790*/  F2FP.F16.F32.PACK_AB R3, RZ, R9 ;  /* 0x00000009ff03723e */ /* 0x001fc800000000ff */
[----:B------:R-:W-:-:S05]  /*37a0*/  PRMT R3, R3, 0x5410, RZ ;  /* 0x0000541003037816 */ /* 0x000fca00000000ff */
[----:B------:R0:W-:Y:S01]  /*37b0*/  STG.E desc[UR36][R4.64], R3 ;  /* 0x0000000304007986 */ /* 0x0001e2000c101924 */
[----:B------:R-:W-:Y:S05]  /*37c0*/  BRA `(.L_x_33659) ;  /* 0x0000000800a47947 */ /* 0x000fea0003800000 */
.L_x_33664:
[----:B------:R-:W0:Y:S02]  /*37d0*/  I2F.F64.S16 R2, R9 ;  /* 0x0000000900027312 */ /* 0x000e240000101c00 */
[----:B0-----:R0:W-:Y:S01]  /*37e0*/  STG.E.64 desc[UR36][R4.64], R2 ;  /* 0x0000000204007986 */ /* 0x0011e2000c101b24 */
[----:B------:R-:W-:Y:S05]  /*37f0*/  BRA `(.L_x_33659) ;  /* 0x0000000800987947 */ /* 0x000fea0003800000 */
.L_x_33654:
        /* <DEDUP_REMOVED lines=13> */
.L_x_33668:
[----:B------:R-:W0:Y:S01]  /*38d0*/  I2F.F64.S16 R8, R9 ;  /* 0x0000000900087312 */ /* 0x000e220000101c00 */
[----:B------:R-:W-:-:S05]  /*38e0*/  CS2R R10, SRZ ;  /* 0x00000000000a7805 */ /* 0x000fca000001ff00 */
[----:B0-----:R0:W-:Y:S01]  /*38f0*/  STG.E.128 desc[UR36][R4.64], R8 ;  /* 0x0000000804007986 */ /* 0x0011e2000c101d24 */
[----:B------:R-:W-:Y:S05]  /*3900*/  BRA `(.L_x_33659) ;  /* 0x0000000800547947 */ /* 0x000fea0003800000 */
.L_x_33667:
        /* <DEDUP_REMOVED lines=19> */
.L_x_33672:
[----:B------:R-:W-:Y:S05]  /*3a40*/  BSYNC.RECONVERGENT B0 ;  /* 0x0000000000007941 */ /* 0x000fea0003800200 */
.L_x_33671:
[----:B------:R-:W-:-:S05]  /*3a50*/  LOP3.LUT R3, R0, 0x80, R3, 0xf8, !PT ;  /* 0x0000008000037812 */ /* 0x000fca00078ef803 */
[----:B------:R0:W-:Y:S01]  /*3a60*/  STG.E.U8 desc[UR36][R4.64], R3 ;  /* 0x0000000304007986 */ /* 0x0001e2000c101124 */
[----:B------:R-:W-:Y:S05]  /*3a70*/  BRA `(.L_x_33659) ;  /* 0x0000000400f87947 */ /* 0x000fea0003800000 */
.L_x_33670:
        /* <DEDUP_REMOVED lines=15> */
.L_x_33674:
[----:B------:R-:W-:Y:S05]  /*3b70*/  BSYNC.RECONVERGENT B0 ;  /* 0x0000000000007941 */ /* 0x000fea0003800200 */
.L_x_33673:
[----:B------:R-:W-:-:S05]  /*3b80*/  LOP3.LUT R3, R0, 0x80, R3, 0xf8, !PT ;  /* 0x0000008000037812 */ /* 0x000fca00078ef803 */
[----:B------:R0:W-:Y:S01]  /*3b90*/  STG.E.U8 desc[UR36][R4.64], R3 ;  /* 0x0000000304007986 */ /* 0x0001e2000c101124 */
[----:B------:R-:W-:Y:S05]  /*3ba0*/  BRA `(.L_x_33659) ;  /* 0x0000000400ac7947 */ /* 0x000fea0003800000 */
.L_x_33669:
[----:B------:R-:W0:Y:S02]  /*3bb0*/  I2F.S16 R0, R9 ;  /* 0x0000000900007306 */ /* 0x000e240000101400 */
[----:B0-----:R-:W-:-:S05]  /*3bc0*/  F2FP.BF16.F32.PACK_AB R0, RZ, R0 ;  /* 0x00000000ff00723e */ /* 0x001fca00000010ff */
[----:B------:R0:W-:Y:S01]  /*3bd0*/  STG.E.U16 desc[UR36][R4.64], R0 ;  /* 0x0000000004007986 */ /* 0x0001e2000c101524 */
[----:B------:R-:W-:Y:S05]  /*3be0*/  BRA `(.L_x_33659) ;  /* 0x00000004009c7947 */ /* 0x000fea0003800000 */
.L_x_33666:
        /* <DEDUP_REMOVED lines=10> */
.L_x_33677:
        /* <DEDUP_REMOVED lines=13> */
.L_x_33680:
[----:B------:R-:W-:-:S04]  /*3d60*/  SHF.R.U32.HI R0, RZ, 0x14, R3 ;  /* 0x00000014ff007819 */ /* 0x000fc80000011603 */
[----:B------:R-:W-:-:S04]  /*3d70*/  LOP3.LUT R0, R0, 0x1, RZ, 0xc0, !PT ;  /* 0x0000000100007812 */ /* 0x000fc800078ec0ff */
[----:B------:R-:W-:-:S04]  /*3d80*/  IADD3 R0, PT, PT, R3, 0x487ffff, R0 ;  /* 0x0487ffff03007810 */ /* 0x000fc80007ffe000 */
[----:B------:R-:W-:-:S04]  /*3d90*/  SHF.R.U32.HI R0, RZ, 0x14, R0 ;  /* 0x00000014ff007819 */ /* 0x000fc80000011600 */
[----:B------:R-:W-:-:S07]  /*3da0*/  LOP3.LUT R0, R0, 0xff, RZ, 0xc0, !PT ;  /* 0x000000ff00007812 */ /* 0x000fce00078ec0ff */
.L_x_33681:
[----:B------:R-:W-:-:S04]  /*3db0*/  SHF.R.U32.HI R3, RZ, 0x18, R3 ;  /* 0x00000018ff037819 */ /* 0x000fc80000011603 */
[----:B------:R-:W-:-:S04]  /*3dc0*/  LOP3.LUT R0, R0, 0x80, R3, 0xf8, !PT ;  /* 0x0000008000007812 */ /* 0x000fc800078ef803 */
[----:B------:R-:W-:-:S07]  /*3dd0*/  PRMT R2, R0, 0x7610, R2 ;  /* 0x0000761000027816 */ /* 0x000fce0000000002 */
.L_x_33679:
[----:B------:R-:W-:Y:S05]  /*3de0*/  BSYNC.RECONVERGENT B0 ;  /* 0x0000000000007941 */ /* 0x000fea0003800200 */
.L_x_33678:
[----:B------:R0:W-:Y:S01]  /*3df0*/  STG.E.U8 desc[UR36][R4.64], R2 ;  /* 0x0000000204007986 */ /* 0x0001e2000c101124 */
[----:B------:R-:W-:Y:S05]  /*3e00*/  BRA `(.L_x_33659) ;  /* 0x0000000400147947 */ /* 0x000fea0003800000 */
.L_x_33676:
        /* <DEDUP_REMOVED lines=13> */
.L_x_33684:
[----:B------:R-:W-:-:S04]  /*3ee0*/  SHF.R.U32.HI R0, RZ, 0x15, R3 ;  /* 0x00000015ff007819 */ /* 0x000fc80000011603 */
[----:B------:R-:W-:-:S04]  /*3ef0*/  LOP3.LUT R0, R0, 0x1, RZ, 0xc0, !PT ;  /* 0x0000000100007812 */ /* 0x000fc800078ec0ff */
[----:B------:R-:W-:-:S04]  /*3f00*/  IADD3 R0, PT, PT, R3, 0x88fffff, R0 ;  /* 0x088fffff03007810 */ /* 0x000fc80007ffe000 */
[----:B------:R-:W-:-:S04]  /*3f10*/  SHF.R.U32.HI R0, RZ, 0x15, R0 ;  /* 0x00000015ff007819 */ /* 0x000fc80000011600 */
[----:B------:R-:W-:-:S07]  /*3f20*/  LOP3.LUT R0, R0, 0xff, RZ, 0xc0, !PT ;  /* 0x000000ff00007812 */ /* 0x000fce00078ec0ff */
.L_x_33685:
[----:B------:R-:W-:-:S04]  /*3f30*/  SHF.R.U32.HI R3, RZ, 0x18, R3 ;  /* 0x00000018ff037819 */ /* 0x000fc80000011603 */
[----:B------:R-:W-:-:S04]  /*3f40*/  LOP3.LUT R0, R0, 0x80, R3, 0xf8, !PT ;  /* 0x0000008000007812 */ /* 0x000fc800078ef803 */
[----:B------:R-:W-:-:S07]  /*3f50*/  PRMT R2, R0, 0x7610, R2 ;  /* 0x0000761000027816 */ /* 0x000fce0000000002 */
.L_x_33683:
[----:B------:R-:W-:Y:S05]  /*3f60*/  BSYNC.RECONVERGENT B0 ;  /* 0x0000000000007941 */ /* 0x000fea0003800200 */
.L_x_33682:
[----:B------:R0:W-:Y:S01]  /*3f70*/  STG.E.U8 desc[UR36][R4.64], R2 ;  /* 0x0000000204007986 */ /* 0x0001e2000c101124 */
[----:B------:R-:W-:Y:S05]  /*3f80*/  BRA `(.L_x_33659) ;  /* 0x0000000000b47947 */ /* 0x000fea0003800000 */
.L_x_33675:
[----:B------:R-:W-:-:S09]  /*3f90*/  UISETP.NE.AND UP0, UPT, UR4, 0x1c, UPT ;  /* 0x0000001c0400788c */ /* 0x000fd2000bf05270 */
[----:B------:R-:W-:Y:S05]  /*3fa0*/  BRA.U !UP0, `(.L_x_33686) ;  /* 0x0000000108a47547 */ /* 0x000fea000b800000 */
[----:B------:R-:W-:-:S09]  /*3fb0*/  UISETP.NE.AND UP0, UPT, UR4, 0x1d, UPT ;  /* 0x0000001d0400788c */ /* 0x000fd2000bf05270 */
[----:B------:R-:W-:Y:S05]  /*3fc0*/  BRA.U !UP0, `(.L_x_33687) ;  /* 0x00000001088c7547 */ /* 0x000fea000b800000 */
[----:B------:R-:W-:-:S09]  /*3fd0*/  UISETP.NE.AND UP0, UPT, UR4, 0x2c, UPT ;  /* 0x0000002c0400788c */ /* 0x000fd2000bf05270 */
[----:B------:R-:W-:Y:S05]  /*3fe0*/  BRA.U !UP0, `(.L_x_33688) ;  /* 0x0000000108447547 */ /* 0x000fea000b800000 */
.L_x_33658:
        /* <DEDUP_REMOVED lines=16> */
.L_x_33689:
[----:B------:R-:W-:Y:S05]  /*40f0*/  BRA `(.L_x_33659) ;  /* 0x0000000000587947 */ /* 0x000fea0003800000 */
.L_x_33688:
        /* <DEDUP_REMOVED lines=16> */
.L_x_33687:
[----:B------:R-:W-:-:S04]  /*4200*/  PRMT R2, R9, 0x9910, RZ ;  /* 0x0000991009027816 */ /* 0x000fc800000000ff */
[----:B------:R-:W-:-:S05]  /*4210*/  SHF.R.S32.HI R3, RZ, 0x1f, R2 ;  /* 0x0000001fff037819 */ /* 0x000fca0000011402 */
[----:B------:R0:W-:Y:S01]  /*4220*/  STG.E.64 desc[UR36][R4.64], R2 ;  /* 0x0000000204007986 */ /* 0x0001e2000c101b24 */
[----:B------:R-:W-:Y:S05]  /*4230*/  BRA `(.L_x_33659) ;  /* 0x0000000000087947 */ /* 0x000fea0003800000 */
.L_x_33686:
[----:B------:R-:W-:-:S05]  /*4240*/  PRMT R3, R9, 0x9910, RZ ;  /* 0x0000991009037816 */ /* 0x000fca00000000ff */
[----:B------:R0:W-:Y:S02]  /*4250*/  STG.E desc[UR36][R4.64], R3 ;  /* 0x0000000304007986 */ /* 0x0001e4000c101924 */
.L_x_33659:
[----:B------:R-:W-:-:S07]  /*4260*/  VIADD R17, R17, 0x80 ;  /* 0x0000008011117836 */ /* 0x000fce0000000000 */
.L_x_33584:
[----:B------:R-:W-:Y:S05]  /*4270*/  BSYNC.RECONVERGENT B6 ;  /* 0x0000000000067941 */ /* 0x000fea0003800200 */
.L_x_33583:
        /* <DEDUP_REMOVED lines=358> */
.L_x_33692:
        /* <DEDUP_REMOVED lines=16> */
.L_x_33696:
[----:B------:R0:W5:Y:S01]  /*59e0*/  LDG.E.U8 R2, desc[UR36][R4.64] ;  /* 0x0000002404027981 */ /* 0x000162000c1e1100 */
[----:B------:R-:W-:Y:S05]  /*59f0*/  BRA `(.L_x_33698) ;  /* 0x0000000c004c7947 */ /* 0x000fea0003800000 */
.L_x_33695:
        /* <DEDUP_REMOVED lines=8> */
.L_x_33700:
[----:B------:R0:W5:Y:S01]  /*5a80*/  LDG.E.U16 R2, desc[UR36][R4.64] ;  /* 0x0000002404027981 */ /* 0x000162000c1e1500 */
[----:B------:R-:W-:Y:S05]  /*5a90*/  BRA `(.L_x_33698) ;  /* 0x0000000c00247947 */ /* 0x000fea0003800000 */
.L_x_33699:
[----:B------:R0:W5:Y:S01]  /*5aa0*/  LDG.E.U16 R2, desc[UR36][R4.64] ;  /* 0x0000002404027981 */ /* 0x000162000c1e1500 */
[----:B------:R-:W-:Y:S05]  /*5ab0*/  BRA `(.L_x_33698) ;  /* 0x0000000c001c7947 */ /* 0x000fea0003800000 */
.L_x_33694:
        /* <DEDUP_REMOVED lines=9> */
.L_x_33702:
[----:B------:R-:W2:Y:S02]  /*5b50*/  LDG.E.U16 R0, desc[UR36][R4.64] ;  /* 0x0000002404007981 */ /* 0x000ea4000c1e1500 */
[----:B--2---:R-:W-:-:S06]  /*5b60*/  HADD2.F32 R0, -RZ, R0.H0_H0 ;  /* 0x20000000ff007230 */ /* 0x004fcc0000004100 */
[----:B------:R-:W0:Y:S02]  /*5b70*/  F2I.FTZ.TRUNC.NTZ R0, R0 ;  /* 0x0000000000007305 */ /* 0x000e24000021f100 */
[----:B0-----:R-:W-:Y:S01]  /*5b80*/  PRMT R2, R0, 0x7610, R2 ;  /* 0x0000761000027816 */ /* 0x001fe20000000002 */
[----:B------:R-:W-:Y:S06]  /*5b90*/  BRA `(.L_x_33698) ;  /* 0x0000000800e47947 */ /* 0x000fec0003800000 */
.L_x_33701:
        /* <DEDUP_REMOVED lines=9> */
.L_x_33704:
[----:B------:R-:W2:Y:S02]  /*5c30*/  LDG.E.U16 R4, desc[UR36][R4.64] ;  /* 0x0000002404047981 */ /* 0x000ea4000c1e1500 */
[----:B--2---:R-:W-:-:S06]  /*5c40*/  HADD2.F32 R0, -RZ, R4.H0_H0 ;  /* 0x20000004ff007230 */ /* 0x004fcc0000004100 */
[----:B------:R-:W0:Y:S02]  /*5c50*/  F2I.FTZ.TRUNC.NTZ R0, R0 ;  /* 0x0000000000007305 */ /* 0x000e24000021f100 */
[----:B0-----:R-:W-:Y:S01]  /*5c60*/  PRMT R2, R0, 0x7610, R2 ;  /* 0x0000761000027816 */ /* 0x001fe20000000002 */
[----:B------:R-:W-:Y:S06]  /*5c70*/  BRA `(.L_x_33698) ;  /* 0x0000000800ac7947 */ /* 0x000fec0003800000 */
.L_x_33703:
[----:B------:R-:W2:Y:S02]  /*5c80*/  LDG.E.64 R4, desc[UR36][R4.64] ;  /* 0x0000002404047981 */ /* 0x000ea4000c1e1b00 */
[----:B--2---:R0:W1:Y:S01]  /*5c90*/  F2I.F64.TRUNC R2, R4 ;  /* 0x0000000400027311 */ /* 0x004062000030d100 */
[----:B------:R-:W-:Y:S05]  /*5ca0*/  BRA `(.L_x_33698) ;  /* 0x0000000800a07947 */ /* 0x000fea0003800000 */
.L_x_33693:
        /* <DEDUP_REMOVED lines=12> */
.L_x_33707:
[----:B------:R-:W2:Y:S02]  /*5d70*/  LDG.E.64 R4, desc[UR36][R4.64] ;  /* 0x0000002404047981 */ /* 0x000ea4000c1e1b00 */
[----:B--2---:R3:W4:Y:S01]  /*5d80*/  F2I.F64.TRUNC R2, R4 ;  /* 0x0000000400027311 */ /* 0x004722000030d100 */
[----:B------:R-:W-:Y:S05]  /*5d90*/  BRA `(.L_x_33698) ;  /* 0x0000000800647947 */ /* 0x000fea0003800000 */
.L_x_33706:
        /* <DEDUP_REMOVED lines=27> */
.L_x_33709:
        /* <DEDUP_REMOVED lines=14> */
.L_x_33708:
[----:B------:R-:W2:Y:S02]  /*6030*/  LDG.E.U16 R0, desc[UR36][R4.64] ;  /* 0x0000002404007981 */ /* 0x000ea4000c1e1500 */
[----:B--2---:R-:W-:-:S06]  /*6040*/  IMAD.U32 R0, R0, 0x10000, RZ ;  /* 0x0001000000007824 */ /* 0x004fcc00078e00ff */
[----:B------:R-:W0:Y:S02]  /*6050*/  F2I.FTZ.TRUNC.NTZ R0, R0 ;  /* 0x0000000000007305 */ /* 0x000e24000021f100 */
[----:B0-----:R-:W-:Y:S01]  /*6060*/  PRMT R2, R0, 0x7610, R2 ;  /* 0x0000761000027816 */ /* 0x001fe20000000002 */
[----:B------:R-:W-:Y:S06]  /*6070*/  BRA `(.L_x_33698) ;  /* 0x0000000400ac7947 */ /* 0x000fec0003800000 */
.L_x_33705:
        /* <DEDUP_REMOVED lines=10> */
.L_x_33712:
        /* <DEDUP_REMOVED lines=21> */
.L_x_33716:
[----:B------:R-:W-:Y:S05]  /*6270*/  BSYNC.RECONVERGENT B1 ;  /* 0x0000000000017941 */ /* 0x000fea0003800200 */
.L_x_33715:
[----:B------:R-:W-:Y:S02]  /*6280*/  SHF.L.U32 R0, R0, 0x14, RZ ;  /* 0x0000001400007819 */ /* 0x000fe400000006ff */
[----:B------:R-:W-:-:S04]  /*6290*/  LEA R2, R2, 0x3b800000, 0x17 ;  /* 0x3b80000002027811 */ /* 0x000fc800078eb8ff */
[----:B------:R-:W-:-:S07]  /*62a0*/  LOP3.LUT R0, R2, R0, R7, 0xfe, !PT ;  /* 0x0000000002007212 */ /* 0x000fce00078efe07 */
.L_x_33714:
[----:B------:R-:W-:Y:S05]  /*62b0*/  BSYNC.RECONVERGENT B0 ;  /* 0x0000000000007941 */ /* 0x000fea0003800200 */
.L_x_33713:
[----:B------:R-:W0:Y:S02]  /*62c0*/  F2I.FTZ.TRUNC.NTZ R0, R0 ;  /* 0x0000000000007305 */ /* 0x000e24000021f100 */
[----:B0-----:R-:W-:Y:S01]  /*62d0*/  PRMT R2, R0, 0x7610, R2 ;  /* 0x0000761000027816 */ /* 0x001fe20000000002 */
[----:B------:R-:W-:Y:S06]  /*62e0*/  BRA `(.L_x_33698) ;  /* 0x0000000400107947 */ /* 0x000fec0003800000 */
.L_x_33711:
        /* <DEDUP_REMOVED lines=21> */
.L_x_33720:
[----:B------:R-:W-:Y:S05]  /*6440*/  BSYNC.RECONVERGENT B1 ;  /* 0x0000000000017941 */ /* 0x000fea0003800200 */
.L_x_33719:
[----:B------:R-:W-:Y:S01]  /*6450*/  IMAD.SHL.U32 R0, R0, 0x200000, RZ ;  /* 0x0020000000007824 */ /* 0x000fe200078e00ff */
[----:B------:R-:W-:-:S04]  /*6460*/  LEA R2, R2, 0x37800000, 0x17 ;  /* 0x3780000002027811 */ /* 0x000fc800078eb8ff */
[----:B------:R-:W-:-:S07]  /*6470*/  LOP3.LUT R0, R2, R0, R7, 0xfe, !PT ;  /* 0x0000000002007212 */ /* 0x000fce00078efe07 */
.L_x_33718:
[----:B------:R-:W-:Y:S05]  /*6480*/  BSYNC.RECONVERGENT B0 ;  /* 0x0000000000007941 */ /* 0x000fea0003800200 */
.L_x_33717:
[----:B------:R-:W0:Y:S02]  /*6490*/  F2I.FTZ.TRUNC.NTZ R0, R0 ;  /* 0x0000000000007305 */ /* 0x000e24000021f100 */
[----:B0-----:R-:W-:Y:S01]  /*64a0*/  PRMT R2, R0, 0x7610, R2 ;  /* 0x0000761000027816 */ /* 0x001fe20000000002 */
[----:B------:R-:W-:Y:S06]  /*64b0*/  BRA `(.L_x_33698) ;  /* 0x00000000009c7947 */ /* 0x000fec0003800000 */
.L_x_33710:
        /* <DEDUP_REMOVED lines=14> */
.L_x_33724:
[----:B------:R-:W-:Y:S05]  /*65a0*/  BSYNC.RECONVERGENT B0 ;  /* 0x0000000000007941 */ /* 0x000fea0003800200 */
.L_x_33723:
[----:B------:R-:W0:Y:S02]  /*65b0*/  F2I.FTZ.TRUNC.NTZ R0, R0 ;  /* 0x0000000000007305 */ /* 0x000e24000021f100 */
[----:B0-----:R-:W-:Y:S01]  /*65c0*/  PRMT R2, R0, 0x7610, R2 ;  /* 0x0000761000027816 */ /* 0x001fe20000000002 */
[----:B------:R-:W-:Y:S06]  /*65d0*/  BRA `(.L_x_33698) ;  /* 0x0000000000547947 */ /* 0x000fec0003800000 */
.L_x_33697:
        /* <DEDUP_REMOVED lines=16> */
.L_x_33725:
[----:B------:R-:W-:Y:S01]  /*66e0*/  PRMT R2, RZ, 0x7610, R2 ;  /* 0x00007610ff027816 */ /* 0x000fe20000000002 */
[----:B------:R-:W-:Y:S06]  /*66f0*/  BRA `(.L_x_33698) ;  /* 0x00000000000c7947 */ /* 0x000fec0003800000 */
.L_x_33722:
[----:B------:R1:W5:Y:S01]  /*6700*/  LDG.E.U16 R2, desc[UR36][R4.64] ;  /* 0x0000002404027981 */ /* 0x000362000c1e1500 */
[----:B------:R-:W-:Y:S05]  /*6710*/  BRA `(.L_x_33698) ;  /* 0x0000000000047947 */ /* 0x000fea0003800000 */
.L_x_33721:
[----:B------:R2:W5:Y:S02]  /*6720*/  LDG.E.U16 R2, desc[UR36][R4.64] ;  /* 0x0000002404027981 */ /* 0x000564000c1e1500 */
.L_x_33698:
        /* <DEDUP_REMOVED lines=16> */
.L_x_33729:
[----:B------:R3:W5:Y:S01]  /*6830*/  LDG.E.U8 R0, desc[UR36][R4.64] ;  /* 0x0000002404007981 */ /* 0x000762000c1e1100 */
[----:B------:R-:W-:Y:S05]  /*6840*/  BRA `(.L_x_33731) ;  /* 0x0000000c00507947 */ /* 0x000fea0003800000 */
.L_x_33728:
        /* <DEDUP_REMOVED lines=8> */
.L_x_33733:
[----:B------:R2:W5:Y:S01]  /*68d0*/  LDG.E.U16 R0, desc[UR36][R4.64] ;  /* 0x0000002404007981 */ /* 0x000562000c1e1500 */
[----:B------:R-:W-:Y:S05]  /*68e0*/  BRA `(.L_x_33731) ;  /* 0x0000000c00287947 */ /* 0x000fea0003800000 */
.L_x_33732:
[----:B------:R0:W5:Y:S01]  /*68f0*/  LDG.E.U16 R0, desc[UR36][R4.64] ;  /* 0x0000002404007981 */ /* 0x000162000c1e1500 */
[----:B------:R-:W-:Y:S05]  /*6900*/  BRA `(.L_x_33731) ;  /* 0x0000000c00207947 */ /* 0x000fea0003800000 */
.L_x_33727:
        /* <DEDUP_REMOVED lines=9> */
.L_x_33735:
[----:B------:R-:W2:Y:S02]  /*69a0*/  LDG.E.U16 R3, desc[UR36][R4.64] ;  /* 0x0000002404037981 */ /* 0x000ea4000c1e1500 */
[----:B--2---:R-:W-:-:S06]  /*69b0*/  HADD2.F32 R3, -RZ, R3.H0_H0 ;  /* 0x20000003ff037230 */ /* 0x004fcc0000004100 */
[----:B------:R-:W0:Y:S02]  /*69c0*/  F2I.FTZ.TRUNC.NTZ R3, R3 ;  /* 0x0000000300037305 */ /* 0x000e24000021f100 */
[----:B0-----:R-:W-:Y:S01]  /*69d0*/  PRMT R0, R3, 0x7610, R0 ;  /* 0x0000761003007816 */ /* 0x001fe20000000000 */
[----:B------:R-:W-:Y:S06]  /*69e0*/  BRA `(.L_x_33731) ;  /* 0x0000000800e87947 */ /* 0x000fec0003800000 */
.L_x_33734:
        /* <DEDUP_REMOVED lines=9> */
.L_x_33737:
[----:B------:R-:W2:Y:S02]  /*6a80*/  LDG.E.U16 R4, desc[UR36][R4.64] ;  /* 0x0000002404047981 */ /* 0x000ea4000c1e1500 */
[----:B--2---:R-:W-:-:S06]  /*6a90*/  HADD2.F32 R3, -RZ, R4.H0_H0 ;  /* 0x20000004ff037230 */ /* 0x004fcc0000004100 */
[----:B------:R-:W0:Y:S02]  /*6aa0*/  F2I.FTZ.TRUNC.NTZ R3, R3 ;  /* 0x0000000300037305 */ /* 0x000e24000021f100 */
[----:B0-----:R-:W-:Y:S01]  /*6ab0*/  PRMT R0, R3, 0x7610, R0 ;  /* 0x0000761003007816 */ /* 0x001fe20000000000 */
[----:B------:R-:W-:Y:S06]  /*6ac0*/  BRA `(.L_x_33731) ;  /* 0x0000000800b07947 */ /* 0x000fec0003800000 */
.L_x_33736:
[----:B------:R-:W2:Y:S02]  /*6ad0*/  LDG.E.64 R4, desc[UR36][R4.64] ;  /* 0x0000002404047981 */ /* 0x000ea4000c1e1b00 */
[----:B--2---:R0:W1:Y:S01]  /*6ae0*/  F2I.F64.TRUNC R0, R4 ;  /* 0x0000000400007311 */ /* 0x004062000030d100 */
[----:B------:R-:W-:Y:S05]  /*6af0*/  BRA `(.L_x_33731) ;  /* 0x0000000800a47947 */ /* 0x000fea0003800000 */
.L_x_33726:
        /* <DEDUP_REMOVED lines=12> */
.L_x_33740:
[----:B------:R-:W2:Y:S02]  /*6bc0*/  LDG.E.64 R4, desc[UR36][R4.64] ;  /* 0x0000002404047981 */ /* 0x000ea4000c1e1b00 */
[----:B--2---:R0:W1:Y:S01]  /*6bd0*/  F2I.F64.TRUNC R0, R4 ;  /* 0x0000000400007311 */ /* 0x004062000030d100 */
[----:B------:R-:W-:Y:S05]  /*6be0*/  BRA `(.L_x_33731) ;  /* 0x0000000800687947 */ /* 0x000fea0003800000 */
.L_x_33739:
        /* <DEDUP_REMOVED lines=27> */
.L_x_33742:
        /* <DEDUP_REMOVED lines=15> */
.L_x_33741:
[----:B------:R-:W2:Y:S02]  /*6e90*/  LDG.E.U16 R3, desc[UR36][R4.64] ;  /* 0x0000002404037981 */ /* 0x000ea4000c1e1500 */
[----:B--2---:R-:W-:-:S06]  /*6ea0*/  IMAD.U32 R3, R3, 0x10000, RZ ;  /* 0x0001000003037824 */ /* 0x004fcc00078e00ff */
[----:B------:R-:W0:Y:S02]  /*6eb0*/  F2I.FTZ.TRUNC.NTZ R3, R3 ;  /* 0x0000000300037305 */ /* 0x000e24000021f100 */
[----:B0-----:R-:W-:Y:S01]  /*6ec0*/  PRMT R0, R3, 0x7610, R0 ;  /* 0x0000761003007816 */ /* 0x001fe20000000000 */
[----:B------:R-:W-:Y:S06]  /*6ed0*/  BRA `(.L_x_33731) ;  /* 0x0000000400ac7947 */ /* 0x000fec0003800000 */
.L_x_33738:
        /* <DEDUP_REMOVED lines=10> */
.L_x_33745:
        /* <DEDUP_REMOVED lines=21> */
.L_x_33749:
[----:B------:R-:W-:Y:S05]  /*70d0*/  BSYNC.RECONVERGENT B1 ;  /* 0x0000000000017941 */ /* 0x000fea0003800200 */
.L_x_33748:
[----:B------:R-:W-:Y:S01]  /*70e0*/  IMAD.SHL.U32 R0, R0, 0x100000, RZ ;  /* 0x0010000000007824 */ /* 0x000fe200078e00ff */
[----:B------:R-:W-:-:S04]  /*70f0*/  LEA R3, R3, 0x3b800000, 0x17 ;  /* 0x3b80000003037811 */ /* 0x000fc800078eb8ff */
[----:B------:R-:W-:-:S07]  /*7100*/  LOP3.LUT R3, R3, R0, R7, 0xfe, !PT ;  /* 0x0000000003037212 */ /* 0x000fce00078efe07 */
.L_x_33747:
[----:B------:R-:W-:Y:S05]  /*7110*/  BSYNC.RECONVERGENT B0 ;  /* 0x0000000000007941 */ /* 0x000fea0003800200 */
.L_x_33746:
[----:B------:R-:W0:Y:S02]  /*7120*/  F2I.FTZ.TRUNC.NTZ R3, R3 ;  /* 0x0000000300037305 */ /* 0x000e24000021f100 */
[----:B0-----:R-:W-:Y:S01]  /*7130*/  PRMT R0, R3, 0x7610, R0 ;  /* 0x0000761003007816 */ /* 0x001fe20000000000 */
[----:B------:R-:W-:Y:S06]  /*7140*/  BRA `(.L_x_33731) ;  /* 0x0000000400107947 */ /* 0x000fec0003800000 */
.L_x_33744:
        /* <DEDUP_REMOVED lines=21> */
.L_x_33753:
[----:B------:R-:W-:Y:S05]  /*72a0*/  BSYNC.RECONVERGENT B1 ;  /* 0x0000000000017941 */ /* 0x000fea0003800200 */
.L_x_33752:
[----:B------:R-:W-:Y:S01]  /*72b0*/  IMAD.SHL.U32 R0, R0, 0x200000, RZ ;  /* 0x0020000000007824 */ /* 0x000fe200078e00ff */
[----:B------:R-:W-:-:S04]  /*72c0*/  LEA R3, R3, 0x37800000, 0x17 ;  /* 0x3780000003037811 */ /* 0x000fc800078eb8ff */
[----:B------:R-:W-:-:S07]  /*72d0*/  LOP3.LUT R3, R3, R0, R7, 0xfe, !PT ;  /* 0x0000000003037212 */ /* 0x000fce00078efe07 */
.L_x_33751:
[----:B------:R-:W-:Y:S05]  /*72e0*/  BSYNC.RECONVERGENT B0 ;  /* 0x0000000000007941 */ /* 0x000fea0003800200 */
.L_x_33750:
[----:B------:R-:W0:Y:S02]  /*72f0*/  F2I.FTZ.TRUNC.NTZ R3, R3 ;  /* 0x0000000300037305 */ /* 0x000e24000021f100 */
[----:B0-----:R-:W-:Y:S01]  /*7300*/  PRMT R0, R3, 0x7610, R0 ;  /* 0x0000761003007816 */ /* 0x001fe20000000000 */
[----:B------:R-:W-:Y:S06]  /*7310*/  BRA `(.L_x_33731) ;  /* 0x00000000009c7947 */ /* 0x000fec0003800000 */
.L_x_33743:
        /* <DEDUP_REMOVED lines=14> */
.L_x_33757:
[----:B------:R-:W-:Y:S05]  /*7400*/  BSYNC.RECONVERGENT B0 ;  /* 0x0000000000007941 */ /* 0x000fea0003800200 */
.L_x_33756:
[----:B------:R-:W0:Y:S02]  /*7410*/  F2I.FTZ.TRUNC.NTZ R3, R3 ;  /* 0x0000000300037305 */ /* 0x000e24000021f100 */
[----:B0-----:R-:W-:Y:S01]  /*7420*/  PRMT R0, R3, 0x7610, R0 ;  /* 0x0000761003007816 */ /* 0x001fe20000000000 */
[----:B------:R-:W-:Y:S06]  /*7430*/  BRA `(.L_x_33731) ;  /* 0x0000000000547947 */ /* 0x000fec0003800000 */
.L_x_33730:
        /* <DEDUP_REMOVED lines=16> */
.L_x_33758:
[----:B------:R-:W-:Y:S01]  /*7540*/  PRMT R0, RZ, 0x7610, R0 ;  /* 0x00007610ff007816 */ /* 0x000fe20000000000 */
[----:B------:R-:W-:Y:S06]  /*7550*/  BRA `(.L_x_33731) ;  /* 0x00000000000c7947 */ /* 0x000fec0003800000 */
.L_x_33755:
[----:B------:R0:W5:Y:S01]  /*7560*/  LDG.E.U16 R0, desc[UR36][R4.64] ;  /* 0x0000002404007981 */ /* 0x000162000c1e1500 */
[----:B------:R-:W-:Y:S05]  /*7570*/  BRA `(.L_x_33731) ;  /* 0x0000000000047947 */ /* 0x000fea0003800000 */
.L_x_33754:
[----:B------:R0:W5:Y:S02]  /*7580*/  LDG.E.U16 R0, desc[UR36][R4.64] ;  /* 0x0000002404007981 */ /* 0x000164000c1e1500 */
.L_x_33731:
        /* <DEDUP_REMOVED lines=18> */
.L_x_33762:
[----:B------:R0:W-:Y:S01]  /*76b0*/  STG.E.U8 desc[UR36][R4.64], R9 ;  /* 0x0000000904007986 */ /* 0x0001e2000c101124 */
[----:B------:R-:W-:Y:S05]  /*76c0*/  BRA `(.L_x_33764) ;  /* 0x0000000c004c7947 */ /* 0x000fea0003800000 */
.L_x_33761:
        /* <DEDUP_REMOVED lines=10> */
.L_x_33766:
[----:B------:R-:W-:-:S05]  /*7770*/  PRMT R3, R9, 0x9910, RZ ;  /* 0x0000991009037816 */ /* 0x000fca00000000ff */
[----:B------:R0:W-:Y:S01]  /*7780*/  STG.E desc[UR36][R4.64], R3 ;  /* 0x0000000304007986 */ /* 0x0001e2000c101924 */
[----:B------:R-:W-:Y:S05]  /*7790*/  BRA `(.L_x_33764) ;  /* 0x0000000c00187947 */ /* 0x000fea0003800000 */
.L_x_33765:
[----:B------:R0:W-:Y:S01]  /*77a0*/  STG.E.U16 desc[UR36][R4.64], R9 ;  /* 0x0000000904007986 */ /* 0x0001e2000c101524 */
[----:B------:R-:W-:Y:S05]  /*77b0*/  BRA `(.L_x_33764) ;  /* 0x0000000c00107947 */ /* 0x000fea0003800000 */
.L_x_33760:
        /* <DEDUP_REMOVED lines=9> */
.L_x_33768:
[----:B------:R-:W0:Y:S02]  /*7850*/  I2F.S16 R0, R9 ;  /* 0x0000000900007306 */ /* 0x000e240000101400 */
[----:B0-----:R-:W-:-:S05]  /*7860*/  F2FP.F16.F32.PACK_AB R0, RZ, R0 ;  /* 0x00000000ff00723e */ /* 0x001fca00000000ff */
[----:B------:R0:W-:Y:S01]  /*7870*/  STG.E.U16 desc[UR36][R4.64], R0 ;  /* 0x0000000004007986 */ /* 0x0001e2000c101524 */
[----:B------:R-:W-:Y:S05]  /*7880*/  BRA `(.L_x_33764) ;  /* 0x0000000800dc7947 */ /* 0x000fea0003800000 */
.L_x_33767:
        /* <DEDUP_REMOVED lines=10> */
.L_x_33770:
[----:B------:R-:W0:Y:S02]  /*7930*/  I2F.S16 R9, R9 ;  /* 0x0000000900097306 */ /* 0x000e240000101400 */
[----:B0-----:R-:W-:-:S04]  /*7940*/  F2FP.F16.F32.PACK_AB R3, RZ, R9 ;  /* 0x00000009ff03723e */ /* 0x001fc800000000ff */
[----:B------:R-:W-:-:S05]  /*7950*/  PRMT R3, R3, 0x5410, RZ ;  /* 0x0000541003037816 */ /* 0x000fca00000000ff */
[----:B------:R0:W-:Y:S01]  /*7960*/  STG.E desc[UR36][R4.64], R3 ;  /* 0x0000000304007986 */ /* 0x0001e2000c101924 */
[----:B------:R-:W-:Y:S05]  /*7970*/  BRA `(.L_x_33764) ;  /* 0x0000000800a07947 */ /* 0x000fea0003800000 */
.L_x_33769:
[----:B------:R-:W0:Y:S02]  /*7980*/  I2F.F64.S16 R2, R9 ;  /* 0x0000000900027312 */ /* 0x000e240000101c00 */
[----:B0-----:R0:W-:Y:S01]  /*7990*/  STG.E.64 desc[UR36][R4.64], R2 ;  /* 0x0000000204007986 */ /* 0x0011e2000c101b24 */
[----:B------:R-:W-:Y:S05]  /*79a0*/  BRA `(.L_x_33764) ;  /* 0x0000000800947947 */ /* 0x000fea0003800000 */
.L_x_33759:
        /* <DEDUP_REMOVED lines=12> */
.L_x_33774:
        /* <DEDUP_REMOVED lines=17> */
.L_x_33777:
[----:B------:R-:W-:-:S04]  /*7b80*/  SHF.R.U32.HI R3, RZ, 0x18, R9 ;  /* 0x00000018ff037819 */ /* 0x000fc80000011609 */
[----:B------:R-:W-:-:S04]  /*7b90*/  LOP3.LUT R0, R0, 0x80, R3, 0xf8, !PT ;  /* 0x0000008000007812 */ /* 0x000fc800078ef803 */
[----:B------:R-:W-:-:S07]  /*7ba0*/  PRMT R2, R0, 0x7610, R2 ;  /* 0x0000761000027816 */ /* 0x000fce0000000002 */
.L_x_33776:
[----:B------:R-:W-:Y:S05]  /*7bb0*/  BSYNC.RECONVERGENT B0 ;  /* 0x0000000000007941 */ /* 0x000fea0003800200 */
.L_x_33775:
[----:B------:R0:W-:Y:S01]  /*7bc0*/  STG.E.U8 desc[UR36][R4.64], R2 ;  /* 0x0000000204007986 */ /* 0x0001e2000c101124 */
[----:B------:R-:W-:Y:S05]  /*7bd0*/  BRA `(.L_x_33764) ;  /* 0x0000000800087947 */ /* 0x000fea0003800000 */
.L_x_33773:
        /* <DEDUP_REMOVED lines=17> */
.L_x_33780:
[----:B------:R-:W-:-:S04]  /*7cf0*/  SHF.R.U32.HI R3, RZ, 0x18, R9 ;  /* 0x00000018ff037819 */ /* 0x000fc80000011609 */
[----:B------:R-:W-:-:S04]  /*7d00*/  LOP3.LUT R0, R0, 0x80, R3, 0xf8, !PT ;  /* 0x0000008000007812 */ /* 0x000fc800078ef803 */
[----:B------:R-:W-:-:S07]  /*7d10*/  PRMT R2, R0, 0x7610, R2 ;  /* 0x0000761000027816 */ /* 0x000fce0000000002 */
.L_x_33779:
[----:B------:R-:W-:Y:S05]  /*7d20*/  BSYNC.RECONVERGENT B0 ;  /* 0x0000000000007941 */ /* 0x000fea0003800200 */
.L_x_33778:
[----:B------:R0:W-:Y:S01]  /*7d30*/  STG.E.U8 desc[UR36][R4.64], R2 ;  /* 0x0000000204007986 */ /* 0x0001e2000c101124 */
[----:B------:R-:W-:Y:S05]  /*7d40*/  BRA `(.L_x_33764) ;  /* 0x0000000400ac7947 */ /* 0x000fea0003800000 */
.L_x_33772:
        /* <DEDUP_REMOVED lines=22> */
.L_x_33782:
[----:B------:R-:W-:-:S04]  /*7eb0*/  PRMT R2, R9, 0x9910, RZ ;  /* 0x0000991009027816 */ /* 0x000fc800000000ff */
[----:B------:R-:W-:-:S05]  /*7ec0*/  SHF.R.S32.HI R3, RZ, 0x1f, R2 ;  /* 0x0000001fff037819 */ /* 0x000fca0000011402 */
[----:B------:R0:W-:Y:S01]  /*7ed0*/  STG.E.64 desc[UR36][R4.64], R2 ;  /* 0x0000000204007986 */ /* 0x0001e2000c101b24 */
[----:B------:R-:W-:Y:S05]  /*7ee0*/  BRA `(.L_x_33764) ;  /* 0x0000000400447947 */ /* 0x000fea0003800000 */
.L_x_33781:
[----:B------:R-:W-:-:S05]  /*7ef0*/  PRMT R3, R9, 0x9910, RZ ;  /* 0x0000991009037816 */ /* 0x000fca00000000ff */
[----:B------:R0:W-:Y:S01]  /*7f00*/  STG.E desc[UR36][R4.64], R3 ;  /* 0x0000000304007986 */ /* 0x0001e2000c101924 */
[----:B------:R-:W-:Y:S05]  /*7f10*/  BRA `(.L_x_33764) ;  /* 0x0000000400387947 */ /* 0x000fea0003800000 */
.L_x_33771:
        /* <DEDUP_REMOVED lines=11> */
.L_x_33784:
[----:B------:R-:W0:Y:S01]  /*7fd0*/  I2F.F64.S16 R8, R9 ;  /* 0x0000000900087312 */ /* 0x000e220000101c00 */
[----:B------:R-:W-:-:S05]  /*7fe0*/  CS2R R10, SRZ ;  /* 0x00000000000a7805 */ /* 0x000fca000001ff00 */
[----:B0-----:R0:W-:Y:S01]  /*7ff0*/  STG.E.128 desc[UR36][R4.64], R8 ;  /* 0x0000000804007986 */ /* 0x0011e2000c101d24 */
[----:B------:R-:W-:Y:S05]  /*8000*/  BRA `(.L_x_33764) ;  /* 0x0000000000fc7947 */ /* 0x000fea0003800000 */
.L_x_33783:
[----:B------:R-:W-:-:S09]  /*8010*/  UISETP.NE.AND UP0, UPT, UR4, 0xf, UPT ;  /* 0x0000000f0400788c */ /* 0x000fd2000bf05270 */
[----:B------:R-:W-:Y:S05]  /*8020*/  BRA.U !UP0, `(.L_x_33785) ;  /* 0x0000000108e87547 */ /* 0x000fea000b800000 */
[----:B------:R-:W-:-:S09]  /*8030*/  UISETP.NE.AND UP0, UPT, UR4, 0x17, UPT ;  /* 0x000000170400788c */ /* 0x000fd2000bf05270 */
[----:B------:R-:W-:Y:S05]  /*8040*/  BRA.U !UP0, `(.L_x_33786) ;  /* 0x0000000108907547 */ /* 0x000fea000b800000 */
[----:B------:R-:W-:-:S09]  /*8050*/  UISETP.NE.AND UP0, UPT, UR4, 0x18, UPT ;  /* 0x000000180400788c */ /* 0x000fd2000bf05270 */
[----:B------:R-:W-:Y:S05]  /*8060*/  BRA.U !UP0, `(.L_x_33787) ;  /* 0x0000000108447547 */ /* 0x000fea000b800000 */
.L_x_33763:
        /* <DEDUP_REMOVED lines=16> */
.L_x_33788:
[----:B------:R-:W-:Y:S05]  /*8170*/  BRA `(.L_x_33764) ;  /* 0x0000000000a07947 */ /* 0x000fea0003800000 */
.L_x_33787:
        /* <DEDUP_REMOVED lines=13> */
.L_x_33790:
[----:B------:R-:W-:Y:S05]  /*8250*/  BSYNC.RECONVERGENT B0 ;  /* 0x0000000000007941 */ /* 0x000fea0003800200 */
.L_x_33789:
[----:B------:R-:W-:-:S05]  /*8260*/  LOP3.LUT R3, R0, 0x80, R3, 0xf8, !PT ;  /* 0x0000008000037812 */ /* 0x000fca00078ef803 */
[----:B------:R3:W-:Y:S01]  /*8270*/  STG.E.U8 desc[UR36][R4.64], R3 ;  /* 0x0000000304007986 */ /* 0x0007e2000c101124 */
[----:B------:R-:W-:Y:S05]  /*8280*/  BRA `(.L_x_33764) ;  /* 0x00000000005c7947 */ /* 0x000fea0003800000 */
.L_x_33786:
        /* <DEDUP_REMOVED lines=12> */
.L_x_33792:
[----:B------:R-:W-:Y:S01]  /*8350*/  IMAD.MOV.U32 R0, RZ, RZ, 0x7f ;  /* 0x0000007fff007424 */ /* 0x000fe200078e00ff */
[----:B------:R-:W-:-:S04]  /*8360*/  ISETP.GT.U32.AND P0, PT, R2, 0x7f800000, PT ;  /* 0x7f8000000200780c */ /* 0x000fc80003f04070 */
[----:B------:R-:W-:-:S09]  /*8370*/  SEL R0, R0, 0x7c, P0 ;  /* 0x0000007c00007807 */ /* 0x000fd20000000000 */
.L_x_33793:
[----:B------:R-:W-:Y:S05]  /*8380*/  BSYNC.RECONVERGENT B0 ;  /* 0x0000000000007941 */ /* 0x000fea0003800200 */
.L_x_33791:
[----:B------:R-:W-:-:S04]  /*8390*/  SHF.R.U32.HI R3, RZ, 0x18, R3 ;  /* 0x00000018ff037819 */ /* 0x000fc80000011603 */
[----:B------:R-:W-:-:S05]  /*83a0*/  LOP3.LUT R3, R0, 0x80, R3, 0xf8, !PT ;  /* 0x0000008000037812 */ /* 0x000fca00078ef803 */
[----:B------:R2:W-:Y:S01]  /*83b0*/  STG.E.U8 desc[UR36][R4.64], R3 ;  /* 0x0000000304007986 */ /* 0x0005e2000c101124 */
[----:B------:R-:W-:Y:S05]  /*83c0*/  BRA `(.L_x_33764) ;  /* 0x00000000000c7947 */ /* 0x000fea0003800000 */
.L_x_33785:
[----:B------:R-:W0:Y:S02]  /*83d0*/  I2F.S16 R0, R9 ;  /* 0x0000000900007306 */ /* 0x000e240000101400 */
[----:B0-----:R-:W-:-:S05]  /*83e0*/  F2FP.BF16.F32.PACK_AB R0, RZ, R0 ;  /* 0x00000000ff00723e */ /* 0x001fca00000010ff */
[----:B------:R4:W-:Y:S02]  /*83f0*/  STG.E.U16 desc[UR36][R4.64], R0 ;  /* 0x0000000004007986 */ /* 0x0009e4000c101524 */
.L_x_33764:
[----:B------:R-:W-:-:S07]  /*8400*/  VIADD R17, R17, 0x80 ;  /* 0x0000008011117836 */ /* 0x000fce0000000000 */
.L_x_33691:
[----:B------:R-:W-:Y:S05]  /*8410*/  BSYNC.RECONVERGENT B6 ;  /* 0x0000000000067941 */ /* 0x000fea0003800200 */
.L_x_33690:
        /* <DEDUP_REMOVED lines=358> */
.L_x_33796:
        /* <DEDUP_REMOVED lines=16> */
.L_x_33800:
[----:B------:R0:W5:Y:S01]  /*9b80*/  LDG.E.U8 R2, desc[UR36][R4.64] ;  /* 0x0000002404027981 */ /* 0x000162000c1e1100 */
[----:B------:R-:W-:Y:S05]  /*9b90*/  BRA `(.L_x_33802) ;  /* 0x0000000c004c7947 */ /* 0x000fea0003800000 */
.L_x_33799:
        /* <DEDUP_REMOVED lines=8> */
.L_x_33804:
[----:B------:R0:W5:Y:S01]  /*9c20*/  LDG.E.U16 R2, desc[UR36][R4.64] ;  /* 0x0000002404027981 */ /* 0x000162000c1e1500 */
[----:B------:R-:W-:Y:S05]  /*9c30*/  BRA `(.L_x_33802) ;  /* 0x0000000c00247947 */ /* 0x000fea0003800000 */
.L_x_33803:
[----:B------:R0:W5:Y:S01]  /*9c40*/  LDG.E.U16 R2, desc[UR36][R4.64] ;  /* 0x0000002404027981 */ /* 0x000162000c1e1500 */
[----:B------:R-:W-:Y:S05]  /*9c50*/  BRA `(.L_x_33802) ;  /* 0x0000000c001c7947 */ /* 0x000fea0003800000 */
.L_x_33798:
        /* <DEDUP_REMOVED lines=9> */
.L_x_33806:
[----:B------:R-:W2:Y:S02]  /*9cf0*/  LDG.E.U16 R0, desc[UR36][R4.64] ;  /* 0x0000002404007981 */ /* 0x000ea4000c1e1500 */
[----:B--2---:R-:W-:-:S06]  /*9d00*/  HADD2.F32 R0, -RZ, R0.H0_H0 ;  /* 0x20000000ff007230 */ /* 0x004fcc0000004100 */
[----:B------:R-:W0:Y:S02]  /*9d10*/  F2I.FTZ.TRUNC.NTZ R0, R0 ;  /* 0x0000000000007305 */ /* 0x000e24000021f100 */
[----:B0-----:R-:W-:Y:S01]  /*9d20*/  PRMT R2, R0, 0x7610, R2 ;  /* 0x0000761000027816 */ /* 0x001fe20000000002 */
[----:B------:R-:W-:Y:S06]  /*9d30*/  BRA `(.L_x_33802) ;  /* 0x0000000800e47947 */ /* 0x000fec0003800000 */
.L_x_33805:
        /* <DEDUP_REMOVED lines=9> */
.L_x_33808:
[----:B------:R-:W2:Y:S02]  /*9dd0*/  LDG.E.U16 R4, desc[UR36][R4.64] ;  /* 0x0000002404047981 */ /* 0x000ea4000c1e1500 */
[----:B--2---:R-:W-:-:S06]  /*9de0*/  HADD2.F32 R0, -RZ, R4.H0_H0 ;  /* 0x20000004ff007230 */ /* 0x004fcc0000004100 */
[----:B------:R-:W0:Y:S02]  /*9df0*/  F2I.FTZ.TRUNC.NTZ R0, R0 ;  /* 0x0000000000007305 */ /* 0x000e24000021f100 */
[----:B0-----:R-:W-:Y:S01]  /*9e00*/  PRMT R2, R0, 0x7610, R2 ;  /* 0x0000761000027816 */ /* 0x001fe20000000002 */
[----:B------:R-:W-:Y:S06]  /*9e10*/  BRA `(.L_x_33802) ;  /* 0x0000000800ac7947 */ /* 0x000fec0003800000 */
.L_x_33807:
[----:B------:R-:W2:Y:S02]  /*9e20*/  LDG.E.64 R4, desc[UR36][R4.64] ;  /* 0x0000002404047981 */ /* 0x000ea4000c1e1b00 */
[----:B--2---:R0:W1:Y:S01]  /*9e30*/  F2I.F64.TRUNC R2, R4 ;  /* 0x0000000400027311 */ /* 0x004062000030d100 */
[----:B------:R-:W-:Y:S05]  /*9e40*/  BRA `(.L_x_33802) ;  /* 0x0000000800a07947 */ /* 0x000fea0003800000 */
.L_x_33797:
        /* <DEDUP_REMOVED lines=12> */
.L_x_33811:
[----:B------:R-:W2:Y:S02]  /*9f10*/  LDG.E.64 R4, desc[UR36][R4.64] ;  /* 0x0000002404047981 */ /* 0x000ea4000c1e1b00 */
[----:B--2---:R3:W4:Y:S01]  /*9f20*/  F2I.F64.TRUNC R2, R4 ;  /* 0x0000000400027311 */ /* 0x004722000030d100 */
[----:B------:R-:W-:Y:S05]  /*9f30*/  BRA `(.L_x_33802) ;  /* 0x0000000800647947 */ /* 0x000fea0003800000 */
.L_x_33810:
        /* <DEDUP_REMOVED lines=27> */
.L_x_33813:
        /* <DEDUP_REMOVED lines=14> */
.L_x_33812:
[----:B------:R-:W2:Y:S02]  /*a1d0*/  LDG.E.U16 R0, desc[UR36][R4.64] ;  /* 0x0000002404007981 */ /* 0x000ea4000c1e1500 */
[----:B--2---:R-:W-:-:S06]  /*a1e0*/  IMAD.U32 R0, R0, 0x10000, RZ ;  /* 0x0001000000007824 */ /* 0x004fcc00078e00ff */
[----:B------:R-:W0:Y:S02]  /*a1f0*/  F2I.FTZ.TRUNC.NTZ R0, R0 ;  /* 0x0000000000007305 */ /* 0x000e24000021f100 */
[----:B0-----:R-:W-:Y:S01]  /*a200*/  PRMT R2, R0, 0x7610, R2 ;  /* 0x0000761000027816 */ /* 0x001fe20000000002 */
[----:B------:R-:W-:Y:S06]  /*a210*/  BRA `(.L_x_33802) ;  /* 0x0000000400ac7947 */ /* 0x000fec0003800000 */
.L_x_33809:
        /* <DEDUP_REMOVED lines=10> */
.L_x_33816:
        /* <DEDUP_REMOVED lines=21> */
.L_x_33820:
[----:B------:R-:W-:Y:S05]  /*a410*/  BSYNC.RECONVERGENT B1 ;  /* 0x0000000000017941 */ /* 0x000fea0003800200 */
.L_x_33819:
[----:B------:R-:W-:Y:S02]  /*a420*/  SHF.L.U32 R0, R0, 0x14, RZ ;  /* 0x0000001400007819 */ /* 0x000fe400000006ff */
[----:B------:R-:W-:-:S04]  /*a430*/  LEA R2, R2, 0x3b800000, 0x17 ;  /* 0x3b80000002027811 */ /* 0x000fc800078eb8ff */
[----:B------:R-:W-:-:S07]  /*a440*/  LOP3.LUT R0, R2, R0, R7, 0xfe, !PT ;  /* 0x0000000002007212 */ /* 0x000fce00078efe07 */
.L_x_33818:
[----:B------:R-:W-:Y:S05]  /*a450*/  BSYNC.RECONVERGENT B0 ;  /* 0x0000000000007941 */ /* 0x000fea0003800200 */
.L_x_33817:
[----:B------:R-:W0:Y:S02]  /*a460*/  F2I.FTZ.TRUNC.NTZ R0, R0 ;  /* 0x0000000000007305 */ /* 0x000e24000021f100 */
[----:B0-----:R-:W-:Y:S01]  /*a470*/  PRMT R2, R0, 0x7610, R2 ;  /* 0x0000761000027816 */ /* 0x001fe20000000002 */
[----:B------:R-:W-:Y:S06]  /*a480*/  BRA `(.L_x_33802) ;  /* 0x0000000400107947 */ /* 0x000fec0003800000 */
.L_x_33815:
        /* <DEDUP_REMOVED lines=21> */
.L_x_33824:
[----:B------:R-:W-:Y:S05]  /*a5e0*/  BSYNC.RECONVERGENT B1 ;  /* 0x0000000000017941 */ /* 0x000fea0003800200 */
.L_x_33823:
[----:B------:R-:W-:Y:S01]  /*a5f0*/  IMAD.SHL.U32 R0, R0, 0x200000, RZ ;  /* 0x0020000000007824 */ /* 0x000fe200078e00ff */
[----:B------:R-:W-:-:S04]  /*a600*/  LEA R2, R2, 0x37800000, 0x17 ;  /* 0x3780000002027811 */ /* 0x000fc800078eb8ff */
[----:B------:R-:W-:-:S07]  /*a610*/  LOP3.LUT R0, R2, R0, R7, 0xfe, !PT ;  /* 0x0000000002007212 */ /* 0x000fce00078efe07 */
.L_x_33822:
[----:B------:R-:W-:Y:S05]  /*a620*/  BSYNC.RECONVERGENT B0 ;  /* 0x0000000000007941 */ /* 0x000fea0003800200 */
.L_x_33821:
[----:B------:R-:W0:Y:S02]  /*a630*/  F2I.FTZ.TRUNC.NTZ R0, R0 ;  /* 0x0000000000007305 */ /* 0x000e24000021f100 */
[----:B0-----:R-:W-:Y:S01]  /*a640*/  PRMT R2, R0, 0x7610, R2 ;  /* 0x0000761000027816 */ /* 0x001fe20000000002 */
[----:B------:R-:W-:Y:S06]  /*a650*/  BRA `(.L_x_33802) ;  /* 0x00000000009c7947 */ /* 0x000fec0003800000 */
.L_x_33814:
        /* <DEDUP_REMOVED lines=14> */
.L_x_33828:
[----:B------:R-:W-:Y:S05]  /*a740*/  BSYNC.RECONVERGENT B0 ;  /* 0x0000000000007941 */ /* 0x000fea0003800200 */
.L_x_33827:
[----:B------:R-:W0:Y:S02]  /*a750*/  F2I.FTZ.TRUNC.NTZ R0, R0 ;  /* 0x0000000000007305 */ /* 0x000e24000021f100 */
[----:B0-----:R-:W-:Y:S01]  /*a760*/  PRMT R2, R0, 0x7610, R2 ;  /* 0x0000761000027816 */ /* 0x001fe20000000002 */
[----:B------:R-:W-:Y:S06]  /*a770*/  BRA `(.L_x_33802) ;  /* 0x0000000000547947 */ /* 0x000fec0003800000 */
.L_x_33801:
        /* <DEDUP_REMOVED lines=16> */
.L_x_33829:
[----:B------:R-:W-:Y:S01]  /*a880*/  PRMT R2, RZ, 0x7610, R2 ;  /* 0x00007610ff027816 */ /* 0x000fe20000000002 */
[----:B------:R-:W-:Y:S06]  /*a890*/  BRA `(.L_x_33802) ;  /* 0x00000000000c7947 */ /* 0x000fec0003800000 */
.L_x_33826:
[----:B------:R1:W5:Y:S01]  /*a8a0*/  LDG.E.U16 R2, desc[UR36][R4.64] ;  /* 0x0000002404027981 */ /* 0x000362000c1e1500 */
[----:B------:R-:W-:Y:S05]  /*a8b0*/  BRA `(.L_x_33802) ;  /* 0x0000000000047947 */ /* 0x000fea0003800000 */
.L_x_33825:
[----:B------:R0:W5:Y:S02]  /*a8c0*/  LDG.E.U16 R2, desc[UR36][R4.64] ;  /* 0x0000002404027981 */ /* 0x000164000c1e1500 */
.L_x_33802:
        /* <DEDUP_REMOVED lines=16> */
.L_x_33833:
[----:B------:R0:W5:Y:S01]  /*a9d0*/  LDG.E.U8 R0, desc[UR36][R4.64] ;  /* 0x0000002404007981 */ /* 0x000162000c1e1100 */
[----:B------:R-:W-:Y:S05]  /*a9e0*/  BRA `(.L_x_33835) ;  /* 0x0000000c00507947 */ /* 0x000fea0003800000 */
.L_x_33832:
        /* <DEDUP_REMOVED lines=8> */
.L_x_33837:
[----:B------:R0:W5:Y:S01]  /*aa70*/  LDG.E.U16 R0, desc[UR36][R4.64] ;  /* 0x0000002404007981 */ /* 0x000162000c1e1500 */
[----:B------:R-:W-:Y:S05]  /*aa80*/  BRA `(.L_x_33835) ;  /* 0x0000000c00287947 */ /* 0x000fea0003800000 */
.L_x_33836:
[----:B------:R0:W5:Y:S01]  /*aa90*/  LDG.E.U16 R0, desc[UR36][R4.64] ;  /* 0x0000002404007981 */ /* 0x000162000c1e1500 */
[----:B------:R-:W-:Y:S05]  /*aaa0*/  BRA `(.L_x_33835) ;  /* 0x0000000c00207947 */ /* 0x000fea0003800000 */
.L_x_33831:
        /* <DEDUP_REMOVED lines=9> */
.L_x_33839:
[----:B------:R-:W2:Y:S02]  /*ab40*/  LDG.E.U16 R3, desc[UR36][R4.64] ;  /* 0x0000002404037981 */ /* 0x000ea4000c1e1500 */
[----:B--2---:R-:W-:-:S06]  /*ab50*/  HADD2.F32 R3, -RZ, R3.H0_H0 ;  /* 0x20000003ff037230 */ /* 0x004fcc0000004100 */
[----:B------:R-:W0:Y:S02]  /*ab60*/  F2I.FTZ.TRUNC.NTZ R3, R3 ;  /* 0x0000000300037305 */ /* 0x000e24000021f100 */
[----:B0-----:R-:W-:Y:S01]  /*ab70*/  PRMT R0, R3, 0x7610, R0 ;  /* 0x0000761003007816 */ /* 0x001fe20000000000 */
[----:B------:R-:W-:Y:S06]  /*ab80*/  BRA `(.L_x_33835) ;  /* 0x0000000800e87947 */ /* 0x000fec0003800000 */
.L_x_33838:
        /* <DEDUP_REMOVED lines=9> */
.L_x_33841:
[----:B------:R-:W2:Y:S02]  /*ac20*/  LDG.E.U16 R4, desc[UR36][R4.64] ;  /* 0x0000002404047981 */ /* 0x000ea4000c1e1500 */
[----:B--2---:R-:W-:-:S06]  /*ac30*/  HADD2.F32 R3, -RZ, R4.H0_H0 ;  /* 0x20000004ff037230 */ /* 0x004fcc0000004100 */
[----:B------:R-:W0:Y:S02]  /*ac40*/  F2I.FTZ.TRUNC.NTZ R3, R3 ;  /* 0x0000000300037305 */ /* 0x000e24000021f100 */
[----:B0-----:R-:W-:Y:S01]  /*ac50*/  PRMT R0, R3, 0x7610, R0 ;  /* 0x0000761003007816 */ /* 0x001fe20000000000 */
[----:B------:R-:W-:Y:S06]  /*ac60*/  BRA `(.L_x_33835) ;  /* 0x0000000800b07947 */ /* 0x000fec0003800000 */
.L_x_33840:
[----:B------:R-:W2:Y:S02]  /*ac70*/  LDG.E.64 R4, desc[UR36][R4.64] ;  /* 0x0000002404047981 */ /* 0x000ea4000c1e1b00 */
[----:B--2---:R0:W1:Y:S01]  /*ac80*/  F2I.F64.TRUNC R0, R4 ;  /* 0x0000000400007311 */ /* 0x004062000030d100 */
[----:B------:R-:W-:Y:S05]  /*ac90*/  BRA `(.L_x_33835) ;  /* 0x0000000800a47947 */ /* 0x000fea0003800000 */
.L_x_33830:
        /* <DEDUP_REMOVED lines=12> */
.L_x_33844:
[----:B------:R-:W2:Y:S02]  /*ad60*/  LDG.E.64 R4, desc[UR36][R4.64] ;  /* 0x0000002404047981 */ /* 0x000ea4000c1e1b00 */
[----:B--2---:R3:W0:Y:S01]  /*ad70*/  F2I.F64.TRUNC R0, R4 ;  /* 0x0000000400007311 */ /* 0x004622000030d100 */
[----:B------:R-:W-:Y:S05]  /*ad80*/  BRA `(.L_x_33835) ;  /* 0x0000000800687947 */ /* 0x000fea0003800000 */
.L_x_33843:
        /* <DEDUP_REMOVED lines=27> */
.L_x_33846:
        /* <DEDUP_REMOVED lines=15> */
.L_x_33845:
[----:B------:R-:W2:Y:S02]  /*b030*/  LDG.E.U16 R3, desc[UR36][R4.64] ;  /* 0x0000002404037981 */ /* 0x000ea4000c1e1500 */
[----:B--2---:R-:W-:-:S06]  /*b040*/  IMAD.U32 R3, R3, 0x10000, RZ ;  /* 0x0001000003037824 */ /* 0x004fcc00078e00ff */
[----:B------:R-:W0:Y:S02]  /*b050*/  F2I.FTZ.TRUNC.NTZ R3, R3 ;  /* 0x0000000300037305 */ /* 0x000e24000021f100 */
[----:B0-----:R-:W-:Y:S01]  /*b060*/  PRMT R0, R3, 0x7610, R0 ;  /* 0x0000761003007816 */ /* 0x001fe20000000000 */
[----:B------:R-:W-:Y:S06]  /*b070*/  BRA `(.L_x_33835) ;  /* 0x0000000400ac7947 */ /* 0x000fec0003800000 */
.L_x_33842:
        /* <DEDUP_REMOVED lines=10> */
.L_x_33849:
        /* <DEDUP_REMOVED lines=21> */
.L_x_33853:
[----:B------:R-:W-:Y:S05]  /*b270*/  BSYNC.RECONVERGENT B1 ;  /* 0x0000000000017941 */ /* 0x000fea0003800200 */
.L_x_33852:
[----:B------:R-:W-:Y:S01]  /*b280*/  IMAD.SHL.U32 R0, R0, 0x100000, RZ ;  /* 0x0010000000007824 */ /* 0x000fe200078e00ff */
[----:B------:R-:W-:-:S04]  /*b290*/  LEA R3, R3, 0x3b800000, 0x17 ;  /* 0x3b80000003037811 */ /* 0x000fc800078eb8ff */
[----:B------:R-:W-:-:S07]  /*b2a0*/  LOP3.LUT R3, R3, R0, R7, 0xfe, !PT ;  /* 0x0000000003037212 */ /* 0x000fce00078efe07 */
.L_x_33851:
[----:B------:R-:W-:Y:S05]  /*b2b0*/  BSYNC.RECONVERGENT B0 ;  /* 0x0000000000007941 */ /* 0x000fea0003800200 */
.L_x_33850:
[----:B------:R-:W0:Y:S02]  /*b2c0*/  F2I.FTZ.TRUNC.NTZ R3, R3 ;  /* 0x0000000300037305 */ /* 0x000e24000021f100 */
[----:B0-----:R-:W-:Y:S01]  /*b2d0*/  PRMT R0, R3, 0x7610, R0 ;  /* 0x0000761003007816 */ /* 0x001fe20000000000 */
[----:B------:R-:W-:Y:S06]  /*b2e0*/  BRA `(.L_x_33835) ;  /* 0x0000000400107947 */ /* 0x000fec0003800000 */
.L_x_33848:
        /* <DEDUP_REMOVED lines=21> */
.L_x_33857:
[----:B------:R-:W-:Y:S05]  /*b440*/  BSYNC.RECONVERGENT B1 ;  /* 0x0000000000017941 */ /* 0x000fea0003800200 */
.L_x_33856:
[----:B------:R-:W-:Y:S01]  /*b450*/  IMAD.SHL.U32 R0, R0, 0x200000, RZ ;  /* 0x0020000000007824 */ /* 0x000fe200078e00ff */
[----:B------:R-:W-:-:S04]  /*b460*/  LEA R3, R3, 0x37800000, 0x17 ;  /* 0x3780000003037811 */ /* 0x000fc800078eb8ff */
[----:B------:R-:W-:-:S07]  /*b470*/  LOP3.LUT R3, R3, R0, R7, 0xfe, !PT ;  /* 0x0000000003037212 */ /* 0x000fce00078efe07 */
.L_x_33855:
[----:B------:R-:W-:Y:S05]  /*b480*/  BSYNC.RECONVERGENT B0 ;  /* 0x0000000000007941 */ /* 0x000fea0003800200 */
.L_x_33854:
[----:B------:R-:W0:Y:S02]  /*b490*/  F2I.FTZ.TRUNC.NTZ R3, R3 ;  /* 0x0000000300037305 */ /* 0x000e24000021f100 */
[----:B0-----:R-:W-:Y:S01]  /*b4a0*/  PRMT R0, R3, 0x7610, R0 ;  /* 0x0000761003007816 */ /* 0x001fe20000000000 */
[----:B------:R-:W-:Y:S06]  /*b4b0*/  BRA `(.L_x_33835) ;  /* 0x00000000009c7947 */ /* 0x000fec0003800000 */
.L_x_33847:
        /* <DEDUP_REMOVED lines=14> */
.L_x_33861:
[----:B------:R-:W-:Y:S05]  /*b5a0*/  BSYNC.RECONVERGENT B0 ;  /* 0x0000000000007941 */ /* 0x000fea0003800200 */
.L_x_33860:
[----:B------:R-:W0:Y:S02]  /*b5b0*/  F2I.FTZ.TRUNC.NTZ R3, R3 ;  /* 0x0000000300037305 */ /* 0x000e24000021f100 */
[----:B0-----:R-:W-:Y:S01]  /*b5c0*/  PRMT R0, R3, 0x7610, R0 ;  /* 0x0000761003007816 */ /* 0x001fe20000000000 */
[----:B------:R-:W-:Y:S06]  /*b5d0*/  BRA `(.L_x_33835) ;  /* 0x0000000000547947 */ /* 0x000fec0003800000 */
.L_x_33834:
        /* <DEDUP_REMOVED lines=16> */
.L_x_33862:
[----:B------:R-:W-:Y:S01]  /*b6e0*/  PRMT R0, RZ, 0x7610, R0 ;  /* 0x00007610ff007816 */ /* 0x000fe20000000000 */
[----:B------:R-:W-:Y:S06]  /*b6f0*/  BRA `(.L_x_33835) ;  /* 0x00000000000c7947 */ /* 0x000fec0003800000 */
.L_x_33859:
[----:B------:R2:W5:Y:S01]  /*b700*/  LDG.E.U16 R0, desc[UR36][R4.64] ;  /* 0x0000002404007981 */ /* 0x000562000c1e1500 */
[----:B------:R-:W-:Y:S05]  /*b710*/  BRA `(.L_x_33835) ;  /* 0x0000000000047947 */ /* 0x000fea0003800000 */
.L_x_33858:
[----:B------:R1:W5:Y:S02]  /*b720*/  LDG.E.U16 R0, desc[UR36][R4.64] ;  /* 0x0000002404007981 */ /* 0x000364000c1e1500 */
.L_x_33835:
[----:B------:R-:W2:Y:S01]  /*b730*/  LDCU.64 UR6, c[0x0][0x5e8] ;  /* 0x0000bd00ff0677ac */ /* 0x000ea20008000a00 */
[----:B01--45:R-:W-:Y:S01]  /*b740*/  VIMNMX.S16x2 R0, PT, PT, R2, R0, !PT ;  /* 0x0000000002007248 */ /* 0x033fe20007fe0300 */
        /* <DEDUP_REMOVED lines=16> */
.L_x_33866:
[----:B------:R0:W-:Y:S01]  /*b850*/  STG.E.U8 desc[UR36][R4.64], R9 ;  /* 0x0000000904007986 */ /* 0x0001e2000c101124 */
[----:B------:R-:W-:Y:S05]  /*b860*/  BRA `(.L_x_33868) ;  /* 0x0000000c004c7947 */ /* 0x000fea0003800000 */
.L_x_33865:
        /* <DEDUP_REMOVED lines=10> */
.L_x_33870:
[----:B------:R-:W-:-:S05]  /*b910*/  PRMT R3, R9, 0x9910, RZ ;  /* 0x0000991009037816 */ /* 0x000fca00000000ff */
[----:B------:R0:W-:Y:S01]  /*b920*/  STG.E desc[UR36][R4.64], R3 ;  /* 0x0000000304007986 */ /* 0x0001e2000c101924 */
[----:B------:R-:W-:Y:S05]  /*b930*/  BRA `(.L_x_33868) ;  /* 0x0000000c00187947 */ /* 0x000fea0003800000 */
.L_x_33869:
[----:B------:R0:W-:Y:S01]  /*b940*/  STG.E.U16 desc[UR36][R4.64], R9 ;  /* 0x0000000904007986 */ /* 0x0001e2000c101524 */
[----:B------:R-:W-:Y:S05]  /*b950*/  BRA `(.L_x_33868) ;  /* 0x0000000c00107947 */ /* 0x000fea0003800000 */
.L_x_33864:
        /* <DEDUP_REMOVED lines=9> */
.L_x_33872:
[----:B------:R-:W0:Y:S02]  /*b9f0*/  I2F.S16 R0, R9 ;  /* 0x0000000900007306 */ /* 0x000e240000101400 */
[----:B0-----:R-:W-:-:S05]  /*ba00*/  F2FP.F16.F32.PACK_AB R0, RZ, R0 ;  /* 0x00000000ff00723e */ /* 0x001fca00000000ff */
[----:B------:R0:W-:Y:S01]  /*ba10*/  STG.E.U16 desc[UR36][R4.64], R0 ;  /* 0x0000000004007986 */ /* 0x0001e2000c101524 */
[----:B------:R-:W-:Y:S05]  /*ba20*/  BRA `(.L_x_33868) ;  /* 0x0000000800dc7947 */ /* 0x000fea0003800000 */
.L_x_33871:
        /* <DEDUP_REMOVED lines=10> */
.L_x_33874:
[----:B------:R-:W0:Y:S02]  /*bad0*/  I2F.S16 R9, R9 ;  /* 0x0000000900097306 */ /* 0x000e240000101400 */
[----:B0-----:R-:W-:-:S04]  /*bae0*/  F2FP.F16.F32.PACK_AB R3, RZ, R9 ;  /* 0x00000009ff03723e */ /* 0x001fc800000000ff */
[----:B------:R-:W-:-:S05]  /*baf0*/  PRMT R3, R3, 0x5410, RZ ;  /* 0x0000541003037816 */ /* 0x000fca00000000ff */
[----:B------:R0:W-:Y:S01]  /*bb00*/  STG.E desc[UR36][R4.64], R3 ;  /* 0x0000000304007986 */ /* 0x0001e2000c101924 */
[----:B------:R-:W-:Y:S05]  /*bb10*/  BRA `(.L_x_33868) ;  /* 0x0000000800a07947 */ /* 0x000fea0003800000 */
.L_x_33873:
[----:B------:R-:W0:Y:S02]  /*bb20*/  I2F.F64.S16 R2, R9 ;  /* 0x0000000900027312 */ /* 0x000e240000101c00 */
[----:B0-----:R0:W-:Y:S01]  /*bb30*/  STG.E.64 desc[UR36][R4.64], R2 ;  /* 0x0000000204007986 */ /* 0x0011e2000c101b24 */
[----:B------:R-:W-:Y:S05]  /*bb40*/  BRA `(.L_x_33868) ;  /* 0x0000000800947947 */ /* 0x000fea0003800000 */
.L_x_33863:
        /* <DEDUP_REMOVED lines=12> */
.L_x_33878:
        /* <DEDUP_REMOVED lines=17> */
.L_x_33881:
[----:B------:R-:W-:-:S04]  /*bd20*/  SHF.R.U32.HI R3, RZ, 0x18, R9 ;  /* 0x00000018ff037819 */ /* 0x000fc80000011609 */
[----:B------:R-:W-:-:S04]  /*bd30*/  LOP3.LUT R0, R0, 0x80, R3, 0xf8, !PT ;  /* 0x0000008000007812 */ /* 0x000fc800078ef803 */
[----:B------:R-:W-:-:S07]  /*bd40*/  PRMT R2, R0, 0x7610, R2 ;  /* 0x0000761000027816 */ /* 0x000fce0000000002 */
.L_x_33880:
[----:B------:R-:W-:Y:S05]  /*bd50*/  BSYNC.RECONVERGENT B0 ;  /* 0x0000000000007941 */ /* 0x000fea0003800200 */
.L_x_33879:
[----:B------:R0:W-:Y:S01]  /*bd60*/  STG.E.U8 desc[UR36][R4.64], R2 ;  /* 0x0000000204007986 */ /* 0x0001e2000c101124 */
[----:B------:R-:W-:Y:S05]  /*bd70*/  BRA `(.L_x_33868) ;  /* 0x0000000800087947 */ /* 0x000fea0003800000 */
.L_x_33877:
        /* <DEDUP_REMOVED lines=17> */
.L_x_33884:
[----:B------:R-:W-:-:S04]  /*be90*/  SHF.R.U32.HI R3, RZ, 0x18, R9 ;  /* 0x00000018ff037819 */ /* 0x000fc80000011609 */
[----:B------:R-:W-:-:S04]  /*bea0*/  LOP3.LUT R0, R0, 0x80, R3, 0xf8, !PT ;  /* 0x0000008000007812 */ /* 0x000fc800078ef803 */
[----:B------:R-:W-:-:S07]  /*beb0*/  PRMT R2, R0, 0x7610, R2 ;  /* 0x0000761000027816 */ /* 0x000fce0000000002 */
.L_x_33883:
[----:B------:R-:W-:Y:S05]  /*bec0*/  BSYNC.RECONVERGENT B0 ;  /* 0x0000000000007941 */ /* 0x000fea0003800200 */
.L_x_33882:
[----:B------:R0:W-:Y:S01]  /*bed0*/  STG.E.U8 desc[UR36][R4.64], R2 ;  /* 0x0000000204007986 */ /* 0x0001e2000c101124 */
[----:B------:R-:W-:Y:S05]  /*bee0*/  BRA `(.L_x_33868) ;  /* 0x0000000400ac7947 */ /* 0x000fea0003800000 */
.L_x_33876:
        /* <DEDUP_REMOVED lines=22> */
.L_x_33886:
[----:B------:R-:W-:-:S04]  /*c050*/  PRMT R2, R9, 0x9910, RZ ;  /* 0x0000991009027816 */ /* 0x000fc800000000ff */
[----:B------:R-:W-:-:S05]  /*c060*/  SHF.R.S32.HI R3, RZ, 0x1f, R2 ;  /* 0x0000001fff037819 */ /* 0x000fca0000011402 */
[----:B------:R0:W-:Y:S01]  /*c070*/  STG.E.64 desc[UR36][R4.64], R2 ;  /* 0x0000000204007986 */ /* 0x0001e2000c101b24 */
[----:B------:R-:W-:Y:S05]  /*c080*/  BRA `(.L_x_33868) ;  /* 0x0000000400447947 */ /* 0x000fea0003800000 */
.L_x_33885:
[----:B------:R-:W-:-:S05]  /*c090*/  PRMT R3, R9, 0x9910, RZ ;  /* 0x0000991009037816 */ /* 0x000fca00000000ff */
[----:B------:R0:W-:Y:S01]  /*c0a0*/  STG.E desc[UR36][R4.64], R3 ;  /* 0x0000000304007986 */ /* 0x0001e2000c101924 */
[----:B------:R-:W-:Y:S05]  /*c0b0*/  BRA `(.L_x_33868) ;  /* 0x0000000400387947 */ /* 0x000fea0003800000 */
.L_x_33875:
        /* <DEDUP_REMOVED lines=11> */
.L_x_33888:
[----:B------:R-:W0:Y:S01]  /*c170*/  I2F.F64.S16 R8, R9 ;  /* 0x0000000900087312 */ /* 0x000e220000101c00 */
[----:B------:R-:W-:-:S05]  /*c180*/  CS2R R10, SRZ ;  /* 0x00000000000a7805 */ /* 0x000fca000001ff00 */
[----:B0-----:R4:W-:Y:S01]  /*c190*/  STG.E.128 desc[UR36][R4.64], R8 ;  /* 0x0000000804007986 */ /* 0x0019e2000c101d24 */
[----:B------:R-:W-:Y:S05]  /*c1a0*/  BRA `(.L_x_33868) ;  /* 0x0000000000fc7947 */ /* 0x000fea0003800000 */
.L_x_33887:
[----:B------:R-:W-:-:S09]  /*c1b0*/  UISETP.NE.AND UP0, UPT, UR4, 0xf, UPT ;  /* 0x0000000f0400788c */ /* 0x000fd2000bf05270 */
[----:B------:R-:W-:Y:S05]  /*c1c0*/  BRA.U !UP0, `(.L_x_33889) ;  /* 0x0000000108e87547 */ /* 0x000fea000b800000 */
[----:B------:R-:W-:-:S09]  /*c1d0*/  UISETP.NE.AND UP0, UPT, UR4, 0x17, UPT ;  /* 0x000000170400788c */ /* 0x000fd2000bf05270 */
[----:B------:R-:W-:Y:S05]  /*c1e0*/  BRA.U !UP0, `(.L_x_33890) ;  /* 0x0000000108907547 */ /* 0x000fea000b800000 */
[----:B------:R-:W-:-:S09]  /*c1f0*/  UISETP.NE.AND UP0, UPT, UR4, 0x18, UPT ;  /* 0x000000180400788c */ /* 0x000fd2000bf05270 */
[----:B------:R-:W-:Y:S05]  /*c200*/  BRA.U !UP0, `(.L_x_33891) ;  /* 0x0000000108447547 */ /* 0x000fea000b800000 */
.L_x_33867:
        /* <DEDUP_REMOVED lines=16> */
.L_x_33892:
[----:B------:R-:W-:Y:S05]  /*c310*/  BRA `(.L_x_33868) ;  /* 0x0000000000a07947 */ /* 0x000fea0003800000 */
.L_x_33891:
        /* <DEDUP_REMOVED lines=13> */
.L_x_33894:
[----:B------:R-:W-:Y:S05]  /*c3f0*/  BSYNC.RECONVERGENT B0 ;  /* 0x0000000000007941 */ /* 0x000fea0003800200 */
.L_x_33893:
[----:B------:R-:W-:-:S05]  /*c400*/  LOP3.LUT R3, R0, 0x80, R3, 0xf8, !PT ;  /* 0x0000008000037812 */ /* 0x000fca00078ef803 */
[----:B------:R2:W-:Y:S01]  /*c410*/  STG.E.U8 desc[UR36][R4.64], R3 ;  /* 0x0000000304007986 */ /* 0x0005e2000c101124 */
[----:B------:R-:W-:Y:S05]  /*c420*/  BRA `(.L_x_33868) ;  /* 0x00000000005c7947 */ /* 0x000fea0003800000 */
.L_x_33890:
        /* <DEDUP_REMOVED lines=12> */
.L_x_33896:
[----:B------:R-:W-:Y:S01]  /*c4f0*/  IMAD.MOV.U32 R0, RZ, RZ, 0x7f ;  /* 0x0000007fff007424 */ /* 0x000fe200078e00ff */
[----:B------:R-:W-:-:S04]  /*c500*/  ISETP.GT.U32.AND P0, PT, R2, 0x7f800000, PT ;  /* 0x7f8000000200780c */ /* 0x000fc80003f04070 */
[----:B------:R-:W-:-:S09]  /*c510*/  SEL R0, R0, 0x7c, P0 ;  /* 0x0000007c00007807 */ /* 0x000fd20000000000 */
.L_x_33897:
[----:B------:R-:W-:Y:S05]  /*c520*/  BSYNC.RECONVERGENT B0 ;  /* 0x0000000000007941 */ /* 0x000fea0003800200 */
.L_x_33895:
[----:B------:R-:W-:-:S04]  /*c530*/  SHF.R.U32.HI R3, RZ, 0x18, R3 ;  /* 0x00000018ff037819 */ /* 0x000fc80000011603 */
[----:B------:R-:W-:-:S05]  /*c540*/  LOP3.LUT R3, R0, 0x80, R3, 0xf8, !PT ;  /* 0x0000008000037812 */ /* 0x000fca00078ef803 */
[----:B------:R1:W-:Y:S01]  /*c550*/  STG.E.U8 desc[UR36][R4.64], R3 ;  /* 0x0000000304007986 */ /* 0x0003e2000c101124 */
[----:B------:R-:W-:Y:S05]  /*c560*/  BRA `(.L_x_33868) ;  /* 0x00000000000c7947 */ /* 0x000fea0003800000 */
.L_x_33889:
[----:B------:R-:W0:Y:S02]  /*c570*/  I2F.S16 R0, R9 ;  /* 0x0000000900007306 */ /* 0x000e240000101400 */
[----:B0-----:R-:W-:-:S05]  /*c580*/  F2FP.BF16.F32.PACK_AB R0, RZ, R0 ;  /* 0x00000000ff00723e */ /* 0x001fca00000010ff */
[----:B------:R0:W-:Y:S02]  /*c590*/  STG.E.U16 desc[UR36][R4.64], R0 ;  /* 0x0000000004007986 */ /* 0x0001e4000c101524 */
.L_x_33868:
[----:B------:R-:W-:-:S07]  /*c5a0*/  VIADD R17, R17, 0x80 ;  /* 0x0000008011117836 */ /* 0x000fce0000000000 */
.L_x_33795:
[----:B------:R-:W-:Y:S05]  /*c5b0*/  BSYNC.RECONVERGENT B6 ;  /* 0x0000000000067941 */ /* 0x000fea0003800200 */
.L_x_33794:
        /* <DEDUP_REMOVED lines=357> */
.L_x_33898:
        /* <DEDUP_REMOVED lines=19> */
.L_x_33902:
[----:B------:R0:W5:Y:S01]  /*dd40*/  LDG.E.U8 R2, desc[UR36][R4.64] ;  /* 0x0000002404027981 */ /* 0x000162000c1e1100 */
[----:B------:R-:W-:Y:S05]  /*dd50*/  BRA `(.L_x_33904) ;  /* 0x0000000c004c7947 */ /* 0x000fea0003800000 */
.L_x_33901:
        /* <DEDUP_REMOVED lines=8> */
.L_x_33906:
[----:B------:R0:W5:Y:S01]  /*dde0*/  LDG.E.U16 R2, desc[UR36][R4.64] ;  /* 0x0000002404027981 */ /* 0x000162000c1e1500 */
[----:B------:R-:W-:Y:S05]  /*ddf0*/  BRA `(.L_x_33904) ;  /* 0x0000000c00247947 */ /* 0x000fea0003800000 */
.L_x_33905:
[----:B------:R0:W5:Y:S01]  /*de00*/  LDG.E.U16 R2, desc[UR36][R4.64] ;  /* 0x0000002404027981 */ /* 0x000162000c1e1500 */
[----:B------:R-:W-:Y:S05]  /*de10*/  BRA `(.L_x_33904) ;  /* 0x0000000c001c7947 */ /* 0x000fea0003800000 */
.L_x_33900:
        /* <DEDUP_REMOVED lines=9> */
.L_x_33908:
[----:B------:R-:W2:Y:S02]  /*deb0*/  LDG.E.U16 R0, desc[UR36][R4.64] ;  /* 0x0000002404007981 */ /* 0x000ea4000c1e1500 */
[----:B--2---:R-:W-:-:S06]  /*dec0*/  HADD2.F32 R0, -RZ, R0.H0_H0 ;  /* 0x20000000ff007230 */ /* 0x004fcc0000004100 */
[----:B------:R-:W0:Y:S02]  /*ded0*/  F2I.FTZ.TRUNC.NTZ R0, R0 ;  /* 0x0000000000007305 */ /* 0x000e24000021f100 */
[----:B0-----:R-:W-:Y:S01]  /*dee0*/  PRMT R2, R0, 0x7610, R2 ;  /* 0x0000761000027816 */ /* 0x001fe20000000002 */
[----:B------:R-:W-:Y:S06]  /*def0*/  BRA `(.L_x_33904) ;  /* 0x0000000800e47947 */ /* 0x000fec0003800000 */
.L_x_33907:
        /* <DEDUP_REMOVED lines=9> */
.L_x_33910:
[----:B------:R-:W2:Y:S02]  /*df90*/  LDG.E.U16 R4, desc[UR36][R4.64] ;  /* 0x0000002404047981 */ /* 0x000ea4000c1e1500 */
[----:B--2---:R-:W-:-:S06]  /*dfa0*/  HADD2.F32 R0, -RZ, R4.H0_H0 ;  /* 0x20000004ff007230 */ /* 0x004fcc0000004100 */
[----:B------:R-:W0:Y:S02]  /*dfb0*/  F2I.FTZ.TRUNC.NTZ R0, R0 ;  /* 0x0000000000007305 */ /* 0x000e24000021f100 */
[----:B0-----:R-:W-:Y:S01]  /*dfc0*/  PRMT R2, R0, 0x7610, R2 ;  /* 0x0000761000027816 */ /* 0x001fe20000000002 */
[----:B------:R-:W-:Y:S06]  /*dfd0*/  BRA `(.L_x_33904) ;  /* 0x0000000800ac7947 */ /* 0x000fec0003800000 */
.L_x_33909:
[----:B------:R-:W2:Y:S02]  /*dfe0*/  LDG.E.64 R4, desc[UR36][R4.64] ;  /* 0x0000002404047981 */ /* 0x000ea4000c1e1b00 */
[----:B--2---:R0:W1:Y:S01]  /*dff0*/  F2I.F64.TRUNC R2, R4 ;  /* 0x0000000400027311 */ /* 0x004062000030d100 */
[----:B------:R-:W-:Y:S05]  /*e000*/  BRA `(.L_x_33904) ;  /* 0x0000000800a07947 */ /* 0x000fea0003800000 */
.L_x_33899:
        /* <DEDUP_REMOVED lines=12> */
.L_x_33913:
[----:B------:R-:W2:Y:S02]  /*e0d0*/  LDG.E.64 R4, desc[UR36][R4.64] ;  /* 0x0000002404047981 */ /* 0x000ea4000c1e1b00 */
[----:B--2---:R3:W4:Y:S01]  /*e0e0*/  F2I.F64.TRUNC R2, R4 ;  /* 0x0000000400027311 */ /* 0x004722000030d100 */
[----:B------:R-:W-:Y:S05]  /*e0f0*/  BRA `(.L_x_33904) ;  /* 0x0000000800647947 */ /* 0x000fea0003800000 */
.L_x_33912:
        /* <DEDUP_REMOVED lines=27> */
.L_x_33915:
        /* <DEDUP_REMOVED lines=14> */
.L_x_33914:
[----:B------:R-:W2:Y:S02]  /*e390*/  LDG.E.U16 R0, desc[UR36][R4.64] ;  /* 0x0000002404007981 */ /* 0x000ea4000c1e1500 */
[----:B--2---:R-:W-:-:S06]  /*e3a0*/  SHF.L.U32 R0, R0, 0x10, RZ ;  /* 0x0000001000007819 */ /* 0x004fcc00000006ff */
[----:B------:R-:W0:Y:S02]  /*e3b0*/  F2I.FTZ.TRUNC.NTZ R0, R0 ;  /* 0x0000000000007305 */ /* 0x000e24000021f100 */
[----:B0-----:R-:W-:Y:S01]  /*e3c0*/  PRMT R2, R0, 0x7610, R2 ;  /* 0x0000761000027816 */ /* 0x001fe20000000002 */
[----:B------:R-:W-:Y:S06]  /*e3d0*/  BRA `(.L_x_33904) ;  /* 0x0000000400ac7947 */ /* 0x000fec0003800000 */
.L_x_33911:
        /* <DEDUP_REMOVED lines=10> */
.L_x_33918:
        /* <DEDUP_REMOVED lines=21> */
.L_x_33922:
[----:B------:R-:W-:Y:S05]  /*e5d0*/  BSYNC.RECONVERGENT B1 ;  /* 0x0000000000017941 */ /* 0x000fea0003800200 */
.L_x_33921:
[----:B------:R-:W-:Y:S01]  /*e5e0*/  IMAD.SHL.U32 R0, R0, 0x100000, RZ ;  /* 0x0010000000007824 */ /* 0x000fe200078e00ff */
[----:B------:R-:W-:-:S04]  /*e5f0*/  LEA R2, R2, 0x3b800000, 0x17 ;  /* 0x3b80000002027811 */ /* 0x000fc800078eb8ff */
[----:B------:R-:W-:-:S07]  /*e600*/  LOP3.LUT R0, R2, R0, R7, 0xfe, !PT ;  /* 0x0000000002007212 */ /* 0x000fce00078efe07 */
.L_x_33920:
[----:B------:R-:W-:Y:S05]  /*e610*/  BSYNC.RECONVERGENT B0 ;  /* 0x0000000000007941 */ /* 0x000fea0003800200 */
.L_x_33919:
[----:B------:R-:W0:Y:S02]  /*e620*/  F2I.FTZ.TRUNC.NTZ R0, R0 ;  /* 0x0000000000007305 */ /* 0x000e24000021f100 */
[----:B0-----:R-:W-:Y:S01]  /*e630*/  PRMT R2, R0, 0x7610, R2 ;  /* 0x0000761000027816 */ /* 0x001fe20000000002 */
[----:B------:R-:W-:Y:S06]  /*e640*/  BRA `(.L_x_33904) ;  /* 0x0000000400107947 */ /* 0x000fec0003800000 */
.L_x_33917:
        /* <DEDUP_REMOVED lines=21> */
.L_x_33926:
[----:B------:R-:W-:Y:S05]  /*e7a0*/  BSYNC.RECONVERGENT B1 ;  /* 0x0000000000017941 */ /* 0x000fea0003800200 */
.L_x_33925:
[----:B------:R-:W-:Y:S01]  /*e7b0*/  IMAD.SHL.U32 R0, R0, 0x200000, RZ ;  /* 0x0020000000007824 */ /* 0x000fe200078e00ff */
[----:B------:R-:W-:-:S04]  /*e7c0*/  LEA R2, R2, 0x37800000, 0x17 ;  /* 0x3780000002027811 */ /* 0x000fc800078eb8ff */
[----:B------:R-:W-:-:S07]  /*e7d0*/  LOP3.LUT R0, R2, R0, R7, 0xfe, !PT ;  /* 0x0000000002007212 */ /* 0x000fce00078efe07 */
.L_x_33924:
[----:B------:R-:W-:Y:S05]  /*e7e0*/  BSYNC.RECONVERGENT B0 ;  /* 0x0000000000007941 */ /* 0x000fea0003800200 */
.L_x_33923:
[----:B------:R-:W0:Y:S02]  /*e7f0*/  F2I.FTZ.TRUNC.NTZ R0, R0 ;  /* 0x0000000000007305 */ /* 0x000e24000021f100 */
[----:B0-----:R-:W-:Y:S01]  /*e800*/  PRMT R2, R0, 0x7610, R2 ;  /* 0x0000761000027816 */ /* 0x001fe20000000002 */
[----:B------:R-:W-:Y:S06]  /*e810*/  BRA `(.L_x_33904) ;  /* 0x00000000009c7947 */ /* 0x000fec0003800000 */
.L_x_33916:
        /* <DEDUP_REMOVED lines=14> */
.L_x_33930:
[----:B------:R-:W-:Y:S05]  /*e900*/  BSYNC.RECONVERGENT B0 ;  /* 0x0000000000007941 */ /* 0x000fea0003800200 */
.L_x_33929:
[----:B------:R-:W0:Y:S02]  /*e910*/  F2I.FTZ.TRUNC.NTZ R0, R0 ;  /* 0x0000000000007305 */ /* 0x000e24000021f100 */
[----:B0-----:R-:W-:Y:S01]  /*e920*/  PRMT R2, R0, 0x7610, R2 ;  /* 0x0000761000027816 */ /* 0x001fe20000000002 */
[----:B------:R-:W-:Y:S06]  /*e930*/  BRA `(.L_x_33904) ;  /* 0x0000000000547947 */ /* 0x000fec0003800000 */
.L_x_33903:
        /* <DEDUP_REMOVED lines=16> */
.L_x_33931:
[----:B------:R-:W-:Y:S01]  /*ea40*/  PRMT R2, RZ, 0x7610, R2 ;  /* 0x00007610ff027816 */ /* 0x000fe20000000002 */
[----:B------:R-:W-:Y:S06]  /*ea50*/  BRA `(.L_x_33904) ;  /* 0x00000000000c7947 */ /* 0x000fec0003800000 */
.L_x_33928:
[----:B------:R2:W5:Y:S01]  /*ea60*/  LDG.E.U16 R2, desc[UR36][R4.64] ;  /* 0x0000002404027981 */ /* 0x000562000c1e1500 */
[----:B------:R-:W-:Y:S05]  /*ea70*/  BRA `(.L_x_33904) ;  /* 0x0000000000047947 */ /* 0x000fea0003800000 */
.L_x_33927:
[----:B------:R1:W5:Y:S02]  /*ea80*/  LDG.E.U16 R2, desc[UR36][R4.64] ;  /* 0x0000002404027981 */ /* 0x000364000c1e1500 */
.L_x_33904:
        /* <DEDUP_REMOVED lines=16> */
.L_x_33935:
[----:B------:R0:W5:Y:S01]  /*eb90*/  LDG.E.U8 R0, desc[UR36][R4.64] ;  /* 0x0000002404007981 */ /* 0x000162000c1e1100 */
[----:B------:R-:W-:Y:S05]  /*eba0*/  BRA `(.L_x_33937) ;  /* 0x0000000c00507947 */ /* 0x000fea0003800000 */
.L_x_33934:
        /* <DEDUP_REMOVED lines=8> */
.L_x_33939:
[----:B------:R0:W5:Y:S01]  /*ec30*/  LDG.E.U16 R0, desc[UR36][R4.64] ;  /* 0x0000002404007981 */ /* 0x000162000c1e1500 */
[----:B------:R-:W-:Y:S05]  /*ec40*/  BRA `(.L_x_33937) ;  /* 0x0000000c00287947 */ /* 0x000fea0003800000 */
.L_x_33938:
[----:B------:R0:W5:Y:S01]  /*ec50*/  LDG.E.U16 R0, desc[UR36][R4.64] ;  /* 0x0000002404007981 */ /* 0x000162000c1e1500 */
[----:B------:R-:W-:Y:S05]  /*ec60*/  BRA `(.L_x_33937) ;  /* 0x0000000c00207947 */ /* 0x000fea0003800000 */
.L_x_33933:
        /* <DEDUP_REMOVED lines=9> */
.L_x_33941:
[----:B------:R-:W2:Y:S02]  /*ed00*/  LDG.E.U16 R3, desc[UR36][R4.64] ;  /* 0x0000002404037981 */ /* 0x000ea4000c1e1500 */
[----:B--2---:R-:W-:-:S06]  /*ed10*/  HADD2.F32 R3, -RZ, R3.H0_H0 ;  /* 0x20000003ff037230 */ /* 0x004fcc0000004100 */
[----:B------:R-:W0:Y:S02]  /*ed20*/  F2I.FTZ.TRUNC.NTZ R3, R3 ;  /* 0x0000000300037305 */ /* 0x000e24000021f100 */
[----:B0-----:R-:W-:Y:S01]  /*ed30*/  PRMT R0, R3, 0x7610, R0 ;  /* 0x0000761003007816 */ /* 0x001fe20000000000 */
[----:B------:R-:W-:Y:S06]  /*ed40*/  BRA `(.L_x_33937) ;  /* 0x0000000800e87947 */ /* 0x000fec0003800000 */
.L_x_33940:
        /* <DEDUP_REMOVED lines=9> */
.L_x_33943:
[----:B------:R-:W2:Y:S02]  /*ede0*/  LDG.E.U16 R4, desc[UR36][R4.64] ;  /* 0x0000002404047981 */ /* 0x000ea4000c1e1500 */
[----:B--2---:R-:W-:-:S06]  /*edf0*/  HADD2.F32 R3, -RZ, R4.H0_H0 ;  /* 0x20000004ff037230 */ /* 0x004fcc0000004100 */
[----:B------:R-:W0:Y:S02]  /*ee00*/  F2I.FTZ.TRUNC.NTZ R3, R3 ;  /* 0x0000000300037305 */ /* 0x000e24000021f100 */
[----:B0-----:R-:W-:Y:S01]  /*ee10*/  PRMT R0, R3, 0x7610, R0 ;  /* 0x0000761003007816 */ /* 0x001fe20000000000 */
[----:B------:R-:W-:Y:S06]  /*ee20*/  BRA `(.L_x_33937) ;  /* 0x0000000800b07947 */ /* 0x000fec0003800000 */
.L_x_33942:
[----:B------:R-:W2:Y:S02]  /*ee30*/  LDG.E.64 R4, desc[UR36][R4.64] ;  /* 0x0000002404047981 */ /* 0x000ea4000c1e1b00 */
[----:B--2---:R0:W1:Y:S01]  /*ee40*/  F2I.F64.TRUNC R0, R4 ;  /* 0x0000000400007311 */ /* 0x004062000030d100 */
[----:B------:R-:W-:Y:S05]  /*ee50*/  BRA `(.L_x_33937) ;  /* 0x0000000800a47947 */ /* 0x000fea0003800000 */
.L_x_33932:
        /* <DEDUP_REMOVED lines=12> */
.L_x_33946:
[----:B------:R-:W2:Y:S02]  /*ef20*/  LDG.E.64 R4, desc[UR36][R4.64] ;  /* 0x0000002404047981 */ /* 0x000ea4000c1e1b00 */
[----:B--2---:R0:W1:Y:S01]  /*ef30*/  F2I.F64.TRUNC R0, R4 ;  /* 0x0000000400007311 */ /* 0x004062000030d100 */
[----:B------:R-:W-:Y:S05]  /*ef40*/  BRA `(.L_x_33937) ;  /* 0x0000000800687947 */ /* 0x000fea0003800000 */
.L_x_33945:
        /* <DEDUP_REMOVED lines=27> */
.L_x_33948:
        /* <DEDUP_REMOVED lines=15> */
.L_x_33947:
[----:B------:R-:W2:Y:S02]  /*f1f0*/  LDG.E.U16 R3, desc[UR36][R4.64] ;  /* 0x0000002404037981 */ /* 0x000ea4000c1e1500 */
[----:B--2---:R-:W-:-:S06]  /*f200*/  IMAD.U32 R3, R3, 0x10000, RZ ;  /* 0x0001000003037824 */ /* 0x004fcc00078e00ff */
[----:B------:R-:W0:Y:S02]  /*f210*/  F2I.FTZ.TRUNC.NTZ R3, R3 ;  /* 0x0000000300037305 */ /* 0x000e24000021f100 */
[----:B0-----:R-:W-:Y:S01]  /*f220*/  PRMT R0, R3, 0x7610, R0 ;  /* 0x0000761003007816 */ /* 0x001fe20000000000 */
[----:B------:R-:W-:Y:S06]  /*f230*/  BRA `(.L_x_33937) ;  /* 0x0000000400ac7947 */ /* 0x000fec0003800000 */
.L_x_33944:
        /* <DEDUP_REMOVED lines=10> */
.L_x_33951:
        /* <DEDUP_REMOVED lines=21> */
.L_x_33955:
[----:B------:R-:W-:Y:S05]  /*f430*/  BSYNC.RECONVERGENT B1 ;  /* 0x0000000000017941 */ /* 0x000fea0003800200 */
.L_x_33954:
[----:B------:R-:W-:Y:S01]  /*f440*/  IMAD.SHL.U32 R0, R0, 0x100000, RZ ;  /* 0x0010000000007824 */ /* 0x000fe200078e00ff */
[----:B------:R-:W-:-:S04]  /*f450*/  LEA R3, R3, 0x3b800000, 0x17 ;  /* 0x3b80000003037811 */ /* 0x000fc800078eb8ff */
[----:B------:R-:W-:-:S07]  /*f460*/  LOP3.LUT R3, R3, R0, R7, 0xfe, !PT ;  /* 0x0000000003037212 */ /* 0x000fce00078efe07 */
.L_x_33953:
[----:B------:R-:W-:Y:S05]  /*f470*/  BSYNC.RECONVERGENT B0 ;  /* 0x0000000000007941 */ /* 0x000fea0003800200 */
.L_x_33952:
[----:B------:R-:W0:Y:S02]  /*f480*/  F2I.FTZ.TRUNC.NTZ R3, R3 ;  /* 0x0000000300037305 */ /* 0x000e24000021f100 */
[----:B0-----:R-:W-:Y:S01]  /*f490*/  PRMT R0, R3, 0x7610, R0 ;  /* 0x0000761003007816 */ /* 0x001fe20000000000 */
[----:B------:R-:W-:Y:S06]  /*f4a0*/  BRA `(.L_x_33937) ;  /* 0x0000000400107947 */ /* 0x000fec0003800000 */
.L_x_33950:
        /* <DEDUP_REMOVED lines=21> */
.L_x_33959:
[----:B------:R-:W-:Y:S05]  /*f600*/  BSYNC.RECONVERGENT B1 ;  /* 0x0000000000017941 */ /* 0x000fea0003800200 */
.L_x_33958:
[----:B------:R-:W-:Y:S02]  /*f610*/  SHF.L.U32 R0, R0, 0x15, RZ ;  /* 0x0000001500007819 */ /* 0x000fe400000006ff */
[----:B------:R-:W-:-:S04]  /*f620*/  LEA R3, R3, 0x37800000, 0x17 ;  /* 0x3780000003037811 */ /* 0x000fc800078eb8ff */
[----:B------:R-:W-:-:S07]  /*f630*/  LOP3.LUT R3, R3, R0, R7, 0xfe, !PT ;  /* 0x0000000003037212 */ /* 0x000fce00078efe07 */
.L_x_33957:
[----:B------:R-:W-:Y:S05]  /*f640*/  BSYNC.RECONVERGENT B0 ;  /* 0x0000000000007941 */ /* 0x000fea0003800200 */
.L_x_33956:
[----:B------:R-:W0:Y:S02]  /*f650*/  F2I.FTZ.TRUNC.NTZ R3, R3 ;  /* 0x0000000300037305 */ /* 0x000e24000021f100 */
[----:B0-----:R-:W-:Y:S01]  /*f660*/  PRMT R0, R3, 0x7610, R0 ;  /* 0x0000761003007816 */ /* 0x001fe20000000000 */
[----:B------:R-:W-:Y:S06]  /*f670*/  BRA `(.L_x_33937) ;  /* 0x00000000009c7947 */ /* 0x000fec0003800000 */
.L_x_33949:
        /* <DEDUP_REMOVED lines=14> */
.L_x_33963:
[----:B------:R-:W-:Y:S05]  /*f760*/  BSYNC.RECONVERGENT B0 ;  /* 0x0000000000007941 */ /* 0x000fea0003800200 */
.L_x_33962:
[----:B------:R-:W0:Y:S02]  /*f770*/  F2I.FTZ.TRUNC.NTZ R3, R3 ;  /* 0x0000000300037305 */ /* 0x000e24000021f100 */
[----:B0-----:R-:W-:Y:S01]  /*f780*/  PRMT R0, R3, 0x7610, R0 ;  /* 0x0000761003007816 */ /* 0x001fe20000000000 */
[----:B------:R-:W-:Y:S06]  /*f790*/  BRA `(.L_x_33937) ;  /* 0x0000000000547947 */ /* 0x000fec0003800000 */
.L_x_33936:
        /* <DEDUP_REMOVED lines=16> */
.L_x_33964:
[----:B------:R-:W-:Y:S01]  /*f8a0*/  PRMT R0, RZ, 0x7610, R0 ;  /* 0x00007610ff007816 */ /* 0x000fe20000000000 */
[----:B------:R-:W-:Y:S06]  /*f8b0*/  BRA `(.L_x_33937) ;  /* 0x00000000000c7947 */ /* 0x000fec0003800000 */
.L_x_33961:
[----:B------:R0:W5:Y:S01]  /*f8c0*/  LDG.E.U16 R0, desc[UR36][R4.64] ;  /* 0x0000002404007981 */ /* 0x000162000c1e1500 */
[----:B------:R-:W-:Y:S05]  /*f8d0*/  BRA `(.L_x_33937) ;  /* 0x0000000000047947 */ /* 0x000fea0003800000 */
.L_x_33960:
[----:B------:R3:W5:Y:S02]  /*f8e0*/  LDG.E.U16 R0, desc[UR36][R4.64] ;  /* 0x0000002404007981 */ /* 0x000764000c1e1500 */
.L_x_33937:
[----:B------:R-:W-:Y:S01]  /*f8f0*/  UPRMT UR4, UR43, 0x9910, URZ ;  /* 0x000099102b047896 */ /* 0x000fe200080000ff */
[----:B-1--45:R-:W-:-:S03]  /*f900*/  VIMNMX.S16x2 R0, PT, PT, R2, R0, !PT ;  /* 0x0000000002007248 */ /* 0x032fc60007fe0300 */
        /* <DEDUP_REMOVED lines=13> */
.L_x_33968:
[----:B------:R-:W-:Y:S01]  /*f9e0*/  STG.E.U8 desc[UR36][R16.64], R5 ;  /* 0x0000000510007986 */ /* 0x000fe2000c101124 */
[----:B------:R-:W-:Y:S05]  /*f9f0*/  EXIT ;  /* 0x000000000000794d */ /* 0x000fea0003800000 */
.L_x_33967:
        /* <DEDUP_REMOVED lines=10> */
.L_x_33971:
[----:B------:R-:W-:-:S05]  /*faa0*/  PRMT R3, R5, 0x9910, RZ ;  /* 0x0000991005037816 */ /* 0x000fca00000000ff */
[----:B------:R-:W-:Y:S01]  /*fab0*/  STG.E desc[UR36][R16.64], R3 ;  /* 0x0000000310007986 */ /* 0x000fe2000c101924 */
[----:B------:R-:W-:Y:S05]  /*fac0*/  EXIT ;  /* 0x000000000000794d */ /* 0x000fea0003800000 */
.L_x_33970:
[----:B------:R-:W-:Y:S01]  /*fad0*/  STG.E.U16 desc[UR36][R16.64], R5 ;  /* 0x0000000510007986 */ /* 0x000fe2000c101524 */
[----:B------:R-:W-:Y:S05]  /*fae0*/  EXIT ;  /* 0x000000000000794d */ /* 0x000fea0003800000 */
.L_x_33966:
        /* <DEDUP_REMOVED lines=9> */
.L_x_33973:
[----:B------:R-:W0:Y:S02]  /*fb80*/  I2F.S16 R0, R5 ;  /* 0x0000000500007306 */ /* 0x000e240000101400 */
[----:B0-----:R-:W-:-:S05]  /*fb90*/  F2FP.F16.F32.PACK_AB R0, RZ, R0 ;  /* 0x00000000ff00723e */ /* 0x001fca00000000ff */
[----:B------:R-:W-:Y:S01]  /*fba0*/  STG.E.U16 desc[UR36][R16.64], R0 ;  /* 0x0000000010007986 */ /* 0x000fe2000c101524 */
[----:B------:R-:W-:Y:S05]  /*fbb0*/  EXIT ;  /* 0x000000000000794d */ /* 0x000fea0003800000 */
.L_x_33972:
        /* <DEDUP_REMOVED lines=10> */
.L_x_33975:
[----:B------:R-:W0:Y:S02]  /*fc60*/  I2F.S16 R5, R5 ;  /* 0x0000000500057306 */ /* 0x000e240000101400 */
[----:B0-----:R-:W-:-:S04]  /*fc70*/  F2FP.F16.F32.PACK_AB R3, RZ, R5 ;  /* 0x00000005ff03723e */ /* 0x001fc800000000ff */
[----:B------:R-:W-:-:S05]  /*fc80*/  PRMT R3, R3, 0x5410, RZ ;  /* 0x0000541003037816 */ /* 0x000fca00000000ff */
[----:B------:R-:W-:Y:S01]  /*fc90*/  STG.E desc[UR36][R16.64], R3 ;  /* 0x0000000310007986 */ /* 0x000fe2000c101924 */
[----:B------:R-:W-:Y:S05]  /*fca0*/  EXIT ;  /* 0x000000000000794d */ /* 0x000fea0003800000 */
.L_x_33974:
[----:B------:R-:W0:Y:S02]  /*fcb0*/  I2F.F64.S16 R2, R5 ;  /* 0x0000000500027312 */ /* 0x000e240000101c00 */
[----:B0-----:R-:W-:Y:S01]  /*fcc0*/  STG.E.64 desc[UR36][R16.64], R2 ;  /* 0x0000000210007986 */ /* 0x001fe2000c101b24 */
[----:B------:R-:W-:Y:S05]  /*fcd0*/  EXIT ;  /* 0x000000000000794d */ /* 0x000fea0003800000 */
.L_x_33965:
        /* <DEDUP_REMOVED lines=12> */
.L_x_33979:
        /* <DEDUP_REMOVED lines=17> */
.L_x_33982:
[----:B------:R-:W-:-:S04]  /*feb0*/  SHF.R.U32.HI R3, RZ, 0x18, R3 ;  /* 0x00000018ff037819 */ /* 0x000fc80000011603 */
[----:B------:R-:W-:-:S04]  /*fec0*/  LOP3.LUT R0, R0, 0x80, R3, 0xf8, !PT ;  /* 0x0000008000007812 */ /* 0x000fc800078ef803 */
[----:B------:R-:W-:-:S07]  /*fed0*/  PRMT R8, R0, 0x7610, R8 ;  /* 0x0000761000087816 */ /* 0x000fce0000000008 */
.L_x_33981:
[----:B------:R-:W-:Y:S05]  /*fee0*/  BSYNC.RECONVERGENT B0 ;  /* 0x0000000000007941 */ /* 0x000fea0003800200 */
.L_x_33980:
[----:B------:R-:W-:Y:S01]  /*fef0*/  STG.E.U8 desc[UR36][R16.64], R8 ;  /* 0x0000000810007986 */ /* 0x000fe2000c101124 */
[----:B------:R-:W-:Y:S05]  /*ff00*/  EXIT ;  /* 0x000000000000794d */ /* 0x000fea0003800000 */
.L_x_33978:
        /* <DEDUP_REMOVED lines=17> */
.L_x_33985:
[----:B------:R-:W-:-:S04]  /*10020*/  SHF.R.U32.HI R3, RZ, 0x18, R3 ;  /* 0x00000018ff037819 */ /* 0x000fc80000011603 */
[----:B------:R-:W-:-:S04]  /*10030*/  LOP3.LUT R0, R0, 0x80, R3, 0xf8, !PT ;  /* 0x0000008000007812 */ /* 0x000fc800078ef803 */
[----:B------:R-:W-:-:S07]  /*10040*/  PRMT R8, R0, 0x7610, R8 ;  /* 0x0000761000087816 */ /* 0x000fce0000000008 */
.L_x_33984:
[----:B------:R-:W-:Y:S05]  /*10050*/  BSYNC.RECONVERGENT B0 ;  /* 0x0000000000007941 */ /* 0x000fea0003800200 */
.L_x_33983:
[----:B------:R-:W-:Y:S01]  /*10060*/  STG.E.U8 desc[UR36][R16.64], R8 ;  /* 0x0000000810007986 */ /* 0x000fe2000c101124 */
[----:B------:R-:W-:Y:S05]  /*10070*/  EXIT ;  /* 0x000000000000794d */ /* 0x000fea0003800000 */
.L_x_33977:
        /* <DEDUP_REMOVED lines=22> */
.L_x_33987:
[----:B------:R-:W-:-:S04]  /*101e0*/  PRMT R2, R5, 0x9910, RZ ;  /* 0x0000991005027816 */ /* 0x000fc800000000ff */
[----:B------:R-:W-:-:S05]  /*101f0*/  SHF.R.S32.HI R3, RZ, 0x1f, R2 ;  /* 0x0000001fff037819 */ /* 0x000fca0000011402 */
[----:B------:R-:W-:Y:S01]  /*10200*/  STG.E.64 desc[UR36][R16.64], R2 ;  /* 0x0000000210007986 */ /* 0x000fe2000c101b24 */
[----:B------:R-:W-:Y:S05]  /*10210*/  EXIT ;  /* 0x000000000000794d */ /* 0x000fea0003800000 */
.L_x_33986:
[----:B------:R-:W-:-:S05]  /*10220*/  PRMT R3, R5, 0x9910, RZ ;  /* 0x0000991005037816 */ /* 0x000fca00000000ff */
[----:B------:R-:W-:Y:S01]  /*10230*/  STG.E desc[UR36][R16.64], R3 ;  /* 0x0000000310007986 */ /* 0x000fe2000c101924 */
[----:B------:R-:W-:Y:S05]  /*10240*/  EXIT ;  /* 0x000000000000794d */ /* 0x000fea0003800000 */
.L_x_33976:
        /* <DEDUP_REMOVED lines=11> */
.L_x_33989:
[----:B------:R-:W0:Y:S01]  /*10300*/  I2F.F64.S16 R4, R5 ;  /* 0x0000000500047312 */ /* 0x000e220000101c00 */
[----:B------:R-:W-:-:S05]  /*10310*/  CS2R R6, SRZ ;  /* 0x0000000000067805 */ /* 0x000fca000001ff00 */
[----:B0-----:R-:W-:Y:S01]  /*10320*/  STG.E.128 desc[UR36][R16.64], R4 ;  /* 0x0000000410007986 */ /* 0x001fe2000c101d24 */
[----:B------:R-:W-:Y:S05]  /*10330*/  EXIT ;  /* 0x000000000000794d */ /* 0x000fea0003800000 */
.L_x_33988:
[----:B------:R-:W-:-:S09]  /*10340*/  UISETP.NE.AND UP0, UPT, UR4, 0xf, UPT ;  /* 0x0000000f0400788c */ /* 0x000fd2000bf05270 */
[----:B------:R-:W-:Y:S05]  /*10350*/  BRA.U !UP0, `(.L_x_33990) ;  /* 0x0000000108e87547 */ /* 0x000fea000b800000 */
[----:B------:R-:W-:-:S09]  /*10360*/  UISETP.NE.AND UP0, UPT, UR4, 0x17, UPT ;  /* 0x000000170400788c */ /* 0x000fd2000bf05270 */
[----:B------:R-:W-:Y:S05]  /*10370*/  BRA.U !UP0, `(.L_x_33991) ;  /* 0x0000000108907547 */ /* 0x000fea000b800000 */
[----:B------:R-:W-:-:S09]  /*10380*/  UISETP.NE.AND UP0, UPT, UR4, 0x18, UPT ;  /* 0x000000180400788c */ /* 0x000fd2000bf05270 */
[----:B------:R-:W-:Y:S05]  /*10390*/  BRA.U !UP0, `(.L_x_33992) ;  /* 0x0000000108447547 */ /* 0x000fea000b800000 */
.L_x_33969:
        /* <DEDUP_REMOVED lines=16> */
.L_x_33993:
[----:B------:R-:W-:Y:S05]  /*104a0*/  EXIT ;  /* 0x000000000000794d */ /* 0x000fea0003800000 */
.L_x_33992:
        /* <DEDUP_REMOVED lines=13> */
.L_x_33995:
[----:B------:R-:W-:Y:S05]  /*10580*/  BSYNC.RECONVERGENT B0 ;  /* 0x0000000000007941 */ /* 0x000fea0003800200 */
.L_x_33994:
[----:B------:R-:W-:-:S05]  /*10590*/  LOP3.LUT R3, R0, 0x80, R3, 0xf8, !PT ;  /* 0x0000008000037812 */ /* 0x000fca00078ef803 */
[----:B------:R-:W-:Y:S01]  /*105a0*/  STG.E.U8 desc[UR36][R16.64], R3 ;  /* 0x0000000310007986 */ /* 0x000fe2000c101124 */
[----:B------:R-:W-:Y:S05]  /*105b0*/  EXIT ;  /* 0x000000000000794d */ /* 0x000fea0003800000 */
.L_x_33991:
        /* <DEDUP_REMOVED lines=12> */
.L_x_33997:
[----:B------:R-:W-:Y:S01]  /*10680*/  IMAD.MOV.U32 R0, RZ, RZ, 0x7f ;  /* 0x0000007fff007424 */ /* 0x000fe200078e00ff */
[----:B------:R-:W-:-:S04]  /*10690*/  ISETP.GT.U32.AND P0, PT, R2, 0x7f800000, PT ;  /* 0x7f8000000200780c */ /* 0x000fc80003f04070 */
[----:B------:R-:W-:-:S09]  /*106a0*/  SEL R0, R0, 0x7c, P0 ;  /* 0x0000007c00007807 */ /* 0x000fd20000000000 */
.L_x_33998:
[----:B------:R-:W-:Y:S05]  /*106b0*/  BSYNC.RECONVERGENT B0 ;  /* 0x0000000000007941 */ /* 0x000fea0003800200 */
.L_x_33996:
[----:B------:R-:W-:-:S04]  /*106c0*/  SHF.R.U32.HI R3, RZ, 0x18, R3 ;  /* 0x00000018ff037819 */ /* 0x000fc80000011603 */
[----:B------:R-:W-:-:S05]  /*106d0*/  LOP3.LUT R3, R0, 0x80, R3, 0xf8, !PT ;  /* 0x0000008000037812 */ /* 0x000fca00078ef803 */
[----:B------:R-:W-:Y:S01]  /*106e0*/  STG.E.U8 desc[UR36][R16.64], R3 ;  /* 0x0000000310007986 */ /* 0x000fe2000c101124 */
[----:B------:R-:W-:Y:S05]  /*106f0*/  EXIT ;  /* 0x000000000000794d */ /* 0x000fea0003800000 */
.L_x_33990:
[----:B------:R-:W0:Y:S02]  /*10700*/  I2F.S16 R0, R5 ;  /* 0x0000000500007306 */ /* 0x000e240000101400 */
[----:B0-----:R-:W-:-:S05]  /*10710*/  F2FP.BF16.F32.PACK_AB R0, RZ, R0 ;  /* 0x00000000ff00723e */ /* 0x001fca00000010ff */
[----:B------:R-:W-:Y:S01]  /*10720*/  STG.E.U16 desc[UR36][R16.64], R0 ;  /* 0x0000000010007986 */ /* 0x000fe2000c101524 */
[----:B------:R-:W-:Y:S05]  /*10730*/  EXIT ;  /* 0x000000000000794d */ /* 0x000fea0003800000 */
.L_x_33999:
        /* <DEDUP_REMOVED lines=12> */
.L_x_41985:


//--------------------- .text._ZN2at6native27unrolled_elementwise_kernelINS0_13BinaryFunctorIsssZZZNS0_19maximum_kernel_cudaERNS_18TensorIteratorBaseEENKUlvE_clEvENKUlvE3_clEvEUlssE_EESt5arrayIPcLm3EELi4E23TrivialOffsetCalculatorILi2EjESC_ILi1EjENS0_6memory12LoadWithCastILi2EEENSF_13StoreWithCastILi1EEEEEviT_T0_T2_T3_T4_T5_ --------------------------
	.section	.text._ZN2at6native27unrolled_elementwise_kernelINS0_13BinaryFunctorIsssZZZNS0_19maximum_kernel_cudaERNS_18TensorIteratorBaseEENKUlvE_clEvENKUlvE3_clEvEUlssE_EESt5arrayIPcLm3EELi4E23TrivialOffsetCalculatorILi2EjESC_ILi1EjENS0_6memory12LoadWithCastILi2EEENSF_13StoreWithCastILi1EEEEEviT_T0_T2_T3_T4_T5_,"ax",@progbits
	.align	128
        .global         _ZN2at6native27unrolled_elementwise_kernelINS0_13BinaryFunctorIsssZZZNS0_19maximum_kernel_cudaERNS_18TensorIteratorBaseEENKUlvE_clEvENKUlvE3_clEvEUlssE_EESt5arrayIPcLm3EELi4E23TrivialOffsetCalculatorILi2EjESC_ILi1EjENS0_6memory12LoadWithCastILi2EEENSF_13StoreWithCastILi1EEEEEviT_T0_T2_T3_T4_T5_
        .type           _ZN2at6native27unrolled_elementwise_kernelINS0_13BinaryFunctorIsssZZZNS0_19maximum_kernel_cudaERNS_18TensorIteratorBaseEENKUlvE_clEvENKUlvE3_clEvEUlssE_EESt5arrayIPcLm3EELi4E23TrivialOffsetCalculatorILi2EjESC_ILi1EjENS0_6memory12LoadWithCastILi2EEENSF_13StoreWithCastILi1EEEEEviT_T0_T2_T3_T4_T5_,@function
        .size           _ZN2at6native27unrolled_elementwise_kernelINS0_13BinaryFunctorIsssZZZNS0_19maximum_kernel_cudaERNS_18TensorIteratorBaseEENKUlvE_clEvENKUlvE3_clEvEUlssE_EESt5arrayIPcLm3EELi4E23TrivialOffsetCalculatorILi2EjESC_ILi1EjENS0_6memory12LoadWithCastILi2EEENSF_13StoreWithCastILi1EEEEEviT_T0_T2_T3_T4_T5_,(.L_x_41986 - _ZN2at6native27unrolled_elementwise_kernelINS0_13BinaryFunctorIsssZZZNS0_19maximum_kernel_cudaERNS_18TensorIteratorBaseEENKUlvE_clEvENKUlvE3_clEvEUlssE_EESt5arrayIPcLm3EELi4E23TrivialOffsetCalculatorILi2EjESC_ILi1EjENS0_6memory12LoadWithCastILi2EEENSF_13StoreWithCastILi1EEEEEviT_T0_T2_T3_T4_T5_)
        .other          _ZN2at6native27unrolled_elementwise_kernelINS0_13BinaryFunctorIsssZZZNS0_19maximum_kernel_cudaERNS_18TensorIteratorBaseEENKUlvE_clEvENKUlvE3_clEvEUlssE_EESt5arrayIPcLm3EELi4E23TrivialOffsetCalculatorILi2EjESC_ILi1EjENS0_6memory12LoadWithCastILi2EEENSF_13StoreWithCastILi1EEEEEviT_T0_T2_T3_T4_T5_,@"STO_CUDA_ENTRY STV_DEFAULT"
_ZN2at6native27unrolled_elementwise_kernelINS0_13BinaryFunctorIsssZZZNS0_19maximum_kernel_cudaERNS_18TensorIteratorBaseEENKUlvE_clEvENKUlvE3_clEvEUlssE_EESt5arrayIPcLm3EELi4E23TrivialOffsetCalculatorILi2EjESC_ILi1EjENS0_6memory12LoadWithCastILi2EEENSF_13StoreWithCastILi1EEEEEviT_T0_T2_T3_T4_T5_:
.text._ZN2at6native27unrolled_elementwise_kernelINS0_13BinaryFunctorIsssZZZNS0_19maximum_kernel_cudaERNS_18TensorIteratorBaseEENKUlvE_clEvENKUlvE3_clEvEUlssE_EESt5arrayIPcLm3EELi4E23TrivialOffsetCalculatorILi2EjESC_ILi1EjENS0_6memory12LoadWithCastILi2EEENSF_13StoreWithCastILi1EEEEEviT_T0_T2_T3_T4_T5_:
        /* <DEDUP_REMOVED lines=33> */
.L_x_34005:
[----:B------:R3:W5:Y:S01]  /*0210*/  LDG.E.U8 R16, desc[UR36][R4.64] ;  /* 0x0000002404107981 */ /* 0x000762000c1e1100 */
[----:B------:R-:W-:Y:S05]  /*0220*/  BRA `(.L_x_34007) ;  /* 0x0000000c00507947 */ /* 0x000fea0003800000 */
.L_x_34004:
        /* <DEDUP_REMOVED lines=8> */
.L_x_34009:
[----:B------:R1:W5:Y:S01]  /*02b0*/  LDG.E.U16 R16, desc[UR36][R4.64] ;  /* 0x0000002404107981 */ /* 0x000362000c1e1500 */
[----:B------:R-:W-:Y:S05]  /*02c0*/  BRA `(.L_x_34007) ;  /* 0x0000000c00287947 */ /* 0x000fea0003800000 */
.L_x_34008:
[----:B------:R2:W5:Y:S01]  /*02d0*/  LDG.E.U16 R16, desc[UR36][R4.64] ;  /* 0x0000002404107981 */ /* 0x000562000c1e1500 */
[----:B------:R-:W-:Y:S05]  /*02e0*/  BRA `(.L_x_34007) ;  /* 0x0000000c00207947 */ /* 0x000fea0003800000 */
.L_x_34003:
        /* <DEDUP_REMOVED lines=9> */
.L_x_34011:
[----:B------:R-:W2:Y:S02]  /*0380*/  LDG.E.U16 R0, desc[UR36][R4.64] ;  /* 0x0000002404007981 */ /* 0x000ea4000c1e1500 */
[----:B--2---:R-:W-:-:S06]  /*0390*/  HADD2.F32 R0, -RZ, R0.H0_H0 ;  /* 0x20000000ff007230 */ /* 0x004fcc0000004100 */
[----:B------:R-:W0:Y:S02]  /*03a0*/  F2I.FTZ.TRUNC.NTZ R0, R0 ;  /* 0x0000000000007305 */ /* 0x000e24000021f100 */
[----:B0-----:R-:W-:Y:S01]  /*03b0*/  PRMT R16, R0, 0x7610, R16 ;  /* 0x0000761000107816 */ /* 0x001fe20000000010 */
[----:B------:R-:W-:Y:S06]  /*03c0*/  BRA `(.L_x_34007) ;  /* 0x0000000800e87947 */ /* 0x000fec0003800000 */
.L_x_34010:
        /* <DEDUP_REMOVED lines=9> */
.L_x_34013:
[----:B------:R-:W2:Y:S02]  /*0460*/  LDG.E.U16 R4, desc[UR36][R4.64] ;  /* 0x0000002404047981 */ /* 0x000ea4000c1e1500 */
[----:B--2---:R-:W-:-:S06]  /*0470*/  HADD2.F32 R0, -RZ, R4.H0_H0 ;  /* 0x20000004ff007230 */ /* 0x004fcc0000004100 */
[----:B------:R-:W0:Y:S02]  /*0480*/  F2I.FTZ.TRUNC.NTZ R0, R0 ;  /* 0x0000000000007305 */ /* 0x000e24000021f100 */
[----:B0-----:R-:W-:Y:S01]  /*0490*/  PRMT R16, R0, 0x7610, R16 ;  /* 0x0000761000107816 */ /* 0x001fe20000000010 */
[----:B------:R-:W-:Y:S06]  /*04a0*/  BRA `(.L_x_34007) ;  /* 0x0000000800b07947 */ /* 0x000fec0003800000 */
.L_x_34012:
[----:B------:R-:W2:Y:S02]  /*04b0*/  LDG.E.64 R4, desc[UR36][R4.64] ;  /* 0x0000002404047981 */ /* 0x000ea4000c1e1b00 */
[----:B--2---:R0:W1:Y:S01]  /*04c0*/  F2I.F64.TRUNC R16, R4 ;  /* 0x0000000400107311 */ /* 0x004062000030d100 */
[----:B------:R-:W-:Y:S05]  /*04d0*/  BRA `(.L_x_34007) ;  /* 0x0000000800a47947 */ /* 0x000fea0003800000 */
.L_x_34002:
        /* <DEDUP_REMOVED lines=12> */
.L_x_34016:
[----:B------:R-:W2:Y:S02]  /*05a0*/  LDG.E.64 R4, desc[UR36][R4.64] ;  /* 0x0000002404047981 */ /* 0x000ea4000c1e1b00 */
[----:B--2---:R0:W1:Y:S01]  /*05b0*/  F2I.F64.TRUNC R16, R4 ;  /* 0x0000000400107311 */ /* 0x004062000030d100 */
[----:B------:R-:W-:Y:S05]  /*05c0*/  BRA `(.L_x_34007) ;  /* 0x0000000800687947 */ /* 0x000fea0003800000 */
.L_x_34015:
        /* <DEDUP_REMOVED lines=27> */
.L_x_34018:
        /* <DEDUP_REMOVED lines=15> */
.L_x_34017:
[----:B------:R-:W2:Y:S02]  /*0870*/  LDG.E.U16 R0, desc[UR36][R4.64] ;  /* 0x0000002404007981 */ /* 0x000ea4000c1e1500 */
[----:B--2---:R-:W-:-:S06]  /*0880*/  IMAD.U32 R0, R0, 0x10000, RZ ;  /* 0x0001000000007824 */ /* 0x004fcc00078e00ff */
[----:B------:R-:W0:Y:S02]  /*0890*/  F2I.FTZ.TRUNC.NTZ R0, R0 ;  /* 0x0000000000007305 */ /* 0x000e24000021f100 */
[----:B0-----:R-:W-:Y:S01]  /*08a0*/  PRMT R16, R0, 0x7610, R16 ;  /* 0x0000761000107816 */ /* 0x001fe20000000010 */
[----:B------:R-:W-:Y:S06]  /*08b0*/  BRA `(.L_x_34007) ;  /* 0x0000000400ac7947 */ /* 0x000fec0003800000 */
.L_x_34014:
        /* <DEDUP_REMOVED lines=10> */
.L_x_34021:
        /* <DEDUP_REMOVED lines=21> */
.L_x_34025:
[----:B------:R-:W-:Y:S05]  /*0ab0*/  BSYNC.RECONVERGENT B1 ;  /* 0x0000000000017941 */ /* 0x000fea0003800200 */
.L_x_34024:
[----:B------:R-:W-:Y:S01]  /*0ac0*/  IMAD.SHL.U32 R0, R0, 0x100000, RZ ;  /* 0x0010000000007824 */ /* 0x000fe200078e00ff */
[----:B------:R-:W-:-:S04]  /*0ad0*/  LEA R3, R3, 0x3b800000, 0x17 ;  /* 0x3b80000003037811 */ /* 0x000fc800078eb8ff */
[----:B------:R-:W-:-:S07]  /*0ae0*/  LOP3.LUT R0, R3, R0, R7, 0xfe, !PT ;  /* 0x0000000003007212 */ /* 0x000fce00078efe07 */
.L_x_34023:
[----:B------:R-:W-:Y:S05]  /*0af0*/  BSYNC.RECONVERGENT B0 ;  /* 0x0000000000007941 */ /* 0x000fea0003800200 */
.L_x_34022:
[----:B------:R-:W0:Y:S02]  /*0b00*/  F2I.FTZ.TRUNC.NTZ R0, R0 ;  /* 0x0000000000007305 */ /* 0x000e24000021f100 */
[----:B0-----:R-:W-:Y:S01]  /*0b10*/  PRMT R16, R0, 0x7610, R16 ;  /* 0x0000761000107816 */ /* 0x001fe20000000010 */
[----:B------:R-:W-:Y:S06]  /*0b20*/  BRA `(.L_x_34007) ;  /* 0x0000000400107947 */ /* 0x000fec0003800000 */
.L_x_34020:
        /* <DEDUP_REMOVED lines=21> */
.L_x_34029:
[----:B------:R-:W-:Y:S05]  /*0c80*/  BSYNC.RECONVERGENT B1 ;  /* 0x0000000000017941 */ /* 0x000fea0003800200 */
.L_x_34028:
[----:B------:R-:W-:Y:S01]  /*0c90*/  IMAD.SHL.U32 R0, R0, 0x200000, RZ ;  /* 0x0020000000007824 */ /* 0x000fe200078e00ff */
[----:B------:R-:W-:-:S04]  /*0ca0*/  LEA R3, R3, 0x37800000, 0x17 ;  /* 0x3780000003037811 */ /* 0x000fc800078eb8ff */
[----:B------:R-:W-:-:S07]  /*0cb0*/  LOP3.LUT R0, R3, R0, R7, 0xfe, !PT ;  /* 0x0000000003007212 */ /* 0x000fce00078efe07 */
.L_x_34027:
[----:B------:R-:W-:Y:S05]  /*0cc0*/  BSYNC.RECONVERGENT B0 ;  /* 0x0000000000007941 */ /* 0x000fea0003800200 */
.L_x_34026:
[----:B------:R-:W0:Y:S02]  /*0cd0*/  F2I.FTZ.TRUNC.NTZ R0, R0 ;  /* 0x0000000000007305 */ /* 0x000e24000021f100 */
[----:B0-----:R-:W-:Y:S01]  /*0ce0*/  PRMT R16, R0, 0x7610, R16 ;  /* 0x0000761000107816 */ /* 0x001fe20000000010 */
[----:B------:R-:W-:Y:S06]  /*0cf0*/  BRA `(.L_x_34007) ;  /* 0x00000000009c7947 */ /* 0x000fec0003800000 */
.L_x_34019:
[----:B------:R-:W-:-:S09]  /*0d00*/  UISETP.NE.AND UP0, UPT, UR4, 0x1c, UPT ;  /* 0x0000001c0400788c */ /* 0x000fd2000bf05270 */
[----:B------:R-:W-:Y:S05]  /*0d10*/  BRA.U !UP0, `(.L_x_34030) ;  /* 0x0000000108907547 */ /* 0x000fea000b800000 */
[----:B------:R-:W-:-:S09]  /*0d20*/  UISETP.NE.AND UP0, UPT, UR4, 0x1d, UPT ;  /* 0x0000001d0400788c */ /* 0x000fd2000bf05270 */
[----:B------:R-:W-:Y:S05]  /*0d30*/  BRA.U !UP0, `(.L_x_34031) ;  /* 0x0000000108807547 */ /* 0x000fea000b800000 */
[----:B------:R-:W-:-:S09]  /*0d40*/  UISETP.NE.AND UP0, UPT, UR4, 0x2c, UPT ;  /* 0x0000002c0400788c */ /* 0x000fd2000bf05270 */
[----:B------:R-:W-:Y:S05]  /*0d50*/  BRA.U !UP0, `(.L_x_34032) ;  /* 0x0000000108487547 */ /* 0x000fea000b800000 */
.L_x_34006:
        /* <DEDUP_REMOVED lines=16> */
.L_x_34033:
[----:B------:R-:W-:Y:S01]  /*0e60*/  PRMT R16, RZ, 0x7610, R16 ;  /* 0x00007610ff107816 */ /* 0x000fe20000000010 */
[----:B------:R-:W-:Y:S06]  /*0e70*/  BRA `(.L_x_34007) ;  /* 0x00000000003c7947 */ /* 0x000fec0003800000 */
.L_x_34032:
        /* <DEDUP_REMOVED lines=8> */
.L_x_34035:
[----:B------:R-:W-:Y:S05]  /*0f00*/  BSYNC.RECONVERGENT B0 ;  /* 0x0000000000007941 */ /* 0x000fea0003800200 */
.L_x_34034:
[----:B------:R-:W0:Y:S02]  /*0f10*/  F2I.FTZ.TRUNC.NTZ R0, R0 ;  /* 0x0000000000007305 */ /* 0x000e24000021f100 */
[----:B0-----:R-:W-:Y:S01]  /*0f20*/  PRMT R16, R0, 0x7610, R16 ;  /* 0x0000761000107816 */ /* 0x001fe20000000010 */
[----:B------:R-:W-:Y:S06]  /*0f30*/  BRA `(.L_x_34007) ;  /* 0x00000000000c7947 */ /* 0x000fec0003800000 */
.L_x_34031:
[----:B------:R0:W5:Y:S01]  /*0f40*/  LDG.E.U16 R16, desc[UR36][R4.64] ;  /* 0x0000002404107981 */ /* 0x000162000c1e1500 */
[----:B------:R-:W-:Y:S05]  /*0f50*/  BRA `(.L_x_34007) ;  /* 0x0000000000047947 */ /* 0x000fea0003800000 */
.L_x_34030:
[----:B------:R0:W5:Y:S02]  /*0f60*/  LDG.E.U16 R16, desc[UR36][R4.64] ;  /* 0x0000002404107981 */ /* 0x000164000c1e1500 */
.L_x_34007:
        /* <DEDUP_REMOVED lines=18> */
.L_x_34039:
[----:B------:R1:W5:Y:S01]  /*1090*/  LDG.E.U8 R17, desc[UR36][R4.64] ;  /* 0x0000002404117981 */ /* 0x000362000c1e1100 */
[----:B------:R-:W-:Y:S05]  /*10a0*/  BRA `(.L_x_34041) ;  /* 0x0000000c00507947 */ /* 0x000fea0003800000 */
.L_x_34038:
        /* <DEDUP_REMOVED lines=8> */
.L_x_34043:
[----:B------:R3:W5:Y:S01]  /*1130*/  LDG.E.U16 R17, desc[UR36][R4.64] ;  /* 0x0000002404117981 */ /* 0x000762000c1e1500 */
[----:B------:R-:W-:Y:S05]  /*1140*/  BRA `(.L_x_34041) ;  /* 0x0000000c00287947 */ /* 0x000fea0003800000 */
.L_x_34042:
[----:B------:R2:W5:Y:S01]  /*1150*/  LDG.E.U16 R17, desc[UR36][R4.64] ;  /* 0x0000002404117981 */ /* 0x000562000c1e1500 */
[----:B------:R-:W-:Y:S05]  /*1160*/  BRA `(.L_x_34041) ;  /* 0x0000000c00207947 */ /* 0x000fea0003800000 */
.L_x_34037:
        /* <DEDUP_REMOVED lines=9> */
.L_x_34045:
[----:B------:R-:W2:Y:S02]  /*1200*/  LDG.E.U16 R0, desc[UR36][R4.64] ;  /* 0x0000002404007981 */ /* 0x000ea4000c1e1500 */
[----:B--2---:R-:W-:-:S06]  /*1210*/  HADD2.F32 R0, -RZ, R0.H0_H0 ;  /* 0x20000000ff007230 */ /* 0x004fcc0000004100 */
[----:B------:R-:W0:Y:S02]  /*1220*/  F2I.FTZ.TRUNC.NTZ R0, R0 ;  /* 0x0000000000007305 */ /* 0x000e24000021f100 */
[----:B0-----:R-:W-:Y:S01]  /*1230*/  PRMT R17, R0, 0x7610, R17 ;  /* 0x0000761000117816 */ /* 0x001fe20000000011 */
[----:B------:R-:W-:Y:S06]  /*1240*/  BRA `(.L_x_34041) ;  /* 0x0000000800e87947 */ /* 0x000fec0003800000 */
.L_x_34044:
        /* <DEDUP_REMOVED lines=9> */
.L_x_34047:
[----:B------:R-:W2:Y:S02]  /*12e0*/  LDG.E.U16 R4, desc[UR36][R4.64] ;  /* 0x0000002404047981 */ /* 0x000ea4000c1e1500 */
[----:B--2---:R-:W-:-:S06]  /*12f0*/  HADD2.F32 R0, -RZ, R4.H0_H0 ;  /* 0x20000004ff007230 */ /* 0x004fcc0000004100 */
[----:B------:R-:W0:Y:S02]  /*1300*/  F2I.FTZ.TRUNC.NTZ R0, R0 ;  /* 0x0000000000007305 */ /* 0x000e24000021f100 */
[----:B0-----:R-:W-:Y:S01]  /*1310*/  PRMT R17, R0, 0x7610, R17 ;  /* 0x0000761000117816 */ /* 0x001fe20000000011 */
[----:B------:R-:W-:Y:S06]  /*1320*/  BRA `(.L_x_34041) ;  /* 0x0000000800b07947 */ /* 0x000fec0003800000 */
.L_x_34046:
[----:B------:R-:W2:Y:S02]  /*1330*/  LDG.E.64 R4, desc[UR36][R4.64] ;  /* 0x0000002404047981 */ /* 0x000ea4000c1e1b00 */
[----:B--2---:R0:W1:Y:S01]  /*1340*/  F2I.F64.TRUNC R17, R4 ;  /* 0x0000000400117311 */ /* 0x004062000030d100 */
[----:B------:R-:W-:Y:S05]  /*1350*/  BRA `(.L_x_34041) ;  /* 0x0000000800a47947 */ /* 0x000fea0003800000 */
.L_x_34036:
        /* <DEDUP_REMOVED lines=12> */
.L_x_34050:
[----:B------:R-:W2:Y:S02]  /*1420*/  LDG.E.64 R4, desc[UR36][R4.64] ;  /* 0x0000002404047981 */ /* 0x000ea4000c1e1b00 */
[----:B--2---:R0:W1:Y:S01]  /*1430*/  F2I.F64.TRUNC R17, R4 ;  /* 0x0000000400117311 */ /* 0x004062000030d100 */
[----:B------:R-:W-:Y:S05]  /*1440*/  BRA `(.L_x_34041) ;  /* 0x0000000800687947 */ /* 0x000fea0003800000 */
.L_x_34049:
        /* <DEDUP_REMOVED lines=27> */
.L_x_34052:
        /* <DEDUP_REMOVED lines=15> */
.L_x_34051:
[----:B------:R-:W2:Y:S02]  /*16f0*/  LDG.E.U16 R0, desc[UR36][R4.64] ;  /* 0x0000002404007981 */ /* 0x000ea4000c1e1500 */
[----:B--2---:R-:W-:-:S06]  /*1700*/  IMAD.U32 R0, R0, 0x10000, RZ ;  /* 0x0001000000007824 */ /* 0x004fcc00078e00ff */
[----:B------:R-:W0:Y:S02]  /*1710*/  F2I.FTZ.TRUNC.NTZ R0, R0 ;  /* 0x0000000000007305 */ /* 0x000e24000021f100 */
[----:B0-----:R-:W-:Y:S01]  /*1720*/  PRMT R17, R0, 0x7610, R17 ;  /* 0x0000761000117816 */ /* 0x001fe20000000011 */
[----:B------:R-:W-:Y:S06]  /*1730*/  BRA `(.L_x_34041) ;  /* 0x0000000400ac7947 */ /* 0x000fec0003800000 */
.L_x_34048:
        /* <DEDUP_REMOVED lines=10> */
.L_x_34055:
        /* <DEDUP_REMOVED lines=21> */
.L_x_34059:
[----:B------:R-:W-:Y:S05]  /*1930*/  BSYNC.RECONVERGENT B1 ;  /* 0x0000000000017941 */ /* 0x000fea0003800200 */
.L_x_34058:
[----:B------:R-:W-:Y:S01]  /*1940*/  IMAD.SHL.U32 R0, R0, 0x100000, RZ ;  /* 0x0010000000007824 */ /* 0x000fe200078e00ff */
[----:B------:R-:W-:-:S04]  /*1950*/  LEA R3, R3, 0x3b800000, 0x17 ;  /* 0x3b80000003037811 */ /* 0x000fc800078eb8ff */
[----:B------:R-:W-:-:S07]  /*1960*/  LOP3.LUT R0, R3, R0, R7, 0xfe, !PT ;  /* 0x0000000003007212 */ /* 0x000fce00078efe07 */
.L_x_34057:
[----:B------:R-:W-:Y:S05]  /*1970*/  BSYNC.RECONVERGENT B0 ;  /* 0x0000000000007941 */ /* 0x000fea0003800200 */
.L_x_34056:
[----:B------:R-:W0:Y:S02]  /*1980*/  F2I.FTZ.TRUNC.NTZ R0, R0 ;  /* 0x0000000000007305 */ /* 0x000e24000021f100 */
[----:B0-----:R-:W-:Y:S01]  /*1990*/  PRMT R17, R0, 0x7610, R17 ;  /* 0x0000761000117816 */ /* 0x001fe20000000011 */
[----:B------:R-:W-:Y:S06]  /*19a0*/  BRA `(.L_x_34041) ;  /* 0x0000000400107947 */ /* 0x000fec0003800000 */
.L_x_34054:
        /* <DEDUP_REMOVED lines=21> */
.L_x_34063:
[----:B------:R-:W-:Y:S05]  /*1b00*/  BSYNC.RECONVERGENT B1 ;  /* 0x0000000000017941 */ /* 0x000fea0003800200 */
.L_x_34062:
[----:B------:R-:W-:Y:S01]  /*1b10*/  IMAD.SHL.U32 R0, R0, 0x200000, RZ ;  /* 0x0020000000007824 */ /* 0x000fe200078e00ff */
[----:B------:R-:W-:-:S04]  /*1b20*/  LEA R3, R3, 0x37800000, 0x17 ;  /* 0x3780000003037811 */ /* 0x000fc800078eb8ff */
[----:B------:R-:W-:-:S07]  /*1b30*/  LOP3.LUT R0, R3, R0, R7, 0xfe, !PT ;  /* 0x0000000003007212 */ /* 0x000fce00078efe07 */
.L_x_34061:
[----:B------:R-:W-:Y:S05]  /*1b40*/  BSYNC.RECONVERGENT B0 ;  /* 0x0000000000007941 */ /* 0x000fea0003800200 */
.L_x_34060:
[----:B------:R-:W0:Y:S02]  /*1b50*/  F2I.FTZ.TRUNC.NTZ R0, R0 ;  /* 0x0000000000007305 */ /* 0x000e24000021f100 */
[----:B0-----:R-:W-:Y:S01]  /*1b60*/  PRMT R17, R0, 0x7610, R17 ;  /* 0x0000761000117816 */ /* 0x001fe20000000011 */
[----:B------:R-:W-:Y:S06]  /*1b70*/  BRA `(.L_x_34041) ;  /* 0x00000000009c7947 */ /* 0x000fec0003800000 */
.L_x_34053:
[----:B------:R-:W-:-:S09]  /*1b80*/  UISETP.NE.AND UP0, UPT, UR4, 0x1c, UPT ;  /* 0x0000001c0400788c */ /* 0x000fd2000bf05270 */
[----:B------:R-:W-:Y:S05]  /*1b90*/  BRA.U !UP0, `(.L_x_34064) ;  /* 0x0000000108907547 */ /* 0x000fea000b800000 */
[----:B------:R-:W-:-:S09]  /*1ba0*/  UISETP.NE.AND UP0, UPT, UR4, 0x1d, UPT ;  /* 0x0000001d0400788c */ /* 0x000fd2000bf05270 */
[----:B------:R-:W-:Y:S05]  /*1bb0*/  BRA.U !UP0, `(.L_x_34065) ;  /* 0x0000000108807547 */ /* 0x000fea000b800000 */
[----:B------:R-:W-:-:S09]  /*1bc0*/  UISETP.NE.AND UP0, UPT, UR4, 0x2c, UPT ;  /* 0x0000002c0400788c */ /* 0x000fd2000bf05270 */
[----:B------:R-:W-:Y:S05]  /*1bd0*/  BRA.U !UP0, `(.L_x_34066) ;  /* 0x0000000108487547 */ /* 0x000fea000b800000 */
.L_x_34040:
        /* <DEDUP_REMOVED lines=16> */
.L_x_34067:
[----:B------:R-:W-:Y:S01]  /*1ce0*/  PRMT R17, RZ, 0x7610, R17 ;  /* 0x00007610ff117816 */ /* 0x000fe20000000011 */
[----:B------:R-:W-:Y:S06]  /*1cf0*/  BRA `(.L_x_34041) ;  /* 0x00000000003c7947 */ /* 0x000fec0003800000 */
.L_x_34066:
        /* <DEDUP_REMOVED lines=8> */
.L_x_34069:
[----:B------:R-:W-:Y:S05]  /*1d80*/  BSYNC.RECONVERGENT B0 ;  /* 0x0000000000007941 */ /* 0x000fea0003800200 */
.L_x_34068:
[----:B------:R-:W0:Y:S02]  /*1d90*/  F2I.FTZ.TRUNC.NTZ R0, R0 ;  /* 0x0000000000007305 */ /* 0x000e24000021f100 */
[----:B0-----:R-:W-:Y:S01]  /*1da0*/  PRMT R17, R0, 0x7610, R17 ;  /* 0x0000761000117816 */ /* 0x001fe20000000011 */
[----:B------:R-:W-:Y:S06]  /*1db0*/  BRA `(.L_x_34041) ;  /* 0x00000000000c7947 */ /* 0x000fec0003800000 */
.L_x_34065:
[----:B------:R0:W5:Y:S01]  /*1dc0*/  LDG.E.U16 R17, desc[UR36][R4.64] ;  /* 0x0000002404117981 */ /* 0x000162000c1e1500 */
[----:B------:R-:W-:Y:S05]  /*1dd0*/  BRA `(.L_x_34041) ;  /* 0x0000000000047947 */ /* 0x000fea0003800000 */
.L_x_34064:
[----:B------:R0:W5:Y:S02]  /*1de0*/  LDG.E.U16 R17, desc[UR36][R4.64] ;  /* 0x0000002404117981 */ /* 0x000164000c1e1500 */
.L_x_34041:
[----:B------:R-:W-:-:S07]  /*1df0*/  VIADD R29, R19, 0x80 ;  /* 0x00000080131d7836 */ /* 0x000fce0000000000 */
.L_x_34001:
[----:B------:R-:W-:Y:S05]  /*1e00*/  BSYNC.RECONVERGENT B6 ;  /* 0x0000000000067941 */ /* 0x000fea0003800200 */
.L_x_34000:
        /* <DEDUP_REMOVED lines=24> */
.L_x_34075:
[----:B------:R0:W5:Y:S01]  /*1f90*/  LDG.E.U8 R23, desc[UR36][R4.64] ;  /* 0x0000002404177981 */ /* 0x000162000c1e1100 */
[----:B------:R-:W-:Y:S05]  /*1fa0*/  BRA `(.L_x_34077) ;  /* 0x0000000c00507947 */ /* 0x000fea0003800000 */
.L_x_34074:
        /* <DEDUP_REMOVED lines=8> */
.L_x_34079:
[----:B------:R0:W5:Y:S01]  /*2030*/  LDG.E.U16 R23, desc[UR36][R4.64] ;  /* 0x0000002404177981 */ /* 0x000162000c1e1500 */
[----:B------:R-:W-:Y:S05]  /*2040*/  BRA `(.L_x_34077) ;  /* 0x0000000c00287947 */ /* 0x000fea0003800000 */
.L_x_34078:
[----:B------:R0:W5:Y:S01]  /*2050*/  LDG.E.U16 R23, desc[UR36][R4.64] ;  /* 0x0000002404177981 */ /* 0x000162000c1e1500 */
[----:B------:R-:W-:Y:S05]  /*2060*/  BRA `(.L_x_34077) ;  /* 0x0000000c00207947 */ /* 0x000fea0003800000 */
.L_x_34073:
        /* <DEDUP_REMOVED lines=9> */
.L_x_34081:
[----:B------:R-:W2:Y:S02]  /*2100*/  LDG.E.U16 R0, desc[UR36][R4.64] ;  /* 0x0000002404007981 */ /* 0x000ea4000c1e1500 */
[----:B--2---:R-:W-:-:S06]  /*2110*/  HADD2.F32 R0, -RZ, R0.H0_H0 ;  /* 0x20000000ff007230 */ /* 0x004fcc0000004100 */
[----:B------:R-:W0:Y:S02]  /*2120*/  F2I.FTZ.TRUNC.NTZ R0, R0 ;  /* 0x0000000000007305 */ /* 0x000e24000021f100 */
[----:B0-----:R-:W-:Y:S01]  /*2130*/  PRMT R23, R0, 0x7610, R23 ;  /* 0x0000761000177816 */ /* 0x001fe20000000017 */
[----:B------:R-:W-:Y:S06]  /*2140*/  BRA `(.L_x_34077) ;  /* 0x0000000800e87947 */ /* 0x000fec0003800000 */
.L_x_34080:
        /* <DEDUP_REMOVED lines=9> */
.L_x_34083:
[----:B------:R-:W2:Y:S02]  /*21e0*/  LDG.E.U16 R4, desc[UR36][R4.64] ;  /* 0x0000002404047981 */ /* 0x000ea4000c1e1500 */
[----:B--2---:R-:W-:-:S06]  /*21f0*/  HADD2.F32 R0, -RZ, R4.H0_H0 ;  /* 0x20000004ff007230 */ /* 0x004fcc0000004100 */
[----:B------:R-:W0:Y:S02]  /*2200*/  F2I.FTZ.TRUNC.NTZ R0, R0 ;  /* 0x0000000000007305 */ /* 0x000e24000021f100 */
[----:B0-----:R-:W-:Y:S01]  /*2210*/  PRMT R23, R0, 0x7610, R23 ;  /* 0x0000761000177816 */ /* 0x001fe20000000017 */
[----:B------:R-:W-:Y:S06]  /*2220*/  BRA `(.L_x_34077) ;  /* 0x0000000800b07947 */ /* 0x000fec0003800000 */
.L_x_34082:
[----:B------:R-:W2:Y:S02]  /*2230*/  LDG.E.64 R4, desc[UR36][R4.64] ;  /* 0x0000002404047981 */ /* 0x000ea4000c1e1b00 */
[----:B--2---:R0:W1:Y:S01]  /*2240*/  F2I.F64.TRUNC R23, R4 ;  /* 0x0000000400177311 */ /* 0x004062000030d100 */
[----:B------:R-:W-:Y:S05]  /*2250*/  BRA `(.L_x_34077) ;  /* 0x0000000800a47947 */ /* 0x000fea0003800000 */
.L_x_34072:
        /* <DEDUP_REMOVED lines=12> */
.L_x_34086:
[----:B------:R-:W2:Y:S02]  /*2320*/  LDG.E.64 R4, desc[UR36][R4.64] ;  /* 0x0000002404047981 */ /* 0x000ea4000c1e1b00 */
[----:B--2---:R0:W1:Y:S01]  /*2330*/  F2I.F64.TRUNC R23, R4 ;  /* 0x0000000400177311 */ /* 0x004062000030d100 */
[----:B------:R-:W-:Y:S05]  /*2340*/  BRA `(.L_x_34077) ;  /* 0x0000000800687947 */ /* 0x000fea0003800000 */
.L_x_34085:
        /* <DEDUP_REMOVED lines=27> */
.L_x_34088:
        /* <DEDUP_REMOVED lines=15> */
.L_x_34087:
[----:B------:R-:W2:Y:S02]  /*25f0*/  LDG.E.U16 R0, desc[UR36][R4.64] ;  /* 0x0000002404007981 */ /* 0x000ea4000c1e1500 */
[----:B--2---:R-:W-:-:S06]  /*2600*/  IMAD.U32 R0, R0, 0x10000, RZ ;  /* 0x0001000000007824 */ /* 0x004fcc00078e00ff */
[----:B------:R-:W0:Y:S02]  /*2610*/  F2I.FTZ.TRUNC.NTZ R0, R0 ;  /* 0x0000000000007305 */ /* 0x000e24000021f100 */
[----:B0-----:R-:W-:Y:S01]  /*2620*/  PRMT R23, R0, 0x7610, R23 ;  /* 0x0000761000177816 */ /* 0x001fe20000000017 */
[----:B------:R-:W-:Y:S06]  /*2630*/  BRA `(.L_x_34077) ;  /* 0x0000000400ac7947 */ /* 0x000fec0003800000 */
.L_x_34084:
        /* <DEDUP_REMOVED lines=10> */
.L_x_34091:
        /* <DEDUP_REMOVED lines=21> */
.L_x_34095:
[----:B------:R-:W-:Y:S05]  /*2830*/  BSYNC.RECONVERGENT B1 ;  /* 0x0000000000017941 */ /* 0x000fea0003800200 */
.L_x_34094:
[----:B------:R-:W-:Y:S01]  /*2840*/  IMAD.SHL.U32 R0, R0, 0x100000, RZ ;  /* 0x0010000000007824 */ /* 0x000fe200078e00ff */
[----:B------:R-:W-:-:S04]  /*2850*/  LEA R3, R3, 0x3b800000, 0x17 ;  /* 0x3b80000003037811 */ /* 0x000fc800078eb8ff */
[----:B------:R-:W-:-:S07]  /*2860*/  LOP3.LUT R0, R3, R0, R7, 0xfe, !PT ;  /* 0x0000000003007212 */ /* 0x000fce00078efe07 */
.L_x_34093:
[----:B------:R-:W-:Y:S05]  /*2870*/  BSYNC.RECONVERGENT B0 ;  /* 0x0000000000007941 */ /* 0x000fea0003800200 */
.L_x_34092:
[----:B------:R-:W0:Y:S02]  /*2880*/  F2I.FTZ.TRUNC.NTZ R0, R0 ;  /* 0x0000000000007305 */ /* 0x000e24000021f100 */
[----:B0-----:R-:W-:Y:S01]  /*2890*/  PRMT R23, R0, 0x7610, R23 ;  /* 0x0000761000177816 */ /* 0x001fe20000000017 */
[----:B------:R-:W-:Y:S06]  /*28a0*/  BRA `(.L_x_34077) ;  /* 0x0000000400107947 */ /* 0x000fec0003800000 */
.L_x_34090:
        /* <DEDUP_REMOVED lines=21> */
.L_x_34099:
[----:B------:R-:W-:Y:S05]  /*2a00*/  BSYNC.RECONVERGENT B1 ;  /* 0x0000000000017941 */ /* 0x000fea0003800200 */
.L_x_34098:
[----:B------:R-:W-:Y:S01]  /*2a10*/  IMAD.SHL.U32 R0, R0, 0x200000, RZ ;  /* 0x0020000000007824 */ /* 0x000fe200078e00ff */
[----:B------:R-:W-:-:S04]  /*2a20*/  LEA R3, R3, 0x37800000, 0x17 ;  /* 0x3780000003037811 */ /* 0x000fc800078eb8ff */
[----:B------:R-:W-:-:S07]  /*2a30*/  LOP3.LUT R0, R3, R0, R7, 0xfe, !PT ;  /* 0x0000000003007212 */ /* 0x000fce00078efe07 */
.L_x_34097:
[----:B------:R-:W-:Y:S05]  /*2a40*/  BSYNC.RECONVERGENT B0 ;  /* 0x0000000000007941 */ /* 0x000fea0003800200 */
.L_x_34096:
[----:B------:R-:W0:Y:S02]  /*2a50*/  F2I.FTZ.TRUNC.NTZ R0, R0 ;  /* 0x0000000000007305 */ /* 0x000e24000021f100 */
[----:B0-----:R-:W-:Y:S01]  /*2a60*/  PRMT R23, R0, 0x7610, R23 ;  /* 0x0000761000177816 */ /* 0x001fe20000000017 */
[----:B------:R-:W-:Y:S06]  /*2a70*/  BRA `(.L_x_34077) ;  /* 0x00000000009c7947 */ /* 0x000fec0003800000 */
.L_x_34089:
        /* <DEDUP_REMOVED lines=14> */
.L_x_34103:
[----:B------:R-:W-:Y:S05]  /*2b60*/  BSYNC.RECONVERGENT B0 ;  /* 0x0000000000007941 */ /* 0x000fea0003800200 */
.L_x_34102:
[----:B------:R-:W0:Y:S02]  /*2b70*/  F2I.FTZ.TRUNC.NTZ R0, R0 ;  /* 0x0000000000007305 */ /* 0x000e24000021f100 */
[----:B0-----:R-:W-:Y:S01]  /*2b80*/  PRMT R23, R0, 0x7610, R23 ;  /* 0x0000761000177816 */ /* 0x001fe20000000017 */
[----:B------:R-:W-:Y:S06]  /*2b90*/  BRA `(.L_x_34077) ;  /* 0x0000000000547947 */ /* 0x000fec0003800000 */
.L_x_34076:
        /* <DEDUP_REMOVED lines=16> */
.L_x_34104:
[----:B------:R-:W-:Y:S01]  /*2ca0*/  PRMT R23, RZ, 0x7610, R23 ;  /* 0x00007610ff177816 */ /* 0x000fe20000000017 */
[----:B------:R-:W-:Y:S06]  /*2cb0*/  BRA `(.L_x_34077) ;  /* 0x00000000000c7947 */ /* 0x000fec0003800000 */
.L_x_34101:
[----:B------:R2:W5:Y:S01]  /*2cc0*/  LDG.E.U16 R23, desc[UR36][R4.64] ;  /* 0x0000002404177981 */ /* 0x000562000c1e1500 */
[----:B------:R-:W-:Y:S05]  /*2cd0*/  BRA `(.L_x_34077) ;  /* 0x0000000000047947 */ /* 0x000fea0003800000 */
.L_x_34100:
[----:B------:R3:W5:Y:S02]  /*2ce0*/  LDG.E.U16 R23, desc[UR36][R4.64] ;  /* 0x0000002404177981 */ /* 0x000764000c1e1500 */
.L_x_34077:
        /* <DEDUP_REMOVED lines=18> */
.L_x_34108:
[----:B------:R0:W5:Y:S01]  /*2e10*/  LDG.E.U8 R18, desc[UR36][R4.64] ;  /* 0x0000002404127981 */ /* 0x000162000c1e1100 */
[----:B------:R-:W-:Y:S05]  /*2e20*/  BRA `(.L_x_34110) ;  /* 0x0000000c00507947 */ /* 0x000fea0003800000 */
.L_x_34107:
        /* <DEDUP_REMOVED lines=8> */
.L_x_34112:
[----:B------:R0:W5:Y:S01]  /*2eb0*/  LDG.E.U16 R18, desc[UR36][R4.64] ;  /* 0x0000002404127981 */ /* 0x000162000c1e1500 */
[----:B------:R-:W-:Y:S05]  /*2ec0*/  BRA `(.L_x_34110) ;  /* 0x0000000c00287947 */ /* 0x000fea0003800000 */
.L_x_34111:
[----:B------:R0:W5:Y:S01]  /*2ed0*/  LDG.E.U16 R18, desc[UR36][R4.64] ;  /* 0x0000002404127981 */ /* 0x000162000c1e1500 */
[----:B------:R-:W-:Y:S05]  /*2ee0*/  BRA `(.L_x_34110) ;  /* 0x0000000c00207947 */ /* 0x000fea0003800000 */
.L_x_34106:
        /* <DEDUP_REMOVED lines=9> */
.L_x_34114:
[----:B------:R-:W2:Y:S02]  /*2f80*/  LDG.E.U16 R0, desc[UR36][R4.64] ;  /* 0x0000002404007981 */ /* 0x000ea4000c1e1500 */
[----:B--2---:R-:W-:-:S06]  /*2f90*/  HADD2.F32 R0, -RZ, R0.H0_H0 ;  /* 0x20000000ff007230 */ /* 0x004fcc0000004100 */
[----:B------:R-:W0:Y:S02]  /*2fa0*/  F2I.FTZ.TRUNC.NTZ R0, R0 ;  /* 0x0000000000007305 */ /* 0x000e24000021f100 */
[----:B0-----:R-:W-:Y:S01]  /*2fb0*/  PRMT R18, R0, 0x7610, R18 ;  /* 0x0000761000127816 */ /* 0x001fe20000000012 */
[----:B------:R-:W-:Y:S06]  /*2fc0*/  BRA `(.L_x_34110) ;  /* 0x0000000800e87947 */ /* 0x000fec0003800000 */
.L_x_34113:
        /* <DEDUP_REMOVED lines=9> */
.L_x_34116:
[----:B------:R-:W2:Y:S02]  /*3060*/  LDG.E.U16 R4, desc[UR36][R4.64] ;  /* 0x0000002404047981 */ /* 0x000ea4000c1e1500 */
[----:B--2---:R-:W-:-:S06]  /*3070*/  HADD2.F32 R0, -RZ, R4.H0_H0 ;  /* 0x20000004ff007230 */ /* 0x004fcc0000004100 */
[----:B------:R-:W0:Y:S02]  /*3080*/  F2I.FTZ.TRUNC.NTZ R0, R0 ;  /* 0x0000000000007305 */ /* 0x000e24000021f100 */
[----:B0-----:R-:W-:Y:S01]  /*3090*/  PRMT R18, R0, 0x7610, R18 ;  /* 0x0000761000127816 */ /* 0x001fe20000000012 */
[----:B------:R-:W-:Y:S06]  /*30a0*/  BRA `(.L_x_34110) ;  /* 0x0000000800b07947 */ /* 0x000fec0003800000 */
.L_x_34115:
[----:B------:R-:W2:Y:S02]  /*30b0*/  LDG.E.64 R4, desc[UR36][R4.64] ;  /* 0x0000002404047981 */ /* 0x000ea4000c1e1b00 */
[----:B--2---:R0:W2:Y:S01]  /*30c0*/  F2I.F64.TRUNC R18, R4 ;  /* 0x0000000400127311 */ /* 0x0040a2000030d100 */
[----:B------:R-:W-:Y:S05]  /*30d0*/  BRA `(.L_x_34110) ;  /* 0x0000000800a47947 */ /* 0x000fea0003800000 */
.L_x_34105:
        /* <DEDUP_REMOVED lines=12> */
.L_x_34119:
[----:B------:R-:W2:Y:S02]  /*31a0*/  LDG.E.64 R4, desc[UR36][R4.64] ;  /* 0x0000002404047981 */ /* 0x000ea4000c1e1b00 */
[----:B--2---:R4:W0:Y:S01]  /*31b0*/  F2I.F64.TRUNC R18, R4 ;  /* 0x0000000400127311 */ /* 0x004822000030d100 */
[----:B------:R-:W-:Y:S05]  /*31c0*/  BRA `(.L_x_34110) ;  /* 0x0000000800687947 */ /* 0x000fea0003800000 */
.L_x_34118:
        /* <DEDUP_REMOVED lines=27> */
.L_x_34121:
        /* <DEDUP_REMOVED lines=15> */
.L_x_34120:
[----:B------:R-:W2:Y:S02]  /*3470*/  LDG.E.U16 R0, desc[UR36][R4.64] ;  /* 0x0000002404007981 */ /* 0x000ea4000c1e1500 */
[----:B--2---:R-:W-:-:S06]  /*3480*/  IMAD.U32 R0, R0, 0x10000, RZ ;  /* 0x0001000000007824 */ /* 0x004fcc00078e00ff */
[----:B------:R-:W0:Y:S02]  /*3490*/  F2I.FTZ.TRUNC.NTZ R0, R0 ;  /* 0x0000000000007305 */ /* 0x000e24000021f100 */
[----:B0-----:R-:W-:Y:S01]  /*34a0*/  PRMT R18, R0, 0x7610, R18 ;  /* 0x0000761000127816 */ /* 0x001fe20000000012 */
[----:B------:R-:W-:Y:S06]  /*34b0*/  BRA `(.L_x_34110) ;  /* 0x0000000400ac7947 */ /* 0x000fec0003800000 */
.L_x_34117:
        /* <DEDUP_REMOVED lines=10> */
.L_x_34124:
        /* <DEDUP_REMOVED lines=21> */
.L_x_34128:
[----:B------:R-:W-:Y:S05]  /*36b0*/  BSYNC.RECONVERGENT B1 ;  /* 0x0000000000017941 */ /* 0x000fea0003800200 */
.L_x_34127:
[----:B------:R-:W-:Y:S01]  /*36c0*/  IMAD.SHL.U32 R0, R0, 0x100000, RZ ;  /* 0x0010000000007824 */ /* 0x000fe200078e00ff */
[----:B------:R-:W-:-:S04]  /*36d0*/  LEA R3, R3, 0x3b800000, 0x17 ;  /* 0x3b80000003037811 */ /* 0x000fc800078eb8ff */
[----:B------:R-:W-:-:S07]  /*36e0*/  LOP3.LUT R0, R3, R0, R7, 0xfe, !PT ;  /* 0x0000000003007212 */ /* 0x000fce00078efe07 */
.L_x_34126:
[----:B------:R-:W-:Y:S05]  /*36f0*/  BSYNC.RECONVERGENT B0 ;  /* 0x0000000000007941 */ /* 0x000fea0003800200 */
.L_x_34125:
[----:B------:R-:W0:Y:S02]  /*3700*/  F2I.FTZ.TRUNC.NTZ R0, R0 ;  /* 0x0000000000007305 */ /* 0x000e24000021f100 */
[----:B0-----:R-:W-:Y:S01]  /*3710*/  PRMT R18, R0, 0x7610, R18 ;  /* 0x0000761000127816 */ /* 0x001fe20000000012 */
[----:B------:R-:W-:Y:S06]  /*3720*/  BRA `(.L_x_34110) ;  /* 0x0000000400107947 */ /* 0x000fec0003800000 */
.L_x_34123:
        /* <DEDUP_REMOVED lines=21> */
.L_x_34132:
[----:B------:R-:W-:Y:S05]  /*3880*/  BSYNC.RECONVERGENT B1 ;  /* 0x0000000000017941 */ /* 0x000fea0003800200 */
.L_x_34131:
[----:B------:R-:W-:Y:S01]  /*3890*/  IMAD.SHL.U32 R0, R0, 0x200000, RZ ;  /* 0x0020000000007824 */ /* 0x000fe200078e00ff */
[----:B------:R-:W-:-:S04]  /*38a0*/  LEA R3, R3, 0x37800000, 0x17 ;  /* 0x3780000003037811 */ /* 0x000fc800078eb8ff */
[----:B------:R-:W-:-:S07]  /*38b0*/  LOP3.LUT R0, R3, R0, R7, 0xfe, !PT ;  /* 0x0000000003007212 */ /* 0x000fce00078efe07 */
.L_x_34130:
[----:B------:R-:W-:Y:S05]  /*38c0*/  BSYNC.RECONVERGENT B0 ;  /* 0x0000000000007941 */ /* 0x000fea0003800200 */
.L_x_34129:
[----:B------:R-:W0:Y:S02]  /*38d0*/  F2I.FTZ.TRUNC.NTZ R0, R0 ;  /* 0x0000000000007305 */ /* 0x000e24000021f100 */
[----:B0-----:R-:W-:Y:S01]  /*38e0*/  PRMT R18, R0, 0x7610, R18 ;  /* 0x0000761000127816 */ /* 0x001fe20000000012 */
[----:B------:R-:W-:Y:S06]  /*38f0*/  BRA `(.L_x_34110) ;  /* 0x00000000009c7947 */ /* 0x000fec0003800000 */
.L_x_34122:
        /* <DEDUP_REMOVED lines=14> */
.L_x_34136:
[----:B------:R-:W-:Y:S05]  /*39e0*/  BSYNC.RECONVERGENT B0 ;  /* 0x0000000000007941 */ /* 0x000fea0003800200 */
.L_x_34135:
[----:B------:R-:W0:Y:S02]  /*39f0*/  F2I.FTZ.TRUNC.NTZ R0, R0 ;  /* 0x0000000000007305 */ /* 0x000e24000021f100 */
[----:B0-----:R-:W-:Y:S01]  /*3a00*/  PRMT R18, R0, 0x7610, R18 ;  /* 0x0000761000127816 */ /* 0x001fe20000000012 */
[----:B------:R-:W-:Y:S06]  /*3a10*/  BRA `(.L_x_34110) ;  /* 0x0000000000547947 */ /* 0x000fec0003800000 */
.L_x_34109:
        /* <DEDUP_REMOVED lines=16> */
.L_x_34137:
[----:B------:R-:W-:Y:S01]  /*3b20*/  PRMT R18, RZ, 0x7610, R18 ;  /* 0x00007610ff127816 */ /* 0x000fe20000000012 */
[----:B------:R-:W-:Y:S06]  /*3b30*/  BRA `(.L_x_34110) ;  /* 0x00000000000c7947 */ /* 0x000fec0003800000 */
.L_x_34134:
[----:B------:R2:W5:Y:S01]  /*3b40*/  LDG.E.U16 R18, desc[UR36][R4.64] ;  /* 0x0000002404127981 */ /* 0x000562000c1e1500 */
[----:B------:R-:W-:Y:S05]  /*3b50*/  BRA `(.L_x_34110) ;  /* 0x0000000000047947 */ /* 0x000fea0003800000 */
.L_x_34133:
[----:B------:R3:W5:Y:S02]  /*3b60*/  LDG.E.U16 R18, desc[UR36][R4.64] ;  /* 0x0000002404127981 */ /* 0x000764000c1e1500 */
.L_x_34110:
[----:B------:R-:W-:-:S07]  /*3b70*/  VIADD R29, R29, 0x80 ;  /* 0x000000801d1d7836 */ /* 0x000fce0000000000 */
.L_x_34071:
[----:B------:R-:W-:Y:S05]  /*3b80*/  BSYNC.RECONVERGENT B6 ;  /* 0x0000000000067941 */ /* 0x000fea0003800200 */
.L_x_34070:
        /* <DEDUP_REMOVED lines=24> */
.L_x_34143:
[----:B------:R0:W5:Y:S01]  /*3d10*/  LDG.E.U8 R22, desc[UR36][R4.64] ;  /* 0x0000002404167981 */ /* 0x000162000c1e1100 */
[----:B------:R-:W-:Y:S05]  /*3d20*/  BRA `(.L_x_34145) ;  /* 0x0000000c00507947 */ /* 0x000fea0003800000 */
.L_x_34142:
        /* <DEDUP_REMOVED lines=8> */
.L_x_34147:
[----:B------:R0:W5:Y:S01]  /*3db0*/  LDG.E.U16 R22, desc[UR36][R4.64] ;  /* 0x0000002404167981 */ /* 0x000162000c1e1500 */
[----:B------:R-:W-:Y:S05]  /*3dc0*/  BRA `(.L_x_34145) ;  /* 0x0000000c00287947 */ /* 0x000fea0003800000 */
.L_x_34146:
[----:B------:R0:W5:Y:S01]  /*3dd0*/  LDG.E.U16 R22, desc[UR36][R4.64] ;  /* 0x0000002404167981 */ /* 0x000162000c1e1500 */
[----:B------:R-:W-:Y:S05]  /*3de0*/  BRA `(.L_x_34145) ;  /* 0x0000000c00207947 */ /* 0x000fea0003800000 */
.L_x_34141:
        /* <DEDUP_REMOVED lines=9> */
.L_x_34149:
[----:B------:R-:W2:Y:S02]  /*3e80*/  LDG.E.U16 R0, desc[UR36][R4.64] ;  /* 0x0000002404007981 */ /* 0x000ea4000c1e1500 */
[----:B--2---:R-:W-:-:S06]  /*3e90*/  HADD2.F32 R0, -RZ, R0.H0_H0 ;  /* 0x20000000ff007230 */ /* 0x004fcc0000004100 */
[----:B------:R-:W0:Y:S02]  /*3ea0*/  F2I.FTZ.TRUNC.NTZ R0, R0 ;  /* 0x0000000000007305 */ /* 0x000e24000021f100 */
[----:B0-----:R-:W-:Y:S01]  /*3eb0*/  PRMT R22, R0, 0x7610, R22 ;  /* 0x0000761000167816 */ /* 0x001fe20000000016 */
[----:B------:R-:W-:Y:S06]  /*3ec0*/  BRA `(.L_x_34145) ;  /* 0x0000000800e87947 */ /* 0x000fec0003800000 */
.L_x_34148:
        /* <DEDUP_REMOVED lines=9> */
.L_x_34151:
[----:B------:R-:W2:Y:S02]  /*3f60*/  LDG.E.U16 R4, desc[UR36][R4.64] ;  /* 0x0000002404047981 */ /* 0x000ea4000c1e1500 */
[----:B--2---:R-:W-:-:S06]  /*3f70*/  HADD2.F32 R0, -RZ, R4.H0_H0 ;  /* 0x20000004ff007230 */ /* 0x004fcc0000004100 */
[----:B------:R-:W0:Y:S02]  /*3f80*/  F2I.FTZ.TRUNC.NTZ R0, R0 ;  /* 0x0000000000007305 */ /* 0x000e24000021f100 */
[----:B0-----:R-:W-:Y:S01]  /*3f90*/  PRMT R22, R0, 0x7610, R22 ;  /* 0x0000761000167816 */ /* 0x001fe20000000016 */
[----:B------:R-:W-:Y:S06]  /*3fa0*/  BRA `(.L_x_34145) ;  /* 0x0000000800b07947 */ /* 0x000fec0003800000 */
.L_x_34150:
[----:B------:R-:W2:Y:S02]  /*3fb0*/  LDG.E.64 R4, desc[UR36][R4.64] ;  /* 0x0000002404047981 */ /* 0x000ea4000c1e1b00 */
[----:B--2---:R0:W1:Y:S01]  /*3fc0*/  F2I.F64.TRUNC R22, R4 ;  /* 0x0000000400167311 */ /* 0x004062000030d100 */
[----:B------:R-:W-:Y:S05]  /*3fd0*/  BRA `(.L_x_34145) ;  /* 0x0000000800a47947 */ /* 0x000fea0003800000 */
.L_x_34140:
        /* <DEDUP_REMOVED lines=12> */
.L_x_34154:
[----:B------:R-:W2:Y:S02]  /*40a0*/  LDG.E.64 R4, desc[UR36][R4.64] ;  /* 0x0000002404047981 */ /* 0x000ea4000c1e1b00 */
[----:B--2---:R0:W1:Y:S01]  /*40b0*/  F2I.F64.TRUNC R22, R4 ;  /* 0x0000000400167311 */ /* 0x004062000030d100 */
[----:B------:R-:W-:Y:S05]  /*40c0*/  BRA `(.L_x_34145) ;  /* 0x0000000800687947 */ /* 0x000fea0003800000 */
.L_x_34153:
        /* <DEDUP_REMOVED lines=27> */
.L_x_34156:
        /* <DEDUP_REMOVED lines=15> */
.L_x_34155:
[----:B------:R-:W2:Y:S02]  /*4370*/  LDG.E.U16 R0, desc[UR36][R4.64] ;  /* 0x0000002404007981 */ /* 0x000ea4000c1e1500 */
[----:B--2---:R-:W-:-:S06]  /*4380*/  IMAD.U32 R0, R0, 0x10000, RZ ;  /* 0x0001000000007824 */ /* 0x004fcc00078e00ff */
[----:B------:R-:W0:Y:S02]  /*4390*/  F2I.FTZ.TRUNC.NTZ R0, R0 ;  /* 0x0000000000007305 */ /* 0x000e24000021f100 */
[----:B0-----:R-:W-:Y:S01]  /*43a0*/  PRMT R22, R0, 0x7610, R22 ;  /* 0x0000761000167816 */ /* 0x001fe20000000016 */
[----:B------:R-:W-:Y:S06]  /*43b0*/  BRA `(.L_x_34145) ;  /* 0x0000000400ac7947 */ /* 0x000fec0003800000 */
.L_x_34152:
        /* <DEDUP_REMOVED lines=10> */
.L_x_34159:
        /* <DEDUP_REMOVED lines=21> */
.L_x_34163:
[----:B------:R-:W-:Y:S05]  /*45b0*/  BSYNC.RECONVERGENT B1 ;  /* 0x0000000000017941 */ /* 0x000fea0003800200 */
.L_x_34162:
[----:B------:R-:W-:Y:S01]  /*45c0*/  IMAD.SHL.U32 R0, R0, 0x100000, RZ ;  /* 0x0010000000007824 */ /* 0x000fe200078e00ff */
[----:B------:R-:W-:-:S04]  /*45d0*/  LEA R3, R3, 0x3b800000, 0x17 ;  /* 0x3b80000003037811 */ /* 0x000fc800078eb8ff */
[----:B------:R-:W-:-:S07]  /*45e0*/  LOP3.LUT R0, R3, R0, R7, 0xfe, !PT ;  /* 0x0000000003007212 */ /* 0x000fce00078efe07 */
.L_x_34161:
[----:B------:R-:W-:Y:S05]  /*45f0*/  BSYNC.RECONVERGENT B0 ;  /* 0x0000000000007941 */ /* 0x000fea0003800200 */
.L_x_34160:
[----:B------:R-:W0:Y:S02]  /*4600*/  F2I.FTZ.TRUNC.NTZ R0, R0 ;  /* 0x0000000000007305 */ /* 0x000e24000021f100 */
[----:B0-----:R-:W-:Y:S01]  /*4610*/  PRMT R22, R0, 0x7610, R22 ;  /* 0x0000761000167816 */ /* 0x001fe20000000016 */
[----:B------:R-:W-:Y:S06]  /*4620*/  BRA `(.L_x_34145) ;  /* 0x0000000400107947 */ /* 0x000fec0003800000 */
.L_x_34158:
        /* <DEDUP_REMOVED lines=21> */
.L_x_34167:
[----:B------:R-:W-:Y:S05]  /*4780*/  BSYNC.RECONVERGENT B1 ;  /* 0x0000000000017941 */ /* 0x000fea0003800200 */
.L_x_34166:
[----:B------:R-:W-:Y:S01]  /*4790*/  IMAD.SHL.U32 R0, R0, 0x200000, RZ ;  /* 0x0020000000007824 */ /* 0x000fe200078e00ff */
[----:B------:R-:W-:-:S04]  /*47a0*/  LEA R3, R3, 0x37800000, 0x17 ;  /* 0x3780000003037811 */ /* 0x000fc800078eb8ff */
[----:B------:R-:W-:-:S07]  /*47b0*/  LOP3.LUT R0, R3, R0, R7, 0xfe, !PT ;  /* 0x0000000003007212 */ /* 0x000fce00078efe07 */
.L_x_34165:
[----:B------:R-:W-:Y:S05]  /*47c0*/  BSYNC.RECONVERGENT B0 ;  /* 0x0000000000007941 */ /* 0x000fea0003800200 */
.L_x_34164:
[----:B------:R-:W0:Y:S02]  /*47d0*/  F2I.FTZ.TRUNC.NTZ R0, R0 ;  /* 0x0000000000007305 */ /* 0x000e24000021f100 */
[----:B0-----:R-:W-:Y:S01]  /*47e0*/  PRMT R22, R0, 0x7610, R22 ;  /* 0x0000761000167816 */ /* 0x001fe20000000016 */
[----:B------:R-:W-:Y:S06]  /*47f0*/  BRA `(.L_x_34145) ;  /* 0x00000000009c7947 */ /* 0x000fec0003800000 */
.L_x_34157:
        /* <DEDUP_REMOVED lines=14> */
.L_x_34171:
[----:B------:R-:W-:Y:S05]  /*48e0*/  BSYNC.RECONVERGENT B0 ;  /* 0x0000000000007941 */ /* 0x000fea0003800200 */
.L_x_34170:
[----:B------:R-:W0:Y:S02]  /*48f0*/  F2I.FTZ.TRUNC.NTZ R0, R0 ;  /* 0x0000000000007305 */ /* 0x000e24000021f100 */
[----:B0-----:R-:W-:Y:S01]  /*4900*/  PRMT R22, R0, 0x7610, R22 ;  /* 0x0000761000167816 */ /* 0x001fe20000000016 */
[----:B------:R-:W-:Y:S06]  /*4910*/  BRA `(.L_x_34145) ;  /* 0x0000000000547947 */ /* 0x000fec0003800000 */
.L_x_34144:
        /* <DEDUP_REMOVED lines=16> */
.L_x_34172:
[----:B------:R-:W-:Y:S01]  /*4a20*/  PRMT R22, RZ, 0x7610, R22 ;  /* 0x00007610ff167816 */ /* 0x000fe20000000016 */
[----:B------:R-:W-:Y:S06]  /*4a30*/  BRA `(.L_x_34145) ;  /* 0x00000000000c7947 */ /* 0x000fec0003800000 */
.L_x_34169:
[----:B------:R3:W5:Y:S01]  /*4a40*/  LDG.E.U16 R22, desc[UR36][R4.64] ;  /* 0x0000002404167981 */ /* 0x000762000c1e1500 */
[----:B------:R-:W-:Y:S05]  /*4a50*/  BRA `(.L_x_34145) ;  /* 0x0000000000047947 */ /* 0x000fea0003800000 */
.L_x_34168:
[----:B------:R4:W5:Y:S02]  /*4a60*/  LDG.E.U16 R22, desc[UR36][R4.64] ;  /* 0x0000002404167981 */ /* 0x000964000c1e1500 */
.L_x_34145:
        /* <DEDUP_REMOVED lines=18> */
.L_x_34176:
[----:B------:R0:W5:Y:S01]  /*4b90*/  LDG.E.U8 R24, desc[UR36][R4.64] ;  /* 0x0000002404187981 */ /* 0x000162000c1e1100 */
[----:B------:R-:W-:Y:S05]  /*4ba0*/  BRA `(.L_x_34178) ;  /* 0x0000000c00507947 */ /* 0x000fea0003800000 */
.L_x_34175:
        /* <DEDUP_REMOVED lines=8> */
.L_x_34180:
[----:B------:R0:W5:Y:S01]  /*4c30*/  LDG.E.U16 R24, desc[UR36][R4.64] ;  /* 0x0000002404187981 */ /* 0x000162000c1e1500 */
[----:B------:R-:W-:Y:S05]  /*4c40*/  BRA `(.L_x_34178) ;  /* 0x0000000c00287947 */ /* 0x000fea0003800000 */
.L_x_34179:
[----:B------:R0:W5:Y:S01]  /*4c50*/  LDG.E.U16 R24, desc[UR36][R4.64] ;  /* 0x0000002404187981 */ /* 0x000162000c1e1500 */
[----:B------:R-:W-:Y:S05]  /*4c60*/  BRA `(.L_x_34178) ;  /* 0x0000000c00207947 */ /* 0x000fea0003800000 */
.L_x_34174:
        /* <DEDUP_REMOVED lines=9> */
.L_x_34182:
[----:B------:R-:W2:Y:S02]  /*4d00*/  LDG.E.U16 R0, desc[UR36][R4.64] ;  /* 0x0000002404007981 */ /* 0x000ea4000c1e1500 */
[----:B--2---:R-:W-:-:S06]  /*4d10*/  HADD2.F32 R0, -RZ, R0.H0_H0 ;  /* 0x20000000ff007230 */ /* 0x004fcc0000004100 */
[----:B------:R-:W0:Y:S02]  /*4d20*/  F2I.FTZ.TRUNC.NTZ R0, R0 ;  /* 0x0000000000007305 */ /* 0x000e24000021f100 */
[----:B0-----:R-:W-:Y:S01]  /*4d30*/  PRMT R24, R0, 0x7610, R24 ;  /* 0x0000761000187816 */ /* 0x001fe20000000018 */
[----:B------:R-:W-:Y:S06]  /*4d40*/  BRA `(.L_x_34178) ;  /* 0x0000000800e87947 */ /* 0x000fec0003800000 */
.L_x_34181:
        /* <DEDUP_REMOVED lines=9> */
.L_x_34184:
[----:B------:R-:W2:Y:S02]  /*4de0*/  LDG.E.U16 R4, desc[UR36][R4.64] ;  /* 0x0000002404047981 */ /* 0x000ea4000c1e1500 */
[----:B--2---:R-:W-:-:S06]  /*4df0*/  HADD2.F32 R0, -RZ, R4.H0_H0 ;  /* 0x20000004ff007230 */ /* 0x004fcc0000004100 */
[----:B------:R-:W0:Y:S02]  /*4e00*/  F2I.FTZ.TRUNC.NTZ R0, R0 ;  /* 0x0000000000007305 */ /* 0x000e24000021f100 */
[----:B0-----:R-:W-:Y:S01]  /*4e10*/  PRMT R24, R0, 0x7610, R24 ;  /* 0x0000761000187816 */ /* 0x001fe20000000018 */
[----:B------:R-:W-:Y:S06]  /*4e20*/  BRA `(.L_x_34178) ;  /* 0x0000000800b07947 */ /* 0x000fec0003800000 */
.L_x_34183:
[----:B------:R-:W2:Y:S02]  /*4e30*/  LDG.E.64 R4, desc[UR36][R4.64] ;  /* 0x0000002404047981 */ /* 0x000ea4000c1e1b00 */
[----:B--2---:R0:W2:Y:S01]  /*4e40*/  F2I.F64.TRUNC R24, R4 ;  /* 0x0000000400187311 */ /* 0x0040a2000030d100 */
[----:B------:R-:W-:Y:S05]  /*4e50*/  BRA `(.L_x_34178) ;  /* 0x0000000800a47947 */ /* 0x000fea0003800000 */
.L_x_34173:
        /* <DEDUP_REMOVED lines=12> */
.L_x_34187:
[----:B------:R-:W2:Y:S02]  /*4f20*/  LDG.E.64 R4, desc[UR36][R4.64] ;  /* 0x0000002404047981 */ /* 0x000ea4000c1e1b00 */
[----:B--2---:R4:W0:Y:S01]  /*4f30*/  F2I.F64.TRUNC R24, R4 ;  /* 0x0000000400187311 */ /* 0x004822000030d100 */
[----:B------:R-:W-:Y:S05]  /*4f40*/  BRA `(.L_x_34178) ;  /* 0x0000000800687947 */ /* 0x000fea0003800000 */
.L_x_34186:
        /* <DEDUP_REMOVED lines=27> */
.L_x_34189:
        /* <DEDUP_REMOVED lines=15> */
.L_x_34188:
[----:B------:R-:W2:Y:S02]  /*51f0*/  LDG.E.U16 R0, desc[UR36][R4.64] ;  /* 0x0000002404007981 */ /* 0x000ea4000c1e1500 */
[----:B--2---:R-:W-:-:S06]  /*5200*/  IMAD.U32 R0, R0, 0x10000, RZ ;  /* 0x0001000000007824 */ /* 0x004fcc00078e00ff */
[----:B------:R-:W0:Y:S02]  /*5210*/  F2I.FTZ.TRUNC.NTZ R0, R0 ;  /* 0x0000000000007305 */ /* 0x000e24000021f100 */
[----:B0-----:R-:W-:Y:S01]  /*5220*/  PRMT R24, R0, 0x7610, R24 ;  /* 0x0000761000187816 */ /* 0x001fe20000000018 */
[----:B------:R-:W-:Y:S06]  /*5230*/  BRA `(.L_x_34178) ;  /* 0x0000000400ac7947 */ /* 0x000fec0003800000 */
.L_x_34185:
        /* <DEDUP_REMOVED lines=10> */
.L_x_34192:
        /* <DEDUP_REMOVED lines=21> */
.L_x_34196:
[----:B------:R-:W-:Y:S05]  /*5430*/  BSYNC.RECONVERGENT B1 ;  /* 0x0000000000017941 */ /* 0x000fea0003800200 */
.L_x_34195:
[----:B------:R-:W-:Y:S01]  /*5440*/  IMAD.SHL.U32 R0, R0, 0x100000, RZ ;  /* 0x0010000000007824 */ /* 0x000fe200078e00ff */
[----:B------:R-:W-:-:S04]  /*5450*/  LEA R3, R3, 0x3b800000, 0x17 ;  /* 0x3b80000003037811 */ /* 0x000fc800078eb8ff */
[----:B------:R-:W-:-:S07]  /*5460*/  LOP3.LUT R0, R3, R0, R7, 0xfe, !PT ;  /* 0x0000000003007212 */ /* 0x000fce00078efe07 */
.L_x_34194:
[----:B------:R-:W-:Y:S05]  /*5470*/  BSYNC.RECONVERGENT B0 ;  /* 0x0000000000007941 */ /* 0x000fea0003800200 */
.L_x_34193:
[----:B------:R-:W0:Y:S02]  /*5480*/  F2I.FTZ.TRUNC.NTZ R0, R0 ;  /* 0x0000000000007305 */ /* 0x000e24000021f100 */
[----:B0-----:R-:W-:Y:S01]  /*5490*/  PRMT R24, R0, 0x7610, R24 ;  /* 0x0000761000187816 */ /* 0x001fe20000000018 */
[----:B------:R-:W-:Y:S06]  /*54a0*/  BRA `(.L_x_34178) ;  /* 0x0000000400107947 */ /* 0x000fec0003800000 */
.L_x_34191:
        /* <DEDUP_REMOVED lines=21> */
.L_x_34200:
[----:B------:R-:W-:Y:S05]  /*5600*/  BSYNC.RECONVERGENT B1 ;  /* 0x0000000000017941 */ /* 0x000fea0003800200 */
.L_x_34199:
[----:B------:R-:W-:Y:S01]  /*5610*/  IMAD.SHL.U32 R0, R0, 0x200000, RZ ;  /* 0x0020000000007824 */ /* 0x000fe200078e00ff */
[----:B------:R-:W-:-:S04]  /*5620*/  LEA R3, R3, 0x37800000, 0x17 ;  /* 0x3780000003037811 */ /* 0x000fc800078eb8ff */
[----:B------:R-:W-:-:S07]  /*5630*/  LOP3.LUT R0, R3, R0, R7, 0xfe, !PT ;  /* 0x0000000003007212 */ /* 0x000fce00078efe07 */
.L_x_34198:
[----:B------:R-:W-:Y:S05]  /*5640*/  BSYNC.RECONVERGENT B0 ;  /* 0x0000000000007941 */ /* 0x000fea0003800200 */
.L_x_34197:
[----:B------:R-:W0:Y:S02]  /*5650*/  F2I.FTZ.TRUNC.NTZ R0, R0 ;  /* 0x0000000000007305 */ /* 0x000e24000021f100 */
[----:B0-----:R-:W-:Y:S01]  /*5660*/  PRMT R24, R0, 0x7610, R24 ;  /* 0x0000761000187816 */ /* 0x001fe20000000018 */
[----:B------:R-:W-:Y:S06]  /*5670*/  BRA `(.L_x_34178) ;  /* 0x00000000009c7947 */ /* 0x000fec0003800000 */
.L_x_34190:
        /* <DEDUP_REMOVED lines=14> */
.L_x_34204:
[----:B------:R-:W-:Y:S05]  /*5760*/  BSYNC.RECONVERGENT B0 ;  /* 0x0000000000007941 */ /* 0x000fea0003800200 */
.L_x_34203:
[----:B------:R-:W0:Y:S02]  /*5770*/  F2I.FTZ.TRUNC.NTZ R0, R0 ;  /* 0x0000000000007305 */ /* 0x000e24000021f100 */
[----:B0-----:R-:W-:Y:S01]  /*5780*/  PRMT R24, R0, 0x7610, R24 ;  /* 0x0000761000187816 */ /* 0x001fe20000000018 */
[----:B------:R-:W-:Y:S06]  /*5790*/  BRA `(.L_x_34178) ;  /* 0x0000000000547947 */ /* 0x000fec0003800000 */
.L_x_34177:
        /* <DEDUP_REMOVED lines=16> */
.L_x_34205:
[----:B------:R-:W-:Y:S01]  /*58a0*/  PRMT R24, RZ, 0x7610, R24 ;  /* 0x00007610ff187816 */ /* 0x000fe20000000018 */
[----:B------:R-:W-:Y:S06]  /*58b0*/  BRA `(.L_x_34178) ;  /* 0x00000000000c7947 */ /* 0x000fec0003800000 */
.L_x_34202:
[----:B------:R2:W5:Y:S01]  /*58c0*/  LDG.E.U16 R24, desc[UR36][R4.64] ;  /* 0x0000002404187981 */ /* 0x000562000c1e1500 */
[----:B------:R-:W-:Y:S05]  /*58d0*/  BRA `(.L_x_34178) ;  /* 0x0000000000047947 */ /* 0x000fea0003800000 */
.L_x_34201:
[----:B------:R3:W5:Y:S02]  /*58e0*/  LDG.E.U16 R24, desc[UR36][R4.64] ;  /* 0x0000002404187981 */ /* 0x000764000c1e1500 */
.L_x_34178:
[----:B------:R-:W-:-:S07]  /*58f0*/  VIADD R29, R29, 0x80 ;  /* 0x000000801d1d7836 */ /* 0x000fce0000000000 */
.L_x_34139:
[----:B------:R-:W-:Y:S05]  /*5900*/  BSYNC.RECONVERGENT B6 ;  /* 0x0000000000067941 */ /* 0x000fea0003800200 */
.L_x_34138:
        /* <DEDUP_REMOVED lines=24> */
.L_x_34211:
[----:B------:R0:W5:Y:S01]  /*5a90*/  LDG.E.U8 R27, desc[UR36][R4.64] ;  /* 0x00000024041b7981 */ /* 0x000162000c1e1100 */
[----:B------:R-:W-:Y:S05]  /*5aa0*/  BRA `(.L_x_34213) ;  /* 0x0000000c00507947 */ /* 0x000fea0003800000 */
.L_x_34210:
        /* <DEDUP_REMOVED lines=8> */
.L_x_34215:
[----:B------:R3:W5:Y:S01]  /*5b30*/  LDG.E.U16 R27, desc[UR36][R4.64] ;  /* 0x00000024041b7981 */ /* 0x000762000c1e1500 */
[----:B------:R-:W-:Y:S05]  /*5b40*/  BRA `(.L_x_34213) ;  /* 0x0000000c00287947 */ /* 0x000fea0003800000 */
.L_x_34214:
[----:B------:R2:W5:Y:S01]  /*5b50*/  LDG.E.U16 R27, desc[UR36][R4.64] ;  /* 0x00000024041b7981 */ /* 0x000562000c1e1500 */
[----:B------:R-:W-:Y:S05]  /*5b60*/  BRA `(.L_x_34213) ;  /* 0x0000000c00207947 */ /* 0x000fea0003800000 */
.L_x_34209:
        /* <DEDUP_REMOVED lines=9> */
.L_x_34217:
[----:B------:R-:W2:Y:S02]  /*5c00*/  LDG.E.U16 R0, desc[UR36][R4.64] ;  /* 0x0000002404007981 */ /* 0x000ea4000c1e1500 */
[----:B--2---:R-:W-:-:S06]  /*5c10*/  HADD2.F32 R0, -RZ, R0.H0_H0 ;  /* 0x20000000ff007230 */ /* 0x004fcc0000004100 */
[----:B------:R-:W0:Y:S02]  /*5c20*/  F2I.FTZ.TRUNC.NTZ R0, R0 ;  /* 0x0000000000007305 */ /* 0x000e24000021f100 */
[----:B0-----:R-:W-:Y:S01]  /*5c30*/  PRMT R27, R0, 0x7610, R27 ;  /* 0x00007610001b7816 */ /* 0x001fe2000000001b */
[----:B------:R-:W-:Y:S06]  /*5c40*/  BRA `(.L_x_34213) ;  /* 0x0000000800e87947 */ /* 0x000fec0003800000 */
.L_x_34216:
        /* <DEDUP_REMOVED lines=9> */
.L_x_34219:
[----:B------:R-:W2:Y:S02]  /*5ce0*/  LDG.E.U16 R4, desc[UR36][R4.64] ;  /* 0x0000002404047981 */ /* 0x000ea4000c1e1500 */
[----:B--2---:R-:W-:-:S06]  /*5cf0*/  HADD2.F32 R0, -RZ, R4.H0_H0 ;  /* 0x20000004ff007230 */ /* 0x004fcc0000004100 */
[----:B------:R-:W0:Y:S02]  /*5d00*/  F2I.FTZ.TRUNC.NTZ R0, R0 ;  /* 0x0000000000007305 */ /* 0x000e24000021f100 */
[----:B0-----:R-:W-:Y:S01]  /*5d10*/  PRMT R27, R0, 0x7610, R27 ;  /* 0x00007610001b7816 */ /* 0x001fe2000000001b */
[----:B------:R-:W-:Y:S06]  /*5d20*/  BRA `(.L_x_34213) ;  /* 0x0000000800b07947 */ /* 0x000fec0003800000 */
.L_x_34218:
[----:B------:R-:W2:Y:S02]  /*5d30*/  LDG.E.64 R4, desc[UR36][R4.64] ;  /* 0x0000002404047981 */ /* 0x000ea4000c1e1b00 */
[----:B--2---:R0:W1:Y:S01]  /*5d40*/  F2I.F64.TRUNC R27, R4 ;  /* 0x00000004001b7311 */ /* 0x004062000030d100 */
[----:B------:R-:W-:Y:S05]  /*5d50*/  BRA `(.L_x_34213) ;  /* 0x0000000800a47947 */ /* 0x000fea0003800000 */
.L_x_34208:
        /* <DEDUP_REMOVED lines=12> */
.L_x_34222:
[----:B------:R-:W2:Y:S02]  /*5e20*/  LDG.E.64 R4, desc[UR36][R4.64] ;  /* 0x0000002404047981 */ /* 0x000ea4000c1e1b00 */
[----:B--2---:R0:W1:Y:S01]  /*5e30*/  F2I.F64.TRUNC R27, R4 ;  /* 0x00000004001b7311 */ /* 0x004062000030d100 */
[----:B------:R-:W-:Y:S05]  /*5e40*/  BRA `(.L_x_34213) ;  /* 0x0000000800687947 */ /* 0x000fea0003800000 */
.L_x_34221:
        /* <DEDUP_REMOVED lines=27> */
.L_x_34224:
        /* <DEDUP_REMOVED lines=15> */
.L_x_34223:
[----:B------:R-:W2:Y:S02]  /*60f0*/  LDG.E.U16 R0, desc[UR36][R4.64] ;  /* 0x0000002404007981 */ /* 0x000ea4000c1e1500 */
[----:B--2---:R-:W-:-:S06]  /*6100*/  IMAD.U32 R0, R0, 0x10000, RZ ;  /* 0x0001000000007824 */ /* 0x004fcc00078e00ff */
[----:B------:R-:W0:Y:S02]  /*6110*/  F2I.FTZ.TRUNC.NTZ R0, R0 ;  /* 0x0000000000007305 */ /* 0x000e24000021f100 */
[----:B0-----:R-:W-:Y:S01]  /*6120*/  PRMT R27, R0, 0x7610, R27 ;  /* 0x00007610001b7816 */ /* 0x001fe2000000001b */
[----:B------:R-:W-:Y:S06]  /*6130*/  BRA `(.L_x_34213) ;  /* 0x0000000400ac7947 */ /* 0x000fec0003800000 */
.L_x_34220:
        /* <DEDUP_REMOVED lines=10> */
.L_x_34227:
        /* <DEDUP_REMOVED lines=21> */
.L_x_34231:
[----:B------:R-:W-:Y:S05]  /*6330*/  BSYNC.RECONVERGENT B1 ;  /* 0x0000000000017941 */ /* 0x000fea0003800200 */
.L_x_34230:
[----:B------:R-:W-:Y:S01]  /*6340*/  IMAD.SHL.U32 R0, R0, 0x100000, RZ ;  /* 0x0010000000007824 */ /* 0x000fe200078e00ff */
[----:B------:R-:W-:-:S04]  /*6350*/  LEA R3, R3, 0x3b800000, 0x17 ;  /* 0x3b80000003037811 */ /* 0x000fc800078eb8ff */
[----:B------:R-:W-:-:S07]  /*6360*/  LOP3.LUT R0, R3, R0, R7, 0xfe, !PT ;  /* 0x0000000003007212 */ /* 0x000fce00078efe07 */
.L_x_34229:
[----:B------:R-:W-:Y:S05]  /*6370*/  BSYNC.RECONVERGENT B0 ;  /* 0x0000000000007941 */ /* 0x000fea0003800200 */
.L_x_34228:
[----:B------:R-:W0:Y:S02]  /*6380*/  F2I.FTZ.TRUNC.NTZ R0, R0 ;  /* 0x0000000000007305 */ /* 0x000e24000021f100 */
[----:B0-----:R-:W-:Y:S01]  /*6390*/  PRMT R27, R0, 0x7610, R27 ;  /* 0x00007610001b7816 */ /* 0x001fe2000000001b */
[----:B------:R-:W-:Y:S06]  /*63a0*/  BRA `(.L_x_34213) ;  /* 0x0000000400107947 */ /* 0x000fec0003800000 */
.L_x_34226:
        /* <DEDUP_REMOVED lines=21> */
.L_x_34235:
[----:B------:R-:W-:Y:S05]  /*6500*/  BSYNC.RECONVERGENT B1 ;  /* 0x0000000000017941 */ /* 0x000fea0003800200 */
.L_x_34234:
[----:B------:R-:W-:Y:S01]  /*6510*/  IMAD.SHL.U32 R0, R0, 0x200000, RZ ;  /* 0x0020000000007824 */ /* 0x000fe200078e00ff */
[----:B------:R-:W-:-:S04]  /*6520*/  LEA R3, R3, 0x37800000, 0x17 ;  /* 0x3780000003037811 */ /* 0x000fc800078eb8ff */
[----:B------:R-:W-:-:S07]  /*6530*/  LOP3.LUT R0, R3, R0, R7, 0xfe, !PT ;  /* 0x0000000003007212 */ /* 0x000fce00078efe07 */
.L_x_34233:
[----:B------:R-:W-:Y:S05]  /*6540*/  BSYNC.RECONVERGENT B0 ;  /* 0x0000000000007941 */ /* 0x000fea0003800200 */
.L_x_34232:
[----:B------:R-:W0:Y:S02]  /*6550*/  F2I.FTZ.TRUNC.NTZ R0, R0 ;  /* 0x0000000000007305 */ /* 0x000e24000021f100 */
[----:B0-----:R-:W-:Y:S01]  /*6560*/  PRMT R27, R0, 0x7610, R27 ;  /* 0x00007610001b7816 */ /* 0x001fe2000000001b */
[----:B------:R-:W-:Y:S06]  /*6570*/  BRA `(.L_x_34213) ;  /* 0x00000000009c7947 */ /* 0x000fec0003800000 */
.L_x_34225:
        /* <DEDUP_REMOVED lines=14> */
.L_x_34239:
[----:B------:R-:W-:Y:S05]  /*6660*/  BSYNC.RECONVERGENT B0 ;  /* 0x0000000000007941 */ /* 0x000fea0003800200 */
.L_x_34238:
[----:B------:R-:W0:Y:S02]  /*6670*/  F2I.FTZ.TRUNC.NTZ R0, R0 ;  /* 0x0000000000007305 */ /* 0x000e24000021f100 */
[----:B0-----:R-:W-:Y:S01]  /*6680*/  PRMT R27, R0, 0x7610, R27 ;  /* 0x00007610001b7816 */ /* 0x001fe2000000001b */
[----:B------:R-:W-:Y:S06]  /*6690*/  BRA `(.L_x_34213) ;  /* 0x0000000000547947 */ /* 0x000fec0003800000 */
.L_x_34212:
        /* <DEDUP_REMOVED lines=16> */
.L_x_34240:
[----:B------:R-:W-:Y:S01]  /*67a0*/  PRMT R27, RZ, 0x7610, R27 ;  /* 0x00007610ff1b7816 */ /* 0x000fe2000000001b */
[----:B------:R-:W-:Y:S06]  /*67b0*/  BRA `(.L_x_34213) ;  /* 0x00000000000c7947 */ /* 0x000fec0003800000 */
.L_x_34237:
[----:B------:R0:W5:Y:S01]  /*67c0*/  LDG.E.U16 R27, desc[UR36][R4.64] ;  /* 0x00000024041b7981 */ /* 0x000162000c1e1500 */
[----:B------:R-:W-:Y:S05]  /*67d0*/  BRA `(.L_x_34213) ;  /* 0x0000000000047947 */ /* 0x000fea0003800000 */
.L_x_34236:
[----:B------:R0:W5:Y:S02]  /*67e0*/  LDG.E.U16 R27, desc[UR36][R4.64] ;  /* 0x00000024041b7981 */ /* 0x000164000c1e1500 */
.L_x_34213:
        /* <DEDUP_REMOVED lines=19> */
.L_x_34244:
[----:B------:R0:W5:Y:S01]  /*6920*/  LDG.E.U8 R25, desc[UR36][R4.64] ;  /* 0x0000002404197981 */ /* 0x000162000c1e1100 */
[----:B------:R-:W-:Y:S05]  /*6930*/  BRA `(.L_x_34207) ;  /* 0x0000000c004c7947 */ /* 0x000fea0003800000 */
.L_x_34243:
        /* <DEDUP_REMOVED lines=8> */
.L_x_34247:
[----:B------:R0:W5:Y:S01]  /*69c0*/  LDG.E.U16 R25, desc[UR36][R4.64] ;  /* 0x0000002404197981 */ /* 0x000162000c1e1500 */
[----:B------:R-:W-:Y:S05]  /*69d0*/  BRA `(.L_x_34207) ;  /* 0x0000000c00247947 */ /* 0x000fea0003800000 */
.L_x_34246:
[----:B------:R0:W5:Y:S01]  /*69e0*/  LDG.E.U16 R25, desc[UR36][R4.64] ;  /* 0x0000002404197981 */ /* 0x000162000c1e1500 */
[----:B------:R-:W-:Y:S05]  /*69f0*/  BRA `(.L_x_34207) ;  /* 0x0000000c001c7947 */ /* 0x000fea0003800000 */
.L_x_34242:
        /* <DEDUP_REMOVED lines=9> */
.L_x_34249:
[----:B------:R-:W2:Y:S02]  /*6a90*/  LDG.E.U16 R0, desc[UR36][R4.64] ;  /* 0x0000002404007981 */ /* 0x000ea4000c1e1500 */
[----:B--2---:R-:W-:-:S06]  /*6aa0*/  HADD2.F32 R0, -RZ, R0.H0_H0 ;  /* 0x20000000ff007230 */ /* 0x004fcc0000004100 */
[----:B------:R-:W0:Y:S02]  /*6ab0*/  F2I.FTZ.TRUNC.NTZ R0, R0 ;  /* 0x0000000000007305 */ /* 0x000e24000021f100 */
[----:B0-----:R-:W-:Y:S01]  /*6ac0*/  PRMT R25, R0, 0x7610, R25 ;  /* 0x0000761000197816 */ /* 0x001fe20000000019 */
[----:B------:R-:W-:Y:S06]  /*6ad0*/  BRA `(.L_x_34207) ;  /* 0x0000000800e47947 */ /* 0x000fec0003800000 */
.L_x_34248:
        /* <DEDUP_REMOVED lines=9> */
.L_x_34251:
[----:B------:R-:W2:Y:S02]  /*6b70*/  LDG.E.U16 R4, desc[UR36][R4.64] ;  /* 0x0000002404047981 */ /* 0x000ea4000c1e1500 */
[----:B--2---:R-:W-:-:S06]  /*6b80*/  HADD2.F32 R0, -RZ, R4.H0_H0 ;  /* 0x20000004ff007230 */ /* 0x004fcc0000004100 */
[----:B------:R-:W0:Y:S02]  /*6b90*/  F2I.FTZ.TRUNC.NTZ R0, R0 ;  /* 0x0000000000007305 */ /* 0x000e24000021f100 */
[----:B0-----:R-:W-:Y:S01]  /*6ba0*/  PRMT R25, R0, 0x7610, R25 ;  /* 0x0000761000197816 */ /* 0x001fe20000000019 */
[----:B------:R-:W-:Y:S06]  /*6bb0*/  BRA `(.L_x_34207) ;  /* 0x0000000800ac7947 */ /* 0x000fec0003800000 */
.L_x_34250:
[----:B------:R-:W2:Y:S02]  /*6bc0*/  LDG.E.64 R4, desc[UR36][R4.64] ;  /* 0x0000002404047981 */ /* 0x000ea4000c1e1b00 */
[----:B--2---:R0:W1:Y:S01]  /*6bd0*/  F2I.F64.TRUNC R25, R4 ;  /* 0x0000000400197311 */ /* 0x004062000030d100 */
[----:B------:R-:W-:Y:S05]  /*6be0*/  BRA `(.L_x_34207) ;  /* 0x0000000800a07947 */ /* 0x000fea0003800000 */
.L_x_34241:
        /* <DEDUP_REMOVED lines=12> */
.L_x_34254:
[----:B------:R-:W2:Y:S02]  /*6cb0*/  LDG.E.64 R4, desc[UR36][R4.64] ;  /* 0x0000002404047981 */ /* 0x000ea4000c1e1b00 */
[----:B--2---:R0:W1:Y:S01]  /*6cc0*/  F2I.F64.TRUNC R25, R4 ;  /* 0x0000000400197311 */ /* 0x004062000030d100 */
[----:B------:R-:W-:Y:S05]  /*6cd0*/  BRA `(.L_x_34207) ;  /* 0x0000000800647947 */ /* 0x000fea0003800000 */
.L_x_34253:
        /* <DEDUP_REMOVED lines=27> */
.L_x_34256:
        /* <DEDUP_REMOVED lines=15> */
.L_x_34255:
[----:B------:R-:W2:Y:S02]  /*6f80*/  LDG.E.U16 R0, desc[UR36][R4.64] ;  /* 0x0000002404007981 */ /* 0x000ea4000c1e1500 */
[----:B--2---:R-:W-:-:S06]  /*6f90*/  IMAD.U32 R0, R0, 0x10000, RZ ;  /* 0x0001000000007824 */ /* 0x004fcc00078e00ff */
[----:B------:R-:W0:Y:S02]  /*6fa0*/  F2I.FTZ.TRUNC.NTZ R0, R0 ;  /* 0x0000000000007305 */ /* 0x000e24000021f100 */
[----:B0-----:R-:W-:Y:S01]  /*6fb0*/  PRMT R25, R0, 0x7610, R25 ;  /* 0x0000761000197816 */ /* 0x001fe20000000019 */
[----:B------:R-:W-:Y:S06]  /*6fc0*/  BRA `(.L_x_34207) ;  /* 0x0000000400a87947 */ /* 0x000fec0003800000 */
.L_x_34252:
        /* <DEDUP_REMOVED lines=10> */
.L_x_34259:
        /* <DEDUP_REMOVED lines=21> */
.L_x_34263:
[----:B------:R-:W-:Y:S05]  /*71c0*/  BSYNC.RECONVERGENT B1 ;  /* 0x0000000000017941 */ /* 0x000fea0003800200 */
.L_x_34262:
[----:B------:R-:W-:Y:S01]  /*71d0*/  IMAD.SHL.U32 R0, R0, 0x100000, RZ ;  /* 0x0010000000007824 */ /* 0x000fe200078e00ff */
[----:B------:R-:W-:-:S04]  /*71e0*/  LEA R3, R3, 0x3b800000, 0x17 ;  /* 0x3b80000003037811 */ /* 0x000fc800078eb8ff */
[----:B------:R-:W-:-:S07]  /*71f0*/  LOP3.LUT R0, R3, R0, R7, 0xfe, !PT ;  /* 0x0000000003007212 */ /* 0x000fce00078efe07 */
.L_x_34261:
[----:B------:R-:W-:Y:S05]  /*7200*/  BSYNC.RECONVERGENT B0 ;  /* 0x0000000000007941 */ /* 0x000fea0003800200 */
.L_x_34260:
[----:B------:R-:W0:Y:S02]  /*7210*/  F2I.FTZ.TRUNC.NTZ R0, R0 ;  /* 0x0000000000007305 */ /* 0x000e24000021f100 */
[----:B0-----:R-:W-:Y:S01]  /*7220*/  PRMT R25, R0, 0x7610, R25 ;  /* 0x0000761000197816 */ /* 0x001fe20000000019 */
[----:B------:R-:W-:Y:S06]  /*7230*/  BRA `(.L_x_34207) ;  /* 0x00000004000c7947 */ /* 0x000fec0003800000 */
.L_x_34258:
        /* <DEDUP_REMOVED lines=21> */
.L_x_34267:
[----:B------:R-:W-:Y:S05]  /*7390*/  BSYNC.RECONVERGENT B1 ;  /* 0x0000000000017941 */ /* 0x000fea0003800200 */
.L_x_34266:
[----:B------:R-:W-:Y:S01]  /*73a0*/  IMAD.SHL.U32 R0, R0, 0x200000, RZ ;  /* 0x0020000000007824 */ /* 0x000fe200078e00ff */
[----:B------:R-:W-:-:S04]  /*73b0*/  LEA R3, R3, 0x37800000, 0x17 ;  /* 0x3780000003037811 */ /* 0x000fc800078eb8ff */
[----:B------:R-:W-:-:S07]  /*73c0*/  LOP3.LUT R0, R3, R0, R7, 0xfe, !PT ;  /* 0x0000000003007212 */ /* 0x000fce00078efe07 */
.L_x_34265:
[----:B------:R-:W-:Y:S05]  /*73d0*/  BSYNC.RECONVERGENT B0 ;  /* 0x0000000000007941 */ /* 0x000fea0003800200 */
.L_x_34264:
[----:B------:R-:W0:Y:S02]  /*73e0*/  F2I.FTZ.TRUNC.NTZ R0, R0 ;  /* 0x0000000000007305 */ /* 0x000e24000021f100 */
[----:B0-----:R-:W-:Y:S01]  /*73f0*/  PRMT R25, R0, 0x7610, R25 ;  /* 0x0000761000197816 */ /* 0x001fe20000000019 */
[----:B------:R-:W-:Y:S06]  /*7400*/  BRA `(.L_x_34207) ;  /* 0x0000000000987947 */ /* 0x000fec0003800000 */
.L_x_34257:
        /* <DEDUP_REMOVED lines=14> */
.L_x_34271:
[----:B------:R-:W-:Y:S05]  /*74f0*/  BSYNC.RECONVERGENT B0 ;  /* 0x0000000000007941 */ /* 0x000fea0003800200 */
.L_x_34270:
[----:B------:R-:W0:Y:S02]  /*7500*/  F2I.FTZ.TRUNC.NTZ R0, R0 ;  /* 0x0000000000007305 */ /* 0x000e24000021f100 */
[----:B0-----:R-:W-:Y:S01]  /*7510*/  PRMT R25, R0, 0x7610, R25 ;  /* 0x0000761000197816 */ /* 0x001fe20000000019 */
[----:B------:R-:W-:Y:S06]  /*7520*/  BRA `(.L_x_34207) ;  /* 0x0000000000507947 */ /* 0x000fec0003800000 */
.L_x_34245:
        /* <DEDUP_REMOVED lines=16> */
.L_x_34272:
[----:B------:R-:W-:Y:S05]  /*7630*/  BRA `(.L_x_34207) ;  /* 0x00000000000c7947 */ /* 0x000fea0003800000 */
.L_x_34269:
[----:B------:R0:W5:Y:S01]  /*7640*/  LDG.E.U16 R25, desc[UR36][R4.64] ;  /* 0x0000002404197981 */ /* 0x000162000c1e1500 */
[----:B------:R-:W-:Y:S05]  /*7650*/  BRA `(.L_x_34207) ;  /* 0x0000000000047947 */ /* 0x000fea0003800000 */
.L_x_34268:
[----:B------:R0:W5:Y:S02]  /*7660*/  LDG.E.U16 R25, desc[UR36][R4.64] ;  /* 0x0000002404197981 */ /* 0x000164000c1e1500 */
.L_x_34207:
[----:B------:R-:W-:Y:S05]  /*7670*/  BSYNC.RECONVERGENT B6 ;  /* 0x0000000000067941 */ /* 0x000fea0003800200 */
.L_x_34206:
        /* <DEDUP_REMOVED lines=8> */
[----:B------:R-:W-:Y:S02]  /*7700*/  VIMNMX.S16x2 R3, PT, PT, R16, R17, !PT ;  /* 0x0000001110037248 */ /* 0x000fe40007fe0300 */
[----:B------:R-:W-:Y:S02]  /*7710*/  VIMNMX.S16x2 R16, PT, PT, R22, R25, !PT ;  /* 0x0000001916107248 */ /* 0x000fe40007fe0300 */
        /* <DEDUP_REMOVED lines=24> */
.L_x_34279:
[----:B------:R0:W-:Y:S01]  /*78a0*/  STG.E.U8 desc[UR36][R8.64], R3 ;  /* 0x0000000308007986 */ /* 0x0001e2000c101124 */
[----:B------:R-:W-:Y:S05]  /*78b0*/  BRA `(.L_x_34281) ;  /* 0x0000000c005c7947 */ /* 0x000fea0003800000 */
.L_x_34278:
        /* <DEDUP_REMOVED lines=11> */
.L_x_34283:
[----:B------:R-:W-:-:S05]  /*7970*/  PRMT R3, R3, 0x9910, RZ ;  /* 0x0000991003037816 */ /* 0x000fca00000000ff */
[----:B------:R0:W-:Y:S01]  /*7980*/  STG.E desc[UR36][R8.64], R3 ;  /* 0x0000000308007986 */ /* 0x0001e2000c101924 */
[----:B------:R-:W-:Y:S05]  /*7990*/  BRA `(.L_x_34281) ;  /* 0x0000000c00247947 */ /* 0x000fea0003800000 */
.L_x_34282:
[----:B------:R0:W-:Y:S01]  /*79a0*/  STG.E.U16 desc[UR36][R8.64], R3 ;  /* 0x0000000308007986 */ /* 0x0001e2000c101524 */
[----:B------:R-:W-:Y:S05]  /*79b0*/  BRA `(.L_x_34281) ;  /* 0x0000000c001c7947 */ /* 0x000fea0003800000 */
.L_x_34277:
        /* <DEDUP_REMOVED lines=9> */
.L_x_34285:
[----:B------:R-:W0:Y:S02]  /*7a50*/  I2F.S16 R0, R3 ;  /* 0x0000000300007306 */ /* 0x000e240000101400 */
[----:B0-----:R-:W-:-:S05]  /*7a60*/  F2FP.F16.F32.PACK_AB R0, RZ, R0 ;  /* 0x00000000ff00723e */ /* 0x001fca00000000ff */
[----:B------:R0:W-:Y:S01]  /*7a70*/  STG.E.U16 desc[UR36][R8.64], R0 ;  /* 0x0000000008007986 */ /* 0x0001e2000c101524 */
[----:B------:R-:W-:Y:S05]  /*7a80*/  BRA `(.L_x_34281) ;  /* 0x0000000800e87947 */ /* 0x000fea0003800000 */
.L_x_34284:
        /* <DEDUP_REMOVED lines=10> */
.L_x_34287:
[----:B------:R-:W0:Y:S02]  /*7b30*/  I2F.S16 R3, R3 ;  /* 0x0000000300037306 */ /* 0x000e240000101400 */
[----:B0-----:R-:W-:-:S04]  /*7b40*/  F2FP.F16.F32.PACK_AB R3, RZ, R3 ;  /* 0x00000003ff03723e */ /* 0x001fc800000000ff */
[----:B------:R-:W-:-:S05]  /*7b50*/  PRMT R3, R3, 0x5410, RZ ;  /* 0x0000541003037816 */ /* 0x000fca00000000ff */
[----:B------:R3:W-:Y:S01]  /*7b60*/  STG.E desc[UR36][R8.64], R3 ;  /* 0x0000000308007986 */ /* 0x0007e2000c101924 */
[----:B------:R-:W-:Y:S05]  /*7b70*/  BRA `(.L_x_34281) ;  /* 0x0000000800ac7947 */ /* 0x000fea0003800000 */
.L_x_34286:
[----:B------:R-:W0:Y:S02]  /*7b80*/  I2F.F64.S16 R4, R3 ;  /* 0x0000000300047312 */ /* 0x000e240000101c00 */
[----:B0-----:R4:W-:Y:S01]  /*7b90*/  STG.E.64 desc[UR36][R8.64], R4 ;  /* 0x0000000408007986 */ /* 0x0019e2000c101b24 */
[----:B------:R-:W-:Y:S05]  /*7ba0*/  BRA `(.L_x_34281) ;  /* 0x0000000800a07947 */ /* 0x000fea0003800000 */
.L_x_34276:
        /* <DEDUP_REMOVED lines=13> */
.L_x_34290:
[----:B------:R-:W0:Y:S01]  /*7c80*/  I2F.F64.S16 R4, R3 ;  /* 0x0000000300047312 */ /* 0x000e220000101c00 */
[----:B------:R-:W-:-:S05]  /*7c90*/  CS2R R6, SRZ ;  /* 0x0000000000067805 */ /* 0x000fca000001ff00 */
[----:B0-----:R0:W-:Y:S01]  /*7ca0*/  STG.E.128 desc[UR36][R8.64], R4 ;  /* 0x0000000408007986 */ /* 0x0011e2000c101d24 */
[----:B------:R-:W-:Y:S05]  /*7cb0*/  BRA `(.L_x_34281) ;  /* 0x00000008005c7947 */ /* 0x000fea0003800000 */
.L_x_34289:
        /* <DEDUP_REMOVED lines=19> */
.L_x_34294:
[----:B------:R-:W-:Y:S05]  /*7df0*/  BSYNC.RECONVERGENT B0 ;  /* 0x0000000000007941 */ /* 0x000fea0003800200 */
.L_x_34293:
[----:B------:R-:W-:-:S05]  /*7e00*/  LOP3.LUT R5, R0, 0x80, R5, 0xf8, !PT ;  /* 0x0000008000057812 */ /* 0x000fca00078ef805 */
[----:B------:R0:W-:Y:S01]  /*7e10*/  STG.E.U8 desc[UR36][R8.64], R5 ;  /* 0x0000000508007986 */ /* 0x0001e2000c101124 */
[----:B------:R-:W-:Y:S05]  /*7e20*/  BRA `(.L_x_34281) ;  /* 0x0000000800007947 */ /* 0x000fea0003800000 */
.L_x_34292:
        /* <DEDUP_REMOVED lines=15> */
.L_x_34296:
[----:B------:R-:W-:Y:S05]  /*7f20*/  BSYNC.RECONVERGENT B0 ;  /* 0x0000000000007941 */ /* 0x000fea0003800200 */
.L_x_34295:
[----:B------:R-:W-:-:S05]  /*7f30*/  LOP3.LUT R5, R0, 0x80, R5, 0xf8, !PT ;  /* 0x0000008000057812 */ /* 0x000fca00078ef805 */
[----:B------:R0:W-:Y:S01]  /*7f40*/  STG.E.U8 desc[UR36][R8.64], R5 ;  /* 0x0000000508007986 */ /* 0x0001e2000c101124 */
[----:B------:R-:W-:Y:S05]  /*7f50*/  BRA `(.L_x_34281) ;  /* 0x0000000400b47947 */ /* 0x000fea0003800000 */
.L_x_34291:
[----:B------:R-:W0:Y:S02]  /*7f60*/  I2F.S16 R0, R3 ;  /* 0x0000000300007306 */ /* 0x000e240000101400 */
[----:B0-----:R-:W-:-:S05]  /*7f70*/  F2FP.BF16.F32.PACK_AB R0, RZ, R0 ;  /* 0x00000000ff00723e */ /* 0x001fca00000010ff */
[----:B------:R0:W-:Y:S01]  /*7f80*/  STG.E.U16 desc[UR36][R8.64], R0 ;  /* 0x0000000008007986 */ /* 0x0001e2000c101524 */
[----:B------:R-:W-:Y:S05]  /*7f90*/  BRA `(.L_x_34281) ;  /* 0x0000000400a47947 */ /* 0x000fea0003800000 */
.L_x_34288:
        /* <DEDUP_REMOVED lines=10> */
.L_x_34299:
        /* <DEDUP_REMOVED lines=13> */
.L_x_34302:
[----:B------:R-:W-:-:S04]  /*8110*/  SHF.R.U32.HI R0, RZ, 0x14, R3 ;  /* 0x00000014ff007819 */ /* 0x000fc80000011603 */
[----:B------:R-:W-:-:S04]  /*8120*/  LOP3.LUT R0, R0, 0x1, RZ, 0xc0, !PT ;  /* 0x0000000100007812 */ /* 0x000fc800078ec0ff */
[----:B------:R-:W-:-:S04]  /*8130*/  IADD3 R0, PT, PT, R3, 0x487ffff, R0 ;  /* 0x0487ffff03007810 */ /* 0x000fc80007ffe000 */
[----:B------:R-:W-:-:S04]  /*8140*/  SHF.R.U32.HI R0, RZ, 0x14, R0 ;  /* 0x00000014ff007819 */ /* 0x000fc80000011600 */
[----:B------:R-:W-:-:S07]  /*8150*/  LOP3.LUT R0, R0, 0xff, RZ, 0xc0, !PT ;  /* 0x000000ff00007812 */ /* 0x000fce00078ec0ff */
.L_x_34303:
[----:B------:R-:W-:-:S04]  /*8160*/  SHF.R.U32.HI R3, RZ, 0x18, R3 ;  /* 0x00000018ff037819 */ /* 0x000fc80000011603 */
[----:B------:R-:W-:-:S04]  /*8170*/  LOP3.LUT R0, R0, 0x80, R3, 0xf8, !PT ;  /* 0x0000008000007812 */ /* 0x000fc800078ef803 */
[----:B------:R-:W-:-:S07]  /*8180*/  PRMT R4, R0, 0x7610, R4 ;  /* 0x0000761000047816 */ /* 0x000fce0000000004 */
.L_x_34301:
[----:B------:R-:W-:Y:S05]  /*8190*/  BSYNC.RECONVERGENT B0 ;  /* 0x0000000000007941 */ /* 0x000fea0003800200 */
.L_x_34300:
[----:B------:R0:W-:Y:S01]  /*81a0*/  STG.E.U8 desc[UR36][R8.64], R4 ;  /* 0x0000000408007986 */ /* 0x0001e2000c101124 */
[----:B------:R-:W-:Y:S05]  /*81b0*/  BRA `(.L_x_34281) ;  /* 0x00000004001c7947 */ /* 0x000fea0003800000 */
.L_x_34298:
        /* <DEDUP_REMOVED lines=13> */
.L_x_34306:
[----:B------:R-:W-:-:S04]  /*8290*/  SHF.R.U32.HI R0, RZ, 0x15, R3 ;  /* 0x00000015ff007819 */ /* 0x000fc80000011603 */
[----:B------:R-:W-:-:S04]  /*82a0*/  LOP3.LUT R0, R0, 0x1, RZ, 0xc0, !PT ;  /* 0x0000000100007812 */ /* 0x000fc800078ec0ff */
[----:B------:R-:W-:-:S04]  /*82b0*/  IADD3 R0, PT, PT, R3, 0x88fffff, R0 ;  /* 0x088fffff03007810 */ /* 0x000fc80007ffe000 */
[----:B------:R-:W-:-:S04]  /*82c0*/  SHF.R.U32.HI R0, RZ, 0x15, R0 ;  /* 0x00000015ff007819 */ /* 0x000fc80000011600 */
[----:B------:R-:W-:-:S07]  /*82d0*/  LOP3.LUT R0, R0, 0xff, RZ, 0xc0, !PT ;  /* 0x000000ff00007812 */ /* 0x000fce00078ec0ff */
.L_x_34307:
[----:B------:R-:W-:-:S04]  /*82e0*/  SHF.R.U32.HI R3, RZ, 0x18, R3 ;  /* 0x00000018ff037819 */ /* 0x000fc80000011603 */
[----:B------:R-:W-:-:S04]  /*82f0*/  LOP3.LUT R0, R0, 0x80, R3, 0xf8, !PT ;  /* 0x0000008000007812 */ /* 0x000fc800078ef803 */
[----:B------:R-:W-:-:S07]  /*8300*/  PRMT R4, R0, 0x7610, R4 ;  /* 0x0000761000047816 */ /* 0x000fce0000000004 */
.L_x_34305:
[----:B------:R-:W-:Y:S05]  /*8310*/  BSYNC.RECONVERGENT B0 ;  /* 0x0000000000007941 */ /* 0x000fea0003800200 */
.L_x_34304:
[----:B------:R0:W-:Y:S01]  /*8320*/  STG.E.U8 desc[UR36][R8.64], R4 ;  /* 0x0000000408007986 */ /* 0x0001e2000c101124 */
[----:B------:R-:W-:Y:S05]  /*8330*/  BRA `(.L_x_34281) ;  /* 0x0000000000bc7947 */ /* 0x000fea0003800000 */
.L_x_34297:
[----:B------:R-:W-:-:S13]  /*8340*/  ISETP.NE.AND P0, PT, R0, 0x1c, PT ;  /* 0x0000001c0000780c */ /* 0x000fda0003f05270 */
[----:B------:R-:W-:Y:S05]  /*8350*/  @!P0 BRA `(.L_x_34308) ;  /* 0x0000000000ac8947 */ /* 0x000fea0003800000 */
[----:B------:R-:W-:-:S13]  /*8360*/  ISETP.NE.AND P0, PT, R0, 0x1d, PT ;  /* 0x0000001d0000780c */ /* 0x000fda0003f05270 */
[----:B------:R-:W-:Y:S05]  /*8370*/  @!P0 BRA `(.L_x_34309) ;  /* 0x0000000000908947 */ /* 0x000fea0003800000 */
[----:B------:R-:W-:-:S13]  /*8380*/  ISETP.NE.AND P0, PT, R0, 0x2c, PT ;  /* 0x0000002c0000780c */ /* 0x000fda0003f05270 */
[----:B------:R-:W-:Y:S05]  /*8390*/  @!P0 BRA `(.L_x_34310) ;  /* 0x0000000000448947 */ /* 0x000fea0003800000 */
.L_x_34280:
        /* <DEDUP_REMOVED lines=16> */
.L_x_34311:
[----:B------:R-:W-:Y:S05]  /*84a0*/  BRA `(.L_x_34281) ;  /* 0x0000000000607947 */ /* 0x000fea0003800000 */
.L_x_34310:
        /* <DEDUP_REMOVED lines=17> */
.L_x_34309:
[----:B------:R-:W-:-:S05]  /*85c0*/  PRMT R3, R3, 0x9910, RZ ;  /* 0x0000991003037816 */ /* 0x000fca00000000ff */
[----:B------:R-:W-:-:S05]  /*85d0*/  IMAD.MOV.U32 R4, RZ, RZ, R3 ;  /* 0x000000ffff047224 */ /* 0x000fca00078e0003 */
[----:B------:R-:W-:-:S05]  /*85e0*/  SHF.R.S32.HI R5, RZ, 0x1f, R4 ;  /* 0x0000001fff057819 */ /* 0x000fca0000011404 */
[----:B------:R0:W-:Y:S01]  /*85f0*/  STG.E.64 desc[UR36][R8.64], R4 ;  /* 0x0000000408007986 */ /* 0x0001e2000c101b24 */
[----:B------:R-:W-:Y:S05]  /*8600*/  BRA `(.L_x_34281) ;  /* 0x0000000000087947 */ /* 0x000fea0003800000 */
.L_x_34308:
[----:B------:R-:W-:-:S05]  /*8610*/  PRMT R3, R3, 0x9910, RZ ;  /* 0x0000991003037816 */ /* 0x000fca00000000ff */
[----:B------:R0:W-:Y:S02]  /*8620*/  STG.E desc[UR36][R8.64], R3 ;  /* 0x0000000308007986 */ /* 0x0001e4000c101924 */
.L_x_34281:
        /* <DEDUP_REMOVED lines=23> */
.L_x_34316:
[----:B------:R4:W-:Y:S01]  /*87a0*/  STG.E.U8 desc[UR36][R8.64], R18 ;  /* 0x0000001208007986 */ /* 0x0009e2000c101124 */
[----:B------:R-:W-:Y:S05]  /*87b0*/  BRA `(.L_x_34318) ;  /* 0x0000000c004c7947 */ /* 0x000fea0003800000 */
.L_x_34315:
        /* <DEDUP_REMOVED lines=10> */
.L_x_34320:
[----:B------:R-:W-:-:S05]  /*8860*/  PRMT R3, R18, 0x9910, RZ ;  /* 0x0000991012037816 */ /* 0x000fca00000000ff */
[----:B------:R2:W-:Y:S01]  /*8870*/  STG.E desc[UR36][R8.64], R3 ;  /* 0x0000000308007986 */ /* 0x0005e2000c101924 */
[----:B------:R-:W-:Y:S05]  /*8880*/  BRA `(.L_x_34318) ;  /* 0x0000000c00187947 */ /* 0x000fea0003800000 */
.L_x_34319:
[----:B------:R0:W-:Y:S01]  /*8890*/  STG.E.U16 desc[UR36][R8.64], R18 ;  /* 0x0000001208007986 */ /* 0x0001e2000c101524 */
[----:B------:R-:W-:Y:S05]  /*88a0*/  BRA `(.L_x_34318) ;  /* 0x0000000c00107947 */ /* 0x000fea0003800000 */
.L_x_34314:
        /* <DEDUP_REMOVED lines=9> */
.L_x_34322:
[----:B------:R-:W0:Y:S02]  /*8940*/  I2F.S16 R0, R18 ;  /* 0x0000001200007306 */ /* 0x000e240000101400 */
[----:B0-----:R-:W-:-:S05]  /*8950*/  F2FP.F16.F32.PACK_AB R0, RZ, R0 ;  /* 0x00000000ff00723e */ /* 0x001fca00000000ff */
[----:B------:R0:W-:Y:S01]  /*8960*/  STG.E.U16 desc[UR36][R8.64], R0 ;  /* 0x0000000008007986 */ /* 0x0001e2000c101524 */
[----:B------:R-:W-:Y:S05]  /*8970*/  BRA `(.L_x_34318) ;  /* 0x0000000800dc7947 */ /* 0x000fea0003800000 */
.L_x_34321:
        /* <DEDUP_REMOVED lines=10> */
.L_x_34324:
[----:B------:R-:W0:Y:S02]  /*8a20*/  I2F.S16 R18, R18 ;  /* 0x0000001200127306 */ /* 0x000e240000101400 */
[----:B0-----:R-:W-:-:S04]  /*8a30*/  F2FP.F16.F32.PACK_AB R3, RZ, R18 ;  /* 0x00000012ff03723e */ /* 0x001fc800000000ff */
[----:B------:R-:W-:-:S05]  /*8a40*/  PRMT R3, R3, 0x5410, RZ ;  /* 0x0000541003037816 */ /* 0x000fca00000000ff */
[----:B------:R0:W-:Y:S01]  /*8a50*/  STG.E desc[UR36][R8.64], R3 ;  /* 0x0000000308007986 */ /* 0x0001e2000c101924 */
[----:B------:R-:W-:Y:S05]  /*8a60*/  BRA `(.L_x_34318) ;  /* 0x0000000800a07947 */ /* 0x000fea0003800000 */
.L_x_34323:
[----:B------:R-:W0:Y:S02]  /*8a70*/  I2F.F64.S16 R4, R18 ;  /* 0x0000001200047312 */ /* 0x000e240000101c00 */
[----:B0-----:R0:W-:Y:S01]  /*8a80*/  STG.E.64 desc[UR36][R8.64], R4 ;  /* 0x0000000408007986 */ /* 0x0011e2000c101b24 */
[----:B------:R-:W-:Y:S05]  /*8a90*/  BRA `(.L_x_34318) ;  /* 0x0000000800947947 */ /* 0x000fea0003800000 */
.L_x_34313:
        /* <DEDUP_REMOVED lines=12> */
.L_x_34328:
        /* <DEDUP_REMOVED lines=17> */
.L_x_34331:
[----:B------:R-:W-:-:S04]  /*8c70*/  SHF.R.U32.HI R3, RZ, 0x18, R5 ;  /* 0x00000018ff037819 */ /* 0x000fc80000011605 */
[----:B------:R-:W-:-:S04]  /*8c80*/  LOP3.LUT R0, R0, 0x80, R3, 0xf8, !PT ;  /* 0x0000008000007812 */ /* 0x000fc800078ef803 */
[----:B------:R-:W-:-:S07]  /*8c90*/  PRMT R4, R0, 0x7610, R4 ;  /* 0x0000761000047816 */ /* 0x000fce0000000004 */
.L_x_34330:
[----:B------:R-:W-:Y:S05]  /*8ca0*/  BSYNC.RECONVERGENT B0 ;  /* 0x0000000000007941 */ /* 0x000fea0003800200 */
.L_x_34329:
[----:B------:R0:W-:Y:S01]  /*8cb0*/  STG.E.U8 desc[UR36][R8.64], R4 ;  /* 0x0000000408007986 */ /* 0x0001e2000c101124 */
[----:B------:R-:W-:Y:S05]  /*8cc0*/  BRA `(.L_x_34318) ;  /* 0x0000000800087947 */ /* 0x000fea0003800000 */
.L_x_34327:
        /* <DEDUP_REMOVED lines=17> */
.L_x_34334:
[----:B------:R-:W-:-:S04]  /*8de0*/  SHF.R.U32.HI R3, RZ, 0x18, R5 ;  /* 0x00000018ff037819 */ /* 0x000fc80000011605 */
[----:B------:R-:W-:-:S04]  /*8df0*/  LOP3.LUT R0, R0, 0x80, R3, 0xf8, !PT ;  /* 0x0000008000007812 */ /* 0x000fc800078ef803 */
[----:B------:R-:W-:-:S07]  /*8e00*/  PRMT R4, R0, 0x7610, R4 ;  /* 0x0000761000047816 */ /* 0x000fce0000000004 */
.L_x_34333:
[----:B------:R-:W-:Y:S05]  /*8e10*/  BSYNC.RECONVERGENT B0 ;  /* 0x0000000000007941 */ /* 0x000fea0003800200 */
.L_x_34332:
[----:B------:R0:W-:Y:S01]  /*8e20*/  STG.E.U8 desc[UR36][R8.64], R4 ;  /* 0x0000000408007986 */ /* 0x0001e2000c101124 */
[----:B------:R-:W-:Y:S05]  /*8e30*/  BRA `(.L_x_34318) ;  /* 0x0000000400ac7947 */ /* 0x000fea0003800000 */
.L_x_34326:
        /* <DEDUP_REMOVED lines=22> */
.L_x_34336:
[----:B------:R-:W-:-:S04]  /*8fa0*/  PRMT R4, R18, 0x9910, RZ ;  /* 0x0000991012047816 */ /* 0x000fc800000000ff */
[----:B------:R-:W-:-:S05]  /*8fb0*/  SHF.R.S32.HI R5, RZ, 0x1f, R4 ;  /* 0x0000001fff057819 */ /* 0x000fca0000011404 */
[----:B------:R0:W-:Y:S01]  /*8fc0*/  STG.E.64 desc[UR36][R8.64], R4 ;  /* 0x0000000408007986 */ /* 0x0001e2000c101b24 */
[----:B------:R-:W-:Y:S05]  /*8fd0*/  BRA `(.L_x_34318) ;  /* 0x0000000400447947 */ /* 0x000fea0003800000 */
.L_x_34335:
[----:B------:R-:W-:-:S05]  /*8fe0*/  PRMT R3, R18, 0x9910, RZ ;  /* 0x0000991012037816 */ /* 0x000fca00000000ff */
[----:B------:R0:W-:Y:S01]  /*8ff0*/  STG.E desc[UR36][R8.64], R3 ;  /* 0x0000000308007986 */ /* 0x0001e2000c101924 */
[----:B------:R-:W-:Y:S05]  /*9000*/  BRA `(.L_x_34318) ;  /* 0x0000000400387947 */ /* 0x000fea0003800000 */
.L_x_34325:
        /* <DEDUP_REMOVED lines=11> */
.L_x_34338:
[----:B------:R-:W0:Y:S01]  /*90c0*/  I2F.F64.S16 R4, R18 ;  /* 0x0000001200047312 */ /* 0x000e220000101c00 */
[----:B------:R-:W-:-:S05]  /*90d0*/  CS2R R6, SRZ ;  /* 0x0000000000067805 */ /* 0x000fca000001ff00 */
[----:B0-----:R0:W-:Y:S01]  /*90e0*/  STG.E.128 desc[UR36][R8.64], R4 ;  /* 0x0000000408007986 */ /* 0x0011e2000c101d24 */
[----:B------:R-:W-:Y:S05]  /*90f0*/  BRA `(.L_x_34318) ;  /* 0x0000000000fc7947 */ /* 0x000fea0003800000 */
.L_x_34337:
[----:B------:R-:W-:-:S13]  /*9100*/  ISETP.NE.AND P0, PT, R0, 0xf, PT ;  /* 0x0000000f0000780c */ /* 0x000fda0003f05270 */
[----:B------:R-:W-:Y:S05]  /*9110*/  @!P0 BRA `(.L_x_34339) ;  /* 0x0000000000e88947 */ /* 0x000fea0003800000 */
[----:B------:R-:W-:-:S13]  /*9120*/  ISETP.NE.AND P0, PT, R0, 0x17, PT ;  /* 0x000000170000780c */ /* 0x000fda0003f05270 */
[----:B------:R-:W-:Y:S05]  /*9130*/  @!P0 BRA `(.L_x_34340) ;  /* 0x0000000000908947 */ /* 0x000fea0003800000 */
[----:B------:R-:W-:-:S13]  /*9140*/  ISETP.NE.AND P0, PT, R0, 0x18, PT ;  /* 0x000000180000780c */ /* 0x000fda0003f05270 */
[----:B------:R-:W-:Y:S05]  /*9150*/  @!P0 BRA `(.L_x_34341) ;  /* 0x0000000000448947 */ /* 0x000fea0003800000 */
.L_x_34317:
        /* <DEDUP_REMOVED lines=16> */
.L_x_34342:
[----:B------:R-:W-:Y:S05]  /*9260*/  BRA `(.L_x_34318) ;  /* 0x0000000000a07947 */ /* 0x000fea0003800000 */
.L_x_34341:
        /* <DEDUP_REMOVED lines=13> */
.L_x_34344:
[----:B------:R-:W-:Y:S05]  /*9340*/  BSYNC.RECONVERGENT B0 ;  /* 0x0000000000007941 */ /* 0x000fea0003800200 */
.L_x_34343:
[----:B------:R-:W-:-:S05]  /*9350*/  LOP3.LUT R3, R0, 0x80, R3, 0xf8, !PT ;  /* 0x0000008000037812 */ /* 0x000fca00078ef803 */
[----:B------:R0:W-:Y:S01]  /*9360*/  STG.E.U8 desc[UR36][R8.64], R3 ;  /* 0x0000000308007986 */ /* 0x0001e2000c101124 */
[----:B------:R-:W-:Y:S05]  /*9370*/  BRA `(.L_x_34318) ;  /* 0x00000000005c7947 */ /* 0x000fea0003800000 */
.L_x_34340:
        /* <DEDUP_REMOVED lines=12> */
.L_x_34346:
[----:B------:R-:W-:Y:S01]  /*9440*/  IMAD.MOV.U32 R0, RZ, RZ, 0x7f ;  /* 0x0000007fff007424 */ /* 0x000fe200078e00ff */
[----:B------:R-:W-:-:S04]  /*9450*/  ISETP.GT.U32.AND P0, PT, R3, 0x7f800000, PT ;  /* 0x7f8000000300780c */ /* 0x000fc80003f04070 */
[----:B------:R-:W-:-:S09]  /*9460*/  SEL R0, R0, 0x7c, P0 ;  /* 0x0000007c00007807 */ /* 0x000fd20000000000 */
.L_x_34347:
[----:B------:R-:W-:Y:S05]  /*9470*/  BSYNC.RECONVERGENT B0 ;  /* 0x0000000000007941 */ /* 0x000fea0003800200 */
.L_x_34345:
[----:B------:R-:W-:-:S04]  /*9480*/  SHF.R.U32.HI R3, RZ, 0x18, R5 ;  /* 0x00000018ff037819 */ /* 0x000fc80000011605 */
[----:B------:R-:W-:-:S05]  /*9490*/  LOP3.LUT R3, R0, 0x80, R3, 0xf8, !PT ;  /* 0x0000008000037812 */ /* 0x000fca00078ef803 */
[----:B------:R0:W-:Y:S01]  /*94a0*/  STG.E.U8 desc[UR36][R8.64], R3 ;  /* 0x0000000308007986 */ /* 0x0001e2000c101124 */
[----:B------:R-:W-:Y:S05]  /*94b0*/  BRA `(.L_x_34318) ;  /* 0x00000000000c7947 */ /* 0x000fea0003800000 */
.L_x_34339:
[----:B------:R-:W0:Y:S02]  /*94c0*/  I2F.S16 R0, R18 ;  /* 0x0000001200007306 */ /* 0x000e240000101400 */
[----:B0-----:R-:W-:-:S05]  /*94d0*/  F2FP.BF16.F32.PACK_AB R0, RZ, R0 ;  /* 0x00000000ff00723e */ /* 0x001fca00000010ff */
[----:B------:R0:W-:Y:S02]  /*94e0*/  STG.E.U16 desc[UR36][R8.64], R0 ;  /* 0x0000000008007986 */ /* 0x0001e4000c101524 */
.L_x_34318:
[----:B------:R-:W-:-:S07]  /*94f0*/  VIADD R19, R19, 0x80 ;  /* 0x0000008013137836 */ /* 0x000fce0000000000 */
.L_x_34275:
[----:B------:R-:W-:-:S13]  /*9500*/  ISETP.GE.AND P0, PT, R19, R28, PT ;  /* 0x0000001c1300720c */ /* 0x000fda0003f06270 */
[----:B------:R-:W-:Y:S05]  /*9510*/  @P0 BREAK.RELIABLE B6 ;  /* 0x0000000000060942 */ /* 0x000fea0003800100 */
[----:B------:R-:W-:Y:S05]  /*9520*/  @P0 BRA `(.L_x_34312) ;  /* 0x0000000c00ac0947 */ /* 0x000fea0003800000 */
[----:B------:R-:W-:Y:S05]  /*9530*/  BSYNC.RELIABLE B6 ;  /* 0x0000000000067941 */ /* 0x000fea0003800100 */
.L_x_34274:
        /* <DEDUP_REMOVED lines=20> */
.L_x_34351:
[----:B------:R0:W-:Y:S01]  /*9680*/  STG.E.U8 desc[UR36][R8.64], R16 ;  /* 0x0000001008007986 */ /* 0x0001e2000c101124 */
[----:B------:R-:W-:Y:S05]  /*9690*/  BRA `(.L_x_34353) ;  /* 0x0000000c004c7947 */ /* 0x000fea0003800000 */
.L_x_34350:
        /* <DEDUP_REMOVED lines=10> */
.L_x_34355:
[----:B------:R-:W-:-:S05]  /*9740*/  PRMT R3, R16, 0x9910, RZ ;  /* 0x0000991010037816 */ /* 0x000fca00000000ff */
[----:B------:R0:W-:Y:S01]  /*9750*/  STG.E desc[UR36][R8.64], R3 ;  /* 0x0000000308007986 */ /* 0x0001e2000c101924 */
[----:B------:R-:W-:Y:S05]  /*9760*/  BRA `(.L_x_34353) ;  /* 0x0000000c00187947 */ /* 0x000fea0003800000 */
.L_x_34354:
[----:B------:R0:W-:Y:S01]  /*9770*/  STG.E.U16 desc[UR36][R8.64], R16 ;  /* 0x0000001008007986 */ /* 0x0001e2000c101524 */
[----:B------:R-:W-:Y:S05]  /*9780*/  BRA `(.L_x_34353) ;  /* 0x0000000c00107947 */ /* 0x000fea0003800000 */
.L_x_34349:
        /* <DEDUP_REMOVED lines=9> */
.L_x_34357:
[----:B------:R-:W0:Y:S02]  /*9820*/  I2F.S16 R0, R16 ;  /* 0x0000001000007306 */ /* 0x000e240000101400 */
[----:B0-----:R-:W-:-:S05]  /*9830*/  F2FP.F16.F32.PACK_AB R0, RZ, R0 ;  /* 0x00000000ff00723e */ /* 0x001fca00000000ff */
[----:B------:R0:W-:Y:S01]  /*9840*/  STG.E.U16 desc[UR36][R8.64], R0 ;  /* 0x0000000008007986 */ /* 0x0001e2000c101524 */
[----:B------:R-:W-:Y:S05]  /*9850*/  BRA `(.L_x_34353) ;  /* 0x0000000800dc7947 */ /* 0x000fea0003800000 */
.L_x_34356:
        /* <DEDUP_REMOVED lines=10> */
.L_x_34359:
[----:B------:R-:W0:Y:S02]  /*9900*/  I2F.S16 R16, R16 ;  /* 0x0000001000107306 */ /* 0x000e240000101400 */
[----:B0-----:R-:W-:-:S04]  /*9910*/  F2FP.F16.F32.PACK_AB R3, RZ, R16 ;  /* 0x00000010ff03723e */ /* 0x001fc800000000ff */
[----:B------:R-:W-:-:S05]  /*9920*/  PRMT R3, R3, 0x5410, RZ ;  /* 0x0000541003037816 */ /* 0x000fca00000000ff */
[----:B------:R2:W-:Y:S01]  /*9930*/  STG.E desc[UR36][R8.64], R3 ;  /* 0x0000000308007986 */ /* 0x0005e2000c101924 */
[----:B------:R-:W-:Y:S05]  /*9940*/  BRA `(.L_x_34353) ;  /* 0x0000000800a07947 */ /* 0x000fea0003800000 */
.L_x_34358:
[----:B------:R-:W0:Y:S02]  /*9950*/  I2F.F64.S16 R4, R16 ;  /* 0x0000001000047312 */ /* 0x000e240000101c00 */
[----:B0-----:R4:W-:Y:S01]  /*9960*/  STG.E.64 desc[UR36][R8.64], R4 ;  /* 0x0000000408007986 */ /* 0x0019e2000c101b24 */
[----:B------:R-:W-:Y:S05]  /*9970*/  BRA `(.L_x_34353) ;  /* 0x0000000800947947 */ /* 0x000fea0003800000 */
.L_x_34348:
        /* <DEDUP_REMOVED lines=12> */
.L_x_34363:
        /* <DEDUP_REMOVED lines=17> */
.L_x_34366:
[----:B------:R-:W-:-:S04]  /*9b50*/  SHF.R.U32.HI R3, RZ, 0x18, R5 ;  /* 0x00000018ff037819 */ /* 0x000fc80000011605 */
[----:B------:R-:W-:-:S04]  /*9b60*/  LOP3.LUT R0, R0, 0x80, R3, 0xf8, !PT ;  /* 0x0000008000007812 */ /* 0x000fc800078ef803 */
[----:B------:R-:W-:-:S07]  /*9b70*/  PRMT R4, R0, 0x7610, R4 ;  /* 0x0000761000047816 */ /* 0x000fce0000000004 */
.L_x_34365:
[----:B------:R-:W-:Y:S05]  /*9b80*/  BSYNC.RECONVERGENT B0 ;  /* 0x0000000000007941 */ /* 0x000fea0003800200 */
.L_x_34364:
[----:B------:R0:W-:Y:S01]  /*9b90*/  STG.E.U8 desc[UR36][R8.64], R4 ;  /* 0x0000000408007986 */ /* 0x0001e2000c101124 */
[----:B------:R-:W-:Y:S05]  /*9ba0*/  BRA `(.L_x_34353) ;  /* 0x0000000800087947 */ /* 0x000fea0003800000 */
.L_x_34362:
        /* <DEDUP_REMOVED lines=17> */
.L_x_34369:
[----:B------:R-:W-:-:S04]  /*9cc0*/  SHF.R.U32.HI R3, RZ, 0x18, R5 ;  /* 0x00000018ff037819 */ /* 0x000fc80000011605 */
[----:B------:R-:W-:-:S04]  /*9cd0*/  LOP3.LUT R0, R0, 0x80, R3, 0xf8, !PT ;  /* 0x0000008000007812 */ /* 0x000fc800078ef803 */
[----:B------:R-:W-:-:S07]  /*9ce0*/  PRMT R4, R0, 0x7610, R4 ;  /* 0x0000761000047816 */ /* 0x000fce0000000004 */
.L_x_34368:
[----:B------:R-:W-:Y:S05]  /*9cf0*/  BSYNC.RECONVERGENT B0 ;  /* 0x0000000000007941 */ /* 0x000fea0003800200 */
.L_x_34367:
[----:B------:R0:W-:Y:S01]  /*9d00*/  STG.E.U8 desc[UR36][R8.64], R4 ;  /* 0x0000000408007986 */ /* 0x0001e2000c101124 */
[----:B------:R-:W-:Y:S05]  /*9d10*/  BRA `(.L_x_34353) ;  /* 0x0000000400ac7947 */ /* 0x000fea0003800000 */
.L_x_34361:
        /* <DEDUP_REMOVED lines=22> */
.L_x_34371:
[----:B------:R-:W-:-:S04]  /*9e80*/  PRMT R4, R16, 0x9910, RZ ;  /* 0x0000991010047816 */ /* 0x000fc800000000ff */
[----:B------:R-:W-:-:S05]  /*9e90*/  SHF.R.S32.HI R5, RZ, 0x1f, R4 ;  /* 0x0000001fff057819 */ /* 0x000fca0000011404 */
[----:B------:R0:W-:Y:S01]  /*9ea0*/  STG.E.64 desc[UR36][R8.64], R4 ;  /* 0x0000000408007986 */ /* 0x0001e2000c101b24 */
[----:B------:R-:W-:Y:S05]  /*9eb0*/  BRA `(.L_x_34353) ;  /* 0x0000000400447947 */ /* 0x000fea0003800000 */
.L_x_34370:
[----:B------:R-:W-:-:S05]  /*9ec0*/  PRMT R3, R16, 0x9910, RZ ;  /* 0x0000991010037816 */ /* 0x000fca00000000ff */
[----:B------:R0:W-:Y:S01]  /*9ed0*/  STG.E desc[UR36][R8.64], R3 ;  /* 0x0000000308007986 */ /* 0x0001e2000c101924 */
[----:B------:R-:W-:Y:S05]  /*9ee0*/  BRA `(.L_x_34353) ;  /* 0x0000000400387947 */ /* 0x000fea0003800000 */
.L_x_34360:
        /* <DEDUP_REMOVED lines=11> */
.L_x_34373:
[----:B------:R-:W0:Y:S01]  /*9fa0*/  I2F.F64.S16 R4, R16 ;  /* 0x0000001000047312 */ /* 0x000e220000101c00 */
[----:B------:R-:W-:-:S05]  /*9fb0*/  CS2R R6, SRZ ;  /* 0x0000000000067805 */ /* 0x000fca000001ff00 */
[----:B0-----:R0:W-:Y:S01]  /*9fc0*/  STG.E.128 desc[UR36][R8.64], R4 ;  /* 0x0000000408007986 */ /* 0x0011e2000c101d24 */
[----:B------:R-:W-:Y:S05]  /*9fd0*/  BRA `(.L_x_34353) ;  /* 0x0000000000fc7947 */ /* 0x000fea0003800000 */
.L_x_34372:
[----:B------:R-:W-:-:S13]  /*9fe0*/  ISETP.NE.AND P0, PT, R0, 0xf, PT ;  /* 0x0000000f0000780c */ /* 0x000fda0003f05270 */
[----:B------:R-:W-:Y:S05]  /*9ff0*/  @!P0 BRA `(.L_x_34374) ;  /* 0x0000000000e88947 */ /* 0x000fea0003800000 */
[----:B------:R-:W-:-:S13]  /*a000*/  ISETP.NE.AND P0, PT, R0, 0x17, PT ;  /* 0x000000170000780c */ /* 0x000fda0003f05270 */
[----:B------:R-:W-:Y:S05]  /*a010*/  @!P0 BRA `(.L_x_34375) ;  /* 0x0000000000908947 */ /* 0x000fea0003800000 */
[----:B------:R-:W-:-:S13]  /*a020*/  ISETP.NE.AND P0, PT, R0, 0x18, PT ;  /* 0x000000180000780c */ /* 0x000fda0003f05270 */
[----:B------:R-:W-:Y:S05]  /*a030*/  @!P0 BRA `(.L_x_34376) ;  /* 0x0000000000448947 */ /* 0x000fea0003800000 */
.L_x_34352:
        /* <DEDUP_REMOVED lines=16> */
.L_x_34377:
[----:B------:R-:W-:Y:S05]  /*a140*/  BRA `(.L_x_34353) ;  /* 0x0000000000a07947 */ /* 0x000fea0003800000 */
.L_x_34376:
        /* <DEDUP_REMOVED lines=13> */
.L_x_34379:
[----:B------:R-:W-:Y:S05]  /*a220*/  BSYNC.RECONVERGENT B0 ;  /* 0x0000000000007941 */ /* 0x000fea0003800200 */
.L_x_34378:
[----:B------:R-:W-:-:S05]  /*a230*/  LOP3.LUT R3, R0, 0x80, R3, 0xf8, !PT ;  /* 0x0000008000037812 */ /* 0x000fca00078ef803 */
[----:B------:R0:W-:Y:S01]  /*a240*/  STG.E.U8 desc[UR36][R8.64], R3 ;  /* 0x0000000308007986 */ /* 0x0001e2000c101124 */
[----:B------:R-:W-:Y:S05]  /*a250*/  BRA `(.L_x_34353) ;  /* 0x00000000005c7947 */ /* 0x000fea0003800000 */
.L_x_34375:
        /* <DEDUP_REMOVED lines=12> */
.L_x_34381:
[----:B------:R-:W-:Y:S01]  /*a320*/  IMAD.MOV.U32 R0, RZ, RZ, 0x7f ;  /* 0x0000007fff007424 */ /* 0x000fe200078e00ff */
[----:B------:R-:W-:-:S04]  /*a330*/  ISETP.GT.U32.AND P0, PT, R3, 0x7f800000, PT ;  /* 0x7f8000000300780c */ /* 0x000fc80003f04070 */
[----:B------:R-:W-:-:S09]  /*a340*/  SEL R0, R0, 0x7c, P0 ;  /* 0x0000007c00007807 */ /* 0x000fd20000000000 */
.L_x_34382:
[----:B------:R-:W-:Y:S05]  /*a350*/  BSYNC.RECONVERGENT B0 ;  /* 0x0000000000007941 */ /* 0x000fea0003800200 */
.L_x_34380:
[----:B------:R-:W-:-:S04]  /*a360*/  SHF.R.U32.HI R3, RZ, 0x18, R5 ;  /* 0x00000018ff037819 */ /* 0x000fc80000011605 */
[----:B------:R-:W-:-:S05]  /*a370*/  LOP3.LUT R3, R0, 0x80, R3, 0xf8, !PT ;  /* 0x0000008000037812 */ /* 0x000fca00078ef803 */
[----:B------:R0:W-:Y:S01]  /*a380*/  STG.E.U8 desc[UR36][R8.64], R3 ;  /* 0x0000000308007986 */ /* 0x0001e2000c101124 */
[----:B------:R-:W-:Y:S05]  /*a390*/  BRA `(.L_x_34353) ;  /* 0x00000000000c7947 */ /* 0x000fea0003800000 */
.L_x_34374:
[----:B------:R-:W0:Y:S02]  /*a3a0*/  I2F.S16 R0, R16 ;  /* 0x0000001000007306 */ /* 0x000e240000101400 */
[----:B0-----:R-:W-:-:S05]  /*a3b0*/  F2FP.BF16.F32.PACK_AB R0, RZ, R0 ;  /* 0x00000000ff00723e */ /* 0x001fca00000010ff */
[----:B------:R0:W-:Y:S02]  /*a3c0*/  STG.E.U16 desc[UR36][R8.64], R0 ;  /* 0x0000000008007986 */ /* 0x0001e4000c101524 */
.L_x_34353:
[----:B------:R-:W-:-:S07]  /*a3d0*/  VIADD R19, R19, 0x80 ;  /* 0x0000008013137836 */ /* 0x000fce0000000000 */
.L_x_34312:
[----:B------:R-:W-:Y:S05]  /*a3e0*/  BSYNC.RECONVERGENT B7 ;  /* 0x0000000000077941 */ /* 0x000fea0003800200 */
.L_x_34273:
        /* <DEDUP_REMOVED lines=21> */
.L_x_34386:
[----:B------:R-:W-:Y:S01]  /*a540*/  STG.E.U8 desc[UR36][R2.64], R17 ;  /* 0x0000001102007986 */ /* 0x000fe2000c101124 */
[----:B------:R-:W-:Y:S05]  /*a550*/  EXIT ;  /* 0x000000000000794d */ /* 0x000fea0003800000 */
.L_x_34385:
        /* <DEDUP_REMOVED lines=10> */
.L_x_34389:
[----:B------:R-:W-:-:S05]  /*a600*/  PRMT R5, R17, 0x9910, RZ ;  /* 0x0000991011057816 */ /* 0x000fca00000000ff */
[----:B------:R-:W-:Y:S01]  /*a610*/  STG.E desc[UR36][R2.64], R5 ;  /* 0x0000000502007986 */ /* 0x000fe2000c101924 */
[----:B------:R-:W-:Y:S05]  /*a620*/  EXIT ;  /* 0x000000000000794d */ /* 0x000fea0003800000 */
.L_x_34388:
[----:B------:R-:W-:Y:S01]  /*a630*/  STG.E.U16 desc[UR36][R2.64], R17 ;  /* 0x0000001102007986 */ /* 0x000fe2000c101524 */
[----:B------:R-:W-:Y:S05]  /*a640*/  EXIT ;  /* 0x000000000000794d */ /* 0x000fea0003800000 */
.L_x_34384:
        /* <DEDUP_REMOVED lines=9> */
.L_x_34391:
[----:B------:R-:W0:Y:S02]  /*a6e0*/  I2F.S16 R0, R17 ;  /* 0x0000001100007306 */ /* 0x000e240000101400 */
[----:B0-----:R-:W-:-:S05]  /*a6f0*/  F2FP.F16.F32.PACK_AB R0, RZ, R0 ;  /* 0x00000000ff00723e */ /* 0x001fca00000000ff */
[----:B------:R-:W-:Y:S01]  /*a700*/  STG.E.U16 desc[UR36][R2.64], R0 ;  /* 0x0000000002007986 */ /* 0x000fe2000c101524 */
[----:B------:R-:W-:Y:S05]  /*a710*/  EXIT ;  /* 0x000000000000794d */ /* 0x000fea0003800000 */
.L_x_34390:
        /* <DEDUP_REMOVED lines=10> */
.L_x_34393:
[----:B------:R-:W0:Y:S02]  /*a7c0*/  I2F.S16 R17, R17 ;  /* 0x0000001100117306 */ /* 0x000e240000101400 */
[----:B0-----:R-:W-:-:S04]  /*a7d0*/  F2FP.F16.F32.PACK_AB R5, RZ, R17 ;  /* 0x00000011ff05723e */ /* 0x001fc800000000ff */
[----:B------:R-:W-:-:S05]  /*a7e0*/  PRMT R5, R5, 0x5410, RZ ;  /* 0x0000541005057816 */ /* 0x000fca00000000ff */
[----:B------:R-:W-:Y:S01]  /*a7f0*/  STG.E desc[UR36][R2.64], R5 ;  /* 0x0000000502007986 */ /* 0x000fe2000c101924 */
[----:B------:R-:W-:Y:S05]  /*a800*/  EXIT ;  /* 0x000000000000794d */ /* 0x000fea0003800000 */
.L_x_34392:
[----:B------:R-:W0:Y:S02]  /*a810*/  I2F.F64.S16 R4, R17 ;  /* 0x0000001100047312 */ /* 0x000e240000101c00 */
[----:B0-----:R-:W-:Y:S01]  /*a820*/  STG.E.64 desc[UR36][R2.64], R4 ;  /* 0x0000000402007986 */ /* 0x001fe2000c101b24 */
[----:B------:R-:W-:Y:S05]  /*a830*/  EXIT ;  /* 0x000000000000794d */ /* 0x000fea0003800000 */
.L_x_34383:
        /* <DEDUP_REMOVED lines=12> */
.L_x_34397:
        /* <DEDUP_REMOVED lines=18> */
.L_x_34400:
[----:B------:R-:W-:-:S04]  /*aa20*/  SHF.R.U32.HI R5, RZ, 0x18, R5 ;  /* 0x00000018ff057819 */ /* 0x000fc80000011605 */
[----:B------:R-:W-:-:S07]  /*aa30*/  LOP3.LUT R0, R0, 0x80, R5, 0xf8, !PT ;  /* 0x0000008000007812 */ /* 0x000fce00078ef805 */
.L_x_34399:
[----:B------:R-:W-:Y:S05]  /*aa40*/  BSYNC.RECONVERGENT B0 ;  /* 0x0000000000007941 */ /* 0x000fea0003800200 */
.L_x_34398:
[----:B------:R-:W-:Y:S01]  /*aa50*/  STG.E.U8 desc[UR36][R2.64], R0 ;  /* 0x0000000002007986 */ /* 0x000fe2000c101124 */
[----:B------:R-:W-:Y:S05]  /*aa60*/  EXIT ;  /* 0x000000000000794d */ /* 0x000fea0003800000 */
.L_x_34396:
        /* <DEDUP_REMOVED lines=18> */
.L_x_34403:
[----:B------:R-:W-:-:S04]  /*ab90*/  SHF.R.U32.HI R5, RZ, 0x18, R5 ;  /* 0x00000018ff057819 */ /* 0x000fc80000011605 */
[----:B------:R-:W-:-:S07]  /*aba0*/  LOP3.LUT R0, R0, 0x80, R5, 0xf8, !PT ;  /* 0x0000008000007812 */ /* 0x000fce00078ef805 */
.L_x_34402:
[----:B------:R-:W-:Y:S05]  /*abb0*/  BSYNC.RECONVERGENT B0 ;  /* 0x0000000000007941 */ /* 0x000fea0003800200 */
.L_x_34401:
[----:B------:R-:W-:Y:S01]  /*abc0*/  STG.E.U8 desc[UR36][R2.64], R0 ;  /* 0x0000000002007986 */ /* 0x000fe2000c101124 */
[----:B------:R-:W-:Y:S05]  /*abd0*/  EXIT ;  /* 0x000000000000794d */ /* 0x000fea0003800000 */
.L_x_34395:
        /* <DEDUP_REMOVED lines=22> */
.L_x_34405:
[----:B------:R-:W-:-:S04]  /*ad40*/  PRMT R4, R17, 0x9910, RZ ;  /* 0x0000991011047816 */ /* 0x000fc800000000ff */
[----:B------:R-:W-:-:S05]  /*ad50*/  SHF.R.S32.HI R5, RZ, 0x1f, R4 ;  /* 0x0000001fff057819 */ /* 0x000fca0000011404 */
[----:B------:R-:W-:Y:S01]  /*ad60*/  STG.E.64 desc[UR36][R2.64], R4 ;  /* 0x0000000402007986 */ /* 0x000fe2000c101b24 */
[----:B------:R-:W-:Y:S05]  /*ad70*/  EXIT ;  /* 0x000000000000794d */ /* 0x000fea0003800000 */
.L_x_34404:
[----:B------:R-:W-:-:S05]  /*ad80*/  PRMT R5, R17, 0x9910, RZ ;  /* 0x0000991011057816 */ /* 0x000fca00000000ff */
[----:B------:R-:W-:Y:S01]  /*ad90*/  STG.E desc[UR36][R2.64], R5 ;  /* 0x0000000502007986 */ /* 0x000fe2000c101924 */
[----:B------:R-:W-:Y:S05]  /*ada0*/  EXIT ;  /* 0x000000000000794d */ /* 0x000fea0003800000 */
.L_x_34394:
        /* <DEDUP_REMOVED lines=11> */
.L_x_34407:
[----:B------:R-:W0:Y:S01]  /*ae60*/  I2F.F64.S16 R4, R17 ;  /* 0x0000001100047312 */ /* 0x000e220000101c00 */
[----:B------:R-:W-:-:S05]  /*ae70*/  CS2R R6, SRZ ;  /* 0x0000000000067805 */ /* 0x000fca000001ff00 */
[----:B0-----:R-:W-:Y:S01]  /*ae80*/  STG.E.128 desc[UR36][R2.64], R4 ;  /* 0x0000000402007986 */ /* 0x001fe2000c101d24 */
[----:B------:R-:W-:Y:S05]  /*ae90*/  EXIT ;  /* 0x000000000000794d */ /* 0x000fea0003800000 */
.L_x_34406:
[----:B------:R-:W-:-:S13]  /*aea0*/  ISETP.NE.AND P0, PT, R0, 0xf, PT ;  /* 0x0000000f0000780c */ /* 0x000fda0003f05270 */
[----:B------:R-:W-:Y:S05]  /*aeb0*/  @!P0 BRA `(.L_x_34408) ;  /* 0x0000000000e88947 */ /* 0x000fea0003800000 */
[----:B------:R-:W-:-:S13]  /*aec0*/  ISETP.NE.AND P0, PT, R0, 0x17, PT ;  /* 0x000000170000780c */ /* 0x000fda0003f05270 */
[----:B------:R-:W-:Y:S05]  /*aed0*/  @!P0 BRA `(.L_x_34409) ;  /* 0x0000000000908947 */ /* 0x000fea0003800000 */
[----:B------:R-:W-:-:S13]  /*aee0*/  ISETP.NE.AND P0, PT, R0, 0x18, PT ;  /* 0x000000180000780c */ /* 0x000fda0003f05270 */
[----:B------:R-:W-:Y:S05]  /*aef0*/  @!P0 BRA `(.L_x_34410) ;  /* 0x0000000000448947 */ /* 0x000fea0003800000 */
.L_x_34387:
        /* <DEDUP_REMOVED lines=16> */
.L_x_34411:
[----:B------:R-:W-:Y:S05]  /*b000*/  EXIT ;  /* 0x000000000000794d */ /* 0x000fea0003800000 */
.L_x_34410:
        /* <DEDUP_REMOVED lines=13> */
.L_x_34413:
[----:B------:R-:W-:Y:S05]  /*b0e0*/  BSYNC.RECONVERGENT B0 ;  /* 0x0000000000007941 */ /* 0x000fea0003800200 */
.L_x_34412:
[----:B------:R-:W-:-:S05]  /*b0f0*/  LOP3.LUT R5, R0, 0x80, R5, 0xf8, !PT ;  /* 0x0000008000057812 */ /* 0x000fca00078ef805 */
[----:B------:R-:W-:Y:S01]  /*b100*/  STG.E.U8 desc[UR36][R2.64], R5 ;  /* 0x0000000502007986 */ /* 0x000fe2000c101124 */
[----:B------:R-:W-:Y:S05]  /*b110*/  EXIT ;  /* 0x000000000000794d */ /* 0x000fea0003800000 */
.L_x_34409:
        /* <DEDUP_REMOVED lines=12> */
.L_x_34415:
[----:B------:R-:W-:Y:S01]  /*b1e0*/  IMAD.MOV.U32 R0, RZ, RZ, 0x7f ;  /* 0x0000007fff007424 */ /* 0x000fe200078e00ff */
[----:B------:R-:W-:-:S04]  /*b1f0*/  ISETP.GT.U32.AND P0, PT, R4, 0x7f800000, PT ;  /* 0x7f8000000400780c */ /* 0x000fc80003f04070 */
[----:B------:R-:W-:-:S09]  /*b200*/  SEL R0, R0, 0x7c, P0 ;  /* 0x0000007c00007807 */ /* 0x000fd20000000000 */
.L_x_34416:
[----:B------:R-:W-:Y:S05]  /*b210*/  BSYNC.RECONVERGENT B0 ;  /* 0x0000000000007941 */ /* 0x000fea0003800200 */
.L_x_34414:
[----:B------:R-:W-:-:S04]  /*b220*/  SHF.R.U32.HI R5, RZ, 0x18, R5 ;  /* 0x00000018ff057819 */ /* 0x000fc80000011605 */
[----:B------:R-:W-:-:S05]  /*b230*/  LOP3.LUT R5, R0, 0x80, R5, 0xf8, !PT ;  /* 0x0000008000057812 */ /* 0x000fca00078ef805 */
[----:B------:R-:W-:Y:S01]  /*b240*/  STG.E.U8 desc[UR36][R2.64], R5 ;  /* 0x0000000502007986 */ /* 0x000fe2000c101124 */
[----:B------:R-:W-:Y:S05]  /*b250*/  EXIT ;  /* 0x000000000000794d */ /* 0x000fea0003800000 */
.L_x_34408:
[----:B------:R-:W0:Y:S02]  /*b260*/  I2F.S16 R0, R17 ;  /* 0x0000001100007306 */ /* 0x000e240000101400 */
[----:B0-----:R-:W-:-:S05]  /*b270*/  F2FP.BF16.F32.PACK_AB R0, RZ, R0 ;  /* 0x00000000ff00723e */ /* 0x001fca00000010ff */
[----:B------:R-:W-:Y:S01]  /*b280*/  STG.E.U16 desc[UR36][R2.64], R0 ;  /* 0x0000000002007986 */ /* 0x000fe2000c101524 */
[----:B------:R-:W-:Y:S05]  /*b290*/  EXIT ;  /* 0x000000000000794d */ /* 0x000fea0003800000 */
.L_x_34417:
        /* <DEDUP_REMOVED lines=14> */
.L_x_41986:


//--------------------- .text._ZN2at6native18elementwise_kernelILi128ELi4EZNS0_22gpu_kernel_impl_nocastINS0_13BinaryFunctorIsssZZZNS0_19maximum_kernel_cudaERNS_18TensorIteratorBaseEENKUlvE_clEvENKUlvE3_clEvEUlssE_EEEEvS5_RKT_EUliE_EEviT1_ --------------------------
	.section	.text._ZN2at6native18elementwise_kernelILi128ELi4EZNS0_22gpu_kernel_impl_nocastINS0_13BinaryFunctorIsssZZZNS0_19maximum_kernel_cudaERNS_18TensorIteratorBaseEENKUlvE_clEvENKUlvE3_clEvEUlssE_EEEEvS5_RKT_EUliE_EEviT1_,"ax",@progbits
	.align	128
        .global         _ZN2at6native18elementwise_kernelILi128ELi4EZNS0_22gpu_kernel_impl_nocastINS0_13BinaryFunctorIsssZZZNS0_19maximum_kernel_cudaERNS_18TensorIteratorBaseEENKUlvE_clEvENKUlvE3_clEvEUlssE_EEEEvS5_RKT_EUliE_EEviT1_
        .type           _ZN2at6native18elementwise_kernelILi128ELi4EZNS0_22gpu_kernel_impl_nocastINS0_13BinaryFunctorIsssZZZNS0_19maximum_kernel_cudaERNS_18TensorIteratorBaseEENKUlvE_clEvENKUlvE3_clEvEUlssE_EEEEvS5_RKT_EUliE_EEviT1_,@function
        .size           _ZN2at6native18elementwise_kernelILi128ELi4EZNS0_22gpu_kernel_impl_nocastINS0_13BinaryFunctorIsssZZZNS0_19maximum_kernel_cudaERNS_18TensorIteratorBaseEENKUlvE_clEvENKUlvE3_clEvEUlssE_EEEEvS5_RKT_EUliE_EEviT1_,(.L_x_41987 - _ZN2at6native18elementwise_kernelILi128ELi4EZNS0_22gpu_kernel_impl_nocastINS0_13BinaryFunctorIsssZZZNS0_19maximum_kernel_cudaERNS_18TensorIteratorBaseEENKUlvE_clEvENKUlvE3_clEvEUlssE_EEEEvS5_RKT_EUliE_EEviT1_)
        .other          _ZN2at6native18elementwise_kernelILi128ELi4EZNS0_22gpu_kernel_impl_nocastINS0_13BinaryFunctorIsssZZZNS0_19maximum_kernel_cudaERNS_18TensorIteratorBaseEENKUlvE_clEvENKUlvE3_clEvEUlssE_EEEEvS5_RKT_EUliE_EEviT1_,@"STO_CUDA_ENTRY STV_DEFAULT"
_ZN2at6native18elementwise_kernelILi128ELi4EZNS0_22gpu_kernel_impl_nocastINS0_13BinaryFunctorIsssZZZNS0_19maximum_kernel_cudaERNS_18TensorIteratorBaseEENKUlvE_clEvENKUlvE3_clEvEUlssE_EEEEvS5_RKT_EUliE_EEviT1_:
.text._ZN2at6native18elementwise_kernelILi128ELi4EZNS0_22gpu_kernel_impl_nocastINS0_13BinaryFunctorIsssZZZNS0_19maximum_kernel_cudaERNS_18TensorIteratorBaseEENKUlvE_clEvENKUlvE3_clEvEUlssE_EEEEvS5_RKT_EUliE_EEviT1_:
        /* <DEDUP_REMOVED lines=22> */
[----:B--2---:R-:W-:-:S05]  /*0160*/  VIMNMX.S16x2 R0, PT, PT, R4, R6, !PT ;  /* 0x0000000604007248 */ /* 0x004fca0007fe0300 */
        /* <DEDUP_REMOVED lines=8> */
[----:B---3--:R-:W-:-:S05]  /*01f0*/  VIMNMX.S16x2 R0, PT, PT, R4, R6, !PT ;  /* 0x0000000604007248 */ /* 0x008fca0007fe0300 */
[----:B0-----:R0:W-:Y:S02]  /*0200*/  STG.E.U16 desc[UR6][R8.64], R0 ;  /* 0x0000000008007986 */ /* 0x0011e4000c101506 */
.L_x_34421:
[----:B------:R-:W-:-:S13]  /*0210*/  ISETP.GE.AND P0, PT, R3, UR4, PT ;  /* 0x0000000403007c0c */ /* 0x000fda000bf06270 */
[----:B------:R-:W-:Y:S05]  /*0220*/  @P0 BREAK.RELIABLE B1 ;  /* 0x0000000000010942 */ /* 0x000fea0003800100 */
[----:B------:R-:W-:Y:S05]  /*0230*/  @P0 BRA `(.L_x_34422) ;  /* 0x0000000000240947 */ /* 0x000fea0003800000 */
[----:B------:R-:W-:Y:S05]  /*0240*/  BSYNC.RELIABLE B1 ;  /* 0x0000000000017941 */ /* 0x000fea0003800100 */
.L_x_34420:
        /* <DEDUP_REMOVED lines=8> */
.L_x_34422:
[----:B------:R-:W-:Y:S05]  /*02d0*/  BSYNC.RECONVERGENT B0 ;  /* 0x0000000000007941 */ /* 0x000fea0003800200 */
.L_x_34419:
        /* <DEDUP_REMOVED lines=8> */
[----:B01----:R-:W-:-:S05]  /*0360*/  VIMNMX.S16x2 R0, PT, PT, R2, R4, !PT ;  /* 0x0000000402007248 */ /* 0x003fca0007fe0300 */
[----:B--2---:R-:W-:Y:S01]  /*0370*/  STG.E.U16 desc[UR6][R6.64], R0 ;  /* 0x0000000006007986 */ /* 0x004fe2000c101506 */
[----:B------:R-:W-:Y:S05]  /*0380*/  EXIT ;  /* 0x000000000000794d */ /* 0x000fea0003800000 */
.L_x_34418:
        /* <DEDUP_REMOVED lines=356> */
.L_x_34426:
        /* <DEDUP_REMOVED lines=13> */
[----:B--2---:R-:W-:-:S05]  /*1aa0*/  VIMNMX.S16x2 R7, PT, PT, R6, R8, !PT ;  /* 0x0000000806077248 */ /* 0x004fca0007fe0300 */
        /* <DEDUP_REMOVED lines=350> */
.L_x_34428:
        /* <DEDUP_REMOVED lines=11> */
[----:B--2---:R-:W-:-:S05]  /*3140*/  VIMNMX.S16x2 R7, PT, PT, R6, R8, !PT ;  /* 0x0000000806077248 */ /* 0x004fca0007fe0300 */
[----:B------:R0:W-:Y:S02]  /*3150*/  STG.E.U16 desc[UR6][R4.64], R7 ;  /* 0x0000000704007986 */ /* 0x0001e4000c101506 */
.L_x_34425:
[----:B------:R-:W-:-:S13]  /*3160*/  ISETP.GE.AND P0, PT, R3, UR4, PT ;  /* 0x0000000403007c0c */ /* 0x000fda000bf06270 */
[----:B------:R-:W-:Y:S05]  /*3170*/  @P0 BREAK.RELIABLE B1 ;  /* 0x0000000000010942 */ /* 0x000fea0003800100 */
[----:B------:R-:W-:Y:S05]  /*3180*/  @P0 BRA `(.L_x_34427) ;  /* 0x0000001400a80947 */ /* 0x000fea0003800000 */
[----:B------:R-:W-:Y:S05]  /*3190*/  BSYNC.RELIABLE B1 ;  /* 0x0000000000017941 */ /* 0x000fea0003800100 */
.L_x_34424:
        /* <DEDUP_REMOVED lines=348> */
.L_x_34429:
        /* <DEDUP_REMOVED lines=13> */
.L_x_34427:
[----:B------:R-:W-:Y:S05]  /*4830*/  BSYNC.RECONVERGENT B0 ;  /* 0x0000000000007941 */ /* 0x000fea0003800200 */
.L_x_34423:
        /* <DEDUP_REMOVED lines=351> */
.L_x_34430:
        /* <DEDUP_REMOVED lines=10> */
[----:B--2---:R-:W-:-:S05]  /*5ed0*/  VIMNMX.S16x2 R0, PT, PT, R4, R6, !PT ;  /* 0x0000000604007248 */ /* 0x004fca0007fe0300 */
[----:B------:R-:W-:Y:S01]  /*5ee0*/  STG.E.U16 desc[UR6][R2.64], R0 ;  /* 0x0000000002007986 */ /* 0x000fe2000c101506 */
[----:B------:R-:W-:Y:S05]  /*5ef0*/  EXIT ;  /* 0x000000000000794d */ /* 0x000fea0003800000 */
.L_x_34431:
        /* <DEDUP_REMOVED lines=16> */
.L_x_41987:


//--------------------- .text._ZN2at6native27unrolled_elementwise_kernelINS0_13BinaryFunctorIsssZZZNS0_19maximum_kernel_cudaERNS_18TensorIteratorBaseEENKUlvE_clEvENKUlvE3_clEvEUlssE_EESt5arrayIPcLm3EELi4E23TrivialOffsetCalculatorILi2EjESC_ILi1EjENS0_6memory15LoadWithoutCastENSF_16StoreWithoutCastEEEviT_T0_T2_T3_T4_T5_ --------------------------
	.section	.text._ZN2at6native27unrolled_elementwise_kernelINS0_13BinaryFunctorIsssZZZNS0_19maximum_kernel_cudaERNS_18TensorIteratorBaseEENKUlvE_clEvENKUlvE3_clEvEUlssE_EESt5arrayIPcLm3EELi4E23TrivialOffsetCalculatorILi2EjESC_ILi1EjENS0_6memory15LoadWithoutCastENSF_16StoreWithoutCastEEEviT_T0_T2_T3_T4_T5_,"ax",@progbits
	.align	128
        .global         _ZN2at6native27unrolled_elementwise_kernelINS0_13BinaryFunctorIsssZZZNS0_19maximum_kernel_cudaERNS_18TensorIteratorBaseEENKUlvE_clEvENKUlvE3_clEvEUlssE_EESt5arrayIPcLm3EELi4E23TrivialOffsetCalculatorILi2EjESC_ILi1EjENS0_6memory15LoadWithoutCastENSF_16StoreWithoutCastEEEviT_T0_T2_T3_T4_T5_
        .type           _ZN2at6native27unrolled_elementwise_kernelINS0_13BinaryFunctorIsssZZZNS0_19maximum_kernel_cudaERNS_18TensorIteratorBaseEENKUlvE_clEvENKUlvE3_clEvEUlssE_EESt5arrayIPcLm3EELi4E23TrivialOffsetCalculatorILi2EjESC_ILi1EjENS0_6memory15LoadWithoutCastENSF_16StoreWithoutCastEEEviT_T0_T2_T3_T4_T5_,@function
        .size           _ZN2at6native27unrolled_elementwise_kernelINS0_13BinaryFunctorIsssZZZNS0_19maximum_kernel_cudaERNS_18TensorIteratorBaseEENKUlvE_clEvENKUlvE3_clEvEUlssE_EESt5arrayIPcLm3EELi4E23TrivialOffsetCalculatorILi2EjESC_ILi1EjENS0_6memory15LoadWithoutCastENSF_16StoreWithoutCastEEEviT_T0_T2_T3_T4_T5_,(.L_x_41988 - _ZN2at6native27unrolled_elementwise_kernelINS0_13BinaryFunctorIsssZZZNS0_19maximum_kernel_cudaERNS_18TensorIteratorBaseEENKUlvE_clEvENKUlvE3_clEvEUlssE_EESt5arrayIPcLm3EELi4E23TrivialOffsetCalculatorILi2EjESC_ILi1EjENS0_6memory15LoadWithoutCastENSF_16StoreWithoutCastEEEviT_T0_T2_T3_T4_T5_)
        .other          _ZN2at6native27unrolled_elementwise_kernelINS0_13BinaryFunctorIsssZZZNS0_19maximum_kernel_cudaERNS_18TensorIteratorBaseEENKUlvE_clEvENKUlvE3_clEvEUlssE_EESt5arrayIPcLm3EELi4E23TrivialOffsetCalculatorILi2EjESC_ILi1EjENS0_6memory15LoadWithoutCastENSF_16StoreWithoutCastEEEviT_T0_T2_T3_T4_T5_,@"STO_CUDA_ENTRY STV_DEFAULT"
_ZN2at6native27unrolled_elementwise_kernelINS0_13BinaryFunctorIsssZZZNS0_19maximum_kernel_cudaERNS_18TensorIteratorBaseEENKUlvE_clEvENKUlvE3_clEvEUlssE_EESt5arrayIPcLm3EELi4E23TrivialOffsetCalculatorILi2EjESC_ILi1EjENS0_6memory15LoadWithoutCastENSF_16StoreWithoutCastEEEviT_T0_T2_T3_T4_T5_:
.text._ZN2at6native27unrolled_elementwise_kernelINS0_13BinaryFunctorIsssZZZNS0_19maximum_kernel_cudaERNS_18TensorIteratorBaseEENKUlvE_clEvENKUlvE3_clEvEUlssE_EESt5arrayIPcLm3EELi4E23TrivialOffsetCalculatorILi2EjESC_ILi1EjENS0_6memory15LoadWithoutCastENSF_16StoreWithoutCastEEEviT_T0_T2_T3_T4_T5_:
        /* <DEDUP_REMOVED lines=53> */
[----:B-----5:R-:W-:Y:S02]  /*0350*/  VIMNMX.S16x2 R2, PT, PT, R4, R2, !PT ;  /* 0x0000000204027248 */ /* 0x020fe40007fe0300 */
[----:B--2---:R-:W-:Y:S02]  /*0360*/  VIMNMX.S16x2 R8, PT, PT, R8, R10, !PT ;  /* 0x0000000a08087248 */ /* 0x004fe40007fe0300 */
[----:B----4-:R-:W-:-:S02]  /*0370*/  VIMNMX.S16x2 R12, PT, PT, R12, R14, !PT ;  /* 0x0000000e0c0c7248 */ /* 0x010fc40007fe0300 */
[----:B---3--:R-:W-:Y:S01]  /*0380*/  VIMNMX.S16x2 R0, PT, PT, R0, R6, !PT ;  /* 0x0000000600007248 */ /* 0x008fe20007fe0300 */
        /* <DEDUP_REMOVED lines=14> */
.L_x_34434:
[----:B------:R-:W-:Y:S05]  /*0470*/  BSYNC.RELIABLE B1 ;  /* 0x0000000000017941 */ /* 0x000fea0003800100 */
.L_x_34433:
[----:B------:R-:W-:-:S13]  /*0480*/  ISETP.GE.AND P0, PT, R9, R5, PT ;  /* 0x000000050900720c */ /* 0x000fda0003f06270 */
[----:B0-----:R-:W0:Y:S01]  /*0490*/  @!P0 LDC.64 R6, c[0x0][0x388] ;  /* 0x0000e200ff068b82 */ /* 0x001e220000000a00 */
[----:B------:R-:W-:Y:S01]  /*04a0*/  @!P0 LEA R11, R3, R9, 0x9 ;  /* 0x00000009030b8211 */ /* 0x000fe200078e48ff */
[----:B------:R-:W-:-:S04]  /*04b0*/  @!P0 VIADD R9, R9, 0x80 ;  /* 0x0000008009098836 */ /* 0x000fc80000000000 */
[----:B0-----:R-:W-:-:S05]  /*04c0*/  @!P0 IMAD.WIDE.U32 R6, R11, 0x2, R6 ;  /* 0x000000020b068825 */ /* 0x001fca00078e0006 */
[----:B------:R1:W-:Y:S02]  /*04d0*/  @!P0 STG.E.U16 desc[UR4][R6.64], R8 ;  /* 0x0000000806008986 */ /* 0x0003e4000c101504 */
.L_x_34435:
[----:B------:R-:W-:Y:S05]  /*04e0*/  BSYNC.RECONVERGENT B0 ;  /* 0x0000000000007941 */ /* 0x000fea0003800200 */
.L_x_34432:
        /* <DEDUP_REMOVED lines=8> */
.L_x_34436:
        /* <DEDUP_REMOVED lines=9> */
.L_x_41988:


//--------------------- .text._ZN2at6native29vectorized_elementwise_kernelILi2ENS0_13BinaryFunctorIsssZZZNS0_19maximum_kernel_cudaERNS_18TensorIteratorBaseEENKUlvE_clEvENKUlvE3_clEvEUlssE_EESt5arrayIPcLm3EEEEviT0_T1_ --------------------------
	.section	.text._ZN2at6native29vectorized_elementwise_kernelILi2ENS0_13BinaryFunctorIsssZZZNS0_19maximum_kernel_cudaERNS_18TensorIteratorBaseEENKUlvE_clEvENKUlvE3_clEvEUlssE_EESt5arrayIPcLm3EEEEviT0_T1_,"ax",@progbits
	.align	128
        .global         _ZN2at6native29vectorized_elementwise_kernelILi2ENS0_13BinaryFunctorIsssZZZNS0_19maximum_kernel_cudaERNS_18TensorIteratorBaseEENKUlvE_clEvENKUlvE3_clEvEUlssE_EESt5arrayIPcLm3EEEEviT0_T1_
        .type           _ZN2at6native29vectorized_elementwise_kernelILi2ENS0_13BinaryFunctorIsssZZZNS0_19maximum_kernel_cudaERNS_18TensorIteratorBaseEENKUlvE_clEvENKUlvE3_clEvEUlssE_EESt5arrayIPcLm3EEEEviT0_T1_,@function
        .size           _ZN2at6native29vectorized_elementwise_kernelILi2ENS0_13BinaryFunctorIsssZZZNS0_19maximum_kernel_cudaERNS_18TensorIteratorBaseEENKUlvE_clEvENKUlvE3_clEvEUlssE_EESt5arrayIPcLm3EEEEviT0_T1_,(.L_x_41989 - _ZN2at6native29vectorized_elementwise_kernelILi2ENS0_13BinaryFunctorIsssZZZNS0_19maximum_kernel_cudaERNS_18TensorIteratorBaseEENKUlvE_clEvENKUlvE3_clEvEUlssE_EESt5arrayIPcLm3EEEEviT0_T1_)
        .other          _ZN2at6native29vectorized_elementwise_kernelILi2ENS0_13BinaryFunctorIsssZZZNS0_19maximum_kernel_cudaERNS_18TensorIteratorBaseEENKUlvE_clEvENKUlvE3_clEvEUlssE_EESt5arrayIPcLm3EEEEviT0_T1_,@"STO_CUDA_ENTRY STV_DEFAULT"
_ZN2at6native29vectorized_elementwise_kernelILi2ENS0_13BinaryFunctorIsssZZZNS0_19maximum_kernel_cudaERNS_18TensorIteratorBaseEENKUlvE_clEvENKUlvE3_clEvEUlssE_EESt5arrayIPcLm3EEEEviT0_T1_:
.text._ZN2at6native29vectorized_elementwise_kernelILi2ENS0_13BinaryFunctorIsssZZZNS0_19maximum_kernel_cudaERNS_18TensorIteratorBaseEENKUlvE_clEvENKUlvE3_clEvEUlssE_EESt5arrayIPcLm3EEEEviT0_T1_:
        /* <DEDUP_REMOVED lines=100> */
[----:B------:R-:W-:-:S02]  /*0640*/  VIMNMX.S16x2 R28, PT, PT, R30, R28, !PT ;  /* 0x0000001c1e1c7248 */ /* 0x000fc40007fe0300 */
[----:B------:R-:W-:Y:S02]  /*0650*/  VIMNMX.S16x2 R0, PT, PT, R0, R2, !PT ;  /* 0x0000000200007248 */ /* 0x000fe40007fe0300 */
[----:B-----5:R-:W-:Y:S02]  /*0660*/  VIMNMX.S16x2 R4, PT, PT, R4, R6, !PT ;  /* 0x0000000604047248 */ /* 0x020fe40007fe0300 */
[----:B--2---:R-:W-:Y:S02]  /*0670*/  VIMNMX.S16x2 R12, PT, PT, R12, R14, !PT ;  /* 0x0000000e0c0c7248 */ /* 0x004fe40007fe0300 */
[----:B---3--:R-:W-:Y:S02]  /*0680*/  VIMNMX.S16x2 R8, PT, PT, R8, R10, !PT ;  /* 0x0000000a08087248 */ /* 0x008fe40007fe0300 */
[----:B------:R-:W-:Y:S02]  /*0690*/  VIMNMX.S16x2 R16, PT, PT, R16, R18, !PT ;  /* 0x0000001210107248 */ /* 0x000fe40007fe0300 */
[----:B----4-:R-:W-:-:S02]  /*06a0*/  VIMNMX.S16x2 R20, PT, PT, R20, R22, !PT ;  /* 0x0000001614147248 */ /* 0x010fc40007fe0300 */
[----:B------:R-:W-:Y:S01]  /*06b0*/  VIMNMX.S16x2 R24, PT, PT, R24, R26, !PT ;  /* 0x0000001a18187248 */ /* 0x000fe20007fe0300 */
        /* <DEDUP_REMOVED lines=13> */
.L_x_34440:
[----:B------:R-:W-:-:S13]  /*0790*/  ISETP.GE.U32.AND P0, PT, R7, R5, PT ;  /* 0x000000050700720c */ /* 0x000fda0003f06070 */
[----:B------:R-:W-:Y:S05]  /*07a0*/  @P0 BRA `(.L_x_34442) ;  /* 0x0000000000300947 */ /* 0x000fea0003800000 */
[----:B0-----:R-:W0:Y:S01]  /*07b0*/  LDC.64 R10, c[0x0][0x388] ;  /* 0x0000e200ff0a7b82 */ /* 0x001e220000000a00 */
[----:B------:R-:W-:Y:S02]  /*07c0*/  IMAD.IADD R9, R3, 0x1, R7 ;  /* 0x0000000103097824 */ /* 0x000fe400078e0207 */
[----:B------:R-:W-:Y:S02]  /*07d0*/  VIADD R7, R7, 0x80 ;  /* 0x0000008007077836 */ /* 0x000fe40000000000 */
[----:B0-----:R-:W-:-:S05]  /*07e0*/  IMAD.WIDE.U32 R10, R9, 0x2, R10 ;  /* 0x00000002090a7825 */ /* 0x001fca00078e000a */
[----:B------:R1:W-:Y:S02]  /*07f0*/  STG.E.U16 desc[UR4][R10.64], R4 ;  /* 0x000000040a007986 */ /* 0x0003e4000c101504 */
.L_x_34441:
[----:B------:R-:W-:-:S13]  /*0800*/  ISETP.GE.U32.AND P0, PT, R7, R5, PT ;  /* 0x000000050700720c */ /* 0x000fda0003f06070 */
[----:B------:R-:W-:Y:S05]  /*0810*/  @P0 BRA `(.L_x_34443) ;  /* 0x0000000000300947 */ /* 0x000fea0003800000 */
[----:B01----:R-:W0:Y:S01]  /*0820*/  LDC.64 R10, c[0x0][0x388] ;  /* 0x0000e200ff0a7b82 */ /* 0x003e220000000a00 */
[----:B------:R-:W-:Y:S02]  /*0830*/  IMAD.IADD R9, R3, 0x1, R7 ;  /* 0x0000000103097824 */ /* 0x000fe400078e0207 */
[----:B------:R-:W-:Y:S02]  /*0840*/  VIADD R7, R7, 0x80 ;  /* 0x0000008007077836 */ /* 0x000fe40000000000 */
[----:B0-----:R-:W-:-:S05]  /*0850*/  IMAD.WIDE.U32 R10, R9, 0x2, R10 ;  /* 0x00000002090a7825 */ /* 0x001fca00078e000a */
[----:B------:R1:W-:Y:S02]  /*0860*/  STG.E.U16 desc[UR4][R10.64], R8 ;  /* 0x000000080a007986 */ /* 0x0003e4000c101504 */
.L_x_34442:
[----:B------:R-:W-:-:S13]  /*0870*/  ISETP.GE.U32.AND P0, PT, R7, R5, PT ;  /* 0x000000050700720c */ /* 0x000fda0003f06070 */
[----:B------:R-:W-:Y:S05]  /*0880*/  @P0 BRA `(.L_x_34444) ;  /* 0x0000000000340947 */ /* 0x000fea0003800000 */
[----:B-1----:R-:W1:Y:S01]  /*0890*/  LDC.64 R8, c[0x0][0x388] ;  /* 0x0000e200ff087b82 */ /* 0x002e620000000a00 */
[----:B0-----:R-:W-:Y:S02]  /*08a0*/  IMAD.IADD R11, R3, 0x1, R7 ;  /* 0x00000001030b7824 */ /* 0x001fe400078e0207 */
[----:B------:R-:W-:Y:S02]  /*08b0*/  VIADD R7, R7, 0x80 ;  /* 0x0000008007077836 */ /* 0x000fe40000000000 */
[----:B-1----:R-:W-:-:S05]  /*08c0*/  IMAD.WIDE.U32 R8, R11, 0x2, R8 ;  /* 0x000000020b087825 */ /* 0x002fca00078e0008 */
[----:B------:R2:W-:Y:S02]  /*08d0*/  STG.E.U16 desc[UR4][R8.64], R12 ;  /* 0x0000000c08007986 */ /* 0x0005e4000c101504 */
.L_x_34443:
        /* <DEDUP_REMOVED lines=8> */
.L_x_34444:
[----:B------:R-:W-:Y:S05]  /*0960*/  BSYNC.RELIABLE B1 ;  /* 0x0000000000017941 */ /* 0x000fea0003800100 */
.L_x_34439:
[----:B------:R-:W-:-:S13]  /*0970*/  ISETP.GE.U32.AND P0, PT, R7, R5, PT ;  /* 0x000000050700720c */ /* 0x000fda0003f06070 */
[----:B-12---:R-:W1:Y:S01]  /*0980*/  @!P0 LDC.64 R8, c[0x0][0x388] ;  /* 0x0000e200ff088b82 */ /* 0x006e620000000a00 */
[----:B0-----:R-:W-:Y:S02]  /*0990*/  @!P0 IMAD.IADD R11, R3, 0x1, R7 ;  /* 0x00000001030b8824 */ /* 0x001fe400078e0207 */
[----:B------:R-:W-:Y:S02]  /*09a0*/  @!P0 VIADD R7, R7, 0x80 ;  /* 0x0000008007078836 */ /* 0x000fe40000000000 */
[----:B-1----:R-:W-:-:S05]  /*09b0*/  @!P0 IMAD.WIDE.U32 R8, R11, 0x2, R8 ;  /* 0x000000020b088825 */ /* 0x002fca00078e0008 */
[----:B------:R3:W-:Y:S02]  /*09c0*/  @!P0 STG.E.U16 desc[UR4][R8.64], R20 ;  /* 0x0000001408008986 */ /* 0x0007e4000c101504 */
.L_x_34445:
[----:B------:R-:W-:Y:S05]  /*09d0*/  BSYNC.RECONVERGENT B0 ;  /* 0x0000000000007941 */ /* 0x000fea0003800200 */
.L_x_34438:
        /* <DEDUP_REMOVED lines=8> */
.L_x_34437:
        /* <DEDUP_REMOVED lines=21> */
[----:B------:R-:W-:Y:S02]  /*0bb0*/  VIMNMX.S16x2 R0, PT, PT, R0, R2, !PT ;  /* 0x0000000200007248 */ /* 0x000fe40007fe0300 */
[----:B------:R-:W-:Y:S02]  /*0bc0*/  PRMT R9, R6, 0x7632, R9 ;  /* 0x0000763206097816 */ /* 0x000fe40000000009 */
[----:B------:R-:W-:-:S02]  /*0bd0*/  VIMNMX.S16x2 R2, PT, PT, R3, R5, !PT ;  /* 0x0000000503027248 */ /* 0x000fc40007fe0300 */
[----:B------:R-:W-:Y:S02]  /*0be0*/  VIMNMX.S16x2 R4, PT, PT, R4, R6, !PT ;  /* 0x0000000604047248 */ /* 0x000fe40007fe0300 */
[----:B------:R-:W-:Y:S02]  /*0bf0*/  VIMNMX.S16x2 R3, PT, PT, R7, R9, !PT ;  /* 0x0000000907037248 */ /* 0x000fe40007fe0300 */
[----:B------:R-:W-:Y:S02]  /*0c00*/  PRMT R5, R8, 0x7632, R5 ;  /* 0x0000763208057816 */ /* 0x000fe40000000005 */
[----:B------:R-:W-:Y:S02]  /*0c10*/  PRMT R6, R10, 0x7632, R6 ;  /* 0x000076320a067816 */ /* 0x000fe40000000006 */
[----:B------:R-:W-:Y:S02]  /*0c20*/  PRMT R7, R12, 0x7632, R7 ;  /* 0x000076320c077816 */ /* 0x000fe40000000007 */
[----:B------:R-:W-:-:S02]  /*0c30*/  PRMT R9, R14, 0x7632, R9 ;  /* 0x000076320e097816 */ /* 0x000fc40000000009 */
[----:B------:R-:W-:Y:S02]  /*0c40*/  VIMNMX.S16x2 R5, PT, PT, R5, R6, !PT ;  /* 0x0000000605057248 */ /* 0x000fe40007fe0300 */
[----:B------:R-:W-:Y:S02]  /*0c50*/  VIMNMX.S16x2 R8, PT, PT, R8, R10, !PT ;  /* 0x0000000a08087248 */ /* 0x000fe40007fe0300 */
[----:B------:R-:W-:Y:S02]  /*0c60*/  VIMNMX.S16x2 R12, PT, PT, R12, R14, !PT ;  /* 0x0000000e0c0c7248 */ /* 0x000fe40007fe0300 */
[----:B------:R-:W-:Y:S02]  /*0c70*/  VIMNMX.S16x2 R6, PT, PT, R7, R9, !PT ;  /* 0x0000000907067248 */ /* 0x000fe40007fe0300 */
        /* <DEDUP_REMOVED lines=9> */
.L_x_34446:
        /* <DEDUP_REMOVED lines=15> */
.L_x_41989:


//--------------------- .text._ZN2at6native29vectorized_elementwise_kernelILi4ENS0_13BinaryFunctorIsssZZZNS0_19maximum_kernel_cudaERNS_18TensorIteratorBaseEENKUlvE_clEvENKUlvE3_clEvEUlssE_EESt5arrayIPcLm3EEEEviT0_T1_ --------------------------
	.section	.text._ZN2at6native29vectorized_elementwise_kernelILi4ENS0_13BinaryFunctorIsssZZZNS0_19maximum_kernel_cudaERNS_18TensorIteratorBaseEENKUlvE_clEvENKUlvE3_clEvEUlssE_EESt5arrayIPcLm3EEEEviT0_T1_,"ax",@progbits
	.align	128
        .global         _ZN2at6native29vectorized_elementwise_kernelILi4ENS0_13BinaryFunctorIsssZZZNS0_19maximum_kernel_cudaERNS_18TensorIteratorBaseEENKUlvE_clEvENKUlvE3_clEvEUlssE_EESt5arrayIPcLm3EEEEviT0_T1_
        .type           _ZN2at6native29vectorized_elementwise_kernelILi4ENS0_13BinaryFunctorIsssZZZNS0_19maximum_kernel_cudaERNS_18TensorIteratorBaseEENKUlvE_clEvENKUlvE3_clEvEUlssE_EESt5arrayIPcLm3EEEEviT0_T1_,@function
        .size           _ZN2at6native29vectorized_elementwise_kernelILi4ENS0_13BinaryFunctorIsssZZZNS0_19maximum_kernel_cudaERNS_18TensorIteratorBaseEENKUlvE_clEvENKUlvE3_clEvEUlssE_EESt5arrayIPcLm3EEEEviT0_T1_,(.L_x_41990 - _ZN2at6native29vectorized_elementwise_kernelILi4ENS0_13BinaryFunctorIsssZZZNS0_19maximum_kernel_cudaERNS_18TensorIteratorBaseEENKUlvE_clEvENKUlvE3_clEvEUlssE_EESt5arrayIPcLm3EEEEviT0_T1_)
        .other          _ZN2at6native29vectorized_elementwise_kernelILi4ENS0_13BinaryFunctorIsssZZZNS0_19maximum_kernel_cudaERNS_18TensorIteratorBaseEENKUlvE_clEvENKUlvE3_clEvEUlssE_EESt5arrayIPcLm3EEEEviT0_T1_,@"STO_CUDA_ENTRY STV_DEFAULT"
_ZN2at6native29vectorized_elementwise_kernelILi4ENS0_13BinaryFunctorIsssZZZNS0_19maximum_kernel_cudaERNS_18TensorIteratorBaseEENKUlvE_clEvENKUlvE3_clEvEUlssE_EESt5arrayIPcLm3EEEEviT0_T1_:
.text._ZN2at6native29vectorized_elementwise_kernelILi4ENS0_13BinaryFunctorIsssZZZNS0_19maximum_kernel_cudaERNS_18TensorIteratorBaseEENKUlvE_clEvENKUlvE3_clEvEUlssE_EESt5arrayIPcLm3EEEEviT0_T1_:
        /* <DEDUP_REMOVED lines=121> */
.L_x_34450:
[----:B------:R-:W-:-:S13]  /*0790*/  ISETP.GE.U32.AND P0, PT, R7, R5, PT ;  /* 0x000000050700720c */ /* 0x000fda0003f06070 */
[----:B------:R-:W-:Y:S05]  /*07a0*/  @P0 BRA `(.L_x_34452) ;  /* 0x0000000000300947 */ /* 0x000fea0003800000 */
[----:B0-----:R-:W0:Y:S01]  /*07b0*/  LDC.64 R10, c[0x0][0x388] ;  /* 0x0000e200ff0a7b82 */ /* 0x001e220000000a00 */
[----:B------:R-:W-:Y:S02]  /*07c0*/  IMAD.IADD R9, R3, 0x1, R7 ;  /* 0x0000000103097824 */ /* 0x000fe400078e0207 */
[----:B------:R-:W-:Y:S02]  /*07d0*/  VIADD R7, R7, 0x80 ;  /* 0x0000008007077836 */ /* 0x000fe40000000000 */
[----:B0-----:R-:W-:-:S05]  /*07e0*/  IMAD.WIDE.U32 R10, R9, 0x2, R10 ;  /* 0x00000002090a7825 */ /* 0x001fca00078e000a */
[----:B------:R1:W-:Y:S02]  /*07f0*/  STG.E.U16 desc[UR4][R10.64], R4 ;  /* 0x000000040a007986 */ /* 0x0003e4000c101504 */
.L_x_34451:
[----:B------:R-:W-:-:S13]  /*0800*/  ISETP.GE.U32.AND P0, PT, R7, R5, PT ;  /* 0x000000050700720c */ /* 0x000fda0003f06070 */
[----:B------:R-:W-:Y:S05]  /*0810*/  @P0 BRA `(.L_x_34453) ;  /* 0x0000000000300947 */ /* 0x000fea0003800000 */
[----:B01----:R-:W0:Y:S01]  /*0820*/  LDC.64 R10, c[0x0][0x388] ;  /* 0x0000e200ff0a7b82 */ /* 0x003e220000000a00 */
[----:B------:R-:W-:Y:S02]  /*0830*/  IMAD.IADD R9, R3, 0x1, R7 ;  /* 0x0000000103097824 */ /* 0x000fe400078e0207 */
[----:B------:R-:W-:Y:S02]  /*0840*/  VIADD R7, R7, 0x80 ;  /* 0x0000008007077836 */ /* 0x000fe40000000000 */
[----:B0-----:R-:W-:-:S05]  /*0850*/  IMAD.WIDE.U32 R10, R9, 0x2, R10 ;  /* 0x00000002090a7825 */ /* 0x001fca00078e000a */
[----:B------:R1:W-:Y:S02]  /*0860*/  STG.E.U16 desc[UR4][R10.64], R8 ;  /* 0x000000080a007986 */ /* 0x0003e4000c101504 */
.L_x_34452:
[----:B------:R-:W-:-:S13]  /*0870*/  ISETP.GE.U32.AND P0, PT, R7, R5, PT ;  /* 0x000000050700720c */ /* 0x000fda0003f06070 */
[----:B------:R-:W-:Y:S05]  /*0880*/  @P0 BRA `(.L_x_34454) ;  /* 0x0000000000340947 */ /* 0x000fea0003800000 */
[----:B-1----:R-:W1:Y:S01]  /*0890*/  LDC.64 R8, c[0x0][0x388] ;  /* 0x0000e200ff087b82 */ /* 0x002e620000000a00 */
[----:B0-----:R-:W-:Y:S02]  /*08a0*/  IMAD.IADD R11, R3, 0x1, R7 ;  /* 0x00000001030b7824 */ /* 0x001fe400078e0207 */
[----:B------:R-:W-:Y:S02]  /*08b0*/  VIADD R7, R7, 0x80 ;  /* 0x0000008007077836 */ /* 0x000fe40000000000 */
[----:B-1----:R-:W-:-:S05]  /*08c0*/  IMAD.WIDE.U32 R8, R11, 0x2, R8 ;  /* 0x000000020b087825 */ /* 0x002fca00078e0008 */
[----:B------:R2:W-:Y:S02]  /*08d0*/  STG.E.U16 desc[UR4][R8.64], R12 ;  /* 0x0000000c08007986 */ /* 0x0005e4000c101504 */
.L_x_34453:
        /* <DEDUP_REMOVED lines=8> */
.L_x_34454:
[----:B------:R-:W-:Y:S05]  /*0960*/  BSYNC.RELIABLE B1 ;  /* 0x0000000000017941 */ /* 0x000fea0003800100 */
.L_x_34449:
[----:B------:R-:W-:-:S13]  /*0970*/  ISETP.GE.U32.AND P0, PT, R7, R5, PT ;  /* 0x000000050700720c */ /* 0x000fda0003f06070 */
[----:B-12---:R-:W1:Y:S01]  /*0980*/  @!P0 LDC.64 R8, c[0x0][0x388] ;  /* 0x0000e200ff088b82 */ /* 0x006e620000000a00 */
[----:B0-----:R-:W-:Y:S02]  /*0990*/  @!P0 IMAD.IADD R11, R3, 0x1, R7 ;  /* 0x00000001030b8824 */ /* 0x001fe400078e0207 */
[----:B------:R-:W-:Y:S02]  /*09a0*/  @!P0 VIADD R7, R7, 0x80 ;  /* 0x0000008007078836 */ /* 0x000fe40000000000 */
[----:B-1----:R-:W-:-:S05]  /*09b0*/  @!P0 IMAD.WIDE.U32 R8, R11, 0x2, R8 ;  /* 0x000000020b088825 */ /* 0x002fca00078e0008 */
[----:B------:R3:W-:Y:S02]  /*09c0*/  @!P0 STG.E.U16 desc[UR4][R8.64], R20 ;  /* 0x0000001408008986 */ /* 0x0007e4000c101504 */
.L_x_34455:
[----:B------:R-:W-:Y:S05]  /*09d0*/  BSYNC.RECONVERGENT B0 ;  /* 0x0000000000007941 */ /* 0x000fea0003800200 */
.L_x_34448:
        /* <DEDUP_REMOVED lines=8> */
.L_x_34447:
        /* <DEDUP_REMOVED lines=20> */
[----:B------:R-:W-:Y:S02]  /*0ba0*/  VIMNMX.S16x2 R9, PT, PT, R10, R8, !PT ;  /* 0x000000080a097248 */ /* 0x000fe40007fe0300 */
[----:B------:R-:W-:Y:S02]  /*0bb0*/  VIMNMX.S16x2 R11, PT, PT, R11, R15, !PT ;  /* 0x0000000f0b0b7248 */ /* 0x000fe40007fe0300 */
[C---:B----4-:R-:W-:Y:S02]  /*0bc0*/  PRMT R14, R5.reuse, 0x7632, R14 ;  /* 0x00007632050e7816 */ /* 0x050fe4000000000e */
[----:B------:R-:W-:Y:S02]  /*0bd0*/  PRMT R8, R5, 0x7610, R8 ;  /* 0x0000761005087816 */ /* 0x000fe40000000008 */
[C---:B------:R-:W-:Y:S02]  /*0be0*/  PRMT R15, R7.reuse, 0x7632, R15 ;  /* 0x00007632070f7816 */ /* 0x040fe4000000000f */
[----:B------:R-:W-:-:S02]  /*0bf0*/  PRMT R10, R7, 0x7610, R10 ;  /* 0x00007610070a7816 */ /* 0x000fc4000000000a */
[----:B------:R-:W-:Y:S02]  /*0c00*/  PRMT R5, R4, 0x7632, R5 ;  /* 0x0000763204057816 */ /* 0x000fe40000000005 */
[----:B------:R-:W-:Y:S02]  /*0c10*/  PRMT R7, R6, 0x7632, R7 ;  /* 0x0000763206077816 */ /* 0x000fe40000000007 */
[----:B------:R-:W-:Y:S02]  /*0c20*/  VIMNMX.S16x2 R4, PT, PT, R4, R6, !PT ;  /* 0x0000000604047248 */ /* 0x000fe40007fe0300 */
[----:B------:R-:W-:Y:S02]  /*0c30*/  VIMNMX.S16x2 R12, PT, PT, R18, R20, !PT ;  /* 0x00000014120c7248 */ /* 0x000fe40007fe0300 */
[----:B------:R-:W-:Y:S02]  /*0c40*/  VIMNMX.S16x2 R13, PT, PT, R13, R16, !PT ;  /* 0x000000100d0d7248 */ /* 0x000fe40007fe0300 */
[----:B------:R-:W-:-:S02]  /*0c50*/  VIMNMX.S16x2 R8, PT, PT, R8, R10, !PT ;  /* 0x0000000a08087248 */ /* 0x000fc40007fe0300 */
[----:B------:R-:W-:Y:S02]  /*0c60*/  VIMNMX.S16x2 R6, PT, PT, R14, R15, !PT ;  /* 0x0000000f0e067248 */ /* 0x000fe40007fe0300 */
[----:B------:R-:W-:Y:S02]  /*0c70*/  VIMNMX.S16x2 R5, PT, PT, R5, R7, !PT ;  /* 0x0000000705057248 */ /* 0x000fe40007fe0300 */
[----:B------:R-:W-:Y:S02]  /*0c80*/  PRMT R13, R12, 0x5410, R13 ;  /* 0x000054100c0d7816 */ /* 0x000fe4000000000d */
[----:B------:R-:W-:Y:S02]  /*0c90*/  PRMT R7, R8, 0x5410, R6 ;  /* 0x0000541008077816 */ /* 0x000fe40000000006 */
[----:B------:R-:W-:Y:S02]  /*0ca0*/  PRMT R12, R9, 0x5410, R11 ;  /* 0x00005410090c7816 */ /* 0x000fe4000000000b */
[----:B------:R-:W-:-:S03]  /*0cb0*/  PRMT R6, R4, 0x5410, R5 ;  /* 0x0000541004067816 */ /* 0x000fc60000000005 */
[----:B------:R-:W-:Y:S04]  /*0cc0*/  STG.E.64 desc[UR4][R2.64], R12 ;  /* 0x0000000c02007986 */ /* 0x000fe8000c101b04 */
[----:B------:R-:W-:Y:S01]  /*0cd0*/  STG.E.64 desc[UR4][R2.64+0x400], R6 ;  /* 0x0004000602007986 */ /* 0x000fe2000c101b04 */
[----:B------:R-:W-:Y:S05]  /*0ce0*/  EXIT ;  /* 0x000000000000794d */ /* 0x000fea0003800000 */
.L_x_34456:
        /* <DEDUP_REMOVED lines=9> */
.L_x_41990:


//--------------------- .text._ZN2at6native29vectorized_elementwise_kernelILi8ENS0_13BinaryFunctorIsssZZZNS0_19maximum_kernel_cudaERNS_18TensorIteratorBaseEENKUlvE_clEvENKUlvE3_clEvEUlssE_EESt5arrayIPcLm3EEEEviT0_T1_ --------------------------
	.section	.text._ZN2at6native29vectorized_elementwise_kernelILi8ENS0_13BinaryFunctorIsssZZZNS0_19maximum_kernel_cudaERNS_18TensorIteratorBaseEENKUlvE_clEvENKUlvE3_clEvEUlssE_EESt5arrayIPcLm3EEEEviT0_T1_,"ax",@progbits
	.align	128
        .global         _ZN2at6native29vectorized_elementwise_kernelILi8ENS0_13BinaryFunctorIsssZZZNS0_19maximum_kernel_cudaERNS_18TensorIteratorBaseEENKUlvE_clEvENKUlvE3_clEvEUlssE_EESt5arrayIPcLm3EEEEviT0_T1_
        .type           _ZN2at6native29vectorized_elementwise_kernelILi8ENS0_13BinaryFunctorIsssZZZNS0_19maximum_kernel_cudaERNS_18TensorIteratorBaseEENKUlvE_clEvENKUlvE3_clEvEUlssE_EESt5arrayIPcLm3EEEEviT0_T1_,@function
        .size           _ZN2at6native29vectorized_elementwise_kernelILi8ENS0_13BinaryFunctorIsssZZZNS0_19maximum_kernel_cudaERNS_18TensorIteratorBaseEENKUlvE_clEvENKUlvE3_clEvEUlssE_EESt5arrayIPcLm3EEEEviT0_T1_,(.L_x_41991 - _ZN2at6native29vectorized_elementwise_kernelILi8ENS0_13BinaryFunctorIsssZZZNS0_19maximum_kernel_cudaERNS_18TensorIteratorBaseEENKUlvE_clEvENKUlvE3_clEvEUlssE_EESt5arrayIPcLm3EEEEviT0_T1_)
        .other          _ZN2at6native29vectorized_elementwise_kernelILi8ENS0_13BinaryFunctorIsssZZZNS0_19maximum_kernel_cudaERNS_18TensorIteratorBaseEENKUlvE_clEvENKUlvE3_clEvEUlssE_EESt5arrayIPcLm3EEEEviT0_T1_,@"STO_CUDA_ENTRY STV_DEFAULT"
_ZN2at6native29vectorized_elementwise_kernelILi8ENS0_13BinaryFunctorIsssZZZNS0_19maximum_kernel_cudaERNS_18TensorIteratorBaseEENKUlvE_clEvENKUlvE3_clEvEUlssE_EESt5arrayIPcLm3EEEEviT0_T1_:
.text._ZN2at6native29vectorized_elementwise_kernelILi8ENS0_13BinaryFunctorIsssZZZNS0_19maximum_kernel_cudaERNS_18TensorIteratorBaseEENKUlvE_clEvENKUlvE3_clEvEUlssE_EESt5arrayIPcLm3EEEEviT0_T1_:
        /* <DEDUP_REMOVED lines=121> */
.L_x_34460:
[----:B------:R-:W-:-:S13]  /*0790*/  ISETP.GE.U32.AND P0, PT, R7, R5, PT ;  /* 0x000000050700720c */ /* 0x000fda0003f06070 */
[----:B------:R-:W-:Y:S05]  /*07a0*/  @P0 BRA `(.L_x_34462) ;  /* 0x0000000000300947 */ /* 0x000fea0003800000 */
[----:B0-----:R-:W0:Y:S01]  /*07b0*/  LDC.64 R10, c[0x0][0x388] ;  /* 0x0000e200ff0a7b82 */ /* 0x001e220000000a00 */
[----:B------:R-:W-:Y:S02]  /*07c0*/  IMAD.IADD R9, R3, 0x1, R7 ;  /* 0x0000000103097824 */ /* 0x000fe400078e0207 */
[----:B------:R-:W-:Y:S02]  /*07d0*/  VIADD R7, R7, 0x80 ;  /* 0x0000008007077836 */ /* 0x000fe40000000000 */
[----:B0-----:R-:W-:-:S05]  /*07e0*/  IMAD.WIDE.U32 R10, R9, 0x2, R10 ;  /* 0x00000002090a7825 */ /* 0x001fca00078e000a */
[----:B------:R1:W-:Y:S02]  /*07f0*/  STG.E.U16 desc[UR4][R10.64], R4 ;  /* 0x000000040a007986 */ /* 0x0003e4000c101504 */
.L_x_34461:
[----:B------:R-:W-:-:S13]  /*0800*/  ISETP.GE.U32.AND P0, PT, R7, R5, PT ;  /* 0x000000050700720c */ /* 0x000fda0003f06070 */
[----:B------:R-:W-:Y:S05]  /*0810*/  @P0 BRA `(.L_x_34463) ;  /* 0x0000000000300947 */ /* 0x000fea0003800000 */
[----:B01----:R-:W0:Y:S01]  /*0820*/  LDC.64 R10, c[0x0][0x388] ;  /* 0x0000e200ff0a7b82 */ /* 0x003e220000000a00 */
[----:B------:R-:W-:Y:S02]  /*0830*/  IMAD.IADD R9, R3, 0x1, R7 ;  /* 0x0000000103097824 */ /* 0x000fe400078e0207 */
[----:B------:R-:W-:Y:S02]  /*0840*/  VIADD R7, R7, 0x80 ;  /* 0x0000008007077836 */ /* 0x000fe40000000000 */
[----:B0-----:R-:W-:-:S05]  /*0850*/  IMAD.WIDE.U32 R10, R9, 0x2, R10 ;  /* 0x00000002090a7825 */ /* 0x001fca00078e000a */
[----:B------:R1:W-:Y:S02]  /*0860*/  STG.E.U16 desc[UR4][R10.64], R8 ;  /* 0x000000080a007986 */ /* 0x0003e4000c101504 */
.L_x_34462:
[----:B------:R-:W-:-:S13]  /*0870*/  ISETP.GE.U32.AND P0, PT, R7, R5, PT ;  /* 0x000000050700720c */ /* 0x000fda0003f06070 */
[----:B------:R-:W-:Y:S05]  /*0880*/  @P0 BRA `(.L_x_34464) ;  /* 0x0000000000340947 */ /* 0x000fea0003800000 */
[----:B-1----:R-:W1:Y:S01]  /*0890*/  LDC.64 R8, c[0x0][0x388] ;  /* 0x0000e200ff087b82 */ /* 0x002e620000000a00 */
[----:B0-----:R-:W-:Y:S02]  /*08a0*/  IMAD.IADD R11, R3, 0x1, R7 ;  /* 0x00000001030b7824 */ /* 0x001fe400078e0207 */
[----:B------:R-:W-:Y:S02]  /*08b0*/  VIADD R7, R7, 0x80 ;  /* 0x0000008007077836 */ /* 0x000fe40000000000 */
[----:B-1----:R-:W-:-:S05]  /*08c0*/  IMAD.WIDE.U32 R8, R11, 0x2, R8 ;  /* 0x000000020b087825 */ /* 0x002fca00078e0008 */
[----:B------:R2:W-:Y:S02]  /*08d0*/  STG.E.U16 desc[UR4][R8.64], R12 ;  /* 0x0000000c08007986 */ /* 0x0005e4000c101504 */
.L_x_34463:
        /* <DEDUP_REMOVED lines=8> */
.L_x_34464:
[----:B------:R-:W-:Y:S05]  /*0960*/  BSYNC.RELIABLE B1 ;  /* 0x0000000000017941 */ /* 0x000fea0003800100 */
.L_x_34459:
[----:B------:R-:W-:-:S13]  /*0970*/  ISETP.GE.U32.AND P0, PT, R7, R5, PT ;  /* 0x000000050700720c */ /* 0x000fda0003f06070 */
[----:B-12---:R-:W1:Y:S01]  /*0980*/  @!P0 LDC.64 R8, c[0x0][0x388] ;  /* 0x0000e200ff088b82 */ /* 0x006e620000000a00 */
[----:B0-----:R-:W-:Y:S02]  /*0990*/  @!P0 IMAD.IADD R11, R3, 0x1, R7 ;  /* 0x00000001030b8824 */ /* 0x001fe400078e0207 */
[----:B------:R-:W-:Y:S02]  /*09a0*/  @!P0 VIADD R7, R7, 0x80 ;  /* 0x0000008007078836 */ /* 0x000fe40000000000 */
[----:B-1----:R-:W-:-:S05]  /*09b0*/  @!P0 IMAD.WIDE.U32 R8, R11, 0x2, R8 ;  /* 0x000000020b088825 */ /* 0x002fca00078e0008 */
[----:B------:R3:W-:Y:S02]  /*09c0*/  @!P0 STG.E.U16 desc[UR4][R8.64], R20 ;  /* 0x0000001408008986 */ /* 0x0007e4000c101504 */
.L_x_34465:
[----:B------:R-:W-:Y:S05]  /*09d0*/  BSYNC.RECONVERGENT B0 ;  /* 0x0000000000007941 */ /* 0x000fea0003800200 */
.L_x_34458:
        /* <DEDUP_REMOVED lines=8> */
.L_x_34457:
        /* <DEDUP_REMOVED lines=16> */
[----:B----4-:R-:W-:Y:S02]  /*0b60*/  VIMNMX.S16x2 R8, PT, PT, R8, R4, !PT ;  /* 0x0000000408087248 */ /* 0x010fe40007fe0300 */
        /* <DEDUP_REMOVED lines=9> */
[----:B------:R-:W-:Y:S02]  /*0c00*/  VIMNMX.S16x2 R11, PT, PT, R4, R6, !PT ;  /* 0x00000006040b7248 */ /* 0x000fe40007fe0300 */
[----:B------:R-:W-:Y:S02]  /*0c10*/  VIMNMX.S16x2 R9, PT, PT, R12, R14, !PT ;  /* 0x0000000e0c097248 */ /* 0x000fe40007fe0300 */
[----:B------:R-:W-:Y:S02]  /*0c20*/  VIMNMX.S16x2 R10, PT, PT, R10, R16, !PT ;  /* 0x000000100a0a7248 */ /* 0x000fe40007fe0300 */
[----:B------:R-:W-:-:S02]  /*0c30*/  VIMNMX.S16x2 R5, PT, PT, R17, R18, !PT ;  /* 0x0000001211057248 */ /* 0x000fc40007fe0300 */
[----:B------:R-:W-:Y:S02]  /*0c40*/  VIMNMX.S16x2 R6, PT, PT, R19, R20, !PT ;  /* 0x0000001413067248 */ /* 0x000fe40007fe0300 */
[----:B------:R-:W-:Y:S02]  /*0c50*/  VIMNMX.S16x2 R7, PT, PT, R21, R22, !PT ;  /* 0x0000001615077248 */ /* 0x000fe40007fe0300 */
[----:B------:R-:W-:Y:S02]  /*0c60*/  VIMNMX.S16x2 R4, PT, PT, R13, R15, !PT ;  /* 0x0000000f0d047248 */ /* 0x000fe40007fe0300 */
[----:B------:R-:W-:Y:S02]  /*0c70*/  PRMT R9, R9, 0x5410, R5 ;  /* 0x0000541009097816 */ /* 0x000fe40000000005 */
[----:B------:R-:W-:Y:S02]  /*0c80*/  PRMT R10, R10, 0x5410, R6 ;  /* 0x000054100a0a7816 */ /* 0x000fe40000000006 */
[----:B------:R-:W-:-:S02]  /*0c90*/  PRMT R11, R11, 0x5410, R7 ;  /* 0x000054100b0b7816 */ /* 0x000fc40000000007 */
[----:B------:R-:W-:-:S05]  /*0ca0*/  PRMT R8, R8, 0x5410, R4 ;  /* 0x0000541008087816 */ /* 0x000fca0000000004 */
[----:B------:R-:W-:Y:S01]  /*0cb0*/  STG.E.128 desc[UR4][R2.64], R8 ;  /* 0x0000000802007986 */ /* 0x000fe2000c101d04 */
[----:B------:R-:W-:Y:S05]  /*0cc0*/  EXIT ;  /* 0x000000000000794d */ /* 0x000fea0003800000 */
.L_x_34466:
        /* <DEDUP_REMOVED lines=11> */
.L_x_41991:


//--------------------- .text._ZN2at6native18elementwise_kernelILi128ELi4EZNS0_15gpu_kernel_implINS0_13AUnaryFunctorIlllZZZNS0_19maximum_kernel_cudaERNS_18TensorIteratorBaseEENKUlvE_clEvENKUlvE2_clEvEUlllE_EEEEvS5_RKT_EUliE_EEviT1_ --------------------------
	.section	.text._ZN2at6native18elementwise_kernelILi128ELi4EZNS0_15gpu_kernel_implINS0_13AUnaryFunctorIlllZZZNS0_19maximum_kernel_cudaERNS_18TensorIteratorBaseEENKUlvE_clEvENKUlvE2_clEvEUlllE_EEEEvS5_RKT_EUliE_EEviT1_,"ax",@progbits
	.align	128
        .global         _ZN2at6native18elementwise_kernelILi128ELi4EZNS0_15gpu_kernel_implINS0_13AUnaryFunctorIlllZZZNS0_19maximum_kernel_cudaERNS_18TensorIteratorBaseEENKUlvE_clEvENKUlvE2_clEvEUlllE_EEEEvS5_RKT_EUliE_EEviT1_
        .type           _ZN2at6native18elementwise_kernelILi128ELi4EZNS0_15gpu_kernel_implINS0_13AUnaryFunctorIlllZZZNS0_19maximum_kernel_cudaERNS_18TensorIteratorBaseEENKUlvE_clEvENKUlvE2_clEvEUlllE_EEEEvS5_RKT_EUliE_EEviT1_,@function
        .size           _ZN2at6native18elementwise_kernelILi128ELi4EZNS0_15gpu_kernel_implINS0_13AUnaryFunctorIlllZZZNS0_19maximum_kernel_cudaERNS_18TensorIteratorBaseEENKUlvE_clEvENKUlvE2_clEvEUlllE_EEEEvS5_RKT_EUliE_EEviT1_,(.L_x_41992 - _ZN2at6native18elementwise_kernelILi128ELi4EZNS0_15gpu_kernel_implINS0_13AUnaryFunctorIlllZZZNS0_19maximum_kernel_cudaERNS_18TensorIteratorBaseEENKUlvE_clEvENKUlvE2_clEvEUlllE_EEEEvS5_RKT_EUliE_EEviT1_)
        .other          _ZN2at6native18elementwise_kernelILi128ELi4EZNS0_15gpu_kernel_implINS0_13AUnaryFunctorIlllZZZNS0_19maximum_kernel_cudaERNS_18TensorIteratorBaseEENKUlvE_clEvENKUlvE2_clEvEUlllE_EEEEvS5_RKT_EUliE_EEviT1_,@"STO_CUDA_ENTRY STV_DEFAULT"
_ZN2at6native18elementwise_kernelILi128ELi4EZNS0_15gpu_kernel_implINS0_13AUnaryFunctorIlllZZZNS0_19maximum_kernel_cudaERNS_18TensorIteratorBaseEENKUlvE_clEvENKUlvE2_clEvEUlllE_EEEEvS5_RKT_EUliE_EEviT1_:
.text._ZN2at6native18elementwise_kernelILi128ELi4EZNS0_15gpu_kernel_implINS0_13AUnaryFunctorIlllZZZNS0_19maximum_kernel_cudaERNS_18TensorIteratorBaseEENKUlvE_clEvENKUlvE2_clEvEUlllE_EEEEvS5_RKT_EUliE_EEviT1_:
        /* <DEDUP_REMOVED lines=319> */
.L_x_34469:
        /* <DEDUP_REMOVED lines=17> */
.L_x_34473:
[----:B------:R0:W5:Y:S01]  /*1500*/  LDG.E.U8 R4, desc[UR36][R2.64] ;  /* 0x0000002402047981 */ /* 0x000162000c1e1100 */
[----:B------:R-:W-:Y:S01]  /*1510*/  IMAD.MOV.U32 R5, RZ, RZ, RZ ;  /* 0x000000ffff057224 */ /* 0x000fe200078e00ff */
[----:B------:R-:W-:Y:S06]  /*1520*/  BRA `(.L_x_34475) ;  /* 0x0000000c00407947 */ /* 0x000fec0003800000 */
.L_x_34472:
        /* <DEDUP_REMOVED lines=8> */
.L_x_34477:
[----:B------:R-:W2:Y:S02]  /*15b0*/  LDG.E R4, desc[UR36][R2.64] ;  /* 0x0000002402047981 */ /* 0x000ea4000c1e1900 */
[----:B--2---:R-:W-:Y:S01]  /*15c0*/  SHF.R.S32.HI R5, RZ, 0x1f, R4 ;  /* 0x0000001fff057819 */ /* 0x004fe20000011404 */
[----:B------:R-:W-:Y:S06]  /*15d0*/  BRA `(.L_x_34475) ;  /* 0x0000000c00147947 */ /* 0x000fec0003800000 */
.L_x_34476:
[----:B------:R-:W2:Y:S02]  /*15e0*/  LDG.E.S16 R4, desc[UR36][R2.64] ;  /* 0x0000002402047981 */ /* 0x000ea4000c1e1700 */
[----:B--2---:R-:W-:Y:S01]  /*15f0*/  SHF.R.S32.HI R5, RZ, 0x1f, R4 ;  /* 0x0000001fff057819 */ /* 0x004fe20000011404 */
[----:B------:R-:W-:Y:S06]  /*1600*/  BRA `(.L_x_34475) ;  /* 0x0000000c00087947 */ /* 0x000fec0003800000 */
.L_x_34471:
        /* <DEDUP_REMOVED lines=9> */
.L_x_34479:
[----:B------:R-:W2:Y:S02]  /*16a0*/  LDG.E.U16 R2, desc[UR36][R2.64] ;  /* 0x0000002402027981 */ /* 0x000ea4000c1e1500 */
[----:B--2---:R-:W-:-:S06]  /*16b0*/  HADD2.F32 R4, -RZ, R2.H0_H0 ;  /* 0x20000002ff047230 */ /* 0x004fcc0000004100 */
[----:B------:R-:W0:Y:S01]  /*16c0*/  F2I.S64.TRUNC R4, R4 ;  /* 0x0000000400047311 */ /* 0x000e22000020d900 */
[----:B------:R-:W-:Y:S05]  /*16d0*/  BRA `(.L_x_34475) ;  /* 0x0000000800d47947 */ /* 0x000fea0003800000 */
.L_x_34478:
        /* <DEDUP_REMOVED lines=9> */
.L_x_34481:
[----:B------:R-:W2:Y:S02]  /*1770*/  LDG.E.U16 R2, desc[UR36][R2.64] ;  /* 0x0000002402027981 */ /* 0x000ea4000c1e1500 */
[----:B--2---:R-:W-:-:S06]  /*1780*/  HADD2.F32 R4, -RZ, R2.H0_H0 ;  /* 0x20000002ff047230 */ /* 0x004fcc0000004100 */
[----:B------:R-:W0:Y:S01]  /*1790*/  F2I.S64.TRUNC R4, R4 ;  /* 0x0000000400047311 */ /* 0x000e22000020d900 */
[----:B------:R-:W-:Y:S05]  /*17a0*/  BRA `(.L_x_34475) ;  /* 0x0000000800a07947 */ /* 0x000fea0003800000 */
.L_x_34480:
[----:B------:R-:W2:Y:S02]  /*17b0*/  LDG.E.64 R2, desc[UR36][R2.64] ;  /* 0x0000002402027981 */ /* 0x000ea4000c1e1b00 */
[----:B--2---:R0:W1:Y:S01]  /*17c0*/  F2I.S64.F64.TRUNC R4, R2 ;  /* 0x0000000200047311 */ /* 0x004062000030d900 */
[----:B------:R-:W-:Y:S05]  /*17d0*/  BRA `(.L_x_34475) ;  /* 0x0000000800947947 */ /* 0x000fea0003800000 */
.L_x_34470:
        /* <DEDUP_REMOVED lines=13> */
.L_x_34484:
[----:B------:R-:W2:Y:S02]  /*18b0*/  LDG.E.64 R2, desc[UR36][R2.64] ;  /* 0x0000002402027981 */ /* 0x000ea4000c1e1b00 */
[----:B--2---:R0:W1:Y:S01]  /*18c0*/  F2I.S64.F64.TRUNC R4, R2 ;  /* 0x0000000200047311 */ /* 0x004062000030d900 */
[----:B------:R-:W-:Y:S05]  /*18d0*/  BRA `(.L_x_34475) ;  /* 0x0000000800547947 */ /* 0x000fea0003800000 */
.L_x_34483:
        /* <DEDUP_REMOVED lines=26> */
.L_x_34486:
        /* <DEDUP_REMOVED lines=13> */
.L_x_34485:
[----:B------:R-:W2:Y:S02]  /*1b50*/  LDG.E.U16 R4, desc[UR36][R2.64] ;  /* 0x0000002402047981 */ /* 0x000ea4000c1e1500 */
[----:B--2---:R-:W-:-:S06]  /*1b60*/  IMAD.U32 R4, R4, 0x10000, RZ ;  /* 0x0001000004047824 */ /* 0x004fcc00078e00ff */
[----:B------:R-:W0:Y:S01]  /*1b70*/  F2I.S64.TRUNC R4, R4 ;  /* 0x0000000400047311 */ /* 0x000e22000020d900 */
[----:B------:R-:W-:Y:S05]  /*1b80*/  BRA `(.L_x_34475) ;  /* 0x0000000400a87947 */ /* 0x000fea0003800000 */
.L_x_34482:
        /* <DEDUP_REMOVED lines=11> */
.L_x_34489:
        /* <DEDUP_REMOVED lines=21> */
.L_x_34493:
[----:B------:R-:W-:Y:S05]  /*1d90*/  BSYNC.RECONVERGENT B1 ;  /* 0x0000000000017941 */ /* 0x000fea0003800200 */
.L_x_34492:
[----:B------:R-:W-:Y:S01]  /*1da0*/  IMAD.SHL.U32 R0, R0, 0x100000, RZ ;  /* 0x0010000000007824 */ /* 0x000fe200078e00ff */
[----:B------:R-:W-:-:S04]  /*1db0*/  LEA R2, R2, 0x3b800000, 0x17 ;  /* 0x3b80000002027811 */ /* 0x000fc800078eb8ff */
[----:B------:R-:W-:-:S07]  /*1dc0*/  LOP3.LUT R4, R2, R0, R7, 0xfe, !PT ;  /* 0x0000000002047212 */ /* 0x000fce00078efe07 */
.L_x_34491:
[----:B------:R-:W-:Y:S05]  /*1dd0*/  BSYNC.RECONVERGENT B0 ;  /* 0x0000000000007941 */ /* 0x000fea0003800200 */
.L_x_34490:
[----:B------:R-:W1:Y:S01]  /*1de0*/  F2I.S64.TRUNC R4, R4 ;  /* 0x0000000400047311 */ /* 0x000e62000020d900 */
[----:B------:R-:W-:Y:S05]  /*1df0*/  BRA `(.L_x_34475) ;  /* 0x00000004000c7947 */ /* 0x000fea0003800000 */
.L_x_34488:
        /* <DEDUP_REMOVED lines=21> */
.L_x_34497:
[----:B------:R-:W-:Y:S05]  /*1f50*/  BSYNC.RECONVERGENT B1 ;  /* 0x0000000000017941 */ /* 0x000fea0003800200 */
.L_x_34496:
[----:B------:R-:W-:Y:S02]  /*1f60*/  SHF.L.U32 R0, R0, 0x15, RZ ;  /* 0x0000001500007819 */ /* 0x000fe400000006ff */
[----:B------:R-:W-:-:S04]  /*1f70*/  LEA R2, R2, 0x37800000, 0x17 ;  /* 0x3780000002027811 */ /* 0x000fc800078eb8ff */
[----:B------:R-:W-:-:S07]  /*1f80*/  LOP3.LUT R4, R2, R0, R7, 0xfe, !PT ;  /* 0x0000000002047212 */ /* 0x000fce00078efe07 */
.L_x_34495:
[----:B------:R-:W-:Y:S05]  /*1f90*/  BSYNC.RECONVERGENT B0 ;  /* 0x0000000000007941 */ /* 0x000fea0003800200 */
.L_x_34494:
[----:B------:R-:W2:Y:S01]  /*1fa0*/  F2I.S64.TRUNC R4, R4 ;  /* 0x0000000400047311 */ /* 0x000ea2000020d900 */
[----:B------:R-:W-:Y:S05]  /*1fb0*/  BRA `(.L_x_34475) ;  /* 0x00000000009c7947 */ /* 0x000fea0003800000 */
.L_x_34487:
[----:B------:R-:W-:-:S09]  /*1fc0*/  UISETP.NE.AND UP0, UPT, UR4, 0x1c, UPT ;  /* 0x0000001c0400788c */ /* 0x000fd2000bf05270 */
[----:B------:R-:W-:Y:S05]  /*1fd0*/  BRA.U !UP0, `(.L_x_34498) ;  /* 0x00000001088c7547 */ /* 0x000fea000b800000 */
[----:B------:R-:W-:-:S09]  /*1fe0*/  UISETP.NE.AND UP0, UPT, UR4, 0x1d, UPT ;  /* 0x0000001d0400788c */ /* 0x000fd2000bf05270 */
[----:B------:R-:W-:Y:S05]  /*1ff0*/  BRA.U !UP0, `(.L_x_34499) ;  /* 0x00000001087c7547 */ /* 0x000fea000b800000 */
[----:B------:R-:W-:-:S09]  /*2000*/  UISETP.NE.AND UP0, UPT, UR4, 0x2c, UPT ;  /* 0x0000002c0400788c */ /* 0x000fd2000bf05270 */
[----:B------:R-:W-:Y:S05]  /*2010*/  BRA.U !UP0, `(.L_x_34500) ;  /* 0x0000000108487547 */ /* 0x000fea000b800000 */
.L_x_34474:
        /* <DEDUP_REMOVED lines=16> */
.L_x_34501:
[----:B------:R-:W-:Y:S01]  /*2120*/  CS2R R4, SRZ ;  /* 0x0000000000047805 */ /* 0x000fe2000001ff00 */
[----:B------:R-:W-:Y:S06]  /*2130*/  BRA `(.L_x_34475) ;  /* 0x00000000003c7947 */ /* 0x000fec0003800000 */
.L_x_34500:
        /* <DEDUP_REMOVED lines=8> */
.L_x_34503:
[----:B------:R-:W-:Y:S05]  /*21c0*/  BSYNC.RECONVERGENT B0 ;  /* 0x0000000000007941 */ /* 0x000fea0003800200 */
.L_x_34502:
[----:B------:R-:W4:Y:S01]  /*21d0*/  F2I.S64.TRUNC R4, R4 ;  /* 0x0000000400047311 */ /* 0x000f22000020d900 */
[----:B------:R-:W-:Y:S05]  /*21e0*/  BRA `(.L_x_34475) ;  /* 0x0000000000107947 */ /* 0x000fea0003800000 */
.L_x_34499:
[----:B------:R0:W5:Y:S01]  /*21f0*/  LDG.E.64 R4, desc[UR36][R2.64] ;  /* 0x0000002402047981 */ /* 0x000162000c1e1b00 */
[----:B------:R-:W-:Y:S05]  /*2200*/  BRA `(.L_x_34475) ;  /* 0x0000000000087947 */ /* 0x000fea0003800000 */
.L_x_34498:
[----:B------:R3:W5:Y:S01]  /*2210*/  LDG.E R4, desc[UR36][R2.64] ;  /* 0x0000002402047981 */ /* 0x000762000c1e1900 */
[----:B------:R-:W-:-:S07]  /*2220*/  IMAD.MOV.U32 R5, RZ, RZ, RZ ;  /* 0x000000ffff057224 */ /* 0x000fce00078e00ff */
.L_x_34475:
[----:B------:R-:W0:Y:S01]  /*2230*/  LDCU.64 UR8, c[0x0][0x598] ;  /* 0x0000b300ff0877ac */ /* 0x000e220008000a00 */
[----:B------:R-:W3:Y:S01]  /*2240*/  LDCU.64 UR6, c[0x0][0x580] ;  /* 0x0000b000ff0677ac */ /* 0x000ee20008000a00 */
[----:B------:R-:W-:-:S04]  /*2250*/  UPRMT UR4, UR41, 0x9910, URZ ;  /* 0x0000991029047896 */ /* 0x000fc800080000ff */
[----:B------:R-:W-:Y:S01]  /*2260*/  UISETP.GT.AND UP0, UPT, UR4, 0x9, UPT ;  /* 0x000000090400788c */ /* 0x000fe2000bf04270 */
[----:B012-45:R-:W-:-:S04]  /*2270*/  ISETP.GT.U32.AND P0, PT, R4, UR8, PT ;  /* 0x0000000804007c0c */ /* 0x037fc8000bf04070 */
[C---:B------:R-:W-:Y:S02]  /*2280*/  ISETP.GT.AND.EX P0, PT, R5.reuse, UR9, PT, P0 ;  /* 0x0000000905007c0c */ /* 0x040fe4000bf04300 */
        /* <DEDUP_REMOVED lines=16> */
.L_x_34507:
[----:B------:R3:W-:Y:S01]  /*2390*/  STG.E.U8 desc[UR36][R2.64], R7 ;  /* 0x0000000702007986 */ /* 0x0007e2000c101124 */
[----:B------:R-:W-:Y:S05]  /*23a0*/  BRA `(.L_x_34509) ;  /* 0x0000000c003c7947 */ /* 0x000fea0003800000 */
.L_x_34506:
        /* <DEDUP_REMOVED lines=8> */
.L_x_34511:
[----:B------:R1:W-:Y:S01]  /*2430*/  STG.E desc[UR36][R2.64], R7 ;  /* 0x0000000702007986 */ /* 0x0003e2000c101924 */
[----:B------:R-:W-:Y:S05]  /*2440*/  BRA `(.L_x_34509) ;  /* 0x0000000c00147947 */ /* 0x000fea0003800000 */
.L_x_34510:
[----:B------:R2:W-:Y:S01]  /*2450*/  STG.E.U16 desc[UR36][R2.64], R7 ;  /* 0x0000000702007986 */ /* 0x0005e2000c101524 */
[----:B------:R-:W-:Y:S05]  /*2460*/  BRA `(.L_x_34509) ;  /* 0x0000000c000c7947 */ /* 0x000fea0003800000 */
.L_x_34505:
        /* <DEDUP_REMOVED lines=9> */
.L_x_34513:
[----:B------:R-:W0:Y:S02]  /*2500*/  I2F.S64 R0, R4 ;  /* 0x0000000400007312 */ /* 0x000e240000301400 */
[----:B0-----:R-:W-:-:S05]  /*2510*/  F2FP.F16.F32.PACK_AB R0, RZ, R0 ;  /* 0x00000000ff00723e */ /* 0x001fca00000000ff */
[----:B------:R0:W-:Y:S01]  /*2520*/  STG.E.U16 desc[UR36][R2.64], R0 ;  /* 0x0000000002007986 */ /* 0x0001e2000c101524 */
[----:B------:R-:W-:Y:S05]  /*2530*/  BRA `(.L_x_34509) ;  /* 0x0000000800d87947 */ /* 0x000fea0003800000 */
.L_x_34512:
        /* <DEDUP_REMOVED lines=10> */
.L_x_34515:
[----:B------:R-:W0:Y:S02]  /*25e0*/  I2F.S64 R4, R4 ;  /* 0x0000000400047312 */ /* 0x000e240000301400 */
[----:B0-----:R-:W-:-:S04]  /*25f0*/  F2FP.F16.F32.PACK_AB R5, RZ, R4 ;  /* 0x00000004ff05723e */ /* 0x001fc800000000ff */
[----:B------:R-:W-:-:S05]  /*2600*/  PRMT R5, R5, 0x5410, RZ ;  /* 0x0000541005057816 */ /* 0x000fca00000000ff */
[----:B------:R0:W-:Y:S01]  /*2610*/  STG.E desc[UR36][R2.64], R5 ;  /* 0x0000000502007986 */ /* 0x0001e2000c101924 */
[----:B------:R-:W-:Y:S05]  /*2620*/  BRA `(.L_x_34509) ;  /* 0x00000008009c7947 */ /* 0x000fea0003800000 */
.L_x_34514:
[----:B------:R-:W0:Y:S02]  /*2630*/  I2F.F64.S64 R4, R4 ;  /* 0x0000000400047312 */ /* 0x000e240000301c00 */
[----:B0-----:R0:W-:Y:S01]  /*2640*/  STG.E.64 desc[UR36][R2.64], R4 ;  /* 0x0000000402007986 */ /* 0x0011e2000c101b24 */
[----:B------:R-:W-:Y:S05]  /*2650*/  BRA `(.L_x_34509) ;  /* 0x0000000800907947 */ /* 0x000fea0003800000 */
.L_x_34504:
        /* <DEDUP_REMOVED lines=13> */
.L_x_34518:
[----:B------:R-:W0:Y:S01]  /*2730*/  I2F.F64.S64 R4, R4 ;  /* 0x0000000400047312 */ /* 0x000e220000301c00 */
[----:B------:R-:W-:-:S05]  /*2740*/  CS2R R6, SRZ ;  /* 0x0000000000067805 */ /* 0x000fca000001ff00 */
[----:B0-----:R0:W-:Y:S01]  /*2750*/  STG.E.128 desc[UR36][R2.64], R4 ;  /* 0x0000000402007986 */ /* 0x0011e2000c101d24 */
[----:B------:R-:W-:Y:S05]  /*2760*/  BRA `(.L_x_34509) ;  /* 0x00000008004c7947 */ /* 0x000fea0003800000 */
.L_x_34517:
        /* <DEDUP_REMOVED lines=19> */
.L_x_34522:
[----:B------:R-:W-:Y:S05]  /*28a0*/  BSYNC.RECONVERGENT B0 ;  /* 0x0000000000007941 */ /* 0x000fea0003800200 */
.L_x_34521:
[----:B------:R-:W-:-:S05]  /*28b0*/  LOP3.LUT R7, R0, 0x80, R7, 0xf8, !PT ;  /* 0x0000008000077812 */ /* 0x000fca00078ef807 */
[----:B------:R0:W-:Y:S01]  /*28c0*/  STG.E.U8 desc[UR36][R2.64], R7 ;  /* 0x0000000702007986 */ /* 0x0001e2000c101124 */
[----:B------:R-:W-:Y:S05]  /*28d0*/  BRA `(.L_x_34509) ;  /* 0x0000000400f07947 */ /* 0x000fea0003800000 */
.L_x_34520:
        /* <DEDUP_REMOVED lines=15> */
.L_x_34524:
[----:B------:R-:W-:Y:S05]  /*29d0*/  BSYNC.RECONVERGENT B0 ;  /* 0x0000000000007941 */ /* 0x000fea0003800200 */
.L_x_34523:
[----:B------:R-:W-:-:S05]  /*29e0*/  LOP3.LUT R7, R0, 0x80, R7, 0xf8, !PT ;  /* 0x0000008000077812 */ /* 0x000fca00078ef807 */
[----:B------:R0:W-:Y:S01]  /*29f0*/  STG.E.U8 desc[UR36][R2.64], R7 ;  /* 0x0000000702007986 */ /* 0x0001e2000c101124 */
[----:B------:R-:W-:Y:S05]  /*2a00*/  BRA `(.L_x_34509) ;  /* 0x0000000400a47947 */ /* 0x000fea0003800000 */
.L_x_34519:
[----:B------:R-:W0:Y:S02]  /*2a10*/  I2F.S64 R0, R4 ;  /* 0x0000000400007312 */ /* 0x000e240000301400 */
[----:B0-----:R-:W-:-:S05]  /*2a20*/  F2FP.BF16.F32.PACK_AB R0, RZ, R0 ;  /* 0x00000000ff00723e */ /* 0x001fca00000010ff */
[----:B------:R0:W-:Y:S01]  /*2a30*/  STG.E.U16 desc[UR36][R2.64], R0 ;  /* 0x0000000002007986 */ /* 0x0001e2000c101524 */
[----:B------:R-:W-:Y:S05]  /*2a40*/  BRA `(.L_x_34509) ;  /* 0x0000000400947947 */ /* 0x000fea0003800000 */
.L_x_34516:
        /* <DEDUP_REMOVED lines=10> */
.L_x_34527:
        /* <DEDUP_REMOVED lines=13> */
.L_x_34530:
[----:B------:R-:W-:-:S04]  /*2bc0*/  SHF.R.U32.HI R0, RZ, 0x14, R5 ;  /* 0x00000014ff007819 */ /* 0x000fc80000011605 */
[----:B------:R-:W-:-:S04]  /*2bd0*/  LOP3.LUT R0, R0, 0x1, RZ, 0xc0, !PT ;  /* 0x0000000100007812 */ /* 0x000fc800078ec0ff */
[----:B------:R-:W-:-:S04]  /*2be0*/  IADD3 R0, PT, PT, R5, 0x487ffff, R0 ;  /* 0x0487ffff05007810 */ /* 0x000fc80007ffe000 */
[----:B------:R-:W-:-:S04]  /*2bf0*/  SHF.R.U32.HI R0, RZ, 0x14, R0 ;  /* 0x00000014ff007819 */ /* 0x000fc80000011600 */
[----:B------:R-:W-:-:S07]  /*2c00*/  LOP3.LUT R4, R0, 0xff, RZ, 0xc0, !PT ;  /* 0x000000ff00047812 */ /* 0x000fce00078ec0ff */
.L_x_34531:
[----:B------:R-:W-:-:S04]  /*2c10*/  SHF.R.U32.HI R5, RZ, 0x18, R5 ;  /* 0x00000018ff057819 */ /* 0x000fc80000011605 */
[----:B------:R-:W-:-:S04]  /*2c20*/  LOP3.LUT R4, R4, 0x80, R5, 0xf8, !PT ;  /* 0x0000008004047812 */ /* 0x000fc800078ef805 */
[----:B------:R-:W-:-:S07]  /*2c30*/  PRMT R0, R4, 0x7610, R0 ;  /* 0x0000761004007816 */ /* 0x000fce0000000000 */
.L_x_34529:
[----:B------:R-:W-:Y:S05]  /*2c40*/  BSYNC.RECONVERGENT B0 ;  /* 0x0000000000007941 */ /* 0x000fea0003800200 */
.L_x_34528:
[----:B------:R0:W-:Y:S01]  /*2c50*/  STG.E.U8 desc[UR36][R2.64], R0 ;  /* 0x0000000002007986 */ /* 0x0001e2000c101124 */
[----:B------:R-:W-:Y:S05]  /*2c60*/  BRA `(.L_x_34509) ;  /* 0x00000004000c7947 */ /* 0x000fea0003800000 */
.L_x_34526:
        /* <DEDUP_REMOVED lines=13> */
.L_x_34534:
[----:B------:R-:W-:-:S04]  /*2d40*/  SHF.R.U32.HI R0, RZ, 0x15, R5 ;  /* 0x00000015ff007819 */ /* 0x000fc80000011605 */
[----:B------:R-:W-:-:S04]  /*2d50*/  LOP3.LUT R0, R0, 0x1, RZ, 0xc0, !PT ;  /* 0x0000000100007812 */ /* 0x000fc800078ec0ff */
[----:B------:R-:W-:-:S04]  /*2d60*/  IADD3 R0, PT, PT, R5, 0x88fffff, R0 ;  /* 0x088fffff05007810 */ /* 0x000fc80007ffe000 */
[----:B------:R-:W-:-:S04]  /*2d70*/  SHF.R.U32.HI R0, RZ, 0x15, R0 ;  /* 0x00000015ff007819 */ /* 0x000fc80000011600 */
[----:B------:R-:W-:-:S07]  /*2d80*/  LOP3.LUT R4, R0, 0xff, RZ, 0xc0, !PT ;  /* 0x000000ff00047812 */ /* 0x000fce00078ec0ff */
.L_x_34535:
[----:B------:R-:W-:-:S04]  /*2d90*/  SHF.R.U32.HI R5, RZ, 0x18, R5 ;  /* 0x00000018ff057819 */ /* 0x000fc80000011605 */
[----:B------:R-:W-:-:S04]  /*2da0*/  LOP3.LUT R4, R4, 0x80, R5, 0xf8, !PT ;  /* 0x0000008004047812 */ /* 0x000fc800078ef805 */
[----:B------:R-:W-:-:S07]  /*2db0*/  PRMT R0, R4, 0x7610, R0 ;  /* 0x0000761004007816 */ /* 0x000fce0000000000 */
.L_x_34533:
[----:B------:R-:W-:Y:S05]  /*2dc0*/  BSYNC.RECONVERGENT B0 ;  /* 0x0000000000007941 */ /* 0x000fea0003800200 */
.L_x_34532:
[----:B------:R0:W-:Y:S01]  /*2dd0*/  STG.E.U8 desc[UR36][R2.64], R0 ;  /* 0x0000000002007986 */ /* 0x0001e2000c101124 */
[----:B------:R-:W-:Y:S05]  /*2de0*/  BRA `(.L_x_34509) ;  /* 0x0000000000ac7947 */ /* 0x000fea0003800000 */
.L_x_34525:
[----:B------:R-:W-:-:S09]  /*2df0*/  UISETP.NE.AND UP0, UPT, UR4, 0x1c, UPT ;  /* 0x0000001c0400788c */ /* 0x000fd2000bf05270 */
[----:B------:R-:W-:Y:S05]  /*2e00*/  BRA.U !UP0, `(.L_x_34536) ;  /* 0x0000000108a07547 */ /* 0x000fea000b800000 */
[----:B------:R-:W-:-:S09]  /*2e10*/  UISETP.NE.AND UP0, UPT, UR4, 0x1d, UPT ;  /* 0x0000001d0400788c */ /* 0x000fd2000bf05270 */
[----:B------:R-:W-:Y:S05]  /*2e20*/  BRA.U !UP0, `(.L_x_34537) ;  /* 0x0000000108907547 */ /* 0x000fea000b800000 */
[----:B------:R-:W-:-:S09]  /*2e30*/  UISETP.NE.AND UP0, UPT, UR4, 0x2c, UPT ;  /* 0x0000002c0400788c */ /* 0x000fd2000bf05270 */
[----:B------:R-:W-:Y:S05]  /*2e40*/  BRA.U !UP0, `(.L_x_34538) ;  /* 0x0000000108447547 */ /* 0x000fea000b800000 */
.L_x_34508:
        /* <DEDUP_REMOVED lines=16> */
.L_x_34539:
[----:B------:R-:W-:Y:S05]  /*2f50*/  BRA `(.L_x_34509) ;  /* 0x0000000000507947 */ /* 0x000fea0003800000 */
.L_x_34538:
        /* <DEDUP_REMOVED lines=17> */
.L_x_34537:
[----:B------:R0:W-:Y:S01]  /*3070*/  STG.E.64 desc[UR36][R2.64], R4 ;  /* 0x0000000402007986 */ /* 0x0001e2000c101b24 */
[----:B------:R-:W-:Y:S05]  /*3080*/  BRA `(.L_x_34509) ;  /* 0x0000000000047947 */ /* 0x000fea0003800000 */
.L_x_34536:
[----:B------:R0:W-:Y:S02]  /*3090*/  STG.E desc[UR36][R2.64], R7 ;  /* 0x0000000702007986 */ /* 0x0001e4000c101924 */
.L_x_34509:
[----:B------:R-:W-:-:S07]  /*30a0*/  VIADD R17, R17, 0x80 ;  /* 0x0000008011117836 */ /* 0x000fce0000000000 */
.L_x_34468:
[----:B------:R-:W-:Y:S05]  /*30b0*/  BSYNC.RECONVERGENT B6 ;  /* 0x0000000000067941 */ /* 0x000fea0003800200 */
.L_x_34467:
        /* <DEDUP_REMOVED lines=307> */
.L_x_34542:
        /* <DEDUP_REMOVED lines=17> */
.L_x_34546:
[----:B------:R0:W5:Y:S01]  /*4500*/  LDG.E.U8 R4, desc[UR36][R2.64] ;  /* 0x0000002402047981 */ /* 0x000162000c1e1100 */
[----:B------:R-:W-:Y:S01]  /*4510*/  IMAD.MOV.U32 R5, RZ, RZ, RZ ;  /* 0x000000ffff057224 */ /* 0x000fe200078e00ff */
[----:B------:R-:W-:Y:S06]  /*4520*/  BRA `(.L_x_34548) ;  /* 0x0000000c00407947 */ /* 0x000fec0003800000 */
.L_x_34545:
        /* <DEDUP_REMOVED lines=8> */
.L_x_34550:
[----:B------:R-:W2:Y:S02]  /*45b0*/  LDG.E R4, desc[UR36][R2.64] ;  /* 0x0000002402047981 */ /* 0x000ea4000c1e1900 */
[----:B--2---:R-:W-:Y:S01]  /*45c0*/  SHF.R.S32.HI R5, RZ, 0x1f, R4 ;  /* 0x0000001fff057819 */ /* 0x004fe20000011404 */
[----:B------:R-:W-:Y:S06]  /*45d0*/  BRA `(.L_x_34548) ;  /* 0x0000000c00147947 */ /* 0x000fec0003800000 */
.L_x_34549:
[----:B------:R-:W2:Y:S02]  /*45e0*/  LDG.E.S16 R4, desc[UR36][R2.64] ;  /* 0x0000002402047981 */ /* 0x000ea4000c1e1700 */
[----:B--2---:R-:W-:Y:S01]  /*45f0*/  SHF.R.S32.HI R5, RZ, 0x1f, R4 ;  /* 0x0000001fff057819 */ /* 0x004fe20000011404 */
[----:B------:R-:W-:Y:S06]  /*4600*/  BRA `(.L_x_34548) ;  /* 0x0000000c00087947 */ /* 0x000fec0003800000 */
.L_x_34544:
        /* <DEDUP_REMOVED lines=9> */
.L_x_34552:
[----:B------:R-:W2:Y:S02]  /*46a0*/  LDG.E.U16 R2, desc[UR36][R2.64] ;  /* 0x0000002402027981 */ /* 0x000ea4000c1e1500 */
[----:B--2---:R-:W-:-:S06]  /*46b0*/  HADD2.F32 R4, -RZ, R2.H0_H0 ;  /* 0x20000002ff047230 */ /* 0x004fcc0000004100 */
[----:B------:R-:W0:Y:S01]  /*46c0*/  F2I.S64.TRUNC R4, R4 ;  /* 0x0000000400047311 */ /* 0x000e22000020d900 */
[----:B------:R-:W-:Y:S05]  /*46d0*/  BRA `(.L_x_34548) ;  /* 0x0000000800d47947 */ /* 0x000fea0003800000 */
.L_x_34551:
        /* <DEDUP_REMOVED lines=9> */
.L_x_34554:
[----:B------:R-:W2:Y:S02]  /*4770*/  LDG.E.U16 R2, desc[UR36][R2.64] ;  /* 0x0000002402027981 */ /* 0x000ea4000c1e1500 */
[----:B--2---:R-:W-:-:S06]  /*4780*/  HADD2.F32 R4, -RZ, R2.H0_H0 ;  /* 0x20000002ff047230 */ /* 0x004fcc0000004100 */
[----:B------:R-:W4:Y:S01]  /*4790*/  F2I.S64.TRUNC R4, R4 ;  /* 0x0000000400047311 */ /* 0x000f22000020d900 */
[----:B------:R-:W-:Y:S05]  /*47a0*/  BRA `(.L_x_34548) ;  /* 0x0000000800a07947 */ /* 0x000fea0003800000 */
.L_x_34553:
[----:B------:R-:W2:Y:S02]  /*47b0*/  LDG.E.64 R2, desc[UR36][R2.64] ;  /* 0x0000002402027981 */ /* 0x000ea4000c1e1b00 */
[----:B--2---:R0:W1:Y:S01]  /*47c0*/  F2I.S64.F64.TRUNC R4, R2 ;  /* 0x0000000200047311 */ /* 0x004062000030d900 */
[----:B------:R-:W-:Y:S05]  /*47d0*/  BRA `(.L_x_34548) ;  /* 0x0000000800947947 */ /* 0x000fea0003800000 */
.L_x_34543:
        /* <DEDUP_REMOVED lines=13> */
.L_x_34557:
[----:B------:R-:W2:Y:S02]  /*48b0*/  LDG.E.64 R2, desc[UR36][R2.64] ;  /* 0x0000002402027981 */ /* 0x000ea4000c1e1b00 */
[----:B--2---:R0:W1:Y:S01]  /*48c0*/  F2I.S64.F64.TRUNC R4, R2 ;  /* 0x0000000200047311 */ /* 0x004062000030d900 */
[----:B------:R-:W-:Y:S05]  /*48d0*/  BRA `(.L_x_34548) ;  /* 0x0000000800547947 */ /* 0x000fea0003800000 */
.L_x_34556:
        /* <DEDUP_REMOVED lines=26> */
.L_x_34559:
        /* <DEDUP_REMOVED lines=13> */
.L_x_34558:
[----:B------:R-:W2:Y:S02]  /*4b50*/  LDG.E.U16 R4, desc[UR36][R2.64] ;  /* 0x0000002402047981 */ /* 0x000ea4000c1e1500 */
[----:B--2---:R-:W-:-:S06]  /*4b60*/  SHF.L.U32 R4, R4, 0x10, RZ ;  /* 0x0000001004047819 */ /* 0x004fcc00000006ff */
[----:B------:R-:W0:Y:S01]  /*4b70*/  F2I.S64.TRUNC R4, R4 ;  /* 0x0000000400047311 */ /* 0x000e22000020d900 */
[----:B------:R-:W-:Y:S05]  /*4b80*/  BRA `(.L_x_34548) ;  /* 0x0000000400a87947 */ /* 0x000fea0003800000 */
.L_x_34555:
        /* <DEDUP_REMOVED lines=11> */
.L_x_34562:
        /* <DEDUP_REMOVED lines=21> */
.L_x_34566:
[----:B------:R-:W-:Y:S05]  /*4d90*/  BSYNC.RECONVERGENT B1 ;  /* 0x0000000000017941 */ /* 0x000fea0003800200 */
.L_x_34565:
[----:B------:R-:W-:Y:S02]  /*4da0*/  SHF.L.U32 R0, R0, 0x14, RZ ;  /* 0x0000001400007819 */ /* 0x000fe400000006ff */
[----:B------:R-:W-:-:S04]  /*4db0*/  LEA R2, R2, 0x3b800000, 0x17 ;  /* 0x3b80000002027811 */ /* 0x000fc800078eb8ff */
[----:B------:R-:W-:-:S07]  /*4dc0*/  LOP3.LUT R4, R2, R0, R7, 0xfe, !PT ;  /* 0x0000000002047212 */ /* 0x000fce00078efe07 */
.L_x_34564:
[----:B------:R-:W-:Y:S05]  /*4dd0*/  BSYNC.RECONVERGENT B0 ;  /* 0x0000000000007941 */ /* 0x000fea0003800200 */
.L_x_34563:
[----:B------:R-:W0:Y:S01]  /*4de0*/  F2I.S64.TRUNC R4, R4 ;  /* 0x0000000400047311 */ /* 0x000e22000020d900 */
[----:B------:R-:W-:Y:S05]  /*4df0*/  BRA `(.L_x_34548) ;  /* 0x00000004000c7947 */ /* 0x000fea0003800000 */
.L_x_34561:
        /* <DEDUP_REMOVED lines=21> */
.L_x_34570:
[----:B------:R-:W-:Y:S05]  /*4f50*/  BSYNC.RECONVERGENT B1 ;  /* 0x0000000000017941 */ /* 0x000fea0003800200 */
.L_x_34569:
[----:B------:R-:W-:Y:S01]  /*4f60*/  IMAD.SHL.U32 R0, R0, 0x200000, RZ ;  /* 0x0020000000007824 */ /* 0x000fe200078e00ff */
[----:B------:R-:W-:-:S04]  /*4f70*/  LEA R2, R2, 0x37800000, 0x17 ;  /* 0x3780000002027811 */ /* 0x000fc800078eb8ff */
[----:B------:R-:W-:-:S07]  /*4f80*/  LOP3.LUT R4, R2, R0, R7, 0xfe, !PT ;  /* 0x0000000002047212 */ /* 0x000fce00078efe07 */
.L_x_34568:
[----:B------:R-:W-:Y:S05]  /*4f90*/  BSYNC.RECONVERGENT B0 ;  /* 0x0000000000007941 */ /* 0x000fea0003800200 */
.L_x_34567:
[----:B------:R-:W0:Y:S01]  /*4fa0*/  F2I.S64.TRUNC R4, R4 ;  /* 0x0000000400047311 */ /* 0x000e22000020d900 */
[----:B------:R-:W-:Y:S05]  /*4fb0*/  BRA `(.L_x_34548) ;  /* 0x00000000009c7947 */ /* 0x000fea0003800000 */
.L_x_34560:
        /* <DEDUP_REMOVED lines=14> */
.L_x_34574:
[----:B------:R-:W-:Y:S05]  /*50a0*/  BSYNC.RECONVERGENT B0 ;  /* 0x0000000000007941 */ /* 0x000fea0003800200 */
.L_x_34573:
[----:B------:R-:W0:Y:S01]  /*50b0*/  F2I.S64.TRUNC R4, R4 ;  /* 0x0000000400047311 */ /* 0x000e22000020d900 */
[----:B------:R-:W-:Y:S05]  /*50c0*/  BRA `(.L_x_34548) ;  /* 0x0000000000587947 */ /* 0x000fea0003800000 */
.L_x_34547:
        /* <DEDUP_REMOVED lines=16> */
.L_x_34575:
[----:B------:R-:W-:Y:S01]  /*51d0*/  CS2R R4, SRZ ;  /* 0x0000000000047805 */ /* 0x000fe2000001ff00 */
[----:B------:R-:W-:Y:S06]  /*51e0*/  BRA `(.L_x_34548) ;  /* 0x0000000000107947 */ /* 0x000fec0003800000 */
.L_x_34572:
[----:B------:R0:W5:Y:S01]  /*51f0*/  LDG.E.64 R4, desc[UR36][R2.64] ;  /* 0x0000002402047981 */ /* 0x000162000c1e1b00 */
[----:B------:R-:W-:Y:S05]  /*5200*/  BRA `(.L_x_34548) ;  /* 0x0000000000087947 */ /* 0x000fea0003800000 */
.L_x_34571:
[----:B------:R0:W5:Y:S01]  /*5210*/  LDG.E R4, desc[UR36][R2.64] ;  /* 0x0000002402047981 */ /* 0x000162000c1e1900 */
[----:B------:R-:W-:-:S07]  /*5220*/  MOV R5, RZ ;  /* 0x000000ff00057202 */ /* 0x000fce0000000f00 */
.L_x_34548:
[----:B------:R-:W0:Y:S01]  /*5230*/  LDCU.64 UR8, c[0x0][0x598] ;  /* 0x0000b300ff0877ac */ /* 0x000e220008000a00 */
[----:B------:R-:W2:Y:S01]  /*5240*/  LDCU.64 UR6, c[0x0][0x580] ;  /* 0x0000b000ff0677ac */ /* 0x000ea20008000a00 */
[----:B------:R-:W-:-:S04]  /*5250*/  UPRMT UR4, UR41, 0x9910, URZ ;  /* 0x0000991029047896 */ /* 0x000fc800080000ff */
[----:B------:R-:W-:Y:S01]  /*5260*/  UISETP.GT.AND UP0, UPT, UR4, 0x9, UPT ;  /* 0x000000090400788c */ /* 0x000fe2000bf04270 */
[----:B01-345:R-:W-:-:S04]  /*5270*/  ISETP.GT.U32.AND P0, PT, R4, UR8, PT ;  /* 0x0000000804007c0c */ /* 0x03bfc8000bf04070 */
[C---:B------:R-:W-:Y:S02]  /*5280*/  ISETP.GT.AND.EX P0, PT, R5.reuse, UR9, PT, P0 ;  /* 0x0000000905007c0c */ /* 0x040fe4000bf04300 */
        /* <DEDUP_REMOVED lines=16> */
.L_x_34579:
[----:B------:R0:W-:Y:S01]  /*5390*/  STG.E.U8 desc[UR36][R2.64], R7 ;  /* 0x0000000702007986 */ /* 0x0001e2000c101124 */
[----:B------:R-:W-:Y:S05]  /*53a0*/  BRA `(.L_x_34581) ;  /* 0x0000000c00387947 */ /* 0x000fea0003800000 */
.L_x_34578:
        /* <DEDUP_REMOVED lines=8> */
.L_x_34583:
[----:B------:R0:W-:Y:S01]  /*5430*/  STG.E desc[UR36][R2.64], R7 ;  /* 0x0000000702007986 */ /* 0x0001e2000c101924 */
[----:B------:R-:W-:Y:S05]  /*5440*/  BRA `(.L_x_34581) ;  /* 0x0000000c00107947 */ /* 0x000fea0003800000 */
.L_x_34582:
[----:B------:R0:W-:Y:S01]  /*5450*/  STG.E.U16 desc[UR36][R2.64], R7 ;  /* 0x0000000702007986 */ /* 0x0001e2000c101524 */
[----:B------:R-:W-:Y:S05]  /*5460*/  BRA `(.L_x_34581) ;  /* 0x0000000c00087947 */ /* 0x000fea0003800000 */
.L_x_34577:
        /* <DEDUP_REMOVED lines=9> */
.L_x_34585:
[----:B------:R-:W0:Y:S02]  /*5500*/  I2F.S64 R0, R4 ;  /* 0x0000000400007312 */ /* 0x000e240000301400 */
[----:B0-----:R-:W-:-:S05]  /*5510*/  F2FP.F16.F32.PACK_AB R0, RZ, R0 ;  /* 0x00000000ff00723e */ /* 0x001fca00000000ff */
[----:B------:R0:W-:Y:S01]  /*5520*/  STG.E.U16 desc[UR36][R2.64], R0 ;  /* 0x0000000002007986 */ /* 0x0001e2000c101524 */
[----:B------:R-:W-:Y:S05]  /*5530*/  BRA `(.L_x_34581) ;  /* 0x0000000800d47947 */ /* 0x000fea0003800000 */
.L_x_34584:
        /* <DEDUP_REMOVED lines=10> */
.L_x_34587:
[----:B------:R-:W0:Y:S02]  /*55e0*/  I2F.S64 R4, R4 ;  /* 0x0000000400047312 */ /* 0x000e240000301400 */
[----:B0-----:R-:W-:-:S04]  /*55f0*/  F2FP.F16.F32.PACK_AB R5, RZ, R4 ;  /* 0x00000004ff05723e */ /* 0x001fc800000000ff */
[----:B------:R-:W-:-:S05]  /*5600*/  PRMT R5, R5, 0x5410, RZ ;  /* 0x0000541005057816 */ /* 0x000fca00000000ff */
[----:B------:R0:W-:Y:S01]  /*5610*/  STG.E desc[UR36][R2.64], R5 ;  /* 0x0000000502007986 */ /* 0x0001e2000c101924 */
[----:B------:R-:W-:Y:S05]  /*5620*/  BRA `(.L_x_34581) ;  /* 0x0000000800987947 */ /* 0x000fea0003800000 */
.L_x_34586:
[----:B------:R-:W0:Y:S02]  /*5630*/  I2F.F64.S64 R4, R4 ;  /* 0x0000000400047312 */ /* 0x000e240000301c00 */
[----:B0-----:R0:W-:Y:S01]  /*5640*/  STG.E.64 desc[UR36][R2.64], R4 ;  /* 0x0000000402007986 */ /* 0x0011e2000c101b24 */
[----:B------:R-:W-:Y:S05]  /*5650*/  BRA `(.L_x_34581) ;  /* 0x00000008008c7947 */ /* 0x000fea0003800000 */
.L_x_34576:
        /* <DEDUP_REMOVED lines=12> */
.L_x_34591:
        /* <DEDUP_REMOVED lines=18> */
.L_x_34594:
[----:B------:R-:W-:-:S04]  /*5840*/  SHF.R.U32.HI R5, RZ, 0x18, R5 ;  /* 0x00000018ff057819 */ /* 0x000fc80000011605 */
[----:B------:R-:W-:-:S07]  /*5850*/  LOP3.LUT R0, R0, 0x80, R5, 0xf8, !PT ;  /* 0x0000008000007812 */ /* 0x000fce00078ef805 */
.L_x_34593:
[----:B------:R-:W-:Y:S05]  /*5860*/  BSYNC.RECONVERGENT B0 ;  /* 0x0000000000007941 */ /* 0x000fea0003800200 */
.L_x_34592:
[----:B------:R0:W-:Y:S01]  /*5870*/  STG.E.U8 desc[UR36][R2.64], R0 ;  /* 0x0000000002007986 */ /* 0x0001e2000c101124 */
[----:B------:R-:W-:Y:S05]  /*5880*/  BRA `(.L_x_34581) ;  /* 0x0000000800007947 */ /* 0x000fea0003800000 */
.L_x_34590:
        /* <DEDUP_REMOVED lines=18> */
.L_x_34597:
[----:B------:R-:W-:-:S04]  /*59b0*/  SHF.R.U32.HI R5, RZ, 0x18, R5 ;  /* 0x00000018ff057819 */ /* 0x000fc80000011605 */
[----:B------:R-:W-:-:S07]  /*59c0*/  LOP3.LUT R0, R0, 0x80, R5, 0xf8, !PT ;  /* 0x0000008000007812 */ /* 0x000fce00078ef805 */
.L_x_34596:
[----:B------:R-:W-:Y:S05]  /*59d0*/  BSYNC.RECONVERGENT B0 ;  /* 0x0000000000007941 */ /* 0x000fea0003800200 */
.L_x_34595:
[----:B------:R0:W-:Y:S01]  /*59e0*/  STG.E.U8 desc[UR36][R2.64], R0 ;  /* 0x0000000002007986 */ /* 0x0001e2000c101124 */
[----:B------:R-:W-:Y:S05]  /*59f0*/  BRA `(.L_x_34581) ;  /* 0x0000000400a47947 */ /* 0x000fea0003800000 */
.L_x_34589:
        /* <DEDUP_REMOVED lines=23> */
.L_x_34599:
[----:B------:R0:W-:Y:S01]  /*5b70*/  STG.E.64 desc[UR36][R2.64], R4 ;  /* 0x0000000402007986 */ /* 0x0001e2000c101b24 */
[----:B------:R-:W-:Y:S05]  /*5b80*/  BRA `(.L_x_34581) ;  /* 0x0000000400407947 */ /* 0x000fea0003800000 */
.L_x_34598:
[----:B------:R0:W-:Y:S01]  /*5b90*/  STG.E desc[UR36][R2.64], R7 ;  /* 0x0000000702007986 */ /* 0x0001e2000c101924 */
[----:B------:R-:W-:Y:S05]  /*5ba0*/  BRA `(.L_x_34581) ;  /* 0x0000000400387947 */ /* 0x000fea0003800000 */
.L_x_34588:
        /* <DEDUP_REMOVED lines=11> */
.L_x_34601:
[----:B------:R-:W0:Y:S01]  /*5c60*/  I2F.F64.S64 R4, R4 ;  /* 0x0000000400047312 */ /* 0x000e220000301c00 */
[----:B------:R-:W-:-:S05]  /*5c70*/  CS2R R6, SRZ ;  /* 0x0000000000067805 */ /* 0x000fca000001ff00 */
[----:B0-----:R4:W-:Y:S01]  /*5c80*/  STG.E.128 desc[UR36][R2.64], R4 ;  /* 0x0000000402007986 */ /* 0x0019e2000c101d24 */
[----:B------:R-:W-:Y:S05]  /*5c90*/  BRA `(.L_x_34581) ;  /* 0x0000000000fc7947 */ /* 0x000fea0003800000 */
.L_x_34600:
[----:B------:R-:W-:-:S09]  /*5ca0*/  UISETP.NE.AND UP0, UPT, UR4, 0xf, UPT ;  /* 0x0000000f0400788c */ /* 0x000fd2000bf05270 */
[----:B------:R-:W-:Y:S05]  /*5cb0*/  BRA.U !UP0, `(.L_x_34602) ;  /* 0x0000000108e87547 */ /* 0x000fea000b800000 */
[----:B------:R-:W-:-:S09]  /*5cc0*/  UISETP.NE.AND UP0, UPT, UR4, 0x17, UPT ;  /* 0x000000170400788c */ /* 0x000fd2000bf05270 */
[----:B------:R-:W-:Y:S05]  /*5cd0*/  BRA.U !UP0, `(.L_x_34603) ;  /* 0x0000000108907547 */ /* 0x000fea000b800000 */
[----:B------:R-:W-:-:S09]  /*5ce0*/  UISETP.NE.AND UP0, UPT, UR4, 0x18, UPT ;  /* 0x000000180400788c */ /* 0x000fd2000bf05270 */
[----:B------:R-:W-:Y:S05]  /*5cf0*/  BRA.U !UP0, `(.L_x_34604) ;  /* 0x0000000108447547 */ /* 0x000fea000b800000 */
.L_x_34580:
        /* <DEDUP_REMOVED lines=16> */
.L_x_34605:
[----:B------:R-:W-:Y:S05]  /*5e00*/  BRA `(.L_x_34581) ;  /* 0x0000000000a07947 */ /* 0x000fea0003800000 */
.L_x_34604:
        /* <DEDUP_REMOVED lines=13> */
.L_x_34607:
[----:B------:R-:W-:Y:S05]  /*5ee0*/  BSYNC.RECONVERGENT B0 ;  /* 0x0000000000007941 */ /* 0x000fea0003800200 */
.L_x_34606:
[----:B------:R-:W-:-:S05]  /*5ef0*/  LOP3.LUT R7, R0, 0x80, R7, 0xf8, !PT ;  /* 0x0000008000077812 */ /* 0x000fca00078ef807 */
[----:B------:R2:W-:Y:S01]  /*5f00*/  STG.E.U8 desc[UR36][R2.64], R7 ;  /* 0x0000000702007986 */ /* 0x0005e2000c101124 */
[----:B------:R-:W-:Y:S05]  /*5f10*/  BRA `(.L_x_34581) ;  /* 0x00000000005c7947 */ /* 0x000fea0003800000 */
.L_x_34603:
        /* <DEDUP_REMOVED lines=12> */
.L_x_34609:
[----:B------:R-:W-:Y:S01]  /*5fe0*/  IMAD.MOV.U32 R0, RZ, RZ, 0x7f ;  /* 0x0000007fff007424 */ /* 0x000fe200078e00ff */
[----:B------:R-:W-:-:S04]  /*5ff0*/  ISETP.GT.U32.AND P0, PT, R6, 0x7f800000, PT ;  /* 0x7f8000000600780c */ /* 0x000fc80003f04070 */
[----:B------:R-:W-:-:S09]  /*6000*/  SEL R0, R0, 0x7c, P0 ;  /* 0x0000007c00007807 */ /* 0x000fd20000000000 */
.L_x_34610:
[----:B------:R-:W-:Y:S05]  /*6010*/  BSYNC.RECONVERGENT B0 ;  /* 0x0000000000007941 */ /* 0x000fea0003800200 */
.L_x_34608:
[----:B------:R-:W-:-:S04]  /*6020*/  SHF.R.U32.HI R5, RZ, 0x18, R5 ;  /* 0x00000018ff057819 */ /* 0x000fc80000011605 */
[----:B------:R-:W-:-:S05]  /*6030*/  LOP3.LUT R5, R0, 0x80, R5, 0xf8, !PT ;  /* 0x0000008000057812 */ /* 0x000fca00078ef805 */
[----:B------:R1:W-:Y:S01]  /*6040*/  STG.E.U8 desc[UR36][R2.64], R5 ;  /* 0x0000000502007986 */ /* 0x0003e2000c101124 */
[----:B------:R-:W-:Y:S05]  /*6050*/  BRA `(.L_x_34581) ;  /* 0x00000000000c7947 */ /* 0x000fea0003800000 */
.L_x_34602:
[----:B------:R-:W0:Y:S02]  /*6060*/  I2F.S64 R0, R4 ;  /* 0x0000000400007312 */ /* 0x000e240000301400 */
[----:B0-----:R-:W-:-:S05]  /*6070*/  F2FP.BF16.F32.PACK_AB R0, RZ, R0 ;  /* 0x00000000ff00723e */ /* 0x001fca00000010ff */
[----:B------:R0:W-:Y:S02]  /*6080*/  STG.E.U16 desc[UR36][R2.64], R0 ;  /* 0x0000000002007986 */ /* 0x0001e4000c101524 */
.L_x_34581:
[----:B------:R-:W-:-:S07]  /*6090*/  VIADD R17, R17, 0x80 ;  /* 0x0000008011117836 */ /* 0x000fce0000000000 */
.L_x_34541:
[----:B------:R-:W-:Y:S05]  /*60a0*/  BSYNC.RECONVERGENT B6 ;  /* 0x0000000000067941 */ /* 0x000fea0003800200 */
.L_x_34540:
        /* <DEDUP_REMOVED lines=307> */
.L_x_34613:
        /* <DEDUP_REMOVED lines=17> */
.L_x_34617:
[----:B------:R0:W5:Y:S01]  /*74f0*/  LDG.E.U8 R4, desc[UR36][R2.64] ;  /* 0x0000002402047981 */ /* 0x000162000c1e1100 */
[----:B------:R-:W-:Y:S01]  /*7500*/  IMAD.MOV.U32 R5, RZ, RZ, RZ ;  /* 0x000000ffff057224 */ /* 0x000fe200078e00ff */
[----:B------:R-:W-:Y:S06]  /*7510*/  BRA `(.L_x_34619) ;  /* 0x0000000c00407947 */ /* 0x000fec0003800000 */
.L_x_34616:
        /* <DEDUP_REMOVED lines=8> */
.L_x_34621:
[----:B------:R-:W2:Y:S02]  /*75a0*/  LDG.E R4, desc[UR36][R2.64] ;  /* 0x0000002402047981 */ /* 0x000ea4000c1e1900 */
[----:B--2---:R-:W-:Y:S01]  /*75b0*/  SHF.R.S32.HI R5, RZ, 0x1f, R4 ;  /* 0x0000001fff057819 */ /* 0x004fe20000011404 */
[----:B------:R-:W-:Y:S06]  /*75c0*/  BRA `(.L_x_34619) ;  /* 0x0000000c00147947 */ /* 0x000fec0003800000 */
.L_x_34620:
[----:B------:R-:W2:Y:S02]  /*75d0*/  LDG.E.S16 R4, desc[UR36][R2.64] ;  /* 0x0000002402047981 */ /* 0x000ea4000c1e1700 */
[----:B--2---:R-:W-:Y:S01]  /*75e0*/  SHF.R.S32.HI R5, RZ, 0x1f, R4 ;  /* 0x0000001fff057819 */ /* 0x004fe20000011404 */
[----:B------:R-:W-:Y:S06]  /*75f0*/  BRA `(.L_x_34619) ;  /* 0x0000000c00087947 */ /* 0x000fec0003800000 */
.L_x_34615:
        /* <DEDUP_REMOVED lines=9> */
.L_x_34623:
[----:B------:R-:W2:Y:S02]  /*7690*/  LDG.E.U16 R2, desc[UR36][R2.64] ;  /* 0x0000002402027981 */ /* 0x000ea4000c1e1500 */
[----:B--2---:R-:W-:-:S06]  /*76a0*/  HADD2.F32 R4, -RZ, R2.H0_H0 ;  /* 0x20000002ff047230 */ /* 0x004fcc0000004100 */
[----:B------:R-:W0:Y:S01]  /*76b0*/  F2I.S64.TRUNC R4, R4 ;  /* 0x0000000400047311 */ /* 0x000e22000020d900 */
[----:B------:R-:W-:Y:S05]  /*76c0*/  BRA `(.L_x_34619) ;  /* 0x0000000800d47947 */ /* 0x000fea0003800000 */
.L_x_34622:
        /* <DEDUP_REMOVED lines=9> */
.L_x_34625:
[----:B------:R-:W2:Y:S02]  /*7760*/  LDG.E.U16 R2, desc[UR36][R2.64] ;  /* 0x0000002402027981 */ /* 0x000ea4000c1e1500 */
[----:B--2---:R-:W-:-:S06]  /*7770*/  HADD2.F32 R4, -RZ, R2.H0_H0 ;  /* 0x20000002ff047230 */ /* 0x004fcc0000004100 */
[----:B------:R-:W0:Y:S01]  /*7780*/  F2I.S64.TRUNC R4, R4 ;  /* 0x0000000400047311 */ /* 0x000e22000020d900 */
[----:B------:R-:W-:Y:S05]  /*7790*/  BRA `(.L_x_34619) ;  /* 0x0000000800a07947 */ /* 0x000fea0003800000 */
.L_x_34624:
[----:B------:R-:W2:Y:S02]  /*77a0*/  LDG.E.64 R2, desc[UR36][R2.64] ;  /* 0x0000002402027981 */ /* 0x000ea4000c1e1b00 */
[----:B--2---:R0:W1:Y:S01]  /*77b0*/  F2I.S64.F64.TRUNC R4, R2 ;  /* 0x0000000200047311 */ /* 0x004062000030d900 */
[----:B------:R-:W-:Y:S05]  /*77c0*/  BRA `(.L_x_34619) ;  /* 0x0000000800947947 */ /* 0x000fea0003800000 */
.L_x_34614:
        /* <DEDUP_REMOVED lines=13> */
.L_x_34628:
[----:B------:R-:W2:Y:S02]  /*78a0*/  LDG.E.64 R2, desc[UR36][R2.64] ;  /* 0x0000002402027981 */ /* 0x000ea4000c1e1b00 */
[----:B--2---:R0:W1:Y:S01]  /*78b0*/  F2I.S64.F64.TRUNC R4, R2 ;  /* 0x0000000200047311 */ /* 0x004062000030d900 */
[----:B------:R-:W-:Y:S05]  /*78c0*/  BRA `(.L_x_34619) ;  /* 0x0000000800547947 */ /* 0x000fea0003800000 */
.L_x_34627:
        /* <DEDUP_REMOVED lines=26> */
.L_x_34630:
        /* <DEDUP_REMOVED lines=13> */
.L_x_34629:
[----:B------:R-:W2:Y:S02]  /*7b40*/  LDG.E.U16 R4, desc[UR36][R2.64] ;  /* 0x0000002402047981 */ /* 0x000ea4000c1e1500 */
[----:B--2---:R-:W-:-:S06]  /*7b50*/  IMAD.U32 R4, R4, 0x10000, RZ ;  /* 0x0001000004047824 */ /* 0x004fcc00078e00ff */
[----:B------:R-:W4:Y:S01]  /*7b60*/  F2I.S64.TRUNC R4, R4 ;  /* 0x0000000400047311 */ /* 0x000f22000020d900 */
[----:B------:R-:W-:Y:S05]  /*7b70*/  BRA `(.L_x_34619) ;  /* 0x0000000400a87947 */ /* 0x000fea0003800000 */
.L_x_34626:
        /* <DEDUP_REMOVED lines=11> */
.L_x_34633:
        /* <DEDUP_REMOVED lines=21> */
.L_x_34637:
[----:B------:R-:W-:Y:S05]  /*7d80*/  BSYNC.RECONVERGENT B1 ;  /* 0x0000000000017941 */ /* 0x000fea0003800200 */
.L_x_34636:
[----:B------:R-:W-:Y:S01]  /*7d90*/  IMAD.SHL.U32 R0, R0, 0x100000, RZ ;  /* 0x0010000000007824 */ /* 0x000fe200078e00ff */
[----:B------:R-:W-:-:S04]  /*7da0*/  LEA R2, R2, 0x3b800000, 0x17 ;  /* 0x3b80000002027811 */ /* 0x000fc800078eb8ff */
[----:B------:R-:W-:-:S07]  /*7db0*/  LOP3.LUT R4, R2, R0, R7, 0xfe, !PT ;  /* 0x0000000002047212 */ /* 0x000fce00078efe07 */
.L_x_34635:
[----:B------:R-:W-:Y:S05]  /*7dc0*/  BSYNC.RECONVERGENT B0 ;  /* 0x0000000000007941 */ /* 0x000fea0003800200 */
.L_x_34634:
[----:B------:R-:W0:Y:S01]  /*7dd0*/  F2I.S64.TRUNC R4, R4 ;  /* 0x0000000400047311 */ /* 0x000e22000020d900 */
[----:B------:R-:W-:Y:S05]  /*7de0*/  BRA `(.L_x_34619) ;  /* 0x00000004000c7947 */ /* 0x000fea0003800000 */
.L_x_34632:
        /* <DEDUP_REMOVED lines=21> */
.L_x_34641:
[----:B------:R-:W-:Y:S05]  /*7f40*/  BSYNC.RECONVERGENT B1 ;  /* 0x0000000000017941 */ /* 0x000fea0003800200 */
.L_x_34640:
[----:B------:R-:W-:Y:S02]  /*7f50*/  SHF.L.U32 R0, R0, 0x15, RZ ;  /* 0x0000001500007819 */ /* 0x000fe400000006ff */
[----:B------:R-:W-:-:S04]  /*7f60*/  LEA R2, R2, 0x37800000, 0x17 ;  /* 0x3780000002027811 */ /* 0x000fc800078eb8ff */
[----:B------:R-:W-:-:S07]  /*7f70*/  LOP3.LUT R4, R2, R0, R7, 0xfe, !PT ;  /* 0x0000000002047212 */ /* 0x000fce00078efe07 */
.L_x_34639:
[----:B------:R-:W-:Y:S05]  /*7f80*/  BSYNC.RECONVERGENT B0 ;  /* 0x0000000000007941 */ /* 0x000fea0003800200 */
.L_x_34638:
[----:B------:R-:W0:Y:S01]  /*7f90*/  F2I.S64.TRUNC R4, R4 ;  /* 0x0000000400047311 */ /* 0x000e22000020d900 */
[----:B------:R-:W-:Y:S05]  /*7fa0*/  BRA `(.L_x_34619) ;  /* 0x00000000009c7947 */ /* 0x000fea0003800000 */
.L_x_34631:
        /* <DEDUP_REMOVED lines=14> */
.L_x_34645:
[----:B------:R-:W-:Y:S05]  /*8090*/  BSYNC.RECONVERGENT B0 ;  /* 0x0000000000007941 */ /* 0x000fea0003800200 */
.L_x_34644:
[----:B------:R-:W0:Y:S01]  /*80a0*/  F2I.S64.TRUNC R4, R4 ;  /* 0x0000000400047311 */ /* 0x000e22000020d900 */
[----:B------:R-:W-:Y:S05]  /*80b0*/  BRA `(.L_x_34619) ;  /* 0x0000000000587947 */ /* 0x000fea0003800000 */
.L_x_34618:
        /* <DEDUP_REMOVED lines=16> */
.L_x_34646:
[----:B------:R-:W-:Y:S01]  /*81c0*/  CS2R R4, SRZ ;  /* 0x0000000000047805 */ /* 0x000fe2000001ff00 */
[----:B------:R-:W-:Y:S06]  /*81d0*/  BRA `(.L_x_34619) ;  /* 0x0000000000107947 */ /* 0x000fec0003800000 */
.L_x_34643:
[----:B------:R0:W5:Y:S01]  /*81e0*/  LDG.E.64 R4, desc[UR36][R2.64] ;  /* 0x0000002402047981 */ /* 0x000162000c1e1b00 */
[----:B------:R-:W-:Y:S05]  /*81f0*/  BRA `(.L_x_34619) ;  /* 0x0000000000087947 */ /* 0x000fea0003800000 */
.L_x_34642:
[----:B------:R0:W5:Y:S01]  /*8200*/  LDG.E R4, desc[UR36][R2.64] ;  /* 0x0000002402047981 */ /* 0x000162000c1e1900 */
[----:B------:R-:W-:-:S07]  /*8210*/  IMAD.MOV.U32 R5, RZ, RZ, RZ ;  /* 0x000000ffff057224 */ /* 0x000fce00078e00ff */
.L_x_34619:
[----:B------:R-:W0:Y:S01]  /*8220*/  LDCU.64 UR8, c[0x0][0x598] ;  /* 0x0000b300ff0877ac */ /* 0x000e220008000a00 */
[----:B------:R-:W0:Y:S01]  /*8230*/  LDCU.64 UR6, c[0x0][0x580] ;  /* 0x0000b000ff0677ac */ /* 0x000e220008000a00 */
[----:B------:R-:W-:-:S04]  /*8240*/  UPRMT UR4, UR41, 0x9910, URZ ;  /* 0x0000991029047896 */ /* 0x000fc800080000ff */
[----:B------:R-:W-:Y:S01]  /*8250*/  UISETP.GT.AND UP0, UPT, UR4, 0x9, UPT ;  /* 0x000000090400788c */ /* 0x000fe2000bf04270 */
[----:B012345:R-:W-:-:S04]  /*8260*/  ISETP.GT.U32.AND P0, PT, R4, UR8, PT ;  /* 0x0000000804007c0c */ /* 0x03ffc8000bf04070 */
[C---:B------:R-:W-:Y:S02]  /*8270*/  ISETP.GT.AND.EX P0, PT, R5.reuse, UR9, PT, P0 ;  /* 0x0000000905007c0c */ /* 0x040fe4000bf04300 */
        /* <DEDUP_REMOVED lines=16> */
.L_x_34650:
[----:B------:R4:W-:Y:S01]  /*8380*/  STG.E.U8 desc[UR36][R2.64], R7 ;  /* 0x0000000702007986 */ /* 0x0009e2000c101124 */
[----:B------:R-:W-:Y:S05]  /*8390*/  BRA `(.L_x_34652) ;  /* 0x0000000c00387947 */ /* 0x000fea0003800000 */
.L_x_34649:
        /* <DEDUP_REMOVED lines=8> */
.L_x_34654:
[----:B------:R2:W-:Y:S01]  /*8420*/  STG.E desc[UR36][R2.64], R7 ;  /* 0x0000000702007986 */ /* 0x0005e2000c101924 */
[----:B------:R-:W-:Y:S05]  /*8430*/  BRA `(.L_x_34652) ;  /* 0x0000000c00107947 */ /* 0x000fea0003800000 */
.L_x_34653:
[----:B------:R0:W-:Y:S01]  /*8440*/  STG.E.U16 desc[UR36][R2.64], R7 ;  /* 0x0000000702007986 */ /* 0x0001e2000c101524 */
[----:B------:R-:W-:Y:S05]  /*8450*/  BRA `(.L_x_34652) ;  /* 0x0000000c00087947 */ /* 0x000fea0003800000 */
.L_x_34648:
        /* <DEDUP_REMOVED lines=9> */
.L_x_34656:
[----:B------:R-:W0:Y:S02]  /*84f0*/  I2F.S64 R0, R4 ;  /* 0x0000000400007312 */ /* 0x000e240000301400 */
[----:B0-----:R-:W-:-:S05]  /*8500*/  F2FP.F16.F32.PACK_AB R0, RZ, R0 ;  /* 0x00000000ff00723e */ /* 0x001fca00000000ff */
[----:B------:R0:W-:Y:S01]  /*8510*/  STG.E.U16 desc[UR36][R2.64], R0 ;  /* 0x0000000002007986 */ /* 0x0001e2000c101524 */
[----:B------:R-:W-:Y:S05]  /*8520*/  BRA `(.L_x_34652) ;  /* 0x0000000800d47947 */ /* 0x000fea0003800000 */
.L_x_34655:
        /* <DEDUP_REMOVED lines=10> */
.L_x_34658:
[----:B------:R-:W0:Y:S02]  /*85d0*/  I2F.S64 R4, R4 ;  /* 0x0000000400047312 */ /* 0x000e240000301400 */
[----:B0-----:R-:W-:-:S04]  /*85e0*/  F2FP.F16.F32.PACK_AB R5, RZ, R4 ;  /* 0x00000004ff05723e */ /* 0x001fc800000000ff */
[----:B------:R-:W-:-:S05]  /*85f0*/  PRMT R5, R5, 0x5410, RZ ;  /* 0x0000541005057816 */ /* 0x000fca00000000ff */
[----:B------:R0:W-:Y:S01]  /*8600*/  STG.E desc[UR36][R2.64], R5 ;  /* 0x0000000502007986 */ /* 0x0001e2000c101924 */
[----:B------:R-:W-:Y:S05]  /*8610*/  BRA `(.L_x_34652) ;  /* 0x0000000800987947 */ /* 0x000fea0003800000 */
.L_x_34657:
[----:B------:R-:W0:Y:S02]  /*8620*/  I2F.F64.S64 R4, R4 ;  /* 0x0000000400047312 */ /* 0x000e240000301c00 */
[----:B0-----:R0:W-:Y:S01]  /*8630*/  STG.E.64 desc[UR36][R2.64], R4 ;  /* 0x0000000402007986 */ /* 0x0011e2000c101b24 */
[----:B------:R-:W-:Y:S05]  /*8640*/  BRA `(.L_x_34652) ;  /* 0x00000008008c7947 */ /* 0x000fea0003800000 */
.L_x_34647:
        /* <DEDUP_REMOVED lines=12> */
.L_x_34662:
        /* <DEDUP_REMOVED lines=18> */
.L_x_34665:
[----:B------:R-:W-:-:S04]  /*8830*/  SHF.R.U32.HI R5, RZ, 0x18, R5 ;  /* 0x00000018ff057819 */ /* 0x000fc80000011605 */
[----:B------:R-:W-:-:S07]  /*8840*/  LOP3.LUT R0, R0, 0x80, R5, 0xf8, !PT ;  /* 0x0000008000007812 */ /* 0x000fce00078ef805 */
.L_x_34664:
[----:B------:R-:W-:Y:S05]  /*8850*/  BSYNC.RECONVERGENT B0 ;  /* 0x0000000000007941 */ /* 0x000fea0003800200 */
.L_x_34663:
[----:B------:R0:W-:Y:S01]  /*8860*/  STG.E.U8 desc[UR36][R2.64], R0 ;  /* 0x0000000002007986 */ /* 0x0001e2000c101124 */
[----:B------:R-:W-:Y:S05]  /*8870*/  BRA `(.L_x_34652) ;  /* 0x0000000800007947 */ /* 0x000fea0003800000 */
.L_x_34661:
        /* <DEDUP_REMOVED lines=18> */
.L_x_34668:
[----:B------:R-:W-:-:S04]  /*89a0*/  SHF.R.U32.HI R5, RZ, 0x18, R5 ;  /* 0x00000018ff057819 */ /* 0x000fc80000011605 */
[----:B------:R-:W-:-:S07]  /*89b0*/  LOP3.LUT R0, R0, 0x80, R5, 0xf8, !PT ;  /* 0x0000008000007812 */ /* 0x000fce00078ef805 */
.L_x_34667:
[----:B------:R-:W-:Y:S05]  /*89c0*/  BSYNC.RECONVERGENT B0 ;  /* 0x0000000000007941 */ /* 0x000fea0003800200 */
.L_x_34666:
[----:B------:R0:W-:Y:S01]  /*89d0*/  STG.E.U8 desc[UR36][R2.64], R0 ;  /* 0x0000000002007986 */ /* 0x0001e2000c101124 */
[----:B------:R-:W-:Y:S05]  /*89e0*/  BRA `(.L_x_34652) ;  /* 0x0000000400a47947 */ /* 0x000fea0003800000 */
.L_x_34660:
        /* <DEDUP_REMOVED lines=23> */
.L_x_34670:
[----:B------:R0:W-:Y:S01]  /*8b60*/  STG.E.64 desc[UR36][R2.64], R4 ;  /* 0x0000000402007986 */ /* 0x0001e2000c101b24 */
[----:B------:R-:W-:Y:S05]  /*8b70*/  BRA `(.L_x_34652) ;  /* 0x0000000400407947 */ /* 0x000fea0003800000 */
.L_x_34669:
[----:B------:R0:W-:Y:S01]  /*8b80*/  STG.E desc[UR36][R2.64], R7 ;  /* 0x0000000702007986 */ /* 0x0001e2000c101924 */
[----:B------:R-:W-:Y:S05]  /*8b90*/  BRA `(.L_x_34652) ;  /* 0x0000000400387947 */ /* 0x000fea0003800000 */
.L_x_34659:
        /* <DEDUP_REMOVED lines=11> */
.L_x_34672:
[----:B------:R-:W0:Y:S01]  /*8c50*/  I2F.F64.S64 R4, R4 ;  /* 0x0000000400047312 */ /* 0x000e220000301c00 */
[----:B------:R-:W-:-:S05]  /*8c60*/  CS2R R6, SRZ ;  /* 0x0000000000067805 */ /* 0x000fca000001ff00 */
[----:B0-----:R0:W-:Y:S01]  /*8c70*/  STG.E.128 desc[UR36][R2.64], R4 ;  /* 0x0000000402007986 */ /* 0x0011e2000c101d24 */
[----:B------:R-:W-:Y:S05]  /*8c80*/  BRA `(.L_x_34652) ;  /* 0x0000000000fc7947 */ /* 0x000fea0003800000 */
.L_x_34671:
[----:B------:R-:W-:-:S09]  /*8c90*/  UISETP.NE.AND UP0, UPT, UR4, 0xf, UPT ;  /* 0x0000000f0400788c */ /* 0x000fd2000bf05270 */
[----:B------:R-:W-:Y:S05]  /*8ca0*/  BRA.U !UP0, `(.L_x_34673) ;  /* 0x0000000108e87547 */ /* 0x000fea000b800000 */
[----:B------:R-:W-:-:S09]  /*8cb0*/  UISETP.NE.AND UP0, UPT, UR4, 0x17, UPT ;  /* 0x000000170400788c */ /* 0x000fd2000bf05270 */
[----:B------:R-:W-:Y:S05]  /*8cc0*/  BRA.U !UP0, `(.L_x_34674) ;  /* 0x0000000108907547 */ /* 0x000fea000b800000 */
[----:B------:R-:W-:-:S09]  /*8cd0*/  UISETP.NE.AND UP0, UPT, UR4, 0x18, UPT ;  /* 0x000000180400788c */ /* 0x000fd2000bf05270 */
[----:B------:R-:W-:Y:S05]  /*8ce0*/  BRA.U !UP0, `(.L_x_34675) ;  /* 0x0000000108447547 */ /* 0x000fea000b800000 */
.L_x_34651:
        /* <DEDUP_REMOVED lines=16> */
.L_x_34676:
[----:B------:R-:W-:Y:S05]  /*8df0*/  BRA `(.L_x_34652) ;  /* 0x0000000000a07947 */ /* 0x000fea0003800000 */
.L_x_34675:
        /* <DEDUP_REMOVED lines=13> */
.L_x_34678:
[----:B------:R-:W-:Y:S05]  /*8ed0*/  BSYNC.RECONVERGENT B0 ;  /* 0x0000000000007941 */ /* 0x000fea0003800200 */
.L_x_34677:
[----:B------:R-:W-:-:S05]  /*8ee0*/  LOP3.LUT R7, R0, 0x80, R7, 0xf8, !PT ;  /* 0x0000008000077812 */ /* 0x000fca00078ef807 */
[----:B------:R0:W-:Y:S01]  /*8ef0*/  STG.E.U8 desc[UR36][R2.64], R7 ;  /* 0x0000000702007986 */ /* 0x0001e2000c101124 */
[----:B------:R-:W-:Y:S05]  /*8f00*/  BRA `(.L_x_34652) ;  /* 0x00000000005c7947 */ /* 0x000fea0003800000 */
.L_x_34674:
        /* <DEDUP_REMOVED lines=12> */
.L_x_34680:
[----:B------:R-:W-:Y:S01]  /*8fd0*/  IMAD.MOV.U32 R0, RZ, RZ, 0x7f ;  /* 0x0000007fff007424 */ /* 0x000fe200078e00ff */
[----:B------:R-:W-:-:S04]  /*8fe0*/  ISETP.GT.U32.AND P0, PT, R6, 0x7f800000, PT ;  /* 0x7f8000000600780c */ /* 0x000fc80003f04070 */
[----:B------:R-:W-:-:S09]  /*8ff0*/  SEL R0, R0, 0x7c, P0 ;  /* 0x0000007c00007807 */ /* 0x000fd20000000000 */
.L_x_34681:
[----:B------:R-:W-:Y:S05]  /*9000*/  BSYNC.RECONVERGENT B0 ;  /* 0x0000000000007941 */ /* 0x000fea0003800200 */
.L_x_34679:
[----:B------:R-:W-:-:S04]  /*9010*/  SHF.R.U32.HI R5, RZ, 0x18, R5 ;  /* 0x00000018ff057819 */ /* 0x000fc80000011605 */
[----:B------:R-:W-:-:S05]  /*9020*/  LOP3.LUT R5, R0, 0x80, R5, 0xf8, !PT ;  /* 0x0000008000057812 */ /* 0x000fca00078ef805 */
[----:B------:R0:W-:Y:S01]  /*9030*/  STG.E.U8 desc[UR36][R2.64], R5 ;  /* 0x0000000502007986 */ /* 0x0001e2000c101124 */
[----:B------:R-:W-:Y:S05]  /*9040*/  BRA `(.L_x_34652) ;  /* 0x00000000000c7947 */ /* 0x000fea0003800000 */
.L_x_34673:
[----:B------:R-:W0:Y:S02]  /*9050*/  I2F.S64 R0, R4 ;  /* 0x0000000400007312 */ /* 0x000e240000301400 */
[----:B0-----:R-:W-:-:S05]  /*9060*/  F2FP.BF16.F32.PACK_AB R0, RZ, R0 ;  /* 0x00000000ff00723e */ /* 0x001fca00000010ff */
[----:B------:R0:W-:Y:S02]  /*9070*/  STG.E.U16 desc[UR36][R2.64], R0 ;  /* 0x0000000002007986 */ /* 0x0001e4000c101524 */
.L_x_34652:
[----:B------:R-:W-:-:S07]  /*9080*/  IADD3 R17, PT, PT, R17, 0x80, RZ ;  /* 0x0000008011117810 */ /* 0x000fce0007ffe0ff */
.L_x_34612:
[----:B------:R-:W-:Y:S05]  /*9090*/  BSYNC.RECONVERGENT B6 ;  /* 0x0000000000067941 */ /* 0x000fea0003800200 */
.L_x_34611:
        /* <DEDUP_REMOVED lines=306> */
.L_x_34682:
        /* <DEDUP_REMOVED lines=19> */
.L_x_34686:
[----:B--2---:R0:W5:Y:S01]  /*a4f0*/  LDG.E.U8 R2, desc[UR36][R4.64] ;  /* 0x0000002404027981 */ /* 0x004162000c1e1100 */
[----:B------:R-:W-:Y:S01]  /*a500*/  IMAD.MOV.U32 R3, RZ, RZ, RZ ;  /* 0x000000ffff037224 */ /* 0x000fe200078e00ff */
[----:B------:R-:W-:Y:S06]  /*a510*/  BRA `(.L_x_34688) ;  /* 0x0000000c00407947 */ /* 0x000fec0003800000 */
.L_x_34685:
        /* <DEDUP_REMOVED lines=8> */
.L_x_34690:
[----:B--2---:R-:W2:Y:S02]  /*a5a0*/  LDG.E R2, desc[UR36][R4.64] ;  /* 0x0000002404027981 */ /* 0x004ea4000c1e1900 */
[----:B--2---:R-:W-:Y:S01]  /*a5b0*/  SHF.R.S32.HI R3, RZ, 0x1f, R2 ;  /* 0x0000001fff037819 */ /* 0x004fe20000011402 */
[----:B------:R-:W-:Y:S06]  /*a5c0*/  BRA `(.L_x_34688) ;  /* 0x0000000c00147947 */ /* 0x000fec0003800000 */
.L_x_34689:
[----:B--2---:R-:W2:Y:S02]  /*a5d0*/  LDG.E.S16 R2, desc[UR36][R4.64] ;  /* 0x0000002404027981 */ /* 0x004ea4000c1e1700 */
[----:B--2---:R-:W-:Y:S01]  /*a5e0*/  SHF.R.S32.HI R3, RZ, 0x1f, R2 ;  /* 0x0000001fff037819 */ /* 0x004fe20000011402 */
[----:B------:R-:W-:Y:S06]  /*a5f0*/  BRA `(.L_x_34688) ;  /* 0x0000000c00087947 */ /* 0x000fec0003800000 */
.L_x_34684:
        /* <DEDUP_REMOVED lines=9> */
.L_x_34692:
[----:B------:R-:W2:Y:S02]  /*a690*/  LDG.E.U16 R4, desc[UR36][R4.64] ;  /* 0x0000002404047981 */ /* 0x000ea4000c1e1500 */
[----:B--2---:R-:W-:-:S06]  /*a6a0*/  HADD2.F32 R2, -RZ, R4.H0_H0 ;  /* 0x20000004ff027230 */ /* 0x004fcc0000004100 */
[----:B------:R-:W0:Y:S01]  /*a6b0*/  F2I.S64.TRUNC R2, R2 ;  /* 0x0000000200027311 */ /* 0x000e22000020d900 */
[----:B------:R-:W-:Y:S05]  /*a6c0*/  BRA `(.L_x_34688) ;  /* 0x0000000800d47947 */ /* 0x000fea0003800000 */
.L_x_34691:
        /* <DEDUP_REMOVED lines=9> */
.L_x_34694:
[----:B------:R-:W2:Y:S02]  /*a760*/  LDG.E.U16 R4, desc[UR36][R4.64] ;  /* 0x0000002404047981 */ /* 0x000ea4000c1e1500 */
[----:B--2---:R-:W-:-:S06]  /*a770*/  HADD2.F32 R2, -RZ, R4.H0_H0 ;  /* 0x20000004ff027230 */ /* 0x004fcc0000004100 */
[----:B------:R-:W0:Y:S01]  /*a780*/  F2I.S64.TRUNC R2, R2 ;  /* 0x0000000200027311 */ /* 0x000e22000020d900 */
[----:B------:R-:W-:Y:S05]  /*a790*/  BRA `(.L_x_34688) ;  /* 0x0000000800a07947 */ /* 0x000fea0003800000 */
.L_x_34693:
[----:B--2---:R-:W2:Y:S02]  /*a7a0*/  LDG.E.64 R2, desc[UR36][R4.64] ;  /* 0x0000002404027981 */ /* 0x004ea4000c1e1b00 */
[----:B--2---:R-:W0:Y:S01]  /*a7b0*/  F2I.S64.F64.TRUNC R2, R2 ;  /* 0x0000000200027311 */ /* 0x004e22000030d900 */
[----:B------:R-:W-:Y:S05]  /*a7c0*/  BRA `(.L_x_34688) ;  /* 0x0000000800947947 */ /* 0x000fea0003800000 */
.L_x_34683:
        /* <DEDUP_REMOVED lines=13> */
.L_x_34697:
[----:B--2---:R-:W2:Y:S02]  /*a8a0*/  LDG.E.64 R2, desc[UR36][R4.64] ;  /* 0x0000002404027981 */ /* 0x004ea4000c1e1b00 */
[----:B--2---:R-:W0:Y:S01]  /*a8b0*/  F2I.S64.F64.TRUNC R2, R2 ;  /* 0x0000000200027311 */ /* 0x004e22000030d900 */
[----:B------:R-:W-:Y:S05]  /*a8c0*/  BRA `(.L_x_34688) ;  /* 0x0000000800547947 */ /* 0x000fea0003800000 */
.L_x_34696:
        /* <DEDUP_REMOVED lines=26> */
.L_x_34699:
        /* <DEDUP_REMOVED lines=13> */
.L_x_34698:
[----:B--2---:R-:W2:Y:S02]  /*ab40*/  LDG.E.U16 R2, desc[UR36][R4.64] ;  /* 0x0000002404027981 */ /* 0x004ea4000c1e1500 */
[----:B--2---:R-:W-:-:S06]  /*ab50*/  SHF.L.U32 R2, R2, 0x10, RZ ;  /* 0x0000001002027819 */ /* 0x004fcc00000006ff */
[----:B------:R-:W0:Y:S01]  /*ab60*/  F2I.S64.TRUNC R2, R2 ;  /* 0x0000000200027311 */ /* 0x000e22000020d900 */
[----:B------:R-:W-:Y:S05]  /*ab70*/  BRA `(.L_x_34688) ;  /* 0x0000000400a87947 */ /* 0x000fea0003800000 */
.L_x_34695:
        /* <DEDUP_REMOVED lines=11> */
.L_x_34702:
        /* <DEDUP_REMOVED lines=21> */
.L_x_34706:
[----:B------:R-:W-:Y:S05]  /*ad80*/  BSYNC.RECONVERGENT B1 ;  /* 0x0000000000017941 */ /* 0x000fea0003800200 */
.L_x_34705:
[----:B------:R-:W-:Y:S02]  /*ad90*/  SHF.L.U32 R0, R0, 0x14, RZ ;  /* 0x0000001400007819 */ /* 0x000fe400000006ff */
[----:B------:R-:W-:-:S04]  /*ada0*/  LEA R2, R2, 0x3b800000, 0x17 ;  /* 0x3b80000002027811 */ /* 0x000fc800078eb8ff */
[----:B------:R-:W-:-:S07]  /*adb0*/  LOP3.LUT R2, R2, R0, R7, 0xfe, !PT ;  /* 0x0000000002027212 */ /* 0x000fce00078efe07 */
.L_x_34704:
[----:B------:R-:W-:Y:S05]  /*adc0*/  BSYNC.RECONVERGENT B0 ;  /* 0x0000000000007941 */ /* 0x000fea0003800200 */
.L_x_34703:
[----:B------:R-:W2:Y:S01]  /*add0*/  F2I.S64.TRUNC R2, R2 ;  /* 0x0000000200027311 */ /* 0x000ea2000020d900 */
[----:B------:R-:W-:Y:S05]  /*ade0*/  BRA `(.L_x_34688) ;  /* 0x00000004000c7947 */ /* 0x000fea0003800000 */
.L_x_34701:
        /* <DEDUP_REMOVED lines=21> */
.L_x_34710:
[----:B------:R-:W-:Y:S05]  /*af40*/  BSYNC.RECONVERGENT B1 ;  /* 0x0000000000017941 */ /* 0x000fea0003800200 */
.L_x_34709:
[----:B------:R-:W-:Y:S01]  /*af50*/  IMAD.SHL.U32 R0, R0, 0x200000, RZ ;  /* 0x0020000000007824 */ /* 0x000fe200078e00ff */
[----:B------:R-:W-:-:S04]  /*af60*/  LEA R2, R2, 0x37800000, 0x17 ;  /* 0x3780000002027811 */ /* 0x000fc800078eb8ff */
[----:B------:R-:W-:-:S07]  /*af70*/  LOP3.LUT R2, R2, R0, R7, 0xfe, !PT ;  /* 0x0000000002027212 */ /* 0x000fce00078efe07 */
.L_x_34708:
[----:B------:R-:W-:Y:S05]  /*af80*/  BSYNC.RECONVERGENT B0 ;  /* 0x0000000000007941 */ /* 0x000fea0003800200 */
.L_x_34707:
[----:B------:R-:W0:Y:S01]  /*af90*/  F2I.S64.TRUNC R2, R2 ;  /* 0x0000000200027311 */ /* 0x000e22000020d900 */
[----:B------:R-:W-:Y:S05]  /*afa0*/  BRA `(.L_x_34688) ;  /* 0x00000000009c7947 */ /* 0x000fea0003800000 */
.L_x_34700:
        /* <DEDUP_REMOVED lines=14> */
.L_x_34714:
[----:B------:R-:W-:Y:S05]  /*b090*/  BSYNC.RECONVERGENT B0 ;  /* 0x0000000000007941 */ /* 0x000fea0003800200 */
.L_x_34713:
[----:B------:R-:W4:Y:S01]  /*b0a0*/  F2I.S64.TRUNC R2, R2 ;  /* 0x0000000200027311 */ /* 0x000f22000020d900 */
[----:B------:R-:W-:Y:S05]  /*b0b0*/  BRA `(.L_x_34688) ;  /* 0x0000000000587947 */ /* 0x000fea0003800000 */
.L_x_34687:
        /* <DEDUP_REMOVED lines=16> */
.L_x_34715:
[----:B------:R-:W-:Y:S01]  /*b1c0*/  CS2R R2, SRZ ;  /* 0x0000000000027805 */ /* 0x000fe2000001ff00 */
[----:B------:R-:W-:Y:S06]  /*b1d0*/  BRA `(.L_x_34688) ;  /* 0x0000000000107947 */ /* 0x000fec0003800000 */
.L_x_34712:
[----:B--2---:R0:W5:Y:S01]  /*b1e0*/  LDG.E.64 R2, desc[UR36][R4.64] ;  /* 0x0000002404027981 */ /* 0x004162000c1e1b00 */
[----:B------:R-:W-:Y:S05]  /*b1f0*/  BRA `(.L_x_34688) ;  /* 0x0000000000087947 */ /* 0x000fea0003800000 */
.L_x_34711:
[----:B--2---:R3:W5:Y:S01]  /*b200*/  LDG.E R2, desc[UR36][R4.64] ;  /* 0x0000002404027981 */ /* 0x004762000c1e1900 */
[----:B------:R-:W-:-:S07]  /*b210*/  MOV R3, RZ ;  /* 0x000000ff00037202 */ /* 0x000fce0000000f00 */
.L_x_34688:
[----:B------:R-:W0:Y:S01]  /*b220*/  LDCU.64 UR6, c[0x0][0x598] ;  /* 0x0000b300ff0677ac */ /* 0x000e220008000a00 */
[----:B------:R-:W-:-:S04]  /*b230*/  UPRMT UR4, UR41, 0x9910, URZ ;  /* 0x0000991029047896 */ /* 0x000fc800080000ff */
[----:B------:R-:W-:Y:S01]  /*b240*/  UISETP.GT.AND UP0, UPT, UR4, 0x9, UPT ;  /* 0x000000090400788c */ /* 0x000fe2000bf04270 */
[----:B0-2-45:R-:W-:-:S04]  /*b250*/  ISETP.GT.U32.AND P0, PT, R2, UR6, PT ;  /* 0x0000000602007c0c */ /* 0x035fc8000bf04070 */
[----:B------:R-:W-:-:S04]  /*b260*/  ISETP.GT.AND.EX P0, PT, R3, UR7, PT, P0 ;  /* 0x0000000703007c0c */ /* 0x000fc8000bf04300 */
        /* <DEDUP_REMOVED lines=14> */
.L_x_34719:
[----:B------:R-:W-:Y:S01]  /*b350*/  STG.E.U8 desc[UR36][R16.64], R5 ;  /* 0x0000000510007986 */ /* 0x000fe2000c101124 */
[----:B------:R-:W-:Y:S05]  /*b360*/  EXIT ;  /* 0x000000000000794d */ /* 0x000fea0003800000 */
.L_x_34718:
        /* <DEDUP_REMOVED lines=8> */
.L_x_34722:
[----:B------:R-:W-:Y:S01]  /*b3f0*/  STG.E desc[UR36][R16.64], R5 ;  /* 0x0000000510007986 */ /* 0x000fe2000c101924 */
[----:B------:R-:W-:Y:S05]  /*b400*/  EXIT ;  /* 0x000000000000794d */ /* 0x000fea0003800000 */
.L_x_34721:
[----:B------:R-:W-:Y:S01]  /*b410*/  STG.E.U16 desc[UR36][R16.64], R5 ;  /* 0x0000000510007986 */ /* 0x000fe2000c101524 */
[----:B------:R-:W-:Y:S05]  /*b420*/  EXIT ;  /* 0x000000000000794d */ /* 0x000fea0003800000 */
.L_x_34717:
        /* <DEDUP_REMOVED lines=9> */
.L_x_34724:
[----:B------:R-:W0:Y:S02]  /*b4c0*/  I2F.S64 R0, R2 ;  /* 0x0000000200007312 */ /* 0x000e240000301400 */
[----:B0-----:R-:W-:-:S05]  /*b4d0*/  F2FP.F16.F32.PACK_AB R0, RZ, R0 ;  /* 0x00000000ff00723e */ /* 0x001fca00000000ff */
[----:B------:R-:W-:Y:S01]  /*b4e0*/  STG.E.U16 desc[UR36][R16.64], R0 ;  /* 0x0000000010007986 */ /* 0x000fe2000c101524 */
[----:B------:R-:W-:Y:S05]  /*b4f0*/  EXIT ;  /* 0x000000000000794d */ /* 0x000fea0003800000 */
.L_x_34723:
        /* <DEDUP_REMOVED lines=10> */
.L_x_34726:
[----:B------:R-:W0:Y:S02]  /*b5a0*/  I2F.S64 R2, R2 ;  /* 0x0000000200027312 */ /* 0x000e240000301400 */
[----:B0-----:R-:W-:-:S04]  /*b5b0*/  F2FP.F16.F32.PACK_AB R3, RZ, R2 ;  /* 0x00000002ff03723e */ /* 0x001fc800000000ff */
[----:B------:R-:W-:-:S05]  /*b5c0*/  PRMT R3, R3, 0x5410, RZ ;  /* 0x0000541003037816 */ /* 0x000fca00000000ff */
[----:B------:R-:W-:Y:S01]  /*b5d0*/  STG.E desc[UR36][R16.64], R3 ;  /* 0x0000000310007986 */ /* 0x000fe2000c101924 */
[----:B------:R-:W-:Y:S05]  /*b5e0*/  EXIT ;  /* 0x000000000000794d */ /* 0x000fea0003800000 */
.L_x_34725:
[----:B------:R-:W0:Y:S02]  /*b5f0*/  I2F.F64.S64 R2, R2 ;  /* 0x0000000200027312 */ /* 0x000e240000301c00 */
[----:B0-----:R-:W-:Y:S01]  /*b600*/  STG.E.64 desc[UR36][R16.64], R2 ;  /* 0x0000000210007986 */ /* 0x001fe2000c101b24 */
[----:B------:R-:W-:Y:S05]  /*b610*/  EXIT ;  /* 0x000000000000794d */ /* 0x000fea0003800000 */
.L_x_34716:
        /* <DEDUP_REMOVED lines=12> */
.L_x_34730:
        /* <DEDUP_REMOVED lines=17> */
.L_x_34733:
[----:B------:R-:W-:-:S04]  /*b7f0*/  SHF.R.U32.HI R3, RZ, 0x18, R3 ;  /* 0x00000018ff037819 */ /* 0x000fc80000011603 */
[----:B------:R-:W-:-:S04]  /*b800*/  LOP3.LUT R0, R0, 0x80, R3, 0xf8, !PT ;  /* 0x0000008000007812 */ /* 0x000fc800078ef803 */
[----:B------:R-:W-:-:S07]  /*b810*/  PRMT R8, R0, 0x7610, R8 ;  /* 0x0000761000087816 */ /* 0x000fce0000000008 */
.L_x_34732:
[----:B------:R-:W-:Y:S05]  /*b820*/  BSYNC.RECONVERGENT B0 ;  /* 0x0000000000007941 */ /* 0x000fea0003800200 */
.L_x_34731:
[----:B------:R-:W-:Y:S01]  /*b830*/  STG.E.U8 desc[UR36][R16.64], R8 ;  /* 0x0000000810007986 */ /* 0x000fe2000c101124 */
[----:B------:R-:W-:Y:S05]  /*b840*/  EXIT ;  /* 0x000000000000794d */ /* 0x000fea0003800000 */
.L_x_34729:
        /* <DEDUP_REMOVED lines=17> */
.L_x_34736:
[----:B------:R-:W-:-:S04]  /*b960*/  SHF.R.U32.HI R3, RZ, 0x18, R3 ;  /* 0x00000018ff037819 */ /* 0x000fc80000011603 */
[----:B------:R-:W-:-:S04]  /*b970*/  LOP3.LUT R0, R0, 0x80, R3, 0xf8, !PT ;  /* 0x0000008000007812 */ /* 0x000fc800078ef803 */
[----:B------:R-:W-:-:S07]  /*b980*/  PRMT R8, R0, 0x7610, R8 ;  /* 0x0000761000087816 */ /* 0x000fce0000000008 */
.L_x_34735:
[----:B------:R-:W-:Y:S05]  /*b990*/  BSYNC.RECONVERGENT B0 ;  /* 0x0000000000007941 */ /* 0x000fea0003800200 */
.L_x_34734:
[----:B------:R-:W-:Y:S01]  /*b9a0*/  STG.E.U8 desc[UR36][R16.64], R8 ;  /* 0x0000000810007986 */ /* 0x000fe2000c101124 */
[----:B------:R-:W-:Y:S05]  /*b9b0*/  EXIT ;  /* 0x000000000000794d */ /* 0x000fea0003800000 */
.L_x_34728:
        /* <DEDUP_REMOVED lines=23> */
.L_x_34738:
[----:B------:R-:W-:Y:S01]  /*bb30*/  STG.E.64 desc[UR36][R16.64], R2 ;  /* 0x0000000210007986 */ /* 0x000fe2000c101b24 */
[----:B------:R-:W-:Y:S05]  /*bb40*/  EXIT ;  /* 0x000000000000794d */ /* 0x000fea0003800000 */
.L_x_34737:
[----:B------:R-:W-:Y:S01]  /*bb50*/  STG.E desc[UR36][R16.64], R5 ;  /* 0x0000000510007986 */ /* 0x000fe2000c101924 */
[----:B------:R-:W-:Y:S05]  /*bb60*/  EXIT ;  /* 0x000000000000794d */ /* 0x000fea0003800000 */
.L_x_34727:
        /* <DEDUP_REMOVED lines=11> */
.L_x_34740:
[----:B------:R-:W0:Y:S01]  /*bc20*/  I2F.F64.S64 R4, R2 ;  /* 0x0000000200047312 */ /* 0x000e220000301c00 */
[----:B------:R-:W-:-:S05]  /*bc30*/  CS2R R6, SRZ ;  /* 0x0000000000067805 */ /* 0x000fca000001ff00 */
[----:B0-----:R-:W-:Y:S01]  /*bc40*/  STG.E.128 desc[UR36][R16.64], R4 ;  /* 0x0000000410007986 */ /* 0x001fe2000c101d24 */
[----:B------:R-:W-:Y:S05]  /*bc50*/  EXIT ;  /* 0x000000000000794d */ /* 0x000fea0003800000 */
.L_x_34739:
[----:B------:R-:W-:-:S09]  /*bc60*/  UISETP.NE.AND UP0, UPT, UR4, 0xf, UPT ;  /* 0x0000000f0400788c */ /* 0x000fd2000bf05270 */
[----:B------:R-:W-:Y:S05]  /*bc70*/  BRA.U !UP0, `(.L_x_34741) ;  /* 0x0000000108e87547 */ /* 0x000fea000b800000 */
[----:B------:R-:W-:-:S09]  /*bc80*/  UISETP.NE.AND UP0, UPT, UR4, 0x17, UPT ;  /* 0x000000170400788c */ /* 0x000fd2000bf05270 */
[----:B------:R-:W-:Y:S05]  /*bc90*/  BRA.U !UP0, `(.L_x_34742) ;  /* 0x0000000108907547 */ /* 0x000fea000b800000 */
[----:B------:R-:W-:-:S09]  /*bca0*/  UISETP.NE.AND UP0, UPT, UR4, 0x18, UPT ;  /* 0x000000180400788c */ /* 0x000fd2000bf05270 */
[----:B------:R-:W-:Y:S05]  /*bcb0*/  BRA.U !UP0, `(.L_x_34743) ;  /* 0x0000000108447547 */ /* 0x000fea000b800000 */
.L_x_34720:
        /* <DEDUP_REMOVED lines=16> */
.L_x_34744:
[----:B------:R-:W-:Y:S05]  /*bdc0*/  EXIT ;  /* 0x000000000000794d */ /* 0x000fea0003800000 */
.L_x_34743:
        /* <DEDUP_REMOVED lines=13> */
.L_x_34746:
[----:B------:R-:W-:Y:S05]  /*bea0*/  BSYNC.RECONVERGENT B0 ;  /* 0x0000000000007941 */ /* 0x000fea0003800200 */
.L_x_34745:
[----:B------:R-:W-:-:S05]  /*beb0*/  LOP3.LUT R5, R0, 0x80, R5, 0xf8, !PT ;  /* 0x0000008000057812 */ /* 0x000fca00078ef805 */
[----:B------:R-:W-:Y:S01]  /*bec0*/  STG.E.U8 desc[UR36][R16.64], R5 ;  /* 0x0000000510007986 */ /* 0x000fe2000c101124 */
[----:B------:R-:W-:Y:S05]  /*bed0*/  EXIT ;  /* 0x000000000000794d */ /* 0x000fea0003800000 */
.L_x_34742:
        /* <DEDUP_REMOVED lines=12> */
.L_x_34748:
[----:B------:R-:W-:Y:S01]  /*bfa0*/  IMAD.MOV.U32 R0, RZ, RZ, 0x7f ;  /* 0x0000007fff007424 */ /* 0x000fe200078e00ff */
[----:B------:R-:W-:-:S04]  /*bfb0*/  ISETP.GT.U32.AND P0, PT, R4, 0x7f800000, PT ;  /* 0x7f8000000400780c */ /* 0x000fc80003f04070 */
[----:B------:R-:W-:-:S09]  /*bfc0*/  SEL R0, R0, 0x7c, P0 ;  /* 0x0000007c00007807 */ /* 0x000fd20000000000 */
.L_x_34749:
[----:B------:R-:W-:Y:S05]  /*bfd0*/  BSYNC.RECONVERGENT B0 ;  /* 0x0000000000007941 */ /* 0x000fea0003800200 */
.L_x_34747:
[----:B------:R-:W-:-:S04]  /*bfe0*/  SHF.R.U32.HI R3, RZ, 0x18, R3 ;  /* 0x00000018ff037819 */ /* 0x000fc80000011603 */
[----:B------:R-:W-:-:S05]  /*bff0*/  LOP3.LUT R3, R0, 0x80, R3, 0xf8, !PT ;  /* 0x0000008000037812 */ /* 0x000fca00078ef803 */
[----:B------:R-:W-:Y:S01]  /*c000*/  STG.E.U8 desc[UR36][R16.64], R3 ;  /* 0x0000000310007986 */ /* 0x000fe2000c101124 */
[----:B------:R-:W-:Y:S05]  /*c010*/  EXIT ;  /* 0x000000000000794d */ /* 0x000fea0003800000 */
.L_x_34741:
[----:B------:R-:W0:Y:S02]  /*c020*/  I2F.S64 R0, R2 ;  /* 0x0000000200007312 */ /* 0x000e240000301400 */
[----:B0-----:R-:W-:-:S05]  /*c030*/  F2FP.BF16.F32.PACK_AB R0, RZ, R0 ;  /* 0x00000000ff00723e */ /* 0x001fca00000010ff */
[----:B------:R-:W-:Y:S01]  /*c040*/  STG.E.U16 desc[UR36][R16.64], R0 ;  /* 0x0000000010007986 */ /* 0x000fe2000c101524 */
[----:B------:R-:W-:Y:S05]  /*c050*/  EXIT ;  /* 0x000000000000794d */ /* 0x000fea0003800000 */
.L_x_34750:
        /* <DEDUP_REMOVED lines=10> */
.L_x_41992:


//--------------------- .text._ZN2at6native27unrolled_elementwise_kernelINS0_13AUnaryFunctorIlllZZZNS0_19maximum_kernel_cudaERNS_18TensorIteratorBaseEENKUlvE_clEvENKUlvE2_clEvEUlllE_EESt5arrayIPcLm2EELi4E23TrivialOffsetCalculatorILi1EjESD_NS0_6memory12LoadWithCastILi1EEENSE_13StoreWithCastILi1EEEEEviT_T0_T2_T3_T4_T5_ --------------------------
	.section	.text._ZN2at6native27unrolled_elementwise_kernelINS0_13AUnaryFunctorIlllZZZNS0_19maximum_kernel_cudaERNS_18TensorIteratorBaseEENKUlvE_clEvENKUlvE2_clEvEUlllE_EESt5arrayIPcLm2EELi4E23TrivialOffsetCalculatorILi1EjESD_NS0_6memory12LoadWithCastILi1EEENSE_13StoreWithCastILi1EEEEEviT_T0_T2_T3_T4_T5_,"ax",@progbits
	.align	128
        .global         _ZN2at6native27unrolled_elementwise_kernelINS0_13AUnaryFunctorIlllZZZNS0_19maximum_kernel_cudaERNS_18TensorIteratorBaseEENKUlvE_clEvENKUlvE2_clEvEUlllE_EESt5arrayIPcLm2EELi4E23TrivialOffsetCalculatorILi1EjESD_NS0_6memory12LoadWithCastILi1EEENSE_13StoreWithCastILi1EEEEEviT_T0_T2_T3_T4_T5_
        .type           _ZN2at6native27unrolled_elementwise_kernelINS0_13AUnaryFunctorIlllZZZNS0_19maximum_kernel_cudaERNS_18TensorIteratorBaseEENKUlvE_clEvENKUlvE2_clEvEUlllE_EESt5arrayIPcLm2EELi4E23TrivialOffsetCalculatorILi1EjESD_NS0_6memory12LoadWithCastILi1EEENSE_13StoreWithCastILi1EEEEEviT_T0_T2_T3_T4_T5_,@function
        .size           _ZN2at6native27unrolled_elementwise_kernelINS0_13AUnaryFunctorIlllZZZNS0_19maximum_kernel_cudaERNS_18TensorIteratorBaseEENKUlvE_clEvENKUlvE2_clEvEUlllE_EESt5arrayIPcLm2EELi4E23TrivialOffsetCalculatorILi1EjESD_NS0_6memory12LoadWithCastILi1EEENSE_13StoreWithCastILi1EEEEEviT_T0_T2_T3_T4_T5_,(.L_x_41993 - _ZN2at6native27unrolled_elementwise_kernelINS0_13AUnaryFunctorIlllZZZNS0_19maximum_kernel_cudaERNS_18TensorIteratorBaseEENKUlvE_clEvENKUlvE2_clEvEUlllE_EESt5arrayIPcLm2EELi4E23TrivialOffsetCalculatorILi1EjESD_NS0_6memory12LoadWithCastILi1EEENSE_13StoreWithCastILi1EEEEEviT_T0_T2_T3_T4_T5_)
        .other          _ZN2at6native27unrolled_elementwise_kernelINS0_13AUnaryFunctorIlllZZZNS0_19maximum_kernel_cudaERNS_18TensorIteratorBaseEENKUlvE_clEvENKUlvE2_clEvEUlllE_EESt5arrayIPcLm2EELi4E23TrivialOffsetCalculatorILi1EjESD_NS0_6memory12LoadWithCastILi1EEENSE_13StoreWithCastILi1EEEEEviT_T0_T2_T3_T4_T5_,@"STO_CUDA_ENTRY STV_DEFAULT"
_ZN2at6native27unrolled_elementwise_kernelINS0_13AUnaryFunctorIlllZZZNS0_19maximum_kernel_cudaERNS_18TensorIteratorBaseEENKUlvE_clEvENKUlvE2_clEvEUlllE_EESt5arrayIPcLm2EELi4E23TrivialOffsetCalculatorILi1EjESD_NS0_6memory12LoadWithCastILi1EEENSE_13StoreWithCastILi1EEEEEviT_T0_T2_T3_T4_T5_:
.text._ZN2at6native27unrolled_elementwise_kernelINS0_13AUnaryFunctorIlllZZZNS0_19maximum_kernel_cudaERNS_18TensorIteratorBaseEENKUlvE_clEvENKUlvE2_clEvEUlllE_EESt5arrayIPcLm2EELi4E23TrivialOffsetCalculatorILi1EjESD_NS0_6memory12LoadWithCastILi1EEENSE_13StoreWithCastILi1EEEEEviT_T0_T2_T3_T4_T5_:
        /* <DEDUP_REMOVED lines=32> */
.L_x_34756:
[----:B------:R1:W5:Y:S01]  /*0200*/  LDG.E.U8 R28, desc[UR36][R4.64] ;  /* 0x00000024041c7981 */ /* 0x000362000c1e1100 */
[----:B------:R-:W-:Y:S01]  /*0210*/  IMAD.MOV.U32 R29, RZ, RZ, RZ ;  /* 0x000000ffff1d7224 */ /* 0x000fe200078e00ff */
[----:B------:R-:W-:Y:S06]  /*0220*/  BRA `(.L_x_34758) ;  /* 0x0000000c00447947 */ /* 0x000fec0003800000 */
.L_x_34755:
        /* <DEDUP_REMOVED lines=8> */
.L_x_34760:
[----:B------:R-:W2:Y:S02]  /*02b0*/  LDG.E R28, desc[UR36][R4.64] ;  /* 0x00000024041c7981 */ /* 0x000ea4000c1e1900 */
[----:B--2---:R-:W-:Y:S01]  /*02c0*/  SHF.R.S32.HI R29, RZ, 0x1f, R28 ;  /* 0x0000001fff1d7819 */ /* 0x004fe2000001141c */
[----:B------:R-:W-:Y:S06]  /*02d0*/  BRA `(.L_x_34758) ;  /* 0x0000000c00187947 */ /* 0x000fec0003800000 */
.L_x_34759:
[----:B------:R-:W2:Y:S02]  /*02e0*/  LDG.E.S16 R28, desc[UR36][R4.64] ;  /* 0x00000024041c7981 */ /* 0x000ea4000c1e1700 */
[----:B--2---:R-:W-:Y:S01]  /*02f0*/  SHF.R.S32.HI R29, RZ, 0x1f, R28 ;  /* 0x0000001fff1d7819 */ /* 0x004fe2000001141c */
[----:B------:R-:W-:Y:S06]  /*0300*/  BRA `(.L_x_34758) ;  /* 0x0000000c000c7947 */ /* 0x000fec0003800000 */
.L_x_34754:
        /* <DEDUP_REMOVED lines=9> */
.L_x_34762:
[----:B------:R-:W2:Y:S02]  /*03a0*/  LDG.E.U16 R4, desc[UR36][R4.64] ;  /* 0x0000002404047981 */ /* 0x000ea4000c1e1500 */
[----:B--2---:R-:W-:-:S06]  /*03b0*/  HADD2.F32 R28, -RZ, R4.H0_H0 ;  /* 0x20000004ff1c7230 */ /* 0x004fcc0000004100 */
[----:B------:R-:W0:Y:S01]  /*03c0*/  F2I.S64.TRUNC R28, R28 ;  /* 0x0000001c001c7311 */ /* 0x000e22000020d900 */
[----:B------:R-:W-:Y:S05]  /*03d0*/  BRA `(.L_x_34758) ;  /* 0x0000000800d87947 */ /* 0x000fea0003800000 */
.L_x_34761:
        /* <DEDUP_REMOVED lines=9> */
.L_x_34764:
[----:B------:R-:W2:Y:S02]  /*0470*/  LDG.E.U16 R4, desc[UR36][R4.64] ;  /* 0x0000002404047981 */ /* 0x000ea4000c1e1500 */
[----:B--2---:R-:W-:-:S06]  /*0480*/  HADD2.F32 R28, -RZ, R4.H0_H0 ;  /* 0x20000004ff1c7230 */ /* 0x004fcc0000004100 */
[----:B------:R-:W4:Y:S01]  /*0490*/  F2I.S64.TRUNC R28, R28 ;  /* 0x0000001c001c7311 */ /* 0x000f22000020d900 */
[----:B------:R-:W-:Y:S05]  /*04a0*/  BRA `(.L_x_34758) ;  /* 0x0000000800a47947 */ /* 0x000fea0003800000 */
.L_x_34763:
[----:B------:R-:W2:Y:S02]  /*04b0*/  LDG.E.64 R4, desc[UR36][R4.64] ;  /* 0x0000002404047981 */ /* 0x000ea4000c1e1b00 */
[----:B--2---:R2:W3:Y:S01]  /*04c0*/  F2I.S64.F64.TRUNC R28, R4 ;  /* 0x00000004001c7311 */ /* 0x0044e2000030d900 */
[----:B------:R-:W-:Y:S05]  /*04d0*/  BRA `(.L_x_34758) ;  /* 0x0000000800987947 */ /* 0x000fea0003800000 */
.L_x_34753:
        /* <DEDUP_REMOVED lines=13> */
.L_x_34767:
[----:B------:R-:W2:Y:S02]  /*05b0*/  LDG.E.64 R4, desc[UR36][R4.64] ;  /* 0x0000002404047981 */ /* 0x000ea4000c1e1b00 */
[----:B--2---:R0:W1:Y:S01]  /*05c0*/  F2I.S64.F64.TRUNC R28, R4 ;  /* 0x00000004001c7311 */ /* 0x004062000030d900 */
[----:B------:R-:W-:Y:S05]  /*05d0*/  BRA `(.L_x_34758) ;  /* 0x0000000800587947 */ /* 0x000fea0003800000 */
.L_x_34766:
        /* <DEDUP_REMOVED lines=26> */
.L_x_34769:
        /* <DEDUP_REMOVED lines=14> */
.L_x_34768:
[----:B------:R-:W2:Y:S02]  /*0860*/  LDG.E.U16 R28, desc[UR36][R4.64] ;  /* 0x00000024041c7981 */ /* 0x000ea4000c1e1500 */
[----:B--2---:R-:W-:-:S06]  /*0870*/  IMAD.U32 R28, R28, 0x10000, RZ ;  /* 0x000100001c1c7824 */ /* 0x004fcc00078e00ff */
[----:B------:R-:W0:Y:S01]  /*0880*/  F2I.S64.TRUNC R28, R28 ;  /* 0x0000001c001c7311 */ /* 0x000e22000020d900 */
[----:B------:R-:W-:Y:S05]  /*0890*/  BRA `(.L_x_34758) ;  /* 0x0000000400a87947 */ /* 0x000fea0003800000 */
.L_x_34765:
        /* <DEDUP_REMOVED lines=11> */
.L_x_34772:
        /* <DEDUP_REMOVED lines=21> */
.L_x_34776:
[----:B------:R-:W-:Y:S05]  /*0aa0*/  BSYNC.RECONVERGENT B1 ;  /* 0x0000000000017941 */ /* 0x000fea0003800200 */
.L_x_34775:
[----:B------:R-:W-:Y:S01]  /*0ab0*/  IMAD.SHL.U32 R0, R0, 0x100000, RZ ;  /* 0x0010000000007824 */ /* 0x000fe200078e00ff */
[----:B------:R-:W-:-:S04]  /*0ac0*/  LEA R3, R3, 0x3b800000, 0x17 ;  /* 0x3b80000003037811 */ /* 0x000fc800078eb8ff */
[----:B------:R-:W-:-:S07]  /*0ad0*/  LOP3.LUT R28, R3, R0, R7, 0xfe, !PT ;  /* 0x00000000031c7212 */ /* 0x000fce00078efe07 */
.L_x_34774:
[----:B------:R-:W-:Y:S05]  /*0ae0*/  BSYNC.RECONVERGENT B0 ;  /* 0x0000000000007941 */ /* 0x000fea0003800200 */
.L_x_34773:
[----:B------:R-:W0:Y:S01]  /*0af0*/  F2I.S64.TRUNC R28, R28 ;  /* 0x0000001c001c7311 */ /* 0x000e22000020d900 */
[----:B------:R-:W-:Y:S05]  /*0b00*/  BRA `(.L_x_34758) ;  /* 0x00000004000c7947 */ /* 0x000fea0003800000 */
.L_x_34771:
        /* <DEDUP_REMOVED lines=21> */
.L_x_34780:
[----:B------:R-:W-:Y:S05]  /*0c60*/  BSYNC.RECONVERGENT B1 ;  /* 0x0000000000017941 */ /* 0x000fea0003800200 */
.L_x_34779:
[----:B------:R-:W-:Y:S01]  /*0c70*/  IMAD.SHL.U32 R0, R0, 0x200000, RZ ;  /* 0x0020000000007824 */ /* 0x000fe200078e00ff */
[----:B------:R-:W-:-:S04]  /*0c80*/  LEA R3, R3, 0x37800000, 0x17 ;  /* 0x3780000003037811 */ /* 0x000fc800078eb8ff */
[----:B------:R-:W-:-:S07]  /*0c90*/  LOP3.LUT R28, R3, R0, R7, 0xfe, !PT ;  /* 0x00000000031c7212 */ /* 0x000fce00078efe07 */
.L_x_34778:
[----:B------:R-:W-:Y:S05]  /*0ca0*/  BSYNC.RECONVERGENT B0 ;  /* 0x0000000000007941 */ /* 0x000fea0003800200 */
.L_x_34777:
[----:B------:R-:W0:Y:S01]  /*0cb0*/  F2I.S64.TRUNC R28, R28 ;  /* 0x0000001c001c7311 */ /* 0x000e22000020d900 */
[----:B------:R-:W-:Y:S05]  /*0cc0*/  BRA `(.L_x_34758) ;  /* 0x00000000009c7947 */ /* 0x000fea0003800000 */
.L_x_34770:
[----:B------:R-:W-:-:S09]  /*0cd0*/  UISETP.NE.AND UP0, UPT, UR4, 0x1c, UPT ;  /* 0x0000001c0400788c */ /* 0x000fd2000bf05270 */
[----:B------:R-:W-:Y:S05]  /*0ce0*/  BRA.U !UP0, `(.L_x_34781) ;  /* 0x00000001088c7547 */ /* 0x000fea000b800000 */
[----:B------:R-:W-:-:S09]  /*0cf0*/  UISETP.NE.AND UP0, UPT, UR4, 0x1d, UPT ;  /* 0x0000001d0400788c */ /* 0x000fd2000bf05270 */
[----:B------:R-:W-:Y:S05]  /*0d00*/  BRA.U !UP0, `(.L_x_34782) ;  /* 0x00000001087c7547 */ /* 0x000fea000b800000 */
[----:B------:R-:W-:-:S09]  /*0d10*/  UISETP.NE.AND UP0, UPT, UR4, 0x2c, UPT ;  /* 0x0000002c0400788c */ /* 0x000fd2000bf05270 */
[----:B------:R-:W-:Y:S05]  /*0d20*/  BRA.U !UP0, `(.L_x_34783) ;  /* 0x0000000108487547 */ /* 0x000fea000b800000 */
.L_x_34757:
        /* <DEDUP_REMOVED lines=16> */
.L_x_34784:
[----:B------:R-:W-:Y:S01]  /*0e30*/  CS2R R28, SRZ ;  /* 0x00000000001c7805 */ /* 0x000fe2000001ff00 */
[----:B------:R-:W-:Y:S06]  /*0e40*/  BRA `(.L_x_34758) ;  /* 0x00000000003c7947 */ /* 0x000fec0003800000 */
.L_x_34783:
        /* <DEDUP_REMOVED lines=8> */
.L_x_34786:
[----:B------:R-:W-:Y:S05]  /*0ed0*/  BSYNC.RECONVERGENT B0 ;  /* 0x0000000000007941 */ /* 0x000fea0003800200 */
.L_x_34785:
[----:B------:R-:W0:Y:S01]  /*0ee0*/  F2I.S64.TRUNC R28, R28 ;  /* 0x0000001c001c7311 */ /* 0x000e22000020d900 */
[----:B------:R-:W-:Y:S05]  /*0ef0*/  BRA `(.L_x_34758) ;  /* 0x0000000000107947 */ /* 0x000fea0003800000 */
.L_x_34782:
[----:B------:R0:W5:Y:S01]  /*0f00*/  LDG.E.64 R28, desc[UR36][R4.64] ;  /* 0x00000024041c7981 */ /* 0x000162000c1e1b00 */
[----:B------:R-:W-:Y:S05]  /*0f10*/  BRA `(.L_x_34758) ;  /* 0x0000000000087947 */ /* 0x000fea0003800000 */
.L_x_34781:
[----:B------:R0:W5:Y:S01]  /*0f20*/  LDG.E R28, desc[UR36][R4.64] ;  /* 0x00000024041c7981 */ /* 0x000162000c1e1900 */
[----:B------:R-:W-:-:S07]  /*0f30*/  IMAD.MOV.U32 R29, RZ, RZ, RZ ;  /* 0x000000ffff1d7224 */ /* 0x000fce00078e00ff */
.L_x_34758:
[----:B------:R-:W-:-:S07]  /*0f40*/  VIADD R17, R19, 0x80 ;  /* 0x0000008013117836 */ /* 0x000fce0000000000 */
.L_x_34752:
[----:B------:R-:W-:Y:S05]  /*0f50*/  BSYNC.RECONVERGENT B6 ;  /* 0x0000000000067941 */ /* 0x000fea0003800200 */
.L_x_34751:
        /* <DEDUP_REMOVED lines=24> */
.L_x_34792:
[----:B------:R0:W5:Y:S01]  /*10e0*/  LDG.E.U8 R24, desc[UR36][R4.64] ;  /* 0x0000002404187981 */ /* 0x000162000c1e1100 */
[----:B------:R-:W-:Y:S01]  /*10f0*/  IMAD.MOV.U32 R25, RZ, RZ, RZ ;  /* 0x000000ffff197224 */ /* 0x000fe200078e00ff */
[----:B------:R-:W-:Y:S06]  /*1100*/  BRA `(.L_x_34794) ;  /* 0x0000000c00447947 */ /* 0x000fec0003800000 */
.L_x_34791:
        /* <DEDUP_REMOVED lines=8> */
.L_x_34796:
[----:B------:R-:W2:Y:S02]  /*1190*/  LDG.E R24, desc[UR36][R4.64] ;  /* 0x0000002404187981 */ /* 0x000ea4000c1e1900 */
[----:B--2---:R-:W-:Y:S01]  /*11a0*/  SHF.R.S32.HI R25, RZ, 0x1f, R24 ;  /* 0x0000001fff197819 */ /* 0x004fe20000011418 */
[----:B------:R-:W-:Y:S06]  /*11b0*/  BRA `(.L_x_34794) ;  /* 0x0000000c00187947 */ /* 0x000fec0003800000 */
.L_x_34795:
[----:B------:R-:W2:Y:S02]  /*11c0*/  LDG.E.S16 R24, desc[UR36][R4.64] ;  /* 0x0000002404187981 */ /* 0x000ea4000c1e1700 */
[----:B--2---:R-:W-:Y:S01]  /*11d0*/  SHF.R.S32.HI R25, RZ, 0x1f, R24 ;  /* 0x0000001fff197819 */ /* 0x004fe20000011418 */
[----:B------:R-:W-:Y:S06]  /*11e0*/  BRA `(.L_x_34794) ;  /* 0x0000000c000c7947 */ /* 0x000fec0003800000 */
.L_x_34790:
        /* <DEDUP_REMOVED lines=9> */
.L_x_34798:
[----:B------:R-:W2:Y:S02]  /*1280*/  LDG.E.U16 R4, desc[UR36][R4.64] ;  /* 0x0000002404047981 */ /* 0x000ea4000c1e1500 */
[----:B--2---:R-:W-:-:S06]  /*1290*/  HADD2.F32 R24, -RZ, R4.H0_H0 ;  /* 0x20000004ff187230 */ /* 0x004fcc0000004100 */
[----:B------:R-:W0:Y:S01]  /*12a0*/  F2I.S64.TRUNC R24, R24 ;  /* 0x0000001800187311 */ /* 0x000e22000020d900 */
[----:B------:R-:W-:Y:S05]  /*12b0*/  BRA `(.L_x_34794) ;  /* 0x0000000800d87947 */ /* 0x000fea0003800000 */
.L_x_34797:
        /* <DEDUP_REMOVED lines=9> */
.L_x_34800:
[----:B------:R-:W2:Y:S02]  /*1350*/  LDG.E.U16 R4, desc[UR36][R4.64] ;  /* 0x0000002404047981 */ /* 0x000ea4000c1e1500 */
[----:B--2---:R-:W-:-:S06]  /*1360*/  HADD2.F32 R24, -RZ, R4.H0_H0 ;  /* 0x20000004ff187230 */ /* 0x004fcc0000004100 */
[----:B------:R-:W0:Y:S01]  /*1370*/  F2I.S64.TRUNC R24, R24 ;  /* 0x0000001800187311 */ /* 0x000e22000020d900 */
[----:B------:R-:W-:Y:S05]  /*1380*/  BRA `(.L_x_34794) ;  /* 0x0000000800a47947 */ /* 0x000fea0003800000 */
.L_x_34799:
[----:B------:R-:W2:Y:S02]  /*1390*/  LDG.E.64 R4, desc[UR36][R4.64] ;  /* 0x0000002404047981 */ /* 0x000ea4000c1e1b00 */
[----:B--2---:R0:W1:Y:S01]  /*13a0*/  F2I.S64.F64.TRUNC R24, R4 ;  /* 0x0000000400187311 */ /* 0x004062000030d900 */
[----:B------:R-:W-:Y:S05]  /*13b0*/  BRA `(.L_x_34794) ;  /* 0x0000000800987947 */ /* 0x000fea0003800000 */
.L_x_34789:
        /* <DEDUP_REMOVED lines=13> */
.L_x_34803:
[----:B------:R-:W2:Y:S02]  /*1490*/  LDG.E.64 R4, desc[UR36][R4.64] ;  /* 0x0000002404047981 */ /* 0x000ea4000c1e1b00 */
[----:B--2---:R0:W1:Y:S01]  /*14a0*/  F2I.S64.F64.TRUNC R24, R4 ;  /* 0x0000000400187311 */ /* 0x004062000030d900 */
[----:B------:R-:W-:Y:S05]  /*14b0*/  BRA `(.L_x_34794) ;  /* 0x0000000800587947 */ /* 0x000fea0003800000 */
.L_x_34802:
        /* <DEDUP_REMOVED lines=26> */
.L_x_34805:
        /* <DEDUP_REMOVED lines=14> */
.L_x_34804:
[----:B------:R-:W2:Y:S02]  /*1740*/  LDG.E.U16 R24, desc[UR36][R4.64] ;  /* 0x0000002404187981 */ /* 0x000ea4000c1e1500 */
[----:B--2---:R-:W-:-:S06]  /*1750*/  IMAD.U32 R24, R24, 0x10000, RZ ;  /* 0x0001000018187824 */ /* 0x004fcc00078e00ff */
[----:B------:R-:W0:Y:S01]  /*1760*/  F2I.S64.TRUNC R24, R24 ;  /* 0x0000001800187311 */ /* 0x000e22000020d900 */
[----:B------:R-:W-:Y:S05]  /*1770*/  BRA `(.L_x_34794) ;  /* 0x0000000400a87947 */ /* 0x000fea0003800000 */
.L_x_34801:
        /* <DEDUP_REMOVED lines=11> */
.L_x_34808:
        /* <DEDUP_REMOVED lines=21> */
.L_x_34812:
[----:B------:R-:W-:Y:S05]  /*1980*/  BSYNC.RECONVERGENT B1 ;  /* 0x0000000000017941 */ /* 0x000fea0003800200 */
.L_x_34811:
[----:B------:R-:W-:Y:S01]  /*1990*/  IMAD.SHL.U32 R0, R0, 0x100000, RZ ;  /* 0x0010000000007824 */ /* 0x000fe200078e00ff */
[----:B------:R-:W-:-:S04]  /*19a0*/  LEA R3, R3, 0x3b800000, 0x17 ;  /* 0x3b80000003037811 */ /* 0x000fc800078eb8ff */
[----:B------:R-:W-:-:S07]  /*19b0*/  LOP3.LUT R24, R3, R0, R7, 0xfe, !PT ;  /* 0x0000000003187212 */ /* 0x000fce00078efe07 */
.L_x_34810:
[----:B------:R-:W-:Y:S05]  /*19c0*/  BSYNC.RECONVERGENT B0 ;  /* 0x0000000000007941 */ /* 0x000fea0003800200 */
.L_x_34809:
[----:B------:R-:W0:Y:S01]  /*19d0*/  F2I.S64.TRUNC R24, R24 ;  /* 0x0000001800187311 */ /* 0x000e22000020d900 */
[----:B------:R-:W-:Y:S05]  /*19e0*/  BRA `(.L_x_34794) ;  /* 0x00000004000c7947 */ /* 0x000fea0003800000 */
.L_x_34807:
        /* <DEDUP_REMOVED lines=21> */
.L_x_34816:
[----:B------:R-:W-:Y:S05]  /*1b40*/  BSYNC.RECONVERGENT B1 ;  /* 0x0000000000017941 */ /* 0x000fea0003800200 */
.L_x_34815:
[----:B------:R-:W-:Y:S01]  /*1b50*/  IMAD.SHL.U32 R0, R0, 0x200000, RZ ;  /* 0x0020000000007824 */ /* 0x000fe200078e00ff */
[----:B------:R-:W-:-:S04]  /*1b60*/  LEA R3, R3, 0x37800000, 0x17 ;  /* 0x3780000003037811 */ /* 0x000fc800078eb8ff */
[----:B------:R-:W-:-:S07]  /*1b70*/  LOP3.LUT R24, R3, R0, R7, 0xfe, !PT ;  /* 0x0000000003187212 */ /* 0x000fce00078efe07 */
.L_x_34814:
[----:B------:R-:W-:Y:S05]  /*1b80*/  BSYNC.RECONVERGENT B0 ;  /* 0x0000000000007941 */ /* 0x000fea0003800200 */
.L_x_34813:
[----:B------:R-:W0:Y:S01]  /*1b90*/  F2I.S64.TRUNC R24, R24 ;  /* 0x0000001800187311 */ /* 0x000e22000020d900 */
[----:B------:R-:W-:Y:S05]  /*1ba0*/  BRA `(.L_x_34794) ;  /* 0x00000000009c7947 */ /* 0x000fea0003800000 */
.L_x_34806:
        /* <DEDUP_REMOVED lines=14> */
.L_x_34820:
[----:B------:R-:W-:Y:S05]  /*1c90*/  BSYNC.RECONVERGENT B0 ;  /* 0x0000000000007941 */ /* 0x000fea0003800200 */
.L_x_34819:
[----:B------:R-:W0:Y:S01]  /*1ca0*/  F2I.S64.TRUNC R24, R24 ;  /* 0x0000001800187311 */ /* 0x000e22000020d900 */
[----:B------:R-:W-:Y:S05]  /*1cb0*/  BRA `(.L_x_34794) ;  /* 0x0000000000587947 */ /* 0x000fea0003800000 */
.L_x_34793:
        /* <DEDUP_REMOVED lines=16> */
.L_x_34821:
[----:B------:R-:W-:Y:S01]  /*1dc0*/  CS2R R24, SRZ ;  /* 0x0000000000187805 */ /* 0x000fe2000001ff00 */
[----:B------:R-:W-:Y:S06]  /*1dd0*/  BRA `(.L_x_34794) ;  /* 0x0000000000107947 */ /* 0x000fec0003800000 */
.L_x_34818:
[----:B------:R0:W5:Y:S01]  /*1de0*/  LDG.E.64 R24, desc[UR36][R4.64] ;  /* 0x0000002404187981 */ /* 0x000162000c1e1b00 */
[----:B------:R-:W-:Y:S05]  /*1df0*/  BRA `(.L_x_34794) ;  /* 0x0000000000087947 */ /* 0x000fea0003800000 */
.L_x_34817:
[----:B------:R0:W5:Y:S01]  /*1e00*/  LDG.E R24, desc[UR36][R4.64] ;  /* 0x0000002404187981 */ /* 0x000162000c1e1900 */
[----:B------:R-:W-:-:S07]  /*1e10*/  IMAD.MOV.U32 R25, RZ, RZ, RZ ;  /* 0x000000ffff197224 */ /* 0x000fce00078e00ff */
.L_x_34794:
[----:B------:R-:W-:-:S07]  /*1e20*/  VIADD R17, R17, 0x80 ;  /* 0x0000008011117836 */ /* 0x000fce0000000000 */
.L_x_34788:
[----:B------:R-:W-:Y:S05]  /*1e30*/  BSYNC.RECONVERGENT B6 ;  /* 0x0000000000067941 */ /* 0x000fea0003800200 */
.L_x_34787:
        /* <DEDUP_REMOVED lines=24> */
.L_x_34827:
[----:B------:R0:W5:Y:S01]  /*1fc0*/  LDG.E.U8 R26, desc[UR36][R4.64] ;  /* 0x00000024041a7981 */ /* 0x000162000c1e1100 */
[----:B------:R-:W-:Y:S01]  /*1fd0*/  IMAD.MOV.U32 R27, RZ, RZ, RZ ;  /* 0x000000ffff1b7224 */ /* 0x000fe200078e00ff */
[----:B------:R-:W-:Y:S06]  /*1fe0*/  BRA `(.L_x_34829) ;  /* 0x0000000c00447947 */ /* 0x000fec0003800000 */
.L_x_34826:
        /* <DEDUP_REMOVED lines=8> */
.L_x_34831:
[----:B------:R-:W2:Y:S02]  /*2070*/  LDG.E R26, desc[UR36][R4.64] ;  /* 0x00000024041a7981 */ /* 0x000ea4000c1e1900 */
[----:B--2---:R-:W-:Y:S01]  /*2080*/  SHF.R.S32.HI R27, RZ, 0x1f, R26 ;  /* 0x0000001fff1b7819 */ /* 0x004fe2000001141a */
[----:B------:R-:W-:Y:S06]  /*2090*/  BRA `(.L_x_34829) ;  /* 0x0000000c00187947 */ /* 0x000fec0003800000 */
.L_x_34830:
[----:B------:R-:W2:Y:S02]  /*20a0*/  LDG.E.S16 R26, desc[UR36][R4.64] ;  /* 0x00000024041a7981 */ /* 0x000ea4000c1e1700 */
[----:B--2---:R-:W-:Y:S01]  /*20b0*/  SHF.R.S32.HI R27, RZ, 0x1f, R26 ;  /* 0x0000001fff1b7819 */ /* 0x004fe2000001141a */
[----:B------:R-:W-:Y:S06]  /*20c0*/  BRA `(.L_x_34829) ;  /* 0x0000000c000c7947 */ /* 0x000fec0003800000 */
.L_x_34825:
        /* <DEDUP_REMOVED lines=9> */
.L_x_34833:
[----:B------:R-:W2:Y:S02]  /*2160*/  LDG.E.U16 R4, desc[UR36][R4.64] ;  /* 0x0000002404047981 */ /* 0x000ea4000c1e1500 */
[----:B--2---:R-:W-:-:S06]  /*2170*/  HADD2.F32 R26, -RZ, R4.H0_H0 ;  /* 0x20000004ff1a7230 */ /* 0x004fcc0000004100 */
[----:B------:R-:W0:Y:S01]  /*2180*/  F2I.S64.TRUNC R26, R26 ;  /* 0x0000001a001a7311 */ /* 0x000e22000020d900 */
[----:B------:R-:W-:Y:S05]  /*2190*/  BRA `(.L_x_34829) ;  /* 0x0000000800d87947 */ /* 0x000fea0003800000 */
.L_x_34832:
        /* <DEDUP_REMOVED lines=9> */
.L_x_34835:
[----:B------:R-:W2:Y:S02]  /*2230*/  LDG.E.U16 R4, desc[UR36][R4.64] ;  /* 0x0000002404047981 */ /* 0x000ea4000c1e1500 */
[----:B--2---:R-:W-:-:S06]  /*2240*/  HADD2.F32 R26, -RZ, R4.H0_H0 ;  /* 0x20000004ff1a7230 */ /* 0x004fcc0000004100 */
[----:B------:R-:W0:Y:S01]  /*2250*/  F2I.S64.TRUNC R26, R26 ;  /* 0x0000001a001a7311 */ /* 0x000e22000020d900 */
[----:B------:R-:W-:Y:S05]  /*2260*/  BRA `(.L_x_34829) ;  /* 0x0000000800a47947 */ /* 0x000fea0003800000 */
.L_x_34834:
[----:B------:R-:W2:Y:S02]  /*2270*/  LDG.E.64 R4, desc[UR36][R4.64] ;  /* 0x0000002404047981 */ /* 0x000ea4000c1e1b00 */
[----:B--2---:R0:W1:Y:S01]  /*2280*/  F2I.S64.F64.TRUNC R26, R4 ;  /* 0x00000004001a7311 */ /* 0x004062000030d900 */
[----:B------:R-:W-:Y:S05]  /*2290*/  BRA `(.L_x_34829) ;  /* 0x0000000800987947 */ /* 0x000fea0003800000 */
.L_x_34824:
        /* <DEDUP_REMOVED lines=13> */
.L_x_34838:
[----:B------:R-:W2:Y:S02]  /*2370*/  LDG.E.64 R4, desc[UR36][R4.64] ;  /* 0x0000002404047981 */ /* 0x000ea4000c1e1b00 */
[----:B--2---:R0:W1:Y:S01]  /*2380*/  F2I.S64.F64.TRUNC R26, R4 ;  /* 0x00000004001a7311 */ /* 0x004062000030d900 */
[----:B------:R-:W-:Y:S05]  /*2390*/  BRA `(.L_x_34829) ;  /* 0x0000000800587947 */ /* 0x000fea0003800000 */
.L_x_34837:
        /* <DEDUP_REMOVED lines=26> */
.L_x_34840:
        /* <DEDUP_REMOVED lines=14> */
.L_x_34839:
[----:B------:R-:W2:Y:S02]  /*2620*/  LDG.E.U16 R26, desc[UR36][R4.64] ;  /* 0x00000024041a7981 */ /* 0x000ea4000c1e1500 */
[----:B--2---:R-:W-:-:S06]  /*2630*/  IMAD.U32 R26, R26, 0x10000, RZ ;  /* 0x000100001a1a7824 */ /* 0x004fcc00078e00ff */
[----:B------:R-:W0:Y:S01]  /*2640*/  F2I.S64.TRUNC R26, R26 ;  /* 0x0000001a001a7311 */ /* 0x000e22000020d900 */
[----:B------:R-:W-:Y:S05]  /*2650*/  BRA `(.L_x_34829) ;  /* 0x0000000400a87947 */ /* 0x000fea0003800000 */
.L_x_34836:
        /* <DEDUP_REMOVED lines=11> */
.L_x_34843:
        /* <DEDUP_REMOVED lines=21> */
.L_x_34847:
[----:B------:R-:W-:Y:S05]  /*2860*/  BSYNC.RECONVERGENT B1 ;  /* 0x0000000000017941 */ /* 0x000fea0003800200 */
.L_x_34846:
[----:B------:R-:W-:Y:S01]  /*2870*/  IMAD.SHL.U32 R0, R0, 0x100000, RZ ;  /* 0x0010000000007824 */ /* 0x000fe200078e00ff */
[----:B------:R-:W-:-:S04]  /*2880*/  LEA R3, R3, 0x3b800000, 0x17 ;  /* 0x3b80000003037811 */ /* 0x000fc800078eb8ff */
[----:B------:R-:W-:-:S07]  /*2890*/  LOP3.LUT R26, R3, R0, R7, 0xfe, !PT ;  /* 0x00000000031a7212 */ /* 0x000fce00078efe07 */
.L_x_34845:
[----:B------:R-:W-:Y:S05]  /*28a0*/  BSYNC.RECONVERGENT B0 ;  /* 0x0000000000007941 */ /* 0x000fea0003800200 */
.L_x_34844:
[----:B------:R-:W1:Y:S01]  /*28b0*/  F2I.S64.TRUNC R26, R26 ;  /* 0x0000001a001a7311 */ /* 0x000e62000020d900 */
[----:B------:R-:W-:Y:S05]  /*28c0*/  BRA `(.L_x_34829) ;  /* 0x00000004000c7947 */ /* 0x000fea0003800000 */
.L_x_34842:
        /* <DEDUP_REMOVED lines=21> */
.L_x_34851:
[----:B------:R-:W-:Y:S05]  /*2a20*/  BSYNC.RECONVERGENT B1 ;  /* 0x0000000000017941 */ /* 0x000fea0003800200 */
.L_x_34850:
[----:B------:R-:W-:Y:S01]  /*2a30*/  IMAD.SHL.U32 R0, R0, 0x200000, RZ ;  /* 0x0020000000007824 */ /* 0x000fe200078e00ff */
[----:B------:R-:W-:-:S04]  /*2a40*/  LEA R3, R3, 0x37800000, 0x17 ;  /* 0x3780000003037811 */ /* 0x000fc800078eb8ff */
[----:B------:R-:W-:-:S07]  /*2a50*/  LOP3.LUT R26, R3, R0, R7, 0xfe, !PT ;  /* 0x00000000031a7212 */ /* 0x000fce00078efe07 */
.L_x_34849:
[----:B------:R-:W-:Y:S05]  /*2a60*/  BSYNC.RECONVERGENT B0 ;  /* 0x0000000000007941 */ /* 0x000fea0003800200 */
.L_x_34848:
[----:B------:R-:W2:Y:S01]  /*2a70*/  F2I.S64.TRUNC R26, R26 ;  /* 0x0000001a001a7311 */ /* 0x000ea2000020d900 */
[----:B------:R-:W-:Y:S05]  /*2a80*/  BRA `(.L_x_34829) ;  /* 0x00000000009c7947 */ /* 0x000fea0003800000 */
.L_x_34841:
        /* <DEDUP_REMOVED lines=14> */
.L_x_34855:
[----:B------:R-:W-:Y:S05]  /*2b70*/  BSYNC.RECONVERGENT B0 ;  /* 0x0000000000007941 */ /* 0x000fea0003800200 */
.L_x_34854:
[----:B------:R-:W0:Y:S01]  /*2b80*/  F2I.S64.TRUNC R26, R26 ;  /* 0x0000001a001a7311 */ /* 0x000e22000020d900 */
[----:B------:R-:W-:Y:S05]  /*2b90*/  BRA `(.L_x_34829) ;  /* 0x0000000000587947 */ /* 0x000fea0003800000 */
.L_x_34828:
        /* <DEDUP_REMOVED lines=16> */
.L_x_34856:
[----:B------:R-:W-:Y:S01]  /*2ca0*/  CS2R R26, SRZ ;  /* 0x00000000001a7805 */ /* 0x000fe2000001ff00 */
[----:B------:R-:W-:Y:S06]  /*2cb0*/  BRA `(.L_x_34829) ;  /* 0x0000000000107947 */ /* 0x000fec0003800000 */
.L_x_34853:
[----:B------:R0:W5:Y:S01]  /*2cc0*/  LDG.E.64 R26, desc[UR36][R4.64] ;  /* 0x00000024041a7981 */ /* 0x000162000c1e1b00 */
[----:B------:R-:W-:Y:S05]  /*2cd0*/  BRA `(.L_x_34829) ;  /* 0x0000000000087947 */ /* 0x000fea0003800000 */
.L_x_34852:
[----:B------:R0:W5:Y:S01]  /*2ce0*/  LDG.E R26, desc[UR36][R4.64] ;  /* 0x00000024041a7981 */ /* 0x000162000c1e1900 */
[----:B------:R-:W-:-:S07]  /*2cf0*/  IMAD.MOV.U32 R27, RZ, RZ, RZ ;  /* 0x000000ffff1b7224 */ /* 0x000fce00078e00ff */
.L_x_34829:
[----:B------:R-:W-:-:S07]  /*2d00*/  VIADD R17, R17, 0x80 ;  /* 0x0000008011117836 */ /* 0x000fce0000000000 */
.L_x_34823:
[----:B------:R-:W-:Y:S05]  /*2d10*/  BSYNC.RECONVERGENT B6 ;  /* 0x0000000000067941 */ /* 0x000fea0003800200 */
.L_x_34822:
        /* <DEDUP_REMOVED lines=24> */
.L_x_34862:
[----:B------:R0:W5:Y:S01]  /*2ea0*/  LDG.E.U8 R22, desc[UR36][R4.64] ;  /* 0x0000002404167981 */ /* 0x000162000c1e1100 */
[----:B------:R-:W-:Y:S01]  /*2eb0*/  IMAD.MOV.U32 R23, RZ, RZ, RZ ;  /* 0x000000ffff177224 */ /* 0x000fe200078e00ff */
[----:B------:R-:W-:Y:S06]  /*2ec0*/  BRA `(.L_x_34858) ;  /* 0x0000000c00407947 */ /* 0x000fec0003800000 */
.L_x_34861:
        /* <DEDUP_REMOVED lines=8> */
.L_x_34865:
[----:B------:R-:W2:Y:S02]  /*2f50*/  LDG.E R22, desc[UR36][R4.64] ;  /* 0x0000002404167981 */ /* 0x000ea4000c1e1900 */
[----:B--2---:R-:W-:Y:S01]  /*2f60*/  SHF.R.S32.HI R23, RZ, 0x1f, R22 ;  /* 0x0000001fff177819 */ /* 0x004fe20000011416 */
[----:B------:R-:W-:Y:S06]  /*2f70*/  BRA `(.L_x_34858) ;  /* 0x0000000c00147947 */ /* 0x000fec0003800000 */
.L_x_34864:
[----:B------:R-:W2:Y:S02]  /*2f80*/  LDG.E.S16 R22, desc[UR36][R4.64] ;  /* 0x0000002404167981 */ /* 0x000ea4000c1e1700 */
[----:B--2---:R-:W-:Y:S01]  /*2f90*/  SHF.R.S32.HI R23, RZ, 0x1f, R22 ;  /* 0x0000001fff177819 */ /* 0x004fe20000011416 */
[----:B------:R-:W-:Y:S06]  /*2fa0*/  BRA `(.L_x_34858) ;  /* 0x0000000c00087947 */ /* 0x000fec0003800000 */
.L_x_34860:
        /* <DEDUP_REMOVED lines=9> */
.L_x_34867:
[----:B------:R-:W2:Y:S02]  /*3040*/  LDG.E.U16 R4, desc[UR36][R4.64] ;  /* 0x0000002404047981 */ /* 0x000ea4000c1e1500 */
[----:B--2---:R-:W-:-:S06]  /*3050*/  HADD2.F32 R22, -RZ, R4.H0_H0 ;  /* 0x20000004ff167230 */ /* 0x004fcc0000004100 */
[----:B------:R-:W0:Y:S01]  /*3060*/  F2I.S64.TRUNC R22, R22 ;  /* 0x0000001600167311 */ /* 0x000e22000020d900 */
[----:B------:R-:W-:Y:S05]  /*3070*/  BRA `(.L_x_34858) ;  /* 0x0000000800d47947 */ /* 0x000fea0003800000 */
.L_x_34866:
        /* <DEDUP_REMOVED lines=9> */
.L_x_34869:
[----:B------:R-:W2:Y:S02]  /*3110*/  LDG.E.U16 R4, desc[UR36][R4.64] ;  /* 0x0000002404047981 */ /* 0x000ea4000c1e1500 */
[----:B--2---:R-:W-:-:S06]  /*3120*/  HADD2.F32 R22, -RZ, R4.H0_H0 ;  /* 0x20000004ff167230 */ /* 0x004fcc0000004100 */
[----:B------:R-:W0:Y:S01]  /*3130*/  F2I.S64.TRUNC R22, R22 ;  /* 0x0000001600167311 */ /* 0x000e22000020d900 */
[----:B------:R-:W-:Y:S05]  /*3140*/  BRA `(.L_x_34858) ;  /* 0x0000000800a07947 */ /* 0x000fea0003800000 */
.L_x_34868:
[----:B------:R-:W2:Y:S02]  /*3150*/  LDG.E.64 R4, desc[UR36][R4.64] ;  /* 0x0000002404047981 */ /* 0x000ea4000c1e1b00 */
[----:B--2---:R0:W1:Y:S01]  /*3160*/  F2I.S64.F64.TRUNC R22, R4 ;  /* 0x0000000400167311 */ /* 0x004062000030d900 */
[----:B------:R-:W-:Y:S05]  /*3170*/  BRA `(.L_x_34858) ;  /* 0x0000000800947947 */ /* 0x000fea0003800000 */
.L_x_34859:
        /* <DEDUP_REMOVED lines=13> */
.L_x_34872:
[----:B------:R-:W2:Y:S02]  /*3250*/  LDG.E.64 R4, desc[UR36][R4.64] ;  /* 0x0000002404047981 */ /* 0x000ea4000c1e1b00 */
[----:B--2---:R0:W1:Y:S01]  /*3260*/  F2I.S64.F64.TRUNC R22, R4 ;  /* 0x0000000400167311 */ /* 0x004062000030d900 */
[----:B------:R-:W-:Y:S05]  /*3270*/  BRA `(.L_x_34858) ;  /* 0x0000000800547947 */ /* 0x000fea0003800000 */
.L_x_34871:
        /* <DEDUP_REMOVED lines=26> */
.L_x_34874:
        /* <DEDUP_REMOVED lines=14> */
.L_x_34873:
[----:B------:R-:W2:Y:S02]  /*3500*/  LDG.E.U16 R22, desc[UR36][R4.64] ;  /* 0x0000002404167981 */ /* 0x000ea4000c1e1500 */
[----:B--2---:R-:W-:-:S06]  /*3510*/  IMAD.U32 R22, R22, 0x10000, RZ ;  /* 0x0001000016167824 */ /* 0x004fcc00078e00ff */
[----:B------:R-:W0:Y:S01]  /*3520*/  F2I.S64.TRUNC R22, R22 ;  /* 0x0000001600167311 */ /* 0x000e22000020d900 */
[----:B------:R-:W-:Y:S05]  /*3530*/  BRA `(.L_x_34858) ;  /* 0x0000000400a47947 */ /* 0x000fea0003800000 */
.L_x_34870:
        /* <DEDUP_REMOVED lines=11> */
.L_x_34877:
        /* <DEDUP_REMOVED lines=21> */
.L_x_34881:
[----:B------:R-:W-:Y:S05]  /*3740*/  BSYNC.RECONVERGENT B1 ;  /* 0x0000000000017941 */ /* 0x000fea0003800200 */
.L_x_34880:
[----:B------:R-:W-:Y:S01]  /*3750*/  IMAD.SHL.U32 R0, R0, 0x100000, RZ ;  /* 0x0010000000007824 */ /* 0x000fe200078e00ff */
[----:B------:R-:W-:-:S04]  /*3760*/  LEA R3, R3, 0x3b800000, 0x17 ;  /* 0x3b80000003037811 */ /* 0x000fc800078eb8ff */
[----:B------:R-:W-:-:S07]  /*3770*/  LOP3.LUT R22, R3, R0, R7, 0xfe, !PT ;  /* 0x0000000003167212 */ /* 0x000fce00078efe07 */
.L_x_34879:
[----:B------:R-:W-:Y:S05]  /*3780*/  BSYNC.RECONVERGENT B0 ;  /* 0x0000000000007941 */ /* 0x000fea0003800200 */
.L_x_34878:
[----:B------:R-:W0:Y:S01]  /*3790*/  F2I.S64.TRUNC R22, R22 ;  /* 0x0000001600167311 */ /* 0x000e22000020d900 */
[----:B------:R-:W-:Y:S05]  /*37a0*/  BRA `(.L_x_34858) ;  /* 0x0000000400087947 */ /* 0x000fea0003800000 */
.L_x_34876:
        /* <DEDUP_REMOVED lines=21> */
.L_x_34885:
[----:B------:R-:W-:Y:S05]  /*3900*/  BSYNC.RECONVERGENT B1 ;  /* 0x0000000000017941 */ /* 0x000fea0003800200 */
.L_x_34884:
[----:B------:R-:W-:Y:S01]  /*3910*/  IMAD.SHL.U32 R0, R0, 0x200000, RZ ;  /* 0x0020000000007824 */ /* 0x000fe200078e00ff */
[----:B------:R-:W-:-:S04]  /*3920*/  LEA R3, R3, 0x37800000, 0x17 ;  /* 0x3780000003037811 */ /* 0x000fc800078eb8ff */
[----:B------:R-:W-:-:S07]  /*3930*/  LOP3.LUT R22, R3, R0, R7, 0xfe, !PT ;  /* 0x0000000003167212 */ /* 0x000fce00078efe07 */
.L_x_34883:
[----:B------:R-:W-:Y:S05]  /*3940*/  BSYNC.RECONVERGENT B0 ;  /* 0x0000000000007941 */ /* 0x000fea0003800200 */
.L_x_34882:
[----:B------:R-:W0:Y:S01]  /*3950*/  F2I.S64.TRUNC R22, R22 ;  /* 0x0000001600167311 */ /* 0x000e22000020d900 */
[----:B------:R-:W-:Y:S05]  /*3960*/  BRA `(.L_x_34858) ;  /* 0x0000000000987947 */ /* 0x000fea0003800000 */
.L_x_34875:
        /* <DEDUP_REMOVED lines=14> */
.L_x_34889:
[----:B------:R-:W-:Y:S05]  /*3a50*/  BSYNC.RECONVERGENT B0 ;  /* 0x0000000000007941 */ /* 0x000fea0003800200 */
.L_x_34888:
[----:B------:R-:W0:Y:S01]  /*3a60*/  F2I.S64.TRUNC R22, R22 ;  /* 0x0000001600167311 */ /* 0x000e22000020d900 */
[----:B------:R-:W-:Y:S05]  /*3a70*/  BRA `(.L_x_34858) ;  /* 0x0000000000547947 */ /* 0x000fea0003800000 */
.L_x_34863:
        /* <DEDUP_REMOVED lines=16> */
.L_x_34890:
[----:B------:R-:W-:Y:S05]  /*3b80*/  BRA `(.L_x_34858) ;  /* 0x0000000000107947 */ /* 0x000fea0003800000 */
.L_x_34887:
[----:B------:R0:W5:Y:S01]  /*3b90*/  LDG.E.64 R22, desc[UR36][R4.64] ;  /* 0x0000002404167981 */ /* 0x000162000c1e1b00 */
[----:B------:R-:W-:Y:S05]  /*3ba0*/  BRA `(.L_x_34858) ;  /* 0x0000000000087947 */ /* 0x000fea0003800000 */
.L_x_34886:
[----:B------:R0:W5:Y:S01]  /*3bb0*/  LDG.E R22, desc[UR36][R4.64] ;  /* 0x0000002404167981 */ /* 0x000162000c1e1900 */
[----:B------:R-:W-:-:S07]  /*3bc0*/  IMAD.MOV.U32 R23, RZ, RZ, RZ ;  /* 0x000000ffff177224 */ /* 0x000fce00078e00ff */
.L_x_34858:
[----:B------:R-:W-:Y:S05]  /*3bd0*/  BSYNC.RECONVERGENT B6 ;  /* 0x0000000000067941 */ /* 0x000fea0003800200 */
.L_x_34857:
[----:B------:R-:W0:Y:S01]  /*3be0*/  LDCU.64 UR4, c[0x0][0x390] ;  /* 0x00007200ff0477ac */ /* 0x000e220008000a00 */
[----:B------:R-:W3:Y:S01]  /*3bf0*/  LDC.U8 R17, c[0x0][0x3b4] ;  /* 0x0000ed00ff117b82 */ /* 0x000ee20000000000 */
[----:B------:R-:W-:Y:S01]  /*3c00*/  ISETP.GE.AND P3, PT, R19, R16, PT ;  /* 0x000000101300720c */ /* 0x000fe20003f66270 */
[----:B------:R-:W-:Y:S04]  /*3c10*/  BSSY.RECONVERGENT B7, `(.L_x_34891) ;  /* 0x00002c8000077945 */ /* 0x000fe80003800200 */
[----:B------:R-:W-:Y:S01]  /*3c20*/  BSSY.RELIABLE B6, `(.L_x_34892) ;  /* 0x00001e2000067945 */ /* 0x000fe20003800100 */
[----:B012--5:R-:W-:Y:S02]  /*3c30*/  ISETP.GT.U32.AND P0, PT, R26, UR4, PT ;  /* 0x000000041a007c0c */ /* 0x027fe4000bf04070 */
[----:B---34-:R-:W-:-:S02]  /*3c40*/  ISETP.GT.U32.AND P2, PT, R28, UR4, PT ;  /* 0x000000041c007c0c */ /* 0x018fc4000bf44070 */
[C---:B------:R-:W-:Y:S02]  /*3c50*/  ISETP.GT.AND.EX P0, PT, R27.reuse, UR5, PT, P0 ;  /* 0x000000051b007c0c */ /* 0x040fe4000bf04300 */
[----:B------:R-:W-:Y:S02]  /*3c60*/  ISETP.GT.U32.AND P1, PT, R22, UR4, PT ;  /* 0x0000000416007c0c */ /* 0x000fe4000bf24070 */
[----:B------:R-:W-:Y:S02]  /*3c70*/  SEL R18, R26, UR4, P0 ;  /* 0x000000041a127c07 */ /* 0x000fe40008000000 */
[----:B------:R-:W-:Y:S02]  /*3c80*/  SEL R27, R27, UR5, P0 ;  /* 0x000000051b1b7c07 */ /* 0x000fe40008000000 */
[----:B------:R-:W-:Y:S01]  /*3c90*/  ISETP.GT.U32.AND P0, PT, R24, UR4, PT ;  /* 0x0000000418007c0c */ /* 0x000fe2000bf04070 */
[----:B------:R-:W-:Y:S01]  /*3ca0*/  IMAD.MOV.U32 R26, RZ, RZ, R18 ;  /* 0x000000ffff1a7224 */ /* 0x000fe200078e0012 */
[----:B------:R-:W-:-:S02]  /*3cb0*/  ISETP.GT.AND.EX P2, PT, R29, UR5, PT, P2 ;  /* 0x000000051d007c0c */ /* 0x000fc4000bf44320 */
[----:B------:R-:W-:Y:S02]  /*3cc0*/  ISETP.GT.AND.EX P1, PT, R23, UR5, PT, P1 ;  /* 0x0000000517007c0c */ /* 0x000fe4000bf24310 */
[----:B------:R-:W-:Y:S02]  /*3cd0*/  ISETP.GT.AND.EX P0, PT, R25, UR5, PT, P0 ;  /* 0x0000000519007c0c */ /* 0x000fe4000bf04300 */
        /* <DEDUP_REMOVED lines=30> */
.L_x_34897:
[----:B------:R0:W-:Y:S01]  /*3ec0*/  STG.E.U8 desc[UR36][R8.64], R3 ;  /* 0x0000000308007986 */ /* 0x0001e2000c101124 */
[----:B------:R-:W-:Y:S05]  /*3ed0*/  BRA `(.L_x_34899) ;  /* 0x0000000c00307947 */ /* 0x000fea0003800000 */
.L_x_34896:
        /* <DEDUP_REMOVED lines=8> */
.L_x_34901:
[----:B------:R0:W-:Y:S01]  /*3f60*/  STG.E desc[UR36][R8.64], R3 ;  /* 0x0000000308007986 */ /* 0x0001e2000c101924 */
[----:B------:R-:W-:Y:S05]  /*3f70*/  BRA `(.L_x_34899) ;  /* 0x0000000c00087947 */ /* 0x000fea0003800000 */
.L_x_34900:
[----:B------:R0:W-:Y:S01]  /*3f80*/  STG.E.U16 desc[UR36][R8.64], R3 ;  /* 0x0000000308007986 */ /* 0x0001e2000c101524 */
[----:B------:R-:W-:Y:S05]  /*3f90*/  BRA `(.L_x_34899) ;  /* 0x0000000c00007947 */ /* 0x000fea0003800000 */
.L_x_34895:
        /* <DEDUP_REMOVED lines=9> */
.L_x_34903:
[----:B------:R-:W0:Y:S02]  /*4030*/  I2F.S64 R0, R4 ;  /* 0x0000000400007312 */ /* 0x000e240000301400 */
[----:B0-----:R-:W-:-:S05]  /*4040*/  F2FP.F16.F32.PACK_AB R0, RZ, R0 ;  /* 0x00000000ff00723e */ /* 0x001fca00000000ff */
[----:B------:R0:W-:Y:S01]  /*4050*/  STG.E.U16 desc[UR36][R8.64], R0 ;  /* 0x0000000008007986 */ /* 0x0001e2000c101524 */
[----:B------:R-:W-:Y:S05]  /*4060*/  BRA `(.L_x_34899) ;  /* 0x0000000800cc7947 */ /* 0x000fea0003800000 */
.L_x_34902:
        /* <DEDUP_REMOVED lines=10> */
.L_x_34905:
[----:B------:R-:W0:Y:S02]  /*4110*/  I2F.S64 R4, R4 ;  /* 0x0000000400047312 */ /* 0x000e240000301400 */
[----:B0-----:R-:W-:-:S04]  /*4120*/  F2FP.F16.F32.PACK_AB R3, RZ, R4 ;  /* 0x00000004ff03723e */ /* 0x001fc800000000ff */
[----:B------:R-:W-:-:S05]  /*4130*/  PRMT R3, R3, 0x5410, RZ ;  /* 0x0000541003037816 */ /* 0x000fca00000000ff */
[----:B------:R0:W-:Y:S01]  /*4140*/  STG.E desc[UR36][R8.64], R3 ;  /* 0x0000000308007986 */ /* 0x0001e2000c101924 */
[----:B------:R-:W-:Y:S05]  /*4150*/  BRA `(.L_x_34899) ;  /* 0x0000000800907947 */ /* 0x000fea0003800000 */
.L_x_34904:
[----:B------:R-:W0:Y:S02]  /*4160*/  I2F.F64.S64 R4, R4 ;  /* 0x0000000400047312 */ /* 0x000e240000301c00 */
[----:B0-----:R0:W-:Y:S01]  /*4170*/  STG.E.64 desc[UR36][R8.64], R4 ;  /* 0x0000000408007986 */ /* 0x0011e2000c101b24 */
[----:B------:R-:W-:Y:S05]  /*4180*/  BRA `(.L_x_34899) ;  /* 0x0000000800847947 */ /* 0x000fea0003800000 */
.L_x_34894:
        /* <DEDUP_REMOVED lines=13> */
.L_x_34908:
[----:B------:R-:W0:Y:S01]  /*4260*/  I2F.F64.S64 R4, R4 ;  /* 0x0000000400047312 */ /* 0x000e220000301c00 */
[----:B------:R-:W-:-:S05]  /*4270*/  CS2R R6, SRZ ;  /* 0x0000000000067805 */ /* 0x000fca000001ff00 */
[----:B0-----:R3:W-:Y:S01]  /*4280*/  STG.E.128 desc[UR36][R8.64], R4 ;  /* 0x0000000408007986 */ /* 0x0017e2000c101d24 */
[----:B------:R-:W-:Y:S05]  /*4290*/  BRA `(.L_x_34899) ;  /* 0x0000000800407947 */ /* 0x000fea0003800000 */
.L_x_34907:
        /* <DEDUP_REMOVED lines=19> */
.L_x_34912:
[----:B------:R-:W-:Y:S05]  /*43d0*/  BSYNC.RECONVERGENT B0 ;  /* 0x0000000000007941 */ /* 0x000fea0003800200 */
.L_x_34911:
[----:B------:R-:W-:-:S05]  /*43e0*/  LOP3.LUT R7, R0, 0x80, R7, 0xf8, !PT ;  /* 0x0000008000077812 */ /* 0x000fca00078ef807 */
[----:B------:R2:W-:Y:S01]  /*43f0*/  STG.E.U8 desc[UR36][R8.64], R7 ;  /* 0x0000000708007986 */ /* 0x0005e2000c101124 */
[----:B------:R-:W-:Y:S05]  /*4400*/  BRA `(.L_x_34899) ;  /* 0x0000000400e47947 */ /* 0x000fea0003800000 */
.L_x_34910:
        /* <DEDUP_REMOVED lines=15> */
.L_x_34914:
[----:B------:R-:W-:Y:S05]  /*4500*/  BSYNC.RECONVERGENT B0 ;  /* 0x0000000000007941 */ /* 0x000fea0003800200 */
.L_x_34913:
[----:B------:R-:W-:-:S05]  /*4510*/  LOP3.LUT R7, R0, 0x80, R7, 0xf8, !PT ;  /* 0x0000008000077812 */ /* 0x000fca00078ef807 */
[----:B------:R1:W-:Y:S01]  /*4520*/  STG.E.U8 desc[UR36][R8.64], R7 ;  /* 0x0000000708007986 */ /* 0x0003e2000c101124 */
[----:B------:R-:W-:Y:S05]  /*4530*/  BRA `(.L_x_34899) ;  /* 0x0000000400987947 */ /* 0x000fea0003800000 */
.L_x_34909:
[----:B------:R-:W0:Y:S02]  /*4540*/  I2F.S64 R0, R4 ;  /* 0x0000000400007312 */ /* 0x000e240000301400 */
[----:B0-----:R-:W-:-:S05]  /*4550*/  F2FP.BF16.F32.PACK_AB R0, RZ, R0 ;  /* 0x00000000ff00723e */ /* 0x001fca00000010ff */
[----:B------:R0:W-:Y:S01]  /*4560*/  STG.E.U16 desc[UR36][R8.64], R0 ;  /* 0x0000000008007986 */ /* 0x0001e2000c101524 */
[----:B------:R-:W-:Y:S05]  /*4570*/  BRA `(.L_x_34899) ;  /* 0x0000000400887947 */ /* 0x000fea0003800000 */
.L_x_34906:
        /* <DEDUP_REMOVED lines=10> */
.L_x_34917:
        /* <DEDUP_REMOVED lines=13> */
.L_x_34920:
[----:B------:R-:W-:-:S04]  /*46f0*/  SHF.R.U32.HI R0, RZ, 0x14, R5 ;  /* 0x00000014ff007819 */ /* 0x000fc80000011605 */
[----:B------:R-:W-:-:S04]  /*4700*/  LOP3.LUT R0, R0, 0x1, RZ, 0xc0, !PT ;  /* 0x0000000100007812 */ /* 0x000fc800078ec0ff */
[----:B------:R-:W-:-:S04]  /*4710*/  IADD3 R0, PT, PT, R5, 0x487ffff, R0 ;  /* 0x0487ffff05007810 */ /* 0x000fc80007ffe000 */
[----:B------:R-:W-:-:S04]  /*4720*/  SHF.R.U32.HI R0, RZ, 0x14, R0 ;  /* 0x00000014ff007819 */ /* 0x000fc80000011600 */
[----:B------:R-:W-:-:S07]  /*4730*/  LOP3.LUT R3, R0, 0xff, RZ, 0xc0, !PT ;  /* 0x000000ff00037812 */ /* 0x000fce00078ec0ff */
.L_x_34921:
[----:B------:R-:W-:-:S04]  /*4740*/  SHF.R.U32.HI R0, RZ, 0x18, R5 ;  /* 0x00000018ff007819 */ /* 0x000fc80000011605 */
[----:B------:R-:W-:-:S07]  /*4750*/  LOP3.LUT R0, R3, 0x80, R0, 0xf8, !PT ;  /* 0x0000008003007812 */ /* 0x000fce00078ef800 */
.L_x_34919:
[----:B------:R-:W-:Y:S05]  /*4760*/  BSYNC.RECONVERGENT B0 ;  /* 0x0000000000007941 */ /* 0x000fea0003800200 */
.L_x_34918:
[----:B------:R0:W-:Y:S01]  /*4770*/  STG.E.U8 desc[UR36][R8.64], R0 ;  /* 0x0000000008007986 */ /* 0x0001e2000c101124 */
[----:B------:R-:W-:Y:S05]  /*4780*/  BRA `(.L_x_34899) ;  /* 0x0000000400047947 */ /* 0x000fea0003800000 */
.L_x_34916:
        /* <DEDUP_REMOVED lines=13> */
.L_x_34924:
[----:B------:R-:W-:-:S04]  /*4860*/  SHF.R.U32.HI R0, RZ, 0x15, R5 ;  /* 0x00000015ff007819 */ /* 0x000fc80000011605 */
[----:B------:R-:W-:-:S04]  /*4870*/  LOP3.LUT R0, R0, 0x1, RZ, 0xc0, !PT ;  /* 0x0000000100007812 */ /* 0x000fc800078ec0ff */
[----:B------:R-:W-:-:S04]  /*4880*/  IADD3 R0, PT, PT, R5, 0x88fffff, R0 ;  /* 0x088fffff05007810 */ /* 0x000fc80007ffe000 */
[----:B------:R-:W-:-:S04]  /*4890*/  SHF.R.U32.HI R0, RZ, 0x15, R0 ;  /* 0x00000015ff007819 */ /* 0x000fc80000011600 */
[----:B------:R-:W-:-:S07]  /*48a0*/  LOP3.LUT R3, R0, 0xff, RZ, 0xc0, !PT ;  /* 0x000000ff00037812 */ /* 0x000fce00078ec0ff */
.L_x_34925:
[----:B------:R-:W-:-:S04]  /*48b0*/  SHF.R.U32.HI R0, RZ, 0x18, R5 ;  /* 0x00000018ff007819 */ /* 0x000fc80000011605 */
[----:B------:R-:W-:-:S07]  /*48c0*/  LOP3.LUT R0, R3, 0x80, R0, 0xf8, !PT ;  /* 0x0000008003007812 */ /* 0x000fce00078ef800 */
.L_x_34923:
[----:B------:R-:W-:Y:S05]  /*48d0*/  BSYNC.RECONVERGENT B0 ;  /* 0x0000000000007941 */ /* 0x000fea0003800200 */
.L_x_34922:
[----:B------:R0:W-:Y:S01]  /*48e0*/  STG.E.U8 desc[UR36][R8.64], R0 ;  /* 0x0000000008007986 */ /* 0x0001e2000c101124 */
[----:B------:R-:W-:Y:S05]  /*48f0*/  BRA `(.L_x_34899) ;  /* 0x0000000000a87947 */ /* 0x000fea0003800000 */
.L_x_34915:
[----:B------:R-:W-:-:S13]  /*4900*/  ISETP.NE.AND P0, PT, R0, 0x1c, PT ;  /* 0x0000001c0000780c */ /* 0x000fda0003f05270 */
[----:B------:R-:W-:Y:S05]  /*4910*/  @!P0 BRA `(.L_x_34926) ;  /* 0x00000000009c8947 */ /* 0x000fea0003800000 */
[----:B------:R-:W-:-:S13]  /*4920*/  ISETP.NE.AND P0, PT, R0, 0x1d, PT ;  /* 0x0000001d0000780c */ /* 0x000fda0003f05270 */
[----:B------:R-:W-:Y:S05]  /*4930*/  @!P0 BRA `(.L_x_34927) ;  /* 0x00000000008c8947 */ /* 0x000fea0003800000 */
[----:B------:R-:W-:-:S13]  /*4940*/  ISETP.NE.AND P0, PT, R0, 0x2c, PT ;  /* 0x0000002c0000780c */ /* 0x000fda0003f05270 */
[----:B------:R-:W-:Y:S05]  /*4950*/  @!P0 BRA `(.L_x_34928) ;  /* 0x0000000000448947 */ /* 0x000fea0003800000 */
.L_x_34898:
        /* <DEDUP_REMOVED lines=16> */
.L_x_34929:
[----:B------:R-:W-:Y:S05]  /*4a60*/  BRA `(.L_x_34899) ;  /* 0x00000000004c7947 */ /* 0x000fea0003800000 */
.L_x_34928:
        /* <DEDUP_REMOVED lines=16> */
.L_x_34927:
[----:B------:R0:W-:Y:S01]  /*4b70*/  STG.E.64 desc[UR36][R8.64], R4 ;  /* 0x0000000408007986 */ /* 0x0001e2000c101b24 */
[----:B------:R-:W-:Y:S05]  /*4b80*/  BRA `(.L_x_34899) ;  /* 0x0000000000047947 */ /* 0x000fea0003800000 */
.L_x_34926:
[----:B------:R0:W-:Y:S02]  /*4b90*/  STG.E desc[UR36][R8.64], R3 ;  /* 0x0000000308007986 */ /* 0x0001e4000c101924 */
.L_x_34899:
        /* <DEDUP_REMOVED lines=23> */
.L_x_34934:
[----:B------:R0:W-:Y:S01]  /*4d10*/  STG.E.U8 desc[UR36][R8.64], R24 ;  /* 0x0000001808007986 */ /* 0x0001e2000c101124 */
[----:B------:R-:W-:Y:S05]  /*4d20*/  BRA `(.L_x_34936) ;  /* 0x0000000c00347947 */ /* 0x000fea0003800000 */
.L_x_34933:
        /* <DEDUP_REMOVED lines=8> */
.L_x_34938:
[----:B------:R3:W-:Y:S01]  /*4db0*/  STG.E desc[UR36][R8.64], R24 ;  /* 0x0000001808007986 */ /* 0x0007e2000c101924 */
[----:B------:R-:W-:Y:S05]  /*4dc0*/  BRA `(.L_x_34936) ;  /* 0x0000000c000c7947 */ /* 0x000fea0003800000 */
.L_x_34937:
[----:B------:R2:W-:Y:S01]  /*4dd0*/  STG.E.U16 desc[UR36][R8.64], R24 ;  /* 0x0000001808007986 */ /* 0x0005e2000c101524 */
[----:B------:R-:W-:Y:S05]  /*4de0*/  BRA `(.L_x_34936) ;  /* 0x0000000c00047947 */ /* 0x000fea0003800000 */
.L_x_34932:
        /* <DEDUP_REMOVED lines=9> */
.L_x_34940:
[----:B------:R-:W0:Y:S02]  /*4e80*/  I2F.S64 R0, R28 ;  /* 0x0000001c00007312 */ /* 0x000e240000301400 */
[----:B0-----:R-:W-:-:S05]  /*4e90*/  F2FP.F16.F32.PACK_AB R0, RZ, R0 ;  /* 0x00000000ff00723e */ /* 0x001fca00000000ff */
[----:B------:R0:W-:Y:S01]  /*4ea0*/  STG.E.U16 desc[UR36][R8.64], R0 ;  /* 0x0000000008007986 */ /* 0x0001e2000c101524 */
[----:B------:R-:W-:Y:S05]  /*4eb0*/  BRA `(.L_x_34936) ;  /* 0x0000000800d07947 */ /* 0x000fea0003800000 */
.L_x_34939:
        /* <DEDUP_REMOVED lines=10> */
.L_x_34942:
[----:B------:R-:W0:Y:S02]  /*4f60*/  I2F.S64 R28, R28 ;  /* 0x0000001c001c7312 */ /* 0x000e240000301400 */
[----:B0-----:R-:W-:-:S04]  /*4f70*/  F2FP.F16.F32.PACK_AB R3, RZ, R28 ;  /* 0x0000001cff03723e */ /* 0x001fc800000000ff */
[----:B------:R-:W-:-:S05]  /*4f80*/  PRMT R3, R3, 0x5410, RZ ;  /* 0x0000541003037816 */ /* 0x000fca00000000ff */
[----:B------:R0:W-:Y:S01]  /*4f90*/  STG.E desc[UR36][R8.64], R3 ;  /* 0x0000000308007986 */ /* 0x0001e2000c101924 */
[----:B------:R-:W-:Y:S05]  /*4fa0*/  BRA `(.L_x_34936) ;  /* 0x0000000800947947 */ /* 0x000fea0003800000 */
.L_x_34941:
[----:B------:R-:W0:Y:S02]  /*4fb0*/  I2F.F64.S64 R28, R28 ;  /* 0x0000001c001c7312 */ /* 0x000e240000301c00 */
[----:B0-----:R0:W-:Y:S01]  /*4fc0*/  STG.E.64 desc[UR36][R8.64], R28 ;  /* 0x0000001c08007986 */ /* 0x0011e2000c101b24 */
[----:B------:R-:W-:Y:S05]  /*4fd0*/  BRA `(.L_x_34936) ;  /* 0x0000000800887947 */ /* 0x000fea0003800000 */
.L_x_34931:
        /* <DEDUP_REMOVED lines=12> */
.L_x_34946:
        /* <DEDUP_REMOVED lines=17> */
.L_x_34949:
[----:B------:R-:W-:-:S04]  /*51b0*/  SHF.R.U32.HI R3, RZ, 0x18, R29 ;  /* 0x00000018ff037819 */ /* 0x000fc8000001161d */
[----:B------:R-:W-:-:S04]  /*51c0*/  LOP3.LUT R0, R0, 0x80, R3, 0xf8, !PT ;  /* 0x0000008000007812 */ /* 0x000fc800078ef803 */
[----:B------:R-:W-:-:S07]  /*51d0*/  PRMT R4, R0, 0x7610, R4 ;  /* 0x0000761000047816 */ /* 0x000fce0000000004 */
.L_x_34948:
[----:B------:R-:W-:Y:S05]  /*51e0*/  BSYNC.RECONVERGENT B0 ;  /* 0x0000000000007941 */ /* 0x000fea0003800200 */
.L_x_34947:
[----:B------:R0:W-:Y:S01]  /*51f0*/  STG.E.U8 desc[UR36][R8.64], R4 ;  /* 0x0000000408007986 */ /* 0x0001e2000c101124 */
[----:B------:R-:W-:Y:S05]  /*5200*/  BRA `(.L_x_34936) ;  /* 0x0000000400fc7947 */ /* 0x000fea0003800000 */
.L_x_34945:
        /* <DEDUP_REMOVED lines=17> */
.L_x_34952:
[----:B------:R-:W-:-:S04]  /*5320*/  SHF.R.U32.HI R3, RZ, 0x18, R29 ;  /* 0x00000018ff037819 */ /* 0x000fc8000001161d */
[----:B------:R-:W-:-:S04]  /*5330*/  LOP3.LUT R0, R0, 0x80, R3, 0xf8, !PT ;  /* 0x0000008000007812 */ /* 0x000fc800078ef803 */
[----:B------:R-:W-:-:S07]  /*5340*/  PRMT R4, R0, 0x7610, R4 ;  /* 0x0000761000047816 */ /* 0x000fce0000000004 */
.L_x_34951:
[----:B------:R-:W-:Y:S05]  /*5350*/  BSYNC.RECONVERGENT B0 ;  /* 0x0000000000007941 */ /* 0x000fea0003800200 */
.L_x_34950:
[----:B------:R0:W-:Y:S01]  /*5360*/  STG.E.U8 desc[UR36][R8.64], R4 ;  /* 0x0000000408007986 */ /* 0x0001e2000c101124 */
[----:B------:R-:W-:Y:S05]  /*5370*/  BRA `(.L_x_34936) ;  /* 0x0000000400a07947 */ /* 0x000fea0003800000 */
.L_x_34944:
        /* <DEDUP_REMOVED lines=22> */
.L_x_34954:
[----:B------:R0:W-:Y:S01]  /*54e0*/  STG.E.64 desc[UR36][R8.64], R28 ;  /* 0x0000001c08007986 */ /* 0x0001e2000c101b24 */
[----:B------:R-:W-:Y:S05]  /*54f0*/  BRA `(.L_x_34936) ;  /* 0x0000000400407947 */ /* 0x000fea0003800000 */
.L_x_34953:
[----:B------:R0:W-:Y:S01]  /*5500*/  STG.E desc[UR36][R8.64], R24 ;  /* 0x0000001808007986 */ /* 0x0001e2000c101924 */
[----:B------:R-:W-:Y:S05]  /*5510*/  BRA `(.L_x_34936) ;  /* 0x0000000400387947 */ /* 0x000fea0003800000 */
.L_x_34943:
        /* <DEDUP_REMOVED lines=11> */
.L_x_34956:
[----:B------:R-:W0:Y:S01]  /*55d0*/  I2F.F64.S64 R4, R28 ;  /* 0x0000001c00047312 */ /* 0x000e220000301c00 */
[----:B------:R-:W-:-:S05]  /*55e0*/  CS2R R6, SRZ ;  /* 0x0000000000067805 */ /* 0x000fca000001ff00 */
[----:B0-----:R0:W-:Y:S01]  /*55f0*/  STG.E.128 desc[UR36][R8.64], R4 ;  /* 0x0000000408007986 */ /* 0x0011e2000c101d24 */
[----:B------:R-:W-:Y:S05]  /*5600*/  BRA `(.L_x_34936) ;  /* 0x0000000000fc7947 */ /* 0x000fea0003800000 */
.L_x_34955:
[----:B------:R-:W-:-:S13]  /*5610*/  ISETP.NE.AND P0, PT, R0, 0xf, PT ;  /* 0x0000000f0000780c */ /* 0x000fda0003f05270 */
[----:B------:R-:W-:Y:S05]  /*5620*/  @!P0 BRA `(.L_x_34957) ;  /* 0x0000000000e88947 */ /* 0x000fea0003800000 */
[----:B------:R-:W-:-:S13]  /*5630*/  ISETP.NE.AND P0, PT, R0, 0x17, PT ;  /* 0x000000170000780c */ /* 0x000fda0003f05270 */
[----:B------:R-:W-:Y:S05]  /*5640*/  @!P0 BRA `(.L_x_34958) ;  /* 0x0000000000908947 */ /* 0x000fea0003800000 */
[----:B------:R-:W-:-:S13]  /*5650*/  ISETP.NE.AND P0, PT, R0, 0x18, PT ;  /* 0x000000180000780c */ /* 0x000fda0003f05270 */
[----:B------:R-:W-:Y:S05]  /*5660*/  @!P0 BRA `(.L_x_34959) ;  /* 0x0000000000448947 */ /* 0x000fea0003800000 */
.L_x_34935:
        /* <DEDUP_REMOVED lines=16> */
.L_x_34960:
[----:B------:R-:W-:Y:S05]  /*5770*/  BRA `(.L_x_34936) ;  /* 0x0000000000a07947 */ /* 0x000fea0003800000 */
.L_x_34959:
        /* <DEDUP_REMOVED lines=13> */
.L_x_34962:
[----:B------:R-:W-:Y:S05]  /*5850*/  BSYNC.RECONVERGENT B0 ;  /* 0x0000000000007941 */ /* 0x000fea0003800200 */
.L_x_34961:
[----:B------:R-:W-:-:S05]  /*5860*/  LOP3.LUT R3, R0, 0x80, R3, 0xf8, !PT ;  /* 0x0000008000037812 */ /* 0x000fca00078ef803 */
[----:B------:R0:W-:Y:S01]  /*5870*/  STG.E.U8 desc[UR36][R8.64], R3 ;  /* 0x0000000308007986 */ /* 0x0001e2000c101124 */
[----:B------:R-:W-:Y:S05]  /*5880*/  BRA `(.L_x_34936) ;  /* 0x00000000005c7947 */ /* 0x000fea0003800000 */
.L_x_34958:
        /* <DEDUP_REMOVED lines=12> */
.L_x_34964:
[----:B------:R-:W-:Y:S01]  /*5950*/  IMAD.MOV.U32 R0, RZ, RZ, 0x7f ;  /* 0x0000007fff007424 */ /* 0x000fe200078e00ff */
[----:B------:R-:W-:-:S04]  /*5960*/  ISETP.GT.U32.AND P0, PT, R3, 0x7f800000, PT ;  /* 0x7f8000000300780c */ /* 0x000fc80003f04070 */
[----:B------:R-:W-:-:S09]  /*5970*/  SEL R0, R0, 0x7c, P0 ;  /* 0x0000007c00007807 */ /* 0x000fd20000000000 */
.L_x_34965:
[----:B------:R-:W-:Y:S05]  /*5980*/  BSYNC.RECONVERGENT B0 ;  /* 0x0000000000007941 */ /* 0x000fea0003800200 */
.L_x_34963:
[----:B------:R-:W-:-:S04]  /*5990*/  SHF.R.U32.HI R3, RZ, 0x18, R29 ;  /* 0x00000018ff037819 */ /* 0x000fc8000001161d */
[----:B------:R-:W-:-:S05]  /*59a0*/  LOP3.LUT R3, R0, 0x80, R3, 0xf8, !PT ;  /* 0x0000008000037812 */ /* 0x000fca00078ef803 */
[----:B------:R0:W-:Y:S01]  /*59b0*/  STG.E.U8 desc[UR36][R8.64], R3 ;  /* 0x0000000308007986 */ /* 0x0001e2000c101124 */
[----:B------:R-:W-:Y:S05]  /*59c0*/  BRA `(.L_x_34936) ;  /* 0x00000000000c7947 */ /* 0x000fea0003800000 */
.L_x_34957:
[----:B------:R-:W0:Y:S02]  /*59d0*/  I2F.S64 R0, R28 ;  /* 0x0000001c00007312 */ /* 0x000e240000301400 */
[----:B0-----:R-:W-:-:S05]  /*59e0*/  F2FP.BF16.F32.PACK_AB R0, RZ, R0 ;  /* 0x00000000ff00723e */ /* 0x001fca00000010ff */
[----:B------:R0:W-:Y:S02]  /*59f0*/  STG.E.U16 desc[UR36][R8.64], R0 ;  /* 0x0000000008007986 */ /* 0x0001e4000c101524 */
.L_x_34936:
[----:B------:R-:W-:-:S07]  /*5a00*/  VIADD R19, R19, 0x80 ;  /* 0x0000008013137836 */ /* 0x000fce0000000000 */
.L_x_34893:
[----:B------:R-:W-:-:S13]  /*5a10*/  ISETP.GE.AND P0, PT, R19, R16, PT ;  /* 0x000000101300720c */ /* 0x000fda0003f06270 */
[----:B------:R-:W-:Y:S05]  /*5a20*/  @P0 BREAK.RELIABLE B6 ;  /* 0x0000000000060942 */ /* 0x000fea0003800100 */
[----:B------:R-:W-:Y:S05]  /*5a30*/  @P0 BRA `(.L_x_34930) ;  /* 0x0000000c00940947 */ /* 0x000fea0003800000 */
[----:B------:R-:W-:Y:S05]  /*5a40*/  BSYNC.RELIABLE B6 ;  /* 0x0000000000067941 */ /* 0x000fea0003800100 */
.L_x_34892:
        /* <DEDUP_REMOVED lines=20> */
.L_x_34969:
[----:B------:R0:W-:Y:S01]  /*5b90*/  STG.E.U8 desc[UR36][R8.64], R18 ;  /* 0x0000001208007986 */ /* 0x0001e2000c101124 */
[----:B------:R-:W-:Y:S05]  /*5ba0*/  BRA `(.L_x_34971) ;  /* 0x0000000c00347947 */ /* 0x000fea0003800000 */
.L_x_34968:
        /* <DEDUP_REMOVED lines=8> */
.L_x_34973:
[----:B------:R0:W-:Y:S01]  /*5c30*/  STG.E desc[UR36][R8.64], R18 ;  /* 0x0000001208007986 */ /* 0x0001e2000c101924 */
[----:B------:R-:W-:Y:S05]  /*5c40*/  BRA `(.L_x_34971) ;  /* 0x0000000c000c7947 */ /* 0x000fea0003800000 */
.L_x_34972:
[----:B------:R0:W-:Y:S01]  /*5c50*/  STG.E.U16 desc[UR36][R8.64], R18 ;  /* 0x0000001208007986 */ /* 0x0001e2000c101524 */
[----:B------:R-:W-:Y:S05]  /*5c60*/  BRA `(.L_x_34971) ;  /* 0x0000000c00047947 */ /* 0x000fea0003800000 */
.L_x_34967:
        /* <DEDUP_REMOVED lines=9> */
.L_x_34975:
[----:B------:R-:W0:Y:S02]  /*5d00*/  I2F.S64 R0, R26 ;  /* 0x0000001a00007312 */ /* 0x000e240000301400 */
[----:B0-----:R-:W-:-:S05]  /*5d10*/  F2FP.F16.F32.PACK_AB R0, RZ, R0 ;  /* 0x00000000ff00723e */ /* 0x001fca00000000ff */
[----:B------:R0:W-:Y:S01]  /*5d20*/  STG.E.U16 desc[UR36][R8.64], R0 ;  /* 0x0000000008007986 */ /* 0x0001e2000c101524 */
[----:B------:R-:W-:Y:S05]  /*5d30*/  BRA `(.L_x_34971) ;  /* 0x0000000800d07947 */ /* 0x000fea0003800000 */
.L_x_34974:
        /* <DEDUP_REMOVED lines=10> */
.L_x_34977:
[----:B------:R-:W0:Y:S02]  /*5de0*/  I2F.S64 R26, R26 ;  /* 0x0000001a001a7312 */ /* 0x000e240000301400 */
[----:B0-----:R-:W-:-:S04]  /*5df0*/  F2FP.F16.F32.PACK_AB R3, RZ, R26 ;  /* 0x0000001aff03723e */ /* 0x001fc800000000ff */
[----:B------:R-:W-:-:S05]  /*5e00*/  PRMT R3, R3, 0x5410, RZ ;  /* 0x0000541003037816 */ /* 0x000fca00000000ff */
[----:B------:R0:W-:Y:S01]  /*5e10*/  STG.E desc[UR36][R8.64], R3 ;  /* 0x0000000308007986 */ /* 0x0001e2000c101924 */
[----:B------:R-:W-:Y:S05]  /*5e20*/  BRA `(.L_x_34971) ;  /* 0x0000000800947947 */ /* 0x000fea0003800000 */
.L_x_34976:
[----:B------:R-:W0:Y:S02]  /*5e30*/  I2F.F64.S64 R26, R26 ;  /* 0x0000001a001a7312 */ /* 0x000e240000301c00 */
[----:B0-----:R0:W-:Y:S01]  /*5e40*/  STG.E.64 desc[UR36][R8.64], R26 ;  /* 0x0000001a08007986 */ /* 0x0011e2000c101b24 */
[----:B------:R-:W-:Y:S05]  /*5e50*/  BRA `(.L_x_34971) ;  /* 0x0000000800887947 */ /* 0x000fea0003800000 */
.L_x_34966:
        /* <DEDUP_REMOVED lines=12> */
.L_x_34981:
        /* <DEDUP_REMOVED lines=17> */
.L_x_34984:
[----:B------:R-:W-:-:S04]  /*6030*/  SHF.R.U32.HI R3, RZ, 0x18, R27 ;  /* 0x00000018ff037819 */ /* 0x000fc8000001161b */
[----:B------:R-:W-:-:S04]  /*6040*/  LOP3.LUT R0, R0, 0x80, R3, 0xf8, !PT ;  /* 0x0000008000007812 */ /* 0x000fc800078ef803 */
[----:B------:R-:W-:-:S07]  /*6050*/  PRMT R4, R0, 0x7610, R4 ;  /* 0x0000761000047816 */ /* 0x000fce0000000004 */
.L_x_34983:
[----:B------:R-:W-:Y:S05]  /*6060*/  BSYNC.RECONVERGENT B0 ;  /* 0x0000000000007941 */ /* 0x000fea0003800200 */
.L_x_34982:
[----:B------:R0:W-:Y:S01]  /*6070*/  STG.E.U8 desc[UR36][R8.64], R4 ;  /* 0x0000000408007986 */ /* 0x0001e2000c101124 */
[----:B------:R-:W-:Y:S05]  /*6080*/  BRA `(.L_x_34971) ;  /* 0x0000000400fc7947 */ /* 0x000fea0003800000 */
.L_x_34980:
        /* <DEDUP_REMOVED lines=17> */
.L_x_34987:
[----:B------:R-:W-:-:S04]  /*61a0*/  SHF.R.U32.HI R3, RZ, 0x18, R27 ;  /* 0x00000018ff037819 */ /* 0x000fc8000001161b */
[----:B------:R-:W-:-:S04]  /*61b0*/  LOP3.LUT R0, R0, 0x80, R3, 0xf8, !PT ;  /* 0x0000008000007812 */ /* 0x000fc800078ef803 */
[----:B------:R-:W-:-:S07]  /*61c0*/  PRMT R4, R0, 0x7610, R4 ;  /* 0x0000761000047816 */ /* 0x000fce0000000004 */
.L_x_34986:
[----:B------:R-:W-:Y:S05]  /*61d0*/  BSYNC.RECONVERGENT B0 ;  /* 0x0000000000007941 */ /* 0x000fea0003800200 */
.L_x_34985:
[----:B------:R0:W-:Y:S01]  /*61e0*/  STG.E.U8 desc[UR36][R8.64], R4 ;  /* 0x0000000408007986 */ /* 0x0001e2000c101124 */
[----:B------:R-:W-:Y:S05]  /*61f0*/  BRA `(.L_x_34971) ;  /* 0x0000000400a07947 */ /* 0x000fea0003800000 */
.L_x_34979:
        /* <DEDUP_REMOVED lines=22> */
.L_x_34989:
[----:B------:R0:W-:Y:S01]  /*6360*/  STG.E.64 desc[UR36][R8.64], R26 ;  /* 0x0000001a08007986 */ /* 0x0001e2000c101b24 */
[----:B------:R-:W-:Y:S05]  /*6370*/  BRA `(.L_x_34971) ;  /* 0x0000000400407947 */ /* 0x000fea0003800000 */
.L_x_34988:
[----:B------:R0:W-:Y:S01]  /*6380*/  STG.E desc[UR36][R8.64], R18 ;  /* 0x0000001208007986 */ /* 0x0001e2000c101924 */
[----:B------:R-:W-:Y:S05]  /*6390*/  BRA `(.L_x_34971) ;  /* 0x0000000400387947 */ /* 0x000fea0003800000 */
.L_x_34978:
        /* <DEDUP_REMOVED lines=11> */
.L_x_34991:
[----:B------:R-:W0:Y:S01]  /*6450*/  I2F.F64.S64 R4, R26 ;  /* 0x0000001a00047312 */ /* 0x000e220000301c00 */
[----:B------:R-:W-:-:S05]  /*6460*/  CS2R R6, SRZ ;  /* 0x0000000000067805 */ /* 0x000fca000001ff00 */
[----:B0-----:R4:W-:Y:S01]  /*6470*/  STG.E.128 desc[UR36][R8.64], R4 ;  /* 0x0000000408007986 */ /* 0x0019e2000c101d24 */
[----:B------:R-:W-:Y:S05]  /*6480*/  BRA `(.L_x_34971) ;  /* 0x0000000000fc7947 */ /* 0x000fea0003800000 */
.L_x_34990:
[----:B------:R-:W-:-:S13]  /*6490*/  ISETP.NE.AND P0, PT, R0, 0xf, PT ;  /* 0x0000000f0000780c */ /* 0x000fda0003f05270 */
[----:B------:R-:W-:Y:S05]  /*64a0*/  @!P0 BRA `(.L_x_34992) ;  /* 0x0000000000e88947 */ /* 0x000fea0003800000 */
[----:B------:R-:W-:-:S13]  /*64b0*/  ISETP.NE.AND P0, PT, R0, 0x17, PT ;  /* 0x000000170000780c */ /* 0x000fda0003f05270 */
[----:B------:R-:W-:Y:S05]  /*64c0*/  @!P0 BRA `(.L_x_34993) ;  /* 0x0000000000908947 */ /* 0x000fea0003800000 */
[----:B------:R-:W-:-:S13]  /*64d0*/  ISETP.NE.AND P0, PT, R0, 0x18, PT ;  /* 0x000000180000780c */ /* 0x000fda0003f05270 */
[----:B------:R-:W-:Y:S05]  /*64e0*/  @!P0 BRA `(.L_x_34994) ;  /* 0x0000000000448947 */ /* 0x000fea0003800000 */
.L_x_34970:
        /* <DEDUP_REMOVED lines=16> */
.L_x_34995:
[----:B------:R-:W-:Y:S05]  /*65f0*/  BRA `(.L_x_34971) ;  /* 0x0000000000a07947 */ /* 0x000fea0003800000 */
.L_x_34994:
        /* <DEDUP_REMOVED lines=13> */
.L_x_34997:
[----:B------:R-:W-:Y:S05]  /*66d0*/  BSYNC.RECONVERGENT B0 ;  /* 0x0000000000007941 */ /* 0x000fea0003800200 */
.L_x_34996:
[----:B------:R-:W-:-:S05]  /*66e0*/  LOP3.LUT R3, R0, 0x80, R3, 0xf8, !PT ;  /* 0x0000008000037812 */ /* 0x000fca00078ef803 */
[----:B------:R2:W-:Y:S01]  /*66f0*/  STG.E.U8 desc[UR36][R8.64], R3 ;  /* 0x0000000308007986 */ /* 0x0005e2000c101124 */
[----:B------:R-:W-:Y:S05]  /*6700*/  BRA `(.L_x_34971) ;  /* 0x00000000005c7947 */ /* 0x000fea0003800000 */
.L_x_34993:
        /* <DEDUP_REMOVED lines=12> */
.L_x_34999:
[----:B------:R-:W-:Y:S01]  /*67d0*/  IMAD.MOV.U32 R0, RZ, RZ, 0x7f ;  /* 0x0000007fff007424 */ /* 0x000fe200078e00ff */
[----:B------:R-:W-:-:S04]  /*67e0*/  ISETP.GT.U32.AND P0, PT, R3, 0x7f800000, PT ;  /* 0x7f8000000300780c */ /* 0x000fc80003f04070 */
[----:B------:R-:W-:-:S09]  /*67f0*/  SEL R0, R0, 0x7c, P0 ;  /* 0x0000007c00007807 */ /* 0x000fd20000000000 */
.L_x_35000:
[----:B------:R-:W-:Y:S05]  /*6800*/  BSYNC.RECONVERGENT B0 ;  /* 0x0000000000007941 */ /* 0x000fea0003800200 */
.L_x_34998:
[----:B------:R-:W-:-:S04]  /*6810*/  SHF.R.U32.HI R3, RZ, 0x18, R27 ;  /* 0x00000018ff037819 */ /* 0x000fc8000001161b */
[----:B------:R-:W-:-:S05]  /*6820*/  LOP3.LUT R3, R0, 0x80, R3, 0xf8, !PT ;  /* 0x0000008000037812 */ /* 0x000fca00078ef803 */
[----:B------:R1:W-:Y:S01]  /*6830*/  STG.E.U8 desc[UR36][R8.64], R3 ;  /* 0x0000000308007986 */ /* 0x0003e2000c101124 */
[----:B------:R-:W-:Y:S05]  /*6840*/  BRA `(.L_x_34971) ;  /* 0x00000000000c7947 */ /* 0x000fea0003800000 */
.L_x_34992:
[----:B------:R-:W0:Y:S02]  /*6850*/  I2F.S64 R0, R26 ;  /* 0x0000001a00007312 */ /* 0x000e240000301400 */
[----:B0-----:R-:W-:-:S05]  /*6860*/  F2FP.BF16.F32.PACK_AB R0, RZ, R0 ;  /* 0x00000000ff00723e */ /* 0x001fca00000010ff */
[----:B------:R0:W-:Y:S02]  /*6870*/  STG.E.U16 desc[UR36][R8.64], R0 ;  /* 0x0000000008007986 */ /* 0x0001e4000c101524 */
.L_x_34971:
[----:B------:R-:W-:-:S07]  /*6880*/  VIADD R19, R19, 0x80 ;  /* 0x0000008013137836 */ /* 0x000fce0000000000 */
.L_x_34930:
[----:B------:R-:W-:Y:S05]  /*6890*/  BSYNC.RECONVERGENT B7 ;  /* 0x0000000000077941 */ /* 0x000fea0003800200 */
.L_x_34891:
        /* <DEDUP_REMOVED lines=21> */
.L_x_35004:
[----:B------:R-:W-:Y:S01]  /*69f0*/  STG.E.U8 desc[UR36][R2.64], R22 ;  /* 0x0000001602007986 */ /* 0x000fe2000c101124 */
[----:B------:R-:W-:Y:S05]  /*6a00*/  EXIT ;  /* 0x000000000000794d */ /* 0x000fea0003800000 */
.L_x_35003:
        /* <DEDUP_REMOVED lines=8> */
.L_x_35007:
[----:B------:R-:W-:Y:S01]  /*6a90*/  STG.E desc[UR36][R2.64], R22 ;  /* 0x0000001602007986 */ /* 0x000fe2000c101924 */
[----:B------:R-:W-:Y:S05]  /*6aa0*/  EXIT ;  /* 0x000000000000794d */ /* 0x000fea0003800000 */
.L_x_35006:
[----:B------:R-:W-:Y:S01]  /*6ab0*/  STG.E.U16 desc[UR36][R2.64], R22 ;  /* 0x0000001602007986 */ /* 0x000fe2000c101524 */
[----:B------:R-:W-:Y:S05]  /*6ac0*/  EXIT ;  /* 0x000000000000794d */ /* 0x000fea0003800000 */
.L_x_35002:
        /* <DEDUP_REMOVED lines=9> */
.L_x_35009:
[----:B------:R-:W0:Y:S02]  /*6b60*/  I2F.S64 R0, R22 ;  /* 0x0000001600007312 */ /* 0x000e240000301400 */
[----:B0-----:R-:W-:-:S05]  /*6b70*/  F2FP.F16.F32.PACK_AB R0, RZ, R0 ;  /* 0x00000000ff00723e */ /* 0x001fca00000000ff */
[----:B------:R-:W-:Y:S01]  /*6b80*/  STG.E.U16 desc[UR36][R2.64], R0 ;  /* 0x0000000002007986 */ /* 0x000fe2000c101524 */
[----:B------:R-:W-:Y:S05]  /*6b90*/  EXIT ;  /* 0x000000000000794d */ /* 0x000fea0003800000 */
.L_x_35008:
        /* <DEDUP_REMOVED lines=10> */
.L_x_35011:
[----:B------:R-:W0:Y:S02]  /*6c40*/  I2F.S64 R22, R22 ;  /* 0x0000001600167312 */ /* 0x000e240000301400 */
[----:B0-----:R-:W-:-:S04]  /*6c50*/  F2FP.F16.F32.PACK_AB R5, RZ, R22 ;  /* 0x00000016ff05723e */ /* 0x001fc800000000ff */
[----:B------:R-:W-:-:S05]  /*6c60*/  PRMT R5, R5, 0x5410, RZ ;  /* 0x0000541005057816 */ /* 0x000fca00000000ff */
[----:B------:R-:W-:Y:S01]  /*6c70*/  STG.E desc[UR36][R2.64], R5 ;  /* 0x0000000502007986 */ /* 0x000fe2000c101924 */
[----:B------:R-:W-:Y:S05]  /*6c80*/  EXIT ;  /* 0x000000000000794d */ /* 0x000fea0003800000 */
.L_x_35010:
[----:B------:R-:W0:Y:S02]  /*6c90*/  I2F.F64.S64 R22, R22 ;  /* 0x0000001600167312 */ /* 0x000e240000301c00 */
[----:B0-----:R-:W-:Y:S01]  /*6ca0*/  STG.E.64 desc[UR36][R2.64], R22 ;  /* 0x0000001602007986 */ /* 0x001fe2000c101b24 */
[----:B------:R-:W-:Y:S05]  /*6cb0*/  EXIT ;  /* 0x000000000000794d */ /* 0x000fea0003800000 */
.L_x_35001:
        /* <DEDUP_REMOVED lines=12> */
.L_x_35015:
        /* <DEDUP_REMOVED lines=18> */
.L_x_35018:
[----:B------:R-:W-:-:S04]  /*6ea0*/  SHF.R.U32.HI R5, RZ, 0x18, R5 ;  /* 0x00000018ff057819 */ /* 0x000fc80000011605 */
[----:B------:R-:W-:-:S07]  /*6eb0*/  LOP3.LUT R0, R0, 0x80, R5, 0xf8, !PT ;  /* 0x0000008000007812 */ /* 0x000fce00078ef805 */
.L_x_35017:
[----:B------:R-:W-:Y:S05]  /*6ec0*/  BSYNC.RECONVERGENT B0 ;  /* 0x0000000000007941 */ /* 0x000fea0003800200 */
.L_x_35016:
[----:B------:R-:W-:Y:S01]  /*6ed0*/  STG.E.U8 desc[UR36][R2.64], R0 ;  /* 0x0000000002007986 */ /* 0x000fe2000c101124 */
[----:B------:R-:W-:Y:S05]  /*6ee0*/  EXIT ;  /* 0x000000000000794d */ /* 0x000fea0003800000 */
.L_x_35014:
        /* <DEDUP_REMOVED lines=18> */
.L_x_35021:
[----:B------:R-:W-:-:S04]  /*7010*/  SHF.R.U32.HI R5, RZ, 0x18, R5 ;  /* 0x00000018ff057819 */ /* 0x000fc80000011605 */
[----:B------:R-:W-:-:S07]  /*7020*/  LOP3.LUT R0, R0, 0x80, R5, 0xf8, !PT ;  /* 0x0000008000007812 */ /* 0x000fce00078ef805 */
.L_x_35020:
[----:B------:R-:W-:Y:S05]  /*7030*/  BSYNC.RECONVERGENT B0 ;  /* 0x0000000000007941 */ /* 0x000fea0003800200 */
.L_x_35019:
[----:B------:R-:W-:Y:S01]  /*7040*/  STG.E.U8 desc[UR36][R2.64], R0 ;  /* 0x0000000002007986 */ /* 0x000fe2000c101124 */
[----:B------:R-:W-:Y:S05]  /*7050*/  EXIT ;  /* 0x000000000000794d */ /* 0x000fea0003800000 */
.L_x_35013:
        /* <DEDUP_REMOVED lines=22> */
.L_x_35023:
[----:B------:R-:W-:Y:S01]  /*71c0*/  STG.E.64 desc[UR36][R2.64], R22 ;  /* 0x0000001602007986 */ /* 0x000fe2000c101b24 */
[----:B------:R-:W-:Y:S05]  /*71d0*/  EXIT ;  /* 0x000000000000794d */ /* 0x000fea0003800000 */
.L_x_35022:
[----:B------:R-:W-:Y:S01]  /*71e0*/  STG.E desc[UR36][R2.64], R22 ;  /* 0x0000001602007986 */ /* 0x000fe2000c101924 */
[----:B------:R-:W-:Y:S05]  /*71f0*/  EXIT ;  /* 0x000000000000794d */ /* 0x000fea0003800000 */
.L_x_35012:
        /* <DEDUP_REMOVED lines=11> */
.L_x_35025:
[----:B------:R-:W0:Y:S01]  /*72b0*/  I2F.F64.S64 R4, R22 ;  /* 0x0000001600047312 */ /* 0x000e220000301c00 */
[----:B------:R-:W-:-:S05]  /*72c0*/  CS2R R6, SRZ ;  /* 0x0000000000067805 */ /* 0x000fca000001ff00 */
[----:B0-----:R-:W-:Y:S01]  /*72d0*/  STG.E.128 desc[UR36][R2.64], R4 ;  /* 0x0000000402007986 */ /* 0x001fe2000c101d24 */
[----:B------:R-:W-:Y:S05]  /*72e0*/  EXIT ;  /* 0x000000000000794d */ /* 0x000fea0003800000 */
.L_x_35024:
[----:B------:R-:W-:-:S13]  /*72f0*/  ISETP.NE.AND P0, PT, R0, 0xf, PT ;  /* 0x0000000f0000780c */ /* 0x000fda0003f05270 */
[----:B------:R-:W-:Y:S05]  /*7300*/  @!P0 BRA `(.L_x_35026) ;  /* 0x0000000000e88947 */ /* 0x000fea0003800000 */
[----:B------:R-:W-:-:S13]  /*7310*/  ISETP.NE.AND P0, PT, R0, 0x17, PT ;  /* 0x000000170000780c */ /* 0x000fda0003f05270 */
[----:B------:R-:W-:Y:S05]  /*7320*/  @!P0 BRA `(.L_x_35027) ;  /* 0x0000000000908947 */ /* 0x000fea0003800000 */
[----:B------:R-:W-:-:S13]  /*7330*/  ISETP.NE.AND P0, PT, R0, 0x18, PT ;  /* 0x000000180000780c */ /* 0x000fda0003f05270 */
[----:B------:R-:W-:Y:S05]  /*7340*/  @!P0 BRA `(.L_x_35028) ;  /* 0x0000000000448947 */ /* 0x000fea0003800000 */
.L_x_35005:
        /* <DEDUP_REMOVED lines=16> */
.L_x_35029:
[----:B------:R-:W-:Y:S05]  /*7450*/  EXIT ;  /* 0x000000000000794d */ /* 0x000fea0003800000 */
.L_x_35028:
        /* <DEDUP_REMOVED lines=13> */
.L_x_35031:
[----:B------:R-:W-:Y:S05]  /*7530*/  BSYNC.RECONVERGENT B0 ;  /* 0x0000000000007941 */ /* 0x000fea0003800200 */
.L_x_35030:
[----:B------:R-:W-:-:S05]  /*7540*/  LOP3.LUT R5, R0, 0x80, R5, 0xf8, !PT ;  /* 0x0000008000057812 */ /* 0x000fca00078ef805 */
[----:B------:R-:W-:Y:S01]  /*7550*/  STG.E.U8 desc[UR36][R2.64], R5 ;  /* 0x0000000502007986 */ /* 0x000fe2000c101124 */
[----:B------:R-:W-:Y:S05]  /*7560*/  EXIT ;  /* 0x000000000000794d */ /* 0x000fea0003800000 */
.L_x_35027:
        /* <DEDUP_REMOVED lines=12> */
.L_x_35033:
[----:B------:R-:W-:Y:S01]  /*7630*/  IMAD.MOV.U32 R0, RZ, RZ, 0x7f ;  /* 0x0000007fff007424 */ /* 0x000fe200078e00ff */
[----:B------:R-:W-:-:S04]  /*7640*/  ISETP.GT.U32.AND P0, PT, R4, 0x7f800000, PT ;  /* 0x7f8000000400780c */ /* 0x000fc80003f04070 */
[----:B------:R-:W-:-:S09]  /*7650*/  SEL R0, R0, 0x7c, P0 ;  /* 0x0000007c00007807 */ /* 0x000fd20000000000 */
.L_x_35034:
[----:B------:R-:W-:Y:S05]  /*7660*/  BSYNC.RECONVERGENT B0 ;  /* 0x0000000000007941 */ /* 0x000fea0003800200 */
.L_x_35032:
[----:B------:R-:W-:-:S04]  /*7670*/  SHF.R.U32.HI R5, RZ, 0x18, R5 ;  /* 0x00000018ff057819 */ /* 0x000fc80000011605 */
[----:B------:R-:W-:-:S05]  /*7680*/  LOP3.LUT R5, R0, 0x80, R5, 0xf8, !PT ;  /* 0x0000008000057812 */ /* 0x000fca00078ef805 */
[----:B------:R-:W-:Y:S01]  /*7690*/  STG.E.U8 desc[UR36][R2.64], R5 ;  /* 0x0000000502007986 */ /* 0x000fe2000c101124 */
[----:B------:R-:W-:Y:S05]  /*76a0*/  EXIT ;  /* 0x000000000000794d */ /* 0x000fea0003800000 */
.L_x_35026:
[----:B------:R-:W0:Y:S02]  /*76b0*/  I2F.S64 R0, R22 ;  /* 0x0000001600007312 */ /* 0x000e240000301400 */
[----:B0-----:R-:W-:-:S05]  /*76c0*/  F2FP.BF16.F32.PACK_AB R0, RZ, R0 ;  /* 0x00000000ff00723e */ /* 0x001fca00000010ff */
[----:B------:R-:W-:Y:S01]  /*76d0*/  STG.E.U16 desc[UR36][R2.64], R0 ;  /* 0x0000000002007986 */ /* 0x000fe2000c101524 */
[----:B------:R-:W-:Y:S05]  /*76e0*/  EXIT ;  /* 0x000000000000794d */ /* 0x000fea0003800000 */
.L_x_35035:
        /* <DEDUP_REMOVED lines=9> */
.L_x_41993:


//--------------------- .text._ZN2at6native18elementwise_kernelILi128ELi2EZNS0_22gpu_kernel_impl_nocastINS0_13AUnaryFunctorIlllZZZNS0_19maximum_kernel_cudaERNS_18TensorIteratorBaseEENKUlvE_clEvENKUlvE2_clEvEUlllE_EEEEvS5_RKT_EUliE_EEviT1_ --------------------------
	.section	.text._ZN2at6native18elementwise_kernelILi128ELi2EZNS0_22gpu_kernel_impl_nocastINS0_13AUnaryFunctorIlllZZZNS0_19maximum_kernel_cudaERNS_18TensorIteratorBaseEENKUlvE_clEvENKUlvE2_clEvEUlllE_EEEEvS5_RKT_EUliE_EEviT1_,"ax",@progbits
	.align	128
        .global         _ZN2at6native18elementwise_kernelILi128ELi2EZNS0_22gpu_kernel_impl_nocastINS0_13AUnaryFunctorIlllZZZNS0_19maximum_kernel_cudaERNS_18TensorIteratorBaseEENKUlvE_clEvENKUlvE2_clEvEUlllE_EEEEvS5_RKT_EUliE_EEviT1_
        .type           _ZN2at6native18elementwise_kernelILi128ELi2EZNS0_22gpu_kernel_impl_nocastINS0_13AUnaryFunctorIlllZZZNS0_19maximum_kernel_cudaERNS_18TensorIteratorBaseEENKUlvE_clEvENKUlvE2_clEvEUlllE_EEEEvS5_RKT_EUliE_EEviT1_,@function
        .size           _ZN2at6native18elementwise_kernelILi128ELi2EZNS0_22gpu_kernel_impl_nocastINS0_13AUnaryFunctorIlllZZZNS0_19maximum_kernel_cudaERNS_18TensorIteratorBaseEENKUlvE_clEvENKUlvE2_clEvEUlllE_EEEEvS5_RKT_EUliE_EEviT1_,(.L_x_41994 - _ZN2at6native18elementwise_kernelILi128ELi2EZNS0_22gpu_kernel_impl_nocastINS0_13AUnaryFunctorIlllZZZNS0_19maximum_kernel_cudaERNS_18TensorIteratorBaseEENKUlvE_clEvENKUlvE2_clEvEUlllE_EEEEvS5_RKT_EUliE_EEviT1_)
        .other          _ZN2at6native18elementwise_kernelILi128ELi2EZNS0_22gpu_kernel_impl_nocastINS0_13AUnaryFunctorIlllZZZNS0_19maximum_kernel_cudaERNS_18TensorIteratorBaseEENKUlvE_clEvENKUlvE2_clEvEUlllE_EEEEvS5_RKT_EUliE_EEviT1_,@"STO_CUDA_ENTRY STV_DEFAULT"
_ZN2at6native18elementwise_kernelILi128ELi2EZNS0_22gpu_kernel_impl_nocastINS0_13AUnaryFunctorIlllZZZNS0_19maximum_kernel_cudaERNS_18TensorIteratorBaseEENKUlvE_clEvENKUlvE2_clEvEUlllE_EEEEvS5_RKT_EUliE_EEviT1_:
.text._ZN2at6native18elementwise_kernelILi128ELi2EZNS0_22gpu_kernel_impl_nocastINS0_13AUnaryFunctorIlllZZZNS0_19maximum_kernel_cudaERNS_18TensorIteratorBaseEENKUlvE_clEvENKUlvE2_clEvEUlllE_EEEEvS5_RKT_EUliE_EEviT1_:
        /* <DEDUP_REMOVED lines=18> */
[----:B-1----:R-:W-:-:S04]  /*0120*/  ISETP.GT.U32.AND P0, PT, R4, R8, PT ;  /* 0x000000080400720c */ /* 0x002fc80003f04070 */
[----:B------:R-:W-:-:S04]  /*0130*/  ISETP.GT.AND.EX P0, PT, R5, R9, PT, P0 ;  /* 0x000000090500720c */ /* 0x000fc80003f04300 */
[----:B------:R-:W-:Y:S02]  /*0140*/  SEL R8, R4, R8, P0 ;  /* 0x0000000804087207 */ /* 0x000fe40000000000 */
[----:B------:R-:W-:-:S05]  /*0150*/  SEL R9, R5, R9, P0 ;  /* 0x0000000905097207 */ /* 0x000fca0000000000 */
[----:B0-----:R0:W-:Y:S02]  /*0160*/  STG.E.64 desc[UR6][R6.64], R8 ;  /* 0x0000000806007986 */ /* 0x0011e4000c101b06 */
.L_x_35038:
[----:B------:R-:W-:Y:S05]  /*0170*/  BSYNC.RECONVERGENT B0 ;  /* 0x0000000000007941 */ /* 0x000fea0003800200 */
.L_x_35037:
[----:B------:R-:W-:-:S13]  /*0180*/  ISETP.GE.AND P0, PT, R3, UR4, PT ;  /* 0x0000000403007c0c */ /* 0x000fda000bf06270 */
[----:B------:R-:W-:Y:S05]  /*0190*/  @P0 EXIT ;  /* 0x000000000000094d */ /* 0x000fea0003800000 */
[----:B------:R-:W1:Y:S08]  /*01a0*/  LDC.64 R4, c[0x0][0x588] ;  /* 0x00016200ff047b82 */ /* 0x000e700000000a00 */
[----:B0-----:R-:W0:Y:S01]  /*01b0*/  LDC.64 R8, c[0x0][0x598] ;  /* 0x00016600ff087b82 */ /* 0x001e220000000a00 */
[----:B-1----:R-:W0:Y:S07]  /*01c0*/  LDG.E.64 R2, desc[UR6][R4.64] ;  /* 0x0000000604027981 */ /* 0x002e2e000c1e1b00 */
[----:B------:R-:W1:Y:S01]  /*01d0*/  LDC.64 R6, c[0x0][0x580] ;  /* 0x00016000ff067b82 */ /* 0x000e620000000a00 */
[----:B0-----:R-:W-:-:S04]  /*01e0*/  ISETP.GT.U32.AND P0, PT, R2, R8, PT ;  /* 0x000000080200720c */ /* 0x001fc80003f04070 */
[----:B------:R-:W-:-:S04]  /*01f0*/  ISETP.GT.AND.EX P0, PT, R3, R9, PT, P0 ;  /* 0x000000090300720c */ /* 0x000fc80003f04300 */
[----:B------:R-:W-:Y:S02]  /*0200*/  SEL R2, R2, R8, P0 ;  /* 0x0000000802027207 */ /* 0x000fe40000000000 */
[----:B------:R-:W-:-:S05]  /*0210*/  SEL R3, R3, R9, P0 ;  /* 0x0000000903037207 */ /* 0x000fca0000000000 */
[----:B-1----:R-:W-:Y:S01]  /*0220*/  STG.E.64 desc[UR6][R6.64], R2 ;  /* 0x0000000206007986 */ /* 0x002fe2000c101b06 */
[----:B------:R-:W-:Y:S05]  /*0230*/  EXIT ;  /* 0x000000000000794d */ /* 0x000fea0003800000 */
.L_x_35036:
        /* <DEDUP_REMOVED lines=305> */
.L_x_35041:
        /* <DEDUP_REMOVED lines=8> */
[----:B0-----:R-:W-:-:S04]  /*15d0*/  ISETP.GT.U32.AND P0, PT, R6, UR10, PT ;  /* 0x0000000a06007c0c */ /* 0x001fc8000bf04070 */
[----:B------:R-:W-:-:S04]  /*15e0*/  ISETP.GT.AND.EX P0, PT, R7, UR11, PT, P0 ;  /* 0x0000000b07007c0c */ /* 0x000fc8000bf04300 */
[----:B------:R-:W-:Y:S02]  /*15f0*/  SEL R4, R6, UR10, P0 ;  /* 0x0000000a06047c07 */ /* 0x000fe40008000000 */
[----:B------:R-:W-:-:S05]  /*1600*/  SEL R5, R7, UR11, P0 ;  /* 0x0000000b07057c07 */ /* 0x000fca0008000000 */
[----:B------:R0:W-:Y:S02]  /*1610*/  STG.E.64 desc[UR6][R8.64], R4 ;  /* 0x0000000408007986 */ /* 0x0001e4000c101b06 */
.L_x_35040:
[----:B------:R-:W-:Y:S05]  /*1620*/  BSYNC.RECONVERGENT B0 ;  /* 0x0000000000007941 */ /* 0x000fea0003800200 */
.L_x_35039:
        /* <DEDUP_REMOVED lines=300> */
.L_x_35042:
[----:B------:R-:W0:Y:S01]  /*28f0*/  LDCU.128 UR8, c[0x0][0x580] ;  /* 0x0000b000ff0877ac */ /* 0x000e220008000c00 */
[----:B------:R-:W1:Y:S01]  /*2900*/  LDCU.64 UR4, c[0x0][0x598] ;  /* 0x0000b300ff0477ac */ /* 0x000e620008000a00 */
[----:B0-----:R-:W-:-:S04]  /*2910*/  IADD3 R4, P0, PT, R2, UR10, RZ ;  /* 0x0000000a02047c10 */ /* 0x001fc8000ff1e0ff */
[----:B------:R-:W-:-:S06]  /*2920*/  IADD3.X R5, PT, PT, RZ, UR11, RZ, P0, !PT ;  /* 0x0000000bff057c10 */ /* 0x000fcc00087fe4ff */
[----:B------:R-:W1:Y:S01]  /*2930*/  LDG.E.64 R4, desc[UR6][R4.64] ;  /* 0x0000000604047981 */ /* 0x000e62000c1e1b00 */
[----:B------:R-:W-:-:S04]  /*2940*/  IADD3 R6, P1, PT, R3, UR8, RZ ;  /* 0x0000000803067c10 */ /* 0x000fc8000ff3e0ff */
[----:B------:R-:W-:Y:S02]  /*2950*/  IADD3.X R7, PT, PT, RZ, UR9, RZ, P1, !PT ;  /* 0x00000009ff077c10 */ /* 0x000fe40008ffe4ff */
[----:B-1----:R-:W-:-:S04]  /*2960*/  ISETP.GT.U32.AND P0, PT, R4, UR4, PT ;  /* 0x0000000404007c0c */ /* 0x002fc8000bf04070 */
[----:B------:R-:W-:-:S04]  /*2970*/  ISETP.GT.AND.EX P0, PT, R5, UR5, PT, P0 ;  /* 0x0000000505007c0c */ /* 0x000fc8000bf04300 */
[----:B------:R-:W-:Y:S02]  /*2980*/  SEL R2, R4, UR4, P0 ;  /* 0x0000000404027c07 */ /* 0x000fe40008000000 */
[----:B------:R-:W-:-:S05]  /*2990*/  SEL R3, R5, UR5, P0 ;  /* 0x0000000505037c07 */ /* 0x000fca0008000000 */
[----:B------:R-:W-:Y:S01]  /*29a0*/  STG.E.64 desc[UR6][R6.64], R2 ;  /* 0x0000000206007986 */ /* 0x000fe2000c101b06 */
[----:B------:R-:W-:Y:S05]  /*29b0*/  EXIT ;  /* 0x000000000000794d */ /* 0x000fea0003800000 */
.L_x_35043:
        /* <DEDUP_REMOVED lines=12> */
.L_x_41994:


//--------------------- .text._ZN2at6native27unrolled_elementwise_kernelINS0_13AUnaryFunctorIlllZZZNS0_19maximum_kernel_cudaERNS_18TensorIteratorBaseEENKUlvE_clEvENKUlvE2_clEvEUlllE_EESt5arrayIPcLm2EELi4E23TrivialOffsetCalculatorILi1EjESD_NS0_6memory15LoadWithoutCastENSE_16StoreWithoutCastEEEviT_T0_T2_T3_T4_T5_ --------------------------
	.section	.text._ZN2at6native27unrolled_elementwise_kernelINS0_13AUnaryFunctorIlllZZZNS0_19maximum_kernel_cudaERNS_18TensorIteratorBaseEENKUlvE_clEvENKUlvE2_clEvEUlllE_EESt5arrayIPcLm2EELi4E23TrivialOffsetCalculatorILi1EjESD_NS0_6memory15LoadWithoutCastENSE_16StoreWithoutCastEEEviT_T0_T2_T3_T4_T5_,"ax",@progbits
	.align	128
        .global         _ZN2at6native27unrolled_elementwise_kernelINS0_13AUnaryFunctorIlllZZZNS0_19maximum_kernel_cudaERNS_18TensorIteratorBaseEENKUlvE_clEvENKUlvE2_clEvEUlllE_EESt5arrayIPcLm2EELi4E23TrivialOffsetCalculatorILi1EjESD_NS0_6memory15LoadWithoutCastENSE_16StoreWithoutCastEEEviT_T0_T2_T3_T4_T5_
        .type           _ZN2at6native27unrolled_elementwise_kernelINS0_13AUnaryFunctorIlllZZZNS0_19maximum_kernel_cudaERNS_18TensorIteratorBaseEENKUlvE_clEvENKUlvE2_clEvEUlllE_EESt5arrayIPcLm2EELi4E23TrivialOffsetCalculatorILi1EjESD_NS0_6memory15LoadWithoutCastENSE_16StoreWithoutCastEEEviT_T0_T2_T3_T4_T5_,@function
        .size           _ZN2at6native27unrolled_elementwise_kernelINS0_13AUnaryFunctorIlllZZZNS0_19maximum_kernel_cudaERNS_18TensorIteratorBaseEENKUlvE_clEvENKUlvE2_clEvEUlllE_EESt5arrayIPcLm2EELi4E23TrivialOffsetCalculatorILi1EjESD_NS0_6memory15LoadWithoutCastENSE_16StoreWithoutCastEEEviT_T0_T2_T3_T4_T5_,(.L_x_41995 - _ZN2at6native27unrolled_elementwise_kernelINS0_13AUnaryFunctorIlllZZZNS0_19maximum_kernel_cudaERNS_18TensorIteratorBaseEENKUlvE_clEvENKUlvE2_clEvEUlllE_EESt5arrayIPcLm2EELi4E23TrivialOffsetCalculatorILi1EjESD_NS0_6memory15LoadWithoutCastENSE_16StoreWithoutCastEEEviT_T0_T2_T3_T4_T5_)
        .other          _ZN2at6native27unrolled_elementwise_kernelINS0_13AUnaryFunctorIlllZZZNS0_19maximum_kernel_cudaERNS_18TensorIteratorBaseEENKUlvE_clEvENKUlvE2_clEvEUlllE_EESt5arrayIPcLm2EELi4E23TrivialOffsetCalculatorILi1EjESD_NS0_6memory15LoadWithoutCastENSE_16StoreWithoutCastEEEviT_T0_T2_T3_T4_T5_,@"STO_CUDA_ENTRY STV_DEFAULT"
_ZN2at6native27unrolled_elementwise_kernelINS0_13AUnaryFunctorIlllZZZNS0_19maximum_kernel_cudaERNS_18TensorIteratorBaseEENKUlvE_clEvENKUlvE2_clEvEUlllE_EESt5arrayIPcLm2EELi4E23TrivialOffsetCalculatorILi1EjESD_NS0_6memory15LoadWithoutCastENSE_16StoreWithoutCastEEEviT_T0_T2_T3_T4_T5_:
.text._ZN2at6native27unrolled_elementwise_kernelINS0_13AUnaryFunctorIlllZZZNS0_19maximum_kernel_cudaERNS_18TensorIteratorBaseEENKUlvE_clEvENKUlvE2_clEvEUlllE_EESt5arrayIPcLm2EELi4E23TrivialOffsetCalculatorILi1EjESD_NS0_6memory15LoadWithoutCastENSE_16StoreWithoutCastEEEviT_T0_T2_T3_T4_T5_:
        /* <DEDUP_REMOVED lines=37> */
[----:B---3--:R-:W-:-:S04]  /*0250*/  ISETP.GT.U32.AND P0, PT, R16, UR6, PT ;  /* 0x0000000610007c0c */ /* 0x008fc8000bf04070 */
[----:B------:R-:W-:-:S04]  /*0260*/  ISETP.GT.AND.EX P0, PT, R17, UR7, PT, P0 ;  /* 0x0000000711007c0c */ /* 0x000fc8000bf04300 */
[----:B------:R-:W-:Y:S02]  /*0270*/  SEL R16, R16, UR6, P0 ;  /* 0x0000000610107c07 */ /* 0x000fe40008000000 */
[----:B------:R-:W-:Y:S02]  /*0280*/  SEL R17, R17, UR7, P0 ;  /* 0x0000000711117c07 */ /* 0x000fe40008000000 */
[----:B--2---:R-:W-:-:S04]  /*0290*/  ISETP.GT.U32.AND P3, PT, R6, UR6, PT ;  /* 0x0000000606007c0c */ /* 0x004fc8000bf64070 */
[----:B------:R-:W-:Y:S02]  /*02a0*/  ISETP.GT.AND.EX P0, PT, R7, UR7, PT, P3 ;  /* 0x0000000707007c0c */ /* 0x000fe4000bf04330 */
[----:B------:R-:W-:Y:S02]  /*02b0*/  ISETP.GE.AND P3, PT, R3, R2, PT ;  /* 0x000000020300720c */ /* 0x000fe40003f66270 */
[----:B------:R-:W-:Y:S02]  /*02c0*/  SEL R8, R6, UR6, P0 ;  /* 0x0000000606087c07 */ /* 0x000fe40008000000 */
[----:B------:R-:W-:Y:S02]  /*02d0*/  SEL R9, R7, UR7, P0 ;  /* 0x0000000707097c07 */ /* 0x000fe40008000000 */
[----:B----4-:R-:W-:Y:S02]  /*02e0*/  ISETP.GT.U32.AND P1, PT, R12, UR6, PT ;  /* 0x000000060c007c0c */ /* 0x010fe4000bf24070 */
[----:B-----5:R-:W-:-:S02]  /*02f0*/  ISETP.GT.U32.AND P2, PT, R4, UR6, PT ;  /* 0x0000000604007c0c */ /* 0x020fc4000bf44070 */
[----:B------:R-:W-:Y:S02]  /*0300*/  ISETP.GT.AND.EX P1, PT, R13, UR7, PT, P1 ;  /* 0x000000070d007c0c */ /* 0x000fe4000bf24310 */
[----:B------:R-:W-:-:S04]  /*0310*/  ISETP.GT.AND.EX P2, PT, R5, UR7, PT, P2 ;  /* 0x0000000705007c0c */ /* 0x000fc8000bf44320 */
        /* <DEDUP_REMOVED lines=18> */
.L_x_35046:
[----:B------:R-:W-:Y:S05]  /*0440*/  BSYNC.RELIABLE B1 ;  /* 0x0000000000017941 */ /* 0x000fea0003800100 */
.L_x_35045:
[----:B------:R-:W-:-:S13]  /*0450*/  ISETP.GE.AND P0, PT, R3, R2, PT ;  /* 0x000000020300720c */ /* 0x000fda0003f06270 */
[----:B0-----:R-:W0:Y:S01]  /*0460*/  @!P0 LDC.64 R8, c[0x0][0x398] ;  /* 0x0000e600ff088b82 */ /* 0x001e220000000a00 */
[----:B------:R-:W-:Y:S02]  /*0470*/  @!P0 IMAD R11, R0, 0x200, R3 ;  /* 0x00000200000b8824 */ /* 0x000fe400078e0203 */
[----:B------:R-:W-:Y:S02]  /*0480*/  @!P0 VIADD R3, R3, 0x80 ;  /* 0x0000008003038836 */ /* 0x000fe40000000000 */
[----:B0-----:R-:W-:-:S05]  /*0490*/  @!P0 IMAD.WIDE.U32 R8, R11, 0x8, R8 ;  /* 0x000000080b088825 */ /* 0x001fca00078e0008 */
[----:B------:R1:W-:Y:S02]  /*04a0*/  @!P0 STG.E.64 desc[UR4][R8.64], R6 ;  /* 0x0000000608008986 */ /* 0x0003e4000c101b04 */
.L_x_35047:
[----:B------:R-:W-:Y:S05]  /*04b0*/  BSYNC.RECONVERGENT B0 ;  /* 0x0000000000007941 */ /* 0x000fea0003800200 */
.L_x_35044:
        /* <DEDUP_REMOVED lines=8> */
.L_x_35048:
        /* <DEDUP_REMOVED lines=12> */
.L_x_41995:


//--------------------- .text._ZN2at6native29vectorized_elementwise_kernelILi2ENS0_13AUnaryFunctorIlllZZZNS0_19maximum_kernel_cudaERNS_18TensorIteratorBaseEENKUlvE_clEvENKUlvE2_clEvEUlllE_EESt5arrayIPcLm2EEEEviT0_T1_ --------------------------
	.section	.text._ZN2at6native29vectorized_elementwise_kernelILi2ENS0_13AUnaryFunctorIlllZZZNS0_19maximum_kernel_cudaERNS_18TensorIteratorBaseEENKUlvE_clEvENKUlvE2_clEvEUlllE_EESt5arrayIPcLm2EEEEviT0_T1_,"ax",@progbits
	.align	128
        .global         _ZN2at6native29vectorized_elementwise_kernelILi2ENS0_13AUnaryFunctorIlllZZZNS0_19maximum_kernel_cudaERNS_18TensorIteratorBaseEENKUlvE_clEvENKUlvE2_clEvEUlllE_EESt5arrayIPcLm2EEEEviT0_T1_
        .type           _ZN2at6native29vectorized_elementwise_kernelILi2ENS0_13AUnaryFunctorIlllZZZNS0_19maximum_kernel_cudaERNS_18TensorIteratorBaseEENKUlvE_clEvENKUlvE2_clEvEUlllE_EESt5arrayIPcLm2EEEEviT0_T1_,@function
        .size           _ZN2at6native29vectorized_elementwise_kernelILi2ENS0_13AUnaryFunctorIlllZZZNS0_19maximum_kernel_cudaERNS_18TensorIteratorBaseEENKUlvE_clEvENKUlvE2_clEvEUlllE_EESt5arrayIPcLm2EEEEviT0_T1_,(.L_x_41996 - _ZN2at6native29vectorized_elementwise_kernelILi2ENS0_13AUnaryFunctorIlllZZZNS0_19maximum_kernel_cudaERNS_18TensorIteratorBaseEENKUlvE_clEvENKUlvE2_clEvEUlllE_EESt5arrayIPcLm2EEEEviT0_T1_)
        .other          _ZN2at6native29vectorized_elementwise_kernelILi2ENS0_13AUnaryFunctorIlllZZZNS0_19maximum_kernel_cudaERNS_18TensorIteratorBaseEENKUlvE_clEvENKUlvE2_clEvEUlllE_EESt5arrayIPcLm2EEEEviT0_T1_,@"STO_CUDA_ENTRY STV_DEFAULT"
_ZN2at6native29vectorized_elementwise_kernelILi2ENS0_13AUnaryFunctorIlllZZZNS0_19maximum_kernel_cudaERNS_18TensorIteratorBaseEENKUlvE_clEvENKUlvE2_clEvEUlllE_EESt5arrayIPcLm2EEEEviT0_T1_:
.text._ZN2at6native29vectorized_elementwise_kernelILi2ENS0_13AUnaryFunctorIlllZZZNS0_19maximum_kernel_cudaERNS_18TensorIteratorBaseEENKUlvE_clEvENKUlvE2_clEvEUlllE_EESt5arrayIPcLm2EEEEviT0_T1_:
        /* <DEDUP_REMOVED lines=68> */
[----:B-1----:R-:W-:-:S04]  /*0440*/  ISETP.GT.U32.AND P0, PT, R2, UR6, PT ;  /* 0x0000000602007c0c */ /* 0x002fc8000bf04070 */
[----:B------:R-:W-:-:S04]  /*0450*/  ISETP.GT.AND.EX P0, PT, R3, UR7, PT, P0 ;  /* 0x0000000703007c0c */ /* 0x000fc8000bf04300 */
[----:B------:R-:W-:Y:S02]  /*0460*/  SEL R2, R2, UR6, P0 ;  /* 0x0000000602027c07 */ /* 0x000fe40008000000 */
[----:B------:R-:W-:Y:S02]  /*0470*/  SEL R3, R3, UR7, P0 ;  /* 0x0000000703037c07 */ /* 0x000fe40008000000 */
[----:B------:R-:W-:-:S04]  /*0480*/  ISETP.GT.U32.AND P1, PT, R4, UR6, PT ;  /* 0x0000000604007c0c */ /* 0x000fc8000bf24070 */
[----:B------:R-:W-:-:S04]  /*0490*/  ISETP.GT.AND.EX P1, PT, R5, UR7, PT, P1 ;  /* 0x0000000705007c0c */ /* 0x000fc8000bf24310 */
[----:B------:R-:W-:Y:S02]  /*04a0*/  SEL R4, R4, UR6, P1 ;  /* 0x0000000604047c07 */ /* 0x000fe40008800000 */
[----:B------:R-:W-:Y:S02]  /*04b0*/  SEL R5, R5, UR7, P1 ;  /* 0x0000000705057c07 */ /* 0x000fe40008800000 */
[----:B----4-:R-:W-:-:S04]  /*04c0*/  ISETP.GT.U32.AND P2, PT, R12, UR6, PT ;  /* 0x000000060c007c0c */ /* 0x010fc8000bf44070 */
[----:B------:R-:W-:Y:S02]  /*04d0*/  ISETP.GT.AND.EX P0, PT, R13, UR7, PT, P2 ;  /* 0x000000070d007c0c */ /* 0x000fe4000bf04320 */
[----:B-----5:R-:W-:Y:S02]  /*04e0*/  ISETP.GT.U32.AND P2, PT, R20, UR6, PT ;  /* 0x0000000614007c0c */ /* 0x020fe4000bf44070 */
[----:B------:R-:W-:Y:S02]  /*04f0*/  ISETP.GT.U32.AND P3, PT, R18, UR6, PT ;  /* 0x0000000612007c0c */ /* 0x000fe4000bf64070 */
[----:B------:R-:W-:Y:S02]  /*0500*/  ISETP.GT.AND.EX P2, PT, R21, UR7, PT, P2 ;  /* 0x0000000715007c0c */ /* 0x000fe4000bf44320 */
[----:B------:R-:W-:Y:S02]  /*0510*/  ISETP.GT.AND.EX P1, PT, R19, UR7, PT, P3 ;  /* 0x0000000713007c0c */ /* 0x000fe4000bf24330 */
[----:B------:R-:W-:-:S02]  /*0520*/  ISETP.GE.U32.AND P3, PT, R22, R0, PT ;  /* 0x000000001600720c */ /* 0x000fc40003f66070 */
[----:B0-----:R-:W-:Y:S02]  /*0530*/  SEL R6, R12, UR6, P0 ;  /* 0x000000060c067c07 */ /* 0x001fe40008000000 */
[----:B------:R-:W-:Y:S02]  /*0540*/  SEL R7, R13, UR7, P0 ;  /* 0x000000070d077c07 */ /* 0x000fe40008000000 */
[----:B------:R-:W-:Y:S02]  /*0550*/  SEL R12, R18, UR6, P1 ;  /* 0x00000006120c7c07 */ /* 0x000fe40008800000 */
[----:B------:R-:W-:Y:S02]  /*0560*/  SEL R13, R19, UR7, P1 ;  /* 0x00000007130d7c07 */ /* 0x000fe40008800000 */
[----:B---3--:R-:W-:Y:S02]  /*0570*/  SEL R14, R20, UR6, P2 ;  /* 0x00000006140e7c07 */ /* 0x008fe40009000000 */
[----:B------:R-:W-:-:S02]  /*0580*/  SEL R15, R21, UR7, P2 ;  /* 0x00000007150f7c07 */ /* 0x000fc40009000000 */
[----:B--2---:R-:W-:Y:S02]  /*0590*/  ISETP.GT.U32.AND P1, PT, R10, UR6, PT ;  /* 0x000000060a007c0c */ /* 0x004fe4000bf24070 */
[----:B------:R-:W-:Y:S02]  /*05a0*/  ISETP.GT.U32.AND P0, PT, R8, UR6, PT ;  /* 0x0000000608007c0c */ /* 0x000fe4000bf04070 */
[----:B------:R-:W-:Y:S02]  /*05b0*/  ISETP.GT.U32.AND P2, PT, R26, UR6, PT ;  /* 0x000000061a007c0c */ /* 0x000fe4000bf44070 */
[----:B------:R-:W-:Y:S02]  /*05c0*/  ISETP.GT.AND.EX P1, PT, R11, UR7, PT, P1 ;  /* 0x000000070b007c0c */ /* 0x000fe4000bf24310 */
[----:B------:R-:W-:Y:S02]  /*05d0*/  ISETP.GT.AND.EX P0, PT, R9, UR7, PT, P0 ;  /* 0x0000000709007c0c */ /* 0x000fe4000bf04300 */
[----:B------:R-:W-:-:S02]  /*05e0*/  ISETP.GT.AND.EX P2, PT, R27, UR7, PT, P2 ;  /* 0x000000071b007c0c */ /* 0x000fc4000bf44320 */
        /* <DEDUP_REMOVED lines=19> */
.L_x_35052:
[----:B------:R-:W-:-:S13]  /*0720*/  ISETP.GE.U32.AND P0, PT, R22, R0, PT ;  /* 0x000000001600720c */ /* 0x000fda0003f06070 */
[----:B------:R-:W-:Y:S05]  /*0730*/  @P0 BRA `(.L_x_35054) ;  /* 0x0000000000300947 */ /* 0x000fea0003800000 */
[----:B0-----:R-:W0:Y:S01]  /*0740*/  LDC.64 R2, c[0x0][0x398] ;  /* 0x0000e600ff027b82 */ /* 0x001e220000000a00 */
[----:B------:R-:W-:Y:S02]  /*0750*/  IMAD.IADD R5, R25, 0x1, R22 ;  /* 0x0000000119057824 */ /* 0x000fe400078e0216 */
[----:B------:R-:W-:Y:S02]  /*0760*/  VIADD R22, R22, 0x80 ;  /* 0x0000008016167836 */ /* 0x000fe40000000000 */
[----:B0-----:R-:W-:-:S05]  /*0770*/  IMAD.WIDE.U32 R2, R5, 0x8, R2 ;  /* 0x0000000805027825 */ /* 0x001fca00078e0002 */
[----:B------:R1:W-:Y:S02]  /*0780*/  STG.E.64 desc[UR4][R2.64], R6 ;  /* 0x0000000602007986 */ /* 0x0003e4000c101b04 */
.L_x_35053:
[----:B------:R-:W-:-:S13]  /*0790*/  ISETP.GE.U32.AND P0, PT, R22, R0, PT ;  /* 0x000000001600720c */ /* 0x000fda0003f06070 */
[----:B------:R-:W-:Y:S05]  /*07a0*/  @P0 BRA `(.L_x_35055) ;  /* 0x0000000000300947 */ /* 0x000fea0003800000 */
[----:B01----:R-:W0:Y:S01]  /*07b0*/  LDC.64 R2, c[0x0][0x398] ;  /* 0x0000e600ff027b82 */ /* 0x003e220000000a00 */
[----:B------:R-:W-:Y:S02]  /*07c0*/  IMAD.IADD R5, R25, 0x1, R22 ;  /* 0x0000000119057824 */ /* 0x000fe400078e0216 */
[----:B------:R-:W-:Y:S02]  /*07d0*/  VIADD R22, R22, 0x80 ;  /* 0x0000008016167836 */ /* 0x000fe40000000000 */
[----:B0-----:R-:W-:-:S05]  /*07e0*/  IMAD.WIDE.U32 R2, R5, 0x8, R2 ;  /* 0x0000000805027825 */ /* 0x001fca00078e0002 */
[----:B------:R1:W-:Y:S02]  /*07f0*/  STG.E.64 desc[UR4][R2.64], R12 ;  /* 0x0000000c02007986 */ /* 0x0003e4000c101b04 */
.L_x_35054:
[----:B------:R-:W-:-:S13]  /*0800*/  ISETP.GE.U32.AND P0, PT, R22, R0, PT ;  /* 0x000000001600720c */ /* 0x000fda0003f06070 */
[----:B------:R-:W-:Y:S05]  /*0810*/  @P0 BRA `(.L_x_35056) ;  /* 0x0000000000340947 */ /* 0x000fea0003800000 */
[----:B01----:R-:W0:Y:S01]  /*0820*/  LDC.64 R2, c[0x0][0x398] ;  /* 0x0000e600ff027b82 */ /* 0x003e220000000a00 */
[----:B------:R-:W-:Y:S02]  /*0830*/  IMAD.IADD R5, R25, 0x1, R22 ;  /* 0x0000000119057824 */ /* 0x000fe400078e0216 */
[----:B------:R-:W-:Y:S02]  /*0840*/  VIADD R22, R22, 0x80 ;  /* 0x0000008016167836 */ /* 0x000fe40000000000 */
[----:B0-----:R-:W-:-:S05]  /*0850*/  IMAD.WIDE.U32 R2, R5, 0x8, R2 ;  /* 0x0000000805027825 */ /* 0x001fca00078e0002 */
[----:B------:R2:W-:Y:S02]  /*0860*/  STG.E.64 desc[UR4][R2.64], R14 ;  /* 0x0000000e02007986 */ /* 0x0005e4000c101b04 */
.L_x_35055:
        /* <DEDUP_REMOVED lines=8> */
.L_x_35056:
[----:B------:R-:W-:Y:S05]  /*08f0*/  BSYNC.RELIABLE B1 ;  /* 0x0000000000017941 */ /* 0x000fea0003800100 */
.L_x_35051:
[----:B------:R-:W-:-:S13]  /*0900*/  ISETP.GE.U32.AND P0, PT, R22, R0, PT ;  /* 0x000000001600720c */ /* 0x000fda0003f06070 */
[----:B012---:R-:W0:Y:S01]  /*0910*/  @!P0 LDC.64 R2, c[0x0][0x398] ;  /* 0x0000e600ff028b82 */ /* 0x007e220000000a00 */
[----:B------:R-:W-:Y:S02]  /*0920*/  @!P0 IMAD.IADD R5, R25, 0x1, R22 ;  /* 0x0000000119058824 */ /* 0x000fe400078e0216 */
[----:B------:R-:W-:Y:S02]  /*0930*/  @!P0 VIADD R22, R22, 0x80 ;  /* 0x0000008016168836 */ /* 0x000fe40000000000 */
[----:B0-----:R-:W-:-:S05]  /*0940*/  @!P0 IMAD.WIDE.U32 R2, R5, 0x8, R2 ;  /* 0x0000000805028825 */ /* 0x001fca00078e0002 */
[----:B------:R3:W-:Y:S02]  /*0950*/  @!P0 STG.E.64 desc[UR4][R2.64], R16 ;  /* 0x0000001002008986 */ /* 0x0007e4000c101b04 */
.L_x_35057:
[----:B------:R-:W-:Y:S05]  /*0960*/  BSYNC.RECONVERGENT B0 ;  /* 0x0000000000007941 */ /* 0x000fea0003800200 */
.L_x_35050:
        /* <DEDUP_REMOVED lines=8> */
.L_x_35049:
        /* <DEDUP_REMOVED lines=12> */
[----:B--2---:R-:W-:Y:S02]  /*0ab0*/  ISETP.GT.U32.AND P0, PT, R8, UR6, PT ;  /* 0x0000000608007c0c */ /* 0x004fe4000bf04070 */
[----:B------:R-:W-:Y:S02]  /*0ac0*/  ISETP.GT.U32.AND P1, PT, R10, UR6, PT ;  /* 0x000000060a007c0c */ /* 0x000fe4000bf24070 */
[C---:B------:R-:W-:Y:S02]  /*0ad0*/  ISETP.GT.AND.EX P0, PT, R9.reuse, UR7, PT, P0 ;  /* 0x0000000709007c0c */ /* 0x040fe4000bf04300 */
[----:B----4-:R-:W-:Y:S02]  /*0ae0*/  ISETP.GT.U32.AND P2, PT, R16, UR6, PT ;  /* 0x0000000610007c0c */ /* 0x010fe4000bf44070 */
[----:B------:R-:W-:Y:S02]  /*0af0*/  SEL R2, R8, UR6, P0 ;  /* 0x0000000608027c07 */ /* 0x000fe40008000000 */
[----:B------:R-:W-:-:S02]  /*0b00*/  SEL R3, R9, UR7, P0 ;  /* 0x0000000709037c07 */ /* 0x000fc40008000000 */
[----:B------:R-:W-:Y:S02]  /*0b10*/  ISETP.GT.AND.EX P0, PT, R17, UR7, PT, P2 ;  /* 0x0000000711007c0c */ /* 0x000fe4000bf04320 */
[----:B------:R-:W-:Y:S02]  /*0b20*/  ISETP.GT.AND.EX P1, PT, R11, UR7, PT, P1 ;  /* 0x000000070b007c0c */ /* 0x000fe4000bf24310 */
[----:B------:R-:W-:Y:S02]  /*0b30*/  SEL R8, R16, UR6, P0 ;  /* 0x0000000610087c07 */ /* 0x000fe40008000000 */
[----:B------:R-:W-:Y:S02]  /*0b40*/  SEL R9, R17, UR7, P0 ;  /* 0x0000000711097c07 */ /* 0x000fe40008000000 */
[----:B-----5:R-:W-:Y:S02]  /*0b50*/  ISETP.GT.U32.AND P0, PT, R12, UR6, PT ;  /* 0x000000060c007c0c */ /* 0x020fe4000bf04070 */
[----:B------:R-:W-:-:S02]  /*0b60*/  ISETP.GT.U32.AND P3, PT, R18, UR6, PT ;  /* 0x0000000612007c0c */ /* 0x000fc4000bf64070 */
[----:B------:R-:W-:Y:S02]  /*0b70*/  SEL R0, R10, UR6, P1 ;  /* 0x000000060a007c07 */ /* 0x000fe40008800000 */
[----:B------:R-:W-:Y:S02]  /*0b80*/  SEL R11, R11, UR7, P1 ;  /* 0x000000070b0b7c07 */ /* 0x000fe40008800000 */
[----:B------:R-:W-:Y:S02]  /*0b90*/  ISETP.GT.AND.EX P0, PT, R13, UR7, PT, P0 ;  /* 0x000000070d007c0c */ /* 0x000fe4000bf04300 */
[----:B------:R-:W-:Y:S02]  /*0ba0*/  ISETP.GT.AND.EX P1, PT, R19, UR7, PT, P3 ;  /* 0x0000000713007c0c */ /* 0x000fe4000bf24330 */
[----:B------:R-:W-:Y:S02]  /*0bb0*/  ISETP.GT.U32.AND P2, PT, R4, UR6, PT ;  /* 0x0000000604007c0c */ /* 0x000fe4000bf44070 */
[----:B------:R-:W-:-:S02]  /*0bc0*/  ISETP.GT.U32.AND P3, PT, R6, UR6, PT ;  /* 0x0000000606007c0c */ /* 0x000fc4000bf64070 */
[----:B------:R-:W-:Y:S02]  /*0bd0*/  SEL R12, R12, UR6, P0 ;  /* 0x000000060c0c7c07 */ /* 0x000fe40008000000 */
[----:B------:R-:W-:Y:S02]  /*0be0*/  SEL R13, R13, UR7, P0 ;  /* 0x000000070d0d7c07 */ /* 0x000fe40008000000 */
[----:B------:R-:W-:Y:S02]  /*0bf0*/  ISETP.GT.AND.EX P0, PT, R5, UR7, PT, P2 ;  /* 0x0000000705007c0c */ /* 0x000fe4000bf04320 */
[----:B------:R-:W-:Y:S02]  /*0c00*/  SEL R10, R18, UR6, P1 ;  /* 0x00000006120a7c07 */ /* 0x000fe40008800000 */
[----:B------:R-:W-:Y:S02]  /*0c10*/  SEL R19, R19, UR7, P1 ;  /* 0x0000000713137c07 */ /* 0x000fe40008800000 */
[----:B------:R-:W-:-:S02]  /*0c20*/  ISETP.GT.AND.EX P2, PT, R7, UR7, PT, P3 ;  /* 0x0000000707007c0c */ /* 0x000fc4000bf44330 */
[----:B------:R-:W-:Y:S02]  /*0c30*/  ISETP.GT.U32.AND P1, PT, R14, UR6, PT ;  /* 0x000000060e007c0c */ /* 0x000fe4000bf24070 */
[----:B------:R-:W-:Y:S01]  /*0c40*/  SEL R21, R7, UR7, P2 ;  /* 0x0000000707157c07 */ /* 0x000fe20009000000 */
[----:B------:R-:W-:Y:S01]  /*0c50*/  IMAD.MOV.U32 R7, RZ, RZ, R11 ;  /* 0x000000ffff077224 */ /* 0x000fe200078e000b */
[----:B------:R-:W-:Y:S01]  /*0c60*/  ISETP.GT.AND.EX P1, PT, R15, UR7, PT, P1 ;  /* 0x000000070f007c0c */ /* 0x000fe2000bf24310 */
        /* <DEDUP_REMOVED lines=15> */
.L_x_35058:
        /* <DEDUP_REMOVED lines=10> */
.L_x_41996:


//--------------------- .text._ZN2at6native29vectorized_elementwise_kernelILi4ENS0_13AUnaryFunctorIlllZZZNS0_19maximum_kernel_cudaERNS_18TensorIteratorBaseEENKUlvE_clEvENKUlvE2_clEvEUlllE_EESt5arrayIPcLm2EEEEviT0_T1_ --------------------------
	.section	.text._ZN2at6native29vectorized_elementwise_kernelILi4ENS0_13AUnaryFunctorIlllZZZNS0_19maximum_kernel_cudaERNS_18TensorIteratorBaseEENKUlvE_clEvENKUlvE2_clEvEUlllE_EESt5arrayIPcLm2EEEEviT0_T1_,"ax",@progbits
	.align	128
        .global         _ZN2at6native29vectorized_elementwise_kernelILi4ENS0_13AUnaryFunctorIlllZZZNS0_19maximum_kernel_cudaERNS_18TensorIteratorBaseEENKUlvE_clEvENKUlvE2_clEvEUlllE_EESt5arrayIPcLm2EEEEviT0_T1_
        .type           _ZN2at6native29vectorized_elementwise_kernelILi4ENS0_13AUnaryFunctorIlllZZZNS0_19maximum_kernel_cudaERNS_18TensorIteratorBaseEENKUlvE_clEvENKUlvE2_clEvEUlllE_EESt5arrayIPcLm2EEEEviT0_T1_,@function
        .size           _ZN2at6native29vectorized_elementwise_kernelILi4ENS0_13AUnaryFunctorIlllZZZNS0_19maximum_kernel_cudaERNS_18TensorIteratorBaseEENKUlvE_clEvENKUlvE2_clEvEUlllE_EESt5arrayIPcLm2EEEEviT0_T1_,(.L_x_41997 - _ZN2at6native29vectorized_elementwise_kernelILi4ENS0_13AUnaryFunctorIlllZZZNS0_19maximum_kernel_cudaERNS_18TensorIteratorBaseEENKUlvE_clEvENKUlvE2_clEvEUlllE_EESt5arrayIPcLm2EEEEviT0_T1_)
        .other          _ZN2at6native29vectorized_elementwise_kernelILi4ENS0_13AUnaryFunctorIlllZZZNS0_19maximum_kernel_cudaERNS_18TensorIteratorBaseEENKUlvE_clEvENKUlvE2_clEvEUlllE_EESt5arrayIPcLm2EEEEviT0_T1_,@"STO_CUDA_ENTRY STV_DEFAULT"
_ZN2at6native29vectorized_elementwise_kernelILi4ENS0_13AUnaryFunctorIlllZZZNS0_19maximum_kernel_cudaERNS_18TensorIteratorBaseEENKUlvE_clEvENKUlvE2_clEvEUlllE_EESt5arrayIPcLm2EEEEviT0_T1_:
.text._ZN2at6native29vectorized_elementwise_kernelILi4ENS0_13AUnaryFunctorIlllZZZNS0_19maximum_kernel_cudaERNS_18TensorIteratorBaseEENKUlvE_clEvENKUlvE2_clEvEUlllE_EESt5arrayIPcLm2EEEEviT0_T1_:
        /* <DEDUP_REMOVED lines=114> */
.L_x_35062:
[----:B------:R-:W-:-:S13]  /*0720*/  ISETP.GE.U32.AND P0, PT, R22, R0, PT ;  /* 0x000000001600720c */ /* 0x000fda0003f06070 */
[----:B------:R-:W-:Y:S05]  /*0730*/  @P0 BRA `(.L_x_35064) ;  /* 0x0000000000300947 */ /* 0x000fea0003800000 */
[----:B0-----:R-:W0:Y:S01]  /*0740*/  LDC.64 R2, c[0x0][0x398] ;  /* 0x0000e600ff027b82 */ /* 0x001e220000000a00 */
[----:B------:R-:W-:Y:S02]  /*0750*/  IMAD.IADD R5, R25, 0x1, R22 ;  /* 0x0000000119057824 */ /* 0x000fe400078e0216 */
[----:B------:R-:W-:Y:S02]  /*0760*/  VIADD R22, R22, 0x80 ;  /* 0x0000008016167836 */ /* 0x000fe40000000000 */
[----:B0-----:R-:W-:-:S05]  /*0770*/  IMAD.WIDE.U32 R2, R5, 0x8, R2 ;  /* 0x0000000805027825 */ /* 0x001fca00078e0002 */
[----:B------:R1:W-:Y:S02]  /*0780*/  STG.E.64 desc[UR4][R2.64], R6 ;  /* 0x0000000602007986 */ /* 0x0003e4000c101b04 */
.L_x_35063:
[----:B------:R-:W-:-:S13]  /*0790*/  ISETP.GE.U32.AND P0, PT, R22, R0, PT ;  /* 0x000000001600720c */ /* 0x000fda0003f06070 */
[----:B------:R-:W-:Y:S05]  /*07a0*/  @P0 BRA `(.L_x_35065) ;  /* 0x0000000000300947 */ /* 0x000fea0003800000 */
[----:B01----:R-:W0:Y:S01]  /*07b0*/  LDC.64 R2, c[0x0][0x398] ;  /* 0x0000e600ff027b82 */ /* 0x003e220000000a00 */
[----:B------:R-:W-:Y:S02]  /*07c0*/  IMAD.IADD R5, R25, 0x1, R22 ;  /* 0x0000000119057824 */ /* 0x000fe400078e0216 */
[----:B------:R-:W-:Y:S02]  /*07d0*/  VIADD R22, R22, 0x80 ;  /* 0x0000008016167836 */ /* 0x000fe40000000000 */
[----:B0-----:R-:W-:-:S05]  /*07e0*/  IMAD.WIDE.U32 R2, R5, 0x8, R2 ;  /* 0x0000000805027825 */ /* 0x001fca00078e0002 */
[----:B------:R1:W-:Y:S02]  /*07f0*/  STG.E.64 desc[UR4][R2.64], R12 ;  /* 0x0000000c02007986 */ /* 0x0003e4000c101b04 */
.L_x_35064:
[----:B------:R-:W-:-:S13]  /*0800*/  ISETP.GE.U32.AND P0, PT, R22, R0, PT ;  /* 0x000000001600720c */ /* 0x000fda0003f06070 */
[----:B------:R-:W-:Y:S05]  /*0810*/  @P0 BRA `(.L_x_35066) ;  /* 0x0000000000340947 */ /* 0x000fea0003800000 */
[----:B01----:R-:W0:Y:S01]  /*0820*/  LDC.64 R2, c[0x0][0x398] ;  /* 0x0000e600ff027b82 */ /* 0x003e220000000a00 */
[----:B------:R-:W-:Y:S02]  /*0830*/  IMAD.IADD R5, R25, 0x1, R22 ;  /* 0x0000000119057824 */ /* 0x000fe400078e0216 */
[----:B------:R-:W-:Y:S02]  /*0840*/  VIADD R22, R22, 0x80 ;  /* 0x0000008016167836 */ /* 0x000fe40000000000 */
[----:B0-----:R-:W-:-:S05]  /*0850*/  IMAD.WIDE.U32 R2, R5, 0x8, R2 ;  /* 0x0000000805027825 */ /* 0x001fca00078e0002 */
[----:B------:R2:W-:Y:S02]  /*0860*/  STG.E.64 desc[UR4][R2.64], R14 ;  /* 0x0000000e02007986 */ /* 0x0005e4000c101b04 */
.L_x_35065:
        /* <DEDUP_REMOVED lines=8> */
.L_x_35066:
[----:B------:R-:W-:Y:S05]  /*08f0*/  BSYNC.RELIABLE B1 ;  /* 0x0000000000017941 */ /* 0x000fea0003800100 */
.L_x_35061:
[----:B------:R-:W-:-:S13]  /*0900*/  ISETP.GE.U32.AND P0, PT, R22, R0, PT ;  /* 0x000000001600720c */ /* 0x000fda0003f06070 */
[----:B012---:R-:W0:Y:S01]  /*0910*/  @!P0 LDC.64 R2, c[0x0][0x398] ;  /* 0x0000e600ff028b82 */ /* 0x007e220000000a00 */
[----:B------:R-:W-:Y:S02]  /*0920*/  @!P0 IMAD.IADD R5, R25, 0x1, R22 ;  /* 0x0000000119058824 */ /* 0x000fe400078e0216 */
[----:B------:R-:W-:Y:S02]  /*0930*/  @!P0 VIADD R22, R22, 0x80 ;  /* 0x0000008016168836 */ /* 0x000fe40000000000 */
[----:B0-----:R-:W-:-:S05]  /*0940*/  @!P0 IMAD.WIDE.U32 R2, R5, 0x8, R2 ;  /* 0x0000000805028825 */ /* 0x001fca00078e0002 */
[----:B------:R3:W-:Y:S02]  /*0950*/  @!P0 STG.E.64 desc[UR4][R2.64], R16 ;  /* 0x0000001002008986 */ /* 0x0007e4000c101b04 */
.L_x_35067:
[----:B------:R-:W-:Y:S05]  /*0960*/  BSYNC.RECONVERGENT B0 ;  /* 0x0000000000007941 */ /* 0x000fea0003800200 */
.L_x_35060:
        /* <DEDUP_REMOVED lines=8> */
.L_x_35059:
        /* <DEDUP_REMOVED lines=10> */
[----:B--2---:R-:W-:Y:S02]  /*0a90*/  ISETP.GT.U32.AND P0, PT, R16, UR6, PT ;  /* 0x0000000610007c0c */ /* 0x004fe4000bf04070 */
[----:B------:R-:W-:Y:S02]  /*0aa0*/  ISETP.GT.U32.AND P2, PT, R12, UR6, PT ;  /* 0x000000060c007c0c */ /* 0x000fe4000bf44070 */
[C---:B------:R-:W-:Y:S02]  /*0ab0*/  ISETP.GT.AND.EX P0, PT, R17.reuse, UR7, PT, P0 ;  /* 0x0000000711007c0c */ /* 0x040fe4000bf04300 */
[----:B------:R-:W-:Y:S02]  /*0ac0*/  ISETP.GT.U32.AND P1, PT, R18, UR6, PT ;  /* 0x0000000612007c0c */ /* 0x000fe4000bf24070 */
[----:B------:R-:W-:Y:S02]  /*0ad0*/  SEL R16, R16, UR6, P0 ;  /* 0x0000000610107c07 */ /* 0x000fe40008000000 */
[----:B------:R-:W-:-:S02]  /*0ae0*/  SEL R17, R17, UR7, P0 ;  /* 0x0000000711117c07 */ /* 0x000fc40008000000 */
[----:B------:R-:W-:Y:S02]  /*0af0*/  ISETP.GT.AND.EX P0, PT, R13, UR7, PT, P2 ;  /* 0x000000070d007c0c */ /* 0x000fe4000bf04320 */
[----:B------:R-:W-:Y:S02]  /*0b00*/  ISETP.GT.AND.EX P1, PT, R19, UR7, PT, P1 ;  /* 0x0000000713007c0c */ /* 0x000fe4000bf24310 */
[----:B------:R-:W-:Y:S02]  /*0b10*/  SEL R0, R12, UR6, P0 ;  /* 0x000000060c007c07 */ /* 0x000fe40008000000 */
[----:B------:R-:W-:Y:S02]  /*0b20*/  SEL R13, R13, UR7, P0 ;  /* 0x000000070d0d7c07 */ /* 0x000fe40008000000 */
[----:B----4-:R-:W-:Y:S02]  /*0b30*/  ISETP.GT.U32.AND P0, PT, R8, UR6, PT ;  /* 0x0000000608007c0c */ /* 0x010fe4000bf04070 */
        /* <DEDUP_REMOVED lines=11> */
[----:B------:R-:W-:Y:S02]  /*0bf0*/  ISETP.GT.AND.EX P2, PT, R7, UR7, PT, P3 ;  /* 0x0000000707007c0c */ /* 0x000fe4000bf44330 */
[----:B------:R-:W-:Y:S01]  /*0c00*/  SEL R19, R15, UR7, P1 ;  /* 0x000000070f137c07 */ /* 0x000fe20008800000 */
[----:B------:R-:W-:Y:S01]  /*0c10*/  IMAD.MOV.U32 R18, RZ, RZ, R12 ;  /* 0x000000ffff127224 */ /* 0x000fe200078e000c */
[----:B------:R-:W-:-:S02]  /*0c20*/  ISETP.GT.U32.AND P1, PT, R10, UR6, PT ;  /* 0x000000060a007c0c */ /* 0x000fc4000bf24070 */
        /* <DEDUP_REMOVED lines=8> */
[----:B------:R-:W-:Y:S01]  /*0cb0*/  ISETP.GT.AND.EX P1, PT, R11, UR7, PT, P1 ;  /* 0x000000070b007c0c */ /* 0x000fe2000bf24310 */
        /* <DEDUP_REMOVED lines=11> */
.L_x_35068:
        /* <DEDUP_REMOVED lines=9> */
.L_x_41997:


//--------------------- .text._ZN2at6native29vectorized_elementwise_kernelILi8ENS0_13AUnaryFunctorIlllZZZNS0_19maximum_kernel_cudaERNS_18TensorIteratorBaseEENKUlvE_clEvENKUlvE2_clEvEUlllE_EESt5arrayIPcLm2EEEEviT0_T1_ --------------------------
	.section	.text._ZN2at6native29vectorized_elementwise_kernelILi8ENS0_13AUnaryFunctorIlllZZZNS0_19maximum_kernel_cudaERNS_18TensorIteratorBaseEENKUlvE_clEvENKUlvE2_clEvEUlllE_EESt5arrayIPcLm2EEEEviT0_T1_,"ax",@progbits
	.align	128
        .global         _ZN2at6native29vectorized_elementwise_kernelILi8ENS0_13AUnaryFunctorIlllZZZNS0_19maximum_kernel_cudaERNS_18TensorIteratorBaseEENKUlvE_clEvENKUlvE2_clEvEUlllE_EESt5arrayIPcLm2EEEEviT0_T1_
        .type           _ZN2at6native29vectorized_elementwise_kernelILi8ENS0_13AUnaryFunctorIlllZZZNS0_19maximum_kernel_cudaERNS_18TensorIteratorBaseEENKUlvE_clEvENKUlvE2_clEvEUlllE_EESt5arrayIPcLm2EEEEviT0_T1_,@function
        .size           _ZN2at6native29vectorized_elementwise_kernelILi8ENS0_13AUnaryFunctorIlllZZZNS0_19maximum_kernel_cudaERNS_18TensorIteratorBaseEENKUlvE_clEvENKUlvE2_clEvEUlllE_EESt5arrayIPcLm2EEEEviT0_T1_,(.L_x_41998 - _ZN2at6native29vectorized_elementwise_kernelILi8ENS0_13AUnaryFunctorIlllZZZNS0_19maximum_kernel_cudaERNS_18TensorIteratorBaseEENKUlvE_clEvENKUlvE2_clEvEUlllE_EESt5arrayIPcLm2EEEEviT0_T1_)
        .other          _ZN2at6native29vectorized_elementwise_kernelILi8ENS0_13AUnaryFunctorIlllZZZNS0_19maximum_kernel_cudaERNS_18TensorIteratorBaseEENKUlvE_clEvENKUlvE2_clEvEUlllE_EESt5arrayIPcLm2EEEEviT0_T1_,@"STO_CUDA_ENTRY STV_DEFAULT"
_ZN2at6native29vectorized_elementwise_kernelILi8ENS0_13AUnaryFunctorIlllZZZNS0_19maximum_kernel_cudaERNS_18TensorIteratorBaseEENKUlvE_clEvENKUlvE2_clEvEUlllE_EESt5arrayIPcLm2EEEEviT0_T1_:
.text._ZN2at6native29vectorized_elementwise_kernelILi8ENS0_13AUnaryFunctorIlllZZZNS0_19maximum_kernel_cudaERNS_18TensorIteratorBaseEENKUlvE_clEvENKUlvE2_clEvEUlllE_EESt5arrayIPcLm2EEEEviT0_T1_:
        /* <DEDUP_REMOVED lines=114> */
.L_x_35072:
[----:B------:R-:W-:-:S13]  /*0720*/  ISETP.GE.U32.AND P0, PT, R22, R0, PT ;  /* 0x000000001600720c */ /* 0x000fda0003f06070 */
[----:B------:R-:W-:Y:S05]  /*0730*/  @P0 BRA `(.L_x_35074) ;  /* 0x0000000000300947 */ /* 0x000fea0003800000 */
[----:B0-----:R-:W0:Y:S01]  /*0740*/  LDC.64 R2, c[0x0][0x398] ;  /* 0x0000e600ff027b82 */ /* 0x001e220000000a00 */
[----:B------:R-:W-:Y:S02]  /*0750*/  IMAD.IADD R5, R25, 0x1, R22 ;  /* 0x0000000119057824 */ /* 0x000fe400078e0216 */
[----:B------:R-:W-:Y:S02]  /*0760*/  VIADD R22, R22, 0x80 ;  /* 0x0000008016167836 */ /* 0x000fe40000000000 */
[----:B0-----:R-:W-:-:S05]  /*0770*/  IMAD.WIDE.U32 R2, R5, 0x8, R2 ;  /* 0x0000000805027825 */ /* 0x001fca00078e0002 */
[----:B------:R1:W-:Y:S02]  /*0780*/  STG.E.64 desc[UR4][R2.64], R6 ;  /* 0x0000000602007986 */ /* 0x0003e4000c101b04 */
.L_x_35073:
[----:B------:R-:W-:-:S13]  /*0790*/  ISETP.GE.U32.AND P0, PT, R22, R0, PT ;  /* 0x000000001600720c */ /* 0x000fda0003f06070 */
[----:B------:R-:W-:Y:S05]  /*07a0*/  @P0 BRA `(.L_x_35075) ;  /* 0x0000000000300947 */ /* 0x000fea0003800000 */
[----:B01----:R-:W0:Y:S01]  /*07b0*/  LDC.64 R2, c[0x0][0x398] ;  /* 0x0000e600ff027b82 */ /* 0x003e220000000a00 */
[----:B------:R-:W-:Y:S02]  /*07c0*/  IMAD.IADD R5, R25, 0x1, R22 ;  /* 0x0000000119057824 */ /* 0x000fe400078e0216 */
[----:B------:R-:W-:Y:S02]  /*07d0*/  VIADD R22, R22, 0x80 ;  /* 0x0000008016167836 */ /* 0x000fe40000000000 */
[----:B0-----:R-:W-:-:S05]  /*07e0*/  IMAD.WIDE.U32 R2, R5, 0x8, R2 ;  /* 0x0000000805027825 */ /* 0x001fca00078e0002 */
[----:B------:R1:W-:Y:S02]  /*07f0*/  STG.E.64 desc[UR4][R2.64], R12 ;  /* 0x0000000c02007986 */ /* 0x0003e4000c101b04 */
.L_x_35074:
[----:B------:R-:W-:-:S13]  /*0800*/  ISETP.GE.U32.AND P0, PT, R22, R0, PT ;  /* 0x000000001600720c */ /* 0x000fda0003f06070 */
[----:B------:R-:W-:Y:S05]  /*0810*/  @P0 BRA `(.L_x_35076) ;  /* 0x0000000000340947 */ /* 0x000fea0003800000 */
[----:B01----:R-:W0:Y:S01]  /*0820*/  LDC.64 R2, c[0x0][0x398] ;  /* 0x0000e600ff027b82 */ /* 0x003e220000000a00 */
[----:B------:R-:W-:Y:S02]  /*0830*/  IMAD.IADD R5, R25, 0x1, R22 ;  /* 0x0000000119057824 */ /* 0x000fe400078e0216 */
[----:B------:R-:W-:Y:S02]  /*0840*/  VIADD R22, R22, 0x80 ;  /* 0x0000008016167836 */ /* 0x000fe40000000000 */
[----:B0-----:R-:W-:-:S05]  /*0850*/  IMAD.WIDE.U32 R2, R5, 0x8, R2 ;  /* 0x0000000805027825 */ /* 0x001fca00078e0002 */
[----:B------:R2:W-:Y:S02]  /*0860*/  STG.E.64 desc[UR4][R2.64], R14 ;  /* 0x0000000e02007986 */ /* 0x0005e4000c101b04 */
.L_x_35075:
        /* <DEDUP_REMOVED lines=8> */
.L_x_35076:
[----:B------:R-:W-:Y:S05]  /*08f0*/  BSYNC.RELIABLE B1 ;  /* 0x0000000000017941 */ /* 0x000fea0003800100 */
.L_x_35071:
[----:B------:R-:W-:-:S13]  /*0900*/  ISETP.GE.U32.AND P0, PT, R22, R0, PT ;  /* 0x000000001600720c */ /* 0x000fda0003f06070 */
[----:B012---:R-:W0:Y:S01]  /*0910*/  @!P0 LDC.64 R2, c[0x0][0x398] ;  /* 0x0000e600ff028b82 */ /* 0x007e220000000a00 */
[----:B------:R-:W-:Y:S02]  /*0920*/  @!P0 IMAD.IADD R5, R25, 0x1, R22 ;  /* 0x0000000119058824 */ /* 0x000fe400078e0216 */
[----:B------:R-:W-:Y:S02]  /*0930*/  @!P0 VIADD R22, R22, 0x80 ;  /* 0x0000008016168836 */ /* 0x000fe40000000000 */
[----:B0-----:R-:W-:-:S05]  /*0940*/  @!P0 IMAD.WIDE.U32 R2, R5, 0x8, R2 ;  /* 0x0000000805028825 */ /* 0x001fca00078e0002 */
[----:B------:R3:W-:Y:S02]  /*0950*/  @!P0 STG.E.64 desc[UR4][R2.64], R16 ;  /* 0x0000001002008986 */ /* 0x0007e4000c101b04 */
.L_x_35077:
[----:B------:R-:W-:Y:S05]  /*0960*/  BSYNC.RECONVERGENT B0 ;  /* 0x0000000000007941 */ /* 0x000fea0003800200 */
.L_x_35070:
        /* <DEDUP_REMOVED lines=8> */
.L_x_35069:
        /* <DEDUP_REMOVED lines=56> */
.L_x_35078:
        /* <DEDUP_REMOVED lines=9> */
.L_x_41998:


//--------------------- .text._ZN2at6native18elementwise_kernelILi128ELi4EZNS0_15gpu_kernel_implINS0_13BinaryFunctorIlllZZZNS0_19maximum_kernel_cudaERNS_18TensorIteratorBaseEENKUlvE_clEvENKUlvE2_clEvEUlllE_EEEEvS5_RKT_EUliE_EEviT1_ --------------------------
	.section	.text._ZN2at6native18elementwise_kernelILi128ELi4EZNS0_15gpu_kernel_implINS0_13BinaryFunctorIlllZZZNS0_19maximum_kernel_cudaERNS_18TensorIteratorBaseEENKUlvE_clEvENKUlvE2_clEvEUlllE_EEEEvS5_RKT_EUliE_EEviT1_,"ax",@progbits
	.align	128
        .global         _ZN2at6native18elementwise_kernelILi128ELi4EZNS0_15gpu_kernel_implINS0_13BinaryFunctorIlllZZZNS0_19maximum_kernel_cudaERNS_18TensorIteratorBaseEENKUlvE_clEvENKUlvE2_clEvEUlllE_EEEEvS5_RKT_EUliE_EEviT1_
        .type           _ZN2at6native18elementwise_kernelILi128ELi4EZNS0_15gpu_kernel_implINS0_13BinaryFunctorIlllZZZNS0_19maximum_kernel_cudaERNS_18TensorIteratorBaseEENKUlvE_clEvENKUlvE2_clEvEUlllE_EEEEvS5_RKT_EUliE_EEviT1_,@function
        .size           _ZN2at6native18elementwise_kernelILi128ELi4EZNS0_15gpu_kernel_implINS0_13BinaryFunctorIlllZZZNS0_19maximum_kernel_cudaERNS_18TensorIteratorBaseEENKUlvE_clEvENKUlvE2_clEvEUlllE_EEEEvS5_RKT_EUliE_EEviT1_,(.L_x_41999 - _ZN2at6native18elementwise_kernelILi128ELi4EZNS0_15gpu_kernel_implINS0_13BinaryFunctorIlllZZZNS0_19maximum_kernel_cudaERNS_18TensorIteratorBaseEENKUlvE_clEvENKUlvE2_clEvEUlllE_EEEEvS5_RKT_EUliE_EEviT1_)
        .other          _ZN2at6native18elementwise_kernelILi128ELi4EZNS0_15gpu_kernel_implINS0_13BinaryFunctorIlllZZZNS0_19maximum_kernel_cudaERNS_18TensorIteratorBaseEENKUlvE_clEvENKUlvE2_clEvEUlllE_EEEEvS5_RKT_EUliE_EEviT1_,@"STO_CUDA_ENTRY STV_DEFAULT"
_ZN2at6native18elementwise_kernelILi128ELi4EZNS0_15gpu_kernel_implINS0_13BinaryFunctorIlllZZZNS0_19maximum_kernel_cudaERNS_18TensorIteratorBaseEENKUlvE_clEvENKUlvE2_clEvEUlllE_EEEEvS5_RKT_EUliE_EEviT1_:
.text._ZN2at6native18elementwise_kernelILi128ELi4EZNS0_15gpu_kernel_implINS0_13BinaryFunctorIlllZZZNS0_19maximum_kernel_cudaERNS_18TensorIteratorBaseEENKUlvE_clEvENKUlvE2_clEvEUlllE_EEEEvS5_RKT_EUliE_EEviT1_:
        /* <DEDUP_REMOVED lines=371> */
.L_x_35081:
        /* <DEDUP_REMOVED lines=17> */
.L_x_35085:
[----:B------:R0:W5:Y:S01]  /*1840*/  LDG.E.U8 R16, desc[UR36][R2.64] ;  /* 0x0000002402107981 */ /* 0x000162000c1e1100 */
[----:B------:R-:W-:Y:S01]  /*1850*/  IMAD.MOV.U32 R17, RZ, RZ, RZ ;  /* 0x000000ffff117224 */ /* 0x000fe200078e00ff */
[----:B------:R-:W-:Y:S06]  /*1860*/  BRA `(.L_x_35087) ;  /* 0x0000000c00407947 */ /* 0x000fec0003800000 */
.L_x_35084:
        /* <DEDUP_REMOVED lines=8> */
.L_x_35089:
[----:B------:R-:W2:Y:S02]  /*18f0*/  LDG.E R16, desc[UR36][R2.64] ;  /* 0x0000002402107981 */ /* 0x000ea4000c1e1900 */
[----:B--2---:R-:W-:Y:S01]  /*1900*/  SHF.R.S32.HI R17, RZ, 0x1f, R16 ;  /* 0x0000001fff117819 */ /* 0x004fe20000011410 */
[----:B------:R-:W-:Y:S06]  /*1910*/  BRA `(.L_x_35087) ;  /* 0x0000000c00147947 */ /* 0x000fec0003800000 */
.L_x_35088:
[----:B------:R-:W2:Y:S02]  /*1920*/  LDG.E.S16 R16, desc[UR36][R2.64] ;  /* 0x0000002402107981 */ /* 0x000ea4000c1e1700 */
[----:B--2---:R-:W-:Y:S01]  /*1930*/  SHF.R.S32.HI R17, RZ, 0x1f, R16 ;  /* 0x0000001fff117819 */ /* 0x004fe20000011410 */
[----:B------:R-:W-:Y:S06]  /*1940*/  BRA `(.L_x_35087) ;  /* 0x0000000c00087947 */ /* 0x000fec0003800000 */
.L_x_35083:
        /* <DEDUP_REMOVED lines=9> */
.L_x_35091:
[----:B------:R-:W2:Y:S02]  /*19e0*/  LDG.E.U16 R2, desc[UR36][R2.64] ;  /* 0x0000002402027981 */ /* 0x000ea4000c1e1500 */
[----:B--2---:R-:W-:-:S06]  /*19f0*/  HADD2.F32 R16, -RZ, R2.H0_H0 ;  /* 0x20000002ff107230 */ /* 0x004fcc0000004100 */
[----:B------:R-:W0:Y:S01]  /*1a00*/  F2I.S64.TRUNC R16, R16 ;  /* 0x0000001000107311 */ /* 0x000e22000020d900 */
[----:B------:R-:W-:Y:S05]  /*1a10*/  BRA `(.L_x_35087) ;  /* 0x0000000800d47947 */ /* 0x000fea0003800000 */
.L_x_35090:
        /* <DEDUP_REMOVED lines=9> */
.L_x_35093:
[----:B------:R-:W2:Y:S02]  /*1ab0*/  LDG.E.U16 R2, desc[UR36][R2.64] ;  /* 0x0000002402027981 */ /* 0x000ea4000c1e1500 */
[----:B--2---:R-:W-:-:S06]  /*1ac0*/  HADD2.F32 R16, -RZ, R2.H0_H0 ;  /* 0x20000002ff107230 */ /* 0x004fcc0000004100 */
[----:B------:R-:W0:Y:S01]  /*1ad0*/  F2I.S64.TRUNC R16, R16 ;  /* 0x0000001000107311 */ /* 0x000e22000020d900 */
[----:B------:R-:W-:Y:S05]  /*1ae0*/  BRA `(.L_x_35087) ;  /* 0x0000000800a07947 */ /* 0x000fea0003800000 */
.L_x_35092:
[----:B------:R-:W2:Y:S02]  /*1af0*/  LDG.E.64 R2, desc[UR36][R2.64] ;  /* 0x0000002402027981 */ /* 0x000ea4000c1e1b00 */
[----:B--2---:R0:W1:Y:S01]  /*1b00*/  F2I.S64.F64.TRUNC R16, R2 ;  /* 0x0000000200107311 */ /* 0x004062000030d900 */
[----:B------:R-:W-:Y:S05]  /*1b10*/  BRA `(.L_x_35087) ;  /* 0x0000000800947947 */ /* 0x000fea0003800000 */
.L_x_35082:
        /* <DEDUP_REMOVED lines=13> */
.L_x_35096:
[----:B------:R-:W2:Y:S02]  /*1bf0*/  LDG.E.64 R2, desc[UR36][R2.64] ;  /* 0x0000002402027981 */ /* 0x000ea4000c1e1b00 */
[----:B--2---:R0:W1:Y:S01]  /*1c00*/  F2I.S64.F64.TRUNC R16, R2 ;  /* 0x0000000200107311 */ /* 0x004062000030d900 */
[----:B------:R-:W-:Y:S05]  /*1c10*/  BRA `(.L_x_35087) ;  /* 0x0000000800547947 */ /* 0x000fea0003800000 */
.L_x_35095:
        /* <DEDUP_REMOVED lines=26> */
.L_x_35098:
        /* <DEDUP_REMOVED lines=13> */
.L_x_35097:
[----:B------:R-:W2:Y:S02]  /*1e90*/  LDG.E.U16 R16, desc[UR36][R2.64] ;  /* 0x0000002402107981 */ /* 0x000ea4000c1e1500 */
[----:B--2---:R-:W-:-:S06]  /*1ea0*/  IMAD.U32 R16, R16, 0x10000, RZ ;  /* 0x0001000010107824 */ /* 0x004fcc00078e00ff */
[----:B------:R-:W0:Y:S01]  /*1eb0*/  F2I.S64.TRUNC R16, R16 ;  /* 0x0000001000107311 */ /* 0x000e22000020d900 */
[----:B------:R-:W-:Y:S05]  /*1ec0*/  BRA `(.L_x_35087) ;  /* 0x0000000400a87947 */ /* 0x000fea0003800000 */
.L_x_35094:
        /* <DEDUP_REMOVED lines=11> */
.L_x_35101:
        /* <DEDUP_REMOVED lines=21> */
.L_x_35105:
[----:B------:R-:W-:Y:S05]  /*20d0*/  BSYNC.RECONVERGENT B1 ;  /* 0x0000000000017941 */ /* 0x000fea0003800200 */
.L_x_35104:
[----:B------:R-:W-:Y:S02]  /*20e0*/  SHF.L.U32 R0, R0, 0x14, RZ ;  /* 0x0000001400007819 */ /* 0x000fe400000006ff */
[----:B------:R-:W-:-:S04]  /*20f0*/  LEA R2, R2, 0x3b800000, 0x17 ;  /* 0x3b80000002027811 */ /* 0x000fc800078eb8ff */
[----:B------:R-:W-:-:S07]  /*2100*/  LOP3.LUT R16, R2, R0, R7, 0xfe, !PT ;  /* 0x0000000002107212 */ /* 0x000fce00078efe07 */
.L_x_35103:
[----:B------:R-:W-:Y:S05]  /*2110*/  BSYNC.RECONVERGENT B0 ;  /* 0x0000000000007941 */ /* 0x000fea0003800200 */
.L_x_35102:
[----:B------:R-:W1:Y:S01]  /*2120*/  F2I.S64.TRUNC R16, R16 ;  /* 0x0000001000107311 */ /* 0x000e62000020d900 */
[----:B------:R-:W-:Y:S05]  /*2130*/  BRA `(.L_x_35087) ;  /* 0x00000004000c7947 */ /* 0x000fea0003800000 */
.L_x_35100:
        /* <DEDUP_REMOVED lines=21> */
.L_x_35109:
[----:B------:R-:W-:Y:S05]  /*2290*/  BSYNC.RECONVERGENT B1 ;  /* 0x0000000000017941 */ /* 0x000fea0003800200 */
.L_x_35108:
[----:B------:R-:W-:Y:S01]  /*22a0*/  IMAD.SHL.U32 R0, R0, 0x200000, RZ ;  /* 0x0020000000007824 */ /* 0x000fe200078e00ff */
[----:B------:R-:W-:-:S04]  /*22b0*/  LEA R2, R2, 0x37800000, 0x17 ;  /* 0x3780000002027811 */ /* 0x000fc800078eb8ff */
[----:B------:R-:W-:-:S07]  /*22c0*/  LOP3.LUT R16, R2, R0, R7, 0xfe, !PT ;  /* 0x0000000002107212 */ /* 0x000fce00078efe07 */
.L_x_35107:
[----:B------:R-:W-:Y:S05]  /*22d0*/  BSYNC.RECONVERGENT B0 ;  /* 0x0000000000007941 */ /* 0x000fea0003800200 */
.L_x_35106:
[----:B------:R-:W2:Y:S01]  /*22e0*/  F2I.S64.TRUNC R16, R16 ;  /* 0x0000001000107311 */ /* 0x000ea2000020d900 */
[----:B------:R-:W-:Y:S05]  /*22f0*/  BRA `(.L_x_35087) ;  /* 0x00000000009c7947 */ /* 0x000fea0003800000 */
.L_x_35099:
[----:B------:R-:W-:-:S09]  /*2300*/  UISETP.NE.AND UP0, UPT, UR4, 0x1c, UPT ;  /* 0x0000001c0400788c */ /* 0x000fd2000bf05270 */
[----:B------:R-:W-:Y:S05]  /*2310*/  BRA.U !UP0, `(.L_x_35110) ;  /* 0x00000001088c7547 */ /* 0x000fea000b800000 */
[----:B------:R-:W-:-:S09]  /*2320*/  UISETP.NE.AND UP0, UPT, UR4, 0x1d, UPT ;  /* 0x0000001d0400788c */ /* 0x000fd2000bf05270 */
[----:B------:R-:W-:Y:S05]  /*2330*/  BRA.U !UP0, `(.L_x_35111) ;  /* 0x00000001087c7547 */ /* 0x000fea000b800000 */
[----:B------:R-:W-:-:S09]  /*2340*/  UISETP.NE.AND UP0, UPT, UR4, 0x2c, UPT ;  /* 0x0000002c0400788c */ /* 0x000fd2000bf05270 */
[----:B------:R-:W-:Y:S05]  /*2350*/  BRA.U !UP0, `(.L_x_35112) ;  /* 0x0000000108487547 */ /* 0x000fea000b800000 */
.L_x_35086:
        /* <DEDUP_REMOVED lines=16> */
.L_x_35113:
[----:B------:R-:W-:Y:S01]  /*2460*/  CS2R R16, SRZ ;  /* 0x0000000000107805 */ /* 0x000fe2000001ff00 */
[----:B------:R-:W-:Y:S06]  /*2470*/  BRA `(.L_x_35087) ;  /* 0x00000000003c7947 */ /* 0x000fec0003800000 */
.L_x_35112:
        /* <DEDUP_REMOVED lines=8> */
.L_x_35115:
[----:B------:R-:W-:Y:S05]  /*2500*/  BSYNC.RECONVERGENT B0 ;  /* 0x0000000000007941 */ /* 0x000fea0003800200 */
.L_x_35114:
[----:B------:R-:W4:Y:S01]  /*2510*/  F2I.S64.TRUNC R16, R16 ;  /* 0x0000001000107311 */ /* 0x000f22000020d900 */
[----:B------:R-:W-:Y:S05]  /*2520*/  BRA `(.L_x_35087) ;  /* 0x0000000000107947 */ /* 0x000fea0003800000 */
.L_x_35111:
[----:B------:R0:W5:Y:S01]  /*2530*/  LDG.E.64 R16, desc[UR36][R2.64] ;  /* 0x0000002402107981 */ /* 0x000162000c1e1b00 */
[----:B------:R-:W-:Y:S05]  /*2540*/  BRA `(.L_x_35087) ;  /* 0x0000000000087947 */ /* 0x000fea0003800000 */
.L_x_35110:
[----:B------:R3:W5:Y:S01]  /*2550*/  LDG.E R16, desc[UR36][R2.64] ;  /* 0x0000002402107981 */ /* 0x000762000c1e1900 */
[----:B------:R-:W-:-:S07]  /*2560*/  IMAD.MOV.U32 R17, RZ, RZ, RZ ;  /* 0x000000ffff117224 */ /* 0x000fce00078e00ff */
.L_x_35087:
        /* <DEDUP_REMOVED lines=17> */
.L_x_35119:
[----:B------:R3:W5:Y:S01]  /*2680*/  LDG.E.U8 R4, desc[UR36][R22.64] ;  /* 0x0000002416047981 */ /* 0x000762000c1e1100 */
[----:B0-----:R-:W-:Y:S01]  /*2690*/  HFMA2 R5, -RZ, RZ, 0, 0 ;  /* 0x00000000ff057431 */ /* 0x001fe200000001ff */
[----:B------:R-:W-:Y:S06]  /*26a0*/  BRA `(.L_x_35121) ;  /* 0x0000000c00407947 */ /* 0x000fec0003800000 */
.L_x_35118:
        /* <DEDUP_REMOVED lines=8> */
.L_x_35123:
[----:B------:R-:W0:Y:S02]  /*2730*/  LDG.E R4, desc[UR36][R22.64] ;  /* 0x0000002416047981 */ /* 0x000e24000c1e1900 */
[----:B0-----:R-:W-:Y:S01]  /*2740*/  SHF.R.S32.HI R5, RZ, 0x1f, R4 ;  /* 0x0000001fff057819 */ /* 0x001fe20000011404 */
[----:B------:R-:W-:Y:S06]  /*2750*/  BRA `(.L_x_35121) ;  /* 0x0000000c00147947 */ /* 0x000fec0003800000 */
.L_x_35122:
[----:B------:R-:W0:Y:S02]  /*2760*/  LDG.E.S16 R4, desc[UR36][R22.64] ;  /* 0x0000002416047981 */ /* 0x000e24000c1e1700 */
[----:B0-----:R-:W-:Y:S01]  /*2770*/  SHF.R.S32.HI R5, RZ, 0x1f, R4 ;  /* 0x0000001fff057819 */ /* 0x001fe20000011404 */
[----:B------:R-:W-:Y:S06]  /*2780*/  BRA `(.L_x_35121) ;  /* 0x0000000c00087947 */ /* 0x000fec0003800000 */
.L_x_35117:
        /* <DEDUP_REMOVED lines=9> */
.L_x_35125:
[----:B------:R-:W3:Y:S02]  /*2820*/  LDG.E.U16 R22, desc[UR36][R22.64] ;  /* 0x0000002416167981 */ /* 0x000ee4000c1e1500 */
[----:B---3--:R-:W-:-:S06]  /*2830*/  HADD2.F32 R4, -RZ, R22.H0_H0 ;  /* 0x20000016ff047230 */ /* 0x008fcc0000004100 */
[----:B0-----:R-:W0:Y:S01]  /*2840*/  F2I.S64.TRUNC R4, R4 ;  /* 0x0000000400047311 */ /* 0x001e22000020d900 */
[----:B------:R-:W-:Y:S05]  /*2850*/  BRA `(.L_x_35121) ;  /* 0x0000000800d47947 */ /* 0x000fea0003800000 */
.L_x_35124:
        /* <DEDUP_REMOVED lines=9> */
.L_x_35127:
[----:B------:R-:W3:Y:S02]  /*28f0*/  LDG.E.U16 R22, desc[UR36][R22.64] ;  /* 0x0000002416167981 */ /* 0x000ee4000c1e1500 */
[----:B---3--:R-:W-:-:S06]  /*2900*/  HADD2.F32 R4, -RZ, R22.H0_H0 ;  /* 0x20000016ff047230 */ /* 0x008fcc0000004100 */
[----:B0-----:R-:W0:Y:S01]  /*2910*/  F2I.S64.TRUNC R4, R4 ;  /* 0x0000000400047311 */ /* 0x001e22000020d900 */
[----:B------:R-:W-:Y:S05]  /*2920*/  BRA `(.L_x_35121) ;  /* 0x0000000800a07947 */ /* 0x000fea0003800000 */
.L_x_35126:
[----:B0-----:R-:W3:Y:S02]  /*2930*/  LDG.E.64 R4, desc[UR36][R22.64] ;  /* 0x0000002416047981 */ /* 0x001ee4000c1e1b00 */
[----:B---3--:R-:W0:Y:S01]  /*2940*/  F2I.S64.F64.TRUNC R4, R4 ;  /* 0x0000000400047311 */ /* 0x008e22000030d900 */
[----:B------:R-:W-:Y:S05]  /*2950*/  BRA `(.L_x_35121) ;  /* 0x0000000800947947 */ /* 0x000fea0003800000 */
.L_x_35116:
        /* <DEDUP_REMOVED lines=13> */
.L_x_35130:
[----:B0-----:R-:W3:Y:S02]  /*2a30*/  LDG.E.64 R4, desc[UR36][R22.64] ;  /* 0x0000002416047981 */ /* 0x001ee4000c1e1b00 */
[----:B---3--:R-:W0:Y:S01]  /*2a40*/  F2I.S64.F64.TRUNC R4, R4 ;  /* 0x0000000400047311 */ /* 0x008e22000030d900 */
[----:B------:R-:W-:Y:S05]  /*2a50*/  BRA `(.L_x_35121) ;  /* 0x0000000800547947 */ /* 0x000fea0003800000 */
.L_x_35129:
        /* <DEDUP_REMOVED lines=26> */
.L_x_35132:
        /* <DEDUP_REMOVED lines=13> */
.L_x_35131:
[----:B------:R-:W3:Y:S02]  /*2cd0*/  LDG.E.U16 R4, desc[UR36][R22.64] ;  /* 0x0000002416047981 */ /* 0x000ee4000c1e1500 */
[----:B---3--:R-:W-:-:S06]  /*2ce0*/  IMAD.U32 R4, R4, 0x10000, RZ ;  /* 0x0001000004047824 */ /* 0x008fcc00078e00ff */
[----:B0-----:R-:W0:Y:S01]  /*2cf0*/  F2I.S64.TRUNC R4, R4 ;  /* 0x0000000400047311 */ /* 0x001e22000020d900 */
[----:B------:R-:W-:Y:S05]  /*2d00*/  BRA `(.L_x_35121) ;  /* 0x0000000400a87947 */ /* 0x000fea0003800000 */
.L_x_35128:
        /* <DEDUP_REMOVED lines=11> */
.L_x_35135:
        /* <DEDUP_REMOVED lines=21> */
.L_x_35139:
[----:B------:R-:W-:Y:S05]  /*2f10*/  BSYNC.RECONVERGENT B1 ;  /* 0x0000000000017941 */ /* 0x000fea0003800200 */
.L_x_35138:
[----:B------:R-:W-:Y:S01]  /*2f20*/  IMAD.SHL.U32 R0, R0, 0x100000, RZ ;  /* 0x0010000000007824 */ /* 0x000fe200078e00ff */
[----:B------:R-:W-:-:S04]  /*2f30*/  LEA R2, R2, 0x3b800000, 0x17 ;  /* 0x3b80000002027811 */ /* 0x000fc800078eb8ff */
[----:B------:R-:W-:-:S07]  /*2f40*/  LOP3.LUT R4, R2, R0, R7, 0xfe, !PT ;  /* 0x0000000002047212 */ /* 0x000fce00078efe07 */
.L_x_35137:
[----:B------:R-:W-:Y:S05]  /*2f50*/  BSYNC.RECONVERGENT B0 ;  /* 0x0000000000007941 */ /* 0x000fea0003800200 */
.L_x_35136:
[----:B0-----:R-:W0:Y:S01]  /*2f60*/  F2I.S64.TRUNC R4, R4 ;  /* 0x0000000400047311 */ /* 0x001e22000020d900 */
[----:B------:R-:W-:Y:S05]  /*2f70*/  BRA `(.L_x_35121) ;  /* 0x00000004000c7947 */ /* 0x000fea0003800000 */
.L_x_35134:
        /* <DEDUP_REMOVED lines=21> */
.L_x_35143:
[----:B------:R-:W-:Y:S05]  /*30d0*/  BSYNC.RECONVERGENT B1 ;  /* 0x0000000000017941 */ /* 0x000fea0003800200 */
.L_x_35142:
[----:B------:R-:W-:Y:S01]  /*30e0*/  IMAD.SHL.U32 R0, R0, 0x200000, RZ ;  /* 0x0020000000007824 */ /* 0x000fe200078e00ff */
[----:B------:R-:W-:-:S04]  /*30f0*/  LEA R2, R2, 0x37800000, 0x17 ;  /* 0x3780000002027811 */ /* 0x000fc800078eb8ff */
[----:B------:R-:W-:-:S07]  /*3100*/  LOP3.LUT R4, R2, R0, R7, 0xfe, !PT ;  /* 0x0000000002047212 */ /* 0x000fce00078efe07 */
.L_x_35141:
[----:B------:R-:W-:Y:S05]  /*3110*/  BSYNC.RECONVERGENT B0 ;  /* 0x0000000000007941 */ /* 0x000fea0003800200 */
.L_x_35140:
[----:B0-----:R-:W0:Y:S01]  /*3120*/  F2I.S64.TRUNC R4, R4 ;  /* 0x0000000400047311 */ /* 0x001e22000020d900 */
[----:B------:R-:W-:Y:S05]  /*3130*/  BRA `(.L_x_35121) ;  /* 0x00000000009c7947 */ /* 0x000fea0003800000 */
.L_x_35133:
[----:B------:R-:W-:-:S09]  /*3140*/  UISETP.NE.AND UP0, UPT, UR4, 0x1c, UPT ;  /* 0x0000001c0400788c */ /* 0x000fd2000bf05270 */
[----:B------:R-:W-:Y:S05]  /*3150*/  BRA.U !UP0, `(.L_x_35144) ;  /* 0x00000001088c7547 */ /* 0x000fea000b800000 */
[----:B------:R-:W-:-:S09]  /*3160*/  UISETP.NE.AND UP0, UPT, UR4, 0x1d, UPT ;  /* 0x0000001d0400788c */ /* 0x000fd2000bf05270 */
[----:B------:R-:W-:Y:S05]  /*3170*/  BRA.U !UP0, `(.L_x_35145) ;  /* 0x00000001087c7547 */ /* 0x000fea000b800000 */
[----:B------:R-:W-:-:S09]  /*3180*/  UISETP.NE.AND UP0, UPT, UR4, 0x2c, UPT ;  /* 0x0000002c0400788c */ /* 0x000fd2000bf05270 */
[----:B------:R-:W-:Y:S05]  /*3190*/  BRA.U !UP0, `(.L_x_35146) ;  /* 0x0000000108487547 */ /* 0x000fea000b800000 */
.L_x_35120:
        /* <DEDUP_REMOVED lines=16> */
.L_x_35147:
[----:B------:R-:W-:Y:S01]  /*32a0*/  CS2R R4, SRZ ;  /* 0x0000000000047805 */ /* 0x000fe2000001ff00 */
[----:B------:R-:W-:Y:S06]  /*32b0*/  BRA `(.L_x_35121) ;  /* 0x00000000003c7947 */ /* 0x000fec0003800000 */
.L_x_35146:
        /* <DEDUP_REMOVED lines=8> */
.L_x_35149:
[----:B------:R-:W-:Y:S05]  /*3340*/  BSYNC.RECONVERGENT B0 ;  /* 0x0000000000007941 */ /* 0x000fea0003800200 */
.L_x_35148:
[----:B0-----:R-:W0:Y:S01]  /*3350*/  F2I.S64.TRUNC R4, R4 ;  /* 0x0000000400047311 */ /* 0x001e22000020d900 */
[----:B------:R-:W-:Y:S05]  /*3360*/  BRA `(.L_x_35121) ;  /* 0x0000000000107947 */ /* 0x000fea0003800000 */
.L_x_35145:
[----:B0-----:R0:W5:Y:S01]  /*3370*/  LDG.E.64 R4, desc[UR36][R22.64] ;  /* 0x0000002416047981 */ /* 0x001162000c1e1b00 */
[----:B------:R-:W-:Y:S05]  /*3380*/  BRA `(.L_x_35121) ;  /* 0x0000000000087947 */ /* 0x000fea0003800000 */
.L_x_35144:
[----:B------:R3:W5:Y:S01]  /*3390*/  LDG.E R4, desc[UR36][R22.64] ;  /* 0x0000002416047981 */ /* 0x000762000c1e1900 */
[----:B0-----:R-:W-:-:S07]  /*33a0*/  IMAD.MOV.U32 R5, RZ, RZ, RZ ;  /* 0x000000ffff057224 */ /* 0x001fce00078e00ff */
.L_x_35121:
[----:B------:R-:W0:Y:S02]  /*33b0*/  LDCU.64 UR6, c[0x0][0x5e8] ;  /* 0x0000bd00ff0677ac */ /* 0x000e240008000a00 */
[----:B012345:R-:W-:Y:S01]  /*33c0*/  ISETP.GT.U32.AND P0, PT, R16, R4, PT ;  /* 0x000000041000720c */ /* 0x03ffe20003f04070 */
[----:B------:R-:W-:-:S03]  /*33d0*/  UPRMT UR4, UR43, 0x9910, URZ ;  /* 0x000099102b047896 */ /* 0x000fc600080000ff */
[----:B------:R-:W-:Y:S01]  /*33e0*/  ISETP.GT.AND.EX P0, PT, R17, R5, PT, P0 ;  /* 0x000000051100720c */ /* 0x000fe20003f04300 */
        /* <DEDUP_REMOVED lines=17> */
.L_x_35153:
[----:B------:R1:W-:Y:S01]  /*3500*/  STG.E.U8 desc[UR36][R2.64], R7 ;  /* 0x0000000702007986 */ /* 0x0003e2000c101124 */
[----:B------:R-:W-:Y:S05]  /*3510*/  BRA `(.L_x_35155) ;  /* 0x0000000c003c7947 */ /* 0x000fea0003800000 */
.L_x_35152:
        /* <DEDUP_REMOVED lines=8> */
.L_x_35157:
[----:B------:R3:W-:Y:S01]  /*35a0*/  STG.E desc[UR36][R2.64], R7 ;  /* 0x0000000702007986 */ /* 0x0007e2000c101924 */
[----:B------:R-:W-:Y:S05]  /*35b0*/  BRA `(.L_x_35155) ;  /* 0x0000000c00147947 */ /* 0x000fea0003800000 */
.L_x_35156:
[----:B------:R2:W-:Y:S01]  /*35c0*/  STG.E.U16 desc[UR36][R2.64], R7 ;  /* 0x0000000702007986 */ /* 0x0005e2000c101524 */
[----:B------:R-:W-:Y:S05]  /*35d0*/  BRA `(.L_x_35155) ;  /* 0x0000000c000c7947 */ /* 0x000fea0003800000 */
.L_x_35151:
        /* <DEDUP_REMOVED lines=9> */
.L_x_35159:
[----:B------:R-:W0:Y:S02]  /*3670*/  I2F.S64 R0, R4 ;  /* 0x0000000400007312 */ /* 0x000e240000301400 */
[----:B0-----:R-:W-:-:S05]  /*3680*/  F2FP.F16.F32.PACK_AB R0, RZ, R0 ;  /* 0x00000000ff00723e */ /* 0x001fca00000000ff */
[----:B------:R0:W-:Y:S01]  /*3690*/  STG.E.U16 desc[UR36][R2.64], R0 ;  /* 0x0000000002007986 */ /* 0x0001e2000c101524 */
[----:B------:R-:W-:Y:S05]  /*36a0*/  BRA `(.L_x_35155) ;  /* 0x0000000800d87947 */ /* 0x000fea0003800000 */
.L_x_35158:
        /* <DEDUP_REMOVED lines=10> */
.L_x_35161:
[----:B------:R-:W0:Y:S02]  /*3750*/  I2F.S64 R4, R4 ;  /* 0x0000000400047312 */ /* 0x000e240000301400 */
[----:B0-----:R-:W-:-:S04]  /*3760*/  F2FP.F16.F32.PACK_AB R5, RZ, R4 ;  /* 0x00000004ff05723e */ /* 0x001fc800000000ff */
[----:B------:R-:W-:-:S05]  /*3770*/  PRMT R5, R5, 0x5410, RZ ;  /* 0x0000541005057816 */ /* 0x000fca00000000ff */
[----:B------:R0:W-:Y:S01]  /*3780*/  STG.E desc[UR36][R2.64], R5 ;  /* 0x0000000502007986 */ /* 0x0001e2000c101924 */
[----:B------:R-:W-:Y:S05]  /*3790*/  BRA `(.L_x_35155) ;  /* 0x00000008009c7947 */ /* 0x000fea0003800000 */
.L_x_35160:
[----:B------:R-:W0:Y:S02]  /*37a0*/  I2F.F64.S64 R4, R4 ;  /* 0x0000000400047312 */ /* 0x000e240000301c00 */
[----:B0-----:R0:W-:Y:S01]  /*37b0*/  STG.E.64 desc[UR36][R2.64], R4 ;  /* 0x0000000402007986 */ /* 0x0011e2000c101b24 */
[----:B------:R-:W-:Y:S05]  /*37c0*/  BRA `(.L_x_35155) ;  /* 0x0000000800907947 */ /* 0x000fea0003800000 */
.L_x_35150:
        /* <DEDUP_REMOVED lines=13> */
.L_x_35164:
[----:B------:R-:W0:Y:S01]  /*38a0*/  I2F.F64.S64 R4, R4 ;  /* 0x0000000400047312 */ /* 0x000e220000301c00 */
[----:B------:R-:W-:-:S05]  /*38b0*/  CS2R R6, SRZ ;  /* 0x0000000000067805 */ /* 0x000fca000001ff00 */
[----:B0-----:R0:W-:Y:S01]  /*38c0*/  STG.E.128 desc[UR36][R2.64], R4 ;  /* 0x0000000402007986 */ /* 0x0011e2000c101d24 */
[----:B------:R-:W-:Y:S05]  /*38d0*/  BRA `(.L_x_35155) ;  /* 0x00000008004c7947 */ /* 0x000fea0003800000 */
.L_x_35163:
        /* <DEDUP_REMOVED lines=19> */
.L_x_35168:
[----:B------:R-:W-:Y:S05]  /*3a10*/  BSYNC.RECONVERGENT B0 ;  /* 0x0000000000007941 */ /* 0x000fea0003800200 */
.L_x_35167:
[----:B------:R-:W-:-:S05]  /*3a20*/  LOP3.LUT R7, R0, 0x80, R7, 0xf8, !PT ;  /* 0x0000008000077812 */ /* 0x000fca00078ef807 */
[----:B------:R0:W-:Y:S01]  /*3a30*/  STG.E.U8 desc[UR36][R2.64], R7 ;  /* 0x0000000702007986 */ /* 0x0001e2000c101124 */
[----:B------:R-:W-:Y:S05]  /*3a40*/  BRA `(.L_x_35155) ;  /* 0x0000000400f07947 */ /* 0x000fea0003800000 */
.L_x_35166:
        /* <DEDUP_REMOVED lines=15> */
.L_x_35170:
[----:B------:R-:W-:Y:S05]  /*3b40*/  BSYNC.RECONVERGENT B0 ;  /* 0x0000000000007941 */ /* 0x000fea0003800200 */
.L_x_35169:
[----:B------:R-:W-:-:S05]  /*3b50*/  LOP3.LUT R7, R0, 0x80, R7, 0xf8, !PT ;  /* 0x0000008000077812 */ /* 0x000fca00078ef807 */
[----:B------:R0:W-:Y:S01]  /*3b60*/  STG.E.U8 desc[UR36][R2.64], R7 ;  /* 0x0000000702007986 */ /* 0x0001e2000c101124 */
[----:B------:R-:W-:Y:S05]  /*3b70*/  BRA `(.L_x_35155) ;  /* 0x0000000400a47947 */ /* 0x000fea0003800000 */
.L_x_35165:
[----:B------:R-:W0:Y:S02]  /*3b80*/  I2F.S64 R0, R4 ;  /* 0x0000000400007312 */ /* 0x000e240000301400 */
[----:B0-----:R-:W-:-:S05]  /*3b90*/  F2FP.BF16.F32.PACK_AB R0, RZ, R0 ;  /* 0x00000000ff00723e */ /* 0x001fca00000010ff */
[----:B------:R0:W-:Y:S01]  /*3ba0*/  STG.E.U16 desc[UR36][R2.64], R0 ;  /* 0x0000000002007986 */ /* 0x0001e2000c101524 */
[----:B------:R-:W-:Y:S05]  /*3bb0*/  BRA `(.L_x_35155) ;  /* 0x0000000400947947 */ /* 0x000fea0003800000 */
.L_x_35162:
        /* <DEDUP_REMOVED lines=10> */
.L_x_35173:
        /* <DEDUP_REMOVED lines=13> */
.L_x_35176:
[----:B------:R-:W-:-:S04]  /*3d30*/  SHF.R.U32.HI R0, RZ, 0x14, R5 ;  /* 0x00000014ff007819 */ /* 0x000fc80000011605 */
[----:B------:R-:W-:-:S04]  /*3d40*/  LOP3.LUT R0, R0, 0x1, RZ, 0xc0, !PT ;  /* 0x0000000100007812 */ /* 0x000fc800078ec0ff */
[----:B------:R-:W-:-:S04]  /*3d50*/  IADD3 R0, PT, PT, R5, 0x487ffff, R0 ;  /* 0x0487ffff05007810 */ /* 0x000fc80007ffe000 */
[----:B------:R-:W-:-:S04]  /*3d60*/  SHF.R.U32.HI R0, RZ, 0x14, R0 ;  /* 0x00000014ff007819 */ /* 0x000fc80000011600 */
[----:B------:R-:W-:-:S07]  /*3d70*/  LOP3.LUT R4, R0, 0xff, RZ, 0xc0, !PT ;  /* 0x000000ff00047812 */ /* 0x000fce00078ec0ff */
.L_x_35177:
[----:B------:R-:W-:-:S04]  /*3d80*/  SHF.R.U32.HI R5, RZ, 0x18, R5 ;  /* 0x00000018ff057819 */ /* 0x000fc80000011605 */
[----:B------:R-:W-:-:S04]  /*3d90*/  LOP3.LUT R4, R4, 0x80, R5, 0xf8, !PT ;  /* 0x0000008004047812 */ /* 0x000fc800078ef805 */
[----:B------:R-:W-:-:S07]  /*3da0*/  PRMT R0, R4, 0x7610, R0 ;  /* 0x0000761004007816 */ /* 0x000fce0000000000 */
.L_x_35175:
[----:B------:R-:W-:Y:S05]  /*3db0*/  BSYNC.RECONVERGENT B0 ;  /* 0x0000000000007941 */ /* 0x000fea0003800200 */
.L_x_35174:
[----:B------:R0:W-:Y:S01]  /*3dc0*/  STG.E.U8 desc[UR36][R2.64], R0 ;  /* 0x0000000002007986 */ /* 0x0001e2000c101124 */
[----:B------:R-:W-:Y:S05]  /*3dd0*/  BRA `(.L_x_35155) ;  /* 0x00000004000c7947 */ /* 0x000fea0003800000 */
.L_x_35172:
        /* <DEDUP_REMOVED lines=13> */
.L_x_35180:
[----:B------:R-:W-:-:S04]  /*3eb0*/  SHF.R.U32.HI R0, RZ, 0x15, R5 ;  /* 0x00000015ff007819 */ /* 0x000fc80000011605 */
[----:B------:R-:W-:-:S04]  /*3ec0*/  LOP3.LUT R0, R0, 0x1, RZ, 0xc0, !PT ;  /* 0x0000000100007812 */ /* 0x000fc800078ec0ff */
[----:B------:R-:W-:-:S04]  /*3ed0*/  IADD3 R0, PT, PT, R5, 0x88fffff, R0 ;  /* 0x088fffff05007810 */ /* 0x000fc80007ffe000 */
[----:B------:R-:W-:-:S04]  /*3ee0*/  SHF.R.U32.HI R0, RZ, 0x15, R0 ;  /* 0x00000015ff007819 */ /* 0x000fc80000011600 */
[----:B------:R-:W-:-:S07]  /*3ef0*/  LOP3.LUT R4, R0, 0xff, RZ, 0xc0, !PT ;  /* 0x000000ff00047812 */ /* 0x000fce00078ec0ff */
.L_x_35181:
[----:B------:R-:W-:-:S04]  /*3f00*/  SHF.R.U32.HI R5, RZ, 0x18, R5 ;  /* 0x00000018ff057819 */ /* 0x000fc80000011605 */
[----:B------:R-:W-:-:S04]  /*3f10*/  LOP3.LUT R4, R4, 0x80, R5, 0xf8, !PT ;  /* 0x0000008004047812 */ /* 0x000fc800078ef805 */
[----:B------:R-:W-:-:S07]  /*3f20*/  PRMT R0, R4, 0x7610, R0 ;  /* 0x0000761004007816 */ /* 0x000fce0000000000 */
.L_x_35179:
[----:B------:R-:W-:Y:S05]  /*3f30*/  BSYNC.RECONVERGENT B0 ;  /* 0x0000000000007941 */ /* 0x000fea0003800200 */
.L_x_35178:
[----:B------:R0:W-:Y:S01]  /*3f40*/  STG.E.U8 desc[UR36][R2.64], R0 ;  /* 0x0000000002007986 */ /* 0x0001e2000c101124 */
[----:B------:R-:W-:Y:S05]  /*3f50*/  BRA `(.L_x_35155) ;  /* 0x0000000000ac7947 */ /* 0x000fea0003800000 */
.L_x_35171:
[----:B------:R-:W-:-:S09]  /*3f60*/  UISETP.NE.AND UP0, UPT, UR4, 0x1c, UPT ;  /* 0x0000001c0400788c */ /* 0x000fd2000bf05270 */
[----:B------:R-:W-:Y:S05]  /*3f70*/  BRA.U !UP0, `(.L_x_35182) ;  /* 0x0000000108a07547 */ /* 0x000fea000b800000 */
[----:B------:R-:W-:-:S09]  /*3f80*/  UISETP.NE.AND UP0, UPT, UR4, 0x1d, UPT ;  /* 0x0000001d0400788c */ /* 0x000fd2000bf05270 */
[----:B------:R-:W-:Y:S05]  /*3f90*/  BRA.U !UP0, `(.L_x_35183) ;  /* 0x0000000108907547 */ /* 0x000fea000b800000 */
[----:B------:R-:W-:-:S09]  /*3fa0*/  UISETP.NE.AND UP0, UPT, UR4, 0x2c, UPT ;  /* 0x0000002c0400788c */ /* 0x000fd2000bf05270 */
[----:B------:R-:W-:Y:S05]  /*3fb0*/  BRA.U !UP0, `(.L_x_35184) ;  /* 0x0000000108447547 */ /* 0x000fea000b800000 */
.L_x_35154:
        /* <DEDUP_REMOVED lines=16> */
.L_x_35185:
[----:B------:R-:W-:Y:S05]  /*40c0*/  BRA `(.L_x_35155) ;  /* 0x0000000000507947 */ /* 0x000fea0003800000 */
.L_x_35184:
        /* <DEDUP_REMOVED lines=17> */
.L_x_35183:
[----:B------:R0:W-:Y:S01]  /*41e0*/  STG.E.64 desc[UR36][R2.64], R4 ;  /* 0x0000000402007986 */ /* 0x0001e2000c101b24 */
[----:B------:R-:W-:Y:S05]  /*41f0*/  BRA `(.L_x_35155) ;  /* 0x0000000000047947 */ /* 0x000fea0003800000 */
.L_x_35182:
[----:B------:R0:W-:Y:S02]  /*4200*/  STG.E desc[UR36][R2.64], R7 ;  /* 0x0000000702007986 */ /* 0x0001e4000c101924 */
.L_x_35155:
[----:B------:R-:W-:-:S07]  /*4210*/  IADD3 R19, PT, PT, R19, 0x80, RZ ;  /* 0x0000008013137810 */ /* 0x000fce0007ffe0ff */
.L_x_35080:
[----:B------:R-:W-:Y:S05]  /*4220*/  BSYNC.RECONVERGENT B6 ;  /* 0x0000000000067941 */ /* 0x000fea0003800200 */
.L_x_35079:
        /* <DEDUP_REMOVED lines=358> */
.L_x_35188:
        /* <DEDUP_REMOVED lines=17> */
.L_x_35192:
[----:B------:R0:W5:Y:S01]  /*59a0*/  LDG.E.U8 R16, desc[UR36][R2.64] ;  /* 0x0000002402107981 */ /* 0x000162000c1e1100 */
[----:B------:R-:W-:Y:S01]  /*59b0*/  IMAD.MOV.U32 R17, RZ, RZ, RZ ;  /* 0x000000ffff117224 */ /* 0x000fe200078e00ff */
[----:B------:R-:W-:Y:S06]  /*59c0*/  BRA `(.L_x_35194) ;  /* 0x0000000c00407947 */ /* 0x000fec0003800000 */
.L_x_35191:
        /* <DEDUP_REMOVED lines=8> */
.L_x_35196:
[----:B------:R-:W2:Y:S02]  /*5a50*/  LDG.E R16, desc[UR36][R2.64] ;  /* 0x0000002402107981 */ /* 0x000ea4000c1e1900 */
[----:B--2---:R-:W-:Y:S01]  /*5a60*/  SHF.R.S32.HI R17, RZ, 0x1f, R16 ;  /* 0x0000001fff117819 */ /* 0x004fe20000011410 */
[----:B------:R-:W-:Y:S06]  /*5a70*/  BRA `(.L_x_35194) ;  /* 0x0000000c00147947 */ /* 0x000fec0003800000 */
.L_x_35195:
[----:B------:R-:W2:Y:S02]  /*5a80*/  LDG.E.S16 R16, desc[UR36][R2.64] ;  /* 0x0000002402107981 */ /* 0x000ea4000c1e1700 */
[----:B--2---:R-:W-:Y:S01]  /*5a90*/  SHF.R.S32.HI R17, RZ, 0x1f, R16 ;  /* 0x0000001fff117819 */ /* 0x004fe20000011410 */
[----:B------:R-:W-:Y:S06]  /*5aa0*/  BRA `(.L_x_35194) ;  /* 0x0000000c00087947 */ /* 0x000fec0003800000 */
.L_x_35190:
        /* <DEDUP_REMOVED lines=9> */
.L_x_35198:
[----:B------:R-:W2:Y:S02]  /*5b40*/  LDG.E.U16 R2, desc[UR36][R2.64] ;  /* 0x0000002402027981 */ /* 0x000ea4000c1e1500 */
[----:B--2---:R-:W-:-:S06]  /*5b50*/  HADD2.F32 R16, -RZ, R2.H0_H0 ;  /* 0x20000002ff107230 */ /* 0x004fcc0000004100 */
[----:B------:R-:W0:Y:S01]  /*5b60*/  F2I.S64.TRUNC R16, R16 ;  /* 0x0000001000107311 */ /* 0x000e22000020d900 */
[----:B------:R-:W-:Y:S05]  /*5b70*/  BRA `(.L_x_35194) ;  /* 0x0000000800d47947 */ /* 0x000fea0003800000 */
.L_x_35197:
        /* <DEDUP_REMOVED lines=9> */
.L_x_35200:
[----:B------:R-:W2:Y:S02]  /*5c10*/  LDG.E.U16 R2, desc[UR36][R2.64] ;  /* 0x0000002402027981 */ /* 0x000ea4000c1e1500 */
[----:B--2---:R-:W-:-:S06]  /*5c20*/  HADD2.F32 R16, -RZ, R2.H0_H0 ;  /* 0x20000002ff107230 */ /* 0x004fcc0000004100 */
[----:B------:R-:W0:Y:S01]  /*5c30*/  F2I.S64.TRUNC R16, R16 ;  /* 0x0000001000107311 */ /* 0x000e22000020d900 */
[----:B------:R-:W-:Y:S05]  /*5c40*/  BRA `(.L_x_35194) ;  /* 0x0000000800a07947 */ /* 0x000fea0003800000 */
.L_x_35199:
[----:B------:R-:W2:Y:S02]  /*5c50*/  LDG.E.64 R2, desc[UR36][R2.64] ;  /* 0x0000002402027981 */ /* 0x000ea4000c1e1b00 */
[----:B--2---:R0:W1:Y:S01]  /*5c60*/  F2I.S64.F64.TRUNC R16, R2 ;  /* 0x0000000200107311 */ /* 0x004062000030d900 */
[----:B------:R-:W-:Y:S05]  /*5c70*/  BRA `(.L_x_35194) ;  /* 0x0000000800947947 */ /* 0x000fea0003800000 */
.L_x_35189:
        /* <DEDUP_REMOVED lines=13> */
.L_x_35203:
[----:B------:R-:W2:Y:S02]  /*5d50*/  LDG.E.64 R2, desc[UR36][R2.64] ;  /* 0x0000002402027981 */ /* 0x000ea4000c1e1b00 */
[----:B--2---:R0:W1:Y:S01]  /*5d60*/  F2I.S64.F64.TRUNC R16, R2 ;  /* 0x0000000200107311 */ /* 0x004062000030d900 */
[----:B------:R-:W-:Y:S05]  /*5d70*/  BRA `(.L_x_35194) ;  /* 0x0000000800547947 */ /* 0x000fea0003800000 */
.L_x_35202:
        /* <DEDUP_REMOVED lines=26> */
.L_x_35205:
        /* <DEDUP_REMOVED lines=13> */
.L_x_35204:
[----:B------:R-:W2:Y:S02]  /*5ff0*/  LDG.E.U16 R16, desc[UR36][R2.64] ;  /* 0x0000002402107981 */ /* 0x000ea4000c1e1500 */
[----:B--2---:R-:W-:-:S06]  /*6000*/  IMAD.U32 R16, R16, 0x10000, RZ ;  /* 0x0001000010107824 */ /* 0x004fcc00078e00ff */
[----:B------:R-:W0:Y:S01]  /*6010*/  F2I.S64.TRUNC R16, R16 ;  /* 0x0000001000107311 */ /* 0x000e22000020d900 */
[----:B------:R-:W-:Y:S05]  /*6020*/  BRA `(.L_x_35194) ;  /* 0x0000000400a87947 */ /* 0x000fea0003800000 */
.L_x_35201:
        /* <DEDUP_REMOVED lines=11> */
.L_x_35208:
        /* <DEDUP_REMOVED lines=21> */
.L_x_35212:
[----:B------:R-:W-:Y:S05]  /*6230*/  BSYNC.RECONVERGENT B1 ;  /* 0x0000000000017941 */ /* 0x000fea0003800200 */
.L_x_35211:
[----:B------:R-:W-:Y:S01]  /*6240*/  IMAD.SHL.U32 R0, R0, 0x100000, RZ ;  /* 0x0010000000007824 */ /* 0x000fe200078e00ff */
[----:B------:R-:W-:-:S04]  /*6250*/  LEA R2, R2, 0x3b800000, 0x17 ;  /* 0x3b80000002027811 */ /* 0x000fc800078eb8ff */
[----:B------:R-:W-:-:S07]  /*6260*/  LOP3.LUT R16, R2, R0, R7, 0xfe, !PT ;  /* 0x0000000002107212 */ /* 0x000fce00078efe07 */
.L_x_35210:
[----:B------:R-:W-:Y:S05]  /*6270*/  BSYNC.RECONVERGENT B0 ;  /* 0x0000000000007941 */ /* 0x000fea0003800200 */
.L_x_35209:
[----:B------:R-:W1:Y:S01]  /*6280*/  F2I.S64.TRUNC R16, R16 ;  /* 0x0000001000107311 */ /* 0x000e62000020d900 */
[----:B------:R-:W-:Y:S05]  /*6290*/  BRA `(.L_x_35194) ;  /* 0x00000004000c7947 */ /* 0x000fea0003800000 */
.L_x_35207:
        /* <DEDUP_REMOVED lines=21> */
.L_x_35216:
[----:B------:R-:W-:Y:S05]  /*63f0*/  BSYNC.RECONVERGENT B1 ;  /* 0x0000000000017941 */ /* 0x000fea0003800200 */
.L_x_35215:
[----:B------:R-:W-:Y:S02]  /*6400*/  SHF.L.U32 R0, R0, 0x15, RZ ;  /* 0x0000001500007819 */ /* 0x000fe400000006ff */
[----:B------:R-:W-:-:S04]  /*6410*/  LEA R2, R2, 0x37800000, 0x17 ;  /* 0x3780000002027811 */ /* 0x000fc800078eb8ff */
[----:B------:R-:W-:-:S07]  /*6420*/  LOP3.LUT R16, R2, R0, R7, 0xfe, !PT ;  /* 0x0000000002107212 */ /* 0x000fce00078efe07 */
.L_x_35214:
[----:B------:R-:W-:Y:S05]  /*6430*/  BSYNC.RECONVERGENT B0 ;  /* 0x0000000000007941 */ /* 0x000fea0003800200 */
.L_x_35213:
[----:B------:R-:W2:Y:S01]  /*6440*/  F2I.S64.TRUNC R16, R16 ;  /* 0x0000001000107311 */ /* 0x000ea2000020d900 */
[----:B------:R-:W-:Y:S05]  /*6450*/  BRA `(.L_x_35194) ;  /* 0x00000000009c7947 */ /* 0x000fea0003800000 */
.L_x_35206:
        /* <DEDUP_REMOVED lines=14> */
.L_x_35220:
[----:B------:R-:W-:Y:S05]  /*6540*/  BSYNC.RECONVERGENT B0 ;  /* 0x0000000000007941 */ /* 0x000fea0003800200 */
.L_x_35219:
[----:B------:R-:W4:Y:S01]  /*6550*/  F2I.S64.TRUNC R16, R16 ;  /* 0x0000001000107311 */ /* 0x000f22000020d900 */
[----:B------:R-:W-:Y:S05]  /*6560*/  BRA `(.L_x_35194) ;  /* 0x0000000000587947 */ /* 0x000fea0003800000 */
.L_x_35193:
        /* <DEDUP_REMOVED lines=16> */
.L_x_35221:
[----:B------:R-:W-:Y:S01]  /*6670*/  CS2R R16, SRZ ;  /* 0x0000000000107805 */ /* 0x000fe2000001ff00 */
[----:B------:R-:W-:Y:S06]  /*6680*/  BRA `(.L_x_35194) ;  /* 0x0000000000107947 */ /* 0x000fec0003800000 */
.L_x_35218:
[----:B------:R3:W5:Y:S01]  /*6690*/  LDG.E.64 R16, desc[UR36][R2.64] ;  /* 0x0000002402107981 */ /* 0x000762000c1e1b00 */
[----:B------:R-:W-:Y:S05]  /*66a0*/  BRA `(.L_x_35194) ;  /* 0x0000000000087947 */ /* 0x000fea0003800000 */
.L_x_35217:
[----:B------:R0:W5:Y:S01]  /*66b0*/  LDG.E R16, desc[UR36][R2.64] ;  /* 0x0000002402107981 */ /* 0x000162000c1e1900 */
[----:B------:R-:W-:-:S07]  /*66c0*/  IMAD.MOV.U32 R17, RZ, RZ, RZ ;  /* 0x000000ffff117224 */ /* 0x000fce00078e00ff */
.L_x_35194:
        /* <DEDUP_REMOVED lines=17> */
.L_x_35225:
[----:B------:R3:W5:Y:S01]  /*67e0*/  LDG.E.U8 R4, desc[UR36][R22.64] ;  /* 0x0000002416047981 */ /* 0x000762000c1e1100 */
[----:B0-----:R-:W-:Y:S01]  /*67f0*/  MOV R5, RZ ;  /* 0x000000ff00057202 */ /* 0x001fe20000000f00 */
[----:B------:R-:W-:Y:S06]  /*6800*/  BRA `(.L_x_35227) ;  /* 0x0000000c00407947 */ /* 0x000fec0003800000 */
.L_x_35224:
        /* <DEDUP_REMOVED lines=8> */
.L_x_35229:
[----:B------:R-:W0:Y:S02]  /*6890*/  LDG.E R4, desc[UR36][R22.64] ;  /* 0x0000002416047981 */ /* 0x000e24000c1e1900 */
[----:B0-----:R-:W-:Y:S01]  /*68a0*/  SHF.R.S32.HI R5, RZ, 0x1f, R4 ;  /* 0x0000001fff057819 */ /* 0x001fe20000011404 */
[----:B------:R-:W-:Y:S06]  /*68b0*/  BRA `(.L_x_35227) ;  /* 0x0000000c00147947 */ /* 0x000fec0003800000 */
.L_x_35228:
[----:B------:R-:W0:Y:S02]  /*68c0*/  LDG.E.S16 R4, desc[UR36][R22.64] ;  /* 0x0000002416047981 */ /* 0x000e24000c1e1700 */
[----:B0-----:R-:W-:Y:S01]  /*68d0*/  SHF.R.S32.HI R5, RZ, 0x1f, R4 ;  /* 0x0000001fff057819 */ /* 0x001fe20000011404 */
[----:B------:R-:W-:Y:S06]  /*68e0*/  BRA `(.L_x_35227) ;  /* 0x0000000c00087947 */ /* 0x000fec0003800000 */
.L_x_35223:
        /* <DEDUP_REMOVED lines=9> */
.L_x_35231:
[----:B------:R-:W3:Y:S02]  /*6980*/  LDG.E.U16 R22, desc[UR36][R22.64] ;  /* 0x0000002416167981 */ /* 0x000ee4000c1e1500 */
[----:B---3--:R-:W-:-:S06]  /*6990*/  HADD2.F32 R4, -RZ, R22.H0_H0 ;  /* 0x20000016ff047230 */ /* 0x008fcc0000004100 */
[----:B0-----:R-:W0:Y:S01]  /*69a0*/  F2I.S64.TRUNC R4, R4 ;  /* 0x0000000400047311 */ /* 0x001e22000020d900 */
[----:B------:R-:W-:Y:S05]  /*69b0*/  BRA `(.L_x_35227) ;  /* 0x0000000800d47947 */ /* 0x000fea0003800000 */
.L_x_35230:
        /* <DEDUP_REMOVED lines=9> */
.L_x_35233:
[----:B------:R-:W3:Y:S02]  /*6a50*/  LDG.E.U16 R22, desc[UR36][R22.64] ;  /* 0x0000002416167981 */ /* 0x000ee4000c1e1500 */
[----:B---3--:R-:W-:-:S06]  /*6a60*/  HADD2.F32 R4, -RZ, R22.H0_H0 ;  /* 0x20000016ff047230 */ /* 0x008fcc0000004100 */
[----:B0-----:R-:W0:Y:S01]  /*6a70*/  F2I.S64.TRUNC R4, R4 ;  /* 0x0000000400047311 */ /* 0x001e22000020d900 */
[----:B------:R-:W-:Y:S05]  /*6a80*/  BRA `(.L_x_35227) ;  /* 0x0000000800a07947 */ /* 0x000fea0003800000 */
.L_x_35232:
[----:B0-----:R-:W3:Y:S02]  /*6a90*/  LDG.E.64 R4, desc[UR36][R22.64] ;  /* 0x0000002416047981 */ /* 0x001ee4000c1e1b00 */
[----:B---3--:R-:W0:Y:S01]  /*6aa0*/  F2I.S64.F64.TRUNC R4, R4 ;  /* 0x0000000400047311 */ /* 0x008e22000030d900 */
[----:B------:R-:W-:Y:S05]  /*6ab0*/  BRA `(.L_x_35227) ;  /* 0x0000000800947947 */ /* 0x000fea0003800000 */
.L_x_35222:
        /* <DEDUP_REMOVED lines=13> */
.L_x_35236:
[----:B0-----:R-:W3:Y:S02]  /*6b90*/  LDG.E.64 R4, desc[UR36][R22.64] ;  /* 0x0000002416047981 */ /* 0x001ee4000c1e1b00 */
[----:B---3--:R-:W0:Y:S01]  /*6ba0*/  F2I.S64.F64.TRUNC R4, R4 ;  /* 0x0000000400047311 */ /* 0x008e22000030d900 */
[----:B------:R-:W-:Y:S05]  /*6bb0*/  BRA `(.L_x_35227) ;  /* 0x0000000800547947 */ /* 0x000fea0003800000 */
.L_x_35235:
        /* <DEDUP_REMOVED lines=26> */
.L_x_35238:
        /* <DEDUP_REMOVED lines=13> */
.L_x_35237:
[----:B------:R-:W3:Y:S02]  /*6e30*/  LDG.E.U16 R4, desc[UR36][R22.64] ;  /* 0x0000002416047981 */ /* 0x000ee4000c1e1500 */
[----:B---3--:R-:W-:-:S06]  /*6e40*/  IMAD.U32 R4, R4, 0x10000, RZ ;  /* 0x0001000004047824 */ /* 0x008fcc00078e00ff */
[----:B0-----:R-:W0:Y:S01]  /*6e50*/  F2I.S64.TRUNC R4, R4 ;  /* 0x0000000400047311 */ /* 0x001e22000020d900 */
[----:B------:R-:W-:Y:S05]  /*6e60*/  BRA `(.L_x_35227) ;  /* 0x0000000400a87947 */ /* 0x000fea0003800000 */
.L_x_35234:
        /* <DEDUP_REMOVED lines=11> */
.L_x_35241:
        /* <DEDUP_REMOVED lines=21> */
.L_x_35245:
[----:B------:R-:W-:Y:S05]  /*7070*/  BSYNC.RECONVERGENT B1 ;  /* 0x0000000000017941 */ /* 0x000fea0003800200 */
.L_x_35244:
[----:B------:R-:W-:Y:S01]  /*7080*/  IMAD.SHL.U32 R0, R0, 0x100000, RZ ;  /* 0x0010000000007824 */ /* 0x000fe200078e00ff */
[----:B------:R-:W-:-:S04]  /*7090*/  LEA R2, R2, 0x3b800000, 0x17 ;  /* 0x3b80000002027811 */ /* 0x000fc800078eb8ff */
[----:B------:R-:W-:-:S07]  /*70a0*/  LOP3.LUT R4, R2, R0, R7, 0xfe, !PT ;  /* 0x0000000002047212 */ /* 0x000fce00078efe07 */
.L_x_35243:
[----:B------:R-:W-:Y:S05]  /*70b0*/  BSYNC.RECONVERGENT B0 ;  /* 0x0000000000007941 */ /* 0x000fea0003800200 */
.L_x_35242:
[----:B0-----:R-:W0:Y:S01]  /*70c0*/  F2I.S64.TRUNC R4, R4 ;  /* 0x0000000400047311 */ /* 0x001e22000020d900 */
[----:B------:R-:W-:Y:S05]  /*70d0*/  BRA `(.L_x_35227) ;  /* 0x00000004000c7947 */ /* 0x000fea0003800000 */
.L_x_35240:
        /* <DEDUP_REMOVED lines=21> */
.L_x_35249:
[----:B------:R-:W-:Y:S05]  /*7230*/  BSYNC.RECONVERGENT B1 ;  /* 0x0000000000017941 */ /* 0x000fea0003800200 */
.L_x_35248:
[----:B------:R-:W-:Y:S01]  /*7240*/  IMAD.SHL.U32 R0, R0, 0x200000, RZ ;  /* 0x0020000000007824 */ /* 0x000fe200078e00ff */
[----:B------:R-:W-:-:S04]  /*7250*/  LEA R2, R2, 0x37800000, 0x17 ;  /* 0x3780000002027811 */ /* 0x000fc800078eb8ff */
[----:B------:R-:W-:-:S07]  /*7260*/  LOP3.LUT R4, R2, R0, R7, 0xfe, !PT ;  /* 0x0000000002047212 */ /* 0x000fce00078efe07 */
.L_x_35247:
[----:B------:R-:W-:Y:S05]  /*7270*/  BSYNC.RECONVERGENT B0 ;  /* 0x0000000000007941 */ /* 0x000fea0003800200 */
.L_x_35246:
[----:B0-----:R-:W0:Y:S01]  /*7280*/  F2I.S64.TRUNC R4, R4 ;  /* 0x0000000400047311 */ /* 0x001e22000020d900 */
[----:B------:R-:W-:Y:S05]  /*7290*/  BRA `(.L_x_35227) ;  /* 0x00000000009c7947 */ /* 0x000fea0003800000 */
.L_x_35239:
        /* <DEDUP_REMOVED lines=14> */
.L_x_35253:
[----:B------:R-:W-:Y:S05]  /*7380*/  BSYNC.RECONVERGENT B0 ;  /* 0x0000000000007941 */ /* 0x000fea0003800200 */
.L_x_35252:
[----:B0-----:R-:W0:Y:S01]  /*7390*/  F2I.S64.TRUNC R4, R4 ;  /* 0x0000000400047311 */ /* 0x001e22000020d900 */
[----:B------:R-:W-:Y:S05]  /*73a0*/  BRA `(.L_x_35227) ;  /* 0x0000000000587947 */ /* 0x000fea0003800000 */
.L_x_35226:
        /* <DEDUP_REMOVED lines=16> */
.L_x_35254:
[----:B------:R-:W-:Y:S01]  /*74b0*/  CS2R R4, SRZ ;  /* 0x0000000000047805 */ /* 0x000fe2000001ff00 */
[----:B------:R-:W-:Y:S06]  /*74c0*/  BRA `(.L_x_35227) ;  /* 0x0000000000107947 */ /* 0x000fec0003800000 */
.L_x_35251:
[----:B0-----:R0:W5:Y:S01]  /*74d0*/  LDG.E.64 R4, desc[UR36][R22.64] ;  /* 0x0000002416047981 */ /* 0x001162000c1e1b00 */
[----:B------:R-:W-:Y:S05]  /*74e0*/  BRA `(.L_x_35227) ;  /* 0x0000000000087947 */ /* 0x000fea0003800000 */
.L_x_35250:
[----:B------:R3:W5:Y:S01]  /*74f0*/  LDG.E R4, desc[UR36][R22.64] ;  /* 0x0000002416047981 */ /* 0x000762000c1e1900 */
[----:B0-----:R-:W-:-:S07]  /*7500*/  IMAD.MOV.U32 R5, RZ, RZ, RZ ;  /* 0x000000ffff057224 */ /* 0x001fce00078e00ff */
.L_x_35227:
        /* <DEDUP_REMOVED lines=21> */
.L_x_35258:
[----:B------:R0:W-:Y:S01]  /*7660*/  STG.E.U8 desc[UR36][R2.64], R7 ;  /* 0x0000000702007986 */ /* 0x0001e2000c101124 */
[----:B------:R-:W-:Y:S05]  /*7670*/  BRA `(.L_x_35260) ;  /* 0x0000000c00387947 */ /* 0x000fea0003800000 */
.L_x_35257:
        /* <DEDUP_REMOVED lines=8> */
.L_x_35262:
[----:B------:R0:W-:Y:S01]  /*7700*/  STG.E desc[UR36][R2.64], R7 ;  /* 0x0000000702007986 */ /* 0x0001e2000c101924 */
[----:B------:R-:W-:Y:S05]  /*7710*/  BRA `(.L_x_35260) ;  /* 0x0000000c00107947 */ /* 0x000fea0003800000 */
.L_x_35261:
[----:B------:R0:W-:Y:S01]  /*7720*/  STG.E.U16 desc[UR36][R2.64], R7 ;  /* 0x0000000702007986 */ /* 0x0001e2000c101524 */
[----:B------:R-:W-:Y:S05]  /*7730*/  BRA `(.L_x_35260) ;  /* 0x0000000c00087947 */ /* 0x000fea0003800000 */
.L_x_35256:
        /* <DEDUP_REMOVED lines=9> */
.L_x_35264:
[----:B------:R-:W0:Y:S02]  /*77d0*/  I2F.S64 R0, R4 ;  /* 0x0000000400007312 */ /* 0x000e240000301400 */
[----:B0-----:R-:W-:-:S05]  /*77e0*/  F2FP.F16.F32.PACK_AB R0, RZ, R0 ;  /* 0x00000000ff00723e */ /* 0x001fca00000000ff */
[----:B------:R0:W-:Y:S01]  /*77f0*/  STG.E.U16 desc[UR36][R2.64], R0 ;  /* 0x0000000002007986 */ /* 0x0001e2000c101524 */
[----:B------:R-:W-:Y:S05]  /*7800*/  BRA `(.L_x_35260) ;  /* 0x0000000800d47947 */ /* 0x000fea0003800000 */
.L_x_35263:
        /* <DEDUP_REMOVED lines=10> */
.L_x_35266:
[----:B------:R-:W0:Y:S02]  /*78b0*/  I2F.S64 R4, R4 ;  /* 0x0000000400047312 */ /* 0x000e240000301400 */
[----:B0-----:R-:W-:-:S04]  /*78c0*/  F2FP.F16.F32.PACK_AB R5, RZ, R4 ;  /* 0x00000004ff05723e */ /* 0x001fc800000000ff */
[----:B------:R-:W-:-:S05]  /*78d0*/  PRMT R5, R5, 0x5410, RZ ;  /* 0x0000541005057816 */ /* 0x000fca00000000ff */
[----:B------:R0:W-:Y:S01]  /*78e0*/  STG.E desc[UR36][R2.64], R5 ;  /* 0x0000000502007986 */ /* 0x0001e2000c101924 */
[----:B------:R-:W-:Y:S05]  /*78f0*/  BRA `(.L_x_35260) ;  /* 0x0000000800987947 */ /* 0x000fea0003800000 */
.L_x_35265:
[----:B------:R-:W0:Y:S02]  /*7900*/  I2F.F64.S64 R4, R4 ;  /* 0x0000000400047312 */ /* 0x000e240000301c00 */
[----:B0-----:R0:W-:Y:S01]  /*7910*/  STG.E.64 desc[UR36][R2.64], R4 ;  /* 0x0000000402007986 */ /* 0x0011e2000c101b24 */
[----:B------:R-:W-:Y:S05]  /*7920*/  BRA `(.L_x_35260) ;  /* 0x00000008008c7947 */ /* 0x000fea0003800000 */
.L_x_35255:
        /* <DEDUP_REMOVED lines=12> */
.L_x_35270:
        /* <DEDUP_REMOVED lines=18> */
.L_x_35273:
[----:B------:R-:W-:-:S04]  /*7b10*/  SHF.R.U32.HI R5, RZ, 0x18, R5 ;  /* 0x00000018ff057819 */ /* 0x000fc80000011605 */
[----:B------:R-:W-:-:S07]  /*7b20*/  LOP3.LUT R0, R0, 0x80, R5, 0xf8, !PT ;  /* 0x0000008000007812 */ /* 0x000fce00078ef805 */
.L_x_35272:
[----:B------:R-:W-:Y:S05]  /*7b30*/  BSYNC.RECONVERGENT B0 ;  /* 0x0000000000007941 */ /* 0x000fea0003800200 */
.L_x_35271:
[----:B------:R3:W-:Y:S01]  /*7b40*/  STG.E.U8 desc[UR36][R2.64], R0 ;  /* 0x0000000002007986 */ /* 0x0007e2000c101124 */
[----:B------:R-:W-:Y:S05]  /*7b50*/  BRA `(.L_x_35260) ;  /* 0x0000000800007947 */ /* 0x000fea0003800000 */
.L_x_35269:
        /* <DEDUP_REMOVED lines=18> */
.L_x_35276:
[----:B------:R-:W-:-:S04]  /*7c80*/  SHF.R.U32.HI R5, RZ, 0x18, R5 ;  /* 0x00000018ff057819 */ /* 0x000fc80000011605 */
[----:B------:R-:W-:-:S07]  /*7c90*/  LOP3.LUT R0, R0, 0x80, R5, 0xf8, !PT ;  /* 0x0000008000007812 */ /* 0x000fce00078ef805 */
.L_x_35275:
[----:B------:R-:W-:Y:S05]  /*7ca0*/  BSYNC.RECONVERGENT B0 ;  /* 0x0000000000007941 */ /* 0x000fea0003800200 */
.L_x_35274:
[----:B------:R0:W-:Y:S01]  /*7cb0*/  STG.E.U8 desc[UR36][R2.64], R0 ;  /* 0x0000000002007986 */ /* 0x0001e2000c101124 */
[----:B------:R-:W-:Y:S05]  /*7cc0*/  BRA `(.L_x_35260) ;  /* 0x0000000400a47947 */ /* 0x000fea0003800000 */
.L_x_35268:
        /* <DEDUP_REMOVED lines=23> */
.L_x_35278:
[----:B------:R1:W-:Y:S01]  /*7e40*/  STG.E.64 desc[UR36][R2.64], R4 ;  /* 0x0000000402007986 */ /* 0x0003e2000c101b24 */
[----:B------:R-:W-:Y:S05]  /*7e50*/  BRA `(.L_x_35260) ;  /* 0x0000000400407947 */ /* 0x000fea0003800000 */
.L_x_35277:
[----:B------:R0:W-:Y:S01]  /*7e60*/  STG.E desc[UR36][R2.64], R7 ;  /* 0x0000000702007986 */ /* 0x0001e2000c101924 */
[----:B------:R-:W-:Y:S05]  /*7e70*/  BRA `(.L_x_35260) ;  /* 0x0000000400387947 */ /* 0x000fea0003800000 */
.L_x_35267:
        /* <DEDUP_REMOVED lines=11> */
.L_x_35280:
[----:B------:R-:W0:Y:S01]  /*7f30*/  I2F.F64.S64 R4, R4 ;  /* 0x0000000400047312 */ /* 0x000e220000301c00 */
[----:B------:R-:W-:-:S05]  /*7f40*/  CS2R R6, SRZ ;  /* 0x0000000000067805 */ /* 0x000fca000001ff00 */
[----:B0-----:R0:W-:Y:S01]  /*7f50*/  STG.E.128 desc[UR36][R2.64], R4 ;  /* 0x0000000402007986 */ /* 0x0011e2000c101d24 */
[----:B------:R-:W-:Y:S05]  /*7f60*/  BRA `(.L_x_35260) ;  /* 0x0000000000fc7947 */ /* 0x000fea0003800000 */
.L_x_35279:
[----:B------:R-:W-:-:S09]  /*7f70*/  UISETP.NE.AND UP0, UPT, UR4, 0xf, UPT ;  /* 0x0000000f0400788c */ /* 0x000fd2000bf05270 */
[----:B------:R-:W-:Y:S05]  /*7f80*/  BRA.U !UP0, `(.L_x_35281) ;  /* 0x0000000108e87547 */ /* 0x000fea000b800000 */
[----:B------:R-:W-:-:S09]  /*7f90*/  UISETP.NE.AND UP0, UPT, UR4, 0x17, UPT ;  /* 0x000000170400788c */ /* 0x000fd2000bf05270 */
[----:B------:R-:W-:Y:S05]  /*7fa0*/  BRA.U !UP0, `(.L_x_35282) ;  /* 0x0000000108907547 */ /* 0x000fea000b800000 */
[----:B------:R-:W-:-:S09]  /*7fb0*/  UISETP.NE.AND UP0, UPT, UR4, 0x18, UPT ;  /* 0x000000180400788c */ /* 0x000fd2000bf05270 */
[----:B------:R-:W-:Y:S05]  /*7fc0*/  BRA.U !UP0, `(.L_x_35283) ;  /* 0x0000000108447547 */ /* 0x000fea000b800000 */
.L_x_35259:
        /* <DEDUP_REMOVED lines=16> */
.L_x_35284:
[----:B------:R-:W-:Y:S05]  /*80d0*/  BRA `(.L_x_35260) ;  /* 0x0000000000a07947 */ /* 0x000fea0003800000 */
.L_x_35283:
        /* <DEDUP_REMOVED lines=13> */
.L_x_35286:
[----:B------:R-:W-:Y:S05]  /*81b0*/  BSYNC.RECONVERGENT B0 ;  /* 0x0000000000007941 */ /* 0x000fea0003800200 */
.L_x_35285:
[----:B------:R-:W-:-:S05]  /*81c0*/  LOP3.LUT R7, R0, 0x80, R7, 0xf8, !PT ;  /* 0x0000008000077812 */ /* 0x000fca00078ef807 */
[----:B------:R0:W-:Y:S01]  /*81d0*/  STG.E.U8 desc[UR36][R2.64], R7 ;  /* 0x0000000702007986 */ /* 0x0001e2000c101124 */
[----:B------:R-:W-:Y:S05]  /*81e0*/  BRA `(.L_x_35260) ;  /* 0x00000000005c7947 */ /* 0x000fea0003800000 */
.L_x_35282:
        /* <DEDUP_REMOVED lines=12> */
.L_x_35288:
[----:B------:R-:W-:Y:S02]  /*82b0*/  ISETP.GT.U32.AND P0, PT, R6, 0x7f800000, PT ;  /* 0x7f8000000600780c */ /* 0x000fe40003f04070 */
[----:B------:R-:W-:-:S04]  /*82c0*/  MOV R0, 0x7f ;  /* 0x0000007f00007802 */ /* 0x000fc80000000f00 */
[----:B------:R-:W-:-:S07]  /*82d0*/  SEL R0, R0, 0x7c, P0 ;  /* 0x0000007c00007807 */ /* 0x000fce0000000000 */
.L_x_35289:
[----:B------:R-:W-:Y:S05]  /*82e0*/  BSYNC.RECONVERGENT B0 ;  /* 0x0000000000007941 */ /* 0x000fea0003800200 */
.L_x_35287:
[----:B------:R-:W-:-:S04]  /*82f0*/  SHF.R.U32.HI R5, RZ, 0x18, R5 ;  /* 0x00000018ff057819 */ /* 0x000fc80000011605 */
[----:B------:R-:W-:-:S05]  /*8300*/  LOP3.LUT R5, R0, 0x80, R5, 0xf8, !PT ;  /* 0x0000008000057812 */ /* 0x000fca00078ef805 */
[----:B------:R0:W-:Y:S01]  /*8310*/  STG.E.U8 desc[UR36][R2.64], R5 ;  /* 0x0000000502007986 */ /* 0x0001e2000c101124 */
[----:B------:R-:W-:Y:S05]  /*8320*/  BRA `(.L_x_35260) ;  /* 0x00000000000c7947 */ /* 0x000fea0003800000 */
.L_x_35281:
[----:B------:R-:W0:Y:S02]  /*8330*/  I2F.S64 R0, R4 ;  /* 0x0000000400007312 */ /* 0x000e240000301400 */
[----:B0-----:R-:W-:-:S05]  /*8340*/  F2FP.BF16.F32.PACK_AB R0, RZ, R0 ;  /* 0x00000000ff00723e */ /* 0x001fca00000010ff */
[----:B------:R0:W-:Y:S02]  /*8350*/  STG.E.U16 desc[UR36][R2.64], R0 ;  /* 0x0000000002007986 */ /* 0x0001e4000c101524 */
.L_x_35260:
[----:B------:R-:W-:-:S07]  /*8360*/  VIADD R19, R19, 0x80 ;  /* 0x0000008013137836 */ /* 0x000fce0000000000 */
.L_x_35187:
[----:B------:R-:W-:Y:S05]  /*8370*/  BSYNC.RECONVERGENT B6 ;  /* 0x0000000000067941 */ /* 0x000fea0003800200 */
.L_x_35186:
        /* <DEDUP_REMOVED lines=358> */
.L_x_35292:
        /* <DEDUP_REMOVED lines=17> */
.L_x_35296:
[----:B------:R1:W5:Y:S01]  /*9af0*/  LDG.E.U8 R16, desc[UR36][R2.64] ;  /* 0x0000002402107981 */ /* 0x000362000c1e1100 */
[----:B------:R-:W-:Y:S01]  /*9b00*/  IMAD.MOV.U32 R17, RZ, RZ, RZ ;  /* 0x000000ffff117224 */ /* 0x000fe200078e00ff */
[----:B------:R-:W-:Y:S06]  /*9b10*/  BRA `(.L_x_35298) ;  /* 0x0000000c00407947 */ /* 0x000fec0003800000 */
.L_x_35295:
        /* <DEDUP_REMOVED lines=8> */
.L_x_35300:
[----:B------:R-:W2:Y:S02]  /*9ba0*/  LDG.E R16, desc[UR36][R2.64] ;  /* 0x0000002402107981 */ /* 0x000ea4000c1e1900 */
[----:B--2---:R-:W-:Y:S01]  /*9bb0*/  SHF.R.S32.HI R17, RZ, 0x1f, R16 ;  /* 0x0000001fff117819 */ /* 0x004fe20000011410 */
[----:B------:R-:W-:Y:S06]  /*9bc0*/  BRA `(.L_x_35298) ;  /* 0x0000000c00147947 */ /* 0x000fec0003800000 */
.L_x_35299:
[----:B------:R-:W2:Y:S02]  /*9bd0*/  LDG.E.S16 R16, desc[UR36][R2.64] ;  /* 0x0000002402107981 */ /* 0x000ea4000c1e1700 */
[----:B--2---:R-:W-:Y:S01]  /*9be0*/  SHF.R.S32.HI R17, RZ, 0x1f, R16 ;  /* 0x0000001fff117819 */ /* 0x004fe20000011410 */
[----:B------:R-:W-:Y:S06]  /*9bf0*/  BRA `(.L_x_35298) ;  /* 0x0000000c00087947 */ /* 0x000fec0003800000 */
.L_x_35294:
        /* <DEDUP_REMOVED lines=9> */
.L_x_35302:
[----:B------:R-:W2:Y:S02]  /*9c90*/  LDG.E.U16 R2, desc[UR36][R2.64] ;  /* 0x0000002402027981 */ /* 0x000ea4000c1e1500 */
[----:B--2---:R-:W-:-:S06]  /*9ca0*/  HADD2.F32 R16, -RZ, R2.H0_H0 ;  /* 0x20000002ff107230 */ /* 0x004fcc0000004100 */
[----:B------:R-:W0:Y:S01]  /*9cb0*/  F2I.S64.TRUNC R16, R16 ;  /* 0x0000001000107311 */ /* 0x000e22000020d900 */
[----:B------:R-:W-:Y:S05]  /*9cc0*/  BRA `(.L_x_35298) ;  /* 0x0000000800d47947 */ /* 0x000fea0003800000 */
.L_x_35301:
        /* <DEDUP_REMOVED lines=9> */
.L_x_35304:
[----:B------:R-:W2:Y:S02]  /*9d60*/  LDG.E.U16 R2, desc[UR36][R2.64] ;  /* 0x0000002402027981 */ /* 0x000ea4000c1e1500 */
[----:B--2---:R-:W-:-:S06]  /*9d70*/  HADD2.F32 R16, -RZ, R2.H0_H0 ;  /* 0x20000002ff107230 */ /* 0x004fcc0000004100 */
[----:B------:R-:W0:Y:S01]  /*9d80*/  F2I.S64.TRUNC R16, R16 ;  /* 0x0000001000107311 */ /* 0x000e22000020d900 */
[----:B------:R-:W-:Y:S05]  /*9d90*/  BRA `(.L_x_35298) ;  /* 0x0000000800a07947 */ /* 0x000fea0003800000 */
.L_x_35303:
[----:B------:R-:W2:Y:S02]  /*9da0*/  LDG.E.64 R2, desc[UR36][R2.64] ;  /* 0x0000002402027981 */ /* 0x000ea4000c1e1b00 */
[----:B--2---:R2:W3:Y:S01]  /*9db0*/  F2I.S64.F64.TRUNC R16, R2 ;  /* 0x0000000200107311 */ /* 0x0044e2000030d900 */
[----:B------:R-:W-:Y:S05]  /*9dc0*/  BRA `(.L_x_35298) ;  /* 0x0000000800947947 */ /* 0x000fea0003800000 */
.L_x_35293:
        /* <DEDUP_REMOVED lines=13> */
.L_x_35307:
[----:B------:R-:W2:Y:S02]  /*9ea0*/  LDG.E.64 R2, desc[UR36][R2.64] ;  /* 0x0000002402027981 */ /* 0x000ea4000c1e1b00 */
[----:B--2---:R0:W1:Y:S01]  /*9eb0*/  F2I.S64.F64.TRUNC R16, R2 ;  /* 0x0000000200107311 */ /* 0x004062000030d900 */
[----:B------:R-:W-:Y:S05]  /*9ec0*/  BRA `(.L_x_35298) ;  /* 0x0000000800547947 */ /* 0x000fea0003800000 */
.L_x_35306:
        /* <DEDUP_REMOVED lines=26> */
.L_x_35309:
        /* <DEDUP_REMOVED lines=13> */
.L_x_35308:
[----:B------:R-:W2:Y:S02]  /*a140*/  LDG.E.U16 R16, desc[UR36][R2.64] ;  /* 0x0000002402107981 */ /* 0x000ea4000c1e1500 */
[----:B--2---:R-:W-:-:S06]  /*a150*/  IMAD.U32 R16, R16, 0x10000, RZ ;  /* 0x0001000010107824 */ /* 0x004fcc00078e00ff */
[----:B------:R-:W0:Y:S01]  /*a160*/  F2I.S64.TRUNC R16, R16 ;  /* 0x0000001000107311 */ /* 0x000e22000020d900 */
[----:B------:R-:W-:Y:S05]  /*a170*/  BRA `(.L_x_35298) ;  /* 0x0000000400a87947 */ /* 0x000fea0003800000 */
.L_x_35305:
        /* <DEDUP_REMOVED lines=11> */
.L_x_35312:
        /* <DEDUP_REMOVED lines=21> */
.L_x_35316:
[----:B------:R-:W-:Y:S05]  /*a380*/  BSYNC.RECONVERGENT B1 ;  /* 0x0000000000017941 */ /* 0x000fea0003800200 */
.L_x_35315:
[----:B------:R-:W-:Y:S01]  /*a390*/  IMAD.SHL.U32 R0, R0, 0x100000, RZ ;  /* 0x0010000000007824 */ /* 0x000fe200078e00ff */
[----:B------:R-:W-:-:S04]  /*a3a0*/  LEA R2, R2, 0x3b800000, 0x17 ;  /* 0x3b80000002027811 */ /* 0x000fc800078eb8ff */
[----:B------:R-:W-:-:S07]  /*a3b0*/  LOP3.LUT R16, R2, R0, R7, 0xfe, !PT ;  /* 0x0000000002107212 */ /* 0x000fce00078efe07 */
.L_x_35314:
[----:B------:R-:W-:Y:S05]  /*a3c0*/  BSYNC.RECONVERGENT B0 ;  /* 0x0000000000007941 */ /* 0x000fea0003800200 */
.L_x_35313:
[----:B------:R-:W0:Y:S01]  /*a3d0*/  F2I.S64.TRUNC R16, R16 ;  /* 0x0000001000107311 */ /* 0x000e22000020d900 */
[----:B------:R-:W-:Y:S05]  /*a3e0*/  BRA `(.L_x_35298) ;  /* 0x00000004000c7947 */ /* 0x000fea0003800000 */
.L_x_35311:
        /* <DEDUP_REMOVED lines=21> */
.L_x_35320:
[----:B------:R-:W-:Y:S05]  /*a540*/  BSYNC.RECONVERGENT B1 ;  /* 0x0000000000017941 */ /* 0x000fea0003800200 */
.L_x_35319:
[----:B------:R-:W-:Y:S02]  /*a550*/  SHF.L.U32 R0, R0, 0x15, RZ ;  /* 0x0000001500007819 */ /* 0x000fe400000006ff */
[----:B------:R-:W-:-:S04]  /*a560*/  LEA R2, R2, 0x37800000, 0x17 ;  /* 0x3780000002027811 */ /* 0x000fc800078eb8ff */
[----:B------:R-:W-:-:S07]  /*a570*/  LOP3.LUT R16, R2, R0, R7, 0xfe, !PT ;  /* 0x0000000002107212 */ /* 0x000fce00078efe07 */
.L_x_35318:
[----:B------:R-:W-:Y:S05]  /*a580*/  BSYNC.RECONVERGENT B0 ;  /* 0x0000000000007941 */ /* 0x000fea0003800200 */
.L_x_35317:
[----:B------:R-:W0:Y:S01]  /*a590*/  F2I.S64.TRUNC R16, R16 ;  /* 0x0000001000107311 */ /* 0x000e22000020d900 */
[----:B------:R-:W-:Y:S05]  /*a5a0*/  BRA `(.L_x_35298) ;  /* 0x00000000009c7947 */ /* 0x000fea0003800000 */
.L_x_35310:
        /* <DEDUP_REMOVED lines=14> */
.L_x_35324:
[----:B------:R-:W-:Y:S05]  /*a690*/  BSYNC.RECONVERGENT B0 ;  /* 0x0000000000007941 */ /* 0x000fea0003800200 */
.L_x_35323:
[----:B------:R-:W0:Y:S01]  /*a6a0*/  F2I.S64.TRUNC R16, R16 ;  /* 0x0000001000107311 */ /* 0x000e22000020d900 */
[----:B------:R-:W-:Y:S05]  /*a6b0*/  BRA `(.L_x_35298) ;  /* 0x0000000000587947 */ /* 0x000fea0003800000 */
.L_x_35297:
        /* <DEDUP_REMOVED lines=16> */
.L_x_35325:
[----:B------:R-:W-:Y:S01]  /*a7c0*/  CS2R R16, SRZ ;  /* 0x0000000000107805 */ /* 0x000fe2000001ff00 */
[----:B------:R-:W-:Y:S06]  /*a7d0*/  BRA `(.L_x_35298) ;  /* 0x0000000000107947 */ /* 0x000fec0003800000 */
.L_x_35322:
[----:B------:R0:W5:Y:S01]  /*a7e0*/  LDG.E.64 R16, desc[UR36][R2.64] ;  /* 0x0000002402107981 */ /* 0x000162000c1e1b00 */
[----:B------:R-:W-:Y:S05]  /*a7f0*/  BRA `(.L_x_35298) ;  /* 0x0000000000087947 */ /* 0x000fea0003800000 */
.L_x_35321:
[----:B------:R0:W5:Y:S01]  /*a800*/  LDG.E R16, desc[UR36][R2.64] ;  /* 0x0000002402107981 */ /* 0x000162000c1e1900 */
[----:B------:R-:W-:-:S07]  /*a810*/  IMAD.MOV.U32 R17, RZ, RZ, RZ ;  /* 0x000000ffff117224 */ /* 0x000fce00078e00ff */
.L_x_35298:
        /* <DEDUP_REMOVED lines=17> */
.L_x_35329:
[----:B------:R4:W5:Y:S01]  /*a930*/  LDG.E.U8 R4, desc[UR36][R22.64] ;  /* 0x0000002416047981 */ /* 0x000962000c1e1100 */
[----:B0-----:R-:W-:Y:S01]  /*a940*/  MOV R5, RZ ;  /* 0x000000ff00057202 */ /* 0x001fe20000000f00 */
[----:B------:R-:W-:Y:S06]  /*a950*/  BRA `(.L_x_35331) ;  /* 0x0000000c00407947 */ /* 0x000fec0003800000 */
.L_x_35328:
        /* <DEDUP_REMOVED lines=8> */
.L_x_35333:
[----:B------:R-:W0:Y:S02]  /*a9e0*/  LDG.E R4, desc[UR36][R22.64] ;  /* 0x0000002416047981 */ /* 0x000e24000c1e1900 */
[----:B0-----:R-:W-:Y:S01]  /*a9f0*/  SHF.R.S32.HI R5, RZ, 0x1f, R4 ;  /* 0x0000001fff057819 */ /* 0x001fe20000011404 */
[----:B------:R-:W-:Y:S06]  /*aa00*/  BRA `(.L_x_35331) ;  /* 0x0000000c00147947 */ /* 0x000fec0003800000 */
.L_x_35332:
[----:B------:R-:W0:Y:S02]  /*aa10*/  LDG.E.S16 R4, desc[UR36][R22.64] ;  /* 0x0000002416047981 */ /* 0x000e24000c1e1700 */
[----:B0-----:R-:W-:Y:S01]  /*aa20*/  SHF.R.S32.HI R5, RZ, 0x1f, R4 ;  /* 0x0000001fff057819 */ /* 0x001fe20000011404 */
[----:B------:R-:W-:Y:S06]  /*aa30*/  BRA `(.L_x_35331) ;  /* 0x0000000c00087947 */ /* 0x000fec0003800000 */
.L_x_35327:
        /* <DEDUP_REMOVED lines=9> */
.L_x_35335:
[----:B------:R-:W4:Y:S02]  /*aad0*/  LDG.E.U16 R22, desc[UR36][R22.64] ;  /* 0x0000002416167981 */ /* 0x000f24000c1e1500 */
[----:B----4-:R-:W-:-:S06]  /*aae0*/  HADD2.F32 R4, -RZ, R22.H0_H0 ;  /* 0x20000016ff047230 */ /* 0x010fcc0000004100 */
[----:B0-----:R-:W0:Y:S01]  /*aaf0*/  F2I.S64.TRUNC R4, R4 ;  /* 0x0000000400047311 */ /* 0x001e22000020d900 */
[----:B------:R-:W-:Y:S05]  /*ab00*/  BRA `(.L_x_35331) ;  /* 0x0000000800d47947 */ /* 0x000fea0003800000 */
.L_x_35334:
        /* <DEDUP_REMOVED lines=9> */
.L_x_35337:
[----:B------:R-:W4:Y:S02]  /*aba0*/  LDG.E.U16 R22, desc[UR36][R22.64] ;  /* 0x0000002416167981 */ /* 0x000f24000c1e1500 */
[----:B----4-:R-:W-:-:S06]  /*abb0*/  HADD2.F32 R4, -RZ, R22.H0_H0 ;  /* 0x20000016ff047230 */ /* 0x010fcc0000004100 */
[----:B0-----:R-:W0:Y:S01]  /*abc0*/  F2I.S64.TRUNC R4, R4 ;  /* 0x0000000400047311 */ /* 0x001e22000020d900 */
[----:B------:R-:W-:Y:S05]  /*abd0*/  BRA `(.L_x_35331) ;  /* 0x0000000800a07947 */ /* 0x000fea0003800000 */
.L_x_35336:
[----:B0-----:R-:W4:Y:S02]  /*abe0*/  LDG.E.64 R4, desc[UR36][R22.64] ;  /* 0x0000002416047981 */ /* 0x001f24000c1e1b00 */
[----:B----4-:R-:W0:Y:S01]  /*abf0*/  F2I.S64.F64.TRUNC R4, R4 ;  /* 0x0000000400047311 */ /* 0x010e22000030d900 */
[----:B------:R-:W-:Y:S05]  /*ac00*/  BRA `(.L_x_35331) ;  /* 0x0000000800947947 */ /* 0x000fea0003800000 */
.L_x_35326:
        /* <DEDUP_REMOVED lines=13> */
.L_x_35340:
[----:B0-----:R-:W4:Y:S02]  /*ace0*/  LDG.E.64 R4, desc[UR36][R22.64] ;  /* 0x0000002416047981 */ /* 0x001f24000c1e1b00 */
[----:B----4-:R-:W0:Y:S01]  /*acf0*/  F2I.S64.F64.TRUNC R4, R4 ;  /* 0x0000000400047311 */ /* 0x010e22000030d900 */
[----:B------:R-:W-:Y:S05]  /*ad00*/  BRA `(.L_x_35331) ;  /* 0x0000000800547947 */ /* 0x000fea0003800000 */
.L_x_35339:
        /* <DEDUP_REMOVED lines=26> */
.L_x_35342:
        /* <DEDUP_REMOVED lines=13> */
.L_x_35341:
[----:B------:R-:W4:Y:S02]  /*af80*/  LDG.E.U16 R4, desc[UR36][R22.64] ;  /* 0x0000002416047981 */ /* 0x000f24000c1e1500 */
[----:B----4-:R-:W-:-:S06]  /*af90*/  IMAD.U32 R4, R4, 0x10000, RZ ;  /* 0x0001000004047824 */ /* 0x010fcc00078e00ff */
[----:B0-----:R-:W0:Y:S01]  /*afa0*/  F2I.S64.TRUNC R4, R4 ;  /* 0x0000000400047311 */ /* 0x001e22000020d900 */
[----:B------:R-:W-:Y:S05]  /*afb0*/  BRA `(.L_x_35331) ;  /* 0x0000000400a87947 */ /* 0x000fea0003800000 */
.L_x_35338:
        /* <DEDUP_REMOVED lines=11> */
.L_x_35345:
        /* <DEDUP_REMOVED lines=21> */
.L_x_35349:
[----:B------:R-:W-:Y:S05]  /*b1c0*/  BSYNC.RECONVERGENT B1 ;  /* 0x0000000000017941 */ /* 0x000fea0003800200 */
.L_x_35348:
[----:B------:R-:W-:Y:S01]  /*b1d0*/  IMAD.SHL.U32 R0, R0, 0x100000, RZ ;  /* 0x0010000000007824 */ /* 0x000fe200078e00ff */
[----:B------:R-:W-:-:S04]  /*b1e0*/  LEA R2, R2, 0x3b800000, 0x17 ;  /* 0x3b80000002027811 */ /* 0x000fc800078eb8ff */
[----:B------:R-:W-:-:S07]  /*b1f0*/  LOP3.LUT R4, R2, R0, R7, 0xfe, !PT ;  /* 0x0000000002047212 */ /* 0x000fce00078efe07 */
.L_x_35347:
[----:B------:R-:W-:Y:S05]  /*b200*/  BSYNC.RECONVERGENT B0 ;  /* 0x0000000000007941 */ /* 0x000fea0003800200 */
.L_x_35346:
[----:B0-----:R-:W0:Y:S01]  /*b210*/  F2I.S64.TRUNC R4, R4 ;  /* 0x0000000400047311 */ /* 0x001e22000020d900 */
[----:B------:R-:W-:Y:S05]  /*b220*/  BRA `(.L_x_35331) ;  /* 0x00000004000c7947 */ /* 0x000fea0003800000 */
.L_x_35344:
        /* <DEDUP_REMOVED lines=21> */
.L_x_35353:
[----:B------:R-:W-:Y:S05]  /*b380*/  BSYNC.RECONVERGENT B1 ;  /* 0x0000000000017941 */ /* 0x000fea0003800200 */
.L_x_35352:
[----:B------:R-:W-:Y:S01]  /*b390*/  IMAD.SHL.U32 R0, R0, 0x200000, RZ ;  /* 0x0020000000007824 */ /* 0x000fe200078e00ff */
[----:B------:R-:W-:-:S04]  /*b3a0*/  LEA R2, R2, 0x37800000, 0x17 ;  /* 0x3780000002027811 */ /* 0x000fc800078eb8ff */
[----:B------:R-:W-:-:S07]  /*b3b0*/  LOP3.LUT R4, R2, R0, R7, 0xfe, !PT ;  /* 0x0000000002047212 */ /* 0x000fce00078efe07 */
.L_x_35351:
[----:B------:R-:W-:Y:S05]  /*b3c0*/  BSYNC.RECONVERGENT B0 ;  /* 0x0000000000007941 */ /* 0x000fea0003800200 */
.L_x_35350:
[----:B0-----:R-:W0:Y:S01]  /*b3d0*/  F2I.S64.TRUNC R4, R4 ;  /* 0x0000000400047311 */ /* 0x001e22000020d900 */
[----:B------:R-:W-:Y:S05]  /*b3e0*/  BRA `(.L_x_35331) ;  /* 0x00000000009c7947 */ /* 0x000fea0003800000 */
.L_x_35343:
        /* <DEDUP_REMOVED lines=14> */
.L_x_35357:
[----:B------:R-:W-:Y:S05]  /*b4d0*/  BSYNC.RECONVERGENT B0 ;  /* 0x0000000000007941 */ /* 0x000fea0003800200 */
.L_x_35356:
[----:B0-----:R-:W0:Y:S01]  /*b4e0*/  F2I.S64.TRUNC R4, R4 ;  /* 0x0000000400047311 */ /* 0x001e22000020d900 */
[----:B------:R-:W-:Y:S05]  /*b4f0*/  BRA `(.L_x_35331) ;  /* 0x0000000000587947 */ /* 0x000fea0003800000 */
.L_x_35330:
        /* <DEDUP_REMOVED lines=16> */
.L_x_35358:
[----:B------:R-:W-:Y:S01]  /*b600*/  CS2R R4, SRZ ;  /* 0x0000000000047805 */ /* 0x000fe2000001ff00 */
[----:B------:R-:W-:Y:S06]  /*b610*/  BRA `(.L_x_35331) ;  /* 0x0000000000107947 */ /* 0x000fec0003800000 */
.L_x_35355:
[----:B0-----:R0:W5:Y:S01]  /*b620*/  LDG.E.64 R4, desc[UR36][R22.64] ;  /* 0x0000002416047981 */ /* 0x001162000c1e1b00 */
[----:B------:R-:W-:Y:S05]  /*b630*/  BRA `(.L_x_35331) ;  /* 0x0000000000087947 */ /* 0x000fea0003800000 */
.L_x_35354:
[----:B------:R4:W5:Y:S01]  /*b640*/  LDG.E R4, desc[UR36][R22.64] ;  /* 0x0000002416047981 */ /* 0x000962000c1e1900 */
[----:B0-----:R-:W-:-:S07]  /*b650*/  IMAD.MOV.U32 R5, RZ, RZ, RZ ;  /* 0x000000ffff057224 */ /* 0x001fce00078e00ff */
.L_x_35331:
[----:B------:R-:W2:Y:S01]  /*b660*/  LDCU.64 UR6, c[0x0][0x5e8] ;  /* 0x0000bd00ff0677ac */ /* 0x000ea20008000a00 */
[----:B01-345:R-:W-:Y:S01]  /*b670*/  ISETP.GT.U32.AND P0, PT, R16, R4, PT ;  /* 0x000000041000720c */ /* 0x03bfe20003f04070 */
[----:B------:R-:W-:-:S03]  /*b680*/  UPRMT UR4, UR43, 0x9910, URZ ;  /* 0x000099102b047896 */ /* 0x000fc600080000ff */
[----:B------:R-:W-:Y:S01]  /*b690*/  ISETP.GT.AND.EX P0, PT, R17, R5, PT, P0 ;  /* 0x000000051100720c */ /* 0x000fe20003f04300 */
        /* <DEDUP_REMOVED lines=17> */
.L_x_35362:
[----:B------:R0:W-:Y:S01]  /*b7b0*/  STG.E.U8 desc[UR36][R2.64], R7 ;  /* 0x0000000702007986 */ /* 0x0001e2000c101124 */
[----:B------:R-:W-:Y:S05]  /*b7c0*/  BRA `(.L_x_35364) ;  /* 0x0000000c00387947 */ /* 0x000fea0003800000 */
.L_x_35361:
        /* <DEDUP_REMOVED lines=8> */
.L_x_35366:
[----:B------:R0:W-:Y:S01]  /*b850*/  STG.E desc[UR36][R2.64], R7 ;  /* 0x0000000702007986 */ /* 0x0001e2000c101924 */
[----:B------:R-:W-:Y:S05]  /*b860*/  BRA `(.L_x_35364) ;  /* 0x0000000c00107947 */ /* 0x000fea0003800000 */
.L_x_35365:
[----:B------:R0:W-:Y:S01]  /*b870*/  STG.E.U16 desc[UR36][R2.64], R7 ;  /* 0x0000000702007986 */ /* 0x0001e2000c101524 */
[----:B------:R-:W-:Y:S05]  /*b880*/  BRA `(.L_x_35364) ;  /* 0x0000000c00087947 */ /* 0x000fea0003800000 */
.L_x_35360:
        /* <DEDUP_REMOVED lines=9> */
.L_x_35368:
[----:B------:R-:W0:Y:S02]  /*b920*/  I2F.S64 R0, R4 ;  /* 0x0000000400007312 */ /* 0x000e240000301400 */
[----:B0-----:R-:W-:-:S05]  /*b930*/  F2FP.F16.F32.PACK_AB R0, RZ, R0 ;  /* 0x00000000ff00723e */ /* 0x001fca00000000ff */
[----:B------:R0:W-:Y:S01]  /*b940*/  STG.E.U16 desc[UR36][R2.64], R0 ;  /* 0x0000000002007986 */ /* 0x0001e2000c101524 */
[----:B------:R-:W-:Y:S05]  /*b950*/  BRA `(.L_x_35364) ;  /* 0x0000000800d47947 */ /* 0x000fea0003800000 */
.L_x_35367:
        /* <DEDUP_REMOVED lines=10> */
.L_x_35370:
[----:B------:R-:W0:Y:S02]  /*ba00*/  I2F.S64 R4, R4 ;  /* 0x0000000400047312 */ /* 0x000e240000301400 */
[----:B0-----:R-:W-:-:S04]  /*ba10*/  F2FP.F16.F32.PACK_AB R5, RZ, R4 ;  /* 0x00000004ff05723e */ /* 0x001fc800000000ff */
[----:B------:R-:W-:-:S05]  /*ba20*/  PRMT R5, R5, 0x5410, RZ ;  /* 0x0000541005057816 */ /* 0x000fca00000000ff */
[----:B------:R0:W-:Y:S01]  /*ba30*/  STG.E desc[UR36][R2.64], R5 ;  /* 0x0000000502007986 */ /* 0x0001e2000c101924 */
[----:B------:R-:W-:Y:S05]  /*ba40*/  BRA `(.L_x_35364) ;  /* 0x0000000800987947 */ /* 0x000fea0003800000 */
.L_x_35369:
[----:B------:R-:W0:Y:S02]  /*ba50*/  I2F.F64.S64 R4, R4 ;  /* 0x0000000400047312 */ /* 0x000e240000301c00 */
[----:B0-----:R0:W-:Y:S01]  /*ba60*/  STG.E.64 desc[UR36][R2.64], R4 ;  /* 0x0000000402007986 */ /* 0x0011e2000c101b24 */
[----:B------:R-:W-:Y:S05]  /*ba70*/  BRA `(.L_x_35364) ;  /* 0x00000008008c7947 */ /* 0x000fea0003800000 */
.L_x_35359:
        /* <DEDUP_REMOVED lines=12> */
.L_x_35374:
        /* <DEDUP_REMOVED lines=18> */
.L_x_35377:
[----:B------:R-:W-:-:S04]  /*bc60*/  SHF.R.U32.HI R5, RZ, 0x18, R5 ;  /* 0x00000018ff057819 */ /* 0x000fc80000011605 */
[----:B------:R-:W-:-:S07]  /*bc70*/  LOP3.LUT R0, R0, 0x80, R5, 0xf8, !PT ;  /* 0x0000008000007812 */ /* 0x000fce00078ef805 */
.L_x_35376:
[----:B------:R-:W-:Y:S05]  /*bc80*/  BSYNC.RECONVERGENT B0 ;  /* 0x0000000000007941 */ /* 0x000fea0003800200 */
.L_x_35375:
[----:B------:R0:W-:Y:S01]  /*bc90*/  STG.E.U8 desc[UR36][R2.64], R0 ;  /* 0x0000000002007986 */ /* 0x0001e2000c101124 */
[----:B------:R-:W-:Y:S05]  /*bca0*/  BRA `(.L_x_35364) ;  /* 0x0000000800007947 */ /* 0x000fea0003800000 */
.L_x_35373:
        /* <DEDUP_REMOVED lines=18> */
.L_x_35380:
[----:B------:R-:W-:-:S04]  /*bdd0*/  SHF.R.U32.HI R5, RZ, 0x18, R5 ;  /* 0x00000018ff057819 */ /* 0x000fc80000011605 */
[----:B------:R-:W-:-:S07]  /*bde0*/  LOP3.LUT R0, R0, 0x80, R5, 0xf8, !PT ;  /* 0x0000008000007812 */ /* 0x000fce00078ef805 */
.L_x_35379:
[----:B------:R-:W-:Y:S05]  /*bdf0*/  BSYNC.RECONVERGENT B0 ;  /* 0x0000000000007941 */ /* 0x000fea0003800200 */
.L_x_35378:
[----:B------:R0:W-:Y:S01]  /*be00*/  STG.E.U8 desc[UR36][R2.64], R0 ;  /* 0x0000000002007986 */ /* 0x0001e2000c101124 */
[----:B------:R-:W-:Y:S05]  /*be10*/  BRA `(.L_x_35364) ;  /* 0x0000000400a47947 */ /* 0x000fea0003800000 */
.L_x_35372:
        /* <DEDUP_REMOVED lines=23> */
.L_x_35382:
[----:B------:R0:W-:Y:S01]  /*bf90*/  STG.E.64 desc[UR36][R2.64], R4 ;  /* 0x0000000402007986 */ /* 0x0001e2000c101b24 */
[----:B------:R-:W-:Y:S05]  /*bfa0*/  BRA `(.L_x_35364) ;  /* 0x0000000400407947 */ /* 0x000fea0003800000 */
.L_x_35381:
[----:B------:R0:W-:Y:S01]  /*bfb0*/  STG.E desc[UR36][R2.64], R7 ;  /* 0x0000000702007986 */ /* 0x0001e2000c101924 */
[----:B------:R-:W-:Y:S05]  /*bfc0*/  BRA `(.L_x_35364) ;  /* 0x0000000400387947 */ /* 0x000fea0003800000 */
.L_x_35371:
        /* <DEDUP_REMOVED lines=11> */
.L_x_35384:
[----:B------:R-:W0:Y:S01]  /*c080*/  I2F.F64.S64 R4, R4 ;  /* 0x0000000400047312 */ /* 0x000e220000301c00 */
[----:B------:R-:W-:-:S05]  /*c090*/  CS2R R6, SRZ ;  /* 0x0000000000067805 */ /* 0x000fca000001ff00 */
[----:B0-----:R0:W-:Y:S01]  /*c0a0*/  STG.E.128 desc[UR36][R2.64], R4 ;  /* 0x0000000402007986 */ /* 0x0011e2000c101d24 */
[----:B------:R-:W-:Y:S05]  /*c0b0*/  BRA `(.L_x_35364) ;  /* 0x0000000000fc7947 */ /* 0x000fea0003800000 */
.L_x_35383:
[----:B------:R-:W-:-:S09]  /*c0c0*/  UISETP.NE.AND UP0, UPT, UR4, 0xf, UPT ;  /* 0x0000000f0400788c */ /* 0x000fd2000bf05270 */
[----:B------:R-:W-:Y:S05]  /*c0d0*/  BRA.U !UP0, `(.L_x_35385) ;  /* 0x0000000108e87547 */ /* 0x000fea000b800000 */
[----:B------:R-:W-:-:S09]  /*c0e0*/  UISETP.NE.AND UP0, UPT, UR4, 0x17, UPT ;  /* 0x000000170400788c */ /* 0x000fd2000bf05270 */
[----:B------:R-:W-:Y:S05]  /*c0f0*/  BRA.U !UP0, `(.L_x_35386) ;  /* 0x0000000108907547 */ /* 0x000fea000b800000 */
[----:B------:R-:W-:-:S09]  /*c100*/  UISETP.NE.AND UP0, UPT, UR4, 0x18, UPT ;  /* 0x000000180400788c */ /* 0x000fd2000bf05270 */
[----:B------:R-:W-:Y:S05]  /*c110*/  BRA.U !UP0, `(.L_x_35387) ;  /* 0x0000000108447547 */ /* 0x000fea000b800000 */
.L_x_35363:
        /* <DEDUP_REMOVED lines=16> */
.L_x_35388:
[----:B------:R-:W-:Y:S05]  /*c220*/  BRA `(.L_x_35364) ;  /* 0x0000000000a07947 */ /* 0x000fea0003800000 */
.L_x_35387:
        /* <DEDUP_REMOVED lines=13> */
.L_x_35390:
[----:B------:R-:W-:Y:S05]  /*c300*/  BSYNC.RECONVERGENT B0 ;  /* 0x0000000000007941 */ /* 0x000fea0003800200 */
.L_x_35389:
[----:B------:R-:W-:-:S05]  /*c310*/  LOP3.LUT R7, R0, 0x80, R7, 0xf8, !PT ;  /* 0x0000008000077812 */ /* 0x000fca00078ef807 */
[----:B------:R3:W-:Y:S01]  /*c320*/  STG.E.U8 desc[UR36][R2.64], R7 ;  /* 0x0000000702007986 */ /* 0x0007e2000c101124 */
[----:B------:R-:W-:Y:S05]  /*c330*/  BRA `(.L_x_35364) ;  /* 0x00000000005c7947 */ /* 0x000fea0003800000 */
.L_x_35386:
        /* <DEDUP_REMOVED lines=12> */
.L_x_35392:
[----:B------:R-:W-:Y:S02]  /*c400*/  ISETP.GT.U32.AND P0, PT, R6, 0x7f800000, PT ;  /* 0x7f8000000600780c */ /* 0x000fe40003f04070 */
[----:B------:R-:W-:-:S04]  /*c410*/  MOV R0, 0x7f ;  /* 0x0000007f00007802 */ /* 0x000fc80000000f00 */
[----:B------:R-:W-:-:S07]  /*c420*/  SEL R0, R0, 0x7c, P0 ;  /* 0x0000007c00007807 */ /* 0x000fce0000000000 */
.L_x_35393:
[----:B------:R-:W-:Y:S05]  /*c430*/  BSYNC.RECONVERGENT B0 ;  /* 0x0000000000007941 */ /* 0x000fea0003800200 */
.L_x_35391:
[----:B------:R-:W-:-:S04]  /*c440*/  SHF.R.U32.HI R5, RZ, 0x18, R5 ;  /* 0x00000018ff057819 */ /* 0x000fc80000011605 */
[----:B------:R-:W-:-:S05]  /*c450*/  LOP3.LUT R5, R0, 0x80, R5, 0xf8, !PT ;  /* 0x0000008000057812 */ /* 0x000fca00078ef805 */
[----:B------:R2:W-:Y:S01]  /*c460*/  STG.E.U8 desc[UR36][R2.64], R5 ;  /* 0x0000000502007986 */ /* 0x0005e2000c101124 */
[----:B------:R-:W-:Y:S05]  /*c470*/  BRA `(.L_x_35364) ;  /* 0x00000000000c7947 */ /* 0x000fea0003800000 */
.L_x_35385:
[----:B------:R-:W0:Y:S02]  /*c480*/  I2F.S64 R0, R4 ;  /* 0x0000000400007312 */ /* 0x000e240000301400 */
[----:B0-----:R-:W-:-:S05]  /*c490*/  F2FP.BF16.F32.PACK_AB R0, RZ, R0 ;  /* 0x00000000ff00723e */ /* 0x001fca00000010ff */
[----:B------:R4:W-:Y:S02]  /*c4a0*/  STG.E.U16 desc[UR36][R2.64], R0 ;  /* 0x0000000002007986 */ /* 0x0009e4000c101524 */
.L_x_35364:
[----:B------:R-:W-:-:S07]  /*c4b0*/  VIADD R19, R19, 0x80 ;  /* 0x0000008013137836 */ /* 0x000fce0000000000 */
.L_x_35291:
[----:B------:R-:W-:Y:S05]  /*c4c0*/  BSYNC.RECONVERGENT B6 ;  /* 0x0000000000067941 */ /* 0x000fea0003800200 */
.L_x_35290:
        /* <DEDUP_REMOVED lines=357> */
.L_x_35394:
        /* <DEDUP_REMOVED lines=20> */
.L_x_35398:
[----:B------:R0:W5:Y:S01]  /*dc60*/  LDG.E.U8 R18, desc[UR36][R2.64] ;  /* 0x0000002402127981 */ /* 0x000162000c1e1100 */
[----:B------:R-:W-:Y:S01]  /*dc70*/  MOV R19, RZ ;  /* 0x000000ff00137202 */ /* 0x000fe20000000f00 */
[----:B------:R-:W-:Y:S06]  /*dc80*/  BRA `(.L_x_35400) ;  /* 0x0000000c00407947 */ /* 0x000fec0003800000 */
.L_x_35397:
        /* <DEDUP_REMOVED lines=8> */
.L_x_35402:
[----:B------:R-:W2:Y:S02]  /*dd10*/  LDG.E R18, desc[UR36][R2.64] ;  /* 0x0000002402127981 */ /* 0x000ea4000c1e1900 */
[----:B--2---:R-:W-:Y:S01]  /*dd20*/  SHF.R.S32.HI R19, RZ, 0x1f, R18 ;  /* 0x0000001fff137819 */ /* 0x004fe20000011412 */
[----:B------:R-:W-:Y:S06]  /*dd30*/  BRA `(.L_x_35400) ;  /* 0x0000000c00147947 */ /* 0x000fec0003800000 */
.L_x_35401:
[----:B------:R-:W2:Y:S02]  /*dd40*/  LDG.E.S16 R18, desc[UR36][R2.64] ;  /* 0x0000002402127981 */ /* 0x000ea4000c1e1700 */
[----:B--2---:R-:W-:Y:S01]  /*dd50*/  SHF.R.S32.HI R19, RZ, 0x1f, R18 ;  /* 0x0000001fff137819 */ /* 0x004fe20000011412 */
[----:B------:R-:W-:Y:S06]  /*dd60*/  BRA `(.L_x_35400) ;  /* 0x0000000c00087947 */ /* 0x000fec0003800000 */
.L_x_35396:
        /* <DEDUP_REMOVED lines=9> */
.L_x_35404:
[----:B------:R-:W2:Y:S02]  /*de00*/  LDG.E.U16 R2, desc[UR36][R2.64] ;  /* 0x0000002402027981 */ /* 0x000ea4000c1e1500 */
[----:B--2---:R-:W-:-:S06]  /*de10*/  HADD2.F32 R18, -RZ, R2.H0_H0 ;  /* 0x20000002ff127230 */ /* 0x004fcc0000004100 */
[----:B------:R-:W0:Y:S01]  /*de20*/  F2I.S64.TRUNC R18, R18 ;  /* 0x0000001200127311 */ /* 0x000e22000020d900 */
[----:B------:R-:W-:Y:S05]  /*de30*/  BRA `(.L_x_35400) ;  /* 0x0000000800d47947 */ /* 0x000fea0003800000 */
.L_x_35403:
        /* <DEDUP_REMOVED lines=9> */
.L_x_35406:
[----:B------:R-:W2:Y:S02]  /*ded0*/  LDG.E.U16 R2, desc[UR36][R2.64] ;  /* 0x0000002402027981 */ /* 0x000ea4000c1e1500 */
[----:B--2---:R-:W-:-:S06]  /*dee0*/  HADD2.F32 R18, -RZ, R2.H0_H0 ;  /* 0x20000002ff127230 */ /* 0x004fcc0000004100 */
[----:B------:R-:W0:Y:S01]  /*def0*/  F2I.S64.TRUNC R18, R18 ;  /* 0x0000001200127311 */ /* 0x000e22000020d900 */
[----:B------:R-:W-:Y:S05]  /*df00*/  BRA `(.L_x_35400) ;  /* 0x0000000800a07947 */ /* 0x000fea0003800000 */
.L_x_35405:
[----:B------:R-:W2:Y:S02]  /*df10*/  LDG.E.64 R2, desc[UR36][R2.64] ;  /* 0x0000002402027981 */ /* 0x000ea4000c1e1b00 */
[----:B--2---:R0:W1:Y:S01]  /*df20*/  F2I.S64.F64.TRUNC R18, R2 ;  /* 0x0000000200127311 */ /* 0x004062000030d900 */
[----:B------:R-:W-:Y:S05]  /*df30*/  BRA `(.L_x_35400) ;  /* 0x0000000800947947 */ /* 0x000fea0003800000 */
.L_x_35395:
        /* <DEDUP_REMOVED lines=13> */
.L_x_35409:
[----:B------:R-:W2:Y:S02]  /*e010*/  LDG.E.64 R2, desc[UR36][R2.64] ;  /* 0x0000002402027981 */ /* 0x000ea4000c1e1b00 */
[----:B--2---:R0:W1:Y:S01]  /*e020*/  F2I.S64.F64.TRUNC R18, R2 ;  /* 0x0000000200127311 */ /* 0x004062000030d900 */
[----:B------:R-:W-:Y:S05]  /*e030*/  BRA `(.L_x_35400) ;  /* 0x0000000800547947 */ /* 0x000fea0003800000 */
.L_x_35408:
        /* <DEDUP_REMOVED lines=26> */
.L_x_35411:
        /* <DEDUP_REMOVED lines=13> */
.L_x_35410:
[----:B------:R-:W2:Y:S02]  /*e2b0*/  LDG.E.U16 R18, desc[UR36][R2.64] ;  /* 0x0000002402127981 */ /* 0x000ea4000c1e1500 */
[----:B--2---:R-:W-:-:S06]  /*e2c0*/  IMAD.U32 R18, R18, 0x10000, RZ ;  /* 0x0001000012127824 */ /* 0x004fcc00078e00ff */
[----:B------:R-:W0:Y:S01]  /*e2d0*/  F2I.S64.TRUNC R18, R18 ;  /* 0x0000001200127311 */ /* 0x000e22000020d900 */
[----:B------:R-:W-:Y:S05]  /*e2e0*/  BRA `(.L_x_35400) ;  /* 0x0000000400a87947 */ /* 0x000fea0003800000 */
.L_x_35407:
        /* <DEDUP_REMOVED lines=11> */
.L_x_35414:
        /* <DEDUP_REMOVED lines=21> */
.L_x_35418:
[----:B------:R-:W-:Y:S05]  /*e4f0*/  BSYNC.RECONVERGENT B1 ;  /* 0x0000000000017941 */ /* 0x000fea0003800200 */
.L_x_35417:
[----:B------:R-:W-:Y:S01]  /*e500*/  IMAD.SHL.U32 R0, R0, 0x100000, RZ ;  /* 0x0010000000007824 */ /* 0x000fe200078e00ff */
[----:B------:R-:W-:-:S04]  /*e510*/  LEA R2, R2, 0x3b800000, 0x17 ;  /* 0x3b80000002027811 */ /* 0x000fc800078eb8ff */
[----:B------:R-:W-:-:S07]  /*e520*/  LOP3.LUT R18, R2, R0, R7, 0xfe, !PT ;  /* 0x0000000002127212 */ /* 0x000fce00078efe07 */
.L_x_35416:
[----:B------:R-:W-:Y:S05]  /*e530*/  BSYNC.RECONVERGENT B0 ;  /* 0x0000000000007941 */ /* 0x000fea0003800200 */
.L_x_35415:
[----:B------:R-:W0:Y:S01]  /*e540*/  F2I.S64.TRUNC R18, R18 ;  /* 0x0000001200127311 */ /* 0x000e22000020d900 */
[----:B------:R-:W-:Y:S05]  /*e550*/  BRA `(.L_x_35400) ;  /* 0x00000004000c7947 */ /* 0x000fea0003800000 */
.L_x_35413:
        /* <DEDUP_REMOVED lines=21> */
.L_x_35422:
[----:B------:R-:W-:Y:S05]  /*e6b0*/  BSYNC.RECONVERGENT B1 ;  /* 0x0000000000017941 */ /* 0x000fea0003800200 */
.L_x_35421:
[----:B------:R-:W-:Y:S01]  /*e6c0*/  IMAD.SHL.U32 R0, R0, 0x200000, RZ ;  /* 0x0020000000007824 */ /* 0x000fe200078e00ff */
[----:B------:R-:W-:-:S04]  /*e6d0*/  LEA R2, R2, 0x37800000, 0x17 ;  /* 0x3780000002027811 */ /* 0x000fc800078eb8ff */
[----:B------:R-:W-:-:S07]  /*e6e0*/  LOP3.LUT R18, R2, R0, R7, 0xfe, !PT ;  /* 0x0000000002127212 */ /* 0x000fce00078efe07 */
.L_x_35420:
[----:B------:R-:W-:Y:S05]  /*e6f0*/  BSYNC.RECONVERGENT B0 ;  /* 0x0000000000007941 */ /* 0x000fea0003800200 */
.L_x_35419:
[----:B------:R-:W0:Y:S01]  /*e700*/  F2I.S64.TRUNC R18, R18 ;  /* 0x0000001200127311 */ /* 0x000e22000020d900 */
[----:B------:R-:W-:Y:S05]  /*e710*/  BRA `(.L_x_35400) ;  /* 0x00000000009c7947 */ /* 0x000fea0003800000 */
.L_x_35412:
        /* <DEDUP_REMOVED lines=14> */
.L_x_35426:
[----:B------:R-:W-:Y:S05]  /*e800*/  BSYNC.RECONVERGENT B0 ;  /* 0x0000000000007941 */ /* 0x000fea0003800200 */
.L_x_35425:
[----:B------:R-:W0:Y:S01]  /*e810*/  F2I.S64.TRUNC R18, R18 ;  /* 0x0000001200127311 */ /* 0x000e22000020d900 */
[----:B------:R-:W-:Y:S05]  /*e820*/  BRA `(.L_x_35400) ;  /* 0x0000000000587947 */ /* 0x000fea0003800000 */
.L_x_35399:
        /* <DEDUP_REMOVED lines=16> */
.L_x_35427:
[----:B------:R-:W-:Y:S01]  /*e930*/  CS2R R18, SRZ ;  /* 0x0000000000127805 */ /* 0x000fe2000001ff00 */
[----:B------:R-:W-:Y:S06]  /*e940*/  BRA `(.L_x_35400) ;  /* 0x0000000000107947 */ /* 0x000fec0003800000 */
.L_x_35424:
[----:B------:R0:W5:Y:S01]  /*e950*/  LDG.E.64 R18, desc[UR36][R2.64] ;  /* 0x0000002402127981 */ /* 0x000162000c1e1b00 */
[----:B------:R-:W-:Y:S05]  /*e960*/  BRA `(.L_x_35400) ;  /* 0x0000000000087947 */ /* 0x000fea0003800000 */
.L_x_35423:
[----:B------:R0:W5:Y:S01]  /*e970*/  LDG.E R18, desc[UR36][R2.64] ;  /* 0x0000002402127981 */ /* 0x000162000c1e1900 */
[----:B------:R-:W-:-:S07]  /*e980*/  IMAD.MOV.U32 R19, RZ, RZ, RZ ;  /* 0x000000ffff137224 */ /* 0x000fce00078e00ff */
.L_x_35400:
        /* <DEDUP_REMOVED lines=17> */
.L_x_35431:
[----:B0-----:R0:W5:Y:S01]  /*eaa0*/  LDG.E.U8 R2, desc[UR36][R22.64] ;  /* 0x0000002416027981 */ /* 0x001162000c1e1100 */
[----:B------:R-:W-:Y:S01]  /*eab0*/  IMAD.MOV.U32 R3, RZ, RZ, RZ ;  /* 0x000000ffff037224 */ /* 0x000fe200078e00ff */
[----:B------:R-:W-:Y:S06]  /*eac0*/  BRA `(.L_x_35433) ;  /* 0x0000000c00407947 */ /* 0x000fec0003800000 */
.L_x_35430:
        /* <DEDUP_REMOVED lines=8> */
.L_x_35435:
[----:B0-----:R-:W2:Y:S02]  /*eb50*/  LDG.E R2, desc[UR36][R22.64] ;  /* 0x0000002416027981 */ /* 0x001ea4000c1e1900 */
[----:B--2---:R-:W-:Y:S01]  /*eb60*/  SHF.R.S32.HI R3, RZ, 0x1f, R2 ;  /* 0x0000001fff037819 */ /* 0x004fe20000011402 */
[----:B------:R-:W-:Y:S06]  /*eb70*/  BRA `(.L_x_35433) ;  /* 0x0000000c00147947 */ /* 0x000fec0003800000 */
.L_x_35434:
[----:B0-----:R-:W2:Y:S02]  /*eb80*/  LDG.E.S16 R2, desc[UR36][R22.64] ;  /* 0x0000002416027981 */ /* 0x001ea4000c1e1700 */
[----:B--2---:R-:W-:Y:S01]  /*eb90*/  SHF.R.S32.HI R3, RZ, 0x1f, R2 ;  /* 0x0000001fff037819 */ /* 0x004fe20000011402 */
[----:B------:R-:W-:Y:S06]  /*eba0*/  BRA `(.L_x_35433) ;  /* 0x0000000c00087947 */ /* 0x000fec0003800000 */
.L_x_35429:
        /* <DEDUP_REMOVED lines=9> */
.L_x_35437:
[----:B------:R-:W0:Y:S02]  /*ec40*/  LDG.E.U16 R22, desc[UR36][R22.64] ;  /* 0x0000002416167981 */ /* 0x000e24000c1e1500 */
[----:B0-----:R-:W-:-:S06]  /*ec50*/  HADD2.F32 R2, -RZ, R22.H0_H0 ;  /* 0x20000016ff027230 */ /* 0x001fcc0000004100 */
[----:B------:R-:W0:Y:S01]  /*ec60*/  F2I.S64.TRUNC R2, R2 ;  /* 0x0000000200027311 */ /* 0x000e22000020d900 */
[----:B------:R-:W-:Y:S05]  /*ec70*/  BRA `(.L_x_35433) ;  /* 0x0000000800d47947 */ /* 0x000fea0003800000 */
.L_x_35436:
        /* <DEDUP_REMOVED lines=9> */
.L_x_35439:
[----:B------:R-:W0:Y:S02]  /*ed10*/  LDG.E.U16 R22, desc[UR36][R22.64] ;  /* 0x0000002416167981 */ /* 0x000e24000c1e1500 */
[----:B0-----:R-:W-:-:S06]  /*ed20*/  HADD2.F32 R2, -RZ, R22.H0_H0 ;  /* 0x20000016ff027230 */ /* 0x001fcc0000004100 */
[----:B------:R-:W0:Y:S01]  /*ed30*/  F2I.S64.TRUNC R2, R2 ;  /* 0x0000000200027311 */ /* 0x000e22000020d900 */
[----:B------:R-:W-:Y:S05]  /*ed40*/  BRA `(.L_x_35433) ;  /* 0x0000000800a07947 */ /* 0x000fea0003800000 */
.L_x_35438:
[----:B0-----:R-:W2:Y:S02]  /*ed50*/  LDG.E.64 R2, desc[UR36][R22.64] ;  /* 0x0000002416027981 */ /* 0x001ea4000c1e1b00 */
[----:B--2---:R-:W0:Y:S01]  /*ed60*/  F2I.S64.F64.TRUNC R2, R2 ;  /* 0x0000000200027311 */ /* 0x004e22000030d900 */
[----:B------:R-:W-:Y:S05]  /*ed70*/  BRA `(.L_x_35433) ;  /* 0x0000000800947947 */ /* 0x000fea0003800000 */
.L_x_35428:
        /* <DEDUP_REMOVED lines=13> */
.L_x_35442:
[----:B0-----:R-:W2:Y:S02]  /*ee50*/  LDG.E.64 R2, desc[UR36][R22.64] ;  /* 0x0000002416027981 */ /* 0x001ea4000c1e1b00 */
[----:B--2---:R-:W0:Y:S01]  /*ee60*/  F2I.S64.F64.TRUNC R2, R2 ;  /* 0x0000000200027311 */ /* 0x004e22000030d900 */
[----:B------:R-:W-:Y:S05]  /*ee70*/  BRA `(.L_x_35433) ;  /* 0x0000000800547947 */ /* 0x000fea0003800000 */
.L_x_35441:
        /* <DEDUP_REMOVED lines=26> */
.L_x_35444:
        /* <DEDUP_REMOVED lines=13> */
.L_x_35443:
[----:B0-----:R-:W2:Y:S02]  /*f0f0*/  LDG.E.U16 R2, desc[UR36][R22.64] ;  /* 0x0000002416027981 */ /* 0x001ea4000c1e1500 */
[----:B--2---:R-:W-:-:S06]  /*f100*/  SHF.L.U32 R2, R2, 0x10, RZ ;  /* 0x0000001002027819 */ /* 0x004fcc00000006ff */
[----:B------:R-:W0:Y:S01]  /*f110*/  F2I.S64.TRUNC R2, R2 ;  /* 0x0000000200027311 */ /* 0x000e22000020d900 */
[----:B------:R-:W-:Y:S05]  /*f120*/  BRA `(.L_x_35433) ;  /* 0x0000000400a87947 */ /* 0x000fea0003800000 */
.L_x_35440:
        /* <DEDUP_REMOVED lines=11> */
.L_x_35447:
        /* <DEDUP_REMOVED lines=21> */
.L_x_35451:
[----:B------:R-:W-:Y:S05]  /*f330*/  BSYNC.RECONVERGENT B1 ;  /* 0x0000000000017941 */ /* 0x000fea0003800200 */
.L_x_35450:
[----:B------:R-:W-:Y:S02]  /*f340*/  SHF.L.U32 R0, R0, 0x14, RZ ;  /* 0x0000001400007819 */ /* 0x000fe400000006ff */
[----:B------:R-:W-:-:S04]  /*f350*/  LEA R2, R2, 0x3b800000, 0x17 ;  /* 0x3b80000002027811 */ /* 0x000fc800078eb8ff */
[----:B------:R-:W-:-:S07]  /*f360*/  LOP3.LUT R2, R2, R0, R7, 0xfe, !PT ;  /* 0x0000000002027212 */ /* 0x000fce00078efe07 */
.L_x_35449:
[----:B------:R-:W-:Y:S05]  /*f370*/  BSYNC.RECONVERGENT B0 ;  /* 0x0000000000007941 */ /* 0x000fea0003800200 */
.L_x_35448:
[----:B------:R-:W0:Y:S01]  /*f380*/  F2I.S64.TRUNC R2, R2 ;  /* 0x0000000200027311 */ /* 0x000e22000020d900 */
[----:B------:R-:W-:Y:S05]  /*f390*/  BRA `(.L_x_35433) ;  /* 0x00000004000c7947 */ /* 0x000fea0003800000 */
.L_x_35446:
        /* <DEDUP_REMOVED lines=21> */
.L_x_35455:
[----:B------:R-:W-:Y:S05]  /*f4f0*/  BSYNC.RECONVERGENT B1 ;  /* 0x0000000000017941 */ /* 0x000fea0003800200 */
.L_x_35454:
[----:B------:R-:W-:Y:S01]  /*f500*/  IMAD.SHL.U32 R0, R0, 0x200000, RZ ;  /* 0x0020000000007824 */ /* 0x000fe200078e00ff */
[----:B------:R-:W-:-:S04]  /*f510*/  LEA R2, R2, 0x37800000, 0x17 ;  /* 0x3780000002027811 */ /* 0x000fc800078eb8ff */
[----:B------:R-:W-:-:S07]  /*f520*/  LOP3.LUT R2, R2, R0, R7, 0xfe, !PT ;  /* 0x0000000002027212 */ /* 0x000fce00078efe07 */
.L_x_35453:
[----:B------:R-:W-:Y:S05]  /*f530*/  BSYNC.RECONVERGENT B0 ;  /* 0x0000000000007941 */ /* 0x000fea0003800200 */
.L_x_35452:
[----:B------:R-:W0:Y:S01]  /*f540*/  F2I.S64.TRUNC R2, R2 ;  /* 0x0000000200027311 */ /* 0x000e22000020d900 */
[----:B------:R-:W-:Y:S05]  /*f550*/  BRA `(.L_x_35433) ;  /* 0x00000000009c7947 */ /* 0x000fea0003800000 */
.L_x_35445:
        /* <DEDUP_REMOVED lines=14> */
.L_x_35459:
[----:B------:R-:W-:Y:S05]  /*f640*/  BSYNC.RECONVERGENT B0 ;  /* 0x0000000000007941 */ /* 0x000fea0003800200 */
.L_x_35458:
[----:B------:R-:W0:Y:S01]  /*f650*/  F2I.S64.TRUNC R2, R2 ;  /* 0x0000000200027311 */ /* 0x000e22000020d900 */
[----:B------:R-:W-:Y:S05]  /*f660*/  BRA `(.L_x_35433) ;  /* 0x0000000000587947 */ /* 0x000fea0003800000 */
.L_x_35432:
        /* <DEDUP_REMOVED lines=16> */
.L_x_35460:
[----:B------:R-:W-:Y:S01]  /*f770*/  CS2R R2, SRZ ;  /* 0x0000000000027805 */ /* 0x000fe2000001ff00 */
[----:B------:R-:W-:Y:S06]  /*f780*/  BRA `(.L_x_35433) ;  /* 0x0000000000107947 */ /* 0x000fec0003800000 */
.L_x_35457:
[----:B0-----:R0:W5:Y:S01]  /*f790*/  LDG.E.64 R2, desc[UR36][R22.64] ;  /* 0x0000002416027981 */ /* 0x001162000c1e1b00 */
[----:B------:R-:W-:Y:S05]  /*f7a0*/  BRA `(.L_x_35433) ;  /* 0x0000000000087947 */ /* 0x000fea0003800000 */
.L_x_35456:
[----:B0-----:R0:W5:Y:S01]  /*f7b0*/  LDG.E R2, desc[UR36][R22.64] ;  /* 0x0000002416027981 */ /* 0x001162000c1e1900 */
[----:B------:R-:W-:-:S07]  /*f7c0*/  MOV R3, RZ ;  /* 0x000000ff00037202 */ /* 0x000fce0000000f00 */
.L_x_35433:
[----:B------:R-:W-:Y:S01]  /*f7d0*/  UPRMT UR4, UR43, 0x9910, URZ ;  /* 0x000099102b047896 */ /* 0x000fe200080000ff */
[----:B01-3-5:R-:W-:-:S03]  /*f7e0*/  ISETP.GT.U32.AND P0, PT, R18, R2, PT ;  /* 0x000000021200720c */ /* 0x02bfc60003f04070 */
[----:B------:R-:W-:Y:S01]  /*f7f0*/  UISETP.GT.AND UP0, UPT, UR4, 0x9, UPT ;  /* 0x000000090400788c */ /* 0x000fe2000bf04270 */
[----:B------:R-:W-:-:S04]  /*f800*/  ISETP.GT.AND.EX P0, PT, R19, R3, PT, P0 ;  /* 0x000000031300720c */ /* 0x000fc80003f04300 */
        /* <DEDUP_REMOVED lines=14> */
.L_x_35464:
[----:B------:R-:W-:Y:S01]  /*f8f0*/  STG.E.U8 desc[UR36][R16.64], R5 ;  /* 0x0000000510007986 */ /* 0x000fe2000c101124 */
[----:B------:R-:W-:Y:S05]  /*f900*/  EXIT ;  /* 0x000000000000794d */ /* 0x000fea0003800000 */
.L_x_35463:
        /* <DEDUP_REMOVED lines=8> */
.L_x_35467:
[----:B------:R-:W-:Y:S01]  /*f990*/  STG.E desc[UR36][R16.64], R5 ;  /* 0x0000000510007986 */ /* 0x000fe2000c101924 */
[----:B------:R-:W-:Y:S05]  /*f9a0*/  EXIT ;  /* 0x000000000000794d */ /* 0x000fea0003800000 */
.L_x_35466:
[----:B------:R-:W-:Y:S01]  /*f9b0*/  STG.E.U16 desc[UR36][R16.64], R5 ;  /* 0x0000000510007986 */ /* 0x000fe2000c101524 */
[----:B------:R-:W-:Y:S05]  /*f9c0*/  EXIT ;  /* 0x000000000000794d */ /* 0x000fea0003800000 */
.L_x_35462:
        /* <DEDUP_REMOVED lines=9> */
.L_x_35469:
[----:B----4-:R-:W0:Y:S02]  /*fa60*/  I2F.S64 R0, R2 ;  /* 0x0000000200007312 */ /* 0x010e240000301400 */
[----:B0-----:R-:W-:-:S05]  /*fa70*/  F2FP.F16.F32.PACK_AB R0, RZ, R0 ;  /* 0x00000000ff00723e */ /* 0x001fca00000000ff */
[----:B------:R-:W-:Y:S01]  /*fa80*/  STG.E.U16 desc[UR36][R16.64], R0 ;  /* 0x0000000010007986 */ /* 0x000fe2000c101524 */
[----:B------:R-:W-:Y:S05]  /*fa90*/  EXIT ;  /* 0x000000000000794d */ /* 0x000fea0003800000 */
.L_x_35468:
        /* <DEDUP_REMOVED lines=10> */
.L_x_35471:
[----:B------:R-:W0:Y:S02]  /*fb40*/  I2F.S64 R2, R2 ;  /* 0x0000000200027312 */ /* 0x000e240000301400 */
[----:B0-----:R-:W-:-:S04]  /*fb50*/  F2FP.F16.F32.PACK_AB R3, RZ, R2 ;  /* 0x00000002ff03723e */ /* 0x001fc800000000ff */
[----:B------:R-:W-:-:S05]  /*fb60*/  PRMT R3, R3, 0x5410, RZ ;  /* 0x0000541003037816 */ /* 0x000fca00000000ff */
[----:B------:R-:W-:Y:S01]  /*fb70*/  STG.E desc[UR36][R16.64], R3 ;  /* 0x0000000310007986 */ /* 0x000fe2000c101924 */
[----:B------:R-:W-:Y:S05]  /*fb80*/  EXIT ;  /* 0x000000000000794d */ /* 0x000fea0003800000 */
.L_x_35470:
[----:B------:R-:W0:Y:S02]  /*fb90*/  I2F.F64.S64 R2, R2 ;  /* 0x0000000200027312 */ /* 0x000e240000301c00 */
[----:B0-----:R-:W-:Y:S01]  /*fba0*/  STG.E.64 desc[UR36][R16.64], R2 ;  /* 0x0000000210007986 */ /* 0x001fe2000c101b24 */
[----:B------:R-:W-:Y:S05]  /*fbb0*/  EXIT ;  /* 0x000000000000794d */ /* 0x000fea0003800000 */
.L_x_35461:
        /* <DEDUP_REMOVED lines=12> */
.L_x_35475:
        /* <DEDUP_REMOVED lines=17> */
.L_x_35478:
[----:B------:R-:W-:-:S04]  /*fd90*/  SHF.R.U32.HI R3, RZ, 0x18, R3 ;  /* 0x00000018ff037819 */ /* 0x000fc80000011603 */
[----:B------:R-:W-:-:S04]  /*fda0*/  LOP3.LUT R0, R0, 0x80, R3, 0xf8, !PT ;  /* 0x0000008000007812 */ /* 0x000fc800078ef803 */
[----:B------:R-:W-:-:S07]  /*fdb0*/  PRMT R8, R0, 0x7610, R8 ;  /* 0x0000761000087816 */ /* 0x000fce0000000008 */
.L_x_35477:
[----:B------:R-:W-:Y:S05]  /*fdc0*/  BSYNC.RECONVERGENT B0 ;  /* 0x0000000000007941 */ /* 0x000fea0003800200 */
.L_x_35476:
[----:B------:R-:W-:Y:S01]  /*fdd0*/  STG.E.U8 desc[UR36][R16.64], R8 ;  /* 0x0000000810007986 */ /* 0x000fe2000c101124 */
[----:B------:R-:W-:Y:S05]  /*fde0*/  EXIT ;  /* 0x000000000000794d */ /* 0x000fea0003800000 */
.L_x_35474:
        /* <DEDUP_REMOVED lines=17> */
.L_x_35481:
[----:B------:R-:W-:-:S04]  /*ff00*/  SHF.R.U32.HI R3, RZ, 0x18, R3 ;  /* 0x00000018ff037819 */ /* 0x000fc80000011603 */
[----:B------:R-:W-:-:S04]  /*ff10*/  LOP3.LUT R0, R0, 0x80, R3, 0xf8, !PT ;  /* 0x0000008000007812 */ /* 0x000fc800078ef803 */
[----:B------:R-:W-:-:S07]  /*ff20*/  PRMT R8, R0, 0x7610, R8 ;  /* 0x0000761000087816 */ /* 0x000fce0000000008 */
.L_x_35480:
[----:B------:R-:W-:Y:S05]  /*ff30*/  BSYNC.RECONVERGENT B0 ;  /* 0x0000000000007941 */ /* 0x000fea0003800200 */
.L_x_35479:
[----:B------:R-:W-:Y:S01]  /*ff40*/  STG.E.U8 desc[UR36][R16.64], R8 ;  /* 0x0000000810007986 */ /* 0x000fe2000c101124 */
[----:B------:R-:W-:Y:S05]  /*ff50*/  EXIT ;  /* 0x000000000000794d */ /* 0x000fea0003800000 */
.L_x_35473:
        /* <DEDUP_REMOVED lines=23> */
.L_x_35483:
[----:B------:R-:W-:Y:S01]  /*100d0*/  STG.E.64 desc[UR36][R16.64], R2 ;  /* 0x0000000210007986 */ /* 0x000fe2000c101b24 */
[----:B------:R-:W-:Y:S05]  /*100e0*/  EXIT ;  /* 0x000000000000794d */ /* 0x000fea0003800000 */
.L_x_35482:
[----:B------:R-:W-:Y:S01]  /*100f0*/  STG.E desc[UR36][R16.64], R5 ;  /* 0x0000000510007986 */ /* 0x000fe2000c101924 */
[----:B------:R-:W-:Y:S05]  /*10100*/  EXIT ;  /* 0x000000000000794d */ /* 0x000fea0003800000 */
.L_x_35472:
        /* <DEDUP_REMOVED lines=11> */
.L_x_35485:
[----:B------:R-:W0:Y:S01]  /*101c0*/  I2F.F64.S64 R4, R2 ;  /* 0x0000000200047312 */ /* 0x000e220000301c00 */
[----:B------:R-:W-:-:S05]  /*101d0*/  CS2R R6, SRZ ;  /* 0x0000000000067805 */ /* 0x000fca000001ff00 */
[----:B0-----:R-:W-:Y:S01]  /*101e0*/  STG.E.128 desc[UR36][R16.64], R4 ;  /* 0x0000000410007986 */ /* 0x001fe2000c101d24 */
[----:B------:R-:W-:Y:S05]  /*101f0*/  EXIT ;  /* 0x000000000000794d */ /* 0x000fea0003800000 */
.L_x_35484:
[----:B------:R-:W-:-:S09]  /*10200*/  UISETP.NE.AND UP0, UPT, UR4, 0xf, UPT ;  /* 0x0000000f0400788c */ /* 0x000fd2000bf05270 */
[----:B------:R-:W-:Y:S05]  /*10210*/  BRA.U !UP0, `(.L_x_35486) ;  /* 0x0000000108e87547 */ /* 0x000fea000b800000 */
[----:B------:R-:W-:-:S09]  /*10220*/  UISETP.NE.AND UP0, UPT, UR4, 0x17, UPT ;  /* 0x000000170400788c */ /* 0x000fd2000bf05270 */
[----:B------:R-:W-:Y:S05]  /*10230*/  BRA.U !UP0, `(.L_x_35487) ;  /* 0x0000000108907547 */ /* 0x000fea000b800000 */
[----:B------:R-:W-:-:S09]  /*10240*/  UISETP.NE.AND UP0, UPT, UR4, 0x18, UPT ;  /* 0x000000180400788c */ /* 0x000fd2000bf05270 */
[----:B------:R-:W-:Y:S05]  /*10250*/  BRA.U !UP0, `(.L_x_35488) ;  /* 0x0000000108447547 */ /* 0x000fea000b800000 */
.L_x_35465:
        /* <DEDUP_REMOVED lines=16> */
.L_x_35489:
[----:B------:R-:W-:Y:S05]  /*10360*/  EXIT ;  /* 0x000000000000794d */ /* 0x000fea0003800000 */
.L_x_35488:
        /* <DEDUP_REMOVED lines=13> */
.L_x_35491:
[----:B------:R-:W-:Y:S05]  /*10440*/  BSYNC.RECONVERGENT B0 ;  /* 0x0000000000007941 */ /* 0x000fea0003800200 */
.L_x_35490:
[----:B------:R-:W-:-:S05]  /*10450*/  LOP3.LUT R5, R0, 0x80, R5, 0xf8, !PT ;  /* 0x0000008000057812 */ /* 0x000fca00078ef805 */
[----:B------:R-:W-:Y:S01]  /*10460*/  STG.E.U8 desc[UR36][R16.64], R5 ;  /* 0x0000000510007986 */ /* 0x000fe2000c101124 */
[----:B------:R-:W-:Y:S05]  /*10470*/  EXIT ;  /* 0x000000000000794d */ /* 0x000fea0003800000 */
.L_x_35487:
        /* <DEDUP_REMOVED lines=12> */
.L_x_35493:
[----:B----4-:R-:W-:Y:S01]  /*10540*/  IMAD.MOV.U32 R0, RZ, RZ, 0x7f ;  /* 0x0000007fff007424 */ /* 0x010fe200078e00ff */
[----:B------:R-:W-:-:S04]  /*10550*/  ISETP.GT.U32.AND P0, PT, R4, 0x7f800000, PT ;  /* 0x7f8000000400780c */ /* 0x000fc80003f04070 */
[----:B------:R-:W-:-:S09]  /*10560*/  SEL R0, R0, 0x7c, P0 ;  /* 0x0000007c00007807 */ /* 0x000fd20000000000 */
.L_x_35494:
[----:B------:R-:W-:Y:S05]  /*10570*/  BSYNC.RECONVERGENT B0 ;  /* 0x0000000000007941 */ /* 0x000fea0003800200 */
.L_x_35492:
[----:B------:R-:W-:-:S04]  /*10580*/  SHF.R.U32.HI R3, RZ, 0x18, R3 ;  /* 0x00000018ff037819 */ /* 0x000fc80000011603 */
[----:B------:R-:W-:-:S05]  /*10590*/  LOP3.LUT R3, R0, 0x80, R3, 0xf8, !PT ;  /* 0x0000008000037812 */ /* 0x000fca00078ef803 */
[----:B------:R-:W-:Y:S01]  /*105a0*/  STG.E.U8 desc[UR36][R16.64], R3 ;  /* 0x0000000310007986 */ /* 0x000fe2000c101124 */
[----:B------:R-:W-:Y:S05]  /*105b0*/  EXIT ;  /* 0x000000000000794d */ /* 0x000fea0003800000 */
.L_x_35486:
[----:B----4-:R-:W0:Y:S02]  /*105c0*/  I2F.S64 R0, R2 ;  /* 0x0000000200007312 */ /* 0x010e240000301400 */
[----:B0-----:R-:W-:-:S05]  /*105d0*/  F2FP.BF16.F32.PACK_AB R0, RZ, R0 ;  /* 0x00000000ff00723e */ /* 0x001fca00000010ff */
[----:B------:R-:W-:Y:S01]  /*105e0*/  STG.E.U16 desc[UR36][R16.64], R0 ;  /* 0x0000000010007986 */ /* 0x000fe2000c101524 */
[----:B------:R-:W-:Y:S05]  /*105f0*/  EXIT ;  /* 0x000000000000794d */ /* 0x000fea0003800000 */
.L_x_35495:
        /* <DEDUP_REMOVED lines=16> */
.L_x_41999:


//--------------------- .text._ZN2at6native27unrolled_elementwise_kernelINS0_13BinaryFunctorIlllZZZNS0_19maximum_kernel_cudaERNS_18TensorIteratorBaseEENKUlvE_clEvENKUlvE2_clEvEUlllE_EESt5arrayIPcLm3EELi4E23TrivialOffsetCalculatorILi2EjESC_ILi1EjENS0_6memory12LoadWithCastILi2EEENSF_13StoreWithCastILi1EEEEEviT_T0_T2_T3_T4_T5_ --------------------------
	.section	.text._ZN2at6native27unrolled_elementwise_kernelINS0_13BinaryFunctorIlllZZZNS0_19maximum_kernel_cudaERNS_18TensorIteratorBaseEENKUlvE_clEvENKUlvE2_clEvEUlllE_EESt5arrayIPcLm3EELi4E23TrivialOffsetCalculatorILi2EjESC_ILi1EjENS0_6memory12LoadWithCastILi2EEENSF_13StoreWithCastILi1EEEEEviT_T0_T2_T3_T4_T5_,"ax",@progbits
	.align	128
        .global         _ZN2at6native27unrolled_elementwise_kernelINS0_13BinaryFunctorIlllZZZNS0_19maximum_kernel_cudaERNS_18TensorIteratorBaseEENKUlvE_clEvENKUlvE2_clEvEUlllE_EESt5arrayIPcLm3EELi4E23TrivialOffsetCalculatorILi2EjESC_ILi1EjENS0_6memory12LoadWithCastILi2EEENSF_13StoreWithCastILi1EEEEEviT_T0_T2_T3_T4_T5_
        .type           _ZN2at6native27unrolled_elementwise_kernelINS0_13BinaryFunctorIlllZZZNS0_19maximum_kernel_cudaERNS_18TensorIteratorBaseEENKUlvE_clEvENKUlvE2_clEvEUlllE_EESt5arrayIPcLm3EELi4E23TrivialOffsetCalculatorILi2EjESC_ILi1EjENS0_6memory12LoadWithCastILi2EEENSF_13StoreWithCastILi1EEEEEviT_T0_T2_T3_T4_T5_,@function
        .size           _ZN2at6native27unrolled_elementwise_kernelINS0_13BinaryFunctorIlllZZZNS0_19maximum_kernel_cudaERNS_18TensorIteratorBaseEENKUlvE_clEvENKUlvE2_clEvEUlllE_EESt5arrayIPcLm3EELi4E23TrivialOffsetCalculatorILi2EjESC_ILi1EjENS0_6memory12LoadWithCastILi2EEENSF_13StoreWithCastILi1EEEEEviT_T0_T2_T3_T4_T5_,(.L_x_42000 - _ZN2at6native27unrolled_elementwise_kernelINS0_13BinaryFunctorIlllZZZNS0_19maximum_kernel_cudaERNS_18TensorIteratorBaseEENKUlvE_clEvENKUlvE2_clEvEUlllE_EESt5arrayIPcLm3EELi4E23TrivialOffsetCalculatorILi2EjESC_ILi1EjENS0_6memory12LoadWithCastILi2EEENSF_13StoreWithCastILi1EEEEEviT_T0_T2_T3_T4_T5_)
        .other          _ZN2at6native27unrolled_elementwise_kernelINS0_13BinaryFunctorIlllZZZNS0_19maximum_kernel_cudaERNS_18TensorIteratorBaseEENKUlvE_clEvENKUlvE2_clEvEUlllE_EESt5arrayIPcLm3EELi4E23TrivialOffsetCalculatorILi2EjESC_ILi1EjENS0_6memory12LoadWithCastILi2EEENSF_13StoreWithCastILi1EEEEEviT_T0_T2_T3_T4_T5_,@"STO_CUDA_ENTRY STV_DEFAULT"
_ZN2at6native27unrolled_elementwise_kernelINS0_13BinaryFunctorIlllZZZNS0_19maximum_kernel_cudaERNS_18TensorIteratorBaseEENKUlvE_clEvENKUlvE2_clEvEUlllE_EESt5arrayIPcLm3EELi4E23TrivialOffsetCalculatorILi2EjESC_ILi1EjENS0_6memory12LoadWithCastILi2EEENSF_13StoreWithCastILi1EEEEEviT_T0_T2_T3_T4_T5_:
.text._ZN2at6native27unrolled_elementwise_kernelINS0_13BinaryFunctorIlllZZZNS0_19maximum_kernel_cudaERNS_18TensorIteratorBaseEENKUlvE_clEvENKUlvE2_clEvEUlllE_EESt5arrayIPcLm3EELi4E23TrivialOffsetCalculatorILi2EjESC_ILi1EjENS0_6memory12LoadWithCastILi2EEENSF_13StoreWithCastILi1EEEEEviT_T0_T2_T3_T4_T5_:
        /* <DEDUP_REMOVED lines=34> */
.L_x_35501:
[----:B------:R1:W5:Y:S01]  /*0220*/  LDG.E.U8 R36, desc[UR36][R4.64] ;  /* 0x0000002404247981 */ /* 0x000362000c1e1100 */
[----:B------:R-:W-:Y:S01]  /*0230*/  IMAD.MOV.U32 R37, RZ, RZ, RZ ;  /* 0x000000ffff257224 */ /* 0x000fe200078e00ff */
[----:B------:R-:W-:Y:S06]  /*0240*/  BRA `(.L_x_35503) ;  /* 0x0000000c00447947 */ /* 0x000fec0003800000 */
.L_x_35500:
        /* <DEDUP_REMOVED lines=8> */
.L_x_35505:
[----:B------:R-:W2:Y:S02]  /*02d0*/  LDG.E R36, desc[UR36][R4.64] ;  /* 0x0000002404247981 */ /* 0x000ea4000c1e1900 */
[----:B--2---:R-:W-:Y:S01]  /*02e0*/  SHF.R.S32.HI R37, RZ, 0x1f, R36 ;  /* 0x0000001fff257819 */ /* 0x004fe20000011424 */
[----:B------:R-:W-:Y:S06]  /*02f0*/  BRA `(.L_x_35503) ;  /* 0x0000000c00187947 */ /* 0x000fec0003800000 */
.L_x_35504:
[----:B------:R-:W2:Y:S02]  /*0300*/  LDG.E.S16 R36, desc[UR36][R4.64] ;  /* 0x0000002404247981 */ /* 0x000ea4000c1e1700 */
[----:B--2---:R-:W-:Y:S01]  /*0310*/  SHF.R.S32.HI R37, RZ, 0x1f, R36 ;  /* 0x0000001fff257819 */ /* 0x004fe20000011424 */
[----:B------:R-:W-:Y:S06]  /*0320*/  BRA `(.L_x_35503) ;  /* 0x0000000c000c7947 */ /* 0x000fec0003800000 */
.L_x_35499:
        /* <DEDUP_REMOVED lines=9> */
.L_x_35507:
[----:B------:R-:W2:Y:S02]  /*03c0*/  LDG.E.U16 R4, desc[UR36][R4.64] ;  /* 0x0000002404047981 */ /* 0x000ea4000c1e1500 */
[----:B--2---:R-:W-:-:S06]  /*03d0*/  HADD2.F32 R36, -RZ, R4.H0_H0 ;  /* 0x20000004ff247230 */ /* 0x004fcc0000004100 */
[----:B------:R-:W0:Y:S01]  /*03e0*/  F2I.S64.TRUNC R36, R36 ;  /* 0x0000002400247311 */ /* 0x000e22000020d900 */
[----:B------:R-:W-:Y:S05]  /*03f0*/  BRA `(.L_x_35503) ;  /* 0x0000000800d87947 */ /* 0x000fea0003800000 */
.L_x_35506:
        /* <DEDUP_REMOVED lines=9> */
.L_x_35509:
[----:B------:R-:W2:Y:S02]  /*0490*/  LDG.E.U16 R4, desc[UR36][R4.64] ;  /* 0x0000002404047981 */ /* 0x000ea4000c1e1500 */
[----:B--2---:R-:W-:-:S06]  /*04a0*/  HADD2.F32 R36, -RZ, R4.H0_H0 ;  /* 0x20000004ff247230 */ /* 0x004fcc0000004100 */
[----:B------:R-:W4:Y:S01]  /*04b0*/  F2I.S64.TRUNC R36, R36 ;  /* 0x0000002400247311 */ /* 0x000f22000020d900 */
[----:B------:R-:W-:Y:S05]  /*04c0*/  BRA `(.L_x_35503) ;  /* 0x0000000800a47947 */ /* 0x000fea0003800000 */
.L_x_35508:
[----:B------:R-:W2:Y:S02]  /*04d0*/  LDG.E.64 R4, desc[UR36][R4.64] ;  /* 0x0000002404047981 */ /* 0x000ea4000c1e1b00 */
[----:B--2---:R2:W3:Y:S01]  /*04e0*/  F2I.S64.F64.TRUNC R36, R4 ;  /* 0x0000000400247311 */ /* 0x0044e2000030d900 */
[----:B------:R-:W-:Y:S05]  /*04f0*/  BRA `(.L_x_35503) ;  /* 0x0000000800987947 */ /* 0x000fea0003800000 */
.L_x_35498:
        /* <DEDUP_REMOVED lines=13> */
.L_x_35512:
[----:B------:R-:W2:Y:S02]  /*05d0*/  LDG.E.64 R4, desc[UR36][R4.64] ;  /* 0x0000002404047981 */ /* 0x000ea4000c1e1b00 */
[----:B--2---:R0:W1:Y:S01]  /*05e0*/  F2I.S64.F64.TRUNC R36, R4 ;  /* 0x0000000400247311 */ /* 0x004062000030d900 */
[----:B------:R-:W-:Y:S05]  /*05f0*/  BRA `(.L_x_35503) ;  /* 0x0000000800587947 */ /* 0x000fea0003800000 */
.L_x_35511:
        /* <DEDUP_REMOVED lines=26> */
.L_x_35514:
        /* <DEDUP_REMOVED lines=14> */
.L_x_35513:
[----:B------:R-:W2:Y:S02]  /*0880*/  LDG.E.U16 R36, desc[UR36][R4.64] ;  /* 0x0000002404247981 */ /* 0x000ea4000c1e1500 */
[----:B--2---:R-:W-:-:S06]  /*0890*/  IMAD.U32 R36, R36, 0x10000, RZ ;  /* 0x0001000024247824 */ /* 0x004fcc00078e00ff */
[----:B------:R-:W0:Y:S01]  /*08a0*/  F2I.S64.TRUNC R36, R36 ;  /* 0x0000002400247311 */ /* 0x000e22000020d900 */
[----:B------:R-:W-:Y:S05]  /*08b0*/  BRA `(.L_x_35503) ;  /* 0x0000000400a87947 */ /* 0x000fea0003800000 */
.L_x_35510:
        /* <DEDUP_REMOVED lines=11> */
.L_x_35517:
        /* <DEDUP_REMOVED lines=21> */
.L_x_35521:
[----:B------:R-:W-:Y:S05]  /*0ac0*/  BSYNC.RECONVERGENT B1 ;  /* 0x0000000000017941 */ /* 0x000fea0003800200 */
.L_x_35520:
[----:B------:R-:W-:Y:S01]  /*0ad0*/  IMAD.SHL.U32 R0, R0, 0x100000, RZ ;  /* 0x0010000000007824 */ /* 0x000fe200078e00ff */
[----:B------:R-:W-:-:S04]  /*0ae0*/  LEA R3, R3, 0x3b800000, 0x17 ;  /* 0x3b80000003037811 */ /* 0x000fc800078eb8ff */
[----:B------:R-:W-:-:S07]  /*0af0*/  LOP3.LUT R36, R3, R0, R7, 0xfe, !PT ;  /* 0x0000000003247212 */ /* 0x000fce00078efe07 */
.L_x_35519:
[----:B------:R-:W-:Y:S05]  /*0b00*/  BSYNC.RECONVERGENT B0 ;  /* 0x0000000000007941 */ /* 0x000fea0003800200 */
.L_x_35518:
[----:B------:R-:W0:Y:S01]  /*0b10*/  F2I.S64.TRUNC R36, R36 ;  /* 0x0000002400247311 */ /* 0x000e22000020d900 */
[----:B------:R-:W-:Y:S05]  /*0b20*/  BRA `(.L_x_35503) ;  /* 0x00000004000c7947 */ /* 0x000fea0003800000 */
.L_x_35516:
        /* <DEDUP_REMOVED lines=21> */
.L_x_35525:
[----:B------:R-:W-:Y:S05]  /*0c80*/  BSYNC.RECONVERGENT B1 ;  /* 0x0000000000017941 */ /* 0x000fea0003800200 */
.L_x_35524:
[----:B------:R-:W-:Y:S01]  /*0c90*/  IMAD.SHL.U32 R0, R0, 0x200000, RZ ;  /* 0x0020000000007824 */ /* 0x000fe200078e00ff */
[----:B------:R-:W-:-:S04]  /*0ca0*/  LEA R3, R3, 0x37800000, 0x17 ;  /* 0x3780000003037811 */ /* 0x000fc800078eb8ff */
[----:B------:R-:W-:-:S07]  /*0cb0*/  LOP3.LUT R36, R3, R0, R7, 0xfe, !PT ;  /* 0x0000000003247212 */ /* 0x000fce00078efe07 */
.L_x_35523:
[----:B------:R-:W-:Y:S05]  /*0cc0*/  BSYNC.RECONVERGENT B0 ;  /* 0x0000000000007941 */ /* 0x000fea0003800200 */
.L_x_35522:
[----:B------:R-:W0:Y:S01]  /*0cd0*/  F2I.S64.TRUNC R36, R36 ;  /* 0x0000002400247311 */ /* 0x000e22000020d900 */
[----:B------:R-:W-:Y:S05]  /*0ce0*/  BRA `(.L_x_35503) ;  /* 0x00000000009c7947 */ /* 0x000fea0003800000 */
.L_x_35515:
[----:B------:R-:W-:-:S09]  /*0cf0*/  UISETP.NE.AND UP0, UPT, UR4, 0x1c, UPT ;  /* 0x0000001c0400788c */ /* 0x000fd2000bf05270 */
[----:B------:R-:W-:Y:S05]  /*0d00*/  BRA.U !UP0, `(.L_x_35526) ;  /* 0x00000001088c7547 */ /* 0x000fea000b800000 */
[----:B------:R-:W-:-:S09]  /*0d10*/  UISETP.NE.AND UP0, UPT, UR4, 0x1d, UPT ;  /* 0x0000001d0400788c */ /* 0x000fd2000bf05270 */
[----:B------:R-:W-:Y:S05]  /*0d20*/  BRA.U !UP0, `(.L_x_35527) ;  /* 0x00000001087c7547 */ /* 0x000fea000b800000 */
[----:B------:R-:W-:-:S09]  /*0d30*/  UISETP.NE.AND UP0, UPT, UR4, 0x2c, UPT ;  /* 0x0000002c0400788c */ /* 0x000fd2000bf05270 */
[----:B------:R-:W-:Y:S05]  /*0d40*/  BRA.U !UP0, `(.L_x_35528) ;  /* 0x0000000108487547 */ /* 0x000fea000b800000 */
.L_x_35502:
        /* <DEDUP_REMOVED lines=16> */
.L_x_35529:
[----:B------:R-:W-:Y:S01]  /*0e50*/  CS2R R36, SRZ ;  /* 0x0000000000247805 */ /* 0x000fe2000001ff00 */
[----:B------:R-:W-:Y:S06]  /*0e60*/  BRA `(.L_x_35503) ;  /* 0x00000000003c7947 */ /* 0x000fec0003800000 */
.L_x_35528:
        /* <DEDUP_REMOVED lines=8> */
.L_x_35531:
[----:B------:R-:W-:Y:S05]  /*0ef0*/  BSYNC.RECONVERGENT B0 ;  /* 0x0000000000007941 */ /* 0x000fea0003800200 */
.L_x_35530:
[----:B------:R-:W0:Y:S01]  /*0f00*/  F2I.S64.TRUNC R36, R36 ;  /* 0x0000002400247311 */ /* 0x000e22000020d900 */
[----:B------:R-:W-:Y:S05]  /*0f10*/  BRA `(.L_x_35503) ;  /* 0x0000000000107947 */ /* 0x000fea0003800000 */
.L_x_35527:
[----:B------:R0:W5:Y:S01]  /*0f20*/  LDG.E.64 R36, desc[UR36][R4.64] ;  /* 0x0000002404247981 */ /* 0x000162000c1e1b00 */
[----:B------:R-:W-:Y:S05]  /*0f30*/  BRA `(.L_x_35503) ;  /* 0x0000000000087947 */ /* 0x000fea0003800000 */
.L_x_35526:
[----:B------:R0:W5:Y:S01]  /*0f40*/  LDG.E R36, desc[UR36][R4.64] ;  /* 0x0000002404247981 */ /* 0x000162000c1e1900 */
[----:B------:R-:W-:-:S07]  /*0f50*/  IMAD.MOV.U32 R37, RZ, RZ, RZ ;  /* 0x000000ffff257224 */ /* 0x000fce00078e00ff */
.L_x_35503:
        /* <DEDUP_REMOVED lines=19> */
.L_x_35535:
[----:B------:R0:W5:Y:S01]  /*1090*/  LDG.E.U8 R30, desc[UR36][R4.64] ;  /* 0x00000024041e7981 */ /* 0x000162000c1e1100 */
[----:B------:R-:W-:Y:S01]  /*10a0*/  IMAD.MOV.U32 R31, RZ, RZ, RZ ;  /* 0x000000ffff1f7224 */ /* 0x000fe200078e00ff */
[----:B------:R-:W-:Y:S06]  /*10b0*/  BRA `(.L_x_35537) ;  /* 0x0000000c00447947 */ /* 0x000fec0003800000 */
.L_x_35534:
        /* <DEDUP_REMOVED lines=8> */
.L_x_35539:
[----:B------:R-:W2:Y:S02]  /*1140*/  LDG.E R30, desc[UR36][R4.64] ;  /* 0x00000024041e7981 */ /* 0x000ea4000c1e1900 */
[----:B--2---:R-:W-:Y:S01]  /*1150*/  SHF.R.S32.HI R31, RZ, 0x1f, R30 ;  /* 0x0000001fff1f7819 */ /* 0x004fe2000001141e */
[----:B------:R-:W-:Y:S06]  /*1160*/  BRA `(.L_x_35537) ;  /* 0x0000000c00187947 */ /* 0x000fec0003800000 */
.L_x_35538:
[----:B------:R-:W2:Y:S02]  /*1170*/  LDG.E.S16 R30, desc[UR36][R4.64] ;  /* 0x00000024041e7981 */ /* 0x000ea4000c1e1700 */
[----:B--2---:R-:W-:Y:S01]  /*1180*/  SHF.R.S32.HI R31, RZ, 0x1f, R30 ;  /* 0x0000001fff1f7819 */ /* 0x004fe2000001141e */
[----:B------:R-:W-:Y:S06]  /*1190*/  BRA `(.L_x_35537) ;  /* 0x0000000c000c7947 */ /* 0x000fec0003800000 */
.L_x_35533:
        /* <DEDUP_REMOVED lines=9> */
.L_x_35541:
[----:B------:R-:W2:Y:S02]  /*1230*/  LDG.E.U16 R4, desc[UR36][R4.64] ;  /* 0x0000002404047981 */ /* 0x000ea4000c1e1500 */
[----:B--2---:R-:W-:-:S06]  /*1240*/  HADD2.F32 R30, -RZ, R4.H0_H0 ;  /* 0x20000004ff1e7230 */ /* 0x004fcc0000004100 */
[----:B------:R-:W0:Y:S01]  /*1250*/  F2I.S64.TRUNC R30, R30 ;  /* 0x0000001e001e7311 */ /* 0x000e22000020d900 */
[----:B------:R-:W-:Y:S05]  /*1260*/  BRA `(.L_x_35537) ;  /* 0x0000000800d87947 */ /* 0x000fea0003800000 */
.L_x_35540:
        /* <DEDUP_REMOVED lines=9> */
.L_x_35543:
[----:B------:R-:W2:Y:S02]  /*1300*/  LDG.E.U16 R4, desc[UR36][R4.64] ;  /* 0x0000002404047981 */ /* 0x000ea4000c1e1500 */
[----:B--2---:R-:W-:-:S06]  /*1310*/  HADD2.F32 R30, -RZ, R4.H0_H0 ;  /* 0x20000004ff1e7230 */ /* 0x004fcc0000004100 */
[----:B------:R-:W0:Y:S01]  /*1320*/  F2I.S64.TRUNC R30, R30 ;  /* 0x0000001e001e7311 */ /* 0x000e22000020d900 */
[----:B------:R-:W-:Y:S05]  /*1330*/  BRA `(.L_x_35537) ;  /* 0x0000000800a47947 */ /* 0x000fea0003800000 */
.L_x_35542:
[----:B------:R-:W2:Y:S02]  /*1340*/  LDG.E.64 R4, desc[UR36][R4.64] ;  /* 0x0000002404047981 */ /* 0x000ea4000c1e1b00 */
[----:B--2---:R0:W1:Y:S01]  /*1350*/  F2I.S64.F64.TRUNC R30, R4 ;  /* 0x00000004001e7311 */ /* 0x004062000030d900 */
[----:B------:R-:W-:Y:S05]  /*1360*/  BRA `(.L_x_35537) ;  /* 0x0000000800987947 */ /* 0x000fea0003800000 */
.L_x_35532:
        /* <DEDUP_REMOVED lines=13> */
.L_x_35546:
[----:B------:R-:W2:Y:S02]  /*1440*/  LDG.E.64 R4, desc[UR36][R4.64] ;  /* 0x0000002404047981 */ /* 0x000ea4000c1e1b00 */
[----:B--2---:R0:W1:Y:S01]  /*1450*/  F2I.S64.F64.TRUNC R30, R4 ;  /* 0x00000004001e7311 */ /* 0x004062000030d900 */
[----:B------:R-:W-:Y:S05]  /*1460*/  BRA `(.L_x_35537) ;  /* 0x0000000800587947 */ /* 0x000fea0003800000 */
.L_x_35545:
        /* <DEDUP_REMOVED lines=26> */
.L_x_35548:
        /* <DEDUP_REMOVED lines=14> */
.L_x_35547:
[----:B------:R-:W2:Y:S02]  /*16f0*/  LDG.E.U16 R30, desc[UR36][R4.64] ;  /* 0x00000024041e7981 */ /* 0x000ea4000c1e1500 */
[----:B--2---:R-:W-:-:S06]  /*1700*/  IMAD.U32 R30, R30, 0x10000, RZ ;  /* 0x000100001e1e7824 */ /* 0x004fcc00078e00ff */
[----:B------:R-:W0:Y:S01]  /*1710*/  F2I.S64.TRUNC R30, R30 ;  /* 0x0000001e001e7311 */ /* 0x000e22000020d900 */
[----:B------:R-:W-:Y:S05]  /*1720*/  BRA `(.L_x_35537) ;  /* 0x0000000400a87947 */ /* 0x000fea0003800000 */
.L_x_35544:
        /* <DEDUP_REMOVED lines=11> */
.L_x_35551:
        /* <DEDUP_REMOVED lines=21> */
.L_x_35555:
[----:B------:R-:W-:Y:S05]  /*1930*/  BSYNC.RECONVERGENT B1 ;  /* 0x0000000000017941 */ /* 0x000fea0003800200 */
.L_x_35554:
[----:B------:R-:W-:Y:S01]  /*1940*/  IMAD.SHL.U32 R0, R0, 0x100000, RZ ;  /* 0x0010000000007824 */ /* 0x000fe200078e00ff */
[----:B------:R-:W-:-:S04]  /*1950*/  LEA R3, R3, 0x3b800000, 0x17 ;  /* 0x3b80000003037811 */ /* 0x000fc800078eb8ff */
[----:B------:R-:W-:-:S07]  /*1960*/  LOP3.LUT R30, R3, R0, R7, 0xfe, !PT ;  /* 0x00000000031e7212 */ /* 0x000fce00078efe07 */
.L_x_35553:
[----:B------:R-:W-:Y:S05]  /*1970*/  BSYNC.RECONVERGENT B0 ;  /* 0x0000000000007941 */ /* 0x000fea0003800200 */
.L_x_35552:
[----:B------:R-:W0:Y:S01]  /*1980*/  F2I.S64.TRUNC R30, R30 ;  /* 0x0000001e001e7311 */ /* 0x000e22000020d900 */
[----:B------:R-:W-:Y:S05]  /*1990*/  BRA `(.L_x_35537) ;  /* 0x00000004000c7947 */ /* 0x000fea0003800000 */
.L_x_35550:
        /* <DEDUP_REMOVED lines=21> */
.L_x_35559:
[----:B------:R-:W-:Y:S05]  /*1af0*/  BSYNC.RECONVERGENT B1 ;  /* 0x0000000000017941 */ /* 0x000fea0003800200 */
.L_x_35558:
[----:B------:R-:W-:Y:S01]  /*1b00*/  IMAD.SHL.U32 R0, R0, 0x200000, RZ ;  /* 0x0020000000007824 */ /* 0x000fe200078e00ff */
[----:B------:R-:W-:-:S04]  /*1b10*/  LEA R3, R3, 0x37800000, 0x17 ;  /* 0x3780000003037811 */ /* 0x000fc800078eb8ff */
[----:B------:R-:W-:-:S07]  /*1b20*/  LOP3.LUT R30, R3, R0, R7, 0xfe, !PT ;  /* 0x00000000031e7212 */ /* 0x000fce00078efe07 */
.L_x_35557:
[----:B------:R-:W-:Y:S05]  /*1b30*/  BSYNC.RECONVERGENT B0 ;  /* 0x0000000000007941 */ /* 0x000fea0003800200 */
.L_x_35556:
[----:B------:R-:W0:Y:S01]  /*1b40*/  F2I.S64.TRUNC R30, R30 ;  /* 0x0000001e001e7311 */ /* 0x000e22000020d900 */
[----:B------:R-:W-:Y:S05]  /*1b50*/  BRA `(.L_x_35537) ;  /* 0x00000000009c7947 */ /* 0x000fea0003800000 */
.L_x_35549:
[----:B------:R-:W-:-:S09]  /*1b60*/  UISETP.NE.AND UP0, UPT, UR4, 0x1c, UPT ;  /* 0x0000001c0400788c */ /* 0x000fd2000bf05270 */
[----:B------:R-:W-:Y:S05]  /*1b70*/  BRA.U !UP0, `(.L_x_35560) ;  /* 0x00000001088c7547 */ /* 0x000fea000b800000 */
[----:B------:R-:W-:-:S09]  /*1b80*/  UISETP.NE.AND UP0, UPT, UR4, 0x1d, UPT ;  /* 0x0000001d0400788c */ /* 0x000fd2000bf05270 */
[----:B------:R-:W-:Y:S05]  /*1b90*/  BRA.U !UP0, `(.L_x_35561) ;  /* 0x00000001087c7547 */ /* 0x000fea000b800000 */
[----:B------:R-:W-:-:S09]  /*1ba0*/  UISETP.NE.AND UP0, UPT, UR4, 0x2c, UPT ;  /* 0x0000002c0400788c */ /* 0x000fd2000bf05270 */
[----:B------:R-:W-:Y:S05]  /*1bb0*/  BRA.U !UP0, `(.L_x_35562) ;  /* 0x0000000108487547 */ /* 0x000fea000b800000 */
.L_x_35536:
        /* <DEDUP_REMOVED lines=16> */
.L_x_35563:
[----:B------:R-:W-:Y:S01]  /*1cc0*/  CS2R R30, SRZ ;  /* 0x00000000001e7805 */ /* 0x000fe2000001ff00 */
[----:B------:R-:W-:Y:S06]  /*1cd0*/  BRA `(.L_x_35537) ;  /* 0x00000000003c7947 */ /* 0x000fec0003800000 */
.L_x_35562:
        /* <DEDUP_REMOVED lines=8> */
.L_x_35565:
[----:B------:R-:W-:Y:S05]  /*1d60*/  BSYNC.RECONVERGENT B0 ;  /* 0x0000000000007941 */ /* 0x000fea0003800200 */
.L_x_35564:
[----:B------:R-:W0:Y:S01]  /*1d70*/  F2I.S64.TRUNC R30, R30 ;  /* 0x0000001e001e7311 */ /* 0x000e22000020d900 */
[----:B------:R-:W-:Y:S05]  /*1d80*/  BRA `(.L_x_35537) ;  /* 0x0000000000107947 */ /* 0x000fea0003800000 */
.L_x_35561:
[----:B------:R0:W5:Y:S01]  /*1d90*/  LDG.E.64 R30, desc[UR36][R4.64] ;  /* 0x00000024041e7981 */ /* 0x000162000c1e1b00 */
[----:B------:R-:W-:Y:S05]  /*1da0*/  BRA `(.L_x_35537) ;  /* 0x0000000000087947 */ /* 0x000fea0003800000 */
.L_x_35560:
[----:B------:R0:W5:Y:S01]  /*1db0*/  LDG.E R30, desc[UR36][R4.64] ;  /* 0x00000024041e7981 */ /* 0x000162000c1e1900 */
[----:B------:R-:W-:-:S07]  /*1dc0*/  IMAD.MOV.U32 R31, RZ, RZ, RZ ;  /* 0x000000ffff1f7224 */ /* 0x000fce00078e00ff */
.L_x_35537:
[----:B------:R-:W-:-:S07]  /*1dd0*/  VIADD R35, R33, 0x80 ;  /* 0x0000008021237836 */ /* 0x000fce0000000000 */
.L_x_35497:
[----:B------:R-:W-:Y:S05]  /*1de0*/  BSYNC.RECONVERGENT B6 ;  /* 0x0000000000067941 */ /* 0x000fea0003800200 */
.L_x_35496:
        /* <DEDUP_REMOVED lines=25> */
.L_x_35571:
[----:B------:R0:W5:Y:S01]  /*1f80*/  LDG.E.U8 R28, desc[UR36][R4.64] ;  /* 0x00000024041c7981 */ /* 0x000162000c1e1100 */
[----:B------:R-:W-:Y:S01]  /*1f90*/  IMAD.MOV.U32 R29, RZ, RZ, RZ ;  /* 0x000000ffff1d7224 */ /* 0x000fe200078e00ff */
[----:B------:R-:W-:Y:S06]  /*1fa0*/  BRA `(.L_x_35573) ;  /* 0x0000000c00447947 */ /* 0x000fec0003800000 */
.L_x_35570:
        /* <DEDUP_REMOVED lines=8> */
.L_x_35575:
[----:B------:R-:W2:Y:S02]  /*2030*/  LDG.E R28, desc[UR36][R4.64] ;  /* 0x00000024041c7981 */ /* 0x000ea4000c1e1900 */
[----:B--2---:R-:W-:Y:S01]  /*2040*/  SHF.R.S32.HI R29, RZ, 0x1f, R28 ;  /* 0x0000001fff1d7819 */ /* 0x004fe2000001141c */
[----:B------:R-:W-:Y:S06]  /*2050*/  BRA `(.L_x_35573) ;  /* 0x0000000c00187947 */ /* 0x000fec0003800000 */
.L_x_35574:
[----:B------:R-:W2:Y:S02]  /*2060*/  LDG.E.S16 R28, desc[UR36][R4.64] ;  /* 0x00000024041c7981 */ /* 0x000ea4000c1e1700 */
[----:B--2---:R-:W-:Y:S01]  /*2070*/  SHF.R.S32.HI R29, RZ, 0x1f, R28 ;  /* 0x0000001fff1d7819 */ /* 0x004fe2000001141c */
[----:B------:R-:W-:Y:S06]  /*2080*/  BRA `(.L_x_35573) ;  /* 0x0000000c000c7947 */ /* 0x000fec0003800000 */
.L_x_35569:
        /* <DEDUP_REMOVED lines=9> */
.L_x_35577:
[----:B------:R-:W2:Y:S02]  /*2120*/  LDG.E.U16 R4, desc[UR36][R4.64] ;  /* 0x0000002404047981 */ /* 0x000ea4000c1e1500 */
[----:B--2---:R-:W-:-:S06]  /*2130*/  HADD2.F32 R28, -RZ, R4.H0_H0 ;  /* 0x20000004ff1c7230 */ /* 0x004fcc0000004100 */
[----:B------:R-:W0:Y:S01]  /*2140*/  F2I.S64.TRUNC R28, R28 ;  /* 0x0000001c001c7311 */ /* 0x000e22000020d900 */
[----:B------:R-:W-:Y:S05]  /*2150*/  BRA `(.L_x_35573) ;  /* 0x0000000800d87947 */ /* 0x000fea0003800000 */
.L_x_35576:
        /* <DEDUP_REMOVED lines=9> */
.L_x_35579:
[----:B------:R-:W2:Y:S02]  /*21f0*/  LDG.E.U16 R4, desc[UR36][R4.64] ;  /* 0x0000002404047981 */ /* 0x000ea4000c1e1500 */
[----:B--2---:R-:W-:-:S06]  /*2200*/  HADD2.F32 R28, -RZ, R4.H0_H0 ;  /* 0x20000004ff1c7230 */ /* 0x004fcc0000004100 */
[----:B------:R-:W0:Y:S01]  /*2210*/  F2I.S64.TRUNC R28, R28 ;  /* 0x0000001c001c7311 */ /* 0x000e22000020d900 */
[----:B------:R-:W-:Y:S05]  /*2220*/  BRA `(.L_x_35573) ;  /* 0x0000000800a47947 */ /* 0x000fea0003800000 */
.L_x_35578:
[----:B------:R-:W2:Y:S02]  /*2230*/  LDG.E.64 R4, desc[UR36][R4.64] ;  /* 0x0000002404047981 */ /* 0x000ea4000c1e1b00 */
[----:B--2---:R0:W1:Y:S01]  /*2240*/  F2I.S64.F64.TRUNC R28, R4 ;  /* 0x00000004001c7311 */ /* 0x004062000030d900 */
[----:B------:R-:W-:Y:S05]  /*2250*/  BRA `(.L_x_35573) ;  /* 0x0000000800987947 */ /* 0x000fea0003800000 */
.L_x_35568:
        /* <DEDUP_REMOVED lines=13> */
.L_x_35582:
[----:B------:R-:W2:Y:S02]  /*2330*/  LDG.E.64 R4, desc[UR36][R4.64] ;  /* 0x0000002404047981 */ /* 0x000ea4000c1e1b00 */
[----:B--2---:R0:W1:Y:S01]  /*2340*/  F2I.S64.F64.TRUNC R28, R4 ;  /* 0x00000004001c7311 */ /* 0x004062000030d900 */
[----:B------:R-:W-:Y:S05]  /*2350*/  BRA `(.L_x_35573) ;  /* 0x0000000800587947 */ /* 0x000fea0003800000 */
.L_x_35581:
        /* <DEDUP_REMOVED lines=26> */
.L_x_35584:
        /* <DEDUP_REMOVED lines=14> */
.L_x_35583:
[----:B------:R-:W2:Y:S02]  /*25e0*/  LDG.E.U16 R28, desc[UR36][R4.64] ;  /* 0x00000024041c7981 */ /* 0x000ea4000c1e1500 */
[----:B--2---:R-:W-:-:S06]  /*25f0*/  IMAD.U32 R28, R28, 0x10000, RZ ;  /* 0x000100001c1c7824 */ /* 0x004fcc00078e00ff */
[----:B------:R-:W2:Y:S01]  /*2600*/  F2I.S64.TRUNC R28, R28 ;  /* 0x0000001c001c7311 */ /* 0x000ea2000020d900 */
[----:B------:R-:W-:Y:S05]  /*2610*/  BRA `(.L_x_35573) ;  /* 0x0000000400a87947 */ /* 0x000fea0003800000 */
.L_x_35580:
        /* <DEDUP_REMOVED lines=11> */
.L_x_35587:
        /* <DEDUP_REMOVED lines=21> */
.L_x_35591:
[----:B------:R-:W-:Y:S05]  /*2820*/  BSYNC.RECONVERGENT B1 ;  /* 0x0000000000017941 */ /* 0x000fea0003800200 */
.L_x_35590:
[----:B------:R-:W-:Y:S01]  /*2830*/  IMAD.SHL.U32 R0, R0, 0x100000, RZ ;  /* 0x0010000000007824 */ /* 0x000fe200078e00ff */
[----:B------:R-:W-:-:S04]  /*2840*/  LEA R3, R3, 0x3b800000, 0x17 ;  /* 0x3b80000003037811 */ /* 0x000fc800078eb8ff */
[----:B------:R-:W-:-:S07]  /*2850*/  LOP3.LUT R28, R3, R0, R7, 0xfe, !PT ;  /* 0x00000000031c7212 */ /* 0x000fce00078efe07 */
.L_x_35589:
[----:B------:R-:W-:Y:S05]  /*2860*/  BSYNC.RECONVERGENT B0 ;  /* 0x0000000000007941 */ /* 0x000fea0003800200 */
.L_x_35588:
[----:B------:R-:W0:Y:S01]  /*2870*/  F2I.S64.TRUNC R28, R28 ;  /* 0x0000001c001c7311 */ /* 0x000e22000020d900 */
[----:B------:R-:W-:Y:S05]  /*2880*/  BRA `(.L_x_35573) ;  /* 0x00000004000c7947 */ /* 0x000fea0003800000 */
.L_x_35586:
        /* <DEDUP_REMOVED lines=21> */
.L_x_35595:
[----:B------:R-:W-:Y:S05]  /*29e0*/  BSYNC.RECONVERGENT B1 ;  /* 0x0000000000017941 */ /* 0x000fea0003800200 */
.L_x_35594:
[----:B------:R-:W-:Y:S01]  /*29f0*/  IMAD.SHL.U32 R0, R0, 0x200000, RZ ;  /* 0x0020000000007824 */ /* 0x000fe200078e00ff */
[----:B------:R-:W-:-:S04]  /*2a00*/  LEA R3, R3, 0x37800000, 0x17 ;  /* 0x3780000003037811 */ /* 0x000fc800078eb8ff */
[----:B------:R-:W-:-:S07]  /*2a10*/  LOP3.LUT R28, R3, R0, R7, 0xfe, !PT ;  /* 0x00000000031c7212 */ /* 0x000fce00078efe07 */
.L_x_35593:
[----:B------:R-:W-:Y:S05]  /*2a20*/  BSYNC.RECONVERGENT B0 ;  /* 0x0000000000007941 */ /* 0x000fea0003800200 */
.L_x_35592:
[----:B------:R-:W0:Y:S01]  /*2a30*/  F2I.S64.TRUNC R28, R28 ;  /* 0x0000001c001c7311 */ /* 0x000e22000020d900 */
[----:B------:R-:W-:Y:S05]  /*2a40*/  BRA `(.L_x_35573) ;  /* 0x00000000009c7947 */ /* 0x000fea0003800000 */
.L_x_35585:
        /* <DEDUP_REMOVED lines=14> */
.L_x_35599:
[----:B------:R-:W-:Y:S05]  /*2b30*/  BSYNC.RECONVERGENT B0 ;  /* 0x0000000000007941 */ /* 0x000fea0003800200 */
.L_x_35598:
[----:B------:R-:W0:Y:S01]  /*2b40*/  F2I.S64.TRUNC R28, R28 ;  /* 0x0000001c001c7311 */ /* 0x000e22000020d900 */
[----:B------:R-:W-:Y:S05]  /*2b50*/  BRA `(.L_x_35573) ;  /* 0x0000000000587947 */ /* 0x000fea0003800000 */
.L_x_35572:
        /* <DEDUP_REMOVED lines=16> */
.L_x_35600:
[----:B------:R-:W-:Y:S01]  /*2c60*/  CS2R R28, SRZ ;  /* 0x00000000001c7805 */ /* 0x000fe2000001ff00 */
[----:B------:R-:W-:Y:S06]  /*2c70*/  BRA `(.L_x_35573) ;  /* 0x0000000000107947 */ /* 0x000fec0003800000 */
.L_x_35597:
[----:B------:R0:W5:Y:S01]  /*2c80*/  LDG.E.64 R28, desc[UR36][R4.64] ;  /* 0x00000024041c7981 */ /* 0x000162000c1e1b00 */
[----:B------:R-:W-:Y:S05]  /*2c90*/  BRA `(.L_x_35573) ;  /* 0x0000000000087947 */ /* 0x000fea0003800000 */
.L_x_35596:
[----:B------:R0:W5:Y:S01]  /*2ca0*/  LDG.E R28, desc[UR36][R4.64] ;  /* 0x00000024041c7981 */ /* 0x000162000c1e1900 */
[----:B------:R-:W-:-:S07]  /*2cb0*/  IMAD.MOV.U32 R29, RZ, RZ, RZ ;  /* 0x000000ffff1d7224 */ /* 0x000fce00078e00ff */
.L_x_35573:
        /* <DEDUP_REMOVED lines=19> */
.L_x_35604:
[----:B------:R0:W5:Y:S01]  /*2df0*/  LDG.E.U8 R26, desc[UR36][R4.64] ;  /* 0x00000024041a7981 */ /* 0x000162000c1e1100 */
[----:B------:R-:W-:Y:S01]  /*2e00*/  IMAD.MOV.U32 R27, RZ, RZ, RZ ;  /* 0x000000ffff1b7224 */ /* 0x000fe200078e00ff */
[----:B------:R-:W-:Y:S06]  /*2e10*/  BRA `(.L_x_35606) ;  /* 0x0000000c00447947 */ /* 0x000fec0003800000 */
.L_x_35603:
        /* <DEDUP_REMOVED lines=8> */
.L_x_35608:
[----:B------:R-:W3:Y:S02]  /*2ea0*/  LDG.E R26, desc[UR36][R4.64] ;  /* 0x00000024041a7981 */ /* 0x000ee4000c1e1900 */
[----:B---3--:R-:W-:Y:S01]  /*2eb0*/  SHF.R.S32.HI R27, RZ, 0x1f, R26 ;  /* 0x0000001fff1b7819 */ /* 0x008fe2000001141a */
[----:B------:R-:W-:Y:S06]  /*2ec0*/  BRA `(.L_x_35606) ;  /* 0x0000000c00187947 */ /* 0x000fec0003800000 */
.L_x_35607:
[----:B------:R-:W3:Y:S02]  /*2ed0*/  LDG.E.S16 R26, desc[UR36][R4.64] ;  /* 0x00000024041a7981 */ /* 0x000ee4000c1e1700 */
[----:B---3--:R-:W-:Y:S01]  /*2ee0*/  SHF.R.S32.HI R27, RZ, 0x1f, R26 ;  /* 0x0000001fff1b7819 */ /* 0x008fe2000001141a */
[----:B------:R-:W-:Y:S06]  /*2ef0*/  BRA `(.L_x_35606) ;  /* 0x0000000c000c7947 */ /* 0x000fec0003800000 */
.L_x_35602:
        /* <DEDUP_REMOVED lines=9> */
.L_x_35610:
[----:B------:R-:W3:Y:S02]  /*2f90*/  LDG.E.U16 R4, desc[UR36][R4.64] ;  /* 0x0000002404047981 */ /* 0x000ee4000c1e1500 */
[----:B---3--:R-:W-:-:S06]  /*2fa0*/  HADD2.F32 R26, -RZ, R4.H0_H0 ;  /* 0x20000004ff1a7230 */ /* 0x008fcc0000004100 */
[----:B------:R-:W0:Y:S01]  /*2fb0*/  F2I.S64.TRUNC R26, R26 ;  /* 0x0000001a001a7311 */ /* 0x000e22000020d900 */
[----:B------:R-:W-:Y:S05]  /*2fc0*/  BRA `(.L_x_35606) ;  /* 0x0000000800d87947 */ /* 0x000fea0003800000 */
.L_x_35609:
        /* <DEDUP_REMOVED lines=9> */
.L_x_35612:
[----:B------:R-:W3:Y:S02]  /*3060*/  LDG.E.U16 R4, desc[UR36][R4.64] ;  /* 0x0000002404047981 */ /* 0x000ee4000c1e1500 */
[----:B---3--:R-:W-:-:S06]  /*3070*/  HADD2.F32 R26, -RZ, R4.H0_H0 ;  /* 0x20000004ff1a7230 */ /* 0x008fcc0000004100 */
[----:B------:R-:W0:Y:S01]  /*3080*/  F2I.S64.TRUNC R26, R26 ;  /* 0x0000001a001a7311 */ /* 0x000e22000020d900 */
[----:B------:R-:W-:Y:S05]  /*3090*/  BRA `(.L_x_35606) ;  /* 0x0000000800a47947 */ /* 0x000fea0003800000 */
.L_x_35611:
[----:B------:R-:W3:Y:S02]  /*30a0*/  LDG.E.64 R4, desc[UR36][R4.64] ;  /* 0x0000002404047981 */ /* 0x000ee4000c1e1b00 */
[----:B---3--:R0:W3:Y:S01]  /*30b0*/  F2I.S64.F64.TRUNC R26, R4 ;  /* 0x00000004001a7311 */ /* 0x0080e2000030d900 */
[----:B------:R-:W-:Y:S05]  /*30c0*/  BRA `(.L_x_35606) ;  /* 0x0000000800987947 */ /* 0x000fea0003800000 */
.L_x_35601:
        /* <DEDUP_REMOVED lines=13> */
.L_x_35615:
[----:B------:R-:W3:Y:S02]  /*31a0*/  LDG.E.64 R4, desc[UR36][R4.64] ;  /* 0x0000002404047981 */ /* 0x000ee4000c1e1b00 */
[----:B---3--:R0:W3:Y:S01]  /*31b0*/  F2I.S64.F64.TRUNC R26, R4 ;  /* 0x00000004001a7311 */ /* 0x0080e2000030d900 */
[----:B------:R-:W-:Y:S05]  /*31c0*/  BRA `(.L_x_35606) ;  /* 0x0000000800587947 */ /* 0x000fea0003800000 */
.L_x_35614:
        /* <DEDUP_REMOVED lines=26> */
.L_x_35617:
        /* <DEDUP_REMOVED lines=14> */
.L_x_35616:
[----:B------:R-:W3:Y:S02]  /*3450*/  LDG.E.U16 R26, desc[UR36][R4.64] ;  /* 0x00000024041a7981 */ /* 0x000ee4000c1e1500 */
[----:B---3--:R-:W-:-:S06]  /*3460*/  IMAD.U32 R26, R26, 0x10000, RZ ;  /* 0x000100001a1a7824 */ /* 0x008fcc00078e00ff */
[----:B------:R-:W0:Y:S01]  /*3470*/  F2I.S64.TRUNC R26, R26 ;  /* 0x0000001a001a7311 */ /* 0x000e22000020d900 */
[----:B------:R-:W-:Y:S05]  /*3480*/  BRA `(.L_x_35606) ;  /* 0x0000000400a87947 */ /* 0x000fea0003800000 */
.L_x_35613:
        /* <DEDUP_REMOVED lines=11> */
.L_x_35620:
        /* <DEDUP_REMOVED lines=21> */
.L_x_35624:
[----:B------:R-:W-:Y:S05]  /*3690*/  BSYNC.RECONVERGENT B1 ;  /* 0x0000000000017941 */ /* 0x000fea0003800200 */
.L_x_35623:
[----:B------:R-:W-:Y:S01]  /*36a0*/  IMAD.SHL.U32 R0, R0, 0x100000, RZ ;  /* 0x0010000000007824 */ /* 0x000fe200078e00ff */
[----:B------:R-:W-:-:S04]  /*36b0*/  LEA R3, R3, 0x3b800000, 0x17 ;  /* 0x3b80000003037811 */ /* 0x000fc800078eb8ff */
[----:B------:R-:W-:-:S07]  /*36c0*/  LOP3.LUT R26, R3, R0, R7, 0xfe, !PT ;  /* 0x00000000031a7212 */ /* 0x000fce00078efe07 */
.L_x_35622:
[----:B------:R-:W-:Y:S05]  /*36d0*/  BSYNC.RECONVERGENT B0 ;  /* 0x0000000000007941 */ /* 0x000fea0003800200 */
.L_x_35621:
[----:B------:R-:W3:Y:S01]  /*36e0*/  F2I.S64.TRUNC R26, R26 ;  /* 0x0000001a001a7311 */ /* 0x000ee2000020d900 */
[----:B------:R-:W-:Y:S05]  /*36f0*/  BRA `(.L_x_35606) ;  /* 0x00000004000c7947 */ /* 0x000fea0003800000 */
.L_x_35619:
        /* <DEDUP_REMOVED lines=21> */
.L_x_35628:
[----:B------:R-:W-:Y:S05]  /*3850*/  BSYNC.RECONVERGENT B1 ;  /* 0x0000000000017941 */ /* 0x000fea0003800200 */
.L_x_35627:
[----:B------:R-:W-:Y:S01]  /*3860*/  IMAD.SHL.U32 R0, R0, 0x200000, RZ ;  /* 0x0020000000007824 */ /* 0x000fe200078e00ff */
[----:B------:R-:W-:-:S04]  /*3870*/  LEA R3, R3, 0x37800000, 0x17 ;  /* 0x3780000003037811 */ /* 0x000fc800078eb8ff */
[----:B------:R-:W-:-:S07]  /*3880*/  LOP3.LUT R26, R3, R0, R7, 0xfe, !PT ;  /* 0x00000000031a7212 */ /* 0x000fce00078efe07 */
.L_x_35626:
[----:B------:R-:W-:Y:S05]  /*3890*/  BSYNC.RECONVERGENT B0 ;  /* 0x0000000000007941 */ /* 0x000fea0003800200 */
.L_x_35625:
[----:B------:R-:W0:Y:S01]  /*38a0*/  F2I.S64.TRUNC R26, R26 ;  /* 0x0000001a001a7311 */ /* 0x000e22000020d900 */
[----:B------:R-:W-:Y:S05]  /*38b0*/  BRA `(.L_x_35606) ;  /* 0x00000000009c7947 */ /* 0x000fea0003800000 */
.L_x_35618:
        /* <DEDUP_REMOVED lines=14> */
.L_x_35632:
[----:B------:R-:W-:Y:S05]  /*39a0*/  BSYNC.RECONVERGENT B0 ;  /* 0x0000000000007941 */ /* 0x000fea0003800200 */
.L_x_35631:
[----:B------:R-:W0:Y:S01]  /*39b0*/  F2I.S64.TRUNC R26, R26 ;  /* 0x0000001a001a7311 */ /* 0x000e22000020d900 */
[----:B------:R-:W-:Y:S05]  /*39c0*/  BRA `(.L_x_35606) ;  /* 0x0000000000587947 */ /* 0x000fea0003800000 */
.L_x_35605:
        /* <DEDUP_REMOVED lines=16> */
.L_x_35633:
[----:B------:R-:W-:Y:S01]  /*3ad0*/  CS2R R26, SRZ ;  /* 0x00000000001a7805 */ /* 0x000fe2000001ff00 */
[----:B------:R-:W-:Y:S06]  /*3ae0*/  BRA `(.L_x_35606) ;  /* 0x0000000000107947 */ /* 0x000fec0003800000 */
.L_x_35630:
[----:B------:R0:W5:Y:S01]  /*3af0*/  LDG.E.64 R26, desc[UR36][R4.64] ;  /* 0x00000024041a7981 */ /* 0x000162000c1e1b00 */
[----:B------:R-:W-:Y:S05]  /*3b00*/  BRA `(.L_x_35606) ;  /* 0x0000000000087947 */ /* 0x000fea0003800000 */
.L_x_35629:
[----:B------:R0:W5:Y:S01]  /*3b10*/  LDG.E R26, desc[UR36][R4.64] ;  /* 0x00000024041a7981 */ /* 0x000162000c1e1900 */
[----:B------:R-:W-:-:S07]  /*3b20*/  IMAD.MOV.U32 R27, RZ, RZ, RZ ;  /* 0x000000ffff1b7224 */ /* 0x000fce00078e00ff */
.L_x_35606:
[----:B------:R-:W-:-:S07]  /*3b30*/  VIADD R35, R35, 0x80 ;  /* 0x0000008023237836 */ /* 0x000fce0000000000 */
.L_x_35567:
[----:B------:R-:W-:Y:S05]  /*3b40*/  BSYNC.RECONVERGENT B6 ;  /* 0x0000000000067941 */ /* 0x000fea0003800200 */
.L_x_35566:
        /* <DEDUP_REMOVED lines=25> */
.L_x_35639:
[----:B------:R0:W5:Y:S01]  /*3ce0*/  LDG.E.U8 R24, desc[UR36][R4.64] ;  /* 0x0000002404187981 */ /* 0x000162000c1e1100 */
[----:B------:R-:W-:Y:S01]  /*3cf0*/  IMAD.MOV.U32 R25, RZ, RZ, RZ ;  /* 0x000000ffff197224 */ /* 0x000fe200078e00ff */
[----:B------:R-:W-:Y:S06]  /*3d00*/  BRA `(.L_x_35641) ;  /* 0x0000000c00447947 */ /* 0x000fec0003800000 */
.L_x_35638:
        /* <DEDUP_REMOVED lines=8> */
.L_x_35643:
[----:B------:R-:W2:Y:S02]  /*3d90*/  LDG.E R24, desc[UR36][R4.64] ;  /* 0x0000002404187981 */ /* 0x000ea4000c1e1900 */
[----:B--2---:R-:W-:Y:S01]  /*3da0*/  SHF.R.S32.HI R25, RZ, 0x1f, R24 ;  /* 0x0000001fff197819 */ /* 0x004fe20000011418 */
[----:B------:R-:W-:Y:S06]  /*3db0*/  BRA `(.L_x_35641) ;  /* 0x0000000c00187947 */ /* 0x000fec0003800000 */
.L_x_35642:
[----:B------:R-:W2:Y:S02]  /*3dc0*/  LDG.E.S16 R24, desc[UR36][R4.64] ;  /* 0x0000002404187981 */ /* 0x000ea4000c1e1700 */
[----:B--2---:R-:W-:Y:S01]  /*3dd0*/  SHF.R.S32.HI R25, RZ, 0x1f, R24 ;  /* 0x0000001fff197819 */ /* 0x004fe20000011418 */
[----:B------:R-:W-:Y:S06]  /*3de0*/  BRA `(.L_x_35641) ;  /* 0x0000000c000c7947 */ /* 0x000fec0003800000 */
.L_x_35637:
        /* <DEDUP_REMOVED lines=9> */
.L_x_35645:
[----:B------:R-:W2:Y:S02]  /*3e80*/  LDG.E.U16 R4, desc[UR36][R4.64] ;  /* 0x0000002404047981 */ /* 0x000ea4000c1e1500 */
[----:B--2---:R-:W-:-:S06]  /*3e90*/  HADD2.F32 R24, -RZ, R4.H0_H0 ;  /* 0x20000004ff187230 */ /* 0x004fcc0000004100 */
[----:B------:R-:W0:Y:S01]  /*3ea0*/  F2I.S64.TRUNC R24, R24 ;  /* 0x0000001800187311 */ /* 0x000e22000020d900 */
[----:B------:R-:W-:Y:S05]  /*3eb0*/  BRA `(.L_x_35641) ;  /* 0x0000000800d87947 */ /* 0x000fea0003800000 */
.L_x_35644:
        /* <DEDUP_REMOVED lines=9> */
.L_x_35647:
[----:B------:R-:W2:Y:S02]  /*3f50*/  LDG.E.U16 R4, desc[UR36][R4.64] ;  /* 0x0000002404047981 */ /* 0x000ea4000c1e1500 */
[----:B--2---:R-:W-:-:S06]  /*3f60*/  HADD2.F32 R24, -RZ, R4.H0_H0 ;  /* 0x20000004ff187230 */ /* 0x004fcc0000004100 */
[----:B------:R-:W0:Y:S01]  /*3f70*/  F2I.S64.TRUNC R24, R24 ;  /* 0x0000001800187311 */ /* 0x000e22000020d900 */
[----:B------:R-:W-:Y:S05]  /*3f80*/  BRA `(.L_x_35641) ;  /* 0x0000000800a47947 */ /* 0x000fea0003800000 */
.L_x_35646:
[----:B------:R-:W2:Y:S02]  /*3f90*/  LDG.E.64 R4, desc[UR36][R4.64] ;  /* 0x0000002404047981 */ /* 0x000ea4000c1e1b00 */
[----:B--2---:R0:W1:Y:S01]  /*3fa0*/  F2I.S64.F64.TRUNC R24, R4 ;  /* 0x0000000400187311 */ /* 0x004062000030d900 */
[----:B------:R-:W-:Y:S05]  /*3fb0*/  BRA `(.L_x_35641) ;  /* 0x0000000800987947 */ /* 0x000fea0003800000 */
.L_x_35636:
        /* <DEDUP_REMOVED lines=13> */
.L_x_35650:
[----:B------:R-:W2:Y:S02]  /*4090*/  LDG.E.64 R4, desc[UR36][R4.64] ;  /* 0x0000002404047981 */ /* 0x000ea4000c1e1b00 */
[----:B--2---:R0:W1:Y:S01]  /*40a0*/  F2I.S64.F64.TRUNC R24, R4 ;  /* 0x0000000400187311 */ /* 0x004062000030d900 */
[----:B------:R-:W-:Y:S05]  /*40b0*/  BRA `(.L_x_35641) ;  /* 0x0000000800587947 */ /* 0x000fea0003800000 */
.L_x_35649:
        /* <DEDUP_REMOVED lines=26> */
.L_x_35652:
        /* <DEDUP_REMOVED lines=14> */
.L_x_35651:
[----:B------:R-:W2:Y:S02]  /*4340*/  LDG.E.U16 R24, desc[UR36][R4.64] ;  /* 0x0000002404187981 */ /* 0x000ea4000c1e1500 */
[----:B--2---:R-:W-:-:S06]  /*4350*/  IMAD.U32 R24, R24, 0x10000, RZ ;  /* 0x0001000018187824 */ /* 0x004fcc00078e00ff */
[----:B------:R-:W2:Y:S01]  /*4360*/  F2I.S64.TRUNC R24, R24 ;  /* 0x0000001800187311 */ /* 0x000ea2000020d900 */
[----:B------:R-:W-:Y:S05]  /*4370*/  BRA `(.L_x_35641) ;  /* 0x0000000400a87947 */ /* 0x000fea0003800000 */
.L_x_35648:
        /* <DEDUP_REMOVED lines=11> */
.L_x_35655:
        /* <DEDUP_REMOVED lines=21> */
.L_x_35659:
[----:B------:R-:W-:Y:S05]  /*4580*/  BSYNC.RECONVERGENT B1 ;  /* 0x0000000000017941 */ /* 0x000fea0003800200 */
.L_x_35658:
[----:B------:R-:W-:Y:S01]  /*4590*/  IMAD.SHL.U32 R0, R0, 0x100000, RZ ;  /* 0x0010000000007824 */ /* 0x000fe200078e00ff */
[----:B------:R-:W-:-:S04]  /*45a0*/  LEA R3, R3, 0x3b800000, 0x17 ;  /* 0x3b80000003037811 */ /* 0x000fc800078eb8ff */
[----:B------:R-:W-:-:S07]  /*45b0*/  LOP3.LUT R24, R3, R0, R7, 0xfe, !PT ;  /* 0x0000000003187212 */ /* 0x000fce00078efe07 */
.L_x_35657:
[----:B------:R-:W-:Y:S05]  /*45c0*/  BSYNC.RECONVERGENT B0 ;  /* 0x0000000000007941 */ /* 0x000fea0003800200 */
.L_x_35656:
[----:B------:R-:W0:Y:S01]  /*45d0*/  F2I.S64.TRUNC R24, R24 ;  /* 0x0000001800187311 */ /* 0x000e22000020d900 */
[----:B------:R-:W-:Y:S05]  /*45e0*/  BRA `(.L_x_35641) ;  /* 0x00000004000c7947 */ /* 0x000fea0003800000 */
.L_x_35654:
        /* <DEDUP_REMOVED lines=21> */
.L_x_35663:
[----:B------:R-:W-:Y:S05]  /*4740*/  BSYNC.RECONVERGENT B1 ;  /* 0x0000000000017941 */ /* 0x000fea0003800200 */
.L_x_35662:
[----:B------:R-:W-:Y:S01]  /*4750*/  IMAD.SHL.U32 R0, R0, 0x200000, RZ ;  /* 0x0020000000007824 */ /* 0x000fe200078e00ff */
[----:B------:R-:W-:-:S04]  /*4760*/  LEA R3, R3, 0x37800000, 0x17 ;  /* 0x3780000003037811 */ /* 0x000fc800078eb8ff */
[----:B------:R-:W-:-:S07]  /*4770*/  LOP3.LUT R24, R3, R0, R7, 0xfe, !PT ;  /* 0x0000000003187212 */ /* 0x000fce00078efe07 */
.L_x_35661:
[----:B------:R-:W-:Y:S05]  /*4780*/  BSYNC.RECONVERGENT B0 ;  /* 0x0000000000007941 */ /* 0x000fea0003800200 */
.L_x_35660:
[----:B------:R-:W0:Y:S01]  /*4790*/  F2I.S64.TRUNC R24, R24 ;  /* 0x0000001800187311 */ /* 0x000e22000020d900 */
[----:B------:R-:W-:Y:S05]  /*47a0*/  BRA `(.L_x_35641) ;  /* 0x00000000009c7947 */ /* 0x000fea0003800000 */
.L_x_35653:
        /* <DEDUP_REMOVED lines=14> */
.L_x_35667:
[----:B------:R-:W-:Y:S05]  /*4890*/  BSYNC.RECONVERGENT B0 ;  /* 0x0000000000007941 */ /* 0x000fea0003800200 */
.L_x_35666:
[----:B------:R-:W0:Y:S01]  /*48a0*/  F2I.S64.TRUNC R24, R24 ;  /* 0x0000001800187311 */ /* 0x000e22000020d900 */
[----:B------:R-:W-:Y:S05]  /*48b0*/  BRA `(.L_x_35641) ;  /* 0x0000000000587947 */ /* 0x000fea0003800000 */
.L_x_35640:
        /* <DEDUP_REMOVED lines=16> */
.L_x_35668:
[----:B------:R-:W-:Y:S01]  /*49c0*/  CS2R R24, SRZ ;  /* 0x0000000000187805 */ /* 0x000fe2000001ff00 */
[----:B------:R-:W-:Y:S06]  /*49d0*/  BRA `(.L_x_35641) ;  /* 0x0000000000107947 */ /* 0x000fec0003800000 */
.L_x_35665:
[----:B------:R0:W5:Y:S01]  /*49e0*/  LDG.E.64 R24, desc[UR36][R4.64] ;  /* 0x0000002404187981 */ /* 0x000162000c1e1b00 */
[----:B------:R-:W-:Y:S05]  /*49f0*/  BRA `(.L_x_35641) ;  /* 0x0000000000087947 */ /* 0x000fea0003800000 */
.L_x_35664:
[----:B------:R0:W5:Y:S01]  /*4a00*/  LDG.E R24, desc[UR36][R4.64] ;  /* 0x0000002404187981 */ /* 0x000162000c1e1900 */
[----:B------:R-:W-:-:S07]  /*4a10*/  IMAD.MOV.U32 R25, RZ, RZ, RZ ;  /* 0x000000ffff197224 */ /* 0x000fce00078e00ff */
.L_x_35641:
        /* <DEDUP_REMOVED lines=19> */
.L_x_35672:
[----:B------:R0:W5:Y:S01]  /*4b50*/  LDG.E.U8 R22, desc[UR36][R4.64] ;  /* 0x0000002404167981 */ /* 0x000162000c1e1100 */
[----:B------:R-:W-:Y:S01]  /*4b60*/  IMAD.MOV.U32 R23, RZ, RZ, RZ ;  /* 0x000000ffff177224 */ /* 0x000fe200078e00ff */
[----:B------:R-:W-:Y:S06]  /*4b70*/  BRA `(.L_x_35674) ;  /* 0x0000000c00447947 */ /* 0x000fec0003800000 */
.L_x_35671:
        /* <DEDUP_REMOVED lines=8> */
.L_x_35676:
[----:B------:R-:W3:Y:S02]  /*4c00*/  LDG.E R22, desc[UR36][R4.64] ;  /* 0x0000002404167981 */ /* 0x000ee4000c1e1900 */
[----:B---3--:R-:W-:Y:S01]  /*4c10*/  SHF.R.S32.HI R23, RZ, 0x1f, R22 ;  /* 0x0000001fff177819 */ /* 0x008fe20000011416 */
[----:B------:R-:W-:Y:S06]  /*4c20*/  BRA `(.L_x_35674) ;  /* 0x0000000c00187947 */ /* 0x000fec0003800000 */
.L_x_35675:
[----:B------:R-:W3:Y:S02]  /*4c30*/  LDG.E.S16 R22, desc[UR36][R4.64] ;  /* 0x0000002404167981 */ /* 0x000ee4000c1e1700 */
[----:B---3--:R-:W-:Y:S01]  /*4c40*/  SHF.R.S32.HI R23, RZ, 0x1f, R22 ;  /* 0x0000001fff177819 */ /* 0x008fe20000011416 */
[----:B------:R-:W-:Y:S06]  /*4c50*/  BRA `(.L_x_35674) ;  /* 0x0000000c000c7947 */ /* 0x000fec0003800000 */
.L_x_35670:
        /* <DEDUP_REMOVED lines=9> */
.L_x_35678:
[----:B------:R-:W3:Y:S02]  /*4cf0*/  LDG.E.U16 R4, desc[UR36][R4.64] ;  /* 0x0000002404047981 */ /* 0x000ee4000c1e1500 */
[----:B---3--:R-:W-:-:S06]  /*4d00*/  HADD2.F32 R22, -RZ, R4.H0_H0 ;  /* 0x20000004ff167230 */ /* 0x008fcc0000004100 */
[----:B------:R-:W0:Y:S01]  /*4d10*/  F2I.S64.TRUNC R22, R22 ;  /* 0x0000001600167311 */ /* 0x000e22000020d900 */
[----:B------:R-:W-:Y:S05]  /*4d20*/  BRA `(.L_x_35674) ;  /* 0x0000000800d87947 */ /* 0x000fea0003800000 */
.L_x_35677:
        /* <DEDUP_REMOVED lines=9> */
.L_x_35680:
[----:B------:R-:W3:Y:S02]  /*4dc0*/  LDG.E.U16 R4, desc[UR36][R4.64] ;  /* 0x0000002404047981 */ /* 0x000ee4000c1e1500 */
[----:B---3--:R-:W-:-:S06]  /*4dd0*/  HADD2.F32 R22, -RZ, R4.H0_H0 ;  /* 0x20000004ff167230 */ /* 0x008fcc0000004100 */
[----:B------:R-:W0:Y:S01]  /*4de0*/  F2I.S64.TRUNC R22, R22 ;  /* 0x0000001600167311 */ /* 0x000e22000020d900 */
[----:B------:R-:W-:Y:S05]  /*4df0*/  BRA `(.L_x_35674) ;  /* 0x0000000800a47947 */ /* 0x000fea0003800000 */
.L_x_35679:
[----:B------:R-:W3:Y:S02]  /*4e00*/  LDG.E.64 R4, desc[UR36][R4.64] ;  /* 0x0000002404047981 */ /* 0x000ee4000c1e1b00 */
[----:B---3--:R0:W3:Y:S01]  /*4e10*/  F2I.S64.F64.TRUNC R22, R4 ;  /* 0x0000000400167311 */ /* 0x0080e2000030d900 */
[----:B------:R-:W-:Y:S05]  /*4e20*/  BRA `(.L_x_35674) ;  /* 0x0000000800987947 */ /* 0x000fea0003800000 */
.L_x_35669:
        /* <DEDUP_REMOVED lines=13> */
.L_x_35683:
[----:B------:R-:W3:Y:S02]  /*4f00*/  LDG.E.64 R4, desc[UR36][R4.64] ;  /* 0x0000002404047981 */ /* 0x000ee4000c1e1b00 */
[----:B---3--:R0:W3:Y:S01]  /*4f10*/  F2I.S64.F64.TRUNC R22, R4 ;  /* 0x0000000400167311 */ /* 0x0080e2000030d900 */
[----:B------:R-:W-:Y:S05]  /*4f20*/  BRA `(.L_x_35674) ;  /* 0x0000000800587947 */ /* 0x000fea0003800000 */
.L_x_35682:
        /* <DEDUP_REMOVED lines=26> */
.L_x_35685:
        /* <DEDUP_REMOVED lines=14> */
.L_x_35684:
[----:B------:R-:W3:Y:S02]  /*51b0*/  LDG.E.U16 R22, desc[UR36][R4.64] ;  /* 0x0000002404167981 */ /* 0x000ee4000c1e1500 */
[----:B---3--:R-:W-:-:S06]  /*51c0*/  IMAD.U32 R22, R22, 0x10000, RZ ;  /* 0x0001000016167824 */ /* 0x008fcc00078e00ff */
[----:B------:R-:W0:Y:S01]  /*51d0*/  F2I.S64.TRUNC R22, R22 ;  /* 0x0000001600167311 */ /* 0x000e22000020d900 */
[----:B------:R-:W-:Y:S05]  /*51e0*/  BRA `(.L_x_35674) ;  /* 0x0000000400a87947 */ /* 0x000fea0003800000 */
.L_x_35681:
        /* <DEDUP_REMOVED lines=11> */
.L_x_35688:
        /* <DEDUP_REMOVED lines=21> */
.L_x_35692:
[----:B------:R-:W-:Y:S05]  /*53f0*/  BSYNC.RECONVERGENT B1 ;  /* 0x0000000000017941 */ /* 0x000fea0003800200 */
.L_x_35691:
[----:B------:R-:W-:Y:S01]  /*5400*/  IMAD.SHL.U32 R0, R0, 0x100000, RZ ;  /* 0x0010000000007824 */ /* 0x000fe200078e00ff */
[----:B------:R-:W-:-:S04]  /*5410*/  LEA R3, R3, 0x3b800000, 0x17 ;  /* 0x3b80000003037811 */ /* 0x000fc800078eb8ff */
[----:B------:R-:W-:-:S07]  /*5420*/  LOP3.LUT R22, R3, R0, R7, 0xfe, !PT ;  /* 0x0000000003167212 */ /* 0x000fce00078efe07 */
.L_x_35690:
[----:B------:R-:W-:Y:S05]  /*5430*/  BSYNC.RECONVERGENT B0 ;  /* 0x0000000000007941 */ /* 0x000fea0003800200 */
.L_x_35689:
[----:B------:R-:W3:Y:S01]  /*5440*/  F2I.S64.TRUNC R22, R22 ;  /* 0x0000001600167311 */ /* 0x000ee2000020d900 */
[----:B------:R-:W-:Y:S05]  /*5450*/  BRA `(.L_x_35674) ;  /* 0x00000004000c7947 */ /* 0x000fea0003800000 */
.L_x_35687:
        /* <DEDUP_REMOVED lines=21> */
.L_x_35696:
[----:B------:R-:W-:Y:S05]  /*55b0*/  BSYNC.RECONVERGENT B1 ;  /* 0x0000000000017941 */ /* 0x000fea0003800200 */
.L_x_35695:
[----:B------:R-:W-:Y:S01]  /*55c0*/  IMAD.SHL.U32 R0, R0, 0x200000, RZ ;  /* 0x0020000000007824 */ /* 0x000fe200078e00ff */
[----:B------:R-:W-:-:S04]  /*55d0*/  LEA R3, R3, 0x37800000, 0x17 ;  /* 0x3780000003037811 */ /* 0x000fc800078eb8ff */
[----:B------:R-:W-:-:S07]  /*55e0*/  LOP3.LUT R22, R3, R0, R7, 0xfe, !PT ;  /* 0x0000000003167212 */ /* 0x000fce00078efe07 */
.L_x_35694:
[----:B------:R-:W-:Y:S05]  /*55f0*/  BSYNC.RECONVERGENT B0 ;  /* 0x0000000000007941 */ /* 0x000fea0003800200 */
.L_x_35693:
[----:B------:R-:W0:Y:S01]  /*5600*/  F2I.S64.TRUNC R22, R22 ;  /* 0x0000001600167311 */ /* 0x000e22000020d900 */
[----:B------:R-:W-:Y:S05]  /*5610*/  BRA `(.L_x_35674) ;  /* 0x00000000009c7947 */ /* 0x000fea0003800000 */
.L_x_35686:
        /* <DEDUP_REMOVED lines=14> */
.L_x_35700:
[----:B------:R-:W-:Y:S05]  /*5700*/  BSYNC.RECONVERGENT B0 ;  /* 0x0000000000007941 */ /* 0x000fea0003800200 */
.L_x_35699:
[----:B------:R-:W0:Y:S01]  /*5710*/  F2I.S64.TRUNC R22, R22 ;  /* 0x0000001600167311 */ /* 0x000e22000020d900 */
[----:B------:R-:W-:Y:S05]  /*5720*/  BRA `(.L_x_35674) ;  /* 0x0000000000587947 */ /* 0x000fea0003800000 */
.L_x_35673:
        /* <DEDUP_REMOVED lines=16> */
.L_x_35701:
[----:B------:R-:W-:Y:S01]  /*5830*/  CS2R R22, SRZ ;  /* 0x0000000000167805 */ /* 0x000fe2000001ff00 */
[----:B------:R-:W-:Y:S06]  /*5840*/  BRA `(.L_x_35674) ;  /* 0x0000000000107947 */ /* 0x000fec0003800000 */
.L_x_35698:
[----:B------:R0:W5:Y:S01]  /*5850*/  LDG.E.64 R22, desc[UR36][R4.64] ;  /* 0x0000002404167981 */ /* 0x000162000c1e1b00 */
[----:B------:R-:W-:Y:S05]  /*5860*/  BRA `(.L_x_35674) ;  /* 0x0000000000087947 */ /* 0x000fea0003800000 */
.L_x_35697:
[----:B------:R0:W5:Y:S01]  /*5870*/  LDG.E R22, desc[UR36][R4.64] ;  /* 0x0000002404167981 */ /* 0x000162000c1e1900 */
[----:B------:R-:W-:-:S07]  /*5880*/  IMAD.MOV.U32 R23, RZ, RZ, RZ ;  /* 0x000000ffff177224 */ /* 0x000fce00078e00ff */
.L_x_35674:
[----:B------:R-:W-:-:S07]  /*5890*/  VIADD R35, R35, 0x80 ;  /* 0x0000008023237836 */ /* 0x000fce0000000000 */
.L_x_35635:
[----:B------:R-:W-:Y:S05]  /*58a0*/  BSYNC.RECONVERGENT B6 ;  /* 0x0000000000067941 */ /* 0x000fea0003800200 */
.L_x_35634:
        /* <DEDUP_REMOVED lines=25> */
.L_x_35707:
[----:B------:R0:W5:Y:S01]  /*5a40*/  LDG.E.U8 R16, desc[UR36][R4.64] ;  /* 0x0000002404107981 */ /* 0x000162000c1e1100 */
[----:B------:R-:W-:Y:S01]  /*5a50*/  IMAD.MOV.U32 R17, RZ, RZ, RZ ;  /* 0x000000ffff117224 */ /* 0x000fe200078e00ff */
[----:B------:R-:W-:Y:S06]  /*5a60*/  BRA `(.L_x_35709) ;  /* 0x0000000c00447947 */ /* 0x000fec0003800000 */
.L_x_35706:
        /* <DEDUP_REMOVED lines=8> */
.L_x_35711:
[----:B------:R-:W2:Y:S02]  /*5af0*/  LDG.E R16, desc[UR36][R4.64] ;  /* 0x0000002404107981 */ /* 0x000ea4000c1e1900 */
[----:B--2---:R-:W-:Y:S01]  /*5b00*/  SHF.R.S32.HI R17, RZ, 0x1f, R16 ;  /* 0x0000001fff117819 */ /* 0x004fe20000011410 */
[----:B------:R-:W-:Y:S06]  /*5b10*/  BRA `(.L_x_35709) ;  /* 0x0000000c00187947 */ /* 0x000fec0003800000 */
.L_x_35710:
[----:B------:R-:W2:Y:S02]  /*5b20*/  LDG.E.S16 R16, desc[UR36][R4.64] ;  /* 0x0000002404107981 */ /* 0x000ea4000c1e1700 */
[----:B--2---:R-:W-:Y:S01]  /*5b30*/  SHF.R.S32.HI R17, RZ, 0x1f, R16 ;  /* 0x0000001fff117819 */ /* 0x004fe20000011410 */
[----:B------:R-:W-:Y:S06]  /*5b40*/  BRA `(.L_x_35709) ;  /* 0x0000000c000c7947 */ /* 0x000fec0003800000 */
.L_x_35705:
        /* <DEDUP_REMOVED lines=9> */
.L_x_35713:
[----:B------:R-:W2:Y:S02]  /*5be0*/  LDG.E.U16 R4, desc[UR36][R4.64] ;  /* 0x0000002404047981 */ /* 0x000ea4000c1e1500 */
[----:B--2---:R-:W-:-:S06]  /*5bf0*/  HADD2.F32 R16, -RZ, R4.H0_H0 ;  /* 0x20000004ff107230 */ /* 0x004fcc0000004100 */
[----:B------:R-:W2:Y:S01]  /*5c00*/  F2I.S64.TRUNC R16, R16 ;  /* 0x0000001000107311 */ /* 0x000ea2000020d900 */
[----:B------:R-:W-:Y:S05]  /*5c10*/  BRA `(.L_x_35709) ;  /* 0x0000000800d87947 */ /* 0x000fea0003800000 */
.L_x_35712:
        /* <DEDUP_REMOVED lines=9> */
.L_x_35715:
[----:B------:R-:W2:Y:S02]  /*5cb0*/  LDG.E.U16 R4, desc[UR36][R4.64] ;  /* 0x0000002404047981 */ /* 0x000ea4000c1e1500 */
[----:B--2---:R-:W-:-:S06]  /*5cc0*/  HADD2.F32 R16, -RZ, R4.H0_H0 ;  /* 0x20000004ff107230 */ /* 0x004fcc0000004100 */
[----:B------:R-:W0:Y:S01]  /*5cd0*/  F2I.S64.TRUNC R16, R16 ;  /* 0x0000001000107311 */ /* 0x000e22000020d900 */
[----:B------:R-:W-:Y:S05]  /*5ce0*/  BRA `(.L_x_35709) ;  /* 0x0000000800a47947 */ /* 0x000fea0003800000 */
.L_x_35714:
[----:B------:R-:W2:Y:S02]  /*5cf0*/  LDG.E.64 R4, desc[UR36][R4.64] ;  /* 0x0000002404047981 */ /* 0x000ea4000c1e1b00 */
[----:B--2---:R0:W1:Y:S01]  /*5d00*/  F2I.S64.F64.TRUNC R16, R4 ;  /* 0x0000000400107311 */ /* 0x004062000030d900 */
[----:B------:R-:W-:Y:S05]  /*5d10*/  BRA `(.L_x_35709) ;  /* 0x0000000800987947 */ /* 0x000fea0003800000 */
.L_x_35704:
        /* <DEDUP_REMOVED lines=13> */
.L_x_35718:
[----:B------:R-:W2:Y:S02]  /*5df0*/  LDG.E.64 R4, desc[UR36][R4.64] ;  /* 0x0000002404047981 */ /* 0x000ea4000c1e1b00 */
[----:B--2---:R0:W1:Y:S01]  /*5e00*/  F2I.S64.F64.TRUNC R16, R4 ;  /* 0x0000000400107311 */ /* 0x004062000030d900 */
[----:B------:R-:W-:Y:S05]  /*5e10*/  BRA `(.L_x_35709) ;  /* 0x0000000800587947 */ /* 0x000fea0003800000 */
.L_x_35717:
        /* <DEDUP_REMOVED lines=26> */
.L_x_35720:
        /* <DEDUP_REMOVED lines=14> */
.L_x_35719:
[----:B------:R-:W2:Y:S02]  /*60a0*/  LDG.E.U16 R16, desc[UR36][R4.64] ;  /* 0x0000002404107981 */ /* 0x000ea4000c1e1500 */
[----:B--2---:R-:W-:-:S06]  /*60b0*/  IMAD.U32 R16, R16, 0x10000, RZ ;  /* 0x0001000010107824 */ /* 0x004fcc00078e00ff */
[----:B------:R-:W0:Y:S01]  /*60c0*/  F2I.S64.TRUNC R16, R16 ;  /* 0x0000001000107311 */ /* 0x000e22000020d900 */
[----:B------:R-:W-:Y:S05]  /*60d0*/  BRA `(.L_x_35709) ;  /* 0x0000000400a87947 */ /* 0x000fea0003800000 */
.L_x_35716:
        /* <DEDUP_REMOVED lines=11> */
.L_x_35723:
        /* <DEDUP_REMOVED lines=21> */
.L_x_35727:
[----:B------:R-:W-:Y:S05]  /*62e0*/  BSYNC.RECONVERGENT B1 ;  /* 0x0000000000017941 */ /* 0x000fea0003800200 */
.L_x_35726:
[----:B------:R-:W-:Y:S01]  /*62f0*/  IMAD.SHL.U32 R0, R0, 0x100000, RZ ;  /* 0x0010000000007824 */ /* 0x000fe200078e00ff */
[----:B------:R-:W-:-:S04]  /*6300*/  LEA R3, R3, 0x3b800000, 0x17 ;  /* 0x3b80000003037811 */ /* 0x000fc800078eb8ff */
[----:B------:R-:W-:-:S07]  /*6310*/  LOP3.LUT R16, R3, R0, R7, 0xfe, !PT ;  /* 0x0000000003107212 */ /* 0x000fce00078efe07 */
.L_x_35725:
[----:B------:R-:W-:Y:S05]  /*6320*/  BSYNC.RECONVERGENT B0 ;  /* 0x0000000000007941 */ /* 0x000fea0003800200 */
.L_x_35724:
[----:B------:R-:W0:Y:S01]  /*6330*/  F2I.S64.TRUNC R16, R16 ;  /* 0x0000001000107311 */ /* 0x000e22000020d900 */
[----:B------:R-:W-:Y:S05]  /*6340*/  BRA `(.L_x_35709) ;  /* 0x00000004000c7947 */ /* 0x000fea0003800000 */
.L_x_35722:
        /* <DEDUP_REMOVED lines=21> */
.L_x_35731:
[----:B------:R-:W-:Y:S05]  /*64a0*/  BSYNC.RECONVERGENT B1 ;  /* 0x0000000000017941 */ /* 0x000fea0003800200 */
.L_x_35730:
[----:B------:R-:W-:Y:S01]  /*64b0*/  IMAD.SHL.U32 R0, R0, 0x200000, RZ ;  /* 0x0020000000007824 */ /* 0x000fe200078e00ff */
[----:B------:R-:W-:-:S04]  /*64c0*/  LEA R3, R3, 0x37800000, 0x17 ;  /* 0x3780000003037811 */ /* 0x000fc800078eb8ff */
[----:B------:R-:W-:-:S07]  /*64d0*/  LOP3.LUT R16, R3, R0, R7, 0xfe, !PT ;  /* 0x0000000003107212 */ /* 0x000fce00078efe07 */
.L_x_35729:
[----:B------:R-:W-:Y:S05]  /*64e0*/  BSYNC.RECONVERGENT B0 ;  /* 0x0000000000007941 */ /* 0x000fea0003800200 */
.L_x_35728:
[----:B------:R-:W0:Y:S01]  /*64f0*/  F2I.S64.TRUNC R16, R16 ;  /* 0x0000001000107311 */ /* 0x000e22000020d900 */
[----:B------:R-:W-:Y:S05]  /*6500*/  BRA `(.L_x_35709) ;  /* 0x00000000009c7947 */ /* 0x000fea0003800000 */
.L_x_35721:
        /* <DEDUP_REMOVED lines=14> */
.L_x_35735:
[----:B------:R-:W-:Y:S05]  /*65f0*/  BSYNC.RECONVERGENT B0 ;  /* 0x0000000000007941 */ /* 0x000fea0003800200 */
.L_x_35734:
[----:B------:R-:W0:Y:S01]  /*6600*/  F2I.S64.TRUNC R16, R16 ;  /* 0x0000001000107311 */ /* 0x000e22000020d900 */
[----:B------:R-:W-:Y:S05]  /*6610*/  BRA `(.L_x_35709) ;  /* 0x0000000000587947 */ /* 0x000fea0003800000 */
.L_x_35708:
        /* <DEDUP_REMOVED lines=16> */
.L_x_35736:
[----:B------:R-:W-:Y:S01]  /*6720*/  CS2R R16, SRZ ;  /* 0x0000000000107805 */ /* 0x000fe2000001ff00 */
[----:B------:R-:W-:Y:S06]  /*6730*/  BRA `(.L_x_35709) ;  /* 0x0000000000107947 */ /* 0x000fec0003800000 */
.L_x_35733:
[----:B------:R0:W5:Y:S01]  /*6740*/  LDG.E.64 R16, desc[UR36][R4.64] ;  /* 0x0000002404107981 */ /* 0x000162000c1e1b00 */
[----:B------:R-:W-:Y:S05]  /*6750*/  BRA `(.L_x_35709) ;  /* 0x0000000000087947 */ /* 0x000fea0003800000 */
.L_x_35732:
[----:B------:R0:W5:Y:S01]  /*6760*/  LDG.E R16, desc[UR36][R4.64] ;  /* 0x0000002404107981 */ /* 0x000162000c1e1900 */
[----:B------:R-:W-:-:S07]  /*6770*/  IMAD.MOV.U32 R17, RZ, RZ, RZ ;  /* 0x000000ffff117224 */ /* 0x000fce00078e00ff */
.L_x_35709:
        /* <DEDUP_REMOVED lines=19> */
.L_x_35740:
[----:B------:R0:W5:Y:S01]  /*68b0*/  LDG.E.U8 R18, desc[UR36][R4.64] ;  /* 0x0000002404127981 */ /* 0x000162000c1e1100 */
[----:B------:R-:W-:Y:S01]  /*68c0*/  IMAD.MOV.U32 R19, RZ, RZ, RZ ;  /* 0x000000ffff137224 */ /* 0x000fe200078e00ff */
[----:B------:R-:W-:Y:S06]  /*68d0*/  BRA `(.L_x_35703) ;  /* 0x0000000c00407947 */ /* 0x000fec0003800000 */
.L_x_35739:
        /* <DEDUP_REMOVED lines=8> */
.L_x_35743:
[----:B------:R-:W2:Y:S02]  /*6960*/  LDG.E R18, desc[UR36][R4.64] ;  /* 0x0000002404127981 */ /* 0x000ea4000c1e1900 */
[----:B--2---:R-:W-:Y:S01]  /*6970*/  SHF.R.S32.HI R19, RZ, 0x1f, R18 ;  /* 0x0000001fff137819 */ /* 0x004fe20000011412 */
[----:B------:R-:W-:Y:S06]  /*6980*/  BRA `(.L_x_35703) ;  /* 0x0000000c00147947 */ /* 0x000fec0003800000 */
.L_x_35742:
[----:B------:R-:W2:Y:S02]  /*6990*/  LDG.E.S16 R18, desc[UR36][R4.64] ;  /* 0x0000002404127981 */ /* 0x000ea4000c1e1700 */
[----:B--2---:R-:W-:Y:S01]  /*69a0*/  SHF.R.S32.HI R19, RZ, 0x1f, R18 ;  /* 0x0000001fff137819 */ /* 0x004fe20000011412 */
[----:B------:R-:W-:Y:S06]  /*69b0*/  BRA `(.L_x_35703) ;  /* 0x0000000c00087947 */ /* 0x000fec0003800000 */
.L_x_35738:
        /* <DEDUP_REMOVED lines=9> */
.L_x_35745:
[----:B------:R-:W2:Y:S02]  /*6a50*/  LDG.E.U16 R4, desc[UR36][R4.64] ;  /* 0x0000002404047981 */ /* 0x000ea4000c1e1500 */
[----:B--2---:R-:W-:-:S06]  /*6a60*/  HADD2.F32 R18, -RZ, R4.H0_H0 ;  /* 0x20000004ff127230 */ /* 0x004fcc0000004100 */
[----:B------:R-:W0:Y:S01]  /*6a70*/  F2I.S64.TRUNC R18, R18 ;  /* 0x0000001200127311 */ /* 0x000e22000020d900 */
[----:B------:R-:W-:Y:S05]  /*6a80*/  BRA `(.L_x_35703) ;  /* 0x0000000800d47947 */ /* 0x000fea0003800000 */
.L_x_35744:
        /* <DEDUP_REMOVED lines=9> */
.L_x_35747:
[----:B------:R-:W2:Y:S02]  /*6b20*/  LDG.E.U16 R4, desc[UR36][R4.64] ;  /* 0x0000002404047981 */ /* 0x000ea4000c1e1500 */
[----:B--2---:R-:W-:-:S06]  /*6b30*/  HADD2.F32 R18, -RZ, R4.H0_H0 ;  /* 0x20000004ff127230 */ /* 0x004fcc0000004100 */
[----:B------:R-:W0:Y:S01]  /*6b40*/  F2I.S64.TRUNC R18, R18 ;  /* 0x0000001200127311 */ /* 0x000e22000020d900 */
[----:B------:R-:W-:Y:S05]  /*6b50*/  BRA `(.L_x_35703) ;  /* 0x0000000800a07947 */ /* 0x000fea0003800000 */
.L_x_35746:
[----:B------:R-:W2:Y:S02]  /*6b60*/  LDG.E.64 R4, desc[UR36][R4.64] ;  /* 0x0000002404047981 */ /* 0x000ea4000c1e1b00 */
[----:B--2---:R0:W1:Y:S01]  /*6b70*/  F2I.S64.F64.TRUNC R18, R4 ;  /* 0x0000000400127311 */ /* 0x004062000030d900 */
[----:B------:R-:W-:Y:S05]  /*6b80*/  BRA `(.L_x_35703) ;  /* 0x0000000800947947 */ /* 0x000fea0003800000 */
.L_x_35737:
        /* <DEDUP_REMOVED lines=13> */
.L_x_35750:
[----:B------:R-:W2:Y:S02]  /*6c60*/  LDG.E.64 R4, desc[UR36][R4.64] ;  /* 0x0000002404047981 */ /* 0x000ea4000c1e1b00 */
[----:B--2---:R0:W1:Y:S01]  /*6c70*/  F2I.S64.F64.TRUNC R18, R4 ;  /* 0x0000000400127311 */ /* 0x004062000030d900 */
[----:B------:R-:W-:Y:S05]  /*6c80*/  BRA `(.L_x_35703) ;  /* 0x0000000800547947 */ /* 0x000fea0003800000 */
.L_x_35749:
        /* <DEDUP_REMOVED lines=26> */
.L_x_35752:
        /* <DEDUP_REMOVED lines=14> */
.L_x_35751:
[----:B------:R-:W2:Y:S02]  /*6f10*/  LDG.E.U16 R18, desc[UR36][R4.64] ;  /* 0x0000002404127981 */ /* 0x000ea4000c1e1500 */
[----:B--2---:R-:W-:-:S06]  /*6f20*/  IMAD.U32 R18, R18, 0x10000, RZ ;  /* 0x0001000012127824 */ /* 0x004fcc00078e00ff */
[----:B------:R-:W0:Y:S01]  /*6f30*/  F2I.S64.TRUNC R18, R18 ;  /* 0x0000001200127311 */ /* 0x000e22000020d900 */
[----:B------:R-:W-:Y:S05]  /*6f40*/  BRA `(.L_x_35703) ;  /* 0x0000000400a47947 */ /* 0x000fea0003800000 */
.L_x_35748:
        /* <DEDUP_REMOVED lines=11> */
.L_x_35755:
        /* <DEDUP_REMOVED lines=21> */
.L_x_35759:
[----:B------:R-:W-:Y:S05]  /*7150*/  BSYNC.RECONVERGENT B1 ;  /* 0x0000000000017941 */ /* 0x000fea0003800200 */
.L_x_35758:
[----:B------:R-:W-:Y:S01]  /*7160*/  IMAD.SHL.U32 R0, R0, 0x100000, RZ ;  /* 0x0010000000007824 */ /* 0x000fe200078e00ff */
[----:B------:R-:W-:-:S04]  /*7170*/  LEA R3, R3, 0x3b800000, 0x17 ;  /* 0x3b80000003037811 */ /* 0x000fc800078eb8ff */
[----:B------:R-:W-:-:S07]  /*7180*/  LOP3.LUT R18, R3, R0, R7, 0xfe, !PT ;  /* 0x0000000003127212 */ /* 0x000fce00078efe07 */
.L_x_35757:
[----:B------:R-:W-:Y:S05]  /*7190*/  BSYNC.RECONVERGENT B0 ;  /* 0x0000000000007941 */ /* 0x000fea0003800200 */
.L_x_35756:
[----:B------:R-:W0:Y:S01]  /*71a0*/  F2I.S64.TRUNC R18, R18 ;  /* 0x0000001200127311 */ /* 0x000e22000020d900 */
[----:B------:R-:W-:Y:S05]  /*71b0*/  BRA `(.L_x_35703) ;  /* 0x0000000400087947 */ /* 0x000fea0003800000 */
.L_x_35754:
        /* <DEDUP_REMOVED lines=21> */
.L_x_35763:
[----:B------:R-:W-:Y:S05]  /*7310*/  BSYNC.RECONVERGENT B1 ;  /* 0x0000000000017941 */ /* 0x000fea0003800200 */
.L_x_35762:
[----:B------:R-:W-:Y:S01]  /*7320*/  IMAD.SHL.U32 R0, R0, 0x200000, RZ ;  /* 0x0020000000007824 */ /* 0x000fe200078e00ff */
[----:B------:R-:W-:-:S04]  /*7330*/  LEA R3, R3, 0x37800000, 0x17 ;  /* 0x3780000003037811 */ /* 0x000fc800078eb8ff */
[----:B------:R-:W-:-:S07]  /*7340*/  LOP3.LUT R18, R3, R0, R7, 0xfe, !PT ;  /* 0x0000000003127212 */ /* 0x000fce00078efe07 */
.L_x_35761:
[----:B------:R-:W-:Y:S05]  /*7350*/  BSYNC.RECONVERGENT B0 ;  /* 0x0000000000007941 */ /* 0x000fea0003800200 */
.L_x_35760:
[----:B------:R-:W0:Y:S01]  /*7360*/  F2I.S64.TRUNC R18, R18 ;  /* 0x0000001200127311 */ /* 0x000e22000020d900 */
[----:B------:R-:W-:Y:S05]  /*7370*/  BRA `(.L_x_35703) ;  /* 0x0000000000987947 */ /* 0x000fea0003800000 */
.L_x_35753:
        /* <DEDUP_REMOVED lines=14> */
.L_x_35767:
[----:B------:R-:W-:Y:S05]  /*7460*/  BSYNC.RECONVERGENT B0 ;  /* 0x0000000000007941 */ /* 0x000fea0003800200 */
.L_x_35766:
[----:B------:R-:W0:Y:S01]  /*7470*/  F2I.S64.TRUNC R18, R18 ;  /* 0x0000001200127311 */ /* 0x000e22000020d900 */
[----:B------:R-:W-:Y:S05]  /*7480*/  BRA `(.L_x_35703) ;  /* 0x0000000000547947 */ /* 0x000fea0003800000 */
.L_x_35741:
        /* <DEDUP_REMOVED lines=16> */
.L_x_35768:
[----:B------:R-:W-:Y:S05]  /*7590*/  BRA `(.L_x_35703) ;  /* 0x0000000000107947 */ /* 0x000fea0003800000 */
.L_x_35765:
[----:B------:R0:W5:Y:S01]  /*75a0*/  LDG.E.64 R18, desc[UR36][R4.64] ;  /* 0x0000002404127981 */ /* 0x000162000c1e1b00 */
[----:B------:R-:W-:Y:S05]  /*75b0*/  BRA `(.L_x_35703) ;  /* 0x0000000000087947 */ /* 0x000fea0003800000 */
.L_x_35764:
[----:B------:R0:W5:Y:S01]  /*75c0*/  LDG.E R18, desc[UR36][R4.64] ;  /* 0x0000002404127981 */ /* 0x000162000c1e1900 */
[----:B------:R-:W-:-:S07]  /*75d0*/  IMAD.MOV.U32 R19, RZ, RZ, RZ ;  /* 0x000000ffff137224 */ /* 0x000fce00078e00ff */
.L_x_35703:
[----:B------:R-:W-:Y:S05]  /*75e0*/  BSYNC.RECONVERGENT B6 ;  /* 0x0000000000067941 */ /* 0x000fea0003800200 */
.L_x_35702:
[----:B------:R-:W4:Y:S01]  /*75f0*/  LDC.U8 R34, c[0x0][0x3b0] ;  /* 0x0000ec00ff227b82 */ /* 0x000f220000000000 */
[----:B0123-5:R-:W-:Y:S01]  /*7600*/  ISETP.GT.U32.AND P0, PT, R24, R22, PT ;  /* 0x000000161800720c */ /* 0x02ffe20003f04070 */
[----:B------:R-:W-:Y:S01]  /*7610*/  BSSY.RECONVERGENT B7, `(.L_x_35769) ;  /* 0x00002c7000077945 */ /* 0x000fe20003800200 */
[----:B------:R-:W-:-:S03]  /*7620*/  ISETP.GE.AND P3, PT, R33, R32, PT ;  /* 0x000000202100720c */ /* 0x000fc60003f66270 */
[----:B------:R-:W-:Y:S01]  /*7630*/  BSSY.RELIABLE B6, `(.L_x_35770) ;  /* 0x00001e0000067945 */ /* 0x000fe20003800100 */
[CC--:B------:R-:W-:Y:S02]  /*7640*/  ISETP.GT.AND.EX P0, PT, R25.reuse, R23.reuse, PT, P0 ;  /* 0x000000171900720c */ /* 0x0c0fe40003f04300 */
[----:B------:R-:W-:Y:S02]  /*7650*/  ISETP.GT.U32.AND P1, PT, R16, R18, PT ;  /* 0x000000121000720c */ /* 0x000fe40003f24070 */
[----:B------:R-:W-:Y:S02]  /*7660*/  SEL R22, R24, R22, P0 ;  /* 0x0000001618167207 */ /* 0x000fe40000000000 */
[----:B------:R-:W-:Y:S02]  /*7670*/  SEL R23, R25, R23, P0 ;  /* 0x0000001719177207 */ /* 0x000fe40000000000 */
[----:B----4-:R-:W-:Y:S02]  /*7680*/  ISETP.GT.U32.AND P2, PT, R36, R30, PT ;  /* 0x0000001e2400720c */ /* 0x010fe40003f44070 */
[----:B------:R-:W-:-:S02]  /*7690*/  ISETP.GT.U32.AND P0, PT, R28, R26, PT ;  /* 0x0000001a1c00720c */ /* 0x000fc40003f04070 */
[----:B------:R-:W-:Y:S02]  /*76a0*/  ISETP.GT.AND.EX P1, PT, R17, R19, PT, P1 ;  /* 0x000000131100720c */ /* 0x000fe40003f24310 */
[----:B------:R-:W-:Y:S02]  /*76b0*/  ISETP.GT.AND.EX P2, PT, R37, R31, PT, P2 ;  /* 0x0000001f2500720c */ /* 0x000fe40003f44320 */
[----:B------:R-:W-:Y:S02]  /*76c0*/  ISETP.GT.AND.EX P0, PT, R29, R27, PT, P0 ;  /* 0x0000001b1d00720c */ /* 0x000fe40003f04300 */
        /* <DEDUP_REMOVED lines=30> */
.L_x_35775:
[----:B------:R0:W-:Y:S01]  /*78b0*/  STG.E.U8 desc[UR36][R8.64], R3 ;  /* 0x0000000308007986 */ /* 0x0001e2000c101124 */
[----:B------:R-:W-:Y:S05]  /*78c0*/  BRA `(.L_x_35777) ;  /* 0x0000000c00307947 */ /* 0x000fea0003800000 */
.L_x_35774:
        /* <DEDUP_REMOVED lines=8> */
.L_x_35779:
[----:B------:R0:W-:Y:S01]  /*7950*/  STG.E desc[UR36][R8.64], R3 ;  /* 0x0000000308007986 */ /* 0x0001e2000c101924 */
[----:B------:R-:W-:Y:S05]  /*7960*/  BRA `(.L_x_35777) ;  /* 0x0000000c00087947 */ /* 0x000fea0003800000 */
.L_x_35778:
[----:B------:R0:W-:Y:S01]  /*7970*/  STG.E.U16 desc[UR36][R8.64], R3 ;  /* 0x0000000308007986 */ /* 0x0001e2000c101524 */
[----:B------:R-:W-:Y:S05]  /*7980*/  BRA `(.L_x_35777) ;  /* 0x0000000c00007947 */ /* 0x000fea0003800000 */
.L_x_35773:
        /* <DEDUP_REMOVED lines=9> */
.L_x_35781:
[----:B------:R-:W0:Y:S02]  /*7a20*/  I2F.S64 R0, R4 ;  /* 0x0000000400007312 */ /* 0x000e240000301400 */
[----:B0-----:R-:W-:-:S05]  /*7a30*/  F2FP.F16.F32.PACK_AB R0, RZ, R0 ;  /* 0x00000000ff00723e */ /* 0x001fca00000000ff */
[----:B------:R0:W-:Y:S01]  /*7a40*/  STG.E.U16 desc[UR36][R8.64], R0 ;  /* 0x0000000008007986 */ /* 0x0001e2000c101524 */
[----:B------:R-:W-:Y:S05]  /*7a50*/  BRA `(.L_x_35777) ;  /* 0x0000000800cc7947 */ /* 0x000fea0003800000 */
.L_x_35780:
        /* <DEDUP_REMOVED lines=10> */
.L_x_35783:
[----:B------:R-:W0:Y:S02]  /*7b00*/  I2F.S64 R4, R4 ;  /* 0x0000000400047312 */ /* 0x000e240000301400 */
[----:B0-----:R-:W-:-:S04]  /*7b10*/  F2FP.F16.F32.PACK_AB R3, RZ, R4 ;  /* 0x00000004ff03723e */ /* 0x001fc800000000ff */
[----:B------:R-:W-:-:S05]  /*7b20*/  PRMT R3, R3, 0x5410, RZ ;  /* 0x0000541003037816 */ /* 0x000fca00000000ff */
[----:B------:R3:W-:Y:S01]  /*7b30*/  STG.E desc[UR36][R8.64], R3 ;  /* 0x0000000308007986 */ /* 0x0007e2000c101924 */
[----:B------:R-:W-:Y:S05]  /*7b40*/  BRA `(.L_x_35777) ;  /* 0x0000000800907947 */ /* 0x000fea0003800000 */
.L_x_35782:
[----:B------:R-:W0:Y:S02]  /*7b50*/  I2F.F64.S64 R4, R4 ;  /* 0x0000000400047312 */ /* 0x000e240000301c00 */
[----:B0-----:R4:W-:Y:S01]  /*7b60*/  STG.E.64 desc[UR36][R8.64], R4 ;  /* 0x0000000408007986 */ /* 0x0019e2000c101b24 */
[----:B------:R-:W-:Y:S05]  /*7b70*/  BRA `(.L_x_35777) ;  /* 0x0000000800847947 */ /* 0x000fea0003800000 */
.L_x_35772:
        /* <DEDUP_REMOVED lines=13> */
.L_x_35786:
[----:B------:R-:W0:Y:S01]  /*7c50*/  I2F.F64.S64 R4, R4 ;  /* 0x0000000400047312 */ /* 0x000e220000301c00 */
[----:B------:R-:W-:-:S05]  /*7c60*/  CS2R R6, SRZ ;  /* 0x0000000000067805 */ /* 0x000fca000001ff00 */
[----:B0-----:R0:W-:Y:S01]  /*7c70*/  STG.E.128 desc[UR36][R8.64], R4 ;  /* 0x0000000408007986 */ /* 0x0011e2000c101d24 */
[----:B------:R-:W-:Y:S05]  /*7c80*/  BRA `(.L_x_35777) ;  /* 0x0000000800407947 */ /* 0x000fea0003800000 */
.L_x_35785:
        /* <DEDUP_REMOVED lines=19> */
.L_x_35790:
[----:B------:R-:W-:Y:S05]  /*7dc0*/  BSYNC.RECONVERGENT B0 ;  /* 0x0000000000007941 */ /* 0x000fea0003800200 */
.L_x_35789:
[----:B------:R-:W-:-:S05]  /*7dd0*/  LOP3.LUT R7, R0, 0x80, R7, 0xf8, !PT ;  /* 0x0000008000077812 */ /* 0x000fca00078ef807 */
[----:B------:R0:W-:Y:S01]  /*7de0*/  STG.E.U8 desc[UR36][R8.64], R7 ;  /* 0x0000000708007986 */ /* 0x0001e2000c101124 */
[----:B------:R-:W-:Y:S05]  /*7df0*/  BRA `(.L_x_35777) ;  /* 0x0000000400e47947 */ /* 0x000fea0003800000 */
.L_x_35788:
        /* <DEDUP_REMOVED lines=15> */
.L_x_35792:
[----:B------:R-:W-:Y:S05]  /*7ef0*/  BSYNC.RECONVERGENT B0 ;  /* 0x0000000000007941 */ /* 0x000fea0003800200 */
.L_x_35791:
[----:B------:R-:W-:-:S05]  /*7f00*/  LOP3.LUT R7, R0, 0x80, R7, 0xf8, !PT ;  /* 0x0000008000077812 */ /* 0x000fca00078ef807 */
[----:B------:R0:W-:Y:S01]  /*7f10*/  STG.E.U8 desc[UR36][R8.64], R7 ;  /* 0x0000000708007986 */ /* 0x0001e2000c101124 */
[----:B------:R-:W-:Y:S05]  /*7f20*/  BRA `(.L_x_35777) ;  /* 0x0000000400987947 */ /* 0x000fea0003800000 */
.L_x_35787:
[----:B------:R-:W0:Y:S02]  /*7f30*/  I2F.S64 R0, R4 ;  /* 0x0000000400007312 */ /* 0x000e240000301400 */
[----:B0-----:R-:W-:-:S05]  /*7f40*/  F2FP.BF16.F32.PACK_AB R0, RZ, R0 ;  /* 0x00000000ff00723e */ /* 0x001fca00000010ff */
[----:B------:R0:W-:Y:S01]  /*7f50*/  STG.E.U16 desc[UR36][R8.64], R0 ;  /* 0x0000000008007986 */ /* 0x0001e2000c101524 */
[----:B------:R-:W-:Y:S05]  /*7f60*/  BRA `(.L_x_35777) ;  /* 0x0000000400887947 */ /* 0x000fea0003800000 */
.L_x_35784:
        /* <DEDUP_REMOVED lines=10> */
.L_x_35795:
        /* <DEDUP_REMOVED lines=13> */
.L_x_35798:
[----:B------:R-:W-:-:S04]  /*80e0*/  SHF.R.U32.HI R0, RZ, 0x14, R5 ;  /* 0x00000014ff007819 */ /* 0x000fc80000011605 */
[----:B------:R-:W-:-:S04]  /*80f0*/  LOP3.LUT R0, R0, 0x1, RZ, 0xc0, !PT ;  /* 0x0000000100007812 */ /* 0x000fc800078ec0ff */
[----:B------:R-:W-:-:S04]  /*8100*/  IADD3 R0, PT, PT, R5, 0x487ffff, R0 ;  /* 0x0487ffff05007810 */ /* 0x000fc80007ffe000 */
[----:B------:R-:W-:-:S04]  /*8110*/  SHF.R.U32.HI R0, RZ, 0x14, R0 ;  /* 0x00000014ff007819 */ /* 0x000fc80000011600 */
[----:B------:R-:W-:-:S07]  /*8120*/  LOP3.LUT R3, R0, 0xff, RZ, 0xc0, !PT ;  /* 0x000000ff00037812 */ /* 0x000fce00078ec0ff */
.L_x_35799:
[----:B------:R-:W-:-:S04]  /*8130*/  SHF.R.U32.HI R0, RZ, 0x18, R5 ;  /* 0x00000018ff007819 */ /* 0x000fc80000011605 */
[----:B------:R-:W-:-:S07]  /*8140*/  LOP3.LUT R0, R3, 0x80, R0, 0xf8, !PT ;  /* 0x0000008003007812 */ /* 0x000fce00078ef800 */
.L_x_35797:
[----:B------:R-:W-:Y:S05]  /*8150*/  BSYNC.RECONVERGENT B0 ;  /* 0x0000000000007941 */ /* 0x000fea0003800200 */
.L_x_35796:
[----:B------:R0:W-:Y:S01]  /*8160*/  STG.E.U8 desc[UR36][R8.64], R0 ;  /* 0x0000000008007986 */ /* 0x0001e2000c101124 */
[----:B------:R-:W-:Y:S05]  /*8170*/  BRA `(.L_x_35777) ;  /* 0x0000000400047947 */ /* 0x000fea0003800000 */
.L_x_35794:
        /* <DEDUP_REMOVED lines=13> */
.L_x_35802:
[----:B------:R-:W-:-:S04]  /*8250*/  SHF.R.U32.HI R0, RZ, 0x15, R5 ;  /* 0x00000015ff007819 */ /* 0x000fc80000011605 */
[----:B------:R-:W-:-:S04]  /*8260*/  LOP3.LUT R0, R0, 0x1, RZ, 0xc0, !PT ;  /* 0x0000000100007812 */ /* 0x000fc800078ec0ff */
[----:B------:R-:W-:-:S04]  /*8270*/  IADD3 R0, PT, PT, R5, 0x88fffff, R0 ;  /* 0x088fffff05007810 */ /* 0x000fc80007ffe000 */
[----:B------:R-:W-:-:S04]  /*8280*/  SHF.R.U32.HI R0, RZ, 0x15, R0 ;  /* 0x00000015ff007819 */ /* 0x000fc80000011600 */
[----:B------:R-:W-:-:S07]  /*8290*/  LOP3.LUT R3, R0, 0xff, RZ, 0xc0, !PT ;  /* 0x000000ff00037812 */ /* 0x000fce00078ec0ff */
.L_x_35803:
[----:B------:R-:W-:-:S04]  /*82a0*/  SHF.R.U32.HI R0, RZ, 0x18, R5 ;  /* 0x00000018ff007819 */ /* 0x000fc80000011605 */
[----:B------:R-:W-:-:S07]  /*82b0*/  LOP3.LUT R0, R3, 0x80, R0, 0xf8, !PT ;  /* 0x0000008003007812 */ /* 0x000fce00078ef800 */
.L_x_35801:
[----:B------:R-:W-:Y:S05]  /*82c0*/  BSYNC.RECONVERGENT B0 ;  /* 0x0000000000007941 */ /* 0x000fea0003800200 */
.L_x_35800:
[----:B------:R0:W-:Y:S01]  /*82d0*/  STG.E.U8 desc[UR36][R8.64], R0 ;  /* 0x0000000008007986 */ /* 0x0001e2000c101124 */
[----:B------:R-:W-:Y:S05]  /*82e0*/  BRA `(.L_x_35777) ;  /* 0x0000000000a87947 */ /* 0x000fea0003800000 */
.L_x_35793:
[----:B------:R-:W-:-:S13]  /*82f0*/  ISETP.NE.AND P0, PT, R0, 0x1c, PT ;  /* 0x0000001c0000780c */ /* 0x000fda0003f05270 */
[----:B------:R-:W-:Y:S05]  /*8300*/  @!P0 BRA `(.L_x_35804) ;  /* 0x00000000009c8947 */ /* 0x000fea0003800000 */
[----:B------:R-:W-:-:S13]  /*8310*/  ISETP.NE.AND P0, PT, R0, 0x1d, PT ;  /* 0x0000001d0000780c */ /* 0x000fda0003f05270 */
[----:B------:R-:W-:Y:S05]  /*8320*/  @!P0 BRA `(.L_x_35805) ;  /* 0x00000000008c8947 */ /* 0x000fea0003800000 */
[----:B------:R-:W-:-:S13]  /*8330*/  ISETP.NE.AND P0, PT, R0, 0x2c, PT ;  /* 0x0000002c0000780c */ /* 0x000fda0003f05270 */
[----:B------:R-:W-:Y:S05]  /*8340*/  @!P0 BRA `(.L_x_35806) ;  /* 0x0000000000448947 */ /* 0x000fea0003800000 */
.L_x_35776:
        /* <DEDUP_REMOVED lines=16> */
.L_x_35807:
[----:B------:R-:W-:Y:S05]  /*8450*/  BRA `(.L_x_35777) ;  /* 0x00000000004c7947 */ /* 0x000fea0003800000 */
.L_x_35806:
        /* <DEDUP_REMOVED lines=16> */
.L_x_35805:
[----:B------:R0:W-:Y:S01]  /*8560*/  STG.E.64 desc[UR36][R8.64], R4 ;  /* 0x0000000408007986 */ /* 0x0001e2000c101b24 */
[----:B------:R-:W-:Y:S05]  /*8570*/  BRA `(.L_x_35777) ;  /* 0x0000000000047947 */ /* 0x000fea0003800000 */
.L_x_35804:
[----:B------:R0:W-:Y:S02]  /*8580*/  STG.E desc[UR36][R8.64], R3 ;  /* 0x0000000308007986 */ /* 0x0001e4000c101924 */
.L_x_35777:
        /* <DEDUP_REMOVED lines=23> */
.L_x_35812:
[----:B------:R4:W-:Y:S01]  /*8700*/  STG.E.U8 desc[UR36][R8.64], R18 ;  /* 0x0000001208007986 */ /* 0x0009e2000c101124 */
[----:B------:R-:W-:Y:S05]  /*8710*/  BRA `(.L_x_35814) ;  /* 0x0000000c00347947 */ /* 0x000fea0003800000 */
.L_x_35811:
        /* <DEDUP_REMOVED lines=8> */
.L_x_35816:
[----:B------:R2:W-:Y:S01]  /*87a0*/  STG.E desc[UR36][R8.64], R18 ;  /* 0x0000001208007986 */ /* 0x0005e2000c101924 */
[----:B------:R-:W-:Y:S05]  /*87b0*/  BRA `(.L_x_35814) ;  /* 0x0000000c000c7947 */ /* 0x000fea0003800000 */
.L_x_35815:
[----:B------:R0:W-:Y:S01]  /*87c0*/  STG.E.U16 desc[UR36][R8.64], R18 ;  /* 0x0000001208007986 */ /* 0x0001e2000c101524 */
[----:B------:R-:W-:Y:S05]  /*87d0*/  BRA `(.L_x_35814) ;  /* 0x0000000c00047947 */ /* 0x000fea0003800000 */
.L_x_35810:
        /* <DEDUP_REMOVED lines=9> */
.L_x_35818:
[----:B------:R-:W0:Y:S02]  /*8870*/  I2F.S64 R0, R24 ;  /* 0x0000001800007312 */ /* 0x000e240000301400 */
[----:B0-----:R-:W-:-:S05]  /*8880*/  F2FP.F16.F32.PACK_AB R0, RZ, R0 ;  /* 0x00000000ff00723e */ /* 0x001fca00000000ff */
[----:B------:R0:W-:Y:S01]  /*8890*/  STG.E.U16 desc[UR36][R8.64], R0 ;  /* 0x0000000008007986 */ /* 0x0001e2000c101524 */
[----:B------:R-:W-:Y:S05]  /*88a0*/  BRA `(.L_x_35814) ;  /* 0x0000000800d07947 */ /* 0x000fea0003800000 */
.L_x_35817:
        /* <DEDUP_REMOVED lines=10> */
.L_x_35820:
[----:B------:R-:W0:Y:S02]  /*8950*/  I2F.S64 R24, R24 ;  /* 0x0000001800187312 */ /* 0x000e240000301400 */
[----:B0-----:R-:W-:-:S04]  /*8960*/  F2FP.F16.F32.PACK_AB R3, RZ, R24 ;  /* 0x00000018ff03723e */ /* 0x001fc800000000ff */
[----:B------:R-:W-:-:S05]  /*8970*/  PRMT R3, R3, 0x5410, RZ ;  /* 0x0000541003037816 */ /* 0x000fca00000000ff */
[----:B------:R0:W-:Y:S01]  /*8980*/  STG.E desc[UR36][R8.64], R3 ;  /* 0x0000000308007986 */ /* 0x0001e2000c101924 */
[----:B------:R-:W-:Y:S05]  /*8990*/  BRA `(.L_x_35814) ;  /* 0x0000000800947947 */ /* 0x000fea0003800000 */
.L_x_35819:
[----:B------:R-:W0:Y:S02]  /*89a0*/  I2F.F64.S64 R24, R24 ;  /* 0x0000001800187312 */ /* 0x000e240000301c00 */
[----:B0-----:R0:W-:Y:S01]  /*89b0*/  STG.E.64 desc[UR36][R8.64], R24 ;  /* 0x0000001808007986 */ /* 0x0011e2000c101b24 */
[----:B------:R-:W-:Y:S05]  /*89c0*/  BRA `(.L_x_35814) ;  /* 0x0000000800887947 */ /* 0x000fea0003800000 */
.L_x_35809:
        /* <DEDUP_REMOVED lines=12> */
.L_x_35824:
        /* <DEDUP_REMOVED lines=17> */
.L_x_35827:
[----:B------:R-:W-:-:S04]  /*8ba0*/  SHF.R.U32.HI R3, RZ, 0x18, R25 ;  /* 0x00000018ff037819 */ /* 0x000fc80000011619 */
[----:B------:R-:W-:-:S04]  /*8bb0*/  LOP3.LUT R0, R0, 0x80, R3, 0xf8, !PT ;  /* 0x0000008000007812 */ /* 0x000fc800078ef803 */
[----:B------:R-:W-:-:S07]  /*8bc0*/  PRMT R4, R0, 0x7610, R4 ;  /* 0x0000761000047816 */ /* 0x000fce0000000004 */
.L_x_35826:
[----:B------:R-:W-:Y:S05]  /*8bd0*/  BSYNC.RECONVERGENT B0 ;  /* 0x0000000000007941 */ /* 0x000fea0003800200 */
.L_x_35825:
[----:B------:R0:W-:Y:S01]  /*8be0*/  STG.E.U8 desc[UR36][R8.64], R4 ;  /* 0x0000000408007986 */ /* 0x0001e2000c101124 */
[----:B------:R-:W-:Y:S05]  /*8bf0*/  BRA `(.L_x_35814) ;  /* 0x0000000400fc7947 */ /* 0x000fea0003800000 */
.L_x_35823:
        /* <DEDUP_REMOVED lines=17> */
.L_x_35830:
[----:B------:R-:W-:-:S04]  /*8d10*/  SHF.R.U32.HI R3, RZ, 0x18, R25 ;  /* 0x00000018ff037819 */ /* 0x000fc80000011619 */
[----:B------:R-:W-:-:S04]  /*8d20*/  LOP3.LUT R0, R0, 0x80, R3, 0xf8, !PT ;  /* 0x0000008000007812 */ /* 0x000fc800078ef803 */
[----:B------:R-:W-:-:S07]  /*8d30*/  PRMT R4, R0, 0x7610, R4 ;  /* 0x0000761000047816 */ /* 0x000fce0000000004 */
.L_x_35829:
[----:B------:R-:W-:Y:S05]  /*8d40*/  BSYNC.RECONVERGENT B0 ;  /* 0x0000000000007941 */ /* 0x000fea0003800200 */
.L_x_35828:
[----:B------:R0:W-:Y:S01]  /*8d50*/  STG.E.U8 desc[UR36][R8.64], R4 ;  /* 0x0000000408007986 */ /* 0x0001e2000c101124 */
[----:B------:R-:W-:Y:S05]  /*8d60*/  BRA `(.L_x_35814) ;  /* 0x0000000400a07947 */ /* 0x000fea0003800000 */
.L_x_35822:
        /* <DEDUP_REMOVED lines=22> */
.L_x_35832:
[----:B------:R0:W-:Y:S01]  /*8ed0*/  STG.E.64 desc[UR36][R8.64], R24 ;  /* 0x0000001808007986 */ /* 0x0001e2000c101b24 */
[----:B------:R-:W-:Y:S05]  /*8ee0*/  BRA `(.L_x_35814) ;  /* 0x0000000400407947 */ /* 0x000fea0003800000 */
.L_x_35831:
[----:B------:R0:W-:Y:S01]  /*8ef0*/  STG.E desc[UR36][R8.64], R18 ;  /* 0x0000001208007986 */ /* 0x0001e2000c101924 */
[----:B------:R-:W-:Y:S05]  /*8f00*/  BRA `(.L_x_35814) ;  /* 0x0000000400387947 */ /* 0x000fea0003800000 */
.L_x_35821:
        /* <DEDUP_REMOVED lines=11> */
.L_x_35834:
[----:B------:R-:W0:Y:S01]  /*8fc0*/  I2F.F64.S64 R4, R24 ;  /* 0x0000001800047312 */ /* 0x000e220000301c00 */
[----:B------:R-:W-:-:S05]  /*8fd0*/  CS2R R6, SRZ ;  /* 0x0000000000067805 */ /* 0x000fca000001ff00 */
[----:B0-----:R0:W-:Y:S01]  /*8fe0*/  STG.E.128 desc[UR36][R8.64], R4 ;  /* 0x0000000408007986 */ /* 0x0011e2000c101d24 */
[----:B------:R-:W-:Y:S05]  /*8ff0*/  BRA `(.L_x_35814) ;  /* 0x0000000000fc7947 */ /* 0x000fea0003800000 */
.L_x_35833:
[----:B------:R-:W-:-:S13]  /*9000*/  ISETP.NE.AND P0, PT, R0, 0xf, PT ;  /* 0x0000000f0000780c */ /* 0x000fda0003f05270 */
[----:B------:R-:W-:Y:S05]  /*9010*/  @!P0 BRA `(.L_x_35835) ;  /* 0x0000000000e88947 */ /* 0x000fea0003800000 */
[----:B------:R-:W-:-:S13]  /*9020*/  ISETP.NE.AND P0, PT, R0, 0x17, PT ;  /* 0x000000170000780c */ /* 0x000fda0003f05270 */
[----:B------:R-:W-:Y:S05]  /*9030*/  @!P0 BRA `(.L_x_35836) ;  /* 0x0000000000908947 */ /* 0x000fea0003800000 */
[----:B------:R-:W-:-:S13]  /*9040*/  ISETP.NE.AND P0, PT, R0, 0x18, PT ;  /* 0x000000180000780c */ /* 0x000fda0003f05270 */
[----:B------:R-:W-:Y:S05]  /*9050*/  @!P0 BRA `(.L_x_35837) ;  /* 0x0000000000448947 */ /* 0x000fea0003800000 */
.L_x_35813:
        /* <DEDUP_REMOVED lines=16> */
.L_x_35838:
[----:B------:R-:W-:Y:S05]  /*9160*/  BRA `(.L_x_35814) ;  /* 0x0000000000a07947 */ /* 0x000fea0003800000 */
.L_x_35837:
        /* <DEDUP_REMOVED lines=13> */
.L_x_35840:
[----:B------:R-:W-:Y:S05]  /*9240*/  BSYNC.RECONVERGENT B0 ;  /* 0x0000000000007941 */ /* 0x000fea0003800200 */
.L_x_35839:
[----:B------:R-:W-:-:S05]  /*9250*/  LOP3.LUT R3, R0, 0x80, R3, 0xf8, !PT ;  /* 0x0000008000037812 */ /* 0x000fca00078ef803 */
[----:B------:R0:W-:Y:S01]  /*9260*/  STG.E.U8 desc[UR36][R8.64], R3 ;  /* 0x0000000308007986 */ /* 0x0001e2000c101124 */
[----:B------:R-:W-:Y:S05]  /*9270*/  BRA `(.L_x_35814) ;  /* 0x00000000005c7947 */ /* 0x000fea0003800000 */
.L_x_35836:
        /* <DEDUP_REMOVED lines=12> */
.L_x_35842:
[----:B------:R-:W-:Y:S01]  /*9340*/  IMAD.MOV.U32 R0, RZ, RZ, 0x7f ;  /* 0x0000007fff007424 */ /* 0x000fe200078e00ff */
[----:B------:R-:W-:-:S04]  /*9350*/  ISETP.GT.U32.AND P0, PT, R3, 0x7f800000, PT ;  /* 0x7f8000000300780c */ /* 0x000fc80003f04070 */
[----:B------:R-:W-:-:S09]  /*9360*/  SEL R0, R0, 0x7c, P0 ;  /* 0x0000007c00007807 */ /* 0x000fd20000000000 */
.L_x_35843:
[----:B------:R-:W-:Y:S05]  /*9370*/  BSYNC.RECONVERGENT B0 ;  /* 0x0000000000007941 */ /* 0x000fea0003800200 */
.L_x_35841:
[----:B------:R-:W-:-:S04]  /*9380*/  SHF.R.U32.HI R3, RZ, 0x18, R25 ;  /* 0x00000018ff037819 */ /* 0x000fc80000011619 */
[----:B------:R-:W-:-:S05]  /*9390*/  LOP3.LUT R3, R0, 0x80, R3, 0xf8, !PT ;  /* 0x0000008000037812 */ /* 0x000fca00078ef803 */
[----:B------:R0:W-:Y:S01]  /*93a0*/  STG.E.U8 desc[UR36][R8.64], R3 ;  /* 0x0000000308007986 */ /* 0x0001e2000c101124 */
[----:B------:R-:W-:Y:S05]  /*93b0*/  BRA `(.L_x_35814) ;  /* 0x00000000000c7947 */ /* 0x000fea0003800000 */
.L_x_35835:
[----:B------:R-:W0:Y:S02]  /*93c0*/  I2F.S64 R0, R24 ;  /* 0x0000001800007312 */ /* 0x000e240000301400 */
[----:B0-----:R-:W-:-:S05]  /*93d0*/  F2FP.BF16.F32.PACK_AB R0, RZ, R0 ;  /* 0x00000000ff00723e */ /* 0x001fca00000010ff */
[----:B------:R0:W-:Y:S02]  /*93e0*/  STG.E.U16 desc[UR36][R8.64], R0 ;  /* 0x0000000008007986 */ /* 0x0001e4000c101524 */
.L_x_35814:
[----:B------:R-:W-:-:S07]  /*93f0*/  VIADD R33, R33, 0x80 ;  /* 0x0000008021217836 */ /* 0x000fce0000000000 */
.L_x_35771:
[----:B------:R-:W-:-:S13]  /*9400*/  ISETP.GE.AND P0, PT, R33, R32, PT ;  /* 0x000000202100720c */ /* 0x000fda0003f06270 */
[----:B------:R-:W-:Y:S05]  /*9410*/  @P0 BREAK.RELIABLE B6 ;  /* 0x0000000000060942 */ /* 0x000fea0003800100 */
[----:B------:R-:W-:Y:S05]  /*9420*/  @P0 BRA `(.L_x_35808) ;  /* 0x0000000c00940947 */ /* 0x000fea0003800000 */
[----:B------:R-:W-:Y:S05]  /*9430*/  BSYNC.RELIABLE B6 ;  /* 0x0000000000067941 */ /* 0x000fea0003800100 */
.L_x_35770:
        /* <DEDUP_REMOVED lines=20> */
.L_x_35847:
[----:B------:R0:W-:Y:S01]  /*9580*/  STG.E.U8 desc[UR36][R4.64], R22 ;  /* 0x0000001604007986 */ /* 0x0001e2000c101124 */
[----:B------:R-:W-:Y:S05]  /*9590*/  BRA `(.L_x_35849) ;  /* 0x0000000c00347947 */ /* 0x000fea0003800000 */
.L_x_35846:
        /* <DEDUP_REMOVED lines=8> */
.L_x_35851:
[----:B------:R0:W-:Y:S01]  /*9620*/  STG.E desc[UR36][R4.64], R22 ;  /* 0x0000001604007986 */ /* 0x0001e2000c101924 */
[----:B------:R-:W-:Y:S05]  /*9630*/  BRA `(.L_x_35849) ;  /* 0x0000000c000c7947 */ /* 0x000fea0003800000 */
.L_x_35850:
[----:B------:R0:W-:Y:S01]  /*9640*/  STG.E.U16 desc[UR36][R4.64], R22 ;  /* 0x0000001604007986 */ /* 0x0001e2000c101524 */
[----:B------:R-:W-:Y:S05]  /*9650*/  BRA `(.L_x_35849) ;  /* 0x0000000c00047947 */ /* 0x000fea0003800000 */
.L_x_35845:
        /* <DEDUP_REMOVED lines=9> */
.L_x_35853:
[----:B------:R-:W0:Y:S02]  /*96f0*/  I2F.S64 R0, R22 ;  /* 0x0000001600007312 */ /* 0x000e240000301400 */
[----:B0-----:R-:W-:-:S05]  /*9700*/  F2FP.F16.F32.PACK_AB R0, RZ, R0 ;  /* 0x00000000ff00723e */ /* 0x001fca00000000ff */
[----:B------:R0:W-:Y:S01]  /*9710*/  STG.E.U16 desc[UR36][R4.64], R0 ;  /* 0x0000000004007986 */ /* 0x0001e2000c101524 */
[----:B------:R-:W-:Y:S05]  /*9720*/  BRA `(.L_x_35849) ;  /* 0x0000000800d07947 */ /* 0x000fea0003800000 */
.L_x_35852:
        /* <DEDUP_REMOVED lines=10> */
.L_x_35855:
[----:B------:R-:W0:Y:S02]  /*97d0*/  I2F.S64 R22, R22 ;  /* 0x0000001600167312 */ /* 0x000e240000301400 */
[----:B0-----:R-:W-:-:S04]  /*97e0*/  F2FP.F16.F32.PACK_AB R3, RZ, R22 ;  /* 0x00000016ff03723e */ /* 0x001fc800000000ff */
[----:B------:R-:W-:-:S05]  /*97f0*/  PRMT R3, R3, 0x5410, RZ ;  /* 0x0000541003037816 */ /* 0x000fca00000000ff */
[----:B------:R0:W-:Y:S01]  /*9800*/  STG.E desc[UR36][R4.64], R3 ;  /* 0x0000000304007986 */ /* 0x0001e2000c101924 */
[----:B------:R-:W-:Y:S05]  /*9810*/  BRA `(.L_x_35849) ;  /* 0x0000000800947947 */ /* 0x000fea0003800000 */
.L_x_35854:
[----:B------:R-:W0:Y:S02]  /*9820*/  I2F.F64.S64 R22, R22 ;  /* 0x0000001600167312 */ /* 0x000e240000301c00 */
[----:B0-----:R0:W-:Y:S01]  /*9830*/  STG.E.64 desc[UR36][R4.64], R22 ;  /* 0x0000001604007986 */ /* 0x0011e2000c101b24 */
[----:B------:R-:W-:Y:S05]  /*9840*/  BRA `(.L_x_35849) ;  /* 0x0000000800887947 */ /* 0x000fea0003800000 */
.L_x_35844:
        /* <DEDUP_REMOVED lines=12> */
.L_x_35859:
        /* <DEDUP_REMOVED lines=18> */
.L_x_35862:
[----:B------:R-:W-:-:S04]  /*9a30*/  SHF.R.U32.HI R3, RZ, 0x18, R23 ;  /* 0x00000018ff037819 */ /* 0x000fc80000011617 */
[----:B------:R-:W-:-:S07]  /*9a40*/  LOP3.LUT R0, R0, 0x80, R3, 0xf8, !PT ;  /* 0x0000008000007812 */ /* 0x000fce00078ef803 */
.L_x_35861:
[----:B------:R-:W-:Y:S05]  /*9a50*/  BSYNC.RECONVERGENT B0 ;  /* 0x0000000000007941 */ /* 0x000fea0003800200 */
.L_x_35860:
[----:B------:R0:W-:Y:S01]  /*9a60*/  STG.E.U8 desc[UR36][R4.64], R0 ;  /* 0x0000000004007986 */ /* 0x0001e2000c101124 */
[----:B------:R-:W-:Y:S05]  /*9a70*/  BRA `(.L_x_35849) ;  /* 0x0000000400fc7947 */ /* 0x000fea0003800000 */
.L_x_35858:
        /* <DEDUP_REMOVED lines=18> */
.L_x_35865:
[----:B------:R-:W-:-:S04]  /*9ba0*/  SHF.R.U32.HI R3, RZ, 0x18, R23 ;  /* 0x00000018ff037819 */ /* 0x000fc80000011617 */
[----:B------:R-:W-:-:S07]  /*9bb0*/  LOP3.LUT R0, R0, 0x80, R3, 0xf8, !PT ;  /* 0x0000008000007812 */ /* 0x000fce00078ef803 */
.L_x_35864:
[----:B------:R-:W-:Y:S05]  /*9bc0*/  BSYNC.RECONVERGENT B0 ;  /* 0x0000000000007941 */ /* 0x000fea0003800200 */
.L_x_35863:
[----:B------:R0:W-:Y:S01]  /*9bd0*/  STG.E.U8 desc[UR36][R4.64], R0 ;  /* 0x0000000004007986 */ /* 0x0001e2000c101124 */
[----:B------:R-:W-:Y:S05]  /*9be0*/  BRA `(.L_x_35849) ;  /* 0x0000000400a07947 */ /* 0x000fea0003800000 */
.L_x_35857:
        /* <DEDUP_REMOVED lines=22> */
.L_x_35867:
[----:B------:R0:W-:Y:S01]  /*9d50*/  STG.E.64 desc[UR36][R4.64], R22 ;  /* 0x0000001604007986 */ /* 0x0001e2000c101b24 */
[----:B------:R-:W-:Y:S05]  /*9d60*/  BRA `(.L_x_35849) ;  /* 0x0000000400407947 */ /* 0x000fea0003800000 */
.L_x_35866:
[----:B------:R0:W-:Y:S01]  /*9d70*/  STG.E desc[UR36][R4.64], R22 ;  /* 0x0000001604007986 */ /* 0x0001e2000c101924 */
[----:B------:R-:W-:Y:S05]  /*9d80*/  BRA `(.L_x_35849) ;  /* 0x0000000400387947 */ /* 0x000fea0003800000 */
.L_x_35856:
        /* <DEDUP_REMOVED lines=11> */
.L_x_35869:
[----:B-1234-:R-:W0:Y:S01]  /*9e40*/  I2F.F64.S64 R8, R22 ;  /* 0x0000001600087312 */ /* 0x01ee220000301c00 */
[----:B------:R-:W-:-:S05]  /*9e50*/  CS2R R10, SRZ ;  /* 0x00000000000a7805 */ /* 0x000fca000001ff00 */
[----:B0-----:R0:W-:Y:S01]  /*9e60*/  STG.E.128 desc[UR36][R4.64], R8 ;  /* 0x0000000804007986 */ /* 0x0011e2000c101d24 */
[----:B------:R-:W-:Y:S05]  /*9e70*/  BRA `(.L_x_35849) ;  /* 0x0000000000fc7947 */ /* 0x000fea0003800000 */
.L_x_35868:
[----:B------:R-:W-:-:S13]  /*9e80*/  ISETP.NE.AND P0, PT, R0, 0xf, PT ;  /* 0x0000000f0000780c */ /* 0x000fda0003f05270 */
[----:B------:R-:W-:Y:S05]  /*9e90*/  @!P0 BRA `(.L_x_35870) ;  /* 0x0000000000e88947 */ /* 0x000fea0003800000 */
[----:B------:R-:W-:-:S13]  /*9ea0*/  ISETP.NE.AND P0, PT, R0, 0x17, PT ;  /* 0x000000170000780c */ /* 0x000fda0003f05270 */
[----:B------:R-:W-:Y:S05]  /*9eb0*/  @!P0 BRA `(.L_x_35871) ;  /* 0x0000000000908947 */ /* 0x000fea0003800000 */
[----:B------:R-:W-:-:S13]  /*9ec0*/  ISETP.NE.AND P0, PT, R0, 0x18, PT ;  /* 0x000000180000780c */ /* 0x000fda0003f05270 */
[----:B------:R-:W-:Y:S05]  /*9ed0*/  @!P0 BRA `(.L_x_35872) ;  /* 0x0000000000448947 */ /* 0x000fea0003800000 */
.L_x_35848:
        /* <DEDUP_REMOVED lines=16> */
.L_x_35873:
[----:B------:R-:W-:Y:S05]  /*9fe0*/  BRA `(.L_x_35849) ;  /* 0x0000000000a07947 */ /* 0x000fea0003800000 */
.L_x_35872:
        /* <DEDUP_REMOVED lines=13> */
.L_x_35875:
[----:B------:R-:W-:Y:S05]  /*a0c0*/  BSYNC.RECONVERGENT B0 ;  /* 0x0000000000007941 */ /* 0x000fea0003800200 */
.L_x_35874:
[----:B------:R-:W-:-:S05]  /*a0d0*/  LOP3.LUT R3, R0, 0x80, R3, 0xf8, !PT ;  /* 0x0000008000037812 */ /* 0x000fca00078ef803 */
[----:B------:R0:W-:Y:S01]  /*a0e0*/  STG.E.U8 desc[UR36][R4.64], R3 ;  /* 0x0000000304007986 */ /* 0x0001e2000c101124 */
[----:B------:R-:W-:Y:S05]  /*a0f0*/  BRA `(.L_x_35849) ;  /* 0x00000000005c7947 */ /* 0x000fea0003800000 */
.L_x_35871:
        /* <DEDUP_REMOVED lines=12> */
.L_x_35877:
[----:B------:R-:W-:Y:S01]  /*a1c0*/  IMAD.MOV.U32 R0, RZ, RZ, 0x7f ;  /* 0x0000007fff007424 */ /* 0x000fe200078e00ff */
[----:B------:R-:W-:-:S04]  /*a1d0*/  ISETP.GT.U32.AND P0, PT, R3, 0x7f800000, PT ;  /* 0x7f8000000300780c */ /* 0x000fc80003f04070 */
[----:B------:R-:W-:-:S09]  /*a1e0*/  SEL R0, R0, 0x7c, P0 ;  /* 0x0000007c00007807 */ /* 0x000fd20000000000 */
.L_x_35878:
[----:B------:R-:W-:Y:S05]  /*a1f0*/  BSYNC.RECONVERGENT B0 ;  /* 0x0000000000007941 */ /* 0x000fea0003800200 */
.L_x_35876:
[----:B------:R-:W-:-:S04]  /*a200*/  SHF.R.U32.HI R3, RZ, 0x18, R23 ;  /* 0x00000018ff037819 */ /* 0x000fc80000011617 */
[----:B------:R-:W-:-:S05]  /*a210*/  LOP3.LUT R3, R0, 0x80, R3, 0xf8, !PT ;  /* 0x0000008000037812 */ /* 0x000fca00078ef803 */
[----:B------:R0:W-:Y:S01]  /*a220*/  STG.E.U8 desc[UR36][R4.64], R3 ;  /* 0x0000000304007986 */ /* 0x0001e2000c101124 */
[----:B------:R-:W-:Y:S05]  /*a230*/  BRA `(.L_x_35849) ;  /* 0x00000000000c7947 */ /* 0x000fea0003800000 */
.L_x_35870:
[----:B------:R-:W0:Y:S02]  /*a240*/  I2F.S64 R0, R22 ;  /* 0x0000001600007312 */ /* 0x000e240000301400 */
[----:B0-----:R-:W-:-:S05]  /*a250*/  F2FP.BF16.F32.PACK_AB R0, RZ, R0 ;  /* 0x00000000ff00723e */ /* 0x001fca00000010ff */
[----:B------:R0:W-:Y:S02]  /*a260*/  STG.E.U16 desc[UR36][R4.64], R0 ;  /* 0x0000000004007986 */ /* 0x0001e4000c101524 */
.L_x_35849:
[----:B------:R-:W-:-:S07]  /*a270*/  VIADD R33, R33, 0x80 ;  /* 0x0000008021217836 */ /* 0x000fce0000000000 */
.L_x_35808:
[----:B------:R-:W-:Y:S05]  /*a280*/  BSYNC.RECONVERGENT B7 ;  /* 0x0000000000077941 */ /* 0x000fea0003800200 */
.L_x_35769:
        /* <DEDUP_REMOVED lines=21> */
.L_x_35882:
[----:B------:R-:W-:Y:S01]  /*a3e0*/  STG.E.U8 desc[UR36][R2.64], R16 ;  /* 0x0000001002007986 */ /* 0x000fe2000c101124 */
[----:B------:R-:W-:Y:S05]  /*a3f0*/  EXIT ;  /* 0x000000000000794d */ /* 0x000fea0003800000 */
.L_x_35881:
        /* <DEDUP_REMOVED lines=8> */
.L_x_35885:
[----:B------:R-:W-:Y:S01]  /*a480*/  STG.E desc[UR36][R2.64], R16 ;  /* 0x0000001002007986 */ /* 0x000fe2000c101924 */
[----:B------:R-:W-:Y:S05]  /*a490*/  EXIT ;  /* 0x000000000000794d */ /* 0x000fea0003800000 */
.L_x_35884:
[----:B------:R-:W-:Y:S01]  /*a4a0*/  STG.E.U16 desc[UR36][R2.64], R16 ;  /* 0x0000001002007986 */ /* 0x000fe2000c101524 */
[----:B------:R-:W-:Y:S05]  /*a4b0*/  EXIT ;  /* 0x000000000000794d */ /* 0x000fea0003800000 */
.L_x_35880:
        /* <DEDUP_REMOVED lines=9> */
.L_x_35887:
[----:B------:R-:W0:Y:S02]  /*a550*/  I2F.S64 R0, R16 ;  /* 0x0000001000007312 */ /* 0x000e240000301400 */
[----:B0-----:R-:W-:-:S05]  /*a560*/  F2FP.F16.F32.PACK_AB R0, RZ, R0 ;  /* 0x00000000ff00723e */ /* 0x001fca00000000ff */
[----:B------:R-:W-:Y:S01]  /*a570*/  STG.E.U16 desc[UR36][R2.64], R0 ;  /* 0x0000000002007986 */ /* 0x000fe2000c101524 */
[----:B------:R-:W-:Y:S05]  /*a580*/  EXIT ;  /* 0x000000000000794d */ /* 0x000fea0003800000 */
.L_x_35886:
        /* <DEDUP_REMOVED lines=10> */
.L_x_35889:
[----:B------:R-:W0:Y:S02]  /*a630*/  I2F.S64 R16, R16 ;  /* 0x0000001000107312 */ /* 0x000e240000301400 */
[----:B0-----:R-:W-:-:S04]  /*a640*/  F2FP.F16.F32.PACK_AB R5, RZ, R16 ;  /* 0x00000010ff05723e */ /* 0x001fc800000000ff */
[----:B------:R-:W-:-:S05]  /*a650*/  PRMT R5, R5, 0x5410, RZ ;  /* 0x0000541005057816 */ /* 0x000fca00000000ff */
[----:B------:R-:W-:Y:S01]  /*a660*/  STG.E desc[UR36][R2.64], R5 ;  /* 0x0000000502007986 */ /* 0x000fe2000c101924 */
[----:B------:R-:W-:Y:S05]  /*a670*/  EXIT ;  /* 0x000000000000794d */ /* 0x000fea0003800000 */
.L_x_35888:
[----:B------:R-:W0:Y:S02]  /*a680*/  I2F.F64.S64 R16, R16 ;  /* 0x0000001000107312 */ /* 0x000e240000301c00 */
[----:B0-----:R-:W-:Y:S01]  /*a690*/  STG.E.64 desc[UR36][R2.64], R16 ;  /* 0x0000001002007986 */ /* 0x001fe2000c101b24 */
[----:B------:R-:W-:Y:S05]  /*a6a0*/  EXIT ;  /* 0x000000000000794d */ /* 0x000fea0003800000 */
.L_x_35879:
        /* <DEDUP_REMOVED lines=12> */
.L_x_35893:
        /* <DEDUP_REMOVED lines=18> */
.L_x_35896:
[----:B------:R-:W-:-:S04]  /*a890*/  SHF.R.U32.HI R5, RZ, 0x18, R5 ;  /* 0x00000018ff057819 */ /* 0x000fc80000011605 */
[----:B------:R-:W-:-:S07]  /*a8a0*/  LOP3.LUT R0, R0, 0x80, R5, 0xf8, !PT ;  /* 0x0000008000007812 */ /* 0x000fce00078ef805 */
.L_x_35895:
[----:B------:R-:W-:Y:S05]  /*a8b0*/  BSYNC.RECONVERGENT B0 ;  /* 0x0000000000007941 */ /* 0x000fea0003800200 */
.L_x_35894:
[----:B------:R-:W-:Y:S01]  /*a8c0*/  STG.E.U8 desc[UR36][R2.64], R0 ;  /* 0x0000000002007986 */ /* 0x000fe2000c101124 */
[----:B------:R-:W-:Y:S05]  /*a8d0*/  EXIT ;  /* 0x000000000000794d */ /* 0x000fea0003800000 */
.L_x_35892:
        /* <DEDUP_REMOVED lines=18> */
.L_x_35899:
[----:B------:R-:W-:-:S04]  /*aa00*/  SHF.R.U32.HI R5, RZ, 0x18, R5 ;  /* 0x00000018ff057819 */ /* 0x000fc80000011605 */
[----:B------:R-:W-:-:S07]  /*aa10*/  LOP3.LUT R0, R0, 0x80, R5, 0xf8, !PT ;  /* 0x0000008000007812 */ /* 0x000fce00078ef805 */
.L_x_35898:
[----:B------:R-:W-:Y:S05]  /*aa20*/  BSYNC.RECONVERGENT B0 ;  /* 0x0000000000007941 */ /* 0x000fea0003800200 */
.L_x_35897:
[----:B------:R-:W-:Y:S01]  /*aa30*/  STG.E.U8 desc[UR36][R2.64], R0 ;  /* 0x0000000002007986 */ /* 0x000fe2000c101124 */
[----:B------:R-:W-:Y:S05]  /*aa40*/  EXIT ;  /* 0x000000000000794d */ /* 0x000fea0003800000 */
.L_x_35891:
        /* <DEDUP_REMOVED lines=22> */
.L_x_35901:
[----:B------:R-:W-:Y:S01]  /*abb0*/  STG.E.64 desc[UR36][R2.64], R16 ;  /* 0x0000001002007986 */ /* 0x000fe2000c101b24 */
[----:B------:R-:W-:Y:S05]  /*abc0*/  EXIT ;  /* 0x000000000000794d */ /* 0x000fea0003800000 */
.L_x_35900:
[----:B------:R-:W-:Y:S01]  /*abd0*/  STG.E desc[UR36][R2.64], R16 ;  /* 0x0000001002007986 */ /* 0x000fe2000c101924 */
[----:B------:R-:W-:Y:S05]  /*abe0*/  EXIT ;  /* 0x000000000000794d */ /* 0x000fea0003800000 */
.L_x_35890:
        /* <DEDUP_REMOVED lines=11> */
.L_x_35903:
[----:B------:R-:W0:Y:S01]  /*aca0*/  I2F.F64.S64 R16, R16 ;  /* 0x0000001000107312 */ /* 0x000e220000301c00 */
[----:B--2---:R-:W-:-:S05]  /*acb0*/  CS2R R18, SRZ ;  /* 0x0000000000127805 */ /* 0x004fca000001ff00 */
[----:B0-----:R-:W-:Y:S01]  /*acc0*/  STG.E.128 desc[UR36][R2.64], R16 ;  /* 0x0000001002007986 */ /* 0x001fe2000c101d24 */
[----:B------:R-:W-:Y:S05]  /*acd0*/  EXIT ;  /* 0x000000000000794d */ /* 0x000fea0003800000 */
.L_x_35902:
[----:B------:R-:W-:-:S13]  /*ace0*/  ISETP.NE.AND P0, PT, R0, 0xf, PT ;  /* 0x0000000f0000780c */ /* 0x000fda0003f05270 */
[----:B------:R-:W-:Y:S05]  /*acf0*/  @!P0 BRA `(.L_x_35904) ;  /* 0x0000000000e88947 */ /* 0x000fea0003800000 */
[----:B------:R-:W-:-:S13]  /*ad00*/  ISETP.NE.AND P0, PT, R0, 0x17, PT ;  /* 0x000000170000780c */ /* 0x000fda0003f05270 */
[----:B------:R-:W-:Y:S05]  /*ad10*/  @!P0 BRA `(.L_x_35905) ;  /* 0x0000000000908947 */ /* 0x000fea0003800000 */
[----:B------:R-:W-:-:S13]  /*ad20*/  ISETP.NE.AND P0, PT, R0, 0x18, PT ;  /* 0x000000180000780c */ /* 0x000fda0003f05270 */
[----:B------:R-:W-:Y:S05]  /*ad30*/  @!P0 BRA `(.L_x_35906) ;  /* 0x0000000000448947 */ /* 0x000fea0003800000 */
.L_x_35883:
        /* <DEDUP_REMOVED lines=16> */
.L_x_35907:
[----:B------:R-:W-:Y:S05]  /*ae40*/  EXIT ;  /* 0x000000000000794d */ /* 0x000fea0003800000 */
.L_x_35906:
        /* <DEDUP_REMOVED lines=13> */
.L_x_35909:
[----:B------:R-:W-:Y:S05]  /*af20*/  BSYNC.RECONVERGENT B0 ;  /* 0x0000000000007941 */ /* 0x000fea0003800200 */
.L_x_35908:
[----:B------:R-:W-:-:S05]  /*af30*/  LOP3.LUT R5, R0, 0x80, R5, 0xf8, !PT ;  /* 0x0000008000057812 */ /* 0x000fca00078ef805 */
[----:B------:R-:W-:Y:S01]  /*af40*/  STG.E.U8 desc[UR36][R2.64], R5 ;  /* 0x0000000502007986 */ /* 0x000fe2000c101124 */
[----:B------:R-:W-:Y:S05]  /*af50*/  EXIT ;  /* 0x000000000000794d */ /* 0x000fea0003800000 */
.L_x_35905:
        /* <DEDUP_REMOVED lines=12> */
.L_x_35911:
[----:B------:R-:W-:Y:S01]  /*b020*/  IMAD.MOV.U32 R0, RZ, RZ, 0x7f ;  /* 0x0000007fff007424 */ /* 0x000fe200078e00ff */
[----:B------:R-:W-:-:S04]  /*b030*/  ISETP.GT.U32.AND P0, PT, R4, 0x7f800000, PT ;  /* 0x7f8000000400780c */ /* 0x000fc80003f04070 */
[----:B------:R-:W-:-:S09]  /*b040*/  SEL R0, R0, 0x7c, P0 ;  /* 0x0000007c00007807 */ /* 0x000fd20000000000 */
.L_x_35912:
[----:B------:R-:W-:Y:S05]  /*b050*/  BSYNC.RECONVERGENT B0 ;  /* 0x0000000000007941 */ /* 0x000fea0003800200 */
.L_x_35910:
[----:B------:R-:W-:-:S04]  /*b060*/  SHF.R.U32.HI R5, RZ, 0x18, R5 ;  /* 0x00000018ff057819 */ /* 0x000fc80000011605 */
[----:B------:R-:W-:-:S05]  /*b070*/  LOP3.LUT R5, R0, 0x80, R5, 0xf8, !PT ;  /* 0x0000008000057812 */ /* 0x000fca00078ef805 */
[----:B------:R-:W-:Y:S01]  /*b080*/  STG.E.U8 desc[UR36][R2.64], R5 ;  /* 0x0000000502007986 */ /* 0x000fe2000c101124 */
[----:B------:R-:W-:Y:S05]  /*b090*/  EXIT ;  /* 0x000000000000794d */ /* 0x000fea0003800000 */
.L_x_35904:
[----:B------:R-:W0:Y:S02]  /*b0a0*/  I2F.S64 R0, R16 ;  /* 0x0000001000007312 */ /* 0x000e240000301400 */
[----:B0-----:R-:W-:-:S05]  /*b0b0*/  F2FP.BF16.F32.PACK_AB R0, RZ, R0 ;  /* 0x00000000ff00723e */ /* 0x001fca00000010ff */
[----:B------:R-:W-:Y:S01]  /*b0c0*/  STG.E.U16 desc[UR36][R2.64], R0 ;  /* 0x0000000002007986 */ /* 0x000fe2000c101524 */
[----:B------:R-:W-:Y:S05]  /*b0d0*/  EXIT ;  /* 0x000000000000794d */ /* 0x000fea0003800000 */
.L_x_35913:
        /* <DEDUP_REMOVED lines=10> */
.L_x_42000:


//--------------------- .text._ZN2at6native18elementwise_kernelILi128ELi2EZNS0_22gpu_kernel_impl_nocastINS0_13BinaryFunctorIlllZZZNS0_19maximum_kernel_cudaERNS_18TensorIteratorBaseEENKUlvE_clEvENKUlvE2_clEvEUlllE_EEEEvS5_RKT_EUliE_EEviT1_ --------------------------
	.section	.text._ZN2at6native18elementwise_kernelILi128ELi2EZNS0_22gpu_kernel_impl_nocastINS0_13BinaryFunctorIlllZZZNS0_19maximum_kernel_cudaERNS_18TensorIteratorBaseEENKUlvE_clEvENKUlvE2_clEvEUlllE_EEEEvS5_RKT_EUliE_EEviT1_,"ax",@progbits
	.align	128
        .global         _ZN2at6native18elementwise_kernelILi128ELi2EZNS0_22gpu_kernel_impl_nocastINS0_13BinaryFunctorIlllZZZNS0_19maximum_kernel_cudaERNS_18TensorIteratorBaseEENKUlvE_clEvENKUlvE2_clEvEUlllE_EEEEvS5_RKT_EUliE_EEviT1_
        .type           _ZN2at6native18elementwise_kernelILi128ELi2EZNS0_22gpu_kernel_impl_nocastINS0_13BinaryFunctorIlllZZZNS0_19maximum_kernel_cudaERNS_18TensorIteratorBaseEENKUlvE_clEvENKUlvE2_clEvEUlllE_EEEEvS5_RKT_EUliE_EEviT1_,@function
        .size           _ZN2at6native18elementwise_kernelILi128ELi2EZNS0_22gpu_kernel_impl_nocastINS0_13BinaryFunctorIlllZZZNS0_19maximum_kernel_cudaERNS_18TensorIteratorBaseEENKUlvE_clEvENKUlvE2_clEvEUlllE_EEEEvS5_RKT_EUliE_EEviT1_,(.L_x_42001 - _ZN2at6native18elementwise_kernelILi128ELi2EZNS0_22gpu_kernel_impl_nocastINS0_13BinaryFunctorIlllZZZNS0_19maximum_kernel_cudaERNS_18TensorIteratorBaseEENKUlvE_clEvENKUlvE2_clEvEUlllE_EEEEvS5_RKT_EUliE_EEviT1_)
        .other          _ZN2at6native18elementwise_kernelILi128ELi2EZNS0_22gpu_kernel_impl_nocastINS0_13BinaryFunctorIlllZZZNS0_19maximum_kernel_cudaERNS_18TensorIteratorBaseEENKUlvE_clEvENKUlvE2_clEvEUlllE_EEEEvS5_RKT_EUliE_EEviT1_,@"STO_CUDA_ENTRY STV_DEFAULT"
_ZN2at6native18elementwise_kernelILi128ELi2EZNS0_22gpu_kernel_impl_nocastINS0_13BinaryFunctorIlllZZZNS0_19maximum_kernel_cudaERNS_18TensorIteratorBaseEENKUlvE_clEvENKUlvE2_clEvEUlllE_EEEEvS5_RKT_EUliE_EEviT1_:
.text._ZN2at6native18elementwise_kernelILi128ELi2EZNS0_22gpu_kernel_impl_nocastINS0_13BinaryFunctorIlllZZZNS0_19maximum_kernel_cudaERNS_18TensorIteratorBaseEENKUlvE_clEvENKUlvE2_clEvEUlllE_EEEEvS5_RKT_EUliE_EEviT1_:
        /* <DEDUP_REMOVED lines=19> */
[----:B--2---:R-:W-:-:S04]  /*0130*/  ISETP.GT.U32.AND P0, PT, R4, R6, PT ;  /* 0x000000060400720c */ /* 0x004fc80003f04070 */
[----:B------:R-:W-:-:S04]  /*0140*/  ISETP.GT.AND.EX P0, PT, R5, R7, PT, P0 ;  /* 0x000000070500720c */ /* 0x000fc80003f04300 */
[----:B------:R-:W-:Y:S02]  /*0150*/  SEL R10, R4, R6, P0 ;  /* 0x00000006040a7207 */ /* 0x000fe40000000000 */
[----:B------:R-:W-:-:S05]  /*0160*/  SEL R11, R5, R7, P0 ;  /* 0x00000007050b7207 */ /* 0x000fca0000000000 */
[----:B0-----:R0:W-:Y:S02]  /*0170*/  STG.E.64 desc[UR6][R8.64], R10 ;  /* 0x0000000a08007986 */ /* 0x0011e4000c101b06 */
.L_x_35916:
[----:B------:R-:W-:Y:S05]  /*0180*/  BSYNC.RECONVERGENT B0 ;  /* 0x0000000000007941 */ /* 0x000fea0003800200 */
.L_x_35915:
[----:B------:R-:W-:-:S13]  /*0190*/  ISETP.GE.AND P0, PT, R3, UR4, PT ;  /* 0x0000000403007c0c */ /* 0x000fda000bf06270 */
[----:B------:R-:W-:Y:S05]  /*01a0*/  @P0 EXIT ;  /* 0x000000000000094d */ /* 0x000fea0003800000 */
[----:B------:R-:W1:Y:S08]  /*01b0*/  LDC.64 R6, c[0x0][0x5f0] ;  /* 0x00017c00ff067b82 */ /* 0x000e700000000a00 */
[----:B------:R-:W2:Y:S01]  /*01c0*/  LDC.64 R4, c[0x0][0x5f8] ;  /* 0x00017e00ff047b82 */ /* 0x000ea20000000a00 */
[----:B-1----:R-:W3:Y:S04]  /*01d0*/  LDG.E.64 R2, desc[UR6][R6.64] ;  /* 0x0000000606027981 */ /* 0x002ee8000c1e1b00 */
[----:B--2---:R-:W3:Y:S03]  /*01e0*/  LDG.E.64 R4, desc[UR6][R4.64] ;  /* 0x0000000604047981 */ /* 0x004ee6000c1e1b00 */
[----:B0-----:R-:W0:Y:S01]  /*01f0*/  LDC.64 R8, c[0x0][0x5e8] ;  /* 0x00017a00ff087b82 */ /* 0x001e220000000a00 */
[----:B---3--:R-:W-:-:S04]  /*0200*/  ISETP.GT.U32.AND P0, PT, R2, R4, PT ;  /* 0x000000040200720c */ /* 0x008fc80003f04070 */
[----:B------:R-:W-:-:S04]  /*0210*/  ISETP.GT.AND.EX P0, PT, R3, R5, PT, P0 ;  /* 0x000000050300720c */ /* 0x000fc80003f04300 */
[----:B------:R-:W-:Y:S02]  /*0220*/  SEL R2, R2, R4, P0 ;  /* 0x0000000402027207 */ /* 0x000fe40000000000 */
[----:B------:R-:W-:-:S05]  /*0230*/  SEL R3, R3, R5, P0 ;  /* 0x0000000503037207 */ /* 0x000fca0000000000 */
[----:B0-----:R-:W-:Y:S01]  /*0240*/  STG.E.64 desc[UR6][R8.64], R2 ;  /* 0x0000000208007986 */ /* 0x001fe2000c101b06 */
[----:B------:R-:W-:Y:S05]  /*0250*/  EXIT ;  /* 0x000000000000794d */ /* 0x000fea0003800000 */
.L_x_35914:
        /* <DEDUP_REMOVED lines=355> */
.L_x_35919:
        /* <DEDUP_REMOVED lines=11> */
[----:B--2---:R-:W-:-:S04]  /*1940*/  ISETP.GT.U32.AND P0, PT, R6, R8, PT ;  /* 0x000000080600720c */ /* 0x004fc80003f04070 */
[----:B------:R-:W-:-:S04]  /*1950*/  ISETP.GT.AND.EX P0, PT, R7, R9, PT, P0 ;  /* 0x000000090700720c */ /* 0x000fc80003f04300 */
[----:B------:R-:W-:Y:S02]  /*1960*/  SEL R4, R6, R8, P0 ;  /* 0x0000000806047207 */ /* 0x000fe40000000000 */
[----:B------:R-:W-:-:S05]  /*1970*/  SEL R5, R7, R9, P0 ;  /* 0x0000000907057207 */ /* 0x000fca0000000000 */
[----:B------:R0:W-:Y:S02]  /*1980*/  STG.E.64 desc[UR6][R10.64], R4 ;  /* 0x000000040a007986 */ /* 0x0001e4000c101b06 */
.L_x_35918:
[----:B------:R-:W-:Y:S05]  /*1990*/  BSYNC.RECONVERGENT B0 ;  /* 0x0000000000007941 */ /* 0x000fea0003800200 */
.L_x_35917:
        /* <DEDUP_REMOVED lines=350> */
.L_x_35920:
        /* <DEDUP_REMOVED lines=10> */
[----:B--2---:R-:W-:-:S04]  /*3020*/  ISETP.GT.U32.AND P0, PT, R4, R6, PT ;  /* 0x000000060400720c */ /* 0x004fc80003f04070 */
[----:B------:R-:W-:-:S04]  /*3030*/  ISETP.GT.AND.EX P0, PT, R5, R7, PT, P0 ;  /* 0x000000070500720c */ /* 0x000fc80003f04300 */
[----:B------:R-:W-:Y:S02]  /*3040*/  SEL R2, R4, R6, P0 ;  /* 0x0000000604027207 */ /* 0x000fe40000000000 */
[----:B------:R-:W-:-:S05]  /*3050*/  SEL R3, R5, R7, P0 ;  /* 0x0000000705037207 */ /* 0x000fca0000000000 */
[----:B------:R-:W-:Y:S01]  /*3060*/  STG.E.64 desc[UR6][R8.64], R2 ;  /* 0x0000000208007986 */ /* 0x000fe2000c101b06 */
[----:B------:R-:W-:Y:S05]  /*3070*/  EXIT ;  /* 0x000000000000794d */ /* 0x000fea0003800000 */
.L_x_35921:
        /* <DEDUP_REMOVED lines=16> */
.L_x_42001:


//--------------------- .text._ZN2at6native27unrolled_elementwise_kernelINS0_13BinaryFunctorIlllZZZNS0_19maximum_kernel_cudaERNS_18TensorIteratorBaseEENKUlvE_clEvENKUlvE2_clEvEUlllE_EESt5arrayIPcLm3EELi4E23TrivialOffsetCalculatorILi2EjESC_ILi1EjENS0_6memory15LoadWithoutCastENSF_16StoreWithoutCastEEEviT_T0_T2_T3_T4_T5_ --------------------------
	.section	.text._ZN2at6native27unrolled_elementwise_kernelINS0_13BinaryFunctorIlllZZZNS0_19maximum_kernel_cudaERNS_18TensorIteratorBaseEENKUlvE_clEvENKUlvE2_clEvEUlllE_EESt5arrayIPcLm3EELi4E23TrivialOffsetCalculatorILi2EjESC_ILi1EjENS0_6memory15LoadWithoutCastENSF_16StoreWithoutCastEEEviT_T0_T2_T3_T4_T5_,"ax",@progbits
	.align	128
        .global         _ZN2at6native27unrolled_elementwise_kernelINS0_13BinaryFunctorIlllZZZNS0_19maximum_kernel_cudaERNS_18TensorIteratorBaseEENKUlvE_clEvENKUlvE2_clEvEUlllE_EESt5arrayIPcLm3EELi4E23TrivialOffsetCalculatorILi2EjESC_ILi1EjENS0_6memory15LoadWithoutCastENSF_16StoreWithoutCastEEEviT_T0_T2_T3_T4_T5_
        .type           _ZN2at6native27unrolled_elementwise_kernelINS0_13BinaryFunctorIlllZZZNS0_19maximum_kernel_cudaERNS_18TensorIteratorBaseEENKUlvE_clEvENKUlvE2_clEvEUlllE_EESt5arrayIPcLm3EELi4E23TrivialOffsetCalculatorILi2EjESC_ILi1EjENS0_6memory15LoadWithoutCastENSF_16StoreWithoutCastEEEviT_T0_T2_T3_T4_T5_,@function
        .size           _ZN2at6native27unrolled_elementwise_kernelINS0_13BinaryFunctorIlllZZZNS0_19maximum_kernel_cudaERNS_18TensorIteratorBaseEENKUlvE_clEvENKUlvE2_clEvEUlllE_EESt5arrayIPcLm3EELi4E23TrivialOffsetCalculatorILi2EjESC_ILi1EjENS0_6memory15LoadWithoutCastENSF_16StoreWithoutCastEEEviT_T0_T2_T3_T4_T5_,(.L_x_42002 - _ZN2at6native27unrolled_elementwise_kernelINS0_13BinaryFunctorIlllZZZNS0_19maximum_kernel_cudaERNS_18TensorIteratorBaseEENKUlvE_clEvENKUlvE2_clEvEUlllE_EESt5arrayIPcLm3EELi4E23TrivialOffsetCalculatorILi2EjESC_ILi1EjENS0_6memory15LoadWithoutCastENSF_16StoreWithoutCastEEEviT_T0_T2_T3_T4_T5_)
        .other          _ZN2at6native27unrolled_elementwise_kernelINS0_13BinaryFunctorIlllZZZNS0_19maximum_kernel_cudaERNS_18TensorIteratorBaseEENKUlvE_clEvENKUlvE2_clEvEUlllE_EESt5arrayIPcLm3EELi4E23TrivialOffsetCalculatorILi2EjESC_ILi1EjENS0_6memory15LoadWithoutCastENSF_16StoreWithoutCastEEEviT_T0_T2_T3_T4_T5_,@"STO_CUDA_ENTRY STV_DEFAULT"
_ZN2at6native27unrolled_elementwise_kernelINS0_13BinaryFunctorIlllZZZNS0_19maximum_kernel_cudaERNS_18TensorIteratorBaseEENKUlvE_clEvENKUlvE2_clEvEUlllE_EESt5arrayIPcLm3EELi4E23TrivialOffsetCalculatorILi2EjESC_ILi1EjENS0_6memory15LoadWithoutCastENSF_16StoreWithoutCastEEEviT_T0_T2_T3_T4_T5_:
.text._ZN2at6native27unrolled_elementwise_kernelINS0_13BinaryFunctorIlllZZZNS0_19maximum_kernel_cudaERNS_18TensorIteratorBaseEENKUlvE_clEvENKUlvE2_clEvEUlllE_EESt5arrayIPcLm3EELi4E23TrivialOffsetCalculatorILi2EjESC_ILi1EjENS0_6memory15LoadWithoutCastENSF_16StoreWithoutCastEEEviT_T0_T2_T3_T4_T5_:
        /* <DEDUP_REMOVED lines=52> */
[----:B-----5:R-:W-:-:S04]  /*0340*/  ISETP.GT.U32.AND P0, PT, R4, R12, PT ;  /* 0x0000000c0400720c */ /* 0x020fc80003f04070 */
[----:B------:R-:W-:-:S04]  /*0350*/  ISETP.GT.AND.EX P0, PT, R5, R13, PT, P0 ;  /* 0x0000000d0500720c */ /* 0x000fc80003f04300 */
[----:B------:R-:W-:Y:S02]  /*0360*/  SEL R2, R4, R12, P0 ;  /* 0x0000000c04027207 */ /* 0x000fe40000000000 */
[----:B------:R-:W-:Y:S02]  /*0370*/  SEL R3, R5, R13, P0 ;  /* 0x0000000d05037207 */ /* 0x000fe40000000000 */
[----:B--2---:R-:W-:-:S04]  /*0380*/  ISETP.GT.U32.AND P3, PT, R14, R16, PT ;  /* 0x000000100e00720c */ /* 0x004fc80003f64070 */
[----:B------:R-:W-:Y:S02]  /*0390*/  ISETP.GT.AND.EX P0, PT, R15, R17, PT, P3 ;  /* 0x000000110f00720c */ /* 0x000fe40003f04330 */
[----:B------:R-:W-:Y:S02]  /*03a0*/  ISETP.GE.AND P3, PT, R23, R22, PT ;  /* 0x000000161700720c */ /* 0x000fe40003f66270 */
[----:B------:R-:W-:Y:S02]  /*03b0*/  SEL R4, R14, R16, P0 ;  /* 0x000000100e047207 */ /* 0x000fe40000000000 */
[----:B----4-:R-:W-:-:S04]  /*03c0*/  ISETP.GT.U32.AND P2, PT, R20, R8, PT ;  /* 0x000000081400720c */ /* 0x010fc80003f44070 */
[----:B------:R-:W-:Y:S02]  /*03d0*/  ISETP.GT.AND.EX P2, PT, R21, R9, PT, P2 ;  /* 0x000000091500720c */ /* 0x000fe40003f44320 */
[----:B---3--:R-:W-:-:S04]  /*03e0*/  ISETP.GT.U32.AND P1, PT, R10, R24, PT ;  /* 0x000000180a00720c */ /* 0x008fc80003f24070 */
[----:B------:R-:W-:Y:S02]  /*03f0*/  ISETP.GT.AND.EX P1, PT, R11, R25, PT, P1 ;  /* 0x000000190b00720c */ /* 0x000fe40003f24310 */
        /* <DEDUP_REMOVED lines=19> */
.L_x_35924:
[----:B------:R-:W-:Y:S05]  /*0530*/  BSYNC.RELIABLE B1 ;  /* 0x0000000000017941 */ /* 0x000fea0003800100 */
.L_x_35923:
[----:B------:R-:W-:-:S13]  /*0540*/  ISETP.GE.AND P0, PT, R23, R22, PT ;  /* 0x000000161700720c */ /* 0x000fda0003f06270 */
[----:B0-----:R-:W0:Y:S01]  /*0550*/  @!P0 LDC.64 R2, c[0x0][0x388] ;  /* 0x0000e200ff028b82 */ /* 0x001e220000000a00 */
[----:B------:R-:W-:Y:S02]  /*0560*/  @!P0 IMAD R5, R0, 0x200, R23 ;  /* 0x0000020000058824 */ /* 0x000fe400078e0217 */
[----:B------:R-:W-:Y:S02]  /*0570*/  @!P0 VIADD R23, R23, 0x80 ;  /* 0x0000008017178836 */ /* 0x000fe40000000000 */
[----:B0-----:R-:W-:-:S05]  /*0580*/  @!P0 IMAD.WIDE.U32 R2, R5, 0x8, R2 ;  /* 0x0000000805028825 */ /* 0x001fca00078e0002 */
[----:B------:R1:W-:Y:S02]  /*0590*/  @!P0 STG.E.64 desc[UR4][R2.64], R6 ;  /* 0x0000000602008986 */ /* 0x0003e4000c101b04 */
.L_x_35925:
[----:B------:R-:W-:Y:S05]  /*05a0*/  BSYNC.RECONVERGENT B0 ;  /* 0x0000000000007941 */ /* 0x000fea0003800200 */
.L_x_35922:
        /* <DEDUP_REMOVED lines=8> */
.L_x_35926:
        /* <DEDUP_REMOVED lines=13> */
.L_x_42002:


//--------------------- .text._ZN2at6native29vectorized_elementwise_kernelILi2ENS0_13BinaryFunctorIlllZZZNS0_19maximum_kernel_cudaERNS_18TensorIteratorBaseEENKUlvE_clEvENKUlvE2_clEvEUlllE_EESt5arrayIPcLm3EEEEviT0_T1_ --------------------------
	.section	.text._ZN2at6native29vectorized_elementwise_kernelILi2ENS0_13BinaryFunctorIlllZZZNS0_19maximum_kernel_cudaERNS_18TensorIteratorBaseEENKUlvE_clEvENKUlvE2_clEvEUlllE_EESt5arrayIPcLm3EEEEviT0_T1_,"ax",@progbits
	.align	128
        .global         _ZN2at6native29vectorized_elementwise_kernelILi2ENS0_13BinaryFunctorIlllZZZNS0_19maximum_kernel_cudaERNS_18TensorIteratorBaseEENKUlvE_clEvENKUlvE2_clEvEUlllE_EESt5arrayIPcLm3EEEEviT0_T1_
        .type           _ZN2at6native29vectorized_elementwise_kernelILi2ENS0_13BinaryFunctorIlllZZZNS0_19maximum_kernel_cudaERNS_18TensorIteratorBaseEENKUlvE_clEvENKUlvE2_clEvEUlllE_EESt5arrayIPcLm3EEEEviT0_T1_,@function
        .size           _ZN2at6native29vectorized_elementwise_kernelILi2ENS0_13BinaryFunctorIlllZZZNS0_19maximum_kernel_cudaERNS_18TensorIteratorBaseEENKUlvE_clEvENKUlvE2_clEvEUlllE_EESt5arrayIPcLm3EEEEviT0_T1_,(.L_x_42003 - _ZN2at6native29vectorized_elementwise_kernelILi2ENS0_13BinaryFunctorIlllZZZNS0_19maximum_kernel_cudaERNS_18TensorIteratorBaseEENKUlvE_clEvENKUlvE2_clEvEUlllE_EESt5arrayIPcLm3EEEEviT0_T1_)
        .other          _ZN2at6native29vectorized_elementwise_kernelILi2ENS0_13BinaryFunctorIlllZZZNS0_19maximum_kernel_cudaERNS_18TensorIteratorBaseEENKUlvE_clEvENKUlvE2_clEvEUlllE_EESt5arrayIPcLm3EEEEviT0_T1_,@"STO_CUDA_ENTRY STV_DEFAULT"
_ZN2at6native29vectorized_elementwise_kernelILi2ENS0_13BinaryFunctorIlllZZZNS0_19maximum_kernel_cudaERNS_18TensorIteratorBaseEENKUlvE_clEvENKUlvE2_clEvEUlllE_EESt5arrayIPcLm3EEEEviT0_T1_:
.text._ZN2at6native29vectorized_elementwise_kernelILi2ENS0_13BinaryFunctorIlllZZZNS0_19maximum_kernel_cudaERNS_18TensorIteratorBaseEENKUlvE_clEvENKUlvE2_clEvEUlllE_EESt5arrayIPcLm3EEEEviT0_T1_:
        /* <DEDUP_REMOVED lines=97> */
[----:B-----5:R-:W-:-:S04]  /*0610*/  ISETP.GT.U32.AND P2, PT, R14, R16, PT ;  /* 0x000000100e00720c */ /* 0x020fc80003f44070 */
[----:B------:R-:W-:Y:S02]  /*0620*/  ISETP.GT.AND.EX P2, PT, R15, R17, PT, P2 ;  /* 0x000000110f00720c */ /* 0x000fe40003f44320 */
[----:B----4-:R-:W-:-:S04]  /*0630*/  ISETP.GT.U32.AND P0, PT, R30, R34, PT ;  /* 0x000000221e00720c */ /* 0x010fc80003f04070 */
[----:B------:R-:W-:-:S04]  /*0640*/  ISETP.GT.AND.EX P0, PT, R31, R35, PT, P0 ;  /* 0x000000231f00720c */ /* 0x000fc80003f04300 */
[----:B------:R-:W-:Y:S02]  /*0650*/  SEL R31, R31, R35, P0 ;  /* 0x000000231f1f7207 */ /* 0x000fe40000000000 */
[----:B------:R-:W0:Y:S01]  /*0660*/  S2R R35, SR_TID.X ;  /* 0x0000000000237919 */ /* 0x000e220000002100 */
[----:B------:R-:W-:Y:S02]  /*0670*/  SEL R30, R30, R34, P0 ;  /* 0x000000221e1e7207 */ /* 0x000fe40000000000 */
[----:B------:R-:W-:-:S04]  /*0680*/  ISETP.GT.U32.AND P0, PT, R2, R4, PT ;  /* 0x000000040200720c */ /* 0x000fc80003f04070 */
[----:B------:R-:W-:-:S04]  /*0690*/  ISETP.GT.AND.EX P0, PT, R3, R5, PT, P0 ;  /* 0x000000050300720c */ /* 0x000fc80003f04300 */
[----:B------:R-:W-:Y:S02]  /*06a0*/  SEL R2, R2, R4, P0 ;  /* 0x0000000402027207 */ /* 0x000fe40000000000 */
[----:B------:R-:W-:Y:S02]  /*06b0*/  SEL R3, R3, R5, P0 ;  /* 0x0000000503037207 */ /* 0x000fe40000000000 */
[----:B------:R-:W1:Y:S01]  /*06c0*/  @!P1 LDC.64 R4, c[0x0][0x388] ;  /* 0x0000e200ff049b82 */ /* 0x000e620000000a00 */
[----:B--2---:R-:W-:-:S04]  /*06d0*/  ISETP.GT.U32.AND P0, PT, R6, R8, PT ;  /* 0x000000080600720c */ /* 0x004fc80003f04070 */
[----:B------:R-:W-:Y:S01]  /*06e0*/  ISETP.GT.AND.EX P0, PT, R7, R9, PT, P0 ;  /* 0x000000090700720c */ /* 0x000fe20003f04300 */
[----:B0-----:R-:W-:-:S04]  /*06f0*/  @!P1 IMAD R33, R0, 0x400, R35 ;  /* 0x0000040000219824 */ /* 0x001fc800078e0223 */
[----:B-1----:R-:W-:-:S04]  /*0700*/  @!P1 IMAD.WIDE.U32 R32, R33, 0x8, R4 ;  /* 0x0000000821209825 */ /* 0x002fc800078e0004 */
[----:B------:R-:W-:Y:S01]  /*0710*/  VIADD R4, R35, 0x80 ;  /* 0x0000008023047836 */ /* 0x000fe20000000000 */
[----:B------:R-:W-:-:S03]  /*0720*/  SEL R6, R6, R8, P0 ;  /* 0x0000000806067207 */ /* 0x000fc60000000000 */
[----:B------:R-:W-:Y:S01]  /*0730*/  @!P1 IMAD.MOV.U32 R35, RZ, RZ, R4 ;  /* 0x000000ffff239224 */ /* 0x000fe200078e0004 */
[----:B------:R-:W-:Y:S02]  /*0740*/  SEL R7, R7, R9, P0 ;  /* 0x0000000907077207 */ /* 0x000fe40000000000 */
[----:B---3--:R-:W-:Y:S02]  /*0750*/  ISETP.GT.U32.AND P0, PT, R10, R12, PT ;  /* 0x0000000c0a00720c */ /* 0x008fe40003f04070 */
[----:B------:R-:W-:Y:S02]  /*0760*/  ISETP.GE.U32.AND P3, PT, R35, R36, PT ;  /* 0x000000242300720c */ /* 0x000fe40003f66070 */
[----:B------:R-:W-:Y:S01]  /*0770*/  ISETP.GT.AND.EX P0, PT, R11, R13, PT, P0 ;  /* 0x0000000d0b00720c */ /* 0x000fe20003f04300 */
[----:B------:R0:W-:Y:S01]  /*0780*/  @!P1 STG.E.64 desc[UR4][R32.64], R30 ;  /* 0x0000001e20009986 */ /* 0x0001e2000c101b04 */
[----:B------:R-:W-:Y:S02]  /*0790*/  SEL R8, R14, R16, P2 ;  /* 0x000000100e087207 */ /* 0x000fe40001000000 */
[----:B------:R-:W-:-:S02]  /*07a0*/  SEL R4, R10, R12, P0 ;  /* 0x0000000c0a047207 */ /* 0x000fc40000000000 */
[----:B------:R-:W-:Y:S02]  /*07b0*/  SEL R5, R11, R13, P0 ;  /* 0x0000000d0b057207 */ /* 0x000fe40000000000 */
[----:B------:R-:W-:Y:S02]  /*07c0*/  SEL R9, R15, R17, P2 ;  /* 0x000000110f097207 */ /* 0x000fe40001000000 */
[----:B------:R-:W-:Y:S02]  /*07d0*/  ISETP.GT.U32.AND P0, PT, R18, R20, PT ;  /* 0x000000141200720c */ /* 0x000fe40003f04070 */
[----:B------:R-:W-:Y:S02]  /*07e0*/  ISETP.GT.U32.AND P1, PT, R22, R24, PT ;  /* 0x000000181600720c */ /* 0x000fe40003f24070 */
[----:B------:R-:W-:Y:S02]  /*07f0*/  ISETP.GT.U32.AND P2, PT, R26, R28, PT ;  /* 0x0000001c1a00720c */ /* 0x000fe40003f44070 */
[----:B------:R-:W-:-:S02]  /*0800*/  ISETP.GT.AND.EX P0, PT, R19, R21, PT, P0 ;  /* 0x000000151300720c */ /* 0x000fc40003f04300 */
[----:B------:R-:W-:Y:S02]  /*0810*/  ISETP.GT.AND.EX P1, PT, R23, R25, PT, P1 ;  /* 0x000000191700720c */ /* 0x000fe40003f24310 */
[----:B------:R-:W-:Y:S02]  /*0820*/  ISETP.GT.AND.EX P2, PT, R27, R29, PT, P2 ;  /* 0x0000001d1b00720c */ /* 0x000fe40003f44320 */
        /* <DEDUP_REMOVED lines=19> */
.L_x_35930:
[----:B------:R-:W-:-:S13]  /*0960*/  ISETP.GE.U32.AND P0, PT, R35, R36, PT ;  /* 0x000000242300720c */ /* 0x000fda0003f06070 */
[----:B------:R-:W-:Y:S05]  /*0970*/  @P0 BRA `(.L_x_35932) ;  /* 0x0000000000300947 */ /* 0x000fea0003800000 */
[----:B0-----:R-:W0:Y:S01]  /*0980*/  LDC.64 R2, c[0x0][0x388] ;  /* 0x0000e200ff027b82 */ /* 0x001e220000000a00 */
[----:B------:R-:W-:Y:S02]  /*0990*/  IMAD R7, R0, 0x400, R35 ;  /* 0x0000040000077824 */ /* 0x000fe400078e0223 */
[----:B------:R-:W-:Y:S02]  /*09a0*/  VIADD R35, R35, 0x80 ;  /* 0x0000008023237836 */ /* 0x000fe40000000000 */
[----:B0-----:R-:W-:-:S05]  /*09b0*/  IMAD.WIDE.U32 R2, R7, 0x8, R2 ;  /* 0x0000000807027825 */ /* 0x001fca00078e0002 */
[----:B------:R1:W-:Y:S02]  /*09c0*/  STG.E.64 desc[UR4][R2.64], R4 ;  /* 0x0000000402007986 */ /* 0x0003e4000c101b04 */
.L_x_35931:
[----:B------:R-:W-:-:S13]  /*09d0*/  ISETP.GE.U32.AND P0, PT, R35, R36, PT ;  /* 0x000000242300720c */ /* 0x000fda0003f06070 */
[----:B------:R-:W-:Y:S05]  /*09e0*/  @P0 BRA `(.L_x_35933) ;  /* 0x0000000000340947 */ /* 0x000fea0003800000 */
[----:B01----:R-:W0:Y:S01]  /*09f0*/  LDC.64 R2, c[0x0][0x388] ;  /* 0x0000e200ff027b82 */ /* 0x003e220000000a00 */
[----:B------:R-:W-:Y:S02]  /*0a00*/  IMAD R5, R0, 0x400, R35 ;  /* 0x0000040000057824 */ /* 0x000fe400078e0223 */
[----:B------:R-:W-:Y:S02]  /*0a10*/  VIADD R35, R35, 0x80 ;  /* 0x0000008023237836 */ /* 0x000fe40000000000 */
[----:B0-----:R-:W-:-:S05]  /*0a20*/  IMAD.WIDE.U32 R2, R5, 0x8, R2 ;  /* 0x0000000805027825 */ /* 0x001fca00078e0002 */
[----:B------:R1:W-:Y:S02]  /*0a30*/  STG.E.64 desc[UR4][R2.64], R8 ;  /* 0x0000000802007986 */ /* 0x0003e4000c101b04 */
.L_x_35932:
        /* <DEDUP_REMOVED lines=8> */
.L_x_35933:
[----:B------:R-:W-:Y:S05]  /*0ac0*/  BSYNC.RELIABLE B1 ;  /* 0x0000000000017941 */ /* 0x000fea0003800100 */
.L_x_35929:
[----:B------:R-:W-:-:S13]  /*0ad0*/  ISETP.GE.U32.AND P0, PT, R35, R36, PT ;  /* 0x000000242300720c */ /* 0x000fda0003f06070 */
[----:B012---:R-:W0:Y:S01]  /*0ae0*/  @!P0 LDC.64 R2, c[0x0][0x388] ;  /* 0x0000e200ff028b82 */ /* 0x007e220000000a00 */
[----:B------:R-:W-:Y:S02]  /*0af0*/  @!P0 IMAD R5, R0, 0x400, R35 ;  /* 0x0000040000058824 */ /* 0x000fe400078e0223 */
[----:B------:R-:W-:Y:S02]  /*0b00*/  @!P0 VIADD R35, R35, 0x80 ;  /* 0x0000008023238836 */ /* 0x000fe40000000000 */
[----:B0-----:R-:W-:-:S05]  /*0b10*/  @!P0 IMAD.WIDE.U32 R2, R5, 0x8, R2 ;  /* 0x0000000805028825 */ /* 0x001fca00078e0002 */
[----:B------:R2:W-:Y:S02]  /*0b20*/  @!P0 STG.E.64 desc[UR4][R2.64], R12 ;  /* 0x0000000c02008986 */ /* 0x0005e4000c101b04 */
.L_x_35934:
[----:B------:R-:W-:Y:S05]  /*0b30*/  BSYNC.RECONVERGENT B0 ;  /* 0x0000000000007941 */ /* 0x000fea0003800200 */
.L_x_35928:
        /* <DEDUP_REMOVED lines=8> */
.L_x_35927:
        /* <DEDUP_REMOVED lines=16> */
[----:B--2---:R-:W-:-:S04]  /*0cc0*/  ISETP.GT.U32.AND P0, PT, R4, R8, PT ;  /* 0x000000080400720c */ /* 0x004fc80003f04070 */
[----:B------:R-:W-:-:S04]  /*0cd0*/  ISETP.GT.AND.EX P0, PT, R5, R9, PT, P0 ;  /* 0x000000090500720c */ /* 0x000fc80003f04300 */
[----:B------:R-:W-:Y:S02]  /*0ce0*/  SEL R0, R4, R8, P0 ;  /* 0x0000000804007207 */ /* 0x000fe40000000000 */
[----:B------:R-:W-:Y:S02]  /*0cf0*/  SEL R5, R5, R9, P0 ;  /* 0x0000000905057207 */ /* 0x000fe40000000000 */
[----:B------:R-:W-:-:S04]  /*0d00*/  ISETP.GT.U32.AND P0, PT, R6, R10, PT ;  /* 0x0000000a0600720c */ /* 0x000fc80003f04070 */
[----:B------:R-:W-:-:S04]  /*0d10*/  ISETP.GT.AND.EX P0, PT, R7, R11, PT, P0 ;  /* 0x0000000b0700720c */ /* 0x000fc80003f04300 */
[----:B------:R-:W-:Y:S02]  /*0d20*/  SEL R4, R6, R10, P0 ;  /* 0x0000000a06047207 */ /* 0x000fe40000000000 */
[----:B------:R-:W-:Y:S02]  /*0d30*/  SEL R11, R7, R11, P0 ;  /* 0x0000000b070b7207 */ /* 0x000fe40000000000 */
[----:B------:R-:W0:Y:S01]  /*0d40*/  LDC.64 R6, c[0x0][0x388] ;  /* 0x0000e200ff067b82 */ /* 0x000e220000000a00 */
[----:B---3--:R-:W-:Y:S02]  /*0d50*/  ISETP.GT.U32.AND P0, PT, R12, R16, PT ;  /* 0x000000100c00720c */ /* 0x008fe40003f04070 */
[----:B------:R-:W-:Y:S02]  /*0d60*/  ISETP.GT.U32.AND P1, PT, R14, R18, PT ;  /* 0x000000120e00720c */ /* 0x000fe40003f24070 */
[----:B------:R-:W-:Y:S02]  /*0d70*/  ISETP.GT.AND.EX P0, PT, R13, R17, PT, P0 ;  /* 0x000000110d00720c */ /* 0x000fe40003f04300 */
[----:B------:R-:W-:-:S02]  /*0d80*/  ISETP.GT.AND.EX P1, PT, R15, R19, PT, P1 ;  /* 0x000000130f00720c */ /* 0x000fc40003f24310 */
[----:B------:R-:W-:Y:S02]  /*0d90*/  SEL R8, R12, R16, P0 ;  /* 0x000000100c087207 */ /* 0x000fe40000000000 */
[----:B------:R-:W-:Y:S02]  /*0da0*/  SEL R9, R13, R17, P0 ;  /* 0x000000110d097207 */ /* 0x000fe40000000000 */
[----:B----4-:R-:W-:Y:S02]  /*0db0*/  ISETP.GT.U32.AND P0, PT, R20, R24, PT ;  /* 0x000000181400720c */ /* 0x010fe40003f04070 */
[----:B------:R-:W-:Y:S02]  /*0dc0*/  SEL R10, R14, R18, P1 ;  /* 0x000000120e0a7207 */ /* 0x000fe40000800000 */
[----:B------:R-:W-:Y:S02]  /*0dd0*/  SEL R19, R15, R19, P1 ;  /* 0x000000130f137207 */ /* 0x000fe40000800000 */
[----:B------:R-:W-:-:S02]  /*0de0*/  ISETP.GT.U32.AND P1, PT, R22, R26, PT ;  /* 0x0000001a1600720c */ /* 0x000fc40003f24070 */
[----:B------:R-:W-:Y:S01]  /*0df0*/  ISETP.GT.AND.EX P0, PT, R21, R25, PT, P0 ;  /* 0x000000191500720c */ /* 0x000fe20003f04300 */
[----:B0-----:R-:W-:Y:S01]  /*0e00*/  IMAD.WIDE.U32 R6, R3, 0x8, R6 ;  /* 0x0000000803067825 */ /* 0x001fe200078e0006 */
[----:B-----5:R-:W-:Y:S02]  /*0e10*/  ISETP.GT.U32.AND P2, PT, R28, R32, PT ;  /* 0x000000201c00720c */ /* 0x020fe40003f44070 */
[----:B------:R-:W-:Y:S01]  /*0e20*/  ISETP.GT.AND.EX P1, PT, R23, R27, PT, P1 ;  /* 0x0000001b1700720c */ /* 0x000fe20003f24310 */
[----:B------:R-:W-:Y:S01]  /*0e30*/  IMAD.MOV.U32 R15, RZ, RZ, R11 ;  /* 0x000000ffff0f7224 */ /* 0x000fe200078e000b */
[----:B------:R-:W-:Y:S01]  /*0e40*/  ISETP.GT.U32.AND P3, PT, R30, R34, PT ;  /* 0x000000221e00720c */ /* 0x000fe20003f64070 */
[----:B------:R-:W-:Y:S01]  /*0e50*/  IMAD.WIDE.U32 R6, R2, 0x10, R6 ;  /* 0x0000001002067825 */ /* 0x000fe200078e0006 */
[----:B------:R-:W-:Y:S02]  /*0e60*/  SEL R2, R20, R24, P0 ;  /* 0x0000001814027207 */ /* 0x000fe40000000000 */
[----:B------:R-:W-:Y:S01]  /*0e70*/  SEL R3, R21, R25, P0 ;  /* 0x0000001915037207 */ /* 0x000fe20000000000 */
[----:B------:R-:W-:Y:S01]  /*0e80*/  IMAD.MOV.U32 R11, RZ, RZ, R19 ;  /* 0x000000ffff0b7224 */ /* 0x000fe200078e0013 */
[----:B------:R-:W-:-:S02]  /*0e90*/  ISETP.GT.AND.EX P0, PT, R29, R33, PT, P2 ;  /* 0x000000211d00720c */ /* 0x000fc40003f04320 */
[----:B------:R-:W-:Y:S02]  /*0ea0*/  SEL R16, R22, R26, P1 ;  /* 0x0000001a16107207 */ /* 0x000fe40000800000 */
[----:B------:R-:W-:Y:S02]  /*0eb0*/  SEL R23, R23, R27, P1 ;  /* 0x0000001b17177207 */ /* 0x000fe40000800000 */
[----:B------:R-:W-:Y:S01]  /*0ec0*/  ISETP.GT.AND.EX P2, PT, R31, R35, PT, P3 ;  /* 0x000000231f00720c */ /* 0x000fe20003f44330 */
        /* <DEDUP_REMOVED lines=20> */
.L_x_35935:
        /* <DEDUP_REMOVED lines=15> */
.L_x_42003:


//--------------------- .text._ZN2at6native29vectorized_elementwise_kernelILi4ENS0_13BinaryFunctorIlllZZZNS0_19maximum_kernel_cudaERNS_18TensorIteratorBaseEENKUlvE_clEvENKUlvE2_clEvEUlllE_EESt5arrayIPcLm3EEEEviT0_T1_ --------------------------
	.section	.text._ZN2at6native29vectorized_elementwise_kernelILi4ENS0_13BinaryFunctorIlllZZZNS0_19maximum_kernel_cudaERNS_18TensorIteratorBaseEENKUlvE_clEvENKUlvE2_clEvEUlllE_EESt5arrayIPcLm3EEEEviT0_T1_,"ax",@progbits
	.align	128
        .global         _ZN2at6native29vectorized_elementwise_kernelILi4ENS0_13BinaryFunctorIlllZZZNS0_19maximum_kernel_cudaERNS_18TensorIteratorBaseEENKUlvE_clEvENKUlvE2_clEvEUlllE_EESt5arrayIPcLm3EEEEviT0_T1_
        .type           _ZN2at6native29vectorized_elementwise_kernelILi4ENS0_13BinaryFunctorIlllZZZNS0_19maximum_kernel_cudaERNS_18TensorIteratorBaseEENKUlvE_clEvENKUlvE2_clEvEUlllE_EESt5arrayIPcLm3EEEEviT0_T1_,@function
        .size           _ZN2at6native29vectorized_elementwise_kernelILi4ENS0_13BinaryFunctorIlllZZZNS0_19maximum_kernel_cudaERNS_18TensorIteratorBaseEENKUlvE_clEvENKUlvE2_clEvEUlllE_EESt5arrayIPcLm3EEEEviT0_T1_,(.L_x_42004 - _ZN2at6native29vectorized_elementwise_kernelILi4ENS0_13BinaryFunctorIlllZZZNS0_19maximum_kernel_cudaERNS_18TensorIteratorBaseEENKUlvE_clEvENKUlvE2_clEvEUlllE_EESt5arrayIPcLm3EEEEviT0_T1_)
        .other          _ZN2at6native29vectorized_elementwise_kernelILi4ENS0_13BinaryFunctorIlllZZZNS0_19maximum_kernel_cudaERNS_18TensorIteratorBaseEENKUlvE_clEvENKUlvE2_clEvEUlllE_EESt5arrayIPcLm3EEEEviT0_T1_,@"STO_CUDA_ENTRY STV_DEFAULT"
_ZN2at6native29vectorized_elementwise_kernelILi4ENS0_13BinaryFunctorIlllZZZNS0_19maximum_kernel_cudaERNS_18TensorIteratorBaseEENKUlvE_clEvENKUlvE2_clEvEUlllE_EESt5arrayIPcLm3EEEEviT0_T1_:
.text._ZN2at6native29vectorized_elementwise_kernelILi4ENS0_13BinaryFunctorIlllZZZNS0_19maximum_kernel_cudaERNS_18TensorIteratorBaseEENKUlvE_clEvENKUlvE2_clEvEUlllE_EESt5arrayIPcLm3EEEEviT0_T1_:
        /* <DEDUP_REMOVED lines=150> */
.L_x_35939:
[----:B------:R-:W-:-:S13]  /*0960*/  ISETP.GE.U32.AND P0, PT, R35, R36, PT ;  /* 0x000000242300720c */ /* 0x000fda0003f06070 */
[----:B------:R-:W-:Y:S05]  /*0970*/  @P0 BRA `(.L_x_35941) ;  /* 0x0000000000300947 */ /* 0x000fea0003800000 */
[----:B0-----:R-:W0:Y:S01]  /*0980*/  LDC.64 R2, c[0x0][0x388] ;  /* 0x0000e200ff027b82 */ /* 0x001e220000000a00 */
[----:B------:R-:W-:Y:S02]  /*0990*/  IMAD R7, R0, 0x400, R35 ;  /* 0x0000040000077824 */ /* 0x000fe400078e0223 */
[----:B------:R-:W-:Y:S02]  /*09a0*/  VIADD R35, R35, 0x80 ;  /* 0x0000008023237836 */ /* 0x000fe40000000000 */
[----:B0-----:R-:W-:-:S05]  /*09b0*/  IMAD.WIDE.U32 R2, R7, 0x8, R2 ;  /* 0x0000000807027825 */ /* 0x001fca00078e0002 */
[----:B------:R1:W-:Y:S02]  /*09c0*/  STG.E.64 desc[UR4][R2.64], R4 ;  /* 0x0000000402007986 */ /* 0x0003e4000c101b04 */
.L_x_35940:
[----:B------:R-:W-:-:S13]  /*09d0*/  ISETP.GE.U32.AND P0, PT, R35, R36, PT ;  /* 0x000000242300720c */ /* 0x000fda0003f06070 */
[----:B------:R-:W-:Y:S05]  /*09e0*/  @P0 BRA `(.L_x_35942) ;  /* 0x0000000000340947 */ /* 0x000fea0003800000 */
[----:B01----:R-:W0:Y:S01]  /*09f0*/  LDC.64 R2, c[0x0][0x388] ;  /* 0x0000e200ff027b82 */ /* 0x003e220000000a00 */
[----:B------:R-:W-:Y:S02]  /*0a00*/  IMAD R5, R0, 0x400, R35 ;  /* 0x0000040000057824 */ /* 0x000fe400078e0223 */
[----:B------:R-:W-:Y:S02]  /*0a10*/  VIADD R35, R35, 0x80 ;  /* 0x0000008023237836 */ /* 0x000fe40000000000 */
[----:B0-----:R-:W-:-:S05]  /*0a20*/  IMAD.WIDE.U32 R2, R5, 0x8, R2 ;  /* 0x0000000805027825 */ /* 0x001fca00078e0002 */
[----:B------:R1:W-:Y:S02]  /*0a30*/  STG.E.64 desc[UR4][R2.64], R8 ;  /* 0x0000000802007986 */ /* 0x0003e4000c101b04 */
.L_x_35941:
        /* <DEDUP_REMOVED lines=8> */
.L_x_35942:
[----:B------:R-:W-:Y:S05]  /*0ac0*/  BSYNC.RELIABLE B1 ;  /* 0x0000000000017941 */ /* 0x000fea0003800100 */
.L_x_35938:
[----:B------:R-:W-:-:S13]  /*0ad0*/  ISETP.GE.U32.AND P0, PT, R35, R36, PT ;  /* 0x000000242300720c */ /* 0x000fda0003f06070 */
[----:B012---:R-:W0:Y:S01]  /*0ae0*/  @!P0 LDC.64 R2, c[0x0][0x388] ;  /* 0x0000e200ff028b82 */ /* 0x007e220000000a00 */
[----:B------:R-:W-:Y:S02]  /*0af0*/  @!P0 IMAD R5, R0, 0x400, R35 ;  /* 0x0000040000058824 */ /* 0x000fe400078e0223 */
[----:B------:R-:W-:Y:S02]  /*0b00*/  @!P0 VIADD R35, R35, 0x80 ;  /* 0x0000008023238836 */ /* 0x000fe40000000000 */
[----:B0-----:R-:W-:-:S05]  /*0b10*/  @!P0 IMAD.WIDE.U32 R2, R5, 0x8, R2 ;  /* 0x0000000805028825 */ /* 0x001fca00078e0002 */
[----:B------:R2:W-:Y:S02]  /*0b20*/  @!P0 STG.E.64 desc[UR4][R2.64], R12 ;  /* 0x0000000c02008986 */ /* 0x0005e4000c101b04 */
.L_x_35943:
[----:B------:R-:W-:Y:S05]  /*0b30*/  BSYNC.RECONVERGENT B0 ;  /* 0x0000000000007941 */ /* 0x000fea0003800200 */
.L_x_35937:
        /* <DEDUP_REMOVED lines=8> */
.L_x_35936:
        /* <DEDUP_REMOVED lines=12> */
[----:B---3--:R-:W-:-:S04]  /*0c80*/  ISETP.GT.U32.AND P0, PT, R4, R12, PT ;  /* 0x0000000c0400720c */ /* 0x008fc80003f04070 */
        /* <DEDUP_REMOVED lines=8> */
[----:B------:R-:W-:-:S04]  /*0d10*/  ISETP.GT.U32.AND P0, PT, R8, R16, PT ;  /* 0x000000100800720c */ /* 0x000fc80003f04070 */
[CC--:B------:R-:W-:Y:S02]  /*0d20*/  ISETP.GT.AND.EX P0, PT, R9.reuse, R17.reuse, PT, P0 ;  /* 0x000000110900720c */ /* 0x0c0fe40003f04300 */
[----:B------:R-:W-:Y:S02]  /*0d30*/  ISETP.GT.U32.AND P1, PT, R10, R18, PT ;  /* 0x000000120a00720c */ /* 0x000fe40003f24070 */
[----:B------:R-:W-:Y:S02]  /*0d40*/  SEL R8, R8, R16, P0 ;  /* 0x0000001008087207 */ /* 0x000fe40000000000 */
[----:B------:R-:W-:Y:S02]  /*0d50*/  SEL R9, R9, R17, P0 ;  /* 0x0000001109097207 */ /* 0x000fe40000000000 */
[----:B--2---:R-:W-:Y:S02]  /*0d60*/  ISETP.GT.U32.AND P0, PT, R20, R28, PT ;  /* 0x0000001c1400720c */ /* 0x004fe40003f04070 */
[----:B------:R-:W-:-:S02]  /*0d70*/  ISETP.GT.AND.EX P1, PT, R11, R19, PT, P1 ;  /* 0x000000130b00720c */ /* 0x000fc40003f24310 */
[----:B------:R-:W-:Y:S02]  /*0d80*/  ISETP.GT.AND.EX P0, PT, R21, R29, PT, P0 ;  /* 0x0000001d1500720c */ /* 0x000fe40003f04300 */
[----:B------:R-:W-:Y:S01]  /*0d90*/  ISETP.GT.U32.AND P2, PT, R24, R32, PT ;  /* 0x000000201800720c */ /* 0x000fe20003f44070 */
[----:B0-----:R-:W-:Y:S01]  /*0da0*/  IMAD.WIDE.U32 R6, R3, 0x8, R6 ;  /* 0x0000000803067825 */ /* 0x001fe200078e0006 */
[----:B------:R-:W-:Y:S02]  /*0db0*/  SEL R10, R10, R18, P1 ;  /* 0x000000120a0a7207 */ /* 0x000fe40000800000 */
[----:B------:R-:W-:Y:S02]  /*0dc0*/  SEL R11, R11, R19, P1 ;  /* 0x000000130b0b7207 */ /* 0x000fe40000800000 */
[----:B------:R-:W-:Y:S01]  /*0dd0*/  ISETP.GT.U32.AND P3, PT, R26, R34, PT ;  /* 0x000000221a00720c */ /* 0x000fe20003f64070 */
[----:B------:R-:W-:Y:S01]  /*0de0*/  IMAD.WIDE.U32 R6, R2, 0x20, R6 ;  /* 0x0000002002067825 */ /* 0x000fe200078e0006 */
[----:B------:R-:W-:-:S02]  /*0df0*/  ISETP.GT.U32.AND P1, PT, R22, R30, PT ;  /* 0x0000001e1600720c */ /* 0x000fc40003f24070 */
[----:B------:R-:W-:Y:S02]  /*0e00*/  SEL R2, R20, R28, P0 ;  /* 0x0000001c14027207 */ /* 0x000fe40000000000 */
[----:B------:R-:W-:Y:S02]  /*0e10*/  SEL R3, R21, R29, P0 ;  /* 0x0000001d15037207 */ /* 0x000fe40000000000 */
[----:B------:R-:W-:Y:S02]  /*0e20*/  ISETP.GT.AND.EX P0, PT, R25, R33, PT, P2 ;  /* 0x000000211900720c */ /* 0x000fe40003f04320 */
[----:B------:R-:W-:Y:S02]  /*0e30*/  ISETP.GT.AND.EX P2, PT, R27, R35, PT, P3 ;  /* 0x000000231b00720c */ /* 0x000fe40003f44330 */
[CC--:B------:R-:W-:Y:S01]  /*0e40*/  ISETP.GT.AND.EX P1, PT, R23.reuse, R31.reuse, PT, P1 ;  /* 0x0000001f1700720c */ /* 0x0c0fe20003f24310 */
        /* <DEDUP_REMOVED lines=20> */
.L_x_35944:
        /* <DEDUP_REMOVED lines=15> */
.L_x_42004:


//--------------------- .text._ZN2at6native29vectorized_elementwise_kernelILi8ENS0_13BinaryFunctorIlllZZZNS0_19maximum_kernel_cudaERNS_18TensorIteratorBaseEENKUlvE_clEvENKUlvE2_clEvEUlllE_EESt5arrayIPcLm3EEEEviT0_T1_ --------------------------
	.section	.text._ZN2at6native29vectorized_elementwise_kernelILi8ENS0_13BinaryFunctorIlllZZZNS0_19maximum_kernel_cudaERNS_18TensorIteratorBaseEENKUlvE_clEvENKUlvE2_clEvEUlllE_EESt5arrayIPcLm3EEEEviT0_T1_,"ax",@progbits
	.align	128
        .global         _ZN2at6native29vectorized_elementwise_kernelILi8ENS0_13BinaryFunctorIlllZZZNS0_19maximum_kernel_cudaERNS_18TensorIteratorBaseEENKUlvE_clEvENKUlvE2_clEvEUlllE_EESt5arrayIPcLm3EEEEviT0_T1_
        .type           _ZN2at6native29vectorized_elementwise_kernelILi8ENS0_13BinaryFunctorIlllZZZNS0_19maximum_kernel_cudaERNS_18TensorIteratorBaseEENKUlvE_clEvENKUlvE2_clEvEUlllE_EESt5arrayIPcLm3EEEEviT0_T1_,@function
        .size           _ZN2at6native29vectorized_elementwise_kernelILi8ENS0_13BinaryFunctorIlllZZZNS0_19maximum_kernel_cudaERNS_18TensorIteratorBaseEENKUlvE_clEvENKUlvE2_clEvEUlllE_EESt5arrayIPcLm3EEEEviT0_T1_,(.L_x_42005 - _ZN2at6native29vectorized_elementwise_kernelILi8ENS0_13BinaryFunctorIlllZZZNS0_19maximum_kernel_cudaERNS_18TensorIteratorBaseEENKUlvE_clEvENKUlvE2_clEvEUlllE_EESt5arrayIPcLm3EEEEviT0_T1_)
        .other          _ZN2at6native29vectorized_elementwise_kernelILi8ENS0_13BinaryFunctorIlllZZZNS0_19maximum_kernel_cudaERNS_18TensorIteratorBaseEENKUlvE_clEvENKUlvE2_clEvEUlllE_EESt5arrayIPcLm3EEEEviT0_T1_,@"STO_CUDA_ENTRY STV_DEFAULT"
_ZN2at6native29vectorized_elementwise_kernelILi8ENS0_13BinaryFunctorIlllZZZNS0_19maximum_kernel_cudaERNS_18TensorIteratorBaseEENKUlvE_clEvENKUlvE2_clEvEUlllE_EESt5arrayIPcLm3EEEEviT0_T1_:
.text._ZN2at6native29vectorized_elementwise_kernelILi8ENS0_13BinaryFunctorIlllZZZNS0_19maximum_kernel_cudaERNS_18TensorIteratorBaseEENKUlvE_clEvENKUlvE2_clEvEUlllE_EESt5arrayIPcLm3EEEEviT0_T1_:
        /* <DEDUP_REMOVED lines=150> */
.L_x_35948:
[----:B------:R-:W-:-:S13]  /*0960*/  ISETP.GE.U32.AND P0, PT, R35, R36, PT ;  /* 0x000000242300720c */ /* 0x000fda0003f06070 */
[----:B------:R-:W-:Y:S05]  /*0970*/  @P0 BRA `(.L_x_35950) ;  /* 0x0000000000300947 */ /* 0x000fea0003800000 */
[----:B0-----:R-:W0:Y:S01]  /*0980*/  LDC.64 R2, c[0x0][0x388] ;  /* 0x0000e200ff027b82 */ /* 0x001e220000000a00 */
[----:B------:R-:W-:Y:S02]  /*0990*/  IMAD R7, R0, 0x400, R35 ;  /* 0x0000040000077824 */ /* 0x000fe400078e0223 */
[----:B------:R-:W-:Y:S02]  /*09a0*/  VIADD R35, R35, 0x80 ;  /* 0x0000008023237836 */ /* 0x000fe40000000000 */
[----:B0-----:R-:W-:-:S05]  /*09b0*/  IMAD.WIDE.U32 R2, R7, 0x8, R2 ;  /* 0x0000000807027825 */ /* 0x001fca00078e0002 */
[----:B------:R1:W-:Y:S02]  /*09c0*/  STG.E.64 desc[UR4][R2.64], R4 ;  /* 0x0000000402007986 */ /* 0x0003e4000c101b04 */
.L_x_35949:
[----:B------:R-:W-:-:S13]  /*09d0*/  ISETP.GE.U32.AND P0, PT, R35, R36, PT ;  /* 0x000000242300720c */ /* 0x000fda0003f06070 */
[----:B------:R-:W-:Y:S05]  /*09e0*/  @P0 BRA `(.L_x_35951) ;  /* 0x0000000000340947 */ /* 0x000fea0003800000 */
[----:B01----:R-:W0:Y:S01]  /*09f0*/  LDC.64 R2, c[0x0][0x388] ;  /* 0x0000e200ff027b82 */ /* 0x003e220000000a00 */
[----:B------:R-:W-:Y:S02]  /*0a00*/  IMAD R5, R0, 0x400, R35 ;  /* 0x0000040000057824 */ /* 0x000fe400078e0223 */
[----:B------:R-:W-:Y:S02]  /*0a10*/  VIADD R35, R35, 0x80 ;  /* 0x0000008023237836 */ /* 0x000fe40000000000 */
[----:B0-----:R-:W-:-:S05]  /*0a20*/  IMAD.WIDE.U32 R2, R5, 0x8, R2 ;  /* 0x0000000805027825 */ /* 0x001fca00078e0002 */
[----:B------:R1:W-:Y:S02]  /*0a30*/  STG.E.64 desc[UR4][R2.64], R8 ;  /* 0x0000000802007986 */ /* 0x0003e4000c101b04 */
.L_x_35950:
        /* <DEDUP_REMOVED lines=8> */
.L_x_35951:
[----:B------:R-:W-:Y:S05]  /*0ac0*/  BSYNC.RELIABLE B1 ;  /* 0x0000000000017941 */ /* 0x000fea0003800100 */
.L_x_35947:
[----:B------:R-:W-:-:S13]  /*0ad0*/  ISETP.GE.U32.AND P0, PT, R35, R36, PT ;  /* 0x000000242300720c */ /* 0x000fda0003f06070 */
[----:B012---:R-:W0:Y:S01]  /*0ae0*/  @!P0 LDC.64 R2, c[0x0][0x388] ;  /* 0x0000e200ff028b82 */ /* 0x007e220000000a00 */
[----:B------:R-:W-:Y:S02]  /*0af0*/  @!P0 IMAD R5, R0, 0x400, R35 ;  /* 0x0000040000058824 */ /* 0x000fe400078e0223 */
[----:B------:R-:W-:Y:S02]  /*0b00*/  @!P0 VIADD R35, R35, 0x80 ;  /* 0x0000008023238836 */ /* 0x000fe40000000000 */
[----:B0-----:R-:W-:-:S05]  /*0b10*/  @!P0 IMAD.WIDE.U32 R2, R5, 0x8, R2 ;  /* 0x0000000805028825 */ /* 0x001fca00078e0002 */
[----:B------:R2:W-:Y:S02]  /*0b20*/  @!P0 STG.E.64 desc[UR4][R2.64], R12 ;  /* 0x0000000c02008986 */ /* 0x0005e4000c101b04 */
.L_x_35952:
[----:B------:R-:W-:Y:S05]  /*0b30*/  BSYNC.RECONVERGENT B0 ;  /* 0x0000000000007941 */ /* 0x000fea0003800200 */
.L_x_35946:
        /* <DEDUP_REMOVED lines=8> */
.L_x_35945:
        /* <DEDUP_REMOVED lines=61> */
.L_x_35953:
        /* <DEDUP_REMOVED lines=15> */
.L_x_42005:


//--------------------- .text._ZN2at6native18elementwise_kernelILi128ELi4EZNS0_15gpu_kernel_implINS0_13AUnaryFunctorIiiiZZZNS0_19maximum_kernel_cudaERNS_18TensorIteratorBaseEENKUlvE_clEvENKUlvE1_clEvEUliiE_EEEEvS5_RKT_EUliE_EEviT1_ --------------------------
	.section	.text._ZN2at6native18elementwise_kernelILi128ELi4EZNS0_15gpu_kernel_implINS0_13AUnaryFunctorIiiiZZZNS0_19maximum_kernel_cudaERNS_18TensorIteratorBaseEENKUlvE_clEvENKUlvE1_clEvEUliiE_EEEEvS5_RKT_EUliE_EEviT1_,"ax",@progbits
	.align	128
        .global         _ZN2at6native18elementwise_kernelILi128ELi4EZNS0_15gpu_kernel_implINS0_13AUnaryFunctorIiiiZZZNS0_19maximum_kernel_cudaERNS_18TensorIteratorBaseEENKUlvE_clEvENKUlvE1_clEvEUliiE_EEEEvS5_RKT_EUliE_EEviT1_
        .type           _ZN2at6native18elementwise_kernelILi128ELi4EZNS0_15gpu_kernel_implINS0_13AUnaryFunctorIiiiZZZNS0_19maximum_kernel_cudaERNS_18TensorIteratorBaseEENKUlvE_clEvENKUlvE1_clEvEUliiE_EEEEvS5_RKT_EUliE_EEviT1_,@function
        .size           _ZN2at6native18elementwise_kernelILi128ELi4EZNS0_15gpu_kernel_implINS0_13AUnaryFunctorIiiiZZZNS0_19maximum_kernel_cudaERNS_18TensorIteratorBaseEENKUlvE_clEvENKUlvE1_clEvEUliiE_EEEEvS5_RKT_EUliE_EEviT1_,(.L_x_42006 - _ZN2at6native18elementwise_kernelILi128ELi4EZNS0_15gpu_kernel_implINS0_13AUnaryFunctorIiiiZZZNS0_19maximum_kernel_cudaERNS_18TensorIteratorBaseEENKUlvE_clEvENKUlvE1_clEvEUliiE_EEEEvS5_RKT_EUliE_EEviT1_)
        .other          _ZN2at6native18elementwise_kernelILi128ELi4EZNS0_15gpu_kernel_implINS0_13AUnaryFunctorIiiiZZZNS0_19maximum_kernel_cudaERNS_18TensorIteratorBaseEENKUlvE_clEvENKUlvE1_clEvEUliiE_EEEEvS5_RKT_EUliE_EEviT1_,@"STO_CUDA_ENTRY STV_DEFAULT"
_ZN2at6native18elementwise_kernelILi128ELi4EZNS0_15gpu_kernel_implINS0_13AUnaryFunctorIiiiZZZNS0_19maximum_kernel_cudaERNS_18TensorIteratorBaseEENKUlvE_clEvENKUlvE1_clEvEUliiE_EEEEvS5_RKT_EUliE_EEviT1_:
.text._ZN2at6native18elementwise_kernelILi128ELi4EZNS0_15gpu_kernel_implINS0_13AUnaryFunctorIiiiZZZNS0_19maximum_kernel_cudaERNS_18TensorIteratorBaseEENKUlvE_clEvENKUlvE1_clEvEUliiE_EEEEvS5_RKT_EUliE_EEviT1_:
        /* <DEDUP_REMOVED lines=319> */
.L_x_35956:
        /* <DEDUP_REMOVED lines=16> */
.L_x_35960:
[----:B------:R0:W5:Y:S01]  /*14f0*/  LDG.E.U8 R0, desc[UR36][R2.64] ;  /* 0x0000002402007981 */ /* 0x000162000c1e1100 */
[----:B------:R-:W-:Y:S05]  /*1500*/  BRA `(.L_x_35962) ;  /* 0x0000000c002c7947 */ /* 0x000fea0003800000 */
.L_x_35959:
        /* <DEDUP_REMOVED lines=8> */
.L_x_35964:
[----:B------:R0:W5:Y:S01]  /*1590*/  LDG.E R0, desc[UR36][R2.64] ;  /* 0x0000002402007981 */ /* 0x000162000c1e1900 */
[----:B------:R-:W-:Y:S05]  /*15a0*/  BRA `(.L_x_35962) ;  /* 0x0000000c00047947 */ /* 0x000fea0003800000 */
.L_x_35963:
[----:B------:R0:W5:Y:S01]  /*15b0*/  LDG.E.S16 R0, desc[UR36][R2.64] ;  /* 0x0000002402007981 */ /* 0x000162000c1e1700 */
[----:B------:R-:W-:Y:S05]  /*15c0*/  BRA `(.L_x_35962) ;  /* 0x0000000800fc7947 */ /* 0x000fea0003800000 */
.L_x_35958:
        /* <DEDUP_REMOVED lines=9> */
.L_x_35966:
[----:B------:R-:W2:Y:S02]  /*1660*/  LDG.E.U16 R2, desc[UR36][R2.64] ;  /* 0x0000002402027981 */ /* 0x000ea4000c1e1500 */
[----:B--2---:R-:W-:-:S06]  /*1670*/  HADD2.F32 R0, -RZ, R2.H0_H0 ;  /* 0x20000002ff007230 */ /* 0x004fcc0000004100 */
[----:B------:R-:W0:Y:S01]  /*1680*/  F2I.FTZ.TRUNC.NTZ R0, R0 ;  /* 0x0000000000007305 */ /* 0x000e22000021f100 */
[----:B------:R-:W-:Y:S05]  /*1690*/  BRA `(.L_x_35962) ;  /* 0x0000000800c87947 */ /* 0x000fea0003800000 */
.L_x_35965:
        /* <DEDUP_REMOVED lines=9> */
.L_x_35968:
[----:B------:R-:W2:Y:S02]  /*1730*/  LDG.E.U16 R2, desc[UR36][R2.64] ;  /* 0x0000002402027981 */ /* 0x000ea4000c1e1500 */
[----:B--2---:R-:W-:-:S06]  /*1740*/  HADD2.F32 R0, -RZ, R2.H0_H0 ;  /* 0x20000002ff007230 */ /* 0x004fcc0000004100 */
[----:B------:R-:W0:Y:S01]  /*1750*/  F2I.FTZ.TRUNC.NTZ R0, R0 ;  /* 0x0000000000007305 */ /* 0x000e22000021f100 */
[----:B------:R-:W-:Y:S05]  /*1760*/  BRA `(.L_x_35962) ;  /* 0x0000000800947947 */ /* 0x000fea0003800000 */
.L_x_35967:
[----:B------:R-:W2:Y:S02]  /*1770*/  LDG.E.64 R2, desc[UR36][R2.64] ;  /* 0x0000002402027981 */ /* 0x000ea4000c1e1b00 */
[----:B--2---:R0:W1:Y:S01]  /*1780*/  F2I.F64.TRUNC R0, R2 ;  /* 0x0000000200007311 */ /* 0x004062000030d100 */
[----:B------:R-:W-:Y:S05]  /*1790*/  BRA `(.L_x_35962) ;  /* 0x0000000800887947 */ /* 0x000fea0003800000 */
.L_x_35957:
        /* <DEDUP_REMOVED lines=12> */
.L_x_35971:
[----:B------:R-:W2:Y:S02]  /*1860*/  LDG.E.64 R2, desc[UR36][R2.64] ;  /* 0x0000002402027981 */ /* 0x000ea4000c1e1b00 */
[----:B--2---:R0:W1:Y:S01]  /*1870*/  F2I.F64.TRUNC R0, R2 ;  /* 0x0000000200007311 */ /* 0x004062000030d100 */
[----:B------:R-:W-:Y:S05]  /*1880*/  BRA `(.L_x_35962) ;  /* 0x00000008004c7947 */ /* 0x000fea0003800000 */
.L_x_35970:
        /* <DEDUP_REMOVED lines=26> */
.L_x_35973:
        /* <DEDUP_REMOVED lines=13> */
.L_x_35972:
[----:B------:R-:W2:Y:S02]  /*1b00*/  LDG.E.U16 R0, desc[UR36][R2.64] ;  /* 0x0000002402007981 */ /* 0x000ea4000c1e1500 */
[----:B--2---:R-:W-:-:S06]  /*1b10*/  IMAD.U32 R0, R0, 0x10000, RZ ;  /* 0x0001000000007824 */ /* 0x004fcc00078e00ff */
[----:B------:R-:W0:Y:S01]  /*1b20*/  F2I.FTZ.TRUNC.NTZ R0, R0 ;  /* 0x0000000000007305 */ /* 0x000e22000021f100 */
[----:B------:R-:W-:Y:S05]  /*1b30*/  BRA `(.L_x_35962) ;  /* 0x0000000400a07947 */ /* 0x000fea0003800000 */
.L_x_35969:
        /* <DEDUP_REMOVED lines=10> */
.L_x_35976:
        /* <DEDUP_REMOVED lines=21> */
.L_x_35980:
[----:B------:R-:W-:Y:S05]  /*1d30*/  BSYNC.RECONVERGENT B1 ;  /* 0x0000000000017941 */ /* 0x000fea0003800200 */
.L_x_35979:
[----:B------:R-:W-:Y:S02]  /*1d40*/  SHF.L.U32 R0, R0, 0x14, RZ ;  /* 0x0000001400007819 */ /* 0x000fe400000006ff */
[----:B------:R-:W-:-:S04]  /*1d50*/  LEA R2, R2, 0x3b800000, 0x17 ;  /* 0x3b80000002027811 */ /* 0x000fc800078eb8ff */
[----:B------:R-:W-:-:S07]  /*1d60*/  LOP3.LUT R0, R2, R0, R7, 0xfe, !PT ;  /* 0x0000000002007212 */ /* 0x000fce00078efe07 */
.L_x_35978:
[----:B------:R-:W-:Y:S05]  /*1d70*/  BSYNC.RECONVERGENT B0 ;  /* 0x0000000000007941 */ /* 0x000fea0003800200 */
.L_x_35977:
[----:B------:R-:W1:Y:S01]  /*1d80*/  F2I.FTZ.TRUNC.NTZ R0, R0 ;  /* 0x0000000000007305 */ /* 0x000e62000021f100 */
[----:B------:R-:W-:Y:S05]  /*1d90*/  BRA `(.L_x_35962) ;  /* 0x0000000400087947 */ /* 0x000fea0003800000 */
.L_x_35975:
        /* <DEDUP_REMOVED lines=21> */
.L_x_35984:
[----:B------:R-:W-:Y:S05]  /*1ef0*/  BSYNC.RECONVERGENT B1 ;  /* 0x0000000000017941 */ /* 0x000fea0003800200 */
.L_x_35983:
[----:B------:R-:W-:Y:S01]  /*1f00*/  IMAD.SHL.U32 R0, R0, 0x200000, RZ ;  /* 0x0020000000007824 */ /* 0x000fe200078e00ff */
[----:B------:R-:W-:-:S04]  /*1f10*/  LEA R2, R2, 0x37800000, 0x17 ;  /* 0x3780000002027811 */ /* 0x000fc800078eb8ff */
[----:B------:R-:W-:-:S07]  /*1f20*/  LOP3.LUT R0, R2, R0, R7, 0xfe, !PT ;  /* 0x0000000002007212 */ /* 0x000fce00078efe07 */
.L_x_35982:
[----:B------:R-:W-:Y:S05]  /*1f30*/  BSYNC.RECONVERGENT B0 ;  /* 0x0000000000007941 */ /* 0x000fea0003800200 */
.L_x_35981:
[----:B------:R-:W2:Y:S01]  /*1f40*/  F2I.FTZ.TRUNC.NTZ R0, R0 ;  /* 0x0000000000007305 */ /* 0x000ea2000021f100 */
[----:B------:R-:W-:Y:S05]  /*1f50*/  BRA `(.L_x_35962) ;  /* 0x0000000000987947 */ /* 0x000fea0003800000 */
.L_x_35974:
[----:B------:R-:W-:-:S09]  /*1f60*/  UISETP.NE.AND UP0, UPT, UR4, 0x1c, UPT ;  /* 0x0000001c0400788c */ /* 0x000fd2000bf05270 */
[----:B------:R-:W-:Y:S05]  /*1f70*/  BRA.U !UP0, `(.L_x_35985) ;  /* 0x00000001088c7547 */ /* 0x000fea000b800000 */
[----:B------:R-:W-:-:S09]  /*1f80*/  UISETP.NE.AND UP0, UPT, UR4, 0x1d, UPT ;  /* 0x0000001d0400788c */ /* 0x000fd2000bf05270 */
[----:B------:R-:W-:Y:S05]  /*1f90*/  BRA.U !UP0, `(.L_x_35986) ;  /* 0x00000001087c7547 */ /* 0x000fea000b800000 */
[----:B------:R-:W-:-:S09]  /*1fa0*/  UISETP.NE.AND UP0, UPT, UR4, 0x2c, UPT ;  /* 0x0000002c0400788c */ /* 0x000fd2000bf05270 */
[----:B------:R-:W-:Y:S05]  /*1fb0*/  BRA.U !UP0, `(.L_x_35987) ;  /* 0x0000000108487547 */ /* 0x000fea000b800000 */
.L_x_35961:
        /* <DEDUP_REMOVED lines=16> */
.L_x_35988:
[----:B------:R-:W-:Y:S01]  /*20c0*/  IMAD.MOV.U32 R0, RZ, RZ, RZ ;  /* 0x000000ffff007224 */ /* 0x000fe200078e00ff */
[----:B------:R-:W-:Y:S06]  /*20d0*/  BRA `(.L_x_35962) ;  /* 0x0000000000387947 */ /* 0x000fec0003800000 */
.L_x_35987:
        /* <DEDUP_REMOVED lines=8> */
.L_x_35990:
[----:B------:R-:W-:Y:S05]  /*2160*/  BSYNC.RECONVERGENT B0 ;  /* 0x0000000000007941 */ /* 0x000fea0003800200 */
.L_x_35989:
[----:B------:R-:W4:Y:S01]  /*2170*/  F2I.FTZ.TRUNC.NTZ R0, R0 ;  /* 0x0000000000007305 */ /* 0x000f22000021f100 */
[----:B------:R-:W-:Y:S05]  /*2180*/  BRA `(.L_x_35962) ;  /* 0x00000000000c7947 */ /* 0x000fea0003800000 */
.L_x_35986:
[----:B------:R0:W5:Y:S01]  /*2190*/  LDG.E R0, desc[UR36][R2.64] ;  /* 0x0000002402007981 */ /* 0x000162000c1e1900 */
[----:B------:R-:W-:Y:S05]  /*21a0*/  BRA `(.L_x_35962) ;  /* 0x0000000000047947 */ /* 0x000fea0003800000 */
.L_x_35985:
[----:B------:R3:W5:Y:S02]  /*21b0*/  LDG.E R0, desc[UR36][R2.64] ;  /* 0x0000002402007981 */ /* 0x000764000c1e1900 */
.L_x_35962:
[----:B------:R-:W0:Y:S01]  /*21c0*/  LDCU.64 UR6, c[0x0][0x580] ;  /* 0x0000b000ff0677ac */ /* 0x000e220008000a00 */
[----:B------:R-:W1:Y:S01]  /*21d0*/  LDCU UR5, c[0x0][0x594] ;  /* 0x0000b280ff0577ac */ /* 0x000e620008000800 */
[----:B------:R-:W-:-:S04]  /*21e0*/  UPRMT UR4, UR41, 0x9910, URZ ;  /* 0x0000991029047896 */ /* 0x000fc800080000ff */
[----:B------:R-:W-:Y:S01]  /*21f0*/  UISETP.GT.AND UP0, UPT, UR4, 0x9, UPT ;  /* 0x000000090400788c */ /* 0x000fe2000bf04270 */
[----:B0--3--:R-:W-:Y:S02]  /*2200*/  IADD3 R2, P0, PT, R16, UR6, RZ ;  /* 0x0000000610027c10 */ /* 0x009fe4000ff1e0ff */
[----:B-12-45:R-:W-:-:S03]  /*2210*/  VIMNMX R4, PT, PT, R0, UR5, !PT ;  /* 0x0000000500047c48 */ /* 0x036fc6000ffe0100 */
        /* <DEDUP_REMOVED lines=12> */
.L_x_35994:
[----:B------:R3:W-:Y:S01]  /*22e0*/  STG.E.U8 desc[UR36][R2.64], R4 ;  /* 0x0000000402007986 */ /* 0x0007e2000c101124 */
[----:B------:R-:W-:Y:S05]  /*22f0*/  BRA `(.L_x_35996) ;  /* 0x0000000c003c7947 */ /* 0x000fea0003800000 */
.L_x_35993:
        /* <DEDUP_REMOVED lines=9> */
.L_x_35998:
[----:B------:R1:W-:Y:S01]  /*2390*/  STG.E desc[UR36][R2.64], R4 ;  /* 0x0000000402007986 */ /* 0x0003e2000c101924 */
[----:B------:R-:W-:Y:S05]  /*23a0*/  BRA `(.L_x_35996) ;  /* 0x0000000c00107947 */ /* 0x000fea0003800000 */
.L_x_35997:
[----:B------:R2:W-:Y:S01]  /*23b0*/  STG.E.U16 desc[UR36][R2.64], R4 ;  /* 0x0000000402007986 */ /* 0x0005e2000c101524 */
[----:B------:R-:W-:Y:S05]  /*23c0*/  BRA `(.L_x_35996) ;  /* 0x0000000c00087947 */ /* 0x000fea0003800000 */
.L_x_35992:
        /* <DEDUP_REMOVED lines=9> */
.L_x_36000:
[----:B------:R-:W-:-:S04]  /*2460*/  I2FP.F32.S32 R0, R4 ;  /* 0x0000000400007245 */ /* 0x000fc80000201400 */
[----:B------:R-:W-:-:S05]  /*2470*/  F2FP.F16.F32.PACK_AB R0, RZ, R0 ;  /* 0x00000000ff00723e */ /* 0x000fca00000000ff */
[----:B------:R0:W-:Y:S01]  /*2480*/  STG.E.U16 desc[UR36][R2.64], R0 ;  /* 0x0000000002007986 */ /* 0x0001e2000c101524 */
[----:B------:R-:W-:Y:S05]  /*2490*/  BRA `(.L_x_35996) ;  /* 0x0000000800d47947 */ /* 0x000fea0003800000 */
.L_x_35999:
        /* <DEDUP_REMOVED lines=10> */
.L_x_36002:
[----:B------:R-:W-:-:S04]  /*2540*/  I2FP.F32.S32 R4, R4 ;  /* 0x0000000400047245 */ /* 0x000fc80000201400 */
[----:B------:R-:W-:-:S04]  /*2550*/  F2FP.F16.F32.PACK_AB R5, RZ, R4 ;  /* 0x00000004ff05723e */ /* 0x000fc800000000ff */
[----:B------:R-:W-:-:S05]  /*2560*/  PRMT R5, R5, 0x5410, RZ ;  /* 0x0000541005057816 */ /* 0x000fca00000000ff */
[----:B------:R0:W-:Y:S01]  /*2570*/  STG.E desc[UR36][R2.64], R5 ;  /* 0x0000000502007986 */ /* 0x0001e2000c101924 */
[----:B------:R-:W-:Y:S05]  /*2580*/  BRA `(.L_x_35996) ;  /* 0x0000000800987947 */ /* 0x000fea0003800000 */
.L_x_36001:
[----:B------:R-:W0:Y:S02]  /*2590*/  I2F.F64 R4, R4 ;  /* 0x0000000400047312 */ /* 0x000e240000201c00 */
[----:B0-----:R0:W-:Y:S01]  /*25a0*/  STG.E.64 desc[UR36][R2.64], R4 ;  /* 0x0000000402007986 */ /* 0x0011e2000c101b24 */
[----:B------:R-:W-:Y:S05]  /*25b0*/  BRA `(.L_x_35996) ;  /* 0x00000008008c7947 */ /* 0x000fea0003800000 */
.L_x_35991:
        /* <DEDUP_REMOVED lines=12> */
.L_x_36005:
[----:B------:R-:W0:Y:S01]  /*2680*/  I2F.F64 R4, R4 ;  /* 0x0000000400047312 */ /* 0x000e220000201c00 */
[----:B------:R-:W-:-:S05]  /*2690*/  CS2R R6, SRZ ;  /* 0x0000000000067805 */ /* 0x000fca000001ff00 */
[----:B0-----:R0:W-:Y:S01]  /*26a0*/  STG.E.128 desc[UR36][R2.64], R4 ;  /* 0x0000000402007986 */ /* 0x0011e2000c101d24 */
[----:B------:R-:W-:Y:S05]  /*26b0*/  BRA `(.L_x_35996) ;  /* 0x00000008004c7947 */ /* 0x000fea0003800000 */
.L_x_36004:
        /* <DEDUP_REMOVED lines=19> */
.L_x_36009:
[----:B------:R-:W-:Y:S05]  /*27f0*/  BSYNC.RECONVERGENT B0 ;  /* 0x0000000000007941 */ /* 0x000fea0003800200 */
.L_x_36008:
[----:B------:R-:W-:-:S05]  /*2800*/  LOP3.LUT R5, R0, 0x80, R5, 0xf8, !PT ;  /* 0x0000008000057812 */ /* 0x000fca00078ef805 */
[----:B------:R0:W-:Y:S01]  /*2810*/  STG.E.U8 desc[UR36][R2.64], R5 ;  /* 0x0000000502007986 */ /* 0x0001e2000c101124 */
[----:B------:R-:W-:Y:S05]  /*2820*/  BRA `(.L_x_35996) ;  /* 0x0000000400f07947 */ /* 0x000fea0003800000 */
.L_x_36007:
        /* <DEDUP_REMOVED lines=15> */
.L_x_36011:
[----:B------:R-:W-:Y:S05]  /*2920*/  BSYNC.RECONVERGENT B0 ;  /* 0x0000000000007941 */ /* 0x000fea0003800200 */
.L_x_36010:
[----:B------:R-:W-:-:S05]  /*2930*/  LOP3.LUT R5, R0, 0x80, R5, 0xf8, !PT ;  /* 0x0000008000057812 */ /* 0x000fca00078ef805 */
[----:B------:R0:W-:Y:S01]  /*2940*/  STG.E.U8 desc[UR36][R2.64], R5 ;  /* 0x0000000502007986 */ /* 0x0001e2000c101124 */
[----:B------:R-:W-:Y:S05]  /*2950*/  BRA `(.L_x_35996) ;  /* 0x0000000400a47947 */ /* 0x000fea0003800000 */
.L_x_36006:
[----:B------:R-:W-:-:S04]  /*2960*/  I2FP.F32.S32 R0, R4 ;  /* 0x0000000400007245 */ /* 0x000fc80000201400 */
[----:B------:R-:W-:-:S05]  /*2970*/  F2FP.BF16.F32.PACK_AB R0, RZ, R0 ;  /* 0x00000000ff00723e */ /* 0x000fca00000010ff */
[----:B------:R0:W-:Y:S01]  /*2980*/  STG.E.U16 desc[UR36][R2.64], R0 ;  /* 0x0000000002007986 */ /* 0x0001e2000c101524 */
[----:B------:R-:W-:Y:S05]  /*2990*/  BRA `(.L_x_35996) ;  /* 0x0000000400947947 */ /* 0x000fea0003800000 */
.L_x_36003:
        /* <DEDUP_REMOVED lines=10> */
.L_x_36014:
        /* <DEDUP_REMOVED lines=13> */
.L_x_36017:
[----:B------:R-:W-:-:S04]  /*2b10*/  SHF.R.U32.HI R0, RZ, 0x14, R5 ;  /* 0x00000014ff007819 */ /* 0x000fc80000011605 */
[----:B------:R-:W-:-:S04]  /*2b20*/  LOP3.LUT R0, R0, 0x1, RZ, 0xc0, !PT ;  /* 0x0000000100007812 */ /* 0x000fc800078ec0ff */
[----:B------:R-:W-:-:S04]  /*2b30*/  IADD3 R0, PT, PT, R5, 0x487ffff, R0 ;  /* 0x0487ffff05007810 */ /* 0x000fc80007ffe000 */
[----:B------:R-:W-:-:S04]  /*2b40*/  SHF.R.U32.HI R0, RZ, 0x14, R0 ;  /* 0x00000014ff007819 */ /* 0x000fc80000011600 */
[----:B------:R-:W-:-:S07]  /*2b50*/  LOP3.LUT R4, R0, 0xff, RZ, 0xc0, !PT ;  /* 0x000000ff00047812 */ /* 0x000fce00078ec0ff */
.L_x_36018:
[----:B------:R-:W-:-:S04]  /*2b60*/  SHF.R.U32.HI R5, RZ, 0x18, R5 ;  /* 0x00000018ff057819 */ /* 0x000fc80000011605 */
[----:B------:R-:W-:-:S04]  /*2b70*/  LOP3.LUT R4, R4, 0x80, R5, 0xf8, !PT ;  /* 0x0000008004047812 */ /* 0x000fc800078ef805 */
[----:B------:R-:W-:-:S07]  /*2b80*/  PRMT R0, R4, 0x7610, R0 ;  /* 0x0000761004007816 */ /* 0x000fce0000000000 */
.L_x_36016:
[----:B------:R-:W-:Y:S05]  /*2b90*/  BSYNC.RECONVERGENT B0 ;  /* 0x0000000000007941 */ /* 0x000fea0003800200 */
.L_x_36015:
[----:B------:R0:W-:Y:S01]  /*2ba0*/  STG.E.U8 desc[UR36][R2.64], R0 ;  /* 0x0000000002007986 */ /* 0x0001e2000c101124 */
[----:B------:R-:W-:Y:S05]  /*2bb0*/  BRA `(.L_x_35996) ;  /* 0x00000004000c7947 */ /* 0x000fea0003800000 */
.L_x_36013:
        /* <DEDUP_REMOVED lines=13> */
.L_x_36021:
[----:B------:R-:W-:-:S04]  /*2c90*/  SHF.R.U32.HI R0, RZ, 0x15, R5 ;  /* 0x00000015ff007819 */ /* 0x000fc80000011605 */
[----:B------:R-:W-:-:S04]  /*2ca0*/  LOP3.LUT R0, R0, 0x1, RZ, 0xc0, !PT ;  /* 0x0000000100007812 */ /* 0x000fc800078ec0ff */
[----:B------:R-:W-:-:S04]  /*2cb0*/  IADD3 R0, PT, PT, R5, 0x88fffff, R0 ;  /* 0x088fffff05007810 */ /* 0x000fc80007ffe000 */
[----:B------:R-:W-:-:S04]  /*2cc0*/  SHF.R.U32.HI R0, RZ, 0x15, R0 ;  /* 0x00000015ff007819 */ /* 0x000fc80000011600 */
[----:B------:R-:W-:-:S07]  /*2cd0*/  LOP3.LUT R4, R0, 0xff, RZ, 0xc0, !PT ;  /* 0x000000ff00047812 */ /* 0x000fce00078ec0ff */
.L_x_36022:
[----:B------:R-:W-:-:S04]  /*2ce0*/  SHF.R.U32.HI R5, RZ, 0x18, R5 ;  /* 0x00000018ff057819 */ /* 0x000fc80000011605 */
[----:B------:R-:W-:-:S04]  /*2cf0*/  LOP3.LUT R4, R4, 0x80, R5, 0xf8, !PT ;  /* 0x0000008004047812 */ /* 0x000fc800078ef805 */
[----:B------:R-:W-:-:S07]  /*2d00*/  PRMT R0, R4, 0x7610, R0 ;  /* 0x0000761004007816 */ /* 0x000fce0000000000 */
.L_x_36020:
[----:B------:R-:W-:Y:S05]  /*2d10*/  BSYNC.RECONVERGENT B0 ;  /* 0x0000000000007941 */ /* 0x000fea0003800200 */
.L_x_36019:
[----:B------:R0:W-:Y:S01]  /*2d20*/  STG.E.U8 desc[UR36][R2.64], R0 ;  /* 0x0000000002007986 */ /* 0x0001e2000c101124 */
[----:B------:R-:W-:Y:S05]  /*2d30*/  BRA `(.L_x_35996) ;  /* 0x0000000000ac7947 */ /* 0x000fea0003800000 */
.L_x_36012:
[----:B------:R-:W-:-:S09]  /*2d40*/  UISETP.NE.AND UP0, UPT, UR4, 0x1c, UPT ;  /* 0x0000001c0400788c */ /* 0x000fd2000bf05270 */
[----:B------:R-:W-:Y:S05]  /*2d50*/  BRA.U !UP0, `(.L_x_36023) ;  /* 0x0000000108a07547 */ /* 0x000fea000b800000 */
[----:B------:R-:W-:-:S09]  /*2d60*/  UISETP.NE.AND UP0, UPT, UR4, 0x1d, UPT ;  /* 0x0000001d0400788c */ /* 0x000fd2000bf05270 */
[----:B------:R-:W-:Y:S05]  /*2d70*/  BRA.U !UP0, `(.L_x_36024) ;  /* 0x00000001088c7547 */ /* 0x000fea000b800000 */
[----:B------:R-:W-:-:S09]  /*2d80*/  UISETP.NE.AND UP0, UPT, UR4, 0x2c, UPT ;  /* 0x0000002c0400788c */ /* 0x000fd2000bf05270 */
[----:B------:R-:W-:Y:S05]  /*2d90*/  BRA.U !UP0, `(.L_x_36025) ;  /* 0x0000000108447547 */ /* 0x000fea000b800000 */
.L_x_35995:
        /* <DEDUP_REMOVED lines=16> */
.L_x_36026:
[----:B------:R-:W-:Y:S05]  /*2ea0*/  BRA `(.L_x_35996) ;  /* 0x0000000000507947 */ /* 0x000fea0003800000 */
.L_x_36025:
        /* <DEDUP_REMOVED lines=16> */
.L_x_36024:
[----:B------:R-:W-:-:S05]  /*2fb0*/  SHF.R.S32.HI R5, RZ, 0x1f, R4 ;  /* 0x0000001fff057819 */ /* 0x000fca0000011404 */
[----:B------:R0:W-:Y:S01]  /*2fc0*/  STG.E.64 desc[UR36][R2.64], R4 ;  /* 0x0000000402007986 */ /* 0x0001e2000c101b24 */
[----:B------:R-:W-:Y:S05]  /*2fd0*/  BRA `(.L_x_35996) ;  /* 0x0000000000047947 */ /* 0x000fea0003800000 */
.L_x_36023:
[----:B------:R0:W-:Y:S02]  /*2fe0*/  STG.E desc[UR36][R2.64], R4 ;  /* 0x0000000402007986 */ /* 0x0001e4000c101924 */
.L_x_35996:
[----:B------:R-:W-:-:S07]  /*2ff0*/  VIADD R17, R17, 0x80 ;  /* 0x0000008011117836 */ /* 0x000fce0000000000 */
.L_x_35955:
[----:B------:R-:W-:Y:S05]  /*3000*/  BSYNC.RECONVERGENT B6 ;  /* 0x0000000000067941 */ /* 0x000fea0003800200 */
.L_x_35954:
        /* <DEDUP_REMOVED lines=307> */
.L_x_36029:
        /* <DEDUP_REMOVED lines=16> */
.L_x_36033:
[----:B------:R1:W5:Y:S01]  /*4440*/  LDG.E.U8 R0, desc[UR36][R2.64] ;  /* 0x0000002402007981 */ /* 0x000362000c1e1100 */
[----:B------:R-:W-:Y:S05]  /*4450*/  BRA `(.L_x_36035) ;  /* 0x0000000c002c7947 */ /* 0x000fea0003800000 */
.L_x_36032:
        /* <DEDUP_REMOVED lines=8> */
.L_x_36037:
[----:B------:R3:W5:Y:S01]  /*44e0*/  LDG.E R0, desc[UR36][R2.64] ;  /* 0x0000002402007981 */ /* 0x000762000c1e1900 */
[----:B------:R-:W-:Y:S05]  /*44f0*/  BRA `(.L_x_36035) ;  /* 0x0000000c00047947 */ /* 0x000fea0003800000 */
.L_x_36036:
[----:B------:R2:W5:Y:S01]  /*4500*/  LDG.E.S16 R0, desc[UR36][R2.64] ;  /* 0x0000002402007981 */ /* 0x000562000c1e1700 */
[----:B------:R-:W-:Y:S05]  /*4510*/  BRA `(.L_x_36035) ;  /* 0x0000000800fc7947 */ /* 0x000fea0003800000 */
.L_x_36031:
        /* <DEDUP_REMOVED lines=9> */
.L_x_36039:
[----:B------:R-:W2:Y:S02]  /*45b0*/  LDG.E.U16 R2, desc[UR36][R2.64] ;  /* 0x0000002402027981 */ /* 0x000ea4000c1e1500 */
[----:B--2---:R-:W-:-:S06]  /*45c0*/  HADD2.F32 R0, -RZ, R2.H0_H0 ;  /* 0x20000002ff007230 */ /* 0x004fcc0000004100 */
[----:B------:R-:W0:Y:S01]  /*45d0*/  F2I.FTZ.TRUNC.NTZ R0, R0 ;  /* 0x0000000000007305 */ /* 0x000e22000021f100 */
[----:B------:R-:W-:Y:S05]  /*45e0*/  BRA `(.L_x_36035) ;  /* 0x0000000800c87947 */ /* 0x000fea0003800000 */
.L_x_36038:
        /* <DEDUP_REMOVED lines=9> */
.L_x_36041:
[----:B------:R-:W2:Y:S02]  /*4680*/  LDG.E.U16 R2, desc[UR36][R2.64] ;  /* 0x0000002402027981 */ /* 0x000ea4000c1e1500 */
[----:B--2---:R-:W-:-:S06]  /*4690*/  HADD2.F32 R0, -RZ, R2.H0_H0 ;  /* 0x20000002ff007230 */ /* 0x004fcc0000004100 */
[----:B------:R-:W0:Y:S01]  /*46a0*/  F2I.FTZ.TRUNC.NTZ R0, R0 ;  /* 0x0000000000007305 */ /* 0x000e22000021f100 */
[----:B------:R-:W-:Y:S05]  /*46b0*/  BRA `(.L_x_36035) ;  /* 0x0000000800947947 */ /* 0x000fea0003800000 */
.L_x_36040:
[----:B------:R-:W2:Y:S02]  /*46c0*/  LDG.E.64 R2, desc[UR36][R2.64] ;  /* 0x0000002402027981 */ /* 0x000ea4000c1e1b00 */
[----:B--2---:R0:W1:Y:S01]  /*46d0*/  F2I.F64.TRUNC R0, R2 ;  /* 0x0000000200007311 */ /* 0x004062000030d100 */
[----:B------:R-:W-:Y:S05]  /*46e0*/  BRA `(.L_x_36035) ;  /* 0x0000000800887947 */ /* 0x000fea0003800000 */
.L_x_36030:
        /* <DEDUP_REMOVED lines=12> */
.L_x_36044:
[----:B------:R-:W2:Y:S02]  /*47b0*/  LDG.E.64 R2, desc[UR36][R2.64] ;  /* 0x0000002402027981 */ /* 0x000ea4000c1e1b00 */
[----:B--2---:R0:W1:Y:S01]  /*47c0*/  F2I.F64.TRUNC R0, R2 ;  /* 0x0000000200007311 */ /* 0x004062000030d100 */
[----:B------:R-:W-:Y:S05]  /*47d0*/  BRA `(.L_x_36035) ;  /* 0x00000008004c7947 */ /* 0x000fea0003800000 */
.L_x_36043:
        /* <DEDUP_REMOVED lines=26> */
.L_x_36046:
        /* <DEDUP_REMOVED lines=13> */
.L_x_36045:
[----:B------:R-:W2:Y:S02]  /*4a50*/  LDG.E.U16 R0, desc[UR36][R2.64] ;  /* 0x0000002402007981 */ /* 0x000ea4000c1e1500 */
[----:B--2---:R-:W-:-:S06]  /*4a60*/  IMAD.U32 R0, R0, 0x10000, RZ ;  /* 0x0001000000007824 */ /* 0x004fcc00078e00ff */
[----:B------:R-:W0:Y:S01]  /*4a70*/  F2I.FTZ.TRUNC.NTZ R0, R0 ;  /* 0x0000000000007305 */ /* 0x000e22000021f100 */
[----:B------:R-:W-:Y:S05]  /*4a80*/  BRA `(.L_x_36035) ;  /* 0x0000000400a07947 */ /* 0x000fea0003800000 */
.L_x_36042:
        /* <DEDUP_REMOVED lines=10> */
.L_x_36049:
        /* <DEDUP_REMOVED lines=21> */
.L_x_36053:
[----:B------:R-:W-:Y:S05]  /*4c80*/  BSYNC.RECONVERGENT B1 ;  /* 0x0000000000017941 */ /* 0x000fea0003800200 */
.L_x_36052:
[----:B------:R-:W-:Y:S02]  /*4c90*/  SHF.L.U32 R0, R0, 0x14, RZ ;  /* 0x0000001400007819 */ /* 0x000fe400000006ff */
[----:B------:R-:W-:-:S04]  /*4ca0*/  LEA R2, R2, 0x3b800000, 0x17 ;  /* 0x3b80000002027811 */ /* 0x000fc800078eb8ff */
[----:B------:R-:W-:-:S07]  /*4cb0*/  LOP3.LUT R0, R2, R0, R7, 0xfe, !PT ;  /* 0x0000000002007212 */ /* 0x000fce00078efe07 */
.L_x_36051:
[----:B------:R-:W-:Y:S05]  /*4cc0*/  BSYNC.RECONVERGENT B0 ;  /* 0x0000000000007941 */ /* 0x000fea0003800200 */
.L_x_36050:
[----:B------:R-:W0:Y:S01]  /*4cd0*/  F2I.FTZ.TRUNC.NTZ R0, R0 ;  /* 0x0000000000007305 */ /* 0x000e22000021f100 */
[----:B------:R-:W-:Y:S05]  /*4ce0*/  BRA `(.L_x_36035) ;  /* 0x0000000400087947 */ /* 0x000fea0003800000 */
.L_x_36048:
        /* <DEDUP_REMOVED lines=21> */
.L_x_36057:
[----:B------:R-:W-:Y:S05]  /*4e40*/  BSYNC.RECONVERGENT B1 ;  /* 0x0000000000017941 */ /* 0x000fea0003800200 */
.L_x_36056:
[----:B------:R-:W-:Y:S01]  /*4e50*/  IMAD.SHL.U32 R0, R0, 0x200000, RZ ;  /* 0x0020000000007824 */ /* 0x000fe200078e00ff */
[----:B------:R-:W-:-:S04]  /*4e60*/  LEA R2, R2, 0x37800000, 0x17 ;  /* 0x3780000002027811 */ /* 0x000fc800078eb8ff */
[----:B------:R-:W-:-:S07]  /*4e70*/  LOP3.LUT R0, R2, R0, R7, 0xfe, !PT ;  /* 0x0000000002007212 */ /* 0x000fce00078efe07 */
.L_x_36055:
[----:B------:R-:W-:Y:S05]  /*4e80*/  BSYNC.RECONVERGENT B0 ;  /* 0x0000000000007941 */ /* 0x000fea0003800200 */
.L_x_36054:
[----:B------:R-:W0:Y:S01]  /*4e90*/  F2I.FTZ.TRUNC.NTZ R0, R0 ;  /* 0x0000000000007305 */ /* 0x000e22000021f100 */
[----:B------:R-:W-:Y:S05]  /*4ea0*/  BRA `(.L_x_36035) ;  /* 0x0000000000987947 */ /* 0x000fea0003800000 */
.L_x_36047:
        /* <DEDUP_REMOVED lines=14> */
.L_x_36061:
[----:B------:R-:W-:Y:S05]  /*4f90*/  BSYNC.RECONVERGENT B0 ;  /* 0x0000000000007941 */ /* 0x000fea0003800200 */
.L_x_36060:
[----:B------:R-:W0:Y:S01]  /*4fa0*/  F2I.FTZ.TRUNC.NTZ R0, R0 ;  /* 0x0000000000007305 */ /* 0x000e22000021f100 */
[----:B------:R-:W-:Y:S05]  /*4fb0*/  BRA `(.L_x_36035) ;  /* 0x0000000000547947 */ /* 0x000fea0003800000 */
.L_x_36034:
        /* <DEDUP_REMOVED lines=16> */
.L_x_36062:
[----:B------:R-:W-:Y:S01]  /*50c0*/  MOV R0, RZ ;  /* 0x000000ff00007202 */ /* 0x000fe20000000f00 */
[----:B------:R-:W-:Y:S06]  /*50d0*/  BRA `(.L_x_36035) ;  /* 0x00000000000c7947 */ /* 0x000fec0003800000 */
.L_x_36059:
[----:B------:R0:W5:Y:S01]  /*50e0*/  LDG.E R0, desc[UR36][R2.64] ;  /* 0x0000002402007981 */ /* 0x000162000c1e1900 */
[----:B------:R-:W-:Y:S05]  /*50f0*/  BRA `(.L_x_36035) ;  /* 0x0000000000047947 */ /* 0x000fea0003800000 */
.L_x_36058:
[----:B------:R0:W5:Y:S02]  /*5100*/  LDG.E R0, desc[UR36][R2.64] ;  /* 0x0000002402007981 */ /* 0x000164000c1e1900 */
.L_x_36035:
[----:B------:R-:W0:Y:S01]  /*5110*/  LDCU.64 UR6, c[0x0][0x580] ;  /* 0x0000b000ff0677ac */ /* 0x000e220008000a00 */
[----:B------:R-:W0:Y:S01]  /*5120*/  LDCU UR5, c[0x0][0x594] ;  /* 0x0000b280ff0577ac */ /* 0x000e220008000800 */
[----:B------:R-:W-:-:S04]  /*5130*/  UPRMT UR4, UR41, 0x9910, URZ ;  /* 0x0000991029047896 */ /* 0x000fc800080000ff */
[----:B------:R-:W-:Y:S01]  /*5140*/  UISETP.GT.AND UP0, UPT, UR4, 0x9, UPT ;  /* 0x000000090400788c */ /* 0x000fe2000bf04270 */
[----:B01234-:R-:W-:Y:S02]  /*5150*/  IADD3 R2, P0, PT, R16, UR6, RZ ;  /* 0x0000000610027c10 */ /* 0x01ffe4000ff1e0ff */
[----:B-----5:R-:W-:-:S03]  /*5160*/  VIMNMX R4, PT, PT, R0, UR5, !PT ;  /* 0x0000000500047c48 */ /* 0x020fc6000ffe0100 */
        /* <DEDUP_REMOVED lines=12> */
.L_x_36066:
[----:B------:R0:W-:Y:S01]  /*5230*/  STG.E.U8 desc[UR36][R2.64], R4 ;  /* 0x0000000402007986 */ /* 0x0001e2000c101124 */
[----:B------:R-:W-:Y:S05]  /*5240*/  BRA `(.L_x_36068) ;  /* 0x0000000c00387947 */ /* 0x000fea0003800000 */
.L_x_36065:
        /* <DEDUP_REMOVED lines=9> */
.L_x_36070:
[----:B------:R0:W-:Y:S01]  /*52e0*/  STG.E desc[UR36][R2.64], R4 ;  /* 0x0000000402007986 */ /* 0x0001e2000c101924 */
[----:B------:R-:W-:Y:S05]  /*52f0*/  BRA `(.L_x_36068) ;  /* 0x0000000c000c7947 */ /* 0x000fea0003800000 */
.L_x_36069:
[----:B------:R0:W-:Y:S01]  /*5300*/  STG.E.U16 desc[UR36][R2.64], R4 ;  /* 0x0000000402007986 */ /* 0x0001e2000c101524 */
[----:B------:R-:W-:Y:S05]  /*5310*/  BRA `(.L_x_36068) ;  /* 0x0000000c00047947 */ /* 0x000fea0003800000 */
.L_x_36064:
        /* <DEDUP_REMOVED lines=9> */
.L_x_36072:
[----:B------:R-:W-:-:S04]  /*53b0*/  I2FP.F32.S32 R0, R4 ;  /* 0x0000000400007245 */ /* 0x000fc80000201400 */
[----:B------:R-:W-:-:S05]  /*53c0*/  F2FP.F16.F32.PACK_AB R0, RZ, R0 ;  /* 0x00000000ff00723e */ /* 0x000fca00000000ff */
[----:B------:R0:W-:Y:S01]  /*53d0*/  STG.E.U16 desc[UR36][R2.64], R0 ;  /* 0x0000000002007986 */ /* 0x0001e2000c101524 */
[----:B------:R-:W-:Y:S05]  /*53e0*/  BRA `(.L_x_36068) ;  /* 0x0000000800d07947 */ /* 0x000fea0003800000 */
.L_x_36071:
        /* <DEDUP_REMOVED lines=10> */
.L_x_36074:
[----:B------:R-:W-:-:S04]  /*5490*/  I2FP.F32.S32 R4, R4 ;  /* 0x0000000400047245 */ /* 0x000fc80000201400 */
[----:B------:R-:W-:-:S04]  /*54a0*/  F2FP.F16.F32.PACK_AB R5, RZ, R4 ;  /* 0x00000004ff05723e */ /* 0x000fc800000000ff */
[----:B------:R-:W-:-:S05]  /*54b0*/  PRMT R5, R5, 0x5410, RZ ;  /* 0x0000541005057816 */ /* 0x000fca00000000ff */
[----:B------:R0:W-:Y:S01]  /*54c0*/  STG.E desc[UR36][R2.64], R5 ;  /* 0x0000000502007986 */ /* 0x0001e2000c101924 */
[----:B------:R-:W-:Y:S05]  /*54d0*/  BRA `(.L_x_36068) ;  /* 0x0000000800947947 */ /* 0x000fea0003800000 */
.L_x_36073:
[----:B------:R-:W0:Y:S02]  /*54e0*/  I2F.F64 R4, R4 ;  /* 0x0000000400047312 */ /* 0x000e240000201c00 */
[----:B0-----:R0:W-:Y:S01]  /*54f0*/  STG.E.64 desc[UR36][R2.64], R4 ;  /* 0x0000000402007986 */ /* 0x0011e2000c101b24 */
[----:B------:R-:W-:Y:S05]  /*5500*/  BRA `(.L_x_36068) ;  /* 0x0000000800887947 */ /* 0x000fea0003800000 */
.L_x_36063:
        /* <DEDUP_REMOVED lines=12> */
.L_x_36078:
        /* <DEDUP_REMOVED lines=18> */
.L_x_36081:
[----:B------:R-:W-:-:S04]  /*56f0*/  SHF.R.U32.HI R5, RZ, 0x18, R5 ;  /* 0x00000018ff057819 */ /* 0x000fc80000011605 */
[----:B------:R-:W-:-:S07]  /*5700*/  LOP3.LUT R0, R0, 0x80, R5, 0xf8, !PT ;  /* 0x0000008000007812 */ /* 0x000fce00078ef805 */
.L_x_36080:
[----:B------:R-:W-:Y:S05]  /*5710*/  BSYNC.RECONVERGENT B0 ;  /* 0x0000000000007941 */ /* 0x000fea0003800200 */
.L_x_36079:
[----:B------:R0:W-:Y:S01]  /*5720*/  STG.E.U8 desc[UR36][R2.64], R0 ;  /* 0x0000000002007986 */ /* 0x0001e2000c101124 */
[----:B------:R-:W-:Y:S05]  /*5730*/  BRA `(.L_x_36068) ;  /* 0x0000000400fc7947 */ /* 0x000fea0003800000 */
.L_x_36077:
        /* <DEDUP_REMOVED lines=18> */
.L_x_36084:
[----:B------:R-:W-:-:S04]  /*5860*/  SHF.R.U32.HI R5, RZ, 0x18, R5 ;  /* 0x00000018ff057819 */ /* 0x000fc80000011605 */
[----:B------:R-:W-:-:S07]  /*5870*/  LOP3.LUT R0, R0, 0x80, R5, 0xf8, !PT ;  /* 0x0000008000007812 */ /* 0x000fce00078ef805 */
.L_x_36083:
[----:B------:R-:W-:Y:S05]  /*5880*/  BSYNC.RECONVERGENT B0 ;  /* 0x0000000000007941 */ /* 0x000fea0003800200 */
.L_x_36082:
[----:B------:R0:W-:Y:S01]  /*5890*/  STG.E.U8 desc[UR36][R2.64], R0 ;  /* 0x0000000002007986 */ /* 0x0001e2000c101124 */
[----:B------:R-:W-:Y:S05]  /*58a0*/  BRA `(.L_x_36068) ;  /* 0x0000000400a07947 */ /* 0x000fea0003800000 */
.L_x_36076:
        /* <DEDUP_REMOVED lines=22> */
.L_x_36086:
[----:B------:R-:W-:-:S05]  /*5a10*/  SHF.R.S32.HI R5, RZ, 0x1f, R4 ;  /* 0x0000001fff057819 */ /* 0x000fca0000011404 */
[----:B------:R0:W-:Y:S01]  /*5a20*/  STG.E.64 desc[UR36][R2.64], R4 ;  /* 0x0000000402007986 */ /* 0x0001e2000c101b24 */
[----:B------:R-:W-:Y:S05]  /*5a30*/  BRA `(.L_x_36068) ;  /* 0x00000004003c7947 */ /* 0x000fea0003800000 */
.L_x_36085:
[----:B------:R0:W-:Y:S01]  /*5a40*/  STG.E desc[UR36][R2.64], R4 ;  /* 0x0000000402007986 */ /* 0x0001e2000c101924 */
[----:B------:R-:W-:Y:S05]  /*5a50*/  BRA `(.L_x_36068) ;  /* 0x0000000400347947 */ /* 0x000fea0003800000 */
.L_x_36075:
        /* <DEDUP_REMOVED lines=10> */
.L_x_36088:
[----:B------:R-:W0:Y:S01]  /*5b00*/  I2F.F64 R4, R4 ;  /* 0x0000000400047312 */ /* 0x000e220000201c00 */
[----:B------:R-:W-:-:S05]  /*5b10*/  CS2R R6, SRZ ;  /* 0x0000000000067805 */ /* 0x000fca000001ff00 */
[----:B0-----:R4:W-:Y:S01]  /*5b20*/  STG.E.128 desc[UR36][R2.64], R4 ;  /* 0x0000000402007986 */ /* 0x0019e2000c101d24 */
[----:B------:R-:W-:Y:S05]  /*5b30*/  BRA `(.L_x_36068) ;  /* 0x0000000000fc7947 */ /* 0x000fea0003800000 */
.L_x_36087:
[----:B------:R-:W-:-:S09]  /*5b40*/  UISETP.NE.AND UP0, UPT, UR4, 0xf, UPT ;  /* 0x0000000f0400788c */ /* 0x000fd2000bf05270 */
[----:B------:R-:W-:Y:S05]  /*5b50*/  BRA.U !UP0, `(.L_x_36089) ;  /* 0x0000000108e87547 */ /* 0x000fea000b800000 */
[----:B------:R-:W-:-:S09]  /*5b60*/  UISETP.NE.AND UP0, UPT, UR4, 0x17, UPT ;  /* 0x000000170400788c */ /* 0x000fd2000bf05270 */
[----:B------:R-:W-:Y:S05]  /*5b70*/  BRA.U !UP0, `(.L_x_36090) ;  /* 0x0000000108907547 */ /* 0x000fea000b800000 */
[----:B------:R-:W-:-:S09]  /*5b80*/  UISETP.NE.AND UP0, UPT, UR4, 0x18, UPT ;  /* 0x000000180400788c */ /* 0x000fd2000bf05270 */
[----:B------:R-:W-:Y:S05]  /*5b90*/  BRA.U !UP0, `(.L_x_36091) ;  /* 0x0000000108447547 */ /* 0x000fea000b800000 */
.L_x_36067:
        /* <DEDUP_REMOVED lines=16> */
.L_x_36092:
[----:B------:R-:W-:Y:S05]  /*5ca0*/  BRA `(.L_x_36068) ;  /* 0x0000000000a07947 */ /* 0x000fea0003800000 */
.L_x_36091:
        /* <DEDUP_REMOVED lines=13> */
.L_x_36094:
[----:B------:R-:W-:Y:S05]  /*5d80*/  BSYNC.RECONVERGENT B0 ;  /* 0x0000000000007941 */ /* 0x000fea0003800200 */
.L_x_36093:
[----:B------:R-:W-:-:S05]  /*5d90*/  LOP3.LUT R5, R0, 0x80, R5, 0xf8, !PT ;  /* 0x0000008000057812 */ /* 0x000fca00078ef805 */
[----:B------:R2:W-:Y:S01]  /*5da0*/  STG.E.U8 desc[UR36][R2.64], R5 ;  /* 0x0000000502007986 */ /* 0x0005e2000c101124 */
[----:B------:R-:W-:Y:S05]  /*5db0*/  BRA `(.L_x_36068) ;  /* 0x00000000005c7947 */ /* 0x000fea0003800000 */
.L_x_36090:
        /* <DEDUP_REMOVED lines=12> */
.L_x_36096:
[----:B------:R-:W-:Y:S02]  /*5e80*/  ISETP.GT.U32.AND P0, PT, R4, 0x7f800000, PT ;  /* 0x7f8000000400780c */ /* 0x000fe40003f04070 */
[----:B------:R-:W-:-:S04]  /*5e90*/  MOV R0, 0x7f ;  /* 0x0000007f00007802 */ /* 0x000fc80000000f00 */
[----:B------:R-:W-:-:S07]  /*5ea0*/  SEL R0, R0, 0x7c, P0 ;  /* 0x0000007c00007807 */ /* 0x000fce0000000000 */
.L_x_36097:
[----:B------:R-:W-:Y:S05]  /*5eb0*/  BSYNC.RECONVERGENT B0 ;  /* 0x0000000000007941 */ /* 0x000fea0003800200 */
.L_x_36095:
[----:B------:R-:W-:-:S04]  /*5ec0*/  SHF.R.U32.HI R5, RZ, 0x18, R5 ;  /* 0x00000018ff057819 */ /* 0x000fc80000011605 */
[----:B------:R-:W-:-:S05]  /*5ed0*/  LOP3.LUT R5, R0, 0x80, R5, 0xf8, !PT ;  /* 0x0000008000057812 */ /* 0x000fca00078ef805 */
[----:B------:R1:W-:Y:S01]  /*5ee0*/  STG.E.U8 desc[UR36][R2.64], R5 ;  /* 0x0000000502007986 */ /* 0x0003e2000c101124 */
[----:B------:R-:W-:Y:S05]  /*5ef0*/  BRA `(.L_x_36068) ;  /* 0x00000000000c7947 */ /* 0x000fea0003800000 */
.L_x_36089:
[----:B------:R-:W-:-:S04]  /*5f00*/  I2FP.F32.S32 R0, R4 ;  /* 0x0000000400007245 */ /* 0x000fc80000201400 */
[----:B------:R-:W-:-:S05]  /*5f10*/  F2FP.BF16.F32.PACK_AB R0, RZ, R0 ;  /* 0x00000000ff00723e */ /* 0x000fca00000010ff */
[----:B------:R0:W-:Y:S02]  /*5f20*/  STG.E.U16 desc[UR36][R2.64], R0 ;  /* 0x0000000002007986 */ /* 0x0001e4000c101524 */
.L_x_36068:
[----:B------:R-:W-:-:S07]  /*5f30*/  VIADD R17, R17, 0x80 ;  /* 0x0000008011117836 */ /* 0x000fce0000000000 */
.L_x_36028:
[----:B------:R-:W-:Y:S05]  /*5f40*/  BSYNC.RECONVERGENT B6 ;  /* 0x0000000000067941 */ /* 0x000fea0003800200 */
.L_x_36027:
        /* <DEDUP_REMOVED lines=307> */
.L_x_36100:
        /* <DEDUP_REMOVED lines=16> */
.L_x_36104:
[----:B------:R0:W5:Y:S01]  /*7380*/  LDG.E.U8 R0, desc[UR36][R2.64] ;  /* 0x0000002402007981 */ /* 0x000162000c1e1100 */
[----:B------:R-:W-:Y:S05]  /*7390*/  BRA `(.L_x_36106) ;  /* 0x0000000c002c7947 */ /* 0x000fea0003800000 */
.L_x_36103:
        /* <DEDUP_REMOVED lines=8> */
.L_x_36108:
[----:B------:R0:W5:Y:S01]  /*7420*/  LDG.E R0, desc[UR36][R2.64] ;  /* 0x0000002402007981 */ /* 0x000162000c1e1900 */
[----:B------:R-:W-:Y:S05]  /*7430*/  BRA `(.L_x_36106) ;  /* 0x0000000c00047947 */ /* 0x000fea0003800000 */
.L_x_36107:
[----:B------:R0:W5:Y:S01]  /*7440*/  LDG.E.S16 R0, desc[UR36][R2.64] ;  /* 0x0000002402007981 */ /* 0x000162000c1e1700 */
[----:B------:R-:W-:Y:S05]  /*7450*/  BRA `(.L_x_36106) ;  /* 0x0000000800fc7947 */ /* 0x000fea0003800000 */
.L_x_36102:
        /* <DEDUP_REMOVED lines=9> */
.L_x_36110:
[----:B------:R-:W2:Y:S02]  /*74f0*/  LDG.E.U16 R2, desc[UR36][R2.64] ;  /* 0x0000002402027981 */ /* 0x000ea4000c1e1500 */
[----:B--2---:R-:W-:-:S06]  /*7500*/  HADD2.F32 R0, -RZ, R2.H0_H0 ;  /* 0x20000002ff007230 */ /* 0x004fcc0000004100 */
[----:B------:R-:W0:Y:S01]  /*7510*/  F2I.FTZ.TRUNC.NTZ R0, R0 ;  /* 0x0000000000007305 */ /* 0x000e22000021f100 */
[----:B------:R-:W-:Y:S05]  /*7520*/  BRA `(.L_x_36106) ;  /* 0x0000000800c87947 */ /* 0x000fea0003800000 */
.L_x_36109:
        /* <DEDUP_REMOVED lines=9> */
.L_x_36112:
[----:B------:R-:W2:Y:S02]  /*75c0*/  LDG.E.U16 R2, desc[UR36][R2.64] ;  /* 0x0000002402027981 */ /* 0x000ea4000c1e1500 */
[----:B--2---:R-:W-:-:S06]  /*75d0*/  HADD2.F32 R0, -RZ, R2.H0_H0 ;  /* 0x20000002ff007230 */ /* 0x004fcc0000004100 */
[----:B------:R-:W0:Y:S01]  /*75e0*/  F2I.FTZ.TRUNC.NTZ R0, R0 ;  /* 0x0000000000007305 */ /* 0x000e22000021f100 */
[----:B------:R-:W-:Y:S05]  /*75f0*/  BRA `(.L_x_36106) ;  /* 0x0000000800947947 */ /* 0x000fea0003800000 */
.L_x_36111:
[----:B------:R-:W2:Y:S02]  /*7600*/  LDG.E.64 R2, desc[UR36][R2.64] ;  /* 0x0000002402027981 */ /* 0x000ea4000c1e1b00 */
[----:B--2---:R0:W1:Y:S01]  /*7610*/  F2I.F64.TRUNC R0, R2 ;  /* 0x0000000200007311 */ /* 0x004062000030d100 */
[----:B------:R-:W-:Y:S05]  /*7620*/  BRA `(.L_x_36106) ;  /* 0x0000000800887947 */ /* 0x000fea0003800000 */
.L_x_36101:
        /* <DEDUP_REMOVED lines=12> */
.L_x_36115:
[----:B------:R-:W2:Y:S02]  /*76f0*/  LDG.E.64 R2, desc[UR36][R2.64] ;  /* 0x0000002402027981 */ /* 0x000ea4000c1e1b00 */
[----:B--2---:R0:W1:Y:S01]  /*7700*/  F2I.F64.TRUNC R0, R2 ;  /* 0x0000000200007311 */ /* 0x004062000030d100 */
[----:B------:R-:W-:Y:S05]  /*7710*/  BRA `(.L_x_36106) ;  /* 0x00000008004c7947 */ /* 0x000fea0003800000 */
.L_x_36114:
        /* <DEDUP_REMOVED lines=26> */
.L_x_36117:
        /* <DEDUP_REMOVED lines=13> */
.L_x_36116:
[----:B------:R-:W2:Y:S02]  /*7990*/  LDG.E.U16 R0, desc[UR36][R2.64] ;  /* 0x0000002402007981 */ /* 0x000ea4000c1e1500 */
[----:B--2---:R-:W-:-:S06]  /*79a0*/  IMAD.U32 R0, R0, 0x10000, RZ ;  /* 0x0001000000007824 */ /* 0x004fcc00078e00ff */
[----:B------:R-:W4:Y:S01]  /*79b0*/  F2I.FTZ.TRUNC.NTZ R0, R0 ;  /* 0x0000000000007305 */ /* 0x000f22000021f100 */
[----:B------:R-:W-:Y:S05]  /*79c0*/  BRA `(.L_x_36106) ;  /* 0x0000000400a07947 */ /* 0x000fea0003800000 */
.L_x_36113:
        /* <DEDUP_REMOVED lines=10> */
.L_x_36120:
        /* <DEDUP_REMOVED lines=21> */
.L_x_36124:
[----:B------:R-:W-:Y:S05]  /*7bc0*/  BSYNC.RECONVERGENT B1 ;  /* 0x0000000000017941 */ /* 0x000fea0003800200 */
.L_x_36123:
[----:B------:R-:W-:Y:S02]  /*7bd0*/  SHF.L.U32 R0, R0, 0x14, RZ ;  /* 0x0000001400007819 */ /* 0x000fe400000006ff */
[----:B------:R-:W-:-:S04]  /*7be0*/  LEA R2, R2, 0x3b800000, 0x17 ;  /* 0x3b80000002027811 */ /* 0x000fc800078eb8ff */
[----:B------:R-:W-:-:S07]  /*7bf0*/  LOP3.LUT R0, R2, R0, R7, 0xfe, !PT ;  /* 0x0000000002007212 */ /* 0x000fce00078efe07 */
.L_x_36122:
[----:B------:R-:W-:Y:S05]  /*7c00*/  BSYNC.RECONVERGENT B0 ;  /* 0x0000000000007941 */ /* 0x000fea0003800200 */
.L_x_36121:
[----:B------:R-:W0:Y:S01]  /*7c10*/  F2I.FTZ.TRUNC.NTZ R0, R0 ;  /* 0x0000000000007305 */ /* 0x000e22000021f100 */
[----:B------:R-:W-:Y:S05]  /*7c20*/  BRA `(.L_x_36106) ;  /* 0x0000000400087947 */ /* 0x000fea0003800000 */
.L_x_36119:
        /* <DEDUP_REMOVED lines=21> */
.L_x_36128:
[----:B------:R-:W-:Y:S05]  /*7d80*/  BSYNC.RECONVERGENT B1 ;  /* 0x0000000000017941 */ /* 0x000fea0003800200 */
.L_x_36127:
[----:B------:R-:W-:Y:S01]  /*7d90*/  IMAD.SHL.U32 R0, R0, 0x200000, RZ ;  /* 0x0020000000007824 */ /* 0x000fe200078e00ff */
[----:B------:R-:W-:-:S04]  /*7da0*/  LEA R2, R2, 0x37800000, 0x17 ;  /* 0x3780000002027811 */ /* 0x000fc800078eb8ff */
[----:B------:R-:W-:-:S07]  /*7db0*/  LOP3.LUT R0, R2, R0, R7, 0xfe, !PT ;  /* 0x0000000002007212 */ /* 0x000fce00078efe07 */
.L_x_36126:
[----:B------:R-:W-:Y:S05]  /*7dc0*/  BSYNC.RECONVERGENT B0 ;  /* 0x0000000000007941 */ /* 0x000fea0003800200 */
.L_x_36125:
[----:B------:R-:W0:Y:S01]  /*7dd0*/  F2I.FTZ.TRUNC.NTZ R0, R0 ;  /* 0x0000000000007305 */ /* 0x000e22000021f100 */
[----:B------:R-:W-:Y:S05]  /*7de0*/  BRA `(.L_x_36106) ;  /* 0x0000000000987947 */ /* 0x000fea0003800000 */
.L_x_36118:
        /* <DEDUP_REMOVED lines=14> */
.L_x_36132:
[----:B------:R-:W-:Y:S05]  /*7ed0*/  BSYNC.RECONVERGENT B0 ;  /* 0x0000000000007941 */ /* 0x000fea0003800200 */
.L_x_36131:
[----:B------:R-:W0:Y:S01]  /*7ee0*/  F2I.FTZ.TRUNC.NTZ R0, R0 ;  /* 0x0000000000007305 */ /* 0x000e22000021f100 */
[----:B------:R-:W-:Y:S05]  /*7ef0*/  BRA `(.L_x_36106) ;  /* 0x0000000000547947 */ /* 0x000fea0003800000 */
.L_x_36105:
        /* <DEDUP_REMOVED lines=16> */
.L_x_36133:
[----:B------:R-:W-:Y:S01]  /*8000*/  MOV R0, RZ ;  /* 0x000000ff00007202 */ /* 0x000fe20000000f00 */
[----:B------:R-:W-:Y:S06]  /*8010*/  BRA `(.L_x_36106) ;  /* 0x00000000000c7947 */ /* 0x000fec0003800000 */
.L_x_36130:
[----:B------:R0:W5:Y:S01]  /*8020*/  LDG.E R0, desc[UR36][R2.64] ;  /* 0x0000002402007981 */ /* 0x000162000c1e1900 */
[----:B------:R-:W-:Y:S05]  /*8030*/  BRA `(.L_x_36106) ;  /* 0x0000000000047947 */ /* 0x000fea0003800000 */
.L_x_36129:
[----:B------:R0:W5:Y:S02]  /*8040*/  LDG.E R0, desc[UR36][R2.64] ;  /* 0x0000002402007981 */ /* 0x000164000c1e1900 */
.L_x_36106:
[----:B------:R-:W0:Y:S01]  /*8050*/  LDCU.64 UR6, c[0x0][0x580] ;  /* 0x0000b000ff0677ac */ /* 0x000e220008000a00 */
[----:B------:R-:W1:Y:S01]  /*8060*/  LDCU UR5, c[0x0][0x594] ;  /* 0x0000b280ff0577ac */ /* 0x000e620008000800 */
[----:B------:R-:W-:-:S04]  /*8070*/  UPRMT UR4, UR41, 0x9910, URZ ;  /* 0x0000991029047896 */ /* 0x000fc800080000ff */
[----:B------:R-:W-:Y:S01]  /*8080*/  UISETP.GT.AND UP0, UPT, UR4, 0x9, UPT ;  /* 0x000000090400788c */ /* 0x000fe2000bf04270 */
[----:B0-----:R-:W-:Y:S02]  /*8090*/  IADD3 R2, P0, PT, R16, UR6, RZ ;  /* 0x0000000610027c10 */ /* 0x001fe4000ff1e0ff */
[----:B-12345:R-:W-:-:S03]  /*80a0*/  VIMNMX R4, PT, PT, R0, UR5, !PT ;  /* 0x0000000500047c48 */ /* 0x03efc6000ffe0100 */
        /* <DEDUP_REMOVED lines=12> */
.L_x_36137:
[----:B------:R4:W-:Y:S01]  /*8170*/  STG.E.U8 desc[UR36][R2.64], R4 ;  /* 0x0000000402007986 */ /* 0x0009e2000c101124 */
[----:B------:R-:W-:Y:S05]  /*8180*/  BRA `(.L_x_36139) ;  /* 0x0000000c00387947 */ /* 0x000fea0003800000 */
.L_x_36136:
        /* <DEDUP_REMOVED lines=9> */
.L_x_36141:
[----:B------:R2:W-:Y:S01]  /*8220*/  STG.E desc[UR36][R2.64], R4 ;  /* 0x0000000402007986 */ /* 0x0005e2000c101924 */
[----:B------:R-:W-:Y:S05]  /*8230*/  BRA `(.L_x_36139) ;  /* 0x0000000c000c7947 */ /* 0x000fea0003800000 */
.L_x_36140:
[----:B------:R0:W-:Y:S01]  /*8240*/  STG.E.U16 desc[UR36][R2.64], R4 ;  /* 0x0000000402007986 */ /* 0x0001e2000c101524 */
[----:B------:R-:W-:Y:S05]  /*8250*/  BRA `(.L_x_36139) ;  /* 0x0000000c00047947 */ /* 0x000fea0003800000 */
.L_x_36135:
        /* <DEDUP_REMOVED lines=9> */
.L_x_36143:
[----:B------:R-:W-:-:S04]  /*82f0*/  I2FP.F32.S32 R0, R4 ;  /* 0x0000000400007245 */ /* 0x000fc80000201400 */
[----:B------:R-:W-:-:S05]  /*8300*/  F2FP.F16.F32.PACK_AB R0, RZ, R0 ;  /* 0x00000000ff00723e */ /* 0x000fca00000000ff */
[----:B------:R0:W-:Y:S01]  /*8310*/  STG.E.U16 desc[UR36][R2.64], R0 ;  /* 0x0000000002007986 */ /* 0x0001e2000c101524 */
[----:B------:R-:W-:Y:S05]  /*8320*/  BRA `(.L_x_36139) ;  /* 0x0000000800d07947 */ /* 0x000fea0003800000 */
.L_x_36142:
        /* <DEDUP_REMOVED lines=10> */
.L_x_36145:
[----:B------:R-:W-:-:S04]  /*83d0*/  I2FP.F32.S32 R4, R4 ;  /* 0x0000000400047245 */ /* 0x000fc80000201400 */
[----:B------:R-:W-:-:S04]  /*83e0*/  F2FP.F16.F32.PACK_AB R5, RZ, R4 ;  /* 0x00000004ff05723e */ /* 0x000fc800000000ff */
[----:B------:R-:W-:-:S05]  /*83f0*/  PRMT R5, R5, 0x5410, RZ ;  /* 0x0000541005057816 */ /* 0x000fca00000000ff */
[----:B------:R0:W-:Y:S01]  /*8400*/  STG.E desc[UR36][R2.64], R5 ;  /* 0x0000000502007986 */ /* 0x0001e2000c101924 */
[----:B------:R-:W-:Y:S05]  /*8410*/  BRA `(.L_x_36139) ;  /* 0x0000000800947947 */ /* 0x000fea0003800000 */
.L_x_36144:
[----:B------:R-:W0:Y:S02]  /*8420*/  I2F.F64 R4, R4 ;  /* 0x0000000400047312 */ /* 0x000e240000201c00 */
[----:B0-----:R0:W-:Y:S01]  /*8430*/  STG.E.64 desc[UR36][R2.64], R4 ;  /* 0x0000000402007986 */ /* 0x0011e2000c101b24 */
[----:B------:R-:W-:Y:S05]  /*8440*/  BRA `(.L_x_36139) ;  /* 0x0000000800887947 */ /* 0x000fea0003800000 */
.L_x_36134:
        /* <DEDUP_REMOVED lines=12> */
.L_x_36149:
        /* <DEDUP_REMOVED lines=18> */
.L_x_36152:
[----:B------:R-:W-:-:S04]  /*8630*/  SHF.R.U32.HI R5, RZ, 0x18, R5 ;  /* 0x00000018ff057819 */ /* 0x000fc80000011605 */
[----:B------:R-:W-:-:S07]  /*8640*/  LOP3.LUT R0, R0, 0x80, R5, 0xf8, !PT ;  /* 0x0000008000007812 */ /* 0x000fce00078ef805 */
.L_x_36151:
[----:B------:R-:W-:Y:S05]  /*8650*/  BSYNC.RECONVERGENT B0 ;  /* 0x0000000000007941 */ /* 0x000fea0003800200 */
.L_x_36150:
[----:B------:R0:W-:Y:S01]  /*8660*/  STG.E.U8 desc[UR36][R2.64], R0 ;  /* 0x0000000002007986 */ /* 0x0001e2000c101124 */
[----:B------:R-:W-:Y:S05]  /*8670*/  BRA `(.L_x_36139) ;  /* 0x0000000400fc7947 */ /* 0x000fea0003800000 */
.L_x_36148:
        /* <DEDUP_REMOVED lines=18> */
.L_x_36155:
[----:B------:R-:W-:-:S04]  /*87a0*/  SHF.R.U32.HI R5, RZ, 0x18, R5 ;  /* 0x00000018ff057819 */ /* 0x000fc80000011605 */
[----:B------:R-:W-:-:S07]  /*87b0*/  LOP3.LUT R0, R0, 0x80, R5, 0xf8, !PT ;  /* 0x0000008000007812 */ /* 0x000fce00078ef805 */
.L_x_36154:
[----:B------:R-:W-:Y:S05]  /*87c0*/  BSYNC.RECONVERGENT B0 ;  /* 0x0000000000007941 */ /* 0x000fea0003800200 */
.L_x_36153:
[----:B------:R0:W-:Y:S01]  /*87d0*/  STG.E.U8 desc[UR36][R2.64], R0 ;  /* 0x0000000002007986 */ /* 0x0001e2000c101124 */
[----:B------:R-:W-:Y:S05]  /*87e0*/  BRA `(.L_x_36139) ;  /* 0x0000000400a07947 */ /* 0x000fea0003800000 */
.L_x_36147:
        /* <DEDUP_REMOVED lines=22> */
.L_x_36157:
[----:B------:R-:W-:-:S05]  /*8950*/  SHF.R.S32.HI R5, RZ, 0x1f, R4 ;  /* 0x0000001fff057819 */ /* 0x000fca0000011404 */
[----:B------:R0:W-:Y:S01]  /*8960*/  STG.E.64 desc[UR36][R2.64], R4 ;  /* 0x0000000402007986 */ /* 0x0001e2000c101b24 */
[----:B------:R-:W-:Y:S05]  /*8970*/  BRA `(.L_x_36139) ;  /* 0x00000004003c7947 */ /* 0x000fea0003800000 */
.L_x_36156:
[----:B------:R0:W-:Y:S01]  /*8980*/  STG.E desc[UR36][R2.64], R4 ;  /* 0x0000000402007986 */ /* 0x0001e2000c101924 */
[----:B------:R-:W-:Y:S05]  /*8990*/  BRA `(.L_x_36139) ;  /* 0x0000000400347947 */ /* 0x000fea0003800000 */
.L_x_36146:
        /* <DEDUP_REMOVED lines=10> */
.L_x_36159:
[----:B------:R-:W0:Y:S01]  /*8a40*/  I2F.F64 R4, R4 ;  /* 0x0000000400047312 */ /* 0x000e220000201c00 */
[----:B------:R-:W-:-:S05]  /*8a50*/  CS2R R6, SRZ ;  /* 0x0000000000067805 */ /* 0x000fca000001ff00 */
[----:B0-----:R0:W-:Y:S01]  /*8a60*/  STG.E.128 desc[UR36][R2.64], R4 ;  /* 0x0000000402007986 */ /* 0x0011e2000c101d24 */
[----:B------:R-:W-:Y:S05]  /*8a70*/  BRA `(.L_x_36139) ;  /* 0x0000000000fc7947 */ /* 0x000fea0003800000 */
.L_x_36158:
[----:B------:R-:W-:-:S09]  /*8a80*/  UISETP.NE.AND UP0, UPT, UR4, 0xf, UPT ;  /* 0x0000000f0400788c */ /* 0x000fd2000bf05270 */
[----:B------:R-:W-:Y:S05]  /*8a90*/  BRA.U !UP0, `(.L_x_36160) ;  /* 0x0000000108e87547 */ /* 0x000fea000b800000 */
[----:B------:R-:W-:-:S09]  /*8aa0*/  UISETP.NE.AND UP0, UPT, UR4, 0x17, UPT ;  /* 0x000000170400788c */ /* 0x000fd2000bf05270 */
[----:B------:R-:W-:Y:S05]  /*8ab0*/  BRA.U !UP0, `(.L_x_36161) ;  /* 0x0000000108907547 */ /* 0x000fea000b800000 */
[----:B------:R-:W-:-:S09]  /*8ac0*/  UISETP.NE.AND UP0, UPT, UR4, 0x18, UPT ;  /* 0x000000180400788c */ /* 0x000fd2000bf05270 */
[----:B------:R-:W-:Y:S05]  /*8ad0*/  BRA.U !UP0, `(.L_x_36162) ;  /* 0x0000000108447547 */ /* 0x000fea000b800000 */
.L_x_36138:
        /* <DEDUP_REMOVED lines=16> */
.L_x_36163:
[----:B------:R-:W-:Y:S05]  /*8be0*/  BRA `(.L_x_36139) ;  /* 0x0000000000a07947 */ /* 0x000fea0003800000 */
.L_x_36162:
        /* <DEDUP_REMOVED lines=13> */
.L_x_36165:
[----:B------:R-:W-:Y:S05]  /*8cc0*/  BSYNC.RECONVERGENT B0 ;  /* 0x0000000000007941 */ /* 0x000fea0003800200 */
.L_x_36164:
[----:B------:R-:W-:-:S05]  /*8cd0*/  LOP3.LUT R5, R0, 0x80, R5, 0xf8, !PT ;  /* 0x0000008000057812 */ /* 0x000fca00078ef805 */
[----:B------:R0:W-:Y:S01]  /*8ce0*/  STG.E.U8 desc[UR36][R2.64], R5 ;  /* 0x0000000502007986 */ /* 0x0001e2000c101124 */
[----:B------:R-:W-:Y:S05]  /*8cf0*/  BRA `(.L_x_36139) ;  /* 0x00000000005c7947 */ /* 0x000fea0003800000 */
.L_x_36161:
        /* <DEDUP_REMOVED lines=12> */
.L_x_36167:
[----:B------:R-:W-:Y:S02]  /*8dc0*/  ISETP.GT.U32.AND P0, PT, R4, 0x7f800000, PT ;  /* 0x7f8000000400780c */ /* 0x000fe40003f04070 */
[----:B------:R-:W-:-:S04]  /*8dd0*/  MOV R0, 0x7f ;  /* 0x0000007f00007802 */ /* 0x000fc80000000f00 */
[----:B------:R-:W-:-:S07]  /*8de0*/  SEL R0, R0, 0x7c, P0 ;  /* 0x0000007c00007807 */ /* 0x000fce0000000000 */
.L_x_36168:
[----:B------:R-:W-:Y:S05]  /*8df0*/  BSYNC.RECONVERGENT B0 ;  /* 0x0000000000007941 */ /* 0x000fea0003800200 */
.L_x_36166:
[----:B------:R-:W-:-:S04]  /*8e00*/  SHF.R.U32.HI R5, RZ, 0x18, R5 ;  /* 0x00000018ff057819 */ /* 0x000fc80000011605 */
[----:B------:R-:W-:-:S05]  /*8e10*/  LOP3.LUT R5, R0, 0x80, R5, 0xf8, !PT ;  /* 0x0000008000057812 */ /* 0x000fca00078ef805 */
[----:B------:R0:W-:Y:S01]  /*8e20*/  STG.E.U8 desc[UR36][R2.64], R5 ;  /* 0x0000000502007986 */ /* 0x0001e2000c101124 */
[----:B------:R-:W-:Y:S05]  /*8e30*/  BRA `(.L_x_36139) ;  /* 0x00000000000c7947 */ /* 0x000fea0003800000 */
.L_x_36160:
[----:B------:R-:W-:-:S04]  /*8e40*/  I2FP.F32.S32 R0, R4 ;  /* 0x0000000400007245 */ /* 0x000fc80000201400 */
[----:B------:R-:W-:-:S05]  /*8e50*/  F2FP.BF16.F32.PACK_AB R0, RZ, R0 ;  /* 0x00000000ff00723e */ /* 0x000fca00000010ff */
[----:B------:R0:W-:Y:S02]  /*8e60*/  STG.E.U16 desc[UR36][R2.64], R0 ;  /* 0x0000000002007986 */ /* 0x0001e4000c101524 */
.L_x_36139:
[----:B------:R-:W-:-:S07]  /*8e70*/  VIADD R17, R17, 0x80 ;  /* 0x0000008011117836 */ /* 0x000fce0000000000 */
.L_x_36099:
[----:B------:R-:W-:Y:S05]  /*8e80*/  BSYNC.RECONVERGENT B6 ;  /* 0x0000000000067941 */ /* 0x000fea0003800200 */
.L_x_36098:
        /* <DEDUP_REMOVED lines=306> */
.L_x_36169:
        /* <DEDUP_REMOVED lines=18> */
.L_x_36173:
[----:B------:R0:W5:Y:S01]  /*a2d0*/  LDG.E.U8 R0, desc[UR36][R2.64] ;  /* 0x0000002402007981 */ /* 0x000162000c1e1100 */
[----:B------:R-:W-:Y:S05]  /*a2e0*/  BRA `(.L_x_36175) ;  /* 0x0000000c002c7947 */ /* 0x000fea0003800000 */
.L_x_36172:
        /* <DEDUP_REMOVED lines=8> */
.L_x_36177:
[----:B------:R0:W5:Y:S01]  /*a370*/  LDG.E R0, desc[UR36][R2.64] ;  /* 0x0000002402007981 */ /* 0x000162000c1e1900 */
[----:B------:R-:W-:Y:S05]  /*a380*/  BRA `(.L_x_36175) ;  /* 0x0000000c00047947 */ /* 0x000fea0003800000 */
.L_x_36176:
[----:B------:R0:W5:Y:S01]  /*a390*/  LDG.E.S16 R0, desc[UR36][R2.64] ;  /* 0x0000002402007981 */ /* 0x000162000c1e1700 */
[----:B------:R-:W-:Y:S05]  /*a3a0*/  BRA `(.L_x_36175) ;  /* 0x0000000800fc7947 */ /* 0x000fea0003800000 */
.L_x_36171:
        /* <DEDUP_REMOVED lines=9> */
.L_x_36179:
[----:B------:R-:W2:Y:S02]  /*a440*/  LDG.E.U16 R2, desc[UR36][R2.64] ;  /* 0x0000002402027981 */ /* 0x000ea4000c1e1500 */
[----:B--2---:R-:W-:-:S06]  /*a450*/  HADD2.F32 R0, -RZ, R2.H0_H0 ;  /* 0x20000002ff007230 */ /* 0x004fcc0000004100 */
[----:B------:R-:W0:Y:S01]  /*a460*/  F2I.FTZ.TRUNC.NTZ R0, R0 ;  /* 0x0000000000007305 */ /* 0x000e22000021f100 */
[----:B------:R-:W-:Y:S05]  /*a470*/  BRA `(.L_x_36175) ;  /* 0x0000000800c87947 */ /* 0x000fea0003800000 */
.L_x_36178:
        /* <DEDUP_REMOVED lines=9> */
.L_x_36181:
[----:B------:R-:W2:Y:S02]  /*a510*/  LDG.E.U16 R2, desc[UR36][R2.64] ;  /* 0x0000002402027981 */ /* 0x000ea4000c1e1500 */
[----:B--2---:R-:W-:-:S06]  /*a520*/  HADD2.F32 R0, -RZ, R2.H0_H0 ;  /* 0x20000002ff007230 */ /* 0x004fcc0000004100 */
[----:B------:R-:W0:Y:S01]  /*a530*/  F2I.FTZ.TRUNC.NTZ R0, R0 ;  /* 0x0000000000007305 */ /* 0x000e22000021f100 */
[----:B------:R-:W-:Y:S05]  /*a540*/  BRA `(.L_x_36175) ;  /* 0x0000000800947947 */ /* 0x000fea0003800000 */
.L_x_36180:
[----:B------:R-:W2:Y:S02]  /*a550*/  LDG.E.64 R2, desc[UR36][R2.64] ;  /* 0x0000002402027981 */ /* 0x000ea4000c1e1b00 */
[----:B--2---:R0:W1:Y:S01]  /*a560*/  F2I.F64.TRUNC R0, R2 ;  /* 0x0000000200007311 */ /* 0x004062000030d100 */
[----:B------:R-:W-:Y:S05]  /*a570*/  BRA `(.L_x_36175) ;  /* 0x0000000800887947 */ /* 0x000fea0003800000 */
.L_x_36170:
        /* <DEDUP_REMOVED lines=12> */
.L_x_36184:
[----:B------:R-:W2:Y:S02]  /*a640*/  LDG.E.64 R2, desc[UR36][R2.64] ;  /* 0x0000002402027981 */ /* 0x000ea4000c1e1b00 */
[----:B--2---:R0:W1:Y:S01]  /*a650*/  F2I.F64.TRUNC R0, R2 ;  /* 0x0000000200007311 */ /* 0x004062000030d100 */
[----:B------:R-:W-:Y:S05]  /*a660*/  BRA `(.L_x_36175) ;  /* 0x00000008004c7947 */ /* 0x000fea0003800000 */
.L_x_36183:
        /* <DEDUP_REMOVED lines=26> */
.L_x_36186:
        /* <DEDUP_REMOVED lines=13> */
.L_x_36185:
[----:B------:R-:W2:Y:S02]  /*a8e0*/  LDG.E.U16 R0, desc[UR36][R2.64] ;  /* 0x0000002402007981 */ /* 0x000ea4000c1e1500 */
[----:B--2---:R-:W-:-:S06]  /*a8f0*/  IMAD.U32 R0, R0, 0x10000, RZ ;  /* 0x0001000000007824 */ /* 0x004fcc00078e00ff */
[----:B------:R-:W0:Y:S01]  /*a900*/  F2I.FTZ.TRUNC.NTZ R0, R0 ;  /* 0x0000000000007305 */ /* 0x000e22000021f100 */
[----:B------:R-:W-:Y:S05]  /*a910*/  BRA `(.L_x_36175) ;  /* 0x0000000400a07947 */ /* 0x000fea0003800000 */
.L_x_36182:
        /* <DEDUP_REMOVED lines=10> */
.L_x_36189:
        /* <DEDUP_REMOVED lines=21> */
.L_x_36193:
[----:B------:R-:W-:Y:S05]  /*ab10*/  BSYNC.RECONVERGENT B1 ;  /* 0x0000000000017941 */ /* 0x000fea0003800200 */
.L_x_36192:
[----:B------:R-:W-:Y:S01]  /*ab20*/  IMAD.SHL.U32 R0, R0, 0x100000, RZ ;  /* 0x0010000000007824 */ /* 0x000fe200078e00ff */
[----:B------:R-:W-:-:S04]  /*ab30*/  LEA R2, R2, 0x3b800000, 0x17 ;  /* 0x3b80000002027811 */ /* 0x000fc800078eb8ff */
[----:B------:R-:W-:-:S07]  /*ab40*/  LOP3.LUT R0, R2, R0, R7, 0xfe, !PT ;  /* 0x0000000002007212 */ /* 0x000fce00078efe07 */
.L_x_36191:
[----:B------:R-:W-:Y:S05]  /*ab50*/  BSYNC.RECONVERGENT B0 ;  /* 0x0000000000007941 */ /* 0x000fea0003800200 */
.L_x_36190:
[----:B------:R-:W2:Y:S01]  /*ab60*/  F2I.FTZ.TRUNC.NTZ R0, R0 ;  /* 0x0000000000007305 */ /* 0x000ea2000021f100 */
[----:B------:R-:W-:Y:S05]  /*ab70*/  BRA `(.L_x_36175) ;  /* 0x0000000400087947 */ /* 0x000fea0003800000 */
.L_x_36188:
        /* <DEDUP_REMOVED lines=21> */
.L_x_36197:
[----:B------:R-:W-:Y:S05]  /*acd0*/  BSYNC.RECONVERGENT B1 ;  /* 0x0000000000017941 */ /* 0x000fea0003800200 */
.L_x_36196:
[----:B------:R-:W-:Y:S02]  /*ace0*/  SHF.L.U32 R0, R0, 0x15, RZ ;  /* 0x0000001500007819 */ /* 0x000fe400000006ff */
[----:B------:R-:W-:-:S04]  /*acf0*/  LEA R2, R2, 0x37800000, 0x17 ;  /* 0x3780000002027811 */ /* 0x000fc800078eb8ff */
[----:B------:R-:W-:-:S07]  /*ad00*/  LOP3.LUT R0, R2, R0, R7, 0xfe, !PT ;  /* 0x0000000002007212 */ /* 0x000fce00078efe07 */
.L_x_36195:
[----:B------:R-:W-:Y:S05]  /*ad10*/  BSYNC.RECONVERGENT B0 ;  /* 0x0000000000007941 */ /* 0x000fea0003800200 */
.L_x_36194:
[----:B------:R-:W0:Y:S01]  /*ad20*/  F2I.FTZ.TRUNC.NTZ R0, R0 ;  /* 0x0000000000007305 */ /* 0x000e22000021f100 */
[----:B------:R-:W-:Y:S05]  /*ad30*/  BRA `(.L_x_36175) ;  /* 0x0000000000987947 */ /* 0x000fea0003800000 */
.L_x_36187:
        /* <DEDUP_REMOVED lines=14> */
.L_x_36201:
[----:B------:R-:W-:Y:S05]  /*ae20*/  BSYNC.RECONVERGENT B0 ;  /* 0x0000000000007941 */ /* 0x000fea0003800200 */
.L_x_36200:
[----:B------:R-:W4:Y:S01]  /*ae30*/  F2I.FTZ.TRUNC.NTZ R0, R0 ;  /* 0x0000000000007305 */ /* 0x000f22000021f100 */
[----:B------:R-:W-:Y:S05]  /*ae40*/  BRA `(.L_x_36175) ;  /* 0x0000000000547947 */ /* 0x000fea0003800000 */
.L_x_36174:
        /* <DEDUP_REMOVED lines=16> */
.L_x_36202:
[----:B------:R-:W-:Y:S01]  /*af50*/  IMAD.MOV.U32 R0, RZ, RZ, RZ ;  /* 0x000000ffff007224 */ /* 0x000fe200078e00ff */
[----:B------:R-:W-:Y:S06]  /*af60*/  BRA `(.L_x_36175) ;  /* 0x00000000000c7947 */ /* 0x000fec0003800000 */
.L_x_36199:
[----:B------:R0:W5:Y:S01]  /*af70*/  LDG.E R0, desc[UR36][R2.64] ;  /* 0x0000002402007981 */ /* 0x000162000c1e1900 */
[----:B------:R-:W-:Y:S05]  /*af80*/  BRA `(.L_x_36175) ;  /* 0x0000000000047947 */ /* 0x000fea0003800000 */
.L_x_36198:
[----:B------:R3:W5:Y:S02]  /*af90*/  LDG.E R0, desc[UR36][R2.64] ;  /* 0x0000002402007981 */ /* 0x000764000c1e1900 */
.L_x_36175:
[----:B------:R-:W0:Y:S01]  /*afa0*/  LDCU UR5, c[0x0][0x594] ;  /* 0x0000b280ff0577ac */ /* 0x000e220008000800 */
[----:B------:R-:W-:-:S04]  /*afb0*/  UPRMT UR4, UR41, 0x9910, URZ ;  /* 0x0000991029047896 */ /* 0x000fc800080000ff */
[----:B------:R-:W-:Y:S01]  /*afc0*/  UISETP.GT.AND UP0, UPT, UR4, 0x9, UPT ;  /* 0x000000090400788c */ /* 0x000fe2000bf04270 */
[----:B012345:R-:W-:-:S08]  /*afd0*/  VIMNMX R2, PT, PT, R0, UR5, !PT ;  /* 0x0000000500027c48 */ /* 0x03ffd0000ffe0100 */
        /* <DEDUP_REMOVED lines=11> */
.L_x_36206:
[----:B------:R-:W-:Y:S01]  /*b090*/  STG.E.U8 desc[UR36][R16.64], R2 ;  /* 0x0000000210007986 */ /* 0x000fe2000c101124 */
[----:B------:R-:W-:Y:S05]  /*b0a0*/  EXIT ;  /* 0x000000000000794d */ /* 0x000fea0003800000 */
.L_x_36205:
        /* <DEDUP_REMOVED lines=9> */
.L_x_36209:
[----:B------:R-:W-:Y:S01]  /*b140*/  STG.E desc[UR36][R16.64], R2 ;  /* 0x0000000210007986 */ /* 0x000fe2000c101924 */
[----:B------:R-:W-:Y:S05]  /*b150*/  EXIT ;  /* 0x000000000000794d */ /* 0x000fea0003800000 */
.L_x_36208:
[----:B------:R-:W-:Y:S01]  /*b160*/  STG.E.U16 desc[UR36][R16.64], R2 ;  /* 0x0000000210007986 */ /* 0x000fe2000c101524 */
[----:B------:R-:W-:Y:S05]  /*b170*/  EXIT ;  /* 0x000000000000794d */ /* 0x000fea0003800000 */
.L_x_36204:
        /* <DEDUP_REMOVED lines=9> */
.L_x_36211:
[----:B------:R-:W-:-:S04]  /*b210*/  I2FP.F32.S32 R0, R2 ;  /* 0x0000000200007245 */ /* 0x000fc80000201400 */
[----:B------:R-:W-:-:S05]  /*b220*/  F2FP.F16.F32.PACK_AB R0, RZ, R0 ;  /* 0x00000000ff00723e */ /* 0x000fca00000000ff */
[----:B------:R-:W-:Y:S01]  /*b230*/  STG.E.U16 desc[UR36][R16.64], R0 ;  /* 0x0000000010007986 */ /* 0x000fe2000c101524 */
[----:B------:R-:W-:Y:S05]  /*b240*/  EXIT ;  /* 0x000000000000794d */ /* 0x000fea0003800000 */
.L_x_36210:
        /* <DEDUP_REMOVED lines=10> */
.L_x_36213:
[----:B------:R-:W-:-:S04]  /*b2f0*/  I2FP.F32.S32 R2, R2 ;  /* 0x0000000200027245 */ /* 0x000fc80000201400 */
[----:B------:R-:W-:-:S04]  /*b300*/  F2FP.F16.F32.PACK_AB R3, RZ, R2 ;  /* 0x00000002ff03723e */ /* 0x000fc800000000ff */
[----:B------:R-:W-:-:S05]  /*b310*/  PRMT R3, R3, 0x5410, RZ ;  /* 0x0000541003037816 */ /* 0x000fca00000000ff */
[----:B------:R-:W-:Y:S01]  /*b320*/  STG.E desc[UR36][R16.64], R3 ;  /* 0x0000000310007986 */ /* 0x000fe2000c101924 */
[----:B------:R-:W-:Y:S05]  /*b330*/  EXIT ;  /* 0x000000000000794d */ /* 0x000fea0003800000 */
.L_x_36212:
[----:B------:R-:W0:Y:S02]  /*b340*/  I2F.F64 R2, R2 ;  /* 0x0000000200027312 */ /* 0x000e240000201c00 */
[----:B0-----:R-:W-:Y:S01]  /*b350*/  STG.E.64 desc[UR36][R16.64], R2 ;  /* 0x0000000210007986 */ /* 0x001fe2000c101b24 */
[----:B------:R-:W-:Y:S05]  /*b360*/  EXIT ;  /* 0x000000000000794d */ /* 0x000fea0003800000 */
.L_x_36203:
        /* <DEDUP_REMOVED lines=12> */
.L_x_36217:
        /* <DEDUP_REMOVED lines=17> */
.L_x_36220:
[----:B------:R-:W-:-:S04]  /*b540*/  SHF.R.U32.HI R3, RZ, 0x18, R3 ;  /* 0x00000018ff037819 */ /* 0x000fc80000011603 */
[----:B------:R-:W-:-:S04]  /*b550*/  LOP3.LUT R0, R0, 0x80, R3, 0xf8, !PT ;  /* 0x0000008000007812 */ /* 0x000fc800078ef803 */
[----:B------:R-:W-:-:S07]  /*b560*/  PRMT R8, R0, 0x7610, R8 ;  /* 0x0000761000087816 */ /* 0x000fce0000000008 */
.L_x_36219:
[----:B------:R-:W-:Y:S05]  /*b570*/  BSYNC.RECONVERGENT B0 ;  /* 0x0000000000007941 */ /* 0x000fea0003800200 */
.L_x_36218:
[----:B------:R-:W-:Y:S01]  /*b580*/  STG.E.U8 desc[UR36][R16.64], R8 ;  /* 0x0000000810007986 */ /* 0x000fe2000c101124 */
[----:B------:R-:W-:Y:S05]  /*b590*/  EXIT ;  /* 0x000000000000794d */ /* 0x000fea0003800000 */
.L_x_36216:
        /* <DEDUP_REMOVED lines=17> */
.L_x_36223:
[----:B------:R-:W-:-:S04]  /*b6b0*/  SHF.R.U32.HI R3, RZ, 0x18, R3 ;  /* 0x00000018ff037819 */ /* 0x000fc80000011603 */
[----:B------:R-:W-:-:S04]  /*b6c0*/  LOP3.LUT R0, R0, 0x80, R3, 0xf8, !PT ;  /* 0x0000008000007812 */ /* 0x000fc800078ef803 */
[----:B------:R-:W-:-:S07]  /*b6d0*/  PRMT R8, R0, 0x7610, R8 ;  /* 0x0000761000087816 */ /* 0x000fce0000000008 */
.L_x_36222:
[----:B------:R-:W-:Y:S05]  /*b6e0*/  BSYNC.RECONVERGENT B0 ;  /* 0x0000000000007941 */ /* 0x000fea0003800200 */
.L_x_36221:
[----:B------:R-:W-:Y:S01]  /*b6f0*/  STG.E.U8 desc[UR36][R16.64], R8 ;  /* 0x0000000810007986 */ /* 0x000fe2000c101124 */
[----:B------:R-:W-:Y:S05]  /*b700*/  EXIT ;  /* 0x000000000000794d */ /* 0x000fea0003800000 */
.L_x_36215:
        /* <DEDUP_REMOVED lines=22> */
.L_x_36225:
[----:B------:R-:W-:-:S05]  /*b870*/  SHF.R.S32.HI R3, RZ, 0x1f, R2 ;  /* 0x0000001fff037819 */ /* 0x000fca0000011402 */
[----:B------:R-:W-:Y:S01]  /*b880*/  STG.E.64 desc[UR36][R16.64], R2 ;  /* 0x0000000210007986 */ /* 0x000fe2000c101b24 */
[----:B------:R-:W-:Y:S05]  /*b890*/  EXIT ;  /* 0x000000000000794d */ /* 0x000fea0003800000 */
.L_x_36224:
[----:B------:R-:W-:Y:S01]  /*b8a0*/  STG.E desc[UR36][R16.64], R2 ;  /* 0x0000000210007986 */ /* 0x000fe2000c101924 */
[----:B------:R-:W-:Y:S05]  /*b8b0*/  EXIT ;  /* 0x000000000000794d */ /* 0x000fea0003800000 */
.L_x_36214:
        /* <DEDUP_REMOVED lines=10> */
.L_x_36227:
[----:B------:R-:W0:Y:S01]  /*b960*/  I2F.F64 R4, R2 ;  /* 0x0000000200047312 */ /* 0x000e220000201c00 */
[----:B------:R-:W-:-:S05]  /*b970*/  CS2R R6, SRZ ;  /* 0x0000000000067805 */ /* 0x000fca000001ff00 */
[----:B0-----:R-:W-:Y:S01]  /*b980*/  STG.E.128 desc[UR36][R16.64], R4 ;  /* 0x0000000410007986 */ /* 0x001fe2000c101d24 */
[----:B------:R-:W-:Y:S05]  /*b990*/  EXIT ;  /* 0x000000000000794d */ /* 0x000fea0003800000 */
.L_x_36226:
[----:B------:R-:W-:-:S09]  /*b9a0*/  UISETP.NE.AND UP0, UPT, UR4, 0xf, UPT ;  /* 0x0000000f0400788c */ /* 0x000fd2000bf05270 */
[----:B------:R-:W-:Y:S05]  /*b9b0*/  BRA.U !UP0, `(.L_x_36228) ;  /* 0x0000000108e87547 */ /* 0x000fea000b800000 */
[----:B------:R-:W-:-:S09]  /*b9c0*/  UISETP.NE.AND UP0, UPT, UR4, 0x17, UPT ;  /* 0x000000170400788c */ /* 0x000fd2000bf05270 */
[----:B------:R-:W-:Y:S05]  /*b9d0*/  BRA.U !UP0, `(.L_x_36229) ;  /* 0x0000000108907547 */ /* 0x000fea000b800000 */
[----:B------:R-:W-:-:S09]  /*b9e0*/  UISETP.NE.AND UP0, UPT, UR4, 0x18, UPT ;  /* 0x000000180400788c */ /* 0x000fd2000bf05270 */
[----:B------:R-:W-:Y:S05]  /*b9f0*/  BRA.U !UP0, `(.L_x_36230) ;  /* 0x0000000108447547 */ /* 0x000fea000b800000 */
.L_x_36207:
        /* <DEDUP_REMOVED lines=16> */
.L_x_36231:
[----:B------:R-:W-:Y:S05]  /*bb00*/  EXIT ;  /* 0x000000000000794d */ /* 0x000fea0003800000 */
.L_x_36230:
        /* <DEDUP_REMOVED lines=13> */
.L_x_36233:
[----:B------:R-:W-:Y:S05]  /*bbe0*/  BSYNC.RECONVERGENT B0 ;  /* 0x0000000000007941 */ /* 0x000fea0003800200 */
.L_x_36232:
[----:B------:R-:W-:-:S05]  /*bbf0*/  LOP3.LUT R3, R0, 0x80, R3, 0xf8, !PT ;  /* 0x0000008000037812 */ /* 0x000fca00078ef803 */
[----:B------:R-:W-:Y:S01]  /*bc00*/  STG.E.U8 desc[UR36][R16.64], R3 ;  /* 0x0000000310007986 */ /* 0x000fe2000c101124 */
[----:B------:R-:W-:Y:S05]  /*bc10*/  EXIT ;  /* 0x000000000000794d */ /* 0x000fea0003800000 */
.L_x_36229:
        /* <DEDUP_REMOVED lines=12> */
.L_x_36235:
[----:B------:R-:W-:Y:S01]  /*bce0*/  IMAD.MOV.U32 R0, RZ, RZ, 0x7f ;  /* 0x0000007fff007424 */ /* 0x000fe200078e00ff */
[----:B------:R-:W-:-:S04]  /*bcf0*/  ISETP.GT.U32.AND P0, PT, R2, 0x7f800000, PT ;  /* 0x7f8000000200780c */ /* 0x000fc80003f04070 */
[----:B------:R-:W-:-:S09]  /*bd00*/  SEL R0, R0, 0x7c, P0 ;  /* 0x0000007c00007807 */ /* 0x000fd20000000000 */
.L_x_36236:
[----:B------:R-:W-:Y:S05]  /*bd10*/  BSYNC.RECONVERGENT B0 ;  /* 0x0000000000007941 */ /* 0x000fea0003800200 */
.L_x_36234:
[----:B------:R-:W-:-:S04]  /*bd20*/  SHF.R.U32.HI R3, RZ, 0x18, R3 ;  /* 0x00000018ff037819 */ /* 0x000fc80000011603 */
[----:B------:R-:W-:-:S05]  /*bd30*/  LOP3.LUT R3, R0, 0x80, R3, 0xf8, !PT ;  /* 0x0000008000037812 */ /* 0x000fca00078ef803 */
[----:B------:R-:W-:Y:S01]  /*bd40*/  STG.E.U8 desc[UR36][R16.64], R3 ;  /* 0x0000000310007986 */ /* 0x000fe2000c101124 */
[----:B------:R-:W-:Y:S05]  /*bd50*/  EXIT ;  /* 0x000000000000794d */ /* 0x000fea0003800000 */
.L_x_36228:
[----:B------:R-:W-:-:S04]  /*bd60*/  I2FP.F32.S32 R0, R2 ;  /* 0x0000000200007245 */ /* 0x000fc80000201400 */
[----:B------:R-:W-:-:S05]  /*bd70*/  F2FP.BF16.F32.PACK_AB R0, RZ, R0 ;  /* 0x00000000ff00723e */ /* 0x000fca00000010ff */
[----:B------:R-:W-:Y:S01]  /*bd80*/  STG.E.U16 desc[UR36][R16.64], R0 ;  /* 0x0000000010007986 */ /* 0x000fe2000c101524 */
[----:B------:R-:W-:Y:S05]  /*bd90*/  EXIT ;  /* 0x000000000000794d */ /* 0x000fea0003800000 */
.L_x_36237:
        /* <DEDUP_REMOVED lines=14> */
.L_x_42006:


//--------------------- .text._ZN2at6native27unrolled_elementwise_kernelINS0_13AUnaryFunctorIiiiZZZNS0_19maximum_kernel_cudaERNS_18TensorIteratorBaseEENKUlvE_clEvENKUlvE1_clEvEUliiE_EESt5arrayIPcLm2EELi4E23TrivialOffsetCalculatorILi1EjESD_NS0_6memory12LoadWithCastILi1EEENSE_13StoreWithCastILi1EEEEEviT_T0_T2_T3_T4_T5_ --------------------------
	.section	.text._ZN2at6native27unrolled_elementwise_kernelINS0_13AUnaryFunctorIiiiZZZNS0_19maximum_kernel_cudaERNS_18TensorIteratorBaseEENKUlvE_clEvENKUlvE1_clEvEUliiE_EESt5arrayIPcLm2EELi4E23TrivialOffsetCalculatorILi1EjESD_NS0_6memory12LoadWithCastILi1EEENSE_13StoreWithCastILi1EEEEEviT_T0_T2_T3_T4_T5_,"ax",@progbits
	.align	128
        .global         _ZN2at6native27unrolled_elementwise_kernelINS0_13AUnaryFunctorIiiiZZZNS0_19maximum_kernel_cudaERNS_18TensorIteratorBaseEENKUlvE_clEvENKUlvE1_clEvEUliiE_EESt5arrayIPcLm2EELi4E23TrivialOffsetCalculatorILi1EjESD_NS0_6memory12LoadWithCastILi1EEENSE_13StoreWithCastILi1EEEEEviT_T0_T2_T3_T4_T5_
        .type           _ZN2at6native27unrolled_elementwise_kernelINS0_13AUnaryFunctorIiiiZZZNS0_19maximum_kernel_cudaERNS_18TensorIteratorBaseEENKUlvE_clEvENKUlvE1_clEvEUliiE_EESt5arrayIPcLm2EELi4E23TrivialOffsetCalculatorILi1EjESD_NS0_6memory12LoadWithCastILi1EEENSE_13StoreWithCastILi1EEEEEviT_T0_T2_T3_T4_T5_,@function
        .size           _ZN2at6native27unrolled_elementwise_kernelINS0_13AUnaryFunctorIiiiZZZNS0_19maximum_kernel_cudaERNS_18TensorIteratorBaseEENKUlvE_clEvENKUlvE1_clEvEUliiE_EESt5arrayIPcLm2EELi4E23TrivialOffsetCalculatorILi1EjESD_NS0_6memory12LoadWithCastILi1EEENSE_13StoreWithCastILi1EEEEEviT_T0_T2_T3_T4_T5_,(.L_x_42007 - _ZN2at6native27unrolled_elementwise_kernelINS0_13AUnaryFunctorIiiiZZZNS0_19maximum_kernel_cudaERNS_18TensorIteratorBaseEENKUlvE_clEvENKUlvE1_clEvEUliiE_EESt5arrayIPcLm2EELi4E23TrivialOffsetCalculatorILi1EjESD_NS0_6memory12LoadWithCastILi1EEENSE_13StoreWithCastILi1EEEEEviT_T0_T2_T3_T4_T5_)
        .other          _ZN2at6native27unrolled_elementwise_kernelINS0_13AUnaryFunctorIiiiZZZNS0_19maximum_kernel_cudaERNS_18TensorIteratorBaseEENKUlvE_clEvENKUlvE1_clEvEUliiE_EESt5arrayIPcLm2EELi4E23TrivialOffsetCalculatorILi1EjESD_NS0_6memory12LoadWithCastILi1EEENSE_13StoreWithCastILi1EEEEEviT_T0_T2_T3_T4_T5_,@"STO_CUDA_ENTRY STV_DEFAULT"
_ZN2at6native27unrolled_elementwise_kernelINS0_13AUnaryFunctorIiiiZZZNS0_19maximum_kernel_cudaERNS_18TensorIteratorBaseEENKUlvE_clEvENKUlvE1_clEvEUliiE_EESt5arrayIPcLm2EELi4E23TrivialOffsetCalculatorILi1EjESD_NS0_6memory12LoadWithCastILi1EEENSE_13StoreWithCastILi1EEEEEviT_T0_T2_T3_T4_T5_:
.text._ZN2at6native27unrolled_elementwise_kernelINS0_13AUnaryFunctorIiiiZZZNS0_19maximum_kernel_cudaERNS_18TensorIteratorBaseEENKUlvE_clEvENKUlvE1_clEvEUliiE_EESt5arrayIPcLm2EELi4E23TrivialOffsetCalculatorILi1EjESD_NS0_6memory12LoadWithCastILi1EEENSE_13StoreWithCastILi1EEEEEviT_T0_T2_T3_T4_T5_:
        /* <DEDUP_REMOVED lines=31> */
.L_x_36243:
[----:B------:R3:W5:Y:S01]  /*01f0*/  LDG.E.U8 R22, desc[UR36][R4.64] ;  /* 0x0000002404167981 */ /* 0x000762000c1e1100 */
[----:B------:R-:W-:Y:S05]  /*0200*/  BRA `(.L_x_36245) ;  /* 0x0000000c00307947 */ /* 0x000fea0003800000 */
.L_x_36242:
        /* <DEDUP_REMOVED lines=8> */
.L_x_36247:
[----:B------:R1:W5:Y:S01]  /*0290*/  LDG.E R22, desc[UR36][R4.64] ;  /* 0x0000002404167981 */ /* 0x000362000c1e1900 */
[----:B------:R-:W-:Y:S05]  /*02a0*/  BRA `(.L_x_36245) ;  /* 0x0000000c00087947 */ /* 0x000fea0003800000 */
.L_x_36246:
[----:B------:R2:W5:Y:S01]  /*02b0*/  LDG.E.S16 R22, desc[UR36][R4.64] ;  /* 0x0000002404167981 */ /* 0x000562000c1e1700 */
[----:B------:R-:W-:Y:S05]  /*02c0*/  BRA `(.L_x_36245) ;  /* 0x0000000c00007947 */ /* 0x000fea0003800000 */
.L_x_36241:
        /* <DEDUP_REMOVED lines=9> */
.L_x_36249:
[----:B------:R-:W2:Y:S02]  /*0360*/  LDG.E.U16 R4, desc[UR36][R4.64] ;  /* 0x0000002404047981 */ /* 0x000ea4000c1e1500 */
[----:B--2---:R-:W-:-:S06]  /*0370*/  HADD2.F32 R22, -RZ, R4.H0_H0 ;  /* 0x20000004ff167230 */ /* 0x004fcc0000004100 */
[----:B------:R-:W0:Y:S01]  /*0380*/  F2I.FTZ.TRUNC.NTZ R22, R22 ;  /* 0x0000001600167305 */ /* 0x000e22000021f100 */
[----:B------:R-:W-:Y:S05]  /*0390*/  BRA `(.L_x_36245) ;  /* 0x0000000800cc7947 */ /* 0x000fea0003800000 */
.L_x_36248:
        /* <DEDUP_REMOVED lines=9> */
.L_x_36251:
[----:B------:R-:W2:Y:S02]  /*0430*/  LDG.E.U16 R4, desc[UR36][R4.64] ;  /* 0x0000002404047981 */ /* 0x000ea4000c1e1500 */
[----:B--2---:R-:W-:-:S06]  /*0440*/  HADD2.F32 R22, -RZ, R4.H0_H0 ;  /* 0x20000004ff167230 */ /* 0x004fcc0000004100 */
[----:B------:R-:W0:Y:S01]  /*0450*/  F2I.FTZ.TRUNC.NTZ R22, R22 ;  /* 0x0000001600167305 */ /* 0x000e22000021f100 */
[----:B------:R-:W-:Y:S05]  /*0460*/  BRA `(.L_x_36245) ;  /* 0x0000000800987947 */ /* 0x000fea0003800000 */
.L_x_36250:
[----:B------:R-:W2:Y:S02]  /*0470*/  LDG.E.64 R4, desc[UR36][R4.64] ;  /* 0x0000002404047981 */ /* 0x000ea4000c1e1b00 */
[----:B--2---:R0:W1:Y:S01]  /*0480*/  F2I.F64.TRUNC R22, R4 ;  /* 0x0000000400167311 */ /* 0x004062000030d100 */
[----:B------:R-:W-:Y:S05]  /*0490*/  BRA `(.L_x_36245) ;  /* 0x00000008008c7947 */ /* 0x000fea0003800000 */
.L_x_36240:
        /* <DEDUP_REMOVED lines=12> */
.L_x_36254:
[----:B------:R-:W2:Y:S02]  /*0560*/  LDG.E.64 R4, desc[UR36][R4.64] ;  /* 0x0000002404047981 */ /* 0x000ea4000c1e1b00 */
[----:B--2---:R0:W1:Y:S01]  /*0570*/  F2I.F64.TRUNC R22, R4 ;  /* 0x0000000400167311 */ /* 0x004062000030d100 */
[----:B------:R-:W-:Y:S05]  /*0580*/  BRA `(.L_x_36245) ;  /* 0x0000000800507947 */ /* 0x000fea0003800000 */
.L_x_36253:
        /* <DEDUP_REMOVED lines=26> */
.L_x_36256:
        /* <DEDUP_REMOVED lines=14> */
.L_x_36255:
[----:B------:R-:W2:Y:S02]  /*0810*/  LDG.E.U16 R22, desc[UR36][R4.64] ;  /* 0x0000002404167981 */ /* 0x000ea4000c1e1500 */
[----:B--2---:R-:W-:-:S06]  /*0820*/  IMAD.U32 R22, R22, 0x10000, RZ ;  /* 0x0001000016167824 */ /* 0x004fcc00078e00ff */
[----:B------:R-:W0:Y:S01]  /*0830*/  F2I.FTZ.TRUNC.NTZ R22, R22 ;  /* 0x0000001600167305 */ /* 0x000e22000021f100 */
[----:B------:R-:W-:Y:S05]  /*0840*/  BRA `(.L_x_36245) ;  /* 0x0000000400a07947 */ /* 0x000fea0003800000 */
.L_x_36252:
        /* <DEDUP_REMOVED lines=10> */
.L_x_36259:
        /* <DEDUP_REMOVED lines=21> */
.L_x_36263:
[----:B------:R-:W-:Y:S05]  /*0a40*/  BSYNC.RECONVERGENT B1 ;  /* 0x0000000000017941 */ /* 0x000fea0003800200 */
.L_x_36262:
[----:B------:R-:W-:Y:S01]  /*0a50*/  IMAD.SHL.U32 R0, R0, 0x100000, RZ ;  /* 0x0010000000007824 */ /* 0x000fe200078e00ff */
[----:B------:R-:W-:-:S04]  /*0a60*/  LEA R3, R3, 0x3b800000, 0x17 ;  /* 0x3b80000003037811 */ /* 0x000fc800078eb8ff */
[----:B------:R-:W-:-:S07]  /*0a70*/  LOP3.LUT R22, R3, R0, R7, 0xfe, !PT ;  /* 0x0000000003167212 */ /* 0x000fce00078efe07 */
.L_x_36261:
[----:B------:R-:W-:Y:S05]  /*0a80*/  BSYNC.RECONVERGENT B0 ;  /* 0x0000000000007941 */ /* 0x000fea0003800200 */
.L_x_36260:
[----:B------:R-:W0:Y:S01]  /*0a90*/  F2I.FTZ.TRUNC.NTZ R22, R22 ;  /* 0x0000001600167305 */ /* 0x000e22000021f100 */
[----:B------:R-:W-:Y:S05]  /*0aa0*/  BRA `(.L_x_36245) ;  /* 0x0000000400087947 */ /* 0x000fea0003800000 */
.L_x_36258:
        /* <DEDUP_REMOVED lines=21> */
.L_x_36267:
[----:B------:R-:W-:Y:S05]  /*0c00*/  BSYNC.RECONVERGENT B1 ;  /* 0x0000000000017941 */ /* 0x000fea0003800200 */
.L_x_36266:
[----:B------:R-:W-:Y:S01]  /*0c10*/  IMAD.SHL.U32 R0, R0, 0x200000, RZ ;  /* 0x0020000000007824 */ /* 0x000fe200078e00ff */
[----:B------:R-:W-:-:S04]  /*0c20*/  LEA R3, R3, 0x37800000, 0x17 ;  /* 0x3780000003037811 */ /* 0x000fc800078eb8ff */
[----:B------:R-:W-:-:S07]  /*0c30*/  LOP3.LUT R22, R3, R0, R7, 0xfe, !PT ;  /* 0x0000000003167212 */ /* 0x000fce00078efe07 */
.L_x_36265:
[----:B------:R-:W-:Y:S05]  /*0c40*/  BSYNC.RECONVERGENT B0 ;  /* 0x0000000000007941 */ /* 0x000fea0003800200 */
.L_x_36264:
[----:B------:R-:W0:Y:S01]  /*0c50*/  F2I.FTZ.TRUNC.NTZ R22, R22 ;  /* 0x0000001600167305 */ /* 0x000e22000021f100 */
[----:B------:R-:W-:Y:S05]  /*0c60*/  BRA `(.L_x_36245) ;  /* 0x0000000000987947 */ /* 0x000fea0003800000 */
.L_x_36257:
[----:B------:R-:W-:-:S09]  /*0c70*/  UISETP.NE.AND UP0, UPT, UR4, 0x1c, UPT ;  /* 0x0000001c0400788c */ /* 0x000fd2000bf05270 */
[----:B------:R-:W-:Y:S05]  /*0c80*/  BRA.U !UP0, `(.L_x_36268) ;  /* 0x00000001088c7547 */ /* 0x000fea000b800000 */
[----:B------:R-:W-:-:S09]  /*0c90*/  UISETP.NE.AND UP0, UPT, UR4, 0x1d, UPT ;  /* 0x0000001d0400788c */ /* 0x000fd2000bf05270 */
[----:B------:R-:W-:Y:S05]  /*0ca0*/  BRA.U !UP0, `(.L_x_36269) ;  /* 0x00000001087c7547 */ /* 0x000fea000b800000 */
[----:B------:R-:W-:-:S09]  /*0cb0*/  UISETP.NE.AND UP0, UPT, UR4, 0x2c, UPT ;  /* 0x0000002c0400788c */ /* 0x000fd2000bf05270 */
[----:B------:R-:W-:Y:S05]  /*0cc0*/  BRA.U !UP0, `(.L_x_36270) ;  /* 0x0000000108487547 */ /* 0x000fea000b800000 */
.L_x_36244:
        /* <DEDUP_REMOVED lines=16> */
.L_x_36271:
[----:B------:R-:W-:Y:S01]  /*0dd0*/  IMAD.MOV.U32 R22, RZ, RZ, RZ ;  /* 0x000000ffff167224 */ /* 0x000fe200078e00ff */
[----:B------:R-:W-:Y:S06]  /*0de0*/  BRA `(.L_x_36245) ;  /* 0x0000000000387947 */ /* 0x000fec0003800000 */
.L_x_36270:
        /* <DEDUP_REMOVED lines=8> */
.L_x_36273:
[----:B------:R-:W-:Y:S05]  /*0e70*/  BSYNC.RECONVERGENT B0 ;  /* 0x0000000000007941 */ /* 0x000fea0003800200 */
.L_x_36272:
[----:B------:R-:W0:Y:S01]  /*0e80*/  F2I.FTZ.TRUNC.NTZ R22, R22 ;  /* 0x0000001600167305 */ /* 0x000e22000021f100 */
[----:B------:R-:W-:Y:S05]  /*0e90*/  BRA `(.L_x_36245) ;  /* 0x00000000000c7947 */ /* 0x000fea0003800000 */
.L_x_36269:
[----:B------:R0:W5:Y:S01]  /*0ea0*/  LDG.E R22, desc[UR36][R4.64] ;  /* 0x0000002404167981 */ /* 0x000162000c1e1900 */
[----:B------:R-:W-:Y:S05]  /*0eb0*/  BRA `(.L_x_36245) ;  /* 0x0000000000047947 */ /* 0x000fea0003800000 */
.L_x_36268:
[----:B------:R0:W5:Y:S02]  /*0ec0*/  LDG.E R22, desc[UR36][R4.64] ;  /* 0x0000002404167981 */ /* 0x000164000c1e1900 */
.L_x_36245:
[----:B------:R-:W-:-:S07]  /*0ed0*/  VIADD R26, R2, 0x80 ;  /* 0x00000080021a7836 */ /* 0x000fce0000000000 */
.L_x_36239:
[----:B------:R-:W-:Y:S05]  /*0ee0*/  BSYNC.RECONVERGENT B6 ;  /* 0x0000000000067941 */ /* 0x000fea0003800200 */
.L_x_36238:
        /* <DEDUP_REMOVED lines=23> */
.L_x_36279:
[----:B------:R0:W5:Y:S01]  /*1060*/  LDG.E.U8 R24, desc[UR36][R4.64] ;  /* 0x0000002404187981 */ /* 0x000162000c1e1100 */
[----:B------:R-:W-:Y:S05]  /*1070*/  BRA `(.L_x_36281) ;  /* 0x0000000c00307947 */ /* 0x000fea0003800000 */
.L_x_36278:
        /* <DEDUP_REMOVED lines=8> */
.L_x_36283:
[----:B------:R0:W5:Y:S01]  /*1100*/  LDG.E R24, desc[UR36][R4.64] ;  /* 0x0000002404187981 */ /* 0x000162000c1e1900 */
[----:B------:R-:W-:Y:S05]  /*1110*/  BRA `(.L_x_36281) ;  /* 0x0000000c00087947 */ /* 0x000fea0003800000 */
.L_x_36282:
[----:B------:R0:W5:Y:S01]  /*1120*/  LDG.E.S16 R24, desc[UR36][R4.64] ;  /* 0x0000002404187981 */ /* 0x000162000c1e1700 */
[----:B------:R-:W-:Y:S05]  /*1130*/  BRA `(.L_x_36281) ;  /* 0x0000000c00007947 */ /* 0x000fea0003800000 */
.L_x_36277:
        /* <DEDUP_REMOVED lines=9> */
.L_x_36285:
[----:B------:R-:W2:Y:S02]  /*11d0*/  LDG.E.U16 R4, desc[UR36][R4.64] ;  /* 0x0000002404047981 */ /* 0x000ea4000c1e1500 */
[----:B--2---:R-:W-:-:S06]  /*11e0*/  HADD2.F32 R24, -RZ, R4.H0_H0 ;  /* 0x20000004ff187230 */ /* 0x004fcc0000004100 */
[----:B------:R-:W0:Y:S01]  /*11f0*/  F2I.FTZ.TRUNC.NTZ R24, R24 ;  /* 0x0000001800187305 */ /* 0x000e22000021f100 */
[----:B------:R-:W-:Y:S05]  /*1200*/  BRA `(.L_x_36281) ;  /* 0x0000000800cc7947 */ /* 0x000fea0003800000 */
.L_x_36284:
        /* <DEDUP_REMOVED lines=9> */
.L_x_36287:
[----:B------:R-:W2:Y:S02]  /*12a0*/  LDG.E.U16 R4, desc[UR36][R4.64] ;  /* 0x0000002404047981 */ /* 0x000ea4000c1e1500 */
[----:B--2---:R-:W-:-:S06]  /*12b0*/  HADD2.F32 R24, -RZ, R4.H0_H0 ;  /* 0x20000004ff187230 */ /* 0x004fcc0000004100 */
[----:B------:R-:W0:Y:S01]  /*12c0*/  F2I.FTZ.TRUNC.NTZ R24, R24 ;  /* 0x0000001800187305 */ /* 0x000e22000021f100 */
[----:B------:R-:W-:Y:S05]  /*12d0*/  BRA `(.L_x_36281) ;  /* 0x0000000800987947 */ /* 0x000fea0003800000 */
.L_x_36286:
[----:B------:R-:W2:Y:S02]  /*12e0*/  LDG.E.64 R24, desc[UR36][R4.64] ;  /* 0x0000002404187981 */ /* 0x000ea4000c1e1b00 */
[----:B--2---:R0:W1:Y:S01]  /*12f0*/  F2I.F64.TRUNC R24, R24 ;  /* 0x0000001800187311 */ /* 0x004062000030d100 */
[----:B------:R-:W-:Y:S05]  /*1300*/  BRA `(.L_x_36281) ;  /* 0x00000008008c7947 */ /* 0x000fea0003800000 */
.L_x_36276:
        /* <DEDUP_REMOVED lines=12> */
.L_x_36290:
[----:B------:R-:W2:Y:S02]  /*13d0*/  LDG.E.64 R4, desc[UR36][R4.64] ;  /* 0x0000002404047981 */ /* 0x000ea4000c1e1b00 */
[----:B--2---:R0:W1:Y:S01]  /*13e0*/  F2I.F64.TRUNC R24, R4 ;  /* 0x0000000400187311 */ /* 0x004062000030d100 */
[----:B------:R-:W-:Y:S05]  /*13f0*/  BRA `(.L_x_36281) ;  /* 0x0000000800507947 */ /* 0x000fea0003800000 */
.L_x_36289:
        /* <DEDUP_REMOVED lines=26> */
.L_x_36292:
        /* <DEDUP_REMOVED lines=14> */
.L_x_36291:
[----:B------:R-:W2:Y:S02]  /*1680*/  LDG.E.U16 R24, desc[UR36][R4.64] ;  /* 0x0000002404187981 */ /* 0x000ea4000c1e1500 */
[----:B--2---:R-:W-:-:S06]  /*1690*/  IMAD.U32 R24, R24, 0x10000, RZ ;  /* 0x0001000018187824 */ /* 0x004fcc00078e00ff */
[----:B------:R-:W4:Y:S01]  /*16a0*/  F2I.FTZ.TRUNC.NTZ R24, R24 ;  /* 0x0000001800187305 */ /* 0x000f22000021f100 */
[----:B------:R-:W-:Y:S05]  /*16b0*/  BRA `(.L_x_36281) ;  /* 0x0000000400a07947 */ /* 0x000fea0003800000 */
.L_x_36288:
        /* <DEDUP_REMOVED lines=10> */
.L_x_36295:
        /* <DEDUP_REMOVED lines=21> */
.L_x_36299:
[----:B------:R-:W-:Y:S05]  /*18b0*/  BSYNC.RECONVERGENT B1 ;  /* 0x0000000000017941 */ /* 0x000fea0003800200 */
.L_x_36298:
[----:B------:R-:W-:Y:S01]  /*18c0*/  IMAD.SHL.U32 R0, R0, 0x100000, RZ ;  /* 0x0010000000007824 */ /* 0x000fe200078e00ff */
[----:B------:R-:W-:-:S04]  /*18d0*/  LEA R3, R3, 0x3b800000, 0x17 ;  /* 0x3b80000003037811 */ /* 0x000fc800078eb8ff */
[----:B------:R-:W-:-:S07]  /*18e0*/  LOP3.LUT R24, R3, R0, R7, 0xfe, !PT ;  /* 0x0000000003187212 */ /* 0x000fce00078efe07 */
.L_x_36297:
[----:B------:R-:W-:Y:S05]  /*18f0*/  BSYNC.RECONVERGENT B0 ;  /* 0x0000000000007941 */ /* 0x000fea0003800200 */
.L_x_36296:
[----:B------:R-:W0:Y:S01]  /*1900*/  F2I.FTZ.TRUNC.NTZ R24, R24 ;  /* 0x0000001800187305 */ /* 0x000e22000021f100 */
[----:B------:R-:W-:Y:S05]  /*1910*/  BRA `(.L_x_36281) ;  /* 0x0000000400087947 */ /* 0x000fea0003800000 */
.L_x_36294:
        /* <DEDUP_REMOVED lines=21> */
.L_x_36303:
[----:B------:R-:W-:Y:S05]  /*1a70*/  BSYNC.RECONVERGENT B1 ;  /* 0x0000000000017941 */ /* 0x000fea0003800200 */
.L_x_36302:
[----:B------:R-:W-:Y:S01]  /*1a80*/  IMAD.SHL.U32 R0, R0, 0x200000, RZ ;  /* 0x0020000000007824 */ /* 0x000fe200078e00ff */
[----:B------:R-:W-:-:S04]  /*1a90*/  LEA R3, R3, 0x37800000, 0x17 ;  /* 0x3780000003037811 */ /* 0x000fc800078eb8ff */
[----:B------:R-:W-:-:S07]  /*1aa0*/  LOP3.LUT R24, R3, R0, R7, 0xfe, !PT ;  /* 0x0000000003187212 */ /* 0x000fce00078efe07 */
.L_x_36301:
[----:B------:R-:W-:Y:S05]  /*1ab0*/  BSYNC.RECONVERGENT B0 ;  /* 0x0000000000007941 */ /* 0x000fea0003800200 */
.L_x_36300:
[----:B------:R-:W0:Y:S01]  /*1ac0*/  F2I.FTZ.TRUNC.NTZ R24, R24 ;  /* 0x0000001800187305 */ /* 0x000e22000021f100 */
[----:B------:R-:W-:Y:S05]  /*1ad0*/  BRA `(.L_x_36281) ;  /* 0x0000000000987947 */ /* 0x000fea0003800000 */
.L_x_36293:
        /* <DEDUP_REMOVED lines=14> */
.L_x_36307:
[----:B------:R-:W-:Y:S05]  /*1bc0*/  BSYNC.RECONVERGENT B0 ;  /* 0x0000000000007941 */ /* 0x000fea0003800200 */
.L_x_36306:
[----:B------:R-:W0:Y:S01]  /*1bd0*/  F2I.FTZ.TRUNC.NTZ R24, R24 ;  /* 0x0000001800187305 */ /* 0x000e22000021f100 */
[----:B------:R-:W-:Y:S05]  /*1be0*/  BRA `(.L_x_36281) ;  /* 0x0000000000547947 */ /* 0x000fea0003800000 */
.L_x_36280:
        /* <DEDUP_REMOVED lines=16> */
.L_x_36308:
[----:B------:R-:W-:Y:S01]  /*1cf0*/  IMAD.MOV.U32 R24, RZ, RZ, RZ ;  /* 0x000000ffff187224 */ /* 0x000fe200078e00ff */
[----:B------:R-:W-:Y:S06]  /*1d00*/  BRA `(.L_x_36281) ;  /* 0x00000000000c7947 */ /* 0x000fec0003800000 */
.L_x_36305:
[----:B------:R0:W5:Y:S01]  /*1d10*/  LDG.E R24, desc[UR36][R4.64] ;  /* 0x0000002404187981 */ /* 0x000162000c1e1900 */
[----:B------:R-:W-:Y:S05]  /*1d20*/  BRA `(.L_x_36281) ;  /* 0x0000000000047947 */ /* 0x000fea0003800000 */
.L_x_36304:
[----:B------:R0:W5:Y:S02]  /*1d30*/  LDG.E R24, desc[UR36][R4.64] ;  /* 0x0000002404187981 */ /* 0x000164000c1e1900 */
.L_x_36281:
[----:B------:R-:W-:-:S07]  /*1d40*/  VIADD R26, R26, 0x80 ;  /* 0x000000801a1a7836 */ /* 0x000fce0000000000 */
.L_x_36275:
[----:B------:R-:W-:Y:S05]  /*1d50*/  BSYNC.RECONVERGENT B6 ;  /* 0x0000000000067941 */ /* 0x000fea0003800200 */
.L_x_36274:
        /* <DEDUP_REMOVED lines=23> */
.L_x_36314:
[----:B------:R0:W5:Y:S01]  /*1ed0*/  LDG.E.U8 R18, desc[UR36][R4.64] ;  /* 0x0000002404127981 */ /* 0x000162000c1e1100 */
[----:B------:R-:W-:Y:S05]  /*1ee0*/  BRA `(.L_x_36316) ;  /* 0x0000000c00307947 */ /* 0x000fea0003800000 */
.L_x_36313:
        /* <DEDUP_REMOVED lines=8> */
.L_x_36318:
[----:B------:R0:W5:Y:S01]  /*1f70*/  LDG.E R18, desc[UR36][R4.64] ;  /* 0x0000002404127981 */ /* 0x000162000c1e1900 */
[----:B------:R-:W-:Y:S05]  /*1f80*/  BRA `(.L_x_36316) ;  /* 0x0000000c00087947 */ /* 0x000fea0003800000 */
.L_x_36317:
[----:B------:R0:W5:Y:S01]  /*1f90*/  LDG.E.S16 R18, desc[UR36][R4.64] ;  /* 0x0000002404127981 */ /* 0x000162000c1e1700 */
[----:B------:R-:W-:Y:S05]  /*1fa0*/  BRA `(.L_x_36316) ;  /* 0x0000000c00007947 */ /* 0x000fea0003800000 */
.L_x_36312:
        /* <DEDUP_REMOVED lines=9> */
.L_x_36320:
[----:B------:R-:W2:Y:S02]  /*2040*/  LDG.E.U16 R4, desc[UR36][R4.64] ;  /* 0x0000002404047981 */ /* 0x000ea4000c1e1500 */
[----:B--2---:R-:W-:-:S06]  /*2050*/  HADD2.F32 R18, -RZ, R4.H0_H0 ;  /* 0x20000004ff127230 */ /* 0x004fcc0000004100 */
[----:B------:R-:W0:Y:S01]  /*2060*/  F2I.FTZ.TRUNC.NTZ R18, R18 ;  /* 0x0000001200127305 */ /* 0x000e22000021f100 */
[----:B------:R-:W-:Y:S05]  /*2070*/  BRA `(.L_x_36316) ;  /* 0x0000000800cc7947 */ /* 0x000fea0003800000 */
.L_x_36319:
        /* <DEDUP_REMOVED lines=9> */
.L_x_36322:
[----:B------:R-:W2:Y:S02]  /*2110*/  LDG.E.U16 R4, desc[UR36][R4.64] ;  /* 0x0000002404047981 */ /* 0x000ea4000c1e1500 */
[----:B--2---:R-:W-:-:S06]  /*2120*/  HADD2.F32 R18, -RZ, R4.H0_H0 ;  /* 0x20000004ff127230 */ /* 0x004fcc0000004100 */
[----:B------:R-:W0:Y:S01]  /*2130*/  F2I.FTZ.TRUNC.NTZ R18, R18 ;  /* 0x0000001200127305 */ /* 0x000e22000021f100 */
[----:B------:R-:W-:Y:S05]  /*2140*/  BRA `(.L_x_36316) ;  /* 0x0000000800987947 */ /* 0x000fea0003800000 */
.L_x_36321:
[----:B------:R-:W2:Y:S02]  /*2150*/  LDG.E.64 R4, desc[UR36][R4.64] ;  /* 0x0000002404047981 */ /* 0x000ea4000c1e1b00 */
[----:B--2---:R0:W1:Y:S01]  /*2160*/  F2I.F64.TRUNC R18, R4 ;  /* 0x0000000400127311 */ /* 0x004062000030d100 */
[----:B------:R-:W-:Y:S05]  /*2170*/  BRA `(.L_x_36316) ;  /* 0x00000008008c7947 */ /* 0x000fea0003800000 */
.L_x_36311:
        /* <DEDUP_REMOVED lines=12> */
.L_x_36325:
[----:B------:R-:W2:Y:S02]  /*2240*/  LDG.E.64 R4, desc[UR36][R4.64] ;  /* 0x0000002404047981 */ /* 0x000ea4000c1e1b00 */
[----:B--2---:R0:W1:Y:S01]  /*2250*/  F2I.F64.TRUNC R18, R4 ;  /* 0x0000000400127311 */ /* 0x004062000030d100 */
[----:B------:R-:W-:Y:S05]  /*2260*/  BRA `(.L_x_36316) ;  /* 0x0000000800507947 */ /* 0x000fea0003800000 */
.L_x_36324:
        /* <DEDUP_REMOVED lines=26> */
.L_x_36327:
        /* <DEDUP_REMOVED lines=14> */
.L_x_36326:
[----:B------:R-:W2:Y:S02]  /*24f0*/  LDG.E.U16 R18, desc[UR36][R4.64] ;  /* 0x0000002404127981 */ /* 0x000ea4000c1e1500 */
[----:B--2---:R-:W-:-:S06]  /*2500*/  IMAD.U32 R18, R18, 0x10000, RZ ;  /* 0x0001000012127824 */ /* 0x004fcc00078e00ff */
[----:B------:R-:W0:Y:S01]  /*2510*/  F2I.FTZ.TRUNC.NTZ R18, R18 ;  /* 0x0000001200127305 */ /* 0x000e22000021f100 */
[----:B------:R-:W-:Y:S05]  /*2520*/  BRA `(.L_x_36316) ;  /* 0x0000000400a07947 */ /* 0x000fea0003800000 */
.L_x_36323:
        /* <DEDUP_REMOVED lines=10> */
.L_x_36330:
        /* <DEDUP_REMOVED lines=21> */
.L_x_36334:
[----:B------:R-:W-:Y:S05]  /*2720*/  BSYNC.RECONVERGENT B1 ;  /* 0x0000000000017941 */ /* 0x000fea0003800200 */
.L_x_36333:
[----:B------:R-:W-:Y:S01]  /*2730*/  IMAD.SHL.U32 R0, R0, 0x100000, RZ ;  /* 0x0010000000007824 */ /* 0x000fe200078e00ff */
[----:B------:R-:W-:-:S04]  /*2740*/  LEA R3, R3, 0x3b800000, 0x17 ;  /* 0x3b80000003037811 */ /* 0x000fc800078eb8ff */
[----:B------:R-:W-:-:S07]  /*2750*/  LOP3.LUT R18, R3, R0, R7, 0xfe, !PT ;  /* 0x0000000003127212 */ /* 0x000fce00078efe07 */
.L_x_36332:
[----:B------:R-:W-:Y:S05]  /*2760*/  BSYNC.RECONVERGENT B0 ;  /* 0x0000000000007941 */ /* 0x000fea0003800200 */
.L_x_36331:
[----:B------:R-:W1:Y:S01]  /*2770*/  F2I.FTZ.TRUNC.NTZ R18, R18 ;  /* 0x0000001200127305 */ /* 0x000e62000021f100 */
[----:B------:R-:W-:Y:S05]  /*2780*/  BRA `(.L_x_36316) ;  /* 0x0000000400087947 */ /* 0x000fea0003800000 */
.L_x_36329:
        /* <DEDUP_REMOVED lines=21> */
.L_x_36338:
[----:B------:R-:W-:Y:S05]  /*28e0*/  BSYNC.RECONVERGENT B1 ;  /* 0x0000000000017941 */ /* 0x000fea0003800200 */
.L_x_36337:
[----:B------:R-:W-:Y:S01]  /*28f0*/  IMAD.SHL.U32 R0, R0, 0x200000, RZ ;  /* 0x0020000000007824 */ /* 0x000fe200078e00ff */
[----:B------:R-:W-:-:S04]  /*2900*/  LEA R3, R3, 0x37800000, 0x17 ;  /* 0x3780000003037811 */ /* 0x000fc800078eb8ff */
[----:B------:R-:W-:-:S07]  /*2910*/  LOP3.LUT R18, R3, R0, R7, 0xfe, !PT ;  /* 0x0000000003127212 */ /* 0x000fce00078efe07 */
.L_x_36336:
[----:B------:R-:W-:Y:S05]  /*2920*/  BSYNC.RECONVERGENT B0 ;  /* 0x0000000000007941 */ /* 0x000fea0003800200 */
.L_x_36335:
[----:B------:R-:W2:Y:S01]  /*2930*/  F2I.FTZ.TRUNC.NTZ R18, R18 ;  /* 0x0000001200127305 */ /* 0x000ea2000021f100 */
[----:B------:R-:W-:Y:S05]  /*2940*/  BRA `(.L_x_36316) ;  /* 0x0000000000987947 */ /* 0x000fea0003800000 */
.L_x_36328:
        /* <DEDUP_REMOVED lines=14> */
.L_x_36342:
[----:B------:R-:W-:Y:S05]  /*2a30*/  BSYNC.RECONVERGENT B0 ;  /* 0x0000000000007941 */ /* 0x000fea0003800200 */
.L_x_36341:
[----:B------:R-:W4:Y:S01]  /*2a40*/  F2I.FTZ.TRUNC.NTZ R18, R18 ;  /* 0x0000001200127305 */ /* 0x000f22000021f100 */
[----:B------:R-:W-:Y:S05]  /*2a50*/  BRA `(.L_x_36316) ;  /* 0x0000000000547947 */ /* 0x000fea0003800000 */
.L_x_36315:
        /* <DEDUP_REMOVED lines=16> */
.L_x_36343:
[----:B------:R-:W-:Y:S01]  /*2b60*/  IMAD.MOV.U32 R18, RZ, RZ, RZ ;  /* 0x000000ffff127224 */ /* 0x000fe200078e00ff */
[----:B------:R-:W-:Y:S06]  /*2b70*/  BRA `(.L_x_36316) ;  /* 0x00000000000c7947 */ /* 0x000fec0003800000 */
.L_x_36340:
[----:B------:R0:W5:Y:S01]  /*2b80*/  LDG.E R18, desc[UR36][R4.64] ;  /* 0x0000002404127981 */ /* 0x000162000c1e1900 */
[----:B------:R-:W-:Y:S05]  /*2b90*/  BRA `(.L_x_36316) ;  /* 0x0000000000047947 */ /* 0x000fea0003800000 */
.L_x_36339:
[----:B------:R3:W5:Y:S02]  /*2ba0*/  LDG.E R18, desc[UR36][R4.64] ;  /* 0x0000002404127981 */ /* 0x000764000c1e1900 */
.L_x_36316:
[----:B------:R-:W-:-:S07]  /*2bb0*/  VIADD R26, R26, 0x80 ;  /* 0x000000801a1a7836 */ /* 0x000fce0000000000 */
.L_x_36310:
[----:B------:R-:W-:Y:S05]  /*2bc0*/  BSYNC.RECONVERGENT B6 ;  /* 0x0000000000067941 */ /* 0x000fea0003800200 */
.L_x_36309:
        /* <DEDUP_REMOVED lines=23> */
.L_x_36349:
[----:B------:R0:W5:Y:S01]  /*2d40*/  LDG.E.U8 R16, desc[UR36][R4.64] ;  /* 0x0000002404107981 */ /* 0x000162000c1e1100 */
[----:B------:R-:W-:Y:S05]  /*2d50*/  BRA `(.L_x_36345) ;  /* 0x0000000c002c7947 */ /* 0x000fea0003800000 */
.L_x_36348:
        /* <DEDUP_REMOVED lines=8> */
.L_x_36352:
[----:B------:R0:W5:Y:S01]  /*2de0*/  LDG.E R16, desc[UR36][R4.64] ;  /* 0x0000002404107981 */ /* 0x000162000c1e1900 */
[----:B------:R-:W-:Y:S05]  /*2df0*/  BRA `(.L_x_36345) ;  /* 0x0000000c00047947 */ /* 0x000fea0003800000 */
.L_x_36351:
[----:B------:R0:W5:Y:S01]  /*2e00*/  LDG.E.S16 R16, desc[UR36][R4.64] ;  /* 0x0000002404107981 */ /* 0x000162000c1e1700 */
[----:B------:R-:W-:Y:S05]  /*2e10*/  BRA `(.L_x_36345) ;  /* 0x0000000800fc7947 */ /* 0x000fea0003800000 */
.L_x_36347:
        /* <DEDUP_REMOVED lines=9> */
.L_x_36354:
[----:B------:R-:W2:Y:S02]  /*2eb0*/  LDG.E.U16 R4, desc[UR36][R4.64] ;  /* 0x0000002404047981 */ /* 0x000ea4000c1e1500 */
[----:B--2---:R-:W-:-:S06]  /*2ec0*/  HADD2.F32 R16, -RZ, R4.H0_H0 ;  /* 0x20000004ff107230 */ /* 0x004fcc0000004100 */
[----:B------:R-:W0:Y:S01]  /*2ed0*/  F2I.FTZ.TRUNC.NTZ R16, R16 ;  /* 0x0000001000107305 */ /* 0x000e22000021f100 */
[----:B------:R-:W-:Y:S05]  /*2ee0*/  BRA `(.L_x_36345) ;  /* 0x0000000800c87947 */ /* 0x000fea0003800000 */
.L_x_36353:
        /* <DEDUP_REMOVED lines=9> */
.L_x_36356:
[----:B------:R-:W2:Y:S02]  /*2f80*/  LDG.E.U16 R4, desc[UR36][R4.64] ;  /* 0x0000002404047981 */ /* 0x000ea4000c1e1500 */
[----:B--2---:R-:W-:-:S06]  /*2f90*/  HADD2.F32 R16, -RZ, R4.H0_H0 ;  /* 0x20000004ff107230 */ /* 0x004fcc0000004100 */
[----:B------:R-:W0:Y:S01]  /*2fa0*/  F2I.FTZ.TRUNC.NTZ R16, R16 ;  /* 0x0000001000107305 */ /* 0x000e22000021f100 */
[----:B------:R-:W-:Y:S05]  /*2fb0*/  BRA `(.L_x_36345) ;  /* 0x0000000800947947 */ /* 0x000fea0003800000 */
.L_x_36355:
[----:B------:R-:W2:Y:S02]  /*2fc0*/  LDG.E.64 R16, desc[UR36][R4.64] ;  /* 0x0000002404107981 */ /* 0x000ea4000c1e1b00 */
[----:B--2---:R0:W1:Y:S01]  /*2fd0*/  F2I.F64.TRUNC R16, R16 ;  /* 0x0000001000107311 */ /* 0x004062000030d100 */
[----:B------:R-:W-:Y:S05]  /*2fe0*/  BRA `(.L_x_36345) ;  /* 0x0000000800887947 */ /* 0x000fea0003800000 */
.L_x_36346:
        /* <DEDUP_REMOVED lines=12> */
.L_x_36359:
[----:B------:R-:W2:Y:S02]  /*30b0*/  LDG.E.64 R4, desc[UR36][R4.64] ;  /* 0x0000002404047981 */ /* 0x000ea4000c1e1b00 */
[----:B--2---:R0:W1:Y:S01]  /*30c0*/  F2I.F64.TRUNC R16, R4 ;  /* 0x0000000400107311 */ /* 0x004062000030d100 */
[----:B------:R-:W-:Y:S05]  /*30d0*/  BRA `(.L_x_36345) ;  /* 0x00000008004c7947 */ /* 0x000fea0003800000 */
.L_x_36358:
        /* <DEDUP_REMOVED lines=26> */
.L_x_36361:
        /* <DEDUP_REMOVED lines=14> */
.L_x_36360:
[----:B------:R-:W2:Y:S02]  /*3360*/  LDG.E.U16 R16, desc[UR36][R4.64] ;  /* 0x0000002404107981 */ /* 0x000ea4000c1e1500 */
[----:B--2---:R-:W-:-:S06]  /*3370*/  IMAD.U32 R16, R16, 0x10000, RZ ;  /* 0x0001000010107824 */ /* 0x004fcc00078e00ff */
[----:B------:R-:W0:Y:S01]  /*3380*/  F2I.FTZ.TRUNC.NTZ R16, R16 ;  /* 0x0000001000107305 */ /* 0x000e22000021f100 */
[----:B------:R-:W-:Y:S05]  /*3390*/  BRA `(.L_x_36345) ;  /* 0x00000004009c7947 */ /* 0x000fea0003800000 */
.L_x_36357:
        /* <DEDUP_REMOVED lines=10> */
.L_x_36364:
        /* <DEDUP_REMOVED lines=21> */
.L_x_36368:
[----:B------:R-:W-:Y:S05]  /*3590*/  BSYNC.RECONVERGENT B1 ;  /* 0x0000000000017941 */ /* 0x000fea0003800200 */
.L_x_36367:
[----:B------:R-:W-:Y:S01]  /*35a0*/  IMAD.SHL.U32 R0, R0, 0x100000, RZ ;  /* 0x0010000000007824 */ /* 0x000fe200078e00ff */
[----:B------:R-:W-:-:S04]  /*35b0*/  LEA R3, R3, 0x3b800000, 0x17 ;  /* 0x3b80000003037811 */ /* 0x000fc800078eb8ff */
[----:B------:R-:W-:-:S07]  /*35c0*/  LOP3.LUT R16, R3, R0, R7, 0xfe, !PT ;  /* 0x0000000003107212 */ /* 0x000fce00078efe07 */
.L_x_36366:
[----:B------:R-:W-:Y:S05]  /*35d0*/  BSYNC.RECONVERGENT B0 ;  /* 0x0000000000007941 */ /* 0x000fea0003800200 */
.L_x_36365:
[----:B------:R-:W0:Y:S01]  /*35e0*/  F2I.FTZ.TRUNC.NTZ R16, R16 ;  /* 0x0000001000107305 */ /* 0x000e22000021f100 */
[----:B------:R-:W-:Y:S05]  /*35f0*/  BRA `(.L_x_36345) ;  /* 0x0000000400047947 */ /* 0x000fea0003800000 */
.L_x_36363:
        /* <DEDUP_REMOVED lines=21> */
.L_x_36372:
[----:B------:R-:W-:Y:S05]  /*3750*/  BSYNC.RECONVERGENT B1 ;  /* 0x0000000000017941 */ /* 0x000fea0003800200 */
.L_x_36371:
[----:B------:R-:W-:Y:S01]  /*3760*/  IMAD.SHL.U32 R0, R0, 0x200000, RZ ;  /* 0x0020000000007824 */ /* 0x000fe200078e00ff */
[----:B------:R-:W-:-:S04]  /*3770*/  LEA R3, R3, 0x37800000, 0x17 ;  /* 0x3780000003037811 */ /* 0x000fc800078eb8ff */
[----:B------:R-:W-:-:S07]  /*3780*/  LOP3.LUT R16, R3, R0, R7, 0xfe, !PT ;  /* 0x0000000003107212 */ /* 0x000fce00078efe07 */
.L_x_36370:
[----:B------:R-:W-:Y:S05]  /*3790*/  BSYNC.RECONVERGENT B0 ;  /* 0x0000000000007941 */ /* 0x000fea0003800200 */
.L_x_36369:
[----:B------:R-:W0:Y:S01]  /*37a0*/  F2I.FTZ.TRUNC.NTZ R16, R16 ;  /* 0x0000001000107305 */ /* 0x000e22000021f100 */
[----:B------:R-:W-:Y:S05]  /*37b0*/  BRA `(.L_x_36345) ;  /* 0x0000000000947947 */ /* 0x000fea0003800000 */
.L_x_36362:
        /* <DEDUP_REMOVED lines=14> */
.L_x_36376:
[----:B------:R-:W-:Y:S05]  /*38a0*/  BSYNC.RECONVERGENT B0 ;  /* 0x0000000000007941 */ /* 0x000fea0003800200 */
.L_x_36375:
[----:B------:R-:W0:Y:S01]  /*38b0*/  F2I.FTZ.TRUNC.NTZ R16, R16 ;  /* 0x0000001000107305 */ /* 0x000e22000021f100 */
[----:B------:R-:W-:Y:S05]  /*38c0*/  BRA `(.L_x_36345) ;  /* 0x0000000000507947 */ /* 0x000fea0003800000 */
.L_x_36350:
        /* <DEDUP_REMOVED lines=16> */
.L_x_36377:
[----:B------:R-:W-:Y:S05]  /*39d0*/  BRA `(.L_x_36345) ;  /* 0x00000000000c7947 */ /* 0x000fea0003800000 */
.L_x_36374:
[----:B------:R0:W5:Y:S01]  /*39e0*/  LDG.E R16, desc[UR36][R4.64] ;  /* 0x0000002404107981 */ /* 0x000162000c1e1900 */
[----:B------:R-:W-:Y:S05]  /*39f0*/  BRA `(.L_x_36345) ;  /* 0x0000000000047947 */ /* 0x000fea0003800000 */
.L_x_36373:
[----:B------:R0:W5:Y:S02]  /*3a00*/  LDG.E R16, desc[UR36][R4.64] ;  /* 0x0000002404107981 */ /* 0x000164000c1e1900 */
.L_x_36345:
[----:B------:R-:W-:Y:S05]  /*3a10*/  BSYNC.RECONVERGENT B6 ;  /* 0x0000000000067941 */ /* 0x000fea0003800200 */
.L_x_36344:
[----:B------:R-:W1:Y:S01]  /*3a20*/  LDCU UR4, c[0x0][0x388] ;  /* 0x00007100ff0477ac */ /* 0x000e620008000800 */
[----:B0-----:R-:W0:Y:S01]  /*3a30*/  LDC.U8 R17, c[0x0][0x3ac] ;  /* 0x0000eb00ff117b82 */ /* 0x001e220000000000 */
[----:B------:R-:W-:Y:S01]  /*3a40*/  ISETP.GE.AND P0, PT, R2, R19, PT ;  /* 0x000000130200720c */ /* 0x000fe20003f06270 */
[----:B------:R-:W-:Y:S04]  /*3a50*/  BSSY.RECONVERGENT B7, `(.L_x_36378) ;  /* 0x00002c2000077945 */ /* 0x000fe80003800200 */
[----:B------:R-:W-:Y:S01]  /*3a60*/  BSSY.RELIABLE B6, `(.L_x_36379) ;  /* 0x00001d9000067945 */ /* 0x000fe20003800100 */
[----:B-12345:R-:W-:Y:S02]  /*3a70*/  VIMNMX R4, PT, PT, R22, UR4, !PT ;  /* 0x0000000416047c48 */ /* 0x03efe4000ffe0100 */
[----:B------:R-:W-:-:S02]  /*3a80*/  VIMNMX R22, PT, PT, R24, UR4, !PT ;  /* 0x0000000418167c48 */ /* 0x000fc4000ffe0100 */
[----:B------:R-:W-:Y:S02]  /*3a90*/  VIMNMX R18, PT, PT, R18, UR4, !PT ;  /* 0x0000000412127c48 */ /* 0x000fe4000ffe0100 */
[----:B------:R-:W-:Y:S01]  /*3aa0*/  VIMNMX R16, PT, PT, R16, UR4, !PT ;  /* 0x0000000410107c48 */ /* 0x000fe2000ffe0100 */
        /* <DEDUP_REMOVED lines=22> */
.L_x_36384:
[----:B------:R0:W-:Y:S01]  /*3c10*/  STG.E.U8 desc[UR36][R8.64], R4 ;  /* 0x0000000408007986 */ /* 0x0001e2000c101124 */
[----:B------:R-:W-:Y:S05]  /*3c20*/  BRA `(.L_x_36386) ;  /* 0x0000000c003c7947 */ /* 0x000fea0003800000 */
.L_x_36383:
        /* <DEDUP_REMOVED lines=9> */
.L_x_36388:
[----:B------:R0:W-:Y:S01]  /*3cc0*/  STG.E desc[UR36][R8.64], R4 ;  /* 0x0000000408007986 */ /* 0x0001e2000c101924 */
[----:B------:R-:W-:Y:S05]  /*3cd0*/  BRA `(.L_x_36386) ;  /* 0x0000000c00107947 */ /* 0x000fea0003800000 */
.L_x_36387:
[----:B------:R0:W-:Y:S01]  /*3ce0*/  STG.E.U16 desc[UR36][R8.64], R4 ;  /* 0x0000000408007986 */ /* 0x0001e2000c101524 */
[----:B------:R-:W-:Y:S05]  /*3cf0*/  BRA `(.L_x_36386) ;  /* 0x0000000c00087947 */ /* 0x000fea0003800000 */
.L_x_36382:
        /* <DEDUP_REMOVED lines=9> */
.L_x_36390:
[----:B------:R-:W-:-:S04]  /*3d90*/  I2FP.F32.S32 R0, R4 ;  /* 0x0000000400007245 */ /* 0x000fc80000201400 */
[----:B------:R-:W-:-:S05]  /*3da0*/  F2FP.F16.F32.PACK_AB R0, RZ, R0 ;  /* 0x00000000ff00723e */ /* 0x000fca00000000ff */
[----:B------:R0:W-:Y:S01]  /*3db0*/  STG.E.U16 desc[UR36][R8.64], R0 ;  /* 0x0000000008007986 */ /* 0x0001e2000c101524 */
[----:B------:R-:W-:Y:S05]  /*3dc0*/  BRA `(.L_x_36386) ;  /* 0x0000000800d47947 */ /* 0x000fea0003800000 */
.L_x_36389:
        /* <DEDUP_REMOVED lines=10> */
.L_x_36392:
[----:B------:R-:W-:-:S04]  /*3e70*/  I2FP.F32.S32 R4, R4 ;  /* 0x0000000400047245 */ /* 0x000fc80000201400 */
[----:B------:R-:W-:-:S04]  /*3e80*/  F2FP.F16.F32.PACK_AB R3, RZ, R4 ;  /* 0x00000004ff03723e */ /* 0x000fc800000000ff */
[----:B------:R-:W-:-:S05]  /*3e90*/  PRMT R3, R3, 0x5410, RZ ;  /* 0x0000541003037816 */ /* 0x000fca00000000ff */
[----:B------:R0:W-:Y:S01]  /*3ea0*/  STG.E desc[UR36][R8.64], R3 ;  /* 0x0000000308007986 */ /* 0x0001e2000c101924 */
[----:B------:R-:W-:Y:S05]  /*3eb0*/  BRA `(.L_x_36386) ;  /* 0x0000000800987947 */ /* 0x000fea0003800000 */
.L_x_36391:
[----:B------:R-:W0:Y:S02]  /*3ec0*/  I2F.F64 R4, R4 ;  /* 0x0000000400047312 */ /* 0x000e240000201c00 */
[----:B0-----:R0:W-:Y:S01]  /*3ed0*/  STG.E.64 desc[UR36][R8.64], R4 ;  /* 0x0000000408007986 */ /* 0x0011e2000c101b24 */
[----:B------:R-:W-:Y:S05]  /*3ee0*/  BRA `(.L_x_36386) ;  /* 0x00000008008c7947 */ /* 0x000fea0003800000 */
.L_x_36381:
        /* <DEDUP_REMOVED lines=12> */
.L_x_36395:
[----:B------:R-:W0:Y:S01]  /*3fb0*/  I2F.F64 R4, R4 ;  /* 0x0000000400047312 */ /* 0x000e220000201c00 */
[----:B------:R-:W-:-:S05]  /*3fc0*/  CS2R R6, SRZ ;  /* 0x0000000000067805 */ /* 0x000fca000001ff00 */
[----:B0-----:R3:W-:Y:S01]  /*3fd0*/  STG.E.128 desc[UR36][R8.64], R4 ;  /* 0x0000000408007986 */ /* 0x0017e2000c101d24 */
[----:B------:R-:W-:Y:S05]  /*3fe0*/  BRA `(.L_x_36386) ;  /* 0x00000008004c7947 */ /* 0x000fea0003800000 */
.L_x_36394:
        /* <DEDUP_REMOVED lines=19> */
.L_x_36399:
[----:B------:R-:W-:Y:S05]  /*4120*/  BSYNC.RECONVERGENT B0 ;  /* 0x0000000000007941 */ /* 0x000fea0003800200 */
.L_x_36398:
[----:B------:R-:W-:-:S05]  /*4130*/  LOP3.LUT R5, R0, 0x80, R5, 0xf8, !PT ;  /* 0x0000008000057812 */ /* 0x000fca00078ef805 */
[----:B------:R2:W-:Y:S01]  /*4140*/  STG.E.U8 desc[UR36][R8.64], R5 ;  /* 0x0000000508007986 */ /* 0x0005e2000c101124 */
[----:B------:R-:W-:Y:S05]  /*4150*/  BRA `(.L_x_36386) ;  /* 0x0000000400f07947 */ /* 0x000fea0003800000 */
.L_x_36397:
        /* <DEDUP_REMOVED lines=15> */
.L_x_36401:
[----:B------:R-:W-:Y:S05]  /*4250*/  BSYNC.RECONVERGENT B0 ;  /* 0x0000000000007941 */ /* 0x000fea0003800200 */
.L_x_36400:
[----:B------:R-:W-:-:S05]  /*4260*/  LOP3.LUT R5, R0, 0x80, R5, 0xf8, !PT ;  /* 0x0000008000057812 */ /* 0x000fca00078ef805 */
[----:B------:R1:W-:Y:S01]  /*4270*/  STG.E.U8 desc[UR36][R8.64], R5 ;  /* 0x0000000508007986 */ /* 0x0003e2000c101124 */
[----:B------:R-:W-:Y:S05]  /*4280*/  BRA `(.L_x_36386) ;  /* 0x0000000400a47947 */ /* 0x000fea0003800000 */
.L_x_36396:
[----:B------:R-:W-:-:S04]  /*4290*/  I2FP.F32.S32 R0, R4 ;  /* 0x0000000400007245 */ /* 0x000fc80000201400 */
[----:B------:R-:W-:-:S05]  /*42a0*/  F2FP.BF16.F32.PACK_AB R0, RZ, R0 ;  /* 0x00000000ff00723e */ /* 0x000fca00000010ff */
[----:B------:R0:W-:Y:S01]  /*42b0*/  STG.E.U16 desc[UR36][R8.64], R0 ;  /* 0x0000000008007986 */ /* 0x0001e2000c101524 */
[----:B------:R-:W-:Y:S05]  /*42c0*/  BRA `(.L_x_36386) ;  /* 0x0000000400947947 */ /* 0x000fea0003800000 */
.L_x_36393:
        /* <DEDUP_REMOVED lines=10> */
.L_x_36404:
        /* <DEDUP_REMOVED lines=13> */
.L_x_36407:
[----:B------:R-:W-:-:S04]  /*4440*/  SHF.R.U32.HI R0, RZ, 0x14, R3 ;  /* 0x00000014ff007819 */ /* 0x000fc80000011603 */
[----:B------:R-:W-:-:S04]  /*4450*/  LOP3.LUT R0, R0, 0x1, RZ, 0xc0, !PT ;  /* 0x0000000100007812 */ /* 0x000fc800078ec0ff */
[----:B------:R-:W-:-:S04]  /*4460*/  IADD3 R0, PT, PT, R3, 0x487ffff, R0 ;  /* 0x0487ffff03007810 */ /* 0x000fc80007ffe000 */
[----:B------:R-:W-:-:S04]  /*4470*/  SHF.R.U32.HI R0, RZ, 0x14, R0 ;  /* 0x00000014ff007819 */ /* 0x000fc80000011600 */
[----:B------:R-:W-:-:S07]  /*4480*/  LOP3.LUT R0, R0, 0xff, RZ, 0xc0, !PT ;  /* 0x000000ff00007812 */ /* 0x000fce00078ec0ff */
.L_x_36408:
[----:B------:R-:W-:-:S04]  /*4490*/  SHF.R.U32.HI R3, RZ, 0x18, R3 ;  /* 0x00000018ff037819 */ /* 0x000fc80000011603 */
[----:B------:R-:W-:-:S04]  /*44a0*/  LOP3.LUT R0, R0, 0x80, R3, 0xf8, !PT ;  /* 0x0000008000007812 */ /* 0x000fc800078ef803 */
[----:B------:R-:W-:-:S07]  /*44b0*/  PRMT R4, R0, 0x7610, R4 ;  /* 0x0000761000047816 */ /* 0x000fce0000000004 */
.L_x_36406:
[----:B------:R-:W-:Y:S05]  /*44c0*/  BSYNC.RECONVERGENT B0 ;  /* 0x0000000000007941 */ /* 0x000fea0003800200 */
.L_x_36405:
[----:B------:R0:W-:Y:S01]  /*44d0*/  STG.E.U8 desc[UR36][R8.64], R4 ;  /* 0x0000000408007986 */ /* 0x0001e2000c101124 */
[----:B------:R-:W-:Y:S05]  /*44e0*/  BRA `(.L_x_36386) ;  /* 0x00000004000c7947 */ /* 0x000fea0003800000 */
.L_x_36403:
        /* <DEDUP_REMOVED lines=13> */
.L_x_36411:
[----:B------:R-:W-:-:S04]  /*45c0*/  SHF.R.U32.HI R0, RZ, 0x15, R3 ;  /* 0x00000015ff007819 */ /* 0x000fc80000011603 */
[----:B------:R-:W-:-:S04]  /*45d0*/  LOP3.LUT R0, R0, 0x1, RZ, 0xc0, !PT ;  /* 0x0000000100007812 */ /* 0x000fc800078ec0ff */
[----:B------:R-:W-:-:S04]  /*45e0*/  IADD3 R0, PT, PT, R3, 0x88fffff, R0 ;  /* 0x088fffff03007810 */ /* 0x000fc80007ffe000 */
[----:B------:R-:W-:-:S04]  /*45f0*/  SHF.R.U32.HI R0, RZ, 0x15, R0 ;  /* 0x00000015ff007819 */ /* 0x000fc80000011600 */
[----:B------:R-:W-:-:S07]  /*4600*/  LOP3.LUT R0, R0, 0xff, RZ, 0xc0, !PT ;  /* 0x000000ff00007812 */ /* 0x000fce00078ec0ff */
.L_x_36412:
[----:B------:R-:W-:-:S04]  /*4610*/  SHF.R.U32.HI R3, RZ, 0x18, R3 ;  /* 0x00000018ff037819 */ /* 0x000fc80000011603 */
[----:B------:R-:W-:-:S04]  /*4620*/  LOP3.LUT R0, R0, 0x80, R3, 0xf8, !PT ;  /* 0x0000008000007812 */ /* 0x000fc800078ef803 */
[----:B------:R-:W-:-:S07]  /*4630*/  PRMT R4, R0, 0x7610, R4 ;  /* 0x0000761000047816 */ /* 0x000fce0000000004 */
.L_x_36410:
[----:B------:R-:W-:Y:S05]  /*4640*/  BSYNC.RECONVERGENT B0 ;  /* 0x0000000000007941 */ /* 0x000fea0003800200 */
.L_x_36409:
[----:B------:R0:W-:Y:S01]  /*4650*/  STG.E.U8 desc[UR36][R8.64], R4 ;  /* 0x0000000408007986 */ /* 0x0001e2000c101124 */
[----:B------:R-:W-:Y:S05]  /*4660*/  BRA `(.L_x_36386) ;  /* 0x0000000000ac7947 */ /* 0x000fea0003800000 */
.L_x_36402:
[----:B------:R-:W-:-:S13]  /*4670*/  ISETP.NE.AND P0, PT, R0, 0x1c, PT ;  /* 0x0000001c0000780c */ /* 0x000fda0003f05270 */
[----:B------:R-:W-:Y:S05]  /*4680*/  @!P0 BRA `(.L_x_36413) ;  /* 0x0000000000a08947 */ /* 0x000fea0003800000 */
[----:B------:R-:W-:-:S13]  /*4690*/  ISETP.NE.AND P0, PT, R0, 0x1d, PT ;  /* 0x0000001d0000780c */ /* 0x000fda0003f05270 */
[----:B------:R-:W-:Y:S05]  /*46a0*/  @!P0 BRA `(.L_x_36414) ;  /* 0x00000000008c8947 */ /* 0x000fea0003800000 */
[----:B------:R-:W-:-:S13]  /*46b0*/  ISETP.NE.AND P0, PT, R0, 0x2c, PT ;  /* 0x0000002c0000780c */ /* 0x000fda0003f05270 */
[----:B------:R-:W-:Y:S05]  /*46c0*/  @!P0 BRA `(.L_x_36415) ;  /* 0x0000000000448947 */ /* 0x000fea0003800000 */
.L_x_36385:
        /* <DEDUP_REMOVED lines=16> */
.L_x_36416:
[----:B------:R-:W-:Y:S05]  /*47d0*/  BRA `(.L_x_36386) ;  /* 0x0000000000507947 */ /* 0x000fea0003800000 */
.L_x_36415:
        /* <DEDUP_REMOVED lines=16> */
.L_x_36414:
[----:B------:R-:W-:-:S05]  /*48e0*/  SHF.R.S32.HI R5, RZ, 0x1f, R4 ;  /* 0x0000001fff057819 */ /* 0x000fca0000011404 */
[----:B------:R0:W-:Y:S01]  /*48f0*/  STG.E.64 desc[UR36][R8.64], R4 ;  /* 0x0000000408007986 */ /* 0x0001e2000c101b24 */
[----:B------:R-:W-:Y:S05]  /*4900*/  BRA `(.L_x_36386) ;  /* 0x0000000000047947 */ /* 0x000fea0003800000 */
.L_x_36413:
[----:B------:R0:W-:Y:S02]  /*4910*/  STG.E desc[UR36][R8.64], R4 ;  /* 0x0000000408007986 */ /* 0x0001e4000c101924 */
.L_x_36386:
        /* <DEDUP_REMOVED lines=23> */
.L_x_36421:
[----:B------:R0:W-:Y:S01]  /*4a90*/  STG.E.U8 desc[UR36][R8.64], R22 ;  /* 0x0000001608007986 */ /* 0x0001e2000c101124 */
[----:B------:R-:W-:Y:S05]  /*4aa0*/  BRA `(.L_x_36423) ;  /* 0x0000000c00407947 */ /* 0x000fea0003800000 */
.L_x_36420:
        /* <DEDUP_REMOVED lines=10> */
.L_x_36425:
[----:B------:R3:W-:Y:S01]  /*4b50*/  STG.E desc[UR36][R8.64], R22 ;  /* 0x0000001608007986 */ /* 0x0007e2000c101924 */
[----:B------:R-:W-:Y:S05]  /*4b60*/  BRA `(.L_x_36423) ;  /* 0x0000000c00107947 */ /* 0x000fea0003800000 */
.L_x_36424:
[----:B------:R2:W-:Y:S01]  /*4b70*/  STG.E.U16 desc[UR36][R8.64], R22 ;  /* 0x0000001608007986 */ /* 0x0005e2000c101524 */
[----:B------:R-:W-:Y:S05]  /*4b80*/  BRA `(.L_x_36423) ;  /* 0x0000000c00087947 */ /* 0x000fea0003800000 */
.L_x_36419:
        /* <DEDUP_REMOVED lines=9> */
.L_x_36427:
[----:B------:R-:W-:-:S04]  /*4c20*/  I2FP.F32.S32 R0, R22 ;  /* 0x0000001600007245 */ /* 0x000fc80000201400 */
[----:B------:R-:W-:-:S05]  /*4c30*/  F2FP.F16.F32.PACK_AB R0, RZ, R0 ;  /* 0x00000000ff00723e */ /* 0x000fca00000000ff */
[----:B------:R0:W-:Y:S01]  /*4c40*/  STG.E.U16 desc[UR36][R8.64], R0 ;  /* 0x0000000008007986 */ /* 0x0001e2000c101524 */
[----:B------:R-:W-:Y:S05]  /*4c50*/  BRA `(.L_x_36423) ;  /* 0x0000000800d47947 */ /* 0x000fea0003800000 */
.L_x_36426:
        /* <DEDUP_REMOVED lines=10> */
.L_x_36429:
[----:B------:R-:W-:-:S04]  /*4d00*/  I2FP.F32.S32 R22, R22 ;  /* 0x0000001600167245 */ /* 0x000fc80000201400 */
[----:B------:R-:W-:-:S04]  /*4d10*/  F2FP.F16.F32.PACK_AB R3, RZ, R22 ;  /* 0x00000016ff03723e */ /* 0x000fc800000000ff */
[----:B------:R-:W-:-:S05]  /*4d20*/  PRMT R3, R3, 0x5410, RZ ;  /* 0x0000541003037816 */ /* 0x000fca00000000ff */
[----:B------:R0:W-:Y:S01]  /*4d30*/  STG.E desc[UR36][R8.64], R3 ;  /* 0x0000000308007986 */ /* 0x0001e2000c101924 */
[----:B------:R-:W-:Y:S05]  /*4d40*/  BRA `(.L_x_36423) ;  /* 0x0000000800987947 */ /* 0x000fea0003800000 */
.L_x_36428:
[----:B------:R-:W0:Y:S02]  /*4d50*/  I2F.F64 R4, R22 ;  /* 0x0000001600047312 */ /* 0x000e240000201c00 */
[----:B0-----:R0:W-:Y:S01]  /*4d60*/  STG.E.64 desc[UR36][R8.64], R4 ;  /* 0x0000000408007986 */ /* 0x0011e2000c101b24 */
[----:B------:R-:W-:Y:S05]  /*4d70*/  BRA `(.L_x_36423) ;  /* 0x00000008008c7947 */ /* 0x000fea0003800000 */
.L_x_36418:
        /* <DEDUP_REMOVED lines=12> */
.L_x_36433:
        /* <DEDUP_REMOVED lines=17> */
.L_x_36436:
[----:B------:R-:W-:-:S04]  /*4f50*/  SHF.R.U32.HI R3, RZ, 0x18, R5 ;  /* 0x00000018ff037819 */ /* 0x000fc80000011605 */
[----:B------:R-:W-:-:S04]  /*4f60*/  LOP3.LUT R0, R0, 0x80, R3, 0xf8, !PT ;  /* 0x0000008000007812 */ /* 0x000fc800078ef803 */
[----:B------:R-:W-:-:S07]  /*4f70*/  PRMT R4, R0, 0x7610, R4 ;  /* 0x0000761000047816 */ /* 0x000fce0000000004 */
.L_x_36435:
[----:B------:R-:W-:Y:S05]  /*4f80*/  BSYNC.RECONVERGENT B0 ;  /* 0x0000000000007941 */ /* 0x000fea0003800200 */
.L_x_36434:
[----:B------:R0:W-:Y:S01]  /*4f90*/  STG.E.U8 desc[UR36][R8.64], R4 ;  /* 0x0000000408007986 */ /* 0x0001e2000c101124 */
[----:B------:R-:W-:Y:S05]  /*4fa0*/  BRA `(.L_x_36423) ;  /* 0x0000000800007947 */ /* 0x000fea0003800000 */
.L_x_36432:
        /* <DEDUP_REMOVED lines=17> */
.L_x_36439:
[----:B------:R-:W-:-:S04]  /*50c0*/  SHF.R.U32.HI R3, RZ, 0x18, R5 ;  /* 0x00000018ff037819 */ /* 0x000fc80000011605 */
[----:B------:R-:W-:-:S04]  /*50d0*/  LOP3.LUT R0, R0, 0x80, R3, 0xf8, !PT ;  /* 0x0000008000007812 */ /* 0x000fc800078ef803 */
[----:B------:R-:W-:-:S07]  /*50e0*/  PRMT R4, R0, 0x7610, R4 ;  /* 0x0000761000047816 */ /* 0x000fce0000000004 */
.L_x_36438:
[----:B------:R-:W-:Y:S05]  /*50f0*/  BSYNC.RECONVERGENT B0 ;  /* 0x0000000000007941 */ /* 0x000fea0003800200 */
.L_x_36437:
[----:B------:R0:W-:Y:S01]  /*5100*/  STG.E.U8 desc[UR36][R8.64], R4 ;  /* 0x0000000408007986 */ /* 0x0001e2000c101124 */
[----:B------:R-:W-:Y:S05]  /*5110*/  BRA `(.L_x_36423) ;  /* 0x0000000400a47947 */ /* 0x000fea0003800000 */
.L_x_36431:
        /* <DEDUP_REMOVED lines=22> */
.L_x_36441:
[--C-:B------:R-:W-:Y:S01]  /*5280*/  SHF.R.S32.HI R5, RZ, 0x1f, R22.reuse ;  /* 0x0000001fff057819 */ /* 0x100fe20000011416 */
[----:B------:R-:W-:-:S05]  /*5290*/  IMAD.MOV.U32 R4, RZ, RZ, R22 ;  /* 0x000000ffff047224 */ /* 0x000fca00078e0016 */
[----:B------:R0:W-:Y:S01]  /*52a0*/  STG.E.64 desc[UR36][R8.64], R4 ;  /* 0x0000000408007986 */ /* 0x0001e2000c101b24 */
[----:B------:R-:W-:Y:S05]  /*52b0*/  BRA `(.L_x_36423) ;  /* 0x00000004003c7947 */ /* 0x000fea0003800000 */
.L_x_36440:
[----:B------:R0:W-:Y:S01]  /*52c0*/  STG.E desc[UR36][R8.64], R22 ;  /* 0x0000001608007986 */ /* 0x0001e2000c101924 */
[----:B------:R-:W-:Y:S05]  /*52d0*/  BRA `(.L_x_36423) ;  /* 0x0000000400347947 */ /* 0x000fea0003800000 */
.L_x_36430:
        /* <DEDUP_REMOVED lines=10> */
.L_x_36443:
[----:B------:R-:W0:Y:S01]  /*5380*/  I2F.F64 R4, R22 ;  /* 0x0000001600047312 */ /* 0x000e220000201c00 */
[----:B------:R-:W-:-:S05]  /*5390*/  CS2R R6, SRZ ;  /* 0x0000000000067805 */ /* 0x000fca000001ff00 */
[----:B0-----:R0:W-:Y:S01]  /*53a0*/  STG.E.128 desc[UR36][R8.64], R4 ;  /* 0x0000000408007986 */ /* 0x0011e2000c101d24 */
[----:B------:R-:W-:Y:S05]  /*53b0*/  BRA `(.L_x_36423) ;  /* 0x0000000000fc7947 */ /* 0x000fea0003800000 */
.L_x_36442:
[----:B------:R-:W-:-:S13]  /*53c0*/  ISETP.NE.AND P0, PT, R0, 0xf, PT ;  /* 0x0000000f0000780c */ /* 0x000fda0003f05270 */
[----:B------:R-:W-:Y:S05]  /*53d0*/  @!P0 BRA `(.L_x_36444) ;  /* 0x0000000000e88947 */ /* 0x000fea0003800000 */
[----:B------:R-:W-:-:S13]  /*53e0*/  ISETP.NE.AND P0, PT, R0, 0x17, PT ;  /* 0x000000170000780c */ /* 0x000fda0003f05270 */
[----:B------:R-:W-:Y:S05]  /*53f0*/  @!P0 BRA `(.L_x_36445) ;  /* 0x0000000000908947 */ /* 0x000fea0003800000 */
[----:B------:R-:W-:-:S13]  /*5400*/  ISETP.NE.AND P0, PT, R0, 0x18, PT ;  /* 0x000000180000780c */ /* 0x000fda0003f05270 */
[----:B------:R-:W-:Y:S05]  /*5410*/  @!P0 BRA `(.L_x_36446) ;  /* 0x0000000000448947 */ /* 0x000fea0003800000 */
.L_x_36422:
        /* <DEDUP_REMOVED lines=16> */
.L_x_36447:
[----:B------:R-:W-:Y:S05]  /*5520*/  BRA `(.L_x_36423) ;  /* 0x0000000000a07947 */ /* 0x000fea0003800000 */
.L_x_36446:
        /* <DEDUP_REMOVED lines=13> */
.L_x_36449:
[----:B------:R-:W-:Y:S05]  /*5600*/  BSYNC.RECONVERGENT B0 ;  /* 0x0000000000007941 */ /* 0x000fea0003800200 */
.L_x_36448:
[----:B------:R-:W-:-:S05]  /*5610*/  LOP3.LUT R3, R0, 0x80, R3, 0xf8, !PT ;  /* 0x0000008000037812 */ /* 0x000fca00078ef803 */
[----:B------:R0:W-:Y:S01]  /*5620*/  STG.E.U8 desc[UR36][R8.64], R3 ;  /* 0x0000000308007986 */ /* 0x0001e2000c101124 */
[----:B------:R-:W-:Y:S05]  /*5630*/  BRA `(.L_x_36423) ;  /* 0x00000000005c7947 */ /* 0x000fea0003800000 */
.L_x_36445:
        /* <DEDUP_REMOVED lines=12> */
.L_x_36451:
[----:B------:R-:W-:Y:S01]  /*5700*/  IMAD.MOV.U32 R0, RZ, RZ, 0x7f ;  /* 0x0000007fff007424 */ /* 0x000fe200078e00ff */
[----:B------:R-:W-:-:S04]  /*5710*/  ISETP.GT.U32.AND P0, PT, R4, 0x7f800000, PT ;  /* 0x7f8000000400780c */ /* 0x000fc80003f04070 */
[----:B------:R-:W-:-:S09]  /*5720*/  SEL R0, R0, 0x7c, P0 ;  /* 0x0000007c00007807 */ /* 0x000fd20000000000 */
.L_x_36452:
[----:B------:R-:W-:Y:S05]  /*5730*/  BSYNC.RECONVERGENT B0 ;  /* 0x0000000000007941 */ /* 0x000fea0003800200 */
.L_x_36450:
[----:B------:R-:W-:-:S04]  /*5740*/  SHF.R.U32.HI R3, RZ, 0x18, R3 ;  /* 0x00000018ff037819 */ /* 0x000fc80000011603 */
[----:B------:R-:W-:-:S05]  /*5750*/  LOP3.LUT R3, R0, 0x80, R3, 0xf8, !PT ;  /* 0x0000008000037812 */ /* 0x000fca00078ef803 */
[----:B------:R0:W-:Y:S01]  /*5760*/  STG.E.U8 desc[UR36][R8.64], R3 ;  /* 0x0000000308007986 */ /* 0x0001e2000c101124 */
[----:B------:R-:W-:Y:S05]  /*5770*/  BRA `(.L_x_36423) ;  /* 0x00000000000c7947 */ /* 0x000fea0003800000 */
.L_x_36444:
[----:B------:R-:W-:-:S04]  /*5780*/  I2FP.F32.S32 R0, R22 ;  /* 0x0000001600007245 */ /* 0x000fc80000201400 */
[----:B------:R-:W-:-:S05]  /*5790*/  F2FP.BF16.F32.PACK_AB R0, RZ, R0 ;  /* 0x00000000ff00723e */ /* 0x000fca00000010ff */
[----:B------:R0:W-:Y:S02]  /*57a0*/  STG.E.U16 desc[UR36][R8.64], R0 ;  /* 0x0000000008007986 */ /* 0x0001e4000c101524 */
.L_x_36423:
[----:B------:R-:W-:-:S07]  /*57b0*/  VIADD R2, R2, 0x80 ;  /* 0x0000008002027836 */ /* 0x000fce0000000000 */
.L_x_36380:
[----:B------:R-:W-:-:S13]  /*57c0*/  ISETP.GE.AND P0, PT, R2, R19, PT ;  /* 0x000000130200720c */ /* 0x000fda0003f06270 */
[----:B------:R-:W-:Y:S05]  /*57d0*/  @P0 BREAK.RELIABLE B6 ;  /* 0x0000000000060942 */ /* 0x000fea0003800100 */
[----:B------:R-:W-:Y:S05]  /*57e0*/  @P0 BRA `(.L_x_36417) ;  /* 0x0000000c00a00947 */ /* 0x000fea0003800000 */
[----:B------:R-:W-:Y:S05]  /*57f0*/  BSYNC.RELIABLE B6 ;  /* 0x0000000000067941 */ /* 0x000fea0003800100 */
.L_x_36379:
        /* <DEDUP_REMOVED lines=20> */
.L_x_36456:
[----:B------:R0:W-:Y:S01]  /*5940*/  STG.E.U8 desc[UR36][R8.64], R18 ;  /* 0x0000001208007986 */ /* 0x0001e2000c101124 */
[----:B------:R-:W-:Y:S05]  /*5950*/  BRA `(.L_x_36458) ;  /* 0x0000000c00407947 */ /* 0x000fea0003800000 */
.L_x_36455:
        /* <DEDUP_REMOVED lines=10> */
.L_x_36460:
[----:B------:R0:W-:Y:S01]  /*5a00*/  STG.E desc[UR36][R8.64], R18 ;  /* 0x0000001208007986 */ /* 0x0001e2000c101924 */
[----:B------:R-:W-:Y:S05]  /*5a10*/  BRA `(.L_x_36458) ;  /* 0x0000000c00107947 */ /* 0x000fea0003800000 */
.L_x_36459:
[----:B------:R0:W-:Y:S01]  /*5a20*/  STG.E.U16 desc[UR36][R8.64], R18 ;  /* 0x0000001208007986 */ /* 0x0001e2000c101524 */
[----:B------:R-:W-:Y:S05]  /*5a30*/  BRA `(.L_x_36458) ;  /* 0x0000000c00087947 */ /* 0x000fea0003800000 */
.L_x_36454:
        /* <DEDUP_REMOVED lines=9> */
.L_x_36462:
[----:B------:R-:W-:-:S04]  /*5ad0*/  I2FP.F32.S32 R0, R18 ;  /* 0x0000001200007245 */ /* 0x000fc80000201400 */
[----:B------:R-:W-:-:S05]  /*5ae0*/  F2FP.F16.F32.PACK_AB R0, RZ, R0 ;  /* 0x00000000ff00723e */ /* 0x000fca00000000ff */
[----:B------:R0:W-:Y:S01]  /*5af0*/  STG.E.U16 desc[UR36][R8.64], R0 ;  /* 0x0000000008007986 */ /* 0x0001e2000c101524 */
[----:B------:R-:W-:Y:S05]  /*5b00*/  BRA `(.L_x_36458) ;  /* 0x0000000800d47947 */ /* 0x000fea0003800000 */
.L_x_36461:
        /* <DEDUP_REMOVED lines=10> */
.L_x_36464:
[----:B------:R-:W-:-:S04]  /*5bb0*/  I2FP.F32.S32 R18, R18 ;  /* 0x0000001200127245 */ /* 0x000fc80000201400 */
[----:B------:R-:W-:-:S04]  /*5bc0*/  F2FP.F16.F32.PACK_AB R3, RZ, R18 ;  /* 0x00000012ff03723e */ /* 0x000fc800000000ff */
[----:B------:R-:W-:-:S05]  /*5bd0*/  PRMT R3, R3, 0x5410, RZ ;  /* 0x0000541003037816 */ /* 0x000fca00000000ff */
[----:B------:R0:W-:Y:S01]  /*5be0*/  STG.E desc[UR36][R8.64], R3 ;  /* 0x0000000308007986 */ /* 0x0001e2000c101924 */
[----:B------:R-:W-:Y:S05]  /*5bf0*/  BRA `(.L_x_36458) ;  /* 0x0000000800987947 */ /* 0x000fea0003800000 */
.L_x_36463:
[----:B------:R-:W0:Y:S02]  /*5c00*/  I2F.F64 R4, R18 ;  /* 0x0000001200047312 */ /* 0x000e240000201c00 */
[----:B0-----:R0:W-:Y:S01]  /*5c10*/  STG.E.64 desc[UR36][R8.64], R4 ;  /* 0x0000000408007986 */ /* 0x0011e2000c101b24 */
[----:B------:R-:W-:Y:S05]  /*5c20*/  BRA `(.L_x_36458) ;  /* 0x00000008008c7947 */ /* 0x000fea0003800000 */
.L_x_36453:
        /* <DEDUP_REMOVED lines=12> */
.L_x_36468:
        /* <DEDUP_REMOVED lines=17> */
.L_x_36471:
[----:B------:R-:W-:-:S04]  /*5e00*/  SHF.R.U32.HI R3, RZ, 0x18, R5 ;  /* 0x00000018ff037819 */ /* 0x000fc80000011605 */
[----:B------:R-:W-:-:S04]  /*5e10*/  LOP3.LUT R0, R0, 0x80, R3, 0xf8, !PT ;  /* 0x0000008000007812 */ /* 0x000fc800078ef803 */
[----:B------:R-:W-:-:S07]  /*5e20*/  PRMT R4, R0, 0x7610, R4 ;  /* 0x0000761000047816 */ /* 0x000fce0000000004 */
.L_x_36470:
[----:B------:R-:W-:Y:S05]  /*5e30*/  BSYNC.RECONVERGENT B0 ;  /* 0x0000000000007941 */ /* 0x000fea0003800200 */
.L_x_36469:
[----:B------:R0:W-:Y:S01]  /*5e40*/  STG.E.U8 desc[UR36][R8.64], R4 ;  /* 0x0000000408007986 */ /* 0x0001e2000c101124 */
[----:B------:R-:W-:Y:S05]  /*5e50*/  BRA `(.L_x_36458) ;  /* 0x0000000800007947 */ /* 0x000fea0003800000 */
.L_x_36467:
        /* <DEDUP_REMOVED lines=17> */
.L_x_36474:
[----:B------:R-:W-:-:S04]  /*5f70*/  SHF.R.U32.HI R3, RZ, 0x18, R5 ;  /* 0x00000018ff037819 */ /* 0x000fc80000011605 */
[----:B------:R-:W-:-:S04]  /*5f80*/  LOP3.LUT R0, R0, 0x80, R3, 0xf8, !PT ;  /* 0x0000008000007812 */ /* 0x000fc800078ef803 */
[----:B------:R-:W-:-:S07]  /*5f90*/  PRMT R4, R0, 0x7610, R4 ;  /* 0x0000761000047816 */ /* 0x000fce0000000004 */
.L_x_36473:
[----:B------:R-:W-:Y:S05]  /*5fa0*/  BSYNC.RECONVERGENT B0 ;  /* 0x0000000000007941 */ /* 0x000fea0003800200 */
.L_x_36472:
[----:B------:R0:W-:Y:S01]  /*5fb0*/  STG.E.U8 desc[UR36][R8.64], R4 ;  /* 0x0000000408007986 */ /* 0x0001e2000c101124 */
[----:B------:R-:W-:Y:S05]  /*5fc0*/  BRA `(.L_x_36458) ;  /* 0x0000000400a47947 */ /* 0x000fea0003800000 */
.L_x_36466:
        /* <DEDUP_REMOVED lines=22> */
.L_x_36476:
[--C-:B------:R-:W-:Y:S01]  /*6130*/  SHF.R.S32.HI R5, RZ, 0x1f, R18.reuse ;  /* 0x0000001fff057819 */ /* 0x100fe20000011412 */
[----:B------:R-:W-:-:S05]  /*6140*/  IMAD.MOV.U32 R4, RZ, RZ, R18 ;  /* 0x000000ffff047224 */ /* 0x000fca00078e0012 */
[----:B------:R0:W-:Y:S01]  /*6150*/  STG.E.64 desc[UR36][R8.64], R4 ;  /* 0x0000000408007986 */ /* 0x0001e2000c101b24 */
[----:B------:R-:W-:Y:S05]  /*6160*/  BRA `(.L_x_36458) ;  /* 0x00000004003c7947 */ /* 0x000fea0003800000 */
.L_x_36475:
[----:B------:R0:W-:Y:S01]  /*6170*/  STG.E desc[UR36][R8.64], R18 ;  /* 0x0000001208007986 */ /* 0x0001e2000c101924 */
[----:B------:R-:W-:Y:S05]  /*6180*/  BRA `(.L_x_36458) ;  /* 0x0000000400347947 */ /* 0x000fea0003800000 */
.L_x_36465:
        /* <DEDUP_REMOVED lines=10> */
.L_x_36478:
[----:B------:R-:W0:Y:S01]  /*6230*/  I2F.F64 R4, R18 ;  /* 0x0000001200047312 */ /* 0x000e220000201c00 */
[----:B------:R-:W-:-:S05]  /*6240*/  CS2R R6, SRZ ;  /* 0x0000000000067805 */ /* 0x000fca000001ff00 */
[----:B0-----:R4:W-:Y:S01]  /*6250*/  STG.E.128 desc[UR36][R8.64], R4 ;  /* 0x0000000408007986 */ /* 0x0019e2000c101d24 */
[----:B------:R-:W-:Y:S05]  /*6260*/  BRA `(.L_x_36458) ;  /* 0x0000000000fc7947 */ /* 0x000fea0003800000 */
.L_x_36477:
[----:B------:R-:W-:-:S13]  /*6270*/  ISETP.NE.AND P0, PT, R0, 0xf, PT ;  /* 0x0000000f0000780c */ /* 0x000fda0003f05270 */
[----:B------:R-:W-:Y:S05]  /*6280*/  @!P0 BRA `(.L_x_36479) ;  /* 0x0000000000e88947 */ /* 0x000fea0003800000 */
[----:B------:R-:W-:-:S13]  /*6290*/  ISETP.NE.AND P0, PT, R0, 0x17, PT ;  /* 0x000000170000780c */ /* 0x000fda0003f05270 */
[----:B------:R-:W-:Y:S05]  /*62a0*/  @!P0 BRA `(.L_x_36480) ;  /* 0x0000000000908947 */ /* 0x000fea0003800000 */
[----:B------:R-:W-:-:S13]  /*62b0*/  ISETP.NE.AND P0, PT, R0, 0x18, PT ;  /* 0x000000180000780c */ /* 0x000fda0003f05270 */
[----:B------:R-:W-:Y:S05]  /*62c0*/  @!P0 BRA `(.L_x_36481) ;  /* 0x0000000000448947 */ /* 0x000fea0003800000 */
.L_x_36457:
        /* <DEDUP_REMOVED lines=16> */
.L_x_36482:
[----:B------:R-:W-:Y:S05]  /*63d0*/  BRA `(.L_x_36458) ;  /* 0x0000000000a07947 */ /* 0x000fea0003800000 */
.L_x_36481:
        /* <DEDUP_REMOVED lines=13> */
.L_x_36484:
[----:B------:R-:W-:Y:S05]  /*64b0*/  BSYNC.RECONVERGENT B0 ;  /* 0x0000000000007941 */ /* 0x000fea0003800200 */
.L_x_36483:
[----:B------:R-:W-:-:S05]  /*64c0*/  LOP3.LUT R3, R0, 0x80, R3, 0xf8, !PT ;  /* 0x0000008000037812 */ /* 0x000fca00078ef803 */
[----:B------:R2:W-:Y:S01]  /*64d0*/  STG.E.U8 desc[UR36][R8.64], R3 ;  /* 0x0000000308007986 */ /* 0x0005e2000c101124 */
[----:B------:R-:W-:Y:S05]  /*64e0*/  BRA `(.L_x_36458) ;  /* 0x00000000005c7947 */ /* 0x000fea0003800000 */
.L_x_36480:
        /* <DEDUP_REMOVED lines=12> */
.L_x_36486:
[----:B------:R-:W-:Y:S01]  /*65b0*/  IMAD.MOV.U32 R0, RZ, RZ, 0x7f ;  /* 0x0000007fff007424 */ /* 0x000fe200078e00ff */
[----:B------:R-:W-:-:S04]  /*65c0*/  ISETP.GT.U32.AND P0, PT, R4, 0x7f800000, PT ;  /* 0x7f8000000400780c */ /* 0x000fc80003f04070 */
[----:B------:R-:W-:-:S09]  /*65d0*/  SEL R0, R0, 0x7c, P0 ;  /* 0x0000007c00007807 */ /* 0x000fd20000000000 */
.L_x_36487:
[----:B------:R-:W-:Y:S05]  /*65e0*/  BSYNC.RECONVERGENT B0 ;  /* 0x0000000000007941 */ /* 0x000fea0003800200 */
.L_x_36485:
[----:B------:R-:W-:-:S04]  /*65f0*/  SHF.R.U32.HI R3, RZ, 0x18, R3 ;  /* 0x00000018ff037819 */ /* 0x000fc80000011603 */
[----:B------:R-:W-:-:S05]  /*6600*/  LOP3.LUT R3, R0, 0x80, R3, 0xf8, !PT ;  /* 0x0000008000037812 */ /* 0x000fca00078ef803 */
[----:B------:R1:W-:Y:S01]  /*6610*/  STG.E.U8 desc[UR36][R8.64], R3 ;  /* 0x0000000308007986 */ /* 0x0003e2000c101124 */
[----:B------:R-:W-:Y:S05]  /*6620*/  BRA `(.L_x_36458) ;  /* 0x00000000000c7947 */ /* 0x000fea0003800000 */
.L_x_36479:
[----:B------:R-:W-:-:S04]  /*6630*/  I2FP.F32.S32 R0, R18 ;  /* 0x0000001200007245 */ /* 0x000fc80000201400 */
[----:B------:R-:W-:-:S05]  /*6640*/  F2FP.BF16.F32.PACK_AB R0, RZ, R0 ;  /* 0x00000000ff00723e */ /* 0x000fca00000010ff */
[----:B------:R0:W-:Y:S02]  /*6650*/  STG.E.U16 desc[UR36][R8.64], R0 ;  /* 0x0000000008007986 */ /* 0x0001e4000c101524 */
.L_x_36458:
[----:B------:R-:W-:-:S07]  /*6660*/  VIADD R2, R2, 0x80 ;  /* 0x0000008002027836 */ /* 0x000fce0000000000 */
.L_x_36417:
[----:B------:R-:W-:Y:S05]  /*6670*/  BSYNC.RECONVERGENT B7 ;  /* 0x0000000000077941 */ /* 0x000fea0003800200 */
.L_x_36378:
        /* <DEDUP_REMOVED lines=21> */
.L_x_36491:
[----:B------:R-:W-:Y:S01]  /*67d0*/  STG.E.U8 desc[UR36][R2.64], R16 ;  /* 0x0000001002007986 */ /* 0x000fe2000c101124 */
[----:B------:R-:W-:Y:S05]  /*67e0*/  EXIT ;  /* 0x000000000000794d */ /* 0x000fea0003800000 */
.L_x_36490:
        /* <DEDUP_REMOVED lines=9> */
.L_x_36494:
[----:B------:R-:W-:Y:S01]  /*6880*/  STG.E desc[UR36][R2.64], R16 ;  /* 0x0000001002007986 */ /* 0x000fe2000c101924 */
[----:B------:R-:W-:Y:S05]  /*6890*/  EXIT ;  /* 0x000000000000794d */ /* 0x000fea0003800000 */
.L_x_36493:
[----:B------:R-:W-:Y:S01]  /*68a0*/  STG.E.U16 desc[UR36][R2.64], R16 ;  /* 0x0000001002007986 */ /* 0x000fe2000c101524 */
[----:B------:R-:W-:Y:S05]  /*68b0*/  EXIT ;  /* 0x000000000000794d */ /* 0x000fea0003800000 */
.L_x_36489:
        /* <DEDUP_REMOVED lines=9> */
.L_x_36496:
[----:B------:R-:W-:-:S04]  /*6950*/  I2FP.F32.S32 R0, R16 ;  /* 0x0000001000007245 */ /* 0x000fc80000201400 */
[----:B------:R-:W-:-:S05]  /*6960*/  F2FP.F16.F32.PACK_AB R0, RZ, R0 ;  /* 0x00000000ff00723e */ /* 0x000fca00000000ff */
[----:B------:R-:W-:Y:S01]  /*6970*/  STG.E.U16 desc[UR36][R2.64], R0 ;  /* 0x0000000002007986 */ /* 0x000fe2000c101524 */
[----:B------:R-:W-:Y:S05]  /*6980*/  EXIT ;  /* 0x000000000000794d */ /* 0x000fea0003800000 */
.L_x_36495:
        /* <DEDUP_REMOVED lines=10> */
.L_x_36498:
[----:B------:R-:W-:-:S04]  /*6a30*/  I2FP.F32.S32 R16, R16 ;  /* 0x0000001000107245 */ /* 0x000fc80000201400 */
[----:B------:R-:W-:-:S04]  /*6a40*/  F2FP.F16.F32.PACK_AB R5, RZ, R16 ;  /* 0x00000010ff05723e */ /* 0x000fc800000000ff */
[----:B------:R-:W-:-:S05]  /*6a50*/  PRMT R5, R5, 0x5410, RZ ;  /* 0x0000541005057816 */ /* 0x000fca00000000ff */
[----:B------:R-:W-:Y:S01]  /*6a60*/  STG.E desc[UR36][R2.64], R5 ;  /* 0x0000000502007986 */ /* 0x000fe2000c101924 */
[----:B------:R-:W-:Y:S05]  /*6a70*/  EXIT ;  /* 0x000000000000794d */ /* 0x000fea0003800000 */
.L_x_36497:
[----:B------:R-:W0:Y:S02]  /*6a80*/  I2F.F64 R16, R16 ;  /* 0x0000001000107312 */ /* 0x000e240000201c00 */
[----:B0-----:R-:W-:Y:S01]  /*6a90*/  STG.E.64 desc[UR36][R2.64], R16 ;  /* 0x0000001002007986 */ /* 0x001fe2000c101b24 */
[----:B------:R-:W-:Y:S05]  /*6aa0*/  EXIT ;  /* 0x000000000000794d */ /* 0x000fea0003800000 */
.L_x_36488:
        /* <DEDUP_REMOVED lines=12> */
.L_x_36502:
        /* <DEDUP_REMOVED lines=18> */
.L_x_36505:
[----:B------:R-:W-:-:S04]  /*6c90*/  SHF.R.U32.HI R5, RZ, 0x18, R5 ;  /* 0x00000018ff057819 */ /* 0x000fc80000011605 */
[----:B------:R-:W-:-:S07]  /*6ca0*/  LOP3.LUT R0, R0, 0x80, R5, 0xf8, !PT ;  /* 0x0000008000007812 */ /* 0x000fce00078ef805 */
.L_x_36504:
[----:B------:R-:W-:Y:S05]  /*6cb0*/  BSYNC.RECONVERGENT B0 ;  /* 0x0000000000007941 */ /* 0x000fea0003800200 */
.L_x_36503:
[----:B------:R-:W-:Y:S01]  /*6cc0*/  STG.E.U8 desc[UR36][R2.64], R0 ;  /* 0x0000000002007986 */ /* 0x000fe2000c101124 */
[----:B------:R-:W-:Y:S05]  /*6cd0*/  EXIT ;  /* 0x000000000000794d */ /* 0x000fea0003800000 */
.L_x_36501:
        /* <DEDUP_REMOVED lines=18> */
.L_x_36508:
[----:B------:R-:W-:-:S04]  /*6e00*/  SHF.R.U32.HI R5, RZ, 0x18, R5 ;  /* 0x00000018ff057819 */ /* 0x000fc80000011605 */
[----:B------:R-:W-:-:S07]  /*6e10*/  LOP3.LUT R0, R0, 0x80, R5, 0xf8, !PT ;  /* 0x0000008000007812 */ /* 0x000fce00078ef805 */
.L_x_36507:
[----:B------:R-:W-:Y:S05]  /*6e20*/  BSYNC.RECONVERGENT B0 ;  /* 0x0000000000007941 */ /* 0x000fea0003800200 */
.L_x_36506:
[----:B------:R-:W-:Y:S01]  /*6e30*/  STG.E.U8 desc[UR36][R2.64], R0 ;  /* 0x0000000002007986 */ /* 0x000fe2000c101124 */
[----:B------:R-:W-:Y:S05]  /*6e40*/  EXIT ;  /* 0x000000000000794d */ /* 0x000fea0003800000 */
.L_x_36500:
        /* <DEDUP_REMOVED lines=22> */
.L_x_36510:
[----:B------:R-:W-:-:S05]  /*6fb0*/  SHF.R.S32.HI R17, RZ, 0x1f, R16 ;  /* 0x0000001fff117819 */ /* 0x000fca0000011410 */
[----:B------:R-:W-:Y:S01]  /*6fc0*/  STG.E.64 desc[UR36][R2.64], R16 ;  /* 0x0000001002007986 */ /* 0x000fe2000c101b24 */
[----:B------:R-:W-:Y:S05]  /*6fd0*/  EXIT ;  /* 0x000000000000794d */ /* 0x000fea0003800000 */
.L_x_36509:
[----:B------:R-:W-:Y:S01]  /*6fe0*/  STG.E desc[UR36][R2.64], R16 ;  /* 0x0000001002007986 */ /* 0x000fe2000c101924 */
[----:B------:R-:W-:Y:S05]  /*6ff0*/  EXIT ;  /* 0x000000000000794d */ /* 0x000fea0003800000 */
.L_x_36499:
        /* <DEDUP_REMOVED lines=10> */
.L_x_36512:
[----:B------:R-:W0:Y:S01]  /*70a0*/  I2F.F64 R16, R16 ;  /* 0x0000001000107312 */ /* 0x000e220000201c00 */
[----:B------:R-:W-:-:S05]  /*70b0*/  CS2R R18, SRZ ;  /* 0x0000000000127805 */ /* 0x000fca000001ff00 */
[----:B0-----:R-:W-:Y:S01]  /*70c0*/  STG.E.128 desc[UR36][R2.64], R16 ;  /* 0x0000001002007986 */ /* 0x001fe2000c101d24 */
[----:B------:R-:W-:Y:S05]  /*70d0*/  EXIT ;  /* 0x000000000000794d */ /* 0x000fea0003800000 */
.L_x_36511:
[----:B------:R-:W-:-:S13]  /*70e0*/  ISETP.NE.AND P0, PT, R0, 0xf, PT ;  /* 0x0000000f0000780c */ /* 0x000fda0003f05270 */
[----:B------:R-:W-:Y:S05]  /*70f0*/  @!P0 BRA `(.L_x_36513) ;  /* 0x0000000000e88947 */ /* 0x000fea0003800000 */
[----:B------:R-:W-:-:S13]  /*7100*/  ISETP.NE.AND P0, PT, R0, 0x17, PT ;  /* 0x000000170000780c */ /* 0x000fda0003f05270 */
[----:B------:R-:W-:Y:S05]  /*7110*/  @!P0 BRA `(.L_x_36514) ;  /* 0x0000000000908947 */ /* 0x000fea0003800000 */
[----:B------:R-:W-:-:S13]  /*7120*/  ISETP.NE.AND P0, PT, R0, 0x18, PT ;  /* 0x000000180000780c */ /* 0x000fda0003f05270 */
[----:B------:R-:W-:Y:S05]  /*7130*/  @!P0 BRA `(.L_x_36515) ;  /* 0x0000000000448947 */ /* 0x000fea0003800000 */
.L_x_36492:
        /* <DEDUP_REMOVED lines=16> */
.L_x_36516:
[----:B------:R-:W-:Y:S05]  /*7240*/  EXIT ;  /* 0x000000000000794d */ /* 0x000fea0003800000 */
.L_x_36515:
        /* <DEDUP_REMOVED lines=13> */
.L_x_36518:
[----:B------:R-:W-:Y:S05]  /*7320*/  BSYNC.RECONVERGENT B0 ;  /* 0x0000000000007941 */ /* 0x000fea0003800200 */
.L_x_36517:
[----:B------:R-:W-:-:S05]  /*7330*/  LOP3.LUT R5, R0, 0x80, R5, 0xf8, !PT ;  /* 0x0000008000057812 */ /* 0x000fca00078ef805 */
[----:B------:R-:W-:Y:S01]  /*7340*/  STG.E.U8 desc[UR36][R2.64], R5 ;  /* 0x0000000502007986 */ /* 0x000fe2000c101124 */
[----:B------:R-:W-:Y:S05]  /*7350*/  EXIT ;  /* 0x000000000000794d */ /* 0x000fea0003800000 */
.L_x_36514:
        /* <DEDUP_REMOVED lines=12> */
.L_x_36520:
[----:B------:R-:W-:Y:S01]  /*7420*/  IMAD.MOV.U32 R0, RZ, RZ, 0x7f ;  /* 0x0000007fff007424 */ /* 0x000fe200078e00ff */
[----:B------:R-:W-:-:S04]  /*7430*/  ISETP.GT.U32.AND P0, PT, R4, 0x7f800000, PT ;  /* 0x7f8000000400780c */ /* 0x000fc80003f04070 */
[----:B------:R-:W-:-:S09]  /*7440*/  SEL R0, R0, 0x7c, P0 ;  /* 0x0000007c00007807 */ /* 0x000fd20000000000 */
.L_x_36521:
[----:B------:R-:W-:Y:S05]  /*7450*/  BSYNC.RECONVERGENT B0 ;  /* 0x0000000000007941 */ /* 0x000fea0003800200 */
.L_x_36519:
[----:B------:R-:W-:-:S04]  /*7460*/  SHF.R.U32.HI R5, RZ, 0x18, R5 ;  /* 0x00000018ff057819 */ /* 0x000fc80000011605 */
[----:B------:R-:W-:-:S05]  /*7470*/  LOP3.LUT R5, R0, 0x80, R5, 0xf8, !PT ;  /* 0x0000008000057812 */ /* 0x000fca00078ef805 */
[----:B------:R-:W-:Y:S01]  /*7480*/  STG.E.U8 desc[UR36][R2.64], R5 ;  /* 0x0000000502007986 */ /* 0x000fe2000c101124 */
[----:B------:R-:W-:Y:S05]  /*7490*/  EXIT ;  /* 0x000000000000794d */ /* 0x000fea0003800000 */
.L_x_36513:
[----:B------:R-:W-:-:S04]  /*74a0*/  I2FP.F32.S32 R0, R16 ;  /* 0x0000001000007245 */ /* 0x000fc80000201400 */
[----:B------:R-:W-:-:S05]  /*74b0*/  F2FP.BF16.F32.PACK_AB R0, RZ, R0 ;  /* 0x00000000ff00723e */ /* 0x000fca00000010ff */
[----:B------:R-:W-:Y:S01]  /*74c0*/  STG.E.U16 desc[UR36][R2.64], R0 ;  /* 0x0000000002007986 */ /* 0x000fe2000c101524 */
[----:B------:R-:W-:Y:S05]  /*74d0*/  EXIT ;  /* 0x000000000000794d */ /* 0x000fea0003800000 */
.L_x_36522:
        /* <DEDUP_REMOVED lines=10> */
.L_x_42007:


//--------------------- .text._ZN2at6native18elementwise_kernelILi128ELi2EZNS0_22gpu_kernel_impl_nocastINS0_13AUnaryFunctorIiiiZZZNS0_19maximum_kernel_cudaERNS_18TensorIteratorBaseEENKUlvE_clEvENKUlvE1_clEvEUliiE_EEEEvS5_RKT_EUliE_EEviT1_ --------------------------
	.section	.text._ZN2at6native18elementwise_kernelILi128ELi2EZNS0_22gpu_kernel_impl_nocastINS0_13AUnaryFunctorIiiiZZZNS0_19maximum_kernel_cudaERNS_18TensorIteratorBaseEENKUlvE_clEvENKUlvE1_clEvEUliiE_EEEEvS5_RKT_EUliE_EEviT1_,"ax",@progbits
	.align	128
        .global         _ZN2at6native18elementwise_kernelILi128ELi2EZNS0_22gpu_kernel_impl_nocastINS0_13AUnaryFunctorIiiiZZZNS0_19maximum_kernel_cudaERNS_18TensorIteratorBaseEENKUlvE_clEvENKUlvE1_clEvEUliiE_EEEEvS5_RKT_EUliE_EEviT1_
        .type           _ZN2at6native18elementwise_kernelILi128ELi2EZNS0_22gpu_kernel_impl_nocastINS0_13AUnaryFunctorIiiiZZZNS0_19maximum_kernel_cudaERNS_18TensorIteratorBaseEENKUlvE_clEvENKUlvE1_clEvEUliiE_EEEEvS5_RKT_EUliE_EEviT1_,@function
        .size           _ZN2at6native18elementwise_kernelILi128ELi2EZNS0_22gpu_kernel_impl_nocastINS0_13AUnaryFunctorIiiiZZZNS0_19maximum_kernel_cudaERNS_18TensorIteratorBaseEENKUlvE_clEvENKUlvE1_clEvEUliiE_EEEEvS5_RKT_EUliE_EEviT1_,(.L_x_42008 - _ZN2at6native18elementwise_kernelILi128ELi2EZNS0_22gpu_kernel_impl_nocastINS0_13AUnaryFunctorIiiiZZZNS0_19maximum_kernel_cudaERNS_18TensorIteratorBaseEENKUlvE_clEvENKUlvE1_clEvEUliiE_EEEEvS5_RKT_EUliE_EEviT1_)
        .other          _ZN2at6native18elementwise_kernelILi128ELi2EZNS0_22gpu_kernel_impl_nocastINS0_13AUnaryFunctorIiiiZZZNS0_19maximum_kernel_cudaERNS_18TensorIteratorBaseEENKUlvE_clEvENKUlvE1_clEvEUliiE_EEEEvS5_RKT_EUliE_EEviT1_,@"STO_CUDA_ENTRY STV_DEFAULT"
_ZN2at6native18elementwise_kernelILi128ELi2EZNS0_22gpu_kernel_impl_nocastINS0_13AUnaryFunctorIiiiZZZNS0_19maximum_kernel_cudaERNS_18TensorIteratorBaseEENKUlvE_clEvENKUlvE1_clEvEUliiE_EEEEvS5_RKT_EUliE_EEviT1_:
.text._ZN2at6native18elementwise_kernelILi128ELi2EZNS0_22gpu_kernel_impl_nocastINS0_13AUnaryFunctorIiiiZZZNS0_19maximum_kernel_cudaERNS_18TensorIteratorBaseEENKUlvE_clEvENKUlvE1_clEvEUliiE_EEEEvS5_RKT_EUliE_EEviT1_:
        /* <DEDUP_REMOVED lines=18> */
[----:B-1----:R-:W-:-:S05]  /*0120*/  VIMNMX R9, PT, PT, R4, UR5, !PT ;  /* 0x0000000504097c48 */ /* 0x002fca000ffe0100 */
[----:B0-----:R0:W-:Y:S02]  /*0130*/  STG.E desc[UR6][R6.64], R9 ;  /* 0x0000000906007986 */ /* 0x0011e4000c101906 */
.L_x_36525:
[----:B------:R-:W-:Y:S05]  /*0140*/  BSYNC.RECONVERGENT B0 ;  /* 0x0000000000007941 */ /* 0x000fea0003800200 */
.L_x_36524:
[----:B------:R-:W-:-:S13]  /*0150*/  ISETP.GE.AND P0, PT, R3, UR4, PT ;  /* 0x0000000403007c0c */ /* 0x000fda000bf06270 */
[----:B------:R-:W-:Y:S05]  /*0160*/  @P0 EXIT ;  /* 0x000000000000094d */ /* 0x000fea0003800000 */
[----:B------:R-:W1:Y:S01]  /*0170*/  LDC.64 R2, c[0x0][0x588] ;  /* 0x00016200ff027b82 */ /* 0x000e620000000a00 */
[----:B------:R-:W0:Y:S01]  /*0180*/  LDCU UR4, c[0x0][0x594] ;  /* 0x0000b280ff0477ac */ /* 0x000e220008000800 */
[----:B-1----:R-:W0:Y:S06]  /*0190*/  LDG.E R2, desc[UR6][R2.64] ;  /* 0x0000000602027981 */ /* 0x002e2c000c1e1900 */
[----:B------:R-:W1:Y:S01]  /*01a0*/  LDC.64 R4, c[0x0][0x580] ;  /* 0x00016000ff047b82 */ /* 0x000e620000000a00 */
[----:B0-----:R-:W-:-:S05]  /*01b0*/  VIMNMX R7, PT, PT, R2, UR4, !PT ;  /* 0x0000000402077c48 */ /* 0x001fca000ffe0100 */
[----:B-1----:R-:W-:Y:S01]  /*01c0*/  STG.E desc[UR6][R4.64], R7 ;  /* 0x0000000704007986 */ /* 0x002fe2000c101906 */
[----:B------:R-:W-:Y:S05]  /*01d0*/  EXIT ;  /* 0x000000000000794d */ /* 0x000fea0003800000 */
.L_x_36523:
        /* <DEDUP_REMOVED lines=305> */
.L_x_36528:
        /* <DEDUP_REMOVED lines=8> */
[----:B-1----:R-:W-:-:S05]  /*1570*/  VIMNMX R9, PT, PT, R6, UR5, !PT ;  /* 0x0000000506097c48 */ /* 0x002fca000ffe0100 */
[----:B------:R0:W-:Y:S02]  /*1580*/  STG.E desc[UR6][R4.64], R9 ;  /* 0x0000000904007986 */ /* 0x0001e4000c101906 */
.L_x_36527:
[----:B------:R-:W-:Y:S05]  /*1590*/  BSYNC.RECONVERGENT B0 ;  /* 0x0000000000007941 */ /* 0x000fea0003800200 */
.L_x_36526:
        /* <DEDUP_REMOVED lines=300> */
.L_x_36529:
[----:B------:R-:W0:Y:S01]  /*2860*/  LDCU.128 UR8, c[0x0][0x580] ;  /* 0x0000b000ff0877ac */ /* 0x000e220008000c00 */
[----:B------:R-:W1:Y:S01]  /*2870*/  LDCU UR4, c[0x0][0x594] ;  /* 0x0000b280ff0477ac */ /* 0x000e620008000800 */
[----:B0-----:R-:W-:-:S04]  /*2880*/  IADD3 R4, P0, PT, R2, UR10, RZ ;  /* 0x0000000a02047c10 */ /* 0x001fc8000ff1e0ff */
[----:B------:R-:W-:-:S05]  /*2890*/  IADD3.X R5, PT, PT, RZ, UR11, RZ, P0, !PT ;  /* 0x0000000bff057c10 */ /* 0x000fca00087fe4ff */
[----:B------:R-:W1:Y:S01]  /*28a0*/  LDG.E R4, desc[UR6][R4.64] ;  /* 0x0000000604047981 */ /* 0x000e62000c1e1900 */
[----:B------:R-:W-:-:S04]  /*28b0*/  IADD3 R2, P0, PT, R3, UR8, RZ ;  /* 0x0000000803027c10 */ /* 0x000fc8000ff1e0ff */
[----:B------:R-:W-:Y:S02]  /*28c0*/  IADD3.X R3, PT, PT, RZ, UR9, RZ, P0, !PT ;  /* 0x00000009ff037c10 */ /* 0x000fe400087fe4ff */
[----:B-1----:R-:W-:-:S05]  /*28d0*/  VIMNMX R7, PT, PT, R4, UR4, !PT ;  /* 0x0000000404077c48 */ /* 0x002fca000ffe0100 */
[----:B------:R-:W-:Y:S01]  /*28e0*/  STG.E desc[UR6][R2.64], R7 ;  /* 0x0000000702007986 */ /* 0x000fe2000c101906 */
[----:B------:R-:W-:Y:S05]  /*28f0*/  EXIT ;  /* 0x000000000000794d */ /* 0x000fea0003800000 */
.L_x_36530:
        /* <DEDUP_REMOVED lines=16> */
.L_x_42008:


//--------------------- .text._ZN2at6native27unrolled_elementwise_kernelINS0_13AUnaryFunctorIiiiZZZNS0_19maximum_kernel_cudaERNS_18TensorIteratorBaseEENKUlvE_clEvENKUlvE1_clEvEUliiE_EESt5arrayIPcLm2EELi4E23TrivialOffsetCalculatorILi1EjESD_NS0_6memory15LoadWithoutCastENSE_16StoreWithoutCastEEEviT_T0_T2_T3_T4_T5_ --------------------------
	.section	.text._ZN2at6native27unrolled_elementwise_kernelINS0_13AUnaryFunctorIiiiZZZNS0_19maximum_kernel_cudaERNS_18TensorIteratorBaseEENKUlvE_clEvENKUlvE1_clEvEUliiE_EESt5arrayIPcLm2EELi4E23TrivialOffsetCalculatorILi1EjESD_NS0_6memory15LoadWithoutCastENSE_16StoreWithoutCastEEEviT_T0_T2_T3_T4_T5_,"ax",@progbits
	.align	128
        .global         _ZN2at6native27unrolled_elementwise_kernelINS0_13AUnaryFunctorIiiiZZZNS0_19maximum_kernel_cudaERNS_18TensorIteratorBaseEENKUlvE_clEvENKUlvE1_clEvEUliiE_EESt5arrayIPcLm2EELi4E23TrivialOffsetCalculatorILi1EjESD_NS0_6memory15LoadWithoutCastENSE_16StoreWithoutCastEEEviT_T0_T2_T3_T4_T5_
        .type           _ZN2at6native27unrolled_elementwise_kernelINS0_13AUnaryFunctorIiiiZZZNS0_19maximum_kernel_cudaERNS_18TensorIteratorBaseEENKUlvE_clEvENKUlvE1_clEvEUliiE_EESt5arrayIPcLm2EELi4E23TrivialOffsetCalculatorILi1EjESD_NS0_6memory15LoadWithoutCastENSE_16StoreWithoutCastEEEviT_T0_T2_T3_T4_T5_,@function
        .size           _ZN2at6native27unrolled_elementwise_kernelINS0_13AUnaryFunctorIiiiZZZNS0_19maximum_kernel_cudaERNS_18TensorIteratorBaseEENKUlvE_clEvENKUlvE1_clEvEUliiE_EESt5arrayIPcLm2EELi4E23TrivialOffsetCalculatorILi1EjESD_NS0_6memory15LoadWithoutCastENSE_16StoreWithoutCastEEEviT_T0_T2_T3_T4_T5_,(.L_x_42009 - _ZN2at6native27unrolled_elementwise_kernelINS0_13AUnaryFunctorIiiiZZZNS0_19maximum_kernel_cudaERNS_18TensorIteratorBaseEENKUlvE_clEvENKUlvE1_clEvEUliiE_EESt5arrayIPcLm2EELi4E23TrivialOffsetCalculatorILi1EjESD_NS0_6memory15LoadWithoutCastENSE_16StoreWithoutCastEEEviT_T0_T2_T3_T4_T5_)
        .other          _ZN2at6native27unrolled_elementwise_kernelINS0_13AUnaryFunctorIiiiZZZNS0_19maximum_kernel_cudaERNS_18TensorIteratorBaseEENKUlvE_clEvENKUlvE1_clEvEUliiE_EESt5arrayIPcLm2EELi4E23TrivialOffsetCalculatorILi1EjESD_NS0_6memory15LoadWithoutCastENSE_16StoreWithoutCastEEEviT_T0_T2_T3_T4_T5_,@"STO_CUDA_ENTRY STV_DEFAULT"
_ZN2at6native27unrolled_elementwise_kernelINS0_13AUnaryFunctorIiiiZZZNS0_19maximum_kernel_cudaERNS_18TensorIteratorBaseEENKUlvE_clEvENKUlvE1_clEvEUliiE_EESt5arrayIPcLm2EELi4E23TrivialOffsetCalculatorILi1EjESD_NS0_6memory15LoadWithoutCastENSE_16StoreWithoutCastEEEviT_T0_T2_T3_T4_T5_:
.text._ZN2at6native27unrolled_elementwise_kernelINS0_13AUnaryFunctorIiiiZZZNS0_19maximum_kernel_cudaERNS_18TensorIteratorBaseEENKUlvE_clEvENKUlvE1_clEvEUliiE_EESt5arrayIPcLm2EELi4E23TrivialOffsetCalculatorILi1EjESD_NS0_6memory15LoadWithoutCastENSE_16StoreWithoutCastEEEviT_T0_T2_T3_T4_T5_:
        /* <DEDUP_REMOVED lines=36> */
[----:B---3--:R-:W-:-:S02]  /*0240*/  VIMNMX R19, PT, PT, R14, UR6, !PT ;  /* 0x000000060e137c48 */ /* 0x008fc4000ffe0100 */
[----:B--2---:R-:W-:Y:S02]  /*0250*/  VIMNMX R15, PT, PT, R15, UR6, !PT ;  /* 0x000000060f0f7c48 */ /* 0x004fe4000ffe0100 */
[----:B----4-:R-:W-:Y:S02]  /*0260*/  VIMNMX R17, PT, PT, R12, UR6, !PT ;  /* 0x000000060c117c48 */ /* 0x010fe4000ffe0100 */
[----:B-----5:R-:W-:Y:S01]  /*0270*/  VIMNMX R13, PT, PT, R13, UR6, !PT ;  /* 0x000000060d0d7c48 */ /* 0x020fe2000ffe0100 */
        /* <DEDUP_REMOVED lines=14> */
.L_x_36533:
[----:B------:R-:W-:Y:S05]  /*0360*/  BSYNC.RELIABLE B1 ;  /* 0x0000000000017941 */ /* 0x000fea0003800100 */
.L_x_36532:
[----:B------:R-:W-:-:S13]  /*0370*/  ISETP.GE.AND P0, PT, R3, R2, PT ;  /* 0x000000020300720c */ /* 0x000fda0003f06270 */
[----:B0-----:R-:W0:Y:S01]  /*0380*/  @!P0 LDC.64 R4, c[0x0][0x390] ;  /* 0x0000e400ff048b82 */ /* 0x001e220000000a00 */
[----:B------:R-:W-:Y:S01]  /*0390*/  @!P0 LEA R7, R0, R3, 0x9 ;  /* 0x0000000300078211 */ /* 0x000fe200078e48ff */
[----:B------:R-:W-:-:S04]  /*03a0*/  @!P0 VIADD R3, R3, 0x80 ;  /* 0x0000008003038836 */ /* 0x000fc80000000000 */
[----:B0-----:R-:W-:-:S05]  /*03b0*/  @!P0 IMAD.WIDE.U32 R4, R7, 0x4, R4 ;  /* 0x0000000407048825 */ /* 0x001fca00078e0004 */
[----:B------:R1:W-:Y:S02]  /*03c0*/  @!P0 STG.E desc[UR4][R4.64], R19 ;  /* 0x0000001304008986 */ /* 0x0003e4000c101904 */
.L_x_36534:
[----:B------:R-:W-:Y:S05]  /*03d0*/  BSYNC.RECONVERGENT B0 ;  /* 0x0000000000007941 */ /* 0x000fea0003800200 */
.L_x_36531:
        /* <DEDUP_REMOVED lines=8> */
.L_x_36535:
        /* <DEDUP_REMOVED lines=10> */
.L_x_42009:


//--------------------- .text._ZN2at6native29vectorized_elementwise_kernelILi2ENS0_13AUnaryFunctorIiiiZZZNS0_19maximum_kernel_cudaERNS_18TensorIteratorBaseEENKUlvE_clEvENKUlvE1_clEvEUliiE_EESt5arrayIPcLm2EEEEviT0_T1_ --------------------------
	.section	.text._ZN2at6native29vectorized_elementwise_kernelILi2ENS0_13AUnaryFunctorIiiiZZZNS0_19maximum_kernel_cudaERNS_18TensorIteratorBaseEENKUlvE_clEvENKUlvE1_clEvEUliiE_EESt5arrayIPcLm2EEEEviT0_T1_,"ax",@progbits
	.align	128
        .global         _ZN2at6native29vectorized_elementwise_kernelILi2ENS0_13AUnaryFunctorIiiiZZZNS0_19maximum_kernel_cudaERNS_18TensorIteratorBaseEENKUlvE_clEvENKUlvE1_clEvEUliiE_EESt5arrayIPcLm2EEEEviT0_T1_
        .type           _ZN2at6native29vectorized_elementwise_kernelILi2ENS0_13AUnaryFunctorIiiiZZZNS0_19maximum_kernel_cudaERNS_18TensorIteratorBaseEENKUlvE_clEvENKUlvE1_clEvEUliiE_EESt5arrayIPcLm2EEEEviT0_T1_,@function
        .size           _ZN2at6native29vectorized_elementwise_kernelILi2ENS0_13AUnaryFunctorIiiiZZZNS0_19maximum_kernel_cudaERNS_18TensorIteratorBaseEENKUlvE_clEvENKUlvE1_clEvEUliiE_EESt5arrayIPcLm2EEEEviT0_T1_,(.L_x_42010 - _ZN2at6native29vectorized_elementwise_kernelILi2ENS0_13AUnaryFunctorIiiiZZZNS0_19maximum_kernel_cudaERNS_18TensorIteratorBaseEENKUlvE_clEvENKUlvE1_clEvEUliiE_EESt5arrayIPcLm2EEEEviT0_T1_)
        .other          _ZN2at6native29vectorized_elementwise_kernelILi2ENS0_13AUnaryFunctorIiiiZZZNS0_19maximum_kernel_cudaERNS_18TensorIteratorBaseEENKUlvE_clEvENKUlvE1_clEvEUliiE_EESt5arrayIPcLm2EEEEviT0_T1_,@"STO_CUDA_ENTRY STV_DEFAULT"
_ZN2at6native29vectorized_elementwise_kernelILi2ENS0_13AUnaryFunctorIiiiZZZNS0_19maximum_kernel_cudaERNS_18TensorIteratorBaseEENKUlvE_clEvENKUlvE1_clEvEUliiE_EESt5arrayIPcLm2EEEEviT0_T1_:
.text._ZN2at6native29vectorized_elementwise_kernelILi2ENS0_13AUnaryFunctorIiiiZZZNS0_19maximum_kernel_cudaERNS_18TensorIteratorBaseEENKUlvE_clEvENKUlvE1_clEvEUliiE_EESt5arrayIPcLm2EEEEviT0_T1_:
        /* <DEDUP_REMOVED lines=68> */
[----:B-1----:R-:W-:-:S02]  /*0440*/  VIMNMX R13, PT, PT, R18, UR6, !PT ;  /* 0x00000006120d7c48 */ /* 0x002fc4000ffe0100 */
[----:B---3--:R-:W-:Y:S02]  /*0450*/  VIMNMX R15, PT, PT, R20, UR6, !PT ;  /* 0x00000006140f7c48 */ /* 0x008fe4000ffe0100 */
[----:B------:R-:W-:Y:S02]  /*0460*/  VIMNMX R22, PT, PT, R22, UR6, !PT ;  /* 0x0000000616167c48 */ /* 0x000fe4000ffe0100 */
[----:B--2---:R-:W-:Y:S02]  /*0470*/  VIMNMX R9, PT, PT, R9, UR6, !PT ;  /* 0x0000000609097c48 */ /* 0x004fe4000ffe0100 */
[----:B----4-:R-:W-:Y:S02]  /*0480*/  VIMNMX R8, PT, PT, R8, UR6, !PT ;  /* 0x0000000608087c48 */ /* 0x010fe4000ffe0100 */
[----:B-----5:R-:W-:Y:S02]  /*0490*/  VIMNMX R3, PT, PT, R14, UR6, !PT ;  /* 0x000000060e037c48 */ /* 0x020fe4000ffe0100 */
[----:B------:R-:W-:-:S02]  /*04a0*/  VIMNMX R4, PT, PT, R19, UR6, !PT ;  /* 0x0000000613047c48 */ /* 0x000fc4000ffe0100 */
[----:B------:R-:W-:Y:S01]  /*04b0*/  VIMNMX R2, PT, PT, R12, UR6, !PT ;  /* 0x000000060c027c48 */ /* 0x000fe2000ffe0100 */
        /* <DEDUP_REMOVED lines=13> */
.L_x_36539:
[----:B------:R-:W-:-:S13]  /*0590*/  ISETP.GE.U32.AND P0, PT, R17, R16, PT ;  /* 0x000000101100720c */ /* 0x000fda0003f06070 */
[----:B------:R-:W-:Y:S05]  /*05a0*/  @P0 BRA `(.L_x_36541) ;  /* 0x0000000000300947 */ /* 0x000fea0003800000 */
[----:B0-----:R-:W0:Y:S01]  /*05b0*/  LDC.64 R6, c[0x0][0x390] ;  /* 0x0000e400ff067b82 */ /* 0x001e220000000a00 */
[----:B------:R-:W-:Y:S02]  /*05c0*/  IMAD.IADD R5, R0, 0x1, R17 ;  /* 0x0000000100057824 */ /* 0x000fe400078e0211 */
[----:B------:R-:W-:Y:S02]  /*05d0*/  VIADD R17, R17, 0x80 ;  /* 0x0000008011117836 */ /* 0x000fe40000000000 */
[----:B0-----:R-:W-:-:S05]  /*05e0*/  IMAD.WIDE.U32 R6, R5, 0x4, R6 ;  /* 0x0000000405067825 */ /* 0x001fca00078e0006 */
[----:B------:R1:W-:Y:S02]  /*05f0*/  STG.E desc[UR4][R6.64], R22 ;  /* 0x0000001606007986 */ /* 0x0003e4000c101904 */
.L_x_36540:
[----:B------:R-:W-:-:S13]  /*0600*/  ISETP.GE.U32.AND P0, PT, R17, R16, PT ;  /* 0x000000101100720c */ /* 0x000fda0003f06070 */
[----:B------:R-:W-:Y:S05]  /*0610*/  @P0 BRA `(.L_x_36542) ;  /* 0x0000000000300947 */ /* 0x000fea0003800000 */
[----:B01----:R-:W0:Y:S01]  /*0620*/  LDC.64 R6, c[0x0][0x390] ;  /* 0x0000e400ff067b82 */ /* 0x003e220000000a00 */
[----:B------:R-:W-:Y:S01]  /*0630*/  IADD3 R5, PT, PT, R0, R17, RZ ;  /* 0x0000001100057210 */ /* 0x000fe20007ffe0ff */
[----:B------:R-:W-:-:S04]  /*0640*/  VIADD R17, R17, 0x80 ;  /* 0x0000008011117836 */ /* 0x000fc80000000000 */
[----:B0-----:R-:W-:-:S05]  /*0650*/  IMAD.WIDE.U32 R6, R5, 0x4, R6 ;  /* 0x0000000405067825 */ /* 0x001fca00078e0006 */
[----:B------:R1:W-:Y:S02]  /*0660*/  STG.E desc[UR4][R6.64], R9 ;  /* 0x0000000906007986 */ /* 0x0003e4000c101904 */
.L_x_36541:
[----:B------:R-:W-:-:S13]  /*0670*/  ISETP.GE.U32.AND P0, PT, R17, R16, PT ;  /* 0x000000101100720c */ /* 0x000fda0003f06070 */
[----:B------:R-:W-:Y:S05]  /*0680*/  @P0 BRA `(.L_x_36543) ;  /* 0x0000000000340947 */ /* 0x000fea0003800000 */
[----:B01----:R-:W0:Y:S01]  /*0690*/  LDC.64 R6, c[0x0][0x390] ;  /* 0x0000e400ff067b82 */ /* 0x003e220000000a00 */
[----:B------:R-:W-:Y:S01]  /*06a0*/  IMAD.IADD R5, R0, 0x1, R17 ;  /* 0x0000000100057824 */ /* 0x000fe200078e0211 */
[----:B------:R-:W-:-:S03]  /*06b0*/  IADD3 R17, PT, PT, R17, 0x80, RZ ;  /* 0x0000008011117810 */ /* 0x000fc60007ffe0ff */
[----:B0-----:R-:W-:-:S05]  /*06c0*/  IMAD.WIDE.U32 R6, R5, 0x4, R6 ;  /* 0x0000000405067825 */ /* 0x001fca00078e0006 */
[----:B------:R2:W-:Y:S02]  /*06d0*/  STG.E desc[UR4][R6.64], R8 ;  /* 0x0000000806007986 */ /* 0x0005e4000c101904 */
.L_x_36542:
        /* <DEDUP_REMOVED lines=8> */
.L_x_36543:
[----:B------:R-:W-:Y:S05]  /*0760*/  BSYNC.RELIABLE B1 ;  /* 0x0000000000017941 */ /* 0x000fea0003800100 */
.L_x_36538:
[----:B------:R-:W-:-:S13]  /*0770*/  ISETP.GE.U32.AND P0, PT, R17, R16, PT ;  /* 0x000000101100720c */ /* 0x000fda0003f06070 */
[----:B--2---:R-:W2:Y:S01]  /*0780*/  @!P0 LDC.64 R4, c[0x0][0x390] ;  /* 0x0000e400ff048b82 */ /* 0x004ea20000000a00 */
[----:B01----:R-:W-:Y:S01]  /*0790*/  @!P0 IADD3 R7, PT, PT, R0, R17, RZ ;  /* 0x0000001100078210 */ /* 0x003fe20007ffe0ff */
[----:B------:R-:W-:-:S04]  /*07a0*/  @!P0 VIADD R17, R17, 0x80 ;  /* 0x0000008011118836 */ /* 0x000fc80000000000 */
[----:B--2---:R-:W-:-:S05]  /*07b0*/  @!P0 IMAD.WIDE.U32 R4, R7, 0x4, R4 ;  /* 0x0000000407048825 */ /* 0x004fca00078e0004 */
[----:B------:R3:W-:Y:S02]  /*07c0*/  @!P0 STG.E desc[UR4][R4.64], R3 ;  /* 0x0000000304008986 */ /* 0x0007e4000c101904 */
.L_x_36544:
[----:B------:R-:W-:Y:S05]  /*07d0*/  BSYNC.RECONVERGENT B0 ;  /* 0x0000000000007941 */ /* 0x000fea0003800200 */
.L_x_36537:
        /* <DEDUP_REMOVED lines=8> */
.L_x_36536:
        /* <DEDUP_REMOVED lines=12> */
[----:B--2---:R-:W-:Y:S02]  /*0920*/  VIMNMX R6, PT, PT, R6, UR6, !PT ;  /* 0x0000000606067c48 */ /* 0x004fe4000ffe0100 */
[----:B------:R-:W-:Y:S02]  /*0930*/  VIMNMX R7, PT, PT, R7, UR6, !PT ;  /* 0x0000000607077c48 */ /* 0x000fe4000ffe0100 */
[----:B----4-:R-:W-:Y:S02]  /*0940*/  VIMNMX R8, PT, PT, R8, UR6, !PT ;  /* 0x0000000608087c48 */ /* 0x010fe4000ffe0100 */
[----:B------:R-:W-:Y:S01]  /*0950*/  VIMNMX R9, PT, PT, R9, UR6, !PT ;  /* 0x0000000609097c48 */ /* 0x000fe2000ffe0100 */
[----:B------:R-:W-:Y:S01]  /*0960*/  STG.E.64 desc[UR4][R4.64], R6 ;  /* 0x0000000604007986 */ /* 0x000fe2000c101b04 */
[----:B-----5:R-:W-:Y:S02]  /*0970*/  VIMNMX R10, PT, PT, R10, UR6, !PT ;  /* 0x000000060a0a7c48 */ /* 0x020fe4000ffe0100 */
[----:B------:R-:W-:Y:S01]  /*0980*/  VIMNMX R11, PT, PT, R11, UR6, !PT ;  /* 0x000000060b0b7c48 */ /* 0x000fe2000ffe0100 */
[----:B------:R-:W-:Y:S01]  /*0990*/  STG.E.64 desc[UR4][R4.64+0x400], R8 ;  /* 0x0004000804007986 */ /* 0x000fe2000c101b04 */
[----:B------:R-:W-:-:S02]  /*09a0*/  VIMNMX R12, PT, PT, R12, UR6, !PT ;  /* 0x000000060c0c7c48 */ /* 0x000fc4000ffe0100 */
[----:B------:R-:W-:Y:S01]  /*09b0*/  VIMNMX R13, PT, PT, R13, UR6, !PT ;  /* 0x000000060d0d7c48 */ /* 0x000fe2000ffe0100 */
[----:B------:R-:W-:Y:S04]  /*09c0*/  STG.E.64 desc[UR4][R4.64+0x800], R10 ;  /* 0x0008000a04007986 */ /* 0x000fe8000c101b04 */
[----:B------:R-:W-:Y:S01]  /*09d0*/  STG.E.64 desc[UR4][R4.64+0xc00], R12 ;  /* 0x000c000c04007986 */ /* 0x000fe2000c101b04 */
[----:B------:R-:W-:Y:S05]  /*09e0*/  EXIT ;  /* 0x000000000000794d */ /* 0x000fea0003800000 */
.L_x_36545:
        /* <DEDUP_REMOVED lines=9> */
.L_x_42010:


//--------------------- .text._ZN2at6native29vectorized_elementwise_kernelILi4ENS0_13AUnaryFunctorIiiiZZZNS0_19maximum_kernel_cudaERNS_18TensorIteratorBaseEENKUlvE_clEvENKUlvE1_clEvEUliiE_EESt5arrayIPcLm2EEEEviT0_T1_ --------------------------
	.section	.text._ZN2at6native29vectorized_elementwise_kernelILi4ENS0_13AUnaryFunctorIiiiZZZNS0_19maximum_kernel_cudaERNS_18TensorIteratorBaseEENKUlvE_clEvENKUlvE1_clEvEUliiE_EESt5arrayIPcLm2EEEEviT0_T1_,"ax",@progbits
	.align	128
        .global         _ZN2at6native29vectorized_elementwise_kernelILi4ENS0_13AUnaryFunctorIiiiZZZNS0_19maximum_kernel_cudaERNS_18TensorIteratorBaseEENKUlvE_clEvENKUlvE1_clEvEUliiE_EESt5arrayIPcLm2EEEEviT0_T1_
        .type           _ZN2at6native29vectorized_elementwise_kernelILi4ENS0_13AUnaryFunctorIiiiZZZNS0_19maximum_kernel_cudaERNS_18TensorIteratorBaseEENKUlvE_clEvENKUlvE1_clEvEUliiE_EESt5arrayIPcLm2EEEEviT0_T1_,@function
        .size           _ZN2at6native29vectorized_elementwise_kernelILi4ENS0_13AUnaryFunctorIiiiZZZNS0_19maximum_kernel_cudaERNS_18TensorIteratorBaseEENKUlvE_clEvENKUlvE1_clEvEUliiE_EESt5arrayIPcLm2EEEEviT0_T1_,(.L_x_42011 - _ZN2at6native29vectorized_elementwise_kernelILi4ENS0_13AUnaryFunctorIiiiZZZNS0_19maximum_kernel_cudaERNS_18TensorIteratorBaseEENKUlvE_clEvENKUlvE1_clEvEUliiE_EESt5arrayIPcLm2EEEEviT0_T1_)
        .other          _ZN2at6native29vectorized_elementwise_kernelILi4ENS0_13AUnaryFunctorIiiiZZZNS0_19maximum_kernel_cudaERNS_18TensorIteratorBaseEENKUlvE_clEvENKUlvE1_clEvEUliiE_EESt5arrayIPcLm2EEEEviT0_T1_,@"STO_CUDA_ENTRY STV_DEFAULT"
_ZN2at6native29vectorized_elementwise_kernelILi4ENS0_13AUnaryFunctorIiiiZZZNS0_19maximum_kernel_cudaERNS_18TensorIteratorBaseEENKUlvE_clEvENKUlvE1_clEvEUliiE_EESt5arrayIPcLm2EEEEviT0_T1_:
.text._ZN2at6native29vectorized_elementwise_kernelILi4ENS0_13AUnaryFunctorIiiiZZZNS0_19maximum_kernel_cudaERNS_18TensorIteratorBaseEENKUlvE_clEvENKUlvE1_clEvEUliiE_EESt5arrayIPcLm2EEEEviT0_T1_:
        /* <DEDUP_REMOVED lines=89> */
.L_x_36549:
[----:B------:R-:W-:-:S13]  /*0590*/  ISETP.GE.U32.AND P0, PT, R17, R16, PT ;  /* 0x000000101100720c */ /* 0x000fda0003f06070 */
[----:B------:R-:W-:Y:S05]  /*05a0*/  @P0 BRA `(.L_x_36551) ;  /* 0x0000000000300947 */ /* 0x000fea0003800000 */
[----:B0-----:R-:W0:Y:S01]  /*05b0*/  LDC.64 R6, c[0x0][0x390] ;  /* 0x0000e400ff067b82 */ /* 0x001e220000000a00 */
[----:B------:R-:W-:Y:S02]  /*05c0*/  IMAD.IADD R5, R0, 0x1, R17 ;  /* 0x0000000100057824 */ /* 0x000fe400078e0211 */
[----:B------:R-:W-:Y:S02]  /*05d0*/  VIADD R17, R17, 0x80 ;  /* 0x0000008011117836 */ /* 0x000fe40000000000 */
[----:B0-----:R-:W-:-:S05]  /*05e0*/  IMAD.WIDE.U32 R6, R5, 0x4, R6 ;  /* 0x0000000405067825 */ /* 0x001fca00078e0006 */
[----:B------:R1:W-:Y:S02]  /*05f0*/  STG.E desc[UR4][R6.64], R22 ;  /* 0x0000001606007986 */ /* 0x0003e4000c101904 */
.L_x_36550:
[----:B------:R-:W-:-:S13]  /*0600*/  ISETP.GE.U32.AND P0, PT, R17, R16, PT ;  /* 0x000000101100720c */ /* 0x000fda0003f06070 */
[----:B------:R-:W-:Y:S05]  /*0610*/  @P0 BRA `(.L_x_36552) ;  /* 0x0000000000300947 */ /* 0x000fea0003800000 */
[----:B01----:R-:W0:Y:S01]  /*0620*/  LDC.64 R6, c[0x0][0x390] ;  /* 0x0000e400ff067b82 */ /* 0x003e220000000a00 */
[----:B------:R-:W-:Y:S01]  /*0630*/  IADD3 R5, PT, PT, R0, R17, RZ ;  /* 0x0000001100057210 */ /* 0x000fe20007ffe0ff */
[----:B------:R-:W-:-:S04]  /*0640*/  VIADD R17, R17, 0x80 ;  /* 0x0000008011117836 */ /* 0x000fc80000000000 */
[----:B0-----:R-:W-:-:S05]  /*0650*/  IMAD.WIDE.U32 R6, R5, 0x4, R6 ;  /* 0x0000000405067825 */ /* 0x001fca00078e0006 */
[----:B------:R1:W-:Y:S02]  /*0660*/  STG.E desc[UR4][R6.64], R9 ;  /* 0x0000000906007986 */ /* 0x0003e4000c101904 */
.L_x_36551:
[----:B------:R-:W-:-:S13]  /*0670*/  ISETP.GE.U32.AND P0, PT, R17, R16, PT ;  /* 0x000000101100720c */ /* 0x000fda0003f06070 */
[----:B------:R-:W-:Y:S05]  /*0680*/  @P0 BRA `(.L_x_36553) ;  /* 0x0000000000340947 */ /* 0x000fea0003800000 */
[----:B01----:R-:W0:Y:S01]  /*0690*/  LDC.64 R6, c[0x0][0x390] ;  /* 0x0000e400ff067b82 */ /* 0x003e220000000a00 */
[----:B------:R-:W-:Y:S01]  /*06a0*/  IMAD.IADD R5, R0, 0x1, R17 ;  /* 0x0000000100057824 */ /* 0x000fe200078e0211 */
[----:B------:R-:W-:-:S03]  /*06b0*/  IADD3 R17, PT, PT, R17, 0x80, RZ ;  /* 0x0000008011117810 */ /* 0x000fc60007ffe0ff */
[----:B0-----:R-:W-:-:S05]  /*06c0*/  IMAD.WIDE.U32 R6, R5, 0x4, R6 ;  /* 0x0000000405067825 */ /* 0x001fca00078e0006 */
[----:B------:R2:W-:Y:S02]  /*06d0*/  STG.E desc[UR4][R6.64], R8 ;  /* 0x0000000806007986 */ /* 0x0005e4000c101904 */
.L_x_36552:
        /* <DEDUP_REMOVED lines=8> */
.L_x_36553:
[----:B------:R-:W-:Y:S05]  /*0760*/  BSYNC.RELIABLE B1 ;  /* 0x0000000000017941 */ /* 0x000fea0003800100 */
.L_x_36548:
[----:B------:R-:W-:-:S13]  /*0770*/  ISETP.GE.U32.AND P0, PT, R17, R16, PT ;  /* 0x000000101100720c */ /* 0x000fda0003f06070 */
[----:B--2---:R-:W2:Y:S01]  /*0780*/  @!P0 LDC.64 R4, c[0x0][0x390] ;  /* 0x0000e400ff048b82 */ /* 0x004ea20000000a00 */
[----:B01----:R-:W-:Y:S01]  /*0790*/  @!P0 IADD3 R7, PT, PT, R0, R17, RZ ;  /* 0x0000001100078210 */ /* 0x003fe20007ffe0ff */
[----:B------:R-:W-:-:S04]  /*07a0*/  @!P0 VIADD R17, R17, 0x80 ;  /* 0x0000008011118836 */ /* 0x000fc80000000000 */
[----:B--2---:R-:W-:-:S05]  /*07b0*/  @!P0 IMAD.WIDE.U32 R4, R7, 0x4, R4 ;  /* 0x0000000407048825 */ /* 0x004fca00078e0004 */
[----:B------:R3:W-:Y:S02]  /*07c0*/  @!P0 STG.E desc[UR4][R4.64], R3 ;  /* 0x0000000304008986 */ /* 0x0007e4000c101904 */
.L_x_36554:
[----:B------:R-:W-:Y:S05]  /*07d0*/  BSYNC.RECONVERGENT B0 ;  /* 0x0000000000007941 */ /* 0x000fea0003800200 */
.L_x_36547:
        /* <DEDUP_REMOVED lines=8> */
.L_x_36546:
        /* <DEDUP_REMOVED lines=10> */
[----:B--2---:R-:W-:Y:S02]  /*0900*/  VIMNMX R4, PT, PT, R4, UR6, !PT ;  /* 0x0000000604047c48 */ /* 0x004fe4000ffe0100 */
[----:B------:R-:W-:Y:S02]  /*0910*/  VIMNMX R5, PT, PT, R5, UR6, !PT ;  /* 0x0000000605057c48 */ /* 0x000fe4000ffe0100 */
[----:B------:R-:W-:Y:S02]  /*0920*/  VIMNMX R6, PT, PT, R6, UR6, !PT ;  /* 0x0000000606067c48 */ /* 0x000fe4000ffe0100 */
[----:B------:R-:W-:Y:S02]  /*0930*/  VIMNMX R7, PT, PT, R7, UR6, !PT ;  /* 0x0000000607077c48 */ /* 0x000fe4000ffe0100 */
[----:B----4-:R-:W-:Y:S02]  /*0940*/  VIMNMX R8, PT, PT, R8, UR6, !PT ;  /* 0x0000000608087c48 */ /* 0x010fe4000ffe0100 */
[----:B------:R-:W-:Y:S01]  /*0950*/  VIMNMX R9, PT, PT, R9, UR6, !PT ;  /* 0x0000000609097c48 */ /* 0x000fe2000ffe0100 */
[----:B------:R-:W-:Y:S01]  /*0960*/  STG.E.128 desc[UR4][R12.64], R4 ;  /* 0x000000040c007986 */ /* 0x000fe2000c101d04 */
[----:B------:R-:W-:-:S02]  /*0970*/  VIMNMX R10, PT, PT, R10, UR6, !PT ;  /* 0x000000060a0a7c48 */ /* 0x000fc4000ffe0100 */
[----:B------:R-:W-:-:S05]  /*0980*/  VIMNMX R11, PT, PT, R11, UR6, !PT ;  /* 0x000000060b0b7c48 */ /* 0x000fca000ffe0100 */
[----:B------:R-:W-:Y:S01]  /*0990*/  STG.E.128 desc[UR4][R12.64+0x800], R8 ;  /* 0x000800080c007986 */ /* 0x000fe2000c101d04 */
[----:B------:R-:W-:Y:S05]  /*09a0*/  EXIT ;  /* 0x000000000000794d */ /* 0x000fea0003800000 */
.L_x_36555:
        /* <DEDUP_REMOVED lines=13> */
.L_x_42011:


//--------------------- .text._ZN2at6native29vectorized_elementwise_kernelILi8ENS0_13AUnaryFunctorIiiiZZZNS0_19maximum_kernel_cudaERNS_18TensorIteratorBaseEENKUlvE_clEvENKUlvE1_clEvEUliiE_EESt5arrayIPcLm2EEEEviT0_T1_ --------------------------
	.section	.text._ZN2at6native29vectorized_elementwise_kernelILi8ENS0_13AUnaryFunctorIiiiZZZNS0_19maximum_kernel_cudaERNS_18TensorIteratorBaseEENKUlvE_clEvENKUlvE1_clEvEUliiE_EESt5arrayIPcLm2EEEEviT0_T1_,"ax",@progbits
	.align	128
        .global         _ZN2at6native29vectorized_elementwise_kernelILi8ENS0_13AUnaryFunctorIiiiZZZNS0_19maximum_kernel_cudaERNS_18TensorIteratorBaseEENKUlvE_clEvENKUlvE1_clEvEUliiE_EESt5arrayIPcLm2EEEEviT0_T1_
        .type           _ZN2at6native29vectorized_elementwise_kernelILi8ENS0_13AUnaryFunctorIiiiZZZNS0_19maximum_kernel_cudaERNS_18TensorIteratorBaseEENKUlvE_clEvENKUlvE1_clEvEUliiE_EESt5arrayIPcLm2EEEEviT0_T1_,@function
        .size           _ZN2at6native29vectorized_elementwise_kernelILi8ENS0_13AUnaryFunctorIiiiZZZNS0_19maximum_kernel_cudaERNS_18TensorIteratorBaseEENKUlvE_clEvENKUlvE1_clEvEUliiE_EESt5arrayIPcLm2EEEEviT0_T1_,(.L_x_42012 - _ZN2at6native29vectorized_elementwise_kernelILi8ENS0_13AUnaryFunctorIiiiZZZNS0_19maximum_kernel_cudaERNS_18TensorIteratorBaseEENKUlvE_clEvENKUlvE1_clEvEUliiE_EESt5arrayIPcLm2EEEEviT0_T1_)
        .other          _ZN2at6native29vectorized_elementwise_kernelILi8ENS0_13AUnaryFunctorIiiiZZZNS0_19maximum_kernel_cudaERNS_18TensorIteratorBaseEENKUlvE_clEvENKUlvE1_clEvEUliiE_EESt5arrayIPcLm2EEEEviT0_T1_,@"STO_CUDA_ENTRY STV_DEFAULT"
_ZN2at6native29vectorized_elementwise_kernelILi8ENS0_13AUnaryFunctorIiiiZZZNS0_19maximum_kernel_cudaERNS_18TensorIteratorBaseEENKUlvE_clEvENKUlvE1_clEvEUliiE_EESt5arrayIPcLm2EEEEviT0_T1_:
.text._ZN2at6native29vectorized_elementwise_kernelILi8ENS0_13AUnaryFunctorIiiiZZZNS0_19maximum_kernel_cudaERNS_18TensorIteratorBaseEENKUlvE_clEvENKUlvE1_clEvEUliiE_EESt5arrayIPcLm2EEEEviT0_T1_:
        /* <DEDUP_REMOVED lines=89> */
.L_x_36559:
[----:B------:R-:W-:-:S13]  /*0590*/  ISETP.GE.U32.AND P0, PT, R17, R16, PT ;  /* 0x000000101100720c */ /* 0x000fda0003f06070 */
[----:B------:R-:W-:Y:S05]  /*05a0*/  @P0 BRA `(.L_x_36561) ;  /* 0x0000000000300947 */ /* 0x000fea0003800000 */
[----:B0-----:R-:W0:Y:S01]  /*05b0*/  LDC.64 R6, c[0x0][0x390] ;  /* 0x0000e400ff067b82 */ /* 0x001e220000000a00 */
[----:B------:R-:W-:Y:S02]  /*05c0*/  IMAD.IADD R5, R0, 0x1, R17 ;  /* 0x0000000100057824 */ /* 0x000fe400078e0211 */
[----:B------:R-:W-:Y:S02]  /*05d0*/  VIADD R17, R17, 0x80 ;  /* 0x0000008011117836 */ /* 0x000fe40000000000 */
[----:B0-----:R-:W-:-:S05]  /*05e0*/  IMAD.WIDE.U32 R6, R5, 0x4, R6 ;  /* 0x0000000405067825 */ /* 0x001fca00078e0006 */
[----:B------:R1:W-:Y:S02]  /*05f0*/  STG.E desc[UR4][R6.64], R22 ;  /* 0x0000001606007986 */ /* 0x0003e4000c101904 */
.L_x_36560:
[----:B------:R-:W-:-:S13]  /*0600*/  ISETP.GE.U32.AND P0, PT, R17, R16, PT ;  /* 0x000000101100720c */ /* 0x000fda0003f06070 */
[----:B------:R-:W-:Y:S05]  /*0610*/  @P0 BRA `(.L_x_36562) ;  /* 0x0000000000300947 */ /* 0x000fea0003800000 */
[----:B01----:R-:W0:Y:S01]  /*0620*/  LDC.64 R6, c[0x0][0x390] ;  /* 0x0000e400ff067b82 */ /* 0x003e220000000a00 */
[----:B------:R-:W-:Y:S01]  /*0630*/  IADD3 R5, PT, PT, R0, R17, RZ ;  /* 0x0000001100057210 */ /* 0x000fe20007ffe0ff */
[----:B------:R-:W-:-:S04]  /*0640*/  VIADD R17, R17, 0x80 ;  /* 0x0000008011117836 */ /* 0x000fc80000000000 */
[----:B0-----:R-:W-:-:S05]  /*0650*/  IMAD.WIDE.U32 R6, R5, 0x4, R6 ;  /* 0x0000000405067825 */ /* 0x001fca00078e0006 */
[----:B------:R1:W-:Y:S02]  /*0660*/  STG.E desc[UR4][R6.64], R9 ;  /* 0x0000000906007986 */ /* 0x0003e4000c101904 */
.L_x_36561:
[----:B------:R-:W-:-:S13]  /*0670*/  ISETP.GE.U32.AND P0, PT, R17, R16, PT ;  /* 0x000000101100720c */ /* 0x000fda0003f06070 */
[----:B------:R-:W-:Y:S05]  /*0680*/  @P0 BRA `(.L_x_36563) ;  /* 0x0000000000340947 */ /* 0x000fea0003800000 */
[----:B01----:R-:W0:Y:S01]  /*0690*/  LDC.64 R6, c[0x0][0x390] ;  /* 0x0000e400ff067b82 */ /* 0x003e220000000a00 */
[----:B------:R-:W-:Y:S01]  /*06a0*/  IMAD.IADD R5, R0, 0x1, R17 ;  /* 0x0000000100057824 */ /* 0x000fe200078e0211 */
[----:B------:R-:W-:-:S03]  /*06b0*/  IADD3 R17, PT, PT, R17, 0x80, RZ ;  /* 0x0000008011117810 */ /* 0x000fc60007ffe0ff */
[----:B0-----:R-:W-:-:S05]  /*06c0*/  IMAD.WIDE.U32 R6, R5, 0x4, R6 ;  /* 0x0000000405067825 */ /* 0x001fca00078e0006 */
[----:B------:R2:W-:Y:S02]  /*06d0*/  STG.E desc[UR4][R6.64], R8 ;  /* 0x0000000806007986 */ /* 0x0005e4000c101904 */
.L_x_36562:
        /* <DEDUP_REMOVED lines=8> */
.L_x_36563:
[----:B------:R-:W-:Y:S05]  /*0760*/  BSYNC.RELIABLE B1 ;  /* 0x0000000000017941 */ /* 0x000fea0003800100 */
.L_x_36558:
[----:B------:R-:W-:-:S13]  /*0770*/  ISETP.GE.U32.AND P0, PT, R17, R16, PT ;  /* 0x000000101100720c */ /* 0x000fda0003f06070 */
[----:B--2---:R-:W2:Y:S01]  /*0780*/  @!P0 LDC.64 R4, c[0x0][0x390] ;  /* 0x0000e400ff048b82 */ /* 0x004ea20000000a00 */
[----:B01----:R-:W-:Y:S01]  /*0790*/  @!P0 IADD3 R7, PT, PT, R0, R17, RZ ;  /* 0x0000001100078210 */ /* 0x003fe20007ffe0ff */
[----:B------:R-:W-:-:S04]  /*07a0*/  @!P0 VIADD R17, R17, 0x80 ;  /* 0x0000008011118836 */ /* 0x000fc80000000000 */
[----:B--2---:R-:W-:-:S05]  /*07b0*/  @!P0 IMAD.WIDE.U32 R4, R7, 0x4, R4 ;  /* 0x0000000407048825 */ /* 0x004fca00078e0004 */
[----:B------:R3:W-:Y:S02]  /*07c0*/  @!P0 STG.E desc[UR4][R4.64], R3 ;  /* 0x0000000304008986 */ /* 0x0007e4000c101904 */
.L_x_36564:
[----:B------:R-:W-:Y:S05]  /*07d0*/  BSYNC.RECONVERGENT B0 ;  /* 0x0000000000007941 */ /* 0x000fea0003800200 */
.L_x_36557:
        /* <DEDUP_REMOVED lines=8> */
.L_x_36556:
        /* <DEDUP_REMOVED lines=9> */
[----:B--2---:R-:W-:Y:S02]  /*08f0*/  VIMNMX R8, PT, PT, R8, UR6, !PT ;  /* 0x0000000608087c48 */ /* 0x004fe4000ffe0100 */
[----:B------:R-:W-:Y:S02]  /*0900*/  VIMNMX R9, PT, PT, R9, UR6, !PT ;  /* 0x0000000609097c48 */ /* 0x000fe4000ffe0100 */
[----:B------:R-:W-:Y:S02]  /*0910*/  VIMNMX R10, PT, PT, R10, UR6, !PT ;  /* 0x000000060a0a7c48 */ /* 0x000fe4000ffe0100 */
[----:B------:R-:W-:Y:S02]  /*0920*/  VIMNMX R11, PT, PT, R11, UR6, !PT ;  /* 0x000000060b0b7c48 */ /* 0x000fe4000ffe0100 */
[----:B------:R-:W-:Y:S02]  /*0930*/  VIMNMX R4, PT, PT, R4, UR6, !PT ;  /* 0x0000000604047c48 */ /* 0x000fe4000ffe0100 */
[----:B------:R-:W-:-:S02]  /*0940*/  VIMNMX R5, PT, PT, R5, UR6, !PT ;  /* 0x0000000605057c48 */ /* 0x000fc4000ffe0100 */
[----:B------:R-:W-:Y:S02]  /*0950*/  VIMNMX R6, PT, PT, R6, UR6, !PT ;  /* 0x0000000606067c48 */ /* 0x000fe4000ffe0100 */
[----:B------:R-:W-:-:S05]  /*0960*/  VIMNMX R7, PT, PT, R7, UR6, !PT ;  /* 0x0000000607077c48 */ /* 0x000fca000ffe0100 */
[----:B------:R-:W-:Y:S01]  /*0970*/  STG.E.ENL2.256 desc[UR4][R12.64], R8, R4 ;  /* 0xf80000080c04797f */ /* 0x000fe2000f121804 */
[----:B------:R-:W-:Y:S05]  /*0980*/  EXIT ;  /* 0x000000000000794d */ /* 0x000fea0003800000 */
.L_x_36565:
        /* <DEDUP_REMOVED lines=15> */
.L_x_42012:


//--------------------- .text._ZN2at6native18elementwise_kernelILi128ELi4EZNS0_15gpu_kernel_implINS0_13BinaryFunctorIiiiZZZNS0_19maximum_kernel_cudaERNS_18TensorIteratorBaseEENKUlvE_clEvENKUlvE1_clEvEUliiE_EEEEvS5_RKT_EUliE_EEviT1_ --------------------------
	.section	.text._ZN2at6native18elementwise_kernelILi128ELi4EZNS0_15gpu_kernel_implINS0_13BinaryFunctorIiiiZZZNS0_19maximum_kernel_cudaERNS_18TensorIteratorBaseEENKUlvE_clEvENKUlvE1_clEvEUliiE_EEEEvS5_RKT_EUliE_EEviT1_,"ax",@progbits
	.align	128
        .global         _ZN2at6native18elementwise_kernelILi128ELi4EZNS0_15gpu_kernel_implINS0_13BinaryFunctorIiiiZZZNS0_19maximum_kernel_cudaERNS_18TensorIteratorBaseEENKUlvE_clEvENKUlvE1_clEvEUliiE_EEEEvS5_RKT_EUliE_EEviT1_
        .type           _ZN2at6native18elementwise_kernelILi128ELi4EZNS0_15gpu_kernel_implINS0_13BinaryFunctorIiiiZZZNS0_19maximum_kernel_cudaERNS_18TensorIteratorBaseEENKUlvE_clEvENKUlvE1_clEvEUliiE_EEEEvS5_RKT_EUliE_EEviT1_,@function
        .size           _ZN2at6native18elementwise_kernelILi128ELi4EZNS0_15gpu_kernel_implINS0_13BinaryFunctorIiiiZZZNS0_19maximum_kernel_cudaERNS_18TensorIteratorBaseEENKUlvE_clEvENKUlvE1_clEvEUliiE_EEEEvS5_RKT_EUliE_EEviT1_,(.L_x_42013 - _ZN2at6native18elementwise_kernelILi128ELi4EZNS0_15gpu_kernel_implINS0_13BinaryFunctorIiiiZZZNS0_19maximum_kernel_cudaERNS_18TensorIteratorBaseEENKUlvE_clEvENKUlvE1_clEvEUliiE_EEEEvS5_RKT_EUliE_EEviT1_)
        .other          _ZN2at6native18elementwise_kernelILi128ELi4EZNS0_15gpu_kernel_implINS0_13BinaryFunctorIiiiZZZNS0_19maximum_kernel_cudaERNS_18TensorIteratorBaseEENKUlvE_clEvENKUlvE1_clEvEUliiE_EEEEvS5_RKT_EUliE_EEviT1_,@"STO_CUDA_ENTRY STV_DEFAULT"
_ZN2at6native18elementwise_kernelILi128ELi4EZNS0_15gpu_kernel_implINS0_13BinaryFunctorIiiiZZZNS0_19maximum_kernel_cudaERNS_18TensorIteratorBaseEENKUlvE_clEvENKUlvE1_clEvEUliiE_EEEEvS5_RKT_EUliE_EEviT1_:
.text._ZN2at6native18elementwise_kernelILi128ELi4EZNS0_15gpu_kernel_implINS0_13BinaryFunctorIiiiZZZNS0_19maximum_kernel_cudaERNS_18TensorIteratorBaseEENKUlvE_clEvENKUlvE1_clEvEUliiE_EEEEvS5_RKT_EUliE_EEviT1_:
        /* <DEDUP_REMOVED lines=371> */
.L_x_36568:
        /* <DEDUP_REMOVED lines=16> */
.L_x_36572:
[----:B------:R0:W5:Y:S01]  /*1830*/  LDG.E.U8 R19, desc[UR36][R2.64] ;  /* 0x0000002402137981 */ /* 0x000162000c1e1100 */
[----:B------:R-:W-:Y:S05]  /*1840*/  BRA `(.L_x_36574) ;  /* 0x0000000c002c7947 */ /* 0x000fea0003800000 */
.L_x_36571:
        /* <DEDUP_REMOVED lines=8> */
.L_x_36576:
[----:B------:R0:W5:Y:S01]  /*18d0*/  LDG.E R19, desc[UR36][R2.64] ;  /* 0x0000002402137981 */ /* 0x000162000c1e1900 */
[----:B------:R-:W-:Y:S05]  /*18e0*/  BRA `(.L_x_36574) ;  /* 0x0000000c00047947 */ /* 0x000fea0003800000 */
.L_x_36575:
[----:B------:R0:W5:Y:S01]  /*18f0*/  LDG.E.S16 R19, desc[UR36][R2.64] ;  /* 0x0000002402137981 */ /* 0x000162000c1e1700 */
[----:B------:R-:W-:Y:S05]  /*1900*/  BRA `(.L_x_36574) ;  /* 0x0000000800fc7947 */ /* 0x000fea0003800000 */
.L_x_36570:
        /* <DEDUP_REMOVED lines=9> */
.L_x_36578:
[----:B------:R-:W2:Y:S02]  /*19a0*/  LDG.E.U16 R2, desc[UR36][R2.64] ;  /* 0x0000002402027981 */ /* 0x000ea4000c1e1500 */
[----:B--2---:R-:W-:-:S06]  /*19b0*/  HADD2.F32 R19, -RZ, R2.H0_H0 ;  /* 0x20000002ff137230 */ /* 0x004fcc0000004100 */
[----:B------:R-:W0:Y:S01]  /*19c0*/  F2I.FTZ.TRUNC.NTZ R19, R19 ;  /* 0x0000001300137305 */ /* 0x000e22000021f100 */
[----:B------:R-:W-:Y:S05]  /*19d0*/  BRA `(.L_x_36574) ;  /* 0x0000000800c87947 */ /* 0x000fea0003800000 */
.L_x_36577:
        /* <DEDUP_REMOVED lines=9> */
.L_x_36580:
[----:B------:R-:W2:Y:S02]  /*1a70*/  LDG.E.U16 R2, desc[UR36][R2.64] ;  /* 0x0000002402027981 */ /* 0x000ea4000c1e1500 */
[----:B--2---:R-:W-:-:S06]  /*1a80*/  HADD2.F32 R19, -RZ, R2.H0_H0 ;  /* 0x20000002ff137230 */ /* 0x004fcc0000004100 */
[----:B------:R-:W0:Y:S01]  /*1a90*/  F2I.FTZ.TRUNC.NTZ R19, R19 ;  /* 0x0000001300137305 */ /* 0x000e22000021f100 */
[----:B------:R-:W-:Y:S05]  /*1aa0*/  BRA `(.L_x_36574) ;  /* 0x0000000800947947 */ /* 0x000fea0003800000 */
.L_x_36579:
[----:B------:R-:W2:Y:S02]  /*1ab0*/  LDG.E.64 R2, desc[UR36][R2.64] ;  /* 0x0000002402027981 */ /* 0x000ea4000c1e1b00 */
[----:B--2---:R0:W1:Y:S01]  /*1ac0*/  F2I.F64.TRUNC R19, R2 ;  /* 0x0000000200137311 */ /* 0x004062000030d100 */
[----:B------:R-:W-:Y:S05]  /*1ad0*/  BRA `(.L_x_36574) ;  /* 0x0000000800887947 */ /* 0x000fea0003800000 */
.L_x_36569:
        /* <DEDUP_REMOVED lines=12> */
.L_x_36583:
[----:B------:R-:W2:Y:S02]  /*1ba0*/  LDG.E.64 R2, desc[UR36][R2.64] ;  /* 0x0000002402027981 */ /* 0x000ea4000c1e1b00 */
[----:B--2---:R0:W1:Y:S01]  /*1bb0*/  F2I.F64.TRUNC R19, R2 ;  /* 0x0000000200137311 */ /* 0x004062000030d100 */
[----:B------:R-:W-:Y:S05]  /*1bc0*/  BRA `(.L_x_36574) ;  /* 0x00000008004c7947 */ /* 0x000fea0003800000 */
.L_x_36582:
        /* <DEDUP_REMOVED lines=26> */
.L_x_36585:
        /* <DEDUP_REMOVED lines=13> */
.L_x_36584:
[----:B------:R-:W2:Y:S02]  /*1e40*/  LDG.E.U16 R19, desc[UR36][R2.64] ;  /* 0x0000002402137981 */ /* 0x000ea4000c1e1500 */
[----:B--2---:R-:W-:-:S06]  /*1e50*/  SHF.L.U32 R19, R19, 0x10, RZ ;  /* 0x0000001013137819 */ /* 0x004fcc00000006ff */
[----:B------:R-:W0:Y:S01]  /*1e60*/  F2I.FTZ.TRUNC.NTZ R19, R19 ;  /* 0x0000001300137305 */ /* 0x000e22000021f100 */
[----:B------:R-:W-:Y:S05]  /*1e70*/  BRA `(.L_x_36574) ;  /* 0x0000000400a07947 */ /* 0x000fea0003800000 */
.L_x_36581:
        /* <DEDUP_REMOVED lines=10> */
.L_x_36588:
        /* <DEDUP_REMOVED lines=21> */
.L_x_36592:
[----:B------:R-:W-:Y:S05]  /*2070*/  BSYNC.RECONVERGENT B1 ;  /* 0x0000000000017941 */ /* 0x000fea0003800200 */
.L_x_36591:
[----:B------:R-:W-:Y:S01]  /*2080*/  IMAD.SHL.U32 R0, R0, 0x100000, RZ ;  /* 0x0010000000007824 */ /* 0x000fe200078e00ff */
[----:B------:R-:W-:-:S04]  /*2090*/  LEA R2, R2, 0x3b800000, 0x17 ;  /* 0x3b80000002027811 */ /* 0x000fc800078eb8ff */
[----:B------:R-:W-:-:S07]  /*20a0*/  LOP3.LUT R19, R2, R0, R19, 0xfe, !PT ;  /* 0x0000000002137212 */ /* 0x000fce00078efe13 */
.L_x_36590:
[----:B------:R-:W-:Y:S05]  /*20b0*/  BSYNC.RECONVERGENT B0 ;  /* 0x0000000000007941 */ /* 0x000fea0003800200 */
.L_x_36589:
[----:B------:R-:W1:Y:S01]  /*20c0*/  F2I.FTZ.TRUNC.NTZ R19, R19 ;  /* 0x0000001300137305 */ /* 0x000e62000021f100 */
[----:B------:R-:W-:Y:S05]  /*20d0*/  BRA `(.L_x_36574) ;  /* 0x0000000400087947 */ /* 0x000fea0003800000 */
.L_x_36587:
        /* <DEDUP_REMOVED lines=21> */
.L_x_36596:
[----:B------:R-:W-:Y:S05]  /*2230*/  BSYNC.RECONVERGENT B1 ;  /* 0x0000000000017941 */ /* 0x000fea0003800200 */
.L_x_36595:
[----:B------:R-:W-:Y:S01]  /*2240*/  IMAD.SHL.U32 R0, R0, 0x200000, RZ ;  /* 0x0020000000007824 */ /* 0x000fe200078e00ff */
[----:B------:R-:W-:-:S04]  /*2250*/  LEA R2, R2, 0x37800000, 0x17 ;  /* 0x3780000002027811 */ /* 0x000fc800078eb8ff */
[----:B------:R-:W-:-:S07]  /*2260*/  LOP3.LUT R19, R2, R0, R19, 0xfe, !PT ;  /* 0x0000000002137212 */ /* 0x000fce00078efe13 */
.L_x_36594:
[----:B------:R-:W-:Y:S05]  /*2270*/  BSYNC.RECONVERGENT B0 ;  /* 0x0000000000007941 */ /* 0x000fea0003800200 */
.L_x_36593:
[----:B------:R-:W2:Y:S01]  /*2280*/  F2I.FTZ.TRUNC.NTZ R19, R19 ;  /* 0x0000001300137305 */ /* 0x000ea2000021f100 */
[----:B------:R-:W-:Y:S05]  /*2290*/  BRA `(.L_x_36574) ;  /* 0x0000000000987947 */ /* 0x000fea0003800000 */
.L_x_36586:
[----:B------:R-:W-:-:S09]  /*22a0*/  UISETP.NE.AND UP0, UPT, UR4, 0x1c, UPT ;  /* 0x0000001c0400788c */ /* 0x000fd2000bf05270 */
[----:B------:R-:W-:Y:S05]  /*22b0*/  BRA.U !UP0, `(.L_x_36597) ;  /* 0x00000001088c7547 */ /* 0x000fea000b800000 */
[----:B------:R-:W-:-:S09]  /*22c0*/  UISETP.NE.AND UP0, UPT, UR4, 0x1d, UPT ;  /* 0x0000001d0400788c */ /* 0x000fd2000bf05270 */
[----:B------:R-:W-:Y:S05]  /*22d0*/  BRA.U !UP0, `(.L_x_36598) ;  /* 0x00000001087c7547 */ /* 0x000fea000b800000 */
[----:B------:R-:W-:-:S09]  /*22e0*/  UISETP.NE.AND UP0, UPT, UR4, 0x2c, UPT ;  /* 0x0000002c0400788c */ /* 0x000fd2000bf05270 */
[----:B------:R-:W-:Y:S05]  /*22f0*/  BRA.U !UP0, `(.L_x_36599) ;  /* 0x0000000108487547 */ /* 0x000fea000b800000 */
.L_x_36573:
        /* <DEDUP_REMOVED lines=16> */
.L_x_36600:
[----:B------:R-:W-:Y:S01]  /*2400*/  HFMA2 R19, -RZ, RZ, 0, 0 ;  /* 0x00000000ff137431 */ /* 0x000fe200000001ff */
[----:B------:R-:W-:Y:S06]  /*2410*/  BRA `(.L_x_36574) ;  /* 0x0000000000387947 */ /* 0x000fec0003800000 */
.L_x_36599:
        /* <DEDUP_REMOVED lines=8> */
.L_x_36602:
[----:B------:R-:W-:Y:S05]  /*24a0*/  BSYNC.RECONVERGENT B0 ;  /* 0x0000000000007941 */ /* 0x000fea0003800200 */
.L_x_36601:
[----:B------:R-:W4:Y:S01]  /*24b0*/  F2I.FTZ.TRUNC.NTZ R19, R19 ;  /* 0x0000001300137305 */ /* 0x000f22000021f100 */
[----:B------:R-:W-:Y:S05]  /*24c0*/  BRA `(.L_x_36574) ;  /* 0x00000000000c7947 */ /* 0x000fea0003800000 */
.L_x_36598:
[----:B------:R0:W5:Y:S01]  /*24d0*/  LDG.E R19, desc[UR36][R2.64] ;  /* 0x0000002402137981 */ /* 0x000162000c1e1900 */
[----:B------:R-:W-:Y:S05]  /*24e0*/  BRA `(.L_x_36574) ;  /* 0x0000000000047947 */ /* 0x000fea0003800000 */
.L_x_36597:
[----:B------:R3:W5:Y:S02]  /*24f0*/  LDG.E R19, desc[UR36][R2.64] ;  /* 0x0000002402137981 */ /* 0x000764000c1e1900 */
.L_x_36574:
        /* <DEDUP_REMOVED lines=16> */
.L_x_36606:
[----:B------:R0:W5:Y:S01]  /*2600*/  LDG.E.U8 R0, desc[UR36][R2.64] ;  /* 0x0000002402007981 */ /* 0x000162000c1e1100 */
[----:B------:R-:W-:Y:S05]  /*2610*/  BRA `(.L_x_36608) ;  /* 0x0000000c002c7947 */ /* 0x000fea0003800000 */
.L_x_36605:
        /* <DEDUP_REMOVED lines=8> */
.L_x_36610:
[----:B------:R3:W5:Y:S01]  /*26a0*/  LDG.E R0, desc[UR36][R2.64] ;  /* 0x0000002402007981 */ /* 0x000762000c1e1900 */
[----:B------:R-:W-:Y:S05]  /*26b0*/  BRA `(.L_x_36608) ;  /* 0x0000000c00047947 */ /* 0x000fea0003800000 */
.L_x_36609:
[----:B------:R0:W5:Y:S01]  /*26c0*/  LDG.E.S16 R0, desc[UR36][R2.64] ;  /* 0x0000002402007981 */ /* 0x000162000c1e1700 */
[----:B------:R-:W-:Y:S05]  /*26d0*/  BRA `(.L_x_36608) ;  /* 0x0000000800fc7947 */ /* 0x000fea0003800000 */
.L_x_36604:
        /* <DEDUP_REMOVED lines=9> */
.L_x_36612:
[----:B------:R-:W3:Y:S02]  /*2770*/  LDG.E.U16 R2, desc[UR36][R2.64] ;  /* 0x0000002402027981 */ /* 0x000ee4000c1e1500 */
[----:B---3--:R-:W-:-:S06]  /*2780*/  HADD2.F32 R0, -RZ, R2.H0_H0 ;  /* 0x20000002ff007230 */ /* 0x008fcc0000004100 */
[----:B------:R-:W0:Y:S01]  /*2790*/  F2I.FTZ.TRUNC.NTZ R0, R0 ;  /* 0x0000000000007305 */ /* 0x000e22000021f100 */
[----:B------:R-:W-:Y:S05]  /*27a0*/  BRA `(.L_x_36608) ;  /* 0x0000000800c87947 */ /* 0x000fea0003800000 */
.L_x_36611:
        /* <DEDUP_REMOVED lines=9> */
.L_x_36614:
[----:B------:R-:W3:Y:S02]  /*2840*/  LDG.E.U16 R2, desc[UR36][R2.64] ;  /* 0x0000002402027981 */ /* 0x000ee4000c1e1500 */
[----:B---3--:R-:W-:-:S06]  /*2850*/  HADD2.F32 R0, -RZ, R2.H0_H0 ;  /* 0x20000002ff007230 */ /* 0x008fcc0000004100 */
[----:B------:R-:W0:Y:S01]  /*2860*/  F2I.FTZ.TRUNC.NTZ R0, R0 ;  /* 0x0000000000007305 */ /* 0x000e22000021f100 */
[----:B------:R-:W-:Y:S05]  /*2870*/  BRA `(.L_x_36608) ;  /* 0x0000000800947947 */ /* 0x000fea0003800000 */
.L_x_36613:
[----:B------:R-:W3:Y:S02]  /*2880*/  LDG.E.64 R2, desc[UR36][R2.64] ;  /* 0x0000002402027981 */ /* 0x000ee4000c1e1b00 */
[----:B---3--:R0:W3:Y:S01]  /*2890*/  F2I.F64.TRUNC R0, R2 ;  /* 0x0000000200007311 */ /* 0x0080e2000030d100 */
[----:B------:R-:W-:Y:S05]  /*28a0*/  BRA `(.L_x_36608) ;  /* 0x0000000800887947 */ /* 0x000fea0003800000 */
.L_x_36603:
        /* <DEDUP_REMOVED lines=12> */
.L_x_36617:
[----:B------:R-:W3:Y:S02]  /*2970*/  LDG.E.64 R2, desc[UR36][R2.64] ;  /* 0x0000002402027981 */ /* 0x000ee4000c1e1b00 */
[----:B---3--:R0:W3:Y:S01]  /*2980*/  F2I.F64.TRUNC R0, R2 ;  /* 0x0000000200007311 */ /* 0x0080e2000030d100 */
[----:B------:R-:W-:Y:S05]  /*2990*/  BRA `(.L_x_36608) ;  /* 0x00000008004c7947 */ /* 0x000fea0003800000 */
.L_x_36616:
        /* <DEDUP_REMOVED lines=26> */
.L_x_36619:
        /* <DEDUP_REMOVED lines=13> */
.L_x_36618:
[----:B------:R-:W3:Y:S02]  /*2c10*/  LDG.E.U16 R0, desc[UR36][R2.64] ;  /* 0x0000002402007981 */ /* 0x000ee4000c1e1500 */
[----:B---3--:R-:W-:-:S06]  /*2c20*/  IMAD.U32 R0, R0, 0x10000, RZ ;  /* 0x0001000000007824 */ /* 0x008fcc00078e00ff */
[----:B------:R-:W0:Y:S01]  /*2c30*/  F2I.FTZ.TRUNC.NTZ R0, R0 ;  /* 0x0000000000007305 */ /* 0x000e22000021f100 */
[----:B------:R-:W-:Y:S05]  /*2c40*/  BRA `(.L_x_36608) ;  /* 0x0000000400a07947 */ /* 0x000fea0003800000 */
.L_x_36615:
        /* <DEDUP_REMOVED lines=10> */
.L_x_36622:
        /* <DEDUP_REMOVED lines=21> */
.L_x_36626:
[----:B------:R-:W-:Y:S05]  /*2e40*/  BSYNC.RECONVERGENT B1 ;  /* 0x0000000000017941 */ /* 0x000fea0003800200 */
.L_x_36625:
[----:B------:R-:W-:Y:S01]  /*2e50*/  IMAD.SHL.U32 R0, R0, 0x100000, RZ ;  /* 0x0010000000007824 */ /* 0x000fe200078e00ff */
[----:B------:R-:W-:-:S04]  /*2e60*/  LEA R2, R2, 0x3b800000, 0x17 ;  /* 0x3b80000002027811 */ /* 0x000fc800078eb8ff */
[----:B------:R-:W-:-:S07]  /*2e70*/  LOP3.LUT R0, R2, R0, R7, 0xfe, !PT ;  /* 0x0000000002007212 */ /* 0x000fce00078efe07 */
.L_x_36624:
[----:B------:R-:W-:Y:S05]  /*2e80*/  BSYNC.RECONVERGENT B0 ;  /* 0x0000000000007941 */ /* 0x000fea0003800200 */
.L_x_36623:
[----:B------:R-:W0:Y:S01]  /*2e90*/  F2I.FTZ.TRUNC.NTZ R0, R0 ;  /* 0x0000000000007305 */ /* 0x000e22000021f100 */
[----:B------:R-:W-:Y:S05]  /*2ea0*/  BRA `(.L_x_36608) ;  /* 0x0000000400087947 */ /* 0x000fea0003800000 */
.L_x_36621:
        /* <DEDUP_REMOVED lines=21> */
.L_x_36630:
[----:B------:R-:W-:Y:S05]  /*3000*/  BSYNC.RECONVERGENT B1 ;  /* 0x0000000000017941 */ /* 0x000fea0003800200 */
.L_x_36629:
[----:B------:R-:W-:Y:S02]  /*3010*/  SHF.L.U32 R0, R0, 0x15, RZ ;  /* 0x0000001500007819 */ /* 0x000fe400000006ff */
[----:B------:R-:W-:-:S04]  /*3020*/  LEA R2, R2, 0x37800000, 0x17 ;  /* 0x3780000002027811 */ /* 0x000fc800078eb8ff */
[----:B------:R-:W-:-:S07]  /*3030*/  LOP3.LUT R0, R2, R0, R7, 0xfe, !PT ;  /* 0x0000000002007212 */ /* 0x000fce00078efe07 */
.L_x_36628:
[----:B------:R-:W-:Y:S05]  /*3040*/  BSYNC.RECONVERGENT B0 ;  /* 0x0000000000007941 */ /* 0x000fea0003800200 */
.L_x_36627:
[----:B------:R-:W0:Y:S01]  /*3050*/  F2I.FTZ.TRUNC.NTZ R0, R0 ;  /* 0x0000000000007305 */ /* 0x000e22000021f100 */
[----:B------:R-:W-:Y:S05]  /*3060*/  BRA `(.L_x_36608) ;  /* 0x0000000000987947 */ /* 0x000fea0003800000 */
.L_x_36620:
[----:B------:R-:W-:-:S09]  /*3070*/  UISETP.NE.AND UP0, UPT, UR4, 0x1c, UPT ;  /* 0x0000001c0400788c */ /* 0x000fd2000bf05270 */
[----:B------:R-:W-:Y:S05]  /*3080*/  BRA.U !UP0, `(.L_x_36631) ;  /* 0x00000001088c7547 */ /* 0x000fea000b800000 */
[----:B------:R-:W-:-:S09]  /*3090*/  UISETP.NE.AND UP0, UPT, UR4, 0x1d, UPT ;  /* 0x0000001d0400788c */ /* 0x000fd2000bf05270 */
[----:B------:R-:W-:Y:S05]  /*30a0*/  BRA.U !UP0, `(.L_x_36632) ;  /* 0x00000001087c7547 */ /* 0x000fea000b800000 */
[----:B------:R-:W-:-:S09]  /*30b0*/  UISETP.NE.AND UP0, UPT, UR4, 0x2c, UPT ;  /* 0x0000002c0400788c */ /* 0x000fd2000bf05270 */
[----:B------:R-:W-:Y:S05]  /*30c0*/  BRA.U !UP0, `(.L_x_36633) ;  /* 0x0000000108487547 */ /* 0x000fea000b800000 */
.L_x_36607:
        /* <DEDUP_REMOVED lines=16> */
.L_x_36634:
[----:B------:R-:W-:Y:S01]  /*31d0*/  IMAD.MOV.U32 R0, RZ, RZ, RZ ;  /* 0x000000ffff007224 */ /* 0x000fe200078e00ff */
[----:B------:R-:W-:Y:S06]  /*31e0*/  BRA `(.L_x_36608) ;  /* 0x0000000000387947 */ /* 0x000fec0003800000 */
.L_x_36633:
        /* <DEDUP_REMOVED lines=8> */
.L_x_36636:
[----:B------:R-:W-:Y:S05]  /*3270*/  BSYNC.RECONVERGENT B0 ;  /* 0x0000000000007941 */ /* 0x000fea0003800200 */
.L_x_36635:
[----:B------:R-:W0:Y:S01]  /*3280*/  F2I.FTZ.TRUNC.NTZ R0, R0 ;  /* 0x0000000000007305 */ /* 0x000e22000021f100 */
[----:B------:R-:W-:Y:S05]  /*3290*/  BRA `(.L_x_36608) ;  /* 0x00000000000c7947 */ /* 0x000fea0003800000 */
.L_x_36632:
[----:B------:R0:W5:Y:S01]  /*32a0*/  LDG.E R0, desc[UR36][R2.64] ;  /* 0x0000002402007981 */ /* 0x000162000c1e1900 */
[----:B------:R-:W-:Y:S05]  /*32b0*/  BRA `(.L_x_36608) ;  /* 0x0000000000047947 */ /* 0x000fea0003800000 */
.L_x_36631:
[----:B------:R0:W5:Y:S02]  /*32c0*/  LDG.E R0, desc[UR36][R2.64] ;  /* 0x0000002402007981 */ /* 0x000164000c1e1900 */
.L_x_36608:
[----:B------:R-:W0:Y:S02]  /*32d0*/  LDCU.64 UR6, c[0x0][0x5e8] ;  /* 0x0000bd00ff0677ac */ /* 0x000e240008000a00 */
[----:B012345:R-:W-:Y:S01]  /*32e0*/  VIMNMX R4, PT, PT, R0, R19, !PT ;  /* 0x0000001300047248 */ /* 0x03ffe20007fe0100 */
        /* <DEDUP_REMOVED lines=15> */
.L_x_36640:
[----:B------:R1:W-:Y:S01]  /*33e0*/  STG.E.U8 desc[UR36][R2.64], R4 ;  /* 0x0000000402007986 */ /* 0x0003e2000c101124 */
[----:B------:R-:W-:Y:S05]  /*33f0*/  BRA `(.L_x_36642) ;  /* 0x0000000c003c7947 */ /* 0x000fea0003800000 */
.L_x_36639:
        /* <DEDUP_REMOVED lines=9> */
.L_x_36644:
[----:B------:R3:W-:Y:S01]  /*3490*/  STG.E desc[UR36][R2.64], R4 ;  /* 0x0000000402007986 */ /* 0x0007e2000c101924 */
[----:B------:R-:W-:Y:S05]  /*34a0*/  BRA `(.L_x_36642) ;  /* 0x0000000c00107947 */ /* 0x000fea0003800000 */
.L_x_36643:
[----:B------:R2:W-:Y:S01]  /*34b0*/  STG.E.U16 desc[UR36][R2.64], R4 ;  /* 0x0000000402007986 */ /* 0x0005e2000c101524 */
[----:B------:R-:W-:Y:S05]  /*34c0*/  BRA `(.L_x_36642) ;  /* 0x0000000c00087947 */ /* 0x000fea0003800000 */
.L_x_36638:
        /* <DEDUP_REMOVED lines=9> */
.L_x_36646:
[----:B------:R-:W-:-:S04]  /*3560*/  I2FP.F32.S32 R0, R4 ;  /* 0x0000000400007245 */ /* 0x000fc80000201400 */
[----:B------:R-:W-:-:S05]  /*3570*/  F2FP.F16.F32.PACK_AB R0, RZ, R0 ;  /* 0x00000000ff00723e */ /* 0x000fca00000000ff */
[----:B------:R0:W-:Y:S01]  /*3580*/  STG.E.U16 desc[UR36][R2.64], R0 ;  /* 0x0000000002007986 */ /* 0x0001e2000c101524 */
[----:B------:R-:W-:Y:S05]  /*3590*/  BRA `(.L_x_36642) ;  /* 0x0000000800d47947 */ /* 0x000fea0003800000 */
.L_x_36645:
        /* <DEDUP_REMOVED lines=10> */
.L_x_36648:
[----:B------:R-:W-:-:S04]  /*3640*/  I2FP.F32.S32 R4, R4 ;  /* 0x0000000400047245 */ /* 0x000fc80000201400 */
[----:B------:R-:W-:-:S04]  /*3650*/  F2FP.F16.F32.PACK_AB R5, RZ, R4 ;  /* 0x00000004ff05723e */ /* 0x000fc800000000ff */
[----:B------:R-:W-:-:S05]  /*3660*/  PRMT R5, R5, 0x5410, RZ ;  /* 0x0000541005057816 */ /* 0x000fca00000000ff */
[----:B------:R0:W-:Y:S01]  /*3670*/  STG.E desc[UR36][R2.64], R5 ;  /* 0x0000000502007986 */ /* 0x0001e2000c101924 */
[----:B------:R-:W-:Y:S05]  /*3680*/  BRA `(.L_x_36642) ;  /* 0x0000000800987947 */ /* 0x000fea0003800000 */
.L_x_36647:
[----:B------:R-:W0:Y:S02]  /*3690*/  I2F.F64 R4, R4 ;  /* 0x0000000400047312 */ /* 0x000e240000201c00 */
[----:B0-----:R0:W-:Y:S01]  /*36a0*/  STG.E.64 desc[UR36][R2.64], R4 ;  /* 0x0000000402007986 */ /* 0x0011e2000c101b24 */
[----:B------:R-:W-:Y:S05]  /*36b0*/  BRA `(.L_x_36642) ;  /* 0x00000008008c7947 */ /* 0x000fea0003800000 */
.L_x_36637:
        /* <DEDUP_REMOVED lines=12> */
.L_x_36651:
[----:B------:R-:W0:Y:S01]  /*3780*/  I2F.F64 R4, R4 ;  /* 0x0000000400047312 */ /* 0x000e220000201c00 */
[----:B------:R-:W-:-:S05]  /*3790*/  CS2R R6, SRZ ;  /* 0x0000000000067805 */ /* 0x000fca000001ff00 */
[----:B0-----:R0:W-:Y:S01]  /*37a0*/  STG.E.128 desc[UR36][R2.64], R4 ;  /* 0x0000000402007986 */ /* 0x0011e2000c101d24 */
[----:B------:R-:W-:Y:S05]  /*37b0*/  BRA `(.L_x_36642) ;  /* 0x00000008004c7947 */ /* 0x000fea0003800000 */
.L_x_36650:
        /* <DEDUP_REMOVED lines=19> */
.L_x_36655:
[----:B------:R-:W-:Y:S05]  /*38f0*/  BSYNC.RECONVERGENT B0 ;  /* 0x0000000000007941 */ /* 0x000fea0003800200 */
.L_x_36654:
[----:B------:R-:W-:-:S05]  /*3900*/  LOP3.LUT R5, R0, 0x80, R5, 0xf8, !PT ;  /* 0x0000008000057812 */ /* 0x000fca00078ef805 */
[----:B------:R0:W-:Y:S01]  /*3910*/  STG.E.U8 desc[UR36][R2.64], R5 ;  /* 0x0000000502007986 */ /* 0x0001e2000c101124 */
[----:B------:R-:W-:Y:S05]  /*3920*/  BRA `(.L_x_36642) ;  /* 0x0000000400f07947 */ /* 0x000fea0003800000 */
.L_x_36653:
        /* <DEDUP_REMOVED lines=15> */
.L_x_36657:
[----:B------:R-:W-:Y:S05]  /*3a20*/  BSYNC.RECONVERGENT B0 ;  /* 0x0000000000007941 */ /* 0x000fea0003800200 */
.L_x_36656:
[----:B------:R-:W-:-:S05]  /*3a30*/  LOP3.LUT R5, R0, 0x80, R5, 0xf8, !PT ;  /* 0x0000008000057812 */ /* 0x000fca00078ef805 */
[----:B------:R0:W-:Y:S01]  /*3a40*/  STG.E.U8 desc[UR36][R2.64], R5 ;  /* 0x0000000502007986 */ /* 0x0001e2000c101124 */
[----:B------:R-:W-:Y:S05]  /*3a50*/  BRA `(.L_x_36642) ;  /* 0x0000000400a47947 */ /* 0x000fea0003800000 */
.L_x_36652:
[----:B------:R-:W-:-:S04]  /*3a60*/  I2FP.F32.S32 R0, R4 ;  /* 0x0000000400007245 */ /* 0x000fc80000201400 */
[----:B------:R-:W-:-:S05]  /*3a70*/  F2FP.BF16.F32.PACK_AB R0, RZ, R0 ;  /* 0x00000000ff00723e */ /* 0x000fca00000010ff */
[----:B------:R0:W-:Y:S01]  /*3a80*/  STG.E.U16 desc[UR36][R2.64], R0 ;  /* 0x0000000002007986 */ /* 0x0001e2000c101524 */
[----:B------:R-:W-:Y:S05]  /*3a90*/  BRA `(.L_x_36642) ;  /* 0x0000000400947947 */ /* 0x000fea0003800000 */
.L_x_36649:
        /* <DEDUP_REMOVED lines=10> */
.L_x_36660:
        /* <DEDUP_REMOVED lines=13> */
.L_x_36663:
[----:B------:R-:W-:-:S04]  /*3c10*/  SHF.R.U32.HI R0, RZ, 0x14, R5 ;  /* 0x00000014ff007819 */ /* 0x000fc80000011605 */
[----:B------:R-:W-:-:S04]  /*3c20*/  LOP3.LUT R0, R0, 0x1, RZ, 0xc0, !PT ;  /* 0x0000000100007812 */ /* 0x000fc800078ec0ff */
[----:B------:R-:W-:-:S04]  /*3c30*/  IADD3 R0, PT, PT, R5, 0x487ffff, R0 ;  /* 0x0487ffff05007810 */ /* 0x000fc80007ffe000 */
[----:B------:R-:W-:-:S04]  /*3c40*/  SHF.R.U32.HI R0, RZ, 0x14, R0 ;  /* 0x00000014ff007819 */ /* 0x000fc80000011600 */
[----:B------:R-:W-:-:S07]  /*3c50*/  LOP3.LUT R4, R0, 0xff, RZ, 0xc0, !PT ;  /* 0x000000ff00047812 */ /* 0x000fce00078ec0ff */
.L_x_36664:
[----:B------:R-:W-:-:S04]  /*3c60*/  SHF.R.U32.HI R5, RZ, 0x18, R5 ;  /* 0x00000018ff057819 */ /* 0x000fc80000011605 */
[----:B------:R-:W-:-:S04]  /*3c70*/  LOP3.LUT R4, R4, 0x80, R5, 0xf8, !PT ;  /* 0x0000008004047812 */ /* 0x000fc800078ef805 */
[----:B------:R-:W-:-:S07]  /*3c80*/  PRMT R0, R4, 0x7610, R0 ;  /* 0x0000761004007816 */ /* 0x000fce0000000000 */
.L_x_36662:
[----:B------:R-:W-:Y:S05]  /*3c90*/  BSYNC.RECONVERGENT B0 ;  /* 0x0000000000007941 */ /* 0x000fea0003800200 */
.L_x_36661:
[----:B------:R0:W-:Y:S01]  /*3ca0*/  STG.E.U8 desc[UR36][R2.64], R0 ;  /* 0x0000000002007986 */ /* 0x0001e2000c101124 */
[----:B------:R-:W-:Y:S05]  /*3cb0*/  BRA `(.L_x_36642) ;  /* 0x00000004000c7947 */ /* 0x000fea0003800000 */
.L_x_36659:
        /* <DEDUP_REMOVED lines=13> */
.L_x_36667:
[----:B------:R-:W-:-:S04]  /*3d90*/  SHF.R.U32.HI R0, RZ, 0x15, R5 ;  /* 0x00000015ff007819 */ /* 0x000fc80000011605 */
[----:B------:R-:W-:-:S04]  /*3da0*/  LOP3.LUT R0, R0, 0x1, RZ, 0xc0, !PT ;  /* 0x0000000100007812 */ /* 0x000fc800078ec0ff */
[----:B------:R-:W-:-:S04]  /*3db0*/  IADD3 R0, PT, PT, R5, 0x88fffff, R0 ;  /* 0x088fffff05007810 */ /* 0x000fc80007ffe000 */
[----:B------:R-:W-:-:S04]  /*3dc0*/  SHF.R.U32.HI R0, RZ, 0x15, R0 ;  /* 0x00000015ff007819 */ /* 0x000fc80000011600 */
[----:B------:R-:W-:-:S07]  /*3dd0*/  LOP3.LUT R4, R0, 0xff, RZ, 0xc0, !PT ;  /* 0x000000ff00047812 */ /* 0x000fce00078ec0ff */
.L_x_36668:
[----:B------:R-:W-:-:S04]  /*3de0*/  SHF.R.U32.HI R5, RZ, 0x18, R5 ;  /* 0x00000018ff057819 */ /* 0x000fc80000011605 */
[----:B------:R-:W-:-:S04]  /*3df0*/  LOP3.LUT R4, R4, 0x80, R5, 0xf8, !PT ;  /* 0x0000008004047812 */ /* 0x000fc800078ef805 */
[----:B------:R-:W-:-:S07]  /*3e00*/  PRMT R0, R4, 0x7610, R0 ;  /* 0x0000761004007816 */ /* 0x000fce0000000000 */
.L_x_36666:
[----:B------:R-:W-:Y:S05]  /*3e10*/  BSYNC.RECONVERGENT B0 ;  /* 0x0000000000007941 */ /* 0x000fea0003800200 */
.L_x_36665:
[----:B------:R0:W-:Y:S01]  /*3e20*/  STG.E.U8 desc[UR36][R2.64], R0 ;  /* 0x0000000002007986 */ /* 0x0001e2000c101124 */
[----:B------:R-:W-:Y:S05]  /*3e30*/  BRA `(.L_x_36642) ;  /* 0x0000000000ac7947 */ /* 0x000fea0003800000 */
.L_x_36658:
[----:B------:R-:W-:-:S09]  /*3e40*/  UISETP.NE.AND UP0, UPT, UR4, 0x1c, UPT ;  /* 0x0000001c0400788c */ /* 0x000fd2000bf05270 */
[----:B------:R-:W-:Y:S05]  /*3e50*/  BRA.U !UP0, `(.L_x_36669) ;  /* 0x0000000108a07547 */ /* 0x000fea000b800000 */
[----:B------:R-:W-:-:S09]  /*3e60*/  UISETP.NE.AND UP0, UPT, UR4, 0x1d, UPT ;  /* 0x0000001d0400788c */ /* 0x000fd2000bf05270 */
[----:B------:R-:W-:Y:S05]  /*3e70*/  BRA.U !UP0, `(.L_x_36670) ;  /* 0x00000001088c7547 */ /* 0x000fea000b800000 */
[----:B------:R-:W-:-:S09]  /*3e80*/  UISETP.NE.AND UP0, UPT, UR4, 0x2c, UPT ;  /* 0x0000002c0400788c */ /* 0x000fd2000bf05270 */
[----:B------:R-:W-:Y:S05]  /*3e90*/  BRA.U !UP0, `(.L_x_36671) ;  /* 0x0000000108447547 */ /* 0x000fea000b800000 */
.L_x_36641:
        /* <DEDUP_REMOVED lines=16> */
.L_x_36672:
[----:B------:R-:W-:Y:S05]  /*3fa0*/  BRA `(.L_x_36642) ;  /* 0x0000000000507947 */ /* 0x000fea0003800000 */
.L_x_36671:
        /* <DEDUP_REMOVED lines=16> */
.L_x_36670:
[----:B------:R-:W-:-:S05]  /*40b0*/  SHF.R.S32.HI R5, RZ, 0x1f, R4 ;  /* 0x0000001fff057819 */ /* 0x000fca0000011404 */
[----:B------:R0:W-:Y:S01]  /*40c0*/  STG.E.64 desc[UR36][R2.64], R4 ;  /* 0x0000000402007986 */ /* 0x0001e2000c101b24 */
[----:B------:R-:W-:Y:S05]  /*40d0*/  BRA `(.L_x_36642) ;  /* 0x0000000000047947 */ /* 0x000fea0003800000 */
.L_x_36669:
[----:B------:R0:W-:Y:S02]  /*40e0*/  STG.E desc[UR36][R2.64], R4 ;  /* 0x0000000402007986 */ /* 0x0001e4000c101924 */
.L_x_36642:
[----:B------:R-:W-:-:S07]  /*40f0*/  VIADD R17, R17, 0x80 ;  /* 0x0000008011117836 */ /* 0x000fce0000000000 */
.L_x_36567:
[----:B------:R-:W-:Y:S05]  /*4100*/  BSYNC.RECONVERGENT B6 ;  /* 0x0000000000067941 */ /* 0x000fea0003800200 */
.L_x_36566:
        /* <DEDUP_REMOVED lines=358> */
.L_x_36675:
        /* <DEDUP_REMOVED lines=16> */
.L_x_36679:
[----:B------:R0:W5:Y:S01]  /*5870*/  LDG.E.U8 R19, desc[UR36][R2.64] ;  /* 0x0000002402137981 */ /* 0x000162000c1e1100 */
[----:B------:R-:W-:Y:S05]  /*5880*/  BRA `(.L_x_36681) ;  /* 0x0000000c002c7947 */ /* 0x000fea0003800000 */
.L_x_36678:
        /* <DEDUP_REMOVED lines=8> */
.L_x_36683:
[----:B------:R0:W5:Y:S01]  /*5910*/  LDG.E R19, desc[UR36][R2.64] ;  /* 0x0000002402137981 */ /* 0x000162000c1e1900 */
[----:B------:R-:W-:Y:S05]  /*5920*/  BRA `(.L_x_36681) ;  /* 0x0000000c00047947 */ /* 0x000fea0003800000 */
.L_x_36682:
[----:B------:R0:W5:Y:S01]  /*5930*/  LDG.E.S16 R19, desc[UR36][R2.64] ;  /* 0x0000002402137981 */ /* 0x000162000c1e1700 */
[----:B------:R-:W-:Y:S05]  /*5940*/  BRA `(.L_x_36681) ;  /* 0x0000000800fc7947 */ /* 0x000fea0003800000 */
.L_x_36677:
        /* <DEDUP_REMOVED lines=9> */
.L_x_36685:
[----:B------:R-:W2:Y:S02]  /*59e0*/  LDG.E.U16 R2, desc[UR36][R2.64] ;  /* 0x0000002402027981 */ /* 0x000ea4000c1e1500 */
[----:B--2---:R-:W-:-:S06]  /*59f0*/  HADD2.F32 R19, -RZ, R2.H0_H0 ;  /* 0x20000002ff137230 */ /* 0x004fcc0000004100 */
[----:B------:R-:W0:Y:S01]  /*5a00*/  F2I.FTZ.TRUNC.NTZ R19, R19 ;  /* 0x0000001300137305 */ /* 0x000e22000021f100 */
[----:B------:R-:W-:Y:S05]  /*5a10*/  BRA `(.L_x_36681) ;  /* 0x0000000800c87947 */ /* 0x000fea0003800000 */
.L_x_36684:
        /* <DEDUP_REMOVED lines=9> */
.L_x_36687:
[----:B------:R-:W2:Y:S02]  /*5ab0*/  LDG.E.U16 R2, desc[UR36][R2.64] ;  /* 0x0000002402027981 */ /* 0x000ea4000c1e1500 */
[----:B--2---:R-:W-:-:S06]  /*5ac0*/  HADD2.F32 R19, -RZ, R2.H0_H0 ;  /* 0x20000002ff137230 */ /* 0x004fcc0000004100 */
[----:B------:R-:W0:Y:S01]  /*5ad0*/  F2I.FTZ.TRUNC.NTZ R19, R19 ;  /* 0x0000001300137305 */ /* 0x000e22000021f100 */
[----:B------:R-:W-:Y:S05]  /*5ae0*/  BRA `(.L_x_36681) ;  /* 0x0000000800947947 */ /* 0x000fea0003800000 */
.L_x_36686:
[----:B------:R-:W2:Y:S02]  /*5af0*/  LDG.E.64 R2, desc[UR36][R2.64] ;  /* 0x0000002402027981 */ /* 0x000ea4000c1e1b00 */
[----:B--2---:R0:W1:Y:S01]  /*5b00*/  F2I.F64.TRUNC R19, R2 ;  /* 0x0000000200137311 */ /* 0x004062000030d100 */
[----:B------:R-:W-:Y:S05]  /*5b10*/  BRA `(.L_x_36681) ;  /* 0x0000000800887947 */ /* 0x000fea0003800000 */
.L_x_36676:
        /* <DEDUP_REMOVED lines=12> */
.L_x_36690:
[----:B------:R-:W2:Y:S02]  /*5be0*/  LDG.E.64 R2, desc[UR36][R2.64] ;  /* 0x0000002402027981 */ /* 0x000ea4000c1e1b00 */
[----:B--2---:R0:W1:Y:S01]  /*5bf0*/  F2I.F64.TRUNC R19, R2 ;  /* 0x0000000200137311 */ /* 0x004062000030d100 */
[----:B------:R-:W-:Y:S05]  /*5c00*/  BRA `(.L_x_36681) ;  /* 0x00000008004c7947 */ /* 0x000fea0003800000 */
.L_x_36689:
        /* <DEDUP_REMOVED lines=26> */
.L_x_36692:
        /* <DEDUP_REMOVED lines=13> */
.L_x_36691:
[----:B------:R-:W2:Y:S02]  /*5e80*/  LDG.E.U16 R19, desc[UR36][R2.64] ;  /* 0x0000002402137981 */ /* 0x000ea4000c1e1500 */
[----:B--2---:R-:W-:-:S06]  /*5e90*/  IMAD.U32 R19, R19, 0x10000, RZ ;  /* 0x0001000013137824 */ /* 0x004fcc00078e00ff */
[----:B------:R-:W0:Y:S01]  /*5ea0*/  F2I.FTZ.TRUNC.NTZ R19, R19 ;  /* 0x0000001300137305 */ /* 0x000e22000021f100 */
[----:B------:R-:W-:Y:S05]  /*5eb0*/  BRA `(.L_x_36681) ;  /* 0x0000000400a07947 */ /* 0x000fea0003800000 */
.L_x_36688:
        /* <DEDUP_REMOVED lines=10> */
.L_x_36695:
        /* <DEDUP_REMOVED lines=21> */
.L_x_36699:
[----:B------:R-:W-:Y:S05]  /*60b0*/  BSYNC.RECONVERGENT B1 ;  /* 0x0000000000017941 */ /* 0x000fea0003800200 */
.L_x_36698:
[----:B------:R-:W-:Y:S01]  /*60c0*/  IMAD.SHL.U32 R0, R0, 0x100000, RZ ;  /* 0x0010000000007824 */ /* 0x000fe200078e00ff */
[----:B------:R-:W-:-:S04]  /*60d0*/  LEA R2, R2, 0x3b800000, 0x17 ;  /* 0x3b80000002027811 */ /* 0x000fc800078eb8ff */
[----:B------:R-:W-:-:S07]  /*60e0*/  LOP3.LUT R19, R2, R0, R19, 0xfe, !PT ;  /* 0x0000000002137212 */ /* 0x000fce00078efe13 */
.L_x_36697:
[----:B------:R-:W-:Y:S05]  /*60f0*/  BSYNC.RECONVERGENT B0 ;  /* 0x0000000000007941 */ /* 0x000fea0003800200 */
.L_x_36696:
[----:B------:R-:W1:Y:S01]  /*6100*/  F2I.FTZ.TRUNC.NTZ R19, R19 ;  /* 0x0000001300137305 */ /* 0x000e62000021f100 */
[----:B------:R-:W-:Y:S05]  /*6110*/  BRA `(.L_x_36681) ;  /* 0x0000000400087947 */ /* 0x000fea0003800000 */
.L_x_36694:
        /* <DEDUP_REMOVED lines=21> */
.L_x_36703:
[----:B------:R-:W-:Y:S05]  /*6270*/  BSYNC.RECONVERGENT B1 ;  /* 0x0000000000017941 */ /* 0x000fea0003800200 */
.L_x_36702:
[----:B------:R-:W-:Y:S01]  /*6280*/  IMAD.SHL.U32 R0, R0, 0x200000, RZ ;  /* 0x0020000000007824 */ /* 0x000fe200078e00ff */
[----:B------:R-:W-:-:S04]  /*6290*/  LEA R2, R2, 0x37800000, 0x17 ;  /* 0x3780000002027811 */ /* 0x000fc800078eb8ff */
[----:B------:R-:W-:-:S07]  /*62a0*/  LOP3.LUT R19, R2, R0, R19, 0xfe, !PT ;  /* 0x0000000002137212 */ /* 0x000fce00078efe13 */
.L_x_36701:
[----:B------:R-:W-:Y:S05]  /*62b0*/  BSYNC.RECONVERGENT B0 ;  /* 0x0000000000007941 */ /* 0x000fea0003800200 */
.L_x_36700:
[----:B------:R-:W2:Y:S01]  /*62c0*/  F2I.FTZ.TRUNC.NTZ R19, R19 ;  /* 0x0000001300137305 */ /* 0x000ea2000021f100 */
[----:B------:R-:W-:Y:S05]  /*62d0*/  BRA `(.L_x_36681) ;  /* 0x0000000000987947 */ /* 0x000fea0003800000 */
.L_x_36693:
        /* <DEDUP_REMOVED lines=14> */
.L_x_36707:
[----:B------:R-:W-:Y:S05]  /*63c0*/  BSYNC.RECONVERGENT B0 ;  /* 0x0000000000007941 */ /* 0x000fea0003800200 */
.L_x_36706:
[----:B------:R-:W4:Y:S01]  /*63d0*/  F2I.FTZ.TRUNC.NTZ R19, R19 ;  /* 0x0000001300137305 */ /* 0x000f22000021f100 */
[----:B------:R-:W-:Y:S05]  /*63e0*/  BRA `(.L_x_36681) ;  /* 0x0000000000547947 */ /* 0x000fea0003800000 */
.L_x_36680:
        /* <DEDUP_REMOVED lines=16> */
.L_x_36708:
[----:B------:R-:W-:Y:S01]  /*64f0*/  HFMA2 R19, -RZ, RZ, 0, 0 ;  /* 0x00000000ff137431 */ /* 0x000fe200000001ff */
[----:B------:R-:W-:Y:S06]  /*6500*/  BRA `(.L_x_36681) ;  /* 0x00000000000c7947 */ /* 0x000fec0003800000 */
.L_x_36705:
[----:B------:R3:W5:Y:S01]  /*6510*/  LDG.E R19, desc[UR36][R2.64] ;  /* 0x0000002402137981 */ /* 0x000762000c1e1900 */
[----:B------:R-:W-:Y:S05]  /*6520*/  BRA `(.L_x_36681) ;  /* 0x0000000000047947 */ /* 0x000fea0003800000 */
.L_x_36704:
[----:B------:R0:W5:Y:S02]  /*6530*/  LDG.E R19, desc[UR36][R2.64] ;  /* 0x0000002402137981 */ /* 0x000164000c1e1900 */
.L_x_36681:
        /* <DEDUP_REMOVED lines=16> */
.L_x_36712:
[----:B------:R0:W5:Y:S01]  /*6640*/  LDG.E.U8 R0, desc[UR36][R2.64] ;  /* 0x0000002402007981 */ /* 0x000162000c1e1100 */
[----:B------:R-:W-:Y:S05]  /*6650*/  BRA `(.L_x_36714) ;  /* 0x0000000c002c7947 */ /* 0x000fea0003800000 */
.L_x_36711:
        /* <DEDUP_REMOVED lines=8> */
.L_x_36716:
[----:B------:R0:W5:Y:S01]  /*66e0*/  LDG.E R0, desc[UR36][R2.64] ;  /* 0x0000002402007981 */ /* 0x000162000c1e1900 */
[----:B------:R-:W-:Y:S05]  /*66f0*/  BRA `(.L_x_36714) ;  /* 0x0000000c00047947 */ /* 0x000fea0003800000 */
.L_x_36715:
[----:B------:R0:W5:Y:S01]  /*6700*/  LDG.E.S16 R0, desc[UR36][R2.64] ;  /* 0x0000002402007981 */ /* 0x000162000c1e1700 */
[----:B------:R-:W-:Y:S05]  /*6710*/  BRA `(.L_x_36714) ;  /* 0x0000000800fc7947 */ /* 0x000fea0003800000 */
.L_x_36710:
        /* <DEDUP_REMOVED lines=9> */
.L_x_36718:
[----:B------:R-:W3:Y:S02]  /*67b0*/  LDG.E.U16 R2, desc[UR36][R2.64] ;  /* 0x0000002402027981 */ /* 0x000ee4000c1e1500 */
[----:B---3--:R-:W-:-:S06]  /*67c0*/  HADD2.F32 R0, -RZ, R2.H0_H0 ;  /* 0x20000002ff007230 */ /* 0x008fcc0000004100 */
[----:B------:R-:W0:Y:S01]  /*67d0*/  F2I.FTZ.TRUNC.NTZ R0, R0 ;  /* 0x0000000000007305 */ /* 0x000e22000021f100 */
[----:B------:R-:W-:Y:S05]  /*67e0*/  BRA `(.L_x_36714) ;  /* 0x0000000800c87947 */ /* 0x000fea0003800000 */
.L_x_36717:
        /* <DEDUP_REMOVED lines=9> */
.L_x_36720:
[----:B------:R-:W3:Y:S02]  /*6880*/  LDG.E.U16 R2, desc[UR36][R2.64] ;  /* 0x0000002402027981 */ /* 0x000ee4000c1e1500 */
[----:B---3--:R-:W-:-:S06]  /*6890*/  HADD2.F32 R0, -RZ, R2.H0_H0 ;  /* 0x20000002ff007230 */ /* 0x008fcc0000004100 */
[----:B------:R-:W0:Y:S01]  /*68a0*/  F2I.FTZ.TRUNC.NTZ R0, R0 ;  /* 0x0000000000007305 */ /* 0x000e22000021f100 */
[----:B------:R-:W-:Y:S05]  /*68b0*/  BRA `(.L_x_36714) ;  /* 0x0000000800947947 */ /* 0x000fea0003800000 */
.L_x_36719:
[----:B------:R-:W3:Y:S02]  /*68c0*/  LDG.E.64 R2, desc[UR36][R2.64] ;  /* 0x0000002402027981 */ /* 0x000ee4000c1e1b00 */
[----:B---3--:R0:W3:Y:S01]  /*68d0*/  F2I.F64.TRUNC R0, R2 ;  /* 0x0000000200007311 */ /* 0x0080e2000030d100 */
[----:B------:R-:W-:Y:S05]  /*68e0*/  BRA `(.L_x_36714) ;  /* 0x0000000800887947 */ /* 0x000fea0003800000 */
.L_x_36709:
        /* <DEDUP_REMOVED lines=12> */
.L_x_36723:
[----:B------:R-:W3:Y:S02]  /*69b0*/  LDG.E.64 R2, desc[UR36][R2.64] ;  /* 0x0000002402027981 */ /* 0x000ee4000c1e1b00 */
[----:B---3--:R0:W3:Y:S01]  /*69c0*/  F2I.F64.TRUNC R0, R2 ;  /* 0x0000000200007311 */ /* 0x0080e2000030d100 */
[----:B------:R-:W-:Y:S05]  /*69d0*/  BRA `(.L_x_36714) ;  /* 0x00000008004c7947 */ /* 0x000fea0003800000 */
.L_x_36722:
        /* <DEDUP_REMOVED lines=26> */
.L_x_36725:
        /* <DEDUP_REMOVED lines=13> */
.L_x_36724:
[----:B------:R-:W3:Y:S02]  /*6c50*/  LDG.E.U16 R0, desc[UR36][R2.64] ;  /* 0x0000002402007981 */ /* 0x000ee4000c1e1500 */
[----:B---3--:R-:W-:-:S06]  /*6c60*/  IMAD.U32 R0, R0, 0x10000, RZ ;  /* 0x0001000000007824 */ /* 0x008fcc00078e00ff */
[----:B------:R-:W0:Y:S01]  /*6c70*/  F2I.FTZ.TRUNC.NTZ R0, R0 ;  /* 0x0000000000007305 */ /* 0x000e22000021f100 */
[----:B------:R-:W-:Y:S05]  /*6c80*/  BRA `(.L_x_36714) ;  /* 0x0000000400a07947 */ /* 0x000fea0003800000 */
.L_x_36721:
        /* <DEDUP_REMOVED lines=10> */
.L_x_36728:
        /* <DEDUP_REMOVED lines=21> */
.L_x_36732:
[----:B------:R-:W-:Y:S05]  /*6e80*/  BSYNC.RECONVERGENT B1 ;  /* 0x0000000000017941 */ /* 0x000fea0003800200 */
.L_x_36731:
[----:B------:R-:W-:Y:S02]  /*6e90*/  SHF.L.U32 R0, R0, 0x14, RZ ;  /* 0x0000001400007819 */ /* 0x000fe400000006ff */
[----:B------:R-:W-:-:S04]  /*6ea0*/  LEA R2, R2, 0x3b800000, 0x17 ;  /* 0x3b80000002027811 */ /* 0x000fc800078eb8ff */
[----:B------:R-:W-:-:S07]  /*6eb0*/  LOP3.LUT R0, R2, R0, R7, 0xfe, !PT ;  /* 0x0000000002007212 */ /* 0x000fce00078efe07 */
.L_x_36730:
[----:B------:R-:W-:Y:S05]  /*6ec0*/  BSYNC.RECONVERGENT B0 ;  /* 0x0000000000007941 */ /* 0x000fea0003800200 */
.L_x_36729:
[----:B------:R-:W0:Y:S01]  /*6ed0*/  F2I.FTZ.TRUNC.NTZ R0, R0 ;  /* 0x0000000000007305 */ /* 0x000e22000021f100 */
[----:B------:R-:W-:Y:S05]  /*6ee0*/  BRA `(.L_x_36714) ;  /* 0x0000000400087947 */ /* 0x000fea0003800000 */
.L_x_36727:
        /* <DEDUP_REMOVED lines=21> */
.L_x_36736:
[----:B------:R-:W-:Y:S05]  /*7040*/  BSYNC.RECONVERGENT B1 ;  /* 0x0000000000017941 */ /* 0x000fea0003800200 */
.L_x_36735:
[----:B------:R-:W-:Y:S01]  /*7050*/  IMAD.SHL.U32 R0, R0, 0x200000, RZ ;  /* 0x0020000000007824 */ /* 0x000fe200078e00ff */
[----:B------:R-:W-:-:S04]  /*7060*/  LEA R2, R2, 0x37800000, 0x17 ;  /* 0x3780000002027811 */ /* 0x000fc800078eb8ff */
[----:B------:R-:W-:-:S07]  /*7070*/  LOP3.LUT R0, R2, R0, R7, 0xfe, !PT ;  /* 0x0000000002007212 */ /* 0x000fce00078efe07 */
.L_x_36734:
[----:B------:R-:W-:Y:S05]  /*7080*/  BSYNC.RECONVERGENT B0 ;  /* 0x0000000000007941 */ /* 0x000fea0003800200 */
.L_x_36733:
[----:B------:R-:W0:Y:S01]  /*7090*/  F2I.FTZ.TRUNC.NTZ R0, R0 ;  /* 0x0000000000007305 */ /* 0x000e22000021f100 */
[----:B------:R-:W-:Y:S05]  /*70a0*/  BRA `(.L_x_36714) ;  /* 0x0000000000987947 */ /* 0x000fea0003800000 */
.L_x_36726:
        /* <DEDUP_REMOVED lines=14> */
.L_x_36740:
[----:B------:R-:W-:Y:S05]  /*7190*/  BSYNC.RECONVERGENT B0 ;  /* 0x0000000000007941 */ /* 0x000fea0003800200 */
.L_x_36739:
[----:B------:R-:W0:Y:S01]  /*71a0*/  F2I.FTZ.TRUNC.NTZ R0, R0 ;  /* 0x0000000000007305 */ /* 0x000e22000021f100 */
[----:B------:R-:W-:Y:S05]  /*71b0*/  BRA `(.L_x_36714) ;  /* 0x0000000000547947 */ /* 0x000fea0003800000 */
.L_x_36713:
        /* <DEDUP_REMOVED lines=16> */
.L_x_36741:
[----:B------:R-:W-:Y:S01]  /*72c0*/  IMAD.MOV.U32 R0, RZ, RZ, RZ ;  /* 0x000000ffff007224 */ /* 0x000fe200078e00ff */
[----:B------:R-:W-:Y:S06]  /*72d0*/  BRA `(.L_x_36714) ;  /* 0x00000000000c7947 */ /* 0x000fec0003800000 */
.L_x_36738:
[----:B------:R0:W5:Y:S01]  /*72e0*/  LDG.E R0, desc[UR36][R2.64] ;  /* 0x0000002402007981 */ /* 0x000162000c1e1900 */
[----:B------:R-:W-:Y:S05]  /*72f0*/  BRA `(.L_x_36714) ;  /* 0x0000000000047947 */ /* 0x000fea0003800000 */
.L_x_36737:
[----:B------:R0:W5:Y:S02]  /*7300*/  LDG.E R0, desc[UR36][R2.64] ;  /* 0x0000002402007981 */ /* 0x000164000c1e1900 */
.L_x_36714:
[----:B------:R-:W0:Y:S02]  /*7310*/  LDCU.64 UR6, c[0x0][0x5e8] ;  /* 0x0000bd00ff0677ac */ /* 0x000e240008000a00 */
[----:B012345:R-:W-:Y:S01]  /*7320*/  VIMNMX R4, PT, PT, R0, R19, !PT ;  /* 0x0000001300047248 */ /* 0x03ffe20007fe0100 */
        /* <DEDUP_REMOVED lines=15> */
.L_x_36745:
[----:B------:R0:W-:Y:S01]  /*7420*/  STG.E.U8 desc[UR36][R2.64], R4 ;  /* 0x0000000402007986 */ /* 0x0001e2000c101124 */
[----:B------:R-:W-:Y:S05]  /*7430*/  BRA `(.L_x_36747) ;  /* 0x0000000c00387947 */ /* 0x000fea0003800000 */
.L_x_36744:
        /* <DEDUP_REMOVED lines=9> */
.L_x_36749:
[----:B------:R0:W-:Y:S01]  /*74d0*/  STG.E desc[UR36][R2.64], R4 ;  /* 0x0000000402007986 */ /* 0x0001e2000c101924 */
[----:B------:R-:W-:Y:S05]  /*74e0*/  BRA `(.L_x_36747) ;  /* 0x0000000c000c7947 */ /* 0x000fea0003800000 */
.L_x_36748:
[----:B------:R0:W-:Y:S01]  /*74f0*/  STG.E.U16 desc[UR36][R2.64], R4 ;  /* 0x0000000402007986 */ /* 0x0001e2000c101524 */
[----:B------:R-:W-:Y:S05]  /*7500*/  BRA `(.L_x_36747) ;  /* 0x0000000c00047947 */ /* 0x000fea0003800000 */
.L_x_36743:
        /* <DEDUP_REMOVED lines=9> */
.L_x_36751:
[----:B------:R-:W-:-:S04]  /*75a0*/  I2FP.F32.S32 R0, R4 ;  /* 0x0000000400007245 */ /* 0x000fc80000201400 */
[----:B------:R-:W-:-:S05]  /*75b0*/  F2FP.F16.F32.PACK_AB R0, RZ, R0 ;  /* 0x00000000ff00723e */ /* 0x000fca00000000ff */
[----:B------:R0:W-:Y:S01]  /*75c0*/  STG.E.U16 desc[UR36][R2.64], R0 ;  /* 0x0000000002007986 */ /* 0x0001e2000c101524 */
[----:B------:R-:W-:Y:S05]  /*75d0*/  BRA `(.L_x_36747) ;  /* 0x0000000800d07947 */ /* 0x000fea0003800000 */
.L_x_36750:
        /* <DEDUP_REMOVED lines=10> */
.L_x_36753:
[----:B------:R-:W-:-:S04]  /*7680*/  I2FP.F32.S32 R4, R4 ;  /* 0x0000000400047245 */ /* 0x000fc80000201400 */
[----:B------:R-:W-:-:S04]  /*7690*/  F2FP.F16.F32.PACK_AB R5, RZ, R4 ;  /* 0x00000004ff05723e */ /* 0x000fc800000000ff */
[----:B------:R-:W-:-:S05]  /*76a0*/  PRMT R5, R5, 0x5410, RZ ;  /* 0x0000541005057816 */ /* 0x000fca00000000ff */
[----:B------:R0:W-:Y:S01]  /*76b0*/  STG.E desc[UR36][R2.64], R5 ;  /* 0x0000000502007986 */ /* 0x0001e2000c101924 */
[----:B------:R-:W-:Y:S05]  /*76c0*/  BRA `(.L_x_36747) ;  /* 0x0000000800947947 */ /* 0x000fea0003800000 */
.L_x_36752:
[----:B------:R-:W0:Y:S02]  /*76d0*/  I2F.F64 R4, R4 ;  /* 0x0000000400047312 */ /* 0x000e240000201c00 */
[----:B0-----:R0:W-:Y:S01]  /*76e0*/  STG.E.64 desc[UR36][R2.64], R4 ;  /* 0x0000000402007986 */ /* 0x0011e2000c101b24 */
[----:B------:R-:W-:Y:S05]  /*76f0*/  BRA `(.L_x_36747) ;  /* 0x0000000800887947 */ /* 0x000fea0003800000 */
.L_x_36742:
        /* <DEDUP_REMOVED lines=12> */
.L_x_36757:
        /* <DEDUP_REMOVED lines=18> */
.L_x_36760:
[----:B------:R-:W-:-:S04]  /*78e0*/  SHF.R.U32.HI R5, RZ, 0x18, R5 ;  /* 0x00000018ff057819 */ /* 0x000fc80000011605 */
[----:B------:R-:W-:-:S07]  /*78f0*/  LOP3.LUT R0, R0, 0x80, R5, 0xf8, !PT ;  /* 0x0000008000007812 */ /* 0x000fce00078ef805 */
.L_x_36759:
[----:B------:R-:W-:Y:S05]  /*7900*/  BSYNC.RECONVERGENT B0 ;  /* 0x0000000000007941 */ /* 0x000fea0003800200 */
.L_x_36758:
[----:B------:R3:W-:Y:S01]  /*7910*/  STG.E.U8 desc[UR36][R2.64], R0 ;  /* 0x0000000002007986 */ /* 0x0007e2000c101124 */
[----:B------:R-:W-:Y:S05]  /*7920*/  BRA `(.L_x_36747) ;  /* 0x0000000400fc7947 */ /* 0x000fea0003800000 */
.L_x_36756:
        /* <DEDUP_REMOVED lines=18> */
.L_x_36763:
[----:B------:R-:W-:-:S04]  /*7a50*/  SHF.R.U32.HI R5, RZ, 0x18, R5 ;  /* 0x00000018ff057819 */ /* 0x000fc80000011605 */
[----:B------:R-:W-:-:S07]  /*7a60*/  LOP3.LUT R0, R0, 0x80, R5, 0xf8, !PT ;  /* 0x0000008000007812 */ /* 0x000fce00078ef805 */
.L_x_36762:
[----:B------:R-:W-:Y:S05]  /*7a70*/  BSYNC.RECONVERGENT B0 ;  /* 0x0000000000007941 */ /* 0x000fea0003800200 */
.L_x_36761:
[----:B------:R0:W-:Y:S01]  /*7a80*/  STG.E.U8 desc[UR36][R2.64], R0 ;  /* 0x0000000002007986 */ /* 0x0001e2000c101124 */
[----:B------:R-:W-:Y:S05]  /*7a90*/  BRA `(.L_x_36747) ;  /* 0x0000000400a07947 */ /* 0x000fea0003800000 */
.L_x_36755:
        /* <DEDUP_REMOVED lines=22> */
.L_x_36765:
[----:B------:R-:W-:-:S05]  /*7c00*/  SHF.R.S32.HI R5, RZ, 0x1f, R4 ;  /* 0x0000001fff057819 */ /* 0x000fca0000011404 */
[----:B------:R1:W-:Y:S01]  /*7c10*/  STG.E.64 desc[UR36][R2.64], R4 ;  /* 0x0000000402007986 */ /* 0x0003e2000c101b24 */
[----:B------:R-:W-:Y:S05]  /*7c20*/  BRA `(.L_x_36747) ;  /* 0x00000004003c7947 */ /* 0x000fea0003800000 */
.L_x_36764:
[----:B------:R0:W-:Y:S01]  /*7c30*/  STG.E desc[UR36][R2.64], R4 ;  /* 0x0000000402007986 */ /* 0x0001e2000c101924 */
[----:B------:R-:W-:Y:S05]  /*7c40*/  BRA `(.L_x_36747) ;  /* 0x0000000400347947 */ /* 0x000fea0003800000 */
.L_x_36754:
        /* <DEDUP_REMOVED lines=10> */
.L_x_36767:
[----:B------:R-:W0:Y:S01]  /*7cf0*/  I2F.F64 R4, R4 ;  /* 0x0000000400047312 */ /* 0x000e220000201c00 */
[----:B------:R-:W-:-:S05]  /*7d00*/  CS2R R6, SRZ ;  /* 0x0000000000067805 */ /* 0x000fca000001ff00 */
[----:B0-----:R0:W-:Y:S01]  /*7d10*/  STG.E.128 desc[UR36][R2.64], R4 ;  /* 0x0000000402007986 */ /* 0x0011e2000c101d24 */
[----:B------:R-:W-:Y:S05]  /*7d20*/  BRA `(.L_x_36747) ;  /* 0x0000000000fc7947 */ /* 0x000fea0003800000 */
.L_x_36766:
[----:B------:R-:W-:-:S09]  /*7d30*/  UISETP.NE.AND UP0, UPT, UR4, 0xf, UPT ;  /* 0x0000000f0400788c */ /* 0x000fd2000bf05270 */
[----:B------:R-:W-:Y:S05]  /*7d40*/  BRA.U !UP0, `(.L_x_36768) ;  /* 0x0000000108e87547 */ /* 0x000fea000b800000 */
[----:B------:R-:W-:-:S09]  /*7d50*/  UISETP.NE.AND UP0, UPT, UR4, 0x17, UPT ;  /* 0x000000170400788c */ /* 0x000fd2000bf05270 */
[----:B------:R-:W-:Y:S05]  /*7d60*/  BRA.U !UP0, `(.L_x_36769) ;  /* 0x0000000108907547 */ /* 0x000fea000b800000 */
[----:B------:R-:W-:-:S09]  /*7d70*/  UISETP.NE.AND UP0, UPT, UR4, 0x18, UPT ;  /* 0x000000180400788c */ /* 0x000fd2000bf05270 */
[----:B------:R-:W-:Y:S05]  /*7d80*/  BRA.U !UP0, `(.L_x_36770) ;  /* 0x0000000108447547 */ /* 0x000fea000b800000 */
.L_x_36746:
        /* <DEDUP_REMOVED lines=16> */
.L_x_36771:
[----:B------:R-:W-:Y:S05]  /*7e90*/  BRA `(.L_x_36747) ;  /* 0x0000000000a07947 */ /* 0x000fea0003800000 */
.L_x_36770:
        /* <DEDUP_REMOVED lines=13> */
.L_x_36773:
[----:B------:R-:W-:Y:S05]  /*7f70*/  BSYNC.RECONVERGENT B0 ;  /* 0x0000000000007941 */ /* 0x000fea0003800200 */
.L_x_36772:
[----:B------:R-:W-:-:S05]  /*7f80*/  LOP3.LUT R5, R0, 0x80, R5, 0xf8, !PT ;  /* 0x0000008000057812 */ /* 0x000fca00078ef805 */
[----:B------:R0:W-:Y:S01]  /*7f90*/  STG.E.U8 desc[UR36][R2.64], R5 ;  /* 0x0000000502007986 */ /* 0x0001e2000c101124 */
[----:B------:R-:W-:Y:S05]  /*7fa0*/  BRA `(.L_x_36747) ;  /* 0x00000000005c7947 */ /* 0x000fea0003800000 */
.L_x_36769:
        /* <DEDUP_REMOVED lines=12> */
.L_x_36775:
[----:B------:R-:W-:Y:S01]  /*8070*/  IMAD.MOV.U32 R0, RZ, RZ, 0x7f ;  /* 0x0000007fff007424 */ /* 0x000fe200078e00ff */
[----:B------:R-:W-:-:S04]  /*8080*/  ISETP.GT.U32.AND P0, PT, R4, 0x7f800000, PT ;  /* 0x7f8000000400780c */ /* 0x000fc80003f04070 */
[----:B------:R-:W-:-:S09]  /*8090*/  SEL R0, R0, 0x7c, P0 ;  /* 0x0000007c00007807 */ /* 0x000fd20000000000 */
.L_x_36776:
[----:B------:R-:W-:Y:S05]  /*80a0*/  BSYNC.RECONVERGENT B0 ;  /* 0x0000000000007941 */ /* 0x000fea0003800200 */
.L_x_36774:
[----:B------:R-:W-:-:S04]  /*80b0*/  SHF.R.U32.HI R5, RZ, 0x18, R5 ;  /* 0x00000018ff057819 */ /* 0x000fc80000011605 */
[----:B------:R-:W-:-:S05]  /*80c0*/  LOP3.LUT R5, R0, 0x80, R5, 0xf8, !PT ;  /* 0x0000008000057812 */ /* 0x000fca00078ef805 */
[----:B------:R0:W-:Y:S01]  /*80d0*/  STG.E.U8 desc[UR36][R2.64], R5 ;  /* 0x0000000502007986 */ /* 0x0001e2000c101124 */
[----:B------:R-:W-:Y:S05]  /*80e0*/  BRA `(.L_x_36747) ;  /* 0x00000000000c7947 */ /* 0x000fea0003800000 */
.L_x_36768:
[----:B------:R-:W-:-:S04]  /*80f0*/  I2FP.F32.S32 R0, R4 ;  /* 0x0000000400007245 */ /* 0x000fc80000201400 */
[----:B------:R-:W-:-:S05]  /*8100*/  F2FP.BF16.F32.PACK_AB R0, RZ, R0 ;  /* 0x00000000ff00723e */ /* 0x000fca00000010ff */
[----:B------:R0:W-:Y:S02]  /*8110*/  STG.E.U16 desc[UR36][R2.64], R0 ;  /* 0x0000000002007986 */ /* 0x0001e4000c101524 */
.L_x_36747:
[----:B------:R-:W-:-:S07]  /*8120*/  IADD3 R17, PT, PT, R17, 0x80, RZ ;  /* 0x0000008011117810 */ /* 0x000fce0007ffe0ff */
.L_x_36674:
[----:B------:R-:W-:Y:S05]  /*8130*/  BSYNC.RECONVERGENT B6 ;  /* 0x0000000000067941 */ /* 0x000fea0003800200 */
.L_x_36673:
        /* <DEDUP_REMOVED lines=358> */
.L_x_36779:
        /* <DEDUP_REMOVED lines=16> */
.L_x_36783:
[----:B------:R4:W5:Y:S01]  /*98a0*/  LDG.E.U8 R19, desc[UR36][R2.64] ;  /* 0x0000002402137981 */ /* 0x000962000c1e1100 */
[----:B------:R-:W-:Y:S05]  /*98b0*/  BRA `(.L_x_36785) ;  /* 0x0000000c002c7947 */ /* 0x000fea0003800000 */
.L_x_36782:
        /* <DEDUP_REMOVED lines=8> */
.L_x_36787:
[----:B------:R2:W5:Y:S01]  /*9940*/  LDG.E R19, desc[UR36][R2.64] ;  /* 0x0000002402137981 */ /* 0x000562000c1e1900 */
[----:B------:R-:W-:Y:S05]  /*9950*/  BRA `(.L_x_36785) ;  /* 0x0000000c00047947 */ /* 0x000fea0003800000 */
.L_x_36786:
[----:B------:R0:W5:Y:S01]  /*9960*/  LDG.E.S16 R19, desc[UR36][R2.64] ;  /* 0x0000002402137981 */ /* 0x000162000c1e1700 */
[----:B------:R-:W-:Y:S05]  /*9970*/  BRA `(.L_x_36785) ;  /* 0x0000000800fc7947 */ /* 0x000fea0003800000 */
.L_x_36781:
        /* <DEDUP_REMOVED lines=9> */
.L_x_36789:
[----:B------:R-:W2:Y:S02]  /*9a10*/  LDG.E.U16 R2, desc[UR36][R2.64] ;  /* 0x0000002402027981 */ /* 0x000ea4000c1e1500 */
[----:B--2---:R-:W-:-:S06]  /*9a20*/  HADD2.F32 R19, -RZ, R2.H0_H0 ;  /* 0x20000002ff137230 */ /* 0x004fcc0000004100 */
[----:B------:R-:W0:Y:S01]  /*9a30*/  F2I.FTZ.TRUNC.NTZ R19, R19 ;  /* 0x0000001300137305 */ /* 0x000e22000021f100 */
[----:B------:R-:W-:Y:S05]  /*9a40*/  BRA `(.L_x_36785) ;  /* 0x0000000800c87947 */ /* 0x000fea0003800000 */
.L_x_36788:
        /* <DEDUP_REMOVED lines=9> */
.L_x_36791:
[----:B------:R-:W2:Y:S02]  /*9ae0*/  LDG.E.U16 R2, desc[UR36][R2.64] ;  /* 0x0000002402027981 */ /* 0x000ea4000c1e1500 */
[----:B--2---:R-:W-:-:S06]  /*9af0*/  HADD2.F32 R19, -RZ, R2.H0_H0 ;  /* 0x20000002ff137230 */ /* 0x004fcc0000004100 */
[----:B------:R-:W0:Y:S01]  /*9b00*/  F2I.FTZ.TRUNC.NTZ R19, R19 ;  /* 0x0000001300137305 */ /* 0x000e22000021f100 */
[----:B------:R-:W-:Y:S05]  /*9b10*/  BRA `(.L_x_36785) ;  /* 0x0000000800947947 */ /* 0x000fea0003800000 */
.L_x_36790:
[----:B------:R-:W2:Y:S02]  /*9b20*/  LDG.E.64 R2, desc[UR36][R2.64] ;  /* 0x0000002402027981 */ /* 0x000ea4000c1e1b00 */
[----:B--2---:R0:W1:Y:S01]  /*9b30*/  F2I.F64.TRUNC R19, R2 ;  /* 0x0000000200137311 */ /* 0x004062000030d100 */
[----:B------:R-:W-:Y:S05]  /*9b40*/  BRA `(.L_x_36785) ;  /* 0x0000000800887947 */ /* 0x000fea0003800000 */
.L_x_36780:
        /* <DEDUP_REMOVED lines=12> */
.L_x_36794:
[----:B------:R-:W2:Y:S02]  /*9c10*/  LDG.E.64 R2, desc[UR36][R2.64] ;  /* 0x0000002402027981 */ /* 0x000ea4000c1e1b00 */
[----:B--2---:R0:W1:Y:S01]  /*9c20*/  F2I.F64.TRUNC R19, R2 ;  /* 0x0000000200137311 */ /* 0x004062000030d100 */
[----:B------:R-:W-:Y:S05]  /*9c30*/  BRA `(.L_x_36785) ;  /* 0x00000008004c7947 */ /* 0x000fea0003800000 */
.L_x_36793:
        /* <DEDUP_REMOVED lines=26> */
.L_x_36796:
        /* <DEDUP_REMOVED lines=13> */
.L_x_36795:
[----:B------:R-:W2:Y:S02]  /*9eb0*/  LDG.E.U16 R19, desc[UR36][R2.64] ;  /* 0x0000002402137981 */ /* 0x000ea4000c1e1500 */
[----:B--2---:R-:W-:-:S06]  /*9ec0*/  IMAD.U32 R19, R19, 0x10000, RZ ;  /* 0x0001000013137824 */ /* 0x004fcc00078e00ff */
[----:B------:R-:W0:Y:S01]  /*9ed0*/  F2I.FTZ.TRUNC.NTZ R19, R19 ;  /* 0x0000001300137305 */ /* 0x000e22000021f100 */
[----:B------:R-:W-:Y:S05]  /*9ee0*/  BRA `(.L_x_36785) ;  /* 0x0000000400a07947 */ /* 0x000fea0003800000 */
.L_x_36792:
        /* <DEDUP_REMOVED lines=10> */
.L_x_36799:
        /* <DEDUP_REMOVED lines=21> */
.L_x_36803:
[----:B------:R-:W-:Y:S05]  /*a0e0*/  BSYNC.RECONVERGENT B1 ;  /* 0x0000000000017941 */ /* 0x000fea0003800200 */
.L_x_36802:
[----:B------:R-:W-:Y:S02]  /*a0f0*/  SHF.L.U32 R0, R0, 0x14, RZ ;  /* 0x0000001400007819 */ /* 0x000fe400000006ff */
[----:B------:R-:W-:-:S04]  /*a100*/  LEA R2, R2, 0x3b800000, 0x17 ;  /* 0x3b80000002027811 */ /* 0x000fc800078eb8ff */
[----:B------:R-:W-:-:S07]  /*a110*/  LOP3.LUT R19, R2, R0, R19, 0xfe, !PT ;  /* 0x0000000002137212 */ /* 0x000fce00078efe13 */
.L_x_36801:
[----:B------:R-:W-:Y:S05]  /*a120*/  BSYNC.RECONVERGENT B0 ;  /* 0x0000000000007941 */ /* 0x000fea0003800200 */
.L_x_36800:
[----:B------:R-:W0:Y:S01]  /*a130*/  F2I.FTZ.TRUNC.NTZ R19, R19 ;  /* 0x0000001300137305 */ /* 0x000e22000021f100 */
[----:B------:R-:W-:Y:S05]  /*a140*/  BRA `(.L_x_36785) ;  /* 0x0000000400087947 */ /* 0x000fea0003800000 */
.L_x_36798:
        /* <DEDUP_REMOVED lines=21> */
.L_x_36807:
[----:B------:R-:W-:Y:S05]  /*a2a0*/  BSYNC.RECONVERGENT B1 ;  /* 0x0000000000017941 */ /* 0x000fea0003800200 */
.L_x_36806:
[----:B------:R-:W-:Y:S01]  /*a2b0*/  IMAD.SHL.U32 R0, R0, 0x200000, RZ ;  /* 0x0020000000007824 */ /* 0x000fe200078e00ff */
[----:B------:R-:W-:-:S04]  /*a2c0*/  LEA R2, R2, 0x37800000, 0x17 ;  /* 0x3780000002027811 */ /* 0x000fc800078eb8ff */
[----:B------:R-:W-:-:S07]  /*a2d0*/  LOP3.LUT R19, R2, R0, R19, 0xfe, !PT ;  /* 0x0000000002137212 */ /* 0x000fce00078efe13 */
.L_x_36805:
[----:B------:R-:W-:Y:S05]  /*a2e0*/  BSYNC.RECONVERGENT B0 ;  /* 0x0000000000007941 */ /* 0x000fea0003800200 */
.L_x_36804:
[----:B------:R-:W0:Y:S01]  /*a2f0*/  F2I.FTZ.TRUNC.NTZ R19, R19 ;  /* 0x0000001300137305 */ /* 0x000e22000021f100 */
[----:B------:R-:W-:Y:S05]  /*a300*/  BRA `(.L_x_36785) ;  /* 0x0000000000987947 */ /* 0x000fea0003800000 */
.L_x_36797:
        /* <DEDUP_REMOVED lines=14> */
.L_x_36811:
[----:B------:R-:W-:Y:S05]  /*a3f0*/  BSYNC.RECONVERGENT B0 ;  /* 0x0000000000007941 */ /* 0x000fea0003800200 */
.L_x_36810:
[----:B------:R-:W0:Y:S01]  /*a400*/  F2I.FTZ.TRUNC.NTZ R19, R19 ;  /* 0x0000001300137305 */ /* 0x000e22000021f100 */
[----:B------:R-:W-:Y:S05]  /*a410*/  BRA `(.L_x_36785) ;  /* 0x0000000000547947 */ /* 0x000fea0003800000 */
.L_x_36784:
        /* <DEDUP_REMOVED lines=16> */
.L_x_36812:
[----:B------:R-:W-:Y:S01]  /*a520*/  MOV R19, RZ ;  /* 0x000000ff00137202 */ /* 0x000fe20000000f00 */
[----:B------:R-:W-:Y:S06]  /*a530*/  BRA `(.L_x_36785) ;  /* 0x00000000000c7947 */ /* 0x000fec0003800000 */
.L_x_36809:
[----:B------:R0:W5:Y:S01]  /*a540*/  LDG.E R19, desc[UR36][R2.64] ;  /* 0x0000002402137981 */ /* 0x000162000c1e1900 */
[----:B------:R-:W-:Y:S05]  /*a550*/  BRA `(.L_x_36785) ;  /* 0x0000000000047947 */ /* 0x000fea0003800000 */
.L_x_36808:
[----:B------:R0:W5:Y:S02]  /*a560*/  LDG.E R19, desc[UR36][R2.64] ;  /* 0x0000002402137981 */ /* 0x000164000c1e1900 */
.L_x_36785:
        /* <DEDUP_REMOVED lines=16> */
.L_x_36816:
[----:B------:R0:W5:Y:S01]  /*a670*/  LDG.E.U8 R0, desc[UR36][R2.64] ;  /* 0x0000002402007981 */ /* 0x000162000c1e1100 */
[----:B------:R-:W-:Y:S05]  /*a680*/  BRA `(.L_x_36818) ;  /* 0x0000000c002c7947 */ /* 0x000fea0003800000 */
.L_x_36815:
        /* <DEDUP_REMOVED lines=8> */
.L_x_36820:
[----:B------:R0:W5:Y:S01]  /*a710*/  LDG.E R0, desc[UR36][R2.64] ;  /* 0x0000002402007981 */ /* 0x000162000c1e1900 */
[----:B------:R-:W-:Y:S05]  /*a720*/  BRA `(.L_x_36818) ;  /* 0x0000000c00047947 */ /* 0x000fea0003800000 */
.L_x_36819:
[----:B------:R0:W5:Y:S01]  /*a730*/  LDG.E.S16 R0, desc[UR36][R2.64] ;  /* 0x0000002402007981 */ /* 0x000162000c1e1700 */
[----:B------:R-:W-:Y:S05]  /*a740*/  BRA `(.L_x_36818) ;  /* 0x0000000800fc7947 */ /* 0x000fea0003800000 */
.L_x_36814:
        /* <DEDUP_REMOVED lines=9> */
.L_x_36822:
[----:B------:R-:W2:Y:S02]  /*a7e0*/  LDG.E.U16 R2, desc[UR36][R2.64] ;  /* 0x0000002402027981 */ /* 0x000ea4000c1e1500 */
[----:B--2---:R-:W-:-:S06]  /*a7f0*/  HADD2.F32 R0, -RZ, R2.H0_H0 ;  /* 0x20000002ff007230 */ /* 0x004fcc0000004100 */
[----:B------:R-:W0:Y:S01]  /*a800*/  F2I.FTZ.TRUNC.NTZ R0, R0 ;  /* 0x0000000000007305 */ /* 0x000e22000021f100 */
[----:B------:R-:W-:Y:S05]  /*a810*/  BRA `(.L_x_36818) ;  /* 0x0000000800c87947 */ /* 0x000fea0003800000 */
.L_x_36821:
        /* <DEDUP_REMOVED lines=9> */
.L_x_36824:
[----:B------:R-:W2:Y:S02]  /*a8b0*/  LDG.E.U16 R2, desc[UR36][R2.64] ;  /* 0x0000002402027981 */ /* 0x000ea4000c1e1500 */
[----:B--2---:R-:W-:-:S06]  /*a8c0*/  HADD2.F32 R0, -RZ, R2.H0_H0 ;  /* 0x20000002ff007230 */ /* 0x004fcc0000004100 */
[----:B------:R-:W3:Y:S01]  /*a8d0*/  F2I.FTZ.TRUNC.NTZ R0, R0 ;  /* 0x0000000000007305 */ /* 0x000ee2000021f100 */
[----:B------:R-:W-:Y:S05]  /*a8e0*/  BRA `(.L_x_36818) ;  /* 0x0000000800947947 */ /* 0x000fea0003800000 */
.L_x_36823:
[----:B------:R-:W2:Y:S02]  /*a8f0*/  LDG.E.64 R2, desc[UR36][R2.64] ;  /* 0x0000002402027981 */ /* 0x000ea4000c1e1b00 */
[----:B--2---:R4:W0:Y:S01]  /*a900*/  F2I.F64.TRUNC R0, R2 ;  /* 0x0000000200007311 */ /* 0x004822000030d100 */
[----:B------:R-:W-:Y:S05]  /*a910*/  BRA `(.L_x_36818) ;  /* 0x0000000800887947 */ /* 0x000fea0003800000 */
.L_x_36813:
        /* <DEDUP_REMOVED lines=12> */
.L_x_36827:
[----:B------:R-:W2:Y:S02]  /*a9e0*/  LDG.E.64 R2, desc[UR36][R2.64] ;  /* 0x0000002402027981 */ /* 0x000ea4000c1e1b00 */
[----:B--2---:R0:W1:Y:S01]  /*a9f0*/  F2I.F64.TRUNC R0, R2 ;  /* 0x0000000200007311 */ /* 0x004062000030d100 */
[----:B------:R-:W-:Y:S05]  /*aa00*/  BRA `(.L_x_36818) ;  /* 0x00000008004c7947 */ /* 0x000fea0003800000 */
.L_x_36826:
        /* <DEDUP_REMOVED lines=26> */
.L_x_36829:
        /* <DEDUP_REMOVED lines=13> */
.L_x_36828:
[----:B------:R-:W2:Y:S02]  /*ac80*/  LDG.E.U16 R0, desc[UR36][R2.64] ;  /* 0x0000002402007981 */ /* 0x000ea4000c1e1500 */
[----:B--2---:R-:W-:-:S06]  /*ac90*/  IMAD.U32 R0, R0, 0x10000, RZ ;  /* 0x0001000000007824 */ /* 0x004fcc00078e00ff */
[----:B------:R-:W0:Y:S01]  /*aca0*/  F2I.FTZ.TRUNC.NTZ R0, R0 ;  /* 0x0000000000007305 */ /* 0x000e22000021f100 */
[----:B------:R-:W-:Y:S05]  /*acb0*/  BRA `(.L_x_36818) ;  /* 0x0000000400a07947 */ /* 0x000fea0003800000 */
.L_x_36825:
        /* <DEDUP_REMOVED lines=10> */
.L_x_36832:
        /* <DEDUP_REMOVED lines=21> */
.L_x_36836:
[----:B------:R-:W-:Y:S05]  /*aeb0*/  BSYNC.RECONVERGENT B1 ;  /* 0x0000000000017941 */ /* 0x000fea0003800200 */
.L_x_36835:
[----:B------:R-:W-:Y:S01]  /*aec0*/  IMAD.SHL.U32 R0, R0, 0x100000, RZ ;  /* 0x0010000000007824 */ /* 0x000fe200078e00ff */
[----:B------:R-:W-:-:S04]  /*aed0*/  LEA R2, R2, 0x3b800000, 0x17 ;  /* 0x3b80000002027811 */ /* 0x000fc800078eb8ff */
[----:B------:R-:W-:-:S07]  /*aee0*/  LOP3.LUT R0, R2, R0, R7, 0xfe, !PT ;  /* 0x0000000002007212 */ /* 0x000fce00078efe07 */
.L_x_36834:
[----:B------:R-:W-:Y:S05]  /*aef0*/  BSYNC.RECONVERGENT B0 ;  /* 0x0000000000007941 */ /* 0x000fea0003800200 */
.L_x_36833:
[----:B------:R-:W0:Y:S01]  /*af00*/  F2I.FTZ.TRUNC.NTZ R0, R0 ;  /* 0x0000000000007305 */ /* 0x000e22000021f100 */
[----:B------:R-:W-:Y:S05]  /*af10*/  BRA `(.L_x_36818) ;  /* 0x0000000400087947 */ /* 0x000fea0003800000 */
.L_x_36831:
        /* <DEDUP_REMOVED lines=21> */
.L_x_36840:
[----:B------:R-:W-:Y:S05]  /*b070*/  BSYNC.RECONVERGENT B1 ;  /* 0x0000000000017941 */ /* 0x000fea0003800200 */
.L_x_36839:
[----:B------:R-:W-:Y:S02]  /*b080*/  SHF.L.U32 R0, R0, 0x15, RZ ;  /* 0x0000001500007819 */ /* 0x000fe400000006ff */
[----:B------:R-:W-:-:S04]  /*b090*/  LEA R2, R2, 0x37800000, 0x17 ;  /* 0x3780000002027811 */ /* 0x000fc800078eb8ff */
[----:B------:R-:W-:-:S07]  /*b0a0*/  LOP3.LUT R0, R2, R0, R7, 0xfe, !PT ;  /* 0x0000000002007212 */ /* 0x000fce00078efe07 */
.L_x_36838:
[----:B------:R-:W-:Y:S05]  /*b0b0*/  BSYNC.RECONVERGENT B0 ;  /* 0x0000000000007941 */ /* 0x000fea0003800200 */
.L_x_36837:
[----:B------:R-:W0:Y:S01]  /*b0c0*/  F2I.FTZ.TRUNC.NTZ R0, R0 ;  /* 0x0000000000007305 */ /* 0x000e22000021f100 */
[----:B------:R-:W-:Y:S05]  /*b0d0*/  BRA `(.L_x_36818) ;  /* 0x0000000000987947 */ /* 0x000fea0003800000 */
.L_x_36830:
        /* <DEDUP_REMOVED lines=14> */
.L_x_36844:
[----:B------:R-:W-:Y:S05]  /*b1c0*/  BSYNC.RECONVERGENT B0 ;  /* 0x0000000000007941 */ /* 0x000fea0003800200 */
.L_x_36843:
[----:B------:R-:W0:Y:S01]  /*b1d0*/  F2I.FTZ.TRUNC.NTZ R0, R0 ;  /* 0x0000000000007305 */ /* 0x000e22000021f100 */
[----:B------:R-:W-:Y:S05]  /*b1e0*/  BRA `(.L_x_36818) ;  /* 0x0000000000547947 */ /* 0x000fea0003800000 */
.L_x_36817:
        /* <DEDUP_REMOVED lines=16> */
.L_x_36845:
[----:B------:R-:W-:Y:S01]  /*b2f0*/  IMAD.MOV.U32 R0, RZ, RZ, RZ ;  /* 0x000000ffff007224 */ /* 0x000fe200078e00ff */
[----:B------:R-:W-:Y:S06]  /*b300*/  BRA `(.L_x_36818) ;  /* 0x00000000000c7947 */ /* 0x000fec0003800000 */
.L_x_36842:
[----:B------:R0:W5:Y:S01]  /*b310*/  LDG.E R0, desc[UR36][R2.64] ;  /* 0x0000002402007981 */ /* 0x000162000c1e1900 */
[----:B------:R-:W-:Y:S05]  /*b320*/  BRA `(.L_x_36818) ;  /* 0x0000000000047947 */ /* 0x000fea0003800000 */
.L_x_36841:
[----:B------:R0:W5:Y:S02]  /*b330*/  LDG.E R0, desc[UR36][R2.64] ;  /* 0x0000002402007981 */ /* 0x000164000c1e1900 */
.L_x_36818:
[----:B------:R-:W4:Y:S01]  /*b340*/  LDCU.64 UR6, c[0x0][0x5e8] ;  /* 0x0000bd00ff0677ac */ /* 0x000f220008000a00 */
[----:B0123-5:R-:W-:Y:S01]  /*b350*/  VIMNMX R4, PT, PT, R0, R19, !PT ;  /* 0x0000001300047248 */ /* 0x02ffe20007fe0100 */
        /* <DEDUP_REMOVED lines=15> */
.L_x_36849:
[----:B------:R0:W-:Y:S01]  /*b450*/  STG.E.U8 desc[UR36][R2.64], R4 ;  /* 0x0000000402007986 */ /* 0x0001e2000c101124 */
[----:B------:R-:W-:Y:S05]  /*b460*/  BRA `(.L_x_36851) ;  /* 0x0000000c00387947 */ /* 0x000fea0003800000 */
.L_x_36848:
        /* <DEDUP_REMOVED lines=9> */
.L_x_36853:
[----:B------:R0:W-:Y:S01]  /*b500*/  STG.E desc[UR36][R2.64], R4 ;  /* 0x0000000402007986 */ /* 0x0001e2000c101924 */
[----:B------:R-:W-:Y:S05]  /*b510*/  BRA `(.L_x_36851) ;  /* 0x0000000c000c7947 */ /* 0x000fea0003800000 */
.L_x_36852:
[----:B------:R0:W-:Y:S01]  /*b520*/  STG.E.U16 desc[UR36][R2.64], R4 ;  /* 0x0000000402007986 */ /* 0x0001e2000c101524 */
[----:B------:R-:W-:Y:S05]  /*b530*/  BRA `(.L_x_36851) ;  /* 0x0000000c00047947 */ /* 0x000fea0003800000 */
.L_x_36847:
        /* <DEDUP_REMOVED lines=9> */
.L_x_36855:
[----:B------:R-:W-:-:S04]  /*b5d0*/  I2FP.F32.S32 R0, R4 ;  /* 0x0000000400007245 */ /* 0x000fc80000201400 */
[----:B------:R-:W-:-:S05]  /*b5e0*/  F2FP.F16.F32.PACK_AB R0, RZ, R0 ;  /* 0x00000000ff00723e */ /* 0x000fca00000000ff */
[----:B------:R0:W-:Y:S01]  /*b5f0*/  STG.E.U16 desc[UR36][R2.64], R0 ;  /* 0x0000000002007986 */ /* 0x0001e2000c101524 */
[----:B------:R-:W-:Y:S05]  /*b600*/  BRA `(.L_x_36851) ;  /* 0x0000000800d07947 */ /* 0x000fea0003800000 */
.L_x_36854:
        /* <DEDUP_REMOVED lines=10> */
.L_x_36857:
[----:B------:R-:W-:-:S04]  /*b6b0*/  I2FP.F32.S32 R4, R4 ;  /* 0x0000000400047245 */ /* 0x000fc80000201400 */
[----:B------:R-:W-:-:S04]  /*b6c0*/  F2FP.F16.F32.PACK_AB R5, RZ, R4 ;  /* 0x00000004ff05723e */ /* 0x000fc800000000ff */
[----:B------:R-:W-:-:S05]  /*b6d0*/  PRMT R5, R5, 0x5410, RZ ;  /* 0x0000541005057816 */ /* 0x000fca00000000ff */
[----:B------:R0:W-:Y:S01]  /*b6e0*/  STG.E desc[UR36][R2.64], R5 ;  /* 0x0000000502007986 */ /* 0x0001e2000c101924 */
[----:B------:R-:W-:Y:S05]  /*b6f0*/  BRA `(.L_x_36851) ;  /* 0x0000000800947947 */ /* 0x000fea0003800000 */
.L_x_36856:
[----:B------:R-:W0:Y:S02]  /*b700*/  I2F.F64 R4, R4 ;  /* 0x0000000400047312 */ /* 0x000e240000201c00 */
[----:B0-----:R0:W-:Y:S01]  /*b710*/  STG.E.64 desc[UR36][R2.64], R4 ;  /* 0x0000000402007986 */ /* 0x0011e2000c101b24 */
[----:B------:R-:W-:Y:S05]  /*b720*/  BRA `(.L_x_36851) ;  /* 0x0000000800887947 */ /* 0x000fea0003800000 */
.L_x_36846:
        /* <DEDUP_REMOVED lines=12> */
.L_x_36861:
        /* <DEDUP_REMOVED lines=18> */
.L_x_36864:
[----:B------:R-:W-:-:S04]  /*b910*/  SHF.R.U32.HI R5, RZ, 0x18, R5 ;  /* 0x00000018ff057819 */ /* 0x000fc80000011605 */
[----:B------:R-:W-:-:S07]  /*b920*/  LOP3.LUT R0, R0, 0x80, R5, 0xf8, !PT ;  /* 0x0000008000007812 */ /* 0x000fce00078ef805 */
.L_x_36863:
[----:B------:R-:W-:Y:S05]  /*b930*/  BSYNC.RECONVERGENT B0 ;  /* 0x0000000000007941 */ /* 0x000fea0003800200 */
.L_x_36862:
[----:B------:R0:W-:Y:S01]  /*b940*/  STG.E.U8 desc[UR36][R2.64], R0 ;  /* 0x0000000002007986 */ /* 0x0001e2000c101124 */
[----:B------:R-:W-:Y:S05]  /*b950*/  BRA `(.L_x_36851) ;  /* 0x0000000400fc7947 */ /* 0x000fea0003800000 */
.L_x_36860:
        /* <DEDUP_REMOVED lines=18> */
.L_x_36867:
[----:B------:R-:W-:-:S04]  /*ba80*/  SHF.R.U32.HI R5, RZ, 0x18, R5 ;  /* 0x00000018ff057819 */ /* 0x000fc80000011605 */
[----:B------:R-:W-:-:S07]  /*ba90*/  LOP3.LUT R0, R0, 0x80, R5, 0xf8, !PT ;  /* 0x0000008000007812 */ /* 0x000fce00078ef805 */
.L_x_36866:
[----:B------:R-:W-:Y:S05]  /*baa0*/  BSYNC.RECONVERGENT B0 ;  /* 0x0000000000007941 */ /* 0x000fea0003800200 */
.L_x_36865:
[----:B------:R0:W-:Y:S01]  /*bab0*/  STG.E.U8 desc[UR36][R2.64], R0 ;  /* 0x0000000002007986 */ /* 0x0001e2000c101124 */
[----:B------:R-:W-:Y:S05]  /*bac0*/  BRA `(.L_x_36851) ;  /* 0x0000000400a07947 */ /* 0x000fea0003800000 */
.L_x_36859:
        /* <DEDUP_REMOVED lines=22> */
.L_x_36869:
[----:B------:R-:W-:-:S05]  /*bc30*/  SHF.R.S32.HI R5, RZ, 0x1f, R4 ;  /* 0x0000001fff057819 */ /* 0x000fca0000011404 */
[----:B------:R0:W-:Y:S01]  /*bc40*/  STG.E.64 desc[UR36][R2.64], R4 ;  /* 0x0000000402007986 */ /* 0x0001e2000c101b24 */
[----:B------:R-:W-:Y:S05]  /*bc50*/  BRA `(.L_x_36851) ;  /* 0x00000004003c7947 */ /* 0x000fea0003800000 */
.L_x_36868:
[----:B------:R0:W-:Y:S01]  /*bc60*/  STG.E desc[UR36][R2.64], R4 ;  /* 0x0000000402007986 */ /* 0x0001e2000c101924 */
[----:B------:R-:W-:Y:S05]  /*bc70*/  BRA `(.L_x_36851) ;  /* 0x0000000400347947 */ /* 0x000fea0003800000 */
.L_x_36858:
        /* <DEDUP_REMOVED lines=10> */
.L_x_36871:
[----:B------:R-:W0:Y:S01]  /*bd20*/  I2F.F64 R4, R4 ;  /* 0x0000000400047312 */ /* 0x000e220000201c00 */
[----:B------:R-:W-:-:S05]  /*bd30*/  CS2R R6, SRZ ;  /* 0x0000000000067805 */ /* 0x000fca000001ff00 */
[----:B0-----:R0:W-:Y:S01]  /*bd40*/  STG.E.128 desc[UR36][R2.64], R4 ;  /* 0x0000000402007986 */ /* 0x0011e2000c101d24 */
[----:B------:R-:W-:Y:S05]  /*bd50*/  BRA `(.L_x_36851) ;  /* 0x0000000000fc7947 */ /* 0x000fea0003800000 */
.L_x_36870:
[----:B------:R-:W-:-:S09]  /*bd60*/  UISETP.NE.AND UP0, UPT, UR4, 0xf, UPT ;  /* 0x0000000f0400788c */ /* 0x000fd2000bf05270 */
[----:B------:R-:W-:Y:S05]  /*bd70*/  BRA.U !UP0, `(.L_x_36872) ;  /* 0x0000000108e87547 */ /* 0x000fea000b800000 */
[----:B------:R-:W-:-:S09]  /*bd80*/  UISETP.NE.AND UP0, UPT, UR4, 0x17, UPT ;  /* 0x000000170400788c */ /* 0x000fd2000bf05270 */
[----:B------:R-:W-:Y:S05]  /*bd90*/  BRA.U !UP0, `(.L_x_36873) ;  /* 0x0000000108907547 */ /* 0x000fea000b800000 */
[----:B------:R-:W-:-:S09]  /*bda0*/  UISETP.NE.AND UP0, UPT, UR4, 0x18, UPT ;  /* 0x000000180400788c */ /* 0x000fd2000bf05270 */
[----:B------:R-:W-:Y:S05]  /*bdb0*/  BRA.U !UP0, `(.L_x_36874) ;  /* 0x0000000108447547 */ /* 0x000fea000b800000 */
.L_x_36850:
        /* <DEDUP_REMOVED lines=16> */
.L_x_36875:
[----:B------:R-:W-:Y:S05]  /*bec0*/  BRA `(.L_x_36851) ;  /* 0x0000000000a07947 */ /* 0x000fea0003800000 */
.L_x_36874:
        /* <DEDUP_REMOVED lines=13> */
.L_x_36877:
[----:B------:R-:W-:Y:S05]  /*bfa0*/  BSYNC.RECONVERGENT B0 ;  /* 0x0000000000007941 */ /* 0x000fea0003800200 */
.L_x_36876:
[----:B------:R-:W-:-:S05]  /*bfb0*/  LOP3.LUT R5, R0, 0x80, R5, 0xf8, !PT ;  /* 0x0000008000057812 */ /* 0x000fca00078ef805 */
[----:B------:R3:W-:Y:S01]  /*bfc0*/  STG.E.U8 desc[UR36][R2.64], R5 ;  /* 0x0000000502007986 */ /* 0x0007e2000c101124 */
[----:B------:R-:W-:Y:S05]  /*bfd0*/  BRA `(.L_x_36851) ;  /* 0x00000000005c7947 */ /* 0x000fea0003800000 */
.L_x_36873:
        /* <DEDUP_REMOVED lines=12> */
.L_x_36879:
[----:B------:R-:W-:Y:S01]  /*c0a0*/  IMAD.MOV.U32 R0, RZ, RZ, 0x7f ;  /* 0x0000007fff007424 */ /* 0x000fe200078e00ff */
[----:B------:R-:W-:-:S04]  /*c0b0*/  ISETP.GT.U32.AND P0, PT, R4, 0x7f800000, PT ;  /* 0x7f8000000400780c */ /* 0x000fc80003f04070 */
[----:B------:R-:W-:-:S09]  /*c0c0*/  SEL R0, R0, 0x7c, P0 ;  /* 0x0000007c00007807 */ /* 0x000fd20000000000 */
.L_x_36880:
[----:B------:R-:W-:Y:S05]  /*c0d0*/  BSYNC.RECONVERGENT B0 ;  /* 0x0000000000007941 */ /* 0x000fea0003800200 */
.L_x_36878:
[----:B------:R-:W-:-:S04]  /*c0e0*/  SHF.R.U32.HI R5, RZ, 0x18, R5 ;  /* 0x00000018ff057819 */ /* 0x000fc80000011605 */
[----:B------:R-:W-:-:S05]  /*c0f0*/  LOP3.LUT R5, R0, 0x80, R5, 0xf8, !PT ;  /* 0x0000008000057812 */ /* 0x000fca00078ef805 */
[----:B------:R2:W-:Y:S01]  /*c100*/  STG.E.U8 desc[UR36][R2.64], R5 ;  /* 0x0000000502007986 */ /* 0x0005e2000c101124 */
[----:B------:R-:W-:Y:S05]  /*c110*/  BRA `(.L_x_36851) ;  /* 0x00000000000c7947 */ /* 0x000fea0003800000 */
.L_x_36872:
[----:B------:R-:W-:-:S04]  /*c120*/  I2FP.F32.S32 R0, R4 ;  /* 0x0000000400007245 */ /* 0x000fc80000201400 */
[----:B------:R-:W-:-:S05]  /*c130*/  F2FP.BF16.F32.PACK_AB R0, RZ, R0 ;  /* 0x00000000ff00723e */ /* 0x000fca00000010ff */
[----:B------:R4:W-:Y:S02]  /*c140*/  STG.E.U16 desc[UR36][R2.64], R0 ;  /* 0x0000000002007986 */ /* 0x0009e4000c101524 */
.L_x_36851:
[----:B------:R-:W-:-:S07]  /*c150*/  VIADD R17, R17, 0x80 ;  /* 0x0000008011117836 */ /* 0x000fce0000000000 */
.L_x_36778:
[----:B------:R-:W-:Y:S05]  /*c160*/  BSYNC.RECONVERGENT B6 ;  /* 0x0000000000067941 */ /* 0x000fea0003800200 */
.L_x_36777:
        /* <DEDUP_REMOVED lines=357> */
.L_x_36881:
        /* <DEDUP_REMOVED lines=19> */
.L_x_36885:
[----:B------:R0:W5:Y:S01]  /*d8f0*/  LDG.E.U8 R19, desc[UR36][R2.64] ;  /* 0x0000002402137981 */ /* 0x000162000c1e1100 */
[----:B------:R-:W-:Y:S05]  /*d900*/  BRA `(.L_x_36887) ;  /* 0x0000000c002c7947 */ /* 0x000fea0003800000 */
.L_x_36884:
        /* <DEDUP_REMOVED lines=8> */
.L_x_36889:
[----:B------:R0:W5:Y:S01]  /*d990*/  LDG.E R19, desc[UR36][R2.64] ;  /* 0x0000002402137981 */ /* 0x000162000c1e1900 */
[----:B------:R-:W-:Y:S05]  /*d9a0*/  BRA `(.L_x_36887) ;  /* 0x0000000c00047947 */ /* 0x000fea0003800000 */
.L_x_36888:
[----:B------:R0:W5:Y:S01]  /*d9b0*/  LDG.E.S16 R19, desc[UR36][R2.64] ;  /* 0x0000002402137981 */ /* 0x000162000c1e1700 */
[----:B------:R-:W-:Y:S05]  /*d9c0*/  BRA `(.L_x_36887) ;  /* 0x0000000800fc7947 */ /* 0x000fea0003800000 */
.L_x_36883:
        /* <DEDUP_REMOVED lines=9> */
.L_x_36891:
[----:B------:R-:W2:Y:S02]  /*da60*/  LDG.E.U16 R2, desc[UR36][R2.64] ;  /* 0x0000002402027981 */ /* 0x000ea4000c1e1500 */
[----:B--2---:R-:W-:-:S06]  /*da70*/  HADD2.F32 R19, -RZ, R2.H0_H0 ;  /* 0x20000002ff137230 */ /* 0x004fcc0000004100 */
[----:B------:R-:W0:Y:S01]  /*da80*/  F2I.FTZ.TRUNC.NTZ R19, R19 ;  /* 0x0000001300137305 */ /* 0x000e22000021f100 */
[----:B------:R-:W-:Y:S05]  /*da90*/  BRA `(.L_x_36887) ;  /* 0x0000000800c87947 */ /* 0x000fea0003800000 */
.L_x_36890:
        /* <DEDUP_REMOVED lines=9> */
.L_x_36893:
[----:B------:R-:W2:Y:S02]  /*db30*/  LDG.E.U16 R2, desc[UR36][R2.64] ;  /* 0x0000002402027981 */ /* 0x000ea4000c1e1500 */
[----:B--2---:R-:W-:-:S06]  /*db40*/  HADD2.F32 R19, -RZ, R2.H0_H0 ;  /* 0x20000002ff137230 */ /* 0x004fcc0000004100 */
[----:B------:R-:W0:Y:S01]  /*db50*/  F2I.FTZ.TRUNC.NTZ R19, R19 ;  /* 0x0000001300137305 */ /* 0x000e22000021f100 */
[----:B------:R-:W-:Y:S05]  /*db60*/  BRA `(.L_x_36887) ;  /* 0x0000000800947947 */ /* 0x000fea0003800000 */
.L_x_36892:
[----:B------:R-:W2:Y:S02]  /*db70*/  LDG.E.64 R2, desc[UR36][R2.64] ;  /* 0x0000002402027981 */ /* 0x000ea4000c1e1b00 */
[----:B--2---:R0:W1:Y:S01]  /*db80*/  F2I.F64.TRUNC R19, R2 ;  /* 0x0000000200137311 */ /* 0x004062000030d100 */
[----:B------:R-:W-:Y:S05]  /*db90*/  BRA `(.L_x_36887) ;  /* 0x0000000800887947 */ /* 0x000fea0003800000 */
.L_x_36882:
        /* <DEDUP_REMOVED lines=12> */
.L_x_36896:
[----:B------:R-:W2:Y:S02]  /*dc60*/  LDG.E.64 R2, desc[UR36][R2.64] ;  /* 0x0000002402027981 */ /* 0x000ea4000c1e1b00 */
[----:B--2---:R0:W1:Y:S01]  /*dc70*/  F2I.F64.TRUNC R19, R2 ;  /* 0x0000000200137311 */ /* 0x004062000030d100 */
[----:B------:R-:W-:Y:S05]  /*dc80*/  BRA `(.L_x_36887) ;  /* 0x00000008004c7947 */ /* 0x000fea0003800000 */
.L_x_36895:
        /* <DEDUP_REMOVED lines=26> */
.L_x_36898:
        /* <DEDUP_REMOVED lines=13> */
.L_x_36897:
[----:B------:R-:W2:Y:S02]  /*df00*/  LDG.E.U16 R19, desc[UR36][R2.64] ;  /* 0x0000002402137981 */ /* 0x000ea4000c1e1500 */
[----:B--2---:R-:W-:-:S06]  /*df10*/  IMAD.U32 R19, R19, 0x10000, RZ ;  /* 0x0001000013137824 */ /* 0x004fcc00078e00ff */
[----:B------:R-:W0:Y:S01]  /*df20*/  F2I.FTZ.TRUNC.NTZ R19, R19 ;  /* 0x0000001300137305 */ /* 0x000e22000021f100 */
[----:B------:R-:W-:Y:S05]  /*df30*/  BRA `(.L_x_36887) ;  /* 0x0000000400a07947 */ /* 0x000fea0003800000 */
.L_x_36894:
        /* <DEDUP_REMOVED lines=10> */
.L_x_36901:
        /* <DEDUP_REMOVED lines=21> */
.L_x_36905:
[----:B------:R-:W-:Y:S05]  /*e130*/  BSYNC.RECONVERGENT B1 ;  /* 0x0000000000017941 */ /* 0x000fea0003800200 */
.L_x_36904:
[----:B------:R-:W-:Y:S02]  /*e140*/  SHF.L.U32 R0, R0, 0x14, RZ ;  /* 0x0000001400007819 */ /* 0x000fe400000006ff */
[----:B------:R-:W-:-:S04]  /*e150*/  LEA R2, R2, 0x3b800000, 0x17 ;  /* 0x3b80000002027811 */ /* 0x000fc800078eb8ff */
[----:B------:R-:W-:-:S07]  /*e160*/  LOP3.LUT R19, R2, R0, R19, 0xfe, !PT ;  /* 0x0000000002137212 */ /* 0x000fce00078efe13 */
.L_x_36903:
[----:B------:R-:W-:Y:S05]  /*e170*/  BSYNC.RECONVERGENT B0 ;  /* 0x0000000000007941 */ /* 0x000fea0003800200 */
.L_x_36902:
[----:B------:R-:W0:Y:S01]  /*e180*/  F2I.FTZ.TRUNC.NTZ R19, R19 ;  /* 0x0000001300137305 */ /* 0x000e22000021f100 */
[----:B------:R-:W-:Y:S05]  /*e190*/  BRA `(.L_x_36887) ;  /* 0x0000000400087947 */ /* 0x000fea0003800000 */
.L_x_36900:
        /* <DEDUP_REMOVED lines=21> */
.L_x_36909:
[----:B------:R-:W-:Y:S05]  /*e2f0*/  BSYNC.RECONVERGENT B1 ;  /* 0x0000000000017941 */ /* 0x000fea0003800200 */
.L_x_36908:
[----:B------:R-:W-:Y:S01]  /*e300*/  IMAD.SHL.U32 R0, R0, 0x200000, RZ ;  /* 0x0020000000007824 */ /* 0x000fe200078e00ff */
[----:B------:R-:W-:-:S04]  /*e310*/  LEA R2, R2, 0x37800000, 0x17 ;  /* 0x3780000002027811 */ /* 0x000fc800078eb8ff */
[----:B------:R-:W-:-:S07]  /*e320*/  LOP3.LUT R19, R2, R0, R19, 0xfe, !PT ;  /* 0x0000000002137212 */ /* 0x000fce00078efe13 */
.L_x_36907:
[----:B------:R-:W-:Y:S05]  /*e330*/  BSYNC.RECONVERGENT B0 ;  /* 0x0000000000007941 */ /* 0x000fea0003800200 */
.L_x_36906:
[----:B------:R-:W0:Y:S01]  /*e340*/  F2I.FTZ.TRUNC.NTZ R19, R19 ;  /* 0x0000001300137305 */ /* 0x000e22000021f100 */
[----:B------:R-:W-:Y:S05]  /*e350*/  BRA `(.L_x_36887) ;  /* 0x0000000000987947 */ /* 0x000fea0003800000 */
.L_x_36899:
        /* <DEDUP_REMOVED lines=14> */
.L_x_36913:
[----:B------:R-:W-:Y:S05]  /*e440*/  BSYNC.RECONVERGENT B0 ;  /* 0x0000000000007941 */ /* 0x000fea0003800200 */
.L_x_36912:
[----:B------:R-:W0:Y:S01]  /*e450*/  F2I.FTZ.TRUNC.NTZ R19, R19 ;  /* 0x0000001300137305 */ /* 0x000e22000021f100 */
[----:B------:R-:W-:Y:S05]  /*e460*/  BRA `(.L_x_36887) ;  /* 0x0000000000547947 */ /* 0x000fea0003800000 */
.L_x_36886:
        /* <DEDUP_REMOVED lines=16> */
.L_x_36914:
[----:B------:R-:W-:Y:S01]  /*e570*/  MOV R19, RZ ;  /* 0x000000ff00137202 */ /* 0x000fe20000000f00 */
[----:B------:R-:W-:Y:S06]  /*e580*/  BRA `(.L_x_36887) ;  /* 0x00000000000c7947 */ /* 0x000fec0003800000 */
.L_x_36911:
[----:B------:R0:W5:Y:S01]  /*e590*/  LDG.E R19, desc[UR36][R2.64] ;  /* 0x0000002402137981 */ /* 0x000162000c1e1900 */
[----:B------:R-:W-:Y:S05]  /*e5a0*/  BRA `(.L_x_36887) ;  /* 0x0000000000047947 */ /* 0x000fea0003800000 */
.L_x_36910:
[----:B------:R0:W5:Y:S02]  /*e5b0*/  LDG.E R19, desc[UR36][R2.64] ;  /* 0x0000002402137981 */ /* 0x000164000c1e1900 */
.L_x_36887:
        /* <DEDUP_REMOVED lines=16> */
.L_x_36918:
[----:B----4-:R4:W5:Y:S01]  /*e6c0*/  LDG.E.U8 R0, desc[UR36][R2.64] ;  /* 0x0000002402007981 */ /* 0x010962000c1e1100 */
[----:B------:R-:W-:Y:S05]  /*e6d0*/  BRA `(.L_x_36920) ;  /* 0x0000000c002c7947 */ /* 0x000fea0003800000 */
.L_x_36917:
        /* <DEDUP_REMOVED lines=8> */
.L_x_36922:
[----:B----4-:R0:W5:Y:S01]  /*e760*/  LDG.E R0, desc[UR36][R2.64] ;  /* 0x0000002402007981 */ /* 0x010162000c1e1900 */
[----:B------:R-:W-:Y:S05]  /*e770*/  BRA `(.L_x_36920) ;  /* 0x0000000c00047947 */ /* 0x000fea0003800000 */
.L_x_36921:
[----:B----4-:R0:W5:Y:S01]  /*e780*/  LDG.E.S16 R0, desc[UR36][R2.64] ;  /* 0x0000002402007981 */ /* 0x010162000c1e1700 */
[----:B------:R-:W-:Y:S05]  /*e790*/  BRA `(.L_x_36920) ;  /* 0x0000000800fc7947 */ /* 0x000fea0003800000 */
.L_x_36916:
        /* <DEDUP_REMOVED lines=9> */
.L_x_36924:
[----:B------:R-:W4:Y:S02]  /*e830*/  LDG.E.U16 R2, desc[UR36][R2.64] ;  /* 0x0000002402027981 */ /* 0x000f24000c1e1500 */
[----:B----4-:R-:W-:-:S06]  /*e840*/  HADD2.F32 R0, -RZ, R2.H0_H0 ;  /* 0x20000002ff007230 */ /* 0x010fcc0000004100 */
[----:B------:R-:W0:Y:S01]  /*e850*/  F2I.FTZ.TRUNC.NTZ R0, R0 ;  /* 0x0000000000007305 */ /* 0x000e22000021f100 */
[----:B------:R-:W-:Y:S05]  /*e860*/  BRA `(.L_x_36920) ;  /* 0x0000000800c87947 */ /* 0x000fea0003800000 */
.L_x_36923:
        /* <DEDUP_REMOVED lines=9> */
.L_x_36926:
[----:B------:R-:W4:Y:S02]  /*e900*/  LDG.E.U16 R2, desc[UR36][R2.64] ;  /* 0x0000002402027981 */ /* 0x000f24000c1e1500 */
[----:B----4-:R-:W-:-:S06]  /*e910*/  HADD2.F32 R0, -RZ, R2.H0_H0 ;  /* 0x20000002ff007230 */ /* 0x010fcc0000004100 */
[----:B------:R-:W0:Y:S01]  /*e920*/  F2I.FTZ.TRUNC.NTZ R0, R0 ;  /* 0x0000000000007305 */ /* 0x000e22000021f100 */
[----:B------:R-:W-:Y:S05]  /*e930*/  BRA `(.L_x_36920) ;  /* 0x0000000800947947 */ /* 0x000fea0003800000 */
.L_x_36925:
[----:B------:R-:W4:Y:S02]  /*e940*/  LDG.E.64 R2, desc[UR36][R2.64] ;  /* 0x0000002402027981 */ /* 0x000f24000c1e1b00 */
[----:B----4-:R0:W4:Y:S01]  /*e950*/  F2I.F64.TRUNC R0, R2 ;  /* 0x0000000200007311 */ /* 0x010122000030d100 */
[----:B------:R-:W-:Y:S05]  /*e960*/  BRA `(.L_x_36920) ;  /* 0x0000000800887947 */ /* 0x000fea0003800000 */
.L_x_36915:
        /* <DEDUP_REMOVED lines=12> */
.L_x_36929:
[----:B------:R-:W4:Y:S02]  /*ea30*/  LDG.E.64 R2, desc[UR36][R2.64] ;  /* 0x0000002402027981 */ /* 0x000f24000c1e1b00 */
[----:B----4-:R0:W4:Y:S01]  /*ea40*/  F2I.F64.TRUNC R0, R2 ;  /* 0x0000000200007311 */ /* 0x010122000030d100 */
[----:B------:R-:W-:Y:S05]  /*ea50*/  BRA `(.L_x_36920) ;  /* 0x00000008004c7947 */ /* 0x000fea0003800000 */
.L_x_36928:
        /* <DEDUP_REMOVED lines=26> */
.L_x_36931:
        /* <DEDUP_REMOVED lines=13> */
.L_x_36930:
[----:B----4-:R-:W4:Y:S02]  /*ecd0*/  LDG.E.U16 R0, desc[UR36][R2.64] ;  /* 0x0000002402007981 */ /* 0x010f24000c1e1500 */
[----:B----4-:R-:W-:-:S06]  /*ece0*/  IMAD.U32 R0, R0, 0x10000, RZ ;  /* 0x0001000000007824 */ /* 0x010fcc00078e00ff */
[----:B------:R-:W0:Y:S01]  /*ecf0*/  F2I.FTZ.TRUNC.NTZ R0, R0 ;  /* 0x0000000000007305 */ /* 0x000e22000021f100 */
[----:B------:R-:W-:Y:S05]  /*ed00*/  BRA `(.L_x_36920) ;  /* 0x0000000400a07947 */ /* 0x000fea0003800000 */
.L_x_36927:
        /* <DEDUP_REMOVED lines=10> */
.L_x_36934:
        /* <DEDUP_REMOVED lines=21> */
.L_x_36938:
[----:B------:R-:W-:Y:S05]  /*ef00*/  BSYNC.RECONVERGENT B1 ;  /* 0x0000000000017941 */ /* 0x000fea0003800200 */
.L_x_36937:
[----:B------:R-:W-:Y:S01]  /*ef10*/  IMAD.SHL.U32 R0, R0, 0x100000, RZ ;  /* 0x0010000000007824 */ /* 0x000fe200078e00ff */
[----:B------:R-:W-:-:S04]  /*ef20*/  LEA R2, R2, 0x3b800000, 0x17 ;  /* 0x3b80000002027811 */ /* 0x000fc800078eb8ff */
[----:B------:R-:W-:-:S07]  /*ef30*/  LOP3.LUT R0, R2, R0, R7, 0xfe, !PT ;  /* 0x0000000002007212 */ /* 0x000fce00078efe07 */
.L_x_36936:
[----:B------:R-:W-:Y:S05]  /*ef40*/  BSYNC.RECONVERGENT B0 ;  /* 0x0000000000007941 */ /* 0x000fea0003800200 */
.L_x_36935:
[----:B------:R-:W0:Y:S01]  /*ef50*/  F2I.FTZ.TRUNC.NTZ R0, R0 ;  /* 0x0000000000007305 */ /* 0x000e22000021f100 */
[----:B------:R-:W-:Y:S05]  /*ef60*/  BRA `(.L_x_36920) ;  /* 0x0000000400087947 */ /* 0x000fea0003800000 */
.L_x_36933:
        /* <DEDUP_REMOVED lines=21> */
.L_x_36942:
[----:B------:R-:W-:Y:S05]  /*f0c0*/  BSYNC.RECONVERGENT B1 ;  /* 0x0000000000017941 */ /* 0x000fea0003800200 */
.L_x_36941:
[----:B------:R-:W-:Y:S02]  /*f0d0*/  SHF.L.U32 R0, R0, 0x15, RZ ;  /* 0x0000001500007819 */ /* 0x000fe400000006ff */
[----:B------:R-:W-:-:S04]  /*f0e0*/  LEA R2, R2, 0x37800000, 0x17 ;  /* 0x3780000002027811 */ /* 0x000fc800078eb8ff */
[----:B------:R-:W-:-:S07]  /*f0f0*/  LOP3.LUT R0, R2, R0, R7, 0xfe, !PT ;  /* 0x0000000002007212 */ /* 0x000fce00078efe07 */
.L_x_36940:
[----:B------:R-:W-:Y:S05]  /*f100*/  BSYNC.RECONVERGENT B0 ;  /* 0x0000000000007941 */ /* 0x000fea0003800200 */
.L_x_36939:
[----:B------:R-:W0:Y:S01]  /*f110*/  F2I.FTZ.TRUNC.NTZ R0, R0 ;  /* 0x0000000000007305 */ /* 0x000e22000021f100 */
[----:B------:R-:W-:Y:S05]  /*f120*/  BRA `(.L_x_36920) ;  /* 0x0000000000987947 */ /* 0x000fea0003800000 */
.L_x_36932:
        /* <DEDUP_REMOVED lines=14> */
.L_x_36946:
[----:B------:R-:W-:Y:S05]  /*f210*/  BSYNC.RECONVERGENT B0 ;  /* 0x0000000000007941 */ /* 0x000fea0003800200 */
.L_x_36945:
[----:B------:R-:W0:Y:S01]  /*f220*/  F2I.FTZ.TRUNC.NTZ R0, R0 ;  /* 0x0000000000007305 */ /* 0x000e22000021f100 */
[----:B------:R-:W-:Y:S05]  /*f230*/  BRA `(.L_x_36920) ;  /* 0x0000000000547947 */ /* 0x000fea0003800000 */
.L_x_36919:
        /* <DEDUP_REMOVED lines=16> */
.L_x_36947:
[----:B------:R-:W-:Y:S01]  /*f340*/  IMAD.MOV.U32 R0, RZ, RZ, RZ ;  /* 0x000000ffff007224 */ /* 0x000fe200078e00ff */
[----:B------:R-:W-:Y:S06]  /*f350*/  BRA `(.L_x_36920) ;  /* 0x00000000000c7947 */ /* 0x000fec0003800000 */
.L_x_36944:
[----:B----4-:R0:W5:Y:S01]  /*f360*/  LDG.E R0, desc[UR36][R2.64] ;  /* 0x0000002402007981 */ /* 0x010162000c1e1900 */
[----:B------:R-:W-:Y:S05]  /*f370*/  BRA `(.L_x_36920) ;  /* 0x0000000000047947 */ /* 0x000fea0003800000 */
.L_x_36943:
[----:B----4-:R0:W5:Y:S02]  /*f380*/  LDG.E R0, desc[UR36][R2.64] ;  /* 0x0000002402007981 */ /* 0x010164000c1e1900 */
.L_x_36920:
[----:B------:R-:W-:Y:S01]  /*f390*/  UPRMT UR4, UR43, 0x9910, URZ ;  /* 0x000099102b047896 */ /* 0x000fe200080000ff */
[----:B01-345:R-:W-:-:S03]  /*f3a0*/  VIMNMX R2, PT, PT, R0, R19, !PT ;  /* 0x0000001300027248 */ /* 0x03bfc60007fe0100 */
        /* <DEDUP_REMOVED lines=12> */
.L_x_36951:
[----:B------:R-:W-:Y:S01]  /*f470*/  STG.E.U8 desc[UR36][R16.64], R2 ;  /* 0x0000000210007986 */ /* 0x000fe2000c101124 */
[----:B------:R-:W-:Y:S05]  /*f480*/  EXIT ;  /* 0x000000000000794d */ /* 0x000fea0003800000 */
.L_x_36950:
        /* <DEDUP_REMOVED lines=9> */
.L_x_36954:
[----:B------:R-:W-:Y:S01]  /*f520*/  STG.E desc[UR36][R16.64], R2 ;  /* 0x0000000210007986 */ /* 0x000fe2000c101924 */
[----:B------:R-:W-:Y:S05]  /*f530*/  EXIT ;  /* 0x000000000000794d */ /* 0x000fea0003800000 */
.L_x_36953:
[----:B------:R-:W-:Y:S01]  /*f540*/  STG.E.U16 desc[UR36][R16.64], R2 ;  /* 0x0000000210007986 */ /* 0x000fe2000c101524 */
[----:B------:R-:W-:Y:S05]  /*f550*/  EXIT ;  /* 0x000000000000794d */ /* 0x000fea0003800000 */
.L_x_36949:
        /* <DEDUP_REMOVED lines=9> */
.L_x_36956:
[----:B------:R-:W-:-:S04]  /*f5f0*/  I2FP.F32.S32 R0, R2 ;  /* 0x0000000200007245 */ /* 0x000fc80000201400 */
[----:B------:R-:W-:-:S05]  /*f600*/  F2FP.F16.F32.PACK_AB R0, RZ, R0 ;  /* 0x00000000ff00723e */ /* 0x000fca00000000ff */
[----:B------:R-:W-:Y:S01]  /*f610*/  STG.E.U16 desc[UR36][R16.64], R0 ;  /* 0x0000000010007986 */ /* 0x000fe2000c101524 */
[----:B------:R-:W-:Y:S05]  /*f620*/  EXIT ;  /* 0x000000000000794d */ /* 0x000fea0003800000 */
.L_x_36955:
        /* <DEDUP_REMOVED lines=10> */
.L_x_36958:
[----:B------:R-:W-:-:S04]  /*f6d0*/  I2FP.F32.S32 R2, R2 ;  /* 0x0000000200027245 */ /* 0x000fc80000201400 */
[----:B------:R-:W-:-:S04]  /*f6e0*/  F2FP.F16.F32.PACK_AB R3, RZ, R2 ;  /* 0x00000002ff03723e */ /* 0x000fc800000000ff */
[----:B------:R-:W-:-:S05]  /*f6f0*/  PRMT R3, R3, 0x5410, RZ ;  /* 0x0000541003037816 */ /* 0x000fca00000000ff */
[----:B------:R-:W-:Y:S01]  /*f700*/  STG.E desc[UR36][R16.64], R3 ;  /* 0x0000000310007986 */ /* 0x000fe2000c101924 */
[----:B------:R-:W-:Y:S05]  /*f710*/  EXIT ;  /* 0x000000000000794d */ /* 0x000fea0003800000 */
.L_x_36957:
[----:B------:R-:W0:Y:S02]  /*f720*/  I2F.F64 R2, R2 ;  /* 0x0000000200027312 */ /* 0x000e240000201c00 */
[----:B0-----:R-:W-:Y:S01]  /*f730*/  STG.E.64 desc[UR36][R16.64], R2 ;  /* 0x0000000210007986 */ /* 0x001fe2000c101b24 */
[----:B------:R-:W-:Y:S05]  /*f740*/  EXIT ;  /* 0x000000000000794d */ /* 0x000fea0003800000 */
.L_x_36948:
        /* <DEDUP_REMOVED lines=12> */
.L_x_36962:
        /* <DEDUP_REMOVED lines=17> */
.L_x_36965:
[----:B------:R-:W-:-:S04]  /*f920*/  SHF.R.U32.HI R3, RZ, 0x18, R3 ;  /* 0x00000018ff037819 */ /* 0x000fc80000011603 */
[----:B------:R-:W-:-:S04]  /*f930*/  LOP3.LUT R0, R0, 0x80, R3, 0xf8, !PT ;  /* 0x0000008000007812 */ /* 0x000fc800078ef803 */
[----:B------:R-:W-:-:S07]  /*f940*/  PRMT R8, R0, 0x7610, R8 ;  /* 0x0000761000087816 */ /* 0x000fce0000000008 */
.L_x_36964:
[----:B------:R-:W-:Y:S05]  /*f950*/  BSYNC.RECONVERGENT B0 ;  /* 0x0000000000007941 */ /* 0x000fea0003800200 */
.L_x_36963:
[----:B------:R-:W-:Y:S01]  /*f960*/  STG.E.U8 desc[UR36][R16.64], R8 ;  /* 0x0000000810007986 */ /* 0x000fe2000c101124 */
[----:B------:R-:W-:Y:S05]  /*f970*/  EXIT ;  /* 0x000000000000794d */ /* 0x000fea0003800000 */
.L_x_36961:
        /* <DEDUP_REMOVED lines=17> */
.L_x_36968:
[----:B------:R-:W-:-:S04]  /*fa90*/  SHF.R.U32.HI R3, RZ, 0x18, R3 ;  /* 0x00000018ff037819 */ /* 0x000fc80000011603 */
[----:B------:R-:W-:-:S04]  /*faa0*/  LOP3.LUT R0, R0, 0x80, R3, 0xf8, !PT ;  /* 0x0000008000007812 */ /* 0x000fc800078ef803 */
[----:B------:R-:W-:-:S07]  /*fab0*/  PRMT R8, R0, 0x7610, R8 ;  /* 0x0000761000087816 */ /* 0x000fce0000000008 */
.L_x_36967:
[----:B------:R-:W-:Y:S05]  /*fac0*/  BSYNC.RECONVERGENT B0 ;  /* 0x0000000000007941 */ /* 0x000fea0003800200 */
.L_x_36966:
[----:B------:R-:W-:Y:S01]  /*fad0*/  STG.E.U8 desc[UR36][R16.64], R8 ;  /* 0x0000000810007986 */ /* 0x000fe2000c101124 */
[----:B------:R-:W-:Y:S05]  /*fae0*/  EXIT ;  /* 0x000000000000794d */ /* 0x000fea0003800000 */
.L_x_36960:
        /* <DEDUP_REMOVED lines=22> */
.L_x_36970:
[----:B------:R-:W-:-:S05]  /*fc50*/  SHF.R.S32.HI R3, RZ, 0x1f, R2 ;  /* 0x0000001fff037819 */ /* 0x000fca0000011402 */
[----:B------:R-:W-:Y:S01]  /*fc60*/  STG.E.64 desc[UR36][R16.64], R2 ;  /* 0x0000000210007986 */ /* 0x000fe2000c101b24 */
[----:B------:R-:W-:Y:S05]  /*fc70*/  EXIT ;  /* 0x000000000000794d */ /* 0x000fea0003800000 */
.L_x_36969:
[----:B------:R-:W-:Y:S01]  /*fc80*/  STG.E desc[UR36][R16.64], R2 ;  /* 0x0000000210007986 */ /* 0x000fe2000c101924 */
[----:B------:R-:W-:Y:S05]  /*fc90*/  EXIT ;  /* 0x000000000000794d */ /* 0x000fea0003800000 */
.L_x_36959:
        /* <DEDUP_REMOVED lines=10> */
.L_x_36972:
[----:B--2---:R-:W0:Y:S01]  /*fd40*/  I2F.F64 R4, R2 ;  /* 0x0000000200047312 */ /* 0x004e220000201c00 */
[----:B------:R-:W-:-:S05]  /*fd50*/  CS2R R6, SRZ ;  /* 0x0000000000067805 */ /* 0x000fca000001ff00 */
[----:B0-----:R-:W-:Y:S01]  /*fd60*/  STG.E.128 desc[UR36][R16.64], R4 ;  /* 0x0000000410007986 */ /* 0x001fe2000c101d24 */
[----:B------:R-:W-:Y:S05]  /*fd70*/  EXIT ;  /* 0x000000000000794d */ /* 0x000fea0003800000 */
.L_x_36971:
[----:B------:R-:W-:-:S09]  /*fd80*/  UISETP.NE.AND UP0, UPT, UR4, 0xf, UPT ;  /* 0x0000000f0400788c */ /* 0x000fd2000bf05270 */
[----:B------:R-:W-:Y:S05]  /*fd90*/  BRA.U !UP0, `(.L_x_36973) ;  /* 0x0000000108e87547 */ /* 0x000fea000b800000 */
[----:B------:R-:W-:-:S09]  /*fda0*/  UISETP.NE.AND UP0, UPT, UR4, 0x17, UPT ;  /* 0x000000170400788c */ /* 0x000fd2000bf05270 */
[----:B------:R-:W-:Y:S05]  /*fdb0*/  BRA.U !UP0, `(.L_x_36974) ;  /* 0x0000000108907547 */ /* 0x000fea000b800000 */
[----:B------:R-:W-:-:S09]  /*fdc0*/  UISETP.NE.AND UP0, UPT, UR4, 0x18, UPT ;  /* 0x000000180400788c */ /* 0x000fd2000bf05270 */
[----:B------:R-:W-:Y:S05]  /*fdd0*/  BRA.U !UP0, `(.L_x_36975) ;  /* 0x0000000108447547 */ /* 0x000fea000b800000 */
.L_x_36952:
        /* <DEDUP_REMOVED lines=16> */
.L_x_36976:
[----:B------:R-:W-:Y:S05]  /*fee0*/  EXIT ;  /* 0x000000000000794d */ /* 0x000fea0003800000 */
.L_x_36975:
        /* <DEDUP_REMOVED lines=13> */
.L_x_36978:
[----:B------:R-:W-:Y:S05]  /*ffc0*/  BSYNC.RECONVERGENT B0 ;  /* 0x0000000000007941 */ /* 0x000fea0003800200 */
.L_x_36977:
[----:B------:R-:W-:-:S05]  /*ffd0*/  LOP3.LUT R3, R0, 0x80, R3, 0xf8, !PT ;  /* 0x0000008000037812 */ /* 0x000fca00078ef803 */
[----:B------:R-:W-:Y:S01]  /*ffe0*/  STG.E.U8 desc[UR36][R16.64], R3 ;  /* 0x0000000310007986 */ /* 0x000fe2000c101124 */
[----:B------:R-:W-:Y:S05]  /*fff0*/  EXIT ;  /* 0x000000000000794d */ /* 0x000fea0003800000 */
.L_x_36974:
        /* <DEDUP_REMOVED lines=12> */
.L_x_36980:
[----:B------:R-:W-:Y:S01]  /*100c0*/  IMAD.MOV.U32 R0, RZ, RZ, 0x7f ;  /* 0x0000007fff007424 */ /* 0x000fe200078e00ff */
[----:B------:R-:W-:-:S04]  /*100d0*/  ISETP.GT.U32.AND P0, PT, R2, 0x7f800000, PT ;  /* 0x7f8000000200780c */ /* 0x000fc80003f04070 */
[----:B------:R-:W-:-:S09]  /*100e0*/  SEL R0, R0, 0x7c, P0 ;  /* 0x0000007c00007807 */ /* 0x000fd20000000000 */
.L_x_36981:
[----:B------:R-:W-:Y:S05]  /*100f0*/  BSYNC.RECONVERGENT B0 ;  /* 0x0000000000007941 */ /* 0x000fea0003800200 */
.L_x_36979:
[----:B------:R-:W-:-:S04]  /*10100*/  SHF.R.U32.HI R3, RZ, 0x18, R3 ;  /* 0x00000018ff037819 */ /* 0x000fc80000011603 */
[----:B------:R-:W-:-:S05]  /*10110*/  LOP3.LUT R3, R0, 0x80, R3, 0xf8, !PT ;  /* 0x0000008000037812 */ /* 0x000fca00078ef803 */
[----:B------:R-:W-:Y:S01]  /*10120*/  STG.E.U8 desc[UR36][R16.64], R3 ;  /* 0x0000000310007986 */ /* 0x000fe2000c101124 */
[----:B------:R-:W-:Y:S05]  /*10130*/  EXIT ;  /* 0x000000000000794d */ /* 0x000fea0003800000 */
.L_x_36973:
[----:B------:R-:W-:-:S04]  /*10140*/  I2FP.F32.S32 R0, R2 ;  /* 0x0000000200007245 */ /* 0x000fc80000201400 */
[----:B------:R-:W-:-:S05]  /*10150*/  F2FP.BF16.F32.PACK_AB R0, RZ, R0 ;  /* 0x00000000ff00723e */ /* 0x000fca00000010ff */
[----:B------:R-:W-:Y:S01]  /*10160*/  STG.E.U16 desc[UR36][R16.64], R0 ;  /* 0x0000000010007986 */ /* 0x000fe2000c101524 */
[----:B------:R-:W-:Y:S05]  /*10170*/  EXIT ;  /* 0x000000000000794d */ /* 0x000fea0003800000 */
.L_x_36982:
        /* <DEDUP_REMOVED lines=16> */
.L_x_42013:


//--------------------- .text._ZN2at6native27unrolled_elementwise_kernelINS0_13BinaryFunctorIiiiZZZNS0_19maximum_kernel_cudaERNS_18TensorIteratorBaseEENKUlvE_clEvENKUlvE1_clEvEUliiE_EESt5arrayIPcLm3EELi4E23TrivialOffsetCalculatorILi2EjESC_ILi1EjENS0_6memory12LoadWithCastILi2EEENSF_13StoreWithCastILi1EEEEEviT_T0_T2_T3_T4_T5_ --------------------------
	.section	.text._ZN2at6native27unrolled_elementwise_kernelINS0_13BinaryFunctorIiiiZZZNS0_19maximum_kernel_cudaERNS_18TensorIteratorBaseEENKUlvE_clEvENKUlvE1_clEvEUliiE_EESt5arrayIPcLm3EELi4E23TrivialOffsetCalculatorILi2EjESC_ILi1EjENS0_6memory12LoadWithCastILi2EEENSF_13StoreWithCastILi1EEEEEviT_T0_T2_T3_T4_T5_,"ax",@progbits
	.align	128
        .global         _ZN2at6native27unrolled_elementwise_kernelINS0_13BinaryFunctorIiiiZZZNS0_19maximum_kernel_cudaERNS_18TensorIteratorBaseEENKUlvE_clEvENKUlvE1_clEvEUliiE_EESt5arrayIPcLm3EELi4E23TrivialOffsetCalculatorILi2EjESC_ILi1EjENS0_6memory12LoadWithCastILi2EEENSF_13StoreWithCastILi1EEEEEviT_T0_T2_T3_T4_T5_
        .type           _ZN2at6native27unrolled_elementwise_kernelINS0_13BinaryFunctorIiiiZZZNS0_19maximum_kernel_cudaERNS_18TensorIteratorBaseEENKUlvE_clEvENKUlvE1_clEvEUliiE_EESt5arrayIPcLm3EELi4E23TrivialOffsetCalculatorILi2EjESC_ILi1EjENS0_6memory12LoadWithCastILi2EEENSF_13StoreWithCastILi1EEEEEviT_T0_T2_T3_T4_T5_,@function
        .size           _ZN2at6native27unrolled_elementwise_kernelINS0_13BinaryFunctorIiiiZZZNS0_19maximum_kernel_cudaERNS_18TensorIteratorBaseEENKUlvE_clEvENKUlvE1_clEvEUliiE_EESt5arrayIPcLm3EELi4E23TrivialOffsetCalculatorILi2EjESC_ILi1EjENS0_6memory12LoadWithCastILi2EEENSF_13StoreWithCastILi1EEEEEviT_T0_T2_T3_T4_T5_,(.L_x_42014 - _ZN2at6native27unrolled_elementwise_kernelINS0_13BinaryFunctorIiiiZZZNS0_19maximum_kernel_cudaERNS_18TensorIteratorBaseEENKUlvE_clEvENKUlvE1_clEvEUliiE_EESt5arrayIPcLm3EELi4E23TrivialOffsetCalculatorILi2EjESC_ILi1EjENS0_6memory12LoadWithCastILi2EEENSF_13StoreWithCastILi1EEEEEviT_T0_T2_T3_T4_T5_)
        .other          _ZN2at6native27unrolled_elementwise_kernelINS0_13BinaryFunctorIiiiZZZNS0_19maximum_kernel_cudaERNS_18TensorIteratorBaseEENKUlvE_clEvENKUlvE1_clEvEUliiE_EESt5arrayIPcLm3EELi4E23TrivialOffsetCalculatorILi2EjESC_ILi1EjENS0_6memory12LoadWithCastILi2EEENSF_13StoreWithCastILi1EEEEEviT_T0_T2_T3_T4_T5_,@"STO_CUDA_ENTRY STV_DEFAULT"
_ZN2at6native27unrolled_elementwise_kernelINS0_13BinaryFunctorIiiiZZZNS0_19maximum_kernel_cudaERNS_18TensorIteratorBaseEENKUlvE_clEvENKUlvE1_clEvEUliiE_EESt5arrayIPcLm3EELi4E23TrivialOffsetCalculatorILi2EjESC_ILi1EjENS0_6memory12LoadWithCastILi2EEENSF_13StoreWithCastILi1EEEEEviT_T0_T2_T3_T4_T5_:
.text._ZN2at6native27unrolled_elementwise_kernelINS0_13BinaryFunctorIiiiZZZNS0_19maximum_kernel_cudaERNS_18TensorIteratorBaseEENKUlvE_clEvENKUlvE1_clEvEUliiE_EESt5arrayIPcLm3EELi4E23TrivialOffsetCalculatorILi2EjESC_ILi1EjENS0_6memory12LoadWithCastILi2EEENSF_13StoreWithCastILi1EEEEEviT_T0_T2_T3_T4_T5_:
        /* <DEDUP_REMOVED lines=33> */
.L_x_36988:
[----:B------:R3:W5:Y:S01]  /*0210*/  LDG.E.U8 R29, desc[UR36][R4.64] ;  /* 0x00000024041d7981 */ /* 0x000762000c1e1100 */
[----:B------:R-:W-:Y:S05]  /*0220*/  BRA `(.L_x_36990) ;  /* 0x0000000c00307947 */ /* 0x000fea0003800000 */
.L_x_36987:
        /* <DEDUP_REMOVED lines=8> */
.L_x_36992:
[----:B------:R1:W5:Y:S01]  /*02b0*/  LDG.E R29, desc[UR36][R4.64] ;  /* 0x00000024041d7981 */ /* 0x000362000c1e1900 */
[----:B------:R-:W-:Y:S05]  /*02c0*/  BRA `(.L_x_36990) ;  /* 0x0000000c00087947 */ /* 0x000fea0003800000 */
.L_x_36991:
[----:B------:R2:W5:Y:S01]  /*02d0*/  LDG.E.S16 R29, desc[UR36][R4.64] ;  /* 0x00000024041d7981 */ /* 0x000562000c1e1700 */
[----:B------:R-:W-:Y:S05]  /*02e0*/  BRA `(.L_x_36990) ;  /* 0x0000000c00007947 */ /* 0x000fea0003800000 */
.L_x_36986:
        /* <DEDUP_REMOVED lines=9> */
.L_x_36994:
[----:B------:R-:W2:Y:S02]  /*0380*/  LDG.E.U16 R4, desc[UR36][R4.64] ;  /* 0x0000002404047981 */ /* 0x000ea4000c1e1500 */
[----:B--2---:R-:W-:-:S06]  /*0390*/  HADD2.F32 R29, -RZ, R4.H0_H0 ;  /* 0x20000004ff1d7230 */ /* 0x004fcc0000004100 */
[----:B------:R-:W0:Y:S01]  /*03a0*/  F2I.FTZ.TRUNC.NTZ R29, R29 ;  /* 0x0000001d001d7305 */ /* 0x000e22000021f100 */
[----:B------:R-:W-:Y:S05]  /*03b0*/  BRA `(.L_x_36990) ;  /* 0x0000000800cc7947 */ /* 0x000fea0003800000 */
.L_x_36993:
        /* <DEDUP_REMOVED lines=9> */
.L_x_36996:
[----:B------:R-:W2:Y:S02]  /*0450*/  LDG.E.U16 R4, desc[UR36][R4.64] ;  /* 0x0000002404047981 */ /* 0x000ea4000c1e1500 */
[----:B--2---:R-:W-:-:S06]  /*0460*/  HADD2.F32 R29, -RZ, R4.H0_H0 ;  /* 0x20000004ff1d7230 */ /* 0x004fcc0000004100 */
[----:B------:R-:W0:Y:S01]  /*0470*/  F2I.FTZ.TRUNC.NTZ R29, R29 ;  /* 0x0000001d001d7305 */ /* 0x000e22000021f100 */
[----:B------:R-:W-:Y:S05]  /*0480*/  BRA `(.L_x_36990) ;  /* 0x0000000800987947 */ /* 0x000fea0003800000 */
.L_x_36995:
[----:B------:R-:W2:Y:S02]  /*0490*/  LDG.E.64 R4, desc[UR36][R4.64] ;  /* 0x0000002404047981 */ /* 0x000ea4000c1e1b00 */
[----:B--2---:R0:W1:Y:S01]  /*04a0*/  F2I.F64.TRUNC R29, R4 ;  /* 0x00000004001d7311 */ /* 0x004062000030d100 */
[----:B------:R-:W-:Y:S05]  /*04b0*/  BRA `(.L_x_36990) ;  /* 0x00000008008c7947 */ /* 0x000fea0003800000 */
.L_x_36985:
        /* <DEDUP_REMOVED lines=12> */
.L_x_36999:
[----:B------:R-:W2:Y:S02]  /*0580*/  LDG.E.64 R4, desc[UR36][R4.64] ;  /* 0x0000002404047981 */ /* 0x000ea4000c1e1b00 */
[----:B--2---:R0:W1:Y:S01]  /*0590*/  F2I.F64.TRUNC R29, R4 ;  /* 0x00000004001d7311 */ /* 0x004062000030d100 */
[----:B------:R-:W-:Y:S05]  /*05a0*/  BRA `(.L_x_36990) ;  /* 0x0000000800507947 */ /* 0x000fea0003800000 */
.L_x_36998:
        /* <DEDUP_REMOVED lines=26> */
.L_x_37001:
        /* <DEDUP_REMOVED lines=14> */
.L_x_37000:
[----:B------:R-:W2:Y:S02]  /*0830*/  LDG.E.U16 R29, desc[UR36][R4.64] ;  /* 0x00000024041d7981 */ /* 0x000ea4000c1e1500 */
[----:B--2---:R-:W-:-:S06]  /*0840*/  IMAD.U32 R29, R29, 0x10000, RZ ;  /* 0x000100001d1d7824 */ /* 0x004fcc00078e00ff */
[----:B------:R-:W0:Y:S01]  /*0850*/  F2I.FTZ.TRUNC.NTZ R29, R29 ;  /* 0x0000001d001d7305 */ /* 0x000e22000021f100 */
[----:B------:R-:W-:Y:S05]  /*0860*/  BRA `(.L_x_36990) ;  /* 0x0000000400a07947 */ /* 0x000fea0003800000 */
.L_x_36997:
        /* <DEDUP_REMOVED lines=10> */
.L_x_37004:
        /* <DEDUP_REMOVED lines=21> */
.L_x_37008:
[----:B------:R-:W-:Y:S05]  /*0a60*/  BSYNC.RECONVERGENT B1 ;  /* 0x0000000000017941 */ /* 0x000fea0003800200 */
.L_x_37007:
[----:B------:R-:W-:Y:S01]  /*0a70*/  IMAD.SHL.U32 R0, R0, 0x100000, RZ ;  /* 0x0010000000007824 */ /* 0x000fe200078e00ff */
[----:B------:R-:W-:-:S04]  /*0a80*/  LEA R3, R3, 0x3b800000, 0x17 ;  /* 0x3b80000003037811 */ /* 0x000fc800078eb8ff */
[----:B------:R-:W-:-:S07]  /*0a90*/  LOP3.LUT R29, R3, R0, R29, 0xfe, !PT ;  /* 0x00000000031d7212 */ /* 0x000fce00078efe1d */
.L_x_37006:
[----:B------:R-:W-:Y:S05]  /*0aa0*/  BSYNC.RECONVERGENT B0 ;  /* 0x0000000000007941 */ /* 0x000fea0003800200 */
.L_x_37005:
[----:B------:R-:W0:Y:S01]  /*0ab0*/  F2I.FTZ.TRUNC.NTZ R29, R29 ;  /* 0x0000001d001d7305 */ /* 0x000e22000021f100 */
[----:B------:R-:W-:Y:S05]  /*0ac0*/  BRA `(.L_x_36990) ;  /* 0x0000000400087947 */ /* 0x000fea0003800000 */
.L_x_37003:
        /* <DEDUP_REMOVED lines=21> */
.L_x_37012:
[----:B------:R-:W-:Y:S05]  /*0c20*/  BSYNC.RECONVERGENT B1 ;  /* 0x0000000000017941 */ /* 0x000fea0003800200 */
.L_x_37011:
[----:B------:R-:W-:Y:S01]  /*0c30*/  IMAD.SHL.U32 R0, R0, 0x200000, RZ ;  /* 0x0020000000007824 */ /* 0x000fe200078e00ff */
[----:B------:R-:W-:-:S04]  /*0c40*/  LEA R3, R3, 0x37800000, 0x17 ;  /* 0x3780000003037811 */ /* 0x000fc800078eb8ff */
[----:B------:R-:W-:-:S07]  /*0c50*/  LOP3.LUT R29, R3, R0, R29, 0xfe, !PT ;  /* 0x00000000031d7212 */ /* 0x000fce00078efe1d */
.L_x_37010:
[----:B------:R-:W-:Y:S05]  /*0c60*/  BSYNC.RECONVERGENT B0 ;  /* 0x0000000000007941 */ /* 0x000fea0003800200 */
.L_x_37009:
[----:B------:R-:W0:Y:S01]  /*0c70*/  F2I.FTZ.TRUNC.NTZ R29, R29 ;  /* 0x0000001d001d7305 */ /* 0x000e22000021f100 */
[----:B------:R-:W-:Y:S05]  /*0c80*/  BRA `(.L_x_36990) ;  /* 0x0000000000987947 */ /* 0x000fea0003800000 */
.L_x_37002:
[----:B------:R-:W-:-:S09]  /*0c90*/  UISETP.NE.AND UP0, UPT, UR4, 0x1c, UPT ;  /* 0x0000001c0400788c */ /* 0x000fd2000bf05270 */
[----:B------:R-:W-:Y:S05]  /*0ca0*/  BRA.U !UP0, `(.L_x_37013) ;  /* 0x00000001088c7547 */ /* 0x000fea000b800000 */
[----:B------:R-:W-:-:S09]  /*0cb0*/  UISETP.NE.AND UP0, UPT, UR4, 0x1d, UPT ;  /* 0x0000001d0400788c */ /* 0x000fd2000bf05270 */
[----:B------:R-:W-:Y:S05]  /*0cc0*/  BRA.U !UP0, `(.L_x_37014) ;  /* 0x00000001087c7547 */ /* 0x000fea000b800000 */
[----:B------:R-:W-:-:S09]  /*0cd0*/  UISETP.NE.AND UP0, UPT, UR4, 0x2c, UPT ;  /* 0x0000002c0400788c */ /* 0x000fd2000bf05270 */
[----:B------:R-:W-:Y:S05]  /*0ce0*/  BRA.U !UP0, `(.L_x_37015) ;  /* 0x0000000108487547 */ /* 0x000fea000b800000 */
.L_x_36989:
        /* <DEDUP_REMOVED lines=16> */
.L_x_37016:
[----:B------:R-:W-:Y:S01]  /*0df0*/  IMAD.MOV.U32 R29, RZ, RZ, RZ ;  /* 0x000000ffff1d7224 */ /* 0x000fe200078e00ff */
[----:B------:R-:W-:Y:S06]  /*0e00*/  BRA `(.L_x_36990) ;  /* 0x0000000000387947 */ /* 0x000fec0003800000 */
.L_x_37015:
        /* <DEDUP_REMOVED lines=8> */
.L_x_37018:
[----:B------:R-:W-:Y:S05]  /*0e90*/  BSYNC.RECONVERGENT B0 ;  /* 0x0000000000007941 */ /* 0x000fea0003800200 */
.L_x_37017:
[----:B------:R-:W0:Y:S01]  /*0ea0*/  F2I.FTZ.TRUNC.NTZ R29, R29 ;  /* 0x0000001d001d7305 */ /* 0x000e22000021f100 */
[----:B------:R-:W-:Y:S05]  /*0eb0*/  BRA `(.L_x_36990) ;  /* 0x00000000000c7947 */ /* 0x000fea0003800000 */
.L_x_37014:
[----:B------:R0:W5:Y:S01]  /*0ec0*/  LDG.E R29, desc[UR36][R4.64] ;  /* 0x00000024041d7981 */ /* 0x000162000c1e1900 */
[----:B------:R-:W-:Y:S05]  /*0ed0*/  BRA `(.L_x_36990) ;  /* 0x0000000000047947 */ /* 0x000fea0003800000 */
.L_x_37013:
[----:B------:R0:W5:Y:S02]  /*0ee0*/  LDG.E R29, desc[UR36][R4.64] ;  /* 0x00000024041d7981 */ /* 0x000164000c1e1900 */
.L_x_36990:
        /* <DEDUP_REMOVED lines=18> */
.L_x_37022:
[----:B------:R1:W5:Y:S01]  /*1010*/  LDG.E.U8 R24, desc[UR36][R4.64] ;  /* 0x0000002404187981 */ /* 0x000362000c1e1100 */
[----:B------:R-:W-:Y:S05]  /*1020*/  BRA `(.L_x_37024) ;  /* 0x0000000c00307947 */ /* 0x000fea0003800000 */
.L_x_37021:
        /* <DEDUP_REMOVED lines=8> */
.L_x_37026:
[----:B------:R3:W5:Y:S01]  /*10b0*/  LDG.E R24, desc[UR36][R4.64] ;  /* 0x0000002404187981 */ /* 0x000762000c1e1900 */
[----:B------:R-:W-:Y:S05]  /*10c0*/  BRA `(.L_x_37024) ;  /* 0x0000000c00087947 */ /* 0x000fea0003800000 */
.L_x_37025:
[----:B------:R2:W5:Y:S01]  /*10d0*/  LDG.E.S16 R24, desc[UR36][R4.64] ;  /* 0x0000002404187981 */ /* 0x000562000c1e1700 */
[----:B------:R-:W-:Y:S05]  /*10e0*/  BRA `(.L_x_37024) ;  /* 0x0000000c00007947 */ /* 0x000fea0003800000 */
.L_x_37020:
        /* <DEDUP_REMOVED lines=9> */
.L_x_37028:
[----:B------:R-:W2:Y:S02]  /*1180*/  LDG.E.U16 R4, desc[UR36][R4.64] ;  /* 0x0000002404047981 */ /* 0x000ea4000c1e1500 */
[----:B--2---:R-:W-:-:S06]  /*1190*/  HADD2.F32 R24, -RZ, R4.H0_H0 ;  /* 0x20000004ff187230 */ /* 0x004fcc0000004100 */
[----:B------:R-:W0:Y:S01]  /*11a0*/  F2I.FTZ.TRUNC.NTZ R24, R24 ;  /* 0x0000001800187305 */ /* 0x000e22000021f100 */
[----:B------:R-:W-:Y:S05]  /*11b0*/  BRA `(.L_x_37024) ;  /* 0x0000000800cc7947 */ /* 0x000fea0003800000 */
.L_x_37027:
        /* <DEDUP_REMOVED lines=9> */
.L_x_37030:
[----:B------:R-:W2:Y:S02]  /*1250*/  LDG.E.U16 R4, desc[UR36][R4.64] ;  /* 0x0000002404047981 */ /* 0x000ea4000c1e1500 */
[----:B--2---:R-:W-:-:S06]  /*1260*/  HADD2.F32 R24, -RZ, R4.H0_H0 ;  /* 0x20000004ff187230 */ /* 0x004fcc0000004100 */
[----:B------:R-:W0:Y:S01]  /*1270*/  F2I.FTZ.TRUNC.NTZ R24, R24 ;  /* 0x0000001800187305 */ /* 0x000e22000021f100 */
[----:B------:R-:W-:Y:S05]  /*1280*/  BRA `(.L_x_37024) ;  /* 0x0000000800987947 */ /* 0x000fea0003800000 */
.L_x_37029:
[----:B------:R-:W2:Y:S02]  /*1290*/  LDG.E.64 R24, desc[UR36][R4.64] ;  /* 0x0000002404187981 */ /* 0x000ea4000c1e1b00 */
[----:B--2---:R0:W1:Y:S01]  /*12a0*/  F2I.F64.TRUNC R24, R24 ;  /* 0x0000001800187311 */ /* 0x004062000030d100 */
[----:B------:R-:W-:Y:S05]  /*12b0*/  BRA `(.L_x_37024) ;  /* 0x00000008008c7947 */ /* 0x000fea0003800000 */
.L_x_37019:
        /* <DEDUP_REMOVED lines=12> */
.L_x_37033:
[----:B------:R-:W2:Y:S02]  /*1380*/  LDG.E.64 R4, desc[UR36][R4.64] ;  /* 0x0000002404047981 */ /* 0x000ea4000c1e1b00 */
[----:B--2---:R0:W1:Y:S01]  /*1390*/  F2I.F64.TRUNC R24, R4 ;  /* 0x0000000400187311 */ /* 0x004062000030d100 */
[----:B------:R-:W-:Y:S05]  /*13a0*/  BRA `(.L_x_37024) ;  /* 0x0000000800507947 */ /* 0x000fea0003800000 */
.L_x_37032:
        /* <DEDUP_REMOVED lines=26> */
.L_x_37035:
        /* <DEDUP_REMOVED lines=14> */
.L_x_37034:
[----:B------:R-:W2:Y:S02]  /*1630*/  LDG.E.U16 R24, desc[UR36][R4.64] ;  /* 0x0000002404187981 */ /* 0x000ea4000c1e1500 */
[----:B--2---:R-:W-:-:S06]  /*1640*/  IMAD.U32 R24, R24, 0x10000, RZ ;  /* 0x0001000018187824 */ /* 0x004fcc00078e00ff */
[----:B------:R-:W0:Y:S01]  /*1650*/  F2I.FTZ.TRUNC.NTZ R24, R24 ;  /* 0x0000001800187305 */ /* 0x000e22000021f100 */
[----:B------:R-:W-:Y:S05]  /*1660*/  BRA `(.L_x_37024) ;  /* 0x0000000400a07947 */ /* 0x000fea0003800000 */
.L_x_37031:
        /* <DEDUP_REMOVED lines=10> */
.L_x_37038:
        /* <DEDUP_REMOVED lines=21> */
.L_x_37042:
[----:B------:R-:W-:Y:S05]  /*1860*/  BSYNC.RECONVERGENT B1 ;  /* 0x0000000000017941 */ /* 0x000fea0003800200 */
.L_x_37041:
[----:B------:R-:W-:Y:S01]  /*1870*/  IMAD.SHL.U32 R0, R0, 0x100000, RZ ;  /* 0x0010000000007824 */ /* 0x000fe200078e00ff */
[----:B------:R-:W-:-:S04]  /*1880*/  LEA R3, R3, 0x3b800000, 0x17 ;  /* 0x3b80000003037811 */ /* 0x000fc800078eb8ff */
[----:B------:R-:W-:-:S07]  /*1890*/  LOP3.LUT R24, R3, R0, R7, 0xfe, !PT ;  /* 0x0000000003187212 */ /* 0x000fce00078efe07 */
.L_x_37040:
[----:B------:R-:W-:Y:S05]  /*18a0*/  BSYNC.RECONVERGENT B0 ;  /* 0x0000000000007941 */ /* 0x000fea0003800200 */
.L_x_37039:
[----:B------:R-:W0:Y:S01]  /*18b0*/  F2I.FTZ.TRUNC.NTZ R24, R24 ;  /* 0x0000001800187305 */ /* 0x000e22000021f100 */
[----:B------:R-:W-:Y:S05]  /*18c0*/  BRA `(.L_x_37024) ;  /* 0x0000000400087947 */ /* 0x000fea0003800000 */
.L_x_37037:
        /* <DEDUP_REMOVED lines=21> */
.L_x_37046:
[----:B------:R-:W-:Y:S05]  /*1a20*/  BSYNC.RECONVERGENT B1 ;  /* 0x0000000000017941 */ /* 0x000fea0003800200 */
.L_x_37045:
[----:B------:R-:W-:Y:S01]  /*1a30*/  IMAD.SHL.U32 R0, R0, 0x200000, RZ ;  /* 0x0020000000007824 */ /* 0x000fe200078e00ff */
[----:B------:R-:W-:-:S04]  /*1a40*/  LEA R3, R3, 0x37800000, 0x17 ;  /* 0x3780000003037811 */ /* 0x000fc800078eb8ff */
[----:B------:R-:W-:-:S07]  /*1a50*/  LOP3.LUT R24, R3, R0, R7, 0xfe, !PT ;  /* 0x0000000003187212 */ /* 0x000fce00078efe07 */
.L_x_37044:
[----:B------:R-:W-:Y:S05]  /*1a60*/  BSYNC.RECONVERGENT B0 ;  /* 0x0000000000007941 */ /* 0x000fea0003800200 */
.L_x_37043:
[----:B------:R-:W0:Y:S01]  /*1a70*/  F2I.FTZ.TRUNC.NTZ R24, R24 ;  /* 0x0000001800187305 */ /* 0x000e22000021f100 */
[----:B------:R-:W-:Y:S05]  /*1a80*/  BRA `(.L_x_37024) ;  /* 0x0000000000987947 */ /* 0x000fea0003800000 */
.L_x_37036:
[----:B------:R-:W-:-:S09]  /*1a90*/  UISETP.NE.AND UP0, UPT, UR4, 0x1c, UPT ;  /* 0x0000001c0400788c */ /* 0x000fd2000bf05270 */
[----:B------:R-:W-:Y:S05]  /*1aa0*/  BRA.U !UP0, `(.L_x_37047) ;  /* 0x00000001088c7547 */ /* 0x000fea000b800000 */
[----:B------:R-:W-:-:S09]  /*1ab0*/  UISETP.NE.AND UP0, UPT, UR4, 0x1d, UPT ;  /* 0x0000001d0400788c */ /* 0x000fd2000bf05270 */
[----:B------:R-:W-:Y:S05]  /*1ac0*/  BRA.U !UP0, `(.L_x_37048) ;  /* 0x00000001087c7547 */ /* 0x000fea000b800000 */
[----:B------:R-:W-:-:S09]  /*1ad0*/  UISETP.NE.AND UP0, UPT, UR4, 0x2c, UPT ;  /* 0x0000002c0400788c */ /* 0x000fd2000bf05270 */
[----:B------:R-:W-:Y:S05]  /*1ae0*/  BRA.U !UP0, `(.L_x_37049) ;  /* 0x0000000108487547 */ /* 0x000fea000b800000 */
.L_x_37023:
        /* <DEDUP_REMOVED lines=16> */
.L_x_37050:
[----:B------:R-:W-:Y:S01]  /*1bf0*/  IMAD.MOV.U32 R24, RZ, RZ, RZ ;  /* 0x000000ffff187224 */ /* 0x000fe200078e00ff */
[----:B------:R-:W-:Y:S06]  /*1c00*/  BRA `(.L_x_37024) ;  /* 0x0000000000387947 */ /* 0x000fec0003800000 */
.L_x_37049:
        /* <DEDUP_REMOVED lines=8> */
.L_x_37052:
[----:B------:R-:W-:Y:S05]  /*1c90*/  BSYNC.RECONVERGENT B0 ;  /* 0x0000000000007941 */ /* 0x000fea0003800200 */
.L_x_37051:
[----:B------:R-:W0:Y:S01]  /*1ca0*/  F2I.FTZ.TRUNC.NTZ R24, R24 ;  /* 0x0000001800187305 */ /* 0x000e22000021f100 */
[----:B------:R-:W-:Y:S05]  /*1cb0*/  BRA `(.L_x_37024) ;  /* 0x00000000000c7947 */ /* 0x000fea0003800000 */
.L_x_37048:
[----:B------:R0:W5:Y:S01]  /*1cc0*/  LDG.E R24, desc[UR36][R4.64] ;  /* 0x0000002404187981 */ /* 0x000162000c1e1900 */
[----:B------:R-:W-:Y:S05]  /*1cd0*/  BRA `(.L_x_37024) ;  /* 0x0000000000047947 */ /* 0x000fea0003800000 */
.L_x_37047:
[----:B------:R0:W5:Y:S02]  /*1ce0*/  LDG.E R24, desc[UR36][R4.64] ;  /* 0x0000002404187981 */ /* 0x000164000c1e1900 */
.L_x_37024:
[----:B------:R-:W-:-:S07]  /*1cf0*/  VIADD R17, R19, 0x80 ;  /* 0x0000008013117836 */ /* 0x000fce0000000000 */
.L_x_36984:
[----:B------:R-:W-:Y:S05]  /*1d00*/  BSYNC.RECONVERGENT B6 ;  /* 0x0000000000067941 */ /* 0x000fea0003800200 */
.L_x_36983:
        /* <DEDUP_REMOVED lines=23> */
.L_x_37058:
[----:B------:R0:W5:Y:S01]  /*1e80*/  LDG.E.U8 R26, desc[UR36][R4.64] ;  /* 0x00000024041a7981 */ /* 0x000162000c1e1100 */
[----:B------:R-:W-:Y:S05]  /*1e90*/  BRA `(.L_x_37060) ;  /* 0x0000000c00307947 */ /* 0x000fea0003800000 */
.L_x_37057:
        /* <DEDUP_REMOVED lines=8> */
.L_x_37062:
[----:B------:R0:W5:Y:S01]  /*1f20*/  LDG.E R26, desc[UR36][R4.64] ;  /* 0x00000024041a7981 */ /* 0x000162000c1e1900 */
[----:B------:R-:W-:Y:S05]  /*1f30*/  BRA `(.L_x_37060) ;  /* 0x0000000c00087947 */ /* 0x000fea0003800000 */
.L_x_37061:
[----:B------:R0:W5:Y:S01]  /*1f40*/  LDG.E.S16 R26, desc[UR36][R4.64] ;  /* 0x00000024041a7981 */ /* 0x000162000c1e1700 */
[----:B------:R-:W-:Y:S05]  /*1f50*/  BRA `(.L_x_37060) ;  /* 0x0000000c00007947 */ /* 0x000fea0003800000 */
.L_x_37056:
        /* <DEDUP_REMOVED lines=9> */
.L_x_37064:
[----:B------:R-:W2:Y:S02]  /*1ff0*/  LDG.E.U16 R4, desc[UR36][R4.64] ;  /* 0x0000002404047981 */ /* 0x000ea4000c1e1500 */
[----:B--2---:R-:W-:-:S06]  /*2000*/  HADD2.F32 R26, -RZ, R4.H0_H0 ;  /* 0x20000004ff1a7230 */ /* 0x004fcc0000004100 */
[----:B------:R-:W0:Y:S01]  /*2010*/  F2I.FTZ.TRUNC.NTZ R26, R26 ;  /* 0x0000001a001a7305 */ /* 0x000e22000021f100 */
[----:B------:R-:W-:Y:S05]  /*2020*/  BRA `(.L_x_37060) ;  /* 0x0000000800cc7947 */ /* 0x000fea0003800000 */
.L_x_37063:
        /* <DEDUP_REMOVED lines=9> */
.L_x_37066:
[----:B------:R-:W2:Y:S02]  /*20c0*/  LDG.E.U16 R4, desc[UR36][R4.64] ;  /* 0x0000002404047981 */ /* 0x000ea4000c1e1500 */
[----:B--2---:R-:W-:-:S06]  /*20d0*/  HADD2.F32 R26, -RZ, R4.H0_H0 ;  /* 0x20000004ff1a7230 */ /* 0x004fcc0000004100 */
[----:B------:R-:W0:Y:S01]  /*20e0*/  F2I.FTZ.TRUNC.NTZ R26, R26 ;  /* 0x0000001a001a7305 */ /* 0x000e22000021f100 */
[----:B------:R-:W-:Y:S05]  /*20f0*/  BRA `(.L_x_37060) ;  /* 0x0000000800987947 */ /* 0x000fea0003800000 */
.L_x_37065:
[----:B------:R-:W2:Y:S02]  /*2100*/  LDG.E.64 R26, desc[UR36][R4.64] ;  /* 0x00000024041a7981 */ /* 0x000ea4000c1e1b00 */
[----:B--2---:R0:W1:Y:S01]  /*2110*/  F2I.F64.TRUNC R26, R26 ;  /* 0x0000001a001a7311 */ /* 0x004062000030d100 */
[----:B------:R-:W-:Y:S05]  /*2120*/  BRA `(.L_x_37060) ;  /* 0x00000008008c7947 */ /* 0x000fea0003800000 */
.L_x_37055:
        /* <DEDUP_REMOVED lines=12> */
.L_x_37069:
[----:B------:R-:W2:Y:S02]  /*21f0*/  LDG.E.64 R4, desc[UR36][R4.64] ;  /* 0x0000002404047981 */ /* 0x000ea4000c1e1b00 */
[----:B--2---:R0:W1:Y:S01]  /*2200*/  F2I.F64.TRUNC R26, R4 ;  /* 0x00000004001a7311 */ /* 0x004062000030d100 */
[----:B------:R-:W-:Y:S05]  /*2210*/  BRA `(.L_x_37060) ;  /* 0x0000000800507947 */ /* 0x000fea0003800000 */
.L_x_37068:
        /* <DEDUP_REMOVED lines=26> */
.L_x_37071:
        /* <DEDUP_REMOVED lines=14> */
.L_x_37070:
[----:B------:R-:W2:Y:S02]  /*24a0*/  LDG.E.U16 R26, desc[UR36][R4.64] ;  /* 0x00000024041a7981 */ /* 0x000ea4000c1e1500 */
[----:B--2---:R-:W-:-:S06]  /*24b0*/  IMAD.U32 R26, R26, 0x10000, RZ ;  /* 0x000100001a1a7824 */ /* 0x004fcc00078e00ff */
[----:B------:R-:W2:Y:S01]  /*24c0*/  F2I.FTZ.TRUNC.NTZ R26, R26 ;  /* 0x0000001a001a7305 */ /* 0x000ea2000021f100 */
[----:B------:R-:W-:Y:S05]  /*24d0*/  BRA `(.L_x_37060) ;  /* 0x0000000400a07947 */ /* 0x000fea0003800000 */
.L_x_37067:
        /* <DEDUP_REMOVED lines=10> */
.L_x_37074:
        /* <DEDUP_REMOVED lines=21> */
.L_x_37078:
[----:B------:R-:W-:Y:S05]  /*26d0*/  BSYNC.RECONVERGENT B1 ;  /* 0x0000000000017941 */ /* 0x000fea0003800200 */
.L_x_37077:
[----:B------:R-:W-:Y:S01]  /*26e0*/  IMAD.SHL.U32 R0, R0, 0x100000, RZ ;  /* 0x0010000000007824 */ /* 0x000fe200078e00ff */
[----:B------:R-:W-:-:S04]  /*26f0*/  LEA R3, R3, 0x3b800000, 0x17 ;  /* 0x3b80000003037811 */ /* 0x000fc800078eb8ff */
[----:B------:R-:W-:-:S07]  /*2700*/  LOP3.LUT R26, R3, R0, R7, 0xfe, !PT ;  /* 0x00000000031a7212 */ /* 0x000fce00078efe07 */
.L_x_37076:
[----:B------:R-:W-:Y:S05]  /*2710*/  BSYNC.RECONVERGENT B0 ;  /* 0x0000000000007941 */ /* 0x000fea0003800200 */
.L_x_37075:
[----:B------:R-:W0:Y:S01]  /*2720*/  F2I.FTZ.TRUNC.NTZ R26, R26 ;  /* 0x0000001a001a7305 */ /* 0x000e22000021f100 */
[----:B------:R-:W-:Y:S05]  /*2730*/  BRA `(.L_x_37060) ;  /* 0x0000000400087947 */ /* 0x000fea0003800000 */
.L_x_37073:
        /* <DEDUP_REMOVED lines=21> */
.L_x_37082:
[----:B------:R-:W-:Y:S05]  /*2890*/  BSYNC.RECONVERGENT B1 ;  /* 0x0000000000017941 */ /* 0x000fea0003800200 */
.L_x_37081:
[----:B------:R-:W-:Y:S01]  /*28a0*/  IMAD.SHL.U32 R0, R0, 0x200000, RZ ;  /* 0x0020000000007824 */ /* 0x000fe200078e00ff */
[----:B------:R-:W-:-:S04]  /*28b0*/  LEA R3, R3, 0x37800000, 0x17 ;  /* 0x3780000003037811 */ /* 0x000fc800078eb8ff */
[----:B------:R-:W-:-:S07]  /*28c0*/  LOP3.LUT R26, R3, R0, R7, 0xfe, !PT ;  /* 0x00000000031a7212 */ /* 0x000fce00078efe07 */
.L_x_37080:
[----:B------:R-:W-:Y:S05]  /*28d0*/  BSYNC.RECONVERGENT B0 ;  /* 0x0000000000007941 */ /* 0x000fea0003800200 */
.L_x_37079:
[----:B------:R-:W0:Y:S01]  /*28e0*/  F2I.FTZ.TRUNC.NTZ R26, R26 ;  /* 0x0000001a001a7305 */ /* 0x000e22000021f100 */
[----:B------:R-:W-:Y:S05]  /*28f0*/  BRA `(.L_x_37060) ;  /* 0x0000000000987947 */ /* 0x000fea0003800000 */
.L_x_37072:
        /* <DEDUP_REMOVED lines=14> */
.L_x_37086:
[----:B------:R-:W-:Y:S05]  /*29e0*/  BSYNC.RECONVERGENT B0 ;  /* 0x0000000000007941 */ /* 0x000fea0003800200 */
.L_x_37085:
[----:B------:R-:W0:Y:S01]  /*29f0*/  F2I.FTZ.TRUNC.NTZ R26, R26 ;  /* 0x0000001a001a7305 */ /* 0x000e22000021f100 */
[----:B------:R-:W-:Y:S05]  /*2a00*/  BRA `(.L_x_37060) ;  /* 0x0000000000547947 */ /* 0x000fea0003800000 */
.L_x_37059:
        /* <DEDUP_REMOVED lines=16> */
.L_x_37087:
[----:B------:R-:W-:Y:S01]  /*2b10*/  IMAD.MOV.U32 R26, RZ, RZ, RZ ;  /* 0x000000ffff1a7224 */ /* 0x000fe200078e00ff */
[----:B------:R-:W-:Y:S06]  /*2b20*/  BRA `(.L_x_37060) ;  /* 0x00000000000c7947 */ /* 0x000fec0003800000 */
.L_x_37084:
[----:B------:R0:W5:Y:S01]  /*2b30*/  LDG.E R26, desc[UR36][R4.64] ;  /* 0x00000024041a7981 */ /* 0x000162000c1e1900 */
[----:B------:R-:W-:Y:S05]  /*2b40*/  BRA `(.L_x_37060) ;  /* 0x0000000000047947 */ /* 0x000fea0003800000 */
.L_x_37083:
[----:B------:R0:W5:Y:S02]  /*2b50*/  LDG.E R26, desc[UR36][R4.64] ;  /* 0x00000024041a7981 */ /* 0x000164000c1e1900 */
.L_x_37060:
        /* <DEDUP_REMOVED lines=18> */
.L_x_37091:
[----:B------:R0:W5:Y:S01]  /*2c80*/  LDG.E.U8 R27, desc[UR36][R4.64] ;  /* 0x00000024041b7981 */ /* 0x000162000c1e1100 */
[----:B------:R-:W-:Y:S05]  /*2c90*/  BRA `(.L_x_37093) ;  /* 0x0000000c00307947 */ /* 0x000fea0003800000 */
.L_x_37090:
        /* <DEDUP_REMOVED lines=8> */
.L_x_37095:
[----:B------:R0:W5:Y:S01]  /*2d20*/  LDG.E R27, desc[UR36][R4.64] ;  /* 0x00000024041b7981 */ /* 0x000162000c1e1900 */
[----:B------:R-:W-:Y:S05]  /*2d30*/  BRA `(.L_x_37093) ;  /* 0x0000000c00087947 */ /* 0x000fea0003800000 */
.L_x_37094:
[----:B------:R0:W5:Y:S01]  /*2d40*/  LDG.E.S16 R27, desc[UR36][R4.64] ;  /* 0x00000024041b7981 */ /* 0x000162000c1e1700 */
[----:B------:R-:W-:Y:S05]  /*2d50*/  BRA `(.L_x_37093) ;  /* 0x0000000c00007947 */ /* 0x000fea0003800000 */
.L_x_37089:
        /* <DEDUP_REMOVED lines=9> */
.L_x_37097:
[----:B------:R-:W3:Y:S02]  /*2df0*/  LDG.E.U16 R4, desc[UR36][R4.64] ;  /* 0x0000002404047981 */ /* 0x000ee4000c1e1500 */
[----:B---3--:R-:W-:-:S06]  /*2e00*/  HADD2.F32 R27, -RZ, R4.H0_H0 ;  /* 0x20000004ff1b7230 */ /* 0x008fcc0000004100 */
[----:B------:R-:W0:Y:S01]  /*2e10*/  F2I.FTZ.TRUNC.NTZ R27, R27 ;  /* 0x0000001b001b7305 */ /* 0x000e22000021f100 */
[----:B------:R-:W-:Y:S05]  /*2e20*/  BRA `(.L_x_37093) ;  /* 0x0000000800cc7947 */ /* 0x000fea0003800000 */
.L_x_37096:
        /* <DEDUP_REMOVED lines=9> */
.L_x_37099:
[----:B------:R-:W3:Y:S02]  /*2ec0*/  LDG.E.U16 R4, desc[UR36][R4.64] ;  /* 0x0000002404047981 */ /* 0x000ee4000c1e1500 */
[----:B---3--:R-:W-:-:S06]  /*2ed0*/  HADD2.F32 R27, -RZ, R4.H0_H0 ;  /* 0x20000004ff1b7230 */ /* 0x008fcc0000004100 */
[----:B------:R-:W0:Y:S01]  /*2ee0*/  F2I.FTZ.TRUNC.NTZ R27, R27 ;  /* 0x0000001b001b7305 */ /* 0x000e22000021f100 */
[----:B------:R-:W-:Y:S05]  /*2ef0*/  BRA `(.L_x_37093) ;  /* 0x0000000800987947 */ /* 0x000fea0003800000 */
.L_x_37098:
[----:B------:R-:W3:Y:S02]  /*2f00*/  LDG.E.64 R4, desc[UR36][R4.64] ;  /* 0x0000002404047981 */ /* 0x000ee4000c1e1b00 */
[----:B---3--:R0:W3:Y:S01]  /*2f10*/  F2I.F64.TRUNC R27, R4 ;  /* 0x00000004001b7311 */ /* 0x0080e2000030d100 */
[----:B------:R-:W-:Y:S05]  /*2f20*/  BRA `(.L_x_37093) ;  /* 0x00000008008c7947 */ /* 0x000fea0003800000 */
.L_x_37088:
        /* <DEDUP_REMOVED lines=12> */
.L_x_37102:
[----:B------:R-:W3:Y:S02]  /*2ff0*/  LDG.E.64 R4, desc[UR36][R4.64] ;  /* 0x0000002404047981 */ /* 0x000ee4000c1e1b00 */
[----:B---3--:R0:W3:Y:S01]  /*3000*/  F2I.F64.TRUNC R27, R4 ;  /* 0x00000004001b7311 */ /* 0x0080e2000030d100 */
[----:B------:R-:W-:Y:S05]  /*3010*/  BRA `(.L_x_37093) ;  /* 0x0000000800507947 */ /* 0x000fea0003800000 */
.L_x_37101:
        /* <DEDUP_REMOVED lines=26> */
.L_x_37104:
        /* <DEDUP_REMOVED lines=14> */
.L_x_37103:
[----:B------:R-:W3:Y:S02]  /*32a0*/  LDG.E.U16 R27, desc[UR36][R4.64] ;  /* 0x00000024041b7981 */ /* 0x000ee4000c1e1500 */
[----:B---3--:R-:W-:-:S06]  /*32b0*/  IMAD.U32 R27, R27, 0x10000, RZ ;  /* 0x000100001b1b7824 */ /* 0x008fcc00078e00ff */
[----:B------:R-:W0:Y:S01]  /*32c0*/  F2I.FTZ.TRUNC.NTZ R27, R27 ;  /* 0x0000001b001b7305 */ /* 0x000e22000021f100 */
[----:B------:R-:W-:Y:S05]  /*32d0*/  BRA `(.L_x_37093) ;  /* 0x0000000400a07947 */ /* 0x000fea0003800000 */
.L_x_37100:
        /* <DEDUP_REMOVED lines=10> */
.L_x_37107:
        /* <DEDUP_REMOVED lines=21> */
.L_x_37111:
[----:B------:R-:W-:Y:S05]  /*34d0*/  BSYNC.RECONVERGENT B1 ;  /* 0x0000000000017941 */ /* 0x000fea0003800200 */
.L_x_37110:
[----:B------:R-:W-:Y:S01]  /*34e0*/  IMAD.SHL.U32 R0, R0, 0x100000, RZ ;  /* 0x0010000000007824 */ /* 0x000fe200078e00ff */
[----:B------:R-:W-:-:S04]  /*34f0*/  LEA R3, R3, 0x3b800000, 0x17 ;  /* 0x3b80000003037811 */ /* 0x000fc800078eb8ff */
[----:B------:R-:W-:-:S07]  /*3500*/  LOP3.LUT R27, R3, R0, R27, 0xfe, !PT ;  /* 0x00000000031b7212 */ /* 0x000fce00078efe1b */
.L_x_37109:
[----:B------:R-:W-:Y:S05]  /*3510*/  BSYNC.RECONVERGENT B0 ;  /* 0x0000000000007941 */ /* 0x000fea0003800200 */
.L_x_37108:
[----:B------:R-:W3:Y:S01]  /*3520*/  F2I.FTZ.TRUNC.NTZ R27, R27 ;  /* 0x0000001b001b7305 */ /* 0x000ee2000021f100 */
[----:B------:R-:W-:Y:S05]  /*3530*/  BRA `(.L_x_37093) ;  /* 0x0000000400087947 */ /* 0x000fea0003800000 */
.L_x_37106:
        /* <DEDUP_REMOVED lines=21> */
.L_x_37115:
[----:B------:R-:W-:Y:S05]  /*3690*/  BSYNC.RECONVERGENT B1 ;  /* 0x0000000000017941 */ /* 0x000fea0003800200 */
.L_x_37114:
[----:B------:R-:W-:Y:S01]  /*36a0*/  IMAD.SHL.U32 R0, R0, 0x200000, RZ ;  /* 0x0020000000007824 */ /* 0x000fe200078e00ff */
[----:B------:R-:W-:-:S04]  /*36b0*/  LEA R3, R3, 0x37800000, 0x17 ;  /* 0x3780000003037811 */ /* 0x000fc800078eb8ff */
[----:B------:R-:W-:-:S07]  /*36c0*/  LOP3.LUT R27, R3, R0, R27, 0xfe, !PT ;  /* 0x00000000031b7212 */ /* 0x000fce00078efe1b */
.L_x_37113:
[----:B------:R-:W-:Y:S05]  /*36d0*/  BSYNC.RECONVERGENT B0 ;  /* 0x0000000000007941 */ /* 0x000fea0003800200 */
.L_x_37112:
[----:B------:R-:W0:Y:S01]  /*36e0*/  F2I.FTZ.TRUNC.NTZ R27, R27 ;  /* 0x0000001b001b7305 */ /* 0x000e22000021f100 */
[----:B------:R-:W-:Y:S05]  /*36f0*/  BRA `(.L_x_37093) ;  /* 0x0000000000987947 */ /* 0x000fea0003800000 */
.L_x_37105:
        /* <DEDUP_REMOVED lines=14> */
.L_x_37119:
[----:B------:R-:W-:Y:S05]  /*37e0*/  BSYNC.RECONVERGENT B0 ;  /* 0x0000000000007941 */ /* 0x000fea0003800200 */
.L_x_37118:
[----:B------:R-:W0:Y:S01]  /*37f0*/  F2I.FTZ.TRUNC.NTZ R27, R27 ;  /* 0x0000001b001b7305 */ /* 0x000e22000021f100 */
[----:B------:R-:W-:Y:S05]  /*3800*/  BRA `(.L_x_37093) ;  /* 0x0000000000547947 */ /* 0x000fea0003800000 */
.L_x_37092:
        /* <DEDUP_REMOVED lines=16> */
.L_x_37120:
[----:B------:R-:W-:Y:S01]  /*3910*/  IMAD.MOV.U32 R27, RZ, RZ, RZ ;  /* 0x000000ffff1b7224 */ /* 0x000fe200078e00ff */
[----:B------:R-:W-:Y:S06]  /*3920*/  BRA `(.L_x_37093) ;  /* 0x00000000000c7947 */ /* 0x000fec0003800000 */
.L_x_37117:
[----:B------:R0:W5:Y:S01]  /*3930*/  LDG.E R27, desc[UR36][R4.64] ;  /* 0x00000024041b7981 */ /* 0x000162000c1e1900 */
[----:B------:R-:W-:Y:S05]  /*3940*/  BRA `(.L_x_37093) ;  /* 0x0000000000047947 */ /* 0x000fea0003800000 */
.L_x_37116:
[----:B------:R0:W5:Y:S02]  /*3950*/  LDG.E R27, desc[UR36][R4.64] ;  /* 0x00000024041b7981 */ /* 0x000164000c1e1900 */
.L_x_37093:
[----:B------:R-:W-:-:S07]  /*3960*/  VIADD R17, R17, 0x80 ;  /* 0x0000008011117836 */ /* 0x000fce0000000000 */
.L_x_37054:
[----:B------:R-:W-:Y:S05]  /*3970*/  BSYNC.RECONVERGENT B6 ;  /* 0x0000000000067941 */ /* 0x000fea0003800200 */
.L_x_37053:
        /* <DEDUP_REMOVED lines=24> */
.L_x_37126:
[----:B------:R0:W5:Y:S01]  /*3b00*/  LDG.E.U8 R22, desc[UR36][R4.64] ;  /* 0x0000002404167981 */ /* 0x000162000c1e1100 */
[----:B------:R-:W-:Y:S05]  /*3b10*/  BRA `(.L_x_37128) ;  /* 0x0000000c00307947 */ /* 0x000fea0003800000 */
.L_x_37125:
        /* <DEDUP_REMOVED lines=8> */
.L_x_37130:
[----:B------:R0:W5:Y:S01]  /*3ba0*/  LDG.E R22, desc[UR36][R4.64] ;  /* 0x0000002404167981 */ /* 0x000162000c1e1900 */
[----:B------:R-:W-:Y:S05]  /*3bb0*/  BRA `(.L_x_37128) ;  /* 0x0000000c00087947 */ /* 0x000fea0003800000 */
.L_x_37129:
[----:B------:R0:W5:Y:S01]  /*3bc0*/  LDG.E.S16 R22, desc[UR36][R4.64] ;  /* 0x0000002404167981 */ /* 0x000162000c1e1700 */
[----:B------:R-:W-:Y:S05]  /*3bd0*/  BRA `(.L_x_37128) ;  /* 0x0000000c00007947 */ /* 0x000fea0003800000 */
.L_x_37124:
        /* <DEDUP_REMOVED lines=9> */
.L_x_37132:
[----:B------:R-:W2:Y:S02]  /*3c70*/  LDG.E.U16 R4, desc[UR36][R4.64] ;  /* 0x0000002404047981 */ /* 0x000ea4000c1e1500 */
[----:B--2---:R-:W-:-:S06]  /*3c80*/  HADD2.F32 R22, -RZ, R4.H0_H0 ;  /* 0x20000004ff167230 */ /* 0x004fcc0000004100 */
[----:B------:R-:W0:Y:S01]  /*3c90*/  F2I.FTZ.TRUNC.NTZ R22, R22 ;  /* 0x0000001600167305 */ /* 0x000e22000021f100 */
[----:B------:R-:W-:Y:S05]  /*3ca0*/  BRA `(.L_x_37128) ;  /* 0x0000000800cc7947 */ /* 0x000fea0003800000 */
.L_x_37131:
        /* <DEDUP_REMOVED lines=9> */
.L_x_37134:
[----:B------:R-:W2:Y:S02]  /*3d40*/  LDG.E.U16 R4, desc[UR36][R4.64] ;  /* 0x0000002404047981 */ /* 0x000ea4000c1e1500 */
[----:B--2---:R-:W-:-:S06]  /*3d50*/  HADD2.F32 R22, -RZ, R4.H0_H0 ;  /* 0x20000004ff167230 */ /* 0x004fcc0000004100 */
[----:B------:R-:W0:Y:S01]  /*3d60*/  F2I.FTZ.TRUNC.NTZ R22, R22 ;  /* 0x0000001600167305 */ /* 0x000e22000021f100 */
[----:B------:R-:W-:Y:S05]  /*3d70*/  BRA `(.L_x_37128) ;  /* 0x0000000800987947 */ /* 0x000fea0003800000 */
.L_x_37133:
[----:B------:R-:W2:Y:S02]  /*3d80*/  LDG.E.64 R22, desc[UR36][R4.64] ;  /* 0x0000002404167981 */ /* 0x000ea4000c1e1b00 */
[----:B--2---:R0:W1:Y:S01]  /*3d90*/  F2I.F64.TRUNC R22, R22 ;  /* 0x0000001600167311 */ /* 0x004062000030d100 */
[----:B------:R-:W-:Y:S05]  /*3da0*/  BRA `(.L_x_37128) ;  /* 0x00000008008c7947 */ /* 0x000fea0003800000 */
.L_x_37123:
        /* <DEDUP_REMOVED lines=12> */
.L_x_37137:
[----:B------:R-:W2:Y:S02]  /*3e70*/  LDG.E.64 R4, desc[UR36][R4.64] ;  /* 0x0000002404047981 */ /* 0x000ea4000c1e1b00 */
[----:B--2---:R0:W1:Y:S01]  /*3e80*/  F2I.F64.TRUNC R22, R4 ;  /* 0x0000000400167311 */ /* 0x004062000030d100 */
[----:B------:R-:W-:Y:S05]  /*3e90*/  BRA `(.L_x_37128) ;  /* 0x0000000800507947 */ /* 0x000fea0003800000 */
.L_x_37136:
        /* <DEDUP_REMOVED lines=26> */
.L_x_37139:
        /* <DEDUP_REMOVED lines=14> */
.L_x_37138:
[----:B------:R-:W2:Y:S02]  /*4120*/  LDG.E.U16 R22, desc[UR36][R4.64] ;  /* 0x0000002404167981 */ /* 0x000ea4000c1e1500 */
[----:B--2---:R-:W-:-:S06]  /*4130*/  IMAD.U32 R22, R22, 0x10000, RZ ;  /* 0x0001000016167824 */ /* 0x004fcc00078e00ff */
[----:B------:R-:W2:Y:S01]  /*4140*/  F2I.FTZ.TRUNC.NTZ R22, R22 ;  /* 0x0000001600167305 */ /* 0x000ea2000021f100 */
[----:B------:R-:W-:Y:S05]  /*4150*/  BRA `(.L_x_37128) ;  /* 0x0000000400a07947 */ /* 0x000fea0003800000 */
.L_x_37135:
        /* <DEDUP_REMOVED lines=10> */
.L_x_37142:
        /* <DEDUP_REMOVED lines=21> */
.L_x_37146:
[----:B------:R-:W-:Y:S05]  /*4350*/  BSYNC.RECONVERGENT B1 ;  /* 0x0000000000017941 */ /* 0x000fea0003800200 */
.L_x_37145:
[----:B------:R-:W-:Y:S01]  /*4360*/  IMAD.SHL.U32 R0, R0, 0x100000, RZ ;  /* 0x0010000000007824 */ /* 0x000fe200078e00ff */
[----:B------:R-:W-:-:S04]  /*4370*/  LEA R3, R3, 0x3b800000, 0x17 ;  /* 0x3b80000003037811 */ /* 0x000fc800078eb8ff */
[----:B------:R-:W-:-:S07]  /*4380*/  LOP3.LUT R22, R3, R0, R7, 0xfe, !PT ;  /* 0x0000000003167212 */ /* 0x000fce00078efe07 */
.L_x_37144:
[----:B------:R-:W-:Y:S05]  /*4390*/  BSYNC.RECONVERGENT B0 ;  /* 0x0000000000007941 */ /* 0x000fea0003800200 */
.L_x_37143:
[----:B------:R-:W0:Y:S01]  /*43a0*/  F2I.FTZ.TRUNC.NTZ R22, R22 ;  /* 0x0000001600167305 */ /* 0x000e22000021f100 */
[----:B------:R-:W-:Y:S05]  /*43b0*/  BRA `(.L_x_37128) ;  /* 0x0000000400087947 */ /* 0x000fea0003800000 */
.L_x_37141:
        /* <DEDUP_REMOVED lines=21> */
.L_x_37150:
[----:B------:R-:W-:Y:S05]  /*4510*/  BSYNC.RECONVERGENT B1 ;  /* 0x0000000000017941 */ /* 0x000fea0003800200 */
.L_x_37149:
[----:B------:R-:W-:Y:S01]  /*4520*/  IMAD.SHL.U32 R0, R0, 0x200000, RZ ;  /* 0x0020000000007824 */ /* 0x000fe200078e00ff */
[----:B------:R-:W-:-:S04]  /*4530*/  LEA R3, R3, 0x37800000, 0x17 ;  /* 0x3780000003037811 */ /* 0x000fc800078eb8ff */
[----:B------:R-:W-:-:S07]  /*4540*/  LOP3.LUT R22, R3, R0, R7, 0xfe, !PT ;  /* 0x0000000003167212 */ /* 0x000fce00078efe07 */
.L_x_37148:
[----:B------:R-:W-:Y:S05]  /*4550*/  BSYNC.RECONVERGENT B0 ;  /* 0x0000000000007941 */ /* 0x000fea0003800200 */
.L_x_37147:
[----:B------:R-:W0:Y:S01]  /*4560*/  F2I.FTZ.TRUNC.NTZ R22, R22 ;  /* 0x0000001600167305 */ /* 0x000e22000021f100 */
[----:B------:R-:W-:Y:S05]  /*4570*/  BRA `(.L_x_37128) ;  /* 0x0000000000987947 */ /* 0x000fea0003800000 */
.L_x_37140:
        /* <DEDUP_REMOVED lines=14> */
.L_x_37154:
[----:B------:R-:W-:Y:S05]  /*4660*/  BSYNC.RECONVERGENT B0 ;  /* 0x0000000000007941 */ /* 0x000fea0003800200 */
.L_x_37153:
[----:B------:R-:W0:Y:S01]  /*4670*/  F2I.FTZ.TRUNC.NTZ R22, R22 ;  /* 0x0000001600167305 */ /* 0x000e22000021f100 */
[----:B------:R-:W-:Y:S05]  /*4680*/  BRA `(.L_x_37128) ;  /* 0x0000000000547947 */ /* 0x000fea0003800000 */
.L_x_37127:
        /* <DEDUP_REMOVED lines=16> */
.L_x_37155:
[----:B------:R-:W-:Y:S01]  /*4790*/  IMAD.MOV.U32 R22, RZ, RZ, RZ ;  /* 0x000000ffff167224 */ /* 0x000fe200078e00ff */
[----:B------:R-:W-:Y:S06]  /*47a0*/  BRA `(.L_x_37128) ;  /* 0x00000000000c7947 */ /* 0x000fec0003800000 */
.L_x_37152:
[----:B------:R0:W5:Y:S01]  /*47b0*/  LDG.E R22, desc[UR36][R4.64] ;  /* 0x0000002404167981 */ /* 0x000162000c1e1900 */
[----:B------:R-:W-:Y:S05]  /*47c0*/  BRA `(.L_x_37128) ;  /* 0x0000000000047947 */ /* 0x000fea0003800000 */
.L_x_37151:
[----:B------:R0:W5:Y:S02]  /*47d0*/  LDG.E R22, desc[UR36][R4.64] ;  /* 0x0000002404167981 */ /* 0x000164000c1e1900 */
.L_x_37128:
        /* <DEDUP_REMOVED lines=18> */
.L_x_37159:
[----:B------:R0:W5:Y:S01]  /*4900*/  LDG.E.U8 R25, desc[UR36][R4.64] ;  /* 0x0000002404197981 */ /* 0x000162000c1e1100 */
[----:B------:R-:W-:Y:S05]  /*4910*/  BRA `(.L_x_37161) ;  /* 0x0000000c00307947 */ /* 0x000fea0003800000 */
.L_x_37158:
        /* <DEDUP_REMOVED lines=8> */
.L_x_37163:
[----:B------:R0:W5:Y:S01]  /*49a0*/  LDG.E R25, desc[UR36][R4.64] ;  /* 0x0000002404197981 */ /* 0x000162000c1e1900 */
[----:B------:R-:W-:Y:S05]  /*49b0*/  BRA `(.L_x_37161) ;  /* 0x0000000c00087947 */ /* 0x000fea0003800000 */
.L_x_37162:
[----:B------:R0:W5:Y:S01]  /*49c0*/  LDG.E.S16 R25, desc[UR36][R4.64] ;  /* 0x0000002404197981 */ /* 0x000162000c1e1700 */
[----:B------:R-:W-:Y:S05]  /*49d0*/  BRA `(.L_x_37161) ;  /* 0x0000000c00007947 */ /* 0x000fea0003800000 */
.L_x_37157:
        /* <DEDUP_REMOVED lines=9> */
.L_x_37165:
[----:B------:R-:W3:Y:S02]  /*4a70*/  LDG.E.U16 R4, desc[UR36][R4.64] ;  /* 0x0000002404047981 */ /* 0x000ee4000c1e1500 */
[----:B---3--:R-:W-:-:S06]  /*4a80*/  HADD2.F32 R25, -RZ, R4.H0_H0 ;  /* 0x20000004ff197230 */ /* 0x008fcc0000004100 */
[----:B------:R-:W0:Y:S01]  /*4a90*/  F2I.FTZ.TRUNC.NTZ R25, R25 ;  /* 0x0000001900197305 */ /* 0x000e22000021f100 */
[----:B------:R-:W-:Y:S05]  /*4aa0*/  BRA `(.L_x_37161) ;  /* 0x0000000800cc7947 */ /* 0x000fea0003800000 */
.L_x_37164:
        /* <DEDUP_REMOVED lines=9> */
.L_x_37167:
[----:B------:R-:W3:Y:S02]  /*4b40*/  LDG.E.U16 R4, desc[UR36][R4.64] ;  /* 0x0000002404047981 */ /* 0x000ee4000c1e1500 */
[----:B---3--:R-:W-:-:S06]  /*4b50*/  HADD2.F32 R25, -RZ, R4.H0_H0 ;  /* 0x20000004ff197230 */ /* 0x008fcc0000004100 */
[----:B------:R-:W0:Y:S01]  /*4b60*/  F2I.FTZ.TRUNC.NTZ R25, R25 ;  /* 0x0000001900197305 */ /* 0x000e22000021f100 */
[----:B------:R-:W-:Y:S05]  /*4b70*/  BRA `(.L_x_37161) ;  /* 0x0000000800987947 */ /* 0x000fea0003800000 */
.L_x_37166:
[----:B------:R-:W3:Y:S02]  /*4b80*/  LDG.E.64 R4, desc[UR36][R4.64] ;  /* 0x0000002404047981 */ /* 0x000ee4000c1e1b00 */
[----:B---3--:R0:W3:Y:S01]  /*4b90*/  F2I.F64.TRUNC R25, R4 ;  /* 0x0000000400197311 */ /* 0x0080e2000030d100 */
[----:B------:R-:W-:Y:S05]  /*4ba0*/  BRA `(.L_x_37161) ;  /* 0x00000008008c7947 */ /* 0x000fea0003800000 */
.L_x_37156:
        /* <DEDUP_REMOVED lines=12> */
.L_x_37170:
[----:B------:R-:W3:Y:S02]  /*4c70*/  LDG.E.64 R4, desc[UR36][R4.64] ;  /* 0x0000002404047981 */ /* 0x000ee4000c1e1b00 */
[----:B---3--:R0:W3:Y:S01]  /*4c80*/  F2I.F64.TRUNC R25, R4 ;  /* 0x0000000400197311 */ /* 0x0080e2000030d100 */
[----:B------:R-:W-:Y:S05]  /*4c90*/  BRA `(.L_x_37161) ;  /* 0x0000000800507947 */ /* 0x000fea0003800000 */
.L_x_37169:
        /* <DEDUP_REMOVED lines=26> */
.L_x_37172:
        /* <DEDUP_REMOVED lines=14> */
.L_x_37171:
[----:B------:R-:W3:Y:S02]  /*4f20*/  LDG.E.U16 R25, desc[UR36][R4.64] ;  /* 0x0000002404197981 */ /* 0x000ee4000c1e1500 */
[----:B---3--:R-:W-:-:S06]  /*4f30*/  IMAD.U32 R25, R25, 0x10000, RZ ;  /* 0x0001000019197824 */ /* 0x008fcc00078e00ff */
[----:B------:R-:W0:Y:S01]  /*4f40*/  F2I.FTZ.TRUNC.NTZ R25, R25 ;  /* 0x0000001900197305 */ /* 0x000e22000021f100 */
[----:B------:R-:W-:Y:S05]  /*4f50*/  BRA `(.L_x_37161) ;  /* 0x0000000400a07947 */ /* 0x000fea0003800000 */
.L_x_37168:
        /* <DEDUP_REMOVED lines=10> */
.L_x_37175:
        /* <DEDUP_REMOVED lines=21> */
.L_x_37179:
[----:B------:R-:W-:Y:S05]  /*5150*/  BSYNC.RECONVERGENT B1 ;  /* 0x0000000000017941 */ /* 0x000fea0003800200 */
.L_x_37178:
[----:B------:R-:W-:Y:S01]  /*5160*/  IMAD.SHL.U32 R0, R0, 0x100000, RZ ;  /* 0x0010000000007824 */ /* 0x000fe200078e00ff */
[----:B------:R-:W-:-:S04]  /*5170*/  LEA R3, R3, 0x3b800000, 0x17 ;  /* 0x3b80000003037811 */ /* 0x000fc800078eb8ff */
[----:B------:R-:W-:-:S07]  /*5180*/  LOP3.LUT R25, R3, R0, R25, 0xfe, !PT ;  /* 0x0000000003197212 */ /* 0x000fce00078efe19 */
.L_x_37177:
[----:B------:R-:W-:Y:S05]  /*5190*/  BSYNC.RECONVERGENT B0 ;  /* 0x0000000000007941 */ /* 0x000fea0003800200 */
.L_x_37176:
[----:B------:R-:W3:Y:S01]  /*51a0*/  F2I.FTZ.TRUNC.NTZ R25, R25 ;  /* 0x0000001900197305 */ /* 0x000ee2000021f100 */
[----:B------:R-:W-:Y:S05]  /*51b0*/  BRA `(.L_x_37161) ;  /* 0x0000000400087947 */ /* 0x000fea0003800000 */
.L_x_37174:
        /* <DEDUP_REMOVED lines=21> */
.L_x_37183:
[----:B------:R-:W-:Y:S05]  /*5310*/  BSYNC.RECONVERGENT B1 ;  /* 0x0000000000017941 */ /* 0x000fea0003800200 */
.L_x_37182:
[----:B------:R-:W-:Y:S01]  /*5320*/  IMAD.SHL.U32 R0, R0, 0x200000, RZ ;  /* 0x0020000000007824 */ /* 0x000fe200078e00ff */
[----:B------:R-:W-:-:S04]  /*5330*/  LEA R3, R3, 0x37800000, 0x17 ;  /* 0x3780000003037811 */ /* 0x000fc800078eb8ff */
[----:B------:R-:W-:-:S07]  /*5340*/  LOP3.LUT R25, R3, R0, R25, 0xfe, !PT ;  /* 0x0000000003197212 */ /* 0x000fce00078efe19 */
.L_x_37181:
[----:B------:R-:W-:Y:S05]  /*5350*/  BSYNC.RECONVERGENT B0 ;  /* 0x0000000000007941 */ /* 0x000fea0003800200 */
.L_x_37180:
[----:B------:R-:W0:Y:S01]  /*5360*/  F2I.FTZ.TRUNC.NTZ R25, R25 ;  /* 0x0000001900197305 */ /* 0x000e22000021f100 */
[----:B------:R-:W-:Y:S05]  /*5370*/  BRA `(.L_x_37161) ;  /* 0x0000000000987947 */ /* 0x000fea0003800000 */
.L_x_37173:
        /* <DEDUP_REMOVED lines=14> */
.L_x_37187:
[----:B------:R-:W-:Y:S05]  /*5460*/  BSYNC.RECONVERGENT B0 ;  /* 0x0000000000007941 */ /* 0x000fea0003800200 */
.L_x_37186:
[----:B------:R-:W0:Y:S01]  /*5470*/  F2I.FTZ.TRUNC.NTZ R25, R25 ;  /* 0x0000001900197305 */ /* 0x000e22000021f100 */
[----:B------:R-:W-:Y:S05]  /*5480*/  BRA `(.L_x_37161) ;  /* 0x0000000000547947 */ /* 0x000fea0003800000 */
.L_x_37160:
        /* <DEDUP_REMOVED lines=16> */
.L_x_37188:
[----:B------:R-:W-:Y:S01]  /*5590*/  IMAD.MOV.U32 R25, RZ, RZ, RZ ;  /* 0x000000ffff197224 */ /* 0x000fe200078e00ff */
[----:B------:R-:W-:Y:S06]  /*55a0*/  BRA `(.L_x_37161) ;  /* 0x00000000000c7947 */ /* 0x000fec0003800000 */
.L_x_37185:
[----:B------:R0:W5:Y:S01]  /*55b0*/  LDG.E R25, desc[UR36][R4.64] ;  /* 0x0000002404197981 */ /* 0x000162000c1e1900 */
[----:B------:R-:W-:Y:S05]  /*55c0*/  BRA `(.L_x_37161) ;  /* 0x0000000000047947 */ /* 0x000fea0003800000 */
.L_x_37184:
[----:B------:R0:W5:Y:S02]  /*55d0*/  LDG.E R25, desc[UR36][R4.64] ;  /* 0x0000002404197981 */ /* 0x000164000c1e1900 */
.L_x_37161:
[----:B------:R-:W-:-:S07]  /*55e0*/  VIADD R17, R17, 0x80 ;  /* 0x0000008011117836 */ /* 0x000fce0000000000 */
.L_x_37122:
[----:B------:R-:W-:Y:S05]  /*55f0*/  BSYNC.RECONVERGENT B6 ;  /* 0x0000000000067941 */ /* 0x000fea0003800200 */
.L_x_37121:
        /* <DEDUP_REMOVED lines=24> */
.L_x_37194:
[----:B------:R0:W5:Y:S01]  /*5780*/  LDG.E.U8 R23, desc[UR36][R4.64] ;  /* 0x0000002404177981 */ /* 0x000162000c1e1100 */
[----:B------:R-:W-:Y:S05]  /*5790*/  BRA `(.L_x_37196) ;  /* 0x0000000c00307947 */ /* 0x000fea0003800000 */
.L_x_37193:
        /* <DEDUP_REMOVED lines=8> */
.L_x_37198:
[----:B------:R3:W5:Y:S01]  /*5820*/  LDG.E R23, desc[UR36][R4.64] ;  /* 0x0000002404177981 */ /* 0x000762000c1e1900 */
[----:B------:R-:W-:Y:S05]  /*5830*/  BRA `(.L_x_37196) ;  /* 0x0000000c00087947 */ /* 0x000fea0003800000 */
.L_x_37197:
[----:B------:R2:W5:Y:S01]  /*5840*/  LDG.E.S16 R23, desc[UR36][R4.64] ;  /* 0x0000002404177981 */ /* 0x000562000c1e1700 */
[----:B------:R-:W-:Y:S05]  /*5850*/  BRA `(.L_x_37196) ;  /* 0x0000000c00007947 */ /* 0x000fea0003800000 */
.L_x_37192:
        /* <DEDUP_REMOVED lines=9> */
.L_x_37200:
[----:B------:R-:W2:Y:S02]  /*58f0*/  LDG.E.U16 R4, desc[UR36][R4.64] ;  /* 0x0000002404047981 */ /* 0x000ea4000c1e1500 */
[----:B--2---:R-:W-:-:S06]  /*5900*/  HADD2.F32 R23, -RZ, R4.H0_H0 ;  /* 0x20000004ff177230 */ /* 0x004fcc0000004100 */
[----:B------:R-:W0:Y:S01]  /*5910*/  F2I.FTZ.TRUNC.NTZ R23, R23 ;  /* 0x0000001700177305 */ /* 0x000e22000021f100 */
[----:B------:R-:W-:Y:S05]  /*5920*/  BRA `(.L_x_37196) ;  /* 0x0000000800cc7947 */ /* 0x000fea0003800000 */
.L_x_37199:
        /* <DEDUP_REMOVED lines=9> */
.L_x_37202:
[----:B------:R-:W2:Y:S02]  /*59c0*/  LDG.E.U16 R4, desc[UR36][R4.64] ;  /* 0x0000002404047981 */ /* 0x000ea4000c1e1500 */
[----:B--2---:R-:W-:-:S06]  /*59d0*/  HADD2.F32 R23, -RZ, R4.H0_H0 ;  /* 0x20000004ff177230 */ /* 0x004fcc0000004100 */
[----:B------:R-:W0:Y:S01]  /*59e0*/  F2I.FTZ.TRUNC.NTZ R23, R23 ;  /* 0x0000001700177305 */ /* 0x000e22000021f100 */
[----:B------:R-:W-:Y:S05]  /*59f0*/  BRA `(.L_x_37196) ;  /* 0x0000000800987947 */ /* 0x000fea0003800000 */
.L_x_37201:
[----:B------:R-:W2:Y:S02]  /*5a00*/  LDG.E.64 R4, desc[UR36][R4.64] ;  /* 0x0000002404047981 */ /* 0x000ea4000c1e1b00 */
[----:B--2---:R0:W1:Y:S01]  /*5a10*/  F2I.F64.TRUNC R23, R4 ;  /* 0x0000000400177311 */ /* 0x004062000030d100 */
[----:B------:R-:W-:Y:S05]  /*5a20*/  BRA `(.L_x_37196) ;  /* 0x00000008008c7947 */ /* 0x000fea0003800000 */
.L_x_37191:
        /* <DEDUP_REMOVED lines=12> */
.L_x_37205:
[----:B------:R-:W2:Y:S02]  /*5af0*/  LDG.E.64 R4, desc[UR36][R4.64] ;  /* 0x0000002404047981 */ /* 0x000ea4000c1e1b00 */
[----:B--2---:R0:W1:Y:S01]  /*5b00*/  F2I.F64.TRUNC R23, R4 ;  /* 0x0000000400177311 */ /* 0x004062000030d100 */
[----:B------:R-:W-:Y:S05]  /*5b10*/  BRA `(.L_x_37196) ;  /* 0x0000000800507947 */ /* 0x000fea0003800000 */
.L_x_37204:
        /* <DEDUP_REMOVED lines=26> */
.L_x_37207:
        /* <DEDUP_REMOVED lines=14> */
.L_x_37206:
[----:B------:R-:W2:Y:S02]  /*5da0*/  LDG.E.U16 R23, desc[UR36][R4.64] ;  /* 0x0000002404177981 */ /* 0x000ea4000c1e1500 */
[----:B--2---:R-:W-:-:S06]  /*5db0*/  IMAD.U32 R23, R23, 0x10000, RZ ;  /* 0x0001000017177824 */ /* 0x004fcc00078e00ff */
[----:B------:R-:W0:Y:S01]  /*5dc0*/  F2I.FTZ.TRUNC.NTZ R23, R23 ;  /* 0x0000001700177305 */ /* 0x000e22000021f100 */
[----:B------:R-:W-:Y:S05]  /*5dd0*/  BRA `(.L_x_37196) ;  /* 0x0000000400a07947 */ /* 0x000fea0003800000 */
.L_x_37203:
        /* <DEDUP_REMOVED lines=10> */
.L_x_37210:
        /* <DEDUP_REMOVED lines=21> */
.L_x_37214:
[----:B------:R-:W-:Y:S05]  /*5fd0*/  BSYNC.RECONVERGENT B1 ;  /* 0x0000000000017941 */ /* 0x000fea0003800200 */
.L_x_37213:
[----:B------:R-:W-:Y:S01]  /*5fe0*/  IMAD.SHL.U32 R0, R0, 0x100000, RZ ;  /* 0x0010000000007824 */ /* 0x000fe200078e00ff */
[----:B------:R-:W-:-:S04]  /*5ff0*/  LEA R3, R3, 0x3b800000, 0x17 ;  /* 0x3b80000003037811 */ /* 0x000fc800078eb8ff */
[----:B------:R-:W-:-:S07]  /*6000*/  LOP3.LUT R23, R3, R0, R23, 0xfe, !PT ;  /* 0x0000000003177212 */ /* 0x000fce00078efe17 */
.L_x_37212:
[----:B------:R-:W-:Y:S05]  /*6010*/  BSYNC.RECONVERGENT B0 ;  /* 0x0000000000007941 */ /* 0x000fea0003800200 */
.L_x_37211:
[----:B------:R-:W0:Y:S01]  /*6020*/  F2I.FTZ.TRUNC.NTZ R23, R23 ;  /* 0x0000001700177305 */ /* 0x000e22000021f100 */
[----:B------:R-:W-:Y:S05]  /*6030*/  BRA `(.L_x_37196) ;  /* 0x0000000400087947 */ /* 0x000fea0003800000 */
.L_x_37209:
        /* <DEDUP_REMOVED lines=21> */
.L_x_37218:
[----:B------:R-:W-:Y:S05]  /*6190*/  BSYNC.RECONVERGENT B1 ;  /* 0x0000000000017941 */ /* 0x000fea0003800200 */
.L_x_37217:
[----:B------:R-:W-:Y:S01]  /*61a0*/  IMAD.SHL.U32 R0, R0, 0x200000, RZ ;  /* 0x0020000000007824 */ /* 0x000fe200078e00ff */
[----:B------:R-:W-:-:S04]  /*61b0*/  LEA R3, R3, 0x37800000, 0x17 ;  /* 0x3780000003037811 */ /* 0x000fc800078eb8ff */
[----:B------:R-:W-:-:S07]  /*61c0*/  LOP3.LUT R23, R3, R0, R23, 0xfe, !PT ;  /* 0x0000000003177212 */ /* 0x000fce00078efe17 */
.L_x_37216:
[----:B------:R-:W-:Y:S05]  /*61d0*/  BSYNC.RECONVERGENT B0 ;  /* 0x0000000000007941 */ /* 0x000fea0003800200 */
.L_x_37215:
[----:B------:R-:W0:Y:S01]  /*61e0*/  F2I.FTZ.TRUNC.NTZ R23, R23 ;  /* 0x0000001700177305 */ /* 0x000e22000021f100 */
[----:B------:R-:W-:Y:S05]  /*61f0*/  BRA `(.L_x_37196) ;  /* 0x0000000000987947 */ /* 0x000fea0003800000 */
.L_x_37208:
        /* <DEDUP_REMOVED lines=14> */
.L_x_37222:
[----:B------:R-:W-:Y:S05]  /*62e0*/  BSYNC.RECONVERGENT B0 ;  /* 0x0000000000007941 */ /* 0x000fea0003800200 */
.L_x_37221:
[----:B------:R-:W0:Y:S01]  /*62f0*/  F2I.FTZ.TRUNC.NTZ R23, R23 ;  /* 0x0000001700177305 */ /* 0x000e22000021f100 */
[----:B------:R-:W-:Y:S05]  /*6300*/  BRA `(.L_x_37196) ;  /* 0x0000000000547947 */ /* 0x000fea0003800000 */
.L_x_37195:
        /* <DEDUP_REMOVED lines=16> */
.L_x_37223:
[----:B------:R-:W-:Y:S01]  /*6410*/  IMAD.MOV.U32 R23, RZ, RZ, RZ ;  /* 0x000000ffff177224 */ /* 0x000fe200078e00ff */
[----:B------:R-:W-:Y:S06]  /*6420*/  BRA `(.L_x_37196) ;  /* 0x00000000000c7947 */ /* 0x000fec0003800000 */
.L_x_37220:
[----:B------:R0:W5:Y:S01]  /*6430*/  LDG.E R23, desc[UR36][R4.64] ;  /* 0x0000002404177981 */ /* 0x000162000c1e1900 */
[----:B------:R-:W-:Y:S05]  /*6440*/  BRA `(.L_x_37196) ;  /* 0x0000000000047947 */ /* 0x000fea0003800000 */
.L_x_37219:
[----:B------:R0:W5:Y:S02]  /*6450*/  LDG.E R23, desc[UR36][R4.64] ;  /* 0x0000002404177981 */ /* 0x000164000c1e1900 */
.L_x_37196:
        /* <DEDUP_REMOVED lines=19> */
.L_x_37227:
[----:B------:R0:W5:Y:S01]  /*6590*/  LDG.E.U8 R18, desc[UR36][R4.64] ;  /* 0x0000002404127981 */ /* 0x000162000c1e1100 */
[----:B------:R-:W-:Y:S05]  /*65a0*/  BRA `(.L_x_37190) ;  /* 0x0000000c002c7947 */ /* 0x000fea0003800000 */
.L_x_37226:
        /* <DEDUP_REMOVED lines=8> */
.L_x_37230:
[----:B------:R0:W5:Y:S01]  /*6630*/  LDG.E R18, desc[UR36][R4.64] ;  /* 0x0000002404127981 */ /* 0x000162000c1e1900 */
[----:B------:R-:W-:Y:S05]  /*6640*/  BRA `(.L_x_37190) ;  /* 0x0000000c00047947 */ /* 0x000fea0003800000 */
.L_x_37229:
[----:B------:R0:W5:Y:S01]  /*6650*/  LDG.E.S16 R18, desc[UR36][R4.64] ;  /* 0x0000002404127981 */ /* 0x000162000c1e1700 */
[----:B------:R-:W-:Y:S05]  /*6660*/  BRA `(.L_x_37190) ;  /* 0x0000000800fc7947 */ /* 0x000fea0003800000 */
.L_x_37225:
        /* <DEDUP_REMOVED lines=9> */
.L_x_37232:
[----:B------:R-:W2:Y:S02]  /*6700*/  LDG.E.U16 R4, desc[UR36][R4.64] ;  /* 0x0000002404047981 */ /* 0x000ea4000c1e1500 */
[----:B--2---:R-:W-:-:S06]  /*6710*/  HADD2.F32 R18, -RZ, R4.H0_H0 ;  /* 0x20000004ff127230 */ /* 0x004fcc0000004100 */
[----:B------:R-:W0:Y:S01]  /*6720*/  F2I.FTZ.TRUNC.NTZ R18, R18 ;  /* 0x0000001200127305 */ /* 0x000e22000021f100 */
[----:B------:R-:W-:Y:S05]  /*6730*/  BRA `(.L_x_37190) ;  /* 0x0000000800c87947 */ /* 0x000fea0003800000 */
.L_x_37231:
        /* <DEDUP_REMOVED lines=9> */
.L_x_37234:
[----:B------:R-:W2:Y:S02]  /*67d0*/  LDG.E.U16 R4, desc[UR36][R4.64] ;  /* 0x0000002404047981 */ /* 0x000ea4000c1e1500 */
[----:B--2---:R-:W-:-:S06]  /*67e0*/  HADD2.F32 R18, -RZ, R4.H0_H0 ;  /* 0x20000004ff127230 */ /* 0x004fcc0000004100 */
[----:B------:R-:W0:Y:S01]  /*67f0*/  F2I.FTZ.TRUNC.NTZ R18, R18 ;  /* 0x0000001200127305 */ /* 0x000e22000021f100 */
[----:B------:R-:W-:Y:S05]  /*6800*/  BRA `(.L_x_37190) ;  /* 0x0000000800947947 */ /* 0x000fea0003800000 */
.L_x_37233:
[----:B------:R-:W2:Y:S02]  /*6810*/  LDG.E.64 R4, desc[UR36][R4.64] ;  /* 0x0000002404047981 */ /* 0x000ea4000c1e1b00 */
[----:B--2---:R0:W1:Y:S01]  /*6820*/  F2I.F64.TRUNC R18, R4 ;  /* 0x0000000400127311 */ /* 0x004062000030d100 */
[----:B------:R-:W-:Y:S05]  /*6830*/  BRA `(.L_x_37190) ;  /* 0x0000000800887947 */ /* 0x000fea0003800000 */
.L_x_37224:
        /* <DEDUP_REMOVED lines=12> */
.L_x_37237:
[----:B------:R-:W2:Y:S02]  /*6900*/  LDG.E.64 R4, desc[UR36][R4.64] ;  /* 0x0000002404047981 */ /* 0x000ea4000c1e1b00 */
[----:B--2---:R0:W1:Y:S01]  /*6910*/  F2I.F64.TRUNC R18, R4 ;  /* 0x0000000400127311 */ /* 0x004062000030d100 */
[----:B------:R-:W-:Y:S05]  /*6920*/  BRA `(.L_x_37190) ;  /* 0x00000008004c7947 */ /* 0x000fea0003800000 */
.L_x_37236:
        /* <DEDUP_REMOVED lines=26> */
.L_x_37239:
        /* <DEDUP_REMOVED lines=14> */
.L_x_37238:
[----:B------:R-:W2:Y:S02]  /*6bb0*/  LDG.E.U16 R18, desc[UR36][R4.64] ;  /* 0x0000002404127981 */ /* 0x000ea4000c1e1500 */
[----:B--2---:R-:W-:-:S06]  /*6bc0*/  IMAD.U32 R18, R18, 0x10000, RZ ;  /* 0x0001000012127824 */ /* 0x004fcc00078e00ff */
[----:B------:R-:W0:Y:S01]  /*6bd0*/  F2I.FTZ.TRUNC.NTZ R18, R18 ;  /* 0x0000001200127305 */ /* 0x000e22000021f100 */
[----:B------:R-:W-:Y:S05]  /*6be0*/  BRA `(.L_x_37190) ;  /* 0x00000004009c7947 */ /* 0x000fea0003800000 */
.L_x_37235:
        /* <DEDUP_REMOVED lines=10> */
.L_x_37242:
        /* <DEDUP_REMOVED lines=21> */
.L_x_37246:
[----:B------:R-:W-:Y:S05]  /*6de0*/  BSYNC.RECONVERGENT B1 ;  /* 0x0000000000017941 */ /* 0x000fea0003800200 */
.L_x_37245:
[----:B------:R-:W-:Y:S01]  /*6df0*/  IMAD.SHL.U32 R0, R0, 0x100000, RZ ;  /* 0x0010000000007824 */ /* 0x000fe200078e00ff */
[----:B------:R-:W-:-:S04]  /*6e00*/  LEA R3, R3, 0x3b800000, 0x17 ;  /* 0x3b80000003037811 */ /* 0x000fc800078eb8ff */
[----:B------:R-:W-:-:S07]  /*6e10*/  LOP3.LUT R18, R3, R0, R7, 0xfe, !PT ;  /* 0x0000000003127212 */ /* 0x000fce00078efe07 */
.L_x_37244:
[----:B------:R-:W-:Y:S05]  /*6e20*/  BSYNC.RECONVERGENT B0 ;  /* 0x0000000000007941 */ /* 0x000fea0003800200 */
.L_x_37243:
[----:B------:R-:W0:Y:S01]  /*6e30*/  F2I.FTZ.TRUNC.NTZ R18, R18 ;  /* 0x0000001200127305 */ /* 0x000e22000021f100 */
[----:B------:R-:W-:Y:S05]  /*6e40*/  BRA `(.L_x_37190) ;  /* 0x0000000400047947 */ /* 0x000fea0003800000 */
.L_x_37241:
        /* <DEDUP_REMOVED lines=21> */
.L_x_37250:
[----:B------:R-:W-:Y:S05]  /*6fa0*/  BSYNC.RECONVERGENT B1 ;  /* 0x0000000000017941 */ /* 0x000fea0003800200 */
.L_x_37249:
[----:B------:R-:W-:Y:S01]  /*6fb0*/  IMAD.SHL.U32 R0, R0, 0x200000, RZ ;  /* 0x0020000000007824 */ /* 0x000fe200078e00ff */
[----:B------:R-:W-:-:S04]  /*6fc0*/  LEA R3, R3, 0x37800000, 0x17 ;  /* 0x3780000003037811 */ /* 0x000fc800078eb8ff */
[----:B------:R-:W-:-:S07]  /*6fd0*/  LOP3.LUT R18, R3, R0, R7, 0xfe, !PT ;  /* 0x0000000003127212 */ /* 0x000fce00078efe07 */
.L_x_37248:
[----:B------:R-:W-:Y:S05]  /*6fe0*/  BSYNC.RECONVERGENT B0 ;  /* 0x0000000000007941 */ /* 0x000fea0003800200 */
.L_x_37247:
[----:B------:R-:W0:Y:S01]  /*6ff0*/  F2I.FTZ.TRUNC.NTZ R18, R18 ;  /* 0x0000001200127305 */ /* 0x000e22000021f100 */
[----:B------:R-:W-:Y:S05]  /*7000*/  BRA `(.L_x_37190) ;  /* 0x0000000000947947 */ /* 0x000fea0003800000 */
.L_x_37240:
        /* <DEDUP_REMOVED lines=14> */
.L_x_37254:
[----:B------:R-:W-:Y:S05]  /*70f0*/  BSYNC.RECONVERGENT B0 ;  /* 0x0000000000007941 */ /* 0x000fea0003800200 */
.L_x_37253:
[----:B------:R-:W0:Y:S01]  /*7100*/  F2I.FTZ.TRUNC.NTZ R18, R18 ;  /* 0x0000001200127305 */ /* 0x000e22000021f100 */
[----:B------:R-:W-:Y:S05]  /*7110*/  BRA `(.L_x_37190) ;  /* 0x0000000000507947 */ /* 0x000fea0003800000 */
.L_x_37228:
        /* <DEDUP_REMOVED lines=16> */
.L_x_37255:
[----:B------:R-:W-:Y:S05]  /*7220*/  BRA `(.L_x_37190) ;  /* 0x00000000000c7947 */ /* 0x000fea0003800000 */
.L_x_37252:
[----:B------:R0:W5:Y:S01]  /*7230*/  LDG.E R18, desc[UR36][R4.64] ;  /* 0x0000002404127981 */ /* 0x000162000c1e1900 */
[----:B------:R-:W-:Y:S05]  /*7240*/  BRA `(.L_x_37190) ;  /* 0x0000000000047947 */ /* 0x000fea0003800000 */
.L_x_37251:
[----:B------:R0:W5:Y:S02]  /*7250*/  LDG.E R18, desc[UR36][R4.64] ;  /* 0x0000002404127981 */ /* 0x000164000c1e1900 */
.L_x_37190:
[----:B------:R-:W-:Y:S05]  /*7260*/  BSYNC.RECONVERGENT B6 ;  /* 0x0000000000067941 */ /* 0x000fea0003800200 */
.L_x_37189:
[----:B------:R-:W0:Y:S01]  /*7270*/  LDC.U8 R17, c[0x0][0x3b0] ;  /* 0x0000ec00ff117b82 */ /* 0x000e220000000000 */
[----:B------:R-:W-:Y:S01]  /*7280*/  ISETP.GE.AND P0, PT, R19, R16, PT ;  /* 0x000000101300720c */ /* 0x000fe20003f06270 */
[----:B------:R-:W-:Y:S04]  /*7290*/  BSSY.RECONVERGENT B7, `(.L_x_37256) ;  /* 0x00002be000077945 */ /* 0x000fe80003800200 */
[----:B------:R-:W-:Y:S01]  /*72a0*/  BSSY.RELIABLE B6, `(.L_x_37257) ;  /* 0x00001d7000067945 */ /* 0x000fe20003800100 */
[----:B012345:R-:W-:Y:S02]  /*72b0*/  VIMNMX R4, PT, PT, R24, R29, !PT ;  /* 0x0000001d18047248 */ /* 0x03ffe40007fe0100 */
[----:B------:R-:W-:Y:S02]  /*72c0*/  VIMNMX R24, PT, PT, R27, R26, !PT ;  /* 0x0000001a1b187248 */ /* 0x000fe40007fe0100 */
[----:B------:R-:W-:-:S02]  /*72d0*/  VIMNMX R22, PT, PT, R25, R22, !PT ;  /* 0x0000001619167248 */ /* 0x000fc40007fe0100 */
[----:B------:R-:W-:Y:S01]  /*72e0*/  VIMNMX R18, PT, PT, R23, R18, !PT ;  /* 0x0000001217127248 */ /* 0x000fe20007fe0100 */
        /* <DEDUP_REMOVED lines=22> */
.L_x_37262:
[----:B------:R0:W-:Y:S01]  /*7450*/  STG.E.U8 desc[UR36][R8.64], R4 ;  /* 0x0000000408007986 */ /* 0x0001e2000c101124 */
[----:B------:R-:W-:Y:S05]  /*7460*/  BRA `(.L_x_37264) ;  /* 0x0000000c003c7947 */ /* 0x000fea0003800000 */
.L_x_37261:
        /* <DEDUP_REMOVED lines=9> */
.L_x_37266:
[----:B------:R0:W-:Y:S01]  /*7500*/  STG.E desc[UR36][R8.64], R4 ;  /* 0x0000000408007986 */ /* 0x0001e2000c101924 */
[----:B------:R-:W-:Y:S05]  /*7510*/  BRA `(.L_x_37264) ;  /* 0x0000000c00107947 */ /* 0x000fea0003800000 */
.L_x_37265:
[----:B------:R0:W-:Y:S01]  /*7520*/  STG.E.U16 desc[UR36][R8.64], R4 ;  /* 0x0000000408007986 */ /* 0x0001e2000c101524 */
[----:B------:R-:W-:Y:S05]  /*7530*/  BRA `(.L_x_37264) ;  /* 0x0000000c00087947 */ /* 0x000fea0003800000 */
.L_x_37260:
        /* <DEDUP_REMOVED lines=9> */
.L_x_37268:
[----:B------:R-:W-:-:S04]  /*75d0*/  I2FP.F32.S32 R0, R4 ;  /* 0x0000000400007245 */ /* 0x000fc80000201400 */
[----:B------:R-:W-:-:S05]  /*75e0*/  F2FP.F16.F32.PACK_AB R0, RZ, R0 ;  /* 0x00000000ff00723e */ /* 0x000fca00000000ff */
[----:B------:R0:W-:Y:S01]  /*75f0*/  STG.E.U16 desc[UR36][R8.64], R0 ;  /* 0x0000000008007986 */ /* 0x0001e2000c101524 */
[----:B------:R-:W-:Y:S05]  /*7600*/  BRA `(.L_x_37264) ;  /* 0x0000000800d47947 */ /* 0x000fea0003800000 */
.L_x_37267:
        /* <DEDUP_REMOVED lines=10> */
.L_x_37270:
[----:B------:R-:W-:-:S04]  /*76b0*/  I2FP.F32.S32 R4, R4 ;  /* 0x0000000400047245 */ /* 0x000fc80000201400 */
[----:B------:R-:W-:-:S04]  /*76c0*/  F2FP.F16.F32.PACK_AB R3, RZ, R4 ;  /* 0x00000004ff03723e */ /* 0x000fc800000000ff */
[----:B------:R-:W-:-:S05]  /*76d0*/  PRMT R3, R3, 0x5410, RZ ;  /* 0x0000541003037816 */ /* 0x000fca00000000ff */
[----:B------:R3:W-:Y:S01]  /*76e0*/  STG.E desc[UR36][R8.64], R3 ;  /* 0x0000000308007986 */ /* 0x0007e2000c101924 */
[----:B------:R-:W-:Y:S05]  /*76f0*/  BRA `(.L_x_37264) ;  /* 0x0000000800987947 */ /* 0x000fea0003800000 */
.L_x_37269:
[----:B------:R-:W0:Y:S02]  /*7700*/  I2F.F64 R4, R4 ;  /* 0x0000000400047312 */ /* 0x000e240000201c00 */
[----:B0-----:R4:W-:Y:S01]  /*7710*/  STG.E.64 desc[UR36][R8.64], R4 ;  /* 0x0000000408007986 */ /* 0x0019e2000c101b24 */
[----:B------:R-:W-:Y:S05]  /*7720*/  BRA `(.L_x_37264) ;  /* 0x00000008008c7947 */ /* 0x000fea0003800000 */
.L_x_37259:
        /* <DEDUP_REMOVED lines=12> */
.L_x_37273:
[----:B------:R-:W0:Y:S01]  /*77f0*/  I2F.F64 R4, R4 ;  /* 0x0000000400047312 */ /* 0x000e220000201c00 */
[----:B------:R-:W-:-:S05]  /*7800*/  CS2R R6, SRZ ;  /* 0x0000000000067805 */ /* 0x000fca000001ff00 */
[----:B0-----:R0:W-:Y:S01]  /*7810*/  STG.E.128 desc[UR36][R8.64], R4 ;  /* 0x0000000408007986 */ /* 0x0011e2000c101d24 */
[----:B------:R-:W-:Y:S05]  /*7820*/  BRA `(.L_x_37264) ;  /* 0x00000008004c7947 */ /* 0x000fea0003800000 */
.L_x_37272:
        /* <DEDUP_REMOVED lines=19> */
.L_x_37277:
[----:B------:R-:W-:Y:S05]  /*7960*/  BSYNC.RECONVERGENT B0 ;  /* 0x0000000000007941 */ /* 0x000fea0003800200 */
.L_x_37276:
[----:B------:R-:W-:-:S05]  /*7970*/  LOP3.LUT R5, R0, 0x80, R5, 0xf8, !PT ;  /* 0x0000008000057812 */ /* 0x000fca00078ef805 */
[----:B------:R0:W-:Y:S01]  /*7980*/  STG.E.U8 desc[UR36][R8.64], R5 ;  /* 0x0000000508007986 */ /* 0x0001e2000c101124 */
[----:B------:R-:W-:Y:S05]  /*7990*/  BRA `(.L_x_37264) ;  /* 0x0000000400f07947 */ /* 0x000fea0003800000 */
.L_x_37275:
        /* <DEDUP_REMOVED lines=15> */
.L_x_37279:
[----:B------:R-:W-:Y:S05]  /*7a90*/  BSYNC.RECONVERGENT B0 ;  /* 0x0000000000007941 */ /* 0x000fea0003800200 */
.L_x_37278:
[----:B------:R-:W-:-:S05]  /*7aa0*/  LOP3.LUT R5, R0, 0x80, R5, 0xf8, !PT ;  /* 0x0000008000057812 */ /* 0x000fca00078ef805 */
[----:B------:R0:W-:Y:S01]  /*7ab0*/  STG.E.U8 desc[UR36][R8.64], R5 ;  /* 0x0000000508007986 */ /* 0x0001e2000c101124 */
[----:B------:R-:W-:Y:S05]  /*7ac0*/  BRA `(.L_x_37264) ;  /* 0x0000000400a47947 */ /* 0x000fea0003800000 */
.L_x_37274:
[----:B------:R-:W-:-:S04]  /*7ad0*/  I2FP.F32.S32 R0, R4 ;  /* 0x0000000400007245 */ /* 0x000fc80000201400 */
[----:B------:R-:W-:-:S05]  /*7ae0*/  F2FP.BF16.F32.PACK_AB R0, RZ, R0 ;  /* 0x00000000ff00723e */ /* 0x000fca00000010ff */
[----:B------:R0:W-:Y:S01]  /*7af0*/  STG.E.U16 desc[UR36][R8.64], R0 ;  /* 0x0000000008007986 */ /* 0x0001e2000c101524 */
[----:B------:R-:W-:Y:S05]  /*7b00*/  BRA `(.L_x_37264) ;  /* 0x0000000400947947 */ /* 0x000fea0003800000 */
.L_x_37271:
        /* <DEDUP_REMOVED lines=10> */
.L_x_37282:
        /* <DEDUP_REMOVED lines=13> */
.L_x_37285:
[----:B------:R-:W-:-:S04]  /*7c80*/  SHF.R.U32.HI R0, RZ, 0x14, R3 ;  /* 0x00000014ff007819 */ /* 0x000fc80000011603 */
[----:B------:R-:W-:-:S04]  /*7c90*/  LOP3.LUT R0, R0, 0x1, RZ, 0xc0, !PT ;  /* 0x0000000100007812 */ /* 0x000fc800078ec0ff */
[----:B------:R-:W-:-:S04]  /*7ca0*/  IADD3 R0, PT, PT, R3, 0x487ffff, R0 ;  /* 0x0487ffff03007810 */ /* 0x000fc80007ffe000 */
[----:B------:R-:W-:-:S04]  /*7cb0*/  SHF.R.U32.HI R0, RZ, 0x14, R0 ;  /* 0x00000014ff007819 */ /* 0x000fc80000011600 */
[----:B------:R-:W-:-:S07]  /*7cc0*/  LOP3.LUT R0, R0, 0xff, RZ, 0xc0, !PT ;  /* 0x000000ff00007812 */ /* 0x000fce00078ec0ff */
.L_x_37286:
[----:B------:R-:W-:-:S04]  /*7cd0*/  SHF.R.U32.HI R3, RZ, 0x18, R3 ;  /* 0x00000018ff037819 */ /* 0x000fc80000011603 */
[----:B------:R-:W-:-:S04]  /*7ce0*/  LOP3.LUT R0, R0, 0x80, R3, 0xf8, !PT ;  /* 0x0000008000007812 */ /* 0x000fc800078ef803 */
[----:B------:R-:W-:-:S07]  /*7cf0*/  PRMT R4, R0, 0x7610, R4 ;  /* 0x0000761000047816 */ /* 0x000fce0000000004 */
.L_x_37284:
[----:B------:R-:W-:Y:S05]  /*7d00*/  BSYNC.RECONVERGENT B0 ;  /* 0x0000000000007941 */ /* 0x000fea0003800200 */
.L_x_37283:
[----:B------:R0:W-:Y:S01]  /*7d10*/  STG.E.U8 desc[UR36][R8.64], R4 ;  /* 0x0000000408007986 */ /* 0x0001e2000c101124 */
[----:B------:R-:W-:Y:S05]  /*7d20*/  BRA `(.L_x_37264) ;  /* 0x00000004000c7947 */ /* 0x000fea0003800000 */
.L_x_37281:
        /* <DEDUP_REMOVED lines=13> */
.L_x_37289:
[----:B------:R-:W-:-:S04]  /*7e00*/  SHF.R.U32.HI R0, RZ, 0x15, R3 ;  /* 0x00000015ff007819 */ /* 0x000fc80000011603 */
[----:B------:R-:W-:-:S04]  /*7e10*/  LOP3.LUT R0, R0, 0x1, RZ, 0xc0, !PT ;  /* 0x0000000100007812 */ /* 0x000fc800078ec0ff */
[----:B------:R-:W-:-:S04]  /*7e20*/  IADD3 R0, PT, PT, R3, 0x88fffff, R0 ;  /* 0x088fffff03007810 */ /* 0x000fc80007ffe000 */
[----:B------:R-:W-:-:S04]  /*7e30*/  SHF.R.U32.HI R0, RZ, 0x15, R0 ;  /* 0x00000015ff007819 */ /* 0x000fc80000011600 */
[----:B------:R-:W-:-:S07]  /*7e40*/  LOP3.LUT R0, R0, 0xff, RZ, 0xc0, !PT ;  /* 0x000000ff00007812 */ /* 0x000fce00078ec0ff */
.L_x_37290:
[----:B------:R-:W-:-:S04]  /*7e50*/  SHF.R.U32.HI R3, RZ, 0x18, R3 ;  /* 0x00000018ff037819 */ /* 0x000fc80000011603 */
[----:B------:R-:W-:-:S04]  /*7e60*/  LOP3.LUT R0, R0, 0x80, R3, 0xf8, !PT ;  /* 0x0000008000007812 */ /* 0x000fc800078ef803 */
[----:B------:R-:W-:-:S07]  /*7e70*/  PRMT R4, R0, 0x7610, R4 ;  /* 0x0000761000047816 */ /* 0x000fce0000000004 */
.L_x_37288:
[----:B------:R-:W-:Y:S05]  /*7e80*/  BSYNC.RECONVERGENT B0 ;  /* 0x0000000000007941 */ /* 0x000fea0003800200 */
.L_x_37287:
[----:B------:R0:W-:Y:S01]  /*7e90*/  STG.E.U8 desc[UR36][R8.64], R4 ;  /* 0x0000000408007986 */ /* 0x0001e2000c101124 */
[----:B------:R-:W-:Y:S05]  /*7ea0*/  BRA `(.L_x_37264) ;  /* 0x0000000000ac7947 */ /* 0x000fea0003800000 */
.L_x_37280:
[----:B------:R-:W-:-:S13]  /*7eb0*/  ISETP.NE.AND P0, PT, R0, 0x1c, PT ;  /* 0x0000001c0000780c */ /* 0x000fda0003f05270 */
[----:B------:R-:W-:Y:S05]  /*7ec0*/  @!P0 BRA `(.L_x_37291) ;  /* 0x0000000000a08947 */ /* 0x000fea0003800000 */
[----:B------:R-:W-:-:S13]  /*7ed0*/  ISETP.NE.AND P0, PT, R0, 0x1d, PT ;  /* 0x0000001d0000780c */ /* 0x000fda0003f05270 */
[----:B------:R-:W-:Y:S05]  /*7ee0*/  @!P0 BRA `(.L_x_37292) ;  /* 0x00000000008c8947 */ /* 0x000fea0003800000 */
[----:B------:R-:W-:-:S13]  /*7ef0*/  ISETP.NE.AND P0, PT, R0, 0x2c, PT ;  /* 0x0000002c0000780c */ /* 0x000fda0003f05270 */
[----:B------:R-:W-:Y:S05]  /*7f00*/  @!P0 BRA `(.L_x_37293) ;  /* 0x0000000000448947 */ /* 0x000fea0003800000 */
.L_x_37263:
        /* <DEDUP_REMOVED lines=16> */
.L_x_37294:
[----:B------:R-:W-:Y:S05]  /*8010*/  BRA `(.L_x_37264) ;  /* 0x0000000000507947 */ /* 0x000fea0003800000 */
.L_x_37293:
        /* <DEDUP_REMOVED lines=16> */
.L_x_37292:
[----:B------:R-:W-:-:S05]  /*8120*/  SHF.R.S32.HI R5, RZ, 0x1f, R4 ;  /* 0x0000001fff057819 */ /* 0x000fca0000011404 */
[----:B------:R0:W-:Y:S01]  /*8130*/  STG.E.64 desc[UR36][R8.64], R4 ;  /* 0x0000000408007986 */ /* 0x0001e2000c101b24 */
[----:B------:R-:W-:Y:S05]  /*8140*/  BRA `(.L_x_37264) ;  /* 0x0000000000047947 */ /* 0x000fea0003800000 */
.L_x_37291:
[----:B------:R0:W-:Y:S02]  /*8150*/  STG.E desc[UR36][R8.64], R4 ;  /* 0x0000000408007986 */ /* 0x0001e4000c101924 */
.L_x_37264:
        /* <DEDUP_REMOVED lines=23> */
.L_x_37299:
[----:B------:R4:W-:Y:S01]  /*82d0*/  STG.E.U8 desc[UR36][R8.64], R24 ;  /* 0x0000001808007986 */ /* 0x0009e2000c101124 */
[----:B------:R-:W-:Y:S05]  /*82e0*/  BRA `(.L_x_37301) ;  /* 0x0000000c00387947 */ /* 0x000fea0003800000 */
.L_x_37298:
        /* <DEDUP_REMOVED lines=9> */
.L_x_37303:
[----:B------:R2:W-:Y:S01]  /*8380*/  STG.E desc[UR36][R8.64], R24 ;  /* 0x0000001808007986 */ /* 0x0005e2000c101924 */
[----:B------:R-:W-:Y:S05]  /*8390*/  BRA `(.L_x_37301) ;  /* 0x0000000c000c7947 */ /* 0x000fea0003800000 */
.L_x_37302:
[----:B------:R0:W-:Y:S01]  /*83a0*/  STG.E.U16 desc[UR36][R8.64], R24 ;  /* 0x0000001808007986 */ /* 0x0001e2000c101524 */
[----:B------:R-:W-:Y:S05]  /*83b0*/  BRA `(.L_x_37301) ;  /* 0x0000000c00047947 */ /* 0x000fea0003800000 */
.L_x_37297:
        /* <DEDUP_REMOVED lines=9> */
.L_x_37305:
[----:B------:R-:W-:-:S04]  /*8450*/  I2FP.F32.S32 R0, R24 ;  /* 0x0000001800007245 */ /* 0x000fc80000201400 */
[----:B------:R-:W-:-:S05]  /*8460*/  F2FP.F16.F32.PACK_AB R0, RZ, R0 ;  /* 0x00000000ff00723e */ /* 0x000fca00000000ff */
[----:B------:R0:W-:Y:S01]  /*8470*/  STG.E.U16 desc[UR36][R8.64], R0 ;  /* 0x0000000008007986 */ /* 0x0001e2000c101524 */
[----:B------:R-:W-:Y:S05]  /*8480*/  BRA `(.L_x_37301) ;  /* 0x0000000800d07947 */ /* 0x000fea0003800000 */
.L_x_37304:
        /* <DEDUP_REMOVED lines=10> */
.L_x_37307:
[----:B------:R-:W-:-:S04]  /*8530*/  I2FP.F32.S32 R24, R24 ;  /* 0x0000001800187245 */ /* 0x000fc80000201400 */
[----:B------:R-:W-:-:S04]  /*8540*/  F2FP.F16.F32.PACK_AB R3, RZ, R24 ;  /* 0x00000018ff03723e */ /* 0x000fc800000000ff */
[----:B------:R-:W-:-:S05]  /*8550*/  PRMT R3, R3, 0x5410, RZ ;  /* 0x0000541003037816 */ /* 0x000fca00000000ff */
[----:B------:R0:W-:Y:S01]  /*8560*/  STG.E desc[UR36][R8.64], R3 ;  /* 0x0000000308007986 */ /* 0x0001e2000c101924 */
[----:B------:R-:W-:Y:S05]  /*8570*/  BRA `(.L_x_37301) ;  /* 0x0000000800947947 */ /* 0x000fea0003800000 */
.L_x_37306:
[----:B------:R-:W0:Y:S02]  /*8580*/  I2F.F64 R24, R24 ;  /* 0x0000001800187312 */ /* 0x000e240000201c00 */
[----:B0-----:R0:W-:Y:S01]  /*8590*/  STG.E.64 desc[UR36][R8.64], R24 ;  /* 0x0000001808007986 */ /* 0x0011e2000c101b24 */
[----:B------:R-:W-:Y:S05]  /*85a0*/  BRA `(.L_x_37301) ;  /* 0x0000000800887947 */ /* 0x000fea0003800000 */
.L_x_37296:
        /* <DEDUP_REMOVED lines=12> */
.L_x_37311:
        /* <DEDUP_REMOVED lines=17> */
.L_x_37314:
[----:B------:R-:W-:-:S04]  /*8780*/  SHF.R.U32.HI R3, RZ, 0x18, R5 ;  /* 0x00000018ff037819 */ /* 0x000fc80000011605 */
[----:B------:R-:W-:-:S04]  /*8790*/  LOP3.LUT R0, R0, 0x80, R3, 0xf8, !PT ;  /* 0x0000008000007812 */ /* 0x000fc800078ef803 */
[----:B------:R-:W-:-:S07]  /*87a0*/  PRMT R4, R0, 0x7610, R4 ;  /* 0x0000761000047816 */ /* 0x000fce0000000004 */
.L_x_37313:
[----:B------:R-:W-:Y:S05]  /*87b0*/  BSYNC.RECONVERGENT B0 ;  /* 0x0000000000007941 */ /* 0x000fea0003800200 */
.L_x_37312:
[----:B------:R0:W-:Y:S01]  /*87c0*/  STG.E.U8 desc[UR36][R8.64], R4 ;  /* 0x0000000408007986 */ /* 0x0001e2000c101124 */
[----:B------:R-:W-:Y:S05]  /*87d0*/  BRA `(.L_x_37301) ;  /* 0x0000000400fc7947 */ /* 0x000fea0003800000 */
.L_x_37310:
        /* <DEDUP_REMOVED lines=17> */
.L_x_37317:
[----:B------:R-:W-:-:S04]  /*88f0*/  SHF.R.U32.HI R3, RZ, 0x18, R5 ;  /* 0x00000018ff037819 */ /* 0x000fc80000011605 */
[----:B------:R-:W-:-:S04]  /*8900*/  LOP3.LUT R0, R0, 0x80, R3, 0xf8, !PT ;  /* 0x0000008000007812 */ /* 0x000fc800078ef803 */
[----:B------:R-:W-:-:S07]  /*8910*/  PRMT R4, R0, 0x7610, R4 ;  /* 0x0000761000047816 */ /* 0x000fce0000000004 */
.L_x_37316:
[----:B------:R-:W-:Y:S05]  /*8920*/  BSYNC.RECONVERGENT B0 ;  /* 0x0000000000007941 */ /* 0x000fea0003800200 */
.L_x_37315:
[----:B------:R0:W-:Y:S01]  /*8930*/  STG.E.U8 desc[UR36][R8.64], R4 ;  /* 0x0000000408007986 */ /* 0x0001e2000c101124 */
[----:B------:R-:W-:Y:S05]  /*8940*/  BRA `(.L_x_37301) ;  /* 0x0000000400a07947 */ /* 0x000fea0003800000 */
.L_x_37309:
        /* <DEDUP_REMOVED lines=22> */
.L_x_37319:
[----:B------:R-:W-:-:S05]  /*8ab0*/  SHF.R.S32.HI R25, RZ, 0x1f, R24 ;  /* 0x0000001fff197819 */ /* 0x000fca0000011418 */
[----:B------:R0:W-:Y:S01]  /*8ac0*/  STG.E.64 desc[UR36][R8.64], R24 ;  /* 0x0000001808007986 */ /* 0x0001e2000c101b24 */
[----:B------:R-:W-:Y:S05]  /*8ad0*/  BRA `(.L_x_37301) ;  /* 0x00000004003c7947 */ /* 0x000fea0003800000 */
.L_x_37318:
[----:B------:R0:W-:Y:S01]  /*8ae0*/  STG.E desc[UR36][R8.64], R24 ;  /* 0x0000001808007986 */ /* 0x0001e2000c101924 */
[----:B------:R-:W-:Y:S05]  /*8af0*/  BRA `(.L_x_37301) ;  /* 0x0000000400347947 */ /* 0x000fea0003800000 */
.L_x_37308:
        /* <DEDUP_REMOVED lines=10> */
.L_x_37321:
[----:B------:R-:W0:Y:S01]  /*8ba0*/  I2F.F64 R4, R24 ;  /* 0x0000001800047312 */ /* 0x000e220000201c00 */
[----:B------:R-:W-:-:S05]  /*8bb0*/  CS2R R6, SRZ ;  /* 0x0000000000067805 */ /* 0x000fca000001ff00 */
[----:B0-----:R0:W-:Y:S01]  /*8bc0*/  STG.E.128 desc[UR36][R8.64], R4 ;  /* 0x0000000408007986 */ /* 0x0011e2000c101d24 */
[----:B------:R-:W-:Y:S05]  /*8bd0*/  BRA `(.L_x_37301) ;  /* 0x0000000000fc7947 */ /* 0x000fea0003800000 */
.L_x_37320:
[----:B------:R-:W-:-:S13]  /*8be0*/  ISETP.NE.AND P0, PT, R0, 0xf, PT ;  /* 0x0000000f0000780c */ /* 0x000fda0003f05270 */
[----:B------:R-:W-:Y:S05]  /*8bf0*/  @!P0 BRA `(.L_x_37322) ;  /* 0x0000000000e88947 */ /* 0x000fea0003800000 */
[----:B------:R-:W-:-:S13]  /*8c00*/  ISETP.NE.AND P0, PT, R0, 0x17, PT ;  /* 0x000000170000780c */ /* 0x000fda0003f05270 */
[----:B------:R-:W-:Y:S05]  /*8c10*/  @!P0 BRA `(.L_x_37323) ;  /* 0x0000000000908947 */ /* 0x000fea0003800000 */
[----:B------:R-:W-:-:S13]  /*8c20*/  ISETP.NE.AND P0, PT, R0, 0x18, PT ;  /* 0x000000180000780c */ /* 0x000fda0003f05270 */
[----:B------:R-:W-:Y:S05]  /*8c30*/  @!P0 BRA `(.L_x_37324) ;  /* 0x0000000000448947 */ /* 0x000fea0003800000 */
.L_x_37300:
        /* <DEDUP_REMOVED lines=16> */
.L_x_37325:
[----:B------:R-:W-:Y:S05]  /*8d40*/  BRA `(.L_x_37301) ;  /* 0x0000000000a07947 */ /* 0x000fea0003800000 */
.L_x_37324:
        /* <DEDUP_REMOVED lines=13> */
.L_x_37327:
[----:B------:R-:W-:Y:S05]  /*8e20*/  BSYNC.RECONVERGENT B0 ;  /* 0x0000000000007941 */ /* 0x000fea0003800200 */
.L_x_37326:
[----:B------:R-:W-:-:S05]  /*8e30*/  LOP3.LUT R3, R0, 0x80, R3, 0xf8, !PT ;  /* 0x0000008000037812 */ /* 0x000fca00078ef803 */
[----:B------:R0:W-:Y:S01]  /*8e40*/  STG.E.U8 desc[UR36][R8.64], R3 ;  /* 0x0000000308007986 */ /* 0x0001e2000c101124 */
[----:B------:R-:W-:Y:S05]  /*8e50*/  BRA `(.L_x_37301) ;  /* 0x00000000005c7947 */ /* 0x000fea0003800000 */
.L_x_37323:
        /* <DEDUP_REMOVED lines=12> */
.L_x_37329:
[----:B------:R-:W-:Y:S01]  /*8f20*/  IMAD.MOV.U32 R0, RZ, RZ, 0x7f ;  /* 0x0000007fff007424 */ /* 0x000fe200078e00ff */
[----:B------:R-:W-:-:S04]  /*8f30*/  ISETP.GT.U32.AND P0, PT, R4, 0x7f800000, PT ;  /* 0x7f8000000400780c */ /* 0x000fc80003f04070 */
[----:B------:R-:W-:-:S09]  /*8f40*/  SEL R0, R0, 0x7c, P0 ;  /* 0x0000007c00007807 */ /* 0x000fd20000000000 */
.L_x_37330:
[----:B------:R-:W-:Y:S05]  /*8f50*/  BSYNC.RECONVERGENT B0 ;  /* 0x0000000000007941 */ /* 0x000fea0003800200 */
.L_x_37328:
[----:B------:R-:W-:-:S04]  /*8f60*/  SHF.R.U32.HI R3, RZ, 0x18, R3 ;  /* 0x00000018ff037819 */ /* 0x000fc80000011603 */
[----:B------:R-:W-:-:S05]  /*8f70*/  LOP3.LUT R3, R0, 0x80, R3, 0xf8, !PT ;  /* 0x0000008000037812 */ /* 0x000fca00078ef803 */
[----:B------:R0:W-:Y:S01]  /*8f80*/  STG.E.U8 desc[UR36][R8.64], R3 ;  /* 0x0000000308007986 */ /* 0x0001e2000c101124 */
[----:B------:R-:W-:Y:S05]  /*8f90*/  BRA `(.L_x_37301) ;  /* 0x00000000000c7947 */ /* 0x000fea0003800000 */
.L_x_37322:
[----:B------:R-:W-:-:S04]  /*8fa0*/  I2FP.F32.S32 R0, R24 ;  /* 0x0000001800007245 */ /* 0x000fc80000201400 */
[----:B------:R-:W-:-:S05]  /*8fb0*/  F2FP.BF16.F32.PACK_AB R0, RZ, R0 ;  /* 0x00000000ff00723e */ /* 0x000fca00000010ff */
[----:B------:R0:W-:Y:S02]  /*8fc0*/  STG.E.U16 desc[UR36][R8.64], R0 ;  /* 0x0000000008007986 */ /* 0x0001e4000c101524 */
.L_x_37301:
[----:B------:R-:W-:-:S07]  /*8fd0*/  VIADD R19, R19, 0x80 ;  /* 0x0000008013137836 */ /* 0x000fce0000000000 */
.L_x_37258:
[----:B------:R-:W-:-:S13]  /*8fe0*/  ISETP.GE.AND P0, PT, R19, R16, PT ;  /* 0x000000101300720c */ /* 0x000fda0003f06270 */
[----:B------:R-:W-:Y:S05]  /*8ff0*/  @P0 BREAK.RELIABLE B6 ;  /* 0x0000000000060942 */ /* 0x000fea0003800100 */
[----:B------:R-:W-:Y:S05]  /*9000*/  @P0 BRA `(.L_x_37295) ;  /* 0x0000000c00980947 */ /* 0x000fea0003800000 */
[----:B------:R-:W-:Y:S05]  /*9010*/  BSYNC.RELIABLE B6 ;  /* 0x0000000000067941 */ /* 0x000fea0003800100 */
.L_x_37257:
        /* <DEDUP_REMOVED lines=20> */
.L_x_37334:
[----:B------:R0:W-:Y:S01]  /*9160*/  STG.E.U8 desc[UR36][R8.64], R22 ;  /* 0x0000001608007986 */ /* 0x0001e2000c101124 */
[----:B------:R-:W-:Y:S05]  /*9170*/  BRA `(.L_x_37336) ;  /* 0x0000000c00387947 */ /* 0x000fea0003800000 */
.L_x_37333:
        /* <DEDUP_REMOVED lines=9> */
.L_x_37338:
[----:B------:R0:W-:Y:S01]  /*9210*/  STG.E desc[UR36][R8.64], R22 ;  /* 0x0000001608007986 */ /* 0x0001e2000c101924 */
[----:B------:R-:W-:Y:S05]  /*9220*/  BRA `(.L_x_37336) ;  /* 0x0000000c000c7947 */ /* 0x000fea0003800000 */
.L_x_37337:
[----:B------:R0:W-:Y:S01]  /*9230*/  STG.E.U16 desc[UR36][R8.64], R22 ;  /* 0x0000001608007986 */ /* 0x0001e2000c101524 */
[----:B------:R-:W-:Y:S05]  /*9240*/  BRA `(.L_x_37336) ;  /* 0x0000000c00047947 */ /* 0x000fea0003800000 */
.L_x_37332:
        /* <DEDUP_REMOVED lines=9> */
.L_x_37340:
[----:B------:R-:W-:-:S04]  /*92e0*/  I2FP.F32.S32 R0, R22 ;  /* 0x0000001600007245 */ /* 0x000fc80000201400 */
[----:B------:R-:W-:-:S05]  /*92f0*/  F2FP.F16.F32.PACK_AB R0, RZ, R0 ;  /* 0x00000000ff00723e */ /* 0x000fca00000000ff */
[----:B------:R0:W-:Y:S01]  /*9300*/  STG.E.U16 desc[UR36][R8.64], R0 ;  /* 0x0000000008007986 */ /* 0x0001e2000c101524 */
[----:B------:R-:W-:Y:S05]  /*9310*/  BRA `(.L_x_37336) ;  /* 0x0000000800d07947 */ /* 0x000fea0003800000 */
.L_x_37339:
        /* <DEDUP_REMOVED lines=10> */
.L_x_37342:
[----:B------:R-:W-:-:S04]  /*93c0*/  I2FP.F32.S32 R22, R22 ;  /* 0x0000001600167245 */ /* 0x000fc80000201400 */
[----:B------:R-:W-:-:S04]  /*93d0*/  F2FP.F16.F32.PACK_AB R3, RZ, R22 ;  /* 0x00000016ff03723e */ /* 0x000fc800000000ff */
[----:B------:R-:W-:-:S05]  /*93e0*/  PRMT R3, R3, 0x5410, RZ ;  /* 0x0000541003037816 */ /* 0x000fca00000000ff */
[----:B------:R2:W-:Y:S01]  /*93f0*/  STG.E desc[UR36][R8.64], R3 ;  /* 0x0000000308007986 */ /* 0x0005e2000c101924 */
[----:B------:R-:W-:Y:S05]  /*9400*/  BRA `(.L_x_37336) ;  /* 0x0000000800947947 */ /* 0x000fea0003800000 */
.L_x_37341:
[----:B------:R-:W0:Y:S02]  /*9410*/  I2F.F64 R22, R22 ;  /* 0x0000001600167312 */ /* 0x000e240000201c00 */
[----:B0-----:R4:W-:Y:S01]  /*9420*/  STG.E.64 desc[UR36][R8.64], R22 ;  /* 0x0000001608007986 */ /* 0x0019e2000c101b24 */
[----:B------:R-:W-:Y:S05]  /*9430*/  BRA `(.L_x_37336) ;  /* 0x0000000800887947 */ /* 0x000fea0003800000 */
.L_x_37331:
        /* <DEDUP_REMOVED lines=12> */
.L_x_37346:
        /* <DEDUP_REMOVED lines=17> */
.L_x_37349:
[----:B------:R-:W-:-:S04]  /*9610*/  SHF.R.U32.HI R3, RZ, 0x18, R5 ;  /* 0x00000018ff037819 */ /* 0x000fc80000011605 */
[----:B------:R-:W-:-:S04]  /*9620*/  LOP3.LUT R0, R0, 0x80, R3, 0xf8, !PT ;  /* 0x0000008000007812 */ /* 0x000fc800078ef803 */
[----:B------:R-:W-:-:S07]  /*9630*/  PRMT R4, R0, 0x7610, R4 ;  /* 0x0000761000047816 */ /* 0x000fce0000000004 */
.L_x_37348:
[----:B------:R-:W-:Y:S05]  /*9640*/  BSYNC.RECONVERGENT B0 ;  /* 0x0000000000007941 */ /* 0x000fea0003800200 */
.L_x_37347:
[----:B------:R0:W-:Y:S01]  /*9650*/  STG.E.U8 desc[UR36][R8.64], R4 ;  /* 0x0000000408007986 */ /* 0x0001e2000c101124 */
[----:B------:R-:W-:Y:S05]  /*9660*/  BRA `(.L_x_37336) ;  /* 0x0000000400fc7947 */ /* 0x000fea0003800000 */
.L_x_37345:
        /* <DEDUP_REMOVED lines=17> */
.L_x_37352:
[----:B------:R-:W-:-:S04]  /*9780*/  SHF.R.U32.HI R3, RZ, 0x18, R5 ;  /* 0x00000018ff037819 */ /* 0x000fc80000011605 */
[----:B------:R-:W-:-:S04]  /*9790*/  LOP3.LUT R0, R0, 0x80, R3, 0xf8, !PT ;  /* 0x0000008000007812 */ /* 0x000fc800078ef803 */
[----:B------:R-:W-:-:S07]  /*97a0*/  PRMT R4, R0, 0x7610, R4 ;  /* 0x0000761000047816 */ /* 0x000fce0000000004 */
.L_x_37351:
[----:B------:R-:W-:Y:S05]  /*97b0*/  BSYNC.RECONVERGENT B0 ;  /* 0x0000000000007941 */ /* 0x000fea0003800200 */
.L_x_37350:
[----:B------:R0:W-:Y:S01]  /*97c0*/  STG.E.U8 desc[UR36][R8.64], R4 ;  /* 0x0000000408007986 */ /* 0x0001e2000c101124 */
[----:B------:R-:W-:Y:S05]  /*97d0*/  BRA `(.L_x_37336) ;  /* 0x0000000400a07947 */ /* 0x000fea0003800000 */
.L_x_37344:
        /* <DEDUP_REMOVED lines=22> */
.L_x_37354:
[----:B------:R-:W-:-:S05]  /*9940*/  SHF.R.S32.HI R23, RZ, 0x1f, R22 ;  /* 0x0000001fff177819 */ /* 0x000fca0000011416 */
[----:B------:R0:W-:Y:S01]  /*9950*/  STG.E.64 desc[UR36][R8.64], R22 ;  /* 0x0000001608007986 */ /* 0x0001e2000c101b24 */
[----:B------:R-:W-:Y:S05]  /*9960*/  BRA `(.L_x_37336) ;  /* 0x00000004003c7947 */ /* 0x000fea0003800000 */
.L_x_37353:
[----:B------:R0:W-:Y:S01]  /*9970*/  STG.E desc[UR36][R8.64], R22 ;  /* 0x0000001608007986 */ /* 0x0001e2000c101924 */
[----:B------:R-:W-:Y:S05]  /*9980*/  BRA `(.L_x_37336) ;  /* 0x0000000400347947 */ /* 0x000fea0003800000 */
.L_x_37343:
        /* <DEDUP_REMOVED lines=10> */
.L_x_37356:
[----:B------:R-:W0:Y:S01]  /*9a30*/  I2F.F64 R4, R22 ;  /* 0x0000001600047312 */ /* 0x000e220000201c00 */
[----:B------:R-:W-:-:S05]  /*9a40*/  CS2R R6, SRZ ;  /* 0x0000000000067805 */ /* 0x000fca000001ff00 */
[----:B0-----:R0:W-:Y:S01]  /*9a50*/  STG.E.128 desc[UR36][R8.64], R4 ;  /* 0x0000000408007986 */ /* 0x0011e2000c101d24 */
[----:B------:R-:W-:Y:S05]  /*9a60*/  BRA `(.L_x_37336) ;  /* 0x0000000000fc7947 */ /* 0x000fea0003800000 */
.L_x_37355:
[----:B------:R-:W-:-:S13]  /*9a70*/  ISETP.NE.AND P0, PT, R0, 0xf, PT ;  /* 0x0000000f0000780c */ /* 0x000fda0003f05270 */
[----:B------:R-:W-:Y:S05]  /*9a80*/  @!P0 BRA `(.L_x_37357) ;  /* 0x0000000000e88947 */ /* 0x000fea0003800000 */
[----:B------:R-:W-:-:S13]  /*9a90*/  ISETP.NE.AND P0, PT, R0, 0x17, PT ;  /* 0x000000170000780c */ /* 0x000fda0003f05270 */
[----:B------:R-:W-:Y:S05]  /*9aa0*/  @!P0 BRA `(.L_x_37358) ;  /* 0x0000000000908947 */ /* 0x000fea0003800000 */
[----:B------:R-:W-:-:S13]  /*9ab0*/  ISETP.NE.AND P0, PT, R0, 0x18, PT ;  /* 0x000000180000780c */ /* 0x000fda0003f05270 */
[----:B------:R-:W-:Y:S05]  /*9ac0*/  @!P0 BRA `(.L_x_37359) ;  /* 0x0000000000448947 */ /* 0x000fea0003800000 */
.L_x_37335:
        /* <DEDUP_REMOVED lines=16> */
.L_x_37360:
[----:B------:R-:W-:Y:S05]  /*9bd0*/  BRA `(.L_x_37336) ;  /* 0x0000000000a07947 */ /* 0x000fea0003800000 */
.L_x_37359:
        /* <DEDUP_REMOVED lines=13> */
.L_x_37362:
[----:B------:R-:W-:Y:S05]  /*9cb0*/  BSYNC.RECONVERGENT B0 ;  /* 0x0000000000007941 */ /* 0x000fea0003800200 */
.L_x_37361:
[----:B------:R-:W-:-:S05]  /*9cc0*/  LOP3.LUT R3, R0, 0x80, R3, 0xf8, !PT ;  /* 0x0000008000037812 */ /* 0x000fca00078ef803 */
[----:B------:R0:W-:Y:S01]  /*9cd0*/  STG.E.U8 desc[UR36][R8.64], R3 ;  /* 0x0000000308007986 */ /* 0x0001e2000c101124 */
[----:B------:R-:W-:Y:S05]  /*9ce0*/  BRA `(.L_x_37336) ;  /* 0x00000000005c7947 */ /* 0x000fea0003800000 */
.L_x_37358:
        /* <DEDUP_REMOVED lines=12> */
.L_x_37364:
[----:B------:R-:W-:Y:S01]  /*9db0*/  IMAD.MOV.U32 R0, RZ, RZ, 0x7f ;  /* 0x0000007fff007424 */ /* 0x000fe200078e00ff */
[----:B------:R-:W-:-:S04]  /*9dc0*/  ISETP.GT.U32.AND P0, PT, R4, 0x7f800000, PT ;  /* 0x7f8000000400780c */ /* 0x000fc80003f04070 */
[----:B------:R-:W-:-:S09]  /*9dd0*/  SEL R0, R0, 0x7c, P0 ;  /* 0x0000007c00007807 */ /* 0x000fd20000000000 */
.L_x_37365:
[----:B------:R-:W-:Y:S05]  /*9de0*/  BSYNC.RECONVERGENT B0 ;  /* 0x0000000000007941 */ /* 0x000fea0003800200 */
.L_x_37363:
[----:B------:R-:W-:-:S04]  /*9df0*/  SHF.R.U32.HI R3, RZ, 0x18, R3 ;  /* 0x00000018ff037819 */ /* 0x000fc80000011603 */
[----:B------:R-:W-:-:S05]  /*9e00*/  LOP3.LUT R3, R0, 0x80, R3, 0xf8, !PT ;  /* 0x0000008000037812 */ /* 0x000fca00078ef803 */
[----:B------:R0:W-:Y:S01]  /*9e10*/  STG.E.U8 desc[UR36][R8.64], R3 ;  /* 0x0000000308007986 */ /* 0x0001e2000c101124 */
[----:B------:R-:W-:Y:S05]  /*9e20*/  BRA `(.L_x_37336) ;  /* 0x00000000000c7947 */ /* 0x000fea0003800000 */
.L_x_37357:
[----:B------:R-:W-:-:S04]  /*9e30*/  I2FP.F32.S32 R0, R22 ;  /* 0x0000001600007245 */ /* 0x000fc80000201400 */
[----:B------:R-:W-:-:S05]  /*9e40*/  F2FP.BF16.F32.PACK_AB R0, RZ, R0 ;  /* 0x00000000ff00723e */ /* 0x000fca00000010ff */
[----:B------:R0:W-:Y:S02]  /*9e50*/  STG.E.U16 desc[UR36][R8.64], R0 ;  /* 0x0000000008007986 */ /* 0x0001e4000c101524 */
.L_x_37336:
[----:B------:R-:W-:-:S07]  /*9e60*/  VIADD R19, R19, 0x80 ;  /* 0x0000008013137836 */ /* 0x000fce0000000000 */
.L_x_37295:
[----:B------:R-:W-:Y:S05]  /*9e70*/  BSYNC.RECONVERGENT B7 ;  /* 0x0000000000077941 */ /* 0x000fea0003800200 */
.L_x_37256:
        /* <DEDUP_REMOVED lines=21> */
.L_x_37369:
[----:B------:R-:W-:Y:S01]  /*9fd0*/  STG.E.U8 desc[UR36][R2.64], R18 ;  /* 0x0000001202007986 */ /* 0x000fe2000c101124 */
[----:B------:R-:W-:Y:S05]  /*9fe0*/  EXIT ;  /* 0x000000000000794d */ /* 0x000fea0003800000 */
.L_x_37368:
        /* <DEDUP_REMOVED lines=9> */
.L_x_37372:
[----:B------:R-:W-:Y:S01]  /*a080*/  STG.E desc[UR36][R2.64], R18 ;  /* 0x0000001202007986 */ /* 0x000fe2000c101924 */
[----:B------:R-:W-:Y:S05]  /*a090*/  EXIT ;  /* 0x000000000000794d */ /* 0x000fea0003800000 */
.L_x_37371:
[----:B------:R-:W-:Y:S01]  /*a0a0*/  STG.E.U16 desc[UR36][R2.64], R18 ;  /* 0x0000001202007986 */ /* 0x000fe2000c101524 */
[----:B------:R-:W-:Y:S05]  /*a0b0*/  EXIT ;  /* 0x000000000000794d */ /* 0x000fea0003800000 */
.L_x_37367:
        /* <DEDUP_REMOVED lines=9> */
.L_x_37374:
[----:B------:R-:W-:-:S04]  /*a150*/  I2FP.F32.S32 R0, R18 ;  /* 0x0000001200007245 */ /* 0x000fc80000201400 */
[----:B------:R-:W-:-:S05]  /*a160*/  F2FP.F16.F32.PACK_AB R0, RZ, R0 ;  /* 0x00000000ff00723e */ /* 0x000fca00000000ff */
[----:B------:R-:W-:Y:S01]  /*a170*/  STG.E.U16 desc[UR36][R2.64], R0 ;  /* 0x0000000002007986 */ /* 0x000fe2000c101524 */
[----:B------:R-:W-:Y:S05]  /*a180*/  EXIT ;  /* 0x000000000000794d */ /* 0x000fea0003800000 */
.L_x_37373:
        /* <DEDUP_REMOVED lines=10> */
.L_x_37376:
[----:B------:R-:W-:-:S04]  /*a230*/  I2FP.F32.S32 R18, R18 ;  /* 0x0000001200127245 */ /* 0x000fc80000201400 */
[----:B------:R-:W-:-:S04]  /*a240*/  F2FP.F16.F32.PACK_AB R5, RZ, R18 ;  /* 0x00000012ff05723e */ /* 0x000fc800000000ff */
[----:B------:R-:W-:-:S05]  /*a250*/  PRMT R5, R5, 0x5410, RZ ;  /* 0x0000541005057816 */ /* 0x000fca00000000ff */
[----:B------:R-:W-:Y:S01]  /*a260*/  STG.E desc[UR36][R2.64], R5 ;  /* 0x0000000502007986 */ /* 0x000fe2000c101924 */
[----:B------:R-:W-:Y:S05]  /*a270*/  EXIT ;  /* 0x000000000000794d */ /* 0x000fea0003800000 */
.L_x_37375:
[----:B------:R-:W0:Y:S02]  /*a280*/  I2F.F64 R18, R18 ;  /* 0x0000001200127312 */ /* 0x000e240000201c00 */
[----:B0-----:R-:W-:Y:S01]  /*a290*/  STG.E.64 desc[UR36][R2.64], R18 ;  /* 0x0000001202007986 */ /* 0x001fe2000c101b24 */
[----:B------:R-:W-:Y:S05]  /*a2a0*/  EXIT ;  /* 0x000000000000794d */ /* 0x000fea0003800000 */
.L_x_37366:
        /* <DEDUP_REMOVED lines=12> */
.L_x_37380:
        /* <DEDUP_REMOVED lines=18> */
.L_x_37383:
[----:B------:R-:W-:-:S04]  /*a490*/  SHF.R.U32.HI R5, RZ, 0x18, R5 ;  /* 0x00000018ff057819 */ /* 0x000fc80000011605 */
[----:B------:R-:W-:-:S07]  /*a4a0*/  LOP3.LUT R0, R0, 0x80, R5, 0xf8, !PT ;  /* 0x0000008000007812 */ /* 0x000fce00078ef805 */
.L_x_37382:
[----:B------:R-:W-:Y:S05]  /*a4b0*/  BSYNC.RECONVERGENT B0 ;  /* 0x0000000000007941 */ /* 0x000fea0003800200 */
.L_x_37381:
[----:B------:R-:W-:Y:S01]  /*a4c0*/  STG.E.U8 desc[UR36][R2.64], R0 ;  /* 0x0000000002007986 */ /* 0x000fe2000c101124 */
[----:B------:R-:W-:Y:S05]  /*a4d0*/  EXIT ;  /* 0x000000000000794d */ /* 0x000fea0003800000 */
.L_x_37379:
        /* <DEDUP_REMOVED lines=18> */
.L_x_37386:
[----:B------:R-:W-:-:S04]  /*a600*/  SHF.R.U32.HI R5, RZ, 0x18, R5 ;  /* 0x00000018ff057819 */ /* 0x000fc80000011605 */
[----:B------:R-:W-:-:S07]  /*a610*/  LOP3.LUT R0, R0, 0x80, R5, 0xf8, !PT ;  /* 0x0000008000007812 */ /* 0x000fce00078ef805 */
.L_x_37385:
[----:B------:R-:W-:Y:S05]  /*a620*/  BSYNC.RECONVERGENT B0 ;  /* 0x0000000000007941 */ /* 0x000fea0003800200 */
.L_x_37384:
[----:B------:R-:W-:Y:S01]  /*a630*/  STG.E.U8 desc[UR36][R2.64], R0 ;  /* 0x0000000002007986 */ /* 0x000fe2000c101124 */
[----:B------:R-:W-:Y:S05]  /*a640*/  EXIT ;  /* 0x000000000000794d */ /* 0x000fea0003800000 */
.L_x_37378:
        /* <DEDUP_REMOVED lines=22> */
.L_x_37388:
[----:B------:R-:W-:-:S05]  /*a7b0*/  SHF.R.S32.HI R19, RZ, 0x1f, R18 ;  /* 0x0000001fff137819 */ /* 0x000fca0000011412 */
[----:B------:R-:W-:Y:S01]  /*a7c0*/  STG.E.64 desc[UR36][R2.64], R18 ;  /* 0x0000001202007986 */ /* 0x000fe2000c101b24 */
[----:B------:R-:W-:Y:S05]  /*a7d0*/  EXIT ;  /* 0x000000000000794d */ /* 0x000fea0003800000 */
.L_x_37387:
[----:B------:R-:W-:Y:S01]  /*a7e0*/  STG.E desc[UR36][R2.64], R18 ;  /* 0x0000001202007986 */ /* 0x000fe2000c101924 */
[----:B------:R-:W-:Y:S05]  /*a7f0*/  EXIT ;  /* 0x000000000000794d */ /* 0x000fea0003800000 */
.L_x_37377:
        /* <DEDUP_REMOVED lines=10> */
.L_x_37390:
[----:B------:R-:W0:Y:S01]  /*a8a0*/  I2F.F64 R4, R18 ;  /* 0x0000001200047312 */ /* 0x000e220000201c00 */
[----:B------:R-:W-:-:S05]  /*a8b0*/  CS2R R6, SRZ ;  /* 0x0000000000067805 */ /* 0x000fca000001ff00 */
[----:B0-----:R-:W-:Y:S01]  /*a8c0*/  STG.E.128 desc[UR36][R2.64], R4 ;  /* 0x0000000402007986 */ /* 0x001fe2000c101d24 */
[----:B------:R-:W-:Y:S05]  /*a8d0*/  EXIT ;  /* 0x000000000000794d */ /* 0x000fea0003800000 */
.L_x_37389:
[----:B------:R-:W-:-:S13]  /*a8e0*/  ISETP.NE.AND P0, PT, R0, 0xf, PT ;  /* 0x0000000f0000780c */ /* 0x000fda0003f05270 */
[----:B------:R-:W-:Y:S05]  /*a8f0*/  @!P0 BRA `(.L_x_37391) ;  /* 0x0000000000e88947 */ /* 0x000fea0003800000 */
[----:B------:R-:W-:-:S13]  /*a900*/  ISETP.NE.AND P0, PT, R0, 0x17, PT ;  /* 0x000000170000780c */ /* 0x000fda0003f05270 */
[----:B------:R-:W-:Y:S05]  /*a910*/  @!P0 BRA `(.L_x_37392) ;  /* 0x0000000000908947 */ /* 0x000fea0003800000 */
[----:B------:R-:W-:-:S13]  /*a920*/  ISETP.NE.AND P0, PT, R0, 0x18, PT ;  /* 0x000000180000780c */ /* 0x000fda0003f05270 */
[----:B------:R-:W-:Y:S05]  /*a930*/  @!P0 BRA `(.L_x_37393) ;  /* 0x0000000000448947 */ /* 0x000fea0003800000 */
.L_x_37370:
        /* <DEDUP_REMOVED lines=16> */
.L_x_37394:
[----:B------:R-:W-:Y:S05]  /*aa40*/  EXIT ;  /* 0x000000000000794d */ /* 0x000fea0003800000 */
.L_x_37393:
        /* <DEDUP_REMOVED lines=13> */
.L_x_37396:
[----:B------:R-:W-:Y:S05]  /*ab20*/  BSYNC.RECONVERGENT B0 ;  /* 0x0000000000007941 */ /* 0x000fea0003800200 */
.L_x_37395:
[----:B------:R-:W-:-:S05]  /*ab30*/  LOP3.LUT R5, R0, 0x80, R5, 0xf8, !PT ;  /* 0x0000008000057812 */ /* 0x000fca00078ef805 */
[----:B------:R-:W-:Y:S01]  /*ab40*/  STG.E.U8 desc[UR36][R2.64], R5 ;  /* 0x0000000502007986 */ /* 0x000fe2000c101124 */
[----:B------:R-:W-:Y:S05]  /*ab50*/  EXIT ;  /* 0x000000000000794d */ /* 0x000fea0003800000 */
.L_x_37392:
        /* <DEDUP_REMOVED lines=12> */
.L_x_37398:
[----:B------:R-:W-:Y:S01]  /*ac20*/  IMAD.MOV.U32 R0, RZ, RZ, 0x7f ;  /* 0x0000007fff007424 */ /* 0x000fe200078e00ff */
[----:B------:R-:W-:-:S04]  /*ac30*/  ISETP.GT.U32.AND P0, PT, R4, 0x7f800000, PT ;  /* 0x7f8000000400780c */ /* 0x000fc80003f04070 */
[----:B------:R-:W-:-:S09]  /*ac40*/  SEL R0, R0, 0x7c, P0 ;  /* 0x0000007c00007807 */ /* 0x000fd20000000000 */
.L_x_37399:
[----:B------:R-:W-:Y:S05]  /*ac50*/  BSYNC.RECONVERGENT B0 ;  /* 0x0000000000007941 */ /* 0x000fea0003800200 */
.L_x_37397:
[----:B------:R-:W-:-:S04]  /*ac60*/  SHF.R.U32.HI R5, RZ, 0x18, R5 ;  /* 0x00000018ff057819 */ /* 0x000fc80000011605 */
[----:B------:R-:W-:-:S05]  /*ac70*/  LOP3.LUT R5, R0, 0x80, R5, 0xf8, !PT ;  /* 0x0000008000057812 */ /* 0x000fca00078ef805 */
[----:B------:R-:W-:Y:S01]  /*ac80*/  STG.E.U8 desc[UR36][R2.64], R5 ;  /* 0x0000000502007986 */ /* 0x000fe2000c101124 */
[----:B------:R-:W-:Y:S05]  /*ac90*/  EXIT ;  /* 0x000000000000794d */ /* 0x000fea0003800000 */
.L_x_37391:
[----:B------:R-:W-:-:S04]  /*aca0*/  I2FP.F32.S32 R0, R18 ;  /* 0x0000001200007245 */ /* 0x000fc80000201400 */
[----:B------:R-:W-:-:S05]  /*acb0*/  F2FP.BF16.F32.PACK_AB R0, RZ, R0 ;  /* 0x00000000ff00723e */ /* 0x000fca00000010ff */
[----:B------:R-:W-:Y:S01]  /*acc0*/  STG.E.U16 desc[UR36][R2.64], R0 ;  /* 0x0000000002007986 */ /* 0x000fe2000c101524 */
[----:B------:R-:W-:Y:S05]  /*acd0*/  EXIT ;  /* 0x000000000000794d */ /* 0x000fea0003800000 */
.L_x_37400:
        /* <DEDUP_REMOVED lines=10> */
.L_x_42014:


//--------------------- .text._ZN2at6native18elementwise_kernelILi128ELi2EZNS0_22gpu_kernel_impl_nocastINS0_13BinaryFunctorIiiiZZZNS0_19maximum_kernel_cudaERNS_18TensorIteratorBaseEENKUlvE_clEvENKUlvE1_clEvEUliiE_EEEEvS5_RKT_EUliE_EEviT1_ --------------------------
	.section	.text._ZN2at6native18elementwise_kernelILi128ELi2EZNS0_22gpu_kernel_impl_nocastINS0_13BinaryFunctorIiiiZZZNS0_19maximum_kernel_cudaERNS_18TensorIteratorBaseEENKUlvE_clEvENKUlvE1_clEvEUliiE_EEEEvS5_RKT_EUliE_EEviT1_,"ax",@progbits
	.align	128
        .global         _ZN2at6native18elementwise_kernelILi128ELi2EZNS0_22gpu_kernel_impl_nocastINS0_13BinaryFunctorIiiiZZZNS0_19maximum_kernel_cudaERNS_18TensorIteratorBaseEENKUlvE_clEvENKUlvE1_clEvEUliiE_EEEEvS5_RKT_EUliE_EEviT1_
        .type           _ZN2at6native18elementwise_kernelILi128ELi2EZNS0_22gpu_kernel_impl_nocastINS0_13BinaryFunctorIiiiZZZNS0_19maximum_kernel_cudaERNS_18TensorIteratorBaseEENKUlvE_clEvENKUlvE1_clEvEUliiE_EEEEvS5_RKT_EUliE_EEviT1_,@function
        .size           _ZN2at6native18elementwise_kernelILi128ELi2EZNS0_22gpu_kernel_impl_nocastINS0_13BinaryFunctorIiiiZZZNS0_19maximum_kernel_cudaERNS_18TensorIteratorBaseEENKUlvE_clEvENKUlvE1_clEvEUliiE_EEEEvS5_RKT_EUliE_EEviT1_,(.L_x_42015 - _ZN2at6native18elementwise_kernelILi128ELi2EZNS0_22gpu_kernel_impl_nocastINS0_13BinaryFunctorIiiiZZZNS0_19maximum_kernel_cudaERNS_18TensorIteratorBaseEENKUlvE_clEvENKUlvE1_clEvEUliiE_EEEEvS5_RKT_EUliE_EEviT1_)
        .other          _ZN2at6native18elementwise_kernelILi128ELi2EZNS0_22gpu_kernel_impl_nocastINS0_13BinaryFunctorIiiiZZZNS0_19maximum_kernel_cudaERNS_18TensorIteratorBaseEENKUlvE_clEvENKUlvE1_clEvEUliiE_EEEEvS5_RKT_EUliE_EEviT1_,@"STO_CUDA_ENTRY STV_DEFAULT"
_ZN2at6native18elementwise_kernelILi128ELi2EZNS0_22gpu_kernel_impl_nocastINS0_13BinaryFunctorIiiiZZZNS0_19maximum_kernel_cudaERNS_18TensorIteratorBaseEENKUlvE_clEvENKUlvE1_clEvEUliiE_EEEEvS5_RKT_EUliE_EEviT1_:
.text._ZN2at6native18elementwise_kernelILi128ELi2EZNS0_22gpu_kernel_impl_nocastINS0_13BinaryFunctorIiiiZZZNS0_19maximum_kernel_cudaERNS_18TensorIteratorBaseEENKUlvE_clEvENKUlvE1_clEvEUliiE_EEEEvS5_RKT_EUliE_EEviT1_:
        /* <DEDUP_REMOVED lines=19> */
[----:B--2---:R-:W-:-:S05]  /*0130*/  VIMNMX R11, PT, PT, R4, R7, !PT ;  /* 0x00000007040b7248 */ /* 0x004fca0007fe0100 */
[----:B0-----:R0:W-:Y:S02]  /*0140*/  STG.E desc[UR6][R8.64], R11 ;  /* 0x0000000b08007986 */ /* 0x0011e4000c101906 */
.L_x_37403:
[----:B------:R-:W-:Y:S05]  /*0150*/  BSYNC.RECONVERGENT B0 ;  /* 0x0000000000007941 */ /* 0x000fea0003800200 */
.L_x_37402:
[----:B------:R-:W-:-:S13]  /*0160*/  ISETP.GE.AND P0, PT, R3, UR4, PT ;  /* 0x0000000403007c0c */ /* 0x000fda000bf06270 */
[----:B------:R-:W-:Y:S05]  /*0170*/  @P0 EXIT ;  /* 0x000000000000094d */ /* 0x000fea0003800000 */
[----:B------:R-:W1:Y:S08]  /*0180*/  LDC.64 R2, c[0x0][0x5f0] ;  /* 0x00017c00ff027b82 */ /* 0x000e700000000a00 */
[----:B------:R-:W2:Y:S01]  /*0190*/  LDC.64 R4, c[0x0][0x5f8] ;  /* 0x00017e00ff047b82 */ /* 0x000ea20000000a00 */
[----:B-1----:R-:W0:Y:S04]  /*01a0*/  LDG.E R2, desc[UR6][R2.64] ;  /* 0x0000000602027981 */ /* 0x002e28000c1e1900 */
[----:B--2---:R-:W0:Y:S03]  /*01b0*/  LDG.E R5, desc[UR6][R4.64] ;  /* 0x0000000604057981 */ /* 0x004e26000c1e1900 */
[----:B------:R-:W1:Y:S01]  /*01c0*/  LDC.64 R6, c[0x0][0x5e8] ;  /* 0x00017a00ff067b82 */ /* 0x000e620000000a00 */
[----:B0-----:R-:W-:-:S05]  /*01d0*/  VIMNMX R9, PT, PT, R2, R5, !PT ;  /* 0x0000000502097248 */ /* 0x001fca0007fe0100 */
[----:B-1----:R-:W-:Y:S01]  /*01e0*/  STG.E desc[UR6][R6.64], R9 ;  /* 0x0000000906007986 */ /* 0x002fe2000c101906 */
[----:B------:R-:W-:Y:S05]  /*01f0*/  EXIT ;  /* 0x000000000000794d */ /* 0x000fea0003800000 */
.L_x_37401:
        /* <DEDUP_REMOVED lines=355> */
.L_x_37406:
        /* <DEDUP_REMOVED lines=11> */
[----:B--2---:R-:W-:-:S05]  /*18e0*/  VIMNMX R11, PT, PT, R6, R9, !PT ;  /* 0x00000009060b7248 */ /* 0x004fca0007fe0100 */
[----:B------:R0:W-:Y:S02]  /*18f0*/  STG.E desc[UR6][R4.64], R11 ;  /* 0x0000000b04007986 */ /* 0x0001e4000c101906 */
.L_x_37405:
[----:B------:R-:W-:Y:S05]  /*1900*/  BSYNC.RECONVERGENT B0 ;  /* 0x0000000000007941 */ /* 0x000fea0003800200 */
.L_x_37404:
        /* <DEDUP_REMOVED lines=350> */
.L_x_37407:
        /* <DEDUP_REMOVED lines=10> */
[----:B--2---:R-:W-:-:S05]  /*2f90*/  VIMNMX R9, PT, PT, R4, R7, !PT ;  /* 0x0000000704097248 */ /* 0x004fca0007fe0100 */
[----:B------:R-:W-:Y:S01]  /*2fa0*/  STG.E desc[UR6][R2.64], R9 ;  /* 0x0000000902007986 */ /* 0x000fe2000c101906 */
[----:B------:R-:W-:Y:S05]  /*2fb0*/  EXIT ;  /* 0x000000000000794d */ /* 0x000fea0003800000 */
.L_x_37408:
        /* <DEDUP_REMOVED lines=12> */
.L_x_42015:


//--------------------- .text._ZN2at6native27unrolled_elementwise_kernelINS0_13BinaryFunctorIiiiZZZNS0_19maximum_kernel_cudaERNS_18TensorIteratorBaseEENKUlvE_clEvENKUlvE1_clEvEUliiE_EESt5arrayIPcLm3EELi4E23TrivialOffsetCalculatorILi2EjESC_ILi1EjENS0_6memory15LoadWithoutCastENSF_16StoreWithoutCastEEEviT_T0_T2_T3_T4_T5_ --------------------------
	.section	.text._ZN2at6native27unrolled_elementwise_kernelINS0_13BinaryFunctorIiiiZZZNS0_19maximum_kernel_cudaERNS_18TensorIteratorBaseEENKUlvE_clEvENKUlvE1_clEvEUliiE_EESt5arrayIPcLm3EELi4E23TrivialOffsetCalculatorILi2EjESC_ILi1EjENS0_6memory15LoadWithoutCastENSF_16StoreWithoutCastEEEviT_T0_T2_T3_T4_T5_,"ax",@progbits
	.align	128
        .global         _ZN2at6native27unrolled_elementwise_kernelINS0_13BinaryFunctorIiiiZZZNS0_19maximum_kernel_cudaERNS_18TensorIteratorBaseEENKUlvE_clEvENKUlvE1_clEvEUliiE_EESt5arrayIPcLm3EELi4E23TrivialOffsetCalculatorILi2EjESC_ILi1EjENS0_6memory15LoadWithoutCastENSF_16StoreWithoutCastEEEviT_T0_T2_T3_T4_T5_
        .type           _ZN2at6native27unrolled_elementwise_kernelINS0_13BinaryFunctorIiiiZZZNS0_19maximum_kernel_cudaERNS_18TensorIteratorBaseEENKUlvE_clEvENKUlvE1_clEvEUliiE_EESt5arrayIPcLm3EELi4E23TrivialOffsetCalculatorILi2EjESC_ILi1EjENS0_6memory15LoadWithoutCastENSF_16StoreWithoutCastEEEviT_T0_T2_T3_T4_T5_,@function
        .size           _ZN2at6native27unrolled_elementwise_kernelINS0_13BinaryFunctorIiiiZZZNS0_19maximum_kernel_cudaERNS_18TensorIteratorBaseEENKUlvE_clEvENKUlvE1_clEvEUliiE_EESt5arrayIPcLm3EELi4E23TrivialOffsetCalculatorILi2EjESC_ILi1EjENS0_6memory15LoadWithoutCastENSF_16StoreWithoutCastEEEviT_T0_T2_T3_T4_T5_,(.L_x_42016 - _ZN2at6native27unrolled_elementwise_kernelINS0_13BinaryFunctorIiiiZZZNS0_19maximum_kernel_cudaERNS_18TensorIteratorBaseEENKUlvE_clEvENKUlvE1_clEvEUliiE_EESt5arrayIPcLm3EELi4E23TrivialOffsetCalculatorILi2EjESC_ILi1EjENS0_6memory15LoadWithoutCastENSF_16StoreWithoutCastEEEviT_T0_T2_T3_T4_T5_)
        .other          _ZN2at6native27unrolled_elementwise_kernelINS0_13BinaryFunctorIiiiZZZNS0_19maximum_kernel_cudaERNS_18TensorIteratorBaseEENKUlvE_clEvENKUlvE1_clEvEUliiE_EESt5arrayIPcLm3EELi4E23TrivialOffsetCalculatorILi2EjESC_ILi1EjENS0_6memory15LoadWithoutCastENSF_16StoreWithoutCastEEEviT_T0_T2_T3_T4_T5_,@"STO_CUDA_ENTRY STV_DEFAULT"
_ZN2at6native27unrolled_elementwise_kernelINS0_13BinaryFunctorIiiiZZZNS0_19maximum_kernel_cudaERNS_18TensorIteratorBaseEENKUlvE_clEvENKUlvE1_clEvEUliiE_EESt5arrayIPcLm3EELi4E23TrivialOffsetCalculatorILi2EjESC_ILi1EjENS0_6memory15LoadWithoutCastENSF_16StoreWithoutCastEEEviT_T0_T2_T3_T4_T5_:
.text._ZN2at6native27unrolled_elementwise_kernelINS0_13BinaryFunctorIiiiZZZNS0_19maximum_kernel_cudaERNS_18TensorIteratorBaseEENKUlvE_clEvENKUlvE1_clEvEUliiE_EESt5arrayIPcLm3EELi4E23TrivialOffsetCalculatorILi2EjESC_ILi1EjENS0_6memory15LoadWithoutCastENSF_16StoreWithoutCastEEEviT_T0_T2_T3_T4_T5_:
        /* <DEDUP_REMOVED lines=51> */
[----:B----4-:R-:W-:-:S02]  /*0330*/  VIMNMX R23, PT, PT, R23, R20, !PT ;  /* 0x0000001417177248 */ /* 0x010fc40007fe0100 */
[----:B-----5:R-:W-:Y:S02]  /*0340*/  VIMNMX R13, PT, PT, R13, R24, !PT ;  /* 0x000000180d0d7248 */ /* 0x020fe40007fe0100 */
[----:B--2---:R-:W-:Y:S02]  /*0350*/  VIMNMX R21, PT, PT, R21, R22, !PT ;  /* 0x0000001615157248 */ /* 0x004fe40007fe0100 */
[----:B---3--:R-:W-:Y:S01]  /*0360*/  VIMNMX R15, PT, PT, R15, R12, !PT ;  /* 0x0000000c0f0f7248 */ /* 0x008fe20007fe0100 */
        /* <DEDUP_REMOVED lines=14> */
.L_x_37411:
[----:B------:R-:W-:Y:S05]  /*0450*/  BSYNC.RELIABLE B1 ;  /* 0x0000000000017941 */ /* 0x000fea0003800100 */
.L_x_37410:
[----:B------:R-:W-:-:S13]  /*0460*/  ISETP.GE.AND P0, PT, R19, R18, PT ;  /* 0x000000121300720c */ /* 0x000fda0003f06270 */
[----:B0-----:R-:W0:Y:S01]  /*0470*/  @!P0 LDC.64 R2, c[0x0][0x388] ;  /* 0x0000e200ff028b82 */ /* 0x001e220000000a00 */
[----:B------:R-:W-:Y:S01]  /*0480*/  @!P0 IMAD R5, R0, 0x200, R19 ;  /* 0x0000020000058824 */ /* 0x000fe200078e0213 */
[----:B------:R-:W-:-:S03]  /*0490*/  @!P0 IADD3 R19, PT, PT, R19, 0x80, RZ ;  /* 0x0000008013138810 */ /* 0x000fc60007ffe0ff */
[----:B0-----:R-:W-:-:S05]  /*04a0*/  @!P0 IMAD.WIDE.U32 R2, R5, 0x4, R2 ;  /* 0x0000000405028825 */ /* 0x001fca00078e0002 */
[----:B------:R1:W-:Y:S02]  /*04b0*/  @!P0 STG.E desc[UR4][R2.64], R13 ;  /* 0x0000000d02008986 */ /* 0x0003e4000c101904 */
.L_x_37412:
[----:B------:R-:W-:Y:S05]  /*04c0*/  BSYNC.RECONVERGENT B0 ;  /* 0x0000000000007941 */ /* 0x000fea0003800200 */
.L_x_37409:
        /* <DEDUP_REMOVED lines=8> */
.L_x_37413:
        /* <DEDUP_REMOVED lines=11> */
.L_x_42016:


//--------------------- .text._ZN2at6native29vectorized_elementwise_kernelILi2ENS0_13BinaryFunctorIiiiZZZNS0_19maximum_kernel_cudaERNS_18TensorIteratorBaseEENKUlvE_clEvENKUlvE1_clEvEUliiE_EESt5arrayIPcLm3EEEEviT0_T1_ --------------------------
	.section	.text._ZN2at6native29vectorized_elementwise_kernelILi2ENS0_13BinaryFunctorIiiiZZZNS0_19maximum_kernel_cudaERNS_18TensorIteratorBaseEENKUlvE_clEvENKUlvE1_clEvEUliiE_EESt5arrayIPcLm3EEEEviT0_T1_,"ax",@progbits
	.align	128
        .global         _ZN2at6native29vectorized_elementwise_kernelILi2ENS0_13BinaryFunctorIiiiZZZNS0_19maximum_kernel_cudaERNS_18TensorIteratorBaseEENKUlvE_clEvENKUlvE1_clEvEUliiE_EESt5arrayIPcLm3EEEEviT0_T1_
        .type           _ZN2at6native29vectorized_elementwise_kernelILi2ENS0_13BinaryFunctorIiiiZZZNS0_19maximum_kernel_cudaERNS_18TensorIteratorBaseEENKUlvE_clEvENKUlvE1_clEvEUliiE_EESt5arrayIPcLm3EEEEviT0_T1_,@function
        .size           _ZN2at6native29vectorized_elementwise_kernelILi2ENS0_13BinaryFunctorIiiiZZZNS0_19maximum_kernel_cudaERNS_18TensorIteratorBaseEENKUlvE_clEvENKUlvE1_clEvEUliiE_EESt5arrayIPcLm3EEEEviT0_T1_,(.L_x_42017 - _ZN2at6native29vectorized_elementwise_kernelILi2ENS0_13BinaryFunctorIiiiZZZNS0_19maximum_kernel_cudaERNS_18TensorIteratorBaseEENKUlvE_clEvENKUlvE1_clEvEUliiE_EESt5arrayIPcLm3EEEEviT0_T1_)
        .other          _ZN2at6native29vectorized_elementwise_kernelILi2ENS0_13BinaryFunctorIiiiZZZNS0_19maximum_kernel_cudaERNS_18TensorIteratorBaseEENKUlvE_clEvENKUlvE1_clEvEUliiE_EESt5arrayIPcLm3EEEEviT0_T1_,@"STO_CUDA_ENTRY STV_DEFAULT"
_ZN2at6native29vectorized_elementwise_kernelILi2ENS0_13BinaryFunctorIiiiZZZNS0_19maximum_kernel_cudaERNS_18TensorIteratorBaseEENKUlvE_clEvENKUlvE1_clEvEUliiE_EESt5arrayIPcLm3EEEEviT0_T1_:
.text._ZN2at6native29vectorized_elementwise_kernelILi2ENS0_13BinaryFunctorIiiiZZZNS0_19maximum_kernel_cudaERNS_18TensorIteratorBaseEENKUlvE_clEvENKUlvE1_clEvEUliiE_EESt5arrayIPcLm3EEEEviT0_T1_:
        /* <DEDUP_REMOVED lines=95> */
[----:B--2---:R-:W-:-:S02]  /*05f0*/  VIMNMX R8, PT, PT, R8, R11, !PT ;  /* 0x0000000b08087248 */ /* 0x004fc40007fe0100 */
[----:B----4-:R-:W-:Y:S02]  /*0600*/  VIMNMX R4, PT, PT, R21, R4, !PT ;  /* 0x0000000415047248 */ /* 0x010fe40007fe0100 */
[----:B------:R-:W-:Y:S02]  /*0610*/  VIMNMX R5, PT, PT, R10, R5, !PT ;  /* 0x000000050a057248 */ /* 0x000fe40007fe0100 */
[----:B------:R-:W-:Y:S02]  /*0620*/  VIMNMX R6, PT, PT, R23, R6, !PT ;  /* 0x0000000617067248 */ /* 0x000fe40007fe0100 */
[----:B-----5:R-:W-:Y:S02]  /*0630*/  VIMNMX R22, PT, PT, R27, R22, !PT ;  /* 0x000000161b167248 */ /* 0x020fe40007fe0100 */
[----:B---3--:R-:W-:Y:S02]  /*0640*/  VIMNMX R7, PT, PT, R20, R7, !PT ;  /* 0x0000000714077248 */ /* 0x008fe40007fe0100 */
[----:B------:R-:W-:-:S02]  /*0650*/  VIMNMX R24, PT, PT, R25, R24, !PT ;  /* 0x0000001819187248 */ /* 0x000fc40007fe0100 */
[----:B------:R-:W-:Y:S01]  /*0660*/  VIMNMX R9, PT, PT, R9, R26, !PT ;  /* 0x0000001a09097248 */ /* 0x000fe20007fe0100 */
        /* <DEDUP_REMOVED lines=13> */
.L_x_37417:
[----:B------:R-:W-:-:S13]  /*0740*/  ISETP.GE.U32.AND P0, PT, R3, R2, PT ;  /* 0x000000020300720c */ /* 0x000fda0003f06070 */
[----:B------:R-:W-:Y:S05]  /*0750*/  @P0 BRA `(.L_x_37419) ;  /* 0x0000000000300947 */ /* 0x000fea0003800000 */
[----:B0-----:R-:W0:Y:S01]  /*0760*/  LDC.64 R10, c[0x0][0x388] ;  /* 0x0000e200ff0a7b82 */ /* 0x001e220000000a00 */
[----:B------:R-:W-:Y:S01]  /*0770*/  IADD3 R13, PT, PT, R0, R3, RZ ;  /* 0x00000003000d7210 */ /* 0x000fe20007ffe0ff */
[----:B------:R-:W-:-:S04]  /*0780*/  VIADD R3, R3, 0x80 ;  /* 0x0000008003037836 */ /* 0x000fc80000000000 */
[----:B0-----:R-:W-:-:S05]  /*0790*/  IMAD.WIDE.U32 R10, R13, 0x4, R10 ;  /* 0x000000040d0a7825 */ /* 0x001fca00078e000a */
[----:B------:R1:W-:Y:S02]  /*07a0*/  STG.E desc[UR4][R10.64], R5 ;  /* 0x000000050a007986 */ /* 0x0003e4000c101904 */
.L_x_37418:
[----:B------:R-:W-:-:S13]  /*07b0*/  ISETP.GE.U32.AND P0, PT, R3, R2, PT ;  /* 0x000000020300720c */ /* 0x000fda0003f06070 */
[----:B------:R-:W-:Y:S05]  /*07c0*/  @P0 BRA `(.L_x_37420) ;  /* 0x0000000000300947 */ /* 0x000fea0003800000 */
[----:B-1----:R-:W1:Y:S01]  /*07d0*/  LDC.64 R4, c[0x0][0x388] ;  /* 0x0000e200ff047b82 */ /* 0x002e620000000a00 */
[----:B0-----:R-:W-:Y:S01]  /*07e0*/  IADD3 R11, PT, PT, R0, R3, RZ ;  /* 0x00000003000b7210 */ /* 0x001fe20007ffe0ff */
[----:B------:R-:W-:-:S04]  /*07f0*/  VIADD R3, R3, 0x80 ;  /* 0x0000008003037836 */ /* 0x000fc80000000000 */
[----:B-1----:R-:W-:-:S05]  /*0800*/  IMAD.WIDE.U32 R4, R11, 0x4, R4 ;  /* 0x000000040b047825 */ /* 0x002fca00078e0004 */
[----:B------:R1:W-:Y:S02]  /*0810*/  STG.E desc[UR4][R4.64], R6 ;  /* 0x0000000604007986 */ /* 0x0003e4000c101904 */
.L_x_37419:
[----:B------:R-:W-:-:S13]  /*0820*/  ISETP.GE.U32.AND P0, PT, R3, R2, PT ;  /* 0x000000020300720c */ /* 0x000fda0003f06070 */
[----:B------:R-:W-:Y:S05]  /*0830*/  @P0 BRA `(.L_x_37421) ;  /* 0x0000000000340947 */ /* 0x000fea0003800000 */
[----:B01----:R-:W0:Y:S01]  /*0840*/  LDC.64 R4, c[0x0][0x388] ;  /* 0x0000e200ff047b82 */ /* 0x003e220000000a00 */
[----:B------:R-:W-:Y:S01]  /*0850*/  IADD3 R11, PT, PT, R0, R3, RZ ;  /* 0x00000003000b7210 */ /* 0x000fe20007ffe0ff */
[----:B------:R-:W-:-:S04]  /*0860*/  VIADD R3, R3, 0x80 ;  /* 0x0000008003037836 */ /* 0x000fc80000000000 */
[----:B0-----:R-:W-:-:S05]  /*0870*/  IMAD.WIDE.U32 R4, R11, 0x4, R4 ;  /* 0x000000040b047825 */ /* 0x001fca00078e0004 */
[----:B------:R2:W-:Y:S02]  /*0880*/  STG.E desc[UR4][R4.64], R7 ;  /* 0x0000000704007986 */ /* 0x0005e4000c101904 */
.L_x_37420:
        /* <DEDUP_REMOVED lines=8> */
.L_x_37421:
[----:B------:R-:W-:Y:S05]  /*0910*/  BSYNC.RELIABLE B1 ;  /* 0x0000000000017941 */ /* 0x000fea0003800100 */
.L_x_37416:
[----:B------:R-:W-:-:S13]  /*0920*/  ISETP.GE.U32.AND P0, PT, R3, R2, PT ;  /* 0x000000020300720c */ /* 0x000fda0003f06070 */
[----:B012---:R-:W0:Y:S01]  /*0930*/  @!P0 LDC.64 R4, c[0x0][0x388] ;  /* 0x0000e200ff048b82 */ /* 0x007e220000000a00 */
[----:B------:R-:W-:Y:S01]  /*0940*/  @!P0 IADD3 R7, PT, PT, R0, R3, RZ ;  /* 0x0000000300078210 */ /* 0x000fe20007ffe0ff */
[----:B------:R-:W-:-:S04]  /*0950*/  @!P0 VIADD R3, R3, 0x80 ;  /* 0x0000008003038836 */ /* 0x000fc80000000000 */
[----:B0-----:R-:W-:-:S05]  /*0960*/  @!P0 IMAD.WIDE.U32 R4, R7, 0x4, R4 ;  /* 0x0000000407048825 */ /* 0x001fca00078e0004 */
[----:B------:R3:W-:Y:S02]  /*0970*/  @!P0 STG.E desc[UR4][R4.64], R9 ;  /* 0x0000000904008986 */ /* 0x0007e4000c101904 */
.L_x_37422:
[----:B------:R-:W-:Y:S05]  /*0980*/  BSYNC.RECONVERGENT B0 ;  /* 0x0000000000007941 */ /* 0x000fea0003800200 */
.L_x_37415:
        /* <DEDUP_REMOVED lines=8> */
.L_x_37414:
        /* <DEDUP_REMOVED lines=18> */
[----:B--2---:R-:W-:Y:S02]  /*0b30*/  VIMNMX R22, PT, PT, R22, R24, !PT ;  /* 0x0000001816167248 */ /* 0x004fe40007fe0100 */
[----:B------:R-:W-:Y:S02]  /*0b40*/  VIMNMX R23, PT, PT, R23, R25, !PT ;  /* 0x0000001917177248 */ /* 0x000fe40007fe0100 */
[----:B----4-:R-:W-:Y:S02]  /*0b50*/  VIMNMX R8, PT, PT, R12, R8, !PT ;  /* 0x000000080c087248 */ /* 0x010fe40007fe0100 */
[----:B------:R-:W-:Y:S02]  /*0b60*/  VIMNMX R9, PT, PT, R13, R9, !PT ;  /* 0x000000090d097248 */ /* 0x000fe40007fe0100 */
[----:B-----5:R-:W-:Y:S02]  /*0b70*/  VIMNMX R4, PT, PT, R4, R6, !PT ;  /* 0x0000000604047248 */ /* 0x020fe40007fe0100 */
[----:B------:R-:W-:Y:S01]  /*0b80*/  VIMNMX R5, PT, PT, R5, R7, !PT ;  /* 0x0000000705057248 */ /* 0x000fe20007fe0100 */
[----:B------:R-:W-:Y:S01]  /*0b90*/  STG.E.64 desc[UR4][R20.64], R22 ;  /* 0x0000001614007986 */ /* 0x000fe2000c101b04 */
[----:B------:R-:W-:-:S02]  /*0ba0*/  VIMNMX R10, PT, PT, R10, R14, !PT ;  /* 0x0000000e0a0a7248 */ /* 0x000fc40007fe0100 */
[----:B------:R-:W-:Y:S01]  /*0bb0*/  VIMNMX R11, PT, PT, R11, R15, !PT ;  /* 0x0000000f0b0b7248 */ /* 0x000fe20007fe0100 */
[----:B------:R-:W-:Y:S04]  /*0bc0*/  STG.E.64 desc[UR4][R20.64+0x400], R8 ;  /* 0x0004000814007986 */ /* 0x000fe8000c101b04 */
[----:B------:R-:W-:Y:S04]  /*0bd0*/  STG.E.64 desc[UR4][R20.64+0x800], R4 ;  /* 0x0008000414007986 */ /* 0x000fe8000c101b04 */
[----:B------:R-:W-:Y:S01]  /*0be0*/  STG.E.64 desc[UR4][R20.64+0xc00], R10 ;  /* 0x000c000a14007986 */ /* 0x000fe2000c101b04 */
[----:B------:R-:W-:Y:S05]  /*0bf0*/  EXIT ;  /* 0x000000000000794d */ /* 0x000fea0003800000 */
.L_x_37423:
        /* <DEDUP_REMOVED lines=16> */
.L_x_42017:


//--------------------- .text._ZN2at6native29vectorized_elementwise_kernelILi4ENS0_13BinaryFunctorIiiiZZZNS0_19maximum_kernel_cudaERNS_18TensorIteratorBaseEENKUlvE_clEvENKUlvE1_clEvEUliiE_EESt5arrayIPcLm3EEEEviT0_T1_ --------------------------
	.section	.text._ZN2at6native29vectorized_elementwise_kernelILi4ENS0_13BinaryFunctorIiiiZZZNS0_19maximum_kernel_cudaERNS_18TensorIteratorBaseEENKUlvE_clEvENKUlvE1_clEvEUliiE_EESt5arrayIPcLm3EEEEviT0_T1_,"ax",@progbits
	.align	128
        .global         _ZN2at6native29vectorized_elementwise_kernelILi4ENS0_13BinaryFunctorIiiiZZZNS0_19maximum_kernel_cudaERNS_18TensorIteratorBaseEENKUlvE_clEvENKUlvE1_clEvEUliiE_EESt5arrayIPcLm3EEEEviT0_T1_
        .type           _ZN2at6native29vectorized_elementwise_kernelILi4ENS0_13BinaryFunctorIiiiZZZNS0_19maximum_kernel_cudaERNS_18TensorIteratorBaseEENKUlvE_clEvENKUlvE1_clEvEUliiE_EESt5arrayIPcLm3EEEEviT0_T1_,@function
        .size           _ZN2at6native29vectorized_elementwise_kernelILi4ENS0_13BinaryFunctorIiiiZZZNS0_19maximum_kernel_cudaERNS_18TensorIteratorBaseEENKUlvE_clEvENKUlvE1_clEvEUliiE_EESt5arrayIPcLm3EEEEviT0_T1_,(.L_x_42018 - _ZN2at6native29vectorized_elementwise_kernelILi4ENS0_13BinaryFunctorIiiiZZZNS0_19maximum_kernel_cudaERNS_18TensorIteratorBaseEENKUlvE_clEvENKUlvE1_clEvEUliiE_EESt5arrayIPcLm3EEEEviT0_T1_)
        .other          _ZN2at6native29vectorized_elementwise_kernelILi4ENS0_13BinaryFunctorIiiiZZZNS0_19maximum_kernel_cudaERNS_18TensorIteratorBaseEENKUlvE_clEvENKUlvE1_clEvEUliiE_EESt5arrayIPcLm3EEEEviT0_T1_,@"STO_CUDA_ENTRY STV_DEFAULT"
_ZN2at6native29vectorized_elementwise_kernelILi4ENS0_13BinaryFunctorIiiiZZZNS0_19maximum_kernel_cudaERNS_18TensorIteratorBaseEENKUlvE_clEvENKUlvE1_clEvEUliiE_EESt5arrayIPcLm3EEEEviT0_T1_:
.text._ZN2at6native29vectorized_elementwise_kernelILi4ENS0_13BinaryFunctorIiiiZZZNS0_19maximum_kernel_cudaERNS_18TensorIteratorBaseEENKUlvE_clEvENKUlvE1_clEvEUliiE_EESt5arrayIPcLm3EEEEviT0_T1_:
        /* <DEDUP_REMOVED lines=116> */
.L_x_37427:
[----:B------:R-:W-:-:S13]  /*0740*/  ISETP.GE.U32.AND P0, PT, R3, R2, PT ;  /* 0x000000020300720c */ /* 0x000fda0003f06070 */
[----:B------:R-:W-:Y:S05]  /*0750*/  @P0 BRA `(.L_x_37429) ;  /* 0x0000000000300947 */ /* 0x000fea0003800000 */
[----:B0-----:R-:W0:Y:S01]  /*0760*/  LDC.64 R10, c[0x0][0x388] ;  /* 0x0000e200ff0a7b82 */ /* 0x001e220000000a00 */
[----:B------:R-:W-:Y:S01]  /*0770*/  IADD3 R13, PT, PT, R0, R3, RZ ;  /* 0x00000003000d7210 */ /* 0x000fe20007ffe0ff */
[----:B------:R-:W-:-:S04]  /*0780*/  VIADD R3, R3, 0x80 ;  /* 0x0000008003037836 */ /* 0x000fc80000000000 */
[----:B0-----:R-:W-:-:S05]  /*0790*/  IMAD.WIDE.U32 R10, R13, 0x4, R10 ;  /* 0x000000040d0a7825 */ /* 0x001fca00078e000a */
[----:B------:R1:W-:Y:S02]  /*07a0*/  STG.E desc[UR4][R10.64], R5 ;  /* 0x000000050a007986 */ /* 0x0003e4000c101904 */
.L_x_37428:
[----:B------:R-:W-:-:S13]  /*07b0*/  ISETP.GE.U32.AND P0, PT, R3, R2, PT ;  /* 0x000000020300720c */ /* 0x000fda0003f06070 */
[----:B------:R-:W-:Y:S05]  /*07c0*/  @P0 BRA `(.L_x_37430) ;  /* 0x0000000000300947 */ /* 0x000fea0003800000 */
[----:B-1----:R-:W1:Y:S01]  /*07d0*/  LDC.64 R4, c[0x0][0x388] ;  /* 0x0000e200ff047b82 */ /* 0x002e620000000a00 */
[----:B0-----:R-:W-:Y:S01]  /*07e0*/  IADD3 R11, PT, PT, R0, R3, RZ ;  /* 0x00000003000b7210 */ /* 0x001fe20007ffe0ff */
[----:B------:R-:W-:-:S04]  /*07f0*/  VIADD R3, R3, 0x80 ;  /* 0x0000008003037836 */ /* 0x000fc80000000000 */
[----:B-1----:R-:W-:-:S05]  /*0800*/  IMAD.WIDE.U32 R4, R11, 0x4, R4 ;  /* 0x000000040b047825 */ /* 0x002fca00078e0004 */
[----:B------:R1:W-:Y:S02]  /*0810*/  STG.E desc[UR4][R4.64], R6 ;  /* 0x0000000604007986 */ /* 0x0003e4000c101904 */
.L_x_37429:
[----:B------:R-:W-:-:S13]  /*0820*/  ISETP.GE.U32.AND P0, PT, R3, R2, PT ;  /* 0x000000020300720c */ /* 0x000fda0003f06070 */
[----:B------:R-:W-:Y:S05]  /*0830*/  @P0 BRA `(.L_x_37431) ;  /* 0x0000000000340947 */ /* 0x000fea0003800000 */
[----:B01----:R-:W0:Y:S01]  /*0840*/  LDC.64 R4, c[0x0][0x388] ;  /* 0x0000e200ff047b82 */ /* 0x003e220000000a00 */
[----:B------:R-:W-:Y:S01]  /*0850*/  IADD3 R11, PT, PT, R0, R3, RZ ;  /* 0x00000003000b7210 */ /* 0x000fe20007ffe0ff */
[----:B------:R-:W-:-:S04]  /*0860*/  VIADD R3, R3, 0x80 ;  /* 0x0000008003037836 */ /* 0x000fc80000000000 */
[----:B0-----:R-:W-:-:S05]  /*0870*/  IMAD.WIDE.U32 R4, R11, 0x4, R4 ;  /* 0x000000040b047825 */ /* 0x001fca00078e0004 */
[----:B------:R2:W-:Y:S02]  /*0880*/  STG.E desc[UR4][R4.64], R7 ;  /* 0x0000000704007986 */ /* 0x0005e4000c101904 */
.L_x_37430:
        /* <DEDUP_REMOVED lines=8> */
.L_x_37431:
[----:B------:R-:W-:Y:S05]  /*0910*/  BSYNC.RELIABLE B1 ;  /* 0x0000000000017941 */ /* 0x000fea0003800100 */
.L_x_37426:
[----:B------:R-:W-:-:S13]  /*0920*/  ISETP.GE.U32.AND P0, PT, R3, R2, PT ;  /* 0x000000020300720c */ /* 0x000fda0003f06070 */
[----:B012---:R-:W0:Y:S01]  /*0930*/  @!P0 LDC.64 R4, c[0x0][0x388] ;  /* 0x0000e200ff048b82 */ /* 0x007e220000000a00 */
[----:B------:R-:W-:Y:S01]  /*0940*/  @!P0 IADD3 R7, PT, PT, R0, R3, RZ ;  /* 0x0000000300078210 */ /* 0x000fe20007ffe0ff */
[----:B------:R-:W-:-:S04]  /*0950*/  @!P0 VIADD R3, R3, 0x80 ;  /* 0x0000008003038836 */ /* 0x000fc80000000000 */
[----:B0-----:R-:W-:-:S05]  /*0960*/  @!P0 IMAD.WIDE.U32 R4, R7, 0x4, R4 ;  /* 0x0000000407048825 */ /* 0x001fca00078e0004 */
[----:B------:R3:W-:Y:S02]  /*0970*/  @!P0 STG.E desc[UR4][R4.64], R9 ;  /* 0x0000000904008986 */ /* 0x0007e4000c101904 */
.L_x_37432:
[----:B------:R-:W-:Y:S05]  /*0980*/  BSYNC.RECONVERGENT B0 ;  /* 0x0000000000007941 */ /* 0x000fea0003800200 */
.L_x_37425:
        /* <DEDUP_REMOVED lines=8> */
.L_x_37424:
        /* <DEDUP_REMOVED lines=14> */
[----:B--2---:R-:W-:Y:S02]  /*0af0*/  VIMNMX R12, PT, PT, R12, R16, !PT ;  /* 0x000000100c0c7248 */ /* 0x004fe40007fe0100 */
[----:B------:R-:W-:Y:S02]  /*0b00*/  VIMNMX R13, PT, PT, R13, R17, !PT ;  /* 0x000000110d0d7248 */ /* 0x000fe40007fe0100 */
[----:B------:R-:W-:Y:S02]  /*0b10*/  VIMNMX R14, PT, PT, R14, R18, !PT ;  /* 0x000000120e0e7248 */ /* 0x000fe40007fe0100 */
[----:B------:R-:W-:Y:S02]  /*0b20*/  VIMNMX R15, PT, PT, R15, R19, !PT ;  /* 0x000000130f0f7248 */ /* 0x000fe40007fe0100 */
[----:B----4-:R-:W-:Y:S02]  /*0b30*/  VIMNMX R4, PT, PT, R8, R4, !PT ;  /* 0x0000000408047248 */ /* 0x010fe40007fe0100 */
[----:B------:R-:W-:-:S02]  /*0b40*/  VIMNMX R5, PT, PT, R9, R5, !PT ;  /* 0x0000000509057248 */ /* 0x000fc40007fe0100 */
[----:B------:R-:W-:Y:S02]  /*0b50*/  VIMNMX R6, PT, PT, R10, R6, !PT ;  /* 0x000000060a067248 */ /* 0x000fe40007fe0100 */
[----:B------:R-:W-:Y:S01]  /*0b60*/  VIMNMX R7, PT, PT, R11, R7, !PT ;  /* 0x000000070b077248 */ /* 0x000fe20007fe0100 */
[----:B------:R-:W-:Y:S04]  /*0b70*/  STG.E.128 desc[UR4][R24.64], R12 ;  /* 0x0000000c18007986 */ /* 0x000fe8000c101d04 */
[----:B------:R-:W-:Y:S01]  /*0b80*/  STG.E.128 desc[UR4][R24.64+0x800], R4 ;  /* 0x0008000418007986 */ /* 0x000fe2000c101d04 */
[----:B------:R-:W-:Y:S05]  /*0b90*/  EXIT ;  /* 0x000000000000794d */ /* 0x000fea0003800000 */
.L_x_37433:
        /* <DEDUP_REMOVED lines=14> */
.L_x_42018:


//--------------------- .text._ZN2at6native29vectorized_elementwise_kernelILi8ENS0_13BinaryFunctorIiiiZZZNS0_19maximum_kernel_cudaERNS_18TensorIteratorBaseEENKUlvE_clEvENKUlvE1_clEvEUliiE_EESt5arrayIPcLm3EEEEviT0_T1_ --------------------------
	.section	.text._ZN2at6native29vectorized_elementwise_kernelILi8ENS0_13BinaryFunctorIiiiZZZNS0_19maximum_kernel_cudaERNS_18TensorIteratorBaseEENKUlvE_clEvENKUlvE1_clEvEUliiE_EESt5arrayIPcLm3EEEEviT0_T1_,"ax",@progbits
	.align	128
        .global         _ZN2at6native29vectorized_elementwise_kernelILi8ENS0_13BinaryFunctorIiiiZZZNS0_19maximum_kernel_cudaERNS_18TensorIteratorBaseEENKUlvE_clEvENKUlvE1_clEvEUliiE_EESt5arrayIPcLm3EEEEviT0_T1_
        .type           _ZN2at6native29vectorized_elementwise_kernelILi8ENS0_13BinaryFunctorIiiiZZZNS0_19maximum_kernel_cudaERNS_18TensorIteratorBaseEENKUlvE_clEvENKUlvE1_clEvEUliiE_EESt5arrayIPcLm3EEEEviT0_T1_,@function
        .size           _ZN2at6native29vectorized_elementwise_kernelILi8ENS0_13BinaryFunctorIiiiZZZNS0_19maximum_kernel_cudaERNS_18TensorIteratorBaseEENKUlvE_clEvENKUlvE1_clEvEUliiE_EESt5arrayIPcLm3EEEEviT0_T1_,(.L_x_42019 - _ZN2at6native29vectorized_elementwise_kernelILi8ENS0_13BinaryFunctorIiiiZZZNS0_19maximum_kernel_cudaERNS_18TensorIteratorBaseEENKUlvE_clEvENKUlvE1_clEvEUliiE_EESt5arrayIPcLm3EEEEviT0_T1_)
        .other          _ZN2at6native29vectorized_elementwise_kernelILi8ENS0_13BinaryFunctorIiiiZZZNS0_19maximum_kernel_cudaERNS_18TensorIteratorBaseEENKUlvE_clEvENKUlvE1_clEvEUliiE_EESt5arrayIPcLm3EEEEviT0_T1_,@"STO_CUDA_ENTRY STV_DEFAULT"
_ZN2at6native29vectorized_elementwise_kernelILi8ENS0_13BinaryFunctorIiiiZZZNS0_19maximum_kernel_cudaERNS_18TensorIteratorBaseEENKUlvE_clEvENKUlvE1_clEvEUliiE_EESt5arrayIPcLm3EEEEviT0_T1_:
.text._ZN2at6native29vectorized_elementwise_kernelILi8ENS0_13BinaryFunctorIiiiZZZNS0_19maximum_kernel_cudaERNS_18TensorIteratorBaseEENKUlvE_clEvENKUlvE1_clEvEUliiE_EESt5arrayIPcLm3EEEEviT0_T1_:
        /* <DEDUP_REMOVED lines=116> */
.L_x_37437:
[----:B------:R-:W-:-:S13]  /*0740*/  ISETP.GE.U32.AND P0, PT, R3, R2, PT ;  /* 0x000000020300720c */ /* 0x000fda0003f06070 */
[----:B------:R-:W-:Y:S05]  /*0750*/  @P0 BRA `(.L_x_37439) ;  /* 0x0000000000300947 */ /* 0x000fea0003800000 */
[----:B0-----:R-:W0:Y:S01]  /*0760*/  LDC.64 R10, c[0x0][0x388] ;  /* 0x0000e200ff0a7b82 */ /* 0x001e220000000a00 */
[----:B------:R-:W-:Y:S01]  /*0770*/  IADD3 R13, PT, PT, R0, R3, RZ ;  /* 0x00000003000d7210 */ /* 0x000fe20007ffe0ff */
[----:B------:R-:W-:-:S04]  /*0780*/  VIADD R3, R3, 0x80 ;  /* 0x0000008003037836 */ /* 0x000fc80000000000 */
[----:B0-----:R-:W-:-:S05]  /*0790*/  IMAD.WIDE.U32 R10, R13, 0x4, R10 ;  /* 0x000000040d0a7825 */ /* 0x001fca00078e000a */
[----:B------:R1:W-:Y:S02]  /*07a0*/  STG.E desc[UR4][R10.64], R5 ;  /* 0x000000050a007986 */ /* 0x0003e4000c101904 */
.L_x_37438:
[----:B------:R-:W-:-:S13]  /*07b0*/  ISETP.GE.U32.AND P0, PT, R3, R2, PT ;  /* 0x000000020300720c */ /* 0x000fda0003f06070 */
[----:B------:R-:W-:Y:S05]  /*07c0*/  @P0 BRA `(.L_x_37440) ;  /* 0x0000000000300947 */ /* 0x000fea0003800000 */
[----:B-1----:R-:W1:Y:S01]  /*07d0*/  LDC.64 R4, c[0x0][0x388] ;  /* 0x0000e200ff047b82 */ /* 0x002e620000000a00 */
[----:B0-----:R-:W-:Y:S01]  /*07e0*/  IADD3 R11, PT, PT, R0, R3, RZ ;  /* 0x00000003000b7210 */ /* 0x001fe20007ffe0ff */
[----:B------:R-:W-:-:S04]  /*07f0*/  VIADD R3, R3, 0x80 ;  /* 0x0000008003037836 */ /* 0x000fc80000000000 */
[----:B-1----:R-:W-:-:S05]  /*0800*/  IMAD.WIDE.U32 R4, R11, 0x4, R4 ;  /* 0x000000040b047825 */ /* 0x002fca00078e0004 */
[----:B------:R1:W-:Y:S02]  /*0810*/  STG.E desc[UR4][R4.64], R6 ;  /* 0x0000000604007986 */ /* 0x0003e4000c101904 */
.L_x_37439:
[----:B------:R-:W-:-:S13]  /*0820*/  ISETP.GE.U32.AND P0, PT, R3, R2, PT ;  /* 0x000000020300720c */ /* 0x000fda0003f06070 */
[----:B------:R-:W-:Y:S05]  /*0830*/  @P0 BRA `(.L_x_37441) ;  /* 0x0000000000340947 */ /* 0x000fea0003800000 */
[----:B01----:R-:W0:Y:S01]  /*0840*/  LDC.64 R4, c[0x0][0x388] ;  /* 0x0000e200ff047b82 */ /* 0x003e220000000a00 */
[----:B------:R-:W-:Y:S01]  /*0850*/  IADD3 R11, PT, PT, R0, R3, RZ ;  /* 0x00000003000b7210 */ /* 0x000fe20007ffe0ff */
[----:B------:R-:W-:-:S04]  /*0860*/  VIADD R3, R3, 0x80 ;  /* 0x0000008003037836 */ /* 0x000fc80000000000 */
[----:B0-----:R-:W-:-:S05]  /*0870*/  IMAD.WIDE.U32 R4, R11, 0x4, R4 ;  /* 0x000000040b047825 */ /* 0x001fca00078e0004 */
[----:B------:R2:W-:Y:S02]  /*0880*/  STG.E desc[UR4][R4.64], R7 ;  /* 0x0000000704007986 */ /* 0x0005e4000c101904 */
.L_x_37440:
        /* <DEDUP_REMOVED lines=8> */
.L_x_37441:
[----:B------:R-:W-:Y:S05]  /*0910*/  BSYNC.RELIABLE B1 ;  /* 0x0000000000017941 */ /* 0x000fea0003800100 */
.L_x_37436:
[----:B------:R-:W-:-:S13]  /*0920*/  ISETP.GE.U32.AND P0, PT, R3, R2, PT ;  /* 0x000000020300720c */ /* 0x000fda0003f06070 */
[----:B012---:R-:W0:Y:S01]  /*0930*/  @!P0 LDC.64 R4, c[0x0][0x388] ;  /* 0x0000e200ff048b82 */ /* 0x007e220000000a00 */
[----:B------:R-:W-:Y:S01]  /*0940*/  @!P0 IADD3 R7, PT, PT, R0, R3, RZ ;  /* 0x0000000300078210 */ /* 0x000fe20007ffe0ff */
[----:B------:R-:W-:-:S04]  /*0950*/  @!P0 VIADD R3, R3, 0x80 ;  /* 0x0000008003038836 */ /* 0x000fc80000000000 */
[----:B0-----:R-:W-:-:S05]  /*0960*/  @!P0 IMAD.WIDE.U32 R4, R7, 0x4, R4 ;  /* 0x0000000407048825 */ /* 0x001fca00078e0004 */
[----:B------:R3:W-:Y:S02]  /*0970*/  @!P0 STG.E desc[UR4][R4.64], R9 ;  /* 0x0000000904008986 */ /* 0x0007e4000c101904 */
.L_x_37442:
[----:B------:R-:W-:Y:S05]  /*0980*/  BSYNC.RECONVERGENT B0 ;  /* 0x0000000000007941 */ /* 0x000fea0003800200 */
.L_x_37435:
        /* <DEDUP_REMOVED lines=8> */
.L_x_37434:
        /* <DEDUP_REMOVED lines=12> */
[----:B--2---:R-:W-:Y:S02]  /*0ad0*/  VIMNMX R12, PT, PT, R12, R16, !PT ;  /* 0x000000100c0c7248 */ /* 0x004fe40007fe0100 */
[----:B------:R-:W-:Y:S02]  /*0ae0*/  VIMNMX R13, PT, PT, R13, R17, !PT ;  /* 0x000000110d0d7248 */ /* 0x000fe40007fe0100 */
[----:B------:R-:W-:Y:S02]  /*0af0*/  VIMNMX R14, PT, PT, R14, R18, !PT ;  /* 0x000000120e0e7248 */ /* 0x000fe40007fe0100 */
[----:B------:R-:W-:Y:S02]  /*0b00*/  VIMNMX R15, PT, PT, R15, R19, !PT ;  /* 0x000000130f0f7248 */ /* 0x000fe40007fe0100 */
[----:B------:R-:W-:Y:S02]  /*0b10*/  VIMNMX R16, PT, PT, R8, R4, !PT ;  /* 0x0000000408107248 */ /* 0x000fe40007fe0100 */
[----:B------:R-:W-:-:S02]  /*0b20*/  VIMNMX R17, PT, PT, R9, R5, !PT ;  /* 0x0000000509117248 */ /* 0x000fc40007fe0100 */
[----:B------:R-:W-:Y:S02]  /*0b30*/  VIMNMX R18, PT, PT, R10, R6, !PT ;  /* 0x000000060a127248 */ /* 0x000fe40007fe0100 */
[----:B------:R-:W-:-:S05]  /*0b40*/  VIMNMX R19, PT, PT, R11, R7, !PT ;  /* 0x000000070b137248 */ /* 0x000fca0007fe0100 */
[----:B------:R-:W-:Y:S01]  /*0b50*/  STG.E.ENL2.256 desc[UR4][R20.64], R12, R16 ;  /* 0xf800000c1410797f */ /* 0x000fe2000f121804 */
[----:B------:R-:W-:Y:S05]  /*0b60*/  EXIT ;  /* 0x000000000000794d */ /* 0x000fea0003800000 */
.L_x_37443:
        /* <DEDUP_REMOVED lines=9> */
.L_x_42019:


//--------------------- .text._ZN2at6native18elementwise_kernelILi128ELi4EZNS0_15gpu_kernel_implINS0_13AUnaryFunctorIaaaZZZNS0_19maximum_kernel_cudaERNS_18TensorIteratorBaseEENKUlvE_clEvENKUlvE0_clEvEUlaaE_EEEEvS5_RKT_EUliE_EEviT1_ --------------------------
	.section	.text._ZN2at6native18elementwise_kernelILi128ELi4EZNS0_15gpu_kernel_implINS0_13AUnaryFunctorIaaaZZZNS0_19maximum_kernel_cudaERNS_18TensorIteratorBaseEENKUlvE_clEvENKUlvE0_clEvEUlaaE_EEEEvS5_RKT_EUliE_EEviT1_,"ax",@progbits
	.align	128
        .global         _ZN2at6native18elementwise_kernelILi128ELi4EZNS0_15gpu_kernel_implINS0_13AUnaryFunctorIaaaZZZNS0_19maximum_kernel_cudaERNS_18TensorIteratorBaseEENKUlvE_clEvENKUlvE0_clEvEUlaaE_EEEEvS5_RKT_EUliE_EEviT1_
        .type           _ZN2at6native18elementwise_kernelILi128ELi4EZNS0_15gpu_kernel_implINS0_13AUnaryFunctorIaaaZZZNS0_19maximum_kernel_cudaERNS_18TensorIteratorBaseEENKUlvE_clEvENKUlvE0_clEvEUlaaE_EEEEvS5_RKT_EUliE_EEviT1_,@function
        .size           _ZN2at6native18elementwise_kernelILi128ELi4EZNS0_15gpu_kernel_implINS0_13AUnaryFunctorIaaaZZZNS0_19maximum_kernel_cudaERNS_18TensorIteratorBaseEENKUlvE_clEvENKUlvE0_clEvEUlaaE_EEEEvS5_RKT_EUliE_EEviT1_,(.L_x_42020 - _ZN2at6native18elementwise_kernelILi128ELi4EZNS0_15gpu_kernel_implINS0_13AUnaryFunctorIaaaZZZNS0_19maximum_kernel_cudaERNS_18TensorIteratorBaseEENKUlvE_clEvENKUlvE0_clEvEUlaaE_EEEEvS5_RKT_EUliE_EEviT1_)
        .other          _ZN2at6native18elementwise_kernelILi128ELi4EZNS0_15gpu_kernel_implINS0_13AUnaryFunctorIaaaZZZNS0_19maximum_kernel_cudaERNS_18TensorIteratorBaseEENKUlvE_clEvENKUlvE0_clEvEUlaaE_EEEEvS5_RKT_EUliE_EEviT1_,@"STO_CUDA_ENTRY STV_DEFAULT"
_ZN2at6native18elementwise_kernelILi128ELi4EZNS0_15gpu_kernel_implINS0_13AUnaryFunctorIaaaZZZNS0_19maximum_kernel_cudaERNS_18TensorIteratorBaseEENKUlvE_clEvENKUlvE0_clEvEUlaaE_EEEEvS5_RKT_EUliE_EEviT1_:
.text._ZN2at6native18elementwise_kernelILi128ELi4EZNS0_15gpu_kernel_implINS0_13AUnaryFunctorIaaaZZZNS0_19maximum_kernel_cudaERNS_18TensorIteratorBaseEENKUlvE_clEvENKUlvE0_clEvEUlaaE_EEEEvS5_RKT_EUliE_EEviT1_:
        /* <DEDUP_REMOVED lines=320> */
.L_x_37446:
        /* <DEDUP_REMOVED lines=16> */
.L_x_37450:
[----:B------:R0:W5:Y:S01]  /*1500*/  LDG.E.U8 R0, desc[UR36][R2.64] ;  /* 0x0000002402007981 */ /* 0x000162000c1e1100 */
[----:B------:R-:W-:Y:S05]  /*1510*/  BRA `(.L_x_37452) ;  /* 0x0000000c004c7947 */ /* 0x000fea0003800000 */
.L_x_37449:
        /* <DEDUP_REMOVED lines=8> */
.L_x_37454:
[----:B------:R0:W5:Y:S01]  /*15a0*/  LDG.E.U8 R0, desc[UR36][R2.64] ;  /* 0x0000002402007981 */ /* 0x000162000c1e1100 */
[----:B------:R-:W-:Y:S05]  /*15b0*/  BRA `(.L_x_37452) ;  /* 0x0000000c00247947 */ /* 0x000fea0003800000 */
.L_x_37453:
[----:B------:R0:W5:Y:S01]  /*15c0*/  LDG.E.U16 R0, desc[UR36][R2.64] ;  /* 0x0000002402007981 */ /* 0x000162000c1e1500 */
[----:B------:R-:W-:Y:S05]  /*15d0*/  BRA `(.L_x_37452) ;  /* 0x0000000c001c7947 */ /* 0x000fea0003800000 */
.L_x_37448:
        /* <DEDUP_REMOVED lines=9> */
.L_x_37456:
[----:B------:R-:W2:Y:S02]  /*1670*/  LDG.E.U16 R4, desc[UR36][R2.64] ;  /* 0x0000002402047981 */ /* 0x000ea4000c1e1500 */
[----:B--2---:R-:W-:-:S06]  /*1680*/  HADD2.F32 R4, -RZ, R4.H0_H0 ;  /* 0x20000004ff047230 */ /* 0x004fcc0000004100 */
[----:B------:R-:W0:Y:S02]  /*1690*/  F2I.FTZ.TRUNC.NTZ R4, R4 ;  /* 0x0000000400047305 */ /* 0x000e24000021f100 */
[----:B0-----:R-:W-:Y:S01]  /*16a0*/  PRMT R0, R4, 0x7610, R0 ;  /* 0x0000761004007816 */ /* 0x001fe20000000000 */
[----:B------:R-:W-:Y:S06]  /*16b0*/  BRA `(.L_x_37452) ;  /* 0x0000000800e47947 */ /* 0x000fec0003800000 */
.L_x_37455:
        /* <DEDUP_REMOVED lines=9> */
.L_x_37458:
[----:B------:R-:W2:Y:S02]  /*1750*/  LDG.E.U16 R2, desc[UR36][R2.64] ;  /* 0x0000002402027981 */ /* 0x000ea4000c1e1500 */
[----:B--2---:R-:W-:-:S06]  /*1760*/  HADD2.F32 R4, -RZ, R2.H0_H0 ;  /* 0x20000002ff047230 */ /* 0x004fcc0000004100 */
[----:B------:R-:W0:Y:S02]  /*1770*/  F2I.FTZ.TRUNC.NTZ R4, R4 ;  /* 0x0000000400047305 */ /* 0x000e24000021f100 */
[----:B0-----:R-:W-:Y:S01]  /*1780*/  PRMT R0, R4, 0x7610, R0 ;  /* 0x0000761004007816 */ /* 0x001fe20000000000 */
[----:B------:R-:W-:Y:S06]  /*1790*/  BRA `(.L_x_37452) ;  /* 0x0000000800ac7947 */ /* 0x000fec0003800000 */
.L_x_37457:
[----:B------:R-:W2:Y:S02]  /*17a0*/  LDG.E.64 R2, desc[UR36][R2.64] ;  /* 0x0000002402027981 */ /* 0x000ea4000c1e1b00 */
[----:B--2---:R0:W1:Y:S01]  /*17b0*/  F2I.F64.TRUNC R0, R2 ;  /* 0x0000000200007311 */ /* 0x004062000030d100 */
[----:B------:R-:W-:Y:S05]  /*17c0*/  BRA `(.L_x_37452) ;  /* 0x0000000800a07947 */ /* 0x000fea0003800000 */
.L_x_37447:
        /* <DEDUP_REMOVED lines=12> */
.L_x_37461:
[----:B------:R-:W2:Y:S02]  /*1890*/  LDG.E.64 R2, desc[UR36][R2.64] ;  /* 0x0000002402027981 */ /* 0x000ea4000c1e1b00 */
[----:B--2---:R3:W4:Y:S01]  /*18a0*/  F2I.F64.TRUNC R0, R2 ;  /* 0x0000000200007311 */ /* 0x004722000030d100 */
[----:B------:R-:W-:Y:S05]  /*18b0*/  BRA `(.L_x_37452) ;  /* 0x0000000800647947 */ /* 0x000fea0003800000 */
.L_x_37460:
        /* <DEDUP_REMOVED lines=27> */
.L_x_37463:
        /* <DEDUP_REMOVED lines=14> */
.L_x_37462:
[----:B------:R-:W2:Y:S02]  /*1b50*/  LDG.E.U16 R4, desc[UR36][R2.64] ;  /* 0x0000002402047981 */ /* 0x000ea4000c1e1500 */
[----:B--2---:R-:W-:-:S06]  /*1b60*/  IMAD.U32 R4, R4, 0x10000, RZ ;  /* 0x0001000004047824 */ /* 0x004fcc00078e00ff */
[----:B------:R-:W0:Y:S02]  /*1b70*/  F2I.FTZ.TRUNC.NTZ R4, R4 ;  /* 0x0000000400047305 */ /* 0x000e24000021f100 */
[----:B0-----:R-:W-:Y:S01]  /*1b80*/  PRMT R0, R4, 0x7610, R0 ;  /* 0x0000761004007816 */ /* 0x001fe20000000000 */
[----:B------:R-:W-:Y:S06]  /*1b90*/  BRA `(.L_x_37452) ;  /* 0x0000000400ac7947 */ /* 0x000fec0003800000 */
.L_x_37459:
        /* <DEDUP_REMOVED lines=10> */
.L_x_37466:
        /* <DEDUP_REMOVED lines=21> */
.L_x_37470:
[----:B------:R-:W-:Y:S05]  /*1d90*/  BSYNC.RECONVERGENT B1 ;  /* 0x0000000000017941 */ /* 0x000fea0003800200 */
.L_x_37469:
[----:B------:R-:W-:Y:S02]  /*1da0*/  SHF.L.U32 R0, R0, 0x14, RZ ;  /* 0x0000001400007819 */ /* 0x000fe400000006ff */
[----:B------:R-:W-:-:S04]  /*1db0*/  LEA R2, R2, 0x3b800000, 0x17 ;  /* 0x3b80000002027811 */ /* 0x000fc800078eb8ff */
[----:B------:R-:W-:-:S07]  /*1dc0*/  LOP3.LUT R4, R2, R0, R7, 0xfe, !PT ;  /* 0x0000000002047212 */ /* 0x000fce00078efe07 */
.L_x_37468:
[----:B------:R-:W-:Y:S05]  /*1dd0*/  BSYNC.RECONVERGENT B0 ;  /* 0x0000000000007941 */ /* 0x000fea0003800200 */
.L_x_37467:
[----:B------:R-:W0:Y:S02]  /*1de0*/  F2I.FTZ.TRUNC.NTZ R4, R4 ;  /* 0x0000000400047305 */ /* 0x000e24000021f100 */
[----:B0-----:R-:W-:Y:S01]  /*1df0*/  PRMT R0, R4, 0x7610, R0 ;  /* 0x0000761004007816 */ /* 0x001fe20000000000 */
[----:B------:R-:W-:Y:S06]  /*1e00*/  BRA `(.L_x_37452) ;  /* 0x0000000400107947 */ /* 0x000fec0003800000 */
.L_x_37465:
        /* <DEDUP_REMOVED lines=21> */
.L_x_37474:
[----:B------:R-:W-:Y:S05]  /*1f60*/  BSYNC.RECONVERGENT B1 ;  /* 0x0000000000017941 */ /* 0x000fea0003800200 */
.L_x_37473:
[----:B------:R-:W-:Y:S01]  /*1f70*/  IMAD.SHL.U32 R0, R0, 0x200000, RZ ;  /* 0x0020000000007824 */ /* 0x000fe200078e00ff */
[----:B------:R-:W-:-:S04]  /*1f80*/  LEA R2, R2, 0x37800000, 0x17 ;  /* 0x3780000002027811 */ /* 0x000fc800078eb8ff */
[----:B------:R-:W-:-:S07]  /*1f90*/  LOP3.LUT R4, R2, R0, R7, 0xfe, !PT ;  /* 0x0000000002047212 */ /* 0x000fce00078efe07 */
.L_x_37472:
[----:B------:R-:W-:Y:S05]  /*1fa0*/  BSYNC.RECONVERGENT B0 ;  /* 0x0000000000007941 */ /* 0x000fea0003800200 */
.L_x_37471:
[----:B------:R-:W0:Y:S02]  /*1fb0*/  F2I.FTZ.TRUNC.NTZ R4, R4 ;  /* 0x0000000400047305 */ /* 0x000e24000021f100 */
[----:B0-----:R-:W-:Y:S01]  /*1fc0*/  PRMT R0, R4, 0x7610, R0 ;  /* 0x0000761004007816 */ /* 0x001fe20000000000 */
[----:B------:R-:W-:Y:S06]  /*1fd0*/  BRA `(.L_x_37452) ;  /* 0x00000000009c7947 */ /* 0x000fec0003800000 */
.L_x_37464:
[----:B------:R-:W-:-:S09]  /*1fe0*/  UISETP.NE.AND UP0, UPT, UR4, 0x1c, UPT ;  /* 0x0000001c0400788c */ /* 0x000fd2000bf05270 */
[----:B------:R-:W-:Y:S05]  /*1ff0*/  BRA.U !UP0, `(.L_x_37475) ;  /* 0x0000000108907547 */ /* 0x000fea000b800000 */
[----:B------:R-:W-:-:S09]  /*2000*/  UISETP.NE.AND UP0, UPT, UR4, 0x1d, UPT ;  /* 0x0000001d0400788c */ /* 0x000fd2000bf05270 */
[----:B------:R-:W-:Y:S05]  /*2010*/  BRA.U !UP0, `(.L_x_37476) ;  /* 0x0000000108807547 */ /* 0x000fea000b800000 */
[----:B------:R-:W-:-:S09]  /*2020*/  UISETP.NE.AND UP0, UPT, UR4, 0x2c, UPT ;  /* 0x0000002c0400788c */ /* 0x000fd2000bf05270 */
[----:B------:R-:W-:Y:S05]  /*2030*/  BRA.U !UP0, `(.L_x_37477) ;  /* 0x0000000108487547 */ /* 0x000fea000b800000 */
.L_x_37451:
        /* <DEDUP_REMOVED lines=16> */
.L_x_37478:
[----:B------:R-:W-:Y:S01]  /*2140*/  PRMT R0, RZ, 0x7610, R0 ;  /* 0x00007610ff007816 */ /* 0x000fe20000000000 */
[----:B------:R-:W-:Y:S06]  /*2150*/  BRA `(.L_x_37452) ;  /* 0x00000000003c7947 */ /* 0x000fec0003800000 */
.L_x_37477:
        /* <DEDUP_REMOVED lines=8> */
.L_x_37480:
[----:B------:R-:W-:Y:S05]  /*21e0*/  BSYNC.RECONVERGENT B0 ;  /* 0x0000000000007941 */ /* 0x000fea0003800200 */
.L_x_37479:
[----:B------:R-:W0:Y:S02]  /*21f0*/  F2I.FTZ.TRUNC.NTZ R4, R4 ;  /* 0x0000000400047305 */ /* 0x000e24000021f100 */
[----:B0-----:R-:W-:Y:S01]  /*2200*/  PRMT R0, R4, 0x7610, R0 ;  /* 0x0000761004007816 */ /* 0x001fe20000000000 */
[----:B------:R-:W-:Y:S06]  /*2210*/  BRA `(.L_x_37452) ;  /* 0x00000000000c7947 */ /* 0x000fec0003800000 */
.L_x_37476:
[----:B------:R2:W5:Y:S01]  /*2220*/  LDG.E.U8 R0, desc[UR36][R2.64] ;  /* 0x0000002402007981 */ /* 0x000562000c1e1100 */
[----:B------:R-:W-:Y:S05]  /*2230*/  BRA `(.L_x_37452) ;  /* 0x0000000000047947 */ /* 0x000fea0003800000 */
.L_x_37475:
[----:B------:R1:W5:Y:S02]  /*2240*/  LDG.E.U8 R0, desc[UR36][R2.64] ;  /* 0x0000002402007981 */ /* 0x000364000c1e1100 */
.L_x_37452:
[----:B------:R-:W0:Y:S01]  /*2250*/  LDCU.64 UR6, c[0x0][0x580] ;  /* 0x0000b000ff0677ac */ /* 0x000e220008000a00 */
[----:B-1--45:R-:W-:Y:S01]  /*2260*/  PRMT R0, R0, 0x8880, RZ ;  /* 0x0000888000007816 */ /* 0x032fe200000000ff */
[----:B------:R-:W-:-:S03]  /*2270*/  UPRMT UR5, UR39, 0x9910, URZ ;  /* 0x0000991027057896 */ /* 0x000fc600080000ff */
[----:B------:R-:W-:Y:S01]  /*2280*/  PRMT R0, R0, 0x7710, RZ ;  /* 0x0000771000007816 */ /* 0x000fe200000000ff */
[----:B------:R-:W-:Y:S02]  /*2290*/  UPRMT UR4, UR43, 0x8880, URZ ;  /* 0x000088802b047896 */ /* 0x000fe400080000ff */
[----:B------:R-:W-:Y:S02]  /*22a0*/  UISETP.GT.AND UP0, UPT, UR5, 0x9, UPT ;  /* 0x000000090500788c */ /* 0x000fe4000bf04270 */
[----:B------:R-:W-:-:S06]  /*22b0*/  UPRMT UR4, UR4, 0x7710, URZ ;  /* 0x0000771004047896 */ /* 0x000fcc00080000ff */
[----:B------:R-:W-:Y:S02]  /*22c0*/  VIMNMX.S16x2 R0, PT, PT, R0, UR4, !PT ;  /* 0x0000000400007c48 */ /* 0x000fe4000ffe0300 */
        /* <DEDUP_REMOVED lines=14> */
.L_x_37484:
[----:B------:R3:W-:Y:S01]  /*23b0*/  STG.E.U8 desc[UR36][R2.64], R9 ;  /* 0x0000000902007986 */ /* 0x0007e2000c101124 */
[----:B------:R-:W-:Y:S05]  /*23c0*/  BRA `(.L_x_37486) ;  /* 0x0000000c00507947 */ /* 0x000fea0003800000 */
.L_x_37483:
        /* <DEDUP_REMOVED lines=10> */
.L_x_37488:
[----:B------:R-:W-:-:S05]  /*2470*/  PRMT R5, R9, 0x9910, RZ ;  /* 0x0000991009057816 */ /* 0x000fca00000000ff */
[----:B------:R1:W-:Y:S01]  /*2480*/  STG.E desc[UR36][R2.64], R5 ;  /* 0x0000000502007986 */ /* 0x0003e2000c101924 */
[----:B------:R-:W-:Y:S05]  /*2490*/  BRA `(.L_x_37486) ;  /* 0x0000000c001c7947 */ /* 0x000fea0003800000 */
.L_x_37487:
[----:B------:R2:W-:Y:S01]  /*24a0*/  STG.E.U16 desc[UR36][R2.64], R9 ;  /* 0x0000000902007986 */ /* 0x0005e2000c101524 */
[----:B------:R-:W-:Y:S05]  /*24b0*/  BRA `(.L_x_37486) ;  /* 0x0000000c00147947 */ /* 0x000fea0003800000 */
.L_x_37482:
        /* <DEDUP_REMOVED lines=9> */
.L_x_37490:
[----:B------:R-:W0:Y:S02]  /*2550*/  I2F.S16 R0, R9 ;  /* 0x0000000900007306 */ /* 0x000e240000101400 */
[----:B0-----:R-:W-:-:S05]  /*2560*/  F2FP.F16.F32.PACK_AB R0, RZ, R0 ;  /* 0x00000000ff00723e */ /* 0x001fca00000000ff */
[----:B------:R0:W-:Y:S01]  /*2570*/  STG.E.U16 desc[UR36][R2.64], R0 ;  /* 0x0000000002007986 */ /* 0x0001e2000c101524 */
[----:B------:R-:W-:Y:S05]  /*2580*/  BRA `(.L_x_37486) ;  /* 0x0000000800e07947 */ /* 0x000fea0003800000 */
.L_x_37489:
        /* <DEDUP_REMOVED lines=10> */
.L_x_37492:
[----:B------:R-:W0:Y:S02]  /*2630*/  I2F.S16 R9, R9 ;  /* 0x0000000900097306 */ /* 0x000e240000101400 */
[----:B0-----:R-:W-:-:S04]  /*2640*/  F2FP.F16.F32.PACK_AB R5, RZ, R9 ;  /* 0x00000009ff05723e */ /* 0x001fc800000000ff */
[----:B------:R-:W-:-:S05]  /*2650*/  PRMT R5, R5, 0x5410, RZ ;  /* 0x0000541005057816 */ /* 0x000fca00000000ff */
[----:B------:R0:W-:Y:S01]  /*2660*/  STG.E desc[UR36][R2.64], R5 ;  /* 0x0000000502007986 */ /* 0x0001e2000c101924 */
[----:B------:R-:W-:Y:S05]  /*2670*/  BRA `(.L_x_37486) ;  /* 0x0000000800a47947 */ /* 0x000fea0003800000 */
.L_x_37491:
[----:B------:R-:W0:Y:S02]  /*2680*/  I2F.F64.S16 R4, R9 ;  /* 0x0000000900047312 */ /* 0x000e240000101c00 */
[----:B0-----:R0:W-:Y:S01]  /*2690*/  STG.E.64 desc[UR36][R2.64], R4 ;  /* 0x0000000402007986 */ /* 0x0011e2000c101b24 */
[----:B------:R-:W-:Y:S05]  /*26a0*/  BRA `(.L_x_37486) ;  /* 0x0000000800987947 */ /* 0x000fea0003800000 */
.L_x_37481:
        /* <DEDUP_REMOVED lines=13> */
.L_x_37495:
[----:B------:R-:W0:Y:S01]  /*2780*/  I2F.F64.S16 R4, R9 ;  /* 0x0000000900047312 */ /* 0x000e220000101c00 */
[----:B------:R-:W-:-:S05]  /*2790*/  CS2R R6, SRZ ;  /* 0x0000000000067805 */ /* 0x000fca000001ff00 */
[----:B0-----:R0:W-:Y:S01]  /*27a0*/  STG.E.128 desc[UR36][R2.64], R4 ;  /* 0x0000000402007986 */ /* 0x0011e2000c101d24 */
[----:B------:R-:W-:Y:S05]  /*27b0*/  BRA `(.L_x_37486) ;  /* 0x0000000800547947 */ /* 0x000fea0003800000 */
.L_x_37494:
        /* <DEDUP_REMOVED lines=19> */
.L_x_37499:
[----:B------:R-:W-:Y:S05]  /*28f0*/  BSYNC.RECONVERGENT B0 ;  /* 0x0000000000007941 */ /* 0x000fea0003800200 */
.L_x_37498:
[----:B------:R-:W-:-:S05]  /*2900*/  LOP3.LUT R5, R0, 0x80, R5, 0xf8, !PT ;  /* 0x0000008000057812 */ /* 0x000fca00078ef805 */
[----:B------:R0:W-:Y:S01]  /*2910*/  STG.E.U8 desc[UR36][R2.64], R5 ;  /* 0x0000000502007986 */ /* 0x0001e2000c101124 */
[----:B------:R-:W-:Y:S05]  /*2920*/  BRA `(.L_x_37486) ;  /* 0x0000000400f87947 */ /* 0x000fea0003800000 */
.L_x_37497:
        /* <DEDUP_REMOVED lines=15> */
.L_x_37501:
[----:B------:R-:W-:Y:S05]  /*2a20*/  BSYNC.RECONVERGENT B0 ;  /* 0x0000000000007941 */ /* 0x000fea0003800200 */
.L_x_37500:
[----:B------:R-:W-:-:S05]  /*2a30*/  LOP3.LUT R5, R0, 0x80, R5, 0xf8, !PT ;  /* 0x0000008000057812 */ /* 0x000fca00078ef805 */
[----:B------:R0:W-:Y:S01]  /*2a40*/  STG.E.U8 desc[UR36][R2.64], R5 ;  /* 0x0000000502007986 */ /* 0x0001e2000c101124 */
[----:B------:R-:W-:Y:S05]  /*2a50*/  BRA `(.L_x_37486) ;  /* 0x0000000400ac7947 */ /* 0x000fea0003800000 */
.L_x_37496:
[----:B------:R-:W0:Y:S02]  /*2a60*/  I2F.S16 R0, R9 ;  /* 0x0000000900007306 */ /* 0x000e240000101400 */
[----:B0-----:R-:W-:-:S05]  /*2a70*/  F2FP.BF16.F32.PACK_AB R0, RZ, R0 ;  /* 0x00000000ff00723e */ /* 0x001fca00000010ff */
[----:B------:R0:W-:Y:S01]  /*2a80*/  STG.E.U16 desc[UR36][R2.64], R0 ;  /* 0x0000000002007986 */ /* 0x0001e2000c101524 */
[----:B------:R-:W-:Y:S05]  /*2a90*/  BRA `(.L_x_37486) ;  /* 0x00000004009c7947 */ /* 0x000fea0003800000 */
.L_x_37493:
        /* <DEDUP_REMOVED lines=10> */
.L_x_37504:
        /* <DEDUP_REMOVED lines=13> */
.L_x_37507:
[----:B------:R-:W-:-:S04]  /*2c10*/  SHF.R.U32.HI R0, RZ, 0x14, R5 ;  /* 0x00000014ff007819 */ /* 0x000fc80000011605 */
[----:B------:R-:W-:-:S04]  /*2c20*/  LOP3.LUT R0, R0, 0x1, RZ, 0xc0, !PT ;  /* 0x0000000100007812 */ /* 0x000fc800078ec0ff */
[----:B------:R-:W-:-:S04]  /*2c30*/  IADD3 R0, PT, PT, R5, 0x487ffff, R0 ;  /* 0x0487ffff05007810 */ /* 0x000fc80007ffe000 */
[----:B------:R-:W-:-:S04]  /*2c40*/  SHF.R.U32.HI R0, RZ, 0x14, R0 ;  /* 0x00000014ff007819 */ /* 0x000fc80000011600 */
[----:B------:R-:W-:-:S07]  /*2c50*/  LOP3.LUT R4, R0, 0xff, RZ, 0xc0, !PT ;  /* 0x000000ff00047812 */ /* 0x000fce00078ec0ff */
.L_x_37508:
[----:B------:R-:W-:-:S04]  /*2c60*/  SHF.R.U32.HI R5, RZ, 0x18, R5 ;  /* 0x00000018ff057819 */ /* 0x000fc80000011605 */
[----:B------:R-:W-:-:S04]  /*2c70*/  LOP3.LUT R4, R4, 0x80, R5, 0xf8, !PT ;  /* 0x0000008004047812 */ /* 0x000fc800078ef805 */
[----:B------:R-:W-:-:S07]  /*2c80*/  PRMT R0, R4, 0x7610, R0 ;  /* 0x0000761004007816 */ /* 0x000fce0000000000 */
.L_x_37506:
[----:B------:R-:W-:Y:S05]  /*2c90*/  BSYNC.RECONVERGENT B0 ;  /* 0x0000000000007941 */ /* 0x000fea0003800200 */
.L_x_37505:
[----:B------:R0:W-:Y:S01]  /*2ca0*/  STG.E.U8 desc[UR36][R2.64], R0 ;  /* 0x0000000002007986 */ /* 0x0001e2000c101124 */
[----:B------:R-:W-:Y:S05]  /*2cb0*/  BRA `(.L_x_37486) ;  /* 0x0000000400147947 */ /* 0x000fea0003800000 */
.L_x_37503:
        /* <DEDUP_REMOVED lines=13> */
.L_x_37511:
[----:B------:R-:W-:-:S04]  /*2d90*/  SHF.R.U32.HI R0, RZ, 0x15, R5 ;  /* 0x00000015ff007819 */ /* 0x000fc80000011605 */
[----:B------:R-:W-:-:S04]  /*2da0*/  LOP3.LUT R0, R0, 0x1, RZ, 0xc0, !PT ;  /* 0x0000000100007812 */ /* 0x000fc800078ec0ff */
[----:B------:R-:W-:-:S04]  /*2db0*/  IADD3 R0, PT, PT, R5, 0x88fffff, R0 ;  /* 0x088fffff05007810 */ /* 0x000fc80007ffe000 */
[----:B------:R-:W-:-:S04]  /*2dc0*/  SHF.R.U32.HI R0, RZ, 0x15, R0 ;  /* 0x00000015ff007819 */ /* 0x000fc80000011600 */
[----:B------:R-:W-:-:S07]  /*2dd0*/  LOP3.LUT R4, R0, 0xff, RZ, 0xc0, !PT ;  /* 0x000000ff00047812 */ /* 0x000fce00078ec0ff */
.L_x_37512:
[----:B------:R-:W-:-:S04]  /*2de0*/  SHF.R.U32.HI R5, RZ, 0x18, R5 ;  /* 0x00000018ff057819 */ /* 0x000fc80000011605 */
[----:B------:R-:W-:-:S04]  /*2df0*/  LOP3.LUT R4, R4, 0x80, R5, 0xf8, !PT ;  /* 0x0000008004047812 */ /* 0x000fc800078ef805 */
[----:B------:R-:W-:-:S07]  /*2e00*/  PRMT R0, R4, 0x7610, R0 ;  /* 0x0000761004007816 */ /* 0x000fce0000000000 */
.L_x_37510:
[----:B------:R-:W-:Y:S05]  /*2e10*/  BSYNC.RECONVERGENT B0 ;  /* 0x0000000000007941 */ /* 0x000fea0003800200 */
.L_x_37509:
[----:B------:R0:W-:Y:S01]  /*2e20*/  STG.E.U8 desc[UR36][R2.64], R0 ;  /* 0x0000000002007986 */ /* 0x0001e2000c101124 */
[----:B------:R-:W-:Y:S05]  /*2e30*/  BRA `(.L_x_37486) ;  /* 0x0000000000b47947 */ /* 0x000fea0003800000 */
.L_x_37502:
[----:B------:R-:W-:-:S09]  /*2e40*/  UISETP.NE.AND UP0, UPT, UR5, 0x1c, UPT ;  /* 0x0000001c0500788c */ /* 0x000fd2000bf05270 */
[----:B------:R-:W-:Y:S05]  /*2e50*/  BRA.U !UP0, `(.L_x_37513) ;  /* 0x0000000108a47547 */ /* 0x000fea000b800000 */
[----:B------:R-:W-:-:S09]  /*2e60*/  UISETP.NE.AND UP0, UPT, UR5, 0x1d, UPT ;  /* 0x0000001d0500788c */ /* 0x000fd2000bf05270 */
[----:B------:R-:W-:Y:S05]  /*2e70*/  BRA.U !UP0, `(.L_x_37514) ;  /* 0x00000001088c7547 */ /* 0x000fea000b800000 */
[----:B------:R-:W-:-:S09]  /*2e80*/  UISETP.NE.AND UP0, UPT, UR5, 0x2c, UPT ;  /* 0x0000002c0500788c */ /* 0x000fd2000bf05270 */
[----:B------:R-:W-:Y:S05]  /*2e90*/  BRA.U !UP0, `(.L_x_37515) ;  /* 0x0000000108447547 */ /* 0x000fea000b800000 */
.L_x_37485:
        /* <DEDUP_REMOVED lines=16> */
.L_x_37516:
[----:B------:R-:W-:Y:S05]  /*2fa0*/  BRA `(.L_x_37486) ;  /* 0x0000000000587947 */ /* 0x000fea0003800000 */
.L_x_37515:
        /* <DEDUP_REMOVED lines=16> */
.L_x_37514:
[----:B------:R-:W-:-:S04]  /*30b0*/  PRMT R4, R9, 0x9910, RZ ;  /* 0x0000991009047816 */ /* 0x000fc800000000ff */
[----:B------:R-:W-:-:S05]  /*30c0*/  SHF.R.S32.HI R5, RZ, 0x1f, R4 ;  /* 0x0000001fff057819 */ /* 0x000fca0000011404 */
[----:B------:R0:W-:Y:S01]  /*30d0*/  STG.E.64 desc[UR36][R2.64], R4 ;  /* 0x0000000402007986 */ /* 0x0001e2000c101b24 */
[----:B------:R-:W-:Y:S05]  /*30e0*/  BRA `(.L_x_37486) ;  /* 0x0000000000087947 */ /* 0x000fea0003800000 */
.L_x_37513:
[----:B------:R-:W-:-:S05]  /*30f0*/  PRMT R5, R9, 0x9910, RZ ;  /* 0x0000991009057816 */ /* 0x000fca00000000ff */
[----:B------:R0:W-:Y:S02]  /*3100*/  STG.E desc[UR36][R2.64], R5 ;  /* 0x0000000502007986 */ /* 0x0001e4000c101924 */
.L_x_37486:
[----:B------:R-:W-:-:S07]  /*3110*/  VIADD R17, R17, 0x80 ;  /* 0x0000008011117836 */ /* 0x000fce0000000000 */
.L_x_37445:
[----:B------:R-:W-:Y:S05]  /*3120*/  BSYNC.RECONVERGENT B6 ;  /* 0x0000000000067941 */ /* 0x000fea0003800200 */
.L_x_37444:
        /* <DEDUP_REMOVED lines=307> */
.L_x_37519:
        /* <DEDUP_REMOVED lines=16> */
.L_x_37523:
[----:B------:R1:W5:Y:S01]  /*4560*/  LDG.E.U8 R0, desc[UR36][R2.64] ;  /* 0x0000002402007981 */ /* 0x000362000c1e1100 */
[----:B------:R-:W-:Y:S05]  /*4570*/  BRA `(.L_x_37525) ;  /* 0x0000000c004c7947 */ /* 0x000fea0003800000 */
.L_x_37522:
        /* <DEDUP_REMOVED lines=8> */
.L_x_37527:
[----:B------:R3:W5:Y:S01]  /*4600*/  LDG.E.U8 R0, desc[UR36][R2.64] ;  /* 0x0000002402007981 */ /* 0x000762000c1e1100 */
[----:B------:R-:W-:Y:S05]  /*4610*/  BRA `(.L_x_37525) ;  /* 0x0000000c00247947 */ /* 0x000fea0003800000 */
.L_x_37526:
[----:B------:R2:W5:Y:S01]  /*4620*/  LDG.E.U16 R0, desc[UR36][R2.64] ;  /* 0x0000002402007981 */ /* 0x000562000c1e1500 */
[----:B------:R-:W-:Y:S05]  /*4630*/  BRA `(.L_x_37525) ;  /* 0x0000000c001c7947 */ /* 0x000fea0003800000 */
.L_x_37521:
        /* <DEDUP_REMOVED lines=9> */
.L_x_37529:
[----:B------:R-:W2:Y:S02]  /*46d0*/  LDG.E.U16 R4, desc[UR36][R2.64] ;  /* 0x0000002402047981 */ /* 0x000ea4000c1e1500 */
[----:B--2---:R-:W-:-:S06]  /*46e0*/  HADD2.F32 R4, -RZ, R4.H0_H0 ;  /* 0x20000004ff047230 */ /* 0x004fcc0000004100 */
[----:B------:R-:W0:Y:S02]  /*46f0*/  F2I.FTZ.TRUNC.NTZ R4, R4 ;  /* 0x0000000400047305 */ /* 0x000e24000021f100 */
[----:B0-----:R-:W-:Y:S01]  /*4700*/  PRMT R0, R4, 0x7610, R0 ;  /* 0x0000761004007816 */ /* 0x001fe20000000000 */
[----:B------:R-:W-:Y:S06]  /*4710*/  BRA `(.L_x_37525) ;  /* 0x0000000800e47947 */ /* 0x000fec0003800000 */
.L_x_37528:
        /* <DEDUP_REMOVED lines=9> */
.L_x_37531:
[----:B------:R-:W2:Y:S02]  /*47b0*/  LDG.E.U16 R2, desc[UR36][R2.64] ;  /* 0x0000002402027981 */ /* 0x000ea4000c1e1500 */
[----:B--2---:R-:W-:-:S06]  /*47c0*/  HADD2.F32 R4, -RZ, R2.H0_H0 ;  /* 0x20000002ff047230 */ /* 0x004fcc0000004100 */
[----:B------:R-:W0:Y:S02]  /*47d0*/  F2I.FTZ.TRUNC.NTZ R4, R4 ;  /* 0x0000000400047305 */ /* 0x000e24000021f100 */
[----:B0-----:R-:W-:Y:S01]  /*47e0*/  PRMT R0, R4, 0x7610, R0 ;  /* 0x0000761004007816 */ /* 0x001fe20000000000 */
[----:B------:R-:W-:Y:S06]  /*47f0*/  BRA `(.L_x_37525) ;  /* 0x0000000800ac7947 */ /* 0x000fec0003800000 */
.L_x_37530:
[----:B------:R-:W2:Y:S02]  /*4800*/  LDG.E.64 R2, desc[UR36][R2.64] ;  /* 0x0000002402027981 */ /* 0x000ea4000c1e1b00 */
[----:B--2---:R0:W1:Y:S01]  /*4810*/  F2I.F64.TRUNC R0, R2 ;  /* 0x0000000200007311 */ /* 0x004062000030d100 */
[----:B------:R-:W-:Y:S05]  /*4820*/  BRA `(.L_x_37525) ;  /* 0x0000000800a07947 */ /* 0x000fea0003800000 */
.L_x_37520:
        /* <DEDUP_REMOVED lines=12> */
.L_x_37534:
[----:B------:R-:W2:Y:S02]  /*48f0*/  LDG.E.64 R2, desc[UR36][R2.64] ;  /* 0x0000002402027981 */ /* 0x000ea4000c1e1b00 */
[----:B--2---:R0:W1:Y:S01]  /*4900*/  F2I.F64.TRUNC R0, R2 ;  /* 0x0000000200007311 */ /* 0x004062000030d100 */
[----:B------:R-:W-:Y:S05]  /*4910*/  BRA `(.L_x_37525) ;  /* 0x0000000800647947 */ /* 0x000fea0003800000 */
.L_x_37533:
        /* <DEDUP_REMOVED lines=27> */
.L_x_37536:
        /* <DEDUP_REMOVED lines=14> */
.L_x_37535:
[----:B------:R-:W2:Y:S02]  /*4bb0*/  LDG.E.U16 R4, desc[UR36][R2.64] ;  /* 0x0000002402047981 */ /* 0x000ea4000c1e1500 */
[----:B--2---:R-:W-:-:S06]  /*4bc0*/  SHF.L.U32 R4, R4, 0x10, RZ ;  /* 0x0000001004047819 */ /* 0x004fcc00000006ff */
[----:B------:R-:W0:Y:S02]  /*4bd0*/  F2I.FTZ.TRUNC.NTZ R4, R4 ;  /* 0x0000000400047305 */ /* 0x000e24000021f100 */
[----:B0-----:R-:W-:Y:S01]  /*4be0*/  PRMT R0, R4, 0x7610, R0 ;  /* 0x0000761004007816 */ /* 0x001fe20000000000 */
[----:B------:R-:W-:Y:S06]  /*4bf0*/  BRA `(.L_x_37525) ;  /* 0x0000000400ac7947 */ /* 0x000fec0003800000 */
.L_x_37532:
        /* <DEDUP_REMOVED lines=10> */
.L_x_37539:
        /* <DEDUP_REMOVED lines=21> */
.L_x_37543:
[----:B------:R-:W-:Y:S05]  /*4df0*/  BSYNC.RECONVERGENT B1 ;  /* 0x0000000000017941 */ /* 0x000fea0003800200 */
.L_x_37542:
[----:B------:R-:W-:Y:S01]  /*4e00*/  IMAD.SHL.U32 R0, R0, 0x100000, RZ ;  /* 0x0010000000007824 */ /* 0x000fe200078e00ff */
[----:B------:R-:W-:-:S04]  /*4e10*/  LEA R2, R2, 0x3b800000, 0x17 ;  /* 0x3b80000002027811 */ /* 0x000fc800078eb8ff */
[----:B------:R-:W-:-:S07]  /*4e20*/  LOP3.LUT R4, R2, R0, R7, 0xfe, !PT ;  /* 0x0000000002047212 */ /* 0x000fce00078efe07 */
.L_x_37541:
[----:B------:R-:W-:Y:S05]  /*4e30*/  BSYNC.RECONVERGENT B0 ;  /* 0x0000000000007941 */ /* 0x000fea0003800200 */
.L_x_37540:
[----:B------:R-:W0:Y:S02]  /*4e40*/  F2I.FTZ.TRUNC.NTZ R4, R4 ;  /* 0x0000000400047305 */ /* 0x000e24000021f100 */
[----:B0-----:R-:W-:Y:S01]  /*4e50*/  PRMT R0, R4, 0x7610, R0 ;  /* 0x0000761004007816 */ /* 0x001fe20000000000 */
[----:B------:R-:W-:Y:S06]  /*4e60*/  BRA `(.L_x_37525) ;  /* 0x0000000400107947 */ /* 0x000fec0003800000 */
.L_x_37538:
        /* <DEDUP_REMOVED lines=21> */
.L_x_37547:
[----:B------:R-:W-:Y:S05]  /*4fc0*/  BSYNC.RECONVERGENT B1 ;  /* 0x0000000000017941 */ /* 0x000fea0003800200 */
.L_x_37546:
[----:B------:R-:W-:Y:S01]  /*4fd0*/  IMAD.SHL.U32 R0, R0, 0x200000, RZ ;  /* 0x0020000000007824 */ /* 0x000fe200078e00ff */
[----:B------:R-:W-:-:S04]  /*4fe0*/  LEA R2, R2, 0x37800000, 0x17 ;  /* 0x3780000002027811 */ /* 0x000fc800078eb8ff */
[----:B------:R-:W-:-:S07]  /*4ff0*/  LOP3.LUT R4, R2, R0, R7, 0xfe, !PT ;  /* 0x0000000002047212 */ /* 0x000fce00078efe07 */
.L_x_37545:
[----:B------:R-:W-:Y:S05]  /*5000*/  BSYNC.RECONVERGENT B0 ;  /* 0x0000000000007941 */ /* 0x000fea0003800200 */
.L_x_37544:
[----:B------:R-:W0:Y:S02]  /*5010*/  F2I.FTZ.TRUNC.NTZ R4, R4 ;  /* 0x0000000400047305 */ /* 0x000e24000021f100 */
[----:B0-----:R-:W-:Y:S01]  /*5020*/  PRMT R0, R4, 0x7610, R0 ;  /* 0x0000761004007816 */ /* 0x001fe20000000000 */
[----:B------:R-:W-:Y:S06]  /*5030*/  BRA `(.L_x_37525) ;  /* 0x00000000009c7947 */ /* 0x000fec0003800000 */
.L_x_37537:
        /* <DEDUP_REMOVED lines=14> */
.L_x_37551:
[----:B------:R-:W-:Y:S05]  /*5120*/  BSYNC.RECONVERGENT B0 ;  /* 0x0000000000007941 */ /* 0x000fea0003800200 */
.L_x_37550:
[----:B------:R-:W0:Y:S02]  /*5130*/  F2I.FTZ.TRUNC.NTZ R4, R4 ;  /* 0x0000000400047305 */ /* 0x000e24000021f100 */
[----:B0-----:R-:W-:Y:S01]  /*5140*/  PRMT R0, R4, 0x7610, R0 ;  /* 0x0000761004007816 */ /* 0x001fe20000000000 */
[----:B------:R-:W-:Y:S06]  /*5150*/  BRA `(.L_x_37525) ;  /* 0x0000000000547947 */ /* 0x000fec0003800000 */
.L_x_37524:
        /* <DEDUP_REMOVED lines=16> */
.L_x_37552:
[----:B------:R-:W-:Y:S01]  /*5260*/  PRMT R0, RZ, 0x7610, R0 ;  /* 0x00007610ff007816 */ /* 0x000fe20000000000 */
[----:B------:R-:W-:Y:S06]  /*5270*/  BRA `(.L_x_37525) ;  /* 0x00000000000c7947 */ /* 0x000fec0003800000 */
.L_x_37549:
[----:B------:R0:W5:Y:S01]  /*5280*/  LDG.E.U8 R0, desc[UR36][R2.64] ;  /* 0x0000002402007981 */ /* 0x000162000c1e1100 */
[----:B------:R-:W-:Y:S05]  /*5290*/  BRA `(.L_x_37525) ;  /* 0x0000000000047947 */ /* 0x000fea0003800000 */
.L_x_37548:
[----:B------:R0:W5:Y:S02]  /*52a0*/  LDG.E.U8 R0, desc[UR36][R2.64] ;  /* 0x0000002402007981 */ /* 0x000164000c1e1100 */
.L_x_37525:
[----:B------:R-:W0:Y:S01]  /*52b0*/  LDCU.64 UR6, c[0x0][0x580] ;  /* 0x0000b000ff0677ac */ /* 0x000e220008000a00 */
[----:B-1---5:R-:W-:Y:S01]  /*52c0*/  PRMT R0, R0, 0x8880, RZ ;  /* 0x0000888000007816 */ /* 0x022fe200000000ff */
[----:B------:R-:W-:-:S03]  /*52d0*/  UPRMT UR5, UR39, 0x9910, URZ ;  /* 0x0000991027057896 */ /* 0x000fc600080000ff */
[----:B------:R-:W-:Y:S01]  /*52e0*/  PRMT R0, R0, 0x7710, RZ ;  /* 0x0000771000007816 */ /* 0x000fe200000000ff */
[----:B------:R-:W-:Y:S02]  /*52f0*/  UPRMT UR4, UR43, 0x8880, URZ ;  /* 0x000088802b047896 */ /* 0x000fe400080000ff */
[----:B------:R-:W-:Y:S02]  /*5300*/  UISETP.GT.AND UP0, UPT, UR5, 0x9, UPT ;  /* 0x000000090500788c */ /* 0x000fe4000bf04270 */
[----:B------:R-:W-:-:S06]  /*5310*/  UPRMT UR4, UR4, 0x7710, URZ ;  /* 0x0000771004047896 */ /* 0x000fcc00080000ff */
[----:B------:R-:W-:Y:S02]  /*5320*/  VIMNMX.S16x2 R0, PT, PT, R0, UR4, !PT ;  /* 0x0000000400007c48 */ /* 0x000fe4000ffe0300 */
        /* <DEDUP_REMOVED lines=14> */
.L_x_37556:
[----:B------:R0:W-:Y:S01]  /*5410*/  STG.E.U8 desc[UR36][R2.64], R9 ;  /* 0x0000000902007986 */ /* 0x0001e2000c101124 */
[----:B------:R-:W-:Y:S05]  /*5420*/  BRA `(.L_x_37558) ;  /* 0x0000000c004c7947 */ /* 0x000fea0003800000 */
.L_x_37555:
        /* <DEDUP_REMOVED lines=10> */
.L_x_37560:
[----:B------:R-:W-:-:S05]  /*54d0*/  PRMT R5, R9, 0x9910, RZ ;  /* 0x0000991009057816 */ /* 0x000fca00000000ff */
[----:B------:R0:W-:Y:S01]  /*54e0*/  STG.E desc[UR36][R2.64], R5 ;  /* 0x0000000502007986 */ /* 0x0001e2000c101924 */
[----:B------:R-:W-:Y:S05]  /*54f0*/  BRA `(.L_x_37558) ;  /* 0x0000000c00187947 */ /* 0x000fea0003800000 */
.L_x_37559:
[----:B------:R0:W-:Y:S01]  /*5500*/  STG.E.U16 desc[UR36][R2.64], R9 ;  /* 0x0000000902007986 */ /* 0x0001e2000c101524 */
[----:B------:R-:W-:Y:S05]  /*5510*/  BRA `(.L_x_37558) ;  /* 0x0000000c00107947 */ /* 0x000fea0003800000 */
.L_x_37554:
        /* <DEDUP_REMOVED lines=9> */
.L_x_37562:
[----:B------:R-:W0:Y:S02]  /*55b0*/  I2F.S16 R0, R9 ;  /* 0x0000000900007306 */ /* 0x000e240000101400 */
[----:B0-----:R-:W-:-:S05]  /*55c0*/  F2FP.F16.F32.PACK_AB R0, RZ, R0 ;  /* 0x00000000ff00723e */ /* 0x001fca00000000ff */
[----:B------:R0:W-:Y:S01]  /*55d0*/  STG.E.U16 desc[UR36][R2.64], R0 ;  /* 0x0000000002007986 */ /* 0x0001e2000c101524 */
[----:B------:R-:W-:Y:S05]  /*55e0*/  BRA `(.L_x_37558) ;  /* 0x0000000800dc7947 */ /* 0x000fea0003800000 */
.L_x_37561:
        /* <DEDUP_REMOVED lines=10> */
.L_x_37564:
[----:B------:R-:W0:Y:S02]  /*5690*/  I2F.S16 R9, R9 ;  /* 0x0000000900097306 */ /* 0x000e240000101400 */
[----:B0-----:R-:W-:-:S04]  /*56a0*/  F2FP.F16.F32.PACK_AB R5, RZ, R9 ;  /* 0x00000009ff05723e */ /* 0x001fc800000000ff */
[----:B------:R-:W-:-:S05]  /*56b0*/  PRMT R5, R5, 0x5410, RZ ;  /* 0x0000541005057816 */ /* 0x000fca00000000ff */
[----:B------:R0:W-:Y:S01]  /*56c0*/  STG.E desc[UR36][R2.64], R5 ;  /* 0x0000000502007986 */ /* 0x0001e2000c101924 */
[----:B------:R-:W-:Y:S05]  /*56d0*/  BRA `(.L_x_37558) ;  /* 0x0000000800a07947 */ /* 0x000fea0003800000 */
.L_x_37563:
[----:B------:R-:W0:Y:S02]  /*56e0*/  I2F.F64.S16 R4, R9 ;  /* 0x0000000900047312 */ /* 0x000e240000101c00 */
[----:B0-----:R0:W-:Y:S01]  /*56f0*/  STG.E.64 desc[UR36][R2.64], R4 ;  /* 0x0000000402007986 */ /* 0x0011e2000c101b24 */
[----:B------:R-:W-:Y:S05]  /*5700*/  BRA `(.L_x_37558) ;  /* 0x0000000800947947 */ /* 0x000fea0003800000 */
.L_x_37553:
        /* <DEDUP_REMOVED lines=12> */
.L_x_37568:
        /* <DEDUP_REMOVED lines=18> */
.L_x_37571:
[----:B------:R-:W-:-:S04]  /*58f0*/  SHF.R.U32.HI R5, RZ, 0x18, R5 ;  /* 0x00000018ff057819 */ /* 0x000fc80000011605 */
[----:B------:R-:W-:-:S07]  /*5900*/  LOP3.LUT R0, R0, 0x80, R5, 0xf8, !PT ;  /* 0x0000008000007812 */ /* 0x000fce00078ef805 */
.L_x_37570:
[----:B------:R-:W-:Y:S05]  /*5910*/  BSYNC.RECONVERGENT B0 ;  /* 0x0000000000007941 */ /* 0x000fea0003800200 */
.L_x_37569:
[----:B------:R0:W-:Y:S01]  /*5920*/  STG.E.U8 desc[UR36][R2.64], R0 ;  /* 0x0000000002007986 */ /* 0x0001e2000c101124 */
[----:B------:R-:W-:Y:S05]  /*5930*/  BRA `(.L_x_37558) ;  /* 0x0000000800087947 */ /* 0x000fea0003800000 */
.L_x_37567:
        /* <DEDUP_REMOVED lines=18> */
.L_x_37574:
[----:B------:R-:W-:-:S04]  /*5a60*/  SHF.R.U32.HI R5, RZ, 0x18, R5 ;  /* 0x00000018ff057819 */ /* 0x000fc80000011605 */
[----:B------:R-:W-:-:S07]  /*5a70*/  LOP3.LUT R0, R0, 0x80, R5, 0xf8, !PT ;  /* 0x0000008000007812 */ /* 0x000fce00078ef805 */
.L_x_37573:
[----:B------:R-:W-:Y:S05]  /*5a80*/  BSYNC.RECONVERGENT B0 ;  /* 0x0000000000007941 */ /* 0x000fea0003800200 */
.L_x_37572:
[----:B------:R0:W-:Y:S01]  /*5a90*/  STG.E.U8 desc[UR36][R2.64], R0 ;  /* 0x0000000002007986 */ /* 0x0001e2000c101124 */
[----:B------:R-:W-:Y:S05]  /*5aa0*/  BRA `(.L_x_37558) ;  /* 0x0000000400ac7947 */ /* 0x000fea0003800000 */
.L_x_37566:
        /* <DEDUP_REMOVED lines=22> */
.L_x_37576:
[----:B------:R-:W-:-:S04]  /*5c10*/  PRMT R4, R9, 0x9910, RZ ;  /* 0x0000991009047816 */ /* 0x000fc800000000ff */
[----:B------:R-:W-:-:S05]  /*5c20*/  SHF.R.S32.HI R5, RZ, 0x1f, R4 ;  /* 0x0000001fff057819 */ /* 0x000fca0000011404 */
[----:B------:R0:W-:Y:S01]  /*5c30*/  STG.E.64 desc[UR36][R2.64], R4 ;  /* 0x0000000402007986 */ /* 0x0001e2000c101b24 */
[----:B------:R-:W-:Y:S05]  /*5c40*/  BRA `(.L_x_37558) ;  /* 0x0000000400447947 */ /* 0x000fea0003800000 */
.L_x_37575:
[----:B------:R-:W-:-:S05]  /*5c50*/  PRMT R5, R9, 0x9910, RZ ;  /* 0x0000991009057816 */ /* 0x000fca00000000ff */
[----:B------:R0:W-:Y:S01]  /*5c60*/  STG.E desc[UR36][R2.64], R5 ;  /* 0x0000000502007986 */ /* 0x0001e2000c101924 */
[----:B------:R-:W-:Y:S05]  /*5c70*/  BRA `(.L_x_37558) ;  /* 0x0000000400387947 */ /* 0x000fea0003800000 */
.L_x_37565:
        /* <DEDUP_REMOVED lines=11> */
.L_x_37578:
[----:B------:R-:W0:Y:S01]  /*5d30*/  I2F.F64.S16 R4, R9 ;  /* 0x0000000900047312 */ /* 0x000e220000101c00 */
[----:B------:R-:W-:-:S05]  /*5d40*/  CS2R R6, SRZ ;  /* 0x0000000000067805 */ /* 0x000fca000001ff00 */
[----:B0-----:R4:W-:Y:S01]  /*5d50*/  STG.E.128 desc[UR36][R2.64], R4 ;  /* 0x0000000402007986 */ /* 0x0019e2000c101d24 */
[----:B------:R-:W-:Y:S05]  /*5d60*/  BRA `(.L_x_37558) ;  /* 0x0000000000fc7947 */ /* 0x000fea0003800000 */
.L_x_37577:
[----:B------:R-:W-:-:S09]  /*5d70*/  UISETP.NE.AND UP0, UPT, UR5, 0xf, UPT ;  /* 0x0000000f0500788c */ /* 0x000fd2000bf05270 */
[----:B------:R-:W-:Y:S05]  /*5d80*/  BRA.U !UP0, `(.L_x_37579) ;  /* 0x0000000108e87547 */ /* 0x000fea000b800000 */
[----:B------:R-:W-:-:S09]  /*5d90*/  UISETP.NE.AND UP0, UPT, UR5, 0x17, UPT ;  /* 0x000000170500788c */ /* 0x000fd2000bf05270 */
[----:B------:R-:W-:Y:S05]  /*5da0*/  BRA.U !UP0, `(.L_x_37580) ;  /* 0x0000000108907547 */ /* 0x000fea000b800000 */
[----:B------:R-:W-:-:S09]  /*5db0*/  UISETP.NE.AND UP0, UPT, UR5, 0x18, UPT ;  /* 0x000000180500788c */ /* 0x000fd2000bf05270 */
[----:B------:R-:W-:Y:S05]  /*5dc0*/  BRA.U !UP0, `(.L_x_37581) ;  /* 0x0000000108447547 */ /* 0x000fea000b800000 */
.L_x_37557:
        /* <DEDUP_REMOVED lines=16> */
.L_x_37582:
[----:B------:R-:W-:Y:S05]  /*5ed0*/  BRA `(.L_x_37558) ;  /* 0x0000000000a07947 */ /* 0x000fea0003800000 */
.L_x_37581:
        /* <DEDUP_REMOVED lines=13> */
.L_x_37584:
[----:B------:R-:W-:Y:S05]  /*5fb0*/  BSYNC.RECONVERGENT B0 ;  /* 0x0000000000007941 */ /* 0x000fea0003800200 */
.L_x_37583:
[----:B------:R-:W-:-:S05]  /*5fc0*/  LOP3.LUT R5, R0, 0x80, R5, 0xf8, !PT ;  /* 0x0000008000057812 */ /* 0x000fca00078ef805 */
[----:B------:R2:W-:Y:S01]  /*5fd0*/  STG.E.U8 desc[UR36][R2.64], R5 ;  /* 0x0000000502007986 */ /* 0x0005e2000c101124 */
[----:B------:R-:W-:Y:S05]  /*5fe0*/  BRA `(.L_x_37558) ;  /* 0x00000000005c7947 */ /* 0x000fea0003800000 */
.L_x_37580:
        /* <DEDUP_REMOVED lines=12> */
.L_x_37586:
[----:B------:R-:W-:Y:S01]  /*60b0*/  IMAD.MOV.U32 R0, RZ, RZ, 0x7f ;  /* 0x0000007fff007424 */ /* 0x000fe200078e00ff */
[----:B------:R-:W-:-:S04]  /*60c0*/  ISETP.GT.U32.AND P0, PT, R4, 0x7f800000, PT ;  /* 0x7f8000000400780c */ /* 0x000fc80003f04070 */
[----:B------:R-:W-:-:S09]  /*60d0*/  SEL R0, R0, 0x7c, P0 ;  /* 0x0000007c00007807 */ /* 0x000fd20000000000 */
.L_x_37587:
[----:B------:R-:W-:Y:S05]  /*60e0*/  BSYNC.RECONVERGENT B0 ;  /* 0x0000000000007941 */ /* 0x000fea0003800200 */
.L_x_37585:
[----:B------:R-:W-:-:S04]  /*60f0*/  SHF.R.U32.HI R5, RZ, 0x18, R5 ;  /* 0x00000018ff057819 */ /* 0x000fc80000011605 */
[----:B------:R-:W-:-:S05]  /*6100*/  LOP3.LUT R5, R0, 0x80, R5, 0xf8, !PT ;  /* 0x0000008000057812 */ /* 0x000fca00078ef805 */
[----:B------:R1:W-:Y:S01]  /*6110*/  STG.E.U8 desc[UR36][R2.64], R5 ;  /* 0x0000000502007986 */ /* 0x0003e2000c101124 */
[----:B------:R-:W-:Y:S05]  /*6120*/  BRA `(.L_x_37558) ;  /* 0x00000000000c7947 */ /* 0x000fea0003800000 */
.L_x_37579:
[----:B------:R-:W0:Y:S02]  /*6130*/  I2F.S16 R0, R9 ;  /* 0x0000000900007306 */ /* 0x000e240000101400 */
[----:B0-----:R-:W-:-:S05]  /*6140*/  F2FP.BF16.F32.PACK_AB R0, RZ, R0 ;  /* 0x00000000ff00723e */ /* 0x001fca00000010ff */
[----:B------:R0:W-:Y:S02]  /*6150*/  STG.E.U16 desc[UR36][R2.64], R0 ;  /* 0x0000000002007986 */ /* 0x0001e4000c101524 */
.L_x_37558:
[----:B------:R-:W-:-:S07]  /*6160*/  IADD3 R17, PT, PT, R17, 0x80, RZ ;  /* 0x0000008011117810 */ /* 0x000fce0007ffe0ff */
.L_x_37518:
[----:B------:R-:W-:Y:S05]  /*6170*/  BSYNC.RECONVERGENT B6 ;  /* 0x0000000000067941 */ /* 0x000fea0003800200 */
.L_x_37517:
        /* <DEDUP_REMOVED lines=307> */
.L_x_37590:
        /* <DEDUP_REMOVED lines=16> */
.L_x_37594:
[----:B------:R0:W5:Y:S01]  /*75b0*/  LDG.E.U8 R0, desc[UR36][R2.64] ;  /* 0x0000002402007981 */ /* 0x000162000c1e1100 */
[----:B------:R-:W-:Y:S05]  /*75c0*/  BRA `(.L_x_37596) ;  /* 0x0000000c004c7947 */ /* 0x000fea0003800000 */
.L_x_37593:
        /* <DEDUP_REMOVED lines=8> */
.L_x_37598:
[----:B------:R0:W5:Y:S01]  /*7650*/  LDG.E.U8 R0, desc[UR36][R2.64] ;  /* 0x0000002402007981 */ /* 0x000162000c1e1100 */
[----:B------:R-:W-:Y:S05]  /*7660*/  BRA `(.L_x_37596) ;  /* 0x0000000c00247947 */ /* 0x000fea0003800000 */
.L_x_37597:
[----:B------:R0:W5:Y:S01]  /*7670*/  LDG.E.U16 R0, desc[UR36][R2.64] ;  /* 0x0000002402007981 */ /* 0x000162000c1e1500 */
[----:B------:R-:W-:Y:S05]  /*7680*/  BRA `(.L_x_37596) ;  /* 0x0000000c001c7947 */ /* 0x000fea0003800000 */
.L_x_37592:
        /* <DEDUP_REMOVED lines=9> */
.L_x_37600:
[----:B------:R-:W2:Y:S02]  /*7720*/  LDG.E.U16 R4, desc[UR36][R2.64] ;  /* 0x0000002402047981 */ /* 0x000ea4000c1e1500 */
[----:B--2---:R-:W-:-:S06]  /*7730*/  HADD2.F32 R4, -RZ, R4.H0_H0 ;  /* 0x20000004ff047230 */ /* 0x004fcc0000004100 */
[----:B------:R-:W0:Y:S02]  /*7740*/  F2I.FTZ.TRUNC.NTZ R4, R4 ;  /* 0x0000000400047305 */ /* 0x000e24000021f100 */
[----:B0-----:R-:W-:Y:S01]  /*7750*/  PRMT R0, R4, 0x7610, R0 ;  /* 0x0000761004007816 */ /* 0x001fe20000000000 */
[----:B------:R-:W-:Y:S06]  /*7760*/  BRA `(.L_x_37596) ;  /* 0x0000000800e47947 */ /* 0x000fec0003800000 */
.L_x_37599:
        /* <DEDUP_REMOVED lines=9> */
.L_x_37602:
[----:B------:R-:W2:Y:S02]  /*7800*/  LDG.E.U16 R2, desc[UR36][R2.64] ;  /* 0x0000002402027981 */ /* 0x000ea4000c1e1500 */
[----:B--2---:R-:W-:-:S06]  /*7810*/  HADD2.F32 R4, -RZ, R2.H0_H0 ;  /* 0x20000002ff047230 */ /* 0x004fcc0000004100 */
[----:B------:R-:W0:Y:S02]  /*7820*/  F2I.FTZ.TRUNC.NTZ R4, R4 ;  /* 0x0000000400047305 */ /* 0x000e24000021f100 */
[----:B0-----:R-:W-:Y:S01]  /*7830*/  PRMT R0, R4, 0x7610, R0 ;  /* 0x0000761004007816 */ /* 0x001fe20000000000 */
[----:B------:R-:W-:Y:S06]  /*7840*/  BRA `(.L_x_37596) ;  /* 0x0000000800ac7947 */ /* 0x000fec0003800000 */
.L_x_37601:
[----:B------:R-:W2:Y:S02]  /*7850*/  LDG.E.64 R2, desc[UR36][R2.64] ;  /* 0x0000002402027981 */ /* 0x000ea4000c1e1b00 */
[----:B--2---:R0:W1:Y:S01]  /*7860*/  F2I.F64.TRUNC R0, R2 ;  /* 0x0000000200007311 */ /* 0x004062000030d100 */
[----:B------:R-:W-:Y:S05]  /*7870*/  BRA `(.L_x_37596) ;  /* 0x0000000800a07947 */ /* 0x000fea0003800000 */
.L_x_37591:
        /* <DEDUP_REMOVED lines=12> */
.L_x_37605:
[----:B------:R-:W2:Y:S02]  /*7940*/  LDG.E.64 R2, desc[UR36][R2.64] ;  /* 0x0000002402027981 */ /* 0x000ea4000c1e1b00 */
[----:B--2---:R0:W1:Y:S01]  /*7950*/  F2I.F64.TRUNC R0, R2 ;  /* 0x0000000200007311 */ /* 0x004062000030d100 */
[----:B------:R-:W-:Y:S05]  /*7960*/  BRA `(.L_x_37596) ;  /* 0x0000000800647947 */ /* 0x000fea0003800000 */
.L_x_37604:
        /* <DEDUP_REMOVED lines=27> */
.L_x_37607:
        /* <DEDUP_REMOVED lines=14> */
.L_x_37606:
[----:B------:R-:W2:Y:S02]  /*7c00*/  LDG.E.U16 R4, desc[UR36][R2.64] ;  /* 0x0000002402047981 */ /* 0x000ea4000c1e1500 */
[----:B--2---:R-:W-:-:S06]  /*7c10*/  IMAD.U32 R4, R4, 0x10000, RZ ;  /* 0x0001000004047824 */ /* 0x004fcc00078e00ff */
[----:B------:R-:W0:Y:S02]  /*7c20*/  F2I.FTZ.TRUNC.NTZ R4, R4 ;  /* 0x0000000400047305 */ /* 0x000e24000021f100 */
[----:B0-----:R-:W-:Y:S01]  /*7c30*/  PRMT R0, R4, 0x7610, R0 ;  /* 0x0000761004007816 */ /* 0x001fe20000000000 */
[----:B------:R-:W-:Y:S06]  /*7c40*/  BRA `(.L_x_37596) ;  /* 0x0000000400ac7947 */ /* 0x000fec0003800000 */
.L_x_37603:
        /* <DEDUP_REMOVED lines=10> */
.L_x_37610:
        /* <DEDUP_REMOVED lines=21> */
.L_x_37614:
[----:B------:R-:W-:Y:S05]  /*7e40*/  BSYNC.RECONVERGENT B1 ;  /* 0x0000000000017941 */ /* 0x000fea0003800200 */
.L_x_37613:
[----:B------:R-:W-:Y:S02]  /*7e50*/  SHF.L.U32 R0, R0, 0x14, RZ ;  /* 0x0000001400007819 */ /* 0x000fe400000006ff */
[----:B------:R-:W-:-:S04]  /*7e60*/  LEA R2, R2, 0x3b800000, 0x17 ;  /* 0x3b80000002027811 */ /* 0x000fc800078eb8ff */
[----:B------:R-:W-:-:S07]  /*7e70*/  LOP3.LUT R4, R2, R0, R7, 0xfe, !PT ;  /* 0x0000000002047212 */ /* 0x000fce00078efe07 */
.L_x_37612:
[----:B------:R-:W-:Y:S05]  /*7e80*/  BSYNC.RECONVERGENT B0 ;  /* 0x0000000000007941 */ /* 0x000fea0003800200 */
.L_x_37611:
[----:B------:R-:W0:Y:S02]  /*7e90*/  F2I.FTZ.TRUNC.NTZ R4, R4 ;  /* 0x0000000400047305 */ /* 0x000e24000021f100 */
[----:B0-----:R-:W-:Y:S01]  /*7ea0*/  PRMT R0, R4, 0x7610, R0 ;  /* 0x0000761004007816 */ /* 0x001fe20000000000 */
[----:B------:R-:W-:Y:S06]  /*7eb0*/  BRA `(.L_x_37596) ;  /* 0x0000000400107947 */ /* 0x000fec0003800000 */
.L_x_37609:
        /* <DEDUP_REMOVED lines=21> */
.L_x_37618:
[----:B------:R-:W-:Y:S05]  /*8010*/  BSYNC.RECONVERGENT B1 ;  /* 0x0000000000017941 */ /* 0x000fea0003800200 */
.L_x_37617:
[----:B------:R-:W-:Y:S01]  /*8020*/  IMAD.SHL.U32 R0, R0, 0x200000, RZ ;  /* 0x0020000000007824 */ /* 0x000fe200078e00ff */
[----:B------:R-:W-:-:S04]  /*8030*/  LEA R2, R2, 0x37800000, 0x17 ;  /* 0x3780000002027811 */ /* 0x000fc800078eb8ff */
[----:B------:R-:W-:-:S07]  /*8040*/  LOP3.LUT R4, R2, R0, R7, 0xfe, !PT ;  /* 0x0000000002047212 */ /* 0x000fce00078efe07 */
.L_x_37616:
[----:B------:R-:W-:Y:S05]  /*8050*/  BSYNC.RECONVERGENT B0 ;  /* 0x0000000000007941 */ /* 0x000fea0003800200 */
.L_x_37615:
[----:B------:R-:W0:Y:S02]  /*8060*/  F2I.FTZ.TRUNC.NTZ R4, R4 ;  /* 0x0000000400047305 */ /* 0x000e24000021f100 */
[----:B0-----:R-:W-:Y:S01]  /*8070*/  PRMT R0, R4, 0x7610, R0 ;  /* 0x0000761004007816 */ /* 0x001fe20000000000 */
[----:B------:R-:W-:Y:S06]  /*8080*/  BRA `(.L_x_37596) ;  /* 0x00000000009c7947 */ /* 0x000fec0003800000 */
.L_x_37608:
        /* <DEDUP_REMOVED lines=14> */
.L_x_37622:
[----:B------:R-:W-:Y:S05]  /*8170*/  BSYNC.RECONVERGENT B0 ;  /* 0x0000000000007941 */ /* 0x000fea0003800200 */
.L_x_37621:
[----:B------:R-:W0:Y:S02]  /*8180*/  F2I.FTZ.TRUNC.NTZ R4, R4 ;  /* 0x0000000400047305 */ /* 0x000e24000021f100 */
[----:B0-----:R-:W-:Y:S01]  /*8190*/  PRMT R0, R4, 0x7610, R0 ;  /* 0x0000761004007816 */ /* 0x001fe20000000000 */
[----:B------:R-:W-:Y:S06]  /*81a0*/  BRA `(.L_x_37596) ;  /* 0x0000000000547947 */ /* 0x000fec0003800000 */
.L_x_37595:
        /* <DEDUP_REMOVED lines=16> */
.L_x_37623:
[----:B------:R-:W-:Y:S01]  /*82b0*/  PRMT R0, RZ, 0x7610, R0 ;  /* 0x00007610ff007816 */ /* 0x000fe20000000000 */
[----:B------:R-:W-:Y:S06]  /*82c0*/  BRA `(.L_x_37596) ;  /* 0x00000000000c7947 */ /* 0x000fec0003800000 */
.L_x_37620:
[----:B------:R3:W5:Y:S01]  /*82d0*/  LDG.E.U8 R0, desc[UR36][R2.64] ;  /* 0x0000002402007981 */ /* 0x000762000c1e1100 */
[----:B------:R-:W-:Y:S05]  /*82e0*/  BRA `(.L_x_37596) ;  /* 0x0000000000047947 */ /* 0x000fea0003800000 */
.L_x_37619:
[----:B------:R4:W5:Y:S02]  /*82f0*/  LDG.E.U8 R0, desc[UR36][R2.64] ;  /* 0x0000002402007981 */ /* 0x000964000c1e1100 */
.L_x_37596:
        /* <DEDUP_REMOVED lines=22> */
.L_x_37627:
[----:B------:R4:W-:Y:S01]  /*8460*/  STG.E.U8 desc[UR36][R2.64], R9 ;  /* 0x0000000902007986 */ /* 0x0009e2000c101124 */
[----:B------:R-:W-:Y:S05]  /*8470*/  BRA `(.L_x_37629) ;  /* 0x0000000c004c7947 */ /* 0x000fea0003800000 */
.L_x_37626:
        /* <DEDUP_REMOVED lines=10> */
.L_x_37631:
[----:B------:R-:W-:-:S05]  /*8520*/  PRMT R5, R9, 0x9910, RZ ;  /* 0x0000991009057816 */ /* 0x000fca00000000ff */
[----:B------:R2:W-:Y:S01]  /*8530*/  STG.E desc[UR36][R2.64], R5 ;  /* 0x0000000502007986 */ /* 0x0005e2000c101924 */
[----:B------:R-:W-:Y:S05]  /*8540*/  BRA `(.L_x_37629) ;  /* 0x0000000c00187947 */ /* 0x000fea0003800000 */
.L_x_37630:
[----:B------:R0:W-:Y:S01]  /*8550*/  STG.E.U16 desc[UR36][R2.64], R9 ;  /* 0x0000000902007986 */ /* 0x0001e2000c101524 */
[----:B------:R-:W-:Y:S05]  /*8560*/  BRA `(.L_x_37629) ;  /* 0x0000000c00107947 */ /* 0x000fea0003800000 */
.L_x_37625:
        /* <DEDUP_REMOVED lines=9> */
.L_x_37633:
[----:B------:R-:W0:Y:S02]  /*8600*/  I2F.S16 R0, R9 ;  /* 0x0000000900007306 */ /* 0x000e240000101400 */
[----:B0-----:R-:W-:-:S05]  /*8610*/  F2FP.F16.F32.PACK_AB R0, RZ, R0 ;  /* 0x00000000ff00723e */ /* 0x001fca00000000ff */
[----:B------:R0:W-:Y:S01]  /*8620*/  STG.E.U16 desc[UR36][R2.64], R0 ;  /* 0x0000000002007986 */ /* 0x0001e2000c101524 */
[----:B------:R-:W-:Y:S05]  /*8630*/  BRA `(.L_x_37629) ;  /* 0x0000000800dc7947 */ /* 0x000fea0003800000 */
.L_x_37632:
        /* <DEDUP_REMOVED lines=10> */
.L_x_37635:
[----:B------:R-:W0:Y:S02]  /*86e0*/  I2F.S16 R9, R9 ;  /* 0x0000000900097306 */ /* 0x000e240000101400 */
[----:B0-----:R-:W-:-:S04]  /*86f0*/  F2FP.F16.F32.PACK_AB R5, RZ, R9 ;  /* 0x00000009ff05723e */ /* 0x001fc800000000ff */
[----:B------:R-:W-:-:S05]  /*8700*/  PRMT R5, R5, 0x5410, RZ ;  /* 0x0000541005057816 */ /* 0x000fca00000000ff */
[----:B------:R0:W-:Y:S01]  /*8710*/  STG.E desc[UR36][R2.64], R5 ;  /* 0x0000000502007986 */ /* 0x0001e2000c101924 */
[----:B------:R-:W-:Y:S05]  /*8720*/  BRA `(.L_x_37629) ;  /* 0x0000000800a07947 */ /* 0x000fea0003800000 */
.L_x_37634:
[----:B------:R-:W0:Y:S02]  /*8730*/  I2F.F64.S16 R4, R9 ;  /* 0x0000000900047312 */ /* 0x000e240000101c00 */
[----:B0-----:R0:W-:Y:S01]  /*8740*/  STG.E.64 desc[UR36][R2.64], R4 ;  /* 0x0000000402007986 */ /* 0x0011e2000c101b24 */
[----:B------:R-:W-:Y:S05]  /*8750*/  BRA `(.L_x_37629) ;  /* 0x0000000800947947 */ /* 0x000fea0003800000 */
.L_x_37624:
        /* <DEDUP_REMOVED lines=12> */
.L_x_37639:
        /* <DEDUP_REMOVED lines=18> */
.L_x_37642:
[----:B------:R-:W-:-:S04]  /*8940*/  SHF.R.U32.HI R5, RZ, 0x18, R5 ;  /* 0x00000018ff057819 */ /* 0x000fc80000011605 */
[----:B------:R-:W-:-:S07]  /*8950*/  LOP3.LUT R0, R0, 0x80, R5, 0xf8, !PT ;  /* 0x0000008000007812 */ /* 0x000fce00078ef805 */
.L_x_37641:
[----:B------:R-:W-:Y:S05]  /*8960*/  BSYNC.RECONVERGENT B0 ;  /* 0x0000000000007941 */ /* 0x000fea0003800200 */
.L_x_37640:
[----:B------:R0:W-:Y:S01]  /*8970*/  STG.E.U8 desc[UR36][R2.64], R0 ;  /* 0x0000000002007986 */ /* 0x0001e2000c101124 */
[----:B------:R-:W-:Y:S05]  /*8980*/  BRA `(.L_x_37629) ;  /* 0x0000000800087947 */ /* 0x000fea0003800000 */
.L_x_37638:
        /* <DEDUP_REMOVED lines=18> */
.L_x_37645:
[----:B------:R-:W-:-:S04]  /*8ab0*/  SHF.R.U32.HI R5, RZ, 0x18, R5 ;  /* 0x00000018ff057819 */ /* 0x000fc80000011605 */
[----:B------:R-:W-:-:S07]  /*8ac0*/  LOP3.LUT R0, R0, 0x80, R5, 0xf8, !PT ;  /* 0x0000008000007812 */ /* 0x000fce00078ef805 */
.L_x_37644:
[----:B------:R-:W-:Y:S05]  /*8ad0*/  BSYNC.RECONVERGENT B0 ;  /* 0x0000000000007941 */ /* 0x000fea0003800200 */
.L_x_37643:
[----:B------:R0:W-:Y:S01]  /*8ae0*/  STG.E.U8 desc[UR36][R2.64], R0 ;  /* 0x0000000002007986 */ /* 0x0001e2000c101124 */
[----:B------:R-:W-:Y:S05]  /*8af0*/  BRA `(.L_x_37629) ;  /* 0x0000000400ac7947 */ /* 0x000fea0003800000 */
.L_x_37637:
        /* <DEDUP_REMOVED lines=22> */
.L_x_37647:
[----:B------:R-:W-:-:S04]  /*8c60*/  PRMT R4, R9, 0x9910, RZ ;  /* 0x0000991009047816 */ /* 0x000fc800000000ff */
[----:B------:R-:W-:-:S05]  /*8c70*/  SHF.R.S32.HI R5, RZ, 0x1f, R4 ;  /* 0x0000001fff057819 */ /* 0x000fca0000011404 */
[----:B------:R0:W-:Y:S01]  /*8c80*/  STG.E.64 desc[UR36][R2.64], R4 ;  /* 0x0000000402007986 */ /* 0x0001e2000c101b24 */
[----:B------:R-:W-:Y:S05]  /*8c90*/  BRA `(.L_x_37629) ;  /* 0x0000000400447947 */ /* 0x000fea0003800000 */
.L_x_37646:
[----:B------:R-:W-:-:S05]  /*8ca0*/  PRMT R5, R9, 0x9910, RZ ;  /* 0x0000991009057816 */ /* 0x000fca00000000ff */
[----:B------:R0:W-:Y:S01]  /*8cb0*/  STG.E desc[UR36][R2.64], R5 ;  /* 0x0000000502007986 */ /* 0x0001e2000c101924 */
[----:B------:R-:W-:Y:S05]  /*8cc0*/  BRA `(.L_x_37629) ;  /* 0x0000000400387947 */ /* 0x000fea0003800000 */
.L_x_37636:
        /* <DEDUP_REMOVED lines=11> */
.L_x_37649:
[----:B------:R-:W0:Y:S01]  /*8d80*/  I2F.F64.S16 R4, R9 ;  /* 0x0000000900047312 */ /* 0x000e220000101c00 */
[----:B------:R-:W-:-:S05]  /*8d90*/  CS2R R6, SRZ ;  /* 0x0000000000067805 */ /* 0x000fca000001ff00 */
[----:B0-----:R0:W-:Y:S01]  /*8da0*/  STG.E.128 desc[UR36][R2.64], R4 ;  /* 0x0000000402007986 */ /* 0x0011e2000c101d24 */
[----:B------:R-:W-:Y:S05]  /*8db0*/  BRA `(.L_x_37629) ;  /* 0x0000000000fc7947 */ /* 0x000fea0003800000 */
.L_x_37648:
[----:B------:R-:W-:-:S09]  /*8dc0*/  UISETP.NE.AND UP0, UPT, UR5, 0xf, UPT ;  /* 0x0000000f0500788c */ /* 0x000fd2000bf05270 */
[----:B------:R-:W-:Y:S05]  /*8dd0*/  BRA.U !UP0, `(.L_x_37650) ;  /* 0x0000000108e87547 */ /* 0x000fea000b800000 */
[----:B------:R-:W-:-:S09]  /*8de0*/  UISETP.NE.AND UP0, UPT, UR5, 0x17, UPT ;  /* 0x000000170500788c */ /* 0x000fd2000bf05270 */
[----:B------:R-:W-:Y:S05]  /*8df0*/  BRA.U !UP0, `(.L_x_37651) ;  /* 0x0000000108907547 */ /* 0x000fea000b800000 */
[----:B------:R-:W-:-:S09]  /*8e00*/  UISETP.NE.AND UP0, UPT, UR5, 0x18, UPT ;  /* 0x000000180500788c */ /* 0x000fd2000bf05270 */
[----:B------:R-:W-:Y:S05]  /*8e10*/  BRA.U !UP0, `(.L_x_37652) ;  /* 0x0000000108447547 */ /* 0x000fea000b800000 */
.L_x_37628:
        /* <DEDUP_REMOVED lines=16> */
.L_x_37653:
[----:B------:R-:W-:Y:S05]  /*8f20*/  BRA `(.L_x_37629) ;  /* 0x0000000000a07947 */ /* 0x000fea0003800000 */
.L_x_37652:
        /* <DEDUP_REMOVED lines=13> */
.L_x_37655:
[----:B------:R-:W-:Y:S05]  /*9000*/  BSYNC.RECONVERGENT B0 ;  /* 0x0000000000007941 */ /* 0x000fea0003800200 */
.L_x_37654:
[----:B------:R-:W-:-:S05]  /*9010*/  LOP3.LUT R5, R0, 0x80, R5, 0xf8, !PT ;  /* 0x0000008000057812 */ /* 0x000fca00078ef805 */
[----:B------:R0:W-:Y:S01]  /*9020*/  STG.E.U8 desc[UR36][R2.64], R5 ;  /* 0x0000000502007986 */ /* 0x0001e2000c101124 */
[----:B------:R-:W-:Y:S05]  /*9030*/  BRA `(.L_x_37629) ;  /* 0x00000000005c7947 */ /* 0x000fea0003800000 */
.L_x_37651:
        /* <DEDUP_REMOVED lines=12> */
.L_x_37657:
[----:B------:R-:W-:Y:S01]  /*9100*/  IMAD.MOV.U32 R0, RZ, RZ, 0x7f ;  /* 0x0000007fff007424 */ /* 0x000fe200078e00ff */
[----:B------:R-:W-:-:S04]  /*9110*/  ISETP.GT.U32.AND P0, PT, R4, 0x7f800000, PT ;  /* 0x7f8000000400780c */ /* 0x000fc80003f04070 */
[----:B------:R-:W-:-:S09]  /*9120*/  SEL R0, R0, 0x7c, P0 ;  /* 0x0000007c00007807 */ /* 0x000fd20000000000 */
.L_x_37658:
[----:B------:R-:W-:Y:S05]  /*9130*/  BSYNC.RECONVERGENT B0 ;  /* 0x0000000000007941 */ /* 0x000fea0003800200 */
.L_x_37656:
[----:B------:R-:W-:-:S04]  /*9140*/  SHF.R.U32.HI R5, RZ, 0x18, R5 ;  /* 0x00000018ff057819 */ /* 0x000fc80000011605 */
[----:B------:R-:W-:-:S05]  /*9150*/  LOP3.LUT R5, R0, 0x80, R5, 0xf8, !PT ;  /* 0x0000008000057812 */ /* 0x000fca00078ef805 */
[----:B------:R0:W-:Y:S01]  /*9160*/  STG.E.U8 desc[UR36][R2.64], R5 ;  /* 0x0000000502007986 */ /* 0x0001e2000c101124 */
[----:B------:R-:W-:Y:S05]  /*9170*/  BRA `(.L_x_37629) ;  /* 0x00000000000c7947 */ /* 0x000fea0003800000 */
.L_x_37650:
[----:B------:R-:W0:Y:S02]  /*9180*/  I2F.S16 R0, R9 ;  /* 0x0000000900007306 */ /* 0x000e240000101400 */
[----:B0-----:R-:W-:-:S05]  /*9190*/  F2FP.BF16.F32.PACK_AB R0, RZ, R0 ;  /* 0x00000000ff00723e */ /* 0x001fca00000010ff */
[----:B------:R0:W-:Y:S02]  /*91a0*/  STG.E.U16 desc[UR36][R2.64], R0 ;  /* 0x0000000002007986 */ /* 0x0001e4000c101524 */
.L_x_37629:
[----:B------:R-:W-:-:S07]  /*91b0*/  VIADD R17, R17, 0x80 ;  /* 0x0000008011117836 */ /* 0x000fce0000000000 */
.L_x_37589:
[----:B------:R-:W-:Y:S05]  /*91c0*/  BSYNC.RECONVERGENT B6 ;  /* 0x0000000000067941 */ /* 0x000fea0003800200 */
.L_x_37588:
        /* <DEDUP_REMOVED lines=306> */
.L_x_37659:
        /* <DEDUP_REMOVED lines=18> */
.L_x_37663:
[----:B------:R0:W5:Y:S01]  /*a610*/  LDG.E.U8 R0, desc[UR36][R2.64] ;  /* 0x0000002402007981 */ /* 0x000162000c1e1100 */
[----:B------:R-:W-:Y:S05]  /*a620*/  BRA `(.L_x_37665) ;  /* 0x0000000c004c7947 */ /* 0x000fea0003800000 */
.L_x_37662:
        /* <DEDUP_REMOVED lines=8> */
.L_x_37667:
[----:B------:R0:W5:Y:S01]  /*a6b0*/  LDG.E.U8 R0, desc[UR36][R2.64] ;  /* 0x0000002402007981 */ /* 0x000162000c1e1100 */
[----:B------:R-:W-:Y:S05]  /*a6c0*/  BRA `(.L_x_37665) ;  /* 0x0000000c00247947 */ /* 0x000fea0003800000 */
.L_x_37666:
[----:B------:R0:W5:Y:S01]  /*a6d0*/  LDG.E.U16 R0, desc[UR36][R2.64] ;  /* 0x0000002402007981 */ /* 0x000162000c1e1500 */
[----:B------:R-:W-:Y:S05]  /*a6e0*/  BRA `(.L_x_37665) ;  /* 0x0000000c001c7947 */ /* 0x000fea0003800000 */
.L_x_37661:
        /* <DEDUP_REMOVED lines=9> */
.L_x_37669:
[----:B------:R-:W2:Y:S02]  /*a780*/  LDG.E.U16 R4, desc[UR36][R2.64] ;  /* 0x0000002402047981 */ /* 0x000ea4000c1e1500 */
[----:B--2---:R-:W-:-:S06]  /*a790*/  HADD2.F32 R4, -RZ, R4.H0_H0 ;  /* 0x20000004ff047230 */ /* 0x004fcc0000004100 */
[----:B------:R-:W0:Y:S02]  /*a7a0*/  F2I.FTZ.TRUNC.NTZ R4, R4 ;  /* 0x0000000400047305 */ /* 0x000e24000021f100 */
[----:B0-----:R-:W-:Y:S01]  /*a7b0*/  PRMT R0, R4, 0x7610, R0 ;  /* 0x0000761004007816 */ /* 0x001fe20000000000 */
[----:B------:R-:W-:Y:S06]  /*a7c0*/  BRA `(.L_x_37665) ;  /* 0x0000000800e47947 */ /* 0x000fec0003800000 */
.L_x_37668:
        /* <DEDUP_REMOVED lines=9> */
.L_x_37671:
[----:B------:R-:W2:Y:S02]  /*a860*/  LDG.E.U16 R2, desc[UR36][R2.64] ;  /* 0x0000002402027981 */ /* 0x000ea4000c1e1500 */
[----:B--2---:R-:W-:-:S06]  /*a870*/  HADD2.F32 R4, -RZ, R2.H0_H0 ;  /* 0x20000002ff047230 */ /* 0x004fcc0000004100 */
[----:B------:R-:W0:Y:S02]  /*a880*/  F2I.FTZ.TRUNC.NTZ R4, R4 ;  /* 0x0000000400047305 */ /* 0x000e24000021f100 */
[----:B0-----:R-:W-:Y:S01]  /*a890*/  PRMT R0, R4, 0x7610, R0 ;  /* 0x0000761004007816 */ /* 0x001fe20000000000 */
[----:B------:R-:W-:Y:S06]  /*a8a0*/  BRA `(.L_x_37665) ;  /* 0x0000000800ac7947 */ /* 0x000fec0003800000 */
.L_x_37670:
[----:B------:R-:W2:Y:S02]  /*a8b0*/  LDG.E.64 R2, desc[UR36][R2.64] ;  /* 0x0000002402027981 */ /* 0x000ea4000c1e1b00 */
[----:B--2---:R0:W1:Y:S01]  /*a8c0*/  F2I.F64.TRUNC R0, R2 ;  /* 0x0000000200007311 */ /* 0x004062000030d100 */
[----:B------:R-:W-:Y:S05]  /*a8d0*/  BRA `(.L_x_37665) ;  /* 0x0000000800a07947 */ /* 0x000fea0003800000 */
.L_x_37660:
        /* <DEDUP_REMOVED lines=12> */
.L_x_37674:
[----:B------:R-:W2:Y:S02]  /*a9a0*/  LDG.E.64 R2, desc[UR36][R2.64] ;  /* 0x0000002402027981 */ /* 0x000ea4000c1e1b00 */
[----:B--2---:R3:W4:Y:S01]  /*a9b0*/  F2I.F64.TRUNC R0, R2 ;  /* 0x0000000200007311 */ /* 0x004722000030d100 */
[----:B------:R-:W-:Y:S05]  /*a9c0*/  BRA `(.L_x_37665) ;  /* 0x0000000800647947 */ /* 0x000fea0003800000 */
.L_x_37673:
        /* <DEDUP_REMOVED lines=27> */
.L_x_37676:
        /* <DEDUP_REMOVED lines=14> */
.L_x_37675:
[----:B------:R-:W2:Y:S02]  /*ac60*/  LDG.E.U16 R4, desc[UR36][R2.64] ;  /* 0x0000002402047981 */ /* 0x000ea4000c1e1500 */
[----:B--2---:R-:W-:-:S06]  /*ac70*/  SHF.L.U32 R4, R4, 0x10, RZ ;  /* 0x0000001004047819 */ /* 0x004fcc00000006ff */
[----:B------:R-:W0:Y:S02]  /*ac80*/  F2I.FTZ.TRUNC.NTZ R4, R4 ;  /* 0x0000000400047305 */ /* 0x000e24000021f100 */
[----:B0-----:R-:W-:Y:S01]  /*ac90*/  PRMT R0, R4, 0x7610, R0 ;  /* 0x0000761004007816 */ /* 0x001fe20000000000 */
[----:B------:R-:W-:Y:S06]  /*aca0*/  BRA `(.L_x_37665) ;  /* 0x0000000400ac7947 */ /* 0x000fec0003800000 */
.L_x_37672:
        /* <DEDUP_REMOVED lines=10> */
.L_x_37679:
        /* <DEDUP_REMOVED lines=21> */
.L_x_37683:
[----:B------:R-:W-:Y:S05]  /*aea0*/  BSYNC.RECONVERGENT B1 ;  /* 0x0000000000017941 */ /* 0x000fea0003800200 */
.L_x_37682:
[----:B------:R-:W-:Y:S01]  /*aeb0*/  IMAD.SHL.U32 R0, R0, 0x100000, RZ ;  /* 0x0010000000007824 */ /* 0x000fe200078e00ff */
[----:B------:R-:W-:-:S04]  /*aec0*/  LEA R2, R2, 0x3b800000, 0x17 ;  /* 0x3b80000002027811 */ /* 0x000fc800078eb8ff */
[----:B------:R-:W-:-:S07]  /*aed0*/  LOP3.LUT R4, R2, R0, R7, 0xfe, !PT ;  /* 0x0000000002047212 */ /* 0x000fce00078efe07 */
.L_x_37681:
[----:B------:R-:W-:Y:S05]  /*aee0*/  BSYNC.RECONVERGENT B0 ;  /* 0x0000000000007941 */ /* 0x000fea0003800200 */
.L_x_37680:
[----:B------:R-:W0:Y:S02]  /*aef0*/  F2I.FTZ.TRUNC.NTZ R4, R4 ;  /* 0x0000000400047305 */ /* 0x000e24000021f100 */
[----:B0-----:R-:W-:Y:S01]  /*af00*/  PRMT R0, R4, 0x7610, R0 ;  /* 0x0000761004007816 */ /* 0x001fe20000000000 */
[----:B------:R-:W-:Y:S06]  /*af10*/  BRA `(.L_x_37665) ;  /* 0x0000000400107947 */ /* 0x000fec0003800000 */
.L_x_37678:
        /* <DEDUP_REMOVED lines=21> */
.L_x_37687:
[----:B------:R-:W-:Y:S05]  /*b070*/  BSYNC.RECONVERGENT B1 ;  /* 0x0000000000017941 */ /* 0x000fea0003800200 */
.L_x_37686:
[----:B------:R-:W-:Y:S01]  /*b080*/  IMAD.SHL.U32 R0, R0, 0x200000, RZ ;  /* 0x0020000000007824 */ /* 0x000fe200078e00ff */
[----:B------:R-:W-:-:S04]  /*b090*/  LEA R2, R2, 0x37800000, 0x17 ;  /* 0x3780000002027811 */ /* 0x000fc800078eb8ff */
[----:B------:R-:W-:-:S07]  /*b0a0*/  LOP3.LUT R4, R2, R0, R7, 0xfe, !PT ;  /* 0x0000000002047212 */ /* 0x000fce00078efe07 */
.L_x_37685:
[----:B------:R-:W-:Y:S05]  /*b0b0*/  BSYNC.RECONVERGENT B0 ;  /* 0x0000000000007941 */ /* 0x000fea0003800200 */
.L_x_37684:
[----:B------:R-:W0:Y:S02]  /*b0c0*/  F2I.FTZ.TRUNC.NTZ R4, R4 ;  /* 0x0000000400047305 */ /* 0x000e24000021f100 */
[----:B0-----:R-:W-:Y:S01]  /*b0d0*/  PRMT R0, R4, 0x7610, R0 ;  /* 0x0000761004007816 */ /* 0x001fe20000000000 */
[----:B------:R-:W-:Y:S06]  /*b0e0*/  BRA `(.L_x_37665) ;  /* 0x00000000009c7947 */ /* 0x000fec0003800000 */
.L_x_37677:
        /* <DEDUP_REMOVED lines=14> */
.L_x_37691:
[----:B------:R-:W-:Y:S05]  /*b1d0*/  BSYNC.RECONVERGENT B0 ;  /* 0x0000000000007941 */ /* 0x000fea0003800200 */
.L_x_37690:
[----:B------:R-:W0:Y:S02]  /*b1e0*/  F2I.FTZ.TRUNC.NTZ R4, R4 ;  /* 0x0000000400047305 */ /* 0x000e24000021f100 */
[----:B0-----:R-:W-:Y:S01]  /*b1f0*/  PRMT R0, R4, 0x7610, R0 ;  /* 0x0000761004007816 */ /* 0x001fe20000000000 */
[----:B------:R-:W-:Y:S06]  /*b200*/  BRA `(.L_x_37665) ;  /* 0x0000000000547947 */ /* 0x000fec0003800000 */
.L_x_37664:
        /* <DEDUP_REMOVED lines=16> */
.L_x_37692:
[----:B------:R-:W-:Y:S01]  /*b310*/  PRMT R0, RZ, 0x7610, R0 ;  /* 0x00007610ff007816 */ /* 0x000fe20000000000 */
[----:B------:R-:W-:Y:S06]  /*b320*/  BRA `(.L_x_37665) ;  /* 0x00000000000c7947 */ /* 0x000fec0003800000 */
.L_x_37689:
[----:B------:R2:W5:Y:S01]  /*b330*/  LDG.E.U8 R0, desc[UR36][R2.64] ;  /* 0x0000002402007981 */ /* 0x000562000c1e1100 */
[----:B------:R-:W-:Y:S05]  /*b340*/  BRA `(.L_x_37665) ;  /* 0x0000000000047947 */ /* 0x000fea0003800000 */
.L_x_37688:
[----:B------:R1:W5:Y:S02]  /*b350*/  LDG.E.U8 R0, desc[UR36][R2.64] ;  /* 0x0000002402007981 */ /* 0x000364000c1e1100 */
.L_x_37665:
[----:B------:R-:W-:Y:S01]  /*b360*/  UPRMT UR5, UR39, 0x9910, URZ ;  /* 0x0000991027057896 */ /* 0x000fe200080000ff */
[----:B-1--45:R-:W-:Y:S01]  /*b370*/  PRMT R0, R0, 0x8880, RZ ;  /* 0x0000888000007816 */ /* 0x032fe200000000ff */
[----:B------:R-:W-:Y:S02]  /*b380*/  UPRMT UR4, UR43, 0x8880, URZ ;  /* 0x000088802b047896 */ /* 0x000fe400080000ff */
[----:B------:R-:W-:Y:S01]  /*b390*/  UISETP.GT.AND UP0, UPT, UR5, 0x9, UPT ;  /* 0x000000090500788c */ /* 0x000fe2000bf04270 */
[----:B------:R-:W-:Y:S01]  /*b3a0*/  PRMT R0, R0, 0x7710, RZ ;  /* 0x0000771000007816 */ /* 0x000fe200000000ff */
[----:B------:R-:W-:-:S06]  /*b3b0*/  UPRMT UR4, UR4, 0x7710, URZ ;  /* 0x0000771004047896 */ /* 0x000fcc00080000ff */
[----:B------:R-:W-:-:S04]  /*b3c0*/  VIMNMX.S16x2 R0, PT, PT, R0, UR4, !PT ;  /* 0x0000000400007c48 */ /* 0x000fc8000ffe0300 */
        /* <DEDUP_REMOVED lines=12> */
.L_x_37696:
[----:B------:R-:W-:Y:S01]  /*b490*/  STG.E.U8 desc[UR36][R16.64], R5 ;  /* 0x0000000510007986 */ /* 0x000fe2000c101124 */
[----:B------:R-:W-:Y:S05]  /*b4a0*/  EXIT ;  /* 0x000000000000794d */ /* 0x000fea0003800000 */
.L_x_37695:
        /* <DEDUP_REMOVED lines=10> */
.L_x_37699:
[----:B0-23--:R-:W-:-:S05]  /*b550*/  PRMT R3, R5, 0x9910, RZ ;  /* 0x0000991005037816 */ /* 0x00dfca00000000ff */
[----:B------:R-:W-:Y:S01]  /*b560*/  STG.E desc[UR36][R16.64], R3 ;  /* 0x0000000310007986 */ /* 0x000fe2000c101924 */
[----:B------:R-:W-:Y:S05]  /*b570*/  EXIT ;  /* 0x000000000000794d */ /* 0x000fea0003800000 */
.L_x_37698:
[----:B------:R-:W-:Y:S01]  /*b580*/  STG.E.U16 desc[UR36][R16.64], R5 ;  /* 0x0000000510007986 */ /* 0x000fe2000c101524 */
[----:B------:R-:W-:Y:S05]  /*b590*/  EXIT ;  /* 0x000000000000794d */ /* 0x000fea0003800000 */
.L_x_37694:
        /* <DEDUP_REMOVED lines=9> */
.L_x_37701:
[----:B------:R-:W1:Y:S02]  /*b630*/  I2F.S16 R0, R5 ;  /* 0x0000000500007306 */ /* 0x000e640000101400 */
[----:B-1----:R-:W-:-:S05]  /*b640*/  F2FP.F16.F32.PACK_AB R0, RZ, R0 ;  /* 0x00000000ff00723e */ /* 0x002fca00000000ff */
[----:B------:R-:W-:Y:S01]  /*b650*/  STG.E.U16 desc[UR36][R16.64], R0 ;  /* 0x0000000010007986 */ /* 0x000fe2000c101524 */
[----:B------:R-:W-:Y:S05]  /*b660*/  EXIT ;  /* 0x000000000000794d */ /* 0x000fea0003800000 */
.L_x_37700:
        /* <DEDUP_REMOVED lines=10> */
.L_x_37703:
[----:B------:R-:W0:Y:S02]  /*b710*/  I2F.S16 R5, R5 ;  /* 0x0000000500057306 */ /* 0x000e240000101400 */
[----:B0-23--:R-:W-:-:S04]  /*b720*/  F2FP.F16.F32.PACK_AB R3, RZ, R5 ;  /* 0x00000005ff03723e */ /* 0x00dfc800000000ff */
[----:B------:R-:W-:-:S05]  /*b730*/  PRMT R3, R3, 0x5410, RZ ;  /* 0x0000541003037816 */ /* 0x000fca00000000ff */
[----:B------:R-:W-:Y:S01]  /*b740*/  STG.E desc[UR36][R16.64], R3 ;  /* 0x0000000310007986 */ /* 0x000fe2000c101924 */
[----:B------:R-:W-:Y:S05]  /*b750*/  EXIT ;  /* 0x000000000000794d */ /* 0x000fea0003800000 */
.L_x_37702:
[----:B0-23--:R-:W0:Y:S02]  /*b760*/  I2F.F64.S16 R2, R5 ;  /* 0x0000000500027312 */ /* 0x00de240000101c00 */
[----:B0-----:R-:W-:Y:S01]  /*b770*/  STG.E.64 desc[UR36][R16.64], R2 ;  /* 0x0000000210007986 */ /* 0x001fe2000c101b24 */
[----:B------:R-:W-:Y:S05]  /*b780*/  EXIT ;  /* 0x000000000000794d */ /* 0x000fea0003800000 */
.L_x_37693:
        /* <DEDUP_REMOVED lines=12> */
.L_x_37707:
        /* <DEDUP_REMOVED lines=17> */
.L_x_37710:
[----:B------:R-:W-:-:S04]  /*b960*/  SHF.R.U32.HI R3, RZ, 0x18, R3 ;  /* 0x00000018ff037819 */ /* 0x000fc80000011603 */
[----:B------:R-:W-:-:S04]  /*b970*/  LOP3.LUT R0, R0, 0x80, R3, 0xf8, !PT ;  /* 0x0000008000007812 */ /* 0x000fc800078ef803 */
[----:B------:R-:W-:-:S07]  /*b980*/  PRMT R8, R0, 0x7610, R8 ;  /* 0x0000761000087816 */ /* 0x000fce0000000008 */
.L_x_37709:
[----:B------:R-:W-:Y:S05]  /*b990*/  BSYNC.RECONVERGENT B0 ;  /* 0x0000000000007941 */ /* 0x000fea0003800200 */
.L_x_37708:
[----:B------:R-:W-:Y:S01]  /*b9a0*/  STG.E.U8 desc[UR36][R16.64], R8 ;  /* 0x0000000810007986 */ /* 0x000fe2000c101124 */
[----:B------:R-:W-:Y:S05]  /*b9b0*/  EXIT ;  /* 0x000000000000794d */ /* 0x000fea0003800000 */
.L_x_37706:
        /* <DEDUP_REMOVED lines=17> */
.L_x_37713:
[----:B------:R-:W-:-:S04]  /*bad0*/  SHF.R.U32.HI R3, RZ, 0x18, R3 ;  /* 0x00000018ff037819 */ /* 0x000fc80000011603 */
[----:B------:R-:W-:-:S04]  /*bae0*/  LOP3.LUT R0, R0, 0x80, R3, 0xf8, !PT ;  /* 0x0000008000007812 */ /* 0x000fc800078ef803 */
[----:B------:R-:W-:-:S07]  /*baf0*/  PRMT R8, R0, 0x7610, R8 ;  /* 0x0000761000087816 */ /* 0x000fce0000000008 */
.L_x_37712:
[----:B------:R-:W-:Y:S05]  /*bb00*/  BSYNC.RECONVERGENT B0 ;  /* 0x0000000000007941 */ /* 0x000fea0003800200 */
.L_x_37711:
[----:B------:R-:W-:Y:S01]  /*bb10*/  STG.E.U8 desc[UR36][R16.64], R8 ;  /* 0x0000000810007986 */ /* 0x000fe2000c101124 */
[----:B------:R-:W-:Y:S05]  /*bb20*/  EXIT ;  /* 0x000000000000794d */ /* 0x000fea0003800000 */
.L_x_37705:
        /* <DEDUP_REMOVED lines=22> */
.L_x_37715:
[----:B0-23--:R-:W-:-:S04]  /*bc90*/  PRMT R2, R5, 0x9910, RZ ;  /* 0x0000991005027816 */ /* 0x00dfc800000000ff */
[----:B------:R-:W-:-:S05]  /*bca0*/  SHF.R.S32.HI R3, RZ, 0x1f, R2 ;  /* 0x0000001fff037819 */ /* 0x000fca0000011402 */
[----:B------:R-:W-:Y:S01]  /*bcb0*/  STG.E.64 desc[UR36][R16.64], R2 ;  /* 0x0000000210007986 */ /* 0x000fe2000c101b24 */
[----:B------:R-:W-:Y:S05]  /*bcc0*/  EXIT ;  /* 0x000000000000794d */ /* 0x000fea0003800000 */
.L_x_37714:
[----:B0-23--:R-:W-:-:S05]  /*bcd0*/  PRMT R3, R5, 0x9910, RZ ;  /* 0x0000991005037816 */ /* 0x00dfca00000000ff */
[----:B------:R-:W-:Y:S01]  /*bce0*/  STG.E desc[UR36][R16.64], R3 ;  /* 0x0000000310007986 */ /* 0x000fe2000c101924 */
[----:B------:R-:W-:Y:S05]  /*bcf0*/  EXIT ;  /* 0x000000000000794d */ /* 0x000fea0003800000 */
.L_x_37704:
        /* <DEDUP_REMOVED lines=11> */
.L_x_37717:
[----:B------:R-:W1:Y:S01]  /*bdb0*/  I2F.F64.S16 R4, R5 ;  /* 0x0000000500047312 */ /* 0x000e620000101c00 */
[----:B------:R-:W-:-:S05]  /*bdc0*/  CS2R R6, SRZ ;  /* 0x0000000000067805 */ /* 0x000fca000001ff00 */
[----:B-1----:R-:W-:Y:S01]  /*bdd0*/  STG.E.128 desc[UR36][R16.64], R4 ;  /* 0x0000000410007986 */ /* 0x002fe2000c101d24 */
[----:B------:R-:W-:Y:S05]  /*bde0*/  EXIT ;  /* 0x000000000000794d */ /* 0x000fea0003800000 */
.L_x_37716:
[----:B------:R-:W-:-:S09]  /*bdf0*/  UISETP.NE.AND UP0, UPT, UR5, 0xf, UPT ;  /* 0x0000000f0500788c */ /* 0x000fd2000bf05270 */
[----:B------:R-:W-:Y:S05]  /*be00*/  BRA.U !UP0, `(.L_x_37718) ;  /* 0x0000000108e87547 */ /* 0x000fea000b800000 */
[----:B------:R-:W-:-:S09]  /*be10*/  UISETP.NE.AND UP0, UPT, UR5, 0x17, UPT ;  /* 0x000000170500788c */ /* 0x000fd2000bf05270 */
[----:B------:R-:W-:Y:S05]  /*be20*/  BRA.U !UP0, `(.L_x_37719) ;  /* 0x0000000108907547 */ /* 0x000fea000b800000 */
[----:B------:R-:W-:-:S09]  /*be30*/  UISETP.NE.AND UP0, UPT, UR5, 0x18, UPT ;  /* 0x000000180500788c */ /* 0x000fd2000bf05270 */
[----:B------:R-:W-:Y:S05]  /*be40*/  BRA.U !UP0, `(.L_x_37720) ;  /* 0x0000000108447547 */ /* 0x000fea000b800000 */
.L_x_37697:
        /* <DEDUP_REMOVED lines=16> */
.L_x_37721:
[----:B------:R-:W-:Y:S05]  /*bf50*/  EXIT ;  /* 0x000000000000794d */ /* 0x000fea0003800000 */
.L_x_37720:
        /* <DEDUP_REMOVED lines=13> */
.L_x_37723:
[----:B------:R-:W-:Y:S05]  /*c030*/  BSYNC.RECONVERGENT B0 ;  /* 0x0000000000007941 */ /* 0x000fea0003800200 */
.L_x_37722:
[----:B------:R-:W-:-:S05]  /*c040*/  LOP3.LUT R3, R0, 0x80, R3, 0xf8, !PT ;  /* 0x0000008000037812 */ /* 0x000fca00078ef803 */
[----:B------:R-:W-:Y:S01]  /*c050*/  STG.E.U8 desc[UR36][R16.64], R3 ;  /* 0x0000000310007986 */ /* 0x000fe2000c101124 */
[----:B------:R-:W-:Y:S05]  /*c060*/  EXIT ;  /* 0x000000000000794d */ /* 0x000fea0003800000 */
.L_x_37719:
        /* <DEDUP_REMOVED lines=12> */
.L_x_37725:
[----:B------:R-:W-:Y:S01]  /*c130*/  IMAD.MOV.U32 R0, RZ, RZ, 0x7f ;  /* 0x0000007fff007424 */ /* 0x000fe200078e00ff */
[----:B------:R-:W-:-:S04]  /*c140*/  ISETP.GT.U32.AND P0, PT, R2, 0x7f800000, PT ;  /* 0x7f8000000200780c */ /* 0x000fc80003f04070 */
[----:B------:R-:W-:-:S09]  /*c150*/  SEL R0, R0, 0x7c, P0 ;  /* 0x0000007c00007807 */ /* 0x000fd20000000000 */
.L_x_37726:
[----:B------:R-:W-:Y:S05]  /*c160*/  BSYNC.RECONVERGENT B0 ;  /* 0x0000000000007941 */ /* 0x000fea0003800200 */
.L_x_37724:
[----:B------:R-:W-:-:S04]  /*c170*/  SHF.R.U32.HI R3, RZ, 0x18, R3 ;  /* 0x00000018ff037819 */ /* 0x000fc80000011603 */
[----:B------:R-:W-:-:S05]  /*c180*/  LOP3.LUT R3, R0, 0x80, R3, 0xf8, !PT ;  /* 0x0000008000037812 */ /* 0x000fca00078ef803 */
[----:B------:R-:W-:Y:S01]  /*c190*/  STG.E.U8 desc[UR36][R16.64], R3 ;  /* 0x0000000310007986 */ /* 0x000fe2000c101124 */
[----:B------:R-:W-:Y:S05]  /*c1a0*/  EXIT ;  /* 0x000000000000794d */ /* 0x000fea0003800000 */
.L_x_37718:
[----:B------:R-:W1:Y:S02]  /*c1b0*/  I2F.S16 R0, R5 ;  /* 0x0000000500007306 */ /* 0x000e640000101400 */
[----:B-1----:R-:W-:-:S05]  /*c1c0*/  F2FP.BF16.F32.PACK_AB R0, RZ, R0 ;  /* 0x00000000ff00723e */ /* 0x002fca00000010ff */
[----:B------:R-:W-:Y:S01]  /*c1d0*/  STG.E.U16 desc[UR36][R16.64], R0 ;  /* 0x0000000010007986 */ /* 0x000fe2000c101524 */
[----:B------:R-:W-:Y:S05]  /*c1e0*/  EXIT ;  /* 0x000000000000794d */ /* 0x000fea0003800000 */
.L_x_37727:
        /* <DEDUP_REMOVED lines=9> */
.L_x_42020:


//--------------------- .text._ZN2at6native27unrolled_elementwise_kernelINS0_13AUnaryFunctorIaaaZZZNS0_19maximum_kernel_cudaERNS_18TensorIteratorBaseEENKUlvE_clEvENKUlvE0_clEvEUlaaE_EESt5arrayIPcLm2EELi4E23TrivialOffsetCalculatorILi1EjESD_NS0_6memory12LoadWithCastILi1EEENSE_13StoreWithCastILi1EEEEEviT_T0_T2_T3_T4_T5_ --------------------------
	.section	.text._ZN2at6native27unrolled_elementwise_kernelINS0_13AUnaryFunctorIaaaZZZNS0_19maximum_kernel_cudaERNS_18TensorIteratorBaseEENKUlvE_clEvENKUlvE0_clEvEUlaaE_EESt5arrayIPcLm2EELi4E23TrivialOffsetCalculatorILi1EjESD_NS0_6memory12LoadWithCastILi1EEENSE_13StoreWithCastILi1EEEEEviT_T0_T2_T3_T4_T5_,"ax",@progbits
	.align	128
        .global         _ZN2at6native27unrolled_elementwise_kernelINS0_13AUnaryFunctorIaaaZZZNS0_19maximum_kernel_cudaERNS_18TensorIteratorBaseEENKUlvE_clEvENKUlvE0_clEvEUlaaE_EESt5arrayIPcLm2EELi4E23TrivialOffsetCalculatorILi1EjESD_NS0_6memory12LoadWithCastILi1EEENSE_13StoreWithCastILi1EEEEEviT_T0_T2_T3_T4_T5_
        .type           _ZN2at6native27unrolled_elementwise_kernelINS0_13AUnaryFunctorIaaaZZZNS0_19maximum_kernel_cudaERNS_18TensorIteratorBaseEENKUlvE_clEvENKUlvE0_clEvEUlaaE_EESt5arrayIPcLm2EELi4E23TrivialOffsetCalculatorILi1EjESD_NS0_6memory12LoadWithCastILi1EEENSE_13StoreWithCastILi1EEEEEviT_T0_T2_T3_T4_T5_,@function
        .size           _ZN2at6native27unrolled_elementwise_kernelINS0_13AUnaryFunctorIaaaZZZNS0_19maximum_kernel_cudaERNS_18TensorIteratorBaseEENKUlvE_clEvENKUlvE0_clEvEUlaaE_EESt5arrayIPcLm2EELi4E23TrivialOffsetCalculatorILi1EjESD_NS0_6memory12LoadWithCastILi1EEENSE_13StoreWithCastILi1EEEEEviT_T0_T2_T3_T4_T5_,(.L_x_42021 - _ZN2at6native27unrolled_elementwise_kernelINS0_13AUnaryFunctorIaaaZZZNS0_19maximum_kernel_cudaERNS_18TensorIteratorBaseEENKUlvE_clEvENKUlvE0_clEvEUlaaE_EESt5arrayIPcLm2EELi4E23TrivialOffsetCalculatorILi1EjESD_NS0_6memory12LoadWithCastILi1EEENSE_13StoreWithCastILi1EEEEEviT_T0_T2_T3_T4_T5_)
        .other          _ZN2at6native27unrolled_elementwise_kernelINS0_13AUnaryFunctorIaaaZZZNS0_19maximum_kernel_cudaERNS_18TensorIteratorBaseEENKUlvE_clEvENKUlvE0_clEvEUlaaE_EESt5arrayIPcLm2EELi4E23TrivialOffsetCalculatorILi1EjESD_NS0_6memory12LoadWithCastILi1EEENSE_13StoreWithCastILi1EEEEEviT_T0_T2_T3_T4_T5_,@"STO_CUDA_ENTRY STV_DEFAULT"
_ZN2at6native27unrolled_elementwise_kernelINS0_13AUnaryFunctorIaaaZZZNS0_19maximum_kernel_cudaERNS_18TensorIteratorBaseEENKUlvE_clEvENKUlvE0_clEvEUlaaE_EESt5arrayIPcLm2EELi4E23TrivialOffsetCalculatorILi1EjESD_NS0_6memory12LoadWithCastILi1EEENSE_13StoreWithCastILi1EEEEEviT_T0_T2_T3_T4_T5_:
.text._ZN2at6native27unrolled_elementwise_kernelINS0_13AUnaryFunctorIaaaZZZNS0_19maximum_kernel_cudaERNS_18TensorIteratorBaseEENKUlvE_clEvENKUlvE0_clEvEUlaaE_EESt5arrayIPcLm2EELi4E23TrivialOffsetCalculatorILi1EjESD_NS0_6memory12LoadWithCastILi1EEENSE_13StoreWithCastILi1EEEEEviT_T0_T2_T3_T4_T5_:
        /* <DEDUP_REMOVED lines=31> */
.L_x_37733:
[----:B------:R3:W5:Y:S01]  /*01f0*/  LDG.E.U8 R19, desc[UR36][R4.64] ;  /* 0x0000002404137981 */ /* 0x000762000c1e1100 */
[----:B------:R-:W-:Y:S05]  /*0200*/  BRA `(.L_x_37735) ;  /* 0x0000000c00507947 */ /* 0x000fea0003800000 */
.L_x_37732:
        /* <DEDUP_REMOVED lines=8> */
.L_x_37737:
[----:B------:R1:W5:Y:S01]  /*0290*/  LDG.E.U8 R19, desc[UR36][R4.64] ;  /* 0x0000002404137981 */ /* 0x000362000c1e1100 */
[----:B------:R-:W-:Y:S05]  /*02a0*/  BRA `(.L_x_37735) ;  /* 0x0000000c00287947 */ /* 0x000fea0003800000 */
.L_x_37736:
[----:B------:R2:W5:Y:S01]  /*02b0*/  LDG.E.U16 R19, desc[UR36][R4.64] ;  /* 0x0000002404137981 */ /* 0x000562000c1e1500 */
[----:B------:R-:W-:Y:S05]  /*02c0*/  BRA `(.L_x_37735) ;  /* 0x0000000c00207947 */ /* 0x000fea0003800000 */
.L_x_37731:
        /* <DEDUP_REMOVED lines=9> */
.L_x_37739:
[----:B------:R-:W2:Y:S02]  /*0360*/  LDG.E.U16 R0, desc[UR36][R4.64] ;  /* 0x0000002404007981 */ /* 0x000ea4000c1e1500 */
[----:B--2---:R-:W-:-:S06]  /*0370*/  HADD2.F32 R0, -RZ, R0.H0_H0 ;  /* 0x20000000ff007230 */ /* 0x004fcc0000004100 */
[----:B------:R-:W0:Y:S02]  /*0380*/  F2I.FTZ.TRUNC.NTZ R0, R0 ;  /* 0x0000000000007305 */ /* 0x000e24000021f100 */
[----:B0-----:R-:W-:Y:S01]  /*0390*/  PRMT R19, R0, 0x7610, R19 ;  /* 0x0000761000137816 */ /* 0x001fe20000000013 */
[----:B------:R-:W-:Y:S06]  /*03a0*/  BRA `(.L_x_37735) ;  /* 0x0000000800e87947 */ /* 0x000fec0003800000 */
.L_x_37738:
        /* <DEDUP_REMOVED lines=9> */
.L_x_37741:
[----:B------:R-:W2:Y:S02]  /*0440*/  LDG.E.U16 R4, desc[UR36][R4.64] ;  /* 0x0000002404047981 */ /* 0x000ea4000c1e1500 */
[----:B--2---:R-:W-:-:S06]  /*0450*/  HADD2.F32 R0, -RZ, R4.H0_H0 ;  /* 0x20000004ff007230 */ /* 0x004fcc0000004100 */
[----:B------:R-:W0:Y:S02]  /*0460*/  F2I.FTZ.TRUNC.NTZ R0, R0 ;  /* 0x0000000000007305 */ /* 0x000e24000021f100 */
[----:B0-----:R-:W-:Y:S01]  /*0470*/  PRMT R19, R0, 0x7610, R19 ;  /* 0x0000761000137816 */ /* 0x001fe20000000013 */
[----:B------:R-:W-:Y:S06]  /*0480*/  BRA `(.L_x_37735) ;  /* 0x0000000800b07947 */ /* 0x000fec0003800000 */
.L_x_37740:
[----:B------:R-:W2:Y:S02]  /*0490*/  LDG.E.64 R4, desc[UR36][R4.64] ;  /* 0x0000002404047981 */ /* 0x000ea4000c1e1b00 */
[----:B--2---:R0:W1:Y:S01]  /*04a0*/  F2I.F64.TRUNC R19, R4 ;  /* 0x0000000400137311 */ /* 0x004062000030d100 */
[----:B------:R-:W-:Y:S05]  /*04b0*/  BRA `(.L_x_37735) ;  /* 0x0000000800a47947 */ /* 0x000fea0003800000 */
.L_x_37730:
        /* <DEDUP_REMOVED lines=12> */
.L_x_37744:
[----:B------:R-:W2:Y:S02]  /*0580*/  LDG.E.64 R4, desc[UR36][R4.64] ;  /* 0x0000002404047981 */ /* 0x000ea4000c1e1b00 */
[----:B--2---:R0:W1:Y:S01]  /*0590*/  F2I.F64.TRUNC R19, R4 ;  /* 0x0000000400137311 */ /* 0x004062000030d100 */
[----:B------:R-:W-:Y:S05]  /*05a0*/  BRA `(.L_x_37735) ;  /* 0x0000000800687947 */ /* 0x000fea0003800000 */
.L_x_37743:
        /* <DEDUP_REMOVED lines=27> */
.L_x_37746:
        /* <DEDUP_REMOVED lines=15> */
.L_x_37745:
[----:B------:R-:W2:Y:S02]  /*0850*/  LDG.E.U16 R0, desc[UR36][R4.64] ;  /* 0x0000002404007981 */ /* 0x000ea4000c1e1500 */
[----:B--2---:R-:W-:-:S06]  /*0860*/  IMAD.U32 R0, R0, 0x10000, RZ ;  /* 0x0001000000007824 */ /* 0x004fcc00078e00ff */
[----:B------:R-:W0:Y:S02]  /*0870*/  F2I.FTZ.TRUNC.NTZ R0, R0 ;  /* 0x0000000000007305 */ /* 0x000e24000021f100 */
[----:B0-----:R-:W-:Y:S01]  /*0880*/  PRMT R19, R0, 0x7610, R19 ;  /* 0x0000761000137816 */ /* 0x001fe20000000013 */
[----:B------:R-:W-:Y:S06]  /*0890*/  BRA `(.L_x_37735) ;  /* 0x0000000400ac7947 */ /* 0x000fec0003800000 */
.L_x_37742:
        /* <DEDUP_REMOVED lines=10> */
.L_x_37749:
        /* <DEDUP_REMOVED lines=21> */
.L_x_37753:
[----:B------:R-:W-:Y:S05]  /*0a90*/  BSYNC.RECONVERGENT B1 ;  /* 0x0000000000017941 */ /* 0x000fea0003800200 */
.L_x_37752:
[----:B------:R-:W-:Y:S01]  /*0aa0*/  IMAD.SHL.U32 R0, R0, 0x100000, RZ ;  /* 0x0010000000007824 */ /* 0x000fe200078e00ff */
[----:B------:R-:W-:-:S04]  /*0ab0*/  LEA R3, R3, 0x3b800000, 0x17 ;  /* 0x3b80000003037811 */ /* 0x000fc800078eb8ff */
[----:B------:R-:W-:-:S07]  /*0ac0*/  LOP3.LUT R0, R3, R0, R7, 0xfe, !PT ;  /* 0x0000000003007212 */ /* 0x000fce00078efe07 */
.L_x_37751:
[----:B------:R-:W-:Y:S05]  /*0ad0*/  BSYNC.RECONVERGENT B0 ;  /* 0x0000000000007941 */ /* 0x000fea0003800200 */
.L_x_37750:
[----:B------:R-:W0:Y:S02]  /*0ae0*/  F2I.FTZ.TRUNC.NTZ R0, R0 ;  /* 0x0000000000007305 */ /* 0x000e24000021f100 */
[----:B0-----:R-:W-:Y:S01]  /*0af0*/  PRMT R19, R0, 0x7610, R19 ;  /* 0x0000761000137816 */ /* 0x001fe20000000013 */
[----:B------:R-:W-:Y:S06]  /*0b00*/  BRA `(.L_x_37735) ;  /* 0x0000000400107947 */ /* 0x000fec0003800000 */
.L_x_37748:
        /* <DEDUP_REMOVED lines=21> */
.L_x_37757:
[----:B------:R-:W-:Y:S05]  /*0c60*/  BSYNC.RECONVERGENT B1 ;  /* 0x0000000000017941 */ /* 0x000fea0003800200 */
.L_x_37756:
[----:B------:R-:W-:Y:S01]  /*0c70*/  IMAD.SHL.U32 R0, R0, 0x200000, RZ ;  /* 0x0020000000007824 */ /* 0x000fe200078e00ff */
[----:B------:R-:W-:-:S04]  /*0c80*/  LEA R3, R3, 0x37800000, 0x17 ;  /* 0x3780000003037811 */ /* 0x000fc800078eb8ff */
[----:B------:R-:W-:-:S07]  /*0c90*/  LOP3.LUT R0, R3, R0, R7, 0xfe, !PT ;  /* 0x0000000003007212 */ /* 0x000fce00078efe07 */
.L_x_37755:
[----:B------:R-:W-:Y:S05]  /*0ca0*/  BSYNC.RECONVERGENT B0 ;  /* 0x0000000000007941 */ /* 0x000fea0003800200 */
.L_x_37754:
[----:B------:R-:W0:Y:S02]  /*0cb0*/  F2I.FTZ.TRUNC.NTZ R0, R0 ;  /* 0x0000000000007305 */ /* 0x000e24000021f100 */
[----:B0-----:R-:W-:Y:S01]  /*0cc0*/  PRMT R19, R0, 0x7610, R19 ;  /* 0x0000761000137816 */ /* 0x001fe20000000013 */
[----:B------:R-:W-:Y:S06]  /*0cd0*/  BRA `(.L_x_37735) ;  /* 0x00000000009c7947 */ /* 0x000fec0003800000 */
.L_x_37747:
[----:B------:R-:W-:-:S09]  /*0ce0*/  UISETP.NE.AND UP0, UPT, UR4, 0x1c, UPT ;  /* 0x0000001c0400788c */ /* 0x000fd2000bf05270 */
[----:B------:R-:W-:Y:S05]  /*0cf0*/  BRA.U !UP0, `(.L_x_37758) ;  /* 0x0000000108907547 */ /* 0x000fea000b800000 */
[----:B------:R-:W-:-:S09]  /*0d00*/  UISETP.NE.AND UP0, UPT, UR4, 0x1d, UPT ;  /* 0x0000001d0400788c */ /* 0x000fd2000bf05270 */
[----:B------:R-:W-:Y:S05]  /*0d10*/  BRA.U !UP0, `(.L_x_37759) ;  /* 0x0000000108807547 */ /* 0x000fea000b800000 */
[----:B------:R-:W-:-:S09]  /*0d20*/  UISETP.NE.AND UP0, UPT, UR4, 0x2c, UPT ;  /* 0x0000002c0400788c */ /* 0x000fd2000bf05270 */
[----:B------:R-:W-:Y:S05]  /*0d30*/  BRA.U !UP0, `(.L_x_37760) ;  /* 0x0000000108487547 */ /* 0x000fea000b800000 */
.L_x_37734:
        /* <DEDUP_REMOVED lines=16> */
.L_x_37761:
[----:B------:R-:W-:Y:S01]  /*0e40*/  PRMT R19, RZ, 0x7610, R19 ;  /* 0x00007610ff137816 */ /* 0x000fe20000000013 */
[----:B------:R-:W-:Y:S06]  /*0e50*/  BRA `(.L_x_37735) ;  /* 0x00000000003c7947 */ /* 0x000fec0003800000 */
.L_x_37760:
        /* <DEDUP_REMOVED lines=8> */
.L_x_37763:
[----:B------:R-:W-:Y:S05]  /*0ee0*/  BSYNC.RECONVERGENT B0 ;  /* 0x0000000000007941 */ /* 0x000fea0003800200 */
.L_x_37762:
[----:B------:R-:W0:Y:S02]  /*0ef0*/  F2I.FTZ.TRUNC.NTZ R0, R0 ;  /* 0x0000000000007305 */ /* 0x000e24000021f100 */
[----:B0-----:R-:W-:Y:S01]  /*0f00*/  PRMT R19, R0, 0x7610, R19 ;  /* 0x0000761000137816 */ /* 0x001fe20000000013 */
[----:B------:R-:W-:Y:S06]  /*0f10*/  BRA `(.L_x_37735) ;  /* 0x00000000000c7947 */ /* 0x000fec0003800000 */
.L_x_37759:
[----:B------:R0:W5:Y:S01]  /*0f20*/  LDG.E.U8 R19, desc[UR36][R4.64] ;  /* 0x0000002404137981 */ /* 0x000162000c1e1100 */
[----:B------:R-:W-:Y:S05]  /*0f30*/  BRA `(.L_x_37735) ;  /* 0x0000000000047947 */ /* 0x000fea0003800000 */
.L_x_37758:
[----:B------:R0:W5:Y:S02]  /*0f40*/  LDG.E.U8 R19, desc[UR36][R4.64] ;  /* 0x0000002404137981 */ /* 0x000164000c1e1100 */
.L_x_37735:
[----:B------:R-:W-:-:S07]  /*0f50*/  VIADD R25, R2, 0x80 ;  /* 0x0000008002197836 */ /* 0x000fce0000000000 */
.L_x_37729:
[----:B------:R-:W-:Y:S05]  /*0f60*/  BSYNC.RECONVERGENT B6 ;  /* 0x0000000000067941 */ /* 0x000fea0003800200 */
.L_x_37728:
        /* <DEDUP_REMOVED lines=23> */
.L_x_37769:
[----:B------:R0:W5:Y:S01]  /*10e0*/  LDG.E.U8 R16, desc[UR36][R4.64] ;  /* 0x0000002404107981 */ /* 0x000162000c1e1100 */
[----:B------:R-:W-:Y:S05]  /*10f0*/  BRA `(.L_x_37771) ;  /* 0x0000000c00507947 */ /* 0x000fea0003800000 */
.L_x_37768:
        /* <DEDUP_REMOVED lines=8> */
.L_x_37773:
[----:B------:R0:W5:Y:S01]  /*1180*/  LDG.E.U8 R16, desc[UR36][R4.64] ;  /* 0x0000002404107981 */ /* 0x000162000c1e1100 */
[----:B------:R-:W-:Y:S05]  /*1190*/  BRA `(.L_x_37771) ;  /* 0x0000000c00287947 */ /* 0x000fea0003800000 */
.L_x_37772:
[----:B------:R0:W5:Y:S01]  /*11a0*/  LDG.E.U16 R16, desc[UR36][R4.64] ;  /* 0x0000002404107981 */ /* 0x000162000c1e1500 */
[----:B------:R-:W-:Y:S05]  /*11b0*/  BRA `(.L_x_37771) ;  /* 0x0000000c00207947 */ /* 0x000fea0003800000 */
.L_x_37767:
        /* <DEDUP_REMOVED lines=9> */
.L_x_37775:
[----:B------:R-:W2:Y:S02]  /*1250*/  LDG.E.U16 R0, desc[UR36][R4.64] ;  /* 0x0000002404007981 */ /* 0x000ea4000c1e1500 */
[----:B--2---:R-:W-:-:S06]  /*1260*/  HADD2.F32 R0, -RZ, R0.H0_H0 ;  /* 0x20000000ff007230 */ /* 0x004fcc0000004100 */
[----:B------:R-:W0:Y:S02]  /*1270*/  F2I.FTZ.TRUNC.NTZ R0, R0 ;  /* 0x0000000000007305 */ /* 0x000e24000021f100 */
[----:B0-----:R-:W-:Y:S01]  /*1280*/  PRMT R16, R0, 0x7610, R16 ;  /* 0x0000761000107816 */ /* 0x001fe20000000010 */
[----:B------:R-:W-:Y:S06]  /*1290*/  BRA `(.L_x_37771) ;  /* 0x0000000800e87947 */ /* 0x000fec0003800000 */
.L_x_37774:
        /* <DEDUP_REMOVED lines=9> */
.L_x_37777:
[----:B------:R-:W2:Y:S02]  /*1330*/  LDG.E.U16 R4, desc[UR36][R4.64] ;  /* 0x0000002404047981 */ /* 0x000ea4000c1e1500 */
[----:B--2---:R-:W-:-:S06]  /*1340*/  HADD2.F32 R0, -RZ, R4.H0_H0 ;  /* 0x20000004ff007230 */ /* 0x004fcc0000004100 */
[----:B------:R-:W0:Y:S02]  /*1350*/  F2I.FTZ.TRUNC.NTZ R0, R0 ;  /* 0x0000000000007305 */ /* 0x000e24000021f100 */
[----:B0-----:R-:W-:Y:S01]  /*1360*/  PRMT R16, R0, 0x7610, R16 ;  /* 0x0000761000107816 */ /* 0x001fe20000000010 */
[----:B------:R-:W-:Y:S06]  /*1370*/  BRA `(.L_x_37771) ;  /* 0x0000000800b07947 */ /* 0x000fec0003800000 */
.L_x_37776:
[----:B------:R-:W2:Y:S02]  /*1380*/  LDG.E.64 R4, desc[UR36][R4.64] ;  /* 0x0000002404047981 */ /* 0x000ea4000c1e1b00 */
[----:B--2---:R0:W1:Y:S01]  /*1390*/  F2I.F64.TRUNC R16, R4 ;  /* 0x0000000400107311 */ /* 0x004062000030d100 */
[----:B------:R-:W-:Y:S05]  /*13a0*/  BRA `(.L_x_37771) ;  /* 0x0000000800a47947 */ /* 0x000fea0003800000 */
.L_x_37766:
        /* <DEDUP_REMOVED lines=12> */
.L_x_37780:
[----:B------:R-:W2:Y:S02]  /*1470*/  LDG.E.64 R4, desc[UR36][R4.64] ;  /* 0x0000002404047981 */ /* 0x000ea4000c1e1b00 */
[----:B--2---:R0:W1:Y:S01]  /*1480*/  F2I.F64.TRUNC R16, R4 ;  /* 0x0000000400107311 */ /* 0x004062000030d100 */
[----:B------:R-:W-:Y:S05]  /*1490*/  BRA `(.L_x_37771) ;  /* 0x0000000800687947 */ /* 0x000fea0003800000 */
.L_x_37779:
        /* <DEDUP_REMOVED lines=27> */
.L_x_37782:
        /* <DEDUP_REMOVED lines=15> */
.L_x_37781:
[----:B------:R-:W2:Y:S02]  /*1740*/  LDG.E.U16 R0, desc[UR36][R4.64] ;  /* 0x0000002404007981 */ /* 0x000ea4000c1e1500 */
[----:B--2---:R-:W-:-:S06]  /*1750*/  IMAD.U32 R0, R0, 0x10000, RZ ;  /* 0x0001000000007824 */ /* 0x004fcc00078e00ff */
[----:B------:R-:W0:Y:S02]  /*1760*/  F2I.FTZ.TRUNC.NTZ R0, R0 ;  /* 0x0000000000007305 */ /* 0x000e24000021f100 */
[----:B0-----:R-:W-:Y:S01]  /*1770*/  PRMT R16, R0, 0x7610, R16 ;  /* 0x0000761000107816 */ /* 0x001fe20000000010 */
[----:B------:R-:W-:Y:S06]  /*1780*/  BRA `(.L_x_37771) ;  /* 0x0000000400ac7947 */ /* 0x000fec0003800000 */
.L_x_37778:
        /* <DEDUP_REMOVED lines=10> */
.L_x_37785:
        /* <DEDUP_REMOVED lines=21> */
.L_x_37789:
[----:B------:R-:W-:Y:S05]  /*1980*/  BSYNC.RECONVERGENT B1 ;  /* 0x0000000000017941 */ /* 0x000fea0003800200 */
.L_x_37788:
[----:B------:R-:W-:Y:S01]  /*1990*/  IMAD.SHL.U32 R0, R0, 0x100000, RZ ;  /* 0x0010000000007824 */ /* 0x000fe200078e00ff */
[----:B------:R-:W-:-:S04]  /*19a0*/  LEA R3, R3, 0x3b800000, 0x17 ;  /* 0x3b80000003037811 */ /* 0x000fc800078eb8ff */
[----:B------:R-:W-:-:S07]  /*19b0*/  LOP3.LUT R0, R3, R0, R7, 0xfe, !PT ;  /* 0x0000000003007212 */ /* 0x000fce00078efe07 */
.L_x_37787:
[----:B------:R-:W-:Y:S05]  /*19c0*/  BSYNC.RECONVERGENT B0 ;  /* 0x0000000000007941 */ /* 0x000fea0003800200 */
.L_x_37786:
[----:B------:R-:W0:Y:S02]  /*19d0*/  F2I.FTZ.TRUNC.NTZ R0, R0 ;  /* 0x0000000000007305 */ /* 0x000e24000021f100 */
[----:B0-----:R-:W-:Y:S01]  /*19e0*/  PRMT R16, R0, 0x7610, R16 ;  /* 0x0000761000107816 */ /* 0x001fe20000000010 */
[----:B------:R-:W-:Y:S06]  /*19f0*/  BRA `(.L_x_37771) ;  /* 0x0000000400107947 */ /* 0x000fec0003800000 */
.L_x_37784:
        /* <DEDUP_REMOVED lines=21> */
.L_x_37793:
[----:B------:R-:W-:Y:S05]  /*1b50*/  BSYNC.RECONVERGENT B1 ;  /* 0x0000000000017941 */ /* 0x000fea0003800200 */
.L_x_37792:
[----:B------:R-:W-:Y:S01]  /*1b60*/  IMAD.SHL.U32 R0, R0, 0x200000, RZ ;  /* 0x0020000000007824 */ /* 0x000fe200078e00ff */
[----:B------:R-:W-:-:S04]  /*1b70*/  LEA R3, R3, 0x37800000, 0x17 ;  /* 0x3780000003037811 */ /* 0x000fc800078eb8ff */
[----:B------:R-:W-:-:S07]  /*1b80*/  LOP3.LUT R0, R3, R0, R7, 0xfe, !PT ;  /* 0x0000000003007212 */ /* 0x000fce00078efe07 */
.L_x_37791:
[----:B------:R-:W-:Y:S05]  /*1b90*/  BSYNC.RECONVERGENT B0 ;  /* 0x0000000000007941 */ /* 0x000fea0003800200 */
.L_x_37790:
[----:B------:R-:W0:Y:S02]  /*1ba0*/  F2I.FTZ.TRUNC.NTZ R0, R0 ;  /* 0x0000000000007305 */ /* 0x000e24000021f100 */
[----:B0-----:R-:W-:Y:S01]  /*1bb0*/  PRMT R16, R0, 0x7610, R16 ;  /* 0x0000761000107816 */ /* 0x001fe20000000010 */
[----:B------:R-:W-:Y:S06]  /*1bc0*/  BRA `(.L_x_37771) ;  /* 0x00000000009c7947 */ /* 0x000fec0003800000 */
.L_x_37783:
        /* <DEDUP_REMOVED lines=14> */
.L_x_37797:
[----:B------:R-:W-:Y:S05]  /*1cb0*/  BSYNC.RECONVERGENT B0 ;  /* 0x0000000000007941 */ /* 0x000fea0003800200 */
.L_x_37796:
[----:B------:R-:W0:Y:S02]  /*1cc0*/  F2I.FTZ.TRUNC.NTZ R0, R0 ;  /* 0x0000000000007305 */ /* 0x000e24000021f100 */
[----:B0-----:R-:W-:Y:S01]  /*1cd0*/  PRMT R16, R0, 0x7610, R16 ;  /* 0x0000761000107816 */ /* 0x001fe20000000010 */
[----:B------:R-:W-:Y:S06]  /*1ce0*/  BRA `(.L_x_37771) ;  /* 0x0000000000547947 */ /* 0x000fec0003800000 */
.L_x_37770:
        /* <DEDUP_REMOVED lines=16> */
.L_x_37798:
[----:B------:R-:W-:Y:S01]  /*1df0*/  PRMT R16, RZ, 0x7610, R16 ;  /* 0x00007610ff107816 */ /* 0x000fe20000000010 */
[----:B------:R-:W-:Y:S06]  /*1e00*/  BRA `(.L_x_37771) ;  /* 0x00000000000c7947 */ /* 0x000fec0003800000 */
.L_x_37795:
[----:B------:R3:W5:Y:S01]  /*1e10*/  LDG.E.U8 R16, desc[UR36][R4.64] ;  /* 0x0000002404107981 */ /* 0x000762000c1e1100 */
[----:B------:R-:W-:Y:S05]  /*1e20*/  BRA `(.L_x_37771) ;  /* 0x0000000000047947 */ /* 0x000fea0003800000 */
.L_x_37794:
[----:B------:R2:W5:Y:S02]  /*1e30*/  LDG.E.U8 R16, desc[UR36][R4.64] ;  /* 0x0000002404107981 */ /* 0x000564000c1e1100 */
.L_x_37771:
[----:B------:R-:W-:-:S07]  /*1e40*/  VIADD R25, R25, 0x80 ;  /* 0x0000008019197836 */ /* 0x000fce0000000000 */
.L_x_37765:
[----:B------:R-:W-:Y:S05]  /*1e50*/  BSYNC.RECONVERGENT B6 ;  /* 0x0000000000067941 */ /* 0x000fea0003800200 */
.L_x_37764:
        /* <DEDUP_REMOVED lines=23> */
.L_x_37804:
[----:B------:R0:W5:Y:S01]  /*1fd0*/  LDG.E.U8 R17, desc[UR36][R4.64] ;  /* 0x0000002404117981 */ /* 0x000162000c1e1100 */
[----:B------:R-:W-:Y:S05]  /*1fe0*/  BRA `(.L_x_37806) ;  /* 0x0000000c00507947 */ /* 0x000fea0003800000 */
.L_x_37803:
        /* <DEDUP_REMOVED lines=8> */
.L_x_37808:
[----:B------:R0:W5:Y:S01]  /*2070*/  LDG.E.U8 R17, desc[UR36][R4.64] ;  /* 0x0000002404117981 */ /* 0x000162000c1e1100 */
[----:B------:R-:W-:Y:S05]  /*2080*/  BRA `(.L_x_37806) ;  /* 0x0000000c00287947 */ /* 0x000fea0003800000 */
.L_x_37807:
[----:B------:R0:W5:Y:S01]  /*2090*/  LDG.E.U16 R17, desc[UR36][R4.64] ;  /* 0x0000002404117981 */ /* 0x000162000c1e1500 */
[----:B------:R-:W-:Y:S05]  /*20a0*/  BRA `(.L_x_37806) ;  /* 0x0000000c00207947 */ /* 0x000fea0003800000 */
.L_x_37802:
        /* <DEDUP_REMOVED lines=9> */
.L_x_37810:
[----:B------:R-:W2:Y:S02]  /*2140*/  LDG.E.U16 R0, desc[UR36][R4.64] ;  /* 0x0000002404007981 */ /* 0x000ea4000c1e1500 */
[----:B--2---:R-:W-:-:S06]  /*2150*/  HADD2.F32 R0, -RZ, R0.H0_H0 ;  /* 0x20000000ff007230 */ /* 0x004fcc0000004100 */
[----:B------:R-:W0:Y:S02]  /*2160*/  F2I.FTZ.TRUNC.NTZ R0, R0 ;  /* 0x0000000000007305 */ /* 0x000e24000021f100 */
[----:B0-----:R-:W-:Y:S01]  /*2170*/  PRMT R17, R0, 0x7610, R17 ;  /* 0x0000761000117816 */ /* 0x001fe20000000011 */
[----:B------:R-:W-:Y:S06]  /*2180*/  BRA `(.L_x_37806) ;  /* 0x0000000800e87947 */ /* 0x000fec0003800000 */
.L_x_37809:
        /* <DEDUP_REMOVED lines=9> */
.L_x_37812:
[----:B------:R-:W2:Y:S02]  /*2220*/  LDG.E.U16 R4, desc[UR36][R4.64] ;  /* 0x0000002404047981 */ /* 0x000ea4000c1e1500 */
[----:B--2---:R-:W-:-:S06]  /*2230*/  HADD2.F32 R0, -RZ, R4.H0_H0 ;  /* 0x20000004ff007230 */ /* 0x004fcc0000004100 */
[----:B------:R-:W0:Y:S02]  /*2240*/  F2I.FTZ.TRUNC.NTZ R0, R0 ;  /* 0x0000000000007305 */ /* 0x000e24000021f100 */
[----:B0-----:R-:W-:Y:S01]  /*2250*/  PRMT R17, R0, 0x7610, R17 ;  /* 0x0000761000117816 */ /* 0x001fe20000000011 */
[----:B------:R-:W-:Y:S06]  /*2260*/  BRA `(.L_x_37806) ;  /* 0x0000000800b07947 */ /* 0x000fec0003800000 */
.L_x_37811:
[----:B------:R-:W2:Y:S02]  /*2270*/  LDG.E.64 R4, desc[UR36][R4.64] ;  /* 0x0000002404047981 */ /* 0x000ea4000c1e1b00 */
[----:B--2---:R0:W1:Y:S01]  /*2280*/  F2I.F64.TRUNC R17, R4 ;  /* 0x0000000400117311 */ /* 0x004062000030d100 */
[----:B------:R-:W-:Y:S05]  /*2290*/  BRA `(.L_x_37806) ;  /* 0x0000000800a47947 */ /* 0x000fea0003800000 */
.L_x_37801:
        /* <DEDUP_REMOVED lines=12> */
.L_x_37815:
[----:B------:R-:W2:Y:S02]  /*2360*/  LDG.E.64 R4, desc[UR36][R4.64] ;  /* 0x0000002404047981 */ /* 0x000ea4000c1e1b00 */
[----:B--2---:R3:W4:Y:S01]  /*2370*/  F2I.F64.TRUNC R17, R4 ;  /* 0x0000000400117311 */ /* 0x004722000030d100 */
[----:B------:R-:W-:Y:S05]  /*2380*/  BRA `(.L_x_37806) ;  /* 0x0000000800687947 */ /* 0x000fea0003800000 */
.L_x_37814:
        /* <DEDUP_REMOVED lines=27> */
.L_x_37817:
        /* <DEDUP_REMOVED lines=15> */
.L_x_37816:
[----:B------:R-:W2:Y:S02]  /*2630*/  LDG.E.U16 R0, desc[UR36][R4.64] ;  /* 0x0000002404007981 */ /* 0x000ea4000c1e1500 */
[----:B--2---:R-:W-:-:S06]  /*2640*/  IMAD.U32 R0, R0, 0x10000, RZ ;  /* 0x0001000000007824 */ /* 0x004fcc00078e00ff */
[----:B------:R-:W0:Y:S02]  /*2650*/  F2I.FTZ.TRUNC.NTZ R0, R0 ;  /* 0x0000000000007305 */ /* 0x000e24000021f100 */
[----:B0-----:R-:W-:Y:S01]  /*2660*/  PRMT R17, R0, 0x7610, R17 ;  /* 0x0000761000117816 */ /* 0x001fe20000000011 */
[----:B------:R-:W-:Y:S06]  /*2670*/  BRA `(.L_x_37806) ;  /* 0x0000000400ac7947 */ /* 0x000fec0003800000 */
.L_x_37813:
        /* <DEDUP_REMOVED lines=10> */
.L_x_37820:
        /* <DEDUP_REMOVED lines=21> */
.L_x_37824:
[----:B------:R-:W-:Y:S05]  /*2870*/  BSYNC.RECONVERGENT B1 ;  /* 0x0000000000017941 */ /* 0x000fea0003800200 */
.L_x_37823:
[----:B------:R-:W-:Y:S01]  /*2880*/  IMAD.SHL.U32 R0, R0, 0x100000, RZ ;  /* 0x0010000000007824 */ /* 0x000fe200078e00ff */
[----:B------:R-:W-:-:S04]  /*2890*/  LEA R3, R3, 0x3b800000, 0x17 ;  /* 0x3b80000003037811 */ /* 0x000fc800078eb8ff */
[----:B------:R-:W-:-:S07]  /*28a0*/  LOP3.LUT R0, R3, R0, R7, 0xfe, !PT ;  /* 0x0000000003007212 */ /* 0x000fce00078efe07 */
.L_x_37822:
[----:B------:R-:W-:Y:S05]  /*28b0*/  BSYNC.RECONVERGENT B0 ;  /* 0x0000000000007941 */ /* 0x000fea0003800200 */
.L_x_37821:
[----:B------:R-:W0:Y:S02]  /*28c0*/  F2I.FTZ.TRUNC.NTZ R0, R0 ;  /* 0x0000000000007305 */ /* 0x000e24000021f100 */
[----:B0-----:R-:W-:Y:S01]  /*28d0*/  PRMT R17, R0, 0x7610, R17 ;  /* 0x0000761000117816 */ /* 0x001fe20000000011 */
[----:B------:R-:W-:Y:S06]  /*28e0*/  BRA `(.L_x_37806) ;  /* 0x0000000400107947 */ /* 0x000fec0003800000 */
.L_x_37819:
        /* <DEDUP_REMOVED lines=21> */
.L_x_37828:
[----:B------:R-:W-:Y:S05]  /*2a40*/  BSYNC.RECONVERGENT B1 ;  /* 0x0000000000017941 */ /* 0x000fea0003800200 */
.L_x_37827:
[----:B------:R-:W-:Y:S01]  /*2a50*/  IMAD.SHL.U32 R0, R0, 0x200000, RZ ;  /* 0x0020000000007824 */ /* 0x000fe200078e00ff */
[----:B------:R-:W-:-:S04]  /*2a60*/  LEA R3, R3, 0x37800000, 0x17 ;  /* 0x3780000003037811 */ /* 0x000fc800078eb8ff */
[----:B------:R-:W-:-:S07]  /*2a70*/  LOP3.LUT R0, R3, R0, R7, 0xfe, !PT ;  /* 0x0000000003007212 */ /* 0x000fce00078efe07 */
.L_x_37826:
[----:B------:R-:W-:Y:S05]  /*2a80*/  BSYNC.RECONVERGENT B0 ;  /* 0x0000000000007941 */ /* 0x000fea0003800200 */
.L_x_37825:
[----:B------:R-:W0:Y:S02]  /*2a90*/  F2I.FTZ.TRUNC.NTZ R0, R0 ;  /* 0x0000000000007305 */ /* 0x000e24000021f100 */
[----:B0-----:R-:W-:Y:S01]  /*2aa0*/  PRMT R17, R0, 0x7610, R17 ;  /* 0x0000761000117816 */ /* 0x001fe20000000011 */
[----:B------:R-:W-:Y:S06]  /*2ab0*/  BRA `(.L_x_37806) ;  /* 0x00000000009c7947 */ /* 0x000fec0003800000 */
.L_x_37818:
        /* <DEDUP_REMOVED lines=14> */
.L_x_37832:
[----:B------:R-:W-:Y:S05]  /*2ba0*/  BSYNC.RECONVERGENT B0 ;  /* 0x0000000000007941 */ /* 0x000fea0003800200 */
.L_x_37831:
[----:B------:R-:W0:Y:S02]  /*2bb0*/  F2I.FTZ.TRUNC.NTZ R0, R0 ;  /* 0x0000000000007305 */ /* 0x000e24000021f100 */
[----:B0-----:R-:W-:Y:S01]  /*2bc0*/  PRMT R17, R0, 0x7610, R17 ;  /* 0x0000761000117816 */ /* 0x001fe20000000011 */
[----:B------:R-:W-:Y:S06]  /*2bd0*/  BRA `(.L_x_37806) ;  /* 0x0000000000547947 */ /* 0x000fec0003800000 */
.L_x_37805:
        /* <DEDUP_REMOVED lines=16> */
.L_x_37833:
[----:B------:R-:W-:Y:S01]  /*2ce0*/  PRMT R17, RZ, 0x7610, R17 ;  /* 0x00007610ff117816 */ /* 0x000fe20000000011 */
[----:B------:R-:W-:Y:S06]  /*2cf0*/  BRA `(.L_x_37806) ;  /* 0x00000000000c7947 */ /* 0x000fec0003800000 */
.L_x_37830:
[----:B------:R2:W5:Y:S01]  /*2d00*/  LDG.E.U8 R17, desc[UR36][R4.64] ;  /* 0x0000002404117981 */ /* 0x000562000c1e1100 */
[----:B------:R-:W-:Y:S05]  /*2d10*/  BRA `(.L_x_37806) ;  /* 0x0000000000047947 */ /* 0x000fea0003800000 */
.L_x_37829:
[----:B------:R1:W5:Y:S02]  /*2d20*/  LDG.E.U8 R17, desc[UR36][R4.64] ;  /* 0x0000002404117981 */ /* 0x000364000c1e1100 */
.L_x_37806:
[----:B------:R-:W-:-:S07]  /*2d30*/  VIADD R25, R25, 0x80 ;  /* 0x0000008019197836 */ /* 0x000fce0000000000 */
.L_x_37800:
[----:B------:R-:W-:Y:S05]  /*2d40*/  BSYNC.RECONVERGENT B6 ;  /* 0x0000000000067941 */ /* 0x000fea0003800200 */
.L_x_37799:
        /* <DEDUP_REMOVED lines=23> */
.L_x_37839:
[----:B------:R0:W5:Y:S01]  /*2ec0*/  LDG.E.U8 R18, desc[UR36][R4.64] ;  /* 0x0000002404127981 */ /* 0x000162000c1e1100 */
[----:B------:R-:W-:Y:S05]  /*2ed0*/  BRA `(.L_x_37835) ;  /* 0x0000000c004c7947 */ /* 0x000fea0003800000 */
.L_x_37838:
        /* <DEDUP_REMOVED lines=8> */
.L_x_37842:
[----:B------:R0:W5:Y:S01]  /*2f60*/  LDG.E.U8 R18, desc[UR36][R4.64] ;  /* 0x0000002404127981 */ /* 0x000162000c1e1100 */
[----:B------:R-:W-:Y:S05]  /*2f70*/  BRA `(.L_x_37835) ;  /* 0x0000000c00247947 */ /* 0x000fea0003800000 */
.L_x_37841:
[----:B------:R0:W5:Y:S01]  /*2f80*/  LDG.E.U16 R18, desc[UR36][R4.64] ;  /* 0x0000002404127981 */ /* 0x000162000c1e1500 */
[----:B------:R-:W-:Y:S05]  /*2f90*/  BRA `(.L_x_37835) ;  /* 0x0000000c001c7947 */ /* 0x000fea0003800000 */
.L_x_37837:
        /* <DEDUP_REMOVED lines=9> */
.L_x_37844:
[----:B------:R-:W2:Y:S02]  /*3030*/  LDG.E.U16 R0, desc[UR36][R4.64] ;  /* 0x0000002404007981 */ /* 0x000ea4000c1e1500 */
[----:B--2---:R-:W-:-:S06]  /*3040*/  HADD2.F32 R0, -RZ, R0.H0_H0 ;  /* 0x20000000ff007230 */ /* 0x004fcc0000004100 */
[----:B------:R-:W0:Y:S02]  /*3050*/  F2I.FTZ.TRUNC.NTZ R0, R0 ;  /* 0x0000000000007305 */ /* 0x000e24000021f100 */
[----:B0-----:R-:W-:Y:S01]  /*3060*/  PRMT R18, R0, 0x7610, R18 ;  /* 0x0000761000127816 */ /* 0x001fe20000000012 */
[----:B------:R-:W-:Y:S06]  /*3070*/  BRA `(.L_x_37835) ;  /* 0x0000000800e47947 */ /* 0x000fec0003800000 */
.L_x_37843:
        /* <DEDUP_REMOVED lines=9> */
.L_x_37846:
[----:B------:R-:W2:Y:S02]  /*3110*/  LDG.E.U16 R4, desc[UR36][R4.64] ;  /* 0x0000002404047981 */ /* 0x000ea4000c1e1500 */
[----:B--2---:R-:W-:-:S06]  /*3120*/  HADD2.F32 R0, -RZ, R4.H0_H0 ;  /* 0x20000004ff007230 */ /* 0x004fcc0000004100 */
[----:B------:R-:W0:Y:S02]  /*3130*/  F2I.FTZ.TRUNC.NTZ R0, R0 ;  /* 0x0000000000007305 */ /* 0x000e24000021f100 */
[----:B0-----:R-:W-:Y:S01]  /*3140*/  PRMT R18, R0, 0x7610, R18 ;  /* 0x0000761000127816 */ /* 0x001fe20000000012 */
[----:B------:R-:W-:Y:S06]  /*3150*/  BRA `(.L_x_37835) ;  /* 0x0000000800ac7947 */ /* 0x000fec0003800000 */
.L_x_37845:
[----:B------:R-:W2:Y:S02]  /*3160*/  LDG.E.64 R4, desc[UR36][R4.64] ;  /* 0x0000002404047981 */ /* 0x000ea4000c1e1b00 */
[----:B--2---:R0:W1:Y:S01]  /*3170*/  F2I.F64.TRUNC R18, R4 ;  /* 0x0000000400127311 */ /* 0x004062000030d100 */
[----:B------:R-:W-:Y:S05]  /*3180*/  BRA `(.L_x_37835) ;  /* 0x0000000800a07947 */ /* 0x000fea0003800000 */
.L_x_37836:
        /* <DEDUP_REMOVED lines=12> */
.L_x_37849:
[----:B------:R-:W2:Y:S02]  /*3250*/  LDG.E.64 R4, desc[UR36][R4.64] ;  /* 0x0000002404047981 */ /* 0x000ea4000c1e1b00 */
[----:B--2---:R0:W1:Y:S01]  /*3260*/  F2I.F64.TRUNC R18, R4 ;  /* 0x0000000400127311 */ /* 0x004062000030d100 */
[----:B------:R-:W-:Y:S05]  /*3270*/  BRA `(.L_x_37835) ;  /* 0x0000000800647947 */ /* 0x000fea0003800000 */
.L_x_37848:
        /* <DEDUP_REMOVED lines=27> */
.L_x_37851:
        /* <DEDUP_REMOVED lines=15> */
.L_x_37850:
[----:B------:R-:W2:Y:S02]  /*3520*/  LDG.E.U16 R0, desc[UR36][R4.64] ;  /* 0x0000002404007981 */ /* 0x000ea4000c1e1500 */
[----:B--2---:R-:W-:-:S06]  /*3530*/  IMAD.U32 R0, R0, 0x10000, RZ ;  /* 0x0001000000007824 */ /* 0x004fcc00078e00ff */
[----:B------:R-:W0:Y:S02]  /*3540*/  F2I.FTZ.TRUNC.NTZ R0, R0 ;  /* 0x0000000000007305 */ /* 0x000e24000021f100 */
[----:B0-----:R-:W-:Y:S01]  /*3550*/  PRMT R18, R0, 0x7610, R18 ;  /* 0x0000761000127816 */ /* 0x001fe20000000012 */
[----:B------:R-:W-:Y:S06]  /*3560*/  BRA `(.L_x_37835) ;  /* 0x0000000400a87947 */ /* 0x000fec0003800000 */
.L_x_37847:
        /* <DEDUP_REMOVED lines=10> */
.L_x_37854:
        /* <DEDUP_REMOVED lines=21> */
.L_x_37858:
[----:B------:R-:W-:Y:S05]  /*3760*/  BSYNC.RECONVERGENT B1 ;  /* 0x0000000000017941 */ /* 0x000fea0003800200 */
.L_x_37857:
[----:B------:R-:W-:Y:S01]  /*3770*/  IMAD.SHL.U32 R0, R0, 0x100000, RZ ;  /* 0x0010000000007824 */ /* 0x000fe200078e00ff */
[----:B------:R-:W-:-:S04]  /*3780*/  LEA R3, R3, 0x3b800000, 0x17 ;  /* 0x3b80000003037811 */ /* 0x000fc800078eb8ff */
[----:B------:R-:W-:-:S07]  /*3790*/  LOP3.LUT R0, R3, R0, R7, 0xfe, !PT ;  /* 0x0000000003007212 */ /* 0x000fce00078efe07 */
.L_x_37856:
[----:B------:R-:W-:Y:S05]  /*37a0*/  BSYNC.RECONVERGENT B0 ;  /* 0x0000000000007941 */ /* 0x000fea0003800200 */
.L_x_37855:
[----:B------:R-:W0:Y:S02]  /*37b0*/  F2I.FTZ.TRUNC.NTZ R0, R0 ;  /* 0x0000000000007305 */ /* 0x000e24000021f100 */
[----:B0-----:R-:W-:Y:S01]  /*37c0*/  PRMT R18, R0, 0x7610, R18 ;  /* 0x0000761000127816 */ /* 0x001fe20000000012 */
[----:B------:R-:W-:Y:S06]  /*37d0*/  BRA `(.L_x_37835) ;  /* 0x00000004000c7947 */ /* 0x000fec0003800000 */
.L_x_37853:
        /* <DEDUP_REMOVED lines=21> */
.L_x_37862:
[----:B------:R-:W-:Y:S05]  /*3930*/  BSYNC.RECONVERGENT B1 ;  /* 0x0000000000017941 */ /* 0x000fea0003800200 */
.L_x_37861:
[----:B------:R-:W-:Y:S01]  /*3940*/  IMAD.SHL.U32 R0, R0, 0x200000, RZ ;  /* 0x0020000000007824 */ /* 0x000fe200078e00ff */
[----:B------:R-:W-:-:S04]  /*3950*/  LEA R3, R3, 0x37800000, 0x17 ;  /* 0x3780000003037811 */ /* 0x000fc800078eb8ff */
[----:B------:R-:W-:-:S07]  /*3960*/  LOP3.LUT R0, R3, R0, R7, 0xfe, !PT ;  /* 0x0000000003007212 */ /* 0x000fce00078efe07 */
.L_x_37860:
[----:B------:R-:W-:Y:S05]  /*3970*/  BSYNC.RECONVERGENT B0 ;  /* 0x0000000000007941 */ /* 0x000fea0003800200 */
.L_x_37859:
[----:B------:R-:W0:Y:S02]  /*3980*/  F2I.FTZ.TRUNC.NTZ R0, R0 ;  /* 0x0000000000007305 */ /* 0x000e24000021f100 */
[----:B0-----:R-:W-:Y:S01]  /*3990*/  PRMT R18, R0, 0x7610, R18 ;  /* 0x0000761000127816 */ /* 0x001fe20000000012 */
[----:B------:R-:W-:Y:S06]  /*39a0*/  BRA `(.L_x_37835) ;  /* 0x0000000000987947 */ /* 0x000fec0003800000 */
.L_x_37852:
        /* <DEDUP_REMOVED lines=14> */
.L_x_37866:
[----:B------:R-:W-:Y:S05]  /*3a90*/  BSYNC.RECONVERGENT B0 ;  /* 0x0000000000007941 */ /* 0x000fea0003800200 */
.L_x_37865:
[----:B------:R-:W0:Y:S02]  /*3aa0*/  F2I.FTZ.TRUNC.NTZ R0, R0 ;  /* 0x0000000000007305 */ /* 0x000e24000021f100 */
[----:B0-----:R-:W-:Y:S01]  /*3ab0*/  PRMT R18, R0, 0x7610, R18 ;  /* 0x0000761000127816 */ /* 0x001fe20000000012 */
[----:B------:R-:W-:Y:S06]  /*3ac0*/  BRA `(.L_x_37835) ;  /* 0x0000000000507947 */ /* 0x000fec0003800000 */
.L_x_37840:
        /* <DEDUP_REMOVED lines=16> */
.L_x_37867:
[----:B------:R-:W-:Y:S05]  /*3bd0*/  BRA `(.L_x_37835) ;  /* 0x00000000000c7947 */ /* 0x000fea0003800000 */
.L_x_37864:
[----:B------:R0:W5:Y:S01]  /*3be0*/  LDG.E.U8 R18, desc[UR36][R4.64] ;  /* 0x0000002404127981 */ /* 0x000162000c1e1100 */
[----:B------:R-:W-:Y:S05]  /*3bf0*/  BRA `(.L_x_37835) ;  /* 0x0000000000047947 */ /* 0x000fea0003800000 */
.L_x_37863:
[----:B------:R0:W5:Y:S02]  /*3c00*/  LDG.E.U8 R18, desc[UR36][R4.64] ;  /* 0x0000002404127981 */ /* 0x000164000c1e1100 */
.L_x_37835:
[----:B------:R-:W-:Y:S05]  /*3c10*/  BSYNC.RECONVERGENT B6 ;  /* 0x0000000000067941 */ /* 0x000fea0003800200 */
.L_x_37834:
        /* <DEDUP_REMOVED lines=13> */
[----:B------:R-:W-:Y:S02]  /*3cf0*/  VIMNMX.S16x2 R3, PT, PT, R0, UR4, !PT ;  /* 0x0000000400037c48 */ /* 0x000fe4000ffe0300 */
[----:B------:R-:W-:Y:S02]  /*3d00*/  PRMT R0, R17, 0x7710, RZ ;  /* 0x0000771011007816 */ /* 0x000fe400000000ff */
[----:B------:R-:W-:Y:S02]  /*3d10*/  VIMNMX.S16x2 R4, PT, PT, R4, UR4, !PT ;  /* 0x0000000404047c48 */ /* 0x000fe4000ffe0300 */
[----:B------:R-:W-:Y:S02]  /*3d20*/  VIMNMX.S16x2 R0, PT, PT, R0, UR4, !PT ;  /* 0x0000000400007c48 */ /* 0x000fe4000ffe0300 */
[----:B------:R-:W-:Y:S02]  /*3d30*/  VIMNMX.S16x2 R6, PT, PT, R6, UR4, !PT ;  /* 0x0000000406067c48 */ /* 0x000fe4000ffe0300 */
        /* <DEDUP_REMOVED lines=25> */
.L_x_37874:
[----:B------:R0:W-:Y:S01]  /*3ed0*/  STG.E.U8 desc[UR36][R8.64], R3 ;  /* 0x0000000308007986 */ /* 0x0001e2000c101124 */
[----:B------:R-:W-:Y:S05]  /*3ee0*/  BRA `(.L_x_37876) ;  /* 0x0000000c005c7947 */ /* 0x000fea0003800000 */
.L_x_37873:
        /* <DEDUP_REMOVED lines=11> */
.L_x_37878:
[----:B------:R-:W-:-:S05]  /*3fa0*/  PRMT R3, R3, 0x9910, RZ ;  /* 0x0000991003037816 */ /* 0x000fca00000000ff */
[----:B------:R0:W-:Y:S01]  /*3fb0*/  STG.E desc[UR36][R8.64], R3 ;  /* 0x0000000308007986 */ /* 0x0001e2000c101924 */
[----:B------:R-:W-:Y:S05]  /*3fc0*/  BRA `(.L_x_37876) ;  /* 0x0000000c00247947 */ /* 0x000fea0003800000 */
.L_x_37877:
[----:B------:R0:W-:Y:S01]  /*3fd0*/  STG.E.U16 desc[UR36][R8.64], R3 ;  /* 0x0000000308007986 */ /* 0x0001e2000c101524 */
[----:B------:R-:W-:Y:S05]  /*3fe0*/  BRA `(.L_x_37876) ;  /* 0x0000000c001c7947 */ /* 0x000fea0003800000 */
.L_x_37872:
        /* <DEDUP_REMOVED lines=9> */
.L_x_37880:
[----:B------:R-:W0:Y:S02]  /*4080*/  I2F.S16 R0, R3 ;  /* 0x0000000300007306 */ /* 0x000e240000101400 */
[----:B0-----:R-:W-:-:S05]  /*4090*/  F2FP.F16.F32.PACK_AB R0, RZ, R0 ;  /* 0x00000000ff00723e */ /* 0x001fca00000000ff */
[----:B------:R0:W-:Y:S01]  /*40a0*/  STG.E.U16 desc[UR36][R8.64], R0 ;  /* 0x0000000008007986 */ /* 0x0001e2000c101524 */
[----:B------:R-:W-:Y:S05]  /*40b0*/  BRA `(.L_x_37876) ;  /* 0x0000000800e87947 */ /* 0x000fea0003800000 */
.L_x_37879:
        /* <DEDUP_REMOVED lines=10> */
.L_x_37882:
[----:B------:R-:W0:Y:S02]  /*4160*/  I2F.S16 R3, R3 ;  /* 0x0000000300037306 */ /* 0x000e240000101400 */
[----:B0-----:R-:W-:-:S04]  /*4170*/  F2FP.F16.F32.PACK_AB R3, RZ, R3 ;  /* 0x00000003ff03723e */ /* 0x001fc800000000ff */
[----:B------:R-:W-:-:S05]  /*4180*/  PRMT R3, R3, 0x5410, RZ ;  /* 0x0000541003037816 */ /* 0x000fca00000000ff */
[----:B------:R0:W-:Y:S01]  /*4190*/  STG.E desc[UR36][R8.64], R3 ;  /* 0x0000000308007986 */ /* 0x0001e2000c101924 */
[----:B------:R-:W-:Y:S05]  /*41a0*/  BRA `(.L_x_37876) ;  /* 0x0000000800ac7947 */ /* 0x000fea0003800000 */
.L_x_37881:
[----:B------:R-:W0:Y:S02]  /*41b0*/  I2F.F64.S16 R4, R3 ;  /* 0x0000000300047312 */ /* 0x000e240000101c00 */
[----:B0-----:R0:W-:Y:S01]  /*41c0*/  STG.E.64 desc[UR36][R8.64], R4 ;  /* 0x0000000408007986 */ /* 0x0011e2000c101b24 */
[----:B------:R-:W-:Y:S05]  /*41d0*/  BRA `(.L_x_37876) ;  /* 0x0000000800a07947 */ /* 0x000fea0003800000 */
.L_x_37871:
        /* <DEDUP_REMOVED lines=13> */
.L_x_37885:
[----:B------:R-:W0:Y:S01]  /*42b0*/  I2F.F64.S16 R4, R3 ;  /* 0x0000000300047312 */ /* 0x000e220000101c00 */
[----:B------:R-:W-:-:S05]  /*42c0*/  CS2R R6, SRZ ;  /* 0x0000000000067805 */ /* 0x000fca000001ff00 */
[----:B0-----:R3:W-:Y:S01]  /*42d0*/  STG.E.128 desc[UR36][R8.64], R4 ;  /* 0x0000000408007986 */ /* 0x0017e2000c101d24 */
[----:B------:R-:W-:Y:S05]  /*42e0*/  BRA `(.L_x_37876) ;  /* 0x00000008005c7947 */ /* 0x000fea0003800000 */
.L_x_37884:
        /* <DEDUP_REMOVED lines=19> */
.L_x_37889:
[----:B------:R-:W-:Y:S05]  /*4420*/  BSYNC.RECONVERGENT B0 ;  /* 0x0000000000007941 */ /* 0x000fea0003800200 */
.L_x_37888:
[----:B------:R-:W-:-:S05]  /*4430*/  LOP3.LUT R5, R0, 0x80, R5, 0xf8, !PT ;  /* 0x0000008000057812 */ /* 0x000fca00078ef805 */
[----:B------:R2:W-:Y:S01]  /*4440*/  STG.E.U8 desc[UR36][R8.64], R5 ;  /* 0x0000000508007986 */ /* 0x0005e2000c101124 */
[----:B------:R-:W-:Y:S05]  /*4450*/  BRA `(.L_x_37876) ;  /* 0x0000000800007947 */ /* 0x000fea0003800000 */
.L_x_37887:
        /* <DEDUP_REMOVED lines=15> */
.L_x_37891:
[----:B------:R-:W-:Y:S05]  /*4550*/  BSYNC.RECONVERGENT B0 ;  /* 0x0000000000007941 */ /* 0x000fea0003800200 */
.L_x_37890:
[----:B------:R-:W-:-:S05]  /*4560*/  LOP3.LUT R5, R0, 0x80, R5, 0xf8, !PT ;  /* 0x0000008000057812 */ /* 0x000fca00078ef805 */
[----:B------:R1:W-:Y:S01]  /*4570*/  STG.E.U8 desc[UR36][R8.64], R5 ;  /* 0x0000000508007986 */ /* 0x0003e2000c101124 */
[----:B------:R-:W-:Y:S05]  /*4580*/  BRA `(.L_x_37876) ;  /* 0x0000000400b47947 */ /* 0x000fea0003800000 */
.L_x_37886:
[----:B------:R-:W0:Y:S02]  /*4590*/  I2F.S16 R0, R3 ;  /* 0x0000000300007306 */ /* 0x000e240000101400 */
[----:B0-----:R-:W-:-:S05]  /*45a0*/  F2FP.BF16.F32.PACK_AB R0, RZ, R0 ;  /* 0x00000000ff00723e */ /* 0x001fca00000010ff */
[----:B------:R0:W-:Y:S01]  /*45b0*/  STG.E.U16 desc[UR36][R8.64], R0 ;  /* 0x0000000008007986 */ /* 0x0001e2000c101524 */
[----:B------:R-:W-:Y:S05]  /*45c0*/  BRA `(.L_x_37876) ;  /* 0x0000000400a47947 */ /* 0x000fea0003800000 */
.L_x_37883:
        /* <DEDUP_REMOVED lines=10> */
.L_x_37894:
        /* <DEDUP_REMOVED lines=13> */
.L_x_37897:
[----:B------:R-:W-:-:S04]  /*4740*/  SHF.R.U32.HI R0, RZ, 0x14, R3 ;  /* 0x00000014ff007819 */ /* 0x000fc80000011603 */
[----:B------:R-:W-:-:S04]  /*4750*/  LOP3.LUT R0, R0, 0x1, RZ, 0xc0, !PT ;  /* 0x0000000100007812 */ /* 0x000fc800078ec0ff */
[----:B------:R-:W-:-:S04]  /*4760*/  IADD3 R0, PT, PT, R3, 0x487ffff, R0 ;  /* 0x0487ffff03007810 */ /* 0x000fc80007ffe000 */
[----:B------:R-:W-:-:S04]  /*4770*/  SHF.R.U32.HI R0, RZ, 0x14, R0 ;  /* 0x00000014ff007819 */ /* 0x000fc80000011600 */
[----:B------:R-:W-:-:S07]  /*4780*/  LOP3.LUT R0, R0, 0xff, RZ, 0xc0, !PT ;  /* 0x000000ff00007812 */ /* 0x000fce00078ec0ff */
.L_x_37898:
[----:B------:R-:W-:-:S04]  /*4790*/  SHF.R.U32.HI R3, RZ, 0x18, R3 ;  /* 0x00000018ff037819 */ /* 0x000fc80000011603 */
[----:B------:R-:W-:-:S04]  /*47a0*/  LOP3.LUT R0, R0, 0x80, R3, 0xf8, !PT ;  /* 0x0000008000007812 */ /* 0x000fc800078ef803 */
[----:B------:R-:W-:-:S07]  /*47b0*/  PRMT R4, R0, 0x7610, R4 ;  /* 0x0000761000047816 */ /* 0x000fce0000000004 */
.L_x_37896:
[----:B------:R-:W-:Y:S05]  /*47c0*/  BSYNC.RECONVERGENT B0 ;  /* 0x0000000000007941 */ /* 0x000fea0003800200 */
.L_x_37895:
[----:B------:R0:W-:Y:S01]  /*47d0*/  STG.E.U8 desc[UR36][R8.64], R4 ;  /* 0x0000000408007986 */ /* 0x0001e2000c101124 */
[----:B------:R-:W-:Y:S05]  /*47e0*/  BRA `(.L_x_37876) ;  /* 0x00000004001c7947 */ /* 0x000fea0003800000 */
.L_x_37893:
        /* <DEDUP_REMOVED lines=13> */
.L_x_37901:
[----:B------:R-:W-:-:S04]  /*48c0*/  SHF.R.U32.HI R0, RZ, 0x15, R3 ;  /* 0x00000015ff007819 */ /* 0x000fc80000011603 */
[----:B------:R-:W-:-:S04]  /*48d0*/  LOP3.LUT R0, R0, 0x1, RZ, 0xc0, !PT ;  /* 0x0000000100007812 */ /* 0x000fc800078ec0ff */
[----:B------:R-:W-:-:S04]  /*48e0*/  IADD3 R0, PT, PT, R3, 0x88fffff, R0 ;  /* 0x088fffff03007810 */ /* 0x000fc80007ffe000 */
[----:B------:R-:W-:-:S04]  /*48f0*/  SHF.R.U32.HI R0, RZ, 0x15, R0 ;  /* 0x00000015ff007819 */ /* 0x000fc80000011600 */
[----:B------:R-:W-:-:S07]  /*4900*/  LOP3.LUT R0, R0, 0xff, RZ, 0xc0, !PT ;  /* 0x000000ff00007812 */ /* 0x000fce00078ec0ff */
.L_x_37902:
[----:B------:R-:W-:-:S04]  /*4910*/  SHF.R.U32.HI R3, RZ, 0x18, R3 ;  /* 0x00000018ff037819 */ /* 0x000fc80000011603 */
[----:B------:R-:W-:-:S04]  /*4920*/  LOP3.LUT R0, R0, 0x80, R3, 0xf8, !PT ;  /* 0x0000008000007812 */ /* 0x000fc800078ef803 */
[----:B------:R-:W-:-:S07]  /*4930*/  PRMT R4, R0, 0x7610, R4 ;  /* 0x0000761000047816 */ /* 0x000fce0000000004 */
.L_x_37900:
[----:B------:R-:W-:Y:S05]  /*4940*/  BSYNC.RECONVERGENT B0 ;  /* 0x0000000000007941 */ /* 0x000fea0003800200 */
.L_x_37899:
[----:B------:R0:W-:Y:S01]  /*4950*/  STG.E.U8 desc[UR36][R8.64], R4 ;  /* 0x0000000408007986 */ /* 0x0001e2000c101124 */
[----:B------:R-:W-:Y:S05]  /*4960*/  BRA `(.L_x_37876) ;  /* 0x0000000000bc7947 */ /* 0x000fea0003800000 */
.L_x_37892:
[----:B------:R-:W-:-:S13]  /*4970*/  ISETP.NE.AND P0, PT, R0, 0x1c, PT ;  /* 0x0000001c0000780c */ /* 0x000fda0003f05270 */
[----:B------:R-:W-:Y:S05]  /*4980*/  @!P0 BRA `(.L_x_37903) ;  /* 0x0000000000ac8947 */ /* 0x000fea0003800000 */
[----:B------:R-:W-:-:S13]  /*4990*/  ISETP.NE.AND P0, PT, R0, 0x1d, PT ;  /* 0x0000001d0000780c */ /* 0x000fda0003f05270 */
[----:B------:R-:W-:Y:S05]  /*49a0*/  @!P0 BRA `(.L_x_37904) ;  /* 0x0000000000908947 */ /* 0x000fea0003800000 */
[----:B------:R-:W-:-:S13]  /*49b0*/  ISETP.NE.AND P0, PT, R0, 0x2c, PT ;  /* 0x0000002c0000780c */ /* 0x000fda0003f05270 */
[----:B------:R-:W-:Y:S05]  /*49c0*/  @!P0 BRA `(.L_x_37905) ;  /* 0x0000000000448947 */ /* 0x000fea0003800000 */
.L_x_37875:
        /* <DEDUP_REMOVED lines=16> */
.L_x_37906:
[----:B------:R-:W-:Y:S05]  /*4ad0*/  BRA `(.L_x_37876) ;  /* 0x0000000000607947 */ /* 0x000fea0003800000 */
.L_x_37905:
        /* <DEDUP_REMOVED lines=17> */
.L_x_37904:
[----:B------:R-:W-:-:S05]  /*4bf0*/  PRMT R3, R3, 0x9910, RZ ;  /* 0x0000991003037816 */ /* 0x000fca00000000ff */
[----:B------:R-:W-:-:S05]  /*4c00*/  IMAD.MOV.U32 R4, RZ, RZ, R3 ;  /* 0x000000ffff047224 */ /* 0x000fca00078e0003 */
[----:B------:R-:W-:-:S05]  /*4c10*/  SHF.R.S32.HI R5, RZ, 0x1f, R4 ;  /* 0x0000001fff057819 */ /* 0x000fca0000011404 */
[----:B------:R0:W-:Y:S01]  /*4c20*/  STG.E.64 desc[UR36][R8.64], R4 ;  /* 0x0000000408007986 */ /* 0x0001e2000c101b24 */
[----:B------:R-:W-:Y:S05]  /*4c30*/  BRA `(.L_x_37876) ;  /* 0x0000000000087947 */ /* 0x000fea0003800000 */
.L_x_37903:
[----:B------:R-:W-:-:S05]  /*4c40*/  PRMT R3, R3, 0x9910, RZ ;  /* 0x0000991003037816 */ /* 0x000fca00000000ff */
[----:B------:R0:W-:Y:S02]  /*4c50*/  STG.E desc[UR36][R8.64], R3 ;  /* 0x0000000308007986 */ /* 0x0001e4000c101924 */
.L_x_37876:
        /* <DEDUP_REMOVED lines=23> */
.L_x_37911:
[----:B------:R0:W-:Y:S01]  /*4dd0*/  STG.E.U8 desc[UR36][R8.64], R18 ;  /* 0x0000001208007986 */ /* 0x0001e2000c101124 */
[----:B------:R-:W-:Y:S05]  /*4de0*/  BRA `(.L_x_37913) ;  /* 0x0000000c004c7947 */ /* 0x000fea0003800000 */
.L_x_37910:
        /* <DEDUP_REMOVED lines=10> */
.L_x_37915:
[----:B------:R-:W-:-:S05]  /*4e90*/  PRMT R3, R18, 0x9910, RZ ;  /* 0x0000991012037816 */ /* 0x000fca00000000ff */
[----:B------:R3:W-:Y:S01]  /*4ea0*/  STG.E desc[UR36][R8.64], R3 ;  /* 0x0000000308007986 */ /* 0x0007e2000c101924 */
[----:B------:R-:W-:Y:S05]  /*4eb0*/  BRA `(.L_x_37913) ;  /* 0x0000000c00187947 */ /* 0x000fea0003800000 */
.L_x_37914:
[----:B------:R2:W-:Y:S01]  /*4ec0*/  STG.E.U16 desc[UR36][R8.64], R18 ;  /* 0x0000001208007986 */ /* 0x0005e2000c101524 */
[----:B------:R-:W-:Y:S05]  /*4ed0*/  BRA `(.L_x_37913) ;  /* 0x0000000c00107947 */ /* 0x000fea0003800000 */
.L_x_37909:
        /* <DEDUP_REMOVED lines=9> */
.L_x_37917:
[----:B------:R-:W0:Y:S02]  /*4f70*/  I2F.S16 R0, R18 ;  /* 0x0000001200007306 */ /* 0x000e240000101400 */
[----:B0-----:R-:W-:-:S05]  /*4f80*/  F2FP.F16.F32.PACK_AB R0, RZ, R0 ;  /* 0x00000000ff00723e */ /* 0x001fca00000000ff */
[----:B------:R0:W-:Y:S01]  /*4f90*/  STG.E.U16 desc[UR36][R8.64], R0 ;  /* 0x0000000008007986 */ /* 0x0001e2000c101524 */
[----:B------:R-:W-:Y:S05]  /*4fa0*/  BRA `(.L_x_37913) ;  /* 0x0000000800dc7947 */ /* 0x000fea0003800000 */
.L_x_37916:
        /* <DEDUP_REMOVED lines=10> */
.L_x_37919:
[----:B------:R-:W0:Y:S02]  /*5050*/  I2F.S16 R18, R18 ;  /* 0x0000001200127306 */ /* 0x000e240000101400 */
[----:B0-----:R-:W-:-:S04]  /*5060*/  F2FP.F16.F32.PACK_AB R3, RZ, R18 ;  /* 0x00000012ff03723e */ /* 0x001fc800000000ff */
[----:B------:R-:W-:-:S05]  /*5070*/  PRMT R3, R3, 0x5410, RZ ;  /* 0x0000541003037816 */ /* 0x000fca00000000ff */
[----:B------:R0:W-:Y:S01]  /*5080*/  STG.E desc[UR36][R8.64], R3 ;  /* 0x0000000308007986 */ /* 0x0001e2000c101924 */
[----:B------:R-:W-:Y:S05]  /*5090*/  BRA `(.L_x_37913) ;  /* 0x0000000800a07947 */ /* 0x000fea0003800000 */
.L_x_37918:
[----:B------:R-:W0:Y:S02]  /*50a0*/  I2F.F64.S16 R4, R18 ;  /* 0x0000001200047312 */ /* 0x000e240000101c00 */
[----:B0-----:R0:W-:Y:S01]  /*50b0*/  STG.E.64 desc[UR36][R8.64], R4 ;  /* 0x0000000408007986 */ /* 0x0011e2000c101b24 */
[----:B------:R-:W-:Y:S05]  /*50c0*/  BRA `(.L_x_37913) ;  /* 0x0000000800947947 */ /* 0x000fea0003800000 */
.L_x_37908:
        /* <DEDUP_REMOVED lines=12> */
.L_x_37923:
        /* <DEDUP_REMOVED lines=17> */
.L_x_37926:
[----:B------:R-:W-:-:S04]  /*52a0*/  SHF.R.U32.HI R3, RZ, 0x18, R5 ;  /* 0x00000018ff037819 */ /* 0x000fc80000011605 */
[----:B------:R-:W-:-:S04]  /*52b0*/  LOP3.LUT R0, R0, 0x80, R3, 0xf8, !PT ;  /* 0x0000008000007812 */ /* 0x000fc800078ef803 */
[----:B------:R-:W-:-:S07]  /*52c0*/  PRMT R4, R0, 0x7610, R4 ;  /* 0x0000761000047816 */ /* 0x000fce0000000004 */
.L_x_37925:
[----:B------:R-:W-:Y:S05]  /*52d0*/  BSYNC.RECONVERGENT B0 ;  /* 0x0000000000007941 */ /* 0x000fea0003800200 */
.L_x_37924:
[----:B------:R0:W-:Y:S01]  /*52e0*/  STG.E.U8 desc[UR36][R8.64], R4 ;  /* 0x0000000408007986 */ /* 0x0001e2000c101124 */
[----:B------:R-:W-:Y:S05]  /*52f0*/  BRA `(.L_x_37913) ;  /* 0x0000000800087947 */ /* 0x000fea0003800000 */
.L_x_37922:
        /* <DEDUP_REMOVED lines=17> */
.L_x_37929:
[----:B------:R-:W-:-:S04]  /*5410*/  SHF.R.U32.HI R3, RZ, 0x18, R5 ;  /* 0x00000018ff037819 */ /* 0x000fc80000011605 */
[----:B------:R-:W-:-:S04]  /*5420*/  LOP3.LUT R0, R0, 0x80, R3, 0xf8, !PT ;  /* 0x0000008000007812 */ /* 0x000fc800078ef803 */
[----:B------:R-:W-:-:S07]  /*5430*/  PRMT R4, R0, 0x7610, R4 ;  /* 0x0000761000047816 */ /* 0x000fce0000000004 */
.L_x_37928:
[----:B------:R-:W-:Y:S05]  /*5440*/  BSYNC.RECONVERGENT B0 ;  /* 0x0000000000007941 */ /* 0x000fea0003800200 */
.L_x_37927:
[----:B------:R0:W-:Y:S01]  /*5450*/  STG.E.U8 desc[UR36][R8.64], R4 ;  /* 0x0000000408007986 */ /* 0x0001e2000c101124 */
[----:B------:R-:W-:Y:S05]  /*5460*/  BRA `(.L_x_37913) ;  /* 0x0000000400ac7947 */ /* 0x000fea0003800000 */
.L_x_37921:
        /* <DEDUP_REMOVED lines=22> */
.L_x_37931:
[----:B------:R-:W-:-:S04]  /*55d0*/  PRMT R4, R18, 0x9910, RZ ;  /* 0x0000991012047816 */ /* 0x000fc800000000ff */
[----:B------:R-:W-:-:S05]  /*55e0*/  SHF.R.S32.HI R5, RZ, 0x1f, R4 ;  /* 0x0000001fff057819 */ /* 0x000fca0000011404 */
[----:B------:R0:W-:Y:S01]  /*55f0*/  STG.E.64 desc[UR36][R8.64], R4 ;  /* 0x0000000408007986 */ /* 0x0001e2000c101b24 */
[----:B------:R-:W-:Y:S05]  /*5600*/  BRA `(.L_x_37913) ;  /* 0x0000000400447947 */ /* 0x000fea0003800000 */
.L_x_37930:
[----:B------:R-:W-:-:S05]  /*5610*/  PRMT R3, R18, 0x9910, RZ ;  /* 0x0000991012037816 */ /* 0x000fca00000000ff */
[----:B------:R0:W-:Y:S01]  /*5620*/  STG.E desc[UR36][R8.64], R3 ;  /* 0x0000000308007986 */ /* 0x0001e2000c101924 */
[----:B------:R-:W-:Y:S05]  /*5630*/  BRA `(.L_x_37913) ;  /* 0x0000000400387947 */ /* 0x000fea0003800000 */
.L_x_37920:
        /* <DEDUP_REMOVED lines=11> */
.L_x_37933:
[----:B------:R-:W0:Y:S01]  /*56f0*/  I2F.F64.S16 R4, R18 ;  /* 0x0000001200047312 */ /* 0x000e220000101c00 */
[----:B------:R-:W-:-:S05]  /*5700*/  CS2R R6, SRZ ;  /* 0x0000000000067805 */ /* 0x000fca000001ff00 */
[----:B0-----:R0:W-:Y:S01]  /*5710*/  STG.E.128 desc[UR36][R8.64], R4 ;  /* 0x0000000408007986 */ /* 0x0011e2000c101d24 */
[----:B------:R-:W-:Y:S05]  /*5720*/  BRA `(.L_x_37913) ;  /* 0x0000000000fc7947 */ /* 0x000fea0003800000 */
.L_x_37932:
[----:B------:R-:W-:-:S13]  /*5730*/  ISETP.NE.AND P0, PT, R0, 0xf, PT ;  /* 0x0000000f0000780c */ /* 0x000fda0003f05270 */
[----:B------:R-:W-:Y:S05]  /*5740*/  @!P0 BRA `(.L_x_37934) ;  /* 0x0000000000e88947 */ /* 0x000fea0003800000 */
[----:B------:R-:W-:-:S13]  /*5750*/  ISETP.NE.AND P0, PT, R0, 0x17, PT ;  /* 0x000000170000780c */ /* 0x000fda0003f05270 */
[----:B------:R-:W-:Y:S05]  /*5760*/  @!P0 BRA `(.L_x_37935) ;  /* 0x0000000000908947 */ /* 0x000fea0003800000 */
[----:B------:R-:W-:-:S13]  /*5770*/  ISETP.NE.AND P0, PT, R0, 0x18, PT ;  /* 0x000000180000780c */ /* 0x000fda0003f05270 */
[----:B------:R-:W-:Y:S05]  /*5780*/  @!P0 BRA `(.L_x_37936) ;  /* 0x0000000000448947 */ /* 0x000fea0003800000 */
.L_x_37912:
        /* <DEDUP_REMOVED lines=16> */
.L_x_37937:
[----:B------:R-:W-:Y:S05]  /*5890*/  BRA `(.L_x_37913) ;  /* 0x0000000000a07947 */ /* 0x000fea0003800000 */
.L_x_37936:
        /* <DEDUP_REMOVED lines=13> */
.L_x_37939:
[----:B------:R-:W-:Y:S05]  /*5970*/  BSYNC.RECONVERGENT B0 ;  /* 0x0000000000007941 */ /* 0x000fea0003800200 */
.L_x_37938:
[----:B------:R-:W-:-:S05]  /*5980*/  LOP3.LUT R3, R0, 0x80, R3, 0xf8, !PT ;  /* 0x0000008000037812 */ /* 0x000fca00078ef803 */
[----:B------:R0:W-:Y:S01]  /*5990*/  STG.E.U8 desc[UR36][R8.64], R3 ;  /* 0x0000000308007986 */ /* 0x0001e2000c101124 */
[----:B------:R-:W-:Y:S05]  /*59a0*/  BRA `(.L_x_37913) ;  /* 0x00000000005c7947 */ /* 0x000fea0003800000 */
.L_x_37935:
        /* <DEDUP_REMOVED lines=12> */
.L_x_37941:
[----:B------:R-:W-:Y:S01]  /*5a70*/  IMAD.MOV.U32 R0, RZ, RZ, 0x7f ;  /* 0x0000007fff007424 */ /* 0x000fe200078e00ff */
[----:B------:R-:W-:-:S04]  /*5a80*/  ISETP.GT.U32.AND P0, PT, R3, 0x7f800000, PT ;  /* 0x7f8000000300780c */ /* 0x000fc80003f04070 */
[----:B------:R-:W-:-:S09]  /*5a90*/  SEL R0, R0, 0x7c, P0 ;  /* 0x0000007c00007807 */ /* 0x000fd20000000000 */
.L_x_37942:
[----:B------:R-:W-:Y:S05]  /*5aa0*/  BSYNC.RECONVERGENT B0 ;  /* 0x0000000000007941 */ /* 0x000fea0003800200 */
.L_x_37940:
[----:B------:R-:W-:-:S04]  /*5ab0*/  SHF.R.U32.HI R3, RZ, 0x18, R5 ;  /* 0x00000018ff037819 */ /* 0x000fc80000011605 */
[----:B------:R-:W-:-:S05]  /*5ac0*/  LOP3.LUT R3, R0, 0x80, R3, 0xf8, !PT ;  /* 0x0000008000037812 */ /* 0x000fca00078ef803 */
[----:B------:R0:W-:Y:S01]  /*5ad0*/  STG.E.U8 desc[UR36][R8.64], R3 ;  /* 0x0000000308007986 */ /* 0x0001e2000c101124 */
[----:B------:R-:W-:Y:S05]  /*5ae0*/  BRA `(.L_x_37913) ;  /* 0x00000000000c7947 */ /* 0x000fea0003800000 */
.L_x_37934:
[----:B------:R-:W0:Y:S02]  /*5af0*/  I2F.S16 R0, R18 ;  /* 0x0000001200007306 */ /* 0x000e240000101400 */
[----:B0-----:R-:W-:-:S05]  /*5b00*/  F2FP.BF16.F32.PACK_AB R0, RZ, R0 ;  /* 0x00000000ff00723e */ /* 0x001fca00000010ff */
[----:B------:R0:W-:Y:S02]  /*5b10*/  STG.E.U16 desc[UR36][R8.64], R0 ;  /* 0x0000000008007986 */ /* 0x0001e4000c101524 */
.L_x_37913:
[----:B------:R-:W-:-:S07]  /*5b20*/  VIADD R2, R2, 0x80 ;  /* 0x0000008002027836 */ /* 0x000fce0000000000 */
.L_x_37870:
[----:B------:R-:W-:-:S13]  /*5b30*/  ISETP.GE.AND P0, PT, R2, R22, PT ;  /* 0x000000160200720c */ /* 0x000fda0003f06270 */
[----:B------:R-:W-:Y:S05]  /*5b40*/  @P0 BREAK.RELIABLE B6 ;  /* 0x0000000000060942 */ /* 0x000fea0003800100 */
[----:B------:R-:W-:Y:S05]  /*5b50*/  @P0 BRA `(.L_x_37907) ;  /* 0x0000000c00ac0947 */ /* 0x000fea0003800000 */
[----:B------:R-:W-:Y:S05]  /*5b60*/  BSYNC.RELIABLE B6 ;  /* 0x0000000000067941 */ /* 0x000fea0003800100 */
.L_x_37869:
        /* <DEDUP_REMOVED lines=20> */
.L_x_37946:
[----:B------:R0:W-:Y:S01]  /*5cb0*/  STG.E.U8 desc[UR36][R8.64], R17 ;  /* 0x0000001108007986 */ /* 0x0001e2000c101124 */
[----:B------:R-:W-:Y:S05]  /*5cc0*/  BRA `(.L_x_37948) ;  /* 0x0000000c004c7947 */ /* 0x000fea0003800000 */
.L_x_37945:
        /* <DEDUP_REMOVED lines=10> */
.L_x_37950:
[----:B------:R-:W-:-:S05]  /*5d70*/  PRMT R3, R17, 0x9910, RZ ;  /* 0x0000991011037816 */ /* 0x000fca00000000ff */
[----:B------:R0:W-:Y:S01]  /*5d80*/  STG.E desc[UR36][R8.64], R3 ;  /* 0x0000000308007986 */ /* 0x0001e2000c101924 */
[----:B------:R-:W-:Y:S05]  /*5d90*/  BRA `(.L_x_37948) ;  /* 0x0000000c00187947 */ /* 0x000fea0003800000 */
.L_x_37949:
[----:B------:R0:W-:Y:S01]  /*5da0*/  STG.E.U16 desc[UR36][R8.64], R17 ;  /* 0x0000001108007986 */ /* 0x0001e2000c101524 */
[----:B------:R-:W-:Y:S05]  /*5db0*/  BRA `(.L_x_37948) ;  /* 0x0000000c00107947 */ /* 0x000fea0003800000 */
.L_x_37944:
        /* <DEDUP_REMOVED lines=9> */
.L_x_37952:
[----:B------:R-:W0:Y:S02]  /*5e50*/  I2F.S16 R0, R17 ;  /* 0x0000001100007306 */ /* 0x000e240000101400 */
[----:B0-----:R-:W-:-:S05]  /*5e60*/  F2FP.F16.F32.PACK_AB R0, RZ, R0 ;  /* 0x00000000ff00723e */ /* 0x001fca00000000ff */
[----:B------:R0:W-:Y:S01]  /*5e70*/  STG.E.U16 desc[UR36][R8.64], R0 ;  /* 0x0000000008007986 */ /* 0x0001e2000c101524 */
[----:B------:R-:W-:Y:S05]  /*5e80*/  BRA `(.L_x_37948) ;  /* 0x0000000800dc7947 */ /* 0x000fea0003800000 */
.L_x_37951:
        /* <DEDUP_REMOVED lines=10> */
.L_x_37954:
[----:B------:R-:W0:Y:S02]  /*5f30*/  I2F.S16 R17, R17 ;  /* 0x0000001100117306 */ /* 0x000e240000101400 */
[----:B0-----:R-:W-:-:S04]  /*5f40*/  F2FP.F16.F32.PACK_AB R3, RZ, R17 ;  /* 0x00000011ff03723e */ /* 0x001fc800000000ff */
[----:B------:R-:W-:-:S05]  /*5f50*/  PRMT R3, R3, 0x5410, RZ ;  /* 0x0000541003037816 */ /* 0x000fca00000000ff */
[----:B------:R0:W-:Y:S01]  /*5f60*/  STG.E desc[UR36][R8.64], R3 ;  /* 0x0000000308007986 */ /* 0x0001e2000c101924 */
[----:B------:R-:W-:Y:S05]  /*5f70*/  BRA `(.L_x_37948) ;  /* 0x0000000800a07947 */ /* 0x000fea0003800000 */
.L_x_37953:
[----:B------:R-:W0:Y:S02]  /*5f80*/  I2F.F64.S16 R4, R17 ;  /* 0x0000001100047312 */ /* 0x000e240000101c00 */
[----:B0-----:R0:W-:Y:S01]  /*5f90*/  STG.E.64 desc[UR36][R8.64], R4 ;  /* 0x0000000408007986 */ /* 0x0011e2000c101b24 */
[----:B------:R-:W-:Y:S05]  /*5fa0*/  BRA `(.L_x_37948) ;  /* 0x0000000800947947 */ /* 0x000fea0003800000 */
.L_x_37943:
        /* <DEDUP_REMOVED lines=12> */
.L_x_37958:
        /* <DEDUP_REMOVED lines=17> */
.L_x_37961:
[----:B------:R-:W-:-:S04]  /*6180*/  SHF.R.U32.HI R3, RZ, 0x18, R17 ;  /* 0x00000018ff037819 */ /* 0x000fc80000011611 */
[----:B------:R-:W-:-:S04]  /*6190*/  LOP3.LUT R0, R0, 0x80, R3, 0xf8, !PT ;  /* 0x0000008000007812 */ /* 0x000fc800078ef803 */
[----:B------:R-:W-:-:S07]  /*61a0*/  PRMT R4, R0, 0x7610, R4 ;  /* 0x0000761000047816 */ /* 0x000fce0000000004 */
.L_x_37960:
[----:B------:R-:W-:Y:S05]  /*61b0*/  BSYNC.RECONVERGENT B0 ;  /* 0x0000000000007941 */ /* 0x000fea0003800200 */
.L_x_37959:
[----:B------:R0:W-:Y:S01]  /*61c0*/  STG.E.U8 desc[UR36][R8.64], R4 ;  /* 0x0000000408007986 */ /* 0x0001e2000c101124 */
[----:B------:R-:W-:Y:S05]  /*61d0*/  BRA `(.L_x_37948) ;  /* 0x0000000800087947 */ /* 0x000fea0003800000 */
.L_x_37957:
        /* <DEDUP_REMOVED lines=17> */
.L_x_37964:
[----:B------:R-:W-:-:S04]  /*62f0*/  SHF.R.U32.HI R3, RZ, 0x18, R17 ;  /* 0x00000018ff037819 */ /* 0x000fc80000011611 */
[----:B------:R-:W-:-:S04]  /*6300*/  LOP3.LUT R0, R0, 0x80, R3, 0xf8, !PT ;  /* 0x0000008000007812 */ /* 0x000fc800078ef803 */
[----:B------:R-:W-:-:S07]  /*6310*/  PRMT R4, R0, 0x7610, R4 ;  /* 0x0000761000047816 */ /* 0x000fce0000000004 */
.L_x_37963:
[----:B------:R-:W-:Y:S05]  /*6320*/  BSYNC.RECONVERGENT B0 ;  /* 0x0000000000007941 */ /* 0x000fea0003800200 */
.L_x_37962:
[----:B------:R0:W-:Y:S01]  /*6330*/  STG.E.U8 desc[UR36][R8.64], R4 ;  /* 0x0000000408007986 */ /* 0x0001e2000c101124 */
[----:B------:R-:W-:Y:S05]  /*6340*/  BRA `(.L_x_37948) ;  /* 0x0000000400ac7947 */ /* 0x000fea0003800000 */
.L_x_37956:
        /* <DEDUP_REMOVED lines=22> */
.L_x_37966:
[----:B------:R-:W-:-:S04]  /*64b0*/  PRMT R4, R17, 0x9910, RZ ;  /* 0x0000991011047816 */ /* 0x000fc800000000ff */
[----:B------:R-:W-:-:S05]  /*64c0*/  SHF.R.S32.HI R5, RZ, 0x1f, R4 ;  /* 0x0000001fff057819 */ /* 0x000fca0000011404 */
[----:B------:R0:W-:Y:S01]  /*64d0*/  STG.E.64 desc[UR36][R8.64], R4 ;  /* 0x0000000408007986 */ /* 0x0001e2000c101b24 */
[----:B------:R-:W-:Y:S05]  /*64e0*/  BRA `(.L_x_37948) ;  /* 0x0000000400447947 */ /* 0x000fea0003800000 */
.L_x_37965:
[----:B------:R-:W-:-:S05]  /*64f0*/  PRMT R3, R17, 0x9910, RZ ;  /* 0x0000991011037816 */ /* 0x000fca00000000ff */
[----:B------:R0:W-:Y:S01]  /*6500*/  STG.E desc[UR36][R8.64], R3 ;  /* 0x0000000308007986 */ /* 0x0001e2000c101924 */
[----:B------:R-:W-:Y:S05]  /*6510*/  BRA `(.L_x_37948) ;  /* 0x0000000400387947 */ /* 0x000fea0003800000 */
.L_x_37955:
        /* <DEDUP_REMOVED lines=11> */
.L_x_37968:
[----:B------:R-:W0:Y:S01]  /*65d0*/  I2F.F64.S16 R4, R17 ;  /* 0x0000001100047312 */ /* 0x000e220000101c00 */
[----:B------:R-:W-:-:S05]  /*65e0*/  CS2R R6, SRZ ;  /* 0x0000000000067805 */ /* 0x000fca000001ff00 */
[----:B0-----:R4:W-:Y:S01]  /*65f0*/  STG.E.128 desc[UR36][R8.64], R4 ;  /* 0x0000000408007986 */ /* 0x0019e2000c101d24 */
[----:B------:R-:W-:Y:S05]  /*6600*/  BRA `(.L_x_37948) ;  /* 0x0000000000fc7947 */ /* 0x000fea0003800000 */
.L_x_37967:
[----:B------:R-:W-:-:S13]  /*6610*/  ISETP.NE.AND P0, PT, R0, 0xf, PT ;  /* 0x0000000f0000780c */ /* 0x000fda0003f05270 */
[----:B------:R-:W-:Y:S05]  /*6620*/  @!P0 BRA `(.L_x_37969) ;  /* 0x0000000000e88947 */ /* 0x000fea0003800000 */
[----:B------:R-:W-:-:S13]  /*6630*/  ISETP.NE.AND P0, PT, R0, 0x17, PT ;  /* 0x000000170000780c */ /* 0x000fda0003f05270 */
[----:B------:R-:W-:Y:S05]  /*6640*/  @!P0 BRA `(.L_x_37970) ;  /* 0x0000000000908947 */ /* 0x000fea0003800000 */
[----:B------:R-:W-:-:S13]  /*6650*/  ISETP.NE.AND P0, PT, R0, 0x18, PT ;  /* 0x000000180000780c */ /* 0x000fda0003f05270 */
[----:B------:R-:W-:Y:S05]  /*6660*/  @!P0 BRA `(.L_x_37971) ;  /* 0x0000000000448947 */ /* 0x000fea0003800000 */
.L_x_37947:
        /* <DEDUP_REMOVED lines=16> */
.L_x_37972:
[----:B------:R-:W-:Y:S05]  /*6770*/  BRA `(.L_x_37948) ;  /* 0x0000000000a07947 */ /* 0x000fea0003800000 */
.L_x_37971:
        /* <DEDUP_REMOVED lines=13> */
.L_x_37974:
[----:B------:R-:W-:Y:S05]  /*6850*/  BSYNC.RECONVERGENT B0 ;  /* 0x0000000000007941 */ /* 0x000fea0003800200 */
.L_x_37973:
[----:B------:R-:W-:-:S05]  /*6860*/  LOP3.LUT R3, R0, 0x80, R3, 0xf8, !PT ;  /* 0x0000008000037812 */ /* 0x000fca00078ef803 */
[----:B------:R2:W-:Y:S01]  /*6870*/  STG.E.U8 desc[UR36][R8.64], R3 ;  /* 0x0000000308007986 */ /* 0x0005e2000c101124 */
[----:B------:R-:W-:Y:S05]  /*6880*/  BRA `(.L_x_37948) ;  /* 0x00000000005c7947 */ /* 0x000fea0003800000 */
.L_x_37970:
        /* <DEDUP_REMOVED lines=12> */
.L_x_37976:
[----:B------:R-:W-:Y:S01]  /*6950*/  IMAD.MOV.U32 R0, RZ, RZ, 0x7f ;  /* 0x0000007fff007424 */ /* 0x000fe200078e00ff */
[----:B------:R-:W-:-:S04]  /*6960*/  ISETP.GT.U32.AND P0, PT, R3, 0x7f800000, PT ;  /* 0x7f8000000300780c */ /* 0x000fc80003f04070 */
[----:B------:R-:W-:-:S09]  /*6970*/  SEL R0, R0, 0x7c, P0 ;  /* 0x0000007c00007807 */ /* 0x000fd20000000000 */
.L_x_37977:
[----:B------:R-:W-:Y:S05]  /*6980*/  BSYNC.RECONVERGENT B0 ;  /* 0x0000000000007941 */ /* 0x000fea0003800200 */
.L_x_37975:
[----:B------:R-:W-:-:S04]  /*6990*/  SHF.R.U32.HI R3, RZ, 0x18, R17 ;  /* 0x00000018ff037819 */ /* 0x000fc80000011611 */
[----:B------:R-:W-:-:S05]  /*69a0*/  LOP3.LUT R3, R0, 0x80, R3, 0xf8, !PT ;  /* 0x0000008000037812 */ /* 0x000fca00078ef803 */
[----:B------:R1:W-:Y:S01]  /*69b0*/  STG.E.U8 desc[UR36][R8.64], R3 ;  /* 0x0000000308007986 */ /* 0x0003e2000c101124 */
[----:B------:R-:W-:Y:S05]  /*69c0*/  BRA `(.L_x_37948) ;  /* 0x00000000000c7947 */ /* 0x000fea0003800000 */
.L_x_37969:
[----:B------:R-:W0:Y:S02]  /*69d0*/  I2F.S16 R0, R17 ;  /* 0x0000001100007306 */ /* 0x000e240000101400 */
[----:B0-----:R-:W-:-:S05]  /*69e0*/  F2FP.BF16.F32.PACK_AB R0, RZ, R0 ;  /* 0x00000000ff00723e */ /* 0x001fca00000010ff */
[----:B------:R0:W-:Y:S02]  /*69f0*/  STG.E.U16 desc[UR36][R8.64], R0 ;  /* 0x0000000008007986 */ /* 0x0001e4000c101524 */
.L_x_37948:
[----:B------:R-:W-:-:S07]  /*6a00*/  VIADD R2, R2, 0x80 ;  /* 0x0000008002027836 */ /* 0x000fce0000000000 */
.L_x_37907:
[----:B------:R-:W-:Y:S05]  /*6a10*/  BSYNC.RECONVERGENT B7 ;  /* 0x0000000000077941 */ /* 0x000fea0003800200 */
.L_x_37868:
        /* <DEDUP_REMOVED lines=21> */
.L_x_37981:
[----:B------:R-:W-:Y:S01]  /*6b70*/  STG.E.U8 desc[UR36][R2.64], R16 ;  /* 0x0000001002007986 */ /* 0x000fe2000c101124 */
[----:B------:R-:W-:Y:S05]  /*6b80*/  EXIT ;  /* 0x000000000000794d */ /* 0x000fea0003800000 */
.L_x_37980:
        /* <DEDUP_REMOVED lines=10> */
.L_x_37984:
[----:B------:R-:W-:-:S05]  /*6c30*/  PRMT R5, R16, 0x9910, RZ ;  /* 0x0000991010057816 */ /* 0x000fca00000000ff */
[----:B------:R-:W-:Y:S01]  /*6c40*/  STG.E desc[UR36][R2.64], R5 ;  /* 0x0000000502007986 */ /* 0x000fe2000c101924 */
[----:B------:R-:W-:Y:S05]  /*6c50*/  EXIT ;  /* 0x000000000000794d */ /* 0x000fea0003800000 */
.L_x_37983:
[----:B------:R-:W-:Y:S01]  /*6c60*/  STG.E.U16 desc[UR36][R2.64], R16 ;  /* 0x0000001002007986 */ /* 0x000fe2000c101524 */
[----:B------:R-:W-:Y:S05]  /*6c70*/  EXIT ;  /* 0x000000000000794d */ /* 0x000fea0003800000 */
.L_x_37979:
        /* <DEDUP_REMOVED lines=9> */
.L_x_37986:
[----:B------:R-:W0:Y:S02]  /*6d10*/  I2F.S16 R0, R16 ;  /* 0x0000001000007306 */ /* 0x000e240000101400 */
[----:B0-----:R-:W-:-:S05]  /*6d20*/  F2FP.F16.F32.PACK_AB R0, RZ, R0 ;  /* 0x00000000ff00723e */ /* 0x001fca00000000ff */
[----:B------:R-:W-:Y:S01]  /*6d30*/  STG.E.U16 desc[UR36][R2.64], R0 ;  /* 0x0000000002007986 */ /* 0x000fe2000c101524 */
[----:B------:R-:W-:Y:S05]  /*6d40*/  EXIT ;  /* 0x000000000000794d */ /* 0x000fea0003800000 */
.L_x_37985:
        /* <DEDUP_REMOVED lines=10> */
.L_x_37988:
[----:B------:R-:W0:Y:S02]  /*6df0*/  I2F.S16 R16, R16 ;  /* 0x0000001000107306 */ /* 0x000e240000101400 */
[----:B0-----:R-:W-:-:S04]  /*6e00*/  F2FP.F16.F32.PACK_AB R5, RZ, R16 ;  /* 0x00000010ff05723e */ /* 0x001fc800000000ff */
[----:B------:R-:W-:-:S05]  /*6e10*/  PRMT R5, R5, 0x5410, RZ ;  /* 0x0000541005057816 */ /* 0x000fca00000000ff */
[----:B------:R-:W-:Y:S01]  /*6e20*/  STG.E desc[UR36][R2.64], R5 ;  /* 0x0000000502007986 */ /* 0x000fe2000c101924 */
[----:B------:R-:W-:Y:S05]  /*6e30*/  EXIT ;  /* 0x000000000000794d */ /* 0x000fea0003800000 */
.L_x_37987:
[----:B------:R-:W0:Y:S02]  /*6e40*/  I2F.F64.S16 R16, R16 ;  /* 0x0000001000107312 */ /* 0x000e240000101c00 */
[----:B0-----:R-:W-:Y:S01]  /*6e50*/  STG.E.64 desc[UR36][R2.64], R16 ;  /* 0x0000001002007986 */ /* 0x001fe2000c101b24 */
[----:B------:R-:W-:Y:S05]  /*6e60*/  EXIT ;  /* 0x000000000000794d */ /* 0x000fea0003800000 */
.L_x_37978:
        /* <DEDUP_REMOVED lines=12> */
.L_x_37992:
        /* <DEDUP_REMOVED lines=18> */
.L_x_37995:
[----:B------:R-:W-:-:S04]  /*7050*/  SHF.R.U32.HI R5, RZ, 0x18, R5 ;  /* 0x00000018ff057819 */ /* 0x000fc80000011605 */
[----:B------:R-:W-:-:S07]  /*7060*/  LOP3.LUT R0, R0, 0x80, R5, 0xf8, !PT ;  /* 0x0000008000007812 */ /* 0x000fce00078ef805 */
.L_x_37994:
[----:B------:R-:W-:Y:S05]  /*7070*/  BSYNC.RECONVERGENT B0 ;  /* 0x0000000000007941 */ /* 0x000fea0003800200 */
.L_x_37993:
[----:B------:R-:W-:Y:S01]  /*7080*/  STG.E.U8 desc[UR36][R2.64], R0 ;  /* 0x0000000002007986 */ /* 0x000fe2000c101124 */
[----:B------:R-:W-:Y:S05]  /*7090*/  EXIT ;  /* 0x000000000000794d */ /* 0x000fea0003800000 */
.L_x_37991:
        /* <DEDUP_REMOVED lines=18> */
.L_x_37998:
[----:B------:R-:W-:-:S04]  /*71c0*/  SHF.R.U32.HI R5, RZ, 0x18, R5 ;  /* 0x00000018ff057819 */ /* 0x000fc80000011605 */
[----:B------:R-:W-:-:S07]  /*71d0*/  LOP3.LUT R0, R0, 0x80, R5, 0xf8, !PT ;  /* 0x0000008000007812 */ /* 0x000fce00078ef805 */
.L_x_37997:
[----:B------:R-:W-:Y:S05]  /*71e0*/  BSYNC.RECONVERGENT B0 ;  /* 0x0000000000007941 */ /* 0x000fea0003800200 */
.L_x_37996:
[----:B------:R-:W-:Y:S01]  /*71f0*/  STG.E.U8 desc[UR36][R2.64], R0 ;  /* 0x0000000002007986 */ /* 0x000fe2000c101124 */
[----:B------:R-:W-:Y:S05]  /*7200*/  EXIT ;  /* 0x000000000000794d */ /* 0x000fea0003800000 */
.L_x_37990:
        /* <DEDUP_REMOVED lines=22> */
.L_x_38000:
[----:B------:R-:W-:-:S04]  /*7370*/  PRMT R4, R16, 0x9910, RZ ;  /* 0x0000991010047816 */ /* 0x000fc800000000ff */
[----:B------:R-:W-:-:S05]  /*7380*/  SHF.R.S32.HI R5, RZ, 0x1f, R4 ;  /* 0x0000001fff057819 */ /* 0x000fca0000011404 */
[----:B------:R-:W-:Y:S01]  /*7390*/  STG.E.64 desc[UR36][R2.64], R4 ;  /* 0x0000000402007986 */ /* 0x000fe2000c101b24 */
[----:B------:R-:W-:Y:S05]  /*73a0*/  EXIT ;  /* 0x000000000000794d */ /* 0x000fea0003800000 */
.L_x_37999:
[----:B------:R-:W-:-:S05]  /*73b0*/  PRMT R5, R16, 0x9910, RZ ;  /* 0x0000991010057816 */ /* 0x000fca00000000ff */
[----:B------:R-:W-:Y:S01]  /*73c0*/  STG.E desc[UR36][R2.64], R5 ;  /* 0x0000000502007986 */ /* 0x000fe2000c101924 */
[----:B------:R-:W-:Y:S05]  /*73d0*/  EXIT ;  /* 0x000000000000794d */ /* 0x000fea0003800000 */
.L_x_37989:
        /* <DEDUP_REMOVED lines=11> */
.L_x_38002:
[----:B------:R-:W0:Y:S01]  /*7490*/  I2F.F64.S16 R16, R16 ;  /* 0x0000001000107312 */ /* 0x000e220000101c00 */
[----:B------:R-:W-:-:S05]  /*74a0*/  CS2R R18, SRZ ;  /* 0x0000000000127805 */ /* 0x000fca000001ff00 */
[----:B0-----:R-:W-:Y:S01]  /*74b0*/  STG.E.128 desc[UR36][R2.64], R16 ;  /* 0x0000001002007986 */ /* 0x001fe2000c101d24 */
[----:B------:R-:W-:Y:S05]  /*74c0*/  EXIT ;  /* 0x000000000000794d */ /* 0x000fea0003800000 */
.L_x_38001:
[----:B------:R-:W-:-:S13]  /*74d0*/  ISETP.NE.AND P0, PT, R0, 0xf, PT ;  /* 0x0000000f0000780c */ /* 0x000fda0003f05270 */
[----:B------:R-:W-:Y:S05]  /*74e0*/  @!P0 BRA `(.L_x_38003) ;  /* 0x0000000000e88947 */ /* 0x000fea0003800000 */
[----:B------:R-:W-:-:S13]  /*74f0*/  ISETP.NE.AND P0, PT, R0, 0x17, PT ;  /* 0x000000170000780c */ /* 0x000fda0003f05270 */
[----:B------:R-:W-:Y:S05]  /*7500*/  @!P0 BRA `(.L_x_38004) ;  /* 0x0000000000908947 */ /* 0x000fea0003800000 */
[----:B------:R-:W-:-:S13]  /*7510*/  ISETP.NE.AND P0, PT, R0, 0x18, PT ;  /* 0x000000180000780c */ /* 0x000fda0003f05270 */
[----:B------:R-:W-:Y:S05]  /*7520*/  @!P0 BRA `(.L_x_38005) ;  /* 0x0000000000448947 */ /* 0x000fea0003800000 */
.L_x_37982:
        /* <DEDUP_REMOVED lines=16> */
.L_x_38006:
[----:B------:R-:W-:Y:S05]  /*7630*/  EXIT ;  /* 0x000000000000794d */ /* 0x000fea0003800000 */
.L_x_38005:
        /* <DEDUP_REMOVED lines=13> */
.L_x_38008:
[----:B------:R-:W-:Y:S05]  /*7710*/  BSYNC.RECONVERGENT B0 ;  /* 0x0000000000007941 */ /* 0x000fea0003800200 */
.L_x_38007:
[----:B------:R-:W-:-:S05]  /*7720*/  LOP3.LUT R5, R0, 0x80, R5, 0xf8, !PT ;  /* 0x0000008000057812 */ /* 0x000fca00078ef805 */
[----:B------:R-:W-:Y:S01]  /*7730*/  STG.E.U8 desc[UR36][R2.64], R5 ;  /* 0x0000000502007986 */ /* 0x000fe2000c101124 */
[----:B------:R-:W-:Y:S05]  /*7740*/  EXIT ;  /* 0x000000000000794d */ /* 0x000fea0003800000 */
.L_x_38004:
        /* <DEDUP_REMOVED lines=12> */
.L_x_38010:
[----:B------:R-:W-:Y:S01]  /*7810*/  IMAD.MOV.U32 R0, RZ, RZ, 0x7f ;  /* 0x0000007fff007424 */ /* 0x000fe200078e00ff */
[----:B------:R-:W-:-:S04]  /*7820*/  ISETP.GT.U32.AND P0, PT, R4, 0x7f800000, PT ;  /* 0x7f8000000400780c */ /* 0x000fc80003f04070 */
[----:B------:R-:W-:-:S09]  /*7830*/  SEL R0, R0, 0x7c, P0 ;  /* 0x0000007c00007807 */ /* 0x000fd20000000000 */
.L_x_38011:
[----:B------:R-:W-:Y:S05]  /*7840*/  BSYNC.RECONVERGENT B0 ;  /* 0x0000000000007941 */ /* 0x000fea0003800200 */
.L_x_38009:
[----:B------:R-:W-:-:S04]  /*7850*/  SHF.R.U32.HI R5, RZ, 0x18, R5 ;  /* 0x00000018ff057819 */ /* 0x000fc80000011605 */
[----:B------:R-:W-:-:S05]  /*7860*/  LOP3.LUT R5, R0, 0x80, R5, 0xf8, !PT ;  /* 0x0000008000057812 */ /* 0x000fca00078ef805 */
[----:B------:R-:W-:Y:S01]  /*7870*/  STG.E.U8 desc[UR36][R2.64], R5 ;  /* 0x0000000502007986 */ /* 0x000fe2000c101124 */
[----:B------:R-:W-:Y:S05]  /*7880*/  EXIT ;  /* 0x000000000000794d */ /* 0x000fea0003800000 */
.L_x_38003:
[----:B------:R-:W0:Y:S02]  /*7890*/  I2F.S16 R0, R16 ;  /* 0x0000001000007306 */ /* 0x000e240000101400 */
[----:B0-----:R-:W-:-:S05]  /*78a0*/  F2FP.BF16.F32.PACK_AB R0, RZ, R0 ;  /* 0x00000000ff00723e */ /* 0x001fca00000010ff */
[----:B------:R-:W-:Y:S01]  /*78b0*/  STG.E.U16 desc[UR36][R2.64], R0 ;  /* 0x0000000002007986 */ /* 0x000fe2000c101524 */
[----:B------:R-:W-:Y:S05]  /*78c0*/  EXIT ;  /* 0x000000000000794d */ /* 0x000fea0003800000 */
.L_x_38012:
        /* <DEDUP_REMOVED lines=11> */
.L_x_42021:


//--------------------- .text._ZN2at6native18elementwise_kernelILi128ELi4EZNS0_22gpu_kernel_impl_nocastINS0_13AUnaryFunctorIaaaZZZNS0_19maximum_kernel_cudaERNS_18TensorIteratorBaseEENKUlvE_clEvENKUlvE0_clEvEUlaaE_EEEEvS5_RKT_EUliE_EEviT1_ --------------------------
	.section	.text._ZN2at6native18elementwise_kernelILi128ELi4EZNS0_22gpu_kernel_impl_nocastINS0_13AUnaryFunctorIaaaZZZNS0_19maximum_kernel_cudaERNS_18TensorIteratorBaseEENKUlvE_clEvENKUlvE0_clEvEUlaaE_EEEEvS5_RKT_EUliE_EEviT1_,"ax",@progbits
	.align	128
        .global         _ZN2at6native18elementwise_kernelILi128ELi4EZNS0_22gpu_kernel_impl_nocastINS0_13AUnaryFunctorIaaaZZZNS0_19maximum_kernel_cudaERNS_18TensorIteratorBaseEENKUlvE_clEvENKUlvE0_clEvEUlaaE_EEEEvS5_RKT_EUliE_EEviT1_
        .type           _ZN2at6native18elementwise_kernelILi128ELi4EZNS0_22gpu_kernel_impl_nocastINS0_13AUnaryFunctorIaaaZZZNS0_19maximum_kernel_cudaERNS_18TensorIteratorBaseEENKUlvE_clEvENKUlvE0_clEvEUlaaE_EEEEvS5_RKT_EUliE_EEviT1_,@function
        .size           _ZN2at6native18elementwise_kernelILi128ELi4EZNS0_22gpu_kernel_impl_nocastINS0_13AUnaryFunctorIaaaZZZNS0_19maximum_kernel_cudaERNS_18TensorIteratorBaseEENKUlvE_clEvENKUlvE0_clEvEUlaaE_EEEEvS5_RKT_EUliE_EEviT1_,(.L_x_42022 - _ZN2at6native18elementwise_kernelILi128ELi4EZNS0_22gpu_kernel_impl_nocastINS0_13AUnaryFunctorIaaaZZZNS0_19maximum_kernel_cudaERNS_18TensorIteratorBaseEENKUlvE_clEvENKUlvE0_clEvEUlaaE_EEEEvS5_RKT_EUliE_EEviT1_)
        .other          _ZN2at6native18elementwise_kernelILi128ELi4EZNS0_22gpu_kernel_impl_nocastINS0_13AUnaryFunctorIaaaZZZNS0_19maximum_kernel_cudaERNS_18TensorIteratorBaseEENKUlvE_clEvENKUlvE0_clEvEUlaaE_EEEEvS5_RKT_EUliE_EEviT1_,@"STO_CUDA_ENTRY STV_DEFAULT"
_ZN2at6native18elementwise_kernelILi128ELi4EZNS0_22gpu_kernel_impl_nocastINS0_13AUnaryFunctorIaaaZZZNS0_19maximum_kernel_cudaERNS_18TensorIteratorBaseEENKUlvE_clEvENKUlvE0_clEvEUlaaE_EEEEvS5_RKT_EUliE_EEviT1_:
.text._ZN2at6native18elementwise_kernelILi128ELi4EZNS0_22gpu_kernel_impl_nocastINS0_13AUnaryFunctorIaaaZZZNS0_19maximum_kernel_cudaERNS_18TensorIteratorBaseEENKUlvE_clEvENKUlvE0_clEvEUlaaE_EEEEvS5_RKT_EUliE_EEviT1_:
        /* <DEDUP_REMOVED lines=22> */
[----:B--2---:R-:W-:-:S08]  /*0160*/  VIMNMX.S16x2 R0, PT, PT, R4, UR4, !PT ;  /* 0x0000000404007c48 */ /* 0x004fd0000ffe0300 */
        /* <DEDUP_REMOVED lines=9> */
[----:B--2---:R-:W-:-:S05]  /*0200*/  VIMNMX.S16x2 R0, PT, PT, R4, UR4, !PT ;  /* 0x0000000404007c48 */ /* 0x004fca000ffe0300 */
[----:B0-----:R0:W-:Y:S02]  /*0210*/  STG.E.U8 desc[UR6][R6.64], R0 ;  /* 0x0000000006007986 */ /* 0x0011e4000c101106 */
.L_x_38016:
[----:B------:R-:W-:-:S13]  /*0220*/  ISETP.GE.AND P0, PT, R3, UR8, PT ;  /* 0x0000000803007c0c */ /* 0x000fda000bf06270 */
[----:B------:R-:W-:Y:S05]  /*0230*/  @P0 BREAK.RELIABLE B1 ;  /* 0x0000000000010942 */ /* 0x000fea0003800100 */
[----:B------:R-:W-:Y:S05]  /*0240*/  @P0 BRA `(.L_x_38017) ;  /* 0x0000000000240947 */ /* 0x000fea0003800000 */
[----:B------:R-:W-:Y:S05]  /*0250*/  BSYNC.RELIABLE B1 ;  /* 0x0000000000017941 */ /* 0x000fea0003800100 */
.L_x_38015:
        /* <DEDUP_REMOVED lines=8> */
.L_x_38017:
[----:B------:R-:W-:Y:S05]  /*02e0*/  BSYNC.RECONVERGENT B0 ;  /* 0x0000000000007941 */ /* 0x000fea0003800200 */
.L_x_38014:
        /* <DEDUP_REMOVED lines=8> */
[----:B01----:R-:W-:-:S05]  /*0370*/  VIMNMX.S16x2 R0, PT, PT, R2, UR4, !PT ;  /* 0x0000000402007c48 */ /* 0x003fca000ffe0300 */
[----:B--2---:R-:W-:Y:S01]  /*0380*/  STG.E.U8 desc[UR6][R4.64], R0 ;  /* 0x0000000004007986 */ /* 0x004fe2000c101106 */
[----:B------:R-:W-:Y:S05]  /*0390*/  EXIT ;  /* 0x000000000000794d */ /* 0x000fea0003800000 */
.L_x_38013:
        /* <DEDUP_REMOVED lines=306> */
.L_x_38021:
        /* <DEDUP_REMOVED lines=10> */
[----:B--2---:R-:W-:-:S10]  /*1760*/  VIMNMX.S16x2 R7, PT, PT, R6, UR4, !PT ;  /* 0x0000000406077c48 */ /* 0x004fd4000ffe0300 */
        /* <DEDUP_REMOVED lines=301> */
.L_x_38023:
        /* <DEDUP_REMOVED lines=9> */
[----:B--2---:R-:W-:-:S05]  /*2ad0*/  VIMNMX.S16x2 R7, PT, PT, R6, UR4, !PT ;  /* 0x0000000406077c48 */ /* 0x004fca000ffe0300 */
[----:B------:R0:W-:Y:S02]  /*2ae0*/  STG.E.U8 desc[UR6][R4.64], R7 ;  /* 0x0000000704007986 */ /* 0x0001e4000c101106 */
.L_x_38020:
[----:B------:R-:W-:-:S13]  /*2af0*/  ISETP.GE.AND P0, PT, R3, UR8, PT ;  /* 0x0000000803007c0c */ /* 0x000fda000bf06270 */
[----:B------:R-:W-:Y:S05]  /*2b00*/  @P0 BREAK.RELIABLE B1 ;  /* 0x0000000000010942 */ /* 0x000fea0003800100 */
[----:B------:R-:W-:Y:S05]  /*2b10*/  @P0 BRA `(.L_x_38022) ;  /* 0x0000001000d80947 */ /* 0x000fea0003800000 */
[----:B------:R-:W-:Y:S05]  /*2b20*/  BSYNC.RELIABLE B1 ;  /* 0x0000000000017941 */ /* 0x000fea0003800100 */
.L_x_38019:
        /* <DEDUP_REMOVED lines=298> */
.L_x_38024:
        /* <DEDUP_REMOVED lines=11> */
.L_x_38022:
[----:B------:R-:W-:Y:S05]  /*3e80*/  BSYNC.RECONVERGENT B0 ;  /* 0x0000000000007941 */ /* 0x000fea0003800200 */
.L_x_38018:
        /* <DEDUP_REMOVED lines=301> */
.L_x_38025:
        /* <DEDUP_REMOVED lines=8> */
[----:B--2---:R-:W-:-:S05]  /*51e0*/  VIMNMX.S16x2 R0, PT, PT, R4, UR4, !PT ;  /* 0x0000000404007c48 */ /* 0x004fca000ffe0300 */
[----:B------:R-:W-:Y:S01]  /*51f0*/  STG.E.U8 desc[UR6][R2.64], R0 ;  /* 0x0000000002007986 */ /* 0x000fe2000c101106 */
[----:B------:R-:W-:Y:S05]  /*5200*/  EXIT ;  /* 0x000000000000794d */ /* 0x000fea0003800000 */
.L_x_38026:
        /* <DEDUP_REMOVED lines=15> */
.L_x_42022:


//--------------------- .text._ZN2at6native27unrolled_elementwise_kernelINS0_13AUnaryFunctorIaaaZZZNS0_19maximum_kernel_cudaERNS_18TensorIteratorBaseEENKUlvE_clEvENKUlvE0_clEvEUlaaE_EESt5arrayIPcLm2EELi4E23TrivialOffsetCalculatorILi1EjESD_NS0_6memory15LoadWithoutCastENSE_16StoreWithoutCastEEEviT_T0_T2_T3_T4_T5_ --------------------------
	.section	.text._ZN2at6native27unrolled_elementwise_kernelINS0_13AUnaryFunctorIaaaZZZNS0_19maximum_kernel_cudaERNS_18TensorIteratorBaseEENKUlvE_clEvENKUlvE0_clEvEUlaaE_EESt5arrayIPcLm2EELi4E23TrivialOffsetCalculatorILi1EjESD_NS0_6memory15LoadWithoutCastENSE_16StoreWithoutCastEEEviT_T0_T2_T3_T4_T5_,"ax",@progbits
	.align	128
        .global         _ZN2at6native27unrolled_elementwise_kernelINS0_13AUnaryFunctorIaaaZZZNS0_19maximum_kernel_cudaERNS_18TensorIteratorBaseEENKUlvE_clEvENKUlvE0_clEvEUlaaE_EESt5arrayIPcLm2EELi4E23TrivialOffsetCalculatorILi1EjESD_NS0_6memory15LoadWithoutCastENSE_16StoreWithoutCastEEEviT_T0_T2_T3_T4_T5_
        .type           _ZN2at6native27unrolled_elementwise_kernelINS0_13AUnaryFunctorIaaaZZZNS0_19maximum_kernel_cudaERNS_18TensorIteratorBaseEENKUlvE_clEvENKUlvE0_clEvEUlaaE_EESt5arrayIPcLm2EELi4E23TrivialOffsetCalculatorILi1EjESD_NS0_6memory15LoadWithoutCastENSE_16StoreWithoutCastEEEviT_T0_T2_T3_T4_T5_,@function
        .size           _ZN2at6native27unrolled_elementwise_kernelINS0_13AUnaryFunctorIaaaZZZNS0_19maximum_kernel_cudaERNS_18TensorIteratorBaseEENKUlvE_clEvENKUlvE0_clEvEUlaaE_EESt5arrayIPcLm2EELi4E23TrivialOffsetCalculatorILi1EjESD_NS0_6memory15LoadWithoutCastENSE_16StoreWithoutCastEEEviT_T0_T2_T3_T4_T5_,(.L_x_42023 - _ZN2at6native27unrolled_elementwise_kernelINS0_13AUnaryFunctorIaaaZZZNS0_19maximum_kernel_cudaERNS_18TensorIteratorBaseEENKUlvE_clEvENKUlvE0_clEvEUlaaE_EESt5arrayIPcLm2EELi4E23TrivialOffsetCalculatorILi1EjESD_NS0_6memory15LoadWithoutCastENSE_16StoreWithoutCastEEEviT_T0_T2_T3_T4_T5_)
        .other          _ZN2at6native27unrolled_elementwise_kernelINS0_13AUnaryFunctorIaaaZZZNS0_19maximum_kernel_cudaERNS_18TensorIteratorBaseEENKUlvE_clEvENKUlvE0_clEvEUlaaE_EESt5arrayIPcLm2EELi4E23TrivialOffsetCalculatorILi1EjESD_NS0_6memory15LoadWithoutCastENSE_16StoreWithoutCastEEEviT_T0_T2_T3_T4_T5_,@"STO_CUDA_ENTRY STV_DEFAULT"
_ZN2at6native27unrolled_elementwise_kernelINS0_13AUnaryFunctorIaaaZZZNS0_19maximum_kernel_cudaERNS_18TensorIteratorBaseEENKUlvE_clEvENKUlvE0_clEvEUlaaE_EESt5arrayIPcLm2EELi4E23TrivialOffsetCalculatorILi1EjESD_NS0_6memory15LoadWithoutCastENSE_16StoreWithoutCastEEEviT_T0_T2_T3_T4_T5_:
.text._ZN2at6native27unrolled_elementwise_kernelINS0_13AUnaryFunctorIaaaZZZNS0_19maximum_kernel_cudaERNS_18TensorIteratorBaseEENKUlvE_clEvENKUlvE0_clEvEUlaaE_EESt5arrayIPcLm2EELi4E23TrivialOffsetCalculatorILi1EjESD_NS0_6memory15LoadWithoutCastENSE_16StoreWithoutCastEEEviT_T0_T2_T3_T4_T5_:
        /* <DEDUP_REMOVED lines=45> */
[----:B------:R-:W-:Y:S02]  /*02d0*/  VIMNMX.S16x2 R10, PT, PT, R10, UR4, !PT ;  /* 0x000000040a0a7c48 */ /* 0x000fe4000ffe0300 */
[----:B--2---:R-:W-:-:S04]  /*02e0*/  PRMT R14, R14, 0x8880, RZ ;  /* 0x000088800e0e7816 */ /* 0x004fc800000000ff */
[----:B------:R-:W-:-:S04]  /*02f0*/  PRMT R8, R14, 0x7710, RZ ;  /* 0x000077100e087816 */ /* 0x000fc800000000ff */
[----:B------:R-:W-:Y:S02]  /*0300*/  VIMNMX.S16x2 R8, PT, PT, R8, UR4, !PT ;  /* 0x0000000408087c48 */ /* 0x000fe4000ffe0300 */
[----:B----4-:R-:W-:Y:S02]  /*0310*/  PRMT R13, R13, 0x8880, RZ ;  /* 0x000088800d0d7816 */ /* 0x010fe400000000ff */
[----:B-----5:R-:W-:Y:S02]  /*0320*/  PRMT R15, R15, 0x8880, RZ ;  /* 0x000088800f0f7816 */ /* 0x020fe400000000ff */
[----:B------:R-:W-:Y:S02]  /*0330*/  PRMT R6, R13, 0x7710, RZ ;  /* 0x000077100d067816 */ /* 0x000fe400000000ff */
[----:B------:R-:W-:Y:S02]  /*0340*/  PRMT R2, R15, 0x7710, RZ ;  /* 0x000077100f027816 */ /* 0x000fe400000000ff */
[----:B------:R-:W-:-:S02]  /*0350*/  VIMNMX.S16x2 R6, PT, PT, R6, UR4, !PT ;  /* 0x0000000406067c48 */ /* 0x000fc4000ffe0300 */
[----:B------:R-:W-:Y:S01]  /*0360*/  VIMNMX.S16x2 R7, PT, PT, R2, UR4, !PT ;  /* 0x0000000402077c48 */ /* 0x000fe2000ffe0300 */
        /* <DEDUP_REMOVED lines=16> */
.L_x_38029:
[----:B------:R-:W-:Y:S05]  /*0470*/  BSYNC.RELIABLE B1 ;  /* 0x0000000000017941 */ /* 0x000fea0003800100 */
.L_x_38028:
[----:B------:R-:W-:-:S13]  /*0480*/  ISETP.GE.AND P0, PT, R5, R4, PT ;  /* 0x000000040500720c */ /* 0x000fda0003f06270 */
[----:B------:R-:W1:Y:S01]  /*0490*/  @!P0 LDC.64 R10, c[0x0][0x388] ;  /* 0x0000e200ff0a8b82 */ /* 0x000e620000000a00 */
[----:B0-----:R-:W-:Y:S02]  /*04a0*/  @!P0 IMAD R3, R0, 0x200, R5 ;  /* 0x0000020000038824 */ /* 0x001fe400078e0205 */
[----:B------:R-:W-:-:S03]  /*04b0*/  @!P0 VIADD R5, R5, 0x80 ;  /* 0x0000008005058836 */ /* 0x000fc60000000000 */
[----:B-1----:R-:W-:-:S05]  /*04c0*/  @!P0 IADD3 R2, P1, PT, R3, R10, RZ ;  /* 0x0000000a03028210 */ /* 0x002fca0007f3e0ff */
[----:B------:R-:W-:-:S05]  /*04d0*/  @!P0 IMAD.X R3, RZ, RZ, R11, P1 ;  /* 0x000000ffff038224 */ /* 0x000fca00008e060b */
[----:B------:R1:W-:Y:S03]  /*04e0*/  @!P0 STG.E.U8 desc[UR6][R2.64], R8 ;  /* 0x0000000802008986 */ /* 0x0003e6000c101106 */
.L_x_38030:
[----:B------:R-:W-:Y:S05]  /*04f0*/  BSYNC.RECONVERGENT B0 ;  /* 0x0000000000007941 */ /* 0x000fea0003800200 */
.L_x_38027:
        /* <DEDUP_REMOVED lines=9> */
.L_x_38031:
        /* <DEDUP_REMOVED lines=15> */
.L_x_42023:


//--------------------- .text._ZN2at6native29vectorized_elementwise_kernelILi2ENS0_13AUnaryFunctorIaaaZZZNS0_19maximum_kernel_cudaERNS_18TensorIteratorBaseEENKUlvE_clEvENKUlvE0_clEvEUlaaE_EESt5arrayIPcLm2EEEEviT0_T1_ --------------------------
	.section	.text._ZN2at6native29vectorized_elementwise_kernelILi2ENS0_13AUnaryFunctorIaaaZZZNS0_19maximum_kernel_cudaERNS_18TensorIteratorBaseEENKUlvE_clEvENKUlvE0_clEvEUlaaE_EESt5arrayIPcLm2EEEEviT0_T1_,"ax",@progbits
	.align	128
        .global         _ZN2at6native29vectorized_elementwise_kernelILi2ENS0_13AUnaryFunctorIaaaZZZNS0_19maximum_kernel_cudaERNS_18TensorIteratorBaseEENKUlvE_clEvENKUlvE0_clEvEUlaaE_EESt5arrayIPcLm2EEEEviT0_T1_
        .type           _ZN2at6native29vectorized_elementwise_kernelILi2ENS0_13AUnaryFunctorIaaaZZZNS0_19maximum_kernel_cudaERNS_18TensorIteratorBaseEENKUlvE_clEvENKUlvE0_clEvEUlaaE_EESt5arrayIPcLm2EEEEviT0_T1_,@function
        .size           _ZN2at6native29vectorized_elementwise_kernelILi2ENS0_13AUnaryFunctorIaaaZZZNS0_19maximum_kernel_cudaERNS_18TensorIteratorBaseEENKUlvE_clEvENKUlvE0_clEvEUlaaE_EESt5arrayIPcLm2EEEEviT0_T1_,(.L_x_42024 - _ZN2at6native29vectorized_elementwise_kernelILi2ENS0_13AUnaryFunctorIaaaZZZNS0_19maximum_kernel_cudaERNS_18TensorIteratorBaseEENKUlvE_clEvENKUlvE0_clEvEUlaaE_EESt5arrayIPcLm2EEEEviT0_T1_)
        .other          _ZN2at6native29vectorized_elementwise_kernelILi2ENS0_13AUnaryFunctorIaaaZZZNS0_19maximum_kernel_cudaERNS_18TensorIteratorBaseEENKUlvE_clEvENKUlvE0_clEvEUlaaE_EESt5arrayIPcLm2EEEEviT0_T1_,@"STO_CUDA_ENTRY STV_DEFAULT"
_ZN2at6native29vectorized_elementwise_kernelILi2ENS0_13AUnaryFunctorIaaaZZZNS0_19maximum_kernel_cudaERNS_18TensorIteratorBaseEENKUlvE_clEvENKUlvE0_clEvEUlaaE_EESt5arrayIPcLm2EEEEviT0_T1_:
.text._ZN2at6native29vectorized_elementwise_kernelILi2ENS0_13AUnaryFunctorIaaaZZZNS0_19maximum_kernel_cudaERNS_18TensorIteratorBaseEENKUlvE_clEvENKUlvE0_clEvEUlaaE_EESt5arrayIPcLm2EEEEviT0_T1_:
        /* <DEDUP_REMOVED lines=81> */
[----:B-1----:R-:W-:Y:S02]  /*0510*/  VIMNMX.S16x2 R5, PT, PT, R2, UR6, !PT ;  /* 0x0000000602057c48 */ /* 0x002fe4000ffe0300 */
[----:B------:R-:W-:-:S04]  /*0520*/  PRMT R14, R16, 0x8880, RZ ;  /* 0x00008880100e7816 */ /* 0x000fc800000000ff */
[----:B------:R-:W-:-:S04]  /*0530*/  PRMT R14, R14, 0x7710, RZ ;  /* 0x000077100e0e7816 */ /* 0x000fc800000000ff */
[----:B------:R-:W-:Y:S02]  /*0540*/  VIMNMX.S16x2 R2, PT, PT, R14, UR6, !PT ;  /* 0x000000060e027c48 */ /* 0x000fe4000ffe0300 */
[----:B---3--:R-:W-:-:S04]  /*0550*/  PRMT R20, R20, 0x8880, RZ ;  /* 0x0000888014147816 */ /* 0x008fc800000000ff */
[----:B------:R-:W-:Y:S02]  /*0560*/  PRMT R4, R20, 0x7710, RZ ;  /* 0x0000771014047816 */ /* 0x000fe400000000ff */
[----:B------:R-:W-:-:S04]  /*0570*/  PRMT R18, R18, 0x8880, RZ ;  /* 0x0000888012127816 */ /* 0x000fc800000000ff */
[----:B0-----:R-:W-:Y:S02]  /*0580*/  PRMT R6, R18, 0x7710, RZ ;  /* 0x0000771012067816 */ /* 0x001fe400000000ff */
[----:B------:R-:W-:Y:S02]  /*0590*/  VIMNMX.S16x2 R3, PT, PT, R4, UR6, !PT ;  /* 0x0000000604037c48 */ /* 0x000fe4000ffe0300 */
[----:B------:R-:W-:Y:S02]  /*05a0*/  VIMNMX.S16x2 R4, PT, PT, R6, UR6, !PT ;  /* 0x0000000606047c48 */ /* 0x000fe4000ffe0300 */
        /* <DEDUP_REMOVED lines=8> */
[----:B------:R-:W-:-:S02]  /*0630*/  VIMNMX.S16x2 R7, PT, PT, R6, UR6, !PT ;  /* 0x0000000606077c48 */ /* 0x000fc4000ffe0300 */
[----:B------:R-:W-:Y:S02]  /*0640*/  VIMNMX.S16x2 R8, PT, PT, R8, UR6, !PT ;  /* 0x0000000608087c48 */ /* 0x000fe4000ffe0300 */
[----:B------:R-:W-:Y:S02]  /*0650*/  VIMNMX.S16x2 R9, PT, PT, R10, UR6, !PT ;  /* 0x000000060a097c48 */ /* 0x000fe4000ffe0300 */
[----:B------:R-:W-:Y:S01]  /*0660*/  VIMNMX.S16x2 R6, PT, PT, R12, UR6, !PT ;  /* 0x000000060c067c48 */ /* 0x000fe2000ffe0300 */
        /* <DEDUP_REMOVED lines=15> */
.L_x_38035:
        /* <DEDUP_REMOVED lines=8> */
.L_x_38036:
        /* <DEDUP_REMOVED lines=8> */
.L_x_38037:
        /* <DEDUP_REMOVED lines=8> */
.L_x_38038:
        /* <DEDUP_REMOVED lines=9> */
.L_x_38039:
[----:B------:R-:W-:Y:S05]  /*0970*/  BSYNC.RELIABLE B1 ;  /* 0x0000000000017941 */ /* 0x000fea0003800100 */
.L_x_38034:
[----:B------:R-:W-:-:S13]  /*0980*/  ISETP.GE.U32.AND P0, PT, R0, UR5, PT ;  /* 0x0000000500007c0c */ /* 0x000fda000bf06070 */
[----:B01----:R-:W0:Y:S01]  /*0990*/  @!P0 LDC.64 R4, c[0x0][0x388] ;  /* 0x0000e200ff048b82 */ /* 0x003e220000000a00 */
[C---:B--2---:R-:W-:Y:S02]  /*09a0*/  @!P0 VIADD R3, R0.reuse, UR4 ;  /* 0x0000000400038c36 */ /* 0x044fe40008000000 */
[----:B------:R-:W-:-:S03]  /*09b0*/  @!P0 VIADD R0, R0, 0x80 ;  /* 0x0000008000008836 */ /* 0x000fc60000000000 */
[----:B0-----:R-:W-:-:S05]  /*09c0*/  @!P0 IADD3 R2, P1, PT, R3, R4, RZ ;  /* 0x0000000403028210 */ /* 0x001fca0007f3e0ff */
[----:B------:R-:W-:-:S05]  /*09d0*/  @!P0 IMAD.X R3, RZ, RZ, R5, P1 ;  /* 0x000000ffff038224 */ /* 0x000fca00008e0605 */
[----:B------:R3:W-:Y:S03]  /*09e0*/  @!P0 STG.E.U8 desc[UR10][R2.64], R9 ;  /* 0x0000000902008986 */ /* 0x0007e6000c10110a */
.L_x_38040:
[----:B------:R-:W-:Y:S05]  /*09f0*/  BSYNC.RECONVERGENT B0 ;  /* 0x0000000000007941 */ /* 0x000fea0003800200 */
.L_x_38033:
        /* <DEDUP_REMOVED lines=9> */
.L_x_38032:
        /* <DEDUP_REMOVED lines=28> */
[----:B------:R-:W-:-:S02]  /*0c50*/  VIMNMX.S16x2 R12, PT, PT, R6, UR6, !PT ;  /* 0x00000006060c7c48 */ /* 0x000fc4000ffe0300 */
[----:B------:R-:W-:Y:S02]  /*0c60*/  VIMNMX.S16x2 R11, PT, PT, R4, UR6, !PT ;  /* 0x00000006040b7c48 */ /* 0x000fe4000ffe0300 */
[C---:B-----5:R-:W-:Y:S02]  /*0c70*/  PRMT R6, R7.reuse, 0x9991, RZ ;  /* 0x0000999107067816 */ /* 0x060fe400000000ff */
[----:B------:R-:W-:Y:S02]  /*0c80*/  VIMNMX.S16x2 R13, PT, PT, R8, UR6, !PT ;  /* 0x00000006080d7c48 */ /* 0x000fe4000ffe0300 */
[----:B------:R-:W-:Y:S02]  /*0c90*/  PRMT R4, R7, 0x8880, RZ ;  /* 0x0000888007047816 */ /* 0x000fe400000000ff */
[----:B------:R-:W-:Y:S02]  /*0ca0*/  PRMT R8, R9, 0x8880, RZ ;  /* 0x0000888009087816 */ /* 0x000fe400000000ff */
[----:B------:R-:W-:-:S02]  /*0cb0*/  PRMT R10, R10, 0x7710, RZ ;  /* 0x000077100a0a7816 */ /* 0x000fc400000000ff */
[----:B------:R-:W-:Y:S02]  /*0cc0*/  VIMNMX.S16x2 R0, PT, PT, R0, UR6, !PT ;  /* 0x0000000600007c48 */ /* 0x000fe4000ffe0300 */
[----:B------:R-:W-:Y:S02]  /*0cd0*/  PRMT R6, R6, 0x7710, RZ ;  /* 0x0000771006067816 */ /* 0x000fe400000000ff */
[----:B------:R-:W-:Y:S02]  /*0ce0*/  PRMT R4, R4, 0x7710, RZ ;  /* 0x0000771004047816 */ /* 0x000fe400000000ff */
[----:B------:R-:W-:Y:S02]  /*0cf0*/  PRMT R8, R8, 0x7710, RZ ;  /* 0x0000771008087816 */ /* 0x000fe400000000ff */
[----:B------:R-:W-:Y:S02]  /*0d00*/  VIMNMX.S16x2 R10, PT, PT, R10, UR6, !PT ;  /* 0x000000060a0a7c48 */ /* 0x000fe4000ffe0300 */
[----:B------:R-:W-:-:S02]  /*0d10*/  VIMNMX.S16x2 R9, PT, PT, R6, UR6, !PT ;  /* 0x0000000606097c48 */ /* 0x000fc4000ffe0300 */
[----:B------:R-:W-:Y:S02]  /*0d20*/  PRMT R5, R0, 0x7610, R5 ;  /* 0x0000761000057816 */ /* 0x000fe40000000005 */
[----:B------:R-:W-:Y:S02]  /*0d30*/  VIMNMX.S16x2 R6, PT, PT, R4, UR6, !PT ;  /* 0x0000000604067c48 */ /* 0x000fe4000ffe0300 */
[----:B------:R-:W-:Y:S02]  /*0d40*/  PRMT R0, R11, 0x7610, R0 ;  /* 0x000076100b007816 */ /* 0x000fe40000000000 */
[----:B------:R-:W-:Y:S02]  /*0d50*/  VIMNMX.S16x2 R8, PT, PT, R8, UR6, !PT ;  /* 0x0000000608087c48 */ /* 0x000fe4000ffe0300 */
        /* <DEDUP_REMOVED lines=12> */
.L_x_38041:
        /* <DEDUP_REMOVED lines=14> */
.L_x_42024:


//--------------------- .text._ZN2at6native29vectorized_elementwise_kernelILi4ENS0_13AUnaryFunctorIaaaZZZNS0_19maximum_kernel_cudaERNS_18TensorIteratorBaseEENKUlvE_clEvENKUlvE0_clEvEUlaaE_EESt5arrayIPcLm2EEEEviT0_T1_ --------------------------
	.section	.text._ZN2at6native29vectorized_elementwise_kernelILi4ENS0_13AUnaryFunctorIaaaZZZNS0_19maximum_kernel_cudaERNS_18TensorIteratorBaseEENKUlvE_clEvENKUlvE0_clEvEUlaaE_EESt5arrayIPcLm2EEEEviT0_T1_,"ax",@progbits
	.align	128
        .global         _ZN2at6native29vectorized_elementwise_kernelILi4ENS0_13AUnaryFunctorIaaaZZZNS0_19maximum_kernel_cudaERNS_18TensorIteratorBaseEENKUlvE_clEvENKUlvE0_clEvEUlaaE_EESt5arrayIPcLm2EEEEviT0_T1_
        .type           _ZN2at6native29vectorized_elementwise_kernelILi4ENS0_13AUnaryFunctorIaaaZZZNS0_19maximum_kernel_cudaERNS_18TensorIteratorBaseEENKUlvE_clEvENKUlvE0_clEvEUlaaE_EESt5arrayIPcLm2EEEEviT0_T1_,@function
        .size           _ZN2at6native29vectorized_elementwise_kernelILi4ENS0_13AUnaryFunctorIaaaZZZNS0_19maximum_kernel_cudaERNS_18TensorIteratorBaseEENKUlvE_clEvENKUlvE0_clEvEUlaaE_EESt5arrayIPcLm2EEEEviT0_T1_,(.L_x_42025 - _ZN2at6native29vectorized_elementwise_kernelILi4ENS0_13AUnaryFunctorIaaaZZZNS0_19maximum_kernel_cudaERNS_18TensorIteratorBaseEENKUlvE_clEvENKUlvE0_clEvEUlaaE_EESt5arrayIPcLm2EEEEviT0_T1_)
        .other          _ZN2at6native29vectorized_elementwise_kernelILi4ENS0_13AUnaryFunctorIaaaZZZNS0_19maximum_kernel_cudaERNS_18TensorIteratorBaseEENKUlvE_clEvENKUlvE0_clEvEUlaaE_EESt5arrayIPcLm2EEEEviT0_T1_,@"STO_CUDA_ENTRY STV_DEFAULT"
_ZN2at6native29vectorized_elementwise_kernelILi4ENS0_13AUnaryFunctorIaaaZZZNS0_19maximum_kernel_cudaERNS_18TensorIteratorBaseEENKUlvE_clEvENKUlvE0_clEvEUlaaE_EESt5arrayIPcLm2EEEEviT0_T1_:
.text._ZN2at6native29vectorized_elementwise_kernelILi4ENS0_13AUnaryFunctorIaaaZZZNS0_19maximum_kernel_cudaERNS_18TensorIteratorBaseEENKUlvE_clEvENKUlvE0_clEvEUlaaE_EESt5arrayIPcLm2EEEEviT0_T1_:
        /* <DEDUP_REMOVED lines=118> */
.L_x_38045:
        /* <DEDUP_REMOVED lines=8> */
.L_x_38046:
        /* <DEDUP_REMOVED lines=8> */
.L_x_38047:
        /* <DEDUP_REMOVED lines=8> */
.L_x_38048:
        /* <DEDUP_REMOVED lines=9> */
.L_x_38049:
[----:B------:R-:W-:Y:S05]  /*0970*/  BSYNC.RELIABLE B1 ;  /* 0x0000000000017941 */ /* 0x000fea0003800100 */
.L_x_38044:
[----:B------:R-:W-:-:S13]  /*0980*/  ISETP.GE.U32.AND P0, PT, R0, UR5, PT ;  /* 0x0000000500007c0c */ /* 0x000fda000bf06070 */
[----:B01----:R-:W0:Y:S01]  /*0990*/  @!P0 LDC.64 R4, c[0x0][0x388] ;  /* 0x0000e200ff048b82 */ /* 0x003e220000000a00 */
[C---:B--2---:R-:W-:Y:S02]  /*09a0*/  @!P0 VIADD R3, R0.reuse, UR4 ;  /* 0x0000000400038c36 */ /* 0x044fe40008000000 */
[----:B------:R-:W-:-:S03]  /*09b0*/  @!P0 VIADD R0, R0, 0x80 ;  /* 0x0000008000008836 */ /* 0x000fc60000000000 */
[----:B0-----:R-:W-:-:S05]  /*09c0*/  @!P0 IADD3 R2, P1, PT, R3, R4, RZ ;  /* 0x0000000403028210 */ /* 0x001fca0007f3e0ff */
[----:B------:R-:W-:-:S05]  /*09d0*/  @!P0 IMAD.X R3, RZ, RZ, R5, P1 ;  /* 0x000000ffff038224 */ /* 0x000fca00008e0605 */
[----:B------:R3:W-:Y:S03]  /*09e0*/  @!P0 STG.E.U8 desc[UR10][R2.64], R9 ;  /* 0x0000000902008986 */ /* 0x0007e6000c10110a */
.L_x_38050:
[----:B------:R-:W-:Y:S05]  /*09f0*/  BSYNC.RECONVERGENT B0 ;  /* 0x0000000000007941 */ /* 0x000fea0003800200 */
.L_x_38043:
        /* <DEDUP_REMOVED lines=9> */
.L_x_38042:
        /* <DEDUP_REMOVED lines=19> */
[----:B------:R-:W-:-:S02]  /*0bc0*/  VIMNMX.S16x2 R9, PT, PT, R0, UR8, !PT ;  /* 0x0000000800097c48 */ /* 0x000fc4000ffe0300 */
[----:B---3--:R-:W-:Y:S02]  /*0bd0*/  SGXT R0, R7, 0x8 ;  /* 0x000000080700781a */ /* 0x008fe40000000200 */
[----:B------:R-:W-:Y:S02]  /*0be0*/  VIMNMX.S16x2 R10, PT, PT, R4, UR8, !PT ;  /* 0x00000008040a7c48 */ /* 0x000fe4000ffe0300 */
[--C-:B------:R-:W-:Y:S02]  /*0bf0*/  SHF.R.S32.HI R2, RZ, 0x8, R7.reuse ;  /* 0x00000008ff027819 */ /* 0x100fe40000011407 */
[--C-:B------:R-:W-:Y:S02]  /*0c00*/  SHF.R.S32.HI R3, RZ, 0x10, R7.reuse ;  /* 0x00000010ff037819 */ /* 0x100fe40000011407 */
[----:B------:R-:W-:Y:S02]  /*0c10*/  SHF.R.S32.HI R4, RZ, 0x18, R7 ;  /* 0x00000018ff047819 */ /* 0x000fe40000011407 */
[----:B------:R-:W-:-:S02]  /*0c20*/  SGXT R8, R8, 0x8 ;  /* 0x000000080808781a */ /* 0x000fc40000000200 */
[----:B------:R-:W-:Y:S02]  /*0c30*/  VIMNMX.S16x2 R11, PT, PT, R0, UR8, !PT ;  /* 0x00000008000b7c48 */ /* 0x000fe4000ffe0300 */
[----:B------:R-:W-:Y:S02]  /*0c40*/  SGXT R0, R2, 0x8 ;  /* 0x000000080200781a */ /* 0x000fe40000000200 */
[----:B------:R-:W-:Y:S02]  /*0c50*/  SGXT R2, R3, 0x8 ;  /* 0x000000080302781a */ /* 0x000fe40000000200 */
[----:B------:R-:W-:Y:S02]  /*0c60*/  SGXT R4, R4, 0x8 ;  /* 0x000000080404781a */ /* 0x000fe40000000200 */
[----:B------:R-:W-:Y:S02]  /*0c70*/  VIMNMX.S16x2 R8, PT, PT, R8, UR8, !PT ;  /* 0x0000000808087c48 */ /* 0x000fe4000ffe0300 */
[----:B------:R-:W-:-:S02]  /*0c80*/  SGXT R6, R6, 0x8 ;  /* 0x000000080606781a */ /* 0x000fc40000000200 */
[----:B------:R-:W-:Y:S02]  /*0c90*/  VIMNMX.S16x2 R3, PT, PT, R0, UR8, !PT ;  /* 0x0000000800037c48 */ /* 0x000fe4000ffe0300 */
[----:B------:R-:W-:Y:S02]  /*0ca0*/  VIMNMX.S16x2 R2, PT, PT, R2, UR8, !PT ;  /* 0x0000000802027c48 */ /* 0x000fe4000ffe0300 */
[----:B------:R-:W-:Y:S02]  /*0cb0*/  VIMNMX.S16x2 R12, PT, PT, R4, UR8, !PT ;  /* 0x00000008040c7c48 */ /* 0x000fe4000ffe0300 */
[----:B------:R-:W-:Y:S02]  /*0cc0*/  PRMT R7, R8, 0x7610, R7 ;  /* 0x0000761008077816 */ /* 0x000fe40000000007 */
[----:B------:R-:W-:Y:S02]  /*0cd0*/  PRMT R0, R9, 0x7610, R0 ;  /* 0x0000761009007816 */ /* 0x000fe40000000000 */
[----:B------:R-:W-:-:S02]  /*0ce0*/  PRMT R4, R10, 0x7610, R4 ;  /* 0x000076100a047816 */ /* 0x000fc40000000004 */
[----:B------:R-:W-:Y:S02]  /*0cf0*/  PRMT R8, R11, 0x7610, R8 ;  /* 0x000076100b087816 */ /* 0x000fe40000000008 */
[----:B------:R-:W-:Y:S02]  /*0d00*/  VIMNMX.S16x2 R6, PT, PT, R6, UR8, !PT ;  /* 0x0000000806067c48 */ /* 0x000fe4000ffe0300 */
        /* <DEDUP_REMOVED lines=23> */
.L_x_38051:
        /* <DEDUP_REMOVED lines=16> */
.L_x_42025:


//--------------------- .text._ZN2at6native29vectorized_elementwise_kernelILi8ENS0_13AUnaryFunctorIaaaZZZNS0_19maximum_kernel_cudaERNS_18TensorIteratorBaseEENKUlvE_clEvENKUlvE0_clEvEUlaaE_EESt5arrayIPcLm2EEEEviT0_T1_ --------------------------
	.section	.text._ZN2at6native29vectorized_elementwise_kernelILi8ENS0_13AUnaryFunctorIaaaZZZNS0_19maximum_kernel_cudaERNS_18TensorIteratorBaseEENKUlvE_clEvENKUlvE0_clEvEUlaaE_EESt5arrayIPcLm2EEEEviT0_T1_,"ax",@progbits
	.align	128
        .global         _ZN2at6native29vectorized_elementwise_kernelILi8ENS0_13AUnaryFunctorIaaaZZZNS0_19maximum_kernel_cudaERNS_18TensorIteratorBaseEENKUlvE_clEvENKUlvE0_clEvEUlaaE_EESt5arrayIPcLm2EEEEviT0_T1_
        .type           _ZN2at6native29vectorized_elementwise_kernelILi8ENS0_13AUnaryFunctorIaaaZZZNS0_19maximum_kernel_cudaERNS_18TensorIteratorBaseEENKUlvE_clEvENKUlvE0_clEvEUlaaE_EESt5arrayIPcLm2EEEEviT0_T1_,@function
        .size           _ZN2at6native29vectorized_elementwise_kernelILi8ENS0_13AUnaryFunctorIaaaZZZNS0_19maximum_kernel_cudaERNS_18TensorIteratorBaseEENKUlvE_clEvENKUlvE0_clEvEUlaaE_EESt5arrayIPcLm2EEEEviT0_T1_,(.L_x_42026 - _ZN2at6native29vectorized_elementwise_kernelILi8ENS0_13AUnaryFunctorIaaaZZZNS0_19maximum_kernel_cudaERNS_18TensorIteratorBaseEENKUlvE_clEvENKUlvE0_clEvEUlaaE_EESt5arrayIPcLm2EEEEviT0_T1_)
        .other          _ZN2at6native29vectorized_elementwise_kernelILi8ENS0_13AUnaryFunctorIaaaZZZNS0_19maximum_kernel_cudaERNS_18TensorIteratorBaseEENKUlvE_clEvENKUlvE0_clEvEUlaaE_EESt5arrayIPcLm2EEEEviT0_T1_,@"STO_CUDA_ENTRY STV_DEFAULT"
_ZN2at6native29vectorized_elementwise_kernelILi8ENS0_13AUnaryFunctorIaaaZZZNS0_19maximum_kernel_cudaERNS_18TensorIteratorBaseEENKUlvE_clEvENKUlvE0_clEvEUlaaE_EESt5arrayIPcLm2EEEEviT0_T1_:
.text._ZN2at6native29vectorized_elementwise_kernelILi8ENS0_13AUnaryFunctorIaaaZZZNS0_19maximum_kernel_cudaERNS_18TensorIteratorBaseEENKUlvE_clEvENKUlvE0_clEvEUlaaE_EESt5arrayIPcLm2EEEEviT0_T1_:
        /* <DEDUP_REMOVED lines=118> */
.L_x_38055:
        /* <DEDUP_REMOVED lines=8> */
.L_x_38056:
        /* <DEDUP_REMOVED lines=8> */
.L_x_38057:
        /* <DEDUP_REMOVED lines=8> */
.L_x_38058:
        /* <DEDUP_REMOVED lines=9> */
.L_x_38059:
[----:B------:R-:W-:Y:S05]  /*0970*/  BSYNC.RELIABLE B1 ;  /* 0x0000000000017941 */ /* 0x000fea0003800100 */
.L_x_38054:
[----:B------:R-:W-:-:S13]  /*0980*/  ISETP.GE.U32.AND P0, PT, R0, UR5, PT ;  /* 0x0000000500007c0c */ /* 0x000fda000bf06070 */
[----:B01----:R-:W0:Y:S01]  /*0990*/  @!P0 LDC.64 R4, c[0x0][0x388] ;  /* 0x0000e200ff048b82 */ /* 0x003e220000000a00 */
[C---:B--2---:R-:W-:Y:S02]  /*09a0*/  @!P0 VIADD R3, R0.reuse, UR4 ;  /* 0x0000000400038c36 */ /* 0x044fe40008000000 */
[----:B------:R-:W-:-:S03]  /*09b0*/  @!P0 VIADD R0, R0, 0x80 ;  /* 0x0000008000008836 */ /* 0x000fc60000000000 */
[----:B0-----:R-:W-:-:S05]  /*09c0*/  @!P0 IADD3 R2, P1, PT, R3, R4, RZ ;  /* 0x0000000403028210 */ /* 0x001fca0007f3e0ff */
[----:B------:R-:W-:-:S05]  /*09d0*/  @!P0 IMAD.X R3, RZ, RZ, R5, P1 ;  /* 0x000000ffff038224 */ /* 0x000fca00008e0605 */
[----:B------:R3:W-:Y:S03]  /*09e0*/  @!P0 STG.E.U8 desc[UR10][R2.64], R9 ;  /* 0x0000000902008986 */ /* 0x0007e6000c10110a */
.L_x_38060:
[----:B------:R-:W-:Y:S05]  /*09f0*/  BSYNC.RECONVERGENT B0 ;  /* 0x0000000000007941 */ /* 0x000fea0003800200 */
.L_x_38053:
        /* <DEDUP_REMOVED lines=9> */
.L_x_38052:
        /* <DEDUP_REMOVED lines=19> */
[----:B------:R-:W-:Y:S02]  /*0bc0*/  VIMNMX.S16x2 R7, PT, PT, R6, UR8, !PT ;  /* 0x0000000806077c48 */ /* 0x000fe4000ffe0300 */
[----:B------:R-:W-:Y:S02]  /*0bd0*/  SGXT R2, R2, 0x8 ;  /* 0x000000080202781a */ /* 0x000fe40000000200 */
[--C-:B------:R-:W-:Y:S02]  /*0be0*/  SHF.R.S32.HI R5, RZ, 0x8, R3.reuse ;  /* 0x00000008ff057819 */ /* 0x100fe40000011403 */
[----:B------:R-:W-:Y:S02]  /*0bf0*/  SHF.R.S32.HI R6, RZ, 0x10, R3 ;  /* 0x00000010ff067819 */ /* 0x000fe40000011403 */
[----:B------:R-:W-:Y:S02]  /*0c00*/  VIMNMX.S16x2 R9, PT, PT, R8, UR8, !PT ;  /* 0x0000000808097c48 */ /* 0x000fe4000ffe0300 */
[----:B------:R-:W-:-:S02]  /*0c10*/  SGXT R10, R3, 0x8 ;  /* 0x00000008030a781a */ /* 0x000fc40000000200 */
[----:B------:R-:W-:Y:S02]  /*0c20*/  SHF.R.S32.HI R8, RZ, 0x18, R3 ;  /* 0x00000018ff087819 */ /* 0x000fe40000011403 */
[----:B------:R-:W-:Y:S02]  /*0c30*/  VIMNMX.S16x2 R3, PT, PT, R2, UR8, !PT ;  /* 0x0000000802037c48 */ /* 0x000fe4000ffe0300 */
[----:B------:R-:W-:Y:S02]  /*0c40*/  SGXT R2, R5, 0x8 ;  /* 0x000000080502781a */ /* 0x000fe40000000200 */
[----:B------:R-:W-:Y:S02]  /*0c50*/  SGXT R6, R6, 0x8 ;  /* 0x000000080606781a */ /* 0x000fe40000000200 */
[----:B------:R-:W-:Y:S02]  /*0c60*/  SGXT R8, R8, 0x8 ;  /* 0x000000080808781a */ /* 0x000fe40000000200 */
[----:B------:R-:W-:-:S02]  /*0c70*/  VIMNMX.S16x2 R10, PT, PT, R10, UR8, !PT ;  /* 0x000000080a0a7c48 */ /* 0x000fc4000ffe0300 */
[----:B------:R-:W-:Y:S02]  /*0c80*/  VIMNMX.S16x2 R2, PT, PT, R2, UR8, !PT ;  /* 0x0000000802027c48 */ /* 0x000fe4000ffe0300 */
[----:B------:R-:W-:Y:S02]  /*0c90*/  VIMNMX.S16x2 R12, PT, PT, R6, UR8, !PT ;  /* 0x00000008060c7c48 */ /* 0x000fe4000ffe0300 */
[----:B------:R-:W-:Y:S02]  /*0ca0*/  VIMNMX.S16x2 R11, PT, PT, R8, UR8, !PT ;  /* 0x00000008080b7c48 */ /* 0x000fe4000ffe0300 */
[----:B------:R-:W-:Y:S02]  /*0cb0*/  PRMT R5, R7, 0x7610, R5 ;  /* 0x0000761007057816 */ /* 0x000fe40000000005 */
[----:B------:R-:W-:Y:S02]  /*0cc0*/  PRMT R8, R10, 0x7610, R8 ;  /* 0x000076100a087816 */ /* 0x000fe40000000008 */
[----:B------:R-:W-:-:S02]  /*0cd0*/  PRMT R7, R9, 0x7610, R7 ;  /* 0x0000761009077816 */ /* 0x000fc40000000007 */
        /* <DEDUP_REMOVED lines=23> */
.L_x_38061:
        /* <DEDUP_REMOVED lines=11> */
.L_x_42026:


//--------------------- .text._ZN2at6native18elementwise_kernelILi128ELi4EZNS0_15gpu_kernel_implINS0_13BinaryFunctorIaaaZZZNS0_19maximum_kernel_cudaERNS_18TensorIteratorBaseEENKUlvE_clEvENKUlvE0_clEvEUlaaE_EEEEvS5_RKT_EUliE_EEviT1_ --------------------------
	.section	.text._ZN2at6native18elementwise_kernelILi128ELi4EZNS0_15gpu_kernel_implINS0_13BinaryFunctorIaaaZZZNS0_19maximum_kernel_cudaERNS_18TensorIteratorBaseEENKUlvE_clEvENKUlvE0_clEvEUlaaE_EEEEvS5_RKT_EUliE_EEviT1_,"ax",@progbits
	.align	128
        .global         _ZN2at6native18elementwise_kernelILi128ELi4EZNS0_15gpu_kernel_implINS0_13BinaryFunctorIaaaZZZNS0_19maximum_kernel_cudaERNS_18TensorIteratorBaseEENKUlvE_clEvENKUlvE0_clEvEUlaaE_EEEEvS5_RKT_EUliE_EEviT1_
        .type           _ZN2at6native18elementwise_kernelILi128ELi4EZNS0_15gpu_kernel_implINS0_13BinaryFunctorIaaaZZZNS0_19maximum_kernel_cudaERNS_18TensorIteratorBaseEENKUlvE_clEvENKUlvE0_clEvEUlaaE_EEEEvS5_RKT_EUliE_EEviT1_,@function
        .size           _ZN2at6native18elementwise_kernelILi128ELi4EZNS0_15gpu_kernel_implINS0_13BinaryFunctorIaaaZZZNS0_19maximum_kernel_cudaERNS_18TensorIteratorBaseEENKUlvE_clEvENKUlvE0_clEvEUlaaE_EEEEvS5_RKT_EUliE_EEviT1_,(.L_x_42027 - _ZN2at6native18elementwise_kernelILi128ELi4EZNS0_15gpu_kernel_implINS0_13BinaryFunctorIaaaZZZNS0_19maximum_kernel_cudaERNS_18TensorIteratorBaseEENKUlvE_clEvENKUlvE0_clEvEUlaaE_EEEEvS5_RKT_EUliE_EEviT1_)
        .other          _ZN2at6native18elementwise_kernelILi128ELi4EZNS0_15gpu_kernel_implINS0_13BinaryFunctorIaaaZZZNS0_19maximum_kernel_cudaERNS_18TensorIteratorBaseEENKUlvE_clEvENKUlvE0_clEvEUlaaE_EEEEvS5_RKT_EUliE_EEviT1_,@"STO_CUDA_ENTRY STV_DEFAULT"
_ZN2at6native18elementwise_kernelILi128ELi4EZNS0_15gpu_kernel_implINS0_13BinaryFunctorIaaaZZZNS0_19maximum_kernel_cudaERNS_18TensorIteratorBaseEENKUlvE_clEvENKUlvE0_clEvEUlaaE_EEEEvS5_RKT_EUliE_EEviT1_:
.text._ZN2at6native18elementwise_kernelILi128ELi4EZNS0_15gpu_kernel_implINS0_13BinaryFunctorIaaaZZZNS0_19maximum_kernel_cudaERNS_18TensorIteratorBaseEENKUlvE_clEvENKUlvE0_clEvEUlaaE_EEEEvS5_RKT_EUliE_EEviT1_:
        /* <DEDUP_REMOVED lines=371> */
.L_x_38064:
        /* <DEDUP_REMOVED lines=16> */
.L_x_38068:
[----:B------:R0:W5:Y:S01]  /*1830*/  LDG.E.U8 R19, desc[UR36][R2.64] ;  /* 0x0000002402137981 */ /* 0x000162000c1e1100 */
[----:B------:R-:W-:Y:S05]  /*1840*/  BRA `(.L_x_38070) ;  /* 0x0000000c004c7947 */ /* 0x000fea0003800000 */
.L_x_38067:
        /* <DEDUP_REMOVED lines=8> */
.L_x_38072:
[----:B------:R0:W5:Y:S01]  /*18d0*/  LDG.E.U8 R19, desc[UR36][R2.64] ;  /* 0x0000002402137981 */ /* 0x000162000c1e1100 */
[----:B------:R-:W-:Y:S05]  /*18e0*/  BRA `(.L_x_38070) ;  /* 0x0000000c00247947 */ /* 0x000fea0003800000 */
.L_x_38071:
[----:B------:R0:W5:Y:S01]  /*18f0*/  LDG.E.U16 R19, desc[UR36][R2.64] ;  /* 0x0000002402137981 */ /* 0x000162000c1e1500 */
[----:B------:R-:W-:Y:S05]  /*1900*/  BRA `(.L_x_38070) ;  /* 0x0000000c001c7947 */ /* 0x000fea0003800000 */
.L_x_38066:
        /* <DEDUP_REMOVED lines=9> */
.L_x_38074:
[----:B------:R-:W2:Y:S02]  /*19a0*/  LDG.E.U16 R0, desc[UR36][R2.64] ;  /* 0x0000002402007981 */ /* 0x000ea4000c1e1500 */
[----:B--2---:R-:W-:-:S06]  /*19b0*/  HADD2.F32 R0, -RZ, R0.H0_H0 ;  /* 0x20000000ff007230 */ /* 0x004fcc0000004100 */
[----:B------:R-:W0:Y:S02]  /*19c0*/  F2I.FTZ.TRUNC.NTZ R0, R0 ;  /* 0x0000000000007305 */ /* 0x000e24000021f100 */
[----:B0-----:R-:W-:Y:S01]  /*19d0*/  PRMT R19, R0, 0x7610, R19 ;  /* 0x0000761000137816 */ /* 0x001fe20000000013 */
[----:B------:R-:W-:Y:S06]  /*19e0*/  BRA `(.L_x_38070) ;  /* 0x0000000800e47947 */ /* 0x000fec0003800000 */
.L_x_38073:
        /* <DEDUP_REMOVED lines=9> */
.L_x_38076:
[----:B------:R-:W2:Y:S02]  /*1a80*/  LDG.E.U16 R2, desc[UR36][R2.64] ;  /* 0x0000002402027981 */ /* 0x000ea4000c1e1500 */
[----:B--2---:R-:W-:-:S06]  /*1a90*/  HADD2.F32 R0, -RZ, R2.H0_H0 ;  /* 0x20000002ff007230 */ /* 0x004fcc0000004100 */
[----:B------:R-:W0:Y:S02]  /*1aa0*/  F2I.FTZ.TRUNC.NTZ R0, R0 ;  /* 0x0000000000007305 */ /* 0x000e24000021f100 */
[----:B0-----:R-:W-:Y:S01]  /*1ab0*/  PRMT R19, R0, 0x7610, R19 ;  /* 0x0000761000137816 */ /* 0x001fe20000000013 */
[----:B------:R-:W-:Y:S06]  /*1ac0*/  BRA `(.L_x_38070) ;  /* 0x0000000800ac7947 */ /* 0x000fec0003800000 */
.L_x_38075:
[----:B------:R-:W2:Y:S02]  /*1ad0*/  LDG.E.64 R2, desc[UR36][R2.64] ;  /* 0x0000002402027981 */ /* 0x000ea4000c1e1b00 */
[----:B--2---:R0:W1:Y:S01]  /*1ae0*/  F2I.F64.TRUNC R19, R2 ;  /* 0x0000000200137311 */ /* 0x004062000030d100 */
[----:B------:R-:W-:Y:S05]  /*1af0*/  BRA `(.L_x_38070) ;  /* 0x0000000800a07947 */ /* 0x000fea0003800000 */
.L_x_38065:
        /* <DEDUP_REMOVED lines=12> */
.L_x_38079:
[----:B------:R-:W2:Y:S02]  /*1bc0*/  LDG.E.64 R2, desc[UR36][R2.64] ;  /* 0x0000002402027981 */ /* 0x000ea4000c1e1b00 */
[----:B--2---:R3:W4:Y:S01]  /*1bd0*/  F2I.F64.TRUNC R19, R2 ;  /* 0x0000000200137311 */ /* 0x004722000030d100 */
[----:B------:R-:W-:Y:S05]  /*1be0*/  BRA `(.L_x_38070) ;  /* 0x0000000800647947 */ /* 0x000fea0003800000 */
.L_x_38078:
        /* <DEDUP_REMOVED lines=27> */
.L_x_38081:
        /* <DEDUP_REMOVED lines=14> */
.L_x_38080:
[----:B------:R-:W2:Y:S02]  /*1e80*/  LDG.E.U16 R0, desc[UR36][R2.64] ;  /* 0x0000002402007981 */ /* 0x000ea4000c1e1500 */
[----:B--2---:R-:W-:-:S06]  /*1e90*/  IMAD.U32 R0, R0, 0x10000, RZ ;  /* 0x0001000000007824 */ /* 0x004fcc00078e00ff */
[----:B------:R-:W0:Y:S02]  /*1ea0*/  F2I.FTZ.TRUNC.NTZ R0, R0 ;  /* 0x0000000000007305 */ /* 0x000e24000021f100 */
[----:B0-----:R-:W-:Y:S01]  /*1eb0*/  PRMT R19, R0, 0x7610, R19 ;  /* 0x0000761000137816 */ /* 0x001fe20000000013 */
[----:B------:R-:W-:Y:S06]  /*1ec0*/  BRA `(.L_x_38070) ;  /* 0x0000000400ac7947 */ /* 0x000fec0003800000 */
.L_x_38077:
        /* <DEDUP_REMOVED lines=10> */
.L_x_38084:
        /* <DEDUP_REMOVED lines=21> */
.L_x_38088:
[----:B------:R-:W-:Y:S05]  /*20c0*/  BSYNC.RECONVERGENT B1 ;  /* 0x0000000000017941 */ /* 0x000fea0003800200 */
.L_x_38087:
[----:B------:R-:W-:Y:S01]  /*20d0*/  IMAD.SHL.U32 R0, R0, 0x100000, RZ ;  /* 0x0010000000007824 */ /* 0x000fe200078e00ff */
[----:B------:R-:W-:-:S04]  /*20e0*/  LEA R2, R2, 0x3b800000, 0x17 ;  /* 0x3b80000002027811 */ /* 0x000fc800078eb8ff */
[----:B------:R-:W-:-:S07]  /*20f0*/  LOP3.LUT R0, R2, R0, R7, 0xfe, !PT ;  /* 0x0000000002007212 */ /* 0x000fce00078efe07 */
.L_x_38086:
[----:B------:R-:W-:Y:S05]  /*2100*/  BSYNC.RECONVERGENT B0 ;  /* 0x0000000000007941 */ /* 0x000fea0003800200 */
.L_x_38085:
[----:B------:R-:W0:Y:S02]  /*2110*/  F2I.FTZ.TRUNC.NTZ R0, R0 ;  /* 0x0000000000007305 */ /* 0x000e24000021f100 */
[----:B0-----:R-:W-:Y:S01]  /*2120*/  PRMT R19, R0, 0x7610, R19 ;  /* 0x0000761000137816 */ /* 0x001fe20000000013 */
[----:B------:R-:W-:Y:S06]  /*2130*/  BRA `(.L_x_38070) ;  /* 0x0000000400107947 */ /* 0x000fec0003800000 */
.L_x_38083:
        /* <DEDUP_REMOVED lines=21> */
.L_x_38092:
[----:B------:R-:W-:Y:S05]  /*2290*/  BSYNC.RECONVERGENT B1 ;  /* 0x0000000000017941 */ /* 0x000fea0003800200 */
.L_x_38091:
[----:B------:R-:W-:Y:S01]  /*22a0*/  IMAD.SHL.U32 R0, R0, 0x200000, RZ ;  /* 0x0020000000007824 */ /* 0x000fe200078e00ff */
[----:B------:R-:W-:-:S04]  /*22b0*/  LEA R2, R2, 0x37800000, 0x17 ;  /* 0x3780000002027811 */ /* 0x000fc800078eb8ff */
[----:B------:R-:W-:-:S07]  /*22c0*/  LOP3.LUT R0, R2, R0, R7, 0xfe, !PT ;  /* 0x0000000002007212 */ /* 0x000fce00078efe07 */
.L_x_38090:
[----:B------:R-:W-:Y:S05]  /*22d0*/  BSYNC.RECONVERGENT B0 ;  /* 0x0000000000007941 */ /* 0x000fea0003800200 */
.L_x_38089:
[----:B------:R-:W0:Y:S02]  /*22e0*/  F2I.FTZ.TRUNC.NTZ R0, R0 ;  /* 0x0000000000007305 */ /* 0x000e24000021f100 */
[----:B0-----:R-:W-:Y:S01]  /*22f0*/  PRMT R19, R0, 0x7610, R19 ;  /* 0x0000761000137816 */ /* 0x001fe20000000013 */
[----:B------:R-:W-:Y:S06]  /*2300*/  BRA `(.L_x_38070) ;  /* 0x00000000009c7947 */ /* 0x000fec0003800000 */
.L_x_38082:
[----:B------:R-:W-:-:S09]  /*2310*/  UISETP.NE.AND UP0, UPT, UR4, 0x1c, UPT ;  /* 0x0000001c0400788c */ /* 0x000fd2000bf05270 */
[----:B------:R-:W-:Y:S05]  /*2320*/  BRA.U !UP0, `(.L_x_38093) ;  /* 0x0000000108907547 */ /* 0x000fea000b800000 */
[----:B------:R-:W-:-:S09]  /*2330*/  UISETP.NE.AND UP0, UPT, UR4, 0x1d, UPT ;  /* 0x0000001d0400788c */ /* 0x000fd2000bf05270 */
[----:B------:R-:W-:Y:S05]  /*2340*/  BRA.U !UP0, `(.L_x_38094) ;  /* 0x0000000108807547 */ /* 0x000fea000b800000 */
[----:B------:R-:W-:-:S09]  /*2350*/  UISETP.NE.AND UP0, UPT, UR4, 0x2c, UPT ;  /* 0x0000002c0400788c */ /* 0x000fd2000bf05270 */
[----:B------:R-:W-:Y:S05]  /*2360*/  BRA.U !UP0, `(.L_x_38095) ;  /* 0x0000000108487547 */ /* 0x000fea000b800000 */
.L_x_38069:
        /* <DEDUP_REMOVED lines=16> */
.L_x_38096:
[----:B------:R-:W-:Y:S01]  /*2470*/  PRMT R19, RZ, 0x7610, R19 ;  /* 0x00007610ff137816 */ /* 0x000fe20000000013 */
[----:B------:R-:W-:Y:S06]  /*2480*/  BRA `(.L_x_38070) ;  /* 0x00000000003c7947 */ /* 0x000fec0003800000 */
.L_x_38095:
        /* <DEDUP_REMOVED lines=8> */
.L_x_38098:
[----:B------:R-:W-:Y:S05]  /*2510*/  BSYNC.RECONVERGENT B0 ;  /* 0x0000000000007941 */ /* 0x000fea0003800200 */
.L_x_38097:
[----:B------:R-:W0:Y:S02]  /*2520*/  F2I.FTZ.TRUNC.NTZ R0, R0 ;  /* 0x0000000000007305 */ /* 0x000e24000021f100 */
[----:B0-----:R-:W-:Y:S01]  /*2530*/  PRMT R19, R0, 0x7610, R19 ;  /* 0x0000761000137816 */ /* 0x001fe20000000013 */
[----:B------:R-:W-:Y:S06]  /*2540*/  BRA `(.L_x_38070) ;  /* 0x00000000000c7947 */ /* 0x000fec0003800000 */
.L_x_38094:
[----:B------:R2:W5:Y:S01]  /*2550*/  LDG.E.U8 R19, desc[UR36][R2.64] ;  /* 0x0000002402137981 */ /* 0x000562000c1e1100 */
[----:B------:R-:W-:Y:S05]  /*2560*/  BRA `(.L_x_38070) ;  /* 0x0000000000047947 */ /* 0x000fea0003800000 */
.L_x_38093:
[----:B------:R1:W5:Y:S02]  /*2570*/  LDG.E.U8 R19, desc[UR36][R2.64] ;  /* 0x0000002402137981 */ /* 0x000364000c1e1100 */
.L_x_38070:
        /* <DEDUP_REMOVED lines=16> */
.L_x_38102:
[----:B------:R3:W5:Y:S01]  /*2680*/  LDG.E.U8 R0, desc[UR36][R2.64] ;  /* 0x0000002402007981 */ /* 0x000762000c1e1100 */
[----:B------:R-:W-:Y:S05]  /*2690*/  BRA `(.L_x_38104) ;  /* 0x0000000c004c7947 */ /* 0x000fea0003800000 */
.L_x_38101:
        /* <DEDUP_REMOVED lines=8> */
.L_x_38106:
[----:B------:R1:W5:Y:S01]  /*2720*/  LDG.E.U8 R0, desc[UR36][R2.64] ;  /* 0x0000002402007981 */ /* 0x000362000c1e1100 */
[----:B------:R-:W-:Y:S05]  /*2730*/  BRA `(.L_x_38104) ;  /* 0x0000000c00247947 */ /* 0x000fea0003800000 */
.L_x_38105:
[----:B------:R2:W5:Y:S01]  /*2740*/  LDG.E.U16 R0, desc[UR36][R2.64] ;  /* 0x0000002402007981 */ /* 0x000562000c1e1500 */
[----:B------:R-:W-:Y:S05]  /*2750*/  BRA `(.L_x_38104) ;  /* 0x0000000c001c7947 */ /* 0x000fea0003800000 */
.L_x_38100:
        /* <DEDUP_REMOVED lines=9> */
.L_x_38108:
[----:B------:R-:W2:Y:S02]  /*27f0*/  LDG.E.U16 R4, desc[UR36][R2.64] ;  /* 0x0000002402047981 */ /* 0x000ea4000c1e1500 */
[----:B--2---:R-:W-:-:S06]  /*2800*/  HADD2.F32 R4, -RZ, R4.H0_H0 ;  /* 0x20000004ff047230 */ /* 0x004fcc0000004100 */
[----:B------:R-:W0:Y:S02]  /*2810*/  F2I.FTZ.TRUNC.NTZ R4, R4 ;  /* 0x0000000400047305 */ /* 0x000e24000021f100 */
[----:B0-----:R-:W-:Y:S01]  /*2820*/  PRMT R0, R4, 0x7610, R0 ;  /* 0x0000761004007816 */ /* 0x001fe20000000000 */
[----:B------:R-:W-:Y:S06]  /*2830*/  BRA `(.L_x_38104) ;  /* 0x0000000800e47947 */ /* 0x000fec0003800000 */
.L_x_38107:
        /* <DEDUP_REMOVED lines=9> */
.L_x_38110:
[----:B------:R-:W2:Y:S02]  /*28d0*/  LDG.E.U16 R2, desc[UR36][R2.64] ;  /* 0x0000002402027981 */ /* 0x000ea4000c1e1500 */
[----:B--2---:R-:W-:-:S06]  /*28e0*/  HADD2.F32 R4, -RZ, R2.H0_H0 ;  /* 0x20000002ff047230 */ /* 0x004fcc0000004100 */
[----:B------:R-:W0:Y:S02]  /*28f0*/  F2I.FTZ.TRUNC.NTZ R4, R4 ;  /* 0x0000000400047305 */ /* 0x000e24000021f100 */
[----:B0-----:R-:W-:Y:S01]  /*2900*/  PRMT R0, R4, 0x7610, R0 ;  /* 0x0000761004007816 */ /* 0x001fe20000000000 */
[----:B------:R-:W-:Y:S06]  /*2910*/  BRA `(.L_x_38104) ;  /* 0x0000000800ac7947 */ /* 0x000fec0003800000 */
.L_x_38109:
[----:B------:R-:W2:Y:S02]  /*2920*/  LDG.E.64 R2, desc[UR36][R2.64] ;  /* 0x0000002402027981 */ /* 0x000ea4000c1e1b00 */
[----:B--2---:R0:W1:Y:S01]  /*2930*/  F2I.F64.TRUNC R0, R2 ;  /* 0x0000000200007311 */ /* 0x004062000030d100 */
[----:B------:R-:W-:Y:S05]  /*2940*/  BRA `(.L_x_38104) ;  /* 0x0000000800a07947 */ /* 0x000fea0003800000 */
.L_x_38099:
        /* <DEDUP_REMOVED lines=12> */
.L_x_38113:
[----:B------:R-:W2:Y:S02]  /*2a10*/  LDG.E.64 R2, desc[UR36][R2.64] ;  /* 0x0000002402027981 */ /* 0x000ea4000c1e1b00 */
[----:B--2---:R0:W1:Y:S01]  /*2a20*/  F2I.F64.TRUNC R0, R2 ;  /* 0x0000000200007311 */ /* 0x004062000030d100 */
[----:B------:R-:W-:Y:S05]  /*2a30*/  BRA `(.L_x_38104) ;  /* 0x0000000800647947 */ /* 0x000fea0003800000 */
.L_x_38112:
        /* <DEDUP_REMOVED lines=27> */
.L_x_38115:
        /* <DEDUP_REMOVED lines=14> */
.L_x_38114:
[----:B------:R-:W2:Y:S02]  /*2cd0*/  LDG.E.U16 R4, desc[UR36][R2.64] ;  /* 0x0000002402047981 */ /* 0x000ea4000c1e1500 */
[----:B--2---:R-:W-:-:S06]  /*2ce0*/  IMAD.U32 R4, R4, 0x10000, RZ ;  /* 0x0001000004047824 */ /* 0x004fcc00078e00ff */
[----:B------:R-:W0:Y:S02]  /*2cf0*/  F2I.FTZ.TRUNC.NTZ R4, R4 ;  /* 0x0000000400047305 */ /* 0x000e24000021f100 */
[----:B0-----:R-:W-:Y:S01]  /*2d00*/  PRMT R0, R4, 0x7610, R0 ;  /* 0x0000761004007816 */ /* 0x001fe20000000000 */
[----:B------:R-:W-:Y:S06]  /*2d10*/  BRA `(.L_x_38104) ;  /* 0x0000000400ac7947 */ /* 0x000fec0003800000 */
.L_x_38111:
        /* <DEDUP_REMOVED lines=10> */
.L_x_38118:
        /* <DEDUP_REMOVED lines=21> */
.L_x_38122:
[----:B------:R-:W-:Y:S05]  /*2f10*/  BSYNC.RECONVERGENT B1 ;  /* 0x0000000000017941 */ /* 0x000fea0003800200 */
.L_x_38121:
[----:B------:R-:W-:Y:S01]  /*2f20*/  IMAD.SHL.U32 R0, R0, 0x100000, RZ ;  /* 0x0010000000007824 */ /* 0x000fe200078e00ff */
[----:B------:R-:W-:-:S04]  /*2f30*/  LEA R2, R2, 0x3b800000, 0x17 ;  /* 0x3b80000002027811 */ /* 0x000fc800078eb8ff */
[----:B------:R-:W-:-:S07]  /*2f40*/  LOP3.LUT R4, R2, R0, R7, 0xfe, !PT ;  /* 0x0000000002047212 */ /* 0x000fce00078efe07 */
.L_x_38120:
[----:B------:R-:W-:Y:S05]  /*2f50*/  BSYNC.RECONVERGENT B0 ;  /* 0x0000000000007941 */ /* 0x000fea0003800200 */
.L_x_38119:
[----:B------:R-:W0:Y:S02]  /*2f60*/  F2I.FTZ.TRUNC.NTZ R4, R4 ;  /* 0x0000000400047305 */ /* 0x000e24000021f100 */
[----:B0-----:R-:W-:Y:S01]  /*2f70*/  PRMT R0, R4, 0x7610, R0 ;  /* 0x0000761004007816 */ /* 0x001fe20000000000 */
[----:B------:R-:W-:Y:S06]  /*2f80*/  BRA `(.L_x_38104) ;  /* 0x0000000400107947 */ /* 0x000fec0003800000 */
.L_x_38117:
        /* <DEDUP_REMOVED lines=21> */
.L_x_38126:
[----:B------:R-:W-:Y:S05]  /*30e0*/  BSYNC.RECONVERGENT B1 ;  /* 0x0000000000017941 */ /* 0x000fea0003800200 */
.L_x_38125:
[----:B------:R-:W-:Y:S01]  /*30f0*/  IMAD.SHL.U32 R0, R0, 0x200000, RZ ;  /* 0x0020000000007824 */ /* 0x000fe200078e00ff */
[----:B------:R-:W-:-:S04]  /*3100*/  LEA R2, R2, 0x37800000, 0x17 ;  /* 0x3780000002027811 */ /* 0x000fc800078eb8ff */
[----:B------:R-:W-:-:S07]  /*3110*/  LOP3.LUT R4, R2, R0, R7, 0xfe, !PT ;  /* 0x0000000002047212 */ /* 0x000fce00078efe07 */
.L_x_38124:
[----:B------:R-:W-:Y:S05]  /*3120*/  BSYNC.RECONVERGENT B0 ;  /* 0x0000000000007941 */ /* 0x000fea0003800200 */
.L_x_38123:
[----:B------:R-:W0:Y:S02]  /*3130*/  F2I.FTZ.TRUNC.NTZ R4, R4 ;  /* 0x0000000400047305 */ /* 0x000e24000021f100 */
[----:B0-----:R-:W-:Y:S01]  /*3140*/  PRMT R0, R4, 0x7610, R0 ;  /* 0x0000761004007816 */ /* 0x001fe20000000000 */
[----:B------:R-:W-:Y:S06]  /*3150*/  BRA `(.L_x_38104) ;  /* 0x00000000009c7947 */ /* 0x000fec0003800000 */
.L_x_38116:
[----:B------:R-:W-:-:S09]  /*3160*/  UISETP.NE.AND UP0, UPT, UR4, 0x1c, UPT ;  /* 0x0000001c0400788c */ /* 0x000fd2000bf05270 */
[----:B------:R-:W-:Y:S05]  /*3170*/  BRA.U !UP0, `(.L_x_38127) ;  /* 0x0000000108907547 */ /* 0x000fea000b800000 */
[----:B------:R-:W-:-:S09]  /*3180*/  UISETP.NE.AND UP0, UPT, UR4, 0x1d, UPT ;  /* 0x0000001d0400788c */ /* 0x000fd2000bf05270 */
[----:B------:R-:W-:Y:S05]  /*3190*/  BRA.U !UP0, `(.L_x_38128) ;  /* 0x0000000108807547 */ /* 0x000fea000b800000 */
[----:B------:R-:W-:-:S09]  /*31a0*/  UISETP.NE.AND UP0, UPT, UR4, 0x2c, UPT ;  /* 0x0000002c0400788c */ /* 0x000fd2000bf05270 */
[----:B------:R-:W-:Y:S05]  /*31b0*/  BRA.U !UP0, `(.L_x_38129) ;  /* 0x0000000108487547 */ /* 0x000fea000b800000 */
.L_x_38103:
        /* <DEDUP_REMOVED lines=16> */
.L_x_38130:
[----:B------:R-:W-:Y:S01]  /*32c0*/  PRMT R0, RZ, 0x7610, R0 ;  /* 0x00007610ff007816 */ /* 0x000fe20000000000 */
[----:B------:R-:W-:Y:S06]  /*32d0*/  BRA `(.L_x_38104) ;  /* 0x00000000003c7947 */ /* 0x000fec0003800000 */
.L_x_38129:
        /* <DEDUP_REMOVED lines=8> */
.L_x_38132:
[----:B------:R-:W-:Y:S05]  /*3360*/  BSYNC.RECONVERGENT B0 ;  /* 0x0000000000007941 */ /* 0x000fea0003800200 */
.L_x_38131:
[----:B------:R-:W0:Y:S02]  /*3370*/  F2I.FTZ.TRUNC.NTZ R4, R4 ;  /* 0x0000000400047305 */ /* 0x000e24000021f100 */
[----:B0-----:R-:W-:Y:S01]  /*3380*/  PRMT R0, R4, 0x7610, R0 ;  /* 0x0000761004007816 */ /* 0x001fe20000000000 */
[----:B------:R-:W-:Y:S06]  /*3390*/  BRA `(.L_x_38104) ;  /* 0x00000000000c7947 */ /* 0x000fec0003800000 */
.L_x_38128:
[----:B------:R0:W5:Y:S01]  /*33a0*/  LDG.E.U8 R0, desc[UR36][R2.64] ;  /* 0x0000002402007981 */ /* 0x000162000c1e1100 */
[----:B------:R-:W-:Y:S05]  /*33b0*/  BRA `(.L_x_38104) ;  /* 0x0000000000047947 */ /* 0x000fea0003800000 */
.L_x_38127:
[----:B------:R0:W5:Y:S02]  /*33c0*/  LDG.E.U8 R0, desc[UR36][R2.64] ;  /* 0x0000002402007981 */ /* 0x000164000c1e1100 */
.L_x_38104:
[----:B------:R-:W0:Y:S01]  /*33d0*/  LDCU.64 UR6, c[0x0][0x5e8] ;  /* 0x0000bd00ff0677ac */ /* 0x000e220008000a00 */
[----:B-1---5:R-:W-:Y:S02]  /*33e0*/  PRMT R0, R0, 0x8880, RZ ;  /* 0x0000888000007816 */ /* 0x022fe400000000ff */
[----:B----4-:R-:W-:Y:S01]  /*33f0*/  PRMT R4, R19, 0x8880, RZ ;  /* 0x0000888013047816 */ /* 0x010fe200000000ff */
[----:B------:R-:W-:Y:S01]  /*3400*/  UPRMT UR4, UR43, 0x9910, URZ ;  /* 0x000099102b047896 */ /* 0x000fe200080000ff */
[----:B------:R-:W-:Y:S02]  /*3410*/  PRMT R0, R0, 0x7710, RZ ;  /* 0x0000771000007816 */ /* 0x000fe400000000ff */
[----:B------:R-:W-:Y:S01]  /*3420*/  PRMT R4, R4, 0x7710, RZ ;  /* 0x0000771004047816 */ /* 0x000fe200000000ff */
[----:B------:R-:W-:-:S03]  /*3430*/  UISETP.GT.AND UP0, UPT, UR4, 0x9, UPT ;  /* 0x000000090400788c */ /* 0x000fc6000bf04270 */
[----:B------:R-:W-:-:S04]  /*3440*/  VIMNMX.S16x2 R0, PT, PT, R4, R0, !PT ;  /* 0x0000000004007248 */ /* 0x000fc80007fe0300 */
        /* <DEDUP_REMOVED lines=14> */
.L_x_38136:
[----:B------:R1:W-:Y:S01]  /*3530*/  STG.E.U8 desc[UR36][R2.64], R9 ;  /* 0x0000000902007986 */ /* 0x0003e2000c101124 */
[----:B------:R-:W-:Y:S05]  /*3540*/  BRA `(.L_x_38138) ;  /* 0x0000000c00507947 */ /* 0x000fea0003800000 */
.L_x_38135:
        /* <DEDUP_REMOVED lines=10> */
.L_x_38140:
[----:B------:R-:W-:-:S05]  /*35f0*/  PRMT R5, R9, 0x9910, RZ ;  /* 0x0000991009057816 */ /* 0x000fca00000000ff */
[----:B------:R3:W-:Y:S01]  /*3600*/  STG.E desc[UR36][R2.64], R5 ;  /* 0x0000000502007986 */ /* 0x0007e2000c101924 */
[----:B------:R-:W-:Y:S05]  /*3610*/  BRA `(.L_x_38138) ;  /* 0x0000000c001c7947 */ /* 0x000fea0003800000 */
.L_x_38139:
[----:B------:R2:W-:Y:S01]  /*3620*/  STG.E.U16 desc[UR36][R2.64], R9 ;  /* 0x0000000902007986 */ /* 0x0005e2000c101524 */
[----:B------:R-:W-:Y:S05]  /*3630*/  BRA `(.L_x_38138) ;  /* 0x0000000c00147947 */ /* 0x000fea0003800000 */
.L_x_38134:
        /* <DEDUP_REMOVED lines=9> */
.L_x_38142:
[----:B------:R-:W0:Y:S02]  /*36d0*/  I2F.S16 R0, R9 ;  /* 0x0000000900007306 */ /* 0x000e240000101400 */
[----:B0-----:R-:W-:-:S05]  /*36e0*/  F2FP.F16.F32.PACK_AB R0, RZ, R0 ;  /* 0x00000000ff00723e */ /* 0x001fca00000000ff */
[----:B------:R0:W-:Y:S01]  /*36f0*/  STG.E.U16 desc[UR36][R2.64], R0 ;  /* 0x0000000002007986 */ /* 0x0001e2000c101524 */
[----:B------:R-:W-:Y:S05]  /*3700*/  BRA `(.L_x_38138) ;  /* 0x0000000800e07947 */ /* 0x000fea0003800000 */
.L_x_38141:
        /* <DEDUP_REMOVED lines=10> */
.L_x_38144:
[----:B------:R-:W0:Y:S02]  /*37b0*/  I2F.S16 R9, R9 ;  /* 0x0000000900097306 */ /* 0x000e240000101400 */
[----:B0-----:R-:W-:-:S04]  /*37c0*/  F2FP.F16.F32.PACK_AB R5, RZ, R9 ;  /* 0x00000009ff05723e */ /* 0x001fc800000000ff */
[----:B------:R-:W-:-:S05]  /*37d0*/  PRMT R5, R5, 0x5410, RZ ;  /* 0x0000541005057816 */ /* 0x000fca00000000ff */
[----:B------:R0:W-:Y:S01]  /*37e0*/  STG.E desc[UR36][R2.64], R5 ;  /* 0x0000000502007986 */ /* 0x0001e2000c101924 */
[----:B------:R-:W-:Y:S05]  /*37f0*/  BRA `(.L_x_38138) ;  /* 0x0000000800a47947 */ /* 0x000fea0003800000 */
.L_x_38143:
[----:B------:R-:W0:Y:S02]  /*3800*/  I2F.F64.S16 R4, R9 ;  /* 0x0000000900047312 */ /* 0x000e240000101c00 */
[----:B0-----:R0:W-:Y:S01]  /*3810*/  STG.E.64 desc[UR36][R2.64], R4 ;  /* 0x0000000402007986 */ /* 0x0011e2000c101b24 */
[----:B------:R-:W-:Y:S05]  /*3820*/  BRA `(.L_x_38138) ;  /* 0x0000000800987947 */ /* 0x000fea0003800000 */
.L_x_38133:
        /* <DEDUP_REMOVED lines=13> */
.L_x_38147:
[----:B------:R-:W0:Y:S01]  /*3900*/  I2F.F64.S16 R4, R9 ;  /* 0x0000000900047312 */ /* 0x000e220000101c00 */
[----:B------:R-:W-:-:S05]  /*3910*/  CS2R R6, SRZ ;  /* 0x0000000000067805 */ /* 0x000fca000001ff00 */
[----:B0-----:R0:W-:Y:S01]  /*3920*/  STG.E.128 desc[UR36][R2.64], R4 ;  /* 0x0000000402007986 */ /* 0x0011e2000c101d24 */
[----:B------:R-:W-:Y:S05]  /*3930*/  BRA `(.L_x_38138) ;  /* 0x0000000800547947 */ /* 0x000fea0003800000 */
.L_x_38146:
        /* <DEDUP_REMOVED lines=19> */
.L_x_38151:
[----:B------:R-:W-:Y:S05]  /*3a70*/  BSYNC.RECONVERGENT B0 ;  /* 0x0000000000007941 */ /* 0x000fea0003800200 */
.L_x_38150:
[----:B------:R-:W-:-:S05]  /*3a80*/  LOP3.LUT R5, R0, 0x80, R5, 0xf8, !PT ;  /* 0x0000008000057812 */ /* 0x000fca00078ef805 */
[----:B------:R0:W-:Y:S01]  /*3a90*/  STG.E.U8 desc[UR36][R2.64], R5 ;  /* 0x0000000502007986 */ /* 0x0001e2000c101124 */
[----:B------:R-:W-:Y:S05]  /*3aa0*/  BRA `(.L_x_38138) ;  /* 0x0000000400f87947 */ /* 0x000fea0003800000 */
.L_x_38149:
        /* <DEDUP_REMOVED lines=15> */
.L_x_38153:
[----:B------:R-:W-:Y:S05]  /*3ba0*/  BSYNC.RECONVERGENT B0 ;  /* 0x0000000000007941 */ /* 0x000fea0003800200 */
.L_x_38152:
[----:B------:R-:W-:-:S05]  /*3bb0*/  LOP3.LUT R5, R0, 0x80, R5, 0xf8, !PT ;  /* 0x0000008000057812 */ /* 0x000fca00078ef805 */
[----:B------:R0:W-:Y:S01]  /*3bc0*/  STG.E.U8 desc[UR36][R2.64], R5 ;  /* 0x0000000502007986 */ /* 0x0001e2000c101124 */
[----:B------:R-:W-:Y:S05]  /*3bd0*/  BRA `(.L_x_38138) ;  /* 0x0000000400ac7947 */ /* 0x000fea0003800000 */
.L_x_38148:
[----:B------:R-:W0:Y:S02]  /*3be0*/  I2F.S16 R0, R9 ;  /* 0x0000000900007306 */ /* 0x000e240000101400 */
[----:B0-----:R-:W-:-:S05]  /*3bf0*/  F2FP.BF16.F32.PACK_AB R0, RZ, R0 ;  /* 0x00000000ff00723e */ /* 0x001fca00000010ff */
[----:B------:R0:W-:Y:S01]  /*3c00*/  STG.E.U16 desc[UR36][R2.64], R0 ;  /* 0x0000000002007986 */ /* 0x0001e2000c101524 */
[----:B------:R-:W-:Y:S05]  /*3c10*/  BRA `(.L_x_38138) ;  /* 0x00000004009c7947 */ /* 0x000fea0003800000 */
.L_x_38145:
        /* <DEDUP_REMOVED lines=10> */
.L_x_38156:
        /* <DEDUP_REMOVED lines=13> */
.L_x_38159:
[----:B------:R-:W-:-:S04]  /*3d90*/  SHF.R.U32.HI R0, RZ, 0x14, R5 ;  /* 0x00000014ff007819 */ /* 0x000fc80000011605 */
[----:B------:R-:W-:-:S04]  /*3da0*/  LOP3.LUT R0, R0, 0x1, RZ, 0xc0, !PT ;  /* 0x0000000100007812 */ /* 0x000fc800078ec0ff */
[----:B------:R-:W-:-:S04]  /*3db0*/  IADD3 R0, PT, PT, R5, 0x487ffff, R0 ;  /* 0x0487ffff05007810 */ /* 0x000fc80007ffe000 */
[----:B------:R-:W-:-:S04]  /*3dc0*/  SHF.R.U32.HI R0, RZ, 0x14, R0 ;  /* 0x00000014ff007819 */ /* 0x000fc80000011600 */
[----:B------:R-:W-:-:S07]  /*3dd0*/  LOP3.LUT R4, R0, 0xff, RZ, 0xc0, !PT ;  /* 0x000000ff00047812 */ /* 0x000fce00078ec0ff */
.L_x_38160:
[----:B------:R-:W-:-:S04]  /*3de0*/  SHF.R.U32.HI R5, RZ, 0x18, R5 ;  /* 0x00000018ff057819 */ /* 0x000fc80000011605 */
[----:B------:R-:W-:-:S04]  /*3df0*/  LOP3.LUT R4, R4, 0x80, R5, 0xf8, !PT ;  /* 0x0000008004047812 */ /* 0x000fc800078ef805 */
[----:B------:R-:W-:-:S07]  /*3e00*/  PRMT R0, R4, 0x7610, R0 ;  /* 0x0000761004007816 */ /* 0x000fce0000000000 */
.L_x_38158:
[----:B------:R-:W-:Y:S05]  /*3e10*/  BSYNC.RECONVERGENT B0 ;  /* 0x0000000000007941 */ /* 0x000fea0003800200 */
.L_x_38157:
[----:B------:R0:W-:Y:S01]  /*3e20*/  STG.E.U8 desc[UR36][R2.64], R0 ;  /* 0x0000000002007986 */ /* 0x0001e2000c101124 */
[----:B------:R-:W-:Y:S05]  /*3e30*/  BRA `(.L_x_38138) ;  /* 0x0000000400147947 */ /* 0x000fea0003800000 */
.L_x_38155:
        /* <DEDUP_REMOVED lines=13> */
.L_x_38163:
[----:B------:R-:W-:-:S04]  /*3f10*/  SHF.R.U32.HI R0, RZ, 0x15, R5 ;  /* 0x00000015ff007819 */ /* 0x000fc80000011605 */
[----:B------:R-:W-:-:S04]  /*3f20*/  LOP3.LUT R0, R0, 0x1, RZ, 0xc0, !PT ;  /* 0x0000000100007812 */ /* 0x000fc800078ec0ff */
[----:B------:R-:W-:-:S04]  /*3f30*/  IADD3 R0, PT, PT, R5, 0x88fffff, R0 ;  /* 0x088fffff05007810 */ /* 0x000fc80007ffe000 */
[----:B------:R-:W-:-:S04]  /*3f40*/  SHF.R.U32.HI R0, RZ, 0x15, R0 ;  /* 0x00000015ff007819 */ /* 0x000fc80000011600 */
[----:B------:R-:W-:-:S07]  /*3f50*/  LOP3.LUT R4, R0, 0xff, RZ, 0xc0, !PT ;  /* 0x000000ff00047812 */ /* 0x000fce00078ec0ff */
.L_x_38164:
[----:B------:R-:W-:-:S04]  /*3f60*/  SHF.R.U32.HI R5, RZ, 0x18, R5 ;  /* 0x00000018ff057819 */ /* 0x000fc80000011605 */
[----:B------:R-:W-:-:S04]  /*3f70*/  LOP3.LUT R4, R4, 0x80, R5, 0xf8, !PT ;  /* 0x0000008004047812 */ /* 0x000fc800078ef805 */
[----:B------:R-:W-:-:S07]  /*3f80*/  PRMT R0, R4, 0x7610, R0 ;  /* 0x0000761004007816 */ /* 0x000fce0000000000 */
.L_x_38162:
[----:B------:R-:W-:Y:S05]  /*3f90*/  BSYNC.RECONVERGENT B0 ;  /* 0x0000000000007941 */ /* 0x000fea0003800200 */
.L_x_38161:
[----:B------:R0:W-:Y:S01]  /*3fa0*/  STG.E.U8 desc[UR36][R2.64], R0 ;  /* 0x0000000002007986 */ /* 0x0001e2000c101124 */
[----:B------:R-:W-:Y:S05]  /*3fb0*/  BRA `(.L_x_38138) ;  /* 0x0000000000b47947 */ /* 0x000fea0003800000 */
.L_x_38154:
[----:B------:R-:W-:-:S09]  /*3fc0*/  UISETP.NE.AND UP0, UPT, UR4, 0x1c, UPT ;  /* 0x0000001c0400788c */ /* 0x000fd2000bf05270 */
[----:B------:R-:W-:Y:S05]  /*3fd0*/  BRA.U !UP0, `(.L_x_38165) ;  /* 0x0000000108a47547 */ /* 0x000fea000b800000 */
[----:B------:R-:W-:-:S09]  /*3fe0*/  UISETP.NE.AND UP0, UPT, UR4, 0x1d, UPT ;  /* 0x0000001d0400788c */ /* 0x000fd2000bf05270 */
[----:B------:R-:W-:Y:S05]  /*3ff0*/  BRA.U !UP0, `(.L_x_38166) ;  /* 0x00000001088c7547 */ /* 0x000fea000b800000 */
[----:B------:R-:W-:-:S09]  /*4000*/  UISETP.NE.AND UP0, UPT, UR4, 0x2c, UPT ;  /* 0x0000002c0400788c */ /* 0x000fd2000bf05270 */
[----:B------:R-:W-:Y:S05]  /*4010*/  BRA.U !UP0, `(.L_x_38167) ;  /* 0x0000000108447547 */ /* 0x000fea000b800000 */
.L_x_38137:
        /* <DEDUP_REMOVED lines=16> */
.L_x_38168:
[----:B------:R-:W-:Y:S05]  /*4120*/  BRA `(.L_x_38138) ;  /* 0x0000000000587947 */ /* 0x000fea0003800000 */
.L_x_38167:
        /* <DEDUP_REMOVED lines=16> */
.L_x_38166:
[----:B------:R-:W-:-:S04]  /*4230*/  PRMT R4, R9, 0x9910, RZ ;  /* 0x0000991009047816 */ /* 0x000fc800000000ff */
[----:B------:R-:W-:-:S05]  /*4240*/  SHF.R.S32.HI R5, RZ, 0x1f, R4 ;  /* 0x0000001fff057819 */ /* 0x000fca0000011404 */
[----:B------:R0:W-:Y:S01]  /*4250*/  STG.E.64 desc[UR36][R2.64], R4 ;  /* 0x0000000402007986 */ /* 0x0001e2000c101b24 */
[----:B------:R-:W-:Y:S05]  /*4260*/  BRA `(.L_x_38138) ;  /* 0x0000000000087947 */ /* 0x000fea0003800000 */
.L_x_38165:
[----:B------:R-:W-:-:S05]  /*4270*/  PRMT R5, R9, 0x9910, RZ ;  /* 0x0000991009057816 */ /* 0x000fca00000000ff */
[----:B------:R0:W-:Y:S02]  /*4280*/  STG.E desc[UR36][R2.64], R5 ;  /* 0x0000000502007986 */ /* 0x0001e4000c101924 */
.L_x_38138:
[----:B------:R-:W-:-:S07]  /*4290*/  VIADD R17, R17, 0x80 ;  /* 0x0000008011117836 */ /* 0x000fce0000000000 */
.L_x_38063:
[----:B------:R-:W-:Y:S05]  /*42a0*/  BSYNC.RECONVERGENT B6 ;  /* 0x0000000000067941 */ /* 0x000fea0003800200 */
.L_x_38062:
        /* <DEDUP_REMOVED lines=358> */
.L_x_38171:
        /* <DEDUP_REMOVED lines=16> */
.L_x_38175:
[----:B------:R0:W5:Y:S01]  /*5a10*/  LDG.E.U8 R19, desc[UR36][R2.64] ;  /* 0x0000002402137981 */ /* 0x000162000c1e1100 */
[----:B------:R-:W-:Y:S05]  /*5a20*/  BRA `(.L_x_38177) ;  /* 0x0000000c004c7947 */ /* 0x000fea0003800000 */
.L_x_38174:
        /* <DEDUP_REMOVED lines=8> */
.L_x_38179:
[----:B------:R0:W5:Y:S01]  /*5ab0*/  LDG.E.U8 R19, desc[UR36][R2.64] ;  /* 0x0000002402137981 */ /* 0x000162000c1e1100 */
[----:B------:R-:W-:Y:S05]  /*5ac0*/  BRA `(.L_x_38177) ;  /* 0x0000000c00247947 */ /* 0x000fea0003800000 */
.L_x_38178:
[----:B------:R0:W5:Y:S01]  /*5ad0*/  LDG.E.U16 R19, desc[UR36][R2.64] ;  /* 0x0000002402137981 */ /* 0x000162000c1e1500 */
[----:B------:R-:W-:Y:S05]  /*5ae0*/  BRA `(.L_x_38177) ;  /* 0x0000000c001c7947 */ /* 0x000fea0003800000 */
.L_x_38173:
        /* <DEDUP_REMOVED lines=9> */
.L_x_38181:
[----:B------:R-:W2:Y:S02]  /*5b80*/  LDG.E.U16 R0, desc[UR36][R2.64] ;  /* 0x0000002402007981 */ /* 0x000ea4000c1e1500 */
[----:B--2---:R-:W-:-:S06]  /*5b90*/  HADD2.F32 R0, -RZ, R0.H0_H0 ;  /* 0x20000000ff007230 */ /* 0x004fcc0000004100 */
[----:B------:R-:W0:Y:S02]  /*5ba0*/  F2I.FTZ.TRUNC.NTZ R0, R0 ;  /* 0x0000000000007305 */ /* 0x000e24000021f100 */
[----:B0-----:R-:W-:Y:S01]  /*5bb0*/  PRMT R19, R0, 0x7610, R19 ;  /* 0x0000761000137816 */ /* 0x001fe20000000013 */
[----:B------:R-:W-:Y:S06]  /*5bc0*/  BRA `(.L_x_38177) ;  /* 0x0000000800e47947 */ /* 0x000fec0003800000 */
.L_x_38180:
        /* <DEDUP_REMOVED lines=9> */
.L_x_38183:
[----:B------:R-:W2:Y:S02]  /*5c60*/  LDG.E.U16 R2, desc[UR36][R2.64] ;  /* 0x0000002402027981 */ /* 0x000ea4000c1e1500 */
[----:B--2---:R-:W-:-:S06]  /*5c70*/  HADD2.F32 R0, -RZ, R2.H0_H0 ;  /* 0x20000002ff007230 */ /* 0x004fcc0000004100 */
[----:B------:R-:W0:Y:S02]  /*5c80*/  F2I.FTZ.TRUNC.NTZ R0, R0 ;  /* 0x0000000000007305 */ /* 0x000e24000021f100 */
[----:B0-----:R-:W-:Y:S01]  /*5c90*/  PRMT R19, R0, 0x7610, R19 ;  /* 0x0000761000137816 */ /* 0x001fe20000000013 */
[----:B------:R-:W-:Y:S06]  /*5ca0*/  BRA `(.L_x_38177) ;  /* 0x0000000800ac7947 */ /* 0x000fec0003800000 */
.L_x_38182:
[----:B------:R-:W2:Y:S02]  /*5cb0*/  LDG.E.64 R2, desc[UR36][R2.64] ;  /* 0x0000002402027981 */ /* 0x000ea4000c1e1b00 */
[----:B--2---:R0:W1:Y:S01]  /*5cc0*/  F2I.F64.TRUNC R19, R2 ;  /* 0x0000000200137311 */ /* 0x004062000030d100 */
[----:B------:R-:W-:Y:S05]  /*5cd0*/  BRA `(.L_x_38177) ;  /* 0x0000000800a07947 */ /* 0x000fea0003800000 */
.L_x_38172:
        /* <DEDUP_REMOVED lines=12> */
.L_x_38186:
[----:B------:R-:W2:Y:S02]  /*5da0*/  LDG.E.64 R2, desc[UR36][R2.64] ;  /* 0x0000002402027981 */ /* 0x000ea4000c1e1b00 */
[----:B--2---:R3:W4:Y:S01]  /*5db0*/  F2I.F64.TRUNC R19, R2 ;  /* 0x0000000200137311 */ /* 0x004722000030d100 */
[----:B------:R-:W-:Y:S05]  /*5dc0*/  BRA `(.L_x_38177) ;  /* 0x0000000800647947 */ /* 0x000fea0003800000 */
.L_x_38185:
        /* <DEDUP_REMOVED lines=27> */
.L_x_38188:
        /* <DEDUP_REMOVED lines=14> */
.L_x_38187:
[----:B------:R-:W2:Y:S02]  /*6060*/  LDG.E.U16 R0, desc[UR36][R2.64] ;  /* 0x0000002402007981 */ /* 0x000ea4000c1e1500 */
[----:B--2---:R-:W-:-:S06]  /*6070*/  IMAD.U32 R0, R0, 0x10000, RZ ;  /* 0x0001000000007824 */ /* 0x004fcc00078e00ff */
[----:B------:R-:W0:Y:S02]  /*6080*/  F2I.FTZ.TRUNC.NTZ R0, R0 ;  /* 0x0000000000007305 */ /* 0x000e24000021f100 */
[----:B0-----:R-:W-:Y:S01]  /*6090*/  PRMT R19, R0, 0x7610, R19 ;  /* 0x0000761000137816 */ /* 0x001fe20000000013 */
[----:B------:R-:W-:Y:S06]  /*60a0*/  BRA `(.L_x_38177) ;  /* 0x0000000400ac7947 */ /* 0x000fec0003800000 */
.L_x_38184:
        /* <DEDUP_REMOVED lines=10> */
.L_x_38191:
        /* <DEDUP_REMOVED lines=21> */
.L_x_38195:
[----:B------:R-:W-:Y:S05]  /*62a0*/  BSYNC.RECONVERGENT B1 ;  /* 0x0000000000017941 */ /* 0x000fea0003800200 */
.L_x_38194:
[----:B------:R-:W-:Y:S01]  /*62b0*/  IMAD.SHL.U32 R0, R0, 0x100000, RZ ;  /* 0x0010000000007824 */ /* 0x000fe200078e00ff */
[----:B------:R-:W-:-:S04]  /*62c0*/  LEA R2, R2, 0x3b800000, 0x17 ;  /* 0x3b80000002027811 */ /* 0x000fc800078eb8ff */
[----:B------:R-:W-:-:S07]  /*62d0*/  LOP3.LUT R0, R2, R0, R7, 0xfe, !PT ;  /* 0x0000000002007212 */ /* 0x000fce00078efe07 */
.L_x_38193:
[----:B------:R-:W-:Y:S05]  /*62e0*/  BSYNC.RECONVERGENT B0 ;  /* 0x0000000000007941 */ /* 0x000fea0003800200 */
.L_x_38192:
[----:B------:R-:W0:Y:S02]  /*62f0*/  F2I.FTZ.TRUNC.NTZ R0, R0 ;  /* 0x0000000000007305 */ /* 0x000e24000021f100 */
[----:B0-----:R-:W-:Y:S01]  /*6300*/  PRMT R19, R0, 0x7610, R19 ;  /* 0x0000761000137816 */ /* 0x001fe20000000013 */
[----:B------:R-:W-:Y:S06]  /*6310*/  BRA `(.L_x_38177) ;  /* 0x0000000400107947 */ /* 0x000fec0003800000 */
.L_x_38190:
        /* <DEDUP_REMOVED lines=21> */
.L_x_38199:
[----:B------:R-:W-:Y:S05]  /*6470*/  BSYNC.RECONVERGENT B1 ;  /* 0x0000000000017941 */ /* 0x000fea0003800200 */
.L_x_38198:
[----:B------:R-:W-:Y:S01]  /*6480*/  IMAD.SHL.U32 R0, R0, 0x200000, RZ ;  /* 0x0020000000007824 */ /* 0x000fe200078e00ff */
[----:B------:R-:W-:-:S04]  /*6490*/  LEA R2, R2, 0x37800000, 0x17 ;  /* 0x3780000002027811 */ /* 0x000fc800078eb8ff */
[----:B------:R-:W-:-:S07]  /*64a0*/  LOP3.LUT R0, R2, R0, R7, 0xfe, !PT ;  /* 0x0000000002007212 */ /* 0x000fce00078efe07 */
.L_x_38197:
[----:B------:R-:W-:Y:S05]  /*64b0*/  BSYNC.RECONVERGENT B0 ;  /* 0x0000000000007941 */ /* 0x000fea0003800200 */
.L_x_38196:
[----:B------:R-:W0:Y:S02]  /*64c0*/  F2I.FTZ.TRUNC.NTZ R0, R0 ;  /* 0x0000000000007305 */ /* 0x000e24000021f100 */
[----:B0-----:R-:W-:Y:S01]  /*64d0*/  PRMT R19, R0, 0x7610, R19 ;  /* 0x0000761000137816 */ /* 0x001fe20000000013 */
[----:B------:R-:W-:Y:S06]  /*64e0*/  BRA `(.L_x_38177) ;  /* 0x00000000009c7947 */ /* 0x000fec0003800000 */
.L_x_38189:
        /* <DEDUP_REMOVED lines=14> */
.L_x_38203:
[----:B------:R-:W-:Y:S05]  /*65d0*/  BSYNC.RECONVERGENT B0 ;  /* 0x0000000000007941 */ /* 0x000fea0003800200 */
.L_x_38202:
[----:B------:R-:W0:Y:S02]  /*65e0*/  F2I.FTZ.TRUNC.NTZ R0, R0 ;  /* 0x0000000000007305 */ /* 0x000e24000021f100 */
[----:B0-----:R-:W-:Y:S01]  /*65f0*/  PRMT R19, R0, 0x7610, R19 ;  /* 0x0000761000137816 */ /* 0x001fe20000000013 */
[----:B------:R-:W-:Y:S06]  /*6600*/  BRA `(.L_x_38177) ;  /* 0x0000000000547947 */ /* 0x000fec0003800000 */
.L_x_38176:
        /* <DEDUP_REMOVED lines=16> */
.L_x_38204:
[----:B------:R-:W-:Y:S01]  /*6710*/  PRMT R19, RZ, 0x7610, R19 ;  /* 0x00007610ff137816 */ /* 0x000fe20000000013 */
[----:B------:R-:W-:Y:S06]  /*6720*/  BRA `(.L_x_38177) ;  /* 0x00000000000c7947 */ /* 0x000fec0003800000 */
.L_x_38201:
[----:B------:R1:W5:Y:S01]  /*6730*/  LDG.E.U8 R19, desc[UR36][R2.64] ;  /* 0x0000002402137981 */ /* 0x000362000c1e1100 */
[----:B------:R-:W-:Y:S05]  /*6740*/  BRA `(.L_x_38177) ;  /* 0x0000000000047947 */ /* 0x000fea0003800000 */
.L_x_38200:
[----:B------:R2:W5:Y:S02]  /*6750*/  LDG.E.U8 R19, desc[UR36][R2.64] ;  /* 0x0000002402137981 */ /* 0x000564000c1e1100 */
.L_x_38177:
        /* <DEDUP_REMOVED lines=16> */
.L_x_38208:
[----:B------:R3:W5:Y:S01]  /*6860*/  LDG.E.U8 R0, desc[UR36][R2.64] ;  /* 0x0000002402007981 */ /* 0x000762000c1e1100 */
[----:B------:R-:W-:Y:S05]  /*6870*/  BRA `(.L_x_38210) ;  /* 0x0000000c004c7947 */ /* 0x000fea0003800000 */
.L_x_38207:
        /* <DEDUP_REMOVED lines=8> */
.L_x_38212:
[----:B------:R2:W5:Y:S01]  /*6900*/  LDG.E.U8 R0, desc[UR36][R2.64] ;  /* 0x0000002402007981 */ /* 0x000562000c1e1100 */
[----:B------:R-:W-:Y:S05]  /*6910*/  BRA `(.L_x_38210) ;  /* 0x0000000c00247947 */ /* 0x000fea0003800000 */
.L_x_38211:
[----:B------:R0:W5:Y:S01]  /*6920*/  LDG.E.U16 R0, desc[UR36][R2.64] ;  /* 0x0000002402007981 */ /* 0x000162000c1e1500 */
[----:B------:R-:W-:Y:S05]  /*6930*/  BRA `(.L_x_38210) ;  /* 0x0000000c001c7947 */ /* 0x000fea0003800000 */
.L_x_38206:
        /* <DEDUP_REMOVED lines=9> */
.L_x_38214:
[----:B------:R-:W2:Y:S02]  /*69d0*/  LDG.E.U16 R4, desc[UR36][R2.64] ;  /* 0x0000002402047981 */ /* 0x000ea4000c1e1500 */
[----:B--2---:R-:W-:-:S06]  /*69e0*/  HADD2.F32 R4, -RZ, R4.H0_H0 ;  /* 0x20000004ff047230 */ /* 0x004fcc0000004100 */
[----:B------:R-:W0:Y:S02]  /*69f0*/  F2I.FTZ.TRUNC.NTZ R4, R4 ;  /* 0x0000000400047305 */ /* 0x000e24000021f100 */
[----:B0-----:R-:W-:Y:S01]  /*6a00*/  PRMT R0, R4, 0x7610, R0 ;  /* 0x0000761004007816 */ /* 0x001fe20000000000 */
[----:B------:R-:W-:Y:S06]  /*6a10*/  BRA `(.L_x_38210) ;  /* 0x0000000800e47947 */ /* 0x000fec0003800000 */
.L_x_38213:
        /* <DEDUP_REMOVED lines=9> */
.L_x_38216:
[----:B------:R-:W2:Y:S02]  /*6ab0*/  LDG.E.U16 R2, desc[UR36][R2.64] ;  /* 0x0000002402027981 */ /* 0x000ea4000c1e1500 */
[----:B--2---:R-:W-:-:S06]  /*6ac0*/  HADD2.F32 R4, -RZ, R2.H0_H0 ;  /* 0x20000002ff047230 */ /* 0x004fcc0000004100 */
[----:B------:R-:W0:Y:S02]  /*6ad0*/  F2I.FTZ.TRUNC.NTZ R4, R4 ;  /* 0x0000000400047305 */ /* 0x000e24000021f100 */
[----:B0-----:R-:W-:Y:S01]  /*6ae0*/  PRMT R0, R4, 0x7610, R0 ;  /* 0x0000761004007816 */ /* 0x001fe20000000000 */
[----:B------:R-:W-:Y:S06]  /*6af0*/  BRA `(.L_x_38210) ;  /* 0x0000000800ac7947 */ /* 0x000fec0003800000 */
.L_x_38215:
[----:B------:R-:W2:Y:S02]  /*6b00*/  LDG.E.64 R2, desc[UR36][R2.64] ;  /* 0x0000002402027981 */ /* 0x000ea4000c1e1b00 */
[----:B--2---:R0:W1:Y:S01]  /*6b10*/  F2I.F64.TRUNC R0, R2 ;  /* 0x0000000200007311 */ /* 0x004062000030d100 */
[----:B------:R-:W-:Y:S05]  /*6b20*/  BRA `(.L_x_38210) ;  /* 0x0000000800a07947 */ /* 0x000fea0003800000 */
.L_x_38205:
        /* <DEDUP_REMOVED lines=12> */
.L_x_38219:
[----:B------:R-:W2:Y:S02]  /*6bf0*/  LDG.E.64 R2, desc[UR36][R2.64] ;  /* 0x0000002402027981 */ /* 0x000ea4000c1e1b00 */
[----:B--2---:R0:W1:Y:S01]  /*6c00*/  F2I.F64.TRUNC R0, R2 ;  /* 0x0000000200007311 */ /* 0x004062000030d100 */
[----:B------:R-:W-:Y:S05]  /*6c10*/  BRA `(.L_x_38210) ;  /* 0x0000000800647947 */ /* 0x000fea0003800000 */
.L_x_38218:
        /* <DEDUP_REMOVED lines=27> */
.L_x_38221:
        /* <DEDUP_REMOVED lines=14> */
.L_x_38220:
[----:B------:R-:W2:Y:S02]  /*6eb0*/  LDG.E.U16 R4, desc[UR36][R2.64] ;  /* 0x0000002402047981 */ /* 0x000ea4000c1e1500 */
[----:B--2---:R-:W-:-:S06]  /*6ec0*/  IMAD.U32 R4, R4, 0x10000, RZ ;  /* 0x0001000004047824 */ /* 0x004fcc00078e00ff */
[----:B------:R-:W0:Y:S02]  /*6ed0*/  F2I.FTZ.TRUNC.NTZ R4, R4 ;  /* 0x0000000400047305 */ /* 0x000e24000021f100 */
[----:B0-----:R-:W-:Y:S01]  /*6ee0*/  PRMT R0, R4, 0x7610, R0 ;  /* 0x0000761004007816 */ /* 0x001fe20000000000 */
[----:B------:R-:W-:Y:S06]  /*6ef0*/  BRA `(.L_x_38210) ;  /* 0x0000000400ac7947 */ /* 0x000fec0003800000 */
.L_x_38217:
        /* <DEDUP_REMOVED lines=10> */
.L_x_38224:
        /* <DEDUP_REMOVED lines=21> */
.L_x_38228:
[----:B------:R-:W-:Y:S05]  /*70f0*/  BSYNC.RECONVERGENT B1 ;  /* 0x0000000000017941 */ /* 0x000fea0003800200 */
.L_x_38227:
[----:B------:R-:W-:Y:S02]  /*7100*/  SHF.L.U32 R0, R0, 0x14, RZ ;  /* 0x0000001400007819 */ /* 0x000fe400000006ff */
[----:B------:R-:W-:-:S04]  /*7110*/  LEA R2, R2, 0x3b800000, 0x17 ;  /* 0x3b80000002027811 */ /* 0x000fc800078eb8ff */
[----:B------:R-:W-:-:S07]  /*7120*/  LOP3.LUT R4, R2, R0, R7, 0xfe, !PT ;  /* 0x0000000002047212 */ /* 0x000fce00078efe07 */
.L_x_38226:
[----:B------:R-:W-:Y:S05]  /*7130*/  BSYNC.RECONVERGENT B0 ;  /* 0x0000000000007941 */ /* 0x000fea0003800200 */
.L_x_38225:
[----:B------:R-:W0:Y:S02]  /*7140*/  F2I.FTZ.TRUNC.NTZ R4, R4 ;  /* 0x0000000400047305 */ /* 0x000e24000021f100 */
[----:B0-----:R-:W-:Y:S01]  /*7150*/  PRMT R0, R4, 0x7610, R0 ;  /* 0x0000761004007816 */ /* 0x001fe20000000000 */
[----:B------:R-:W-:Y:S06]  /*7160*/  BRA `(.L_x_38210) ;  /* 0x0000000400107947 */ /* 0x000fec0003800000 */
.L_x_38223:
        /* <DEDUP_REMOVED lines=21> */
.L_x_38232:
[----:B------:R-:W-:Y:S05]  /*72c0*/  BSYNC.RECONVERGENT B1 ;  /* 0x0000000000017941 */ /* 0x000fea0003800200 */
.L_x_38231:
[----:B------:R-:W-:Y:S01]  /*72d0*/  IMAD.SHL.U32 R0, R0, 0x200000, RZ ;  /* 0x0020000000007824 */ /* 0x000fe200078e00ff */
[----:B------:R-:W-:-:S04]  /*72e0*/  LEA R2, R2, 0x37800000, 0x17 ;  /* 0x3780000002027811 */ /* 0x000fc800078eb8ff */
[----:B------:R-:W-:-:S07]  /*72f0*/  LOP3.LUT R4, R2, R0, R7, 0xfe, !PT ;  /* 0x0000000002047212 */ /* 0x000fce00078efe07 */
.L_x_38230:
[----:B------:R-:W-:Y:S05]  /*7300*/  BSYNC.RECONVERGENT B0 ;  /* 0x0000000000007941 */ /* 0x000fea0003800200 */
.L_x_38229:
[----:B------:R-:W0:Y:S02]  /*7310*/  F2I.FTZ.TRUNC.NTZ R4, R4 ;  /* 0x0000000400047305 */ /* 0x000e24000021f100 */
[----:B0-----:R-:W-:Y:S01]  /*7320*/  PRMT R0, R4, 0x7610, R0 ;  /* 0x0000761004007816 */ /* 0x001fe20000000000 */
[----:B------:R-:W-:Y:S06]  /*7330*/  BRA `(.L_x_38210) ;  /* 0x00000000009c7947 */ /* 0x000fec0003800000 */
.L_x_38222:
        /* <DEDUP_REMOVED lines=14> */
.L_x_38236:
[----:B------:R-:W-:Y:S05]  /*7420*/  BSYNC.RECONVERGENT B0 ;  /* 0x0000000000007941 */ /* 0x000fea0003800200 */
.L_x_38235:
[----:B------:R-:W0:Y:S02]  /*7430*/  F2I.FTZ.TRUNC.NTZ R4, R4 ;  /* 0x0000000400047305 */ /* 0x000e24000021f100 */
[----:B0-----:R-:W-:Y:S01]  /*7440*/  PRMT R0, R4, 0x7610, R0 ;  /* 0x0000761004007816 */ /* 0x001fe20000000000 */
[----:B------:R-:W-:Y:S06]  /*7450*/  BRA `(.L_x_38210) ;  /* 0x0000000000547947 */ /* 0x000fec0003800000 */
.L_x_38209:
        /* <DEDUP_REMOVED lines=16> */
.L_x_38237:
[----:B------:R-:W-:Y:S01]  /*7560*/  PRMT R0, RZ, 0x7610, R0 ;  /* 0x00007610ff007816 */ /* 0x000fe20000000000 */
[----:B------:R-:W-:Y:S06]  /*7570*/  BRA `(.L_x_38210) ;  /* 0x00000000000c7947 */ /* 0x000fec0003800000 */
.L_x_38234:
[----:B------:R0:W5:Y:S01]  /*7580*/  LDG.E.U8 R0, desc[UR36][R2.64] ;  /* 0x0000002402007981 */ /* 0x000162000c1e1100 */
[----:B------:R-:W-:Y:S05]  /*7590*/  BRA `(.L_x_38210) ;  /* 0x0000000000047947 */ /* 0x000fea0003800000 */
.L_x_38233:
[----:B------:R0:W5:Y:S02]  /*75a0*/  LDG.E.U8 R0, desc[UR36][R2.64] ;  /* 0x0000002402007981 */ /* 0x000164000c1e1100 */
.L_x_38210:
        /* <DEDUP_REMOVED lines=22> */
.L_x_38241:
[----:B------:R0:W-:Y:S01]  /*7710*/  STG.E.U8 desc[UR36][R2.64], R9 ;  /* 0x0000000902007986 */ /* 0x0001e2000c101124 */
[----:B------:R-:W-:Y:S05]  /*7720*/  BRA `(.L_x_38243) ;  /* 0x0000000c004c7947 */ /* 0x000fea0003800000 */
.L_x_38240:
        /* <DEDUP_REMOVED lines=10> */
.L_x_38245:
[----:B------:R-:W-:-:S05]  /*77d0*/  PRMT R5, R9, 0x9910, RZ ;  /* 0x0000991009057816 */ /* 0x000fca00000000ff */
[----:B------:R0:W-:Y:S01]  /*77e0*/  STG.E desc[UR36][R2.64], R5 ;  /* 0x0000000502007986 */ /* 0x0001e2000c101924 */
[----:B------:R-:W-:Y:S05]  /*77f0*/  BRA `(.L_x_38243) ;  /* 0x0000000c00187947 */ /* 0x000fea0003800000 */
.L_x_38244:
[----:B------:R0:W-:Y:S01]  /*7800*/  STG.E.U16 desc[UR36][R2.64], R9 ;  /* 0x0000000902007986 */ /* 0x0001e2000c101524 */
[----:B------:R-:W-:Y:S05]  /*7810*/  BRA `(.L_x_38243) ;  /* 0x0000000c00107947 */ /* 0x000fea0003800000 */
.L_x_38239:
        /* <DEDUP_REMOVED lines=9> */
.L_x_38247:
[----:B------:R-:W0:Y:S02]  /*78b0*/  I2F.S16 R0, R9 ;  /* 0x0000000900007306 */ /* 0x000e240000101400 */
[----:B0-----:R-:W-:-:S05]  /*78c0*/  F2FP.F16.F32.PACK_AB R0, RZ, R0 ;  /* 0x00000000ff00723e */ /* 0x001fca00000000ff */
[----:B------:R0:W-:Y:S01]  /*78d0*/  STG.E.U16 desc[UR36][R2.64], R0 ;  /* 0x0000000002007986 */ /* 0x0001e2000c101524 */
[----:B------:R-:W-:Y:S05]  /*78e0*/  BRA `(.L_x_38243) ;  /* 0x0000000800dc7947 */ /* 0x000fea0003800000 */
.L_x_38246:
        /* <DEDUP_REMOVED lines=10> */
.L_x_38249:
[----:B------:R-:W0:Y:S02]  /*7990*/  I2F.S16 R9, R9 ;  /* 0x0000000900097306 */ /* 0x000e240000101400 */
[----:B0-----:R-:W-:-:S04]  /*79a0*/  F2FP.F16.F32.PACK_AB R5, RZ, R9 ;  /* 0x00000009ff05723e */ /* 0x001fc800000000ff */
[----:B------:R-:W-:-:S05]  /*79b0*/  PRMT R5, R5, 0x5410, RZ ;  /* 0x0000541005057816 */ /* 0x000fca00000000ff */
[----:B------:R0:W-:Y:S01]  /*79c0*/  STG.E desc[UR36][R2.64], R5 ;  /* 0x0000000502007986 */ /* 0x0001e2000c101924 */
[----:B------:R-:W-:Y:S05]  /*79d0*/  BRA `(.L_x_38243) ;  /* 0x0000000800a07947 */ /* 0x000fea0003800000 */
.L_x_38248:
[----:B------:R-:W0:Y:S02]  /*79e0*/  I2F.F64.S16 R4, R9 ;  /* 0x0000000900047312 */ /* 0x000e240000101c00 */
[----:B0-----:R0:W-:Y:S01]  /*79f0*/  STG.E.64 desc[UR36][R2.64], R4 ;  /* 0x0000000402007986 */ /* 0x0011e2000c101b24 */
[----:B------:R-:W-:Y:S05]  /*7a00*/  BRA `(.L_x_38243) ;  /* 0x0000000800947947 */ /* 0x000fea0003800000 */
.L_x_38238:
        /* <DEDUP_REMOVED lines=12> */
.L_x_38253:
        /* <DEDUP_REMOVED lines=18> */
.L_x_38256:
[----:B------:R-:W-:-:S04]  /*7bf0*/  SHF.R.U32.HI R5, RZ, 0x18, R5 ;  /* 0x00000018ff057819 */ /* 0x000fc80000011605 */
[----:B------:R-:W-:-:S07]  /*7c00*/  LOP3.LUT R0, R0, 0x80, R5, 0xf8, !PT ;  /* 0x0000008000007812 */ /* 0x000fce00078ef805 */
.L_x_38255:
[----:B------:R-:W-:Y:S05]  /*7c10*/  BSYNC.RECONVERGENT B0 ;  /* 0x0000000000007941 */ /* 0x000fea0003800200 */
.L_x_38254:
[----:B------:R3:W-:Y:S01]  /*7c20*/  STG.E.U8 desc[UR36][R2.64], R0 ;  /* 0x0000000002007986 */ /* 0x0007e2000c101124 */
[----:B------:R-:W-:Y:S05]  /*7c30*/  BRA `(.L_x_38243) ;  /* 0x0000000800087947 */ /* 0x000fea0003800000 */
.L_x_38252:
        /* <DEDUP_REMOVED lines=18> */
.L_x_38259:
[----:B------:R-:W-:-:S04]  /*7d60*/  SHF.R.U32.HI R5, RZ, 0x18, R5 ;  /* 0x00000018ff057819 */ /* 0x000fc80000011605 */
[----:B------:R-:W-:-:S07]  /*7d70*/  LOP3.LUT R0, R0, 0x80, R5, 0xf8, !PT ;  /* 0x0000008000007812 */ /* 0x000fce00078ef805 */
.L_x_38258:
[----:B------:R-:W-:Y:S05]  /*7d80*/  BSYNC.RECONVERGENT B0 ;  /* 0x0000000000007941 */ /* 0x000fea0003800200 */
.L_x_38257:
[----:B------:R0:W-:Y:S01]  /*7d90*/  STG.E.U8 desc[UR36][R2.64], R0 ;  /* 0x0000000002007986 */ /* 0x0001e2000c101124 */
[----:B------:R-:W-:Y:S05]  /*7da0*/  BRA `(.L_x_38243) ;  /* 0x0000000400ac7947 */ /* 0x000fea0003800000 */
.L_x_38251:
        /* <DEDUP_REMOVED lines=22> */
.L_x_38261:
[----:B------:R-:W-:-:S04]  /*7f10*/  PRMT R4, R9, 0x9910, RZ ;  /* 0x0000991009047816 */ /* 0x000fc800000000ff */
[----:B------:R-:W-:-:S05]  /*7f20*/  SHF.R.S32.HI R5, RZ, 0x1f, R4 ;  /* 0x0000001fff057819 */ /* 0x000fca0000011404 */
[----:B------:R1:W-:Y:S01]  /*7f30*/  STG.E.64 desc[UR36][R2.64], R4 ;  /* 0x0000000402007986 */ /* 0x0003e2000c101b24 */
[----:B------:R-:W-:Y:S05]  /*7f40*/  BRA `(.L_x_38243) ;  /* 0x0000000400447947 */ /* 0x000fea0003800000 */
.L_x_38260:
[----:B------:R-:W-:-:S05]  /*7f50*/  PRMT R5, R9, 0x9910, RZ ;  /* 0x0000991009057816 */ /* 0x000fca00000000ff */
[----:B------:R0:W-:Y:S01]  /*7f60*/  STG.E desc[UR36][R2.64], R5 ;  /* 0x0000000502007986 */ /* 0x0001e2000c101924 */
[----:B------:R-:W-:Y:S05]  /*7f70*/  BRA `(.L_x_38243) ;  /* 0x0000000400387947 */ /* 0x000fea0003800000 */
.L_x_38250:
        /* <DEDUP_REMOVED lines=11> */
.L_x_38263:
[----:B------:R-:W0:Y:S01]  /*8030*/  I2F.F64.S16 R4, R9 ;  /* 0x0000000900047312 */ /* 0x000e220000101c00 */
[----:B------:R-:W-:-:S05]  /*8040*/  CS2R R6, SRZ ;  /* 0x0000000000067805 */ /* 0x000fca000001ff00 */
[----:B0-----:R0:W-:Y:S01]  /*8050*/  STG.E.128 desc[UR36][R2.64], R4 ;  /* 0x0000000402007986 */ /* 0x0011e2000c101d24 */
[----:B------:R-:W-:Y:S05]  /*8060*/  BRA `(.L_x_38243) ;  /* 0x0000000000fc7947 */ /* 0x000fea0003800000 */
.L_x_38262:
[----:B------:R-:W-:-:S09]  /*8070*/  UISETP.NE.AND UP0, UPT, UR4, 0xf, UPT ;  /* 0x0000000f0400788c */ /* 0x000fd2000bf05270 */
[----:B------:R-:W-:Y:S05]  /*8080*/  BRA.U !UP0, `(.L_x_38264) ;  /* 0x0000000108e87547 */ /* 0x000fea000b800000 */
[----:B------:R-:W-:-:S09]  /*8090*/  UISETP.NE.AND UP0, UPT, UR4, 0x17, UPT ;  /* 0x000000170400788c */ /* 0x000fd2000bf05270 */
[----:B------:R-:W-:Y:S05]  /*80a0*/  BRA.U !UP0, `(.L_x_38265) ;  /* 0x0000000108907547 */ /* 0x000fea000b800000 */
[----:B------:R-:W-:-:S09]  /*80b0*/  UISETP.NE.AND UP0, UPT, UR4, 0x18, UPT ;  /* 0x000000180400788c */ /* 0x000fd2000bf05270 */
[----:B------:R-:W-:Y:S05]  /*80c0*/  BRA.U !UP0, `(.L_x_38266) ;  /* 0x0000000108447547 */ /* 0x000fea000b800000 */
.L_x_38242:
        /* <DEDUP_REMOVED lines=16> */
.L_x_38267:
[----:B------:R-:W-:Y:S05]  /*81d0*/  BRA `(.L_x_38243) ;  /* 0x0000000000a07947 */ /* 0x000fea0003800000 */
.L_x_38266:
        /* <DEDUP_REMOVED lines=13> */
.L_x_38269:
[----:B------:R-:W-:Y:S05]  /*82b0*/  BSYNC.RECONVERGENT B0 ;  /* 0x0000000000007941 */ /* 0x000fea0003800200 */
.L_x_38268:
[----:B------:R-:W-:-:S05]  /*82c0*/  LOP3.LUT R5, R0, 0x80, R5, 0xf8, !PT ;  /* 0x0000008000057812 */ /* 0x000fca00078ef805 */
[----:B------:R0:W-:Y:S01]  /*82d0*/  STG.E.U8 desc[UR36][R2.64], R5 ;  /* 0x0000000502007986 */ /* 0x0001e2000c101124 */
[----:B------:R-:W-:Y:S05]  /*82e0*/  BRA `(.L_x_38243) ;  /* 0x00000000005c7947 */ /* 0x000fea0003800000 */
.L_x_38265:
        /* <DEDUP_REMOVED lines=12> */
.L_x_38271:
[----:B------:R-:W-:Y:S01]  /*83b0*/  IMAD.MOV.U32 R0, RZ, RZ, 0x7f ;  /* 0x0000007fff007424 */ /* 0x000fe200078e00ff */
[----:B------:R-:W-:-:S04]  /*83c0*/  ISETP.GT.U32.AND P0, PT, R4, 0x7f800000, PT ;  /* 0x7f8000000400780c */ /* 0x000fc80003f04070 */
[----:B------:R-:W-:-:S09]  /*83d0*/  SEL R0, R0, 0x7c, P0 ;  /* 0x0000007c00007807 */ /* 0x000fd20000000000 */
.L_x_38272:
[----:B------:R-:W-:Y:S05]  /*83e0*/  BSYNC.RECONVERGENT B0 ;  /* 0x0000000000007941 */ /* 0x000fea0003800200 */
.L_x_38270:
[----:B------:R-:W-:-:S04]  /*83f0*/  SHF.R.U32.HI R5, RZ, 0x18, R5 ;  /* 0x00000018ff057819 */ /* 0x000fc80000011605 */
[----:B------:R-:W-:-:S05]  /*8400*/  LOP3.LUT R5, R0, 0x80, R5, 0xf8, !PT ;  /* 0x0000008000057812 */ /* 0x000fca00078ef805 */
[----:B------:R0:W-:Y:S01]  /*8410*/  STG.E.U8 desc[UR36][R2.64], R5 ;  /* 0x0000000502007986 */ /* 0x0001e2000c101124 */
[----:B------:R-:W-:Y:S05]  /*8420*/  BRA `(.L_x_38243) ;  /* 0x00000000000c7947 */ /* 0x000fea0003800000 */
.L_x_38264:
[----:B------:R-:W0:Y:S02]  /*8430*/  I2F.S16 R0, R9 ;  /* 0x0000000900007306 */ /* 0x000e240000101400 */
[----:B0-----:R-:W-:-:S05]  /*8440*/  F2FP.BF16.F32.PACK_AB R0, RZ, R0 ;  /* 0x00000000ff00723e */ /* 0x001fca00000010ff */
[----:B------:R0:W-:Y:S02]  /*8450*/  STG.E.U16 desc[UR36][R2.64], R0 ;  /* 0x0000000002007986 */ /* 0x0001e4000c101524 */
.L_x_38243:
[----:B------:R-:W-:-:S07]  /*8460*/  VIADD R17, R17, 0x80 ;  /* 0x0000008011117836 */ /* 0x000fce0000000000 */
.L_x_38170:
[----:B------:R-:W-:Y:S05]  /*8470*/  BSYNC.RECONVERGENT B6 ;  /* 0x0000000000067941 */ /* 0x000fea0003800200 */
.L_x_38169:
        /* <DEDUP_REMOVED lines=358> */
.L_x_38275:
        /* <DEDUP_REMOVED lines=16> */
.L_x_38279:
[----:B------:R4:W5:Y:S01]  /*9be0*/  LDG.E.U8 R19, desc[UR36][R2.64] ;  /* 0x0000002402137981 */ /* 0x000962000c1e1100 */
[----:B------:R-:W-:Y:S05]  /*9bf0*/  BRA `(.L_x_38281) ;  /* 0x0000000c004c7947 */ /* 0x000fea0003800000 */
.L_x_38278:
        /* <DEDUP_REMOVED lines=8> */
.L_x_38283:
[----:B------:R2:W5:Y:S01]  /*9c80*/  LDG.E.U8 R19, desc[UR36][R2.64] ;  /* 0x0000002402137981 */ /* 0x000562000c1e1100 */
[----:B------:R-:W-:Y:S05]  /*9c90*/  BRA `(.L_x_38281) ;  /* 0x0000000c00247947 */ /* 0x000fea0003800000 */
.L_x_38282:
[----:B------:R0:W5:Y:S01]  /*9ca0*/  LDG.E.U16 R19, desc[UR36][R2.64] ;  /* 0x0000002402137981 */ /* 0x000162000c1e1500 */
[----:B------:R-:W-:Y:S05]  /*9cb0*/  BRA `(.L_x_38281) ;  /* 0x0000000c001c7947 */ /* 0x000fea0003800000 */
.L_x_38277:
        /* <DEDUP_REMOVED lines=9> */
.L_x_38285:
[----:B------:R-:W2:Y:S02]  /*9d50*/  LDG.E.U16 R0, desc[UR36][R2.64] ;  /* 0x0000002402007981 */ /* 0x000ea4000c1e1500 */
[----:B--2---:R-:W-:-:S06]  /*9d60*/  HADD2.F32 R0, -RZ, R0.H0_H0 ;  /* 0x20000000ff007230 */ /* 0x004fcc0000004100 */
[----:B------:R-:W0:Y:S02]  /*9d70*/  F2I.FTZ.TRUNC.NTZ R0, R0 ;  /* 0x0000000000007305 */ /* 0x000e24000021f100 */
[----:B0-----:R-:W-:Y:S01]  /*9d80*/  PRMT R19, R0, 0x7610, R19 ;  /* 0x0000761000137816 */ /* 0x001fe20000000013 */
[----:B------:R-:W-:Y:S06]  /*9d90*/  BRA `(.L_x_38281) ;  /* 0x0000000800e47947 */ /* 0x000fec0003800000 */
.L_x_38284:
        /* <DEDUP_REMOVED lines=9> */
.L_x_38287:
[----:B------:R-:W2:Y:S02]  /*9e30*/  LDG.E.U16 R2, desc[UR36][R2.64] ;  /* 0x0000002402027981 */ /* 0x000ea4000c1e1500 */
[----:B--2---:R-:W-:-:S06]  /*9e40*/  HADD2.F32 R0, -RZ, R2.H0_H0 ;  /* 0x20000002ff007230 */ /* 0x004fcc0000004100 */
[----:B------:R-:W0:Y:S02]  /*9e50*/  F2I.FTZ.TRUNC.NTZ R0, R0 ;  /* 0x0000000000007305 */ /* 0x000e24000021f100 */
[----:B0-----:R-:W-:Y:S01]  /*9e60*/  PRMT R19, R0, 0x7610, R19 ;  /* 0x0000761000137816 */ /* 0x001fe20000000013 */
[----:B------:R-:W-:Y:S06]  /*9e70*/  BRA `(.L_x_38281) ;  /* 0x0000000800ac7947 */ /* 0x000fec0003800000 */
.L_x_38286:
[----:B------:R-:W2:Y:S02]  /*9e80*/  LDG.E.64 R2, desc[UR36][R2.64] ;  /* 0x0000002402027981 */ /* 0x000ea4000c1e1b00 */
[----:B--2---:R0:W1:Y:S01]  /*9e90*/  F2I.F64.TRUNC R19, R2 ;  /* 0x0000000200137311 */ /* 0x004062000030d100 */
[----:B------:R-:W-:Y:S05]  /*9ea0*/  BRA `(.L_x_38281) ;  /* 0x0000000800a07947 */ /* 0x000fea0003800000 */
.L_x_38276:
        /* <DEDUP_REMOVED lines=12> */
.L_x_38290:
[----:B------:R-:W2:Y:S02]  /*9f70*/  LDG.E.64 R2, desc[UR36][R2.64] ;  /* 0x0000002402027981 */ /* 0x000ea4000c1e1b00 */
[----:B--2---:R0:W1:Y:S01]  /*9f80*/  F2I.F64.TRUNC R19, R2 ;  /* 0x0000000200137311 */ /* 0x004062000030d100 */
[----:B------:R-:W-:Y:S05]  /*9f90*/  BRA `(.L_x_38281) ;  /* 0x0000000800647947 */ /* 0x000fea0003800000 */
.L_x_38289:
        /* <DEDUP_REMOVED lines=27> */
.L_x_38292:
        /* <DEDUP_REMOVED lines=14> */
.L_x_38291:
[----:B------:R-:W2:Y:S02]  /*a230*/  LDG.E.U16 R0, desc[UR36][R2.64] ;  /* 0x0000002402007981 */ /* 0x000ea4000c1e1500 */
[----:B--2---:R-:W-:-:S06]  /*a240*/  IMAD.U32 R0, R0, 0x10000, RZ ;  /* 0x0001000000007824 */ /* 0x004fcc00078e00ff */
[----:B------:R-:W0:Y:S02]  /*a250*/  F2I.FTZ.TRUNC.NTZ R0, R0 ;  /* 0x0000000000007305 */ /* 0x000e24000021f100 */
[----:B0-----:R-:W-:Y:S01]  /*a260*/  PRMT R19, R0, 0x7610, R19 ;  /* 0x0000761000137816 */ /* 0x001fe20000000013 */
[----:B------:R-:W-:Y:S06]  /*a270*/  BRA `(.L_x_38281) ;  /* 0x0000000400ac7947 */ /* 0x000fec0003800000 */
.L_x_38288:
        /* <DEDUP_REMOVED lines=10> */
.L_x_38295:
        /* <DEDUP_REMOVED lines=21> */
.L_x_38299:
[----:B------:R-:W-:Y:S05]  /*a470*/  BSYNC.RECONVERGENT B1 ;  /* 0x0000000000017941 */ /* 0x000fea0003800200 */
.L_x_38298:
[----:B------:R-:W-:Y:S02]  /*a480*/  SHF.L.U32 R0, R0, 0x14, RZ ;  /* 0x0000001400007819 */ /* 0x000fe400000006ff */
[----:B------:R-:W-:-:S04]  /*a490*/  LEA R2, R2, 0x3b800000, 0x17 ;  /* 0x3b80000002027811 */ /* 0x000fc800078eb8ff */
[----:B------:R-:W-:-:S07]  /*a4a0*/  LOP3.LUT R0, R2, R0, R7, 0xfe, !PT ;  /* 0x0000000002007212 */ /* 0x000fce00078efe07 */
.L_x_38297:
[----:B------:R-:W-:Y:S05]  /*a4b0*/  BSYNC.RECONVERGENT B0 ;  /* 0x0000000000007941 */ /* 0x000fea0003800200 */
.L_x_38296:
[----:B------:R-:W0:Y:S02]  /*a4c0*/  F2I.FTZ.TRUNC.NTZ R0, R0 ;  /* 0x0000000000007305 */ /* 0x000e24000021f100 */
[----:B0-----:R-:W-:Y:S01]  /*a4d0*/  PRMT R19, R0, 0x7610, R19 ;  /* 0x0000761000137816 */ /* 0x001fe20000000013 */
[----:B------:R-:W-:Y:S06]  /*a4e0*/  BRA `(.L_x_38281) ;  /* 0x0000000400107947 */ /* 0x000fec0003800000 */
.L_x_38294:
        /* <DEDUP_REMOVED lines=21> */
.L_x_38303:
[----:B------:R-:W-:Y:S05]  /*a640*/  BSYNC.RECONVERGENT B1 ;  /* 0x0000000000017941 */ /* 0x000fea0003800200 */
.L_x_38302:
[----:B------:R-:W-:Y:S01]  /*a650*/  IMAD.SHL.U32 R0, R0, 0x200000, RZ ;  /* 0x0020000000007824 */ /* 0x000fe200078e00ff */
[----:B------:R-:W-:-:S04]  /*a660*/  LEA R2, R2, 0x37800000, 0x17 ;  /* 0x3780000002027811 */ /* 0x000fc800078eb8ff */
[----:B------:R-:W-:-:S07]  /*a670*/  LOP3.LUT R0, R2, R0, R7, 0xfe, !PT ;  /* 0x0000000002007212 */ /* 0x000fce00078efe07 */
.L_x_38301:
[----:B------:R-:W-:Y:S05]  /*a680*/  BSYNC.RECONVERGENT B0 ;  /* 0x0000000000007941 */ /* 0x000fea0003800200 */
.L_x_38300:
[----:B------:R-:W0:Y:S02]  /*a690*/  F2I.FTZ.TRUNC.NTZ R0, R0 ;  /* 0x0000000000007305 */ /* 0x000e24000021f100 */
[----:B0-----:R-:W-:Y:S01]  /*a6a0*/  PRMT R19, R0, 0x7610, R19 ;  /* 0x0000761000137816 */ /* 0x001fe20000000013 */
[----:B------:R-:W-:Y:S06]  /*a6b0*/  BRA `(.L_x_38281) ;  /* 0x00000000009c7947 */ /* 0x000fec0003800000 */
.L_x_38293:
        /* <DEDUP_REMOVED lines=14> */
.L_x_38307:
[----:B------:R-:W-:Y:S05]  /*a7a0*/  BSYNC.RECONVERGENT B0 ;  /* 0x0000000000007941 */ /* 0x000fea0003800200 */
.L_x_38306:
[----:B------:R-:W0:Y:S02]  /*a7b0*/  F2I.FTZ.TRUNC.NTZ R0, R0 ;  /* 0x0000000000007305 */ /* 0x000e24000021f100 */
[----:B0-----:R-:W-:Y:S01]  /*a7c0*/  PRMT R19, R0, 0x7610, R19 ;  /* 0x0000761000137816 */ /* 0x001fe20000000013 */
[----:B------:R-:W-:Y:S06]  /*a7d0*/  BRA `(.L_x_38281) ;  /* 0x0000000000547947 */ /* 0x000fec0003800000 */
.L_x_38280:
        /* <DEDUP_REMOVED lines=16> */
.L_x_38308:
[----:B------:R-:W-:Y:S01]  /*a8e0*/  PRMT R19, RZ, 0x7610, R19 ;  /* 0x00007610ff137816 */ /* 0x000fe20000000013 */
[----:B------:R-:W-:Y:S06]  /*a8f0*/  BRA `(.L_x_38281) ;  /* 0x00000000000c7947 */ /* 0x000fec0003800000 */
.L_x_38305:
[----:B------:R0:W5:Y:S01]  /*a900*/  LDG.E.U8 R19, desc[UR36][R2.64] ;  /* 0x0000002402137981 */ /* 0x000162000c1e1100 */
[----:B------:R-:W-:Y:S05]  /*a910*/  BRA `(.L_x_38281) ;  /* 0x0000000000047947 */ /* 0x000fea0003800000 */
.L_x_38304:
[----:B------:R0:W5:Y:S02]  /*a920*/  LDG.E.U8 R19, desc[UR36][R2.64] ;  /* 0x0000002402137981 */ /* 0x000164000c1e1100 */
.L_x_38281:
        /* <DEDUP_REMOVED lines=16> */
.L_x_38312:
[----:B------:R0:W5:Y:S01]  /*aa30*/  LDG.E.U8 R0, desc[UR36][R2.64] ;  /* 0x0000002402007981 */ /* 0x000162000c1e1100 */
[----:B------:R-:W-:Y:S05]  /*aa40*/  BRA `(.L_x_38314) ;  /* 0x0000000c004c7947 */ /* 0x000fea0003800000 */
.L_x_38311:
        /* <DEDUP_REMOVED lines=8> */
.L_x_38316:
[----:B------:R0:W5:Y:S01]  /*aad0*/  LDG.E.U8 R0, desc[UR36][R2.64] ;  /* 0x0000002402007981 */ /* 0x000162000c1e1100 */
[----:B------:R-:W-:Y:S05]  /*aae0*/  BRA `(.L_x_38314) ;  /* 0x0000000c00247947 */ /* 0x000fea0003800000 */
.L_x_38315:
[----:B------:R0:W5:Y:S01]  /*aaf0*/  LDG.E.U16 R0, desc[UR36][R2.64] ;  /* 0x0000002402007981 */ /* 0x000162000c1e1500 */
[----:B------:R-:W-:Y:S05]  /*ab00*/  BRA `(.L_x_38314) ;  /* 0x0000000c001c7947 */ /* 0x000fea0003800000 */
.L_x_38310:
        /* <DEDUP_REMOVED lines=9> */
.L_x_38318:
[----:B------:R-:W2:Y:S02]  /*aba0*/  LDG.E.U16 R4, desc[UR36][R2.64] ;  /* 0x0000002402047981 */ /* 0x000ea4000c1e1500 */
[----:B--2---:R-:W-:-:S06]  /*abb0*/  HADD2.F32 R4, -RZ, R4.H0_H0 ;  /* 0x20000004ff047230 */ /* 0x004fcc0000004100 */
[----:B------:R-:W0:Y:S02]  /*abc0*/  F2I.FTZ.TRUNC.NTZ R4, R4 ;  /* 0x0000000400047305 */ /* 0x000e24000021f100 */
[----:B0-----:R-:W-:Y:S01]  /*abd0*/  PRMT R0, R4, 0x7610, R0 ;  /* 0x0000761004007816 */ /* 0x001fe20000000000 */
[----:B------:R-:W-:Y:S06]  /*abe0*/  BRA `(.L_x_38314) ;  /* 0x0000000800e47947 */ /* 0x000fec0003800000 */
.L_x_38317:
        /* <DEDUP_REMOVED lines=9> */
.L_x_38320:
[----:B------:R-:W2:Y:S02]  /*ac80*/  LDG.E.U16 R2, desc[UR36][R2.64] ;  /* 0x0000002402027981 */ /* 0x000ea4000c1e1500 */
[----:B--2---:R-:W-:-:S06]  /*ac90*/  HADD2.F32 R4, -RZ, R2.H0_H0 ;  /* 0x20000002ff047230 */ /* 0x004fcc0000004100 */
[----:B------:R-:W0:Y:S02]  /*aca0*/  F2I.FTZ.TRUNC.NTZ R4, R4 ;  /* 0x0000000400047305 */ /* 0x000e24000021f100 */
[----:B0-----:R-:W-:Y:S01]  /*acb0*/  PRMT R0, R4, 0x7610, R0 ;  /* 0x0000761004007816 */ /* 0x001fe20000000000 */
[----:B------:R-:W-:Y:S06]  /*acc0*/  BRA `(.L_x_38314) ;  /* 0x0000000800ac7947 */ /* 0x000fec0003800000 */
.L_x_38319:
[----:B------:R-:W2:Y:S02]  /*acd0*/  LDG.E.64 R2, desc[UR36][R2.64] ;  /* 0x0000002402027981 */ /* 0x000ea4000c1e1b00 */
[----:B--2---:R4:W0:Y:S01]  /*ace0*/  F2I.F64.TRUNC R0, R2 ;  /* 0x0000000200007311 */ /* 0x004822000030d100 */
[----:B------:R-:W-:Y:S05]  /*acf0*/  BRA `(.L_x_38314) ;  /* 0x0000000800a07947 */ /* 0x000fea0003800000 */
.L_x_38309:
        /* <DEDUP_REMOVED lines=12> */
.L_x_38323:
[----:B------:R-:W2:Y:S02]  /*adc0*/  LDG.E.64 R2, desc[UR36][R2.64] ;  /* 0x0000002402027981 */ /* 0x000ea4000c1e1b00 */
[----:B--2---:R0:W1:Y:S01]  /*add0*/  F2I.F64.TRUNC R0, R2 ;  /* 0x0000000200007311 */ /* 0x004062000030d100 */
[----:B------:R-:W-:Y:S05]  /*ade0*/  BRA `(.L_x_38314) ;  /* 0x0000000800647947 */ /* 0x000fea0003800000 */
.L_x_38322:
        /* <DEDUP_REMOVED lines=27> */
.L_x_38325:
        /* <DEDUP_REMOVED lines=14> */
.L_x_38324:
[----:B------:R-:W2:Y:S02]  /*b080*/  LDG.E.U16 R4, desc[UR36][R2.64] ;  /* 0x0000002402047981 */ /* 0x000ea4000c1e1500 */
[----:B--2---:R-:W-:-:S06]  /*b090*/  SHF.L.U32 R4, R4, 0x10, RZ ;  /* 0x0000001004047819 */ /* 0x004fcc00000006ff */
[----:B------:R-:W0:Y:S02]  /*b0a0*/  F2I.FTZ.TRUNC.NTZ R4, R4 ;  /* 0x0000000400047305 */ /* 0x000e24000021f100 */
[----:B0-----:R-:W-:Y:S01]  /*b0b0*/  PRMT R0, R4, 0x7610, R0 ;  /* 0x0000761004007816 */ /* 0x001fe20000000000 */
[----:B------:R-:W-:Y:S06]  /*b0c0*/  BRA `(.L_x_38314) ;  /* 0x0000000400ac7947 */ /* 0x000fec0003800000 */
.L_x_38321:
        /* <DEDUP_REMOVED lines=10> */
.L_x_38328:
        /* <DEDUP_REMOVED lines=21> */
.L_x_38332:
[----:B------:R-:W-:Y:S05]  /*b2c0*/  BSYNC.RECONVERGENT B1 ;  /* 0x0000000000017941 */ /* 0x000fea0003800200 */
.L_x_38331:
[----:B------:R-:W-:Y:S01]  /*b2d0*/  IMAD.SHL.U32 R0, R0, 0x100000, RZ ;  /* 0x0010000000007824 */ /* 0x000fe200078e00ff */
[----:B------:R-:W-:-:S04]  /*b2e0*/  LEA R2, R2, 0x3b800000, 0x17 ;  /* 0x3b80000002027811 */ /* 0x000fc800078eb8ff */
[----:B------:R-:W-:-:S07]  /*b2f0*/  LOP3.LUT R4, R2, R0, R7, 0xfe, !PT ;  /* 0x0000000002047212 */ /* 0x000fce00078efe07 */
.L_x_38330:
[----:B------:R-:W-:Y:S05]  /*b300*/  BSYNC.RECONVERGENT B0 ;  /* 0x0000000000007941 */ /* 0x000fea0003800200 */
.L_x_38329:
[----:B------:R-:W0:Y:S02]  /*b310*/  F2I.FTZ.TRUNC.NTZ R4, R4 ;  /* 0x0000000400047305 */ /* 0x000e24000021f100 */
[----:B0-----:R-:W-:Y:S01]  /*b320*/  PRMT R0, R4, 0x7610, R0 ;  /* 0x0000761004007816 */ /* 0x001fe20000000000 */
[----:B------:R-:W-:Y:S06]  /*b330*/  BRA `(.L_x_38314) ;  /* 0x0000000400107947 */ /* 0x000fec0003800000 */
.L_x_38327:
        /* <DEDUP_REMOVED lines=21> */
.L_x_38336:
[----:B------:R-:W-:Y:S05]  /*b490*/  BSYNC.RECONVERGENT B1 ;  /* 0x0000000000017941 */ /* 0x000fea0003800200 */
.L_x_38335:
[----:B------:R-:W-:Y:S01]  /*b4a0*/  IMAD.SHL.U32 R0, R0, 0x200000, RZ ;  /* 0x0020000000007824 */ /* 0x000fe200078e00ff */
[----:B------:R-:W-:-:S04]  /*b4b0*/  LEA R2, R2, 0x37800000, 0x17 ;  /* 0x3780000002027811 */ /* 0x000fc800078eb8ff */
[----:B------:R-:W-:-:S07]  /*b4c0*/  LOP3.LUT R4, R2, R0, R7, 0xfe, !PT ;  /* 0x0000000002047212 */ /* 0x000fce00078efe07 */
.L_x_38334:
[----:B------:R-:W-:Y:S05]  /*b4d0*/  BSYNC.RECONVERGENT B0 ;  /* 0x0000000000007941 */ /* 0x000fea0003800200 */
.L_x_38333:
[----:B------:R-:W0:Y:S02]  /*b4e0*/  F2I.FTZ.TRUNC.NTZ R4, R4 ;  /* 0x0000000400047305 */ /* 0x000e24000021f100 */
[----:B0-----:R-:W-:Y:S01]  /*b4f0*/  PRMT R0, R4, 0x7610, R0 ;  /* 0x0000761004007816 */ /* 0x001fe20000000000 */
[----:B------:R-:W-:Y:S06]  /*b500*/  BRA `(.L_x_38314) ;  /* 0x00000000009c7947 */ /* 0x000fec0003800000 */
.L_x_38326:
        /* <DEDUP_REMOVED lines=14> */
.L_x_38340:
[----:B------:R-:W-:Y:S05]  /*b5f0*/  BSYNC.RECONVERGENT B0 ;  /* 0x0000000000007941 */ /* 0x000fea0003800200 */
.L_x_38339:
[----:B------:R-:W0:Y:S02]  /*b600*/  F2I.FTZ.TRUNC.NTZ R4, R4 ;  /* 0x0000000400047305 */ /* 0x000e24000021f100 */
[----:B0-----:R-:W-:Y:S01]  /*b610*/  PRMT R0, R4, 0x7610, R0 ;  /* 0x0000761004007816 */ /* 0x001fe20000000000 */
[----:B------:R-:W-:Y:S06]  /*b620*/  BRA `(.L_x_38314) ;  /* 0x0000000000547947 */ /* 0x000fec0003800000 */
.L_x_38313:
        /* <DEDUP_REMOVED lines=16> */
.L_x_38341:
[----:B------:R-:W-:Y:S01]  /*b730*/  PRMT R0, RZ, 0x7610, R0 ;  /* 0x00007610ff007816 */ /* 0x000fe20000000000 */
[----:B------:R-:W-:Y:S06]  /*b740*/  BRA `(.L_x_38314) ;  /* 0x00000000000c7947 */ /* 0x000fec0003800000 */
.L_x_38338:
[----:B------:R0:W5:Y:S01]  /*b750*/  LDG.E.U8 R0, desc[UR36][R2.64] ;  /* 0x0000002402007981 */ /* 0x000162000c1e1100 */
[----:B------:R-:W-:Y:S05]  /*b760*/  BRA `(.L_x_38314) ;  /* 0x0000000000047947 */ /* 0x000fea0003800000 */
.L_x_38337:
[----:B------:R0:W5:Y:S02]  /*b770*/  LDG.E.U8 R0, desc[UR36][R2.64] ;  /* 0x0000002402007981 */ /* 0x000164000c1e1100 */
.L_x_38314:
[----:B------:R-:W2:Y:S01]  /*b780*/  LDCU.64 UR6, c[0x0][0x5e8] ;  /* 0x0000bd00ff0677ac */ /* 0x000ea20008000a00 */
[----:B01-3-5:R-:W-:Y:S02]  /*b790*/  PRMT R0, R0, 0x8880, RZ ;  /* 0x0000888000007816 */ /* 0x02bfe400000000ff */
[----:B------:R-:W-:Y:S01]  /*b7a0*/  PRMT R4, R19, 0x8880, RZ ;  /* 0x0000888013047816 */ /* 0x000fe200000000ff */
[----:B------:R-:W-:Y:S01]  /*b7b0*/  UPRMT UR4, UR43, 0x9910, URZ ;  /* 0x000099102b047896 */ /* 0x000fe200080000ff */
[----:B------:R-:W-:Y:S02]  /*b7c0*/  PRMT R0, R0, 0x7710, RZ ;  /* 0x0000771000007816 */ /* 0x000fe400000000ff */
[----:B------:R-:W-:Y:S01]  /*b7d0*/  PRMT R4, R4, 0x7710, RZ ;  /* 0x0000771004047816 */ /* 0x000fe200000000ff */
[----:B------:R-:W-:-:S03]  /*b7e0*/  UISETP.GT.AND UP0, UPT, UR4, 0x9, UPT ;  /* 0x000000090400788c */ /* 0x000fc6000bf04270 */
[----:B------:R-:W-:-:S04]  /*b7f0*/  VIMNMX.S16x2 R0, PT, PT, R4, R0, !PT ;  /* 0x0000000004007248 */ /* 0x000fc80007fe0300 */
        /* <DEDUP_REMOVED lines=14> */
.L_x_38345:
[----:B------:R0:W-:Y:S01]  /*b8e0*/  STG.E.U8 desc[UR36][R2.64], R9 ;  /* 0x0000000902007986 */ /* 0x0001e2000c101124 */
[----:B------:R-:W-:Y:S05]  /*b8f0*/  BRA `(.L_x_38347) ;  /* 0x0000000c004c7947 */ /* 0x000fea0003800000 */
.L_x_38344:
        /* <DEDUP_REMOVED lines=10> */
.L_x_38349:
[----:B------:R-:W-:-:S05]  /*b9a0*/  PRMT R5, R9, 0x9910, RZ ;  /* 0x0000991009057816 */ /* 0x000fca00000000ff */
[----:B------:R0:W-:Y:S01]  /*b9b0*/  STG.E desc[UR36][R2.64], R5 ;  /* 0x0000000502007986 */ /* 0x0001e2000c101924 */
[----:B------:R-:W-:Y:S05]  /*b9c0*/  BRA `(.L_x_38347) ;  /* 0x0000000c00187947 */ /* 0x000fea0003800000 */
.L_x_38348:
[----:B------:R0:W-:Y:S01]  /*b9d0*/  STG.E.U16 desc[UR36][R2.64], R9 ;  /* 0x0000000902007986 */ /* 0x0001e2000c101524 */
[----:B------:R-:W-:Y:S05]  /*b9e0*/  BRA `(.L_x_38347) ;  /* 0x0000000c00107947 */ /* 0x000fea0003800000 */
.L_x_38343:
        /* <DEDUP_REMOVED lines=9> */
.L_x_38351:
[----:B------:R-:W0:Y:S02]  /*ba80*/  I2F.S16 R0, R9 ;  /* 0x0000000900007306 */ /* 0x000e240000101400 */
[----:B0-----:R-:W-:-:S05]  /*ba90*/  F2FP.F16.F32.PACK_AB R0, RZ, R0 ;  /* 0x00000000ff00723e */ /* 0x001fca00000000ff */
[----:B------:R0:W-:Y:S01]  /*baa0*/  STG.E.U16 desc[UR36][R2.64], R0 ;  /* 0x0000000002007986 */ /* 0x0001e2000c101524 */
[----:B------:R-:W-:Y:S05]  /*bab0*/  BRA `(.L_x_38347) ;  /* 0x0000000800dc7947 */ /* 0x000fea0003800000 */
.L_x_38350:
        /* <DEDUP_REMOVED lines=10> */
.L_x_38353:
[----:B------:R-:W0:Y:S02]  /*bb60*/  I2F.S16 R9, R9 ;  /* 0x0000000900097306 */ /* 0x000e240000101400 */
[----:B0-----:R-:W-:-:S04]  /*bb70*/  F2FP.F16.F32.PACK_AB R5, RZ, R9 ;  /* 0x00000009ff05723e */ /* 0x001fc800000000ff */
[----:B------:R-:W-:-:S05]  /*bb80*/  PRMT R5, R5, 0x5410, RZ ;  /* 0x0000541005057816 */ /* 0x000fca00000000ff */
[----:B------:R0:W-:Y:S01]  /*bb90*/  STG.E desc[UR36][R2.64], R5 ;  /* 0x0000000502007986 */ /* 0x0001e2000c101924 */
[----:B------:R-:W-:Y:S05]  /*bba0*/  BRA `(.L_x_38347) ;  /* 0x0000000800a07947 */ /* 0x000fea0003800000 */
.L_x_38352:
[----:B------:R-:W0:Y:S02]  /*bbb0*/  I2F.F64.S16 R4, R9 ;  /* 0x0000000900047312 */ /* 0x000e240000101c00 */
[----:B0-----:R0:W-:Y:S01]  /*bbc0*/  STG.E.64 desc[UR36][R2.64], R4 ;  /* 0x0000000402007986 */ /* 0x0011e2000c101b24 */
[----:B------:R-:W-:Y:S05]  /*bbd0*/  BRA `(.L_x_38347) ;  /* 0x0000000800947947 */ /* 0x000fea0003800000 */
.L_x_38342:
        /* <DEDUP_REMOVED lines=12> */
.L_x_38357:
        /* <DEDUP_REMOVED lines=18> */
.L_x_38360:
[----:B------:R-:W-:-:S04]  /*bdc0*/  SHF.R.U32.HI R5, RZ, 0x18, R5 ;  /* 0x00000018ff057819 */ /* 0x000fc80000011605 */
[----:B------:R-:W-:-:S07]  /*bdd0*/  LOP3.LUT R0, R0, 0x80, R5, 0xf8, !PT ;  /* 0x0000008000007812 */ /* 0x000fce00078ef805 */
.L_x_38359:
[----:B------:R-:W-:Y:S05]  /*bde0*/  BSYNC.RECONVERGENT B0 ;  /* 0x0000000000007941 */ /* 0x000fea0003800200 */
.L_x_38358:
[----:B------:R0:W-:Y:S01]  /*bdf0*/  STG.E.U8 desc[UR36][R2.64], R0 ;  /* 0x0000000002007986 */ /* 0x0001e2000c101124 */
[----:B------:R-:W-:Y:S05]  /*be00*/  BRA `(.L_x_38347) ;  /* 0x0000000800087947 */ /* 0x000fea0003800000 */
.L_x_38356:
        /* <DEDUP_REMOVED lines=18> */
.L_x_38363:
[----:B------:R-:W-:-:S04]  /*bf30*/  SHF.R.U32.HI R5, RZ, 0x18, R5 ;  /* 0x00000018ff057819 */ /* 0x000fc80000011605 */
[----:B------:R-:W-:-:S07]  /*bf40*/  LOP3.LUT R0, R0, 0x80, R5, 0xf8, !PT ;  /* 0x0000008000007812 */ /* 0x000fce00078ef805 */
.L_x_38362:
[----:B------:R-:W-:Y:S05]  /*bf50*/  BSYNC.RECONVERGENT B0 ;  /* 0x0000000000007941 */ /* 0x000fea0003800200 */
.L_x_38361:
[----:B------:R0:W-:Y:S01]  /*bf60*/  STG.E.U8 desc[UR36][R2.64], R0 ;  /* 0x0000000002007986 */ /* 0x0001e2000c101124 */
[----:B------:R-:W-:Y:S05]  /*bf70*/  BRA `(.L_x_38347) ;  /* 0x0000000400ac7947 */ /* 0x000fea0003800000 */
.L_x_38355:
        /* <DEDUP_REMOVED lines=22> */
.L_x_38365:
[----:B------:R-:W-:-:S04]  /*c0e0*/  PRMT R4, R9, 0x9910, RZ ;  /* 0x0000991009047816 */ /* 0x000fc800000000ff */
[----:B------:R-:W-:-:S05]  /*c0f0*/  SHF.R.S32.HI R5, RZ, 0x1f, R4 ;  /* 0x0000001fff057819 */ /* 0x000fca0000011404 */
[----:B------:R0:W-:Y:S01]  /*c100*/  STG.E.64 desc[UR36][R2.64], R4 ;  /* 0x0000000402007986 */ /* 0x0001e2000c101b24 */
[----:B------:R-:W-:Y:S05]  /*c110*/  BRA `(.L_x_38347) ;  /* 0x0000000400447947 */ /* 0x000fea0003800000 */
.L_x_38364:
[----:B------:R-:W-:-:S05]  /*c120*/  PRMT R5, R9, 0x9910, RZ ;  /* 0x0000991009057816 */ /* 0x000fca00000000ff */
[----:B------:R0:W-:Y:S01]  /*c130*/  STG.E desc[UR36][R2.64], R5 ;  /* 0x0000000502007986 */ /* 0x0001e2000c101924 */
[----:B------:R-:W-:Y:S05]  /*c140*/  BRA `(.L_x_38347) ;  /* 0x0000000400387947 */ /* 0x000fea0003800000 */
.L_x_38354:
        /* <DEDUP_REMOVED lines=11> */
.L_x_38367:
[----:B------:R-:W0:Y:S01]  /*c200*/  I2F.F64.S16 R4, R9 ;  /* 0x0000000900047312 */ /* 0x000e220000101c00 */
[----:B------:R-:W-:-:S05]  /*c210*/  CS2R R6, SRZ ;  /* 0x0000000000067805 */ /* 0x000fca000001ff00 */
[----:B0-----:R0:W-:Y:S01]  /*c220*/  STG.E.128 desc[UR36][R2.64], R4 ;  /* 0x0000000402007986 */ /* 0x0011e2000c101d24 */
[----:B------:R-:W-:Y:S05]  /*c230*/  BRA `(.L_x_38347) ;  /* 0x0000000000fc7947 */ /* 0x000fea0003800000 */
.L_x_38366:
[----:B------:R-:W-:-:S09]  /*c240*/  UISETP.NE.AND UP0, UPT, UR4, 0xf, UPT ;  /* 0x0000000f0400788c */ /* 0x000fd2000bf05270 */
[----:B------:R-:W-:Y:S05]  /*c250*/  BRA.U !UP0, `(.L_x_38368) ;  /* 0x0000000108e87547 */ /* 0x000fea000b800000 */
[----:B------:R-:W-:-:S09]  /*c260*/  UISETP.NE.AND UP0, UPT, UR4, 0x17, UPT ;  /* 0x000000170400788c */ /* 0x000fd2000bf05270 */
[----:B------:R-:W-:Y:S05]  /*c270*/  BRA.U !UP0, `(.L_x_38369) ;  /* 0x0000000108907547 */ /* 0x000fea000b800000 */
[----:B------:R-:W-:-:S09]  /*c280*/  UISETP.NE.AND UP0, UPT, UR4, 0x18, UPT ;  /* 0x000000180400788c */ /* 0x000fd2000bf05270 */
[----:B------:R-:W-:Y:S05]  /*c290*/  BRA.U !UP0, `(.L_x_38370) ;  /* 0x0000000108447547 */ /* 0x000fea000b800000 */
.L_x_38346:
        /* <DEDUP_REMOVED lines=16> */
.L_x_38371:
[----:B------:R-:W-:Y:S05]  /*c3a0*/  BRA `(.L_x_38347) ;  /* 0x0000000000a07947 */ /* 0x000fea0003800000 */
.L_x_38370:
        /* <DEDUP_REMOVED lines=13> */
.L_x_38373:
[----:B------:R-:W-:Y:S05]  /*c480*/  BSYNC.RECONVERGENT B0 ;  /* 0x0000000000007941 */ /* 0x000fea0003800200 */
.L_x_38372:
[----:B------:R-:W-:-:S05]  /*c490*/  LOP3.LUT R5, R0, 0x80, R5, 0xf8, !PT ;  /* 0x0000008000057812 */ /* 0x000fca00078ef805 */
[----:B------:R3:W-:Y:S01]  /*c4a0*/  STG.E.U8 desc[UR36][R2.64], R5 ;  /* 0x0000000502007986 */ /* 0x0007e2000c101124 */
[----:B------:R-:W-:Y:S05]  /*c4b0*/  BRA `(.L_x_38347) ;  /* 0x00000000005c7947 */ /* 0x000fea0003800000 */
.L_x_38369:
        /* <DEDUP_REMOVED lines=12> */
.L_x_38375:
[----:B------:R-:W-:Y:S01]  /*c580*/  IMAD.MOV.U32 R0, RZ, RZ, 0x7f ;  /* 0x0000007fff007424 */ /* 0x000fe200078e00ff */
[----:B------:R-:W-:-:S04]  /*c590*/  ISETP.GT.U32.AND P0, PT, R4, 0x7f800000, PT ;  /* 0x7f8000000400780c */ /* 0x000fc80003f04070 */
[----:B------:R-:W-:-:S09]  /*c5a0*/  SEL R0, R0, 0x7c, P0 ;  /* 0x0000007c00007807 */ /* 0x000fd20000000000 */
.L_x_38376:
[----:B------:R-:W-:Y:S05]  /*c5b0*/  BSYNC.RECONVERGENT B0 ;  /* 0x0000000000007941 */ /* 0x000fea0003800200 */
.L_x_38374:
[----:B------:R-:W-:-:S04]  /*c5c0*/  SHF.R.U32.HI R5, RZ, 0x18, R5 ;  /* 0x00000018ff057819 */ /* 0x000fc80000011605 */
[----:B------:R-:W-:-:S05]  /*c5d0*/  LOP3.LUT R5, R0, 0x80, R5, 0xf8, !PT ;  /* 0x0000008000057812 */ /* 0x000fca00078ef805 */
[----:B------:R2:W-:Y:S01]  /*c5e0*/  STG.E.U8 desc[UR36][R2.64], R5 ;  /* 0x0000000502007986 */ /* 0x0005e2000c101124 */
[----:B------:R-:W-:Y:S05]  /*c5f0*/  BRA `(.L_x_38347) ;  /* 0x00000000000c7947 */ /* 0x000fea0003800000 */
.L_x_38368:
[----:B------:R-:W0:Y:S02]  /*c600*/  I2F.S16 R0, R9 ;  /* 0x0000000900007306 */ /* 0x000e240000101400 */
[----:B0-----:R-:W-:-:S05]  /*c610*/  F2FP.BF16.F32.PACK_AB R0, RZ, R0 ;  /* 0x00000000ff00723e */ /* 0x001fca00000010ff */
[----:B------:R4:W-:Y:S02]  /*c620*/  STG.E.U16 desc[UR36][R2.64], R0 ;  /* 0x0000000002007986 */ /* 0x0009e4000c101524 */
.L_x_38347:
[----:B------:R-:W-:-:S07]  /*c630*/  IADD3 R17, PT, PT, R17, 0x80, RZ ;  /* 0x0000008011117810 */ /* 0x000fce0007ffe0ff */
.L_x_38274:
[----:B------:R-:W-:Y:S05]  /*c640*/  BSYNC.RECONVERGENT B6 ;  /* 0x0000000000067941 */ /* 0x000fea0003800200 */
.L_x_38273:
        /* <DEDUP_REMOVED lines=357> */
.L_x_38377:
        /* <DEDUP_REMOVED lines=19> */
.L_x_38381:
[----:B------:R0:W5:Y:S01]  /*ddd0*/  LDG.E.U8 R19, desc[UR36][R2.64] ;  /* 0x0000002402137981 */ /* 0x000162000c1e1100 */
[----:B------:R-:W-:Y:S05]  /*dde0*/  BRA `(.L_x_38383) ;  /* 0x0000000c004c7947 */ /* 0x000fea0003800000 */
.L_x_38380:
        /* <DEDUP_REMOVED lines=8> */
.L_x_38385:
[----:B------:R0:W5:Y:S01]  /*de70*/  LDG.E.U8 R19, desc[UR36][R2.64] ;  /* 0x0000002402137981 */ /* 0x000162000c1e1100 */
[----:B------:R-:W-:Y:S05]  /*de80*/  BRA `(.L_x_38383) ;  /* 0x0000000c00247947 */ /* 0x000fea0003800000 */
.L_x_38384:
[----:B------:R0:W5:Y:S01]  /*de90*/  LDG.E.U16 R19, desc[UR36][R2.64] ;  /* 0x0000002402137981 */ /* 0x000162000c1e1500 */
[----:B------:R-:W-:Y:S05]  /*dea0*/  BRA `(.L_x_38383) ;  /* 0x0000000c001c7947 */ /* 0x000fea0003800000 */
.L_x_38379:
        /* <DEDUP_REMOVED lines=9> */
.L_x_38387:
[----:B------:R-:W2:Y:S02]  /*df40*/  LDG.E.U16 R0, desc[UR36][R2.64] ;  /* 0x0000002402007981 */ /* 0x000ea4000c1e1500 */
[----:B--2---:R-:W-:-:S06]  /*df50*/  HADD2.F32 R0, -RZ, R0.H0_H0 ;  /* 0x20000000ff007230 */ /* 0x004fcc0000004100 */
[----:B------:R-:W0:Y:S02]  /*df60*/  F2I.FTZ.TRUNC.NTZ R0, R0 ;  /* 0x0000000000007305 */ /* 0x000e24000021f100 */
[----:B0-----:R-:W-:Y:S01]  /*df70*/  PRMT R19, R0, 0x7610, R19 ;  /* 0x0000761000137816 */ /* 0x001fe20000000013 */
[----:B------:R-:W-:Y:S06]  /*df80*/  BRA `(.L_x_38383) ;  /* 0x0000000800e47947 */ /* 0x000fec0003800000 */
.L_x_38386:
        /* <DEDUP_REMOVED lines=9> */
.L_x_38389:
[----:B------:R-:W2:Y:S02]  /*e020*/  LDG.E.U16 R2, desc[UR36][R2.64] ;  /* 0x0000002402027981 */ /* 0x000ea4000c1e1500 */
[----:B--2---:R-:W-:-:S06]  /*e030*/  HADD2.F32 R0, -RZ, R2.H0_H0 ;  /* 0x20000002ff007230 */ /* 0x004fcc0000004100 */
[----:B------:R-:W0:Y:S02]  /*e040*/  F2I.FTZ.TRUNC.NTZ R0, R0 ;  /* 0x0000000000007305 */ /* 0x000e24000021f100 */
[----:B0-----:R-:W-:Y:S01]  /*e050*/  PRMT R19, R0, 0x7610, R19 ;  /* 0x0000761000137816 */ /* 0x001fe20000000013 */
[----:B------:R-:W-:Y:S06]  /*e060*/  BRA `(.L_x_38383) ;  /* 0x0000000800ac7947 */ /* 0x000fec0003800000 */
.L_x_38388:
[----:B------:R-:W2:Y:S02]  /*e070*/  LDG.E.64 R2, desc[UR36][R2.64] ;  /* 0x0000002402027981 */ /* 0x000ea4000c1e1b00 */
[----:B--2---:R0:W1:Y:S01]  /*e080*/  F2I.F64.TRUNC R19, R2 ;  /* 0x0000000200137311 */ /* 0x004062000030d100 */
[----:B------:R-:W-:Y:S05]  /*e090*/  BRA `(.L_x_38383) ;  /* 0x0000000800a07947 */ /* 0x000fea0003800000 */
.L_x_38378:
        /* <DEDUP_REMOVED lines=12> */
.L_x_38392:
[----:B------:R-:W2:Y:S02]  /*e160*/  LDG.E.64 R2, desc[UR36][R2.64] ;  /* 0x0000002402027981 */ /* 0x000ea4000c1e1b00 */
[----:B--2---:R0:W1:Y:S01]  /*e170*/  F2I.F64.TRUNC R19, R2 ;  /* 0x0000000200137311 */ /* 0x004062000030d100 */
[----:B------:R-:W-:Y:S05]  /*e180*/  BRA `(.L_x_38383) ;  /* 0x0000000800647947 */ /* 0x000fea0003800000 */
.L_x_38391:
        /* <DEDUP_REMOVED lines=27> */
.L_x_38394:
        /* <DEDUP_REMOVED lines=14> */
.L_x_38393:
[----:B------:R-:W2:Y:S02]  /*e420*/  LDG.E.U16 R0, desc[UR36][R2.64] ;  /* 0x0000002402007981 */ /* 0x000ea4000c1e1500 */
[----:B--2---:R-:W-:-:S06]  /*e430*/  IMAD.U32 R0, R0, 0x10000, RZ ;  /* 0x0001000000007824 */ /* 0x004fcc00078e00ff */
[----:B------:R-:W0:Y:S02]  /*e440*/  F2I.FTZ.TRUNC.NTZ R0, R0 ;  /* 0x0000000000007305 */ /* 0x000e24000021f100 */
[----:B0-----:R-:W-:Y:S01]  /*e450*/  PRMT R19, R0, 0x7610, R19 ;  /* 0x0000761000137816 */ /* 0x001fe20000000013 */
[----:B------:R-:W-:Y:S06]  /*e460*/  BRA `(.L_x_38383) ;  /* 0x0000000400ac7947 */ /* 0x000fec0003800000 */
.L_x_38390:
        /* <DEDUP_REMOVED lines=10> */
.L_x_38397:
        /* <DEDUP_REMOVED lines=21> */
.L_x_38401:
[----:B------:R-:W-:Y:S05]  /*e660*/  BSYNC.RECONVERGENT B1 ;  /* 0x0000000000017941 */ /* 0x000fea0003800200 */
.L_x_38400:
[----:B------:R-:W-:Y:S01]  /*e670*/  IMAD.SHL.U32 R0, R0, 0x100000, RZ ;  /* 0x0010000000007824 */ /* 0x000fe200078e00ff */
[----:B------:R-:W-:-:S04]  /*e680*/  LEA R2, R2, 0x3b800000, 0x17 ;  /* 0x3b80000002027811 */ /* 0x000fc800078eb8ff */
[----:B------:R-:W-:-:S07]  /*e690*/  LOP3.LUT R0, R2, R0, R7, 0xfe, !PT ;  /* 0x0000000002007212 */ /* 0x000fce00078efe07 */
.L_x_38399:
[----:B------:R-:W-:Y:S05]  /*e6a0*/  BSYNC.RECONVERGENT B0 ;  /* 0x0000000000007941 */ /* 0x000fea0003800200 */
.L_x_38398:
[----:B------:R-:W0:Y:S02]  /*e6b0*/  F2I.FTZ.TRUNC.NTZ R0, R0 ;  /* 0x0000000000007305 */ /* 0x000e24000021f100 */
[----:B0-----:R-:W-:Y:S01]  /*e6c0*/  PRMT R19, R0, 0x7610, R19 ;  /* 0x0000761000137816 */ /* 0x001fe20000000013 */
[----:B------:R-:W-:Y:S06]  /*e6d0*/  BRA `(.L_x_38383) ;  /* 0x0000000400107947 */ /* 0x000fec0003800000 */
.L_x_38396:
        /* <DEDUP_REMOVED lines=21> */
.L_x_38405:
[----:B------:R-:W-:Y:S05]  /*e830*/  BSYNC.RECONVERGENT B1 ;  /* 0x0000000000017941 */ /* 0x000fea0003800200 */
.L_x_38404:
[----:B------:R-:W-:Y:S01]  /*e840*/  IMAD.SHL.U32 R0, R0, 0x200000, RZ ;  /* 0x0020000000007824 */ /* 0x000fe200078e00ff */
[----:B------:R-:W-:-:S04]  /*e850*/  LEA R2, R2, 0x37800000, 0x17 ;  /* 0x3780000002027811 */ /* 0x000fc800078eb8ff */
[----:B------:R-:W-:-:S07]  /*e860*/  LOP3.LUT R0, R2, R0, R7, 0xfe, !PT ;  /* 0x0000000002007212 */ /* 0x000fce00078efe07 */
.L_x_38403:
[----:B------:R-:W-:Y:S05]  /*e870*/  BSYNC.RECONVERGENT B0 ;  /* 0x0000000000007941 */ /* 0x000fea0003800200 */
.L_x_38402:
[----:B------:R-:W0:Y:S02]  /*e880*/  F2I.FTZ.TRUNC.NTZ R0, R0 ;  /* 0x0000000000007305 */ /* 0x000e24000021f100 */
[----:B0-----:R-:W-:Y:S01]  /*e890*/  PRMT R19, R0, 0x7610, R19 ;  /* 0x0000761000137816 */ /* 0x001fe20000000013 */
[----:B------:R-:W-:Y:S06]  /*e8a0*/  BRA `(.L_x_38383) ;  /* 0x00000000009c7947 */ /* 0x000fec0003800000 */
.L_x_38395:
        /* <DEDUP_REMOVED lines=14> */
.L_x_38409:
[----:B------:R-:W-:Y:S05]  /*e990*/  BSYNC.RECONVERGENT B0 ;  /* 0x0000000000007941 */ /* 0x000fea0003800200 */
.L_x_38408:
[----:B------:R-:W0:Y:S02]  /*e9a0*/  F2I.FTZ.TRUNC.NTZ R0, R0 ;  /* 0x0000000000007305 */ /* 0x000e24000021f100 */
[----:B0-----:R-:W-:Y:S01]  /*e9b0*/  PRMT R19, R0, 0x7610, R19 ;  /* 0x0000761000137816 */ /* 0x001fe20000000013 */
[----:B------:R-:W-:Y:S06]  /*e9c0*/  BRA `(.L_x_38383) ;  /* 0x0000000000547947 */ /* 0x000fec0003800000 */
.L_x_38382:
        /* <DEDUP_REMOVED lines=16> */
.L_x_38410:
[----:B------:R-:W-:Y:S01]  /*ead0*/  PRMT R19, RZ, 0x7610, R19 ;  /* 0x00007610ff137816 */ /* 0x000fe20000000013 */
[----:B------:R-:W-:Y:S06]  /*eae0*/  BRA `(.L_x_38383) ;  /* 0x00000000000c7947 */ /* 0x000fec0003800000 */
.L_x_38407:
[----:B------:R2:W5:Y:S01]  /*eaf0*/  LDG.E.U8 R19, desc[UR36][R2.64] ;  /* 0x0000002402137981 */ /* 0x000562000c1e1100 */
[----:B------:R-:W-:Y:S05]  /*eb00*/  BRA `(.L_x_38383) ;  /* 0x0000000000047947 */ /* 0x000fea0003800000 */
.L_x_38406:
[----:B------:R3:W5:Y:S02]  /*eb10*/  LDG.E.U8 R19, desc[UR36][R2.64] ;  /* 0x0000002402137981 */ /* 0x000764000c1e1100 */
.L_x_38383:
        /* <DEDUP_REMOVED lines=16> */
.L_x_38414:
[----:B------:R2:W5:Y:S01]  /*ec20*/  LDG.E.U8 R0, desc[UR36][R2.64] ;  /* 0x0000002402007981 */ /* 0x000562000c1e1100 */
[----:B------:R-:W-:Y:S05]  /*ec30*/  BRA `(.L_x_38416) ;  /* 0x0000000c004c7947 */ /* 0x000fea0003800000 */
.L_x_38413:
        /* <DEDUP_REMOVED lines=8> */
.L_x_38418:
[----:B------:R0:W5:Y:S01]  /*ecc0*/  LDG.E.U8 R0, desc[UR36][R2.64] ;  /* 0x0000002402007981 */ /* 0x000162000c1e1100 */
[----:B------:R-:W-:Y:S05]  /*ecd0*/  BRA `(.L_x_38416) ;  /* 0x0000000c00247947 */ /* 0x000fea0003800000 */
.L_x_38417:
[----:B------:R3:W5:Y:S01]  /*ece0*/  LDG.E.U16 R0, desc[UR36][R2.64] ;  /* 0x0000002402007981 */ /* 0x000762000c1e1500 */
[----:B------:R-:W-:Y:S05]  /*ecf0*/  BRA `(.L_x_38416) ;  /* 0x0000000c001c7947 */ /* 0x000fea0003800000 */
.L_x_38412:
        /* <DEDUP_REMOVED lines=9> */
.L_x_38420:
[----:B------:R-:W2:Y:S02]  /*ed90*/  LDG.E.U16 R4, desc[UR36][R2.64] ;  /* 0x0000002402047981 */ /* 0x000ea4000c1e1500 */
[----:B--2---:R-:W-:-:S06]  /*eda0*/  HADD2.F32 R4, -RZ, R4.H0_H0 ;  /* 0x20000004ff047230 */ /* 0x004fcc0000004100 */
[----:B------:R-:W0:Y:S02]  /*edb0*/  F2I.FTZ.TRUNC.NTZ R4, R4 ;  /* 0x0000000400047305 */ /* 0x000e24000021f100 */
[----:B0-----:R-:W-:Y:S01]  /*edc0*/  PRMT R0, R4, 0x7610, R0 ;  /* 0x0000761004007816 */ /* 0x001fe20000000000 */
[----:B------:R-:W-:Y:S06]  /*edd0*/  BRA `(.L_x_38416) ;  /* 0x0000000800e47947 */ /* 0x000fec0003800000 */
.L_x_38419:
        /* <DEDUP_REMOVED lines=9> */
.L_x_38422:
[----:B------:R-:W2:Y:S02]  /*ee70*/  LDG.E.U16 R2, desc[UR36][R2.64] ;  /* 0x0000002402027981 */ /* 0x000ea4000c1e1500 */
[----:B--2---:R-:W-:-:S06]  /*ee80*/  HADD2.F32 R4, -RZ, R2.H0_H0 ;  /* 0x20000002ff047230 */ /* 0x004fcc0000004100 */
[----:B------:R-:W0:Y:S02]  /*ee90*/  F2I.FTZ.TRUNC.NTZ R4, R4 ;  /* 0x0000000400047305 */ /* 0x000e24000021f100 */
[----:B0-----:R-:W-:Y:S01]  /*eea0*/  PRMT R0, R4, 0x7610, R0 ;  /* 0x0000761004007816 */ /* 0x001fe20000000000 */
[----:B------:R-:W-:Y:S06]  /*eeb0*/  BRA `(.L_x_38416) ;  /* 0x0000000800ac7947 */ /* 0x000fec0003800000 */
.L_x_38421:
[----:B------:R-:W2:Y:S02]  /*eec0*/  LDG.E.64 R2, desc[UR36][R2.64] ;  /* 0x0000002402027981 */ /* 0x000ea4000c1e1b00 */
[----:B--2---:R0:W2:Y:S01]  /*eed0*/  F2I.F64.TRUNC R0, R2 ;  /* 0x0000000200007311 */ /* 0x0040a2000030d100 */
[----:B------:R-:W-:Y:S05]  /*eee0*/  BRA `(.L_x_38416) ;  /* 0x0000000800a07947 */ /* 0x000fea0003800000 */
.L_x_38411:
        /* <DEDUP_REMOVED lines=12> */
.L_x_38425:
[----:B------:R-:W2:Y:S02]  /*efb0*/  LDG.E.64 R2, desc[UR36][R2.64] ;  /* 0x0000002402027981 */ /* 0x000ea4000c1e1b00 */
[----:B--2---:R0:W2:Y:S01]  /*efc0*/  F2I.F64.TRUNC R0, R2 ;  /* 0x0000000200007311 */ /* 0x0040a2000030d100 */
[----:B------:R-:W-:Y:S05]  /*efd0*/  BRA `(.L_x_38416) ;  /* 0x0000000800647947 */ /* 0x000fea0003800000 */
.L_x_38424:
        /* <DEDUP_REMOVED lines=27> */
.L_x_38427:
        /* <DEDUP_REMOVED lines=14> */
.L_x_38426:
[----:B------:R-:W2:Y:S02]  /*f270*/  LDG.E.U16 R4, desc[UR36][R2.64] ;  /* 0x0000002402047981 */ /* 0x000ea4000c1e1500 */
[----:B--2---:R-:W-:-:S06]  /*f280*/  IMAD.U32 R4, R4, 0x10000, RZ ;  /* 0x0001000004047824 */ /* 0x004fcc00078e00ff */
[----:B------:R-:W0:Y:S02]  /*f290*/  F2I.FTZ.TRUNC.NTZ R4, R4 ;  /* 0x0000000400047305 */ /* 0x000e24000021f100 */
[----:B0-----:R-:W-:Y:S01]  /*f2a0*/  PRMT R0, R4, 0x7610, R0 ;  /* 0x0000761004007816 */ /* 0x001fe20000000000 */
[----:B------:R-:W-:Y:S06]  /*f2b0*/  BRA `(.L_x_38416) ;  /* 0x0000000400ac7947 */ /* 0x000fec0003800000 */
.L_x_38423:
        /* <DEDUP_REMOVED lines=10> */
.L_x_38430:
        /* <DEDUP_REMOVED lines=21> */
.L_x_38434:
[----:B------:R-:W-:Y:S05]  /*f4b0*/  BSYNC.RECONVERGENT B1 ;  /* 0x0000000000017941 */ /* 0x000fea0003800200 */
.L_x_38433:
[----:B------:R-:W-:Y:S01]  /*f4c0*/  IMAD.SHL.U32 R0, R0, 0x100000, RZ ;  /* 0x0010000000007824 */ /* 0x000fe200078e00ff */
[----:B------:R-:W-:-:S04]  /*f4d0*/  LEA R2, R2, 0x3b800000, 0x17 ;  /* 0x3b80000002027811 */ /* 0x000fc800078eb8ff */
[----:B------:R-:W-:-:S07]  /*f4e0*/  LOP3.LUT R4, R2, R0, R7, 0xfe, !PT ;  /* 0x0000000002047212 */ /* 0x000fce00078efe07 */
.L_x_38432:
[----:B------:R-:W-:Y:S05]  /*f4f0*/  BSYNC.RECONVERGENT B0 ;  /* 0x0000000000007941 */ /* 0x000fea0003800200 */
.L_x_38431:
[----:B------:R-:W0:Y:S02]  /*f500*/  F2I.FTZ.TRUNC.NTZ R4, R4 ;  /* 0x0000000400047305 */ /* 0x000e24000021f100 */
[----:B0-----:R-:W-:Y:S01]  /*f510*/  PRMT R0, R4, 0x7610, R0 ;  /* 0x0000761004007816 */ /* 0x001fe20000000000 */
[----:B------:R-:W-:Y:S06]  /*f520*/  BRA `(.L_x_38416) ;  /* 0x0000000400107947 */ /* 0x000fec0003800000 */
.L_x_38429:
        /* <DEDUP_REMOVED lines=21> */
.L_x_38438:
[----:B------:R-:W-:Y:S05]  /*f680*/  BSYNC.RECONVERGENT B1 ;  /* 0x0000000000017941 */ /* 0x000fea0003800200 */
.L_x_38437:
[----:B------:R-:W-:Y:S02]  /*f690*/  SHF.L.U32 R0, R0, 0x15, RZ ;  /* 0x0000001500007819 */ /* 0x000fe400000006ff */
[----:B------:R-:W-:-:S04]  /*f6a0*/  LEA R2, R2, 0x37800000, 0x17 ;  /* 0x3780000002027811 */ /* 0x000fc800078eb8ff */
[----:B------:R-:W-:-:S07]  /*f6b0*/  LOP3.LUT R4, R2, R0, R7, 0xfe, !PT ;  /* 0x0000000002047212 */ /* 0x000fce00078efe07 */
.L_x_38436:
[----:B------:R-:W-:Y:S05]  /*f6c0*/  BSYNC.RECONVERGENT B0 ;  /* 0x0000000000007941 */ /* 0x000fea0003800200 */
.L_x_38435:
[----:B------:R-:W0:Y:S02]  /*f6d0*/  F2I.FTZ.TRUNC.NTZ R4, R4 ;  /* 0x0000000400047305 */ /* 0x000e24000021f100 */
[----:B0-----:R-:W-:Y:S01]  /*f6e0*/  PRMT R0, R4, 0x7610, R0 ;  /* 0x0000761004007816 */ /* 0x001fe20000000000 */
[----:B------:R-:W-:Y:S06]  /*f6f0*/  BRA `(.L_x_38416) ;  /* 0x00000000009c7947 */ /* 0x000fec0003800000 */
.L_x_38428:
        /* <DEDUP_REMOVED lines=14> */
.L_x_38442:
[----:B------:R-:W-:Y:S05]  /*f7e0*/  BSYNC.RECONVERGENT B0 ;  /* 0x0000000000007941 */ /* 0x000fea0003800200 */
.L_x_38441:
[----:B------:R-:W0:Y:S02]  /*f7f0*/  F2I.FTZ.TRUNC.NTZ R4, R4 ;  /* 0x0000000400047305 */ /* 0x000e24000021f100 */
[----:B0-----:R-:W-:Y:S01]  /*f800*/  PRMT R0, R4, 0x7610, R0 ;  /* 0x0000761004007816 */ /* 0x001fe20000000000 */
[----:B------:R-:W-:Y:S06]  /*f810*/  BRA `(.L_x_38416) ;  /* 0x0000000000547947 */ /* 0x000fec0003800000 */
.L_x_38415:
        /* <DEDUP_REMOVED lines=16> */
.L_x_38443:
[----:B------:R-:W-:Y:S01]  /*f920*/  PRMT R0, RZ, 0x7610, R0 ;  /* 0x00007610ff007816 */ /* 0x000fe20000000000 */
[----:B------:R-:W-:Y:S06]  /*f930*/  BRA `(.L_x_38416) ;  /* 0x00000000000c7947 */ /* 0x000fec0003800000 */
.L_x_38440:
[----:B------:R0:W5:Y:S01]  /*f940*/  LDG.E.U8 R0, desc[UR36][R2.64] ;  /* 0x0000002402007981 */ /* 0x000162000c1e1100 */
[----:B------:R-:W-:Y:S05]  /*f950*/  BRA `(.L_x_38416) ;  /* 0x0000000000047947 */ /* 0x000fea0003800000 */
.L_x_38439:
[----:B------:R0:W5:Y:S02]  /*f960*/  LDG.E.U8 R0, desc[UR36][R2.64] ;  /* 0x0000002402007981 */ /* 0x000164000c1e1100 */
.L_x_38416:
[----:B------:R-:W-:Y:S01]  /*f970*/  UPRMT UR4, UR43, 0x9910, URZ ;  /* 0x000099102b047896 */ /* 0x000fe200080000ff */
[----:B--2--5:R-:W-:Y:S02]  /*f980*/  PRMT R0, R0, 0x8880, RZ ;  /* 0x0000888000007816 */ /* 0x024fe400000000ff */
[----:B01-34-:R-:W-:Y:S01]  /*f990*/  PRMT R2, R19, 0x8880, RZ ;  /* 0x0000888013027816 */ /* 0x01bfe200000000ff */
[----:B------:R-:W-:Y:S01]  /*f9a0*/  UISETP.GT.AND UP0, UPT, UR4, 0x9, UPT ;  /* 0x000000090400788c */ /* 0x000fe2000bf04270 */
[----:B------:R-:W-:Y:S02]  /*f9b0*/  PRMT R0, R0, 0x7710, RZ ;  /* 0x0000771000007816 */ /* 0x000fe400000000ff */
[----:B------:R-:W-:-:S04]  /*f9c0*/  PRMT R2, R2, 0x7710, RZ ;  /* 0x0000771002027816 */ /* 0x000fc800000000ff */
[----:B------:R-:W-:-:S04]  /*f9d0*/  VIMNMX.S16x2 R0, PT, PT, R2, R0, !PT ;  /* 0x0000000002007248 */ /* 0x000fc80007fe0300 */
        /* <DEDUP_REMOVED lines=12> */
.L_x_38447:
[----:B------:R-:W-:Y:S01]  /*faa0*/  STG.E.U8 desc[UR36][R16.64], R5 ;  /* 0x0000000510007986 */ /* 0x000fe2000c101124 */
[----:B------:R-:W-:Y:S05]  /*fab0*/  EXIT ;  /* 0x000000000000794d */ /* 0x000fea0003800000 */
.L_x_38446:
        /* <DEDUP_REMOVED lines=10> */
.L_x_38450:
[----:B------:R-:W-:-:S05]  /*fb60*/  PRMT R3, R5, 0x9910, RZ ;  /* 0x0000991005037816 */ /* 0x000fca00000000ff */
[----:B------:R-:W-:Y:S01]  /*fb70*/  STG.E desc[UR36][R16.64], R3 ;  /* 0x0000000310007986 */ /* 0x000fe2000c101924 */
[----:B------:R-:W-:Y:S05]  /*fb80*/  EXIT ;  /* 0x000000000000794d */ /* 0x000fea0003800000 */
.L_x_38449:
[----:B------:R-:W-:Y:S01]  /*fb90*/  STG.E.U16 desc[UR36][R16.64], R5 ;  /* 0x0000000510007986 */ /* 0x000fe2000c101524 */
[----:B------:R-:W-:Y:S05]  /*fba0*/  EXIT ;  /* 0x000000000000794d */ /* 0x000fea0003800000 */
.L_x_38445:
        /* <DEDUP_REMOVED lines=9> */
.L_x_38452:
[----:B------:R-:W0:Y:S02]  /*fc40*/  I2F.S16 R0, R5 ;  /* 0x0000000500007306 */ /* 0x000e240000101400 */
[----:B0-----:R-:W-:-:S05]  /*fc50*/  F2FP.F16.F32.PACK_AB R0, RZ, R0 ;  /* 0x00000000ff00723e */ /* 0x001fca00000000ff */
[----:B------:R-:W-:Y:S01]  /*fc60*/  STG.E.U16 desc[UR36][R16.64], R0 ;  /* 0x0000000010007986 */ /* 0x000fe2000c101524 */
[----:B------:R-:W-:Y:S05]  /*fc70*/  EXIT ;  /* 0x000000000000794d */ /* 0x000fea0003800000 */
.L_x_38451:
        /* <DEDUP_REMOVED lines=10> */
.L_x_38454:
[----:B------:R-:W0:Y:S02]  /*fd20*/  I2F.S16 R5, R5 ;  /* 0x0000000500057306 */ /* 0x000e240000101400 */
[----:B0-----:R-:W-:-:S04]  /*fd30*/  F2FP.F16.F32.PACK_AB R3, RZ, R5 ;  /* 0x00000005ff03723e */ /* 0x001fc800000000ff */
[----:B------:R-:W-:-:S05]  /*fd40*/  PRMT R3, R3, 0x5410, RZ ;  /* 0x0000541003037816 */ /* 0x000fca00000000ff */
[----:B------:R-:W-:Y:S01]  /*fd50*/  STG.E desc[UR36][R16.64], R3 ;  /* 0x0000000310007986 */ /* 0x000fe2000c101924 */
[----:B------:R-:W-:Y:S05]  /*fd60*/  EXIT ;  /* 0x000000000000794d */ /* 0x000fea0003800000 */
.L_x_38453:
[----:B------:R-:W0:Y:S02]  /*fd70*/  I2F.F64.S16 R2, R5 ;  /* 0x0000000500027312 */ /* 0x000e240000101c00 */
[----:B0-----:R-:W-:Y:S01]  /*fd80*/  STG.E.64 desc[UR36][R16.64], R2 ;  /* 0x0000000210007986 */ /* 0x001fe2000c101b24 */
[----:B------:R-:W-:Y:S05]  /*fd90*/  EXIT ;  /* 0x000000000000794d */ /* 0x000fea0003800000 */
.L_x_38444:
        /* <DEDUP_REMOVED lines=12> */
.L_x_38458:
        /* <DEDUP_REMOVED lines=17> */
.L_x_38461:
[----:B------:R-:W-:-:S04]  /*ff70*/  SHF.R.U32.HI R3, RZ, 0x18, R3 ;  /* 0x00000018ff037819 */ /* 0x000fc80000011603 */
[----:B------:R-:W-:-:S04]  /*ff80*/  LOP3.LUT R0, R0, 0x80, R3, 0xf8, !PT ;  /* 0x0000008000007812 */ /* 0x000fc800078ef803 */
[----:B------:R-:W-:-:S07]  /*ff90*/  PRMT R8, R0, 0x7610, R8 ;  /* 0x0000761000087816 */ /* 0x000fce0000000008 */
.L_x_38460:
[----:B------:R-:W-:Y:S05]  /*ffa0*/  BSYNC.RECONVERGENT B0 ;  /* 0x0000000000007941 */ /* 0x000fea0003800200 */
.L_x_38459:
[----:B------:R-:W-:Y:S01]  /*ffb0*/  STG.E.U8 desc[UR36][R16.64], R8 ;  /* 0x0000000810007986 */ /* 0x000fe2000c101124 */
[----:B------:R-:W-:Y:S05]  /*ffc0*/  EXIT ;  /* 0x000000000000794d */ /* 0x000fea0003800000 */
.L_x_38457:
        /* <DEDUP_REMOVED lines=17> */
.L_x_38464:
[----:B------:R-:W-:-:S04]  /*100e0*/  SHF.R.U32.HI R3, RZ, 0x18, R3 ;  /* 0x00000018ff037819 */ /* 0x000fc80000011603 */
[----:B------:R-:W-:-:S04]  /*100f0*/  LOP3.LUT R0, R0, 0x80, R3, 0xf8, !PT ;  /* 0x0000008000007812 */ /* 0x000fc800078ef803 */
[----:B------:R-:W-:-:S07]  /*10100*/  PRMT R8, R0, 0x7610, R8 ;  /* 0x0000761000087816 */ /* 0x000fce0000000008 */
.L_x_38463:
[----:B------:R-:W-:Y:S05]  /*10110*/  BSYNC.RECONVERGENT B0 ;  /* 0x0000000000007941 */ /* 0x000fea0003800200 */
.L_x_38462:
[----:B------:R-:W-:Y:S01]  /*10120*/  STG.E.U8 desc[UR36][R16.64], R8 ;  /* 0x0000000810007986 */ /* 0x000fe2000c101124 */
[----:B------:R-:W-:Y:S05]  /*10130*/  EXIT ;  /* 0x000000000000794d */ /* 0x000fea0003800000 */
.L_x_38456:
        /* <DEDUP_REMOVED lines=22> */
.L_x_38466:
[----:B------:R-:W-:-:S04]  /*102a0*/  PRMT R2, R5, 0x9910, RZ ;  /* 0x0000991005027816 */ /* 0x000fc800000000ff */
[----:B------:R-:W-:-:S05]  /*102b0*/  SHF.R.S32.HI R3, RZ, 0x1f, R2 ;  /* 0x0000001fff037819 */ /* 0x000fca0000011402 */
[----:B------:R-:W-:Y:S01]  /*102c0*/  STG.E.64 desc[UR36][R16.64], R2 ;  /* 0x0000000210007986 */ /* 0x000fe2000c101b24 */
[----:B------:R-:W-:Y:S05]  /*102d0*/  EXIT ;  /* 0x000000000000794d */ /* 0x000fea0003800000 */
.L_x_38465:
[----:B------:R-:W-:-:S05]  /*102e0*/  PRMT R3, R5, 0x9910, RZ ;  /* 0x0000991005037816 */ /* 0x000fca00000000ff */
[----:B------:R-:W-:Y:S01]  /*102f0*/  STG.E desc[UR36][R16.64], R3 ;  /* 0x0000000310007986 */ /* 0x000fe2000c101924 */
[----:B------:R-:W-:Y:S05]  /*10300*/  EXIT ;  /* 0x000000000000794d */ /* 0x000fea0003800000 */
.L_x_38455:
        /* <DEDUP_REMOVED lines=11> */
.L_x_38468:
[----:B------:R-:W0:Y:S01]  /*103c0*/  I2F.F64.S16 R4, R5 ;  /* 0x0000000500047312 */ /* 0x000e220000101c00 */
[----:B------:R-:W-:-:S05]  /*103d0*/  CS2R R6, SRZ ;  /* 0x0000000000067805 */ /* 0x000fca000001ff00 */
[----:B0-----:R-:W-:Y:S01]  /*103e0*/  STG.E.128 desc[UR36][R16.64], R4 ;  /* 0x0000000410007986 */ /* 0x001fe2000c101d24 */
[----:B------:R-:W-:Y:S05]  /*103f0*/  EXIT ;  /* 0x000000000000794d */ /* 0x000fea0003800000 */
.L_x_38467:
[----:B------:R-:W-:-:S09]  /*10400*/  UISETP.NE.AND UP0, UPT, UR4, 0xf, UPT ;  /* 0x0000000f0400788c */ /* 0x000fd2000bf05270 */
[----:B------:R-:W-:Y:S05]  /*10410*/  BRA.U !UP0, `(.L_x_38469) ;  /* 0x0000000108e87547 */ /* 0x000fea000b800000 */
[----:B------:R-:W-:-:S09]  /*10420*/  UISETP.NE.AND UP0, UPT, UR4, 0x17, UPT ;  /* 0x000000170400788c */ /* 0x000fd2000bf05270 */
[----:B------:R-:W-:Y:S05]  /*10430*/  BRA.U !UP0, `(.L_x_38470) ;  /* 0x0000000108907547 */ /* 0x000fea000b800000 */
[----:B------:R-:W-:-:S09]  /*10440*/  UISETP.NE.AND UP0, UPT, UR4, 0x18, UPT ;  /* 0x000000180400788c */ /* 0x000fd2000bf05270 */
[----:B------:R-:W-:Y:S05]  /*10450*/  BRA.U !UP0, `(.L_x_38471) ;  /* 0x0000000108447547 */ /* 0x000fea000b800000 */
.L_x_38448:
        /* <DEDUP_REMOVED lines=16> */
.L_x_38472:
[----:B------:R-:W-:Y:S05]  /*10560*/  EXIT ;  /* 0x000000000000794d */ /* 0x000fea0003800000 */
.L_x_38471:
        /* <DEDUP_REMOVED lines=13> */
.L_x_38474:
[----:B------:R-:W-:Y:S05]  /*10640*/  BSYNC.RECONVERGENT B0 ;  /* 0x0000000000007941 */ /* 0x000fea0003800200 */
.L_x_38473:
[----:B------:R-:W-:-:S05]  /*10650*/  LOP3.LUT R3, R0, 0x80, R3, 0xf8, !PT ;  /* 0x0000008000037812 */ /* 0x000fca00078ef803 */
[----:B------:R-:W-:Y:S01]  /*10660*/  STG.E.U8 desc[UR36][R16.64], R3 ;  /* 0x0000000310007986 */ /* 0x000fe2000c101124 */
[----:B------:R-:W-:Y:S05]  /*10670*/  EXIT ;  /* 0x000000000000794d */ /* 0x000fea0003800000 */
.L_x_38470:
        /* <DEDUP_REMOVED lines=12> */
.L_x_38476:
[----:B------:R-:W-:Y:S01]  /*10740*/  IMAD.MOV.U32 R0, RZ, RZ, 0x7f ;  /* 0x0000007fff007424 */ /* 0x000fe200078e00ff */
[----:B------:R-:W-:-:S04]  /*10750*/  ISETP.GT.U32.AND P0, PT, R2, 0x7f800000, PT ;  /* 0x7f8000000200780c */ /* 0x000fc80003f04070 */
[----:B------:R-:W-:-:S09]  /*10760*/  SEL R0, R0, 0x7c, P0 ;  /* 0x0000007c00007807 */ /* 0x000fd20000000000 */
.L_x_38477:
[----:B------:R-:W-:Y:S05]  /*10770*/  BSYNC.RECONVERGENT B0 ;  /* 0x0000000000007941 */ /* 0x000fea0003800200 */
.L_x_38475:
[----:B------:R-:W-:-:S04]  /*10780*/  SHF.R.U32.HI R3, RZ, 0x18, R3 ;  /* 0x00000018ff037819 */ /* 0x000fc80000011603 */
[----:B------:R-:W-:-:S05]  /*10790*/  LOP3.LUT R3, R0, 0x80, R3, 0xf8, !PT ;  /* 0x0000008000037812 */ /* 0x000fca00078ef803 */
[----:B------:R-:W-:Y:S01]  /*107a0*/  STG.E.U8 desc[UR36][R16.64], R3 ;  /* 0x0000000310007986 */ /* 0x000fe2000c101124 */
[----:B------:R-:W-:Y:S05]  /*107b0*/  EXIT ;  /* 0x000000000000794d */ /* 0x000fea0003800000 */
.L_x_38469:
[----:B------:R-:W0:Y:S02]  /*107c0*/  I2F.S16 R0, R5 ;  /* 0x0000000500007306 */ /* 0x000e240000101400 */
[----:B0-----:R-:W-:-:S05]  /*107d0*/  F2FP.BF16.F32.PACK_AB R0, RZ, R0 ;  /* 0x00000000ff00723e */ /* 0x001fca00000010ff */
[----:B------:R-:W-:Y:S01]  /*107e0*/  STG.E.U16 desc[UR36][R16.64], R0 ;  /* 0x0000000010007986 */ /* 0x000fe2000c101524 */
[----:B------:R-:W-:Y:S05]  /*107f0*/  EXIT ;  /* 0x000000000000794d */ /* 0x000fea0003800000 */
.L_x_38478:
        /* <DEDUP_REMOVED lines=16> */
.L_x_42027:


//--------------------- .text._ZN2at6native27unrolled_elementwise_kernelINS0_13BinaryFunctorIaaaZZZNS0_19maximum_kernel_cudaERNS_18TensorIteratorBaseEENKUlvE_clEvENKUlvE0_clEvEUlaaE_EESt5arrayIPcLm3EELi4E23TrivialOffsetCalculatorILi2EjESC_ILi1EjENS0_6memory12LoadWithCastILi2EEENSF_13StoreWithCastILi1EEEEEviT_T0_T2_T3_T4_T5_ --------------------------
	.section	.text._ZN2at6native27unrolled_elementwise_kernelINS0_13BinaryFunctorIaaaZZZNS0_19maximum_kernel_cudaERNS_18TensorIteratorBaseEENKUlvE_clEvENKUlvE0_clEvEUlaaE_EESt5arrayIPcLm3EELi4E23TrivialOffsetCalculatorILi2EjESC_ILi1EjENS0_6memory12LoadWithCastILi2EEENSF_13StoreWithCastILi1EEEEEviT_T0_T2_T3_T4_T5_,"ax",@progbits
	.align	128
        .global         _ZN2at6native27unrolled_elementwise_kernelINS0_13BinaryFunctorIaaaZZZNS0_19maximum_kernel_cudaERNS_18TensorIteratorBaseEENKUlvE_clEvENKUlvE0_clEvEUlaaE_EESt5arrayIPcLm3EELi4E23TrivialOffsetCalculatorILi2EjESC_ILi1EjENS0_6memory12LoadWithCastILi2EEENSF_13StoreWithCastILi1EEEEEviT_T0_T2_T3_T4_T5_
        .type           _ZN2at6native27unrolled_elementwise_kernelINS0_13BinaryFunctorIaaaZZZNS0_19maximum_kernel_cudaERNS_18TensorIteratorBaseEENKUlvE_clEvENKUlvE0_clEvEUlaaE_EESt5arrayIPcLm3EELi4E23TrivialOffsetCalculatorILi2EjESC_ILi1EjENS0_6memory12LoadWithCastILi2EEENSF_13StoreWithCastILi1EEEEEviT_T0_T2_T3_T4_T5_,@function
        .size           _ZN2at6native27unrolled_elementwise_kernelINS0_13BinaryFunctorIaaaZZZNS0_19maximum_kernel_cudaERNS_18TensorIteratorBaseEENKUlvE_clEvENKUlvE0_clEvEUlaaE_EESt5arrayIPcLm3EELi4E23TrivialOffsetCalculatorILi2EjESC_ILi1EjENS0_6memory12LoadWithCastILi2EEENSF_13StoreWithCastILi1EEEEEviT_T0_T2_T3_T4_T5_,(.L_x_42028 - _ZN2at6native27unrolled_elementwise_kernelINS0_13BinaryFunctorIaaaZZZNS0_19maximum_kernel_cudaERNS_18TensorIteratorBaseEENKUlvE_clEvENKUlvE0_clEvEUlaaE_EESt5arrayIPcLm3EELi4E23TrivialOffsetCalculatorILi2EjESC_ILi1EjENS0_6memory12LoadWithCastILi2EEENSF_13StoreWithCastILi1EEEEEviT_T0_T2_T3_T4_T5_)
        .other          _ZN2at6native27unrolled_elementwise_kernelINS0_13BinaryFunctorIaaaZZZNS0_19maximum_kernel_cudaERNS_18TensorIteratorBaseEENKUlvE_clEvENKUlvE0_clEvEUlaaE_EESt5arrayIPcLm3EELi4E23TrivialOffsetCalculatorILi2EjESC_ILi1EjENS0_6memory12LoadWithCastILi2EEENSF_13StoreWithCastILi1EEEEEviT_T0_T2_T3_T4_T5_,@"STO_CUDA_ENTRY STV_DEFAULT"
_ZN2at6native27unrolled_elementwise_kernelINS0_13BinaryFunctorIaaaZZZNS0_19maximum_kernel_cudaERNS_18TensorIteratorBaseEENKUlvE_clEvENKUlvE0_clEvEUlaaE_EESt5arrayIPcLm3EELi4E23TrivialOffsetCalculatorILi2EjESC_ILi1EjENS0_6memory12LoadWithCastILi2EEENSF_13StoreWithCastILi1EEEEEviT_T0_T2_T3_T4_T5_:
.text._ZN2at6native27unrolled_elementwise_kernelINS0_13BinaryFunctorIaaaZZZNS0_19maximum_kernel_cudaERNS_18TensorIteratorBaseEENKUlvE_clEvENKUlvE0_clEvEUlaaE_EESt5arrayIPcLm3EELi4E23TrivialOffsetCalculatorILi2EjESC_ILi1EjENS0_6memory12LoadWithCastILi2EEENSF_13StoreWithCastILi1EEEEEviT_T0_T2_T3_T4_T5_:
        /* <DEDUP_REMOVED lines=33> */
.L_x_38484:
[----:B------:R3:W5:Y:S01]  /*0210*/  LDG.E.U8 R16, desc[UR36][R4.64] ;  /* 0x0000002404107981 */ /* 0x000762000c1e1100 */
[----:B------:R-:W-:Y:S05]  /*0220*/  BRA `(.L_x_38486) ;  /* 0x0000000c00507947 */ /* 0x000fea0003800000 */
.L_x_38483:
        /* <DEDUP_REMOVED lines=8> */
.L_x_38488:
[----:B------:R1:W5:Y:S01]  /*02b0*/  LDG.E.U8 R16, desc[UR36][R4.64] ;  /* 0x0000002404107981 */ /* 0x000362000c1e1100 */
[----:B------:R-:W-:Y:S05]  /*02c0*/  BRA `(.L_x_38486) ;  /* 0x0000000c00287947 */ /* 0x000fea0003800000 */
.L_x_38487:
[----:B------:R2:W5:Y:S01]  /*02d0*/  LDG.E.U16 R16, desc[UR36][R4.64] ;  /* 0x0000002404107981 */ /* 0x000562000c1e1500 */
[----:B------:R-:W-:Y:S05]  /*02e0*/  BRA `(.L_x_38486) ;  /* 0x0000000c00207947 */ /* 0x000fea0003800000 */
.L_x_38482:
        /* <DEDUP_REMOVED lines=9> */
.L_x_38490:
[----:B------:R-:W2:Y:S02]  /*0380*/  LDG.E.U16 R0, desc[UR36][R4.64] ;  /* 0x0000002404007981 */ /* 0x000ea4000c1e1500 */
[----:B--2---:R-:W-:-:S06]  /*0390*/  HADD2.F32 R0, -RZ, R0.H0_H0 ;  /* 0x20000000ff007230 */ /* 0x004fcc0000004100 */
[----:B------:R-:W0:Y:S02]  /*03a0*/  F2I.FTZ.TRUNC.NTZ R0, R0 ;  /* 0x0000000000007305 */ /* 0x000e24000021f100 */
[----:B0-----:R-:W-:Y:S01]  /*03b0*/  PRMT R16, R0, 0x7610, R16 ;  /* 0x0000761000107816 */ /* 0x001fe20000000010 */
[----:B------:R-:W-:Y:S06]  /*03c0*/  BRA `(.L_x_38486) ;  /* 0x0000000800e87947 */ /* 0x000fec0003800000 */
.L_x_38489:
        /* <DEDUP_REMOVED lines=9> */
.L_x_38492:
[----:B------:R-:W2:Y:S02]  /*0460*/  LDG.E.U16 R4, desc[UR36][R4.64] ;  /* 0x0000002404047981 */ /* 0x000ea4000c1e1500 */
[----:B--2---:R-:W-:-:S06]  /*0470*/  HADD2.F32 R0, -RZ, R4.H0_H0 ;  /* 0x20000004ff007230 */ /* 0x004fcc0000004100 */
[----:B------:R-:W0:Y:S02]  /*0480*/  F2I.FTZ.TRUNC.NTZ R0, R0 ;  /* 0x0000000000007305 */ /* 0x000e24000021f100 */
[----:B0-----:R-:W-:Y:S01]  /*0490*/  PRMT R16, R0, 0x7610, R16 ;  /* 0x0000761000107816 */ /* 0x001fe20000000010 */
[----:B------:R-:W-:Y:S06]  /*04a0*/  BRA `(.L_x_38486) ;  /* 0x0000000800b07947 */ /* 0x000fec0003800000 */
.L_x_38491:
[----:B------:R-:W2:Y:S02]  /*04b0*/  LDG.E.64 R4, desc[UR36][R4.64] ;  /* 0x0000002404047981 */ /* 0x000ea4000c1e1b00 */
[----:B--2---:R0:W1:Y:S01]  /*04c0*/  F2I.F64.TRUNC R16, R4 ;  /* 0x0000000400107311 */ /* 0x004062000030d100 */
[----:B------:R-:W-:Y:S05]  /*04d0*/  BRA `(.L_x_38486) ;  /* 0x0000000800a47947 */ /* 0x000fea0003800000 */
.L_x_38481:
        /* <DEDUP_REMOVED lines=12> */
.L_x_38495:
[----:B------:R-:W2:Y:S02]  /*05a0*/  LDG.E.64 R4, desc[UR36][R4.64] ;  /* 0x0000002404047981 */ /* 0x000ea4000c1e1b00 */
[----:B--2---:R0:W1:Y:S01]  /*05b0*/  F2I.F64.TRUNC R16, R4 ;  /* 0x0000000400107311 */ /* 0x004062000030d100 */
[----:B------:R-:W-:Y:S05]  /*05c0*/  BRA `(.L_x_38486) ;  /* 0x0000000800687947 */ /* 0x000fea0003800000 */
.L_x_38494:
        /* <DEDUP_REMOVED lines=27> */
.L_x_38497:
        /* <DEDUP_REMOVED lines=15> */
.L_x_38496:
[----:B------:R-:W2:Y:S02]  /*0870*/  LDG.E.U16 R0, desc[UR36][R4.64] ;  /* 0x0000002404007981 */ /* 0x000ea4000c1e1500 */
[----:B--2---:R-:W-:-:S06]  /*0880*/  IMAD.U32 R0, R0, 0x10000, RZ ;  /* 0x0001000000007824 */ /* 0x004fcc00078e00ff */
[----:B------:R-:W0:Y:S02]  /*0890*/  F2I.FTZ.TRUNC.NTZ R0, R0 ;  /* 0x0000000000007305 */ /* 0x000e24000021f100 */
[----:B0-----:R-:W-:Y:S01]  /*08a0*/  PRMT R16, R0, 0x7610, R16 ;  /* 0x0000761000107816 */ /* 0x001fe20000000010 */
[----:B------:R-:W-:Y:S06]  /*08b0*/  BRA `(.L_x_38486) ;  /* 0x0000000400ac7947 */ /* 0x000fec0003800000 */
.L_x_38493:
        /* <DEDUP_REMOVED lines=10> */
.L_x_38500:
        /* <DEDUP_REMOVED lines=21> */
.L_x_38504:
[----:B------:R-:W-:Y:S05]  /*0ab0*/  BSYNC.RECONVERGENT B1 ;  /* 0x0000000000017941 */ /* 0x000fea0003800200 */
.L_x_38503:
[----:B------:R-:W-:Y:S01]  /*0ac0*/  IMAD.SHL.U32 R0, R0, 0x100000, RZ ;  /* 0x0010000000007824 */ /* 0x000fe200078e00ff */
[----:B------:R-:W-:-:S04]  /*0ad0*/  LEA R3, R3, 0x3b800000, 0x17 ;  /* 0x3b80000003037811 */ /* 0x000fc800078eb8ff */
[----:B------:R-:W-:-:S07]  /*0ae0*/  LOP3.LUT R0, R3, R0, R7, 0xfe, !PT ;  /* 0x0000000003007212 */ /* 0x000fce00078efe07 */
.L_x_38502:
[----:B------:R-:W-:Y:S05]  /*0af0*/  BSYNC.RECONVERGENT B0 ;  /* 0x0000000000007941 */ /* 0x000fea0003800200 */
.L_x_38501:
[----:B------:R-:W0:Y:S02]  /*0b00*/  F2I.FTZ.TRUNC.NTZ R0, R0 ;  /* 0x0000000000007305 */ /* 0x000e24000021f100 */
[----:B0-----:R-:W-:Y:S01]  /*0b10*/  PRMT R16, R0, 0x7610, R16 ;  /* 0x0000761000107816 */ /* 0x001fe20000000010 */
[----:B------:R-:W-:Y:S06]  /*0b20*/  BRA `(.L_x_38486) ;  /* 0x0000000400107947 */ /* 0x000fec0003800000 */
.L_x_38499:
        /* <DEDUP_REMOVED lines=21> */
.L_x_38508:
[----:B------:R-:W-:Y:S05]  /*0c80*/  BSYNC.RECONVERGENT B1 ;  /* 0x0000000000017941 */ /* 0x000fea0003800200 */
.L_x_38507:
[----:B------:R-:W-:Y:S01]  /*0c90*/  IMAD.SHL.U32 R0, R0, 0x200000, RZ ;  /* 0x0020000000007824 */ /* 0x000fe200078e00ff */
[----:B------:R-:W-:-:S04]  /*0ca0*/  LEA R3, R3, 0x37800000, 0x17 ;  /* 0x3780000003037811 */ /* 0x000fc800078eb8ff */
[----:B------:R-:W-:-:S07]  /*0cb0*/  LOP3.LUT R0, R3, R0, R7, 0xfe, !PT ;  /* 0x0000000003007212 */ /* 0x000fce00078efe07 */
.L_x_38506:
[----:B------:R-:W-:Y:S05]  /*0cc0*/  BSYNC.RECONVERGENT B0 ;  /* 0x0000000000007941 */ /* 0x000fea0003800200 */
.L_x_38505:
[----:B------:R-:W0:Y:S02]  /*0cd0*/  F2I.FTZ.TRUNC.NTZ R0, R0 ;  /* 0x0000000000007305 */ /* 0x000e24000021f100 */
[----:B0-----:R-:W-:Y:S01]  /*0ce0*/  PRMT R16, R0, 0x7610, R16 ;  /* 0x0000761000107816 */ /* 0x001fe20000000010 */
[----:B------:R-:W-:Y:S06]  /*0cf0*/  BRA `(.L_x_38486) ;  /* 0x00000000009c7947 */ /* 0x000fec0003800000 */
.L_x_38498:
[----:B------:R-:W-:-:S09]  /*0d00*/  UISETP.NE.AND UP0, UPT, UR4, 0x1c, UPT ;  /* 0x0000001c0400788c */ /* 0x000fd2000bf05270 */
[----:B------:R-:W-:Y:S05]  /*0d10*/  BRA.U !UP0, `(.L_x_38509) ;  /* 0x0000000108907547 */ /* 0x000fea000b800000 */
[----:B------:R-:W-:-:S09]  /*0d20*/  UISETP.NE.AND UP0, UPT, UR4, 0x1d, UPT ;  /* 0x0000001d0400788c */ /* 0x000fd2000bf05270 */
[----:B------:R-:W-:Y:S05]  /*0d30*/  BRA.U !UP0, `(.L_x_38510) ;  /* 0x0000000108807547 */ /* 0x000fea000b800000 */
[----:B------:R-:W-:-:S09]  /*0d40*/  UISETP.NE.AND UP0, UPT, UR4, 0x2c, UPT ;  /* 0x0000002c0400788c */ /* 0x000fd2000bf05270 */
[----:B------:R-:W-:Y:S05]  /*0d50*/  BRA.U !UP0, `(.L_x_38511) ;  /* 0x0000000108487547 */ /* 0x000fea000b800000 */
.L_x_38485:
        /* <DEDUP_REMOVED lines=16> */
.L_x_38512:
[----:B------:R-:W-:Y:S01]  /*0e60*/  PRMT R16, RZ, 0x7610, R16 ;  /* 0x00007610ff107816 */ /* 0x000fe20000000010 */
[----:B------:R-:W-:Y:S06]  /*0e70*/  BRA `(.L_x_38486) ;  /* 0x00000000003c7947 */ /* 0x000fec0003800000 */
.L_x_38511:
        /* <DEDUP_REMOVED lines=8> */
.L_x_38514:
[----:B------:R-:W-:Y:S05]  /*0f00*/  BSYNC.RECONVERGENT B0 ;  /* 0x0000000000007941 */ /* 0x000fea0003800200 */
.L_x_38513:
[----:B------:R-:W0:Y:S02]  /*0f10*/  F2I.FTZ.TRUNC.NTZ R0, R0 ;  /* 0x0000000000007305 */ /* 0x000e24000021f100 */
[----:B0-----:R-:W-:Y:S01]  /*0f20*/  PRMT R16, R0, 0x7610, R16 ;  /* 0x0000761000107816 */ /* 0x001fe20000000010 */
[----:B------:R-:W-:Y:S06]  /*0f30*/  BRA `(.L_x_38486) ;  /* 0x00000000000c7947 */ /* 0x000fec0003800000 */
.L_x_38510:
[----:B------:R0:W5:Y:S01]  /*0f40*/  LDG.E.U8 R16, desc[UR36][R4.64] ;  /* 0x0000002404107981 */ /* 0x000162000c1e1100 */
[----:B------:R-:W-:Y:S05]  /*0f50*/  BRA `(.L_x_38486) ;  /* 0x0000000000047947 */ /* 0x000fea0003800000 */
.L_x_38509:
[----:B------:R0:W5:Y:S02]  /*0f60*/  LDG.E.U8 R16, desc[UR36][R4.64] ;  /* 0x0000002404107981 */ /* 0x000164000c1e1100 */
.L_x_38486:
        /* <DEDUP_REMOVED lines=18> */
.L_x_38518:
[----:B------:R1:W5:Y:S01]  /*1090*/  LDG.E.U8 R17, desc[UR36][R4.64] ;  /* 0x0000002404117981 */ /* 0x000362000c1e1100 */
[----:B------:R-:W-:Y:S05]  /*10a0*/  BRA `(.L_x_38520) ;  /* 0x0000000c00507947 */ /* 0x000fea0003800000 */
.L_x_38517:
        /* <DEDUP_REMOVED lines=8> */
.L_x_38522:
[----:B------:R3:W5:Y:S01]  /*1130*/  LDG.E.U8 R17, desc[UR36][R4.64] ;  /* 0x0000002404117981 */ /* 0x000762000c1e1100 */
[----:B------:R-:W-:Y:S05]  /*1140*/  BRA `(.L_x_38520) ;  /* 0x0000000c00287947 */ /* 0x000fea0003800000 */
.L_x_38521:
[----:B------:R2:W5:Y:S01]  /*1150*/  LDG.E.U16 R17, desc[UR36][R4.64] ;  /* 0x0000002404117981 */ /* 0x000562000c1e1500 */
[----:B------:R-:W-:Y:S05]  /*1160*/  BRA `(.L_x_38520) ;  /* 0x0000000c00207947 */ /* 0x000fea0003800000 */
.L_x_38516:
        /* <DEDUP_REMOVED lines=9> */
.L_x_38524:
[----:B------:R-:W2:Y:S02]  /*1200*/  LDG.E.U16 R0, desc[UR36][R4.64] ;  /* 0x0000002404007981 */ /* 0x000ea4000c1e1500 */
[----:B--2---:R-:W-:-:S06]  /*1210*/  HADD2.F32 R0, -RZ, R0.H0_H0 ;  /* 0x20000000ff007230 */ /* 0x004fcc0000004100 */
[----:B------:R-:W0:Y:S02]  /*1220*/  F2I.FTZ.TRUNC.NTZ R0, R0 ;  /* 0x0000000000007305 */ /* 0x000e24000021f100 */
[----:B0-----:R-:W-:Y:S01]  /*1230*/  PRMT R17, R0, 0x7610, R17 ;  /* 0x0000761000117816 */ /* 0x001fe20000000011 */
[----:B------:R-:W-:Y:S06]  /*1240*/  BRA `(.L_x_38520) ;  /* 0x0000000800e87947 */ /* 0x000fec0003800000 */
.L_x_38523:
        /* <DEDUP_REMOVED lines=9> */
.L_x_38526:
[----:B------:R-:W2:Y:S02]  /*12e0*/  LDG.E.U16 R4, desc[UR36][R4.64] ;  /* 0x0000002404047981 */ /* 0x000ea4000c1e1500 */
[----:B--2---:R-:W-:-:S06]  /*12f0*/  HADD2.F32 R0, -RZ, R4.H0_H0 ;  /* 0x20000004ff007230 */ /* 0x004fcc0000004100 */
[----:B------:R-:W0:Y:S02]  /*1300*/  F2I.FTZ.TRUNC.NTZ R0, R0 ;  /* 0x0000000000007305 */ /* 0x000e24000021f100 */
[----:B0-----:R-:W-:Y:S01]  /*1310*/  PRMT R17, R0, 0x7610, R17 ;  /* 0x0000761000117816 */ /* 0x001fe20000000011 */
[----:B------:R-:W-:Y:S06]  /*1320*/  BRA `(.L_x_38520) ;  /* 0x0000000800b07947 */ /* 0x000fec0003800000 */
.L_x_38525:
[----:B------:R-:W2:Y:S02]  /*1330*/  LDG.E.64 R4, desc[UR36][R4.64] ;  /* 0x0000002404047981 */ /* 0x000ea4000c1e1b00 */
[----:B--2---:R0:W1:Y:S01]  /*1340*/  F2I.F64.TRUNC R17, R4 ;  /* 0x0000000400117311 */ /* 0x004062000030d100 */
[----:B------:R-:W-:Y:S05]  /*1350*/  BRA `(.L_x_38520) ;  /* 0x0000000800a47947 */ /* 0x000fea0003800000 */
.L_x_38515:
        /* <DEDUP_REMOVED lines=12> */
.L_x_38529:
[----:B------:R-:W2:Y:S02]  /*1420*/  LDG.E.64 R4, desc[UR36][R4.64] ;  /* 0x0000002404047981 */ /* 0x000ea4000c1e1b00 */
[----:B--2---:R0:W1:Y:S01]  /*1430*/  F2I.F64.TRUNC R17, R4 ;  /* 0x0000000400117311 */ /* 0x004062000030d100 */
[----:B------:R-:W-:Y:S05]  /*1440*/  BRA `(.L_x_38520) ;  /* 0x0000000800687947 */ /* 0x000fea0003800000 */
.L_x_38528:
        /* <DEDUP_REMOVED lines=27> */
.L_x_38531:
        /* <DEDUP_REMOVED lines=15> */
.L_x_38530:
[----:B------:R-:W2:Y:S02]  /*16f0*/  LDG.E.U16 R0, desc[UR36][R4.64] ;  /* 0x0000002404007981 */ /* 0x000ea4000c1e1500 */
[----:B--2---:R-:W-:-:S06]  /*1700*/  IMAD.U32 R0, R0, 0x10000, RZ ;  /* 0x0001000000007824 */ /* 0x004fcc00078e00ff */
[----:B------:R-:W0:Y:S02]  /*1710*/  F2I.FTZ.TRUNC.NTZ R0, R0 ;  /* 0x0000000000007305 */ /* 0x000e24000021f100 */
[----:B0-----:R-:W-:Y:S01]  /*1720*/  PRMT R17, R0, 0x7610, R17 ;  /* 0x0000761000117816 */ /* 0x001fe20000000011 */
[----:B------:R-:W-:Y:S06]  /*1730*/  BRA `(.L_x_38520) ;  /* 0x0000000400ac7947 */ /* 0x000fec0003800000 */
.L_x_38527:
        /* <DEDUP_REMOVED lines=10> */
.L_x_38534:
        /* <DEDUP_REMOVED lines=21> */
.L_x_38538:
[----:B------:R-:W-:Y:S05]  /*1930*/  BSYNC.RECONVERGENT B1 ;  /* 0x0000000000017941 */ /* 0x000fea0003800200 */
.L_x_38537:
[----:B------:R-:W-:Y:S01]  /*1940*/  IMAD.SHL.U32 R0, R0, 0x100000, RZ ;  /* 0x0010000000007824 */ /* 0x000fe200078e00ff */
[----:B------:R-:W-:-:S04]  /*1950*/  LEA R3, R3, 0x3b800000, 0x17 ;  /* 0x3b80000003037811 */ /* 0x000fc800078eb8ff */
[----:B------:R-:W-:-:S07]  /*1960*/  LOP3.LUT R0, R3, R0, R7, 0xfe, !PT ;  /* 0x0000000003007212 */ /* 0x000fce00078efe07 */
.L_x_38536:
[----:B------:R-:W-:Y:S05]  /*1970*/  BSYNC.RECONVERGENT B0 ;  /* 0x0000000000007941 */ /* 0x000fea0003800200 */
.L_x_38535:
[----:B------:R-:W0:Y:S02]  /*1980*/  F2I.FTZ.TRUNC.NTZ R0, R0 ;  /* 0x0000000000007305 */ /* 0x000e24000021f100 */
[----:B0-----:R-:W-:Y:S01]  /*1990*/  PRMT R17, R0, 0x7610, R17 ;  /* 0x0000761000117816 */ /* 0x001fe20000000011 */
[----:B------:R-:W-:Y:S06]  /*19a0*/  BRA `(.L_x_38520) ;  /* 0x0000000400107947 */ /* 0x000fec0003800000 */
.L_x_38533:
        /* <DEDUP_REMOVED lines=21> */
.L_x_38542:
[----:B------:R-:W-:Y:S05]  /*1b00*/  BSYNC.RECONVERGENT B1 ;  /* 0x0000000000017941 */ /* 0x000fea0003800200 */
.L_x_38541:
[----:B------:R-:W-:Y:S01]  /*1b10*/  IMAD.SHL.U32 R0, R0, 0x200000, RZ ;  /* 0x0020000000007824 */ /* 0x000fe200078e00ff */
[----:B------:R-:W-:-:S04]  /*1b20*/  LEA R3, R3, 0x37800000, 0x17 ;  /* 0x3780000003037811 */ /* 0x000fc800078eb8ff */
[----:B------:R-:W-:-:S07]  /*1b30*/  LOP3.LUT R0, R3, R0, R7, 0xfe, !PT ;  /* 0x0000000003007212 */ /* 0x000fce00078efe07 */
.L_x_38540:
[----:B------:R-:W-:Y:S05]  /*1b40*/  BSYNC.RECONVERGENT B0 ;  /* 0x0000000000007941 */ /* 0x000fea0003800200 */
.L_x_38539:
[----:B------:R-:W0:Y:S02]  /*1b50*/  F2I.FTZ.TRUNC.NTZ R0, R0 ;  /* 0x0000000000007305 */ /* 0x000e24000021f100 */
[----:B0-----:R-:W-:Y:S01]  /*1b60*/  PRMT R17, R0, 0x7610, R17 ;  /* 0x0000761000117816 */ /* 0x001fe20000000011 */
[----:B------:R-:W-:Y:S06]  /*1b70*/  BRA `(.L_x_38520) ;  /* 0x00000000009c7947 */ /* 0x000fec0003800000 */
.L_x_38532:
[----:B------:R-:W-:-:S09]  /*1b80*/  UISETP.NE.AND UP0, UPT, UR4, 0x1c, UPT ;  /* 0x0000001c0400788c */ /* 0x000fd2000bf05270 */
[----:B------:R-:W-:Y:S05]  /*1b90*/  BRA.U !UP0, `(.L_x_38543) ;  /* 0x0000000108907547 */ /* 0x000fea000b800000 */
[----:B------:R-:W-:-:S09]  /*1ba0*/  UISETP.NE.AND UP0, UPT, UR4, 0x1d, UPT ;  /* 0x0000001d0400788c */ /* 0x000fd2000bf05270 */
[----:B------:R-:W-:Y:S05]  /*1bb0*/  BRA.U !UP0, `(.L_x_38544) ;  /* 0x0000000108807547 */ /* 0x000fea000b800000 */
[----:B------:R-:W-:-:S09]  /*1bc0*/  UISETP.NE.AND UP0, UPT, UR4, 0x2c, UPT ;  /* 0x0000002c0400788c */ /* 0x000fd2000bf05270 */
[----:B------:R-:W-:Y:S05]  /*1bd0*/  BRA.U !UP0, `(.L_x_38545) ;  /* 0x0000000108487547 */ /* 0x000fea000b800000 */
.L_x_38519:
        /* <DEDUP_REMOVED lines=16> */
.L_x_38546:
[----:B------:R-:W-:Y:S01]  /*1ce0*/  PRMT R17, RZ, 0x7610, R17 ;  /* 0x00007610ff117816 */ /* 0x000fe20000000011 */
[----:B------:R-:W-:Y:S06]  /*1cf0*/  BRA `(.L_x_38520) ;  /* 0x00000000003c7947 */ /* 0x000fec0003800000 */
.L_x_38545:
        /* <DEDUP_REMOVED lines=8> */
.L_x_38548:
[----:B------:R-:W-:Y:S05]  /*1d80*/  BSYNC.RECONVERGENT B0 ;  /* 0x0000000000007941 */ /* 0x000fea0003800200 */
.L_x_38547:
[----:B------:R-:W0:Y:S02]  /*1d90*/  F2I.FTZ.TRUNC.NTZ R0, R0 ;  /* 0x0000000000007305 */ /* 0x000e24000021f100 */
[----:B0-----:R-:W-:Y:S01]  /*1da0*/  PRMT R17, R0, 0x7610, R17 ;  /* 0x0000761000117816 */ /* 0x001fe20000000011 */
[----:B------:R-:W-:Y:S06]  /*1db0*/  BRA `(.L_x_38520) ;  /* 0x00000000000c7947 */ /* 0x000fec0003800000 */
.L_x_38544:
[----:B------:R0:W5:Y:S01]  /*1dc0*/  LDG.E.U8 R17, desc[UR36][R4.64] ;  /* 0x0000002404117981 */ /* 0x000162000c1e1100 */
[----:B------:R-:W-:Y:S05]  /*1dd0*/  BRA `(.L_x_38520) ;  /* 0x0000000000047947 */ /* 0x000fea0003800000 */
.L_x_38543:
[----:B------:R0:W5:Y:S02]  /*1de0*/  LDG.E.U8 R17, desc[UR36][R4.64] ;  /* 0x0000002404117981 */ /* 0x000164000c1e1100 */
.L_x_38520:
[----:B------:R-:W-:-:S07]  /*1df0*/  VIADD R27, R19, 0x80 ;  /* 0x00000080131b7836 */ /* 0x000fce0000000000 */
.L_x_38480:
[----:B------:R-:W-:Y:S05]  /*1e00*/  BSYNC.RECONVERGENT B6 ;  /* 0x0000000000067941 */ /* 0x000fea0003800200 */
.L_x_38479:
        /* <DEDUP_REMOVED lines=24> */
.L_x_38554:
[----:B------:R0:W5:Y:S01]  /*1f90*/  LDG.E.U8 R18, desc[UR36][R4.64] ;  /* 0x0000002404127981 */ /* 0x000162000c1e1100 */
[----:B------:R-:W-:Y:S05]  /*1fa0*/  BRA `(.L_x_38556) ;  /* 0x0000000c00507947 */ /* 0x000fea0003800000 */
.L_x_38553:
        /* <DEDUP_REMOVED lines=8> */
.L_x_38558:
[----:B------:R0:W5:Y:S01]  /*2030*/  LDG.E.U8 R18, desc[UR36][R4.64] ;  /* 0x0000002404127981 */ /* 0x000162000c1e1100 */
[----:B------:R-:W-:Y:S05]  /*2040*/  BRA `(.L_x_38556) ;  /* 0x0000000c00287947 */ /* 0x000fea0003800000 */
.L_x_38557:
[----:B------:R0:W5:Y:S01]  /*2050*/  LDG.E.U16 R18, desc[UR36][R4.64] ;  /* 0x0000002404127981 */ /* 0x000162000c1e1500 */
[----:B------:R-:W-:Y:S05]  /*2060*/  BRA `(.L_x_38556) ;  /* 0x0000000c00207947 */ /* 0x000fea0003800000 */
.L_x_38552:
        /* <DEDUP_REMOVED lines=9> */
.L_x_38560:
[----:B------:R-:W2:Y:S02]  /*2100*/  LDG.E.U16 R0, desc[UR36][R4.64] ;  /* 0x0000002404007981 */ /* 0x000ea4000c1e1500 */
[----:B--2---:R-:W-:-:S06]  /*2110*/  HADD2.F32 R0, -RZ, R0.H0_H0 ;  /* 0x20000000ff007230 */ /* 0x004fcc0000004100 */
[----:B------:R-:W0:Y:S02]  /*2120*/  F2I.FTZ.TRUNC.NTZ R0, R0 ;  /* 0x0000000000007305 */ /* 0x000e24000021f100 */
[----:B0-----:R-:W-:Y:S01]  /*2130*/  PRMT R18, R0, 0x7610, R18 ;  /* 0x0000761000127816 */ /* 0x001fe20000000012 */
[----:B------:R-:W-:Y:S06]  /*2140*/  BRA `(.L_x_38556) ;  /* 0x0000000800e87947 */ /* 0x000fec0003800000 */
.L_x_38559:
        /* <DEDUP_REMOVED lines=9> */
.L_x_38562:
[----:B------:R-:W2:Y:S02]  /*21e0*/  LDG.E.U16 R4, desc[UR36][R4.64] ;  /* 0x0000002404047981 */ /* 0x000ea4000c1e1500 */
[----:B--2---:R-:W-:-:S06]  /*21f0*/  HADD2.F32 R0, -RZ, R4.H0_H0 ;  /* 0x20000004ff007230 */ /* 0x004fcc0000004100 */
[----:B------:R-:W0:Y:S02]  /*2200*/  F2I.FTZ.TRUNC.NTZ R0, R0 ;  /* 0x0000000000007305 */ /* 0x000e24000021f100 */
[----:B0-----:R-:W-:Y:S01]  /*2210*/  PRMT R18, R0, 0x7610, R18 ;  /* 0x0000761000127816 */ /* 0x001fe20000000012 */
[----:B------:R-:W-:Y:S06]  /*2220*/  BRA `(.L_x_38556) ;  /* 0x0000000800b07947 */ /* 0x000fec0003800000 */
.L_x_38561:
[----:B------:R-:W2:Y:S02]  /*2230*/  LDG.E.64 R4, desc[UR36][R4.64] ;  /* 0x0000002404047981 */ /* 0x000ea4000c1e1b00 */
[----:B--2---:R0:W1:Y:S01]  /*2240*/  F2I.F64.TRUNC R18, R4 ;  /* 0x0000000400127311 */ /* 0x004062000030d100 */
[----:B------:R-:W-:Y:S05]  /*2250*/  BRA `(.L_x_38556) ;  /* 0x0000000800a47947 */ /* 0x000fea0003800000 */
.L_x_38551:
        /* <DEDUP_REMOVED lines=12> */
.L_x_38565:
[----:B------:R-:W2:Y:S02]  /*2320*/  LDG.E.64 R4, desc[UR36][R4.64] ;  /* 0x0000002404047981 */ /* 0x000ea4000c1e1b00 */
[----:B--2---:R0:W1:Y:S01]  /*2330*/  F2I.F64.TRUNC R18, R4 ;  /* 0x0000000400127311 */ /* 0x004062000030d100 */
[----:B------:R-:W-:Y:S05]  /*2340*/  BRA `(.L_x_38556) ;  /* 0x0000000800687947 */ /* 0x000fea0003800000 */
.L_x_38564:
        /* <DEDUP_REMOVED lines=27> */
.L_x_38567:
        /* <DEDUP_REMOVED lines=15> */
.L_x_38566:
[----:B------:R-:W2:Y:S02]  /*25f0*/  LDG.E.U16 R0, desc[UR36][R4.64] ;  /* 0x0000002404007981 */ /* 0x000ea4000c1e1500 */
[----:B--2---:R-:W-:-:S06]  /*2600*/  IMAD.U32 R0, R0, 0x10000, RZ ;  /* 0x0001000000007824 */ /* 0x004fcc00078e00ff */
[----:B------:R-:W0:Y:S02]  /*2610*/  F2I.FTZ.TRUNC.NTZ R0, R0 ;  /* 0x0000000000007305 */ /* 0x000e24000021f100 */
[----:B0-----:R-:W-:Y:S01]  /*2620*/  PRMT R18, R0, 0x7610, R18 ;  /* 0x0000761000127816 */ /* 0x001fe20000000012 */
[----:B------:R-:W-:Y:S06]  /*2630*/  BRA `(.L_x_38556) ;  /* 0x0000000400ac7947 */ /* 0x000fec0003800000 */
.L_x_38563:
        /* <DEDUP_REMOVED lines=10> */
.L_x_38570:
        /* <DEDUP_REMOVED lines=21> */
.L_x_38574:
[----:B------:R-:W-:Y:S05]  /*2830*/  BSYNC.RECONVERGENT B1 ;  /* 0x0000000000017941 */ /* 0x000fea0003800200 */
.L_x_38573:
[----:B------:R-:W-:Y:S01]  /*2840*/  IMAD.SHL.U32 R0, R0, 0x100000, RZ ;  /* 0x0010000000007824 */ /* 0x000fe200078e00ff */
[----:B------:R-:W-:-:S04]  /*2850*/  LEA R3, R3, 0x3b800000, 0x17 ;  /* 0x3b80000003037811 */ /* 0x000fc800078eb8ff */
[----:B------:R-:W-:-:S07]  /*2860*/  LOP3.LUT R0, R3, R0, R7, 0xfe, !PT ;  /* 0x0000000003007212 */ /* 0x000fce00078efe07 */
.L_x_38572:
[----:B------:R-:W-:Y:S05]  /*2870*/  BSYNC.RECONVERGENT B0 ;  /* 0x0000000000007941 */ /* 0x000fea0003800200 */
.L_x_38571:
[----:B------:R-:W0:Y:S02]  /*2880*/  F2I.FTZ.TRUNC.NTZ R0, R0 ;  /* 0x0000000000007305 */ /* 0x000e24000021f100 */
[----:B0-----:R-:W-:Y:S01]  /*2890*/  PRMT R18, R0, 0x7610, R18 ;  /* 0x0000761000127816 */ /* 0x001fe20000000012 */
[----:B------:R-:W-:Y:S06]  /*28a0*/  BRA `(.L_x_38556) ;  /* 0x0000000400107947 */ /* 0x000fec0003800000 */
.L_x_38569:
        /* <DEDUP_REMOVED lines=21> */
.L_x_38578:
[----:B------:R-:W-:Y:S05]  /*2a00*/  BSYNC.RECONVERGENT B1 ;  /* 0x0000000000017941 */ /* 0x000fea0003800200 */
.L_x_38577:
[----:B------:R-:W-:Y:S01]  /*2a10*/  IMAD.SHL.U32 R0, R0, 0x200000, RZ ;  /* 0x0020000000007824 */ /* 0x000fe200078e00ff */
[----:B------:R-:W-:-:S04]  /*2a20*/  LEA R3, R3, 0x37800000, 0x17 ;  /* 0x3780000003037811 */ /* 0x000fc800078eb8ff */
[----:B------:R-:W-:-:S07]  /*2a30*/  LOP3.LUT R0, R3, R0, R7, 0xfe, !PT ;  /* 0x0000000003007212 */ /* 0x000fce00078efe07 */
.L_x_38576:
[----:B------:R-:W-:Y:S05]  /*2a40*/  BSYNC.RECONVERGENT B0 ;  /* 0x0000000000007941 */ /* 0x000fea0003800200 */
.L_x_38575:
[----:B------:R-:W0:Y:S02]  /*2a50*/  F2I.FTZ.TRUNC.NTZ R0, R0 ;  /* 0x0000000000007305 */ /* 0x000e24000021f100 */
[----:B0-----:R-:W-:Y:S01]  /*2a60*/  PRMT R18, R0, 0x7610, R18 ;  /* 0x0000761000127816 */ /* 0x001fe20000000012 */
[----:B------:R-:W-:Y:S06]  /*2a70*/  BRA `(.L_x_38556) ;  /* 0x00000000009c7947 */ /* 0x000fec0003800000 */
.L_x_38568:
        /* <DEDUP_REMOVED lines=14> */
.L_x_38582:
[----:B------:R-:W-:Y:S05]  /*2b60*/  BSYNC.RECONVERGENT B0 ;  /* 0x0000000000007941 */ /* 0x000fea0003800200 */
.L_x_38581:
[----:B------:R-:W0:Y:S02]  /*2b70*/  F2I.FTZ.TRUNC.NTZ R0, R0 ;  /* 0x0000000000007305 */ /* 0x000e24000021f100 */
[----:B0-----:R-:W-:Y:S01]  /*2b80*/  PRMT R18, R0, 0x7610, R18 ;  /* 0x0000761000127816 */ /* 0x001fe20000000012 */
[----:B------:R-:W-:Y:S06]  /*2b90*/  BRA `(.L_x_38556) ;  /* 0x0000000000547947 */ /* 0x000fec0003800000 */
.L_x_38555:
        /* <DEDUP_REMOVED lines=16> */
.L_x_38583:
[----:B------:R-:W-:Y:S01]  /*2ca0*/  PRMT R18, RZ, 0x7610, R18 ;  /* 0x00007610ff127816 */ /* 0x000fe20000000012 */
[----:B------:R-:W-:Y:S06]  /*2cb0*/  BRA `(.L_x_38556) ;  /* 0x00000000000c7947 */ /* 0x000fec0003800000 */
.L_x_38580:
[----:B------:R2:W5:Y:S01]  /*2cc0*/  LDG.E.U8 R18, desc[UR36][R4.64] ;  /* 0x0000002404127981 */ /* 0x000562000c1e1100 */
[----:B------:R-:W-:Y:S05]  /*2cd0*/  BRA `(.L_x_38556) ;  /* 0x0000000000047947 */ /* 0x000fea0003800000 */
.L_x_38579:
[----:B------:R3:W5:Y:S02]  /*2ce0*/  LDG.E.U8 R18, desc[UR36][R4.64] ;  /* 0x0000002404127981 */ /* 0x000764000c1e1100 */
.L_x_38556:
        /* <DEDUP_REMOVED lines=18> */
.L_x_38587:
[----:B------:R0:W5:Y:S01]  /*2e10*/  LDG.E.U8 R22, desc[UR36][R4.64] ;  /* 0x0000002404167981 */ /* 0x000162000c1e1100 */
[----:B------:R-:W-:Y:S05]  /*2e20*/  BRA `(.L_x_38589) ;  /* 0x0000000c00507947 */ /* 0x000fea0003800000 */
.L_x_38586:
        /* <DEDUP_REMOVED lines=8> */
.L_x_38591:
[----:B------:R0:W5:Y:S01]  /*2eb0*/  LDG.E.U8 R22, desc[UR36][R4.64] ;  /* 0x0000002404167981 */ /* 0x000162000c1e1100 */
[----:B------:R-:W-:Y:S05]  /*2ec0*/  BRA `(.L_x_38589) ;  /* 0x0000000c00287947 */ /* 0x000fea0003800000 */
.L_x_38590:
[----:B------:R0:W5:Y:S01]  /*2ed0*/  LDG.E.U16 R22, desc[UR36][R4.64] ;  /* 0x0000002404167981 */ /* 0x000162000c1e1500 */
[----:B------:R-:W-:Y:S05]  /*2ee0*/  BRA `(.L_x_38589) ;  /* 0x0000000c00207947 */ /* 0x000fea0003800000 */
.L_x_38585:
        /* <DEDUP_REMOVED lines=9> */
.L_x_38593:
[----:B------:R-:W2:Y:S02]  /*2f80*/  LDG.E.U16 R0, desc[UR36][R4.64] ;  /* 0x0000002404007981 */ /* 0x000ea4000c1e1500 */
[----:B--2---:R-:W-:-:S06]  /*2f90*/  HADD2.F32 R0, -RZ, R0.H0_H0 ;  /* 0x20000000ff007230 */ /* 0x004fcc0000004100 */
[----:B------:R-:W0:Y:S02]  /*2fa0*/  F2I.FTZ.TRUNC.NTZ R0, R0 ;  /* 0x0000000000007305 */ /* 0x000e24000021f100 */
[----:B0-----:R-:W-:Y:S01]  /*2fb0*/  PRMT R22, R0, 0x7610, R22 ;  /* 0x0000761000167816 */ /* 0x001fe20000000016 */
[----:B------:R-:W-:Y:S06]  /*2fc0*/  BRA `(.L_x_38589) ;  /* 0x0000000800e87947 */ /* 0x000fec0003800000 */
.L_x_38592:
        /* <DEDUP_REMOVED lines=9> */
.L_x_38595:
[----:B------:R-:W2:Y:S02]  /*3060*/  LDG.E.U16 R4, desc[UR36][R4.64] ;  /* 0x0000002404047981 */ /* 0x000ea4000c1e1500 */
[----:B--2---:R-:W-:-:S06]  /*3070*/  HADD2.F32 R0, -RZ, R4.H0_H0 ;  /* 0x20000004ff007230 */ /* 0x004fcc0000004100 */
[----:B------:R-:W0:Y:S02]  /*3080*/  F2I.FTZ.TRUNC.NTZ R0, R0 ;  /* 0x0000000000007305 */ /* 0x000e24000021f100 */
[----:B0-----:R-:W-:Y:S01]  /*3090*/  PRMT R22, R0, 0x7610, R22 ;  /* 0x0000761000167816 */ /* 0x001fe20000000016 */
[----:B------:R-:W-:Y:S06]  /*30a0*/  BRA `(.L_x_38589) ;  /* 0x0000000800b07947 */ /* 0x000fec0003800000 */
.L_x_38594:
[----:B------:R-:W2:Y:S02]  /*30b0*/  LDG.E.64 R4, desc[UR36][R4.64] ;  /* 0x0000002404047981 */ /* 0x000ea4000c1e1b00 */
[----:B--2---:R0:W2:Y:S01]  /*30c0*/  F2I.F64.TRUNC R22, R4 ;  /* 0x0000000400167311 */ /* 0x0040a2000030d100 */
[----:B------:R-:W-:Y:S05]  /*30d0*/  BRA `(.L_x_38589) ;  /* 0x0000000800a47947 */ /* 0x000fea0003800000 */
.L_x_38584:
        /* <DEDUP_REMOVED lines=12> */
.L_x_38598:
[----:B------:R-:W2:Y:S02]  /*31a0*/  LDG.E.64 R4, desc[UR36][R4.64] ;  /* 0x0000002404047981 */ /* 0x000ea4000c1e1b00 */
[----:B--2---:R4:W0:Y:S01]  /*31b0*/  F2I.F64.TRUNC R22, R4 ;  /* 0x0000000400167311 */ /* 0x004822000030d100 */
[----:B------:R-:W-:Y:S05]  /*31c0*/  BRA `(.L_x_38589) ;  /* 0x0000000800687947 */ /* 0x000fea0003800000 */
.L_x_38597:
        /* <DEDUP_REMOVED lines=27> */
.L_x_38600:
        /* <DEDUP_REMOVED lines=15> */
.L_x_38599:
[----:B------:R-:W2:Y:S02]  /*3470*/  LDG.E.U16 R0, desc[UR36][R4.64] ;  /* 0x0000002404007981 */ /* 0x000ea4000c1e1500 */
[----:B--2---:R-:W-:-:S06]  /*3480*/  IMAD.U32 R0, R0, 0x10000, RZ ;  /* 0x0001000000007824 */ /* 0x004fcc00078e00ff */
[----:B------:R-:W0:Y:S02]  /*3490*/  F2I.FTZ.TRUNC.NTZ R0, R0 ;  /* 0x0000000000007305 */ /* 0x000e24000021f100 */
[----:B0-----:R-:W-:Y:S01]  /*34a0*/  PRMT R22, R0, 0x7610, R22 ;  /* 0x0000761000167816 */ /* 0x001fe20000000016 */
[----:B------:R-:W-:Y:S06]  /*34b0*/  BRA `(.L_x_38589) ;  /* 0x0000000400ac7947 */ /* 0x000fec0003800000 */
.L_x_38596:
        /* <DEDUP_REMOVED lines=10> */
.L_x_38603:
        /* <DEDUP_REMOVED lines=21> */
.L_x_38607:
[----:B------:R-:W-:Y:S05]  /*36b0*/  BSYNC.RECONVERGENT B1 ;  /* 0x0000000000017941 */ /* 0x000fea0003800200 */
.L_x_38606:
[----:B------:R-:W-:Y:S01]  /*36c0*/  IMAD.SHL.U32 R0, R0, 0x100000, RZ ;  /* 0x0010000000007824 */ /* 0x000fe200078e00ff */
[----:B------:R-:W-:-:S04]  /*36d0*/  LEA R3, R3, 0x3b800000, 0x17 ;  /* 0x3b80000003037811 */ /* 0x000fc800078eb8ff */
[----:B------:R-:W-:-:S07]  /*36e0*/  LOP3.LUT R0, R3, R0, R7, 0xfe, !PT ;  /* 0x0000000003007212 */ /* 0x000fce00078efe07 */
.L_x_38605:
[----:B------:R-:W-:Y:S05]  /*36f0*/  BSYNC.RECONVERGENT B0 ;  /* 0x0000000000007941 */ /* 0x000fea0003800200 */
.L_x_38604:
[----:B------:R-:W0:Y:S02]  /*3700*/  F2I.FTZ.TRUNC.NTZ R0, R0 ;  /* 0x0000000000007305 */ /* 0x000e24000021f100 */
[----:B0-----:R-:W-:Y:S01]  /*3710*/  PRMT R22, R0, 0x7610, R22 ;  /* 0x0000761000167816 */ /* 0x001fe20000000016 */
[----:B------:R-:W-:Y:S06]  /*3720*/  BRA `(.L_x_38589) ;  /* 0x0000000400107947 */ /* 0x000fec0003800000 */
.L_x_38602:
        /* <DEDUP_REMOVED lines=21> */
.L_x_38611:
[----:B------:R-:W-:Y:S05]  /*3880*/  BSYNC.RECONVERGENT B1 ;  /* 0x0000000000017941 */ /* 0x000fea0003800200 */
.L_x_38610:
[----:B------:R-:W-:Y:S01]  /*3890*/  IMAD.SHL.U32 R0, R0, 0x200000, RZ ;  /* 0x0020000000007824 */ /* 0x000fe200078e00ff */
[----:B------:R-:W-:-:S04]  /*38a0*/  LEA R3, R3, 0x37800000, 0x17 ;  /* 0x3780000003037811 */ /* 0x000fc800078eb8ff */
[----:B------:R-:W-:-:S07]  /*38b0*/  LOP3.LUT R0, R3, R0, R7, 0xfe, !PT ;  /* 0x0000000003007212 */ /* 0x000fce00078efe07 */
.L_x_38609:
[----:B------:R-:W-:Y:S05]  /*38c0*/  BSYNC.RECONVERGENT B0 ;  /* 0x0000000000007941 */ /* 0x000fea0003800200 */
.L_x_38608:
[----:B------:R-:W0:Y:S02]  /*38d0*/  F2I.FTZ.TRUNC.NTZ R0, R0 ;  /* 0x0000000000007305 */ /* 0x000e24000021f100 */
[----:B0-----:R-:W-:Y:S01]  /*38e0*/  PRMT R22, R0, 0x7610, R22 ;  /* 0x0000761000167816 */ /* 0x001fe20000000016 */
[----:B------:R-:W-:Y:S06]  /*38f0*/  BRA `(.L_x_38589) ;  /* 0x00000000009c7947 */ /* 0x000fec0003800000 */
.L_x_38601:
        /* <DEDUP_REMOVED lines=14> */
.L_x_38615:
[----:B------:R-:W-:Y:S05]  /*39e0*/  BSYNC.RECONVERGENT B0 ;  /* 0x0000000000007941 */ /* 0x000fea0003800200 */
.L_x_38614:
[----:B------:R-:W0:Y:S02]  /*39f0*/  F2I.FTZ.TRUNC.NTZ R0, R0 ;  /* 0x0000000000007305 */ /* 0x000e24000021f100 */
[----:B0-----:R-:W-:Y:S01]  /*3a00*/  PRMT R22, R0, 0x7610, R22 ;  /* 0x0000761000167816 */ /* 0x001fe20000000016 */
[----:B------:R-:W-:Y:S06]  /*3a10*/  BRA `(.L_x_38589) ;  /* 0x0000000000547947 */ /* 0x000fec0003800000 */
.L_x_38588:
        /* <DEDUP_REMOVED lines=16> */
.L_x_38616:
[----:B------:R-:W-:Y:S01]  /*3b20*/  PRMT R22, RZ, 0x7610, R22 ;  /* 0x00007610ff167816 */ /* 0x000fe20000000016 */
[----:B------:R-:W-:Y:S06]  /*3b30*/  BRA `(.L_x_38589) ;  /* 0x00000000000c7947 */ /* 0x000fec0003800000 */
.L_x_38613:
[----:B------:R2:W5:Y:S01]  /*3b40*/  LDG.E.U8 R22, desc[UR36][R4.64] ;  /* 0x0000002404167981 */ /* 0x000562000c1e1100 */
[----:B------:R-:W-:Y:S05]  /*3b50*/  BRA `(.L_x_38589) ;  /* 0x0000000000047947 */ /* 0x000fea0003800000 */
.L_x_38612:
[----:B------:R3:W5:Y:S02]  /*3b60*/  LDG.E.U8 R22, desc[UR36][R4.64] ;  /* 0x0000002404167981 */ /* 0x000764000c1e1100 */
.L_x_38589:
[----:B------:R-:W-:-:S07]  /*3b70*/  VIADD R27, R27, 0x80 ;  /* 0x000000801b1b7836 */ /* 0x000fce0000000000 */
.L_x_38550:
[----:B------:R-:W-:Y:S05]  /*3b80*/  BSYNC.RECONVERGENT B6 ;  /* 0x0000000000067941 */ /* 0x000fea0003800200 */
.L_x_38549:
        /* <DEDUP_REMOVED lines=24> */
.L_x_38622:
[----:B------:R0:W5:Y:S01]  /*3d10*/  LDG.E.U8 R23, desc[UR36][R4.64] ;  /* 0x0000002404177981 */ /* 0x000162000c1e1100 */
[----:B------:R-:W-:Y:S05]  /*3d20*/  BRA `(.L_x_38624) ;  /* 0x0000000c00507947 */ /* 0x000fea0003800000 */
.L_x_38621:
        /* <DEDUP_REMOVED lines=8> */
.L_x_38626:
[----:B------:R0:W5:Y:S01]  /*3db0*/  LDG.E.U8 R23, desc[UR36][R4.64] ;  /* 0x0000002404177981 */ /* 0x000162000c1e1100 */
[----:B------:R-:W-:Y:S05]  /*3dc0*/  BRA `(.L_x_38624) ;  /* 0x0000000c00287947 */ /* 0x000fea0003800000 */
.L_x_38625:
[----:B------:R0:W5:Y:S01]  /*3dd0*/  LDG.E.U16 R23, desc[UR36][R4.64] ;  /* 0x0000002404177981 */ /* 0x000162000c1e1500 */
[----:B------:R-:W-:Y:S05]  /*3de0*/  BRA `(.L_x_38624) ;  /* 0x0000000c00207947 */ /* 0x000fea0003800000 */
.L_x_38620:
        /* <DEDUP_REMOVED lines=9> */
.L_x_38628:
[----:B------:R-:W2:Y:S02]  /*3e80*/  LDG.E.U16 R0, desc[UR36][R4.64] ;  /* 0x0000002404007981 */ /* 0x000ea4000c1e1500 */
[----:B--2---:R-:W-:-:S06]  /*3e90*/  HADD2.F32 R0, -RZ, R0.H0_H0 ;  /* 0x20000000ff007230 */ /* 0x004fcc0000004100 */
[----:B------:R-:W0:Y:S02]  /*3ea0*/  F2I.FTZ.TRUNC.NTZ R0, R0 ;  /* 0x0000000000007305 */ /* 0x000e24000021f100 */
[----:B0-----:R-:W-:Y:S01]  /*3eb0*/  PRMT R23, R0, 0x7610, R23 ;  /* 0x0000761000177816 */ /* 0x001fe20000000017 */
[----:B------:R-:W-:Y:S06]  /*3ec0*/  BRA `(.L_x_38624) ;  /* 0x0000000800e87947 */ /* 0x000fec0003800000 */
.L_x_38627:
        /* <DEDUP_REMOVED lines=9> */
.L_x_38630:
[----:B------:R-:W2:Y:S02]  /*3f60*/  LDG.E.U16 R4, desc[UR36][R4.64] ;  /* 0x0000002404047981 */ /* 0x000ea4000c1e1500 */
[----:B--2---:R-:W-:-:S06]  /*3f70*/  HADD2.F32 R0, -RZ, R4.H0_H0 ;  /* 0x20000004ff007230 */ /* 0x004fcc0000004100 */
[----:B------:R-:W0:Y:S02]  /*3f80*/  F2I.FTZ.TRUNC.NTZ R0, R0 ;  /* 0x0000000000007305 */ /* 0x000e24000021f100 */
[----:B0-----:R-:W-:Y:S01]  /*3f90*/  PRMT R23, R0, 0x7610, R23 ;  /* 0x0000761000177816 */ /* 0x001fe20000000017 */
[----:B------:R-:W-:Y:S06]  /*3fa0*/  BRA `(.L_x_38624) ;  /* 0x0000000800b07947 */ /* 0x000fec0003800000 */
.L_x_38629:
[----:B------:R-:W2:Y:S02]  /*3fb0*/  LDG.E.64 R4, desc[UR36][R4.64] ;  /* 0x0000002404047981 */ /* 0x000ea4000c1e1b00 */
[----:B--2---:R0:W1:Y:S01]  /*3fc0*/  F2I.F64.TRUNC R23, R4 ;  /* 0x0000000400177311 */ /* 0x004062000030d100 */
[----:B------:R-:W-:Y:S05]  /*3fd0*/  BRA `(.L_x_38624) ;  /* 0x0000000800a47947 */ /* 0x000fea0003800000 */
.L_x_38619:
        /* <DEDUP_REMOVED lines=12> */
.L_x_38633:
[----:B------:R-:W2:Y:S02]  /*40a0*/  LDG.E.64 R4, desc[UR36][R4.64] ;  /* 0x0000002404047981 */ /* 0x000ea4000c1e1b00 */
[----:B--2---:R0:W1:Y:S01]  /*40b0*/  F2I.F64.TRUNC R23, R4 ;  /* 0x0000000400177311 */ /* 0x004062000030d100 */
[----:B------:R-:W-:Y:S05]  /*40c0*/  BRA `(.L_x_38624) ;  /* 0x0000000800687947 */ /* 0x000fea0003800000 */
.L_x_38632:
        /* <DEDUP_REMOVED lines=27> */
.L_x_38635:
        /* <DEDUP_REMOVED lines=15> */
.L_x_38634:
[----:B------:R-:W2:Y:S02]  /*4370*/  LDG.E.U16 R0, desc[UR36][R4.64] ;  /* 0x0000002404007981 */ /* 0x000ea4000c1e1500 */
[----:B--2---:R-:W-:-:S06]  /*4380*/  IMAD.U32 R0, R0, 0x10000, RZ ;  /* 0x0001000000007824 */ /* 0x004fcc00078e00ff */
[----:B------:R-:W0:Y:S02]  /*4390*/  F2I.FTZ.TRUNC.NTZ R0, R0 ;  /* 0x0000000000007305 */ /* 0x000e24000021f100 */
[----:B0-----:R-:W-:Y:S01]  /*43a0*/  PRMT R23, R0, 0x7610, R23 ;  /* 0x0000761000177816 */ /* 0x001fe20000000017 */
[----:B------:R-:W-:Y:S06]  /*43b0*/  BRA `(.L_x_38624) ;  /* 0x0000000400ac7947 */ /* 0x000fec0003800000 */
.L_x_38631:
        /* <DEDUP_REMOVED lines=10> */
.L_x_38638:
        /* <DEDUP_REMOVED lines=21> */
.L_x_38642:
[----:B------:R-:W-:Y:S05]  /*45b0*/  BSYNC.RECONVERGENT B1 ;  /* 0x0000000000017941 */ /* 0x000fea0003800200 */
.L_x_38641:
[----:B------:R-:W-:Y:S01]  /*45c0*/  IMAD.SHL.U32 R0, R0, 0x100000, RZ ;  /* 0x0010000000007824 */ /* 0x000fe200078e00ff */
[----:B------:R-:W-:-:S04]  /*45d0*/  LEA R3, R3, 0x3b800000, 0x17 ;  /* 0x3b80000003037811 */ /* 0x000fc800078eb8ff */
[----:B------:R-:W-:-:S07]  /*45e0*/  LOP3.LUT R0, R3, R0, R7, 0xfe, !PT ;  /* 0x0000000003007212 */ /* 0x000fce00078efe07 */
.L_x_38640:
[----:B------:R-:W-:Y:S05]  /*45f0*/  BSYNC.RECONVERGENT B0 ;  /* 0x0000000000007941 */ /* 0x000fea0003800200 */
.L_x_38639:
[----:B------:R-:W0:Y:S02]  /*4600*/  F2I.FTZ.TRUNC.NTZ R0, R0 ;  /* 0x0000000000007305 */ /* 0x000e24000021f100 */
[----:B0-----:R-:W-:Y:S01]  /*4610*/  PRMT R23, R0, 0x7610, R23 ;  /* 0x0000761000177816 */ /* 0x001fe20000000017 */
[----:B------:R-:W-:Y:S06]  /*4620*/  BRA `(.L_x_38624) ;  /* 0x0000000400107947 */ /* 0x000fec0003800000 */
.L_x_38637:
        /* <DEDUP_REMOVED lines=21> */
.L_x_38646:
[----:B------:R-:W-:Y:S05]  /*4780*/  BSYNC.RECONVERGENT B1 ;  /* 0x0000000000017941 */ /* 0x000fea0003800200 */
.L_x_38645:
[----:B------:R-:W-:Y:S01]  /*4790*/  IMAD.SHL.U32 R0, R0, 0x200000, RZ ;  /* 0x0020000000007824 */ /* 0x000fe200078e00ff */
[----:B------:R-:W-:-:S04]  /*47a0*/  LEA R3, R3, 0x37800000, 0x17 ;  /* 0x3780000003037811 */ /* 0x000fc800078eb8ff */
[----:B------:R-:W-:-:S07]  /*47b0*/  LOP3.LUT R0, R3, R0, R7, 0xfe, !PT ;  /* 0x0000000003007212 */ /* 0x000fce00078efe07 */
.L_x_38644:
[----:B------:R-:W-:Y:S05]  /*47c0*/  BSYNC.RECONVERGENT B0 ;  /* 0x0000000000007941 */ /* 0x000fea0003800200 */
.L_x_38643:
[----:B------:R-:W0:Y:S02]  /*47d0*/  F2I.FTZ.TRUNC.NTZ R0, R0 ;  /* 0x0000000000007305 */ /* 0x000e24000021f100 */
[----:B0-----:R-:W-:Y:S01]  /*47e0*/  PRMT R23, R0, 0x7610, R23 ;  /* 0x0000761000177816 */ /* 0x001fe20000000017 */
[----:B------:R-:W-:Y:S06]  /*47f0*/  BRA `(.L_x_38624) ;  /* 0x00000000009c7947 */ /* 0x000fec0003800000 */
.L_x_38636:
        /* <DEDUP_REMOVED lines=14> */
.L_x_38650:
[----:B------:R-:W-:Y:S05]  /*48e0*/  BSYNC.RECONVERGENT B0 ;  /* 0x0000000000007941 */ /* 0x000fea0003800200 */
.L_x_38649:
[----:B------:R-:W0:Y:S02]  /*48f0*/  F2I.FTZ.TRUNC.NTZ R0, R0 ;  /* 0x0000000000007305 */ /* 0x000e24000021f100 */
[----:B0-----:R-:W-:Y:S01]  /*4900*/  PRMT R23, R0, 0x7610, R23 ;  /* 0x0000761000177816 */ /* 0x001fe20000000017 */
[----:B------:R-:W-:Y:S06]  /*4910*/  BRA `(.L_x_38624) ;  /* 0x0000000000547947 */ /* 0x000fec0003800000 */
.L_x_38623:
        /* <DEDUP_REMOVED lines=16> */
.L_x_38651:
[----:B------:R-:W-:Y:S01]  /*4a20*/  PRMT R23, RZ, 0x7610, R23 ;  /* 0x00007610ff177816 */ /* 0x000fe20000000017 */
[----:B------:R-:W-:Y:S06]  /*4a30*/  BRA `(.L_x_38624) ;  /* 0x00000000000c7947 */ /* 0x000fec0003800000 */
.L_x_38648:
[----:B------:R3:W5:Y:S01]  /*4a40*/  LDG.E.U8 R23, desc[UR36][R4.64] ;  /* 0x0000002404177981 */ /* 0x000762000c1e1100 */
[----:B------:R-:W-:Y:S05]  /*4a50*/  BRA `(.L_x_38624) ;  /* 0x0000000000047947 */ /* 0x000fea0003800000 */
.L_x_38647:
[----:B------:R4:W5:Y:S02]  /*4a60*/  LDG.E.U8 R23, desc[UR36][R4.64] ;  /* 0x0000002404177981 */ /* 0x000964000c1e1100 */
.L_x_38624:
        /* <DEDUP_REMOVED lines=18> */
.L_x_38655:
[----:B------:R0:W5:Y:S01]  /*4b90*/  LDG.E.U8 R24, desc[UR36][R4.64] ;  /* 0x0000002404187981 */ /* 0x000162000c1e1100 */
[----:B------:R-:W-:Y:S05]  /*4ba0*/  BRA `(.L_x_38657) ;  /* 0x0000000c00507947 */ /* 0x000fea0003800000 */
.L_x_38654:
        /* <DEDUP_REMOVED lines=8> */
.L_x_38659:
[----:B------:R0:W5:Y:S01]  /*4c30*/  LDG.E.U8 R24, desc[UR36][R4.64] ;  /* 0x0000002404187981 */ /* 0x000162000c1e1100 */
[----:B------:R-:W-:Y:S05]  /*4c40*/  BRA `(.L_x_38657) ;  /* 0x0000000c00287947 */ /* 0x000fea0003800000 */
.L_x_38658:
[----:B------:R0:W5:Y:S01]  /*4c50*/  LDG.E.U16 R24, desc[UR36][R4.64] ;  /* 0x0000002404187981 */ /* 0x000162000c1e1500 */
[----:B------:R-:W-:Y:S05]  /*4c60*/  BRA `(.L_x_38657) ;  /* 0x0000000c00207947 */ /* 0x000fea0003800000 */
.L_x_38653:
        /* <DEDUP_REMOVED lines=9> */
.L_x_38661:
[----:B------:R-:W2:Y:S02]  /*4d00*/  LDG.E.U16 R0, desc[UR36][R4.64] ;  /* 0x0000002404007981 */ /* 0x000ea4000c1e1500 */
[----:B--2---:R-:W-:-:S06]  /*4d10*/  HADD2.F32 R0, -RZ, R0.H0_H0 ;  /* 0x20000000ff007230 */ /* 0x004fcc0000004100 */
[----:B------:R-:W0:Y:S02]  /*4d20*/  F2I.FTZ.TRUNC.NTZ R0, R0 ;  /* 0x0000000000007305 */ /* 0x000e24000021f100 */
[----:B0-----:R-:W-:Y:S01]  /*4d30*/  PRMT R24, R0, 0x7610, R24 ;  /* 0x0000761000187816 */ /* 0x001fe20000000018 */
[----:B------:R-:W-:Y:S06]  /*4d40*/  BRA `(.L_x_38657) ;  /* 0x0000000800e87947 */ /* 0x000fec0003800000 */
.L_x_38660:
        /* <DEDUP_REMOVED lines=9> */
.L_x_38663:
[----:B------:R-:W2:Y:S02]  /*4de0*/  LDG.E.U16 R4, desc[UR36][R4.64] ;  /* 0x0000002404047981 */ /* 0x000ea4000c1e1500 */
[----:B--2---:R-:W-:-:S06]  /*4df0*/  HADD2.F32 R0, -RZ, R4.H0_H0 ;  /* 0x20000004ff007230 */ /* 0x004fcc0000004100 */
[----:B------:R-:W0:Y:S02]  /*4e00*/  F2I.FTZ.TRUNC.NTZ R0, R0 ;  /* 0x0000000000007305 */ /* 0x000e24000021f100 */
[----:B0-----:R-:W-:Y:S01]  /*4e10*/  PRMT R24, R0, 0x7610, R24 ;  /* 0x0000761000187816 */ /* 0x001fe20000000018 */
[----:B------:R-:W-:Y:S06]  /*4e20*/  BRA `(.L_x_38657) ;  /* 0x0000000800b07947 */ /* 0x000fec0003800000 */
.L_x_38662:
[----:B------:R-:W2:Y:S02]  /*4e30*/  LDG.E.64 R4, desc[UR36][R4.64] ;  /* 0x0000002404047981 */ /* 0x000ea4000c1e1b00 */
[----:B--2---:R0:W2:Y:S01]  /*4e40*/  F2I.F64.TRUNC R24, R4 ;  /* 0x0000000400187311 */ /* 0x0040a2000030d100 */
[----:B------:R-:W-:Y:S05]  /*4e50*/  BRA `(.L_x_38657) ;  /* 0x0000000800a47947 */ /* 0x000fea0003800000 */
.L_x_38652:
        /* <DEDUP_REMOVED lines=12> */
.L_x_38666:
[----:B------:R-:W2:Y:S02]  /*4f20*/  LDG.E.64 R4, desc[UR36][R4.64] ;  /* 0x0000002404047981 */ /* 0x000ea4000c1e1b00 */
[----:B--2---:R4:W0:Y:S01]  /*4f30*/  F2I.F64.TRUNC R24, R4 ;  /* 0x0000000400187311 */ /* 0x004822000030d100 */
[----:B------:R-:W-:Y:S05]  /*4f40*/  BRA `(.L_x_38657) ;  /* 0x0000000800687947 */ /* 0x000fea0003800000 */
.L_x_38665:
        /* <DEDUP_REMOVED lines=27> */
.L_x_38668:
        /* <DEDUP_REMOVED lines=15> */
.L_x_38667:
[----:B------:R-:W2:Y:S02]  /*51f0*/  LDG.E.U16 R0, desc[UR36][R4.64] ;  /* 0x0000002404007981 */ /* 0x000ea4000c1e1500 */
[----:B--2---:R-:W-:-:S06]  /*5200*/  IMAD.U32 R0, R0, 0x10000, RZ ;  /* 0x0001000000007824 */ /* 0x004fcc00078e00ff */
[----:B------:R-:W0:Y:S02]  /*5210*/  F2I.FTZ.TRUNC.NTZ R0, R0 ;  /* 0x0000000000007305 */ /* 0x000e24000021f100 */
[----:B0-----:R-:W-:Y:S01]  /*5220*/  PRMT R24, R0, 0x7610, R24 ;  /* 0x0000761000187816 */ /* 0x001fe20000000018 */
[----:B------:R-:W-:Y:S06]  /*5230*/  BRA `(.L_x_38657) ;  /* 0x0000000400ac7947 */ /* 0x000fec0003800000 */
.L_x_38664:
        /* <DEDUP_REMOVED lines=10> */
.L_x_38671:
        /* <DEDUP_REMOVED lines=21> */
.L_x_38675:
[----:B------:R-:W-:Y:S05]  /*5430*/  BSYNC.RECONVERGENT B1 ;  /* 0x0000000000017941 */ /* 0x000fea0003800200 */
.L_x_38674:
[----:B------:R-:W-:Y:S01]  /*5440*/  IMAD.SHL.U32 R0, R0, 0x100000, RZ ;  /* 0x0010000000007824 */ /* 0x000fe200078e00ff */
[----:B------:R-:W-:-:S04]  /*5450*/  LEA R3, R3, 0x3b800000, 0x17 ;  /* 0x3b80000003037811 */ /* 0x000fc800078eb8ff */
[----:B------:R-:W-:-:S07]  /*5460*/  LOP3.LUT R0, R3, R0, R7, 0xfe, !PT ;  /* 0x0000000003007212 */ /* 0x000fce00078efe07 */
.L_x_38673:
[----:B------:R-:W-:Y:S05]  /*5470*/  BSYNC.RECONVERGENT B0 ;  /* 0x0000000000007941 */ /* 0x000fea0003800200 */
.L_x_38672:
[----:B------:R-:W0:Y:S02]  /*5480*/  F2I.FTZ.TRUNC.NTZ R0, R0 ;  /* 0x0000000000007305 */ /* 0x000e24000021f100 */
[----:B0-----:R-:W-:Y:S01]  /*5490*/  PRMT R24, R0, 0x7610, R24 ;  /* 0x0000761000187816 */ /* 0x001fe20000000018 */
[----:B------:R-:W-:Y:S06]  /*54a0*/  BRA `(.L_x_38657) ;  /* 0x0000000400107947 */ /* 0x000fec0003800000 */
.L_x_38670:
        /* <DEDUP_REMOVED lines=21> */
.L_x_38679:
[----:B------:R-:W-:Y:S05]  /*5600*/  BSYNC.RECONVERGENT B1 ;  /* 0x0000000000017941 */ /* 0x000fea0003800200 */
.L_x_38678:
[----:B------:R-:W-:Y:S01]  /*5610*/  IMAD.SHL.U32 R0, R0, 0x200000, RZ ;  /* 0x0020000000007824 */ /* 0x000fe200078e00ff */
[----:B------:R-:W-:-:S04]  /*5620*/  LEA R3, R3, 0x37800000, 0x17 ;  /* 0x3780000003037811 */ /* 0x000fc800078eb8ff */
[----:B------:R-:W-:-:S07]  /*5630*/  LOP3.LUT R0, R3, R0, R7, 0xfe, !PT ;  /* 0x0000000003007212 */ /* 0x000fce00078efe07 */
.L_x_38677:
[----:B------:R-:W-:Y:S05]  /*5640*/  BSYNC.RECONVERGENT B0 ;  /* 0x0000000000007941 */ /* 0x000fea0003800200 */
.L_x_38676:
[----:B------:R-:W0:Y:S02]  /*5650*/  F2I.FTZ.TRUNC.NTZ R0, R0 ;  /* 0x0000000000007305 */ /* 0x000e24000021f100 */
[----:B0-----:R-:W-:Y:S01]  /*5660*/  PRMT R24, R0, 0x7610, R24 ;  /* 0x0000761000187816 */ /* 0x001fe20000000018 */
[----:B------:R-:W-:Y:S06]  /*5670*/  BRA `(.L_x_38657) ;  /* 0x00000000009c7947 */ /* 0x000fec0003800000 */
.L_x_38669:
        /* <DEDUP_REMOVED lines=14> */
.L_x_38683:
[----:B------:R-:W-:Y:S05]  /*5760*/  BSYNC.RECONVERGENT B0 ;  /* 0x0000000000007941 */ /* 0x000fea0003800200 */
.L_x_38682:
[----:B------:R-:W0:Y:S02]  /*5770*/  F2I.FTZ.TRUNC.NTZ R0, R0 ;  /* 0x0000000000007305 */ /* 0x000e24000021f100 */
[----:B0-----:R-:W-:Y:S01]  /*5780*/  PRMT R24, R0, 0x7610, R24 ;  /* 0x0000761000187816 */ /* 0x001fe20000000018 */
[----:B------:R-:W-:Y:S06]  /*5790*/  BRA `(.L_x_38657) ;  /* 0x0000000000547947 */ /* 0x000fec0003800000 */
.L_x_38656:
        /* <DEDUP_REMOVED lines=16> */
.L_x_38684:
[----:B------:R-:W-:Y:S01]  /*58a0*/  PRMT R24, RZ, 0x7610, R24 ;  /* 0x00007610ff187816 */ /* 0x000fe20000000018 */
[----:B------:R-:W-:Y:S06]  /*58b0*/  BRA `(.L_x_38657) ;  /* 0x00000000000c7947 */ /* 0x000fec0003800000 */
.L_x_38681:
[----:B------:R2:W5:Y:S01]  /*58c0*/  LDG.E.U8 R24, desc[UR36][R4.64] ;  /* 0x0000002404187981 */ /* 0x000562000c1e1100 */
[----:B------:R-:W-:Y:S05]  /*58d0*/  BRA `(.L_x_38657) ;  /* 0x0000000000047947 */ /* 0x000fea0003800000 */
.L_x_38680:
[----:B------:R3:W5:Y:S02]  /*58e0*/  LDG.E.U8 R24, desc[UR36][R4.64] ;  /* 0x0000002404187981 */ /* 0x000764000c1e1100 */
.L_x_38657:
[----:B------:R-:W-:-:S07]  /*58f0*/  VIADD R27, R27, 0x80 ;  /* 0x000000801b1b7836 */ /* 0x000fce0000000000 */
.L_x_38618:
[----:B------:R-:W-:Y:S05]  /*5900*/  BSYNC.RECONVERGENT B6 ;  /* 0x0000000000067941 */ /* 0x000fea0003800200 */
.L_x_38617:
        /* <DEDUP_REMOVED lines=24> */
.L_x_38690:
[----:B------:R0:W5:Y:S01]  /*5a90*/  LDG.E.U8 R26, desc[UR36][R4.64] ;  /* 0x00000024041a7981 */ /* 0x000162000c1e1100 */
[----:B------:R-:W-:Y:S05]  /*5aa0*/  BRA `(.L_x_38692) ;  /* 0x0000000c00507947 */ /* 0x000fea0003800000 */
.L_x_38689:
        /* <DEDUP_REMOVED lines=8> */
.L_x_38694:
[----:B------:R3:W5:Y:S01]  /*5b30*/  LDG.E.U8 R26, desc[UR36][R4.64] ;  /* 0x00000024041a7981 */ /* 0x000762000c1e1100 */
[----:B------:R-:W-:Y:S05]  /*5b40*/  BRA `(.L_x_38692) ;  /* 0x0000000c00287947 */ /* 0x000fea0003800000 */
.L_x_38693:
[----:B------:R2:W5:Y:S01]  /*5b50*/  LDG.E.U16 R26, desc[UR36][R4.64] ;  /* 0x00000024041a7981 */ /* 0x000562000c1e1500 */
[----:B------:R-:W-:Y:S05]  /*5b60*/  BRA `(.L_x_38692) ;  /* 0x0000000c00207947 */ /* 0x000fea0003800000 */
.L_x_38688:
        /* <DEDUP_REMOVED lines=9> */
.L_x_38696:
[----:B------:R-:W2:Y:S02]  /*5c00*/  LDG.E.U16 R0, desc[UR36][R4.64] ;  /* 0x0000002404007981 */ /* 0x000ea4000c1e1500 */
[----:B--2---:R-:W-:-:S06]  /*5c10*/  HADD2.F32 R0, -RZ, R0.H0_H0 ;  /* 0x20000000ff007230 */ /* 0x004fcc0000004100 */
[----:B------:R-:W0:Y:S02]  /*5c20*/  F2I.FTZ.TRUNC.NTZ R0, R0 ;  /* 0x0000000000007305 */ /* 0x000e24000021f100 */
[----:B0-----:R-:W-:Y:S01]  /*5c30*/  PRMT R26, R0, 0x7610, R26 ;  /* 0x00007610001a7816 */ /* 0x001fe2000000001a */
[----:B------:R-:W-:Y:S06]  /*5c40*/  BRA `(.L_x_38692) ;  /* 0x0000000800e87947 */ /* 0x000fec0003800000 */
.L_x_38695:
        /* <DEDUP_REMOVED lines=9> */
.L_x_38698:
[----:B------:R-:W2:Y:S02]  /*5ce0*/  LDG.E.U16 R4, desc[UR36][R4.64] ;  /* 0x0000002404047981 */ /* 0x000ea4000c1e1500 */
[----:B--2---:R-:W-:-:S06]  /*5cf0*/  HADD2.F32 R0, -RZ, R4.H0_H0 ;  /* 0x20000004ff007230 */ /* 0x004fcc0000004100 */
[----:B------:R-:W0:Y:S02]  /*5d00*/  F2I.FTZ.TRUNC.NTZ R0, R0 ;  /* 0x0000000000007305 */ /* 0x000e24000021f100 */
[----:B0-----:R-:W-:Y:S01]  /*5d10*/  PRMT R26, R0, 0x7610, R26 ;  /* 0x00007610001a7816 */ /* 0x001fe2000000001a */
[----:B------:R-:W-:Y:S06]  /*5d20*/  BRA `(.L_x_38692) ;  /* 0x0000000800b07947 */ /* 0x000fec0003800000 */
.L_x_38697:
[----:B------:R-:W2:Y:S02]  /*5d30*/  LDG.E.64 R4, desc[UR36][R4.64] ;  /* 0x0000002404047981 */ /* 0x000ea4000c1e1b00 */
[----:B--2---:R0:W1:Y:S01]  /*5d40*/  F2I.F64.TRUNC R26, R4 ;  /* 0x00000004001a7311 */ /* 0x004062000030d100 */
[----:B------:R-:W-:Y:S05]  /*5d50*/  BRA `(.L_x_38692) ;  /* 0x0000000800a47947 */ /* 0x000fea0003800000 */
.L_x_38687:
        /* <DEDUP_REMOVED lines=12> */
.L_x_38701:
[----:B------:R-:W2:Y:S02]  /*5e20*/  LDG.E.64 R4, desc[UR36][R4.64] ;  /* 0x0000002404047981 */ /* 0x000ea4000c1e1b00 */
[----:B--2---:R0:W1:Y:S01]  /*5e30*/  F2I.F64.TRUNC R26, R4 ;  /* 0x00000004001a7311 */ /* 0x004062000030d100 */
[----:B------:R-:W-:Y:S05]  /*5e40*/  BRA `(.L_x_38692) ;  /* 0x0000000800687947 */ /* 0x000fea0003800000 */
.L_x_38700:
        /* <DEDUP_REMOVED lines=27> */
.L_x_38703:
        /* <DEDUP_REMOVED lines=15> */
.L_x_38702:
[----:B------:R-:W2:Y:S02]  /*60f0*/  LDG.E.U16 R0, desc[UR36][R4.64] ;  /* 0x0000002404007981 */ /* 0x000ea4000c1e1500 */
[----:B--2---:R-:W-:-:S06]  /*6100*/  IMAD.U32 R0, R0, 0x10000, RZ ;  /* 0x0001000000007824 */ /* 0x004fcc00078e00ff */
[----:B------:R-:W0:Y:S02]  /*6110*/  F2I.FTZ.TRUNC.NTZ R0, R0 ;  /* 0x0000000000007305 */ /* 0x000e24000021f100 */
[----:B0-----:R-:W-:Y:S01]  /*6120*/  PRMT R26, R0, 0x7610, R26 ;  /* 0x00007610001a7816 */ /* 0x001fe2000000001a */
[----:B------:R-:W-:Y:S06]  /*6130*/  BRA `(.L_x_38692) ;  /* 0x0000000400ac7947 */ /* 0x000fec0003800000 */
.L_x_38699:
        /* <DEDUP_REMOVED lines=10> */
.L_x_38706:
        /* <DEDUP_REMOVED lines=21> */
.L_x_38710:
[----:B------:R-:W-:Y:S05]  /*6330*/  BSYNC.RECONVERGENT B1 ;  /* 0x0000000000017941 */ /* 0x000fea0003800200 */
.L_x_38709:
[----:B------:R-:W-:Y:S01]  /*6340*/  IMAD.SHL.U32 R0, R0, 0x100000, RZ ;  /* 0x0010000000007824 */ /* 0x000fe200078e00ff */
[----:B------:R-:W-:-:S04]  /*6350*/  LEA R3, R3, 0x3b800000, 0x17 ;  /* 0x3b80000003037811 */ /* 0x000fc800078eb8ff */
[----:B------:R-:W-:-:S07]  /*6360*/  LOP3.LUT R0, R3, R0, R7, 0xfe, !PT ;  /* 0x0000000003007212 */ /* 0x000fce00078efe07 */
.L_x_38708:
[----:B------:R-:W-:Y:S05]  /*6370*/  BSYNC.RECONVERGENT B0 ;  /* 0x0000000000007941 */ /* 0x000fea0003800200 */
.L_x_38707:
[----:B------:R-:W0:Y:S02]  /*6380*/  F2I.FTZ.TRUNC.NTZ R0, R0 ;  /* 0x0000000000007305 */ /* 0x000e24000021f100 */
[----:B0-----:R-:W-:Y:S01]  /*6390*/  PRMT R26, R0, 0x7610, R26 ;  /* 0x00007610001a7816 */ /* 0x001fe2000000001a */
[----:B------:R-:W-:Y:S06]  /*63a0*/  BRA `(.L_x_38692) ;  /* 0x0000000400107947 */ /* 0x000fec0003800000 */
.L_x_38705:
        /* <DEDUP_REMOVED lines=21> */
.L_x_38714:
[----:B------:R-:W-:Y:S05]  /*6500*/  BSYNC.RECONVERGENT B1 ;  /* 0x0000000000017941 */ /* 0x000fea0003800200 */
.L_x_38713:
[----:B------:R-:W-:Y:S01]  /*6510*/  IMAD.SHL.U32 R0, R0, 0x200000, RZ ;  /* 0x0020000000007824 */ /* 0x000fe200078e00ff */
[----:B------:R-:W-:-:S04]  /*6520*/  LEA R3, R3, 0x37800000, 0x17 ;  /* 0x3780000003037811 */ /* 0x000fc800078eb8ff */
[----:B------:R-:W-:-:S07]  /*6530*/  LOP3.LUT R0, R3, R0, R7, 0xfe, !PT ;  /* 0x0000000003007212 */ /* 0x000fce00078efe07 */
.L_x_38712:
[----:B------:R-:W-:Y:S05]  /*6540*/  BSYNC.RECONVERGENT B0 ;  /* 0x0000000000007941 */ /* 0x000fea0003800200 */
.L_x_38711:
[----:B------:R-:W0:Y:S02]  /*6550*/  F2I.FTZ.TRUNC.NTZ R0, R0 ;  /* 0x0000000000007305 */ /* 0x000e24000021f100 */
[----:B0-----:R-:W-:Y:S01]  /*6560*/  PRMT R26, R0, 0x7610, R26 ;  /* 0x00007610001a7816 */ /* 0x001fe2000000001a */
[----:B------:R-:W-:Y:S06]  /*6570*/  BRA `(.L_x_38692) ;  /* 0x00000000009c7947 */ /* 0x000fec0003800000 */
.L_x_38704:
        /* <DEDUP_REMOVED lines=14> */
.L_x_38718:
[----:B------:R-:W-:Y:S05]  /*6660*/  BSYNC.RECONVERGENT B0 ;  /* 0x0000000000007941 */ /* 0x000fea0003800200 */
.L_x_38717:
[----:B------:R-:W0:Y:S02]  /*6670*/  F2I.FTZ.TRUNC.NTZ R0, R0 ;  /* 0x0000000000007305 */ /* 0x000e24000021f100 */
[----:B0-----:R-:W-:Y:S01]  /*6680*/  PRMT R26, R0, 0x7610, R26 ;  /* 0x00007610001a7816 */ /* 0x001fe2000000001a */
[----:B------:R-:W-:Y:S06]  /*6690*/  BRA `(.L_x_38692) ;  /* 0x0000000000547947 */ /* 0x000fec0003800000 */
.L_x_38691:
        /* <DEDUP_REMOVED lines=16> */
.L_x_38719:
[----:B------:R-:W-:Y:S01]  /*67a0*/  PRMT R26, RZ, 0x7610, R26 ;  /* 0x00007610ff1a7816 */ /* 0x000fe2000000001a */
[----:B------:R-:W-:Y:S06]  /*67b0*/  BRA `(.L_x_38692) ;  /* 0x00000000000c7947 */ /* 0x000fec0003800000 */
.L_x_38716:
[----:B------:R0:W5:Y:S01]  /*67c0*/  LDG.E.U8 R26, desc[UR36][R4.64] ;  /* 0x00000024041a7981 */ /* 0x000162000c1e1100 */
[----:B------:R-:W-:Y:S05]  /*67d0*/  BRA `(.L_x_38692) ;  /* 0x0000000000047947 */ /* 0x000fea0003800000 */
.L_x_38715:
[----:B------:R0:W5:Y:S02]  /*67e0*/  LDG.E.U8 R26, desc[UR36][R4.64] ;  /* 0x00000024041a7981 */ /* 0x000164000c1e1100 */
.L_x_38692:
        /* <DEDUP_REMOVED lines=19> */
.L_x_38723:
[----:B------:R0:W5:Y:S01]  /*6920*/  LDG.E.U8 R25, desc[UR36][R4.64] ;  /* 0x0000002404197981 */ /* 0x000162000c1e1100 */
[----:B------:R-:W-:Y:S05]  /*6930*/  BRA `(.L_x_38686) ;  /* 0x0000000c004c7947 */ /* 0x000fea0003800000 */
.L_x_38722:
        /* <DEDUP_REMOVED lines=8> */
.L_x_38726:
[----:B------:R0:W5:Y:S01]  /*69c0*/  LDG.E.U8 R25, desc[UR36][R4.64] ;  /* 0x0000002404197981 */ /* 0x000162000c1e1100 */
[----:B------:R-:W-:Y:S05]  /*69d0*/  BRA `(.L_x_38686) ;  /* 0x0000000c00247947 */ /* 0x000fea0003800000 */
.L_x_38725:
[----:B------:R0:W5:Y:S01]  /*69e0*/  LDG.E.U16 R25, desc[UR36][R4.64] ;  /* 0x0000002404197981 */ /* 0x000162000c1e1500 */
[----:B------:R-:W-:Y:S05]  /*69f0*/  BRA `(.L_x_38686) ;  /* 0x0000000c001c7947 */ /* 0x000fea0003800000 */
.L_x_38721:
        /* <DEDUP_REMOVED lines=9> */
.L_x_38728:
[----:B------:R-:W2:Y:S02]  /*6a90*/  LDG.E.U16 R0, desc[UR36][R4.64] ;  /* 0x0000002404007981 */ /* 0x000ea4000c1e1500 */
[----:B--2---:R-:W-:-:S06]  /*6aa0*/  HADD2.F32 R0, -RZ, R0.H0_H0 ;  /* 0x20000000ff007230 */ /* 0x004fcc0000004100 */
[----:B------:R-:W0:Y:S02]  /*6ab0*/  F2I.FTZ.TRUNC.NTZ R0, R0 ;  /* 0x0000000000007305 */ /* 0x000e24000021f100 */
[----:B0-----:R-:W-:Y:S01]  /*6ac0*/  PRMT R25, R0, 0x7610, R25 ;  /* 0x0000761000197816 */ /* 0x001fe20000000019 */
[----:B------:R-:W-:Y:S06]  /*6ad0*/  BRA `(.L_x_38686) ;  /* 0x0000000800e47947 */ /* 0x000fec0003800000 */
.L_x_38727:
        /* <DEDUP_REMOVED lines=9> */
.L_x_38730:
[----:B------:R-:W2:Y:S02]  /*6b70*/  LDG.E.U16 R4, desc[UR36][R4.64] ;  /* 0x0000002404047981 */ /* 0x000ea4000c1e1500 */
[----:B--2---:R-:W-:-:S06]  /*6b80*/  HADD2.F32 R0, -RZ, R4.H0_H0 ;  /* 0x20000004ff007230 */ /* 0x004fcc0000004100 */
[----:B------:R-:W0:Y:S02]  /*6b90*/  F2I.FTZ.TRUNC.NTZ R0, R0 ;  /* 0x0000000000007305 */ /* 0x000e24000021f100 */
[----:B0-----:R-:W-:Y:S01]  /*6ba0*/  PRMT R25, R0, 0x7610, R25 ;  /* 0x0000761000197816 */ /* 0x001fe20000000019 */
[----:B------:R-:W-:Y:S06]  /*6bb0*/  BRA `(.L_x_38686) ;  /* 0x0000000800ac7947 */ /* 0x000fec0003800000 */
.L_x_38729:
[----:B------:R-:W2:Y:S02]  /*6bc0*/  LDG.E.64 R4, desc[UR36][R4.64] ;  /* 0x0000002404047981 */ /* 0x000ea4000c1e1b00 */
[----:B--2---:R0:W1:Y:S01]  /*6bd0*/  F2I.F64.TRUNC R25, R4 ;  /* 0x0000000400197311 */ /* 0x004062000030d100 */
[----:B------:R-:W-:Y:S05]  /*6be0*/  BRA `(.L_x_38686) ;  /* 0x0000000800a07947 */ /* 0x000fea0003800000 */
.L_x_38720:
        /* <DEDUP_REMOVED lines=12> */
.L_x_38733:
[----:B------:R-:W2:Y:S02]  /*6cb0*/  LDG.E.64 R4, desc[UR36][R4.64] ;  /* 0x0000002404047981 */ /* 0x000ea4000c1e1b00 */
[----:B--2---:R0:W1:Y:S01]  /*6cc0*/  F2I.F64.TRUNC R25, R4 ;  /* 0x0000000400197311 */ /* 0x004062000030d100 */
[----:B------:R-:W-:Y:S05]  /*6cd0*/  BRA `(.L_x_38686) ;  /* 0x0000000800647947 */ /* 0x000fea0003800000 */
.L_x_38732:
        /* <DEDUP_REMOVED lines=27> */
.L_x_38735:
        /* <DEDUP_REMOVED lines=15> */
.L_x_38734:
[----:B------:R-:W2:Y:S02]  /*6f80*/  LDG.E.U16 R0, desc[UR36][R4.64] ;  /* 0x0000002404007981 */ /* 0x000ea4000c1e1500 */
[----:B--2---:R-:W-:-:S06]  /*6f90*/  IMAD.U32 R0, R0, 0x10000, RZ ;  /* 0x0001000000007824 */ /* 0x004fcc00078e00ff */
[----:B------:R-:W0:Y:S02]  /*6fa0*/  F2I.FTZ.TRUNC.NTZ R0, R0 ;  /* 0x0000000000007305 */ /* 0x000e24000021f100 */
[----:B0-----:R-:W-:Y:S01]  /*6fb0*/  PRMT R25, R0, 0x7610, R25 ;  /* 0x0000761000197816 */ /* 0x001fe20000000019 */
[----:B------:R-:W-:Y:S06]  /*6fc0*/  BRA `(.L_x_38686) ;  /* 0x0000000400a87947 */ /* 0x000fec0003800000 */
.L_x_38731:
        /* <DEDUP_REMOVED lines=10> */
.L_x_38738:
        /* <DEDUP_REMOVED lines=21> */
.L_x_38742:
[----:B------:R-:W-:Y:S05]  /*71c0*/  BSYNC.RECONVERGENT B1 ;  /* 0x0000000000017941 */ /* 0x000fea0003800200 */
.L_x_38741:
[----:B------:R-:W-:Y:S01]  /*71d0*/  IMAD.SHL.U32 R0, R0, 0x100000, RZ ;  /* 0x0010000000007824 */ /* 0x000fe200078e00ff */
[----:B------:R-:W-:-:S04]  /*71e0*/  LEA R3, R3, 0x3b800000, 0x17 ;  /* 0x3b80000003037811 */ /* 0x000fc800078eb8ff */
[----:B------:R-:W-:-:S07]  /*71f0*/  LOP3.LUT R0, R3, R0, R7, 0xfe, !PT ;  /* 0x0000000003007212 */ /* 0x000fce00078efe07 */
.L_x_38740:
[----:B------:R-:W-:Y:S05]  /*7200*/  BSYNC.RECONVERGENT B0 ;  /* 0x0000000000007941 */ /* 0x000fea0003800200 */
.L_x_38739:
[----:B------:R-:W0:Y:S02]  /*7210*/  F2I.FTZ.TRUNC.NTZ R0, R0 ;  /* 0x0000000000007305 */ /* 0x000e24000021f100 */
[----:B0-----:R-:W-:Y:S01]  /*7220*/  PRMT R25, R0, 0x7610, R25 ;  /* 0x0000761000197816 */ /* 0x001fe20000000019 */
[----:B------:R-:W-:Y:S06]  /*7230*/  BRA `(.L_x_38686) ;  /* 0x00000004000c7947 */ /* 0x000fec0003800000 */
.L_x_38737:
        /* <DEDUP_REMOVED lines=21> */
.L_x_38746:
[----:B------:R-:W-:Y:S05]  /*7390*/  BSYNC.RECONVERGENT B1 ;  /* 0x0000000000017941 */ /* 0x000fea0003800200 */
.L_x_38745:
[----:B------:R-:W-:Y:S01]  /*73a0*/  IMAD.SHL.U32 R0, R0, 0x200000, RZ ;  /* 0x0020000000007824 */ /* 0x000fe200078e00ff */
[----:B------:R-:W-:-:S04]  /*73b0*/  LEA R3, R3, 0x37800000, 0x17 ;  /* 0x3780000003037811 */ /* 0x000fc800078eb8ff */
[----:B------:R-:W-:-:S07]  /*73c0*/  LOP3.LUT R0, R3, R0, R7, 0xfe, !PT ;  /* 0x0000000003007212 */ /* 0x000fce00078efe07 */
.L_x_38744:
[----:B------:R-:W-:Y:S05]  /*73d0*/  BSYNC.RECONVERGENT B0 ;  /* 0x0000000000007941 */ /* 0x000fea0003800200 */
.L_x_38743:
[----:B------:R-:W0:Y:S02]  /*73e0*/  F2I.FTZ.TRUNC.NTZ R0, R0 ;  /* 0x0000000000007305 */ /* 0x000e24000021f100 */
[----:B0-----:R-:W-:Y:S01]  /*73f0*/  PRMT R25, R0, 0x7610, R25 ;  /* 0x0000761000197816 */ /* 0x001fe20000000019 */
[----:B------:R-:W-:Y:S06]  /*7400*/  BRA `(.L_x_38686) ;  /* 0x0000000000987947 */ /* 0x000fec0003800000 */
.L_x_38736:
        /* <DEDUP_REMOVED lines=14> */
.L_x_38750:
[----:B------:R-:W-:Y:S05]  /*74f0*/  BSYNC.RECONVERGENT B0 ;  /* 0x0000000000007941 */ /* 0x000fea0003800200 */
.L_x_38749:
[----:B------:R-:W0:Y:S02]  /*7500*/  F2I.FTZ.TRUNC.NTZ R0, R0 ;  /* 0x0000000000007305 */ /* 0x000e24000021f100 */
[----:B0-----:R-:W-:Y:S01]  /*7510*/  PRMT R25, R0, 0x7610, R25 ;  /* 0x0000761000197816 */ /* 0x001fe20000000019 */
[----:B------:R-:W-:Y:S06]  /*7520*/  BRA `(.L_x_38686) ;  /* 0x0000000000507947 */ /* 0x000fec0003800000 */
.L_x_38724:
        /* <DEDUP_REMOVED lines=16> */
.L_x_38751:
[----:B------:R-:W-:Y:S05]  /*7630*/  BRA `(.L_x_38686) ;  /* 0x00000000000c7947 */ /* 0x000fea0003800000 */
.L_x_38748:
[----:B------:R0:W5:Y:S01]  /*7640*/  LDG.E.U8 R25, desc[UR36][R4.64] ;  /* 0x0000002404197981 */ /* 0x000162000c1e1100 */
[----:B------:R-:W-:Y:S05]  /*7650*/  BRA `(.L_x_38686) ;  /* 0x0000000000047947 */ /* 0x000fea0003800000 */
.L_x_38747:
[----:B------:R0:W5:Y:S02]  /*7660*/  LDG.E.U8 R25, desc[UR36][R4.64] ;  /* 0x0000002404197981 */ /* 0x000164000c1e1100 */
.L_x_38686:
[----:B------:R-:W-:Y:S05]  /*7670*/  BSYNC.RECONVERGENT B6 ;  /* 0x0000000000067941 */ /* 0x000fea0003800200 */
.L_x_38685:
        /* <DEDUP_REMOVED lines=14> */
[----:B------:R-:W-:Y:S02]  /*7760*/  VIMNMX.S16x2 R3, PT, PT, R4, R0, !PT ;  /* 0x0000000004037248 */ /* 0x000fe40007fe0300 */
[----:B------:R-:W-:Y:S02]  /*7770*/  PRMT R0, R22, 0x7710, RZ ;  /* 0x0000771016007816 */ /* 0x000fe400000000ff */
[----:B------:R-:W-:Y:S02]  /*7780*/  PRMT R4, R18, 0x7710, RZ ;  /* 0x0000771012047816 */ /* 0x000fe400000000ff */
[----:B------:R-:W-:Y:S02]  /*7790*/  PRMT R6, R6, 0x7710, RZ ;  /* 0x0000771006067816 */ /* 0x000fe400000000ff */
[----:B------:R-:W-:Y:S02]  /*77a0*/  PRMT R8, R8, 0x7710, RZ ;  /* 0x0000771008087816 */ /* 0x000fe400000000ff */
[----:B------:R-:W-:-:S02]  /*77b0*/  PRMT R10, R10, 0x7710, RZ ;  /* 0x000077100a0a7816 */ /* 0x000fc400000000ff */
[----:B------:R-:W-:Y:S02]  /*77c0*/  PRMT R12, R12, 0x7710, RZ ;  /* 0x000077100c0c7816 */ /* 0x000fe400000000ff */
[----:B------:R-:W-:Y:S02]  /*77d0*/  VIMNMX.S16x2 R0, PT, PT, R4, R0, !PT ;  /* 0x0000000004007248 */ /* 0x000fe40007fe0300 */
[----:B------:R-:W-:Y:S02]  /*77e0*/  VIMNMX.S16x2 R6, PT, PT, R8, R6, !PT ;  /* 0x0000000608067248 */ /* 0x000fe40007fe0300 */
[----:B------:R-:W-:Y:S02]  /*77f0*/  VIMNMX.S16x2 R10, PT, PT, R12, R10, !PT ;  /* 0x0000000a0c0a7248 */ /* 0x000fe40007fe0300 */
        /* <DEDUP_REMOVED lines=25> */
.L_x_38758:
[----:B------:R0:W-:Y:S01]  /*7990*/  STG.E.U8 desc[UR36][R8.64], R3 ;  /* 0x0000000308007986 */ /* 0x0001e2000c101124 */
[----:B------:R-:W-:Y:S05]  /*79a0*/  BRA `(.L_x_38760) ;  /* 0x0000000c005c7947 */ /* 0x000fea0003800000 */
.L_x_38757:
        /* <DEDUP_REMOVED lines=11> */
.L_x_38762:
[----:B------:R-:W-:-:S05]  /*7a60*/  PRMT R3, R3, 0x9910, RZ ;  /* 0x0000991003037816 */ /* 0x000fca00000000ff */
[----:B------:R0:W-:Y:S01]  /*7a70*/  STG.E desc[UR36][R8.64], R3 ;  /* 0x0000000308007986 */ /* 0x0001e2000c101924 */
[----:B------:R-:W-:Y:S05]  /*7a80*/  BRA `(.L_x_38760) ;  /* 0x0000000c00247947 */ /* 0x000fea0003800000 */
.L_x_38761:
[----:B------:R0:W-:Y:S01]  /*7a90*/  STG.E.U16 desc[UR36][R8.64], R3 ;  /* 0x0000000308007986 */ /* 0x0001e2000c101524 */
[----:B------:R-:W-:Y:S05]  /*7aa0*/  BRA `(.L_x_38760) ;  /* 0x0000000c001c7947 */ /* 0x000fea0003800000 */
.L_x_38756:
        /* <DEDUP_REMOVED lines=9> */
.L_x_38764:
[----:B------:R-:W0:Y:S02]  /*7b40*/  I2F.S16 R0, R3 ;  /* 0x0000000300007306 */ /* 0x000e240000101400 */
[----:B0-----:R-:W-:-:S05]  /*7b50*/  F2FP.F16.F32.PACK_AB R0, RZ, R0 ;  /* 0x00000000ff00723e */ /* 0x001fca00000000ff */
[----:B------:R0:W-:Y:S01]  /*7b60*/  STG.E.U16 desc[UR36][R8.64], R0 ;  /* 0x0000000008007986 */ /* 0x0001e2000c101524 */
[----:B------:R-:W-:Y:S05]  /*7b70*/  BRA `(.L_x_38760) ;  /* 0x0000000800e87947 */ /* 0x000fea0003800000 */
.L_x_38763:
        /* <DEDUP_REMOVED lines=10> */
.L_x_38766:
[----:B------:R-:W0:Y:S02]  /*7c20*/  I2F.S16 R3, R3 ;  /* 0x0000000300037306 */ /* 0x000e240000101400 */
[----:B0-----:R-:W-:-:S04]  /*7c30*/  F2FP.F16.F32.PACK_AB R3, RZ, R3 ;  /* 0x00000003ff03723e */ /* 0x001fc800000000ff */
[----:B------:R-:W-:-:S05]  /*7c40*/  PRMT R3, R3, 0x5410, RZ ;  /* 0x0000541003037816 */ /* 0x000fca00000000ff */
[----:B------:R3:W-:Y:S01]  /*7c50*/  STG.E desc[UR36][R8.64], R3 ;  /* 0x0000000308007986 */ /* 0x0007e2000c101924 */
[----:B------:R-:W-:Y:S05]  /*7c60*/  BRA `(.L_x_38760) ;  /* 0x0000000800ac7947 */ /* 0x000fea0003800000 */
.L_x_38765:
[----:B------:R-:W0:Y:S02]  /*7c70*/  I2F.F64.S16 R4, R3 ;  /* 0x0000000300047312 */ /* 0x000e240000101c00 */
[----:B0-----:R4:W-:Y:S01]  /*7c80*/  STG.E.64 desc[UR36][R8.64], R4 ;  /* 0x0000000408007986 */ /* 0x0019e2000c101b24 */
[----:B------:R-:W-:Y:S05]  /*7c90*/  BRA `(.L_x_38760) ;  /* 0x0000000800a07947 */ /* 0x000fea0003800000 */
.L_x_38755:
        /* <DEDUP_REMOVED lines=13> */
.L_x_38769:
[----:B------:R-:W0:Y:S01]  /*7d70*/  I2F.F64.S16 R4, R3 ;  /* 0x0000000300047312 */ /* 0x000e220000101c00 */
[----:B------:R-:W-:-:S05]  /*7d80*/  CS2R R6, SRZ ;  /* 0x0000000000067805 */ /* 0x000fca000001ff00 */
[----:B0-----:R0:W-:Y:S01]  /*7d90*/  STG.E.128 desc[UR36][R8.64], R4 ;  /* 0x0000000408007986 */ /* 0x0011e2000c101d24 */
[----:B------:R-:W-:Y:S05]  /*7da0*/  BRA `(.L_x_38760) ;  /* 0x00000008005c7947 */ /* 0x000fea0003800000 */
.L_x_38768:
        /* <DEDUP_REMOVED lines=19> */
.L_x_38773:
[----:B------:R-:W-:Y:S05]  /*7ee0*/  BSYNC.RECONVERGENT B0 ;  /* 0x0000000000007941 */ /* 0x000fea0003800200 */
.L_x_38772:
[----:B------:R-:W-:-:S05]  /*7ef0*/  LOP3.LUT R5, R0, 0x80, R5, 0xf8, !PT ;  /* 0x0000008000057812 */ /* 0x000fca00078ef805 */
[----:B------:R0:W-:Y:S01]  /*7f00*/  STG.E.U8 desc[UR36][R8.64], R5 ;  /* 0x0000000508007986 */ /* 0x0001e2000c101124 */
[----:B------:R-:W-:Y:S05]  /*7f10*/  BRA `(.L_x_38760) ;  /* 0x0000000800007947 */ /* 0x000fea0003800000 */
.L_x_38771:
        /* <DEDUP_REMOVED lines=15> */
.L_x_38775:
[----:B------:R-:W-:Y:S05]  /*8010*/  BSYNC.RECONVERGENT B0 ;  /* 0x0000000000007941 */ /* 0x000fea0003800200 */
.L_x_38774:
[----:B------:R-:W-:-:S05]  /*8020*/  LOP3.LUT R5, R0, 0x80, R5, 0xf8, !PT ;  /* 0x0000008000057812 */ /* 0x000fca00078ef805 */
[----:B------:R0:W-:Y:S01]  /*8030*/  STG.E.U8 desc[UR36][R8.64], R5 ;  /* 0x0000000508007986 */ /* 0x0001e2000c101124 */
[----:B------:R-:W-:Y:S05]  /*8040*/  BRA `(.L_x_38760) ;  /* 0x0000000400b47947 */ /* 0x000fea0003800000 */
.L_x_38770:
[----:B------:R-:W0:Y:S02]  /*8050*/  I2F.S16 R0, R3 ;  /* 0x0000000300007306 */ /* 0x000e240000101400 */
[----:B0-----:R-:W-:-:S05]  /*8060*/  F2FP.BF16.F32.PACK_AB R0, RZ, R0 ;  /* 0x00000000ff00723e */ /* 0x001fca00000010ff */
[----:B------:R0:W-:Y:S01]  /*8070*/  STG.E.U16 desc[UR36][R8.64], R0 ;  /* 0x0000000008007986 */ /* 0x0001e2000c101524 */
[----:B------:R-:W-:Y:S05]  /*8080*/  BRA `(.L_x_38760) ;  /* 0x0000000400a47947 */ /* 0x000fea0003800000 */
.L_x_38767:
        /* <DEDUP_REMOVED lines=10> */
.L_x_38778:
        /* <DEDUP_REMOVED lines=13> */
.L_x_38781:
[----:B------:R-:W-:-:S04]  /*8200*/  SHF.R.U32.HI R0, RZ, 0x14, R3 ;  /* 0x00000014ff007819 */ /* 0x000fc80000011603 */
[----:B------:R-:W-:-:S04]  /*8210*/  LOP3.LUT R0, R0, 0x1, RZ, 0xc0, !PT ;  /* 0x0000000100007812 */ /* 0x000fc800078ec0ff */
[----:B------:R-:W-:-:S04]  /*8220*/  IADD3 R0, PT, PT, R3, 0x487ffff, R0 ;  /* 0x0487ffff03007810 */ /* 0x000fc80007ffe000 */
[----:B------:R-:W-:-:S04]  /*8230*/  SHF.R.U32.HI R0, RZ, 0x14, R0 ;  /* 0x00000014ff007819 */ /* 0x000fc80000011600 */
[----:B------:R-:W-:-:S07]  /*8240*/  LOP3.LUT R0, R0, 0xff, RZ, 0xc0, !PT ;  /* 0x000000ff00007812 */ /* 0x000fce00078ec0ff */
.L_x_38782:
[----:B------:R-:W-:-:S04]  /*8250*/  SHF.R.U32.HI R3, RZ, 0x18, R3 ;  /* 0x00000018ff037819 */ /* 0x000fc80000011603 */
[----:B------:R-:W-:-:S04]  /*8260*/  LOP3.LUT R0, R0, 0x80, R3, 0xf8, !PT ;  /* 0x0000008000007812 */ /* 0x000fc800078ef803 */
[----:B------:R-:W-:-:S07]  /*8270*/  PRMT R4, R0, 0x7610, R4 ;  /* 0x0000761000047816 */ /* 0x000fce0000000004 */
.L_x_38780:
[----:B------:R-:W-:Y:S05]  /*8280*/  BSYNC.RECONVERGENT B0 ;  /* 0x0000000000007941 */ /* 0x000fea0003800200 */
.L_x_38779:
[----:B------:R0:W-:Y:S01]  /*8290*/  STG.E.U8 desc[UR36][R8.64], R4 ;  /* 0x0000000408007986 */ /* 0x0001e2000c101124 */
[----:B------:R-:W-:Y:S05]  /*82a0*/  BRA `(.L_x_38760) ;  /* 0x00000004001c7947 */ /* 0x000fea0003800000 */
.L_x_38777:
        /* <DEDUP_REMOVED lines=13> */
.L_x_38785:
[----:B------:R-:W-:-:S04]  /*8380*/  SHF.R.U32.HI R0, RZ, 0x15, R3 ;  /* 0x00000015ff007819 */ /* 0x000fc80000011603 */
[----:B------:R-:W-:-:S04]  /*8390*/  LOP3.LUT R0, R0, 0x1, RZ, 0xc0, !PT ;  /* 0x0000000100007812 */ /* 0x000fc800078ec0ff */
[----:B------:R-:W-:-:S04]  /*83a0*/  IADD3 R0, PT, PT, R3, 0x88fffff, R0 ;  /* 0x088fffff03007810 */ /* 0x000fc80007ffe000 */
[----:B------:R-:W-:-:S04]  /*83b0*/  SHF.R.U32.HI R0, RZ, 0x15, R0 ;  /* 0x00000015ff007819 */ /* 0x000fc80000011600 */
[----:B------:R-:W-:-:S07]  /*83c0*/  LOP3.LUT R0, R0, 0xff, RZ, 0xc0, !PT ;  /* 0x000000ff00007812 */ /* 0x000fce00078ec0ff */
.L_x_38786:
[----:B------:R-:W-:-:S04]  /*83d0*/  SHF.R.U32.HI R3, RZ, 0x18, R3 ;  /* 0x00000018ff037819 */ /* 0x000fc80000011603 */
[----:B------:R-:W-:-:S04]  /*83e0*/  LOP3.LUT R0, R0, 0x80, R3, 0xf8, !PT ;  /* 0x0000008000007812 */ /* 0x000fc800078ef803 */
[----:B------:R-:W-:-:S07]  /*83f0*/  PRMT R4, R0, 0x7610, R4 ;  /* 0x0000761000047816 */ /* 0x000fce0000000004 */
.L_x_38784:
[----:B------:R-:W-:Y:S05]  /*8400*/  BSYNC.RECONVERGENT B0 ;  /* 0x0000000000007941 */ /* 0x000fea0003800200 */
.L_x_38783:
[----:B------:R0:W-:Y:S01]  /*8410*/  STG.E.U8 desc[UR36][R8.64], R4 ;  /* 0x0000000408007986 */ /* 0x0001e2000c101124 */
[----:B------:R-:W-:Y:S05]  /*8420*/  BRA `(.L_x_38760) ;  /* 0x0000000000bc7947 */ /* 0x000fea0003800000 */
.L_x_38776:
[----:B------:R-:W-:-:S13]  /*8430*/  ISETP.NE.AND P0, PT, R0, 0x1c, PT ;  /* 0x0000001c0000780c */ /* 0x000fda0003f05270 */
[----:B------:R-:W-:Y:S05]  /*8440*/  @!P0 BRA `(.L_x_38787) ;  /* 0x0000000000ac8947 */ /* 0x000fea0003800000 */
[----:B------:R-:W-:-:S13]  /*8450*/  ISETP.NE.AND P0, PT, R0, 0x1d, PT ;  /* 0x0000001d0000780c */ /* 0x000fda0003f05270 */
[----:B------:R-:W-:Y:S05]  /*8460*/  @!P0 BRA `(.L_x_38788) ;  /* 0x0000000000908947 */ /* 0x000fea0003800000 */
[----:B------:R-:W-:-:S13]  /*8470*/  ISETP.NE.AND P0, PT, R0, 0x2c, PT ;  /* 0x0000002c0000780c */ /* 0x000fda0003f05270 */
[----:B------:R-:W-:Y:S05]  /*8480*/  @!P0 BRA `(.L_x_38789) ;  /* 0x0000000000448947 */ /* 0x000fea0003800000 */
.L_x_38759:
        /* <DEDUP_REMOVED lines=16> */
.L_x_38790:
[----:B------:R-:W-:Y:S05]  /*8590*/  BRA `(.L_x_38760) ;  /* 0x0000000000607947 */ /* 0x000fea0003800000 */
.L_x_38789:
        /* <DEDUP_REMOVED lines=17> */
.L_x_38788:
[----:B------:R-:W-:-:S05]  /*86b0*/  PRMT R3, R3, 0x9910, RZ ;  /* 0x0000991003037816 */ /* 0x000fca00000000ff */
[----:B------:R-:W-:-:S05]  /*86c0*/  IMAD.MOV.U32 R4, RZ, RZ, R3 ;  /* 0x000000ffff047224 */ /* 0x000fca00078e0003 */
[----:B------:R-:W-:-:S05]  /*86d0*/  SHF.R.S32.HI R5, RZ, 0x1f, R4 ;  /* 0x0000001fff057819 */ /* 0x000fca0000011404 */
[----:B------:R0:W-:Y:S01]  /*86e0*/  STG.E.64 desc[UR36][R8.64], R4 ;  /* 0x0000000408007986 */ /* 0x0001e2000c101b24 */
[----:B------:R-:W-:Y:S05]  /*86f0*/  BRA `(.L_x_38760) ;  /* 0x0000000000087947 */ /* 0x000fea0003800000 */
.L_x_38787:
[----:B------:R-:W-:-:S05]  /*8700*/  PRMT R3, R3, 0x9910, RZ ;  /* 0x0000991003037816 */ /* 0x000fca00000000ff */
[----:B------:R0:W-:Y:S02]  /*8710*/  STG.E desc[UR36][R8.64], R3 ;  /* 0x0000000308007986 */ /* 0x0001e4000c101924 */
.L_x_38760:
        /* <DEDUP_REMOVED lines=23> */
.L_x_38795:
[----:B------:R4:W-:Y:S01]  /*8890*/  STG.E.U8 desc[UR36][R8.64], R22 ;  /* 0x0000001608007986 */ /* 0x0009e2000c101124 */
[----:B------:R-:W-:Y:S05]  /*88a0*/  BRA `(.L_x_38797) ;  /* 0x0000000c004c7947 */ /* 0x000fea0003800000 */
.L_x_38794:
        /* <DEDUP_REMOVED lines=10> */
.L_x_38799:
[----:B------:R-:W-:-:S05]  /*8950*/  PRMT R3, R22, 0x9910, RZ ;  /* 0x0000991016037816 */ /* 0x000fca00000000ff */
[----:B------:R2:W-:Y:S01]  /*8960*/  STG.E desc[UR36][R8.64], R3 ;  /* 0x0000000308007986 */ /* 0x0005e2000c101924 */
[----:B------:R-:W-:Y:S05]  /*8970*/  BRA `(.L_x_38797) ;  /* 0x0000000c00187947 */ /* 0x000fea0003800000 */
.L_x_38798:
[----:B------:R0:W-:Y:S01]  /*8980*/  STG.E.U16 desc[UR36][R8.64], R22 ;  /* 0x0000001608007986 */ /* 0x0001e2000c101524 */
[----:B------:R-:W-:Y:S05]  /*8990*/  BRA `(.L_x_38797) ;  /* 0x0000000c00107947 */ /* 0x000fea0003800000 */
.L_x_38793:
        /* <DEDUP_REMOVED lines=9> */
.L_x_38801:
[----:B------:R-:W0:Y:S02]  /*8a30*/  I2F.S16 R0, R22 ;  /* 0x0000001600007306 */ /* 0x000e240000101400 */
[----:B0-----:R-:W-:-:S05]  /*8a40*/  F2FP.F16.F32.PACK_AB R0, RZ, R0 ;  /* 0x00000000ff00723e */ /* 0x001fca00000000ff */
[----:B------:R0:W-:Y:S01]  /*8a50*/  STG.E.U16 desc[UR36][R8.64], R0 ;  /* 0x0000000008007986 */ /* 0x0001e2000c101524 */
[----:B------:R-:W-:Y:S05]  /*8a60*/  BRA `(.L_x_38797) ;  /* 0x0000000800dc7947 */ /* 0x000fea0003800000 */
.L_x_38800:
        /* <DEDUP_REMOVED lines=10> */
.L_x_38803:
[----:B------:R-:W0:Y:S02]  /*8b10*/  I2F.S16 R22, R22 ;  /* 0x0000001600167306 */ /* 0x000e240000101400 */
[----:B0-----:R-:W-:-:S04]  /*8b20*/  F2FP.F16.F32.PACK_AB R3, RZ, R22 ;  /* 0x00000016ff03723e */ /* 0x001fc800000000ff */
[----:B------:R-:W-:-:S05]  /*8b30*/  PRMT R3, R3, 0x5410, RZ ;  /* 0x0000541003037816 */ /* 0x000fca00000000ff */
[----:B------:R0:W-:Y:S01]  /*8b40*/  STG.E desc[UR36][R8.64], R3 ;  /* 0x0000000308007986 */ /* 0x0001e2000c101924 */
[----:B------:R-:W-:Y:S05]  /*8b50*/  BRA `(.L_x_38797) ;  /* 0x0000000800a07947 */ /* 0x000fea0003800000 */
.L_x_38802:
[----:B------:R-:W0:Y:S02]  /*8b60*/  I2F.F64.S16 R22, R22 ;  /* 0x0000001600167312 */ /* 0x000e240000101c00 */
[----:B0-----:R0:W-:Y:S01]  /*8b70*/  STG.E.64 desc[UR36][R8.64], R22 ;  /* 0x0000001608007986 */ /* 0x0011e2000c101b24 */
[----:B------:R-:W-:Y:S05]  /*8b80*/  BRA `(.L_x_38797) ;  /* 0x0000000800947947 */ /* 0x000fea0003800000 */
.L_x_38792:
        /* <DEDUP_REMOVED lines=12> */
.L_x_38807:
        /* <DEDUP_REMOVED lines=17> */
.L_x_38810:
[----:B------:R-:W-:-:S04]  /*8d60*/  SHF.R.U32.HI R3, RZ, 0x18, R5 ;  /* 0x00000018ff037819 */ /* 0x000fc80000011605 */
[----:B------:R-:W-:-:S04]  /*8d70*/  LOP3.LUT R0, R0, 0x80, R3, 0xf8, !PT ;  /* 0x0000008000007812 */ /* 0x000fc800078ef803 */
[----:B------:R-:W-:-:S07]  /*8d80*/  PRMT R4, R0, 0x7610, R4 ;  /* 0x0000761000047816 */ /* 0x000fce0000000004 */
.L_x_38809:
[----:B------:R-:W-:Y:S05]  /*8d90*/  BSYNC.RECONVERGENT B0 ;  /* 0x0000000000007941 */ /* 0x000fea0003800200 */
.L_x_38808:
[----:B------:R0:W-:Y:S01]  /*8da0*/  STG.E.U8 desc[UR36][R8.64], R4 ;  /* 0x0000000408007986 */ /* 0x0001e2000c101124 */
[----:B------:R-:W-:Y:S05]  /*8db0*/  BRA `(.L_x_38797) ;  /* 0x0000000800087947 */ /* 0x000fea0003800000 */
.L_x_38806:
        /* <DEDUP_REMOVED lines=17> */
.L_x_38813:
[----:B------:R-:W-:-:S04]  /*8ed0*/  SHF.R.U32.HI R3, RZ, 0x18, R5 ;  /* 0x00000018ff037819 */ /* 0x000fc80000011605 */
[----:B------:R-:W-:-:S04]  /*8ee0*/  LOP3.LUT R0, R0, 0x80, R3, 0xf8, !PT ;  /* 0x0000008000007812 */ /* 0x000fc800078ef803 */
[----:B------:R-:W-:-:S07]  /*8ef0*/  PRMT R4, R0, 0x7610, R4 ;  /* 0x0000761000047816 */ /* 0x000fce0000000004 */
.L_x_38812:
[----:B------:R-:W-:Y:S05]  /*8f00*/  BSYNC.RECONVERGENT B0 ;  /* 0x0000000000007941 */ /* 0x000fea0003800200 */
.L_x_38811:
[----:B------:R0:W-:Y:S01]  /*8f10*/  STG.E.U8 desc[UR36][R8.64], R4 ;  /* 0x0000000408007986 */ /* 0x0001e2000c101124 */
[----:B------:R-:W-:Y:S05]  /*8f20*/  BRA `(.L_x_38797) ;  /* 0x0000000400ac7947 */ /* 0x000fea0003800000 */
.L_x_38805:
        /* <DEDUP_REMOVED lines=22> */
.L_x_38815:
[----:B------:R-:W-:-:S04]  /*9090*/  PRMT R4, R22, 0x9910, RZ ;  /* 0x0000991016047816 */ /* 0x000fc800000000ff */
[----:B------:R-:W-:-:S05]  /*90a0*/  SHF.R.S32.HI R5, RZ, 0x1f, R4 ;  /* 0x0000001fff057819 */ /* 0x000fca0000011404 */
[----:B------:R0:W-:Y:S01]  /*90b0*/  STG.E.64 desc[UR36][R8.64], R4 ;  /* 0x0000000408007986 */ /* 0x0001e2000c101b24 */
[----:B------:R-:W-:Y:S05]  /*90c0*/  BRA `(.L_x_38797) ;  /* 0x0000000400447947 */ /* 0x000fea0003800000 */
.L_x_38814:
[----:B------:R-:W-:-:S05]  /*90d0*/  PRMT R3, R22, 0x9910, RZ ;  /* 0x0000991016037816 */ /* 0x000fca00000000ff */
[----:B------:R0:W-:Y:S01]  /*90e0*/  STG.E desc[UR36][R8.64], R3 ;  /* 0x0000000308007986 */ /* 0x0001e2000c101924 */
[----:B------:R-:W-:Y:S05]  /*90f0*/  BRA `(.L_x_38797) ;  /* 0x0000000400387947 */ /* 0x000fea0003800000 */
.L_x_38804:
        /* <DEDUP_REMOVED lines=11> */
.L_x_38817:
[----:B------:R-:W0:Y:S01]  /*91b0*/  I2F.F64.S16 R4, R22 ;  /* 0x0000001600047312 */ /* 0x000e220000101c00 */
[----:B------:R-:W-:-:S05]  /*91c0*/  CS2R R6, SRZ ;  /* 0x0000000000067805 */ /* 0x000fca000001ff00 */
[----:B0-----:R0:W-:Y:S01]  /*91d0*/  STG.E.128 desc[UR36][R8.64], R4 ;  /* 0x0000000408007986 */ /* 0x0011e2000c101d24 */
[----:B------:R-:W-:Y:S05]  /*91e0*/  BRA `(.L_x_38797) ;  /* 0x0000000000fc7947 */ /* 0x000fea0003800000 */
.L_x_38816:
[----:B------:R-:W-:-:S13]  /*91f0*/  ISETP.NE.AND P0, PT, R0, 0xf, PT ;  /* 0x0000000f0000780c */ /* 0x000fda0003f05270 */
[----:B------:R-:W-:Y:S05]  /*9200*/  @!P0 BRA `(.L_x_38818) ;  /* 0x0000000000e88947 */ /* 0x000fea0003800000 */
[----:B------:R-:W-:-:S13]  /*9210*/  ISETP.NE.AND P0, PT, R0, 0x17, PT ;  /* 0x000000170000780c */ /* 0x000fda0003f05270 */
[----:B------:R-:W-:Y:S05]  /*9220*/  @!P0 BRA `(.L_x_38819) ;  /* 0x0000000000908947 */ /* 0x000fea0003800000 */
[----:B------:R-:W-:-:S13]  /*9230*/  ISETP.NE.AND P0, PT, R0, 0x18, PT ;  /* 0x000000180000780c */ /* 0x000fda0003f05270 */
[----:B------:R-:W-:Y:S05]  /*9240*/  @!P0 BRA `(.L_x_38820) ;  /* 0x0000000000448947 */ /* 0x000fea0003800000 */
.L_x_38796:
        /* <DEDUP_REMOVED lines=16> */
.L_x_38821:
[----:B------:R-:W-:Y:S05]  /*9350*/  BRA `(.L_x_38797) ;  /* 0x0000000000a07947 */ /* 0x000fea0003800000 */
.L_x_38820:
        /* <DEDUP_REMOVED lines=13> */
.L_x_38823:
[----:B------:R-:W-:Y:S05]  /*9430*/  BSYNC.RECONVERGENT B0 ;  /* 0x0000000000007941 */ /* 0x000fea0003800200 */
.L_x_38822:
[----:B------:R-:W-:-:S05]  /*9440*/  LOP3.LUT R3, R0, 0x80, R3, 0xf8, !PT ;  /* 0x0000008000037812 */ /* 0x000fca00078ef803 */
[----:B------:R0:W-:Y:S01]  /*9450*/  STG.E.U8 desc[UR36][R8.64], R3 ;  /* 0x0000000308007986 */ /* 0x0001e2000c101124 */
[----:B------:R-:W-:Y:S05]  /*9460*/  BRA `(.L_x_38797) ;  /* 0x00000000005c7947 */ /* 0x000fea0003800000 */
.L_x_38819:
        /* <DEDUP_REMOVED lines=12> */
.L_x_38825:
[----:B------:R-:W-:Y:S01]  /*9530*/  IMAD.MOV.U32 R0, RZ, RZ, 0x7f ;  /* 0x0000007fff007424 */ /* 0x000fe200078e00ff */
[----:B------:R-:W-:-:S04]  /*9540*/  ISETP.GT.U32.AND P0, PT, R3, 0x7f800000, PT ;  /* 0x7f8000000300780c */ /* 0x000fc80003f04070 */
[----:B------:R-:W-:-:S09]  /*9550*/  SEL R0, R0, 0x7c, P0 ;  /* 0x0000007c00007807 */ /* 0x000fd20000000000 */
.L_x_38826:
[----:B------:R-:W-:Y:S05]  /*9560*/  BSYNC.RECONVERGENT B0 ;  /* 0x0000000000007941 */ /* 0x000fea0003800200 */
.L_x_38824:
[----:B------:R-:W-:-:S04]  /*9570*/  SHF.R.U32.HI R3, RZ, 0x18, R5 ;  /* 0x00000018ff037819 */ /* 0x000fc80000011605 */
[----:B------:R-:W-:-:S05]  /*9580*/  LOP3.LUT R3, R0, 0x80, R3, 0xf8, !PT ;  /* 0x0000008000037812 */ /* 0x000fca00078ef803 */
[----:B------:R0:W-:Y:S01]  /*9590*/  STG.E.U8 desc[UR36][R8.64], R3 ;  /* 0x0000000308007986 */ /* 0x0001e2000c101124 */
[----:B------:R-:W-:Y:S05]  /*95a0*/  BRA `(.L_x_38797) ;  /* 0x00000000000c7947 */ /* 0x000fea0003800000 */
.L_x_38818:
[----:B------:R-:W0:Y:S02]  /*95b0*/  I2F.S16 R0, R22 ;  /* 0x0000001600007306 */ /* 0x000e240000101400 */
[----:B0-----:R-:W-:-:S05]  /*95c0*/  F2FP.BF16.F32.PACK_AB R0, RZ, R0 ;  /* 0x00000000ff00723e */ /* 0x001fca00000010ff */
[----:B------:R0:W-:Y:S02]  /*95d0*/  STG.E.U16 desc[UR36][R8.64], R0 ;  /* 0x0000000008007986 */ /* 0x0001e4000c101524 */
.L_x_38797:
[----:B------:R-:W-:-:S07]  /*95e0*/  VIADD R19, R19, 0x80 ;  /* 0x0000008013137836 */ /* 0x000fce0000000000 */
.L_x_38754:
[----:B------:R-:W-:-:S13]  /*95f0*/  ISETP.GE.AND P0, PT, R19, R28, PT ;  /* 0x0000001c1300720c */ /* 0x000fda0003f06270 */
[----:B------:R-:W-:Y:S05]  /*9600*/  @P0 BREAK.RELIABLE B6 ;  /* 0x0000000000060942 */ /* 0x000fea0003800100 */
[----:B------:R-:W-:Y:S05]  /*9610*/  @P0 BRA `(.L_x_38791) ;  /* 0x0000000c00ac0947 */ /* 0x000fea0003800000 */
[----:B------:R-:W-:Y:S05]  /*9620*/  BSYNC.RELIABLE B6 ;  /* 0x0000000000067941 */ /* 0x000fea0003800100 */
.L_x_38753:
        /* <DEDUP_REMOVED lines=20> */
.L_x_38830:
[----:B------:R0:W-:Y:S01]  /*9770*/  STG.E.U8 desc[UR36][R8.64], R18 ;  /* 0x0000001208007986 */ /* 0x0001e2000c101124 */
[----:B------:R-:W-:Y:S05]  /*9780*/  BRA `(.L_x_38832) ;  /* 0x0000000c004c7947 */ /* 0x000fea0003800000 */
.L_x_38829:
        /* <DEDUP_REMOVED lines=10> */
.L_x_38834:
[----:B------:R-:W-:-:S05]  /*9830*/  PRMT R3, R18, 0x9910, RZ ;  /* 0x0000991012037816 */ /* 0x000fca00000000ff */
[----:B------:R0:W-:Y:S01]  /*9840*/  STG.E desc[UR36][R8.64], R3 ;  /* 0x0000000308007986 */ /* 0x0001e2000c101924 */
[----:B------:R-:W-:Y:S05]  /*9850*/  BRA `(.L_x_38832) ;  /* 0x0000000c00187947 */ /* 0x000fea0003800000 */
.L_x_38833:
[----:B------:R0:W-:Y:S01]  /*9860*/  STG.E.U16 desc[UR36][R8.64], R18 ;  /* 0x0000001208007986 */ /* 0x0001e2000c101524 */
[----:B------:R-:W-:Y:S05]  /*9870*/  BRA `(.L_x_38832) ;  /* 0x0000000c00107947 */ /* 0x000fea0003800000 */
.L_x_38828:
        /* <DEDUP_REMOVED lines=9> */
.L_x_38836:
[----:B------:R-:W0:Y:S02]  /*9910*/  I2F.S16 R0, R18 ;  /* 0x0000001200007306 */ /* 0x000e240000101400 */
[----:B0-----:R-:W-:-:S05]  /*9920*/  F2FP.F16.F32.PACK_AB R0, RZ, R0 ;  /* 0x00000000ff00723e */ /* 0x001fca00000000ff */
[----:B------:R0:W-:Y:S01]  /*9930*/  STG.E.U16 desc[UR36][R8.64], R0 ;  /* 0x0000000008007986 */ /* 0x0001e2000c101524 */
[----:B------:R-:W-:Y:S05]  /*9940*/  BRA `(.L_x_38832) ;  /* 0x0000000800dc7947 */ /* 0x000fea0003800000 */
.L_x_38835:
        /* <DEDUP_REMOVED lines=10> */
.L_x_38838:
[----:B------:R-:W0:Y:S02]  /*99f0*/  I2F.S16 R18, R18 ;  /* 0x0000001200127306 */ /* 0x000e240000101400 */
[----:B0-----:R-:W-:-:S04]  /*9a00*/  F2FP.F16.F32.PACK_AB R3, RZ, R18 ;  /* 0x00000012ff03723e */ /* 0x001fc800000000ff */
[----:B------:R-:W-:-:S05]  /*9a10*/  PRMT R3, R3, 0x5410, RZ ;  /* 0x0000541003037816 */ /* 0x000fca00000000ff */
[----:B------:R2:W-:Y:S01]  /*9a20*/  STG.E desc[UR36][R8.64], R3 ;  /* 0x0000000308007986 */ /* 0x0005e2000c101924 */
[----:B------:R-:W-:Y:S05]  /*9a30*/  BRA `(.L_x_38832) ;  /* 0x0000000800a07947 */ /* 0x000fea0003800000 */
.L_x_38837:
[----:B------:R-:W0:Y:S02]  /*9a40*/  I2F.F64.S16 R4, R18 ;  /* 0x0000001200047312 */ /* 0x000e240000101c00 */
[----:B0-----:R4:W-:Y:S01]  /*9a50*/  STG.E.64 desc[UR36][R8.64], R4 ;  /* 0x0000000408007986 */ /* 0x0019e2000c101b24 */
[----:B------:R-:W-:Y:S05]  /*9a60*/  BRA `(.L_x_38832) ;  /* 0x0000000800947947 */ /* 0x000fea0003800000 */
.L_x_38827:
        /* <DEDUP_REMOVED lines=12> */
.L_x_38842:
        /* <DEDUP_REMOVED lines=17> */
.L_x_38845:
[----:B------:R-:W-:-:S04]  /*9c40*/  SHF.R.U32.HI R3, RZ, 0x18, R5 ;  /* 0x00000018ff037819 */ /* 0x000fc80000011605 */
[----:B------:R-:W-:-:S04]  /*9c50*/  LOP3.LUT R0, R0, 0x80, R3, 0xf8, !PT ;  /* 0x0000008000007812 */ /* 0x000fc800078ef803 */
[----:B------:R-:W-:-:S07]  /*9c60*/  PRMT R4, R0, 0x7610, R4 ;  /* 0x0000761000047816 */ /* 0x000fce0000000004 */
.L_x_38844:
[----:B------:R-:W-:Y:S05]  /*9c70*/  BSYNC.RECONVERGENT B0 ;  /* 0x0000000000007941 */ /* 0x000fea0003800200 */
.L_x_38843:
[----:B------:R0:W-:Y:S01]  /*9c80*/  STG.E.U8 desc[UR36][R8.64], R4 ;  /* 0x0000000408007986 */ /* 0x0001e2000c101124 */
[----:B------:R-:W-:Y:S05]  /*9c90*/  BRA `(.L_x_38832) ;  /* 0x0000000800087947 */ /* 0x000fea0003800000 */
.L_x_38841:
        /* <DEDUP_REMOVED lines=17> */
.L_x_38848:
[----:B------:R-:W-:-:S04]  /*9db0*/  SHF.R.U32.HI R3, RZ, 0x18, R5 ;  /* 0x00000018ff037819 */ /* 0x000fc80000011605 */
[----:B------:R-:W-:-:S04]  /*9dc0*/  LOP3.LUT R0, R0, 0x80, R3, 0xf8, !PT ;  /* 0x0000008000007812 */ /* 0x000fc800078ef803 */
[----:B------:R-:W-:-:S07]  /*9dd0*/  PRMT R4, R0, 0x7610, R4 ;  /* 0x0000761000047816 */ /* 0x000fce0000000004 */
.L_x_38847:
[----:B------:R-:W-:Y:S05]  /*9de0*/  BSYNC.RECONVERGENT B0 ;  /* 0x0000000000007941 */ /* 0x000fea0003800200 */
.L_x_38846:
[----:B------:R0:W-:Y:S01]  /*9df0*/  STG.E.U8 desc[UR36][R8.64], R4 ;  /* 0x0000000408007986 */ /* 0x0001e2000c101124 */
[----:B------:R-:W-:Y:S05]  /*9e00*/  BRA `(.L_x_38832) ;  /* 0x0000000400ac7947 */ /* 0x000fea0003800000 */
.L_x_38840:
        /* <DEDUP_REMOVED lines=22> */
.L_x_38850:
[----:B------:R-:W-:-:S04]  /*9f70*/  PRMT R4, R18, 0x9910, RZ ;  /* 0x0000991012047816 */ /* 0x000fc800000000ff */
[----:B------:R-:W-:-:S05]  /*9f80*/  SHF.R.S32.HI R5, RZ, 0x1f, R4 ;  /* 0x0000001fff057819 */ /* 0x000fca0000011404 */
[----:B------:R0:W-:Y:S01]  /*9f90*/  STG.E.64 desc[UR36][R8.64], R4 ;  /* 0x0000000408007986 */ /* 0x0001e2000c101b24 */
[----:B------:R-:W-:Y:S05]  /*9fa0*/  BRA `(.L_x_38832) ;  /* 0x0000000400447947 */ /* 0x000fea0003800000 */
.L_x_38849:
[----:B------:R-:W-:-:S05]  /*9fb0*/  PRMT R3, R18, 0x9910, RZ ;  /* 0x0000991012037816 */ /* 0x000fca00000000ff */
[----:B------:R0:W-:Y:S01]  /*9fc0*/  STG.E desc[UR36][R8.64], R3 ;  /* 0x0000000308007986 */ /* 0x0001e2000c101924 */
[----:B------:R-:W-:Y:S05]  /*9fd0*/  BRA `(.L_x_38832) ;  /* 0x0000000400387947 */ /* 0x000fea0003800000 */
.L_x_38839:
        /* <DEDUP_REMOVED lines=11> */
.L_x_38852:
[----:B------:R-:W0:Y:S01]  /*a090*/  I2F.F64.S16 R4, R18 ;  /* 0x0000001200047312 */ /* 0x000e220000101c00 */
[----:B------:R-:W-:-:S05]  /*a0a0*/  CS2R R6, SRZ ;  /* 0x0000000000067805 */ /* 0x000fca000001ff00 */
[----:B0-----:R0:W-:Y:S01]  /*a0b0*/  STG.E.128 desc[UR36][R8.64], R4 ;  /* 0x0000000408007986 */ /* 0x0011e2000c101d24 */
[----:B------:R-:W-:Y:S05]  /*a0c0*/  BRA `(.L_x_38832) ;  /* 0x0000000000fc7947 */ /* 0x000fea0003800000 */
.L_x_38851:
[----:B------:R-:W-:-:S13]  /*a0d0*/  ISETP.NE.AND P0, PT, R0, 0xf, PT ;  /* 0x0000000f0000780c */ /* 0x000fda0003f05270 */
[----:B------:R-:W-:Y:S05]  /*a0e0*/  @!P0 BRA `(.L_x_38853) ;  /* 0x0000000000e88947 */ /* 0x000fea0003800000 */
[----:B------:R-:W-:-:S13]  /*a0f0*/  ISETP.NE.AND P0, PT, R0, 0x17, PT ;  /* 0x000000170000780c */ /* 0x000fda0003f05270 */
[----:B------:R-:W-:Y:S05]  /*a100*/  @!P0 BRA `(.L_x_38854) ;  /* 0x0000000000908947 */ /* 0x000fea0003800000 */
[----:B------:R-:W-:-:S13]  /*a110*/  ISETP.NE.AND P0, PT, R0, 0x18, PT ;  /* 0x000000180000780c */ /* 0x000fda0003f05270 */
[----:B------:R-:W-:Y:S05]  /*a120*/  @!P0 BRA `(.L_x_38855) ;  /* 0x0000000000448947 */ /* 0x000fea0003800000 */
.L_x_38831:
        /* <DEDUP_REMOVED lines=16> */
.L_x_38856:
[----:B------:R-:W-:Y:S05]  /*a230*/  BRA `(.L_x_38832) ;  /* 0x0000000000a07947 */ /* 0x000fea0003800000 */
.L_x_38855:
        /* <DEDUP_REMOVED lines=13> */
.L_x_38858:
[----:B------:R-:W-:Y:S05]  /*a310*/  BSYNC.RECONVERGENT B0 ;  /* 0x0000000000007941 */ /* 0x000fea0003800200 */
.L_x_38857:
[----:B------:R-:W-:-:S05]  /*a320*/  LOP3.LUT R3, R0, 0x80, R3, 0xf8, !PT ;  /* 0x0000008000037812 */ /* 0x000fca00078ef803 */
[----:B------:R0:W-:Y:S01]  /*a330*/  STG.E.U8 desc[UR36][R8.64], R3 ;  /* 0x0000000308007986 */ /* 0x0001e2000c101124 */
[----:B------:R-:W-:Y:S05]  /*a340*/  BRA `(.L_x_38832) ;  /* 0x00000000005c7947 */ /* 0x000fea0003800000 */
.L_x_38854:
        /* <DEDUP_REMOVED lines=12> */
.L_x_38860:
[----:B------:R-:W-:Y:S01]  /*a410*/  IMAD.MOV.U32 R0, RZ, RZ, 0x7f ;  /* 0x0000007fff007424 */ /* 0x000fe200078e00ff */
[----:B------:R-:W-:-:S04]  /*a420*/  ISETP.GT.U32.AND P0, PT, R3, 0x7f800000, PT ;  /* 0x7f8000000300780c */ /* 0x000fc80003f04070 */
[----:B------:R-:W-:-:S09]  /*a430*/  SEL R0, R0, 0x7c, P0 ;  /* 0x0000007c00007807 */ /* 0x000fd20000000000 */
.L_x_38861:
[----:B------:R-:W-:Y:S05]  /*a440*/  BSYNC.RECONVERGENT B0 ;  /* 0x0000000000007941 */ /* 0x000fea0003800200 */
.L_x_38859:
[----:B------:R-:W-:-:S04]  /*a450*/  SHF.R.U32.HI R3, RZ, 0x18, R5 ;  /* 0x00000018ff037819 */ /* 0x000fc80000011605 */
[----:B------:R-:W-:-:S05]  /*a460*/  LOP3.LUT R3, R0, 0x80, R3, 0xf8, !PT ;  /* 0x0000008000037812 */ /* 0x000fca00078ef803 */
[----:B------:R0:W-:Y:S01]  /*a470*/  STG.E.U8 desc[UR36][R8.64], R3 ;  /* 0x0000000308007986 */ /* 0x0001e2000c101124 */
[----:B------:R-:W-:Y:S05]  /*a480*/  BRA `(.L_x_38832) ;  /* 0x00000000000c7947 */ /* 0x000fea0003800000 */
.L_x_38853:
[----:B------:R-:W0:Y:S02]  /*a490*/  I2F.S16 R0, R18 ;  /* 0x0000001200007306 */ /* 0x000e240000101400 */
[----:B0-----:R-:W-:-:S05]  /*a4a0*/  F2FP.BF16.F32.PACK_AB R0, RZ, R0 ;  /* 0x00000000ff00723e */ /* 0x001fca00000010ff */
[----:B------:R0:W-:Y:S02]  /*a4b0*/  STG.E.U16 desc[UR36][R8.64], R0 ;  /* 0x0000000008007986 */ /* 0x0001e4000c101524 */
.L_x_38832:
[----:B------:R-:W-:-:S07]  /*a4c0*/  VIADD R19, R19, 0x80 ;  /* 0x0000008013137836 */ /* 0x000fce0000000000 */
.L_x_38791:
[----:B------:R-:W-:Y:S05]  /*a4d0*/  BSYNC.RECONVERGENT B7 ;  /* 0x0000000000077941 */ /* 0x000fea0003800200 */
.L_x_38752:
        /* <DEDUP_REMOVED lines=21> */
.L_x_38865:
[----:B------:R-:W-:Y:S01]  /*a630*/  STG.E.U8 desc[UR36][R2.64], R17 ;  /* 0x0000001102007986 */ /* 0x000fe2000c101124 */
[----:B------:R-:W-:Y:S05]  /*a640*/  EXIT ;  /* 0x000000000000794d */ /* 0x000fea0003800000 */
.L_x_38864:
        /* <DEDUP_REMOVED lines=10> */
.L_x_38868:
[----:B------:R-:W-:-:S05]  /*a6f0*/  PRMT R5, R17, 0x9910, RZ ;  /* 0x0000991011057816 */ /* 0x000fca00000000ff */
[----:B------:R-:W-:Y:S01]  /*a700*/  STG.E desc[UR36][R2.64], R5 ;  /* 0x0000000502007986 */ /* 0x000fe2000c101924 */
[----:B------:R-:W-:Y:S05]  /*a710*/  EXIT ;  /* 0x000000000000794d */ /* 0x000fea0003800000 */
.L_x_38867:
[----:B------:R-:W-:Y:S01]  /*a720*/  STG.E.U16 desc[UR36][R2.64], R17 ;  /* 0x0000001102007986 */ /* 0x000fe2000c101524 */
[----:B------:R-:W-:Y:S05]  /*a730*/  EXIT ;  /* 0x000000000000794d */ /* 0x000fea0003800000 */
.L_x_38863:
        /* <DEDUP_REMOVED lines=9> */
.L_x_38870:
[----:B------:R-:W0:Y:S02]  /*a7d0*/  I2F.S16 R0, R17 ;  /* 0x0000001100007306 */ /* 0x000e240000101400 */
[----:B0-----:R-:W-:-:S05]  /*a7e0*/  F2FP.F16.F32.PACK_AB R0, RZ, R0 ;  /* 0x00000000ff00723e */ /* 0x001fca00000000ff */
[----:B------:R-:W-:Y:S01]  /*a7f0*/  STG.E.U16 desc[UR36][R2.64], R0 ;  /* 0x0000000002007986 */ /* 0x000fe2000c101524 */
[----:B------:R-:W-:Y:S05]  /*a800*/  EXIT ;  /* 0x000000000000794d */ /* 0x000fea0003800000 */
.L_x_38869:
        /* <DEDUP_REMOVED lines=10> */
.L_x_38872:
[----:B------:R-:W0:Y:S02]  /*a8b0*/  I2F.S16 R17, R17 ;  /* 0x0000001100117306 */ /* 0x000e240000101400 */
[----:B0-----:R-:W-:-:S04]  /*a8c0*/  F2FP.F16.F32.PACK_AB R5, RZ, R17 ;  /* 0x00000011ff05723e */ /* 0x001fc800000000ff */
[----:B------:R-:W-:-:S05]  /*a8d0*/  PRMT R5, R5, 0x5410, RZ ;  /* 0x0000541005057816 */ /* 0x000fca00000000ff */
[----:B------:R-:W-:Y:S01]  /*a8e0*/  STG.E desc[UR36][R2.64], R5 ;  /* 0x0000000502007986 */ /* 0x000fe2000c101924 */
[----:B------:R-:W-:Y:S05]  /*a8f0*/  EXIT ;  /* 0x000000000000794d */ /* 0x000fea0003800000 */
.L_x_38871:
[----:B------:R-:W0:Y:S02]  /*a900*/  I2F.F64.S16 R4, R17 ;  /* 0x0000001100047312 */ /* 0x000e240000101c00 */
[----:B0-----:R-:W-:Y:S01]  /*a910*/  STG.E.64 desc[UR36][R2.64], R4 ;  /* 0x0000000402007986 */ /* 0x001fe2000c101b24 */
[----:B------:R-:W-:Y:S05]  /*a920*/  EXIT ;  /* 0x000000000000794d */ /* 0x000fea0003800000 */
.L_x_38862:
        /* <DEDUP_REMOVED lines=12> */
.L_x_38876:
        /* <DEDUP_REMOVED lines=18> */
.L_x_38879:
[----:B------:R-:W-:-:S04]  /*ab10*/  SHF.R.U32.HI R5, RZ, 0x18, R5 ;  /* 0x00000018ff057819 */ /* 0x000fc80000011605 */
[----:B------:R-:W-:-:S07]  /*ab20*/  LOP3.LUT R0, R0, 0x80, R5, 0xf8, !PT ;  /* 0x0000008000007812 */ /* 0x000fce00078ef805 */
.L_x_38878:
[----:B------:R-:W-:Y:S05]  /*ab30*/  BSYNC.RECONVERGENT B0 ;  /* 0x0000000000007941 */ /* 0x000fea0003800200 */
.L_x_38877:
[----:B------:R-:W-:Y:S01]  /*ab40*/  STG.E.U8 desc[UR36][R2.64], R0 ;  /* 0x0000000002007986 */ /* 0x000fe2000c101124 */
[----:B------:R-:W-:Y:S05]  /*ab50*/  EXIT ;  /* 0x000000000000794d */ /* 0x000fea0003800000 */
.L_x_38875:
        /* <DEDUP_REMOVED lines=18> */
.L_x_38882:
[----:B------:R-:W-:-:S04]  /*ac80*/  SHF.R.U32.HI R5, RZ, 0x18, R5 ;  /* 0x00000018ff057819 */ /* 0x000fc80000011605 */
[----:B------:R-:W-:-:S07]  /*ac90*/  LOP3.LUT R0, R0, 0x80, R5, 0xf8, !PT ;  /* 0x0000008000007812 */ /* 0x000fce00078ef805 */
.L_x_38881:
[----:B------:R-:W-:Y:S05]  /*aca0*/  BSYNC.RECONVERGENT B0 ;  /* 0x0000000000007941 */ /* 0x000fea0003800200 */
.L_x_38880:
[----:B------:R-:W-:Y:S01]  /*acb0*/  STG.E.U8 desc[UR36][R2.64], R0 ;  /* 0x0000000002007986 */ /* 0x000fe2000c101124 */
[----:B------:R-:W-:Y:S05]  /*acc0*/  EXIT ;  /* 0x000000000000794d */ /* 0x000fea0003800000 */
.L_x_38874:
        /* <DEDUP_REMOVED lines=22> */
.L_x_38884:
[----:B------:R-:W-:-:S04]  /*ae30*/  PRMT R4, R17, 0x9910, RZ ;  /* 0x0000991011047816 */ /* 0x000fc800000000ff */
[----:B------:R-:W-:-:S05]  /*ae40*/  SHF.R.S32.HI R5, RZ, 0x1f, R4 ;  /* 0x0000001fff057819 */ /* 0x000fca0000011404 */
[----:B------:R-:W-:Y:S01]  /*ae50*/  STG.E.64 desc[UR36][R2.64], R4 ;  /* 0x0000000402007986 */ /* 0x000fe2000c101b24 */
[----:B------:R-:W-:Y:S05]  /*ae60*/  EXIT ;  /* 0x000000000000794d */ /* 0x000fea0003800000 */
.L_x_38883:
[----:B------:R-:W-:-:S05]  /*ae70*/  PRMT R5, R17, 0x9910, RZ ;  /* 0x0000991011057816 */ /* 0x000fca00000000ff */
[----:B------:R-:W-:Y:S01]  /*ae80*/  STG.E desc[UR36][R2.64], R5 ;  /* 0x0000000502007986 */ /* 0x000fe2000c101924 */
[----:B------:R-:W-:Y:S05]  /*ae90*/  EXIT ;  /* 0x000000000000794d */ /* 0x000fea0003800000 */
.L_x_38873:
        /* <DEDUP_REMOVED lines=11> */
.L_x_38886:
[----:B------:R-:W0:Y:S01]  /*af50*/  I2F.F64.S16 R4, R17 ;  /* 0x0000001100047312 */ /* 0x000e220000101c00 */
[----:B------:R-:W-:-:S05]  /*af60*/  CS2R R6, SRZ ;  /* 0x0000000000067805 */ /* 0x000fca000001ff00 */
[----:B0-----:R-:W-:Y:S01]  /*af70*/  STG.E.128 desc[UR36][R2.64], R4 ;  /* 0x0000000402007986 */ /* 0x001fe2000c101d24 */
[----:B------:R-:W-:Y:S05]  /*af80*/  EXIT ;  /* 0x000000000000794d */ /* 0x000fea0003800000 */
.L_x_38885:
[----:B------:R-:W-:-:S13]  /*af90*/  ISETP.NE.AND P0, PT, R0, 0xf, PT ;  /* 0x0000000f0000780c */ /* 0x000fda0003f05270 */
[----:B------:R-:W-:Y:S05]  /*afa0*/  @!P0 BRA `(.L_x_38887) ;  /* 0x0000000000e88947 */ /* 0x000fea0003800000 */
[----:B------:R-:W-:-:S13]  /*afb0*/  ISETP.NE.AND P0, PT, R0, 0x17, PT ;  /* 0x000000170000780c */ /* 0x000fda0003f05270 */
[----:B------:R-:W-:Y:S05]  /*afc0*/  @!P0 BRA `(.L_x_38888) ;  /* 0x0000000000908947 */ /* 0x000fea0003800000 */
[----:B------:R-:W-:-:S13]  /*afd0*/  ISETP.NE.AND P0, PT, R0, 0x18, PT ;  /* 0x000000180000780c */ /* 0x000fda0003f05270 */
[----:B------:R-:W-:Y:S05]  /*afe0*/  @!P0 BRA `(.L_x_38889) ;  /* 0x0000000000448947 */ /* 0x000fea0003800000 */
.L_x_38866:
        /* <DEDUP_REMOVED lines=16> */
.L_x_38890:
[----:B------:R-:W-:Y:S05]  /*b0f0*/  EXIT ;  /* 0x000000000000794d */ /* 0x000fea0003800000 */
.L_x_38889:
        /* <DEDUP_REMOVED lines=13> */
.L_x_38892:
[----:B------:R-:W-:Y:S05]  /*b1d0*/  BSYNC.RECONVERGENT B0 ;  /* 0x0000000000007941 */ /* 0x000fea0003800200 */
.L_x_38891:
[----:B------:R-:W-:-:S05]  /*b1e0*/  LOP3.LUT R5, R0, 0x80, R5, 0xf8, !PT ;  /* 0x0000008000057812 */ /* 0x000fca00078ef805 */
[----:B------:R-:W-:Y:S01]  /*b1f0*/  STG.E.U8 desc[UR36][R2.64], R5 ;  /* 0x0000000502007986 */ /* 0x000fe2000c101124 */
[----:B------:R-:W-:Y:S05]  /*b200*/  EXIT ;  /* 0x000000000000794d */ /* 0x000fea0003800000 */
.L_x_38888:
        /* <DEDUP_REMOVED lines=12> */
.L_x_38894:
[----:B------:R-:W-:Y:S01]  /*b2d0*/  IMAD.MOV.U32 R0, RZ, RZ, 0x7f ;  /* 0x0000007fff007424 */ /* 0x000fe200078e00ff */
[----:B------:R-:W-:-:S04]  /*b2e0*/  ISETP.GT.U32.AND P0, PT, R4, 0x7f800000, PT ;  /* 0x7f8000000400780c */ /* 0x000fc80003f04070 */
[----:B------:R-:W-:-:S09]  /*b2f0*/  SEL R0, R0, 0x7c, P0 ;  /* 0x0000007c00007807 */ /* 0x000fd20000000000 */
.L_x_38895:
[----:B------:R-:W-:Y:S05]  /*b300*/  BSYNC.RECONVERGENT B0 ;  /* 0x0000000000007941 */ /* 0x000fea0003800200 */
.L_x_38893:
[----:B------:R-:W-:-:S04]  /*b310*/  SHF.R.U32.HI R5, RZ, 0x18, R5 ;  /* 0x00000018ff057819 */ /* 0x000fc80000011605 */
[----:B------:R-:W-:-:S05]  /*b320*/  LOP3.LUT R5, R0, 0x80, R5, 0xf8, !PT ;  /* 0x0000008000057812 */ /* 0x000fca00078ef805 */
[----:B------:R-:W-:Y:S01]  /*b330*/  STG.E.U8 desc[UR36][R2.64], R5 ;  /* 0x0000000502007986 */ /* 0x000fe2000c101124 */
[----:B------:R-:W-:Y:S05]  /*b340*/  EXIT ;  /* 0x000000000000794d */ /* 0x000fea0003800000 */
.L_x_38887:
[----:B------:R-:W0:Y:S02]  /*b350*/  I2F.S16 R0, R17 ;  /* 0x0000001100007306 */ /* 0x000e240000101400 */
[----:B0-----:R-:W-:-:S05]  /*b360*/  F2FP.BF16.F32.PACK_AB R0, RZ, R0 ;  /* 0x00000000ff00723e */ /* 0x001fca00000010ff */
[----:B------:R-:W-:Y:S01]  /*b370*/  STG.E.U16 desc[UR36][R2.64], R0 ;  /* 0x0000000002007986 */ /* 0x000fe2000c101524 */
[----:B------:R-:W-:Y:S05]  /*b380*/  EXIT ;  /* 0x000000000000794d */ /* 0x000fea0003800000 */
.L_x_38896:
        /* <DEDUP_REMOVED lines=15> */
.L_x_42028:


//--------------------- .text._ZN2at6native18elementwise_kernelILi128ELi4EZNS0_22gpu_kernel_impl_nocastINS0_13BinaryFunctorIaaaZZZNS0_19maximum_kernel_cudaERNS_18TensorIteratorBaseEENKUlvE_clEvENKUlvE0_clEvEUlaaE_EEEEvS5_RKT_EUliE_EEviT1_ --------------------------
	.section	.text._ZN2at6native18elementwise_kernelILi128ELi4EZNS0_22gpu_kernel_impl_nocastINS0_13BinaryFunctorIaaaZZZNS0_19maximum_kernel_cudaERNS_18TensorIteratorBaseEENKUlvE_clEvENKUlvE0_clEvEUlaaE_EEEEvS5_RKT_EUliE_EEviT1_,"ax",@progbits
	.align	128
        .global         _ZN2at6native18elementwise_kernelILi128ELi4EZNS0_22gpu_kernel_impl_nocastINS0_13BinaryFunctorIaaaZZZNS0_19maximum_kernel_cudaERNS_18TensorIteratorBaseEENKUlvE_clEvENKUlvE0_clEvEUlaaE_EEEEvS5_RKT_EUliE_EEviT1_
        .type           _ZN2at6native18elementwise_kernelILi128ELi4EZNS0_22gpu_kernel_impl_nocastINS0_13BinaryFunctorIaaaZZZNS0_19maximum_kernel_cudaERNS_18TensorIteratorBaseEENKUlvE_clEvENKUlvE0_clEvEUlaaE_EEEEvS5_RKT_EUliE_EEviT1_,@function
        .size           _ZN2at6native18elementwise_kernelILi128ELi4EZNS0_22gpu_kernel_impl_nocastINS0_13BinaryFunctorIaaaZZZNS0_19maximum_kernel_cudaERNS_18TensorIteratorBaseEENKUlvE_clEvENKUlvE0_clEvEUlaaE_EEEEvS5_RKT_EUliE_EEviT1_,(.L_x_42029 - _ZN2at6native18elementwise_kernelILi128ELi4EZNS0_22gpu_kernel_impl_nocastINS0_13BinaryFunctorIaaaZZZNS0_19maximum_kernel_cudaERNS_18TensorIteratorBaseEENKUlvE_clEvENKUlvE0_clEvEUlaaE_EEEEvS5_RKT_EUliE_EEviT1_)
        .other          _ZN2at6native18elementwise_kernelILi128ELi4EZNS0_22gpu_kernel_impl_nocastINS0_13BinaryFunctorIaaaZZZNS0_19maximum_kernel_cudaERNS_18TensorIteratorBaseEENKUlvE_clEvENKUlvE0_clEvEUlaaE_EEEEvS5_RKT_EUliE_EEviT1_,@"STO_CUDA_ENTRY STV_DEFAULT"
_ZN2at6native18elementwise_kernelILi128ELi4EZNS0_22gpu_kernel_impl_nocastINS0_13BinaryFunctorIaaaZZZNS0_19maximum_kernel_cudaERNS_18TensorIteratorBaseEENKUlvE_clEvENKUlvE0_clEvEUlaaE_EEEEvS5_RKT_EUliE_EEviT1_:
.text._ZN2at6native18elementwise_kernelILi128ELi4EZNS0_22gpu_kernel_impl_nocastINS0_13BinaryFunctorIaaaZZZNS0_19maximum_kernel_cudaERNS_18TensorIteratorBaseEENKUlvE_clEvENKUlvE0_clEvEUlaaE_EEEEvS5_RKT_EUliE_EEviT1_:
        /* <DEDUP_REMOVED lines=22> */
[----:B--2---:R-:W-:-:S05]  /*0160*/  VIMNMX.S16x2 R0, PT, PT, R4, R6, !PT ;  /* 0x0000000604007248 */ /* 0x004fca0007fe0300 */
        /* <DEDUP_REMOVED lines=8> */
[----:B---3--:R-:W-:-:S05]  /*01f0*/  VIMNMX.S16x2 R0, PT, PT, R4, R6, !PT ;  /* 0x0000000604007248 */ /* 0x008fca0007fe0300 */
[----:B0-----:R0:W-:Y:S02]  /*0200*/  STG.E.U8 desc[UR6][R8.64], R0 ;  /* 0x0000000008007986 */ /* 0x0011e4000c101106 */
.L_x_38900:
[----:B------:R-:W-:-:S13]  /*0210*/  ISETP.GE.AND P0, PT, R3, UR4, PT ;  /* 0x0000000403007c0c */ /* 0x000fda000bf06270 */
[----:B------:R-:W-:Y:S05]  /*0220*/  @P0 BREAK.RELIABLE B1 ;  /* 0x0000000000010942 */ /* 0x000fea0003800100 */
[----:B------:R-:W-:Y:S05]  /*0230*/  @P0 BRA `(.L_x_38901) ;  /* 0x0000000000240947 */ /* 0x000fea0003800000 */
[----:B------:R-:W-:Y:S05]  /*0240*/  BSYNC.RELIABLE B1 ;  /* 0x0000000000017941 */ /* 0x000fea0003800100 */
.L_x_38899:
        /* <DEDUP_REMOVED lines=8> */
.L_x_38901:
[----:B------:R-:W-:Y:S05]  /*02d0*/  BSYNC.RECONVERGENT B0 ;  /* 0x0000000000007941 */ /* 0x000fea0003800200 */
.L_x_38898:
        /* <DEDUP_REMOVED lines=8> */
[----:B01----:R-:W-:-:S05]  /*0360*/  VIMNMX.S16x2 R0, PT, PT, R2, R4, !PT ;  /* 0x0000000402007248 */ /* 0x003fca0007fe0300 */
[----:B--2---:R-:W-:Y:S01]  /*0370*/  STG.E.U8 desc[UR6][R6.64], R0 ;  /* 0x0000000006007986 */ /* 0x004fe2000c101106 */
[----:B------:R-:W-:Y:S05]  /*0380*/  EXIT ;  /* 0x000000000000794d */ /* 0x000fea0003800000 */
.L_x_38897:
        /* <DEDUP_REMOVED lines=356> */
.L_x_38905:
        /* <DEDUP_REMOVED lines=13> */
[----:B--2---:R-:W-:-:S05]  /*1aa0*/  VIMNMX.S16x2 R7, PT, PT, R6, R8, !PT ;  /* 0x0000000806077248 */ /* 0x004fca0007fe0300 */
        /* <DEDUP_REMOVED lines=350> */
.L_x_38907:
        /* <DEDUP_REMOVED lines=11> */
[----:B--2---:R-:W-:-:S05]  /*3140*/  VIMNMX.S16x2 R7, PT, PT, R6, R8, !PT ;  /* 0x0000000806077248 */ /* 0x004fca0007fe0300 */
[----:B------:R0:W-:Y:S02]  /*3150*/  STG.E.U8 desc[UR6][R4.64], R7 ;  /* 0x0000000704007986 */ /* 0x0001e4000c101106 */
.L_x_38904:
[----:B------:R-:W-:-:S13]  /*3160*/  ISETP.GE.AND P0, PT, R3, UR4, PT ;  /* 0x0000000403007c0c */ /* 0x000fda000bf06270 */
[----:B------:R-:W-:Y:S05]  /*3170*/  @P0 BREAK.RELIABLE B1 ;  /* 0x0000000000010942 */ /* 0x000fea0003800100 */
[----:B------:R-:W-:Y:S05]  /*3180*/  @P0 BRA `(.L_x_38906) ;  /* 0x0000001400a80947 */ /* 0x000fea0003800000 */
[----:B------:R-:W-:Y:S05]  /*3190*/  BSYNC.RELIABLE B1 ;  /* 0x0000000000017941 */ /* 0x000fea0003800100 */
.L_x_38903:
        /* <DEDUP_REMOVED lines=348> */
.L_x_38908:
        /* <DEDUP_REMOVED lines=13> */
.L_x_38906:
[----:B------:R-:W-:Y:S05]  /*4830*/  BSYNC.RECONVERGENT B0 ;  /* 0x0000000000007941 */ /* 0x000fea0003800200 */
.L_x_38902:
        /* <DEDUP_REMOVED lines=351> */
.L_x_38909:
        /* <DEDUP_REMOVED lines=10> */
[----:B--2---:R-:W-:-:S05]  /*5ed0*/  VIMNMX.S16x2 R0, PT, PT, R4, R6, !PT ;  /* 0x0000000604007248 */ /* 0x004fca0007fe0300 */
[----:B------:R-:W-:Y:S01]  /*5ee0*/  STG.E.U8 desc[UR6][R2.64], R0 ;  /* 0x0000000002007986 */ /* 0x000fe2000c101106 */
[----:B------:R-:W-:Y:S05]  /*5ef0*/  EXIT ;  /* 0x000000000000794d */ /* 0x000fea0003800000 */
.L_x_38910:
        /* <DEDUP_REMOVED lines=16> */
.L_x_42029:


//--------------------- .text._ZN2at6native27unrolled_elementwise_kernelINS0_13BinaryFunctorIaaaZZZNS0_19maximum_kernel_cudaERNS_18TensorIteratorBaseEENKUlvE_clEvENKUlvE0_clEvEUlaaE_EESt5arrayIPcLm3EELi4E23TrivialOffsetCalculatorILi2EjESC_ILi1EjENS0_6memory15LoadWithoutCastENSF_16StoreWithoutCastEEEviT_T0_T2_T3_T4_T5_ --------------------------
	.section	.text._ZN2at6native27unrolled_elementwise_kernelINS0_13BinaryFunctorIaaaZZZNS0_19maximum_kernel_cudaERNS_18TensorIteratorBaseEENKUlvE_clEvENKUlvE0_clEvEUlaaE_EESt5arrayIPcLm3EELi4E23TrivialOffsetCalculatorILi2EjESC_ILi1EjENS0_6memory15LoadWithoutCastENSF_16StoreWithoutCastEEEviT_T0_T2_T3_T4_T5_,"ax",@progbits
	.align	128
        .global         _ZN2at6native27unrolled_elementwise_kernelINS0_13BinaryFunctorIaaaZZZNS0_19maximum_kernel_cudaERNS_18TensorIteratorBaseEENKUlvE_clEvENKUlvE0_clEvEUlaaE_EESt5arrayIPcLm3EELi4E23TrivialOffsetCalculatorILi2EjESC_ILi1EjENS0_6memory15LoadWithoutCastENSF_16StoreWithoutCastEEEviT_T0_T2_T3_T4_T5_
        .type           _ZN2at6native27unrolled_elementwise_kernelINS0_13BinaryFunctorIaaaZZZNS0_19maximum_kernel_cudaERNS_18TensorIteratorBaseEENKUlvE_clEvENKUlvE0_clEvEUlaaE_EESt5arrayIPcLm3EELi4E23TrivialOffsetCalculatorILi2EjESC_ILi1EjENS0_6memory15LoadWithoutCastENSF_16StoreWithoutCastEEEviT_T0_T2_T3_T4_T5_,@function
        .size           _ZN2at6native27unrolled_elementwise_kernelINS0_13BinaryFunctorIaaaZZZNS0_19maximum_kernel_cudaERNS_18TensorIteratorBaseEENKUlvE_clEvENKUlvE0_clEvEUlaaE_EESt5arrayIPcLm3EELi4E23TrivialOffsetCalculatorILi2EjESC_ILi1EjENS0_6memory15LoadWithoutCastENSF_16StoreWithoutCastEEEviT_T0_T2_T3_T4_T5_,(.L_x_42030 - _ZN2at6native27unrolled_elementwise_kernelINS0_13BinaryFunctorIaaaZZZNS0_19maximum_kernel_cudaERNS_18TensorIteratorBaseEENKUlvE_clEvENKUlvE0_clEvEUlaaE_EESt5arrayIPcLm3EELi4E23TrivialOffsetCalculatorILi2EjESC_ILi1EjENS0_6memory15LoadWithoutCastENSF_16StoreWithoutCastEEEviT_T0_T2_T3_T4_T5_)
        .other          _ZN2at6native27unrolled_elementwise_kernelINS0_13BinaryFunctorIaaaZZZNS0_19maximum_kernel_cudaERNS_18TensorIteratorBaseEENKUlvE_clEvENKUlvE0_clEvEUlaaE_EESt5arrayIPcLm3EELi4E23TrivialOffsetCalculatorILi2EjESC_ILi1EjENS0_6memory15LoadWithoutCastENSF_16StoreWithoutCastEEEviT_T0_T2_T3_T4_T5_,@"STO_CUDA_ENTRY STV_DEFAULT"
_ZN2at6native27unrolled_elementwise_kernelINS0_13BinaryFunctorIaaaZZZNS0_19maximum_kernel_cudaERNS_18TensorIteratorBaseEENKUlvE_clEvENKUlvE0_clEvEUlaaE_EESt5arrayIPcLm3EELi4E23TrivialOffsetCalculatorILi2EjESC_ILi1EjENS0_6memory15LoadWithoutCastENSF_16StoreWithoutCastEEEviT_T0_T2_T3_T4_T5_:
.text._ZN2at6native27unrolled_elementwise_kernelINS0_13BinaryFunctorIaaaZZZNS0_19maximum_kernel_cudaERNS_18TensorIteratorBaseEENKUlvE_clEvENKUlvE0_clEvEUlaaE_EESt5arrayIPcLm3EELi4E23TrivialOffsetCalculatorILi2EjESC_ILi1EjENS0_6memory15LoadWithoutCastENSF_16StoreWithoutCastEEEviT_T0_T2_T3_T4_T5_:
        /* <DEDUP_REMOVED lines=69> */
[----:B------:R-:W-:-:S02]  /*0450*/  VIMNMX.S16x2 R4, PT, PT, R4, R6, !PT ;  /* 0x0000000604047248 */ /* 0x000fc40007fe0300 */
        /* <DEDUP_REMOVED lines=8> */
[----:B------:R-:W-:Y:S02]  /*04e0*/  VIMNMX.S16x2 R0, PT, PT, R2, R0, !PT ;  /* 0x0000000002007248 */ /* 0x000fe40007fe0300 */
[----:B------:R-:W-:Y:S02]  /*04f0*/  VIMNMX.S16x2 R8, PT, PT, R8, R12, !PT ;  /* 0x0000000c08087248 */ /* 0x000fe40007fe0300 */
[----:B------:R-:W-:Y:S01]  /*0500*/  VIMNMX.S16x2 R10, PT, PT, R10, R14, !PT ;  /* 0x0000000e0a0a7248 */ /* 0x000fe20007fe0300 */
        /* <DEDUP_REMOVED lines=16> */
.L_x_38913:
[----:B------:R-:W-:Y:S05]  /*0610*/  BSYNC.RELIABLE B1 ;  /* 0x0000000000017941 */ /* 0x000fea0003800100 */
.L_x_38912:
[----:B------:R-:W-:-:S13]  /*0620*/  ISETP.GE.AND P0, PT, R16, R19, PT ;  /* 0x000000131000720c */ /* 0x000fda0003f06270 */
[----:B------:R-:W1:Y:S01]  /*0630*/  @!P0 LDC.64 R4, c[0x0][0x388] ;  /* 0x0000e200ff048b82 */ /* 0x000e620000000a00 */
[----:B0-----:R-:W-:Y:S02]  /*0640*/  @!P0 IMAD R3, R17, 0x200, R16 ;  /* 0x0000020011038824 */ /* 0x001fe400078e0210 */
[----:B------:R-:W-:-:S03]  /*0650*/  @!P0 VIADD R16, R16, 0x80 ;  /* 0x0000008010108836 */ /* 0x000fc60000000000 */
[----:B-1----:R-:W-:-:S05]  /*0660*/  @!P0 IADD3 R2, P1, PT, R3, R4, RZ ;  /* 0x0000000403028210 */ /* 0x002fca0007f3e0ff */
[----:B------:R-:W-:-:S05]  /*0670*/  @!P0 IMAD.X R3, RZ, RZ, R5, P1 ;  /* 0x000000ffff038224 */ /* 0x000fca00008e0605 */
[----:B------:R1:W-:Y:S03]  /*0680*/  @!P0 STG.E.U8 desc[UR4][R2.64], R8 ;  /* 0x0000000802008986 */ /* 0x0003e6000c101104 */
.L_x_38914:
[----:B------:R-:W-:Y:S05]  /*0690*/  BSYNC.RECONVERGENT B0 ;  /* 0x0000000000007941 */ /* 0x000fea0003800200 */
.L_x_38911:
        /* <DEDUP_REMOVED lines=9> */
.L_x_38915:
        /* <DEDUP_REMOVED lines=13> */
.L_x_42030:


//--------------------- .text._ZN2at6native29vectorized_elementwise_kernelILi2ENS0_13BinaryFunctorIaaaZZZNS0_19maximum_kernel_cudaERNS_18TensorIteratorBaseEENKUlvE_clEvENKUlvE0_clEvEUlaaE_EESt5arrayIPcLm3EEEEviT0_T1_ --------------------------
	.section	.text._ZN2at6native29vectorized_elementwise_kernelILi2ENS0_13BinaryFunctorIaaaZZZNS0_19maximum_kernel_cudaERNS_18TensorIteratorBaseEENKUlvE_clEvENKUlvE0_clEvEUlaaE_EESt5arrayIPcLm3EEEEviT0_T1_,"ax",@progbits
	.align	128
        .global         _ZN2at6native29vectorized_elementwise_kernelILi2ENS0_13BinaryFunctorIaaaZZZNS0_19maximum_kernel_cudaERNS_18TensorIteratorBaseEENKUlvE_clEvENKUlvE0_clEvEUlaaE_EESt5arrayIPcLm3EEEEviT0_T1_
        .type           _ZN2at6native29vectorized_elementwise_kernelILi2ENS0_13BinaryFunctorIaaaZZZNS0_19maximum_kernel_cudaERNS_18TensorIteratorBaseEENKUlvE_clEvENKUlvE0_clEvEUlaaE_EESt5arrayIPcLm3EEEEviT0_T1_,@function
        .size           _ZN2at6native29vectorized_elementwise_kernelILi2ENS0_13BinaryFunctorIaaaZZZNS0_19maximum_kernel_cudaERNS_18TensorIteratorBaseEENKUlvE_clEvENKUlvE0_clEvEUlaaE_EESt5arrayIPcLm3EEEEviT0_T1_,(.L_x_42031 - _ZN2at6native29vectorized_elementwise_kernelILi2ENS0_13BinaryFunctorIaaaZZZNS0_19maximum_kernel_cudaERNS_18TensorIteratorBaseEENKUlvE_clEvENKUlvE0_clEvEUlaaE_EESt5arrayIPcLm3EEEEviT0_T1_)
        .other          _ZN2at6native29vectorized_elementwise_kernelILi2ENS0_13BinaryFunctorIaaaZZZNS0_19maximum_kernel_cudaERNS_18TensorIteratorBaseEENKUlvE_clEvENKUlvE0_clEvEUlaaE_EESt5arrayIPcLm3EEEEviT0_T1_,@"STO_CUDA_ENTRY STV_DEFAULT"
_ZN2at6native29vectorized_elementwise_kernelILi2ENS0_13BinaryFunctorIaaaZZZNS0_19maximum_kernel_cudaERNS_18TensorIteratorBaseEENKUlvE_clEvENKUlvE0_clEvEUlaaE_EESt5arrayIPcLm3EEEEviT0_T1_:
.text._ZN2at6native29vectorized_elementwise_kernelILi2ENS0_13BinaryFunctorIaaaZZZNS0_19maximum_kernel_cudaERNS_18TensorIteratorBaseEENKUlvE_clEvENKUlvE0_clEvEUlaaE_EESt5arrayIPcLm3EEEEviT0_T1_:
        /* <DEDUP_REMOVED lines=120> */
[----:B------:R-:W-:Y:S02]  /*0780*/  VIMNMX.S16x2 R18, PT, PT, R22, R18, !PT ;  /* 0x0000001216127248 */ /* 0x000fe40007fe0300 */
[----:B---3--:R-:W-:-:S04]  /*0790*/  PRMT R9, R9, 0x8880, RZ ;  /* 0x0000888009097816 */ /* 0x008fc800000000ff */
[----:B------:R-:W-:Y:S02]  /*07a0*/  PRMT R14, R9, 0x7710, RZ ;  /* 0x00007710090e7816 */ /* 0x000fe400000000ff */
[----:B------:R-:W-:-:S04]  /*07b0*/  PRMT R20, R21, 0x8880, RZ ;  /* 0x0000888015147816 */ /* 0x000fc800000000ff */
[----:B------:R-:W-:-:S04]  /*07c0*/  PRMT R20, R20, 0x7710, RZ ;  /* 0x0000771014147816 */ /* 0x000fc800000000ff */
[----:B------:R-:W-:Y:S02]  /*07d0*/  VIMNMX.S16x2 R14, PT, PT, R20, R14, !PT ;  /* 0x0000000e140e7248 */ /* 0x000fe40007fe0300 */
        /* <DEDUP_REMOVED lines=8> */
[----:B------:R-:W-:Y:S02]  /*0860*/  VIMNMX.S16x2 R3, PT, PT, R2, R8, !PT ;  /* 0x0000000802037248 */ /* 0x000fe40007fe0300 */
[----:B------:R-:W-:Y:S02]  /*0870*/  VIMNMX.S16x2 R10, PT, PT, R10, R12, !PT ;  /* 0x0000000c0a0a7248 */ /* 0x000fe40007fe0300 */
[----:B----4-:R-:W-:-:S02]  /*0880*/  PRMT R6, R6, 0x8880, RZ ;  /* 0x0000888006067816 */ /* 0x010fc400000000ff */
[----:B------:R-:W-:Y:S02]  /*0890*/  PRMT R8, R4, 0x8880, RZ ;  /* 0x0000888004087816 */ /* 0x000fe400000000ff */
[----:B------:R-:W-:Y:S02]  /*08a0*/  PRMT R4, R5, 0x8880, RZ ;  /* 0x0000888005047816 */ /* 0x000fe400000000ff */
[----:B------:R-:W-:Y:S02]  /*08b0*/  PRMT R8, R8, 0x7710, RZ ;  /* 0x0000771008087816 */ /* 0x000fe400000000ff */
[----:B------:R-:W-:Y:S02]  /*08c0*/  PRMT R4, R4, 0x7710, RZ ;  /* 0x0000771004047816 */ /* 0x000fe400000000ff */
[----:B------:R-:W-:Y:S02]  /*08d0*/  PRMT R6, R6, 0x7710, RZ ;  /* 0x0000771006067816 */ /* 0x000fe400000000ff */
[----:B------:R-:W-:-:S02]  /*08e0*/  VIMNMX.S16x2 R4, PT, PT, R8, R4, !PT ;  /* 0x0000000408047248 */ /* 0x000fc40007fe0300 */
[----:B--2---:R-:W-:-:S04]  /*08f0*/  PRMT R2, R16, 0x8880, RZ ;  /* 0x0000888010027816 */ /* 0x004fc800000000ff */
[----:B------:R-:W-:-:S04]  /*0900*/  PRMT R2, R2, 0x7710, RZ ;  /* 0x0000771002027816 */ /* 0x000fc800000000ff */
[----:B------:R-:W-:Y:S02]  /*0910*/  VIMNMX.S16x2 R2, PT, PT, R6, R2, !PT ;  /* 0x0000000206027248 */ /* 0x000fe40007fe0300 */
        /* <DEDUP_REMOVED lines=8> */
[----:B------:R-:W-:Y:S02]  /*09a0*/  VIMNMX.S16x2 R12, PT, PT, R12, R16, !PT ;  /* 0x000000100c0c7248 */ /* 0x000fe40007fe0300 */
[----:B------:R-:W-:Y:S01]  /*09b0*/  VIMNMX.S16x2 R20, PT, PT, R20, R22, !PT ;  /* 0x0000001614147248 */ /* 0x000fe20007fe0300 */
        /* <DEDUP_REMOVED lines=15> */
.L_x_38919:
        /* <DEDUP_REMOVED lines=8> */
.L_x_38920:
        /* <DEDUP_REMOVED lines=8> */
.L_x_38921:
        /* <DEDUP_REMOVED lines=8> */
.L_x_38922:
        /* <DEDUP_REMOVED lines=9> */
.L_x_38923:
[----:B------:R-:W-:Y:S05]  /*0cc0*/  BSYNC.RELIABLE B1 ;  /* 0x0000000000017941 */ /* 0x000fea0003800100 */
.L_x_38918:
[----:B------:R-:W-:-:S13]  /*0cd0*/  ISETP.GE.U32.AND P0, PT, R0, UR5, PT ;  /* 0x0000000500007c0c */ /* 0x000fda000bf06070 */
[----:B--2---:R-:W2:Y:S01]  /*0ce0*/  @!P0 LDC.64 R4, c[0x0][0x388] ;  /* 0x0000e200ff048b82 */ /* 0x004ea20000000a00 */
[C---:B-1----:R-:W-:Y:S02]  /*0cf0*/  @!P0 VIADD R3, R0.reuse, UR4 ;  /* 0x0000000400038c36 */ /* 0x042fe40008000000 */
[----:B------:R-:W-:-:S03]  /*0d00*/  @!P0 VIADD R0, R0, 0x80 ;  /* 0x0000008000008836 */ /* 0x000fc60000000000 */
[----:B--2---:R-:W-:-:S05]  /*0d10*/  @!P0 IADD3 R2, P1, PT, R3, R4, RZ ;  /* 0x0000000403028210 */ /* 0x004fca0007f3e0ff */
[----:B------:R-:W-:-:S05]  /*0d20*/  @!P0 IMAD.X R3, RZ, RZ, R5, P1 ;  /* 0x000000ffff038224 */ /* 0x000fca00008e0605 */
[----:B------:R3:W-:Y:S03]  /*0d30*/  @!P0 STG.E.U8 desc[UR12][R2.64], R12 ;  /* 0x0000000c02008986 */ /* 0x0007e6000c10110c */
.L_x_38924:
[----:B------:R-:W-:Y:S05]  /*0d40*/  BSYNC.RECONVERGENT B0 ;  /* 0x0000000000007941 */ /* 0x000fea0003800200 */
.L_x_38917:
        /* <DEDUP_REMOVED lines=9> */
.L_x_38916:
        /* <DEDUP_REMOVED lines=42> */
[----:B------:R-:W-:-:S02]  /*1080*/  VIMNMX.S16x2 R3, PT, PT, R14, R16, !PT ;  /* 0x000000100e037248 */ /* 0x000fc40007fe0300 */
[----:B------:R-:W-:Y:S02]  /*1090*/  VIMNMX.S16x2 R10, PT, PT, R10, R12, !PT ;  /* 0x0000000c0a0a7248 */ /* 0x000fe40007fe0300 */
[----:B------:R-:W-:Y:S02]  /*10a0*/  VIMNMX.S16x2 R6, PT, PT, R6, R8, !PT ;  /* 0x0000000806067248 */ /* 0x000fe40007fe0300 */
        /* <DEDUP_REMOVED lines=19> */
[----:B------:R-:W-:Y:S02]  /*11e0*/  PRMT R7, R6, 0x7610, R7 ;  /* 0x0000761006077816 */ /* 0x000fe40000000007 */
[----:B------:R-:W-:Y:S02]  /*11f0*/  VIMNMX.S16x2 R2, PT, PT, R2, R18, !PT ;  /* 0x0000001202027248 */ /* 0x000fe40007fe0300 */
[----:B------:R-:W-:-:S02]  /*1200*/  VIMNMX.S16x2 R11, PT, PT, R14, R20, !PT ;  /* 0x000000140e0b7248 */ /* 0x000fc40007fe0300 */
        /* <DEDUP_REMOVED lines=11> */
.L_x_38925:
        /* <DEDUP_REMOVED lines=12> */
.L_x_42031:


//--------------------- .text._ZN2at6native29vectorized_elementwise_kernelILi4ENS0_13BinaryFunctorIaaaZZZNS0_19maximum_kernel_cudaERNS_18TensorIteratorBaseEENKUlvE_clEvENKUlvE0_clEvEUlaaE_EESt5arrayIPcLm3EEEEviT0_T1_ --------------------------
	.section	.text._ZN2at6native29vectorized_elementwise_kernelILi4ENS0_13BinaryFunctorIaaaZZZNS0_19maximum_kernel_cudaERNS_18TensorIteratorBaseEENKUlvE_clEvENKUlvE0_clEvEUlaaE_EESt5arrayIPcLm3EEEEviT0_T1_,"ax",@progbits
	.align	128
        .global         _ZN2at6native29vectorized_elementwise_kernelILi4ENS0_13BinaryFunctorIaaaZZZNS0_19maximum_kernel_cudaERNS_18TensorIteratorBaseEENKUlvE_clEvENKUlvE0_clEvEUlaaE_EESt5arrayIPcLm3EEEEviT0_T1_
        .type           _ZN2at6native29vectorized_elementwise_kernelILi4ENS0_13BinaryFunctorIaaaZZZNS0_19maximum_kernel_cudaERNS_18TensorIteratorBaseEENKUlvE_clEvENKUlvE0_clEvEUlaaE_EESt5arrayIPcLm3EEEEviT0_T1_,@function
        .size           _ZN2at6native29vectorized_elementwise_kernelILi4ENS0_13BinaryFunctorIaaaZZZNS0_19maximum_kernel_cudaERNS_18TensorIteratorBaseEENKUlvE_clEvENKUlvE0_clEvEUlaaE_EESt5arrayIPcLm3EEEEviT0_T1_,(.L_x_42032 - _ZN2at6native29vectorized_elementwise_kernelILi4ENS0_13BinaryFunctorIaaaZZZNS0_19maximum_kernel_cudaERNS_18TensorIteratorBaseEENKUlvE_clEvENKUlvE0_clEvEUlaaE_EESt5arrayIPcLm3EEEEviT0_T1_)
        .other          _ZN2at6native29vectorized_elementwise_kernelILi4ENS0_13BinaryFunctorIaaaZZZNS0_19maximum_kernel_cudaERNS_18TensorIteratorBaseEENKUlvE_clEvENKUlvE0_clEvEUlaaE_EESt5arrayIPcLm3EEEEviT0_T1_,@"STO_CUDA_ENTRY STV_DEFAULT"
_ZN2at6native29vectorized_elementwise_kernelILi4ENS0_13BinaryFunctorIaaaZZZNS0_19maximum_kernel_cudaERNS_18TensorIteratorBaseEENKUlvE_clEvENKUlvE0_clEvEUlaaE_EESt5arrayIPcLm3EEEEviT0_T1_:
.text._ZN2at6native29vectorized_elementwise_kernelILi4ENS0_13BinaryFunctorIaaaZZZNS0_19maximum_kernel_cudaERNS_18TensorIteratorBaseEENKUlvE_clEvENKUlvE0_clEvEUlaaE_EESt5arrayIPcLm3EEEEviT0_T1_:
        /* <DEDUP_REMOVED lines=171> */
.L_x_38929:
        /* <DEDUP_REMOVED lines=8> */
.L_x_38930:
        /* <DEDUP_REMOVED lines=8> */
.L_x_38931:
        /* <DEDUP_REMOVED lines=8> */
.L_x_38932:
        /* <DEDUP_REMOVED lines=9> */
.L_x_38933:
[----:B------:R-:W-:Y:S05]  /*0cc0*/  BSYNC.RELIABLE B1 ;  /* 0x0000000000017941 */ /* 0x000fea0003800100 */
.L_x_38928:
[----:B------:R-:W-:-:S13]  /*0cd0*/  ISETP.GE.U32.AND P0, PT, R0, UR5, PT ;  /* 0x0000000500007c0c */ /* 0x000fda000bf06070 */
[----:B--2---:R-:W2:Y:S01]  /*0ce0*/  @!P0 LDC.64 R4, c[0x0][0x388] ;  /* 0x0000e200ff048b82 */ /* 0x004ea20000000a00 */
[C---:B-1----:R-:W-:Y:S02]  /*0cf0*/  @!P0 VIADD R3, R0.reuse, UR4 ;  /* 0x0000000400038c36 */ /* 0x042fe40008000000 */
[----:B------:R-:W-:-:S03]  /*0d00*/  @!P0 VIADD R0, R0, 0x80 ;  /* 0x0000008000008836 */ /* 0x000fc60000000000 */
[----:B--2---:R-:W-:-:S05]  /*0d10*/  @!P0 IADD3 R2, P1, PT, R3, R4, RZ ;  /* 0x0000000403028210 */ /* 0x004fca0007f3e0ff */
[----:B------:R-:W-:-:S05]  /*0d20*/  @!P0 IMAD.X R3, RZ, RZ, R5, P1 ;  /* 0x000000ffff038224 */ /* 0x000fca00008e0605 */
[----:B------:R3:W-:Y:S03]  /*0d30*/  @!P0 STG.E.U8 desc[UR12][R2.64], R12 ;  /* 0x0000000c02008986 */ /* 0x0007e6000c10110c */
.L_x_38934:
[----:B------:R-:W-:Y:S05]  /*0d40*/  BSYNC.RECONVERGENT B0 ;  /* 0x0000000000007941 */ /* 0x000fea0003800200 */
.L_x_38927:
        /* <DEDUP_REMOVED lines=9> */
.L_x_38926:
        /* <DEDUP_REMOVED lines=23> */
[----:B------:R-:W-:Y:S02]  /*0f50*/  VIMNMX.S16x2 R2, PT, PT, R2, R8, !PT ;  /* 0x0000000802027248 */ /* 0x000fe40007fe0300 */
        /* <DEDUP_REMOVED lines=12> */
[----:B------:R-:W-:-:S02]  /*1020*/  VIMNMX.S16x2 R3, PT, PT, R10, R14, !PT ;  /* 0x0000000e0a037248 */ /* 0x000fc40007fe0300 */
[----:B------:R-:W-:Y:S02]  /*1030*/  VIMNMX.S16x2 R10, PT, PT, R4, R6, !PT ;  /* 0x00000006040a7248 */ /* 0x000fe40007fe0300 */
[----:B------:R-:W-:Y:S02]  /*1040*/  VIMNMX.S16x2 R8, PT, PT, R8, R16, !PT ;  /* 0x0000001008087248 */ /* 0x000fe40007fe0300 */
[----:B------:R-:W-:Y:S02]  /*1050*/  SHF.R.S32.HI R4, RZ, 0x8, R7 ;  /* 0x00000008ff047819 */ /* 0x000fe40000011407 */
[----:B------:R-:W-:Y:S02]  /*1060*/  SHF.R.S32.HI R14, RZ, 0x8, R9 ;  /* 0x00000008ff0e7819 */ /* 0x000fe40000011409 */
[----:B------:R-:W-:Y:S02]  /*1070*/  VIMNMX.S16x2 R5, PT, PT, R12, R18, !PT ;  /* 0x000000120c057248 */ /* 0x000fe40007fe0300 */
        /* <DEDUP_REMOVED lines=10> */
[----:B------:R-:W-:Y:S02]  /*1120*/  VIMNMX.S16x2 R7, PT, PT, R4, R14, !PT ;  /* 0x0000000e04077248 */ /* 0x000fe40007fe0300 */
[----:B------:R-:W-:Y:S02]  /*1130*/  VIMNMX.S16x2 R9, PT, PT, R6, R16, !PT ;  /* 0x0000001006097248 */ /* 0x000fe40007fe0300 */
[----:B------:R-:W-:Y:S01]  /*1140*/  PRMT R4, R2, 0x7610, R4 ;  /* 0x0000761002047816 */ /* 0x000fe20000000004 */
[----:B------:R-:W-:Y:S01]  /*1150*/  IMAD.U32 R2, RZ, RZ, UR6 ;  /* 0x00000006ff027e24 */ /* 0x000fe2000f8e00ff */
[----:B------:R-:W-:-:S02]  /*1160*/  VIMNMX.S16x2 R11, PT, PT, R12, R18, !PT ;  /* 0x000000120c0b7248 */ /* 0x000fc40007fe0300 */
        /* <DEDUP_REMOVED lines=20> */
.L_x_38935:
        /* <DEDUP_REMOVED lines=13> */
.L_x_42032:


//--------------------- .text._ZN2at6native29vectorized_elementwise_kernelILi8ENS0_13BinaryFunctorIaaaZZZNS0_19maximum_kernel_cudaERNS_18TensorIteratorBaseEENKUlvE_clEvENKUlvE0_clEvEUlaaE_EESt5arrayIPcLm3EEEEviT0_T1_ --------------------------
	.section	.text._ZN2at6native29vectorized_elementwise_kernelILi8ENS0_13BinaryFunctorIaaaZZZNS0_19maximum_kernel_cudaERNS_18TensorIteratorBaseEENKUlvE_clEvENKUlvE0_clEvEUlaaE_EESt5arrayIPcLm3EEEEviT0_T1_,"ax",@progbits
	.align	128
        .global         _ZN2at6native29vectorized_elementwise_kernelILi8ENS0_13BinaryFunctorIaaaZZZNS0_19maximum_kernel_cudaERNS_18TensorIteratorBaseEENKUlvE_clEvENKUlvE0_clEvEUlaaE_EESt5arrayIPcLm3EEEEviT0_T1_
        .type           _ZN2at6native29vectorized_elementwise_kernelILi8ENS0_13BinaryFunctorIaaaZZZNS0_19maximum_kernel_cudaERNS_18TensorIteratorBaseEENKUlvE_clEvENKUlvE0_clEvEUlaaE_EESt5arrayIPcLm3EEEEviT0_T1_,@function
        .size           _ZN2at6native29vectorized_elementwise_kernelILi8ENS0_13BinaryFunctorIaaaZZZNS0_19maximum_kernel_cudaERNS_18TensorIteratorBaseEENKUlvE_clEvENKUlvE0_clEvEUlaaE_EESt5arrayIPcLm3EEEEviT0_T1_,(.L_x_42033 - _ZN2at6native29vectorized_elementwise_kernelILi8ENS0_13BinaryFunctorIaaaZZZNS0_19maximum_kernel_cudaERNS_18TensorIteratorBaseEENKUlvE_clEvENKUlvE0_clEvEUlaaE_EESt5arrayIPcLm3EEEEviT0_T1_)
        .other          _ZN2at6native29vectorized_elementwise_kernelILi8ENS0_13BinaryFunctorIaaaZZZNS0_19maximum_kernel_cudaERNS_18TensorIteratorBaseEENKUlvE_clEvENKUlvE0_clEvEUlaaE_EESt5arrayIPcLm3EEEEviT0_T1_,@"STO_CUDA_ENTRY STV_DEFAULT"
_ZN2at6native29vectorized_elementwise_kernelILi8ENS0_13BinaryFunctorIaaaZZZNS0_19maximum_kernel_cudaERNS_18TensorIteratorBaseEENKUlvE_clEvENKUlvE0_clEvEUlaaE_EESt5arrayIPcLm3EEEEviT0_T1_:
.text._ZN2at6native29vectorized_elementwise_kernelILi8ENS0_13BinaryFunctorIaaaZZZNS0_19maximum_kernel_cudaERNS_18TensorIteratorBaseEENKUlvE_clEvENKUlvE0_clEvEUlaaE_EESt5arrayIPcLm3EEEEviT0_T1_:
        /* <DEDUP_REMOVED lines=171> */
.L_x_38939:
        /* <DEDUP_REMOVED lines=8> */
.L_x_38940:
        /* <DEDUP_REMOVED lines=8> */
.L_x_38941:
        /* <DEDUP_REMOVED lines=8> */
.L_x_38942:
        /* <DEDUP_REMOVED lines=9> */
.L_x_38943:
[----:B------:R-:W-:Y:S05]  /*0cc0*/  BSYNC.RELIABLE B1 ;  /* 0x0000000000017941 */ /* 0x000fea0003800100 */
.L_x_38938:
[----:B------:R-:W-:-:S13]  /*0cd0*/  ISETP.GE.U32.AND P0, PT, R0, UR5, PT ;  /* 0x0000000500007c0c */ /* 0x000fda000bf06070 */
[----:B--2---:R-:W2:Y:S01]  /*0ce0*/  @!P0 LDC.64 R4, c[0x0][0x388] ;  /* 0x0000e200ff048b82 */ /* 0x004ea20000000a00 */
[C---:B-1----:R-:W-:Y:S02]  /*0cf0*/  @!P0 VIADD R3, R0.reuse, UR4 ;  /* 0x0000000400038c36 */ /* 0x042fe40008000000 */
[----:B------:R-:W-:-:S03]  /*0d00*/  @!P0 VIADD R0, R0, 0x80 ;  /* 0x0000008000008836 */ /* 0x000fc60000000000 */
[----:B--2---:R-:W-:-:S05]  /*0d10*/  @!P0 IADD3 R2, P1, PT, R3, R4, RZ ;  /* 0x0000000403028210 */ /* 0x004fca0007f3e0ff */
[----:B------:R-:W-:-:S05]  /*0d20*/  @!P0 IMAD.X R3, RZ, RZ, R5, P1 ;  /* 0x000000ffff038224 */ /* 0x000fca00008e0605 */
[----:B------:R3:W-:Y:S03]  /*0d30*/  @!P0 STG.E.U8 desc[UR12][R2.64], R12 ;  /* 0x0000000c02008986 */ /* 0x0007e6000c10110c */
.L_x_38944:
[----:B------:R-:W-:Y:S05]  /*0d40*/  BSYNC.RECONVERGENT B0 ;  /* 0x0000000000007941 */ /* 0x000fea0003800200 */
.L_x_38937:
        /* <DEDUP_REMOVED lines=9> */
.L_x_38936:
        /* <DEDUP_REMOVED lines=21> */
[----:B------:R-:W-:Y:S02]  /*0f30*/  VIMNMX.S16x2 R2, PT, PT, R2, R8, !PT ;  /* 0x0000000802027248 */ /* 0x000fe40007fe0300 */
        /* <DEDUP_REMOVED lines=12> */
[----:B------:R-:W-:-:S02]  /*1000*/  VIMNMX.S16x2 R3, PT, PT, R4, R6, !PT ;  /* 0x0000000604037248 */ /* 0x000fc40007fe0300 */
[----:B------:R-:W-:Y:S02]  /*1010*/  VIMNMX.S16x2 R4, PT, PT, R10, R14, !PT ;  /* 0x0000000e0a047248 */ /* 0x000fe40007fe0300 */
[----:B------:R-:W-:Y:S02]  /*1020*/  VIMNMX.S16x2 R6, PT, PT, R12, R18, !PT ;  /* 0x000000120c067248 */ /* 0x000fe40007fe0300 */
[----:B------:R-:W-:Y:S02]  /*1030*/  VIMNMX.S16x2 R9, PT, PT, R8, R16, !PT ;  /* 0x0000001008097248 */ /* 0x000fe40007fe0300 */
        /* <DEDUP_REMOVED lines=14> */
[----:B------:R-:W-:-:S02]  /*1120*/  VIMNMX.S16x2 R10, PT, PT, R10, R16, !PT ;  /* 0x000000100a0a7248 */ /* 0x000fc40007fe0300 */
        /* <DEDUP_REMOVED lines=21> */
.L_x_38945:
        /* <DEDUP_REMOVED lines=16> */
.L_x_42033:


//--------------------- .text._ZN2at6native18elementwise_kernelILi128ELi4EZNS0_15gpu_kernel_implINS0_13AUnaryFunctorIhhhZZZNS0_19maximum_kernel_cudaERNS_18TensorIteratorBaseEENKUlvE_clEvENKUlvE_clEvEUlhhE_EEEEvS5_RKT_EUliE_EEviT1_ --------------------------
	.section	.text._ZN2at6native18elementwise_kernelILi128ELi4EZNS0_15gpu_kernel_implINS0_13AUnaryFunctorIhhhZZZNS0_19maximum_kernel_cudaERNS_18TensorIteratorBaseEENKUlvE_clEvENKUlvE_clEvEUlhhE_EEEEvS5_RKT_EUliE_EEviT1_,"ax",@progbits
	.align	128
        .global         _ZN2at6native18elementwise_kernelILi128ELi4EZNS0_15gpu_kernel_implINS0_13AUnaryFunctorIhhhZZZNS0_19maximum_kernel_cudaERNS_18TensorIteratorBaseEENKUlvE_clEvENKUlvE_clEvEUlhhE_EEEEvS5_RKT_EUliE_EEviT1_
        .type           _ZN2at6native18elementwise_kernelILi128ELi4EZNS0_15gpu_kernel_implINS0_13AUnaryFunctorIhhhZZZNS0_19maximum_kernel_cudaERNS_18TensorIteratorBaseEENKUlvE_clEvENKUlvE_clEvEUlhhE_EEEEvS5_RKT_EUliE_EEviT1_,@function
        .size           _ZN2at6native18elementwise_kernelILi128ELi4EZNS0_15gpu_kernel_implINS0_13AUnaryFunctorIhhhZZZNS0_19maximum_kernel_cudaERNS_18TensorIteratorBaseEENKUlvE_clEvENKUlvE_clEvEUlhhE_EEEEvS5_RKT_EUliE_EEviT1_,(.L_x_42034 - _ZN2at6native18elementwise_kernelILi128ELi4EZNS0_15gpu_kernel_implINS0_13AUnaryFunctorIhhhZZZNS0_19maximum_kernel_cudaERNS_18TensorIteratorBaseEENKUlvE_clEvENKUlvE_clEvEUlhhE_EEEEvS5_RKT_EUliE_EEviT1_)
        .other          _ZN2at6native18elementwise_kernelILi128ELi4EZNS0_15gpu_kernel_implINS0_13AUnaryFunctorIhhhZZZNS0_19maximum_kernel_cudaERNS_18TensorIteratorBaseEENKUlvE_clEvENKUlvE_clEvEUlhhE_EEEEvS5_RKT_EUliE_EEviT1_,@"STO_CUDA_ENTRY STV_DEFAULT"
_ZN2at6native18elementwise_kernelILi128ELi4EZNS0_15gpu_kernel_implINS0_13AUnaryFunctorIhhhZZZNS0_19maximum_kernel_cudaERNS_18TensorIteratorBaseEENKUlvE_clEvENKUlvE_clEvEUlhhE_EEEEvS5_RKT_EUliE_EEviT1_:
.text._ZN2at6native18elementwise_kernelILi128ELi4EZNS0_15gpu_kernel_implINS0_13AUnaryFunctorIhhhZZZNS0_19maximum_kernel_cudaERNS_18TensorIteratorBaseEENKUlvE_clEvENKUlvE_clEvEUlhhE_EEEEvS5_RKT_EUliE_EEviT1_:
        /* <DEDUP_REMOVED lines=320> */
.L_x_38948:
        /* <DEDUP_REMOVED lines=16> */
.L_x_38952:
[----:B------:R0:W5:Y:S01]  /*1500*/  LDG.E.U8 R0, desc[UR38][R4.64] ;  /* 0x0000002604007981 */ /* 0x000162000c1e1100 */
[----:B------:R-:W-:Y:S05]  /*1510*/  BRA `(.L_x_38954) ;  /* 0x0000000c005c7947 */ /* 0x000fea0003800000 */
.L_x_38951:
        /* <DEDUP_REMOVED lines=8> */
.L_x_38956:
[----:B------:R3:W5:Y:S01]  /*15a0*/  LDG.E.U8 R0, desc[UR38][R4.64] ;  /* 0x0000002604007981 */ /* 0x000762000c1e1100 */
[----:B------:R-:W-:Y:S05]  /*15b0*/  BRA `(.L_x_38954) ;  /* 0x0000000c00347947 */ /* 0x000fea0003800000 */
.L_x_38955:
[----:B------:R0:W5:Y:S01]  /*15c0*/  LDG.E.U16 R0, desc[UR38][R4.64] ;  /* 0x0000002604007981 */ /* 0x000162000c1e1500 */
[----:B------:R-:W-:Y:S05]  /*15d0*/  BRA `(.L_x_38954) ;  /* 0x0000000c002c7947 */ /* 0x000fea0003800000 */
.L_x_38950:
        /* <DEDUP_REMOVED lines=10> */
.L_x_38958:
[----:B------:R-:W2:Y:S02]  /*1680*/  LDG.E.U16 R2, desc[UR38][R4.64] ;  /* 0x0000002604027981 */ /* 0x000ea4000c1e1500 */
[----:B--2---:R-:W-:-:S06]  /*1690*/  HADD2.F32 R2, -RZ, R2.H0_H0 ;  /* 0x20000002ff027230 */ /* 0x004fcc0000004100 */
[----:B------:R-:W0:Y:S02]  /*16a0*/  F2I.S64.TRUNC R2, R2 ;  /* 0x0000000200027311 */ /* 0x000e24000020d900 */
[----:B0-----:R-:W-:Y:S01]  /*16b0*/  PRMT R0, R2, 0x7610, R0 ;  /* 0x0000761002007816 */ /* 0x001fe20000000000 */
[----:B------:R-:W-:Y:S06]  /*16c0*/  BRA `(.L_x_38954) ;  /* 0x0000000800f07947 */ /* 0x000fec0003800000 */
.L_x_38957:
        /* <DEDUP_REMOVED lines=10> */
.L_x_38960:
[----:B------:R-:W2:Y:S02]  /*1770*/  LDG.E.U16 R4, desc[UR38][R4.64] ;  /* 0x0000002604047981 */ /* 0x000ea4000c1e1500 */
[----:B--2---:R-:W-:-:S06]  /*1780*/  HADD2.F32 R2, -RZ, R4.H0_H0 ;  /* 0x20000004ff027230 */ /* 0x004fcc0000004100 */
[----:B------:R-:W0:Y:S02]  /*1790*/  F2I.S64.TRUNC R2, R2 ;  /* 0x0000000200027311 */ /* 0x000e24000020d900 */
[----:B0-----:R-:W-:Y:S01]  /*17a0*/  PRMT R0, R2, 0x7610, R0 ;  /* 0x0000761002007816 */ /* 0x001fe20000000000 */
[----:B------:R-:W-:Y:S06]  /*17b0*/  BRA `(.L_x_38954) ;  /* 0x0000000800b47947 */ /* 0x000fec0003800000 */
.L_x_38959:
[----:B------:R-:W2:Y:S02]  /*17c0*/  LDG.E.64 R2, desc[UR38][R4.64] ;  /* 0x0000002604027981 */ /* 0x000ea4000c1e1b00 */
[----:B--2---:R-:W0:Y:S02]  /*17d0*/  F2I.S64.F64.TRUNC R2, R2 ;  /* 0x0000000200027311 */ /* 0x004e24000030d900 */
[----:B0-----:R-:W-:Y:S01]  /*17e0*/  PRMT R0, R2, 0x7610, R0 ;  /* 0x0000761002007816 */ /* 0x001fe20000000000 */
[----:B------:R-:W-:Y:S06]  /*17f0*/  BRA `(.L_x_38954) ;  /* 0x0000000800a47947 */ /* 0x000fec0003800000 */
.L_x_38949:
        /* <DEDUP_REMOVED lines=12> */
.L_x_38963:
[----:B------:R-:W2:Y:S02]  /*18c0*/  LDG.E.64 R4, desc[UR38][R4.64] ;  /* 0x0000002604047981 */ /* 0x000ea4000c1e1b00 */
[----:B--2---:R-:W0:Y:S02]  /*18d0*/  F2I.S64.F64.TRUNC R2, R4 ;  /* 0x0000000400027311 */ /* 0x004e24000030d900 */
[----:B0-----:R-:W-:Y:S01]  /*18e0*/  PRMT R0, R2, 0x7610, R0 ;  /* 0x0000761002007816 */ /* 0x001fe20000000000 */
[----:B------:R-:W-:Y:S06]  /*18f0*/  BRA `(.L_x_38954) ;  /* 0x0000000800647947 */ /* 0x000fec0003800000 */
.L_x_38962:
        /* <DEDUP_REMOVED lines=27> */
.L_x_38965:
        /* <DEDUP_REMOVED lines=14> */
.L_x_38964:
[----:B------:R-:W2:Y:S02]  /*1b90*/  LDG.E.U16 R2, desc[UR38][R4.64] ;  /* 0x0000002604027981 */ /* 0x000ea4000c1e1500 */
[----:B--2---:R-:W-:-:S06]  /*1ba0*/  SHF.L.U32 R2, R2, 0x10, RZ ;  /* 0x0000001002027819 */ /* 0x004fcc00000006ff */
[----:B------:R-:W0:Y:S02]  /*1bb0*/  F2I.S64.TRUNC R2, R2 ;  /* 0x0000000200027311 */ /* 0x000e24000020d900 */
[----:B0-----:R-:W-:Y:S01]  /*1bc0*/  PRMT R0, R2, 0x7610, R0 ;  /* 0x0000761002007816 */ /* 0x001fe20000000000 */
[----:B------:R-:W-:Y:S06]  /*1bd0*/  BRA `(.L_x_38954) ;  /* 0x0000000400ac7947 */ /* 0x000fec0003800000 */
.L_x_38961:
        /* <DEDUP_REMOVED lines=10> */
.L_x_38968:
        /* <DEDUP_REMOVED lines=21> */
.L_x_38972:
[----:B------:R-:W-:Y:S05]  /*1dd0*/  BSYNC.RECONVERGENT B1 ;  /* 0x0000000000017941 */ /* 0x000fea0003800200 */
.L_x_38971:
[----:B------:R-:W-:Y:S01]  /*1de0*/  IMAD.SHL.U32 R0, R0, 0x100000, RZ ;  /* 0x0010000000007824 */ /* 0x000fe200078e00ff */
[----:B------:R-:W-:-:S04]  /*1df0*/  LEA R2, R2, 0x3b800000, 0x17 ;  /* 0x3b80000002027811 */ /* 0x000fc800078eb8ff */
[----:B------:R-:W-:-:S07]  /*1e00*/  LOP3.LUT R2, R2, R0, R7, 0xfe, !PT ;  /* 0x0000000002027212 */ /* 0x000fce00078efe07 */
.L_x_38970:
[----:B------:R-:W-:Y:S05]  /*1e10*/  BSYNC.RECONVERGENT B0 ;  /* 0x0000000000007941 */ /* 0x000fea0003800200 */
.L_x_38969:
[----:B------:R-:W0:Y:S02]  /*1e20*/  F2I.S64.TRUNC R2, R2 ;  /* 0x0000000200027311 */ /* 0x000e24000020d900 */
[----:B0-----:R-:W-:Y:S01]  /*1e30*/  PRMT R0, R2, 0x7610, R0 ;  /* 0x0000761002007816 */ /* 0x001fe20000000000 */
[----:B------:R-:W-:Y:S06]  /*1e40*/  BRA `(.L_x_38954) ;  /* 0x0000000400107947 */ /* 0x000fec0003800000 */
.L_x_38967:
        /* <DEDUP_REMOVED lines=21> */
.L_x_38976:
[----:B------:R-:W-:Y:S05]  /*1fa0*/  BSYNC.RECONVERGENT B1 ;  /* 0x0000000000017941 */ /* 0x000fea0003800200 */
.L_x_38975:
[----:B------:R-:W-:Y:S01]  /*1fb0*/  IMAD.SHL.U32 R0, R0, 0x200000, RZ ;  /* 0x0020000000007824 */ /* 0x000fe200078e00ff */
[----:B------:R-:W-:-:S04]  /*1fc0*/  LEA R2, R2, 0x37800000, 0x17 ;  /* 0x3780000002027811 */ /* 0x000fc800078eb8ff */
[----:B------:R-:W-:-:S07]  /*1fd0*/  LOP3.LUT R2, R2, R0, R7, 0xfe, !PT ;  /* 0x0000000002027212 */ /* 0x000fce00078efe07 */
.L_x_38974:
[----:B------:R-:W-:Y:S05]  /*1fe0*/  BSYNC.RECONVERGENT B0 ;  /* 0x0000000000007941 */ /* 0x000fea0003800200 */
.L_x_38973:
[----:B------:R-:W0:Y:S02]  /*1ff0*/  F2I.S64.TRUNC R2, R2 ;  /* 0x0000000200027311 */ /* 0x000e24000020d900 */
[----:B0-----:R-:W-:Y:S01]  /*2000*/  PRMT R0, R2, 0x7610, R0 ;  /* 0x0000761002007816 */ /* 0x001fe20000000000 */
[----:B------:R-:W-:Y:S06]  /*2010*/  BRA `(.L_x_38954) ;  /* 0x00000000009c7947 */ /* 0x000fec0003800000 */
.L_x_38966:
[----:B------:R-:W-:-:S09]  /*2020*/  UISETP.NE.AND UP0, UPT, UR4, 0x1c, UPT ;  /* 0x0000001c0400788c */ /* 0x000fd2000bf05270 */
[----:B------:R-:W-:Y:S05]  /*2030*/  BRA.U !UP0, `(.L_x_38977) ;  /* 0x0000000108907547 */ /* 0x000fea000b800000 */
[----:B------:R-:W-:-:S09]  /*2040*/  UISETP.NE.AND UP0, UPT, UR4, 0x1d, UPT ;  /* 0x0000001d0400788c */ /* 0x000fd2000bf05270 */
[----:B------:R-:W-:Y:S05]  /*2050*/  BRA.U !UP0, `(.L_x_38978) ;  /* 0x0000000108807547 */ /* 0x000fea000b800000 */
[----:B------:R-:W-:-:S09]  /*2060*/  UISETP.NE.AND UP0, UPT, UR4, 0x2c, UPT ;  /* 0x0000002c0400788c */ /* 0x000fd2000bf05270 */
[----:B------:R-:W-:Y:S05]  /*2070*/  BRA.U !UP0, `(.L_x_38979) ;  /* 0x0000000108487547 */ /* 0x000fea000b800000 */
.L_x_38953:
        /* <DEDUP_REMOVED lines=16> */
.L_x_38980:
[----:B------:R-:W-:Y:S01]  /*2180*/  PRMT R0, RZ, 0x7610, R0 ;  /* 0x00007610ff007816 */ /* 0x000fe20000000000 */
[----:B------:R-:W-:Y:S06]  /*2190*/  BRA `(.L_x_38954) ;  /* 0x00000000003c7947 */ /* 0x000fec0003800000 */
.L_x_38979:
        /* <DEDUP_REMOVED lines=8> */
.L_x_38982:
[----:B------:R-:W-:Y:S05]  /*2220*/  BSYNC.RECONVERGENT B0 ;  /* 0x0000000000007941 */ /* 0x000fea0003800200 */
.L_x_38981:
[----:B------:R-:W0:Y:S02]  /*2230*/  F2I.S64.TRUNC R2, R2 ;  /* 0x0000000200027311 */ /* 0x000e24000020d900 */
[----:B0-----:R-:W-:Y:S01]  /*2240*/  PRMT R0, R2, 0x7610, R0 ;  /* 0x0000761002007816 */ /* 0x001fe20000000000 */
[----:B------:R-:W-:Y:S06]  /*2250*/  BRA `(.L_x_38954) ;  /* 0x00000000000c7947 */ /* 0x000fec0003800000 */
.L_x_38978:
[----:B------:R2:W5:Y:S01]  /*2260*/  LDG.E.U8 R0, desc[UR38][R4.64] ;  /* 0x0000002604007981 */ /* 0x000562000c1e1100 */
[----:B------:R-:W-:Y:S05]  /*2270*/  BRA `(.L_x_38954) ;  /* 0x0000000000047947 */ /* 0x000fea0003800000 */
.L_x_38977:
[----:B------:R1:W5:Y:S02]  /*2280*/  LDG.E.U8 R0, desc[UR38][R4.64] ;  /* 0x0000002604007981 */ /* 0x000364000c1e1100 */
.L_x_38954:
[----:B------:R-:W0:Y:S01]  /*2290*/  LDCU.64 UR6, c[0x0][0x580] ;  /* 0x0000b000ff0677ac */ /* 0x000e220008000a00 */
[----:B-----5:R-:W-:Y:S01]  /*22a0*/  LOP3.LUT R0, R0, 0xff, RZ, 0xc0, !PT ;  /* 0x000000ff00007812 */ /* 0x020fe200078ec0ff */
[----:B------:R-:W-:Y:S01]  /*22b0*/  BSSY.RECONVERGENT B6, `(.L_x_38983) ;  /* 0x00000db000067945 */ /* 0x000fe20003800200 */
[----:B------:R-:W-:Y:S02]  /*22c0*/  UPRMT UR4, UR41, 0x9910, URZ ;  /* 0x0000991029047896 */ /* 0x000fe400080000ff */
[----:B------:R-:W-:Y:S02]  /*22d0*/  VIMNMX.U16x2 R0, PT, PT, R0, UR36, !PT ;  /* 0x0000002400007c48 */ /* 0x000fe4000ffe0200 */
        /* <DEDUP_REMOVED lines=15> */
.L_x_38987:
[----:B------:R0:W-:Y:S01]  /*23d0*/  STG.E.U8 desc[UR38][R2.64], R9 ;  /* 0x0000000902007986 */ /* 0x0001e2000c101126 */
[----:B------:R-:W-:Y:S05]  /*23e0*/  BRA `(.L_x_38989) ;  /* 0x0000000c001c7947 */ /* 0x000fea0003800000 */
.L_x_38986:
        /* <DEDUP_REMOVED lines=10> */
.L_x_38991:
[----:B------:R-:W-:-:S05]  /*2490*/  LOP3.LUT R9, R9, 0xffff, RZ, 0xc0, !PT ;  /* 0x0000ffff09097812 */ /* 0x000fca00078ec0ff */
[----:B------:R0:W-:Y:S01]  /*24a0*/  STG.E desc[UR38][R2.64], R9 ;  /* 0x0000000902007986 */ /* 0x0001e2000c101926 */
[----:B------:R-:W-:Y:S05]  /*24b0*/  BRA `(.L_x_38989) ;  /* 0x0000000800e87947 */ /* 0x000fea0003800000 */
.L_x_38990:
[----:B------:R0:W-:Y:S01]  /*24c0*/  STG.E.U16 desc[UR38][R2.64], R9 ;  /* 0x0000000902007986 */ /* 0x0001e2000c101526 */
[----:B------:R-:W-:Y:S05]  /*24d0*/  BRA `(.L_x_38989) ;  /* 0x0000000800e07947 */ /* 0x000fea0003800000 */
.L_x_38985:
        /* <DEDUP_REMOVED lines=9> */
.L_x_38993:
[----:B------:R-:W0:Y:S02]  /*2570*/  I2F.U16 R0, R9 ;  /* 0x0000000900007306 */ /* 0x000e240000101000 */
[----:B0-----:R-:W-:-:S05]  /*2580*/  F2FP.F16.F32.PACK_AB R0, RZ, R0 ;  /* 0x00000000ff00723e */ /* 0x001fca00000000ff */
[----:B------:R0:W-:Y:S01]  /*2590*/  STG.E.U16 desc[UR38][R2.64], R0 ;  /* 0x0000000002007986 */ /* 0x0001e2000c101526 */
[----:B------:R-:W-:Y:S05]  /*25a0*/  BRA `(.L_x_38989) ;  /* 0x0000000800ac7947 */ /* 0x000fea0003800000 */
.L_x_38992:
        /* <DEDUP_REMOVED lines=10> */
.L_x_38995:
[----:B------:R-:W1:Y:S02]  /*2650*/  I2F.U16 R9, R9 ;  /* 0x0000000900097306 */ /* 0x000e640000101000 */
[----:B-1234-:R-:W-:-:S04]  /*2660*/  F2FP.F16.F32.PACK_AB R5, RZ, R9 ;  /* 0x00000009ff05723e */ /* 0x01efc800000000ff */
[----:B------:R-:W-:-:S05]  /*2670*/  PRMT R5, R5, 0x5410, RZ ;  /* 0x0000541005057816 */ /* 0x000fca00000000ff */
[----:B------:R0:W-:Y:S01]  /*2680*/  STG.E desc[UR38][R2.64], R5 ;  /* 0x0000000502007986 */ /* 0x0001e2000c101926 */
[----:B------:R-:W-:Y:S05]  /*2690*/  BRA `(.L_x_38989) ;  /* 0x0000000800707947 */ /* 0x000fea0003800000 */
.L_x_38994:
[----:B-1234-:R-:W0:Y:S02]  /*26a0*/  I2F.F64.U16 R4, R9 ;  /* 0x0000000900047312 */ /* 0x01ee240000101800 */
[----:B0-----:R0:W-:Y:S01]  /*26b0*/  STG.E.64 desc[UR38][R2.64], R4 ;  /* 0x0000000402007986 */ /* 0x0011e2000c101b26 */
[----:B------:R-:W-:Y:S05]  /*26c0*/  BRA `(.L_x_38989) ;  /* 0x0000000800647947 */ /* 0x000fea0003800000 */
.L_x_38984:
        /* <DEDUP_REMOVED lines=13> */
.L_x_38998:
[----:B-1234-:R-:W0:Y:S01]  /*27a0*/  I2F.F64.U16 R4, R9 ;  /* 0x0000000900047312 */ /* 0x01ee220000101800 */
[----:B------:R-:W-:-:S05]  /*27b0*/  CS2R R6, SRZ ;  /* 0x0000000000067805 */ /* 0x000fca000001ff00 */
[----:B0-----:R0:W-:Y:S01]  /*27c0*/  STG.E.128 desc[UR38][R2.64], R4 ;  /* 0x0000000402007986 */ /* 0x0011e2000c101d26 */
[----:B------:R-:W-:Y:S05]  /*27d0*/  BRA `(.L_x_38989) ;  /* 0x0000000800207947 */ /* 0x000fea0003800000 */
.L_x_38997:
        /* <DEDUP_REMOVED lines=17> */
.L_x_39002:
[----:B------:R-:W-:Y:S05]  /*28f0*/  BSYNC.RECONVERGENT B0 ;  /* 0x0000000000007941 */ /* 0x000fea0003800200 */
.L_x_39001:
[----:B------:R0:W-:Y:S01]  /*2900*/  STG.E.U8 desc[UR38][R2.64], R5 ;  /* 0x0000000502007986 */ /* 0x0001e2000c101126 */
[----:B------:R-:W-:Y:S05]  /*2910*/  BRA `(.L_x_38989) ;  /* 0x0000000400d07947 */ /* 0x000fea0003800000 */
.L_x_39000:
        /* <DEDUP_REMOVED lines=16> */
.L_x_38999:
[----:B------:R-:W0:Y:S02]  /*2a20*/  I2F.U16 R0, R9 ;  /* 0x0000000900007306 */ /* 0x000e240000101000 */
[----:B0-----:R-:W-:-:S05]  /*2a30*/  F2FP.BF16.F32.PACK_AB R0, RZ, R0 ;  /* 0x00000000ff00723e */ /* 0x001fca00000010ff */
[----:B------:R0:W-:Y:S01]  /*2a40*/  STG.E.U16 desc[UR38][R2.64], R0 ;  /* 0x0000000002007986 */ /* 0x0001e2000c101526 */
[----:B------:R-:W-:Y:S05]  /*2a50*/  BRA `(.L_x_38989) ;  /* 0x0000000400807947 */ /* 0x000fea0003800000 */
.L_x_38996:
        /* <DEDUP_REMOVED lines=10> */
.L_x_39005:
        /* <DEDUP_REMOVED lines=12> */
.L_x_39008:
[----:B------:R-:W-:-:S04]  /*2bc0*/  SHF.R.U32.HI R0, RZ, 0x14, R9 ;  /* 0x00000014ff007819 */ /* 0x000fc80000011609 */
[----:B------:R-:W-:-:S04]  /*2bd0*/  LOP3.LUT R0, R0, 0x1, RZ, 0xc0, !PT ;  /* 0x0000000100007812 */ /* 0x000fc800078ec0ff */
[----:B------:R-:W-:-:S04]  /*2be0*/  IADD3 R0, PT, PT, R9, 0x487ffff, R0 ;  /* 0x0487ffff09007810 */ /* 0x000fc80007ffe000 */
[----:B------:R-:W-:-:S04]  /*2bf0*/  SHF.R.U32.HI R0, RZ, 0x14, R0 ;  /* 0x00000014ff007819 */ /* 0x000fc80000011600 */
[----:B-1234-:R-:W-:-:S07]  /*2c00*/  LOP3.LUT R4, R0, 0xff, RZ, 0xc0, !PT ;  /* 0x000000ff00047812 */ /* 0x01efce00078ec0ff */
.L_x_39009:
[----:B------:R-:W-:-:S07]  /*2c10*/  PRMT R0, R4, 0x7610, R0 ;  /* 0x0000761004007816 */ /* 0x000fce0000000000 */
.L_x_39007:
[----:B------:R-:W-:Y:S05]  /*2c20*/  BSYNC.RECONVERGENT B0 ;  /* 0x0000000000007941 */ /* 0x000fea0003800200 */
.L_x_39006:
[----:B------:R0:W-:Y:S01]  /*2c30*/  STG.E.U8 desc[UR38][R2.64], R0 ;  /* 0x0000000002007986 */ /* 0x0001e2000c101126 */
[----:B------:R-:W-:Y:S05]  /*2c40*/  BRA `(.L_x_38989) ;  /* 0x0000000400047947 */ /* 0x000fea0003800000 */
.L_x_39004:
        /* <DEDUP_REMOVED lines=12> */
.L_x_39012:
[----:B------:R-:W-:-:S04]  /*2d10*/  SHF.R.U32.HI R0, RZ, 0x15, R9 ;  /* 0x00000015ff007819 */ /* 0x000fc80000011609 */
[----:B------:R-:W-:-:S04]  /*2d20*/  LOP3.LUT R0, R0, 0x1, RZ, 0xc0, !PT ;  /* 0x0000000100007812 */ /* 0x000fc800078ec0ff */
[----:B------:R-:W-:-:S04]  /*2d30*/  IADD3 R0, PT, PT, R9, 0x88fffff, R0 ;  /* 0x088fffff09007810 */ /* 0x000fc80007ffe000 */
[----:B------:R-:W-:-:S04]  /*2d40*/  SHF.R.U32.HI R0, RZ, 0x15, R0 ;  /* 0x00000015ff007819 */ /* 0x000fc80000011600 */
[----:B-1234-:R-:W-:-:S07]  /*2d50*/  LOP3.LUT R4, R0, 0xff, RZ, 0xc0, !PT ;  /* 0x000000ff00047812 */ /* 0x01efce00078ec0ff */
.L_x_39013:
[----:B------:R-:W-:-:S07]  /*2d60*/  PRMT R0, R4, 0x7610, R0 ;  /* 0x0000761004007816 */ /* 0x000fce0000000000 */
.L_x_39011:
[----:B------:R-:W-:Y:S05]  /*2d70*/  BSYNC.RECONVERGENT B0 ;  /* 0x0000000000007941 */ /* 0x000fea0003800200 */
.L_x_39010:
[----:B------:R0:W-:Y:S01]  /*2d80*/  STG.E.U8 desc[UR38][R2.64], R0 ;  /* 0x0000000002007986 */ /* 0x0001e2000c101126 */
[----:B------:R-:W-:Y:S05]  /*2d90*/  BRA `(.L_x_38989) ;  /* 0x0000000000b07947 */ /* 0x000fea0003800000 */
.L_x_39003:
[----:B------:R-:W-:-:S09]  /*2da0*/  UISETP.NE.AND UP0, UPT, UR4, 0x1c, UPT ;  /* 0x0000001c0400788c */ /* 0x000fd2000bf05270 */
[----:B------:R-:W-:Y:S05]  /*2db0*/  BRA.U !UP0, `(.L_x_39014) ;  /* 0x0000000108a07547 */ /* 0x000fea000b800000 */
[----:B------:R-:W-:-:S09]  /*2dc0*/  UISETP.NE.AND UP0, UPT, UR4, 0x1d, UPT ;  /* 0x0000001d0400788c */ /* 0x000fd2000bf05270 */
[----:B------:R-:W-:Y:S05]  /*2dd0*/  BRA.U !UP0, `(.L_x_39015) ;  /* 0x0000000108887547 */ /* 0x000fea000b800000 */
[----:B------:R-:W-:-:S09]  /*2de0*/  UISETP.NE.AND UP0, UPT, UR4, 0x2c, UPT ;  /* 0x0000002c0400788c */ /* 0x000fd2000bf05270 */
[----:B------:R-:W-:Y:S05]  /*2df0*/  BRA.U !UP0, `(.L_x_39016) ;  /* 0x0000000108447547 */ /* 0x000fea000b800000 */
.L_x_38988:
        /* <DEDUP_REMOVED lines=16> */
.L_x_39017:
[----:B------:R-:W-:Y:S05]  /*2f00*/  BRA `(.L_x_38989) ;  /* 0x0000000000547947 */ /* 0x000fea0003800000 */
.L_x_39016:
        /* <DEDUP_REMOVED lines=15> */
.L_x_39015:
[----:B-1234-:R-:W-:Y:S01]  /*3000*/  LOP3.LUT R4, R9, 0xffff, RZ, 0xc0, !PT ;  /* 0x0000ffff09047812 */ /* 0x01efe200078ec0ff */
[----:B------:R-:W-:-:S05]  /*3010*/  IMAD.MOV.U32 R5, RZ, RZ, RZ ;  /* 0x000000ffff057224 */ /* 0x000fca00078e00ff */
[----:B------:R0:W-:Y:S01]  /*3020*/  STG.E.64 desc[UR38][R2.64], R4 ;  /* 0x0000000402007986 */ /* 0x0001e2000c101b26 */
[----:B------:R-:W-:Y:S05]  /*3030*/  BRA `(.L_x_38989) ;  /* 0x0000000000087947 */ /* 0x000fea0003800000 */
.L_x_39014:
[----:B------:R-:W-:-:S05]  /*3040*/  LOP3.LUT R9, R9, 0xffff, RZ, 0xc0, !PT ;  /* 0x0000ffff09097812 */ /* 0x000fca00078ec0ff */
[----:B------:R0:W-:Y:S02]  /*3050*/  STG.E desc[UR38][R2.64], R9 ;  /* 0x0000000902007986 */ /* 0x0001e4000c101926 */
.L_x_38989:
[----:B------:R-:W-:Y:S05]  /*3060*/  BSYNC.RECONVERGENT B6 ;  /* 0x0000000000067941 */ /* 0x000fea0003800200 */
.L_x_38983:
[----:B------:R-:W-:-:S07]  /*3070*/  VIADD R17, R17, 0x80 ;  /* 0x0000008011117836 */ /* 0x000fce0000000000 */
.L_x_38947:
[----:B------:R-:W-:Y:S05]  /*3080*/  BSYNC.RECONVERGENT B7 ;  /* 0x0000000000077941 */ /* 0x000fea0003800200 */
.L_x_38946:
        /* <DEDUP_REMOVED lines=307> */
.L_x_39020:
        /* <DEDUP_REMOVED lines=16> */
.L_x_39024:
[----:B------:R4:W5:Y:S01]  /*44c0*/  LDG.E.U8 R0, desc[UR38][R4.64] ;  /* 0x0000002604007981 */ /* 0x000962000c1e1100 */
[----:B------:R-:W-:Y:S05]  /*44d0*/  BRA `(.L_x_39026) ;  /* 0x0000000c005c7947 */ /* 0x000fea0003800000 */
.L_x_39023:
        /* <DEDUP_REMOVED lines=8> */
.L_x_39028:
[----:B------:R0:W5:Y:S01]  /*4560*/  LDG.E.U8 R0, desc[UR38][R4.64] ;  /* 0x0000002604007981 */ /* 0x000162000c1e1100 */
[----:B------:R-:W-:Y:S05]  /*4570*/  BRA `(.L_x_39026) ;  /* 0x0000000c00347947 */ /* 0x000fea0003800000 */
.L_x_39027:
[----:B------:R0:W5:Y:S01]  /*4580*/  LDG.E.U16 R0, desc[UR38][R4.64] ;  /* 0x0000002604007981 */ /* 0x000162000c1e1500 */
[----:B------:R-:W-:Y:S05]  /*4590*/  BRA `(.L_x_39026) ;  /* 0x0000000c002c7947 */ /* 0x000fea0003800000 */
.L_x_39022:
        /* <DEDUP_REMOVED lines=10> */
.L_x_39030:
[----:B------:R-:W2:Y:S02]  /*4640*/  LDG.E.U16 R2, desc[UR38][R4.64] ;  /* 0x0000002604027981 */ /* 0x000ea4000c1e1500 */
[----:B--2---:R-:W-:-:S06]  /*4650*/  HADD2.F32 R2, -RZ, R2.H0_H0 ;  /* 0x20000002ff027230 */ /* 0x004fcc0000004100 */
[----:B------:R-:W0:Y:S02]  /*4660*/  F2I.S64.TRUNC R2, R2 ;  /* 0x0000000200027311 */ /* 0x000e24000020d900 */
[----:B0-----:R-:W-:Y:S01]  /*4670*/  PRMT R0, R2, 0x7610, R0 ;  /* 0x0000761002007816 */ /* 0x001fe20000000000 */
[----:B------:R-:W-:Y:S06]  /*4680*/  BRA `(.L_x_39026) ;  /* 0x0000000800f07947 */ /* 0x000fec0003800000 */
.L_x_39029:
        /* <DEDUP_REMOVED lines=10> */
.L_x_39032:
[----:B------:R-:W2:Y:S02]  /*4730*/  LDG.E.U16 R4, desc[UR38][R4.64] ;  /* 0x0000002604047981 */ /* 0x000ea4000c1e1500 */
[----:B--2---:R-:W-:-:S06]  /*4740*/  HADD2.F32 R2, -RZ, R4.H0_H0 ;  /* 0x20000004ff027230 */ /* 0x004fcc0000004100 */
[----:B------:R-:W0:Y:S02]  /*4750*/  F2I.S64.TRUNC R2, R2 ;  /* 0x0000000200027311 */ /* 0x000e24000020d900 */
[----:B0-----:R-:W-:Y:S01]  /*4760*/  PRMT R0, R2, 0x7610, R0 ;  /* 0x0000761002007816 */ /* 0x001fe20000000000 */
[----:B------:R-:W-:Y:S06]  /*4770*/  BRA `(.L_x_39026) ;  /* 0x0000000800b47947 */ /* 0x000fec0003800000 */
.L_x_39031:
[----:B------:R-:W2:Y:S02]  /*4780*/  LDG.E.64 R2, desc[UR38][R4.64] ;  /* 0x0000002604027981 */ /* 0x000ea4000c1e1b00 */
[----:B--2---:R-:W0:Y:S02]  /*4790*/  F2I.S64.F64.TRUNC R2, R2 ;  /* 0x0000000200027311 */ /* 0x004e24000030d900 */
[----:B0-----:R-:W-:Y:S01]  /*47a0*/  PRMT R0, R2, 0x7610, R0 ;  /* 0x0000761002007816 */ /* 0x001fe20000000000 */
[----:B------:R-:W-:Y:S06]  /*47b0*/  BRA `(.L_x_39026) ;  /* 0x0000000800a47947 */ /* 0x000fec0003800000 */
.L_x_39021:
        /* <DEDUP_REMOVED lines=12> */
.L_x_39035:
[----:B------:R-:W2:Y:S02]  /*4880*/  LDG.E.64 R4, desc[UR38][R4.64] ;  /* 0x0000002604047981 */ /* 0x000ea4000c1e1b00 */
[----:B--2---:R-:W0:Y:S02]  /*4890*/  F2I.S64.F64.TRUNC R2, R4 ;  /* 0x0000000400027311 */ /* 0x004e24000030d900 */
[----:B0-----:R-:W-:Y:S01]  /*48a0*/  PRMT R0, R2, 0x7610, R0 ;  /* 0x0000761002007816 */ /* 0x001fe20000000000 */
[----:B------:R-:W-:Y:S06]  /*48b0*/  BRA `(.L_x_39026) ;  /* 0x0000000800647947 */ /* 0x000fec0003800000 */
.L_x_39034:
        /* <DEDUP_REMOVED lines=27> */
.L_x_39037:
        /* <DEDUP_REMOVED lines=14> */
.L_x_39036:
[----:B------:R-:W2:Y:S02]  /*4b50*/  LDG.E.U16 R2, desc[UR38][R4.64] ;  /* 0x0000002604027981 */ /* 0x000ea4000c1e1500 */
[----:B--2---:R-:W-:-:S06]  /*4b60*/  IMAD.U32 R2, R2, 0x10000, RZ ;  /* 0x0001000002027824 */ /* 0x004fcc00078e00ff */
[----:B------:R-:W0:Y:S02]  /*4b70*/  F2I.S64.TRUNC R2, R2 ;  /* 0x0000000200027311 */ /* 0x000e24000020d900 */
[----:B0-----:R-:W-:Y:S01]  /*4b80*/  PRMT R0, R2, 0x7610, R0 ;  /* 0x0000761002007816 */ /* 0x001fe20000000000 */
[----:B------:R-:W-:Y:S06]  /*4b90*/  BRA `(.L_x_39026) ;  /* 0x0000000400ac7947 */ /* 0x000fec0003800000 */
.L_x_39033:
        /* <DEDUP_REMOVED lines=10> */
.L_x_39040:
        /* <DEDUP_REMOVED lines=21> */
.L_x_39044:
[----:B------:R-:W-:Y:S05]  /*4d90*/  BSYNC.RECONVERGENT B1 ;  /* 0x0000000000017941 */ /* 0x000fea0003800200 */
.L_x_39043:
[----:B------:R-:W-:Y:S01]  /*4da0*/  IMAD.SHL.U32 R0, R0, 0x100000, RZ ;  /* 0x0010000000007824 */ /* 0x000fe200078e00ff */
[----:B------:R-:W-:-:S04]  /*4db0*/  LEA R2, R2, 0x3b800000, 0x17 ;  /* 0x3b80000002027811 */ /* 0x000fc800078eb8ff */
[----:B------:R-:W-:-:S07]  /*4dc0*/  LOP3.LUT R2, R2, R0, R7, 0xfe, !PT ;  /* 0x0000000002027212 */ /* 0x000fce00078efe07 */
.L_x_39042:
[----:B------:R-:W-:Y:S05]  /*4dd0*/  BSYNC.RECONVERGENT B0 ;  /* 0x0000000000007941 */ /* 0x000fea0003800200 */
.L_x_39041:
[----:B------:R-:W0:Y:S02]  /*4de0*/  F2I.S64.TRUNC R2, R2 ;  /* 0x0000000200027311 */ /* 0x000e24000020d900 */
[----:B0-----:R-:W-:Y:S01]  /*4df0*/  PRMT R0, R2, 0x7610, R0 ;  /* 0x0000761002007816 */ /* 0x001fe20000000000 */
[----:B------:R-:W-:Y:S06]  /*4e00*/  BRA `(.L_x_39026) ;  /* 0x0000000400107947 */ /* 0x000fec0003800000 */
.L_x_39039:
        /* <DEDUP_REMOVED lines=21> */
.L_x_39048:
[----:B------:R-:W-:Y:S05]  /*4f60*/  BSYNC.RECONVERGENT B1 ;  /* 0x0000000000017941 */ /* 0x000fea0003800200 */
.L_x_39047:
[----:B------:R-:W-:Y:S02]  /*4f70*/  SHF.L.U32 R0, R0, 0x15, RZ ;  /* 0x0000001500007819 */ /* 0x000fe400000006ff */
[----:B------:R-:W-:-:S04]  /*4f80*/  LEA R2, R2, 0x37800000, 0x17 ;  /* 0x3780000002027811 */ /* 0x000fc800078eb8ff */
[----:B------:R-:W-:-:S07]  /*4f90*/  LOP3.LUT R2, R2, R0, R7, 0xfe, !PT ;  /* 0x0000000002027212 */ /* 0x000fce00078efe07 */
.L_x_39046:
[----:B------:R-:W-:Y:S05]  /*4fa0*/  BSYNC.RECONVERGENT B0 ;  /* 0x0000000000007941 */ /* 0x000fea0003800200 */
.L_x_39045:
[----:B------:R-:W0:Y:S02]  /*4fb0*/  F2I.S64.TRUNC R2, R2 ;  /* 0x0000000200027311 */ /* 0x000e24000020d900 */
[----:B0-----:R-:W-:Y:S01]  /*4fc0*/  PRMT R0, R2, 0x7610, R0 ;  /* 0x0000761002007816 */ /* 0x001fe20000000000 */
[----:B------:R-:W-:Y:S06]  /*4fd0*/  BRA `(.L_x_39026) ;  /* 0x00000000009c7947 */ /* 0x000fec0003800000 */
.L_x_39038:
        /* <DEDUP_REMOVED lines=14> */
.L_x_39052:
[----:B------:R-:W-:Y:S05]  /*50c0*/  BSYNC.RECONVERGENT B0 ;  /* 0x0000000000007941 */ /* 0x000fea0003800200 */
.L_x_39051:
[----:B------:R-:W0:Y:S02]  /*50d0*/  F2I.S64.TRUNC R2, R2 ;  /* 0x0000000200027311 */ /* 0x000e24000020d900 */
[----:B0-----:R-:W-:Y:S01]  /*50e0*/  PRMT R0, R2, 0x7610, R0 ;  /* 0x0000761002007816 */ /* 0x001fe20000000000 */
[----:B------:R-:W-:Y:S06]  /*50f0*/  BRA `(.L_x_39026) ;  /* 0x0000000000547947 */ /* 0x000fec0003800000 */
.L_x_39025:
        /* <DEDUP_REMOVED lines=16> */
.L_x_39053:
[----:B------:R-:W-:Y:S01]  /*5200*/  PRMT R0, RZ, 0x7610, R0 ;  /* 0x00007610ff007816 */ /* 0x000fe20000000000 */
[----:B------:R-:W-:Y:S06]  /*5210*/  BRA `(.L_x_39026) ;  /* 0x00000000000c7947 */ /* 0x000fec0003800000 */
.L_x_39050:
[----:B------:R1:W5:Y:S01]  /*5220*/  LDG.E.U8 R0, desc[UR38][R4.64] ;  /* 0x0000002604007981 */ /* 0x000362000c1e1100 */
[----:B------:R-:W-:Y:S05]  /*5230*/  BRA `(.L_x_39026) ;  /* 0x0000000000047947 */ /* 0x000fea0003800000 */
.L_x_39049:
[----:B------:R2:W5:Y:S02]  /*5240*/  LDG.E.U8 R0, desc[UR38][R4.64] ;  /* 0x0000002604007981 */ /* 0x000564000c1e1100 */
.L_x_39026:
        /* <DEDUP_REMOVED lines=20> */
.L_x_39058:
[----:B------:R0:W-:Y:S01]  /*5390*/  STG.E.U8 desc[UR38][R2.64], R9 ;  /* 0x0000000902007986 */ /* 0x0001e2000c101126 */
[----:B------:R-:W-:Y:S05]  /*53a0*/  BRA `(.L_x_39060) ;  /* 0x0000000c00187947 */ /* 0x000fea0003800000 */
.L_x_39057:
        /* <DEDUP_REMOVED lines=10> */
.L_x_39062:
[----:B------:R-:W-:-:S05]  /*5450*/  LOP3.LUT R9, R9, 0xffff, RZ, 0xc0, !PT ;  /* 0x0000ffff09097812 */ /* 0x000fca00078ec0ff */
[----:B------:R0:W-:Y:S01]  /*5460*/  STG.E desc[UR38][R2.64], R9 ;  /* 0x0000000902007986 */ /* 0x0001e2000c101926 */
[----:B------:R-:W-:Y:S05]  /*5470*/  BRA `(.L_x_39060) ;  /* 0x0000000800e47947 */ /* 0x000fea0003800000 */
.L_x_39061:
[----:B------:R0:W-:Y:S01]  /*5480*/  STG.E.U16 desc[UR38][R2.64], R9 ;  /* 0x0000000902007986 */ /* 0x0001e2000c101526 */
[----:B------:R-:W-:Y:S05]  /*5490*/  BRA `(.L_x_39060) ;  /* 0x0000000800dc7947 */ /* 0x000fea0003800000 */
.L_x_39056:
        /* <DEDUP_REMOVED lines=9> */
.L_x_39064:
[----:B------:R-:W0:Y:S02]  /*5530*/  I2F.U16 R0, R9 ;  /* 0x0000000900007306 */ /* 0x000e240000101000 */
[----:B0-----:R-:W-:-:S05]  /*5540*/  F2FP.F16.F32.PACK_AB R0, RZ, R0 ;  /* 0x00000000ff00723e */ /* 0x001fca00000000ff */
[----:B------:R0:W-:Y:S01]  /*5550*/  STG.E.U16 desc[UR38][R2.64], R0 ;  /* 0x0000000002007986 */ /* 0x0001e2000c101526 */
[----:B------:R-:W-:Y:S05]  /*5560*/  BRA `(.L_x_39060) ;  /* 0x0000000800a87947 */ /* 0x000fea0003800000 */
.L_x_39063:
        /* <DEDUP_REMOVED lines=10> */
.L_x_39066:
[----:B------:R-:W1:Y:S02]  /*5610*/  I2F.U16 R9, R9 ;  /* 0x0000000900097306 */ /* 0x000e640000101000 */
[----:B-1234-:R-:W-:-:S04]  /*5620*/  F2FP.F16.F32.PACK_AB R5, RZ, R9 ;  /* 0x00000009ff05723e */ /* 0x01efc800000000ff */
[----:B------:R-:W-:-:S05]  /*5630*/  PRMT R5, R5, 0x5410, RZ ;  /* 0x0000541005057816 */ /* 0x000fca00000000ff */
[----:B------:R0:W-:Y:S01]  /*5640*/  STG.E desc[UR38][R2.64], R5 ;  /* 0x0000000502007986 */ /* 0x0001e2000c101926 */
[----:B------:R-:W-:Y:S05]  /*5650*/  BRA `(.L_x_39060) ;  /* 0x00000008006c7947 */ /* 0x000fea0003800000 */
.L_x_39065:
[----:B-1234-:R-:W0:Y:S02]  /*5660*/  I2F.F64.U16 R4, R9 ;  /* 0x0000000900047312 */ /* 0x01ee240000101800 */
[----:B0-----:R0:W-:Y:S01]  /*5670*/  STG.E.64 desc[UR38][R2.64], R4 ;  /* 0x0000000402007986 */ /* 0x0011e2000c101b26 */
[----:B------:R-:W-:Y:S05]  /*5680*/  BRA `(.L_x_39060) ;  /* 0x0000000800607947 */ /* 0x000fea0003800000 */
.L_x_39055:
        /* <DEDUP_REMOVED lines=12> */
.L_x_39070:
        /* <DEDUP_REMOVED lines=17> */
.L_x_39072:
[----:B------:R-:W-:Y:S05]  /*5860*/  BSYNC.RECONVERGENT B0 ;  /* 0x0000000000007941 */ /* 0x000fea0003800200 */
.L_x_39071:
[----:B------:R0:W-:Y:S01]  /*5870*/  STG.E.U8 desc[UR38][R2.64], R0 ;  /* 0x0000000002007986 */ /* 0x0001e2000c101126 */
[----:B------:R-:W-:Y:S05]  /*5880*/  BRA `(.L_x_39060) ;  /* 0x0000000400e07947 */ /* 0x000fea0003800000 */
.L_x_39069:
        /* <DEDUP_REMOVED lines=17> */
.L_x_39074:
[----:B------:R-:W-:Y:S05]  /*59a0*/  BSYNC.RECONVERGENT B0 ;  /* 0x0000000000007941 */ /* 0x000fea0003800200 */
.L_x_39073:
[----:B------:R0:W-:Y:S01]  /*59b0*/  STG.E.U8 desc[UR38][R2.64], R0 ;  /* 0x0000000002007986 */ /* 0x0001e2000c101126 */
[----:B------:R-:W-:Y:S05]  /*59c0*/  BRA `(.L_x_39060) ;  /* 0x0000000400907947 */ /* 0x000fea0003800000 */
.L_x_39068:
        /* <DEDUP_REMOVED lines=21> */
.L_x_39076:
[----:B-1234-:R-:W-:Y:S01]  /*5b20*/  HFMA2 R5, -RZ, RZ, 0, 0 ;  /* 0x00000000ff057431 */ /* 0x01efe200000001ff */
[----:B------:R-:W-:-:S05]  /*5b30*/  LOP3.LUT R4, R9, 0xffff, RZ, 0xc0, !PT ;  /* 0x0000ffff09047812 */ /* 0x000fca00078ec0ff */
[----:B------:R0:W-:Y:S01]  /*5b40*/  STG.E.64 desc[UR38][R2.64], R4 ;  /* 0x0000000402007986 */ /* 0x0001e2000c101b26 */
[----:B------:R-:W-:Y:S05]  /*5b50*/  BRA `(.L_x_39060) ;  /* 0x00000004002c7947 */ /* 0x000fea0003800000 */
.L_x_39075:
[----:B------:R-:W-:-:S05]  /*5b60*/  LOP3.LUT R9, R9, 0xffff, RZ, 0xc0, !PT ;  /* 0x0000ffff09097812 */ /* 0x000fca00078ec0ff */
[----:B------:R0:W-:Y:S01]  /*5b70*/  STG.E desc[UR38][R2.64], R9 ;  /* 0x0000000902007986 */ /* 0x0001e2000c101926 */
[----:B------:R-:W-:Y:S05]  /*5b80*/  BRA `(.L_x_39060) ;  /* 0x0000000400207947 */ /* 0x000fea0003800000 */
.L_x_39067:
        /* <DEDUP_REMOVED lines=11> */
.L_x_39078:
[----:B-1234-:R-:W0:Y:S01]  /*5c40*/  I2F.F64.U16 R4, R9 ;  /* 0x0000000900047312 */ /* 0x01ee220000101800 */
[----:B------:R-:W-:-:S05]  /*5c50*/  CS2R R6, SRZ ;  /* 0x0000000000067805 */ /* 0x000fca000001ff00 */
[----:B0-----:R0:W-:Y:S01]  /*5c60*/  STG.E.128 desc[UR38][R2.64], R4 ;  /* 0x0000000402007986 */ /* 0x0011e2000c101d26 */
[----:B------:R-:W-:Y:S05]  /*5c70*/  BRA `(.L_x_39060) ;  /* 0x0000000000e47947 */ /* 0x000fea0003800000 */
.L_x_39077:
[----:B------:R-:W-:-:S09]  /*5c80*/  UISETP.NE.AND UP0, UPT, UR4, 0xf, UPT ;  /* 0x0000000f0400788c */ /* 0x000fd2000bf05270 */
[----:B------:R-:W-:Y:S05]  /*5c90*/  BRA.U !UP0, `(.L_x_39079) ;  /* 0x0000000108d07547 */ /* 0x000fea000b800000 */
[----:B------:R-:W-:-:S09]  /*5ca0*/  UISETP.NE.AND UP0, UPT, UR4, 0x17, UPT ;  /* 0x000000170400788c */ /* 0x000fd2000bf05270 */
[----:B------:R-:W-:Y:S05]  /*5cb0*/  BRA.U !UP0, `(.L_x_39080) ;  /* 0x0000000108847547 */ /* 0x000fea000b800000 */
[----:B------:R-:W-:-:S09]  /*5cc0*/  UISETP.NE.AND UP0, UPT, UR4, 0x18, UPT ;  /* 0x000000180400788c */ /* 0x000fd2000bf05270 */
[----:B------:R-:W-:Y:S05]  /*5cd0*/  BRA.U !UP0, `(.L_x_39081) ;  /* 0x0000000108447547 */ /* 0x000fea000b800000 */
.L_x_39059:
        /* <DEDUP_REMOVED lines=16> */
.L_x_39082:
[----:B------:R-:W-:Y:S05]  /*5de0*/  BRA `(.L_x_39060) ;  /* 0x0000000000887947 */ /* 0x000fea0003800000 */
.L_x_39081:
        /* <DEDUP_REMOVED lines=11> */
.L_x_39084:
[----:B------:R-:W-:Y:S05]  /*5ea0*/  BSYNC.RECONVERGENT B0 ;  /* 0x0000000000007941 */ /* 0x000fea0003800200 */
.L_x_39083:
[----:B------:R0:W-:Y:S01]  /*5eb0*/  STG.E.U8 desc[UR38][R2.64], R5 ;  /* 0x0000000502007986 */ /* 0x0001e2000c101126 */
[----:B------:R-:W-:Y:S05]  /*5ec0*/  BRA `(.L_x_39060) ;  /* 0x0000000000507947 */ /* 0x000fea0003800000 */
.L_x_39080:
        /* <DEDUP_REMOVED lines=12> */
.L_x_39085:
[----:B-1234-:R-:W-:Y:S01]  /*5f90*/  IMAD.MOV.U32 R5, RZ, RZ, 0x7f ;  /* 0x0000007fff057424 */ /* 0x01efe200078e00ff */
[----:B------:R-:W-:-:S04]  /*5fa0*/  ISETP.GT.U32.AND P0, PT, R7, 0x7f800000, PT ;  /* 0x7f8000000700780c */ /* 0x000fc80003f04070 */
[----:B------:R-:W-:-:S05]  /*5fb0*/  SEL R5, R5, 0x7c, P0 ;  /* 0x0000007c05057807 */ /* 0x000fca0000000000 */
[----:B------:R0:W-:Y:S01]  /*5fc0*/  STG.E.U8 desc[UR38][R2.64], R5 ;  /* 0x0000000502007986 */ /* 0x0001e2000c101126 */
[----:B------:R-:W-:Y:S05]  /*5fd0*/  BRA `(.L_x_39060) ;  /* 0x00000000000c7947 */ /* 0x000fea0003800000 */
.L_x_39079:
[----:B------:R-:W0:Y:S02]  /*5fe0*/  I2F.U16 R0, R9 ;  /* 0x0000000900007306 */ /* 0x000e240000101000 */
[----:B0-----:R-:W-:-:S05]  /*5ff0*/  F2FP.BF16.F32.PACK_AB R0, RZ, R0 ;  /* 0x00000000ff00723e */ /* 0x001fca00000010ff */
[----:B------:R0:W-:Y:S02]  /*6000*/  STG.E.U16 desc[UR38][R2.64], R0 ;  /* 0x0000000002007986 */ /* 0x0001e4000c101526 */
.L_x_39060:
[----:B------:R-:W-:Y:S05]  /*6010*/  BSYNC.RECONVERGENT B6 ;  /* 0x0000000000067941 */ /* 0x000fea0003800200 */
.L_x_39054:
[----:B------:R-:W-:-:S07]  /*6020*/  IADD3 R17, PT, PT, R17, 0x80, RZ ;  /* 0x0000008011117810 */ /* 0x000fce0007ffe0ff */
.L_x_39019:
[----:B------:R-:W-:Y:S05]  /*6030*/  BSYNC.RECONVERGENT B7 ;  /* 0x0000000000077941 */ /* 0x000fea0003800200 */
.L_x_39018:
        /* <DEDUP_REMOVED lines=307> */
.L_x_39088:
        /* <DEDUP_REMOVED lines=16> */
.L_x_39092:
[----:B------:R0:W5:Y:S01]  /*7470*/  LDG.E.U8 R0, desc[UR38][R4.64] ;  /* 0x0000002604007981 */ /* 0x000162000c1e1100 */
[----:B------:R-:W-:Y:S05]  /*7480*/  BRA `(.L_x_39094) ;  /* 0x0000000c005c7947 */ /* 0x000fea0003800000 */
.L_x_39091:
        /* <DEDUP_REMOVED lines=8> */
.L_x_39096:
[----:B------:R3:W5:Y:S01]  /*7510*/  LDG.E.U8 R0, desc[UR38][R4.64] ;  /* 0x0000002604007981 */ /* 0x000762000c1e1100 */
[----:B------:R-:W-:Y:S05]  /*7520*/  BRA `(.L_x_39094) ;  /* 0x0000000c00347947 */ /* 0x000fea0003800000 */
.L_x_39095:
[----:B------:R2:W5:Y:S01]  /*7530*/  LDG.E.U16 R0, desc[UR38][R4.64] ;  /* 0x0000002604007981 */ /* 0x000562000c1e1500 */
[----:B------:R-:W-:Y:S05]  /*7540*/  BRA `(.L_x_39094) ;  /* 0x0000000c002c7947 */ /* 0x000fea0003800000 */
.L_x_39090:
        /* <DEDUP_REMOVED lines=10> */
.L_x_39098:
[----:B------:R-:W2:Y:S02]  /*75f0*/  LDG.E.U16 R2, desc[UR38][R4.64] ;  /* 0x0000002604027981 */ /* 0x000ea4000c1e1500 */
[----:B--2---:R-:W-:-:S06]  /*7600*/  HADD2.F32 R2, -RZ, R2.H0_H0 ;  /* 0x20000002ff027230 */ /* 0x004fcc0000004100 */
[----:B------:R-:W0:Y:S02]  /*7610*/  F2I.S64.TRUNC R2, R2 ;  /* 0x0000000200027311 */ /* 0x000e24000020d900 */
[----:B0-----:R-:W-:Y:S01]  /*7620*/  PRMT R0, R2, 0x7610, R0 ;  /* 0x0000761002007816 */ /* 0x001fe20000000000 */
[----:B------:R-:W-:Y:S06]  /*7630*/  BRA `(.L_x_39094) ;  /* 0x0000000800f07947 */ /* 0x000fec0003800000 */
.L_x_39097:
        /* <DEDUP_REMOVED lines=10> */
.L_x_39100:
[----:B------:R-:W2:Y:S02]  /*76e0*/  LDG.E.U16 R4, desc[UR38][R4.64] ;  /* 0x0000002604047981 */ /* 0x000ea4000c1e1500 */
[----:B--2---:R-:W-:-:S06]  /*76f0*/  HADD2.F32 R2, -RZ, R4.H0_H0 ;  /* 0x20000004ff027230 */ /* 0x004fcc0000004100 */
[----:B------:R-:W0:Y:S02]  /*7700*/  F2I.S64.TRUNC R2, R2 ;  /* 0x0000000200027311 */ /* 0x000e24000020d900 */
[----:B0-----:R-:W-:Y:S01]  /*7710*/  PRMT R0, R2, 0x7610, R0 ;  /* 0x0000761002007816 */ /* 0x001fe20000000000 */
[----:B------:R-:W-:Y:S06]  /*7720*/  BRA `(.L_x_39094) ;  /* 0x0000000800b47947 */ /* 0x000fec0003800000 */
.L_x_39099:
[----:B------:R-:W2:Y:S02]  /*7730*/  LDG.E.64 R2, desc[UR38][R4.64] ;  /* 0x0000002604027981 */ /* 0x000ea4000c1e1b00 */
[----:B--2---:R-:W0:Y:S02]  /*7740*/  F2I.S64.F64.TRUNC R2, R2 ;  /* 0x0000000200027311 */ /* 0x004e24000030d900 */
[----:B0-----:R-:W-:Y:S01]  /*7750*/  PRMT R0, R2, 0x7610, R0 ;  /* 0x0000761002007816 */ /* 0x001fe20000000000 */
[----:B------:R-:W-:Y:S06]  /*7760*/  BRA `(.L_x_39094) ;  /* 0x0000000800a47947 */ /* 0x000fec0003800000 */
.L_x_39089:
        /* <DEDUP_REMOVED lines=12> */
.L_x_39103:
[----:B------:R-:W2:Y:S02]  /*7830*/  LDG.E.64 R4, desc[UR38][R4.64] ;  /* 0x0000002604047981 */ /* 0x000ea4000c1e1b00 */
[----:B--2---:R-:W0:Y:S02]  /*7840*/  F2I.S64.F64.TRUNC R2, R4 ;  /* 0x0000000400027311 */ /* 0x004e24000030d900 */
[----:B0-----:R-:W-:Y:S01]  /*7850*/  PRMT R0, R2, 0x7610, R0 ;  /* 0x0000761002007816 */ /* 0x001fe20000000000 */
[----:B------:R-:W-:Y:S06]  /*7860*/  BRA `(.L_x_39094) ;  /* 0x0000000800647947 */ /* 0x000fec0003800000 */
.L_x_39102:
        /* <DEDUP_REMOVED lines=27> */
.L_x_39105:
        /* <DEDUP_REMOVED lines=14> */
.L_x_39104:
[----:B------:R-:W2:Y:S02]  /*7b00*/  LDG.E.U16 R2, desc[UR38][R4.64] ;  /* 0x0000002604027981 */ /* 0x000ea4000c1e1500 */
[----:B--2---:R-:W-:-:S06]  /*7b10*/  SHF.L.U32 R2, R2, 0x10, RZ ;  /* 0x0000001002027819 */ /* 0x004fcc00000006ff */
[----:B------:R-:W0:Y:S02]  /*7b20*/  F2I.S64.TRUNC R2, R2 ;  /* 0x0000000200027311 */ /* 0x000e24000020d900 */
[----:B0-----:R-:W-:Y:S01]  /*7b30*/  PRMT R0, R2, 0x7610, R0 ;  /* 0x0000761002007816 */ /* 0x001fe20000000000 */
[----:B------:R-:W-:Y:S06]  /*7b40*/  BRA `(.L_x_39094) ;  /* 0x0000000400ac7947 */ /* 0x000fec0003800000 */
.L_x_39101:
        /* <DEDUP_REMOVED lines=10> */
.L_x_39108:
        /* <DEDUP_REMOVED lines=21> */
.L_x_39112:
[----:B------:R-:W-:Y:S05]  /*7d40*/  BSYNC.RECONVERGENT B1 ;  /* 0x0000000000017941 */ /* 0x000fea0003800200 */
.L_x_39111:
[----:B------:R-:W-:Y:S01]  /*7d50*/  IMAD.SHL.U32 R0, R0, 0x100000, RZ ;  /* 0x0010000000007824 */ /* 0x000fe200078e00ff */
[----:B------:R-:W-:-:S04]  /*7d60*/  LEA R2, R2, 0x3b800000, 0x17 ;  /* 0x3b80000002027811 */ /* 0x000fc800078eb8ff */
[----:B------:R-:W-:-:S07]  /*7d70*/  LOP3.LUT R2, R2, R0, R7, 0xfe, !PT ;  /* 0x0000000002027212 */ /* 0x000fce00078efe07 */
.L_x_39110:
[----:B------:R-:W-:Y:S05]  /*7d80*/  BSYNC.RECONVERGENT B0 ;  /* 0x0000000000007941 */ /* 0x000fea0003800200 */
.L_x_39109:
[----:B------:R-:W0:Y:S02]  /*7d90*/  F2I.S64.TRUNC R2, R2 ;  /* 0x0000000200027311 */ /* 0x000e24000020d900 */
[----:B0-----:R-:W-:Y:S01]  /*7da0*/  PRMT R0, R2, 0x7610, R0 ;  /* 0x0000761002007816 */ /* 0x001fe20000000000 */
[----:B------:R-:W-:Y:S06]  /*7db0*/  BRA `(.L_x_39094) ;  /* 0x0000000400107947 */ /* 0x000fec0003800000 */
.L_x_39107:
        /* <DEDUP_REMOVED lines=21> */
.L_x_39116:
[----:B------:R-:W-:Y:S05]  /*7f10*/  BSYNC.RECONVERGENT B1 ;  /* 0x0000000000017941 */ /* 0x000fea0003800200 */
.L_x_39115:
[----:B------:R-:W-:Y:S01]  /*7f20*/  IMAD.SHL.U32 R0, R0, 0x200000, RZ ;  /* 0x0020000000007824 */ /* 0x000fe200078e00ff */
[----:B------:R-:W-:-:S04]  /*7f30*/  LEA R2, R2, 0x37800000, 0x17 ;  /* 0x3780000002027811 */ /* 0x000fc800078eb8ff */
[----:B------:R-:W-:-:S07]  /*7f40*/  LOP3.LUT R2, R2, R0, R7, 0xfe, !PT ;  /* 0x0000000002027212 */ /* 0x000fce00078efe07 */
.L_x_39114:
[----:B------:R-:W-:Y:S05]  /*7f50*/  BSYNC.RECONVERGENT B0 ;  /* 0x0000000000007941 */ /* 0x000fea0003800200 */
.L_x_39113:
[----:B------:R-:W0:Y:S02]  /*7f60*/  F2I.S64.TRUNC R2, R2 ;  /* 0x0000000200027311 */ /* 0x000e24000020d900 */
[----:B0-----:R-:W-:Y:S01]  /*7f70*/  PRMT R0, R2, 0x7610, R0 ;  /* 0x0000761002007816 */ /* 0x001fe20000000000 */
[----:B------:R-:W-:Y:S06]  /*7f80*/  BRA `(.L_x_39094) ;  /* 0x00000000009c7947 */ /* 0x000fec0003800000 */
.L_x_39106:
        /* <DEDUP_REMOVED lines=14> */
.L_x_39120:
[----:B------:R-:W-:Y:S05]  /*8070*/  BSYNC.RECONVERGENT B0 ;  /* 0x0000000000007941 */ /* 0x000fea0003800200 */
.L_x_39119:
[----:B------:R-:W0:Y:S02]  /*8080*/  F2I.S64.TRUNC R2, R2 ;  /* 0x0000000200027311 */ /* 0x000e24000020d900 */
[----:B0-----:R-:W-:Y:S01]  /*8090*/  PRMT R0, R2, 0x7610, R0 ;  /* 0x0000761002007816 */ /* 0x001fe20000000000 */
[----:B------:R-:W-:Y:S06]  /*80a0*/  BRA `(.L_x_39094) ;  /* 0x0000000000547947 */ /* 0x000fec0003800000 */
.L_x_39093:
        /* <DEDUP_REMOVED lines=16> */
.L_x_39121:
[----:B------:R-:W-:Y:S01]  /*81b0*/  PRMT R0, RZ, 0x7610, R0 ;  /* 0x00007610ff007816 */ /* 0x000fe20000000000 */
[----:B------:R-:W-:Y:S06]  /*81c0*/  BRA `(.L_x_39094) ;  /* 0x00000000000c7947 */ /* 0x000fec0003800000 */
.L_x_39118:
[----:B------:R0:W5:Y:S01]  /*81d0*/  LDG.E.U8 R0, desc[UR38][R4.64] ;  /* 0x0000002604007981 */ /* 0x000162000c1e1100 */
[----:B------:R-:W-:Y:S05]  /*81e0*/  BRA `(.L_x_39094) ;  /* 0x0000000000047947 */ /* 0x000fea0003800000 */
.L_x_39117:
[----:B------:R0:W5:Y:S02]  /*81f0*/  LDG.E.U8 R0, desc[UR38][R4.64] ;  /* 0x0000002604007981 */ /* 0x000164000c1e1100 */
.L_x_39094:
[----:B------:R-:W1:Y:S01]  /*8200*/  LDCU.64 UR6, c[0x0][0x580] ;  /* 0x0000b000ff0677ac */ /* 0x000e620008000a00 */
[----:B-----5:R-:W-:Y:S01]  /*8210*/  LOP3.LUT R0, R0, 0xff, RZ, 0xc0, !PT ;  /* 0x000000ff00007812 */ /* 0x020fe200078ec0ff */
[----:B------:R-:W-:Y:S01]  /*8220*/  BSSY.RECONVERGENT B6, `(.L_x_39122) ;  /* 0x00000da000067945 */ /* 0x000fe20003800200 */
[----:B------:R-:W-:Y:S02]  /*8230*/  UPRMT UR4, UR41, 0x9910, URZ ;  /* 0x0000991029047896 */ /* 0x000fe400080000ff */
[----:B------:R-:W-:Y:S02]  /*8240*/  VIMNMX.U16x2 R0, PT, PT, R0, UR36, !PT ;  /* 0x0000002400007c48 */ /* 0x000fe4000ffe0200 */
        /* <DEDUP_REMOVED lines=15> */
.L_x_39126:
[----:B------:R1:W-:Y:S01]  /*8340*/  STG.E.U8 desc[UR38][R2.64], R9 ;  /* 0x0000000902007986 */ /* 0x0003e2000c101126 */
[----:B------:R-:W-:Y:S05]  /*8350*/  BRA `(.L_x_39128) ;  /* 0x0000000c00187947 */ /* 0x000fea0003800000 */
.L_x_39125:
        /* <DEDUP_REMOVED lines=10> */
.L_x_39130:
[----:B------:R-:W-:-:S05]  /*8400*/  LOP3.LUT R9, R9, 0xffff, RZ, 0xc0, !PT ;  /* 0x0000ffff09097812 */ /* 0x000fca00078ec0ff */
[----:B------:R1:W-:Y:S01]  /*8410*/  STG.E desc[UR38][R2.64], R9 ;  /* 0x0000000902007986 */ /* 0x0003e2000c101926 */
[----:B------:R-:W-:Y:S05]  /*8420*/  BRA `(.L_x_39128) ;  /* 0x0000000800e47947 */ /* 0x000fea0003800000 */
.L_x_39129:
[----:B------:R1:W-:Y:S01]  /*8430*/  STG.E.U16 desc[UR38][R2.64], R9 ;  /* 0x0000000902007986 */ /* 0x0003e2000c101526 */
[----:B------:R-:W-:Y:S05]  /*8440*/  BRA `(.L_x_39128) ;  /* 0x0000000800dc7947 */ /* 0x000fea0003800000 */
.L_x_39124:
        /* <DEDUP_REMOVED lines=9> */
.L_x_39132:
[----:B------:R-:W1:Y:S02]  /*84e0*/  I2F.U16 R0, R9 ;  /* 0x0000000900007306 */ /* 0x000e640000101000 */
[----:B-1----:R-:W-:-:S05]  /*84f0*/  F2FP.F16.F32.PACK_AB R0, RZ, R0 ;  /* 0x00000000ff00723e */ /* 0x002fca00000000ff */
[----:B------:R1:W-:Y:S01]  /*8500*/  STG.E.U16 desc[UR38][R2.64], R0 ;  /* 0x0000000002007986 */ /* 0x0003e2000c101526 */
[----:B------:R-:W-:Y:S05]  /*8510*/  BRA `(.L_x_39128) ;  /* 0x0000000800a87947 */ /* 0x000fea0003800000 */
.L_x_39131:
        /* <DEDUP_REMOVED lines=10> */
.L_x_39134:
[----:B------:R-:W0:Y:S02]  /*85c0*/  I2F.U16 R9, R9 ;  /* 0x0000000900097306 */ /* 0x000e240000101000 */
[----:B0-234-:R-:W-:-:S04]  /*85d0*/  F2FP.F16.F32.PACK_AB R5, RZ, R9 ;  /* 0x00000009ff05723e */ /* 0x01dfc800000000ff */
[----:B------:R-:W-:-:S05]  /*85e0*/  PRMT R5, R5, 0x5410, RZ ;  /* 0x0000541005057816 */ /* 0x000fca00000000ff */
[----:B------:R0:W-:Y:S01]  /*85f0*/  STG.E desc[UR38][R2.64], R5 ;  /* 0x0000000502007986 */ /* 0x0001e2000c101926 */
[----:B------:R-:W-:Y:S05]  /*8600*/  BRA `(.L_x_39128) ;  /* 0x00000008006c7947 */ /* 0x000fea0003800000 */
.L_x_39133:
[----:B0-234-:R-:W0:Y:S02]  /*8610*/  I2F.F64.U16 R4, R9 ;  /* 0x0000000900047312 */ /* 0x01de240000101800 */
[----:B0-----:R0:W-:Y:S01]  /*8620*/  STG.E.64 desc[UR38][R2.64], R4 ;  /* 0x0000000402007986 */ /* 0x0011e2000c101b26 */
[----:B------:R-:W-:Y:S05]  /*8630*/  BRA `(.L_x_39128) ;  /* 0x0000000800607947 */ /* 0x000fea0003800000 */
.L_x_39123:
        /* <DEDUP_REMOVED lines=12> */
.L_x_39138:
        /* <DEDUP_REMOVED lines=17> */
.L_x_39140:
[----:B------:R-:W-:Y:S05]  /*8810*/  BSYNC.RECONVERGENT B0 ;  /* 0x0000000000007941 */ /* 0x000fea0003800200 */
.L_x_39139:
[----:B------:R1:W-:Y:S01]  /*8820*/  STG.E.U8 desc[UR38][R2.64], R0 ;  /* 0x0000000002007986 */ /* 0x0003e2000c101126 */
[----:B------:R-:W-:Y:S05]  /*8830*/  BRA `(.L_x_39128) ;  /* 0x0000000400e07947 */ /* 0x000fea0003800000 */
.L_x_39137:
        /* <DEDUP_REMOVED lines=17> */
.L_x_39142:
[----:B------:R-:W-:Y:S05]  /*8950*/  BSYNC.RECONVERGENT B0 ;  /* 0x0000000000007941 */ /* 0x000fea0003800200 */
.L_x_39141:
[----:B------:R1:W-:Y:S01]  /*8960*/  STG.E.U8 desc[UR38][R2.64], R0 ;  /* 0x0000000002007986 */ /* 0x0003e2000c101126 */
[----:B------:R-:W-:Y:S05]  /*8970*/  BRA `(.L_x_39128) ;  /* 0x0000000400907947 */ /* 0x000fea0003800000 */
.L_x_39136:
        /* <DEDUP_REMOVED lines=21> */
.L_x_39144:
[----:B0-234-:R-:W-:Y:S01]  /*8ad0*/  LOP3.LUT R4, R9, 0xffff, RZ, 0xc0, !PT ;  /* 0x0000ffff09047812 */ /* 0x01dfe200078ec0ff */
[----:B------:R-:W-:-:S05]  /*8ae0*/  IMAD.MOV.U32 R5, RZ, RZ, RZ ;  /* 0x000000ffff057224 */ /* 0x000fca00078e00ff */
[----:B------:R0:W-:Y:S01]  /*8af0*/  STG.E.64 desc[UR38][R2.64], R4 ;  /* 0x0000000402007986 */ /* 0x0001e2000c101b26 */
[----:B------:R-:W-:Y:S05]  /*8b00*/  BRA `(.L_x_39128) ;  /* 0x00000004002c7947 */ /* 0x000fea0003800000 */
.L_x_39143:
[----:B------:R-:W-:-:S05]  /*8b10*/  LOP3.LUT R9, R9, 0xffff, RZ, 0xc0, !PT ;  /* 0x0000ffff09097812 */ /* 0x000fca00078ec0ff */
[----:B------:R1:W-:Y:S01]  /*8b20*/  STG.E desc[UR38][R2.64], R9 ;  /* 0x0000000902007986 */ /* 0x0003e2000c101926 */
[----:B------:R-:W-:Y:S05]  /*8b30*/  BRA `(.L_x_39128) ;  /* 0x0000000400207947 */ /* 0x000fea0003800000 */
.L_x_39135:
        /* <DEDUP_REMOVED lines=11> */
.L_x_39146:
[----:B0-234-:R-:W0:Y:S01]  /*8bf0*/  I2F.F64.U16 R4, R9 ;  /* 0x0000000900047312 */ /* 0x01de220000101800 */
[----:B------:R-:W-:-:S05]  /*8c00*/  CS2R R6, SRZ ;  /* 0x0000000000067805 */ /* 0x000fca000001ff00 */
[----:B0-----:R0:W-:Y:S01]  /*8c10*/  STG.E.128 desc[UR38][R2.64], R4 ;  /* 0x0000000402007986 */ /* 0x0011e2000c101d26 */
[----:B------:R-:W-:Y:S05]  /*8c20*/  BRA `(.L_x_39128) ;  /* 0x0000000000e47947 */ /* 0x000fea0003800000 */
.L_x_39145:
[----:B------:R-:W-:-:S09]  /*8c30*/  UISETP.NE.AND UP0, UPT, UR4, 0xf, UPT ;  /* 0x0000000f0400788c */ /* 0x000fd2000bf05270 */
[----:B------:R-:W-:Y:S05]  /*8c40*/  BRA.U !UP0, `(.L_x_39147) ;  /* 0x0000000108d07547 */ /* 0x000fea000b800000 */
[----:B------:R-:W-:-:S09]  /*8c50*/  UISETP.NE.AND UP0, UPT, UR4, 0x17, UPT ;  /* 0x000000170400788c */ /* 0x000fd2000bf05270 */
[----:B------:R-:W-:Y:S05]  /*8c60*/  BRA.U !UP0, `(.L_x_39148) ;  /* 0x0000000108847547 */ /* 0x000fea000b800000 */
[----:B------:R-:W-:-:S09]  /*8c70*/  UISETP.NE.AND UP0, UPT, UR4, 0x18, UPT ;  /* 0x000000180400788c */ /* 0x000fd2000bf05270 */
[----:B------:R-:W-:Y:S05]  /*8c80*/  BRA.U !UP0, `(.L_x_39149) ;  /* 0x0000000108447547 */ /* 0x000fea000b800000 */
.L_x_39127:
        /* <DEDUP_REMOVED lines=16> */
.L_x_39150:
[----:B------:R-:W-:Y:S05]  /*8d90*/  BRA `(.L_x_39128) ;  /* 0x0000000000887947 */ /* 0x000fea0003800000 */
.L_x_39149:
        /* <DEDUP_REMOVED lines=11> */
.L_x_39152:
[----:B------:R-:W-:Y:S05]  /*8e50*/  BSYNC.RECONVERGENT B0 ;  /* 0x0000000000007941 */ /* 0x000fea0003800200 */
.L_x_39151:
[----:B------:R0:W-:Y:S01]  /*8e60*/  STG.E.U8 desc[UR38][R2.64], R5 ;  /* 0x0000000502007986 */ /* 0x0001e2000c101126 */
[----:B------:R-:W-:Y:S05]  /*8e70*/  BRA `(.L_x_39128) ;  /* 0x0000000000507947 */ /* 0x000fea0003800000 */
.L_x_39148:
        /* <DEDUP_REMOVED lines=12> */
.L_x_39153:
[----:B------:R-:W-:Y:S02]  /*8f40*/  ISETP.GT.U32.AND P0, PT, R7, 0x7f800000, PT ;  /* 0x7f8000000700780c */ /* 0x000fe40003f04070 */
[----:B0-234-:R-:W-:-:S04]  /*8f50*/  MOV R5, 0x7f ;  /* 0x0000007f00057802 */ /* 0x01dfc80000000f00 */
[----:B------:R-:W-:-:S05]  /*8f60*/  SEL R5, R5, 0x7c, P0 ;  /* 0x0000007c05057807 */ /* 0x000fca0000000000 */
[----:B------:R0:W-:Y:S01]  /*8f70*/  STG.E.U8 desc[UR38][R2.64], R5 ;  /* 0x0000000502007986 */ /* 0x0001e2000c101126 */
[----:B------:R-:W-:Y:S05]  /*8f80*/  BRA `(.L_x_39128) ;  /* 0x00000000000c7947 */ /* 0x000fea0003800000 */
.L_x_39147:
[----:B------:R-:W1:Y:S02]  /*8f90*/  I2F.U16 R0, R9 ;  /* 0x0000000900007306 */ /* 0x000e640000101000 */
[----:B-1----:R-:W-:-:S05]  /*8fa0*/  F2FP.BF16.F32.PACK_AB R0, RZ, R0 ;  /* 0x00000000ff00723e */ /* 0x002fca00000010ff */
[----:B------:R1:W-:Y:S02]  /*8fb0*/  STG.E.U16 desc[UR38][R2.64], R0 ;  /* 0x0000000002007986 */ /* 0x0003e4000c101526 */
.L_x_39128:
[----:B------:R-:W-:Y:S05]  /*8fc0*/  BSYNC.RECONVERGENT B6 ;  /* 0x0000000000067941 */ /* 0x000fea0003800200 */
.L_x_39122:
[----:B------:R-:W-:-:S07]  /*8fd0*/  VIADD R17, R17, 0x80 ;  /* 0x0000008011117836 */ /* 0x000fce0000000000 */
.L_x_39087:
[----:B------:R-:W-:Y:S05]  /*8fe0*/  BSYNC.RECONVERGENT B7 ;  /* 0x0000000000077941 */ /* 0x000fea0003800200 */
.L_x_39086:
        /* <DEDUP_REMOVED lines=306> */
.L_x_39154:
        /* <DEDUP_REMOVED lines=18> */
.L_x_39158:
[----:B------:R4:W5:Y:S01]  /*a430*/  LDG.E.U8 R0, desc[UR38][R4.64] ;  /* 0x0000002604007981 */ /* 0x000962000c1e1100 */
[----:B------:R-:W-:Y:S05]  /*a440*/  BRA `(.L_x_39160) ;  /* 0x0000000c005c7947 */ /* 0x000fea0003800000 */
.L_x_39157:
        /* <DEDUP_REMOVED lines=8> */
.L_x_39162:
[----:B------:R2:W5:Y:S01]  /*a4d0*/  LDG.E.U8 R0, desc[UR38][R4.64] ;  /* 0x0000002604007981 */ /* 0x000562000c1e1100 */
[----:B------:R-:W-:Y:S05]  /*a4e0*/  BRA `(.L_x_39160) ;  /* 0x0000000c00347947 */ /* 0x000fea0003800000 */
.L_x_39161:
[----:B------:R0:W5:Y:S01]  /*a4f0*/  LDG.E.U16 R0, desc[UR38][R4.64] ;  /* 0x0000002604007981 */ /* 0x000162000c1e1500 */
[----:B------:R-:W-:Y:S05]  /*a500*/  BRA `(.L_x_39160) ;  /* 0x0000000c002c7947 */ /* 0x000fea0003800000 */
.L_x_39156:
        /* <DEDUP_REMOVED lines=10> */
.L_x_39164:
[----:B------:R-:W2:Y:S02]  /*a5b0*/  LDG.E.U16 R2, desc[UR38][R4.64] ;  /* 0x0000002604027981 */ /* 0x000ea4000c1e1500 */
[----:B--2---:R-:W-:-:S06]  /*a5c0*/  HADD2.F32 R2, -RZ, R2.H0_H0 ;  /* 0x20000002ff027230 */ /* 0x004fcc0000004100 */
[----:B------:R-:W0:Y:S02]  /*a5d0*/  F2I.S64.TRUNC R2, R2 ;  /* 0x0000000200027311 */ /* 0x000e24000020d900 */
[----:B0-----:R-:W-:Y:S01]  /*a5e0*/  PRMT R0, R2, 0x7610, R0 ;  /* 0x0000761002007816 */ /* 0x001fe20000000000 */
[----:B------:R-:W-:Y:S06]  /*a5f0*/  BRA `(.L_x_39160) ;  /* 0x0000000800f07947 */ /* 0x000fec0003800000 */
.L_x_39163:
        /* <DEDUP_REMOVED lines=10> */
.L_x_39166:
[----:B------:R-:W2:Y:S02]  /*a6a0*/  LDG.E.U16 R4, desc[UR38][R4.64] ;  /* 0x0000002604047981 */ /* 0x000ea4000c1e1500 */
[----:B--2---:R-:W-:-:S06]  /*a6b0*/  HADD2.F32 R2, -RZ, R4.H0_H0 ;  /* 0x20000004ff027230 */ /* 0x004fcc0000004100 */
[----:B------:R-:W0:Y:S02]  /*a6c0*/  F2I.S64.TRUNC R2, R2 ;  /* 0x0000000200027311 */ /* 0x000e24000020d900 */
[----:B0-----:R-:W-:Y:S01]  /*a6d0*/  PRMT R0, R2, 0x7610, R0 ;  /* 0x0000761002007816 */ /* 0x001fe20000000000 */
[----:B------:R-:W-:Y:S06]  /*a6e0*/  BRA `(.L_x_39160) ;  /* 0x0000000800b47947 */ /* 0x000fec0003800000 */
.L_x_39165:
[----:B------:R-:W2:Y:S02]  /*a6f0*/  LDG.E.64 R2, desc[UR38][R4.64] ;  /* 0x0000002604027981 */ /* 0x000ea4000c1e1b00 */
[----:B--2---:R-:W0:Y:S02]  /*a700*/  F2I.S64.F64.TRUNC R2, R2 ;  /* 0x0000000200027311 */ /* 0x004e24000030d900 */
[----:B0-----:R-:W-:Y:S01]  /*a710*/  PRMT R0, R2, 0x7610, R0 ;  /* 0x0000761002007816 */ /* 0x001fe20000000000 */
[----:B------:R-:W-:Y:S06]  /*a720*/  BRA `(.L_x_39160) ;  /* 0x0000000800a47947 */ /* 0x000fec0003800000 */
.L_x_39155:
        /* <DEDUP_REMOVED lines=12> */
.L_x_39169:
[----:B------:R-:W2:Y:S02]  /*a7f0*/  LDG.E.64 R4, desc[UR38][R4.64] ;  /* 0x0000002604047981 */ /* 0x000ea4000c1e1b00 */
[----:B--2---:R-:W0:Y:S02]  /*a800*/  F2I.S64.F64.TRUNC R2, R4 ;  /* 0x0000000400027311 */ /* 0x004e24000030d900 */
[----:B0-----:R-:W-:Y:S01]  /*a810*/  PRMT R0, R2, 0x7610, R0 ;  /* 0x0000761002007816 */ /* 0x001fe20000000000 */
[----:B------:R-:W-:Y:S06]  /*a820*/  BRA `(.L_x_39160) ;  /* 0x0000000800647947 */ /* 0x000fec0003800000 */
.L_x_39168:
        /* <DEDUP_REMOVED lines=27> */
.L_x_39171:
        /* <DEDUP_REMOVED lines=14> */
.L_x_39170:
[----:B------:R-:W2:Y:S02]  /*aac0*/  LDG.E.U16 R2, desc[UR38][R4.64] ;  /* 0x0000002604027981 */ /* 0x000ea4000c1e1500 */
[----:B--2---:R-:W-:-:S06]  /*aad0*/  IMAD.U32 R2, R2, 0x10000, RZ ;  /* 0x0001000002027824 */ /* 0x004fcc00078e00ff */
[----:B------:R-:W0:Y:S02]  /*aae0*/  F2I.S64.TRUNC R2, R2 ;  /* 0x0000000200027311 */ /* 0x000e24000020d900 */
[----:B0-----:R-:W-:Y:S01]  /*aaf0*/  PRMT R0, R2, 0x7610, R0 ;  /* 0x0000761002007816 */ /* 0x001fe20000000000 */
[----:B------:R-:W-:Y:S06]  /*ab00*/  BRA `(.L_x_39160) ;  /* 0x0000000400ac7947 */ /* 0x000fec0003800000 */
.L_x_39167:
        /* <DEDUP_REMOVED lines=10> */
.L_x_39174:
        /* <DEDUP_REMOVED lines=21> */
.L_x_39178:
[----:B------:R-:W-:Y:S05]  /*ad00*/  BSYNC.RECONVERGENT B1 ;  /* 0x0000000000017941 */ /* 0x000fea0003800200 */
.L_x_39177:
[----:B------:R-:W-:Y:S01]  /*ad10*/  IMAD.SHL.U32 R0, R0, 0x100000, RZ ;  /* 0x0010000000007824 */ /* 0x000fe200078e00ff */
[----:B------:R-:W-:-:S04]  /*ad20*/  LEA R2, R2, 0x3b800000, 0x17 ;  /* 0x3b80000002027811 */ /* 0x000fc800078eb8ff */
[----:B------:R-:W-:-:S07]  /*ad30*/  LOP3.LUT R2, R2, R0, R7, 0xfe, !PT ;  /* 0x0000000002027212 */ /* 0x000fce00078efe07 */
.L_x_39176:
[----:B------:R-:W-:Y:S05]  /*ad40*/  BSYNC.RECONVERGENT B0 ;  /* 0x0000000000007941 */ /* 0x000fea0003800200 */
.L_x_39175:
[----:B------:R-:W0:Y:S02]  /*ad50*/  F2I.S64.TRUNC R2, R2 ;  /* 0x0000000200027311 */ /* 0x000e24000020d900 */
[----:B0-----:R-:W-:Y:S01]  /*ad60*/  PRMT R0, R2, 0x7610, R0 ;  /* 0x0000761002007816 */ /* 0x001fe20000000000 */
[----:B------:R-:W-:Y:S06]  /*ad70*/  BRA `(.L_x_39160) ;  /* 0x0000000400107947 */ /* 0x000fec0003800000 */
.L_x_39173:
        /* <DEDUP_REMOVED lines=21> */
.L_x_39182:
[----:B------:R-:W-:Y:S05]  /*aed0*/  BSYNC.RECONVERGENT B1 ;  /* 0x0000000000017941 */ /* 0x000fea0003800200 */
.L_x_39181:
[----:B------:R-:W-:Y:S02]  /*aee0*/  SHF.L.U32 R0, R0, 0x15, RZ ;  /* 0x0000001500007819 */ /* 0x000fe400000006ff */
[----:B------:R-:W-:-:S04]  /*aef0*/  LEA R2, R2, 0x37800000, 0x17 ;  /* 0x3780000002027811 */ /* 0x000fc800078eb8ff */
[----:B------:R-:W-:-:S07]  /*af00*/  LOP3.LUT R2, R2, R0, R7, 0xfe, !PT ;  /* 0x0000000002027212 */ /* 0x000fce00078efe07 */
.L_x_39180:
[----:B------:R-:W-:Y:S05]  /*af10*/  BSYNC.RECONVERGENT B0 ;  /* 0x0000000000007941 */ /* 0x000fea0003800200 */
.L_x_39179:
[----:B------:R-:W0:Y:S02]  /*af20*/  F2I.S64.TRUNC R2, R2 ;  /* 0x0000000200027311 */ /* 0x000e24000020d900 */
[----:B0-----:R-:W-:Y:S01]  /*af30*/  PRMT R0, R2, 0x7610, R0 ;  /* 0x0000761002007816 */ /* 0x001fe20000000000 */
[----:B------:R-:W-:Y:S06]  /*af40*/  BRA `(.L_x_39160) ;  /* 0x00000000009c7947 */ /* 0x000fec0003800000 */
.L_x_39172:
        /* <DEDUP_REMOVED lines=14> */
.L_x_39186:
[----:B------:R-:W-:Y:S05]  /*b030*/  BSYNC.RECONVERGENT B0 ;  /* 0x0000000000007941 */ /* 0x000fea0003800200 */
.L_x_39185:
[----:B------:R-:W0:Y:S02]  /*b040*/  F2I.S64.TRUNC R2, R2 ;  /* 0x0000000200027311 */ /* 0x000e24000020d900 */
[----:B0-----:R-:W-:Y:S01]  /*b050*/  PRMT R0, R2, 0x7610, R0 ;  /* 0x0000761002007816 */ /* 0x001fe20000000000 */
[----:B------:R-:W-:Y:S06]  /*b060*/  BRA `(.L_x_39160) ;  /* 0x0000000000547947 */ /* 0x000fec0003800000 */
.L_x_39159:
        /* <DEDUP_REMOVED lines=16> */
.L_x_39187:
[----:B------:R-:W-:Y:S01]  /*b170*/  PRMT R0, RZ, 0x7610, R0 ;  /* 0x00007610ff007816 */ /* 0x000fe20000000000 */
[----:B------:R-:W-:Y:S06]  /*b180*/  BRA `(.L_x_39160) ;  /* 0x00000000000c7947 */ /* 0x000fec0003800000 */
.L_x_39184:
[----:B------:R0:W5:Y:S01]  /*b190*/  LDG.E.U8 R0, desc[UR38][R4.64] ;  /* 0x0000002604007981 */ /* 0x000162000c1e1100 */
[----:B------:R-:W-:Y:S05]  /*b1a0*/  BRA `(.L_x_39160) ;  /* 0x0000000000047947 */ /* 0x000fea0003800000 */
.L_x_39183:
[----:B------:R0:W5:Y:S02]  /*b1b0*/  LDG.E.U8 R0, desc[UR38][R4.64] ;  /* 0x0000002604007981 */ /* 0x000164000c1e1100 */
.L_x_39160:
[----:B------:R-:W-:Y:S01]  /*b1c0*/  UPRMT UR4, UR41, 0x9910, URZ ;  /* 0x0000991029047896 */ /* 0x000fe200080000ff */
[----:B-----5:R-:W-:-:S03]  /*b1d0*/  LOP3.LUT R0, R0, 0xff, RZ, 0xc0, !PT ;  /* 0x000000ff00007812 */ /* 0x020fc600078ec0ff */
[----:B------:R-:W-:Y:S01]  /*b1e0*/  UISETP.GT.AND UP0, UPT, UR4, 0x9, UPT ;  /* 0x000000090400788c */ /* 0x000fe2000bf04270 */
[----:B------:R-:W-:-:S04]  /*b1f0*/  VIMNMX.U16x2 R0, PT, PT, R0, UR36, !PT ;  /* 0x0000002400007c48 */ /* 0x000fc8000ffe0200 */
        /* <DEDUP_REMOVED lines=12> */
.L_x_39191:
[----:B------:R-:W-:Y:S01]  /*b2c0*/  STG.E.U8 desc[UR38][R16.64], R5 ;  /* 0x0000000510007986 */ /* 0x000fe2000c101126 */
[----:B------:R-:W-:Y:S05]  /*b2d0*/  EXIT ;  /* 0x000000000000794d */ /* 0x000fea0003800000 */
.L_x_39190:
        /* <DEDUP_REMOVED lines=10> */
.L_x_39194:
[----:B------:R-:W-:-:S05]  /*b380*/  LOP3.LUT R5, R5, 0xffff, RZ, 0xc0, !PT ;  /* 0x0000ffff05057812 */ /* 0x000fca00078ec0ff */
[----:B------:R-:W-:Y:S01]  /*b390*/  STG.E desc[UR38][R16.64], R5 ;  /* 0x0000000510007986 */ /* 0x000fe2000c101926 */
[----:B------:R-:W-:Y:S05]  /*b3a0*/  EXIT ;  /* 0x000000000000794d */ /* 0x000fea0003800000 */
.L_x_39193:
[----:B------:R-:W-:Y:S01]  /*b3b0*/  STG.E.U16 desc[UR38][R16.64], R5 ;  /* 0x0000000510007986 */ /* 0x000fe2000c101526 */
[----:B------:R-:W-:Y:S05]  /*b3c0*/  EXIT ;  /* 0x000000000000794d */ /* 0x000fea0003800000 */
.L_x_39189:
        /* <DEDUP_REMOVED lines=9> */
.L_x_39196:
[----:B------:R-:W0:Y:S02]  /*b460*/  I2F.U16 R0, R5 ;  /* 0x0000000500007306 */ /* 0x000e240000101000 */
[----:B0-----:R-:W-:-:S05]  /*b470*/  F2FP.F16.F32.PACK_AB R0, RZ, R0 ;  /* 0x00000000ff00723e */ /* 0x001fca00000000ff */
[----:B------:R-:W-:Y:S01]  /*b480*/  STG.E.U16 desc[UR38][R16.64], R0 ;  /* 0x0000000010007986 */ /* 0x000fe2000c101526 */
[----:B------:R-:W-:Y:S05]  /*b490*/  EXIT ;  /* 0x000000000000794d */ /* 0x000fea0003800000 */
.L_x_39195:
        /* <DEDUP_REMOVED lines=10> */
.L_x_39198:
[----:B------:R-:W0:Y:S02]  /*b540*/  I2F.U16 R5, R5 ;  /* 0x0000000500057306 */ /* 0x000e240000101000 */
[----:B0-----:R-:W-:-:S04]  /*b550*/  F2FP.F16.F32.PACK_AB R3, RZ, R5 ;  /* 0x00000005ff03723e */ /* 0x001fc800000000ff */
[----:B------:R-:W-:-:S05]  /*b560*/  PRMT R3, R3, 0x5410, RZ ;  /* 0x0000541003037816 */ /* 0x000fca00000000ff */
[----:B------:R-:W-:Y:S01]  /*b570*/  STG.E desc[UR38][R16.64], R3 ;  /* 0x0000000310007986 */ /* 0x000fe2000c101926 */
[----:B------:R-:W-:Y:S05]  /*b580*/  EXIT ;  /* 0x000000000000794d */ /* 0x000fea0003800000 */
.L_x_39197:
[----:B------:R-:W0:Y:S02]  /*b590*/  I2F.F64.U16 R2, R5 ;  /* 0x0000000500027312 */ /* 0x000e240000101800 */
[----:B0-----:R-:W-:Y:S01]  /*b5a0*/  STG.E.64 desc[UR38][R16.64], R2 ;  /* 0x0000000210007986 */ /* 0x001fe2000c101b26 */
[----:B------:R-:W-:Y:S05]  /*b5b0*/  EXIT ;  /* 0x000000000000794d */ /* 0x000fea0003800000 */
.L_x_39188:
        /* <DEDUP_REMOVED lines=12> */
.L_x_39202:
        /* <DEDUP_REMOVED lines=16> */
.L_x_39205:
[----:B------:R-:W-:-:S07]  /*b780*/  PRMT R8, R0, 0x7610, R8 ;  /* 0x0000761000087816 */ /* 0x000fce0000000008 */
.L_x_39204:
[----:B------:R-:W-:Y:S05]  /*b790*/  BSYNC.RECONVERGENT B0 ;  /* 0x0000000000007941 */ /* 0x000fea0003800200 */
.L_x_39203:
[----:B------:R-:W-:Y:S01]  /*b7a0*/  STG.E.U8 desc[UR38][R16.64], R8 ;  /* 0x0000000810007986 */ /* 0x000fe2000c101126 */
[----:B------:R-:W-:Y:S05]  /*b7b0*/  EXIT ;  /* 0x000000000000794d */ /* 0x000fea0003800000 */
.L_x_39201:
        /* <DEDUP_REMOVED lines=16> */
.L_x_39208:
[----:B------:R-:W-:-:S07]  /*b8c0*/  PRMT R8, R0, 0x7610, R8 ;  /* 0x0000761000087816 */ /* 0x000fce0000000008 */
.L_x_39207:
[----:B------:R-:W-:Y:S05]  /*b8d0*/  BSYNC.RECONVERGENT B0 ;  /* 0x0000000000007941 */ /* 0x000fea0003800200 */
.L_x_39206:
[----:B------:R-:W-:Y:S01]  /*b8e0*/  STG.E.U8 desc[UR38][R16.64], R8 ;  /* 0x0000000810007986 */ /* 0x000fe2000c101126 */
[----:B------:R-:W-:Y:S05]  /*b8f0*/  EXIT ;  /* 0x000000000000794d */ /* 0x000fea0003800000 */
.L_x_39200:
        /* <DEDUP_REMOVED lines=21> */
.L_x_39210:
[----:B------:R-:W-:Y:S01]  /*ba50*/  HFMA2 R3, -RZ, RZ, 0, 0 ;  /* 0x00000000ff037431 */ /* 0x000fe200000001ff */
[----:B------:R-:W-:-:S05]  /*ba60*/  LOP3.LUT R2, R5, 0xffff, RZ, 0xc0, !PT ;  /* 0x0000ffff05027812 */ /* 0x000fca00078ec0ff */
[----:B------:R-:W-:Y:S01]  /*ba70*/  STG.E.64 desc[UR38][R16.64], R2 ;  /* 0x0000000210007986 */ /* 0x000fe2000c101b26 */
[----:B------:R-:W-:Y:S05]  /*ba80*/  EXIT ;  /* 0x000000000000794d */ /* 0x000fea0003800000 */
.L_x_39209:
[----:B------:R-:W-:-:S05]  /*ba90*/  LOP3.LUT R5, R5, 0xffff, RZ, 0xc0, !PT ;  /* 0x0000ffff05057812 */ /* 0x000fca00078ec0ff */
[----:B------:R-:W-:Y:S01]  /*baa0*/  STG.E desc[UR38][R16.64], R5 ;  /* 0x0000000510007986 */ /* 0x000fe2000c101926 */
[----:B------:R-:W-:Y:S05]  /*bab0*/  EXIT ;  /* 0x000000000000794d */ /* 0x000fea0003800000 */
.L_x_39199:
        /* <DEDUP_REMOVED lines=11> */
.L_x_39212:
[----:B------:R-:W0:Y:S01]  /*bb70*/  I2F.F64.U16 R4, R5 ;  /* 0x0000000500047312 */ /* 0x000e220000101800 */
[----:B------:R-:W-:-:S05]  /*bb80*/  CS2R R6, SRZ ;  /* 0x0000000000067805 */ /* 0x000fca000001ff00 */
[----:B0-----:R-:W-:Y:S01]  /*bb90*/  STG.E.128 desc[UR38][R16.64], R4 ;  /* 0x0000000410007986 */ /* 0x001fe2000c101d26 */
[----:B------:R-:W-:Y:S05]  /*bba0*/  EXIT ;  /* 0x000000000000794d */ /* 0x000fea0003800000 */
.L_x_39211:
[----:B------:R-:W-:-:S09]  /*bbb0*/  UISETP.NE.AND UP0, UPT, UR4, 0xf, UPT ;  /* 0x0000000f0400788c */ /* 0x000fd2000bf05270 */
[----:B------:R-:W-:Y:S05]  /*bbc0*/  BRA.U !UP0, `(.L_x_39213) ;  /* 0x0000000108d47547 */ /* 0x000fea000b800000 */
[----:B------:R-:W-:-:S09]  /*bbd0*/  UISETP.NE.AND UP0, UPT, UR4, 0x17, UPT ;  /* 0x000000170400788c */ /* 0x000fd2000bf05270 */
[----:B------:R-:W-:Y:S05]  /*bbe0*/  BRA.U !UP0, `(.L_x_39214) ;  /* 0x0000000108847547 */ /* 0x000fea000b800000 */
[----:B------:R-:W-:-:S09]  /*bbf0*/  UISETP.NE.AND UP0, UPT, UR4, 0x18, UPT ;  /* 0x000000180400788c */ /* 0x000fd2000bf05270 */
[----:B------:R-:W-:Y:S05]  /*bc00*/  BRA.U !UP0, `(.L_x_39215) ;  /* 0x0000000108447547 */ /* 0x000fea000b800000 */
.L_x_39192:
        /* <DEDUP_REMOVED lines=16> */
.L_x_39216:
[----:B------:R-:W-:Y:S05]  /*bd10*/  EXIT ;  /* 0x000000000000794d */ /* 0x000fea0003800000 */
.L_x_39215:
        /* <DEDUP_REMOVED lines=11> */
.L_x_39218:
[----:B------:R-:W-:Y:S05]  /*bdd0*/  BSYNC.RECONVERGENT B0 ;  /* 0x0000000000007941 */ /* 0x000fea0003800200 */
.L_x_39217:
[----:B------:R-:W-:Y:S01]  /*bde0*/  STG.E.U8 desc[UR38][R16.64], R3 ;  /* 0x0000000310007986 */ /* 0x000fe2000c101126 */
[----:B------:R-:W-:Y:S05]  /*bdf0*/  EXIT ;  /* 0x000000000000794d */ /* 0x000fea0003800000 */
.L_x_39214:
        /* <DEDUP_REMOVED lines=13> */
.L_x_39219:
[----:B------:R-:W-:Y:S02]  /*bed0*/  ISETP.GT.U32.AND P0, PT, R5, 0x7f800000, PT ;  /* 0x7f8000000500780c */ /* 0x000fe40003f04070 */
[----:B------:R-:W-:-:S04]  /*bee0*/  MOV R3, 0x7f ;  /* 0x0000007f00037802 */ /* 0x000fc80000000f00 */
[----:B------:R-:W-:-:S05]  /*bef0*/  SEL R3, R3, 0x7c, P0 ;  /* 0x0000007c03037807 */ /* 0x000fca0000000000 */
[----:B------:R-:W-:Y:S01]  /*bf00*/  STG.E.U8 desc[UR38][R16.64], R3 ;  /* 0x0000000310007986 */ /* 0x000fe2000c101126 */
[----:B------:R-:W-:Y:S05]  /*bf10*/  EXIT ;  /* 0x000000000000794d */ /* 0x000fea0003800000 */
.L_x_39213:
[----:B------:R-:W0:Y:S02]  /*bf20*/  I2F.U16 R0, R5 ;  /* 0x0000000500007306 */ /* 0x000e240000101000 */
[----:B0-----:R-:W-:-:S05]  /*bf30*/  F2FP.BF16.F32.PACK_AB R0, RZ, R0 ;  /* 0x00000000ff00723e */ /* 0x001fca00000010ff */
[----:B------:R-:W-:Y:S01]  /*bf40*/  STG.E.U16 desc[UR38][R16.64], R0 ;  /* 0x0000000010007986 */ /* 0x000fe2000c101526 */
[----:B------:R-:W-:Y:S05]  /*bf50*/  EXIT ;  /* 0x000000000000794d */ /* 0x000fea0003800000 */
.L_x_39220:
        /* <DEDUP_REMOVED lines=10> */
.L_x_42034:


//--------------------- .text._ZN2at6native27unrolled_elementwise_kernelINS0_13AUnaryFunctorIhhhZZZNS0_19maximum_kernel_cudaERNS_18TensorIteratorBaseEENKUlvE_clEvENKUlvE_clEvEUlhhE_EESt5arrayIPcLm2EELi4E23TrivialOffsetCalculatorILi1EjESD_NS0_6memory12LoadWithCastILi1EEENSE_13StoreWithCastILi1EEEEEviT_T0_T2_T3_T4_T5_ --------------------------
	.section	.text._ZN2at6native27unrolled_elementwise_kernelINS0_13AUnaryFunctorIhhhZZZNS0_19maximum_kernel_cudaERNS_18TensorIteratorBaseEENKUlvE_clEvENKUlvE_clEvEUlhhE_EESt5arrayIPcLm2EELi4E23TrivialOffsetCalculatorILi1EjESD_NS0_6memory12LoadWithCastILi1EEENSE_13StoreWithCastILi1EEEEEviT_T0_T2_T3_T4_T5_,"ax",@progbits
	.align	128
        .global         _ZN2at6native27unrolled_elementwise_kernelINS0_13AUnaryFunctorIhhhZZZNS0_19maximum_kernel_cudaERNS_18TensorIteratorBaseEENKUlvE_clEvENKUlvE_clEvEUlhhE_EESt5arrayIPcLm2EELi4E23TrivialOffsetCalculatorILi1EjESD_NS0_6memory12LoadWithCastILi1EEENSE_13StoreWithCastILi1EEEEEviT_T0_T2_T3_T4_T5_
        .type           _ZN2at6native27unrolled_elementwise_kernelINS0_13AUnaryFunctorIhhhZZZNS0_19maximum_kernel_cudaERNS_18TensorIteratorBaseEENKUlvE_clEvENKUlvE_clEvEUlhhE_EESt5arrayIPcLm2EELi4E23TrivialOffsetCalculatorILi1EjESD_NS0_6memory12LoadWithCastILi1EEENSE_13StoreWithCastILi1EEEEEviT_T0_T2_T3_T4_T5_,@function
        .size           _ZN2at6native27unrolled_elementwise_kernelINS0_13AUnaryFunctorIhhhZZZNS0_19maximum_kernel_cudaERNS_18TensorIteratorBaseEENKUlvE_clEvENKUlvE_clEvEUlhhE_EESt5arrayIPcLm2EELi4E23TrivialOffsetCalculatorILi1EjESD_NS0_6memory12LoadWithCastILi1EEENSE_13StoreWithCastILi1EEEEEviT_T0_T2_T3_T4_T5_,(.L_x_42035 - _ZN2at6native27unrolled_elementwise_kernelINS0_13AUnaryFunctorIhhhZZZNS0_19maximum_kernel_cudaERNS_18TensorIteratorBaseEENKUlvE_clEvENKUlvE_clEvEUlhhE_EESt5arrayIPcLm2EELi4E23TrivialOffsetCalculatorILi1EjESD_NS0_6memory12LoadWithCastILi1EEENSE_13StoreWithCastILi1EEEEEviT_T0_T2_T3_T4_T5_)
        .other          _ZN2at6native27unrolled_elementwise_kernelINS0_13AUnaryFunctorIhhhZZZNS0_19maximum_kernel_cudaERNS_18TensorIteratorBaseEENKUlvE_clEvENKUlvE_clEvEUlhhE_EESt5arrayIPcLm2EELi4E23TrivialOffsetCalculatorILi1EjESD_NS0_6memory12LoadWithCastILi1EEENSE_13StoreWithCastILi1EEEEEviT_T0_T2_T3_T4_T5_,@"STO_CUDA_ENTRY STV_DEFAULT"
_ZN2at6native27unrolled_elementwise_kernelINS0_13AUnaryFunctorIhhhZZZNS0_19maximum_kernel_cudaERNS_18TensorIteratorBaseEENKUlvE_clEvENKUlvE_clEvEUlhhE_EESt5arrayIPcLm2EELi4E23TrivialOffsetCalculatorILi1EjESD_NS0_6memory12LoadWithCastILi1EEENSE_13StoreWithCastILi1EEEEEviT_T0_T2_T3_T4_T5_:
.text._ZN2at6native27unrolled_elementwise_kernelINS0_13AUnaryFunctorIhhhZZZNS0_19maximum_kernel_cudaERNS_18TensorIteratorBaseEENKUlvE_clEvENKUlvE_clEvEUlhhE_EESt5arrayIPcLm2EELi4E23TrivialOffsetCalculatorILi1EjESD_NS0_6memory12LoadWithCastILi1EEENSE_13StoreWithCastILi1EEEEEviT_T0_T2_T3_T4_T5_:
        /* <DEDUP_REMOVED lines=31> */
.L_x_39226:
[----:B------:R3:W5:Y:S01]  /*01f0*/  LDG.E.U8 R16, desc[UR36][R6.64] ;  /* 0x0000002406107981 */ /* 0x000762000c1e1100 */
[----:B------:R-:W-:Y:S05]  /*0200*/  BRA `(.L_x_39228) ;  /* 0x0000000c00607947 */ /* 0x000fea0003800000 */
.L_x_39225:
        /* <DEDUP_REMOVED lines=8> */
.L_x_39230:
[----:B------:R1:W5:Y:S01]  /*0290*/  LDG.E.U8 R16, desc[UR36][R6.64] ;  /* 0x0000002406107981 */ /* 0x000362000c1e1100 */
[----:B------:R-:W-:Y:S05]  /*02a0*/  BRA `(.L_x_39228) ;  /* 0x0000000c00387947 */ /* 0x000fea0003800000 */
.L_x_39229:
[----:B------:R2:W5:Y:S01]  /*02b0*/  LDG.E.U16 R16, desc[UR36][R6.64] ;  /* 0x0000002406107981 */ /* 0x000562000c1e1500 */
[----:B------:R-:W-:Y:S05]  /*02c0*/  BRA `(.L_x_39228) ;  /* 0x0000000c00307947 */ /* 0x000fea0003800000 */
.L_x_39224:
        /* <DEDUP_REMOVED lines=10> */
.L_x_39232:
[----:B------:R-:W2:Y:S02]  /*0370*/  LDG.E.U16 R4, desc[UR36][R6.64] ;  /* 0x0000002406047981 */ /* 0x000ea4000c1e1500 */
[----:B--2---:R-:W-:-:S06]  /*0380*/  HADD2.F32 R4, -RZ, R4.H0_H0 ;  /* 0x20000004ff047230 */ /* 0x004fcc0000004100 */
[----:B------:R-:W0:Y:S02]  /*0390*/  F2I.S64.TRUNC R4, R4 ;  /* 0x0000000400047311 */ /* 0x000e24000020d900 */
[----:B0-----:R-:W-:Y:S01]  /*03a0*/  PRMT R16, R4, 0x7610, R16 ;  /* 0x0000761004107816 */ /* 0x001fe20000000010 */
[----:B------:R-:W-:Y:S06]  /*03b0*/  BRA `(.L_x_39228) ;  /* 0x0000000800f47947 */ /* 0x000fec0003800000 */
.L_x_39231:
        /* <DEDUP_REMOVED lines=10> */
.L_x_39234:
[----:B------:R-:W2:Y:S02]  /*0460*/  LDG.E.U16 R6, desc[UR36][R6.64] ;  /* 0x0000002406067981 */ /* 0x000ea4000c1e1500 */
[----:B--2---:R-:W-:-:S06]  /*0470*/  HADD2.F32 R4, -RZ, R6.H0_H0 ;  /* 0x20000006ff047230 */ /* 0x004fcc0000004100 */
[----:B------:R-:W0:Y:S02]  /*0480*/  F2I.S64.TRUNC R4, R4 ;  /* 0x0000000400047311 */ /* 0x000e24000020d900 */
[----:B0-----:R-:W-:Y:S01]  /*0490*/  PRMT R16, R4, 0x7610, R16 ;  /* 0x0000761004107816 */ /* 0x001fe20000000010 */
[----:B------:R-:W-:Y:S06]  /*04a0*/  BRA `(.L_x_39228) ;  /* 0x0000000800b87947 */ /* 0x000fec0003800000 */
.L_x_39233:
[----:B------:R-:W2:Y:S02]  /*04b0*/  LDG.E.64 R4, desc[UR36][R6.64] ;  /* 0x0000002406047981 */ /* 0x000ea4000c1e1b00 */
[----:B--2---:R-:W0:Y:S02]  /*04c0*/  F2I.S64.F64.TRUNC R4, R4 ;  /* 0x0000000400047311 */ /* 0x004e24000030d900 */
[----:B0-----:R-:W-:Y:S01]  /*04d0*/  PRMT R16, R4, 0x7610, R16 ;  /* 0x0000761004107816 */ /* 0x001fe20000000010 */
[----:B------:R-:W-:Y:S06]  /*04e0*/  BRA `(.L_x_39228) ;  /* 0x0000000800a87947 */ /* 0x000fec0003800000 */
.L_x_39223:
        /* <DEDUP_REMOVED lines=12> */
.L_x_39237:
[----:B------:R-:W2:Y:S02]  /*05b0*/  LDG.E.64 R6, desc[UR36][R6.64] ;  /* 0x0000002406067981 */ /* 0x000ea4000c1e1b00 */
[----:B--2---:R-:W0:Y:S02]  /*05c0*/  F2I.S64.F64.TRUNC R4, R6 ;  /* 0x0000000600047311 */ /* 0x004e24000030d900 */
[----:B0-----:R-:W-:Y:S01]  /*05d0*/  PRMT R16, R4, 0x7610, R16 ;  /* 0x0000761004107816 */ /* 0x001fe20000000010 */
[----:B------:R-:W-:Y:S06]  /*05e0*/  BRA `(.L_x_39228) ;  /* 0x0000000800687947 */ /* 0x000fec0003800000 */
.L_x_39236:
        /* <DEDUP_REMOVED lines=27> */
.L_x_39239:
        /* <DEDUP_REMOVED lines=15> */
.L_x_39238:
[----:B------:R-:W2:Y:S02]  /*0890*/  LDG.E.U16 R4, desc[UR36][R6.64] ;  /* 0x0000002406047981 */ /* 0x000ea4000c1e1500 */
[----:B--2---:R-:W-:-:S06]  /*08a0*/  IMAD.U32 R4, R4, 0x10000, RZ ;  /* 0x0001000004047824 */ /* 0x004fcc00078e00ff */
[----:B------:R-:W0:Y:S02]  /*08b0*/  F2I.S64.TRUNC R4, R4 ;  /* 0x0000000400047311 */ /* 0x000e24000020d900 */
[----:B0-----:R-:W-:Y:S01]  /*08c0*/  PRMT R16, R4, 0x7610, R16 ;  /* 0x0000761004107816 */ /* 0x001fe20000000010 */
[----:B------:R-:W-:Y:S06]  /*08d0*/  BRA `(.L_x_39228) ;  /* 0x0000000400ac7947 */ /* 0x000fec0003800000 */
.L_x_39235:
        /* <DEDUP_REMOVED lines=10> */
.L_x_39242:
        /* <DEDUP_REMOVED lines=21> */
.L_x_39246:
[----:B------:R-:W-:Y:S05]  /*0ad0*/  BSYNC.RECONVERGENT B1 ;  /* 0x0000000000017941 */ /* 0x000fea0003800200 */
.L_x_39245:
[----:B------:R-:W-:Y:S01]  /*0ae0*/  IMAD.SHL.U32 R0, R0, 0x100000, RZ ;  /* 0x0010000000007824 */ /* 0x000fe200078e00ff */
[----:B------:R-:W-:-:S04]  /*0af0*/  LEA R3, R3, 0x3b800000, 0x17 ;  /* 0x3b80000003037811 */ /* 0x000fc800078eb8ff */
[----:B------:R-:W-:-:S07]  /*0b00*/  LOP3.LUT R4, R3, R0, R7, 0xfe, !PT ;  /* 0x0000000003047212 */ /* 0x000fce00078efe07 */
.L_x_39244:
[----:B------:R-:W-:Y:S05]  /*0b10*/  BSYNC.RECONVERGENT B0 ;  /* 0x0000000000007941 */ /* 0x000fea0003800200 */
.L_x_39243:
[----:B------:R-:W0:Y:S02]  /*0b20*/  F2I.S64.TRUNC R4, R4 ;  /* 0x0000000400047311 */ /* 0x000e24000020d900 */
[----:B0-----:R-:W-:Y:S01]  /*0b30*/  PRMT R16, R4, 0x7610, R16 ;  /* 0x0000761004107816 */ /* 0x001fe20000000010 */
[----:B------:R-:W-:Y:S06]  /*0b40*/  BRA `(.L_x_39228) ;  /* 0x0000000400107947 */ /* 0x000fec0003800000 */
.L_x_39241:
        /* <DEDUP_REMOVED lines=21> */
.L_x_39250:
[----:B------:R-:W-:Y:S05]  /*0ca0*/  BSYNC.RECONVERGENT B1 ;  /* 0x0000000000017941 */ /* 0x000fea0003800200 */
.L_x_39249:
[----:B------:R-:W-:Y:S01]  /*0cb0*/  IMAD.SHL.U32 R0, R0, 0x200000, RZ ;  /* 0x0020000000007824 */ /* 0x000fe200078e00ff */
[----:B------:R-:W-:-:S04]  /*0cc0*/  LEA R3, R3, 0x37800000, 0x17 ;  /* 0x3780000003037811 */ /* 0x000fc800078eb8ff */
[----:B------:R-:W-:-:S07]  /*0cd0*/  LOP3.LUT R4, R3, R0, R7, 0xfe, !PT ;  /* 0x0000000003047212 */ /* 0x000fce00078efe07 */
.L_x_39248:
[----:B------:R-:W-:Y:S05]  /*0ce0*/  BSYNC.RECONVERGENT B0 ;  /* 0x0000000000007941 */ /* 0x000fea0003800200 */
.L_x_39247:
[----:B------:R-:W0:Y:S02]  /*0cf0*/  F2I.S64.TRUNC R4, R4 ;  /* 0x0000000400047311 */ /* 0x000e24000020d900 */
[----:B0-----:R-:W-:Y:S01]  /*0d00*/  PRMT R16, R4, 0x7610, R16 ;  /* 0x0000761004107816 */ /* 0x001fe20000000010 */
[----:B------:R-:W-:Y:S06]  /*0d10*/  BRA `(.L_x_39228) ;  /* 0x00000000009c7947 */ /* 0x000fec0003800000 */
.L_x_39240:
[----:B------:R-:W-:-:S09]  /*0d20*/  UISETP.NE.AND UP0, UPT, UR4, 0x1c, UPT ;  /* 0x0000001c0400788c */ /* 0x000fd2000bf05270 */
[----:B------:R-:W-:Y:S05]  /*0d30*/  BRA.U !UP0, `(.L_x_39251) ;  /* 0x0000000108907547 */ /* 0x000fea000b800000 */
[----:B------:R-:W-:-:S09]  /*0d40*/  UISETP.NE.AND UP0, UPT, UR4, 0x1d, UPT ;  /* 0x0000001d0400788c */ /* 0x000fd2000bf05270 */
[----:B------:R-:W-:Y:S05]  /*0d50*/  BRA.U !UP0, `(.L_x_39252) ;  /* 0x0000000108807547 */ /* 0x000fea000b800000 */
[----:B------:R-:W-:-:S09]  /*0d60*/  UISETP.NE.AND UP0, UPT, UR4, 0x2c, UPT ;  /* 0x0000002c0400788c */ /* 0x000fd2000bf05270 */
[----:B------:R-:W-:Y:S05]  /*0d70*/  BRA.U !UP0, `(.L_x_39253) ;  /* 0x0000000108487547 */ /* 0x000fea000b800000 */
.L_x_39227:
        /* <DEDUP_REMOVED lines=16> */
.L_x_39254:
[----:B------:R-:W-:Y:S01]  /*0e80*/  PRMT R16, RZ, 0x7610, R16 ;  /* 0x00007610ff107816 */ /* 0x000fe20000000010 */
[----:B------:R-:W-:Y:S06]  /*0e90*/  BRA `(.L_x_39228) ;  /* 0x00000000003c7947 */ /* 0x000fec0003800000 */
.L_x_39253:
        /* <DEDUP_REMOVED lines=8> */
.L_x_39256:
[----:B------:R-:W-:Y:S05]  /*0f20*/  BSYNC.RECONVERGENT B0 ;  /* 0x0000000000007941 */ /* 0x000fea0003800200 */
.L_x_39255:
[----:B------:R-:W0:Y:S02]  /*0f30*/  F2I.S64.TRUNC R4, R4 ;  /* 0x0000000400047311 */ /* 0x000e24000020d900 */
[----:B0-----:R-:W-:Y:S01]  /*0f40*/  PRMT R16, R4, 0x7610, R16 ;  /* 0x0000761004107816 */ /* 0x001fe20000000010 */
[----:B------:R-:W-:Y:S06]  /*0f50*/  BRA `(.L_x_39228) ;  /* 0x00000000000c7947 */ /* 0x000fec0003800000 */
.L_x_39252:
[----:B------:R0:W5:Y:S01]  /*0f60*/  LDG.E.U8 R16, desc[UR36][R6.64] ;  /* 0x0000002406107981 */ /* 0x000162000c1e1100 */
[----:B------:R-:W-:Y:S05]  /*0f70*/  BRA `(.L_x_39228) ;  /* 0x0000000000047947 */ /* 0x000fea0003800000 */
.L_x_39251:
[----:B------:R0:W5:Y:S02]  /*0f80*/  LDG.E.U8 R16, desc[UR36][R6.64] ;  /* 0x0000002406107981 */ /* 0x000164000c1e1100 */
.L_x_39228:
[----:B------:R-:W-:-:S07]  /*0f90*/  VIADD R19, R2, 0x80 ;  /* 0x0000008002137836 */ /* 0x000fce0000000000 */
.L_x_39222:
[----:B------:R-:W-:Y:S05]  /*0fa0*/  BSYNC.RECONVERGENT B6 ;  /* 0x0000000000067941 */ /* 0x000fea0003800200 */
.L_x_39221:
        /* <DEDUP_REMOVED lines=23> */
.L_x_39262:
[----:B------:R0:W5:Y:S01]  /*1120*/  LDG.E.U8 R17, desc[UR36][R6.64] ;  /* 0x0000002406117981 */ /* 0x000162000c1e1100 */
[----:B------:R-:W-:Y:S05]  /*1130*/  BRA `(.L_x_39264) ;  /* 0x0000000c00607947 */ /* 0x000fea0003800000 */
.L_x_39261:
        /* <DEDUP_REMOVED lines=8> */
.L_x_39266:
[----:B------:R4:W5:Y:S01]  /*11c0*/  LDG.E.U8 R17, desc[UR36][R6.64] ;  /* 0x0000002406117981 */ /* 0x000962000c1e1100 */
[----:B------:R-:W-:Y:S05]  /*11d0*/  BRA `(.L_x_39264) ;  /* 0x0000000c00387947 */ /* 0x000fea0003800000 */
.L_x_39265:
[----:B------:R0:W5:Y:S01]  /*11e0*/  LDG.E.U16 R17, desc[UR36][R6.64] ;  /* 0x0000002406117981 */ /* 0x000162000c1e1500 */
[----:B------:R-:W-:Y:S05]  /*11f0*/  BRA `(.L_x_39264) ;  /* 0x0000000c00307947 */ /* 0x000fea0003800000 */
.L_x_39260:
        /* <DEDUP_REMOVED lines=10> */
.L_x_39268:
[----:B------:R-:W2:Y:S02]  /*12a0*/  LDG.E.U16 R4, desc[UR36][R6.64] ;  /* 0x0000002406047981 */ /* 0x000ea4000c1e1500 */
[----:B--2---:R-:W-:-:S06]  /*12b0*/  HADD2.F32 R4, -RZ, R4.H0_H0 ;  /* 0x20000004ff047230 */ /* 0x004fcc0000004100 */
[----:B------:R-:W0:Y:S02]  /*12c0*/  F2I.S64.TRUNC R4, R4 ;  /* 0x0000000400047311 */ /* 0x000e24000020d900 */
[----:B0-----:R-:W-:Y:S01]  /*12d0*/  PRMT R17, R4, 0x7610, R17 ;  /* 0x0000761004117816 */ /* 0x001fe20000000011 */
[----:B------:R-:W-:Y:S06]  /*12e0*/  BRA `(.L_x_39264) ;  /* 0x0000000800f47947 */ /* 0x000fec0003800000 */
.L_x_39267:
        /* <DEDUP_REMOVED lines=10> */
.L_x_39270:
[----:B------:R-:W2:Y:S02]  /*1390*/  LDG.E.U16 R6, desc[UR36][R6.64] ;  /* 0x0000002406067981 */ /* 0x000ea4000c1e1500 */
[----:B--2---:R-:W-:-:S06]  /*13a0*/  HADD2.F32 R4, -RZ, R6.H0_H0 ;  /* 0x20000006ff047230 */ /* 0x004fcc0000004100 */
[----:B------:R-:W0:Y:S02]  /*13b0*/  F2I.S64.TRUNC R4, R4 ;  /* 0x0000000400047311 */ /* 0x000e24000020d900 */
[----:B0-----:R-:W-:Y:S01]  /*13c0*/  PRMT R17, R4, 0x7610, R17 ;  /* 0x0000761004117816 */ /* 0x001fe20000000011 */
[----:B------:R-:W-:Y:S06]  /*13d0*/  BRA `(.L_x_39264) ;  /* 0x0000000800b87947 */ /* 0x000fec0003800000 */
.L_x_39269:
[----:B------:R-:W2:Y:S02]  /*13e0*/  LDG.E.64 R4, desc[UR36][R6.64] ;  /* 0x0000002406047981 */ /* 0x000ea4000c1e1b00 */
[----:B--2---:R-:W0:Y:S02]  /*13f0*/  F2I.S64.F64.TRUNC R4, R4 ;  /* 0x0000000400047311 */ /* 0x004e24000030d900 */
[----:B0-----:R-:W-:Y:S01]  /*1400*/  PRMT R17, R4, 0x7610, R17 ;  /* 0x0000761004117816 */ /* 0x001fe20000000011 */
[----:B------:R-:W-:Y:S06]  /*1410*/  BRA `(.L_x_39264) ;  /* 0x0000000800a87947 */ /* 0x000fec0003800000 */
.L_x_39259:
        /* <DEDUP_REMOVED lines=12> */
.L_x_39273:
[----:B------:R-:W2:Y:S02]  /*14e0*/  LDG.E.64 R6, desc[UR36][R6.64] ;  /* 0x0000002406067981 */ /* 0x000ea4000c1e1b00 */
[----:B--2---:R-:W0:Y:S02]  /*14f0*/  F2I.S64.F64.TRUNC R4, R6 ;  /* 0x0000000600047311 */ /* 0x004e24000030d900 */
[----:B0-----:R-:W-:Y:S01]  /*1500*/  PRMT R17, R4, 0x7610, R17 ;  /* 0x0000761004117816 */ /* 0x001fe20000000011 */
[----:B------:R-:W-:Y:S06]  /*1510*/  BRA `(.L_x_39264) ;  /* 0x0000000800687947 */ /* 0x000fec0003800000 */
.L_x_39272:
        /* <DEDUP_REMOVED lines=27> */
.L_x_39275:
        /* <DEDUP_REMOVED lines=15> */
.L_x_39274:
[----:B------:R-:W2:Y:S02]  /*17c0*/  LDG.E.U16 R4, desc[UR36][R6.64] ;  /* 0x0000002406047981 */ /* 0x000ea4000c1e1500 */
[----:B--2---:R-:W-:-:S06]  /*17d0*/  IMAD.U32 R4, R4, 0x10000, RZ ;  /* 0x0001000004047824 */ /* 0x004fcc00078e00ff */
[----:B------:R-:W0:Y:S02]  /*17e0*/  F2I.S64.TRUNC R4, R4 ;  /* 0x0000000400047311 */ /* 0x000e24000020d900 */
[----:B0-----:R-:W-:Y:S01]  /*17f0*/  PRMT R17, R4, 0x7610, R17 ;  /* 0x0000761004117816 */ /* 0x001fe20000000011 */
[----:B------:R-:W-:Y:S06]  /*1800*/  BRA `(.L_x_39264) ;  /* 0x0000000400ac7947 */ /* 0x000fec0003800000 */
.L_x_39271:
        /* <DEDUP_REMOVED lines=10> */
.L_x_39278:
        /* <DEDUP_REMOVED lines=21> */
.L_x_39282:
[----:B------:R-:W-:Y:S05]  /*1a00*/  BSYNC.RECONVERGENT B1 ;  /* 0x0000000000017941 */ /* 0x000fea0003800200 */
.L_x_39281:
[----:B------:R-:W-:Y:S01]  /*1a10*/  IMAD.SHL.U32 R0, R0, 0x100000, RZ ;  /* 0x0010000000007824 */ /* 0x000fe200078e00ff */
[----:B------:R-:W-:-:S04]  /*1a20*/  LEA R3, R3, 0x3b800000, 0x17 ;  /* 0x3b80000003037811 */ /* 0x000fc800078eb8ff */
[----:B------:R-:W-:-:S07]  /*1a30*/  LOP3.LUT R4, R3, R0, R7, 0xfe, !PT ;  /* 0x0000000003047212 */ /* 0x000fce00078efe07 */
.L_x_39280:
[----:B------:R-:W-:Y:S05]  /*1a40*/  BSYNC.RECONVERGENT B0 ;  /* 0x0000000000007941 */ /* 0x000fea0003800200 */
.L_x_39279:
[----:B------:R-:W0:Y:S02]  /*1a50*/  F2I.S64.TRUNC R4, R4 ;  /* 0x0000000400047311 */ /* 0x000e24000020d900 */
[----:B0-----:R-:W-:Y:S01]  /*1a60*/  PRMT R17, R4, 0x7610, R17 ;  /* 0x0000761004117816 */ /* 0x001fe20000000011 */
[----:B------:R-:W-:Y:S06]  /*1a70*/  BRA `(.L_x_39264) ;  /* 0x0000000400107947 */ /* 0x000fec0003800000 */
.L_x_39277:
        /* <DEDUP_REMOVED lines=21> */
.L_x_39286:
[----:B------:R-:W-:Y:S05]  /*1bd0*/  BSYNC.RECONVERGENT B1 ;  /* 0x0000000000017941 */ /* 0x000fea0003800200 */
.L_x_39285:
[----:B------:R-:W-:Y:S01]  /*1be0*/  IMAD.SHL.U32 R0, R0, 0x200000, RZ ;  /* 0x0020000000007824 */ /* 0x000fe200078e00ff */
[----:B------:R-:W-:-:S04]  /*1bf0*/  LEA R3, R3, 0x37800000, 0x17 ;  /* 0x3780000003037811 */ /* 0x000fc800078eb8ff */
[----:B------:R-:W-:-:S07]  /*1c00*/  LOP3.LUT R4, R3, R0, R7, 0xfe, !PT ;  /* 0x0000000003047212 */ /* 0x000fce00078efe07 */
.L_x_39284:
[----:B------:R-:W-:Y:S05]  /*1c10*/  BSYNC.RECONVERGENT B0 ;  /* 0x0000000000007941 */ /* 0x000fea0003800200 */
.L_x_39283:
[----:B------:R-:W0:Y:S02]  /*1c20*/  F2I.S64.TRUNC R4, R4 ;  /* 0x0000000400047311 */ /* 0x000e24000020d900 */
[----:B0-----:R-:W-:Y:S01]  /*1c30*/  PRMT R17, R4, 0x7610, R17 ;  /* 0x0000761004117816 */ /* 0x001fe20000000011 */
[----:B------:R-:W-:Y:S06]  /*1c40*/  BRA `(.L_x_39264) ;  /* 0x00000000009c7947 */ /* 0x000fec0003800000 */
.L_x_39276:
        /* <DEDUP_REMOVED lines=14> */
.L_x_39290:
[----:B------:R-:W-:Y:S05]  /*1d30*/  BSYNC.RECONVERGENT B0 ;  /* 0x0000000000007941 */ /* 0x000fea0003800200 */
.L_x_39289:
[----:B------:R-:W0:Y:S02]  /*1d40*/  F2I.S64.TRUNC R4, R4 ;  /* 0x0000000400047311 */ /* 0x000e24000020d900 */
[----:B0-----:R-:W-:Y:S01]  /*1d50*/  PRMT R17, R4, 0x7610, R17 ;  /* 0x0000761004117816 */ /* 0x001fe20000000011 */
[----:B------:R-:W-:Y:S06]  /*1d60*/  BRA `(.L_x_39264) ;  /* 0x0000000000547947 */ /* 0x000fec0003800000 */
.L_x_39263:
        /* <DEDUP_REMOVED lines=16> */
.L_x_39291:
[----:B------:R-:W-:Y:S01]  /*1e70*/  PRMT R17, RZ, 0x7610, R17 ;  /* 0x00007610ff117816 */ /* 0x000fe20000000011 */
[----:B------:R-:W-:Y:S06]  /*1e80*/  BRA `(.L_x_39264) ;  /* 0x00000000000c7947 */ /* 0x000fec0003800000 */
.L_x_39288:
[----:B------:R1:W5:Y:S01]  /*1e90*/  LDG.E.U8 R17, desc[UR36][R6.64] ;  /* 0x0000002406117981 */ /* 0x000362000c1e1100 */
[----:B------:R-:W-:Y:S05]  /*1ea0*/  BRA `(.L_x_39264) ;  /* 0x0000000000047947 */ /* 0x000fea0003800000 */
.L_x_39287:
[----:B------:R0:W5:Y:S02]  /*1eb0*/  LDG.E.U8 R17, desc[UR36][R6.64] ;  /* 0x0000002406117981 */ /* 0x000164000c1e1100 */
.L_x_39264:
[----:B------:R-:W-:-:S07]  /*1ec0*/  VIADD R19, R19, 0x80 ;  /* 0x0000008013137836 */ /* 0x000fce0000000000 */
.L_x_39258:
[----:B------:R-:W-:Y:S05]  /*1ed0*/  BSYNC.RECONVERGENT B6 ;  /* 0x0000000000067941 */ /* 0x000fea0003800200 */
.L_x_39257:
        /* <DEDUP_REMOVED lines=23> */
.L_x_39297:
[----:B------:R0:W5:Y:S01]  /*2050*/  LDG.E.U8 R18, desc[UR36][R6.64] ;  /* 0x0000002406127981 */ /* 0x000162000c1e1100 */
[----:B------:R-:W-:Y:S05]  /*2060*/  BRA `(.L_x_39299) ;  /* 0x0000000c00607947 */ /* 0x000fea0003800000 */
.L_x_39296:
        /* <DEDUP_REMOVED lines=8> */
.L_x_39301:
[----:B------:R3:W5:Y:S01]  /*20f0*/  LDG.E.U8 R18, desc[UR36][R6.64] ;  /* 0x0000002406127981 */ /* 0x000762000c1e1100 */
[----:B------:R-:W-:Y:S05]  /*2100*/  BRA `(.L_x_39299) ;  /* 0x0000000c00387947 */ /* 0x000fea0003800000 */
.L_x_39300:
[----:B------:R0:W5:Y:S01]  /*2110*/  LDG.E.U16 R18, desc[UR36][R6.64] ;  /* 0x0000002406127981 */ /* 0x000162000c1e1500 */
[----:B------:R-:W-:Y:S05]  /*2120*/  BRA `(.L_x_39299) ;  /* 0x0000000c00307947 */ /* 0x000fea0003800000 */
.L_x_39295:
        /* <DEDUP_REMOVED lines=10> */
.L_x_39303:
[----:B------:R-:W2:Y:S02]  /*21d0*/  LDG.E.U16 R4, desc[UR36][R6.64] ;  /* 0x0000002406047981 */ /* 0x000ea4000c1e1500 */
[----:B--2---:R-:W-:-:S06]  /*21e0*/  HADD2.F32 R4, -RZ, R4.H0_H0 ;  /* 0x20000004ff047230 */ /* 0x004fcc0000004100 */
[----:B------:R-:W0:Y:S02]  /*21f0*/  F2I.S64.TRUNC R4, R4 ;  /* 0x0000000400047311 */ /* 0x000e24000020d900 */
[----:B0-----:R-:W-:Y:S01]  /*2200*/  PRMT R18, R4, 0x7610, R18 ;  /* 0x0000761004127816 */ /* 0x001fe20000000012 */
[----:B------:R-:W-:Y:S06]  /*2210*/  BRA `(.L_x_39299) ;  /* 0x0000000800f47947 */ /* 0x000fec0003800000 */
.L_x_39302:
        /* <DEDUP_REMOVED lines=10> */
.L_x_39305:
[----:B------:R-:W2:Y:S02]  /*22c0*/  LDG.E.U16 R6, desc[UR36][R6.64] ;  /* 0x0000002406067981 */ /* 0x000ea4000c1e1500 */
[----:B--2---:R-:W-:-:S06]  /*22d0*/  HADD2.F32 R4, -RZ, R6.H0_H0 ;  /* 0x20000006ff047230 */ /* 0x004fcc0000004100 */
[----:B------:R-:W0:Y:S02]  /*22e0*/  F2I.S64.TRUNC R4, R4 ;  /* 0x0000000400047311 */ /* 0x000e24000020d900 */
[----:B0-----:R-:W-:Y:S01]  /*22f0*/  PRMT R18, R4, 0x7610, R18 ;  /* 0x0000761004127816 */ /* 0x001fe20000000012 */
[----:B------:R-:W-:Y:S06]  /*2300*/  BRA `(.L_x_39299) ;  /* 0x0000000800b87947 */ /* 0x000fec0003800000 */
.L_x_39304:
[----:B------:R-:W2:Y:S02]  /*2310*/  LDG.E.64 R4, desc[UR36][R6.64] ;  /* 0x0000002406047981 */ /* 0x000ea4000c1e1b00 */
[----:B--2---:R-:W0:Y:S02]  /*2320*/  F2I.S64.F64.TRUNC R4, R4 ;  /* 0x0000000400047311 */ /* 0x004e24000030d900 */
[----:B0-----:R-:W-:Y:S01]  /*2330*/  PRMT R18, R4, 0x7610, R18 ;  /* 0x0000761004127816 */ /* 0x001fe20000000012 */
[----:B------:R-:W-:Y:S06]  /*2340*/  BRA `(.L_x_39299) ;  /* 0x0000000800a87947 */ /* 0x000fec0003800000 */
.L_x_39294:
        /* <DEDUP_REMOVED lines=12> */
.L_x_39308:
[----:B------:R-:W2:Y:S02]  /*2410*/  LDG.E.64 R6, desc[UR36][R6.64] ;  /* 0x0000002406067981 */ /* 0x000ea4000c1e1b00 */
[----:B--2---:R-:W0:Y:S02]  /*2420*/  F2I.S64.F64.TRUNC R4, R6 ;  /* 0x0000000600047311 */ /* 0x004e24000030d900 */
[----:B0-----:R-:W-:Y:S01]  /*2430*/  PRMT R18, R4, 0x7610, R18 ;  /* 0x0000761004127816 */ /* 0x001fe20000000012 */
[----:B------:R-:W-:Y:S06]  /*2440*/  BRA `(.L_x_39299) ;  /* 0x0000000800687947 */ /* 0x000fec0003800000 */
.L_x_39307:
        /* <DEDUP_REMOVED lines=27> */
.L_x_39310:
        /* <DEDUP_REMOVED lines=15> */
.L_x_39309:
[----:B------:R-:W2:Y:S02]  /*26f0*/  LDG.E.U16 R4, desc[UR36][R6.64] ;  /* 0x0000002406047981 */ /* 0x000ea4000c1e1500 */
[----:B--2---:R-:W-:-:S06]  /*2700*/  IMAD.U32 R4, R4, 0x10000, RZ ;  /* 0x0001000004047824 */ /* 0x004fcc00078e00ff */
[----:B------:R-:W0:Y:S02]  /*2710*/  F2I.S64.TRUNC R4, R4 ;  /* 0x0000000400047311 */ /* 0x000e24000020d900 */
[----:B0-----:R-:W-:Y:S01]  /*2720*/  PRMT R18, R4, 0x7610, R18 ;  /* 0x0000761004127816 */ /* 0x001fe20000000012 */
[----:B------:R-:W-:Y:S06]  /*2730*/  BRA `(.L_x_39299) ;  /* 0x0000000400ac7947 */ /* 0x000fec0003800000 */
.L_x_39306:
        /* <DEDUP_REMOVED lines=10> */
.L_x_39313:
        /* <DEDUP_REMOVED lines=21> */
.L_x_39317:
[----:B------:R-:W-:Y:S05]  /*2930*/  BSYNC.RECONVERGENT B1 ;  /* 0x0000000000017941 */ /* 0x000fea0003800200 */
.L_x_39316:
[----:B------:R-:W-:Y:S01]  /*2940*/  IMAD.SHL.U32 R0, R0, 0x100000, RZ ;  /* 0x0010000000007824 */ /* 0x000fe200078e00ff */
[----:B------:R-:W-:-:S04]  /*2950*/  LEA R3, R3, 0x3b800000, 0x17 ;  /* 0x3b80000003037811 */ /* 0x000fc800078eb8ff */
[----:B------:R-:W-:-:S07]  /*2960*/  LOP3.LUT R4, R3, R0, R7, 0xfe, !PT ;  /* 0x0000000003047212 */ /* 0x000fce00078efe07 */
.L_x_39315:
[----:B------:R-:W-:Y:S05]  /*2970*/  BSYNC.RECONVERGENT B0 ;  /* 0x0000000000007941 */ /* 0x000fea0003800200 */
.L_x_39314:
[----:B------:R-:W0:Y:S02]  /*2980*/  F2I.S64.TRUNC R4, R4 ;  /* 0x0000000400047311 */ /* 0x000e24000020d900 */
[----:B0-----:R-:W-:Y:S01]  /*2990*/  PRMT R18, R4, 0x7610, R18 ;  /* 0x0000761004127816 */ /* 0x001fe20000000012 */
[----:B------:R-:W-:Y:S06]  /*29a0*/  BRA `(.L_x_39299) ;  /* 0x0000000400107947 */ /* 0x000fec0003800000 */
.L_x_39312:
        /* <DEDUP_REMOVED lines=21> */
.L_x_39321:
[----:B------:R-:W-:Y:S05]  /*2b00*/  BSYNC.RECONVERGENT B1 ;  /* 0x0000000000017941 */ /* 0x000fea0003800200 */
.L_x_39320:
[----:B------:R-:W-:Y:S01]  /*2b10*/  IMAD.SHL.U32 R0, R0, 0x200000, RZ ;  /* 0x0020000000007824 */ /* 0x000fe200078e00ff */
[----:B------:R-:W-:-:S04]  /*2b20*/  LEA R3, R3, 0x37800000, 0x17 ;  /* 0x3780000003037811 */ /* 0x000fc800078eb8ff */
[----:B------:R-:W-:-:S07]  /*2b30*/  LOP3.LUT R4, R3, R0, R7, 0xfe, !PT ;  /* 0x0000000003047212 */ /* 0x000fce00078efe07 */
.L_x_39319:
[----:B------:R-:W-:Y:S05]  /*2b40*/  BSYNC.RECONVERGENT B0 ;  /* 0x0000000000007941 */ /* 0x000fea0003800200 */
.L_x_39318:
[----:B------:R-:W0:Y:S02]  /*2b50*/  F2I.S64.TRUNC R4, R4 ;  /* 0x0000000400047311 */ /* 0x000e24000020d900 */
[----:B0-----:R-:W-:Y:S01]  /*2b60*/  PRMT R18, R4, 0x7610, R18 ;  /* 0x0000761004127816 */ /* 0x001fe20000000012 */
[----:B------:R-:W-:Y:S06]  /*2b70*/  BRA `(.L_x_39299) ;  /* 0x00000000009c7947 */ /* 0x000fec0003800000 */
.L_x_39311:
        /* <DEDUP_REMOVED lines=14> */
.L_x_39325:
[----:B------:R-:W-:Y:S05]  /*2c60*/  BSYNC.RECONVERGENT B0 ;  /* 0x0000000000007941 */ /* 0x000fea0003800200 */
.L_x_39324:
[----:B------:R-:W0:Y:S02]  /*2c70*/  F2I.S64.TRUNC R4, R4 ;  /* 0x0000000400047311 */ /* 0x000e24000020d900 */
[----:B0-----:R-:W-:Y:S01]  /*2c80*/  PRMT R18, R4, 0x7610, R18 ;  /* 0x0000761004127816 */ /* 0x001fe20000000012 */
[----:B------:R-:W-:Y:S06]  /*2c90*/  BRA `(.L_x_39299) ;  /* 0x0000000000547947 */ /* 0x000fec0003800000 */
.L_x_39298:
        /* <DEDUP_REMOVED lines=16> */
.L_x_39326:
[----:B------:R-:W-:Y:S01]  /*2da0*/  PRMT R18, RZ, 0x7610, R18 ;  /* 0x00007610ff127816 */ /* 0x000fe20000000012 */
[----:B------:R-:W-:Y:S06]  /*2db0*/  BRA `(.L_x_39299) ;  /* 0x00000000000c7947 */ /* 0x000fec0003800000 */
.L_x_39323:
[----:B------:R2:W5:Y:S01]  /*2dc0*/  LDG.E.U8 R18, desc[UR36][R6.64] ;  /* 0x0000002406127981 */ /* 0x000562000c1e1100 */
[----:B------:R-:W-:Y:S05]  /*2dd0*/  BRA `(.L_x_39299) ;  /* 0x0000000000047947 */ /* 0x000fea0003800000 */
.L_x_39322:
[----:B------:R1:W5:Y:S02]  /*2de0*/  LDG.E.U8 R18, desc[UR36][R6.64] ;  /* 0x0000002406127981 */ /* 0x000364000c1e1100 */
.L_x_39299:
[----:B------:R-:W-:-:S07]  /*2df0*/  VIADD R19, R19, 0x80 ;  /* 0x0000008013137836 */ /* 0x000fce0000000000 */
.L_x_39293:
[----:B------:R-:W-:Y:S05]  /*2e00*/  BSYNC.RECONVERGENT B6 ;  /* 0x0000000000067941 */ /* 0x000fea0003800200 */
.L_x_39292:
        /* <DEDUP_REMOVED lines=23> */
.L_x_39332:
[----:B------:R0:W5:Y:S01]  /*2f80*/  LDG.E.U8 R24, desc[UR36][R6.64] ;  /* 0x0000002406187981 */ /* 0x000162000c1e1100 */
[----:B------:R-:W-:Y:S05]  /*2f90*/  BRA `(.L_x_39328) ;  /* 0x0000000c005c7947 */ /* 0x000fea0003800000 */
.L_x_39331:
        /* <DEDUP_REMOVED lines=8> */
.L_x_39335:
[----:B------:R0:W5:Y:S01]  /*3020*/  LDG.E.U8 R24, desc[UR36][R6.64] ;  /* 0x0000002406187981 */ /* 0x000162000c1e1100 */
[----:B------:R-:W-:Y:S05]  /*3030*/  BRA `(.L_x_39328) ;  /* 0x0000000c00347947 */ /* 0x000fea0003800000 */
.L_x_39334:
[----:B------:R0:W5:Y:S01]  /*3040*/  LDG.E.U16 R24, desc[UR36][R6.64] ;  /* 0x0000002406187981 */ /* 0x000162000c1e1500 */
[----:B------:R-:W-:Y:S05]  /*3050*/  BRA `(.L_x_39328) ;  /* 0x0000000c002c7947 */ /* 0x000fea0003800000 */
.L_x_39330:
        /* <DEDUP_REMOVED lines=10> */
.L_x_39337:
[----:B------:R-:W2:Y:S02]  /*3100*/  LDG.E.U16 R4, desc[UR36][R6.64] ;  /* 0x0000002406047981 */ /* 0x000ea4000c1e1500 */
[----:B--2---:R-:W-:-:S06]  /*3110*/  HADD2.F32 R4, -RZ, R4.H0_H0 ;  /* 0x20000004ff047230 */ /* 0x004fcc0000004100 */
[----:B------:R-:W0:Y:S02]  /*3120*/  F2I.S64.TRUNC R4, R4 ;  /* 0x0000000400047311 */ /* 0x000e24000020d900 */
[----:B0-----:R-:W-:Y:S01]  /*3130*/  PRMT R24, R4, 0x7610, R24 ;  /* 0x0000761004187816 */ /* 0x001fe20000000018 */
[----:B------:R-:W-:Y:S06]  /*3140*/  BRA `(.L_x_39328) ;  /* 0x0000000800f07947 */ /* 0x000fec0003800000 */
.L_x_39336:
        /* <DEDUP_REMOVED lines=10> */
.L_x_39339:
[----:B------:R-:W2:Y:S02]  /*31f0*/  LDG.E.U16 R6, desc[UR36][R6.64] ;  /* 0x0000002406067981 */ /* 0x000ea4000c1e1500 */
[----:B--2---:R-:W-:-:S06]  /*3200*/  HADD2.F32 R4, -RZ, R6.H0_H0 ;  /* 0x20000006ff047230 */ /* 0x004fcc0000004100 */
[----:B------:R-:W0:Y:S02]  /*3210*/  F2I.S64.TRUNC R4, R4 ;  /* 0x0000000400047311 */ /* 0x000e24000020d900 */
[----:B0-----:R-:W-:Y:S01]  /*3220*/  PRMT R24, R4, 0x7610, R24 ;  /* 0x0000761004187816 */ /* 0x001fe20000000018 */
[----:B------:R-:W-:Y:S06]  /*3230*/  BRA `(.L_x_39328) ;  /* 0x0000000800b47947 */ /* 0x000fec0003800000 */
.L_x_39338:
[----:B------:R-:W2:Y:S02]  /*3240*/  LDG.E.64 R4, desc[UR36][R6.64] ;  /* 0x0000002406047981 */ /* 0x000ea4000c1e1b00 */
[----:B--2---:R-:W0:Y:S02]  /*3250*/  F2I.S64.F64.TRUNC R4, R4 ;  /* 0x0000000400047311 */ /* 0x004e24000030d900 */
[----:B0-----:R-:W-:Y:S01]  /*3260*/  PRMT R24, R4, 0x7610, R24 ;  /* 0x0000761004187816 */ /* 0x001fe20000000018 */
[----:B------:R-:W-:Y:S06]  /*3270*/  BRA `(.L_x_39328) ;  /* 0x0000000800a47947 */ /* 0x000fec0003800000 */
.L_x_39329:
        /* <DEDUP_REMOVED lines=12> */
.L_x_39342:
[----:B------:R-:W2:Y:S02]  /*3340*/  LDG.E.64 R6, desc[UR36][R6.64] ;  /* 0x0000002406067981 */ /* 0x000ea4000c1e1b00 */
[----:B--2---:R-:W0:Y:S02]  /*3350*/  F2I.S64.F64.TRUNC R4, R6 ;  /* 0x0000000600047311 */ /* 0x004e24000030d900 */
[----:B0-----:R-:W-:Y:S01]  /*3360*/  PRMT R24, R4, 0x7610, R24 ;  /* 0x0000761004187816 */ /* 0x001fe20000000018 */
[----:B------:R-:W-:Y:S06]  /*3370*/  BRA `(.L_x_39328) ;  /* 0x0000000800647947 */ /* 0x000fec0003800000 */
.L_x_39341:
        /* <DEDUP_REMOVED lines=27> */
.L_x_39344:
        /* <DEDUP_REMOVED lines=15> */
.L_x_39343:
[----:B------:R-:W2:Y:S02]  /*3620*/  LDG.E.U16 R4, desc[UR36][R6.64] ;  /* 0x0000002406047981 */ /* 0x000ea4000c1e1500 */
[----:B--2---:R-:W-:-:S06]  /*3630*/  IMAD.U32 R4, R4, 0x10000, RZ ;  /* 0x0001000004047824 */ /* 0x004fcc00078e00ff */
[----:B------:R-:W0:Y:S02]  /*3640*/  F2I.S64.TRUNC R4, R4 ;  /* 0x0000000400047311 */ /* 0x000e24000020d900 */
[----:B0-----:R-:W-:Y:S01]  /*3650*/  PRMT R24, R4, 0x7610, R24 ;  /* 0x0000761004187816 */ /* 0x001fe20000000018 */
[----:B------:R-:W-:Y:S06]  /*3660*/  BRA `(.L_x_39328) ;  /* 0x0000000400a87947 */ /* 0x000fec0003800000 */
.L_x_39340:
        /* <DEDUP_REMOVED lines=10> */
.L_x_39347:
        /* <DEDUP_REMOVED lines=21> */
.L_x_39351:
[----:B------:R-:W-:Y:S05]  /*3860*/  BSYNC.RECONVERGENT B1 ;  /* 0x0000000000017941 */ /* 0x000fea0003800200 */
.L_x_39350:
[----:B------:R-:W-:Y:S01]  /*3870*/  IMAD.SHL.U32 R0, R0, 0x100000, RZ ;  /* 0x0010000000007824 */ /* 0x000fe200078e00ff */
[----:B------:R-:W-:-:S04]  /*3880*/  LEA R3, R3, 0x3b800000, 0x17 ;  /* 0x3b80000003037811 */ /* 0x000fc800078eb8ff */
[----:B------:R-:W-:-:S07]  /*3890*/  LOP3.LUT R4, R3, R0, R7, 0xfe, !PT ;  /* 0x0000000003047212 */ /* 0x000fce00078efe07 */
.L_x_39349:
[----:B------:R-:W-:Y:S05]  /*38a0*/  BSYNC.RECONVERGENT B0 ;  /* 0x0000000000007941 */ /* 0x000fea0003800200 */
.L_x_39348:
[----:B------:R-:W0:Y:S02]  /*38b0*/  F2I.S64.TRUNC R4, R4 ;  /* 0x0000000400047311 */ /* 0x000e24000020d900 */
[----:B0-----:R-:W-:Y:S01]  /*38c0*/  PRMT R24, R4, 0x7610, R24 ;  /* 0x0000761004187816 */ /* 0x001fe20000000018 */
[----:B------:R-:W-:Y:S06]  /*38d0*/  BRA `(.L_x_39328) ;  /* 0x00000004000c7947 */ /* 0x000fec0003800000 */
.L_x_39346:
        /* <DEDUP_REMOVED lines=21> */
.L_x_39355:
[----:B------:R-:W-:Y:S05]  /*3a30*/  BSYNC.RECONVERGENT B1 ;  /* 0x0000000000017941 */ /* 0x000fea0003800200 */
.L_x_39354:
[----:B------:R-:W-:Y:S01]  /*3a40*/  IMAD.SHL.U32 R0, R0, 0x200000, RZ ;  /* 0x0020000000007824 */ /* 0x000fe200078e00ff */
[----:B------:R-:W-:-:S04]  /*3a50*/  LEA R3, R3, 0x37800000, 0x17 ;  /* 0x3780000003037811 */ /* 0x000fc800078eb8ff */
[----:B------:R-:W-:-:S07]  /*3a60*/  LOP3.LUT R4, R3, R0, R7, 0xfe, !PT ;  /* 0x0000000003047212 */ /* 0x000fce00078efe07 */
.L_x_39353:
[----:B------:R-:W-:Y:S05]  /*3a70*/  BSYNC.RECONVERGENT B0 ;  /* 0x0000000000007941 */ /* 0x000fea0003800200 */
.L_x_39352:
[----:B------:R-:W0:Y:S02]  /*3a80*/  F2I.S64.TRUNC R4, R4 ;  /* 0x0000000400047311 */ /* 0x000e24000020d900 */
[----:B0-----:R-:W-:Y:S01]  /*3a90*/  PRMT R24, R4, 0x7610, R24 ;  /* 0x0000761004187816 */ /* 0x001fe20000000018 */
[----:B------:R-:W-:Y:S06]  /*3aa0*/  BRA `(.L_x_39328) ;  /* 0x0000000000987947 */ /* 0x000fec0003800000 */
.L_x_39345:
        /* <DEDUP_REMOVED lines=14> */
.L_x_39359:
[----:B------:R-:W-:Y:S05]  /*3b90*/  BSYNC.RECONVERGENT B0 ;  /* 0x0000000000007941 */ /* 0x000fea0003800200 */
.L_x_39358:
[----:B------:R-:W0:Y:S02]  /*3ba0*/  F2I.S64.TRUNC R4, R4 ;  /* 0x0000000400047311 */ /* 0x000e24000020d900 */
[----:B0-----:R-:W-:Y:S01]  /*3bb0*/  PRMT R24, R4, 0x7610, R24 ;  /* 0x0000761004187816 */ /* 0x001fe20000000018 */
[----:B------:R-:W-:Y:S06]  /*3bc0*/  BRA `(.L_x_39328) ;  /* 0x0000000000507947 */ /* 0x000fec0003800000 */
.L_x_39333:
        /* <DEDUP_REMOVED lines=16> */
.L_x_39360:
[----:B------:R-:W-:Y:S05]  /*3cd0*/  BRA `(.L_x_39328) ;  /* 0x00000000000c7947 */ /* 0x000fea0003800000 */
.L_x_39357:
[----:B------:R0:W5:Y:S01]  /*3ce0*/  LDG.E.U8 R24, desc[UR36][R6.64] ;  /* 0x0000002406187981 */ /* 0x000162000c1e1100 */
[----:B------:R-:W-:Y:S05]  /*3cf0*/  BRA `(.L_x_39328) ;  /* 0x0000000000047947 */ /* 0x000fea0003800000 */
.L_x_39356:
[----:B------:R0:W5:Y:S02]  /*3d00*/  LDG.E.U8 R24, desc[UR36][R6.64] ;  /* 0x0000002406187981 */ /* 0x000164000c1e1100 */
.L_x_39328:
[----:B------:R-:W-:Y:S05]  /*3d10*/  BSYNC.RECONVERGENT B6 ;  /* 0x0000000000067941 */ /* 0x000fea0003800200 */
.L_x_39327:
        /* <DEDUP_REMOVED lines=9> */
[----:B-1----:R-:W-:Y:S02]  /*3db0*/  VIMNMX.U16x2 R5, PT, PT, R16, UR4, !PT ;  /* 0x0000000410057c48 */ /* 0x002fe4000ffe0200 */
[----:B------:R-:W-:Y:S02]  /*3dc0*/  VIMNMX.U16x2 R0, PT, PT, R0, UR4, !PT ;  /* 0x0000000400007c48 */ /* 0x000fe4000ffe0200 */
[----:B------:R-:W-:-:S02]  /*3dd0*/  VIMNMX.U16x2 R17, PT, PT, R18, UR4, !PT ;  /* 0x0000000412117c48 */ /* 0x000fc4000ffe0200 */
[----:B------:R-:W-:Y:S02]  /*3de0*/  VIMNMX.U16x2 R16, PT, PT, R24, UR4, !PT ;  /* 0x0000000418107c48 */ /* 0x000fe4000ffe0200 */
        /* <DEDUP_REMOVED lines=24> */
.L_x_39368:
[----:B------:R0:W-:Y:S01]  /*3f70*/  STG.E.U8 desc[UR36][R8.64], R5 ;  /* 0x0000000508007986 */ /* 0x0001e2000c101124 */
[----:B------:R-:W-:Y:S05]  /*3f80*/  BRA `(.L_x_39370) ;  /* 0x0000000c001c7947 */ /* 0x000fea0003800000 */
.L_x_39367:
        /* <DEDUP_REMOVED lines=10> */
.L_x_39372:
[----:B------:R-:W-:-:S05]  /*4030*/  LOP3.LUT R5, R5, 0xffff, RZ, 0xc0, !PT ;  /* 0x0000ffff05057812 */ /* 0x000fca00078ec0ff */
[----:B------:R0:W-:Y:S01]  /*4040*/  STG.E desc[UR36][R8.64], R5 ;  /* 0x0000000508007986 */ /* 0x0001e2000c101924 */
[----:B------:R-:W-:Y:S05]  /*4050*/  BRA `(.L_x_39370) ;  /* 0x0000000800e87947 */ /* 0x000fea0003800000 */
.L_x_39371:
[----:B------:R0:W-:Y:S01]  /*4060*/  STG.E.U16 desc[UR36][R8.64], R5 ;  /* 0x0000000508007986 */ /* 0x0001e2000c101524 */
[----:B------:R-:W-:Y:S05]  /*4070*/  BRA `(.L_x_39370) ;  /* 0x0000000800e07947 */ /* 0x000fea0003800000 */
.L_x_39366:
        /* <DEDUP_REMOVED lines=9> */
.L_x_39374:
[----:B------:R-:W0:Y:S02]  /*4110*/  I2F.U16 R0, R5 ;  /* 0x0000000500007306 */ /* 0x000e240000101000 */
[----:B0-----:R-:W-:-:S05]  /*4120*/  F2FP.F16.F32.PACK_AB R0, RZ, R0 ;  /* 0x00000000ff00723e */ /* 0x001fca00000000ff */
[----:B------:R0:W-:Y:S01]  /*4130*/  STG.E.U16 desc[UR36][R8.64], R0 ;  /* 0x0000000008007986 */ /* 0x0001e2000c101524 */
[----:B------:R-:W-:Y:S05]  /*4140*/  BRA `(.L_x_39370) ;  /* 0x0000000800ac7947 */ /* 0x000fea0003800000 */
.L_x_39373:
        /* <DEDUP_REMOVED lines=10> */
.L_x_39376:
[----:B------:R-:W0:Y:S02]  /*41f0*/  I2F.U16 R5, R5 ;  /* 0x0000000500057306 */ /* 0x000e240000101000 */
[----:B0-----:R-:W-:-:S04]  /*4200*/  F2FP.F16.F32.PACK_AB R3, RZ, R5 ;  /* 0x00000005ff03723e */ /* 0x001fc800000000ff */
[----:B------:R-:W-:-:S05]  /*4210*/  PRMT R3, R3, 0x5410, RZ ;  /* 0x0000541003037816 */ /* 0x000fca00000000ff */
[----:B------:R0:W-:Y:S01]  /*4220*/  STG.E desc[UR36][R8.64], R3 ;  /* 0x0000000308007986 */ /* 0x0001e2000c101924 */
[----:B------:R-:W-:Y:S05]  /*4230*/  BRA `(.L_x_39370) ;  /* 0x0000000800707947 */ /* 0x000fea0003800000 */
.L_x_39375:
[----:B------:R-:W0:Y:S02]  /*4240*/  I2F.F64.U16 R4, R5 ;  /* 0x0000000500047312 */ /* 0x000e240000101800 */
[----:B0-----:R0:W-:Y:S01]  /*4250*/  STG.E.64 desc[UR36][R8.64], R4 ;  /* 0x0000000408007986 */ /* 0x0011e2000c101b24 */
[----:B------:R-:W-:Y:S05]  /*4260*/  BRA `(.L_x_39370) ;  /* 0x0000000800647947 */ /* 0x000fea0003800000 */
.L_x_39365:
        /* <DEDUP_REMOVED lines=13> */
.L_x_39379:
[----:B------:R-:W0:Y:S01]  /*4340*/  I2F.F64.U16 R4, R5 ;  /* 0x0000000500047312 */ /* 0x000e220000101800 */
[----:B--234-:R-:W-:-:S05]  /*4350*/  CS2R R6, SRZ ;  /* 0x0000000000067805 */ /* 0x01cfca000001ff00 */
[----:B0-----:R0:W-:Y:S01]  /*4360*/  STG.E.128 desc[UR36][R8.64], R4 ;  /* 0x0000000408007986 */ /* 0x0011e2000c101d24 */
[----:B------:R-:W-:Y:S05]  /*4370*/  BRA `(.L_x_39370) ;  /* 0x0000000800207947 */ /* 0x000fea0003800000 */
.L_x_39378:
        /* <DEDUP_REMOVED lines=17> */
.L_x_39383:
[----:B------:R-:W-:Y:S05]  /*4490*/  BSYNC.RECONVERGENT B0 ;  /* 0x0000000000007941 */ /* 0x000fea0003800200 */
.L_x_39382:
[----:B------:R0:W-:Y:S01]  /*44a0*/  STG.E.U8 desc[UR36][R8.64], R3 ;  /* 0x0000000308007986 */ /* 0x0001e2000c101124 */
[----:B------:R-:W-:Y:S05]  /*44b0*/  BRA `(.L_x_39370) ;  /* 0x0000000400d07947 */ /* 0x000fea0003800000 */
.L_x_39381:
        /* <DEDUP_REMOVED lines=16> */
.L_x_39380:
[----:B------:R-:W0:Y:S02]  /*45c0*/  I2F.U16 R0, R5 ;  /* 0x0000000500007306 */ /* 0x000e240000101000 */
[----:B0-----:R-:W-:-:S05]  /*45d0*/  F2FP.BF16.F32.PACK_AB R0, RZ, R0 ;  /* 0x00000000ff00723e */ /* 0x001fca00000010ff */
[----:B------:R0:W-:Y:S01]  /*45e0*/  STG.E.U16 desc[UR36][R8.64], R0 ;  /* 0x0000000008007986 */ /* 0x0001e2000c101524 */
[----:B------:R-:W-:Y:S05]  /*45f0*/  BRA `(.L_x_39370) ;  /* 0x0000000400807947 */ /* 0x000fea0003800000 */
.L_x_39377:
        /* <DEDUP_REMOVED lines=10> */
.L_x_39386:
        /* <DEDUP_REMOVED lines=12> */
.L_x_39389:
[----:B------:R-:W-:-:S04]  /*4760*/  SHF.R.U32.HI R0, RZ, 0x14, R5 ;  /* 0x00000014ff007819 */ /* 0x000fc80000011605 */
[----:B------:R-:W-:-:S04]  /*4770*/  LOP3.LUT R0, R0, 0x1, RZ, 0xc0, !PT ;  /* 0x0000000100007812 */ /* 0x000fc800078ec0ff */
[----:B------:R-:W-:-:S04]  /*4780*/  IADD3 R0, PT, PT, R5, 0x487ffff, R0 ;  /* 0x0487ffff05007810 */ /* 0x000fc80007ffe000 */
[----:B------:R-:W-:-:S04]  /*4790*/  SHF.R.U32.HI R0, RZ, 0x14, R0 ;  /* 0x00000014ff007819 */ /* 0x000fc80000011600 */
[----:B------:R-:W-:-:S07]  /*47a0*/  LOP3.LUT R0, R0, 0xff, RZ, 0xc0, !PT ;  /* 0x000000ff00007812 */ /* 0x000fce00078ec0ff */
.L_x_39390:
[----:B------:R-:W-:-:S07]  /*47b0*/  PRMT R4, R0, 0x7610, R4 ;  /* 0x0000761000047816 */ /* 0x000fce0000000004 */
.L_x_39388:
[----:B------:R-:W-:Y:S05]  /*47c0*/  BSYNC.RECONVERGENT B0 ;  /* 0x0000000000007941 */ /* 0x000fea0003800200 */
.L_x_39387:
[----:B------:R0:W-:Y:S01]  /*47d0*/  STG.E.U8 desc[UR36][R8.64], R4 ;  /* 0x0000000408007986 */ /* 0x0001e2000c101124 */
[----:B------:R-:W-:Y:S05]  /*47e0*/  BRA `(.L_x_39370) ;  /* 0x0000000400047947 */ /* 0x000fea0003800000 */
.L_x_39385:
        /* <DEDUP_REMOVED lines=12> */
.L_x_39393:
[----:B------:R-:W-:-:S04]  /*48b0*/  SHF.R.U32.HI R0, RZ, 0x15, R5 ;  /* 0x00000015ff007819 */ /* 0x000fc80000011605 */
[----:B------:R-:W-:-:S04]  /*48c0*/  LOP3.LUT R0, R0, 0x1, RZ, 0xc0, !PT ;  /* 0x0000000100007812 */ /* 0x000fc800078ec0ff */
[----:B------:R-:W-:-:S04]  /*48d0*/  IADD3 R0, PT, PT, R5, 0x88fffff, R0 ;  /* 0x088fffff05007810 */ /* 0x000fc80007ffe000 */
[----:B------:R-:W-:-:S04]  /*48e0*/  SHF.R.U32.HI R0, RZ, 0x15, R0 ;  /* 0x00000015ff007819 */ /* 0x000fc80000011600 */
[----:B------:R-:W-:-:S07]  /*48f0*/  LOP3.LUT R0, R0, 0xff, RZ, 0xc0, !PT ;  /* 0x000000ff00007812 */ /* 0x000fce00078ec0ff */
.L_x_39394:
[----:B------:R-:W-:-:S07]  /*4900*/  PRMT R4, R0, 0x7610, R4 ;  /* 0x0000761000047816 */ /* 0x000fce0000000004 */
.L_x_39392:
[----:B------:R-:W-:Y:S05]  /*4910*/  BSYNC.RECONVERGENT B0 ;  /* 0x0000000000007941 */ /* 0x000fea0003800200 */
.L_x_39391:
[----:B------:R0:W-:Y:S01]  /*4920*/  STG.E.U8 desc[UR36][R8.64], R4 ;  /* 0x0000000408007986 */ /* 0x0001e2000c101124 */
[----:B------:R-:W-:Y:S05]  /*4930*/  BRA `(.L_x_39370) ;  /* 0x0000000000b07947 */ /* 0x000fea0003800000 */
.L_x_39384:
[----:B------:R-:W-:-:S13]  /*4940*/  ISETP.NE.AND P0, PT, R0, 0x1c, PT ;  /* 0x0000001c0000780c */ /* 0x000fda0003f05270 */
[----:B------:R-:W-:Y:S05]  /*4950*/  @!P0 BRA `(.L_x_39395) ;  /* 0x0000000000a08947 */ /* 0x000fea0003800000 */
[----:B------:R-:W-:-:S13]  /*4960*/  ISETP.NE.AND P0, PT, R0, 0x1d, PT ;  /* 0x0000001d0000780c */ /* 0x000fda0003f05270 */
[----:B------:R-:W-:Y:S05]  /*4970*/  @!P0 BRA `(.L_x_39396) ;  /* 0x0000000000888947 */ /* 0x000fea0003800000 */
[----:B------:R-:W-:-:S13]  /*4980*/  ISETP.NE.AND P0, PT, R0, 0x2c, PT ;  /* 0x0000002c0000780c */ /* 0x000fda0003f05270 */
[----:B------:R-:W-:Y:S05]  /*4990*/  @!P0 BRA `(.L_x_39397) ;  /* 0x0000000000448947 */ /* 0x000fea0003800000 */
.L_x_39369:
        /* <DEDUP_REMOVED lines=16> */
.L_x_39398:
[----:B------:R-:W-:Y:S05]  /*4aa0*/  BRA `(.L_x_39370) ;  /* 0x0000000000547947 */ /* 0x000fea0003800000 */
.L_x_39397:
        /* <DEDUP_REMOVED lines=15> */
.L_x_39396:
[----:B------:R-:W-:Y:S01]  /*4ba0*/  LOP3.LUT R4, R5, 0xffff, RZ, 0xc0, !PT ;  /* 0x0000ffff05047812 */ /* 0x000fe200078ec0ff */
[----:B------:R-:W-:-:S05]  /*4bb0*/  IMAD.MOV.U32 R5, RZ, RZ, RZ ;  /* 0x000000ffff057224 */ /* 0x000fca00078e00ff */
[----:B------:R1:W-:Y:S01]  /*4bc0*/  STG.E.64 desc[UR36][R8.64], R4 ;  /* 0x0000000408007986 */ /* 0x0003e2000c101b24 */
[----:B------:R-:W-:Y:S05]  /*4bd0*/  BRA `(.L_x_39370) ;  /* 0x0000000000087947 */ /* 0x000fea0003800000 */
.L_x_39395:
[----:B------:R-:W-:-:S05]  /*4be0*/  LOP3.LUT R5, R5, 0xffff, RZ, 0xc0, !PT ;  /* 0x0000ffff05057812 */ /* 0x000fca00078ec0ff */
[----:B------:R0:W-:Y:S02]  /*4bf0*/  STG.E desc[UR36][R8.64], R5 ;  /* 0x0000000508007986 */ /* 0x0001e4000c101924 */
.L_x_39370:
[----:B------:R-:W-:Y:S05]  /*4c00*/  BSYNC.RECONVERGENT B6 ;  /* 0x0000000000067941 */ /* 0x000fea0003800200 */
.L_x_39364:
        /* <DEDUP_REMOVED lines=24> */
.L_x_39404:
[----:B------:R0:W-:Y:S01]  /*4d90*/  STG.E.U8 desc[UR36][R8.64], R18 ;  /* 0x0000001208007986 */ /* 0x0001e2000c101124 */
[----:B------:R-:W-:Y:S05]  /*4da0*/  BRA `(.L_x_39406) ;  /* 0x0000000c00187947 */ /* 0x000fea0003800000 */
.L_x_39403:
        /* <DEDUP_REMOVED lines=10> */
.L_x_39408:
[----:B------:R-:W-:-:S05]  /*4e50*/  LOP3.LUT R3, R18, 0xffff, RZ, 0xc0, !PT ;  /* 0x0000ffff12037812 */ /* 0x000fca00078ec0ff */
[----:B------:R0:W-:Y:S01]  /*4e60*/  STG.E desc[UR36][R8.64], R3 ;  /* 0x0000000308007986 */ /* 0x0001e2000c101924 */
[----:B------:R-:W-:Y:S05]  /*4e70*/  BRA `(.L_x_39406) ;  /* 0x0000000800e47947 */ /* 0x000fea0003800000 */
.L_x_39407:
[----:B------:R0:W-:Y:S01]  /*4e80*/  STG.E.U16 desc[UR36][R8.64], R18 ;  /* 0x0000001208007986 */ /* 0x0001e2000c101524 */
[----:B------:R-:W-:Y:S05]  /*4e90*/  BRA `(.L_x_39406) ;  /* 0x0000000800dc7947 */ /* 0x000fea0003800000 */
.L_x_39402:
        /* <DEDUP_REMOVED lines=9> */
.L_x_39410:
[----:B------:R-:W0:Y:S02]  /*4f30*/  I2F.U16 R0, R18 ;  /* 0x0000001200007306 */ /* 0x000e240000101000 */
[----:B0-----:R-:W-:-:S05]  /*4f40*/  F2FP.F16.F32.PACK_AB R0, RZ, R0 ;  /* 0x00000000ff00723e */ /* 0x001fca00000000ff */
[----:B------:R0:W-:Y:S01]  /*4f50*/  STG.E.U16 desc[UR36][R8.64], R0 ;  /* 0x0000000008007986 */ /* 0x0001e2000c101524 */
[----:B------:R-:W-:Y:S05]  /*4f60*/  BRA `(.L_x_39406) ;  /* 0x0000000800a87947 */ /* 0x000fea0003800000 */
.L_x_39409:
        /* <DEDUP_REMOVED lines=10> */
.L_x_39412:
[----:B------:R-:W0:Y:S02]  /*5010*/  I2F.U16 R18, R18 ;  /* 0x0000001200127306 */ /* 0x000e240000101000 */
[----:B0-----:R-:W-:-:S04]  /*5020*/  F2FP.F16.F32.PACK_AB R3, RZ, R18 ;  /* 0x00000012ff03723e */ /* 0x001fc800000000ff */
[----:B------:R-:W-:-:S05]  /*5030*/  PRMT R3, R3, 0x5410, RZ ;  /* 0x0000541003037816 */ /* 0x000fca00000000ff */
[----:B------:R0:W-:Y:S01]  /*5040*/  STG.E desc[UR36][R8.64], R3 ;  /* 0x0000000308007986 */ /* 0x0001e2000c101924 */
[----:B------:R-:W-:Y:S05]  /*5050*/  BRA `(.L_x_39406) ;  /* 0x00000008006c7947 */ /* 0x000fea0003800000 */
.L_x_39411:
[----:B------:R-:W0:Y:S02]  /*5060*/  I2F.F64.U16 R4, R18 ;  /* 0x0000001200047312 */ /* 0x000e240000101800 */
[----:B0-----:R0:W-:Y:S01]  /*5070*/  STG.E.64 desc[UR36][R8.64], R4 ;  /* 0x0000000408007986 */ /* 0x0011e2000c101b24 */
[----:B------:R-:W-:Y:S05]  /*5080*/  BRA `(.L_x_39406) ;  /* 0x0000000800607947 */ /* 0x000fea0003800000 */
.L_x_39401:
        /* <DEDUP_REMOVED lines=12> */
.L_x_39416:
        /* <DEDUP_REMOVED lines=16> */
.L_x_39419:
[----:B------:R-:W-:-:S07]  /*5250*/  PRMT R4, R0, 0x7610, R4 ;  /* 0x0000761000047816 */ /* 0x000fce0000000004 */
.L_x_39418:
[----:B------:R-:W-:Y:S05]  /*5260*/  BSYNC.RECONVERGENT B0 ;  /* 0x0000000000007941 */ /* 0x000fea0003800200 */
.L_x_39417:
[----:B------:R0:W-:Y:S01]  /*5270*/  STG.E.U8 desc[UR36][R8.64], R4 ;  /* 0x0000000408007986 */ /* 0x0001e2000c101124 */
[----:B------:R-:W-:Y:S05]  /*5280*/  BRA `(.L_x_39406) ;  /* 0x0000000400e07947 */ /* 0x000fea0003800000 */
.L_x_39415:
        /* <DEDUP_REMOVED lines=16> */
.L_x_39422:
[----:B------:R-:W-:-:S07]  /*5390*/  PRMT R4, R0, 0x7610, R4 ;  /* 0x0000761000047816 */ /* 0x000fce0000000004 */
.L_x_39421:
[----:B------:R-:W-:Y:S05]  /*53a0*/  BSYNC.RECONVERGENT B0 ;  /* 0x0000000000007941 */ /* 0x000fea0003800200 */
.L_x_39420:
[----:B------:R0:W-:Y:S01]  /*53b0*/  STG.E.U8 desc[UR36][R8.64], R4 ;  /* 0x0000000408007986 */ /* 0x0001e2000c101124 */
[----:B------:R-:W-:Y:S05]  /*53c0*/  BRA `(.L_x_39406) ;  /* 0x0000000400907947 */ /* 0x000fea0003800000 */
.L_x_39414:
        /* <DEDUP_REMOVED lines=21> */
.L_x_39424:
[----:B------:R-:W-:Y:S01]  /*5520*/  LOP3.LUT R4, R18, 0xffff, RZ, 0xc0, !PT ;  /* 0x0000ffff12047812 */ /* 0x000fe200078ec0ff */
[----:B------:R-:W-:-:S05]  /*5530*/  IMAD.MOV.U32 R5, RZ, RZ, RZ ;  /* 0x000000ffff057224 */ /* 0x000fca00078e00ff */
[----:B------:R0:W-:Y:S01]  /*5540*/  STG.E.64 desc[UR36][R8.64], R4 ;  /* 0x0000000408007986 */ /* 0x0001e2000c101b24 */
[----:B------:R-:W-:Y:S05]  /*5550*/  BRA `(.L_x_39406) ;  /* 0x00000004002c7947 */ /* 0x000fea0003800000 */
.L_x_39423:
[----:B------:R-:W-:-:S05]  /*5560*/  LOP3.LUT R3, R18, 0xffff, RZ, 0xc0, !PT ;  /* 0x0000ffff12037812 */ /* 0x000fca00078ec0ff */
[----:B------:R0:W-:Y:S01]  /*5570*/  STG.E desc[UR36][R8.64], R3 ;  /* 0x0000000308007986 */ /* 0x0001e2000c101924 */
[----:B------:R-:W-:Y:S05]  /*5580*/  BRA `(.L_x_39406) ;  /* 0x0000000400207947 */ /* 0x000fea0003800000 */
.L_x_39413:
        /* <DEDUP_REMOVED lines=11> */
.L_x_39426:
[----:B------:R-:W0:Y:S01]  /*5640*/  I2F.F64.U16 R4, R18 ;  /* 0x0000001200047312 */ /* 0x000e220000101800 */
[----:B--234-:R-:W-:-:S05]  /*5650*/  CS2R R6, SRZ ;  /* 0x0000000000067805 */ /* 0x01cfca000001ff00 */
[----:B0-----:R0:W-:Y:S01]  /*5660*/  STG.E.128 desc[UR36][R8.64], R4 ;  /* 0x0000000408007986 */ /* 0x0011e2000c101d24 */
[----:B------:R-:W-:Y:S05]  /*5670*/  BRA `(.L_x_39406) ;  /* 0x0000000000e47947 */ /* 0x000fea0003800000 */
.L_x_39425:
[----:B------:R-:W-:-:S13]  /*5680*/  ISETP.NE.AND P0, PT, R0, 0xf, PT ;  /* 0x0000000f0000780c */ /* 0x000fda0003f05270 */
[----:B------:R-:W-:Y:S05]  /*5690*/  @!P0 BRA `(.L_x_39427) ;  /* 0x0000000000d08947 */ /* 0x000fea0003800000 */
[----:B------:R-:W-:-:S13]  /*56a0*/  ISETP.NE.AND P0, PT, R0, 0x17, PT ;  /* 0x000000170000780c */ /* 0x000fda0003f05270 */
[----:B------:R-:W-:Y:S05]  /*56b0*/  @!P0 BRA `(.L_x_39428) ;  /* 0x0000000000848947 */ /* 0x000fea0003800000 */
[----:B------:R-:W-:-:S13]  /*56c0*/  ISETP.NE.AND P0, PT, R0, 0x18, PT ;  /* 0x000000180000780c */ /* 0x000fda0003f05270 */
[----:B------:R-:W-:Y:S05]  /*56d0*/  @!P0 BRA `(.L_x_39429) ;  /* 0x0000000000448947 */ /* 0x000fea0003800000 */
.L_x_39405:
        /* <DEDUP_REMOVED lines=16> */
.L_x_39430:
[----:B------:R-:W-:Y:S05]  /*57e0*/  BRA `(.L_x_39406) ;  /* 0x0000000000887947 */ /* 0x000fea0003800000 */
.L_x_39429:
        /* <DEDUP_REMOVED lines=11> */
.L_x_39432:
[----:B------:R-:W-:Y:S05]  /*58a0*/  BSYNC.RECONVERGENT B0 ;  /* 0x0000000000007941 */ /* 0x000fea0003800200 */
.L_x_39431:
[----:B------:R1:W-:Y:S01]  /*58b0*/  STG.E.U8 desc[UR36][R8.64], R3 ;  /* 0x0000000308007986 */ /* 0x0003e2000c101124 */
[----:B------:R-:W-:Y:S05]  /*58c0*/  BRA `(.L_x_39406) ;  /* 0x0000000000507947 */ /* 0x000fea0003800000 */
.L_x_39428:
        /* <DEDUP_REMOVED lines=12> */
.L_x_39433:
[----:B------:R-:W-:Y:S01]  /*5990*/  IMAD.MOV.U32 R3, RZ, RZ, 0x7f ;  /* 0x0000007fff037424 */ /* 0x000fe200078e00ff */
[----:B------:R-:W-:-:S04]  /*59a0*/  ISETP.GT.U32.AND P0, PT, R5, 0x7f800000, PT ;  /* 0x7f8000000500780c */ /* 0x000fc80003f04070 */
[----:B------:R-:W-:-:S05]  /*59b0*/  SEL R3, R3, 0x7c, P0 ;  /* 0x0000007c03037807 */ /* 0x000fca0000000000 */
[----:B------:R0:W-:Y:S01]  /*59c0*/  STG.E.U8 desc[UR36][R8.64], R3 ;  /* 0x0000000308007986 */ /* 0x0001e2000c101124 */
[----:B------:R-:W-:Y:S05]  /*59d0*/  BRA `(.L_x_39406) ;  /* 0x00000000000c7947 */ /* 0x000fea0003800000 */
.L_x_39427:
[----:B------:R-:W0:Y:S02]  /*59e0*/  I2F.U16 R0, R18 ;  /* 0x0000001200007306 */ /* 0x000e240000101000 */
[----:B0-----:R-:W-:-:S05]  /*59f0*/  F2FP.BF16.F32.PACK_AB R0, RZ, R0 ;  /* 0x00000000ff00723e */ /* 0x001fca00000010ff */
[----:B------:R0:W-:Y:S02]  /*5a00*/  STG.E.U16 desc[UR36][R8.64], R0 ;  /* 0x0000000008007986 */ /* 0x0001e4000c101524 */
.L_x_39406:
[----:B------:R-:W-:Y:S05]  /*5a10*/  BSYNC.RECONVERGENT B6 ;  /* 0x0000000000067941 */ /* 0x000fea0003800200 */
.L_x_39400:
[----:B------:R-:W-:-:S07]  /*5a20*/  VIADD R2, R2, 0x80 ;  /* 0x0000008002027836 */ /* 0x000fce0000000000 */
.L_x_39363:
[----:B------:R-:W-:-:S13]  /*5a30*/  ISETP.GE.AND P0, PT, R2, R22, PT ;  /* 0x000000160200720c */ /* 0x000fda0003f06270 */
[----:B------:R-:W-:Y:S05]  /*5a40*/  @P0 BREAK.RELIABLE B7 ;  /* 0x0000000000070942 */ /* 0x000fea0003800100 */
[----:B------:R-:W-:Y:S05]  /*5a50*/  @P0 BRA `(.L_x_39399) ;  /* 0x0000000c00800947 */ /* 0x000fea0003800000 */
[----:B------:R-:W-:Y:S05]  /*5a60*/  BSYNC.RELIABLE B7 ;  /* 0x0000000000077941 */ /* 0x000fea0003800100 */
.L_x_39362:
        /* <DEDUP_REMOVED lines=21> */
.L_x_39438:
[----:B------:R0:W-:Y:S01]  /*5bc0*/  STG.E.U8 desc[UR36][R8.64], R17 ;  /* 0x0000001108007986 */ /* 0x0001e2000c101124 */
[----:B------:R-:W-:Y:S05]  /*5bd0*/  BRA `(.L_x_39440) ;  /* 0x0000000c00187947 */ /* 0x000fea0003800000 */
.L_x_39437:
        /* <DEDUP_REMOVED lines=10> */
.L_x_39442:
[----:B------:R-:W-:-:S05]  /*5c80*/  LOP3.LUT R17, R17, 0xffff, RZ, 0xc0, !PT ;  /* 0x0000ffff11117812 */ /* 0x000fca00078ec0ff */
[----:B------:R0:W-:Y:S01]  /*5c90*/  STG.E desc[UR36][R8.64], R17 ;  /* 0x0000001108007986 */ /* 0x0001e2000c101924 */
[----:B------:R-:W-:Y:S05]  /*5ca0*/  BRA `(.L_x_39440) ;  /* 0x0000000800e47947 */ /* 0x000fea0003800000 */
.L_x_39441:
[----:B------:R0:W-:Y:S01]  /*5cb0*/  STG.E.U16 desc[UR36][R8.64], R17 ;  /* 0x0000001108007986 */ /* 0x0001e2000c101524 */
[----:B------:R-:W-:Y:S05]  /*5cc0*/  BRA `(.L_x_39440) ;  /* 0x0000000800dc7947 */ /* 0x000fea0003800000 */
.L_x_39436:
        /* <DEDUP_REMOVED lines=9> */
.L_x_39444:
[----:B------:R-:W0:Y:S02]  /*5d60*/  I2F.U16 R0, R17 ;  /* 0x0000001100007306 */ /* 0x000e240000101000 */
[----:B0-----:R-:W-:-:S05]  /*5d70*/  F2FP.F16.F32.PACK_AB R0, RZ, R0 ;  /* 0x00000000ff00723e */ /* 0x001fca00000000ff */
[----:B------:R0:W-:Y:S01]  /*5d80*/  STG.E.U16 desc[UR36][R8.64], R0 ;  /* 0x0000000008007986 */ /* 0x0001e2000c101524 */
[----:B------:R-:W-:Y:S05]  /*5d90*/  BRA `(.L_x_39440) ;  /* 0x0000000800a87947 */ /* 0x000fea0003800000 */
.L_x_39443:
        /* <DEDUP_REMOVED lines=10> */
.L_x_39446:
[----:B------:R-:W0:Y:S02]  /*5e40*/  I2F.U16 R17, R17 ;  /* 0x0000001100117306 */ /* 0x000e240000101000 */
[----:B0-----:R-:W-:-:S04]  /*5e50*/  F2FP.F16.F32.PACK_AB R3, RZ, R17 ;  /* 0x00000011ff03723e */ /* 0x001fc800000000ff */
[----:B------:R-:W-:-:S05]  /*5e60*/  PRMT R3, R3, 0x5410, RZ ;  /* 0x0000541003037816 */ /* 0x000fca00000000ff */
[----:B------:R0:W-:Y:S01]  /*5e70*/  STG.E desc[UR36][R8.64], R3 ;  /* 0x0000000308007986 */ /* 0x0001e2000c101924 */
[----:B------:R-:W-:Y:S05]  /*5e80*/  BRA `(.L_x_39440) ;  /* 0x00000008006c7947 */ /* 0x000fea0003800000 */
.L_x_39445:
[----:B------:R-:W0:Y:S02]  /*5e90*/  I2F.F64.U16 R4, R17 ;  /* 0x0000001100047312 */ /* 0x000e240000101800 */
[----:B0-----:R0:W-:Y:S01]  /*5ea0*/  STG.E.64 desc[UR36][R8.64], R4 ;  /* 0x0000000408007986 */ /* 0x0011e2000c101b24 */
[----:B------:R-:W-:Y:S05]  /*5eb0*/  BRA `(.L_x_39440) ;  /* 0x0000000800607947 */ /* 0x000fea0003800000 */
.L_x_39435:
        /* <DEDUP_REMOVED lines=12> */
.L_x_39450:
        /* <DEDUP_REMOVED lines=16> */
.L_x_39453:
[----:B------:R-:W-:-:S07]  /*6080*/  PRMT R4, R0, 0x7610, R4 ;  /* 0x0000761000047816 */ /* 0x000fce0000000004 */
.L_x_39452:
[----:B------:R-:W-:Y:S05]  /*6090*/  BSYNC.RECONVERGENT B0 ;  /* 0x0000000000007941 */ /* 0x000fea0003800200 */
.L_x_39451:
[----:B------:R0:W-:Y:S01]  /*60a0*/  STG.E.U8 desc[UR36][R8.64], R4 ;  /* 0x0000000408007986 */ /* 0x0001e2000c101124 */
[----:B------:R-:W-:Y:S05]  /*60b0*/  BRA `(.L_x_39440) ;  /* 0x0000000400e07947 */ /* 0x000fea0003800000 */
.L_x_39449:
        /* <DEDUP_REMOVED lines=16> */
.L_x_39456:
[----:B------:R-:W-:-:S07]  /*61c0*/  PRMT R4, R0, 0x7610, R4 ;  /* 0x0000761000047816 */ /* 0x000fce0000000004 */
.L_x_39455:
[----:B------:R-:W-:Y:S05]  /*61d0*/  BSYNC.RECONVERGENT B0 ;  /* 0x0000000000007941 */ /* 0x000fea0003800200 */
.L_x_39454:
[----:B------:R0:W-:Y:S01]  /*61e0*/  STG.E.U8 desc[UR36][R8.64], R4 ;  /* 0x0000000408007986 */ /* 0x0001e2000c101124 */
[----:B------:R-:W-:Y:S05]  /*61f0*/  BRA `(.L_x_39440) ;  /* 0x0000000400907947 */ /* 0x000fea0003800000 */
.L_x_39448:
        /* <DEDUP_REMOVED lines=21> */
.L_x_39458:
[----:B------:R-:W-:Y:S01]  /*6350*/  LOP3.LUT R4, R17, 0xffff, RZ, 0xc0, !PT ;  /* 0x0000ffff11047812 */ /* 0x000fe200078ec0ff */
[----:B------:R-:W-:-:S05]  /*6360*/  IMAD.MOV.U32 R5, RZ, RZ, RZ ;  /* 0x000000ffff057224 */ /* 0x000fca00078e00ff */
[----:B------:R0:W-:Y:S01]  /*6370*/  STG.E.64 desc[UR36][R8.64], R4 ;  /* 0x0000000408007986 */ /* 0x0001e2000c101b24 */
[----:B------:R-:W-:Y:S05]  /*6380*/  BRA `(.L_x_39440) ;  /* 0x00000004002c7947 */ /* 0x000fea0003800000 */
.L_x_39457:
[----:B------:R-:W-:-:S05]  /*6390*/  LOP3.LUT R17, R17, 0xffff, RZ, 0xc0, !PT ;  /* 0x0000ffff11117812 */ /* 0x000fca00078ec0ff */
[----:B------:R0:W-:Y:S01]  /*63a0*/  STG.E desc[UR36][R8.64], R17 ;  /* 0x0000001108007986 */ /* 0x0001e2000c101924 */
[----:B------:R-:W-:Y:S05]  /*63b0*/  BRA `(.L_x_39440) ;  /* 0x0000000400207947 */ /* 0x000fea0003800000 */
.L_x_39447:
        /* <DEDUP_REMOVED lines=11> */
.L_x_39460:
[----:B------:R-:W0:Y:S01]  /*6470*/  I2F.F64.U16 R4, R17 ;  /* 0x0000001100047312 */ /* 0x000e220000101800 */
[----:B--234-:R-:W-:-:S05]  /*6480*/  CS2R R6, SRZ ;  /* 0x0000000000067805 */ /* 0x01cfca000001ff00 */
[----:B0-----:R0:W-:Y:S01]  /*6490*/  STG.E.128 desc[UR36][R8.64], R4 ;  /* 0x0000000408007986 */ /* 0x0011e2000c101d24 */
[----:B------:R-:W-:Y:S05]  /*64a0*/  BRA `(.L_x_39440) ;  /* 0x0000000000e47947 */ /* 0x000fea0003800000 */
.L_x_39459:
[----:B------:R-:W-:-:S13]  /*64b0*/  ISETP.NE.AND P0, PT, R0, 0xf, PT ;  /* 0x0000000f0000780c */ /* 0x000fda0003f05270 */
[----:B------:R-:W-:Y:S05]  /*64c0*/  @!P0 BRA `(.L_x_39461) ;  /* 0x0000000000d08947 */ /* 0x000fea0003800000 */
[----:B------:R-:W-:-:S13]  /*64d0*/  ISETP.NE.AND P0, PT, R0, 0x17, PT ;  /* 0x000000170000780c */ /* 0x000fda0003f05270 */
[----:B------:R-:W-:Y:S05]  /*64e0*/  @!P0 BRA `(.L_x_39462) ;  /* 0x0000000000848947 */ /* 0x000fea0003800000 */
[----:B------:R-:W-:-:S13]  /*64f0*/  ISETP.NE.AND P0, PT, R0, 0x18, PT ;  /* 0x000000180000780c */ /* 0x000fda0003f05270 */
[----:B------:R-:W-:Y:S05]  /*6500*/  @!P0 BRA `(.L_x_39463) ;  /* 0x0000000000448947 */ /* 0x000fea0003800000 */
.L_x_39439:
        /* <DEDUP_REMOVED lines=16> */
.L_x_39464:
[----:B------:R-:W-:Y:S05]  /*6610*/  BRA `(.L_x_39440) ;  /* 0x0000000000887947 */ /* 0x000fea0003800000 */
.L_x_39463:
        /* <DEDUP_REMOVED lines=11> */
.L_x_39466:
[----:B------:R-:W-:Y:S05]  /*66d0*/  BSYNC.RECONVERGENT B0 ;  /* 0x0000000000007941 */ /* 0x000fea0003800200 */
.L_x_39465:
[----:B------:R1:W-:Y:S01]  /*66e0*/  STG.E.U8 desc[UR36][R8.64], R3 ;  /* 0x0000000308007986 */ /* 0x0003e2000c101124 */
[----:B------:R-:W-:Y:S05]  /*66f0*/  BRA `(.L_x_39440) ;  /* 0x0000000000507947 */ /* 0x000fea0003800000 */
.L_x_39462:
        /* <DEDUP_REMOVED lines=12> */
.L_x_39467:
[----:B------:R-:W-:Y:S01]  /*67c0*/  IMAD.MOV.U32 R3, RZ, RZ, 0x7f ;  /* 0x0000007fff037424 */ /* 0x000fe200078e00ff */
[----:B------:R-:W-:-:S04]  /*67d0*/  ISETP.GT.U32.AND P0, PT, R5, 0x7f800000, PT ;  /* 0x7f8000000500780c */ /* 0x000fc80003f04070 */
[----:B------:R-:W-:-:S05]  /*67e0*/  SEL R3, R3, 0x7c, P0 ;  /* 0x0000007c03037807 */ /* 0x000fca0000000000 */
[----:B------:R0:W-:Y:S01]  /*67f0*/  STG.E.U8 desc[UR36][R8.64], R3 ;  /* 0x0000000308007986 */ /* 0x0001e2000c101124 */
[----:B------:R-:W-:Y:S05]  /*6800*/  BRA `(.L_x_39440) ;  /* 0x00000000000c7947 */ /* 0x000fea0003800000 */
.L_x_39461:
[----:B------:R-:W0:Y:S02]  /*6810*/  I2F.U16 R0, R17 ;  /* 0x0000001100007306 */ /* 0x000e240000101000 */
[----:B0-----:R-:W-:-:S05]  /*6820*/  F2FP.BF16.F32.PACK_AB R0, RZ, R0 ;  /* 0x00000000ff00723e */ /* 0x001fca00000010ff */
[----:B------:R0:W-:Y:S02]  /*6830*/  STG.E.U16 desc[UR36][R8.64], R0 ;  /* 0x0000000008007986 */ /* 0x0001e4000c101524 */
.L_x_39440:
[----:B------:R-:W-:Y:S05]  /*6840*/  BSYNC.RECONVERGENT B6 ;  /* 0x0000000000067941 */ /* 0x000fea0003800200 */
.L_x_39434:
[----:B------:R-:W-:-:S07]  /*6850*/  VIADD R2, R2, 0x80 ;  /* 0x0000008002027836 */ /* 0x000fce0000000000 */
.L_x_39399:
[----:B------:R-:W-:Y:S05]  /*6860*/  BSYNC.RECONVERGENT B8 ;  /* 0x0000000000087941 */ /* 0x000fea0003800200 */
.L_x_39361:
        /* <DEDUP_REMOVED lines=21> */
.L_x_39471:
[----:B------:R-:W-:Y:S01]  /*69c0*/  STG.E.U8 desc[UR36][R2.64], R16 ;  /* 0x0000001002007986 */ /* 0x000fe2000c101124 */
[----:B------:R-:W-:Y:S05]  /*69d0*/  EXIT ;  /* 0x000000000000794d */ /* 0x000fea0003800000 */
.L_x_39470:
        /* <DEDUP_REMOVED lines=10> */
.L_x_39474:
[----:B------:R-:W-:-:S05]  /*6a80*/  LOP3.LUT R5, R16, 0xffff, RZ, 0xc0, !PT ;  /* 0x0000ffff10057812 */ /* 0x000fca00078ec0ff */
[----:B------:R-:W-:Y:S01]  /*6a90*/  STG.E desc[UR36][R2.64], R5 ;  /* 0x0000000502007986 */ /* 0x000fe2000c101924 */
[----:B------:R-:W-:Y:S05]  /*6aa0*/  EXIT ;  /* 0x000000000000794d */ /* 0x000fea0003800000 */
.L_x_39473:
[----:B------:R-:W-:Y:S01]  /*6ab0*/  STG.E.U16 desc[UR36][R2.64], R16 ;  /* 0x0000001002007986 */ /* 0x000fe2000c101524 */
[----:B------:R-:W-:Y:S05]  /*6ac0*/  EXIT ;  /* 0x000000000000794d */ /* 0x000fea0003800000 */
.L_x_39469:
        /* <DEDUP_REMOVED lines=9> */
.L_x_39476:
[----:B------:R-:W0:Y:S02]  /*6b60*/  I2F.U16 R0, R16 ;  /* 0x0000001000007306 */ /* 0x000e240000101000 */
[----:B0-----:R-:W-:-:S05]  /*6b70*/  F2FP.F16.F32.PACK_AB R0, RZ, R0 ;  /* 0x00000000ff00723e */ /* 0x001fca00000000ff */
[----:B------:R-:W-:Y:S01]  /*6b80*/  STG.E.U16 desc[UR36][R2.64], R0 ;  /* 0x0000000002007986 */ /* 0x000fe2000c101524 */
[----:B------:R-:W-:Y:S05]  /*6b90*/  EXIT ;  /* 0x000000000000794d */ /* 0x000fea0003800000 */
.L_x_39475:
        /* <DEDUP_REMOVED lines=10> */
.L_x_39478:
[----:B------:R-:W0:Y:S02]  /*6c40*/  I2F.U16 R16, R16 ;  /* 0x0000001000107306 */ /* 0x000e240000101000 */
[----:B0-----:R-:W-:-:S04]  /*6c50*/  F2FP.F16.F32.PACK_AB R5, RZ, R16 ;  /* 0x00000010ff05723e */ /* 0x001fc800000000ff */
[----:B------:R-:W-:-:S05]  /*6c60*/  PRMT R5, R5, 0x5410, RZ ;  /* 0x0000541005057816 */ /* 0x000fca00000000ff */
[----:B------:R-:W-:Y:S01]  /*6c70*/  STG.E desc[UR36][R2.64], R5 ;  /* 0x0000000502007986 */ /* 0x000fe2000c101924 */
[----:B------:R-:W-:Y:S05]  /*6c80*/  EXIT ;  /* 0x000000000000794d */ /* 0x000fea0003800000 */
.L_x_39477:
[----:B------:R-:W0:Y:S02]  /*6c90*/  I2F.F64.U16 R16, R16 ;  /* 0x0000001000107312 */ /* 0x000e240000101800 */
[----:B0-----:R-:W-:Y:S01]  /*6ca0*/  STG.E.64 desc[UR36][R2.64], R16 ;  /* 0x0000001002007986 */ /* 0x001fe2000c101b24 */
[----:B------:R-:W-:Y:S05]  /*6cb0*/  EXIT ;  /* 0x000000000000794d */ /* 0x000fea0003800000 */
.L_x_39468:
        /* <DEDUP_REMOVED lines=12> */
.L_x_39482:
        /* <DEDUP_REMOVED lines=17> */
.L_x_39484:
[----:B------:R-:W-:Y:S05]  /*6e90*/  BSYNC.RECONVERGENT B0 ;  /* 0x0000000000007941 */ /* 0x000fea0003800200 */
.L_x_39483:
[----:B------:R-:W-:Y:S01]  /*6ea0*/  STG.E.U8 desc[UR36][R2.64], R0 ;  /* 0x0000000002007986 */ /* 0x000fe2000c101124 */
[----:B------:R-:W-:Y:S05]  /*6eb0*/  EXIT ;  /* 0x000000000000794d */ /* 0x000fea0003800000 */
.L_x_39481:
        /* <DEDUP_REMOVED lines=17> */
.L_x_39486:
[----:B------:R-:W-:Y:S05]  /*6fd0*/  BSYNC.RECONVERGENT B0 ;  /* 0x0000000000007941 */ /* 0x000fea0003800200 */
.L_x_39485:
[----:B------:R-:W-:Y:S01]  /*6fe0*/  STG.E.U8 desc[UR36][R2.64], R0 ;  /* 0x0000000002007986 */ /* 0x000fe2000c101124 */
[----:B------:R-:W-:Y:S05]  /*6ff0*/  EXIT ;  /* 0x000000000000794d */ /* 0x000fea0003800000 */
.L_x_39480:
        /* <DEDUP_REMOVED lines=21> */
.L_x_39488:
[----:B------:R-:W-:Y:S01]  /*7150*/  LOP3.LUT R16, R16, 0xffff, RZ, 0xc0, !PT ;  /* 0x0000ffff10107812 */ /* 0x000fe200078ec0ff */
[----:B------:R-:W-:-:S05]  /*7160*/  IMAD.MOV.U32 R17, RZ, RZ, RZ ;  /* 0x000000ffff117224 */ /* 0x000fca00078e00ff */
[----:B------:R-:W-:Y:S01]  /*7170*/  STG.E.64 desc[UR36][R2.64], R16 ;  /* 0x0000001002007986 */ /* 0x000fe2000c101b24 */
[----:B------:R-:W-:Y:S05]  /*7180*/  EXIT ;  /* 0x000000000000794d */ /* 0x000fea0003800000 */
.L_x_39487:
[----:B------:R-:W-:-:S05]  /*7190*/  LOP3.LUT R5, R16, 0xffff, RZ, 0xc0, !PT ;  /* 0x0000ffff10057812 */ /* 0x000fca00078ec0ff */
[----:B------:R-:W-:Y:S01]  /*71a0*/  STG.E desc[UR36][R2.64], R5 ;  /* 0x0000000502007986 */ /* 0x000fe2000c101924 */
[----:B------:R-:W-:Y:S05]  /*71b0*/  EXIT ;  /* 0x000000000000794d */ /* 0x000fea0003800000 */
.L_x_39479:
        /* <DEDUP_REMOVED lines=11> */
.L_x_39490:
[----:B------:R-:W0:Y:S01]  /*7270*/  I2F.F64.U16 R16, R16 ;  /* 0x0000001000107312 */ /* 0x000e220000101800 */
[----:B------:R-:W-:-:S05]  /*7280*/  CS2R R18, SRZ ;  /* 0x0000000000127805 */ /* 0x000fca000001ff00 */
[----:B0-----:R-:W-:Y:S01]  /*7290*/  STG.E.128 desc[UR36][R2.64], R16 ;  /* 0x0000001002007986 */ /* 0x001fe2000c101d24 */
[----:B------:R-:W-:Y:S05]  /*72a0*/  EXIT ;  /* 0x000000000000794d */ /* 0x000fea0003800000 */
.L_x_39489:
[----:B------:R-:W-:-:S13]  /*72b0*/  ISETP.NE.AND P0, PT, R0, 0xf, PT ;  /* 0x0000000f0000780c */ /* 0x000fda0003f05270 */
[----:B------:R-:W-:Y:S05]  /*72c0*/  @!P0 BRA `(.L_x_39491) ;  /* 0x0000000000d48947 */ /* 0x000fea0003800000 */
[----:B------:R-:W-:-:S13]  /*72d0*/  ISETP.NE.AND P0, PT, R0, 0x17, PT ;  /* 0x000000170000780c */ /* 0x000fda0003f05270 */
[----:B------:R-:W-:Y:S05]  /*72e0*/  @!P0 BRA `(.L_x_39492) ;  /* 0x0000000000848947 */ /* 0x000fea0003800000 */
[----:B------:R-:W-:-:S13]  /*72f0*/  ISETP.NE.AND P0, PT, R0, 0x18, PT ;  /* 0x000000180000780c */ /* 0x000fda0003f05270 */
[----:B------:R-:W-:Y:S05]  /*7300*/  @!P0 BRA `(.L_x_39493) ;  /* 0x0000000000448947 */ /* 0x000fea0003800000 */
.L_x_39472:
        /* <DEDUP_REMOVED lines=16> */
.L_x_39494:
[----:B------:R-:W-:Y:S05]  /*7410*/  EXIT ;  /* 0x000000000000794d */ /* 0x000fea0003800000 */
.L_x_39493:
        /* <DEDUP_REMOVED lines=11> */
.L_x_39496:
[----:B------:R-:W-:Y:S05]  /*74d0*/  BSYNC.RECONVERGENT B0 ;  /* 0x0000000000007941 */ /* 0x000fea0003800200 */
.L_x_39495:
[----:B------:R-:W-:Y:S01]  /*74e0*/  STG.E.U8 desc[UR36][R2.64], R5 ;  /* 0x0000000502007986 */ /* 0x000fe2000c101124 */
[----:B------:R-:W-:Y:S05]  /*74f0*/  EXIT ;  /* 0x000000000000794d */ /* 0x000fea0003800000 */
.L_x_39492:
        /* <DEDUP_REMOVED lines=13> */
.L_x_39497:
[----:B------:R-:W-:Y:S01]  /*75d0*/  IMAD.MOV.U32 R5, RZ, RZ, 0x7f ;  /* 0x0000007fff057424 */ /* 0x000fe200078e00ff */
[----:B------:R-:W-:-:S04]  /*75e0*/  ISETP.GT.U32.AND P0, PT, R7, 0x7f800000, PT ;  /* 0x7f8000000700780c */ /* 0x000fc80003f04070 */
[----:B------:R-:W-:-:S05]  /*75f0*/  SEL R5, R5, 0x7c, P0 ;  /* 0x0000007c05057807 */ /* 0x000fca0000000000 */
[----:B------:R-:W-:Y:S01]  /*7600*/  STG.E.U8 desc[UR36][R2.64], R5 ;  /* 0x0000000502007986 */ /* 0x000fe2000c101124 */
[----:B------:R-:W-:Y:S05]  /*7610*/  EXIT ;  /* 0x000000000000794d */ /* 0x000fea0003800000 */
.L_x_39491:
[----:B------:R-:W0:Y:S02]  /*7620*/  I2F.U16 R0, R16 ;  /* 0x0000001000007306 */ /* 0x000e240000101000 */
[----:B0-----:R-:W-:-:S05]  /*7630*/  F2FP.BF16.F32.PACK_AB R0, RZ, R0 ;  /* 0x00000000ff00723e */ /* 0x001fca00000010ff */
[----:B------:R-:W-:Y:S01]  /*7640*/  STG.E.U16 desc[UR36][R2.64], R0 ;  /* 0x0000000002007986 */ /* 0x000fe2000c101524 */
[----:B------:R-:W-:Y:S05]  /*7650*/  EXIT ;  /* 0x000000000000794d */ /* 0x000fea0003800000 */
.L_x_39498:
        /* <DEDUP_REMOVED lines=10> */
.L_x_42035:


//--------------------- .text._ZN2at6native18elementwise_kernelILi128ELi4EZNS0_22gpu_kernel_impl_nocastINS0_13AUnaryFunctorIhhhZZZNS0_19maximum_kernel_cudaERNS_18TensorIteratorBaseEENKUlvE_clEvENKUlvE_clEvEUlhhE_EEEEvS5_RKT_EUliE_EEviT1_ --------------------------
	.section	.text._ZN2at6native18elementwise_kernelILi128ELi4EZNS0_22gpu_kernel_impl_nocastINS0_13AUnaryFunctorIhhhZZZNS0_19maximum_kernel_cudaERNS_18TensorIteratorBaseEENKUlvE_clEvENKUlvE_clEvEUlhhE_EEEEvS5_RKT_EUliE_EEviT1_,"ax",@progbits
	.align	128
        .global         _ZN2at6native18elementwise_kernelILi128ELi4EZNS0_22gpu_kernel_impl_nocastINS0_13AUnaryFunctorIhhhZZZNS0_19maximum_kernel_cudaERNS_18TensorIteratorBaseEENKUlvE_clEvENKUlvE_clEvEUlhhE_EEEEvS5_RKT_EUliE_EEviT1_
        .type           _ZN2at6native18elementwise_kernelILi128ELi4EZNS0_22gpu_kernel_impl_nocastINS0_13AUnaryFunctorIhhhZZZNS0_19maximum_kernel_cudaERNS_18TensorIteratorBaseEENKUlvE_clEvENKUlvE_clEvEUlhhE_EEEEvS5_RKT_EUliE_EEviT1_,@function
        .size           _ZN2at6native18elementwise_kernelILi128ELi4EZNS0_22gpu_kernel_impl_nocastINS0_13AUnaryFunctorIhhhZZZNS0_19maximum_kernel_cudaERNS_18TensorIteratorBaseEENKUlvE_clEvENKUlvE_clEvEUlhhE_EEEEvS5_RKT_EUliE_EEviT1_,(.L_x_42036 - _ZN2at6native18elementwise_kernelILi128ELi4EZNS0_22gpu_kernel_impl_nocastINS0_13AUnaryFunctorIhhhZZZNS0_19maximum_kernel_cudaERNS_18TensorIteratorBaseEENKUlvE_clEvENKUlvE_clEvEUlhhE_EEEEvS5_RKT_EUliE_EEviT1_)
        .other          _ZN2at6native18elementwise_kernelILi128ELi4EZNS0_22gpu_kernel_impl_nocastINS0_13AUnaryFunctorIhhhZZZNS0_19maximum_kernel_cudaERNS_18TensorIteratorBaseEENKUlvE_clEvENKUlvE_clEvEUlhhE_EEEEvS5_RKT_EUliE_EEviT1_,@"STO_CUDA_ENTRY STV_DEFAULT"
_ZN2at6native18elementwise_kernelILi128ELi4EZNS0_22gpu_kernel_impl_nocastINS0_13AUnaryFunctorIhhhZZZNS0_19maximum_kernel_cudaERNS_18TensorIteratorBaseEENKUlvE_clEvENKUlvE_clEvEUlhhE_EEEEvS5_RKT_EUliE_EEviT1_:
.text._ZN2at6native18elementwise_kernelILi128ELi4EZNS0_22gpu_kernel_impl_nocastINS0_13AUnaryFunctorIhhhZZZNS0_19maximum_kernel_cudaERNS_18TensorIteratorBaseEENKUlvE_clEvENKUlvE_clEvEUlhhE_EEEEvS5_RKT_EUliE_EEviT1_:
        /* <DEDUP_REMOVED lines=21> */
[----:B--2---:R-:W-:-:S05]  /*0150*/  VIMNMX.U16x2 R0, PT, PT, R4, UR6, !PT ;  /* 0x0000000604007c48 */ /* 0x004fca000ffe0200 */
[----:B0-----:R0:W-:Y:S01]  /*0160*/  STG.E.U8 desc[UR8][R6.64], R0 ;  /* 0x0000000006007986 */ /* 0x0011e2000c101108 */
[----:B------:R-:W-:Y:S05]  /*0170*/  @P0 BRA `(.L_x_39503) ;  /* 0x0000000000400947 */ /* 0x000fea0003800000 */
[----:B------:R-:W1:Y:S02]  /*0180*/  LDC.64 R4, c[0x0][0x588] ;  /* 0x00016200ff047b82 */ /* 0x000e640000000a00 */
[----:B-1----:R-:W2:Y:S06]  /*0190*/  LDG.E.U8 R4, desc[UR8][R4.64] ;  /* 0x0000000804047981 */ /* 0x002eac000c1e1100 */
[----:B0-----:R-:W0:Y:S01]  /*01a0*/  LDC.64 R6, c[0x0][0x580] ;  /* 0x00016000ff067b82 */ /* 0x001e220000000a00 */
[----:B------:R-:W-:Y:S02]  /*01b0*/  IADD3 R3, PT, PT, R3, 0x80, RZ ;  /* 0x0000008003037810 */ /* 0x000fe40007ffe0ff */
[----:B--2---:R-:W-:-:S05]  /*01c0*/  VIMNMX.U16x2 R0, PT, PT, R4, UR6, !PT ;  /* 0x0000000604007c48 */ /* 0x004fca000ffe0200 */
[----:B0-----:R0:W-:Y:S02]  /*01d0*/  STG.E.U8 desc[UR8][R6.64], R0 ;  /* 0x0000000006007986 */ /* 0x0011e4000c101108 */
.L_x_39502:
[----:B------:R-:W-:-:S13]  /*01e0*/  ISETP.GE.AND P0, PT, R3, UR4, PT ;  /* 0x0000000403007c0c */ /* 0x000fda000bf06270 */
[----:B------:R-:W-:Y:S05]  /*01f0*/  @P0 BREAK.RELIABLE B1 ;  /* 0x0000000000010942 */ /* 0x000fea0003800100 */
[----:B------:R-:W-:Y:S05]  /*0200*/  @P0 BRA `(.L_x_39503) ;  /* 0x00000000001c0947 */ /* 0x000fea0003800000 */
[----:B------:R-:W-:Y:S05]  /*0210*/  BSYNC.RELIABLE B1 ;  /* 0x0000000000017941 */ /* 0x000fea0003800100 */
.L_x_39501:
[----:B------:R-:W1:Y:S02]  /*0220*/  LDC.64 R4, c[0x0][0x588] ;  /* 0x00016200ff047b82 */ /* 0x000e640000000a00 */
[----:B-1----:R-:W2:Y:S06]  /*0230*/  LDG.E.U8 R4, desc[UR8][R4.64] ;  /* 0x0000000804047981 */ /* 0x002eac000c1e1100 */
[----:B0-----:R-:W0:Y:S01]  /*0240*/  LDC.64 R6, c[0x0][0x580] ;  /* 0x00016000ff067b82 */ /* 0x001e220000000a00 */
[----:B------:R-:W-:Y:S02]  /*0250*/  IADD3 R3, PT, PT, R3, 0x80, RZ ;  /* 0x0000008003037810 */ /* 0x000fe40007ffe0ff */
[----:B--2---:R-:W-:-:S05]  /*0260*/  VIMNMX.U16x2 R0, PT, PT, R4, UR6, !PT ;  /* 0x0000000604007c48 */ /* 0x004fca000ffe0200 */
[----:B0-----:R1:W-:Y:S02]  /*0270*/  STG.E.U8 desc[UR8][R6.64], R0 ;  /* 0x0000000006007986 */ /* 0x0013e4000c101108 */
.L_x_39503:
[----:B------:R-:W-:Y:S05]  /*0280*/  BSYNC.RECONVERGENT B0 ;  /* 0x0000000000007941 */ /* 0x000fea0003800200 */
.L_x_39500:
[----:B------:R-:W-:Y:S05]  /*0290*/  WARPSYNC.ALL ;  /* 0x0000000000007948 */ /* 0x000fea0003800000 */
[----:B------:R-:W-:-:S13]  /*02a0*/  ISETP.GE.AND P0, PT, R3, UR4, PT ;  /* 0x0000000403007c0c */ /* 0x000fda000bf06270 */
[----:B------:R-:W-:Y:S05]  /*02b0*/  @P0 EXIT ;  /* 0x000000000000094d */ /* 0x000fea0003800000 */
[----:B------:R-:W2:Y:S02]  /*02c0*/  LDC.64 R2, c[0x0][0x588] ;  /* 0x00016200ff027b82 */ /* 0x000ea40000000a00 */
[----:B--2---:R-:W0:Y:S06]  /*02d0*/  LDG.E.U8 R2, desc[UR8][R2.64] ;  /* 0x0000000802027981 */ /* 0x004e2c000c1e1100 */
[----:B------:R-:W2:Y:S01]  /*02e0*/  LDC.64 R4, c[0x0][0x580] ;  /* 0x00016000ff047b82 */ /* 0x000ea20000000a00 */
[----:B01----:R-:W-:-:S05]  /*02f0*/  VIMNMX.U16x2 R0, PT, PT, R2, UR6, !PT ;  /* 0x0000000602007c48 */ /* 0x003fca000ffe0200 */
[----:B--2---:R-:W-:Y:S01]  /*0300*/  STG.E.U8 desc[UR8][R4.64], R0 ;  /* 0x0000000004007986 */ /* 0x004fe2000c101108 */
[----:B------:R-:W-:Y:S05]  /*0310*/  EXIT ;  /* 0x000000000000794d */ /* 0x000fea0003800000 */
.L_x_39499:
        /* <DEDUP_REMOVED lines=306> */
.L_x_39507:
        /* <DEDUP_REMOVED lines=9> */
[----:B--2---:R-:W-:-:S05]  /*16d0*/  VIMNMX.U16x2 R7, PT, PT, R6, UR6, !PT ;  /* 0x0000000606077c48 */ /* 0x004fca000ffe0200 */
        /* <DEDUP_REMOVED lines=300> */
.L_x_39509:
[----:B------:R-:W0:Y:S02]  /*29a0*/  LDCU.128 UR12, c[0x0][0x580] ;  /* 0x0000b000ff0c77ac */ /* 0x000e240008000c00 */
[----:B0-----:R-:W-:-:S04]  /*29b0*/  IADD3 R6, P0, PT, R4, UR14, RZ ;  /* 0x0000000e04067c10 */ /* 0x001fc8000ff1e0ff */
[----:B------:R-:W-:-:S05]  /*29c0*/  IADD3.X R7, PT, PT, RZ, UR15, RZ, P0, !PT ;  /* 0x0000000fff077c10 */ /* 0x000fca00087fe4ff */
[----:B------:R-:W2:Y:S01]  /*29d0*/  LDG.E.U8 R6, desc[UR8][R6.64] ;  /* 0x0000000806067981 */ /* 0x000ea2000c1e1100 */
[----:B------:R-:W-:Y:S02]  /*29e0*/  IADD3 R4, P0, PT, R5, UR12, RZ ;  /* 0x0000000c05047c10 */ /* 0x000fe4000ff1e0ff */
[----:B------:R-:W-:Y:S02]  /*29f0*/  IADD3 R3, PT, PT, R3, 0x80, RZ ;  /* 0x0000008003037810 */ /* 0x000fe40007ffe0ff */
[----:B------:R-:W-:Y:S02]  /*2a00*/  IADD3.X R5, PT, PT, RZ, UR13, RZ, P0, !PT ;  /* 0x0000000dff057c10 */ /* 0x000fe400087fe4ff */
[----:B--2---:R-:W-:-:S05]  /*2a10*/  VIMNMX.U16x2 R7, PT, PT, R6, UR6, !PT ;  /* 0x0000000606077c48 */ /* 0x004fca000ffe0200 */
[----:B------:R0:W-:Y:S02]  /*2a20*/  STG.E.U8 desc[UR8][R4.64], R7 ;  /* 0x0000000704007986 */ /* 0x0001e4000c101108 */
.L_x_39506:
[----:B------:R-:W-:-:S13]  /*2a30*/  ISETP.GE.AND P0, PT, R3, UR4, PT ;  /* 0x0000000403007c0c */ /* 0x000fda000bf06270 */
[----:B------:R-:W-:Y:S05]  /*2a40*/  @P0 BREAK.RELIABLE B1 ;  /* 0x0000000000010942 */ /* 0x000fea0003800100 */
[----:B------:R-:W-:Y:S05]  /*2a50*/  @P0 BRA `(.L_x_39508) ;  /* 0x0000001000d00947 */ /* 0x000fea0003800000 */
[----:B------:R-:W-:Y:S05]  /*2a60*/  BSYNC.RELIABLE B1 ;  /* 0x0000000000017941 */ /* 0x000fea0003800100 */
.L_x_39505:
        /* <DEDUP_REMOVED lines=298> */
.L_x_39510:
        /* <DEDUP_REMOVED lines=9> */
.L_x_39508:
[----:B------:R-:W-:Y:S05]  /*3da0*/  BSYNC.RECONVERGENT B0 ;  /* 0x0000000000007941 */ /* 0x000fea0003800200 */
.L_x_39504:
        /* <DEDUP_REMOVED lines=301> */
.L_x_39511:
[----:B------:R-:W0:Y:S02]  /*5080*/  LDCU.128 UR12, c[0x0][0x580] ;  /* 0x0000b000ff0c77ac */ /* 0x000e240008000c00 */
[----:B0-----:R-:W-:-:S04]  /*5090*/  IADD3 R4, P0, PT, R2, UR14, RZ ;  /* 0x0000000e02047c10 */ /* 0x001fc8000ff1e0ff */
[----:B------:R-:W-:-:S05]  /*50a0*/  IADD3.X R5, PT, PT, RZ, UR15, RZ, P0, !PT ;  /* 0x0000000fff057c10 */ /* 0x000fca00087fe4ff */
[----:B------:R-:W2:Y:S01]  /*50b0*/  LDG.E.U8 R4, desc[UR8][R4.64] ;  /* 0x0000000804047981 */ /* 0x000ea2000c1e1100 */
[----:B------:R-:W-:-:S04]  /*50c0*/  IADD3 R2, P0, PT, R3, UR12, RZ ;  /* 0x0000000c03027c10 */ /* 0x000fc8000ff1e0ff */
[----:B------:R-:W-:Y:S02]  /*50d0*/  IADD3.X R3, PT, PT, RZ, UR13, RZ, P0, !PT ;  /* 0x0000000dff037c10 */ /* 0x000fe400087fe4ff */
[----:B--2---:R-:W-:-:S05]  /*50e0*/  VIMNMX.U16x2 R0, PT, PT, R4, UR6, !PT ;  /* 0x0000000604007c48 */ /* 0x004fca000ffe0200 */
[----:B------:R-:W-:Y:S01]  /*50f0*/  STG.E.U8 desc[UR8][R2.64], R0 ;  /* 0x0000000002007986 */ /* 0x000fe2000c101108 */
[----:B------:R-:W-:Y:S05]  /*5100*/  EXIT ;  /* 0x000000000000794d */ /* 0x000fea0003800000 */
.L_x_39512:
        /* <DEDUP_REMOVED lines=15> */
.L_x_42036:


//--------------------- .text._ZN2at6native27unrolled_elementwise_kernelINS0_13AUnaryFunctorIhhhZZZNS0_19maximum_kernel_cudaERNS_18TensorIteratorBaseEENKUlvE_clEvENKUlvE_clEvEUlhhE_EESt5arrayIPcLm2EELi4E23TrivialOffsetCalculatorILi1EjESD_NS0_6memory15LoadWithoutCastENSE_16StoreWithoutCastEEEviT_T0_T2_T3_T4_T5_ --------------------------
	.section	.text._ZN2at6native27unrolled_elementwise_kernelINS0_13AUnaryFunctorIhhhZZZNS0_19maximum_kernel_cudaERNS_18TensorIteratorBaseEENKUlvE_clEvENKUlvE_clEvEUlhhE_EESt5arrayIPcLm2EELi4E23TrivialOffsetCalculatorILi1EjESD_NS0_6memory15LoadWithoutCastENSE_16StoreWithoutCastEEEviT_T0_T2_T3_T4_T5_,"ax",@progbits
	.align	128
        .global         _ZN2at6native27unrolled_elementwise_kernelINS0_13AUnaryFunctorIhhhZZZNS0_19maximum_kernel_cudaERNS_18TensorIteratorBaseEENKUlvE_clEvENKUlvE_clEvEUlhhE_EESt5arrayIPcLm2EELi4E23TrivialOffsetCalculatorILi1EjESD_NS0_6memory15LoadWithoutCastENSE_16StoreWithoutCastEEEviT_T0_T2_T3_T4_T5_
        .type           _ZN2at6native27unrolled_elementwise_kernelINS0_13AUnaryFunctorIhhhZZZNS0_19maximum_kernel_cudaERNS_18TensorIteratorBaseEENKUlvE_clEvENKUlvE_clEvEUlhhE_EESt5arrayIPcLm2EELi4E23TrivialOffsetCalculatorILi1EjESD_NS0_6memory15LoadWithoutCastENSE_16StoreWithoutCastEEEviT_T0_T2_T3_T4_T5_,@function
        .size           _ZN2at6native27unrolled_elementwise_kernelINS0_13AUnaryFunctorIhhhZZZNS0_19maximum_kernel_cudaERNS_18TensorIteratorBaseEENKUlvE_clEvENKUlvE_clEvEUlhhE_EESt5arrayIPcLm2EELi4E23TrivialOffsetCalculatorILi1EjESD_NS0_6memory15LoadWithoutCastENSE_16StoreWithoutCastEEEviT_T0_T2_T3_T4_T5_,(.L_x_42037 - _ZN2at6native27unrolled_elementwise_kernelINS0_13AUnaryFunctorIhhhZZZNS0_19maximum_kernel_cudaERNS_18TensorIteratorBaseEENKUlvE_clEvENKUlvE_clEvEUlhhE_EESt5arrayIPcLm2EELi4E23TrivialOffsetCalculatorILi1EjESD_NS0_6memory15LoadWithoutCastENSE_16StoreWithoutCastEEEviT_T0_T2_T3_T4_T5_)
        .other          _ZN2at6native27unrolled_elementwise_kernelINS0_13AUnaryFunctorIhhhZZZNS0_19maximum_kernel_cudaERNS_18TensorIteratorBaseEENKUlvE_clEvENKUlvE_clEvEUlhhE_EESt5arrayIPcLm2EELi4E23TrivialOffsetCalculatorILi1EjESD_NS0_6memory15LoadWithoutCastENSE_16StoreWithoutCastEEEviT_T0_T2_T3_T4_T5_,@"STO_CUDA_ENTRY STV_DEFAULT"
_ZN2at6native27unrolled_elementwise_kernelINS0_13AUnaryFunctorIhhhZZZNS0_19maximum_kernel_cudaERNS_18TensorIteratorBaseEENKUlvE_clEvENKUlvE_clEvEUlhhE_EESt5arrayIPcLm2EELi4E23TrivialOffsetCalculatorILi1EjESD_NS0_6memory15LoadWithoutCastENSE_16StoreWithoutCastEEEviT_T0_T2_T3_T4_T5_:
.text._ZN2at6native27unrolled_elementwise_kernelINS0_13AUnaryFunctorIhhhZZZNS0_19maximum_kernel_cudaERNS_18TensorIteratorBaseEENKUlvE_clEvENKUlvE_clEvEUlhhE_EESt5arrayIPcLm2EELi4E23TrivialOffsetCalculatorILi1EjESD_NS0_6memory15LoadWithoutCastENSE_16StoreWithoutCastEEEviT_T0_T2_T3_T4_T5_:
        /* <DEDUP_REMOVED lines=43> */
[----:B0-----:R-:W-:Y:S02]  /*02b0*/  VIMNMX.U16x2 R12, PT, PT, R12, UR6, !PT ;  /* 0x000000060c0c7c48 */ /* 0x001fe4000ffe0200 */
[----:B--2---:R-:W-:-:S04]  /*02c0*/  LOP3.LUT R14, R14, 0xff, RZ, 0xc0, !PT ;  /* 0x000000ff0e0e7812 */ /* 0x004fc800078ec0ff */
[----:B------:R-:W-:Y:S02]  /*02d0*/  VIMNMX.U16x2 R14, PT, PT, R14, UR6, !PT ;  /* 0x000000060e0e7c48 */ /* 0x000fe4000ffe0200 */
[----:B----4-:R-:W-:Y:S02]  /*02e0*/  LOP3.LUT R10, R13, 0xff, RZ, 0xc0, !PT ;  /* 0x000000ff0d0a7812 */ /* 0x010fe400078ec0ff */
[----:B-----5:R-:W-:Y:S02]  /*02f0*/  LOP3.LUT R16, R15, 0xff, RZ, 0xc0, !PT ;  /* 0x000000ff0f107812 */ /* 0x020fe400078ec0ff */
[----:B------:R-:W-:Y:S02]  /*0300*/  VIMNMX.U16x2 R10, PT, PT, R10, UR6, !PT ;  /* 0x000000060a0a7c48 */ /* 0x000fe4000ffe0200 */
[----:B------:R-:W-:Y:S01]  /*0310*/  VIMNMX.U16x2 R16, PT, PT, R16, UR6, !PT ;  /* 0x0000000610107c48 */ /* 0x000fe2000ffe0200 */
        /* <DEDUP_REMOVED lines=16> */
.L_x_39515:
[----:B------:R-:W-:Y:S05]  /*0420*/  BSYNC.RELIABLE B1 ;  /* 0x0000000000017941 */ /* 0x000fea0003800100 */
.L_x_39514:
[----:B------:R-:W-:-:S13]  /*0430*/  ISETP.GE.AND P0, PT, R5, R4, PT ;  /* 0x000000040500720c */ /* 0x000fda0003f06270 */
[----:B------:R-:W1:Y:S01]  /*0440*/  @!P0 LDC.64 R6, c[0x0][0x388] ;  /* 0x0000e200ff068b82 */ /* 0x000e620000000a00 */
[----:B0-----:R-:W-:Y:S02]  /*0450*/  @!P0 IMAD R3, R0, 0x200, R5 ;  /* 0x0000020000038824 */ /* 0x001fe400078e0205 */
[----:B------:R-:W-:-:S03]  /*0460*/  @!P0 VIADD R5, R5, 0x80 ;  /* 0x0000008005058836 */ /* 0x000fc60000000000 */
[----:B-1----:R-:W-:-:S05]  /*0470*/  @!P0 IADD3 R2, P1, PT, R3, R6, RZ ;  /* 0x0000000603028210 */ /* 0x002fca0007f3e0ff */
[----:B------:R-:W-:-:S05]  /*0480*/  @!P0 IMAD.X R3, RZ, RZ, R7, P1 ;  /* 0x000000ffff038224 */ /* 0x000fca00008e0607 */
[----:B------:R1:W-:Y:S03]  /*0490*/  @!P0 STG.E.U8 desc[UR4][R2.64], R14 ;  /* 0x0000000e02008986 */ /* 0x0003e6000c101104 */
.L_x_39516:
[----:B------:R-:W-:Y:S05]  /*04a0*/  BSYNC.RECONVERGENT B0 ;  /* 0x0000000000007941 */ /* 0x000fea0003800200 */
.L_x_39513:
        /* <DEDUP_REMOVED lines=9> */
.L_x_39517:
        /* <DEDUP_REMOVED lines=12> */
.L_x_42037:


//--------------------- .text._ZN2at6native29vectorized_elementwise_kernelILi2ENS0_13AUnaryFunctorIhhhZZZNS0_19maximum_kernel_cudaERNS_18TensorIteratorBaseEENKUlvE_clEvENKUlvE_clEvEUlhhE_EESt5arrayIPcLm2EEEEviT0_T1_ --------------------------
	.section	.text._ZN2at6native29vectorized_elementwise_kernelILi2ENS0_13AUnaryFunctorIhhhZZZNS0_19maximum_kernel_cudaERNS_18TensorIteratorBaseEENKUlvE_clEvENKUlvE_clEvEUlhhE_EESt5arrayIPcLm2EEEEviT0_T1_,"ax",@progbits
	.align	128
        .global         _ZN2at6native29vectorized_elementwise_kernelILi2ENS0_13AUnaryFunctorIhhhZZZNS0_19maximum_kernel_cudaERNS_18TensorIteratorBaseEENKUlvE_clEvENKUlvE_clEvEUlhhE_EESt5arrayIPcLm2EEEEviT0_T1_
        .type           _ZN2at6native29vectorized_elementwise_kernelILi2ENS0_13AUnaryFunctorIhhhZZZNS0_19maximum_kernel_cudaERNS_18TensorIteratorBaseEENKUlvE_clEvENKUlvE_clEvEUlhhE_EESt5arrayIPcLm2EEEEviT0_T1_,@function
        .size           _ZN2at6native29vectorized_elementwise_kernelILi2ENS0_13AUnaryFunctorIhhhZZZNS0_19maximum_kernel_cudaERNS_18TensorIteratorBaseEENKUlvE_clEvENKUlvE_clEvEUlhhE_EESt5arrayIPcLm2EEEEviT0_T1_,(.L_x_42038 - _ZN2at6native29vectorized_elementwise_kernelILi2ENS0_13AUnaryFunctorIhhhZZZNS0_19maximum_kernel_cudaERNS_18TensorIteratorBaseEENKUlvE_clEvENKUlvE_clEvEUlhhE_EESt5arrayIPcLm2EEEEviT0_T1_)
        .other          _ZN2at6native29vectorized_elementwise_kernelILi2ENS0_13AUnaryFunctorIhhhZZZNS0_19maximum_kernel_cudaERNS_18TensorIteratorBaseEENKUlvE_clEvENKUlvE_clEvEUlhhE_EESt5arrayIPcLm2EEEEviT0_T1_,@"STO_CUDA_ENTRY STV_DEFAULT"
_ZN2at6native29vectorized_elementwise_kernelILi2ENS0_13AUnaryFunctorIhhhZZZNS0_19maximum_kernel_cudaERNS_18TensorIteratorBaseEENKUlvE_clEvENKUlvE_clEvEUlhhE_EESt5arrayIPcLm2EEEEviT0_T1_:
.text._ZN2at6native29vectorized_elementwise_kernelILi2ENS0_13AUnaryFunctorIhhhZZZNS0_19maximum_kernel_cudaERNS_18TensorIteratorBaseEENKUlvE_clEvENKUlvE_clEvEUlhhE_EESt5arrayIPcLm2EEEEviT0_T1_:
        /* <DEDUP_REMOVED lines=78> */
[----:B0-----:R-:W-:Y:S02]  /*04e0*/  VIMNMX.U16x2 R7, PT, PT, R2, UR10, !PT ;  /* 0x0000000a02077c48 */ /* 0x001fe4000ffe0200 */
[----:B------:R-:W-:-:S04]  /*04f0*/  LOP3.LUT R16, R16, 0xff, RZ, 0xc0, !PT ;  /* 0x000000ff10107812 */ /* 0x000fc800078ec0ff */
[----:B------:R-:W-:Y:S02]  /*0500*/  VIMNMX.U16x2 R2, PT, PT, R16, UR10, !PT ;  /* 0x0000000a10027c48 */ /* 0x000fe4000ffe0200 */
[----:B---3--:R-:W-:-:S04]  /*0510*/  LOP3.LUT R18, R18, 0xff, RZ, 0xc0, !PT ;  /* 0x000000ff12127812 */ /* 0x008fc800078ec0ff */
[----:B------:R-:W-:Y:S02]  /*0520*/  VIMNMX.U16x2 R3, PT, PT, R18, UR10, !PT ;  /* 0x0000000a12037c48 */ /* 0x000fe4000ffe0200 */
[----:B------:R-:W-:Y:S02]  /*0530*/  LOP3.LUT R20, R20, 0xff, RZ, 0xc0, !PT ;  /* 0x000000ff14147812 */ /* 0x000fe400078ec0ff */
[----:B-----5:R-:W-:Y:S02]  /*0540*/  LOP3.LUT R6, R21, 0xff, RZ, 0xc0, !PT ;  /* 0x000000ff15067812 */ /* 0x020fe400078ec0ff */
[----:B------:R-:W-:Y:S02]  /*0550*/  VIMNMX.U16x2 R5, PT, PT, R20, UR10, !PT ;  /* 0x0000000a14057c48 */ /* 0x000fe4000ffe0200 */
[----:B----4-:R-:W-:Y:S02]  /*0560*/  LOP3.LUT R8, R12, 0xff, RZ, 0xc0, !PT ;  /* 0x000000ff0c087812 */ /* 0x010fe400078ec0ff */
[----:B------:R-:W-:-:S02]  /*0570*/  LOP3.LUT R10, R10, 0xff, RZ, 0xc0, !PT ;  /* 0x000000ff0a0a7812 */ /* 0x000fc400078ec0ff */
[----:B------:R-:W-:Y:S02]  /*0580*/  VIMNMX.U16x2 R6, PT, PT, R6, UR10, !PT ;  /* 0x0000000a06067c48 */ /* 0x000fe4000ffe0200 */
[----:B------:R-:W-:Y:S02]  /*0590*/  LOP3.LUT R4, R11, 0xff, RZ, 0xc0, !PT ;  /* 0x000000ff0b047812 */ /* 0x000fe400078ec0ff */
[----:B------:R-:W-:Y:S02]  /*05a0*/  VIMNMX.U16x2 R8, PT, PT, R8, UR10, !PT ;  /* 0x0000000a08087c48 */ /* 0x000fe4000ffe0200 */
[----:B------:R-:W-:Y:S02]  /*05b0*/  VIMNMX.U16x2 R9, PT, PT, R10, UR10, !PT ;  /* 0x0000000a0a097c48 */ /* 0x000fe4000ffe0200 */
[----:B------:R-:W-:Y:S01]  /*05c0*/  VIMNMX.U16x2 R4, PT, PT, R4, UR10, !PT ;  /* 0x0000000a04047c48 */ /* 0x000fe2000ffe0200 */
        /* <DEDUP_REMOVED lines=15> */
.L_x_39521:
        /* <DEDUP_REMOVED lines=8> */
.L_x_39522:
        /* <DEDUP_REMOVED lines=8> */
.L_x_39523:
        /* <DEDUP_REMOVED lines=8> */
.L_x_39524:
        /* <DEDUP_REMOVED lines=9> */
.L_x_39525:
[----:B------:R-:W-:Y:S05]  /*08d0*/  BSYNC.RELIABLE B1 ;  /* 0x0000000000017941 */ /* 0x000fea0003800100 */
.L_x_39520:
[----:B------:R-:W-:-:S13]  /*08e0*/  ISETP.GE.U32.AND P0, PT, R0, UR5, PT ;  /* 0x0000000500007c0c */ /* 0x000fda000bf06070 */
[----:B0-----:R-:W0:Y:S01]  /*08f0*/  @!P0 LDC.64 R6, c[0x0][0x388] ;  /* 0x0000e200ff068b82 */ /* 0x001e220000000a00 */
[C---:B-12---:R-:W-:Y:S02]  /*0900*/  @!P0 VIADD R3, R0.reuse, UR4 ;  /* 0x0000000400038c36 */ /* 0x046fe40008000000 */
[----:B------:R-:W-:-:S03]  /*0910*/  @!P0 VIADD R0, R0, 0x80 ;  /* 0x0000008000008836 */ /* 0x000fc60000000000 */
[----:B0-----:R-:W-:-:S05]  /*0920*/  @!P0 IADD3 R2, P1, PT, R3, R6, RZ ;  /* 0x0000000603028210 */ /* 0x001fca0007f3e0ff */
[----:B------:R-:W-:-:S05]  /*0930*/  @!P0 IMAD.X R3, RZ, RZ, R7, P1 ;  /* 0x000000ffff038224 */ /* 0x000fca00008e0607 */
[----:B------:R3:W-:Y:S03]  /*0940*/  @!P0 STG.E.U8 desc[UR8][R2.64], R9 ;  /* 0x0000000902008986 */ /* 0x0007e6000c101108 */
.L_x_39526:
[----:B------:R-:W-:Y:S05]  /*0950*/  BSYNC.RECONVERGENT B0 ;  /* 0x0000000000007941 */ /* 0x000fea0003800200 */
.L_x_39519:
        /* <DEDUP_REMOVED lines=9> */
.L_x_39518:
        /* <DEDUP_REMOVED lines=20> */
[----:B-1----:R-:W-:Y:S02]  /*0b30*/  VIMNMX.U16x2 R5, PT, PT, R0, UR10, !PT ;  /* 0x0000000a00057c48 */ /* 0x002fe4000ffe0200 */
[----:B------:R-:W-:-:S02]  /*0b40*/  VIMNMX.U16x2 R11, PT, PT, R6, UR10, !PT ;  /* 0x0000000a060b7c48 */ /* 0x000fc4000ffe0200 */
[----:B------:R-:W-:Y:S02]  /*0b50*/  VIMNMX.U16x2 R12, PT, PT, R8, UR10, !PT ;  /* 0x0000000a080c7c48 */ /* 0x000fe4000ffe0200 */
[C---:B----4-:R-:W-:Y:S02]  /*0b60*/  PRMT R0, R7.reuse, 0x7770, RZ ;  /* 0x0000777007007816 */ /* 0x050fe400000000ff */
[----:B------:R-:W-:Y:S02]  /*0b70*/  PRMT R10, R10, 0x7771, RZ ;  /* 0x000077710a0a7816 */ /* 0x000fe400000000ff */
[----:B------:R-:W-:Y:S02]  /*0b80*/  PRMT R4, R7, 0x7771, RZ ;  /* 0x0000777107047816 */ /* 0x000fe400000000ff */
[C---:B-----5:R-:W-:Y:S02]  /*0b90*/  PRMT R6, R9.reuse, 0x7770, RZ ;  /* 0x0000777009067816 */ /* 0x060fe400000000ff */
[----:B------:R-:W-:-:S02]  /*0ba0*/  PRMT R8, R9, 0x7771, RZ ;  /* 0x0000777109087816 */ /* 0x000fc400000000ff */
[----:B------:R-:W-:Y:S02]  /*0bb0*/  VIMNMX.U16x2 R9, PT, PT, R0, UR10, !PT ;  /* 0x0000000a00097c48 */ /* 0x000fe4000ffe0200 */
[----:B------:R-:W-:Y:S02]  /*0bc0*/  VIMNMX.U16x2 R10, PT, PT, R10, UR10, !PT ;  /* 0x0000000a0a0a7c48 */ /* 0x000fe4000ffe0200 */
[----:B------:R-:W-:Y:S02]  /*0bd0*/  VIMNMX.U16x2 R13, PT, PT, R4, UR10, !PT ;  /* 0x0000000a040d7c48 */ /* 0x000fe4000ffe0200 */
[----:B------:R-:W-:Y:S02]  /*0be0*/  VIMNMX.U16x2 R14, PT, PT, R6, UR10, !PT ;  /* 0x0000000a060e7c48 */ /* 0x000fe4000ffe0200 */
[----:B------:R-:W-:Y:S02]  /*0bf0*/  VIMNMX.U16x2 R15, PT, PT, R8, UR10, !PT ;  /* 0x0000000a080f7c48 */ /* 0x000fe4000ffe0200 */
        /* <DEDUP_REMOVED lines=17> */
.L_x_39527:
        /* <DEDUP_REMOVED lines=15> */
.L_x_42038:


//--------------------- .text._ZN2at6native29vectorized_elementwise_kernelILi4ENS0_13AUnaryFunctorIhhhZZZNS0_19maximum_kernel_cudaERNS_18TensorIteratorBaseEENKUlvE_clEvENKUlvE_clEvEUlhhE_EESt5arrayIPcLm2EEEEviT0_T1_ --------------------------
	.section	.text._ZN2at6native29vectorized_elementwise_kernelILi4ENS0_13AUnaryFunctorIhhhZZZNS0_19maximum_kernel_cudaERNS_18TensorIteratorBaseEENKUlvE_clEvENKUlvE_clEvEUlhhE_EESt5arrayIPcLm2EEEEviT0_T1_,"ax",@progbits
	.align	128
        .global         _ZN2at6native29vectorized_elementwise_kernelILi4ENS0_13AUnaryFunctorIhhhZZZNS0_19maximum_kernel_cudaERNS_18TensorIteratorBaseEENKUlvE_clEvENKUlvE_clEvEUlhhE_EESt5arrayIPcLm2EEEEviT0_T1_
        .type           _ZN2at6native29vectorized_elementwise_kernelILi4ENS0_13AUnaryFunctorIhhhZZZNS0_19maximum_kernel_cudaERNS_18TensorIteratorBaseEENKUlvE_clEvENKUlvE_clEvEUlhhE_EESt5arrayIPcLm2EEEEviT0_T1_,@function
        .size           _ZN2at6native29vectorized_elementwise_kernelILi4ENS0_13AUnaryFunctorIhhhZZZNS0_19maximum_kernel_cudaERNS_18TensorIteratorBaseEENKUlvE_clEvENKUlvE_clEvEUlhhE_EESt5arrayIPcLm2EEEEviT0_T1_,(.L_x_42039 - _ZN2at6native29vectorized_elementwise_kernelILi4ENS0_13AUnaryFunctorIhhhZZZNS0_19maximum_kernel_cudaERNS_18TensorIteratorBaseEENKUlvE_clEvENKUlvE_clEvEUlhhE_EESt5arrayIPcLm2EEEEviT0_T1_)
        .other          _ZN2at6native29vectorized_elementwise_kernelILi4ENS0_13AUnaryFunctorIhhhZZZNS0_19maximum_kernel_cudaERNS_18TensorIteratorBaseEENKUlvE_clEvENKUlvE_clEvEUlhhE_EESt5arrayIPcLm2EEEEviT0_T1_,@"STO_CUDA_ENTRY STV_DEFAULT"
_ZN2at6native29vectorized_elementwise_kernelILi4ENS0_13AUnaryFunctorIhhhZZZNS0_19maximum_kernel_cudaERNS_18TensorIteratorBaseEENKUlvE_clEvENKUlvE_clEvEUlhhE_EESt5arrayIPcLm2EEEEviT0_T1_:
.text._ZN2at6native29vectorized_elementwise_kernelILi4ENS0_13AUnaryFunctorIhhhZZZNS0_19maximum_kernel_cudaERNS_18TensorIteratorBaseEENKUlvE_clEvENKUlvE_clEvEUlhhE_EESt5arrayIPcLm2EEEEviT0_T1_:
        /* <DEDUP_REMOVED lines=108> */
.L_x_39531:
        /* <DEDUP_REMOVED lines=8> */
.L_x_39532:
        /* <DEDUP_REMOVED lines=8> */
.L_x_39533:
        /* <DEDUP_REMOVED lines=8> */
.L_x_39534:
        /* <DEDUP_REMOVED lines=9> */
.L_x_39535:
[----:B------:R-:W-:Y:S05]  /*08d0*/  BSYNC.RELIABLE B1 ;  /* 0x0000000000017941 */ /* 0x000fea0003800100 */
.L_x_39530:
[----:B------:R-:W-:-:S13]  /*08e0*/  ISETP.GE.U32.AND P0, PT, R0, UR5, PT ;  /* 0x0000000500007c0c */ /* 0x000fda000bf06070 */
[----:B0-----:R-:W0:Y:S01]  /*08f0*/  @!P0 LDC.64 R6, c[0x0][0x388] ;  /* 0x0000e200ff068b82 */ /* 0x001e220000000a00 */
[C---:B-12---:R-:W-:Y:S02]  /*0900*/  @!P0 VIADD R3, R0.reuse, UR4 ;  /* 0x0000000400038c36 */ /* 0x046fe40008000000 */
[----:B------:R-:W-:-:S03]  /*0910*/  @!P0 VIADD R0, R0, 0x80 ;  /* 0x0000008000008836 */ /* 0x000fc60000000000 */
[----:B0-----:R-:W-:-:S05]  /*0920*/  @!P0 IADD3 R2, P1, PT, R3, R6, RZ ;  /* 0x0000000603028210 */ /* 0x001fca0007f3e0ff */
[----:B------:R-:W-:-:S05]  /*0930*/  @!P0 IMAD.X R3, RZ, RZ, R7, P1 ;  /* 0x000000ffff038224 */ /* 0x000fca00008e0607 */
[----:B------:R3:W-:Y:S03]  /*0940*/  @!P0 STG.E.U8 desc[UR8][R2.64], R9 ;  /* 0x0000000902008986 */ /* 0x0007e6000c101108 */
.L_x_39536:
[----:B------:R-:W-:Y:S05]  /*0950*/  BSYNC.RECONVERGENT B0 ;  /* 0x0000000000007941 */ /* 0x000fea0003800200 */
.L_x_39529:
        /* <DEDUP_REMOVED lines=9> */
.L_x_39528:
        /* <DEDUP_REMOVED lines=14> */
[----:B-1----:R-:W-:Y:S02]  /*0ad0*/  VIMNMX.U16x2 R3, PT, PT, R4, UR10, !PT ;  /* 0x0000000a04037c48 */ /* 0x002fe4000ffe0200 */
[C---:B------:R-:W-:Y:S02]  /*0ae0*/  PRMT R4, R0.reuse, 0x7771, RZ ;  /* 0x0000777100047816 */ /* 0x040fe400000000ff */
[----:B------:R-:W-:Y:S02]  /*0af0*/  PRMT R0, R0, 0x7773, RZ ;  /* 0x0000777300007816 */ /* 0x000fe400000000ff */
[----:B------:R-:W-:-:S02]  /*0b00*/  VIMNMX.U16x2 R9, PT, PT, R4, UR10, !PT ;  /* 0x0000000a04097c48 */ /* 0x000fc4000ffe0200 */
[----:B------:R-:W-:Y:S02]  /*0b10*/  VIMNMX.U16x2 R10, PT, PT, R0, UR10, !PT ;  /* 0x0000000a000a7c48 */ /* 0x000fe4000ffe0200 */
[C---:B---3--:R-:W-:Y:S02]  /*0b20*/  PRMT R0, R7.reuse, 0x7771, RZ ;  /* 0x0000777107007816 */ /* 0x048fe400000000ff */
[C---:B------:R-:W-:Y:S02]  /*0b30*/  PRMT R2, R7.reuse, 0x7772, RZ ;  /* 0x0000777207027816 */ /* 0x040fe400000000ff */
[C---:B------:R-:W-:Y:S02]  /*0b40*/  PRMT R4, R7.reuse, 0x7773, RZ ;  /* 0x0000777307047816 */ /* 0x040fe400000000ff */
[----:B------:R-:W-:Y:S02]  /*0b50*/  VIMNMX.U16x2 R11, PT, PT, R0, UR10, !PT ;  /* 0x0000000a000b7c48 */ /* 0x000fe4000ffe0200 */
[----:B------:R-:W-:-:S02]  /*0b60*/  PRMT R8, R7, 0x7770, RZ ;  /* 0x0000777007087816 */ /* 0x000fc400000000ff */
[----:B------:R-:W-:Y:S02]  /*0b70*/  VIMNMX.U16x2 R2, PT, PT, R2, UR10, !PT ;  /* 0x0000000a02027c48 */ /* 0x000fe4000ffe0200 */
[----:B------:R-:W-:Y:S02]  /*0b80*/  VIMNMX.U16x2 R12, PT, PT, R4, UR10, !PT ;  /* 0x0000000a040c7c48 */ /* 0x000fe4000ffe0200 */
[----:B------:R-:W-:Y:S02]  /*0b90*/  PRMT R4, R9, 0x7610, R4 ;  /* 0x0000761009047816 */ /* 0x000fe40000000004 */
[----:B------:R-:W-:Y:S02]  /*0ba0*/  PRMT R7, R10, 0x7610, R7 ;  /* 0x000076100a077816 */ /* 0x000fe40000000007 */
[----:B------:R-:W-:Y:S02]  /*0bb0*/  PRMT R9, R11, 0x7610, R9 ;  /* 0x000076100b097816 */ /* 0x000fe40000000009 */
[----:B------:R-:W-:-:S02]  /*0bc0*/  VIMNMX.U16x2 R6, PT, PT, R6, UR10, !PT ;  /* 0x0000000a06067c48 */ /* 0x000fc4000ffe0200 */
[----:B------:R-:W-:Y:S02]  /*0bd0*/  VIMNMX.U16x2 R8, PT, PT, R8, UR10, !PT ;  /* 0x0000000a08087c48 */ /* 0x000fe4000ffe0200 */
        /* <DEDUP_REMOVED lines=23> */
.L_x_39537:
        /* <DEDUP_REMOVED lines=11> */
.L_x_42039:


//--------------------- .text._ZN2at6native29vectorized_elementwise_kernelILi8ENS0_13AUnaryFunctorIhhhZZZNS0_19maximum_kernel_cudaERNS_18TensorIteratorBaseEENKUlvE_clEvENKUlvE_clEvEUlhhE_EESt5arrayIPcLm2EEEEviT0_T1_ --------------------------
	.section	.text._ZN2at6native29vectorized_elementwise_kernelILi8ENS0_13AUnaryFunctorIhhhZZZNS0_19maximum_kernel_cudaERNS_18TensorIteratorBaseEENKUlvE_clEvENKUlvE_clEvEUlhhE_EESt5arrayIPcLm2EEEEviT0_T1_,"ax",@progbits
	.align	128
        .global         _ZN2at6native29vectorized_elementwise_kernelILi8ENS0_13AUnaryFunctorIhhhZZZNS0_19maximum_kernel_cudaERNS_18TensorIteratorBaseEENKUlvE_clEvENKUlvE_clEvEUlhhE_EESt5arrayIPcLm2EEEEviT0_T1_
        .type           _ZN2at6native29vectorized_elementwise_kernelILi8ENS0_13AUnaryFunctorIhhhZZZNS0_19maximum_kernel_cudaERNS_18TensorIteratorBaseEENKUlvE_clEvENKUlvE_clEvEUlhhE_EESt5arrayIPcLm2EEEEviT0_T1_,@function
        .size           _ZN2at6native29vectorized_elementwise_kernelILi8ENS0_13AUnaryFunctorIhhhZZZNS0_19maximum_kernel_cudaERNS_18TensorIteratorBaseEENKUlvE_clEvENKUlvE_clEvEUlhhE_EESt5arrayIPcLm2EEEEviT0_T1_,(.L_x_42040 - _ZN2at6native29vectorized_elementwise_kernelILi8ENS0_13AUnaryFunctorIhhhZZZNS0_19maximum_kernel_cudaERNS_18TensorIteratorBaseEENKUlvE_clEvENKUlvE_clEvEUlhhE_EESt5arrayIPcLm2EEEEviT0_T1_)
        .other          _ZN2at6native29vectorized_elementwise_kernelILi8ENS0_13AUnaryFunctorIhhhZZZNS0_19maximum_kernel_cudaERNS_18TensorIteratorBaseEENKUlvE_clEvENKUlvE_clEvEUlhhE_EESt5arrayIPcLm2EEEEviT0_T1_,@"STO_CUDA_ENTRY STV_DEFAULT"
_ZN2at6native29vectorized_elementwise_kernelILi8ENS0_13AUnaryFunctorIhhhZZZNS0_19maximum_kernel_cudaERNS_18TensorIteratorBaseEENKUlvE_clEvENKUlvE_clEvEUlhhE_EESt5arrayIPcLm2EEEEviT0_T1_:
.text._ZN2at6native29vectorized_elementwise_kernelILi8ENS0_13AUnaryFunctorIhhhZZZNS0_19maximum_kernel_cudaERNS_18TensorIteratorBaseEENKUlvE_clEvENKUlvE_clEvEUlhhE_EESt5arrayIPcLm2EEEEviT0_T1_:
        /* <DEDUP_REMOVED lines=108> */
.L_x_39541:
        /* <DEDUP_REMOVED lines=8> */
.L_x_39542:
        /* <DEDUP_REMOVED lines=8> */
.L_x_39543:
        /* <DEDUP_REMOVED lines=8> */
.L_x_39544:
        /* <DEDUP_REMOVED lines=9> */
.L_x_39545:
[----:B------:R-:W-:Y:S05]  /*08d0*/  BSYNC.RELIABLE B1 ;  /* 0x0000000000017941 */ /* 0x000fea0003800100 */
.L_x_39540:
[----:B------:R-:W-:-:S13]  /*08e0*/  ISETP.GE.U32.AND P0, PT, R0, UR5, PT ;  /* 0x0000000500007c0c */ /* 0x000fda000bf06070 */
[----:B0-----:R-:W0:Y:S01]  /*08f0*/  @!P0 LDC.64 R6, c[0x0][0x388] ;  /* 0x0000e200ff068b82 */ /* 0x001e220000000a00 */
[C---:B-12---:R-:W-:Y:S02]  /*0900*/  @!P0 VIADD R3, R0.reuse, UR4 ;  /* 0x0000000400038c36 */ /* 0x046fe40008000000 */
[----:B------:R-:W-:-:S03]  /*0910*/  @!P0 VIADD R0, R0, 0x80 ;  /* 0x0000008000008836 */ /* 0x000fc60000000000 */
[----:B0-----:R-:W-:-:S05]  /*0920*/  @!P0 IADD3 R2, P1, PT, R3, R6, RZ ;  /* 0x0000000603028210 */ /* 0x001fca0007f3e0ff */
[----:B------:R-:W-:-:S05]  /*0930*/  @!P0 IMAD.X R3, RZ, RZ, R7, P1 ;  /* 0x000000ffff038224 */ /* 0x000fca00008e0607 */
[----:B------:R3:W-:Y:S03]  /*0940*/  @!P0 STG.E.U8 desc[UR8][R2.64], R9 ;  /* 0x0000000902008986 */ /* 0x0007e6000c101108 */
.L_x_39546:
[----:B------:R-:W-:Y:S05]  /*0950*/  BSYNC.RECONVERGENT B0 ;  /* 0x0000000000007941 */ /* 0x000fea0003800200 */
.L_x_39539:
        /* <DEDUP_REMOVED lines=9> */
.L_x_39538:
        /* <DEDUP_REMOVED lines=13> */
[----:B------:R-:W-:Y:S02]  /*0ac0*/  VIMNMX.U16x2 R7, PT, PT, R0, UR10, !PT ;  /* 0x0000000a00077c48 */ /* 0x000fe4000ffe0200 */
[----:B------:R-:W-:Y:S02]  /*0ad0*/  PRMT R0, R3, 0x7772, RZ ;  /* 0x0000777203007816 */ /* 0x000fe400000000ff */
[C---:B------:R-:W-:Y:S02]  /*0ae0*/  PRMT R8, R2.reuse, 0x7770, RZ ;  /* 0x0000777002087816 */ /* 0x040fe400000000ff */
[----:B------:R-:W-:-:S02]  /*0af0*/  PRMT R6, R2, 0x7771, RZ ;  /* 0x0000777102067816 */ /* 0x000fc400000000ff */
[----:B------:R-:W-:Y:S02]  /*0b00*/  VIMNMX.U16x2 R10, PT, PT, R4, UR10, !PT ;  /* 0x0000000a040a7c48 */ /* 0x000fe4000ffe0200 */
[----:B------:R-:W-:Y:S02]  /*0b10*/  VIMNMX.U16x2 R11, PT, PT, R0, UR10, !PT ;  /* 0x0000000a000b7c48 */ /* 0x000fe4000ffe0200 */
[C---:B------:R-:W-:Y:S02]  /*0b20*/  PRMT R4, R3.reuse, 0x7770, RZ ;  /* 0x0000777003047816 */ /* 0x040fe400000000ff */
[C---:B------:R-:W-:Y:S02]  /*0b30*/  PRMT R2, R3.reuse, 0x7771, RZ ;  /* 0x0000777103027816 */ /* 0x040fe400000000ff */
[----:B------:R-:W-:Y:S02]  /*0b40*/  PRMT R0, R3, 0x7773, RZ ;  /* 0x0000777303007816 */ /* 0x000fe400000000ff */
[----:B------:R-:W-:-:S02]  /*0b50*/  VIMNMX.U16x2 R8, PT, PT, R8, UR10, !PT ;  /* 0x0000000a08087c48 */ /* 0x000fc4000ffe0200 */
[----:B------:R-:W-:Y:S02]  /*0b60*/  VIMNMX.U16x2 R9, PT, PT, R6, UR10, !PT ;  /* 0x0000000a06097c48 */ /* 0x000fe4000ffe0200 */
[----:B------:R-:W-:Y:S02]  /*0b70*/  VIMNMX.U16x2 R3, PT, PT, R4, UR10, !PT ;  /* 0x0000000a04037c48 */ /* 0x000fe4000ffe0200 */
[----:B------:R-:W-:Y:S02]  /*0b80*/  VIMNMX.U16x2 R2, PT, PT, R2, UR10, !PT ;  /* 0x0000000a02027c48 */ /* 0x000fe4000ffe0200 */
[----:B------:R-:W-:Y:S02]  /*0b90*/  VIMNMX.U16x2 R12, PT, PT, R0, UR10, !PT ;  /* 0x0000000a000c7c48 */ /* 0x000fe4000ffe0200 */
        /* <DEDUP_REMOVED lines=26> */
.L_x_39547:
        /* <DEDUP_REMOVED lines=12> */
.L_x_42040:


//--------------------- .text._ZN2at6native18elementwise_kernelILi128ELi4EZNS0_15gpu_kernel_implINS0_13BinaryFunctorIhhhZZZNS0_19maximum_kernel_cudaERNS_18TensorIteratorBaseEENKUlvE_clEvENKUlvE_clEvEUlhhE_EEEEvS5_RKT_EUliE_EEviT1_ --------------------------
	.section	.text._ZN2at6native18elementwise_kernelILi128ELi4EZNS0_15gpu_kernel_implINS0_13BinaryFunctorIhhhZZZNS0_19maximum_kernel_cudaERNS_18TensorIteratorBaseEENKUlvE_clEvENKUlvE_clEvEUlhhE_EEEEvS5_RKT_EUliE_EEviT1_,"ax",@progbits
	.align	128
        .global         _ZN2at6native18elementwise_kernelILi128ELi4EZNS0_15gpu_kernel_implINS0_13BinaryFunctorIhhhZZZNS0_19maximum_kernel_cudaERNS_18TensorIteratorBaseEENKUlvE_clEvENKUlvE_clEvEUlhhE_EEEEvS5_RKT_EUliE_EEviT1_
        .type           _ZN2at6native18elementwise_kernelILi128ELi4EZNS0_15gpu_kernel_implINS0_13BinaryFunctorIhhhZZZNS0_19maximum_kernel_cudaERNS_18TensorIteratorBaseEENKUlvE_clEvENKUlvE_clEvEUlhhE_EEEEvS5_RKT_EUliE_EEviT1_,@function
        .size           _ZN2at6native18elementwise_kernelILi128ELi4EZNS0_15gpu_kernel_implINS0_13BinaryFunctorIhhhZZZNS0_19maximum_kernel_cudaERNS_18TensorIteratorBaseEENKUlvE_clEvENKUlvE_clEvEUlhhE_EEEEvS5_RKT_EUliE_EEviT1_,(.L_x_42041 - _ZN2at6native18elementwise_kernelILi128ELi4EZNS0_15gpu_kernel_implINS0_13BinaryFunctorIhhhZZZNS0_19maximum_kernel_cudaERNS_18TensorIteratorBaseEENKUlvE_clEvENKUlvE_clEvEUlhhE_EEEEvS5_RKT_EUliE_EEviT1_)
        .other          _ZN2at6native18elementwise_kernelILi128ELi4EZNS0_15gpu_kernel_implINS0_13BinaryFunctorIhhhZZZNS0_19maximum_kernel_cudaERNS_18TensorIteratorBaseEENKUlvE_clEvENKUlvE_clEvEUlhhE_EEEEvS5_RKT_EUliE_EEviT1_,@"STO_CUDA_ENTRY STV_DEFAULT"
_ZN2at6native18elementwise_kernelILi128ELi4EZNS0_15gpu_kernel_implINS0_13BinaryFunctorIhhhZZZNS0_19maximum_kernel_cudaERNS_18TensorIteratorBaseEENKUlvE_clEvENKUlvE_clEvEUlhhE_EEEEvS5_RKT_EUliE_EEviT1_:
.text._ZN2at6native18elementwise_kernelILi128ELi4EZNS0_15gpu_kernel_implINS0_13BinaryFunctorIhhhZZZNS0_19maximum_kernel_cudaERNS_18TensorIteratorBaseEENKUlvE_clEvENKUlvE_clEvEUlhhE_EEEEvS5_RKT_EUliE_EEviT1_:
        /* <DEDUP_REMOVED lines=371> */
.L_x_39550:
        /* <DEDUP_REMOVED lines=16> */
.L_x_39554:
[----:B------:R0:W5:Y:S01]  /*1830*/  LDG.E.U8 R19, desc[UR36][R4.64] ;  /* 0x0000002404137981 */ /* 0x000162000c1e1100 */
[----:B------:R-:W-:Y:S05]  /*1840*/  BRA `(.L_x_39556) ;  /* 0x0000000c005c7947 */ /* 0x000fea0003800000 */
.L_x_39553:
        /* <DEDUP_REMOVED lines=8> */
.L_x_39558:
[----:B------:R3:W5:Y:S01]  /*18d0*/  LDG.E.U8 R19, desc[UR36][R4.64] ;  /* 0x0000002404137981 */ /* 0x000762000c1e1100 */
[----:B------:R-:W-:Y:S05]  /*18e0*/  BRA `(.L_x_39556) ;  /* 0x0000000c00347947 */ /* 0x000fea0003800000 */
.L_x_39557:
[----:B------:R0:W5:Y:S01]  /*18f0*/  LDG.E.U16 R19, desc[UR36][R4.64] ;  /* 0x0000002404137981 */ /* 0x000162000c1e1500 */
[----:B------:R-:W-:Y:S05]  /*1900*/  BRA `(.L_x_39556) ;  /* 0x0000000c002c7947 */ /* 0x000fea0003800000 */
.L_x_39552:
        /* <DEDUP_REMOVED lines=10> */
.L_x_39560:
[----:B------:R-:W2:Y:S02]  /*19b0*/  LDG.E.U16 R2, desc[UR36][R4.64] ;  /* 0x0000002404027981 */ /* 0x000ea4000c1e1500 */
[----:B--2---:R-:W-:-:S06]  /*19c0*/  HADD2.F32 R2, -RZ, R2.H0_H0 ;  /* 0x20000002ff027230 */ /* 0x004fcc0000004100 */
[----:B------:R-:W0:Y:S02]  /*19d0*/  F2I.S64.TRUNC R2, R2 ;  /* 0x0000000200027311 */ /* 0x000e24000020d900 */
[----:B0-----:R-:W-:Y:S01]  /*19e0*/  PRMT R19, R2, 0x7610, R19 ;  /* 0x0000761002137816 */ /* 0x001fe20000000013 */
[----:B------:R-:W-:Y:S06]  /*19f0*/  BRA `(.L_x_39556) ;  /* 0x0000000800f07947 */ /* 0x000fec0003800000 */
.L_x_39559:
        /* <DEDUP_REMOVED lines=10> */
.L_x_39562:
[----:B------:R-:W2:Y:S02]  /*1aa0*/  LDG.E.U16 R4, desc[UR36][R4.64] ;  /* 0x0000002404047981 */ /* 0x000ea4000c1e1500 */
[----:B--2---:R-:W-:-:S06]  /*1ab0*/  HADD2.F32 R2, -RZ, R4.H0_H0 ;  /* 0x20000004ff027230 */ /* 0x004fcc0000004100 */
[----:B------:R-:W0:Y:S02]  /*1ac0*/  F2I.S64.TRUNC R2, R2 ;  /* 0x0000000200027311 */ /* 0x000e24000020d900 */
[----:B0-----:R-:W-:Y:S01]  /*1ad0*/  PRMT R19, R2, 0x7610, R19 ;  /* 0x0000761002137816 */ /* 0x001fe20000000013 */
[----:B------:R-:W-:Y:S06]  /*1ae0*/  BRA `(.L_x_39556) ;  /* 0x0000000800b47947 */ /* 0x000fec0003800000 */
.L_x_39561:
[----:B------:R-:W2:Y:S02]  /*1af0*/  LDG.E.64 R2, desc[UR36][R4.64] ;  /* 0x0000002404027981 */ /* 0x000ea4000c1e1b00 */
[----:B--2---:R-:W0:Y:S02]  /*1b00*/  F2I.S64.F64.TRUNC R2, R2 ;  /* 0x0000000200027311 */ /* 0x004e24000030d900 */
[----:B0-----:R-:W-:Y:S01]  /*1b10*/  PRMT R19, R2, 0x7610, R19 ;  /* 0x0000761002137816 */ /* 0x001fe20000000013 */
[----:B------:R-:W-:Y:S06]  /*1b20*/  BRA `(.L_x_39556) ;  /* 0x0000000800a47947 */ /* 0x000fec0003800000 */
.L_x_39551:
        /* <DEDUP_REMOVED lines=12> */
.L_x_39565:
[----:B------:R-:W2:Y:S02]  /*1bf0*/  LDG.E.64 R4, desc[UR36][R4.64] ;  /* 0x0000002404047981 */ /* 0x000ea4000c1e1b00 */
[----:B--2---:R-:W0:Y:S02]  /*1c00*/  F2I.S64.F64.TRUNC R2, R4 ;  /* 0x0000000400027311 */ /* 0x004e24000030d900 */
[----:B0-----:R-:W-:Y:S01]  /*1c10*/  PRMT R19, R2, 0x7610, R19 ;  /* 0x0000761002137816 */ /* 0x001fe20000000013 */
[----:B------:R-:W-:Y:S06]  /*1c20*/  BRA `(.L_x_39556) ;  /* 0x0000000800647947 */ /* 0x000fec0003800000 */
.L_x_39564:
        /* <DEDUP_REMOVED lines=27> */
.L_x_39567:
        /* <DEDUP_REMOVED lines=14> */
.L_x_39566:
[----:B------:R-:W2:Y:S02]  /*1ec0*/  LDG.E.U16 R2, desc[UR36][R4.64] ;  /* 0x0000002404027981 */ /* 0x000ea4000c1e1500 */
[----:B--2---:R-:W-:-:S06]  /*1ed0*/  SHF.L.U32 R2, R2, 0x10, RZ ;  /* 0x0000001002027819 */ /* 0x004fcc00000006ff */
[----:B------:R-:W0:Y:S02]  /*1ee0*/  F2I.S64.TRUNC R2, R2 ;  /* 0x0000000200027311 */ /* 0x000e24000020d900 */
[----:B0-----:R-:W-:Y:S01]  /*1ef0*/  PRMT R19, R2, 0x7610, R19 ;  /* 0x0000761002137816 */ /* 0x001fe20000000013 */
[----:B------:R-:W-:Y:S06]  /*1f00*/  BRA `(.L_x_39556) ;  /* 0x0000000400ac7947 */ /* 0x000fec0003800000 */
.L_x_39563:
        /* <DEDUP_REMOVED lines=10> */
.L_x_39570:
        /* <DEDUP_REMOVED lines=21> */
.L_x_39574:
[----:B------:R-:W-:Y:S05]  /*2100*/  BSYNC.RECONVERGENT B1 ;  /* 0x0000000000017941 */ /* 0x000fea0003800200 */
.L_x_39573:
[----:B------:R-:W-:Y:S01]  /*2110*/  IMAD.SHL.U32 R0, R0, 0x100000, RZ ;  /* 0x0010000000007824 */ /* 0x000fe200078e00ff */
[----:B------:R-:W-:-:S04]  /*2120*/  LEA R2, R2, 0x3b800000, 0x17 ;  /* 0x3b80000002027811 */ /* 0x000fc800078eb8ff */
[----:B------:R-:W-:-:S07]  /*2130*/  LOP3.LUT R2, R2, R0, R7, 0xfe, !PT ;  /* 0x0000000002027212 */ /* 0x000fce00078efe07 */
.L_x_39572:
[----:B------:R-:W-:Y:S05]  /*2140*/  BSYNC.RECONVERGENT B0 ;  /* 0x0000000000007941 */ /* 0x000fea0003800200 */
.L_x_39571:
[----:B------:R-:W0:Y:S02]  /*2150*/  F2I.S64.TRUNC R2, R2 ;  /* 0x0000000200027311 */ /* 0x000e24000020d900 */
[----:B0-----:R-:W-:Y:S01]  /*2160*/  PRMT R19, R2, 0x7610, R19 ;  /* 0x0000761002137816 */ /* 0x001fe20000000013 */
[----:B------:R-:W-:Y:S06]  /*2170*/  BRA `(.L_x_39556) ;  /* 0x0000000400107947 */ /* 0x000fec0003800000 */
.L_x_39569:
        /* <DEDUP_REMOVED lines=21> */
.L_x_39578:
[----:B------:R-:W-:Y:S05]  /*22d0*/  BSYNC.RECONVERGENT B1 ;  /* 0x0000000000017941 */ /* 0x000fea0003800200 */
.L_x_39577:
[----:B------:R-:W-:Y:S01]  /*22e0*/  IMAD.SHL.U32 R0, R0, 0x200000, RZ ;  /* 0x0020000000007824 */ /* 0x000fe200078e00ff */
[----:B------:R-:W-:-:S04]  /*22f0*/  LEA R2, R2, 0x37800000, 0x17 ;  /* 0x3780000002027811 */ /* 0x000fc800078eb8ff */
[----:B------:R-:W-:-:S07]  /*2300*/  LOP3.LUT R2, R2, R0, R7, 0xfe, !PT ;  /* 0x0000000002027212 */ /* 0x000fce00078efe07 */
.L_x_39576:
[----:B------:R-:W-:Y:S05]  /*2310*/  BSYNC.RECONVERGENT B0 ;  /* 0x0000000000007941 */ /* 0x000fea0003800200 */
.L_x_39575:
[----:B------:R-:W0:Y:S02]  /*2320*/  F2I.S64.TRUNC R2, R2 ;  /* 0x0000000200027311 */ /* 0x000e24000020d900 */
[----:B0-----:R-:W-:Y:S01]  /*2330*/  PRMT R19, R2, 0x7610, R19 ;  /* 0x0000761002137816 */ /* 0x001fe20000000013 */
[----:B------:R-:W-:Y:S06]  /*2340*/  BRA `(.L_x_39556) ;  /* 0x00000000009c7947 */ /* 0x000fec0003800000 */
.L_x_39568:
[----:B------:R-:W-:-:S09]  /*2350*/  UISETP.NE.AND UP0, UPT, UR4, 0x1c, UPT ;  /* 0x0000001c0400788c */ /* 0x000fd2000bf05270 */
[----:B------:R-:W-:Y:S05]  /*2360*/  BRA.U !UP0, `(.L_x_39579) ;  /* 0x0000000108907547 */ /* 0x000fea000b800000 */
[----:B------:R-:W-:-:S09]  /*2370*/  UISETP.NE.AND UP0, UPT, UR4, 0x1d, UPT ;  /* 0x0000001d0400788c */ /* 0x000fd2000bf05270 */
[----:B------:R-:W-:Y:S05]  /*2380*/  BRA.U !UP0, `(.L_x_39580) ;  /* 0x0000000108807547 */ /* 0x000fea000b800000 */
[----:B------:R-:W-:-:S09]  /*2390*/  UISETP.NE.AND UP0, UPT, UR4, 0x2c, UPT ;  /* 0x0000002c0400788c */ /* 0x000fd2000bf05270 */
[----:B------:R-:W-:Y:S05]  /*23a0*/  BRA.U !UP0, `(.L_x_39581) ;  /* 0x0000000108487547 */ /* 0x000fea000b800000 */
.L_x_39555:
        /* <DEDUP_REMOVED lines=16> */
.L_x_39582:
[----:B------:R-:W-:Y:S01]  /*24b0*/  PRMT R19, RZ, 0x7610, R19 ;  /* 0x00007610ff137816 */ /* 0x000fe20000000013 */
[----:B------:R-:W-:Y:S06]  /*24c0*/  BRA `(.L_x_39556) ;  /* 0x00000000003c7947 */ /* 0x000fec0003800000 */
.L_x_39581:
        /* <DEDUP_REMOVED lines=8> */
.L_x_39584:
[----:B------:R-:W-:Y:S05]  /*2550*/  BSYNC.RECONVERGENT B0 ;  /* 0x0000000000007941 */ /* 0x000fea0003800200 */
.L_x_39583:
[----:B------:R-:W0:Y:S02]  /*2560*/  F2I.S64.TRUNC R2, R2 ;  /* 0x0000000200027311 */ /* 0x000e24000020d900 */
[----:B0-----:R-:W-:Y:S01]  /*2570*/  PRMT R19, R2, 0x7610, R19 ;  /* 0x0000761002137816 */ /* 0x001fe20000000013 */
[----:B------:R-:W-:Y:S06]  /*2580*/  BRA `(.L_x_39556) ;  /* 0x00000000000c7947 */ /* 0x000fec0003800000 */
.L_x_39580:
[----:B------:R2:W5:Y:S01]  /*2590*/  LDG.E.U8 R19, desc[UR36][R4.64] ;  /* 0x0000002404137981 */ /* 0x000562000c1e1100 */
[----:B------:R-:W-:Y:S05]  /*25a0*/  BRA `(.L_x_39556) ;  /* 0x0000000000047947 */ /* 0x000fea0003800000 */
.L_x_39579:
[----:B------:R1:W5:Y:S02]  /*25b0*/  LDG.E.U8 R19, desc[UR36][R4.64] ;  /* 0x0000002404137981 */ /* 0x000364000c1e1100 */
.L_x_39556:
        /* <DEDUP_REMOVED lines=16> */
.L_x_39588:
[----:B------:R3:W5:Y:S01]  /*26c0*/  LDG.E.U8 R0, desc[UR36][R4.64] ;  /* 0x0000002404007981 */ /* 0x000762000c1e1100 */
[----:B------:R-:W-:Y:S05]  /*26d0*/  BRA `(.L_x_39590) ;  /* 0x0000000c005c7947 */ /* 0x000fea0003800000 */
.L_x_39587:
        /* <DEDUP_REMOVED lines=8> */
.L_x_39592:
[----:B------:R1:W5:Y:S01]  /*2760*/  LDG.E.U8 R0, desc[UR36][R4.64] ;  /* 0x0000002404007981 */ /* 0x000362000c1e1100 */
[----:B------:R-:W-:Y:S05]  /*2770*/  BRA `(.L_x_39590) ;  /* 0x0000000c00347947 */ /* 0x000fea0003800000 */
.L_x_39591:
[----:B------:R2:W5:Y:S01]  /*2780*/  LDG.E.U16 R0, desc[UR36][R4.64] ;  /* 0x0000002404007981 */ /* 0x000562000c1e1500 */
[----:B------:R-:W-:Y:S05]  /*2790*/  BRA `(.L_x_39590) ;  /* 0x0000000c002c7947 */ /* 0x000fea0003800000 */
.L_x_39586:
        /* <DEDUP_REMOVED lines=10> */
.L_x_39594:
[----:B------:R-:W2:Y:S02]  /*2840*/  LDG.E.U16 R2, desc[UR36][R4.64] ;  /* 0x0000002404027981 */ /* 0x000ea4000c1e1500 */
[----:B--2---:R-:W-:-:S06]  /*2850*/  HADD2.F32 R2, -RZ, R2.H0_H0 ;  /* 0x20000002ff027230 */ /* 0x004fcc0000004100 */
[----:B------:R-:W0:Y:S02]  /*2860*/  F2I.S64.TRUNC R2, R2 ;  /* 0x0000000200027311 */ /* 0x000e24000020d900 */
[----:B0-----:R-:W-:Y:S01]  /*2870*/  PRMT R0, R2, 0x7610, R0 ;  /* 0x0000761002007816 */ /* 0x001fe20000000000 */
[----:B------:R-:W-:Y:S06]  /*2880*/  BRA `(.L_x_39590) ;  /* 0x0000000800f07947 */ /* 0x000fec0003800000 */
.L_x_39593:
        /* <DEDUP_REMOVED lines=10> */
.L_x_39596:
[----:B------:R-:W2:Y:S02]  /*2930*/  LDG.E.U16 R4, desc[UR36][R4.64] ;  /* 0x0000002404047981 */ /* 0x000ea4000c1e1500 */
[----:B--2---:R-:W-:-:S06]  /*2940*/  HADD2.F32 R2, -RZ, R4.H0_H0 ;  /* 0x20000004ff027230 */ /* 0x004fcc0000004100 */
[----:B------:R-:W0:Y:S02]  /*2950*/  F2I.S64.TRUNC R2, R2 ;  /* 0x0000000200027311 */ /* 0x000e24000020d900 */
[----:B0-----:R-:W-:Y:S01]  /*2960*/  PRMT R0, R2, 0x7610, R0 ;  /* 0x0000761002007816 */ /* 0x001fe20000000000 */
[----:B------:R-:W-:Y:S06]  /*2970*/  BRA `(.L_x_39590) ;  /* 0x0000000800b47947 */ /* 0x000fec0003800000 */
.L_x_39595:
[----:B------:R-:W2:Y:S02]  /*2980*/  LDG.E.64 R2, desc[UR36][R4.64] ;  /* 0x0000002404027981 */ /* 0x000ea4000c1e1b00 */
[----:B--2---:R-:W0:Y:S02]  /*2990*/  F2I.S64.F64.TRUNC R2, R2 ;  /* 0x0000000200027311 */ /* 0x004e24000030d900 */
[----:B0-----:R-:W-:Y:S01]  /*29a0*/  PRMT R0, R2, 0x7610, R0 ;  /* 0x0000761002007816 */ /* 0x001fe20000000000 */
[----:B------:R-:W-:Y:S06]  /*29b0*/  BRA `(.L_x_39590) ;  /* 0x0000000800a47947 */ /* 0x000fec0003800000 */
.L_x_39585:
        /* <DEDUP_REMOVED lines=12> */
.L_x_39599:
[----:B------:R-:W2:Y:S02]  /*2a80*/  LDG.E.64 R4, desc[UR36][R4.64] ;  /* 0x0000002404047981 */ /* 0x000ea4000c1e1b00 */
[----:B--2---:R-:W0:Y:S02]  /*2a90*/  F2I.S64.F64.TRUNC R2, R4 ;  /* 0x0000000400027311 */ /* 0x004e24000030d900 */
[----:B0-----:R-:W-:Y:S01]  /*2aa0*/  PRMT R0, R2, 0x7610, R0 ;  /* 0x0000761002007816 */ /* 0x001fe20000000000 */
[----:B------:R-:W-:Y:S06]  /*2ab0*/  BRA `(.L_x_39590) ;  /* 0x0000000800647947 */ /* 0x000fec0003800000 */
.L_x_39598:
        /* <DEDUP_REMOVED lines=27> */
.L_x_39601:
        /* <DEDUP_REMOVED lines=14> */
.L_x_39600:
[----:B------:R-:W2:Y:S02]  /*2d50*/  LDG.E.U16 R2, desc[UR36][R4.64] ;  /* 0x0000002404027981 */ /* 0x000ea4000c1e1500 */
[----:B--2---:R-:W-:-:S06]  /*2d60*/  IMAD.U32 R2, R2, 0x10000, RZ ;  /* 0x0001000002027824 */ /* 0x004fcc00078e00ff */
[----:B------:R-:W0:Y:S02]  /*2d70*/  F2I.S64.TRUNC R2, R2 ;  /* 0x0000000200027311 */ /* 0x000e24000020d900 */
[----:B0-----:R-:W-:Y:S01]  /*2d80*/  PRMT R0, R2, 0x7610, R0 ;  /* 0x0000761002007816 */ /* 0x001fe20000000000 */
[----:B------:R-:W-:Y:S06]  /*2d90*/  BRA `(.L_x_39590) ;  /* 0x0000000400ac7947 */ /* 0x000fec0003800000 */
.L_x_39597:
        /* <DEDUP_REMOVED lines=10> */
.L_x_39604:
        /* <DEDUP_REMOVED lines=21> */
.L_x_39608:
[----:B------:R-:W-:Y:S05]  /*2f90*/  BSYNC.RECONVERGENT B1 ;  /* 0x0000000000017941 */ /* 0x000fea0003800200 */
.L_x_39607:
[----:B------:R-:W-:Y:S01]  /*2fa0*/  IMAD.SHL.U32 R0, R0, 0x100000, RZ ;  /* 0x0010000000007824 */ /* 0x000fe200078e00ff */
[----:B------:R-:W-:-:S04]  /*2fb0*/  LEA R2, R2, 0x3b800000, 0x17 ;  /* 0x3b80000002027811 */ /* 0x000fc800078eb8ff */
[----:B------:R-:W-:-:S07]  /*2fc0*/  LOP3.LUT R2, R2, R0, R7, 0xfe, !PT ;  /* 0x0000000002027212 */ /* 0x000fce00078efe07 */
.L_x_39606:
[----:B------:R-:W-:Y:S05]  /*2fd0*/  BSYNC.RECONVERGENT B0 ;  /* 0x0000000000007941 */ /* 0x000fea0003800200 */
.L_x_39605:
[----:B------:R-:W0:Y:S02]  /*2fe0*/  F2I.S64.TRUNC R2, R2 ;  /* 0x0000000200027311 */ /* 0x000e24000020d900 */
[----:B0-----:R-:W-:Y:S01]  /*2ff0*/  PRMT R0, R2, 0x7610, R0 ;  /* 0x0000761002007816 */ /* 0x001fe20000000000 */
[----:B------:R-:W-:Y:S06]  /*3000*/  BRA `(.L_x_39590) ;  /* 0x0000000400107947 */ /* 0x000fec0003800000 */
.L_x_39603:
        /* <DEDUP_REMOVED lines=21> */
.L_x_39612:
[----:B------:R-:W-:Y:S05]  /*3160*/  BSYNC.RECONVERGENT B1 ;  /* 0x0000000000017941 */ /* 0x000fea0003800200 */
.L_x_39611:
[----:B------:R-:W-:Y:S01]  /*3170*/  IMAD.SHL.U32 R0, R0, 0x200000, RZ ;  /* 0x0020000000007824 */ /* 0x000fe200078e00ff */
[----:B------:R-:W-:-:S04]  /*3180*/  LEA R2, R2, 0x37800000, 0x17 ;  /* 0x3780000002027811 */ /* 0x000fc800078eb8ff */
[----:B------:R-:W-:-:S07]  /*3190*/  LOP3.LUT R2, R2, R0, R7, 0xfe, !PT ;  /* 0x0000000002027212 */ /* 0x000fce00078efe07 */
.L_x_39610:
[----:B------:R-:W-:Y:S05]  /*31a0*/  BSYNC.RECONVERGENT B0 ;  /* 0x0000000000007941 */ /* 0x000fea0003800200 */
.L_x_39609:
[----:B------:R-:W0:Y:S02]  /*31b0*/  F2I.S64.TRUNC R2, R2 ;  /* 0x0000000200027311 */ /* 0x000e24000020d900 */
[----:B0-----:R-:W-:Y:S01]  /*31c0*/  PRMT R0, R2, 0x7610, R0 ;  /* 0x0000761002007816 */ /* 0x001fe20000000000 */
[----:B------:R-:W-:Y:S06]  /*31d0*/  BRA `(.L_x_39590) ;  /* 0x00000000009c7947 */ /* 0x000fec0003800000 */
.L_x_39602:
[----:B------:R-:W-:-:S09]  /*31e0*/  UISETP.NE.AND UP0, UPT, UR4, 0x1c, UPT ;  /* 0x0000001c0400788c */ /* 0x000fd2000bf05270 */
[----:B------:R-:W-:Y:S05]  /*31f0*/  BRA.U !UP0, `(.L_x_39613) ;  /* 0x0000000108907547 */ /* 0x000fea000b800000 */
[----:B------:R-:W-:-:S09]  /*3200*/  UISETP.NE.AND UP0, UPT, UR4, 0x1d, UPT ;  /* 0x0000001d0400788c */ /* 0x000fd2000bf05270 */
[----:B------:R-:W-:Y:S05]  /*3210*/  BRA.U !UP0, `(.L_x_39614) ;  /* 0x0000000108807547 */ /* 0x000fea000b800000 */
[----:B------:R-:W-:-:S09]  /*3220*/  UISETP.NE.AND UP0, UPT, UR4, 0x2c, UPT ;  /* 0x0000002c0400788c */ /* 0x000fd2000bf05270 */
[----:B------:R-:W-:Y:S05]  /*3230*/  BRA.U !UP0, `(.L_x_39615) ;  /* 0x0000000108487547 */ /* 0x000fea000b800000 */
.L_x_39589:
        /* <DEDUP_REMOVED lines=16> */
.L_x_39616:
[----:B------:R-:W-:Y:S01]  /*3340*/  PRMT R0, RZ, 0x7610, R0 ;  /* 0x00007610ff007816 */ /* 0x000fe20000000000 */
[----:B------:R-:W-:Y:S06]  /*3350*/  BRA `(.L_x_39590) ;  /* 0x00000000003c7947 */ /* 0x000fec0003800000 */
.L_x_39615:
        /* <DEDUP_REMOVED lines=8> */
.L_x_39618:
[----:B------:R-:W-:Y:S05]  /*33e0*/  BSYNC.RECONVERGENT B0 ;  /* 0x0000000000007941 */ /* 0x000fea0003800200 */
.L_x_39617:
[----:B------:R-:W0:Y:S02]  /*33f0*/  F2I.S64.TRUNC R2, R2 ;  /* 0x0000000200027311 */ /* 0x000e24000020d900 */
[----:B0-----:R-:W-:Y:S01]  /*3400*/  PRMT R0, R2, 0x7610, R0 ;  /* 0x0000761002007816 */ /* 0x001fe20000000000 */
[----:B------:R-:W-:Y:S06]  /*3410*/  BRA `(.L_x_39590) ;  /* 0x00000000000c7947 */ /* 0x000fec0003800000 */
.L_x_39614:
[----:B------:R0:W5:Y:S01]  /*3420*/  LDG.E.U8 R0, desc[UR36][R4.64] ;  /* 0x0000002404007981 */ /* 0x000162000c1e1100 */
[----:B------:R-:W-:Y:S05]  /*3430*/  BRA `(.L_x_39590) ;  /* 0x0000000000047947 */ /* 0x000fea0003800000 */
.L_x_39613:
[----:B------:R0:W5:Y:S02]  /*3440*/  LDG.E.U8 R0, desc[UR36][R4.64] ;  /* 0x0000002404007981 */ /* 0x000164000c1e1100 */
.L_x_39590:
[----:B------:R-:W0:Y:S01]  /*3450*/  LDCU.64 UR6, c[0x0][0x5e8] ;  /* 0x0000bd00ff0677ac */ /* 0x000e220008000a00 */
[----:B-----5:R-:W-:Y:S01]  /*3460*/  LOP3.LUT R0, R0, 0xff, RZ, 0xc0, !PT ;  /* 0x000000ff00007812 */ /* 0x020fe200078ec0ff */
[----:B------:R-:W-:Y:S01]  /*3470*/  BSSY.RECONVERGENT B6, `(.L_x_39619) ;  /* 0x00000dc000067945 */ /* 0x000fe20003800200 */
[----:B01234-:R-:W-:Y:S01]  /*3480*/  LOP3.LUT R4, R19, 0xff, RZ, 0xc0, !PT ;  /* 0x000000ff13047812 */ /* 0x01ffe200078ec0ff */
[----:B------:R-:W-:-:S03]  /*3490*/  UPRMT UR4, UR43, 0x9910, URZ ;  /* 0x000099102b047896 */ /* 0x000fc600080000ff */
[----:B------:R-:W-:Y:S01]  /*34a0*/  VIMNMX.U16x2 R0, PT, PT, R4, R0, !PT ;  /* 0x0000000004007248 */ /* 0x000fe20007fe0200 */
        /* <DEDUP_REMOVED lines=15> */
.L_x_39623:
[----:B------:R1:W-:Y:S01]  /*35a0*/  STG.E.U8 desc[UR36][R2.64], R9 ;  /* 0x0000000902007986 */ /* 0x0003e2000c101124 */
[----:B------:R-:W-:Y:S05]  /*35b0*/  BRA `(.L_x_39625) ;  /* 0x0000000c001c7947 */ /* 0x000fea0003800000 */
.L_x_39622:
        /* <DEDUP_REMOVED lines=10> */
.L_x_39627:
[----:B------:R-:W-:-:S05]  /*3660*/  LOP3.LUT R9, R9, 0xffff, RZ, 0xc0, !PT ;  /* 0x0000ffff09097812 */ /* 0x000fca00078ec0ff */
[----:B------:R3:W-:Y:S01]  /*3670*/  STG.E desc[UR36][R2.64], R9 ;  /* 0x0000000902007986 */ /* 0x0007e2000c101924 */
[----:B------:R-:W-:Y:S05]  /*3680*/  BRA `(.L_x_39625) ;  /* 0x0000000800e87947 */ /* 0x000fea0003800000 */
.L_x_39626:
[----:B------:R2:W-:Y:S01]  /*3690*/  STG.E.U16 desc[UR36][R2.64], R9 ;  /* 0x0000000902007986 */ /* 0x0005e2000c101524 */
[----:B------:R-:W-:Y:S05]  /*36a0*/  BRA `(.L_x_39625) ;  /* 0x0000000800e07947 */ /* 0x000fea0003800000 */
.L_x_39621:
        /* <DEDUP_REMOVED lines=9> */
.L_x_39629:
[----:B------:R-:W0:Y:S02]  /*3740*/  I2F.U16 R0, R9 ;  /* 0x0000000900007306 */ /* 0x000e240000101000 */
[----:B0-----:R-:W-:-:S05]  /*3750*/  F2FP.F16.F32.PACK_AB R0, RZ, R0 ;  /* 0x00000000ff00723e */ /* 0x001fca00000000ff */
[----:B------:R0:W-:Y:S01]  /*3760*/  STG.E.U16 desc[UR36][R2.64], R0 ;  /* 0x0000000002007986 */ /* 0x0001e2000c101524 */
[----:B------:R-:W-:Y:S05]  /*3770*/  BRA `(.L_x_39625) ;  /* 0x0000000800ac7947 */ /* 0x000fea0003800000 */
.L_x_39628:
        /* <DEDUP_REMOVED lines=10> */
.L_x_39631:
[----:B------:R-:W0:Y:S02]  /*3820*/  I2F.U16 R9, R9 ;  /* 0x0000000900097306 */ /* 0x000e240000101000 */
[----:B0-----:R-:W-:-:S04]  /*3830*/  F2FP.F16.F32.PACK_AB R5, RZ, R9 ;  /* 0x00000009ff05723e */ /* 0x001fc800000000ff */
[----:B------:R-:W-:-:S05]  /*3840*/  PRMT R5, R5, 0x5410, RZ ;  /* 0x0000541005057816 */ /* 0x000fca00000000ff */
[----:B------:R0:W-:Y:S01]  /*3850*/  STG.E desc[UR36][R2.64], R5 ;  /* 0x0000000502007986 */ /* 0x0001e2000c101924 */
[----:B------:R-:W-:Y:S05]  /*3860*/  BRA `(.L_x_39625) ;  /* 0x0000000800707947 */ /* 0x000fea0003800000 */
.L_x_39630:
[----:B------:R-:W0:Y:S02]  /*3870*/  I2F.F64.U16 R4, R9 ;  /* 0x0000000900047312 */ /* 0x000e240000101800 */
[----:B0-----:R0:W-:Y:S01]  /*3880*/  STG.E.64 desc[UR36][R2.64], R4 ;  /* 0x0000000402007986 */ /* 0x0011e2000c101b24 */
[----:B------:R-:W-:Y:S05]  /*3890*/  BRA `(.L_x_39625) ;  /* 0x0000000800647947 */ /* 0x000fea0003800000 */
.L_x_39620:
        /* <DEDUP_REMOVED lines=13> */
.L_x_39634:
[----:B------:R-:W0:Y:S01]  /*3970*/  I2F.F64.U16 R4, R9 ;  /* 0x0000000900047312 */ /* 0x000e220000101800 */
[----:B------:R-:W-:-:S05]  /*3980*/  CS2R R6, SRZ ;  /* 0x0000000000067805 */ /* 0x000fca000001ff00 */
[----:B0-----:R0:W-:Y:S01]  /*3990*/  STG.E.128 desc[UR36][R2.64], R4 ;  /* 0x0000000402007986 */ /* 0x0011e2000c101d24 */
[----:B------:R-:W-:Y:S05]  /*39a0*/  BRA `(.L_x_39625) ;  /* 0x0000000800207947 */ /* 0x000fea0003800000 */
.L_x_39633:
        /* <DEDUP_REMOVED lines=17> */
.L_x_39638:
[----:B------:R-:W-:Y:S05]  /*3ac0*/  BSYNC.RECONVERGENT B0 ;  /* 0x0000000000007941 */ /* 0x000fea0003800200 */
.L_x_39637:
[----:B------:R0:W-:Y:S01]  /*3ad0*/  STG.E.U8 desc[UR36][R2.64], R5 ;  /* 0x0000000502007986 */ /* 0x0001e2000c101124 */
[----:B------:R-:W-:Y:S05]  /*3ae0*/  BRA `(.L_x_39625) ;  /* 0x0000000400d07947 */ /* 0x000fea0003800000 */
.L_x_39636:
        /* <DEDUP_REMOVED lines=16> */
.L_x_39635:
[----:B------:R-:W0:Y:S02]  /*3bf0*/  I2F.U16 R0, R9 ;  /* 0x0000000900007306 */ /* 0x000e240000101000 */
[----:B0-----:R-:W-:-:S05]  /*3c00*/  F2FP.BF16.F32.PACK_AB R0, RZ, R0 ;  /* 0x00000000ff00723e */ /* 0x001fca00000010ff */
[----:B------:R0:W-:Y:S01]  /*3c10*/  STG.E.U16 desc[UR36][R2.64], R0 ;  /* 0x0000000002007986 */ /* 0x0001e2000c101524 */
[----:B------:R-:W-:Y:S05]  /*3c20*/  BRA `(.L_x_39625) ;  /* 0x0000000400807947 */ /* 0x000fea0003800000 */
.L_x_39632:
        /* <DEDUP_REMOVED lines=10> */
.L_x_39641:
        /* <DEDUP_REMOVED lines=12> */
.L_x_39644:
[----:B------:R-:W-:-:S04]  /*3d90*/  SHF.R.U32.HI R0, RZ, 0x14, R9 ;  /* 0x00000014ff007819 */ /* 0x000fc80000011609 */
[----:B------:R-:W-:-:S04]  /*3da0*/  LOP3.LUT R0, R0, 0x1, RZ, 0xc0, !PT ;  /* 0x0000000100007812 */ /* 0x000fc800078ec0ff */
[----:B------:R-:W-:-:S04]  /*3db0*/  IADD3 R0, PT, PT, R9, 0x487ffff, R0 ;  /* 0x0487ffff09007810 */ /* 0x000fc80007ffe000 */
[----:B------:R-:W-:-:S04]  /*3dc0*/  SHF.R.U32.HI R0, RZ, 0x14, R0 ;  /* 0x00000014ff007819 */ /* 0x000fc80000011600 */
[----:B------:R-:W-:-:S07]  /*3dd0*/  LOP3.LUT R4, R0, 0xff, RZ, 0xc0, !PT ;  /* 0x000000ff00047812 */ /* 0x000fce00078ec0ff */
.L_x_39645:
[----:B------:R-:W-:-:S07]  /*3de0*/  PRMT R0, R4, 0x7610, R0 ;  /* 0x0000761004007816 */ /* 0x000fce0000000000 */
.L_x_39643:
[----:B------:R-:W-:Y:S05]  /*3df0*/  BSYNC.RECONVERGENT B0 ;  /* 0x0000000000007941 */ /* 0x000fea0003800200 */
.L_x_39642:
[----:B------:R0:W-:Y:S01]  /*3e00*/  STG.E.U8 desc[UR36][R2.64], R0 ;  /* 0x0000000002007986 */ /* 0x0001e2000c101124 */
[----:B------:R-:W-:Y:S05]  /*3e10*/  BRA `(.L_x_39625) ;  /* 0x0000000400047947 */ /* 0x000fea0003800000 */
.L_x_39640:
        /* <DEDUP_REMOVED lines=12> */
.L_x_39648:
[----:B------:R-:W-:-:S04]  /*3ee0*/  SHF.R.U32.HI R0, RZ, 0x15, R9 ;  /* 0x00000015ff007819 */ /* 0x000fc80000011609 */
[----:B------:R-:W-:-:S04]  /*3ef0*/  LOP3.LUT R0, R0, 0x1, RZ, 0xc0, !PT ;  /* 0x0000000100007812 */ /* 0x000fc800078ec0ff */
[----:B------:R-:W-:-:S04]  /*3f00*/  IADD3 R0, PT, PT, R9, 0x88fffff, R0 ;  /* 0x088fffff09007810 */ /* 0x000fc80007ffe000 */
[----:B------:R-:W-:-:S04]  /*3f10*/  SHF.R.U32.HI R0, RZ, 0x15, R0 ;  /* 0x00000015ff007819 */ /* 0x000fc80000011600 */
[----:B------:R-:W-:-:S07]  /*3f20*/  LOP3.LUT R4, R0, 0xff, RZ, 0xc0, !PT ;  /* 0x000000ff00047812 */ /* 0x000fce00078ec0ff */
.L_x_39649:
[----:B------:R-:W-:-:S07]  /*3f30*/  PRMT R0, R4, 0x7610, R0 ;  /* 0x0000761004007816 */ /* 0x000fce0000000000 */
.L_x_39647:
[----:B------:R-:W-:Y:S05]  /*3f40*/  BSYNC.RECONVERGENT B0 ;  /* 0x0000000000007941 */ /* 0x000fea0003800200 */
.L_x_39646:
[----:B------:R0:W-:Y:S01]  /*3f50*/  STG.E.U8 desc[UR36][R2.64], R0 ;  /* 0x0000000002007986 */ /* 0x0001e2000c101124 */
[----:B------:R-:W-:Y:S05]  /*3f60*/  BRA `(.L_x_39625) ;  /* 0x0000000000b07947 */ /* 0x000fea0003800000 */
.L_x_39639:
[----:B------:R-:W-:-:S09]  /*3f70*/  UISETP.NE.AND UP0, UPT, UR4, 0x1c, UPT ;  /* 0x0000001c0400788c */ /* 0x000fd2000bf05270 */
[----:B------:R-:W-:Y:S05]  /*3f80*/  BRA.U !UP0, `(.L_x_39650) ;  /* 0x0000000108a07547 */ /* 0x000fea000b800000 */
[----:B------:R-:W-:-:S09]  /*3f90*/  UISETP.NE.AND UP0, UPT, UR4, 0x1d, UPT ;  /* 0x0000001d0400788c */ /* 0x000fd2000bf05270 */
[----:B------:R-:W-:Y:S05]  /*3fa0*/  BRA.U !UP0, `(.L_x_39651) ;  /* 0x0000000108887547 */ /* 0x000fea000b800000 */
[----:B------:R-:W-:-:S09]  /*3fb0*/  UISETP.NE.AND UP0, UPT, UR4, 0x2c, UPT ;  /* 0x0000002c0400788c */ /* 0x000fd2000bf05270 */
[----:B------:R-:W-:Y:S05]  /*3fc0*/  BRA.U !UP0, `(.L_x_39652) ;  /* 0x0000000108447547 */ /* 0x000fea000b800000 */
.L_x_39624:
        /* <DEDUP_REMOVED lines=16> */
.L_x_39653:
[----:B------:R-:W-:Y:S05]  /*40d0*/  BRA `(.L_x_39625) ;  /* 0x0000000000547947 */ /* 0x000fea0003800000 */
.L_x_39652:
        /* <DEDUP_REMOVED lines=15> */
.L_x_39651:
[----:B------:R-:W-:Y:S02]  /*41d0*/  LOP3.LUT R4, R9, 0xffff, RZ, 0xc0, !PT ;  /* 0x0000ffff09047812 */ /* 0x000fe400078ec0ff */
[----:B------:R-:W-:-:S05]  /*41e0*/  MOV R5, RZ ;  /* 0x000000ff00057202 */ /* 0x000fca0000000f00 */
[----:B------:R0:W-:Y:S01]  /*41f0*/  STG.E.64 desc[UR36][R2.64], R4 ;  /* 0x0000000402007986 */ /* 0x0001e2000c101b24 */
[----:B------:R-:W-:Y:S05]  /*4200*/  BRA `(.L_x_39625) ;  /* 0x0000000000087947 */ /* 0x000fea0003800000 */
.L_x_39650:
[----:B------:R-:W-:-:S05]  /*4210*/  LOP3.LUT R9, R9, 0xffff, RZ, 0xc0, !PT ;  /* 0x0000ffff09097812 */ /* 0x000fca00078ec0ff */
[----:B------:R0:W-:Y:S02]  /*4220*/  STG.E desc[UR36][R2.64], R9 ;  /* 0x0000000902007986 */ /* 0x0001e4000c101924 */
.L_x_39625:
[----:B------:R-:W-:Y:S05]  /*4230*/  BSYNC.RECONVERGENT B6 ;  /* 0x0000000000067941 */ /* 0x000fea0003800200 */
.L_x_39619:
[----:B------:R-:W-:-:S07]  /*4240*/  VIADD R17, R17, 0x80 ;  /* 0x0000008011117836 */ /* 0x000fce0000000000 */
.L_x_39549:
[----:B------:R-:W-:Y:S05]  /*4250*/  BSYNC.RECONVERGENT B7 ;  /* 0x0000000000077941 */ /* 0x000fea0003800200 */
.L_x_39548:
        /* <DEDUP_REMOVED lines=358> */
.L_x_39656:
        /* <DEDUP_REMOVED lines=16> */
.L_x_39660:
[----:B------:R0:W5:Y:S01]  /*59c0*/  LDG.E.U8 R19, desc[UR36][R4.64] ;  /* 0x0000002404137981 */ /* 0x000162000c1e1100 */
[----:B------:R-:W-:Y:S05]  /*59d0*/  BRA `(.L_x_39662) ;  /* 0x0000000c005c7947 */ /* 0x000fea0003800000 */
.L_x_39659:
        /* <DEDUP_REMOVED lines=8> */
.L_x_39664:
[----:B------:R0:W5:Y:S01]  /*5a60*/  LDG.E.U8 R19, desc[UR36][R4.64] ;  /* 0x0000002404137981 */ /* 0x000162000c1e1100 */
[----:B------:R-:W-:Y:S05]  /*5a70*/  BRA `(.L_x_39662) ;  /* 0x0000000c00347947 */ /* 0x000fea0003800000 */
.L_x_39663:
[----:B------:R0:W5:Y:S01]  /*5a80*/  LDG.E.U16 R19, desc[UR36][R4.64] ;  /* 0x0000002404137981 */ /* 0x000162000c1e1500 */
[----:B------:R-:W-:Y:S05]  /*5a90*/  BRA `(.L_x_39662) ;  /* 0x0000000c002c7947 */ /* 0x000fea0003800000 */
.L_x_39658:
        /* <DEDUP_REMOVED lines=10> */
.L_x_39666:
[----:B-123--:R-:W2:Y:S02]  /*5b40*/  LDG.E.U16 R2, desc[UR36][R4.64] ;  /* 0x0000002404027981 */ /* 0x00eea4000c1e1500 */
[----:B--2---:R-:W-:-:S06]  /*5b50*/  HADD2.F32 R2, -RZ, R2.H0_H0 ;  /* 0x20000002ff027230 */ /* 0x004fcc0000004100 */
[----:B------:R-:W0:Y:S02]  /*5b60*/  F2I.S64.TRUNC R2, R2 ;  /* 0x0000000200027311 */ /* 0x000e24000020d900 */
[----:B0-----:R-:W-:Y:S01]  /*5b70*/  PRMT R19, R2, 0x7610, R19 ;  /* 0x0000761002137816 */ /* 0x001fe20000000013 */
[----:B------:R-:W-:Y:S06]  /*5b80*/  BRA `(.L_x_39662) ;  /* 0x0000000800f07947 */ /* 0x000fec0003800000 */
.L_x_39665:
        /* <DEDUP_REMOVED lines=10> */
.L_x_39668:
[----:B------:R-:W1:Y:S02]  /*5c30*/  LDG.E.U16 R4, desc[UR36][R4.64] ;  /* 0x0000002404047981 */ /* 0x000e64000c1e1500 */
[----:B-123--:R-:W-:-:S06]  /*5c40*/  HADD2.F32 R2, -RZ, R4.H0_H0 ;  /* 0x20000004ff027230 */ /* 0x00efcc0000004100 */
[----:B------:R-:W0:Y:S02]  /*5c50*/  F2I.S64.TRUNC R2, R2 ;  /* 0x0000000200027311 */ /* 0x000e24000020d900 */
[----:B0-----:R-:W-:Y:S01]  /*5c60*/  PRMT R19, R2, 0x7610, R19 ;  /* 0x0000761002137816 */ /* 0x001fe20000000013 */
[----:B------:R-:W-:Y:S06]  /*5c70*/  BRA `(.L_x_39662) ;  /* 0x0000000800b47947 */ /* 0x000fec0003800000 */
.L_x_39667:
[----:B-123--:R-:W2:Y:S02]  /*5c80*/  LDG.E.64 R2, desc[UR36][R4.64] ;  /* 0x0000002404027981 */ /* 0x00eea4000c1e1b00 */
[----:B--2---:R-:W0:Y:S02]  /*5c90*/  F2I.S64.F64.TRUNC R2, R2 ;  /* 0x0000000200027311 */ /* 0x004e24000030d900 */
[----:B0-----:R-:W-:Y:S01]  /*5ca0*/  PRMT R19, R2, 0x7610, R19 ;  /* 0x0000761002137816 */ /* 0x001fe20000000013 */
[----:B------:R-:W-:Y:S06]  /*5cb0*/  BRA `(.L_x_39662) ;  /* 0x0000000800a47947 */ /* 0x000fec0003800000 */
.L_x_39657:
        /* <DEDUP_REMOVED lines=12> */
.L_x_39671:
[----:B------:R-:W1:Y:S02]  /*5d80*/  LDG.E.64 R4, desc[UR36][R4.64] ;  /* 0x0000002404047981 */ /* 0x000e64000c1e1b00 */
[----:B-123--:R-:W0:Y:S02]  /*5d90*/  F2I.S64.F64.TRUNC R2, R4 ;  /* 0x0000000400027311 */ /* 0x00ee24000030d900 */
[----:B0-----:R-:W-:Y:S01]  /*5da0*/  PRMT R19, R2, 0x7610, R19 ;  /* 0x0000761002137816 */ /* 0x001fe20000000013 */
[----:B------:R-:W-:Y:S06]  /*5db0*/  BRA `(.L_x_39662) ;  /* 0x0000000800647947 */ /* 0x000fec0003800000 */
.L_x_39670:
        /* <DEDUP_REMOVED lines=27> */
.L_x_39673:
        /* <DEDUP_REMOVED lines=14> */
.L_x_39672:
[----:B-123--:R-:W2:Y:S02]  /*6050*/  LDG.E.U16 R2, desc[UR36][R4.64] ;  /* 0x0000002404027981 */ /* 0x00eea4000c1e1500 */
[----:B--2---:R-:W-:-:S06]  /*6060*/  IMAD.U32 R2, R2, 0x10000, RZ ;  /* 0x0001000002027824 */ /* 0x004fcc00078e00ff */
[----:B------:R-:W0:Y:S02]  /*6070*/  F2I.S64.TRUNC R2, R2 ;  /* 0x0000000200027311 */ /* 0x000e24000020d900 */
[----:B0-----:R-:W-:Y:S01]  /*6080*/  PRMT R19, R2, 0x7610, R19 ;  /* 0x0000761002137816 */ /* 0x001fe20000000013 */
[----:B------:R-:W-:Y:S06]  /*6090*/  BRA `(.L_x_39662) ;  /* 0x0000000400ac7947 */ /* 0x000fec0003800000 */
.L_x_39669:
        /* <DEDUP_REMOVED lines=10> */
.L_x_39676:
        /* <DEDUP_REMOVED lines=21> */
.L_x_39680:
[----:B------:R-:W-:Y:S05]  /*6290*/  BSYNC.RECONVERGENT B1 ;  /* 0x0000000000017941 */ /* 0x000fea0003800200 */
.L_x_39679:
[----:B------:R-:W-:Y:S01]  /*62a0*/  IMAD.SHL.U32 R0, R0, 0x100000, RZ ;  /* 0x0010000000007824 */ /* 0x000fe200078e00ff */
[----:B------:R-:W-:-:S04]  /*62b0*/  LEA R2, R2, 0x3b800000, 0x17 ;  /* 0x3b80000002027811 */ /* 0x000fc800078eb8ff */
[----:B------:R-:W-:-:S07]  /*62c0*/  LOP3.LUT R2, R2, R0, R7, 0xfe, !PT ;  /* 0x0000000002027212 */ /* 0x000fce00078efe07 */
.L_x_39678:
[----:B------:R-:W-:Y:S05]  /*62d0*/  BSYNC.RECONVERGENT B0 ;  /* 0x0000000000007941 */ /* 0x000fea0003800200 */
.L_x_39677:
[----:B------:R-:W0:Y:S02]  /*62e0*/  F2I.S64.TRUNC R2, R2 ;  /* 0x0000000200027311 */ /* 0x000e24000020d900 */
[----:B0-----:R-:W-:Y:S01]  /*62f0*/  PRMT R19, R2, 0x7610, R19 ;  /* 0x0000761002137816 */ /* 0x001fe20000000013 */
[----:B------:R-:W-:Y:S06]  /*6300*/  BRA `(.L_x_39662) ;  /* 0x0000000400107947 */ /* 0x000fec0003800000 */
.L_x_39675:
        /* <DEDUP_REMOVED lines=21> */
.L_x_39684:
[----:B------:R-:W-:Y:S05]  /*6460*/  BSYNC.RECONVERGENT B1 ;  /* 0x0000000000017941 */ /* 0x000fea0003800200 */
.L_x_39683:
[----:B------:R-:W-:Y:S01]  /*6470*/  IMAD.SHL.U32 R0, R0, 0x200000, RZ ;  /* 0x0020000000007824 */ /* 0x000fe200078e00ff */
[----:B------:R-:W-:-:S04]  /*6480*/  LEA R2, R2, 0x37800000, 0x17 ;  /* 0x3780000002027811 */ /* 0x000fc800078eb8ff */
[----:B------:R-:W-:-:S07]  /*6490*/  LOP3.LUT R2, R2, R0, R7, 0xfe, !PT ;  /* 0x0000000002027212 */ /* 0x000fce00078efe07 */
.L_x_39682:
[----:B------:R-:W-:Y:S05]  /*64a0*/  BSYNC.RECONVERGENT B0 ;  /* 0x0000000000007941 */ /* 0x000fea0003800200 */
.L_x_39681:
[----:B------:R-:W0:Y:S02]  /*64b0*/  F2I.S64.TRUNC R2, R2 ;  /* 0x0000000200027311 */ /* 0x000e24000020d900 */
[----:B0-----:R-:W-:Y:S01]  /*64c0*/  PRMT R19, R2, 0x7610, R19 ;  /* 0x0000761002137816 */ /* 0x001fe20000000013 */
[----:B------:R-:W-:Y:S06]  /*64d0*/  BRA `(.L_x_39662) ;  /* 0x00000000009c7947 */ /* 0x000fec0003800000 */
.L_x_39674:
        /* <DEDUP_REMOVED lines=14> */
.L_x_39688:
[----:B------:R-:W-:Y:S05]  /*65c0*/  BSYNC.RECONVERGENT B0 ;  /* 0x0000000000007941 */ /* 0x000fea0003800200 */
.L_x_39687:
[----:B------:R-:W0:Y:S02]  /*65d0*/  F2I.S64.TRUNC R2, R2 ;  /* 0x0000000200027311 */ /* 0x000e24000020d900 */
[----:B0-----:R-:W-:Y:S01]  /*65e0*/  PRMT R19, R2, 0x7610, R19 ;  /* 0x0000761002137816 */ /* 0x001fe20000000013 */
[----:B------:R-:W-:Y:S06]  /*65f0*/  BRA `(.L_x_39662) ;  /* 0x0000000000547947 */ /* 0x000fec0003800000 */
.L_x_39661:
        /* <DEDUP_REMOVED lines=16> */
.L_x_39689:
[----:B------:R-:W-:Y:S01]  /*6700*/  PRMT R19, RZ, 0x7610, R19 ;  /* 0x00007610ff137816 */ /* 0x000fe20000000013 */
[----:B------:R-:W-:Y:S06]  /*6710*/  BRA `(.L_x_39662) ;  /* 0x00000000000c7947 */ /* 0x000fec0003800000 */
.L_x_39686:
[----:B------:R0:W5:Y:S01]  /*6720*/  LDG.E.U8 R19, desc[UR36][R4.64] ;  /* 0x0000002404137981 */ /* 0x000162000c1e1100 */
[----:B------:R-:W-:Y:S05]  /*6730*/  BRA `(.L_x_39662) ;  /* 0x0000000000047947 */ /* 0x000fea0003800000 */
.L_x_39685:
[----:B------:R4:W5:Y:S02]  /*6740*/  LDG.E.U8 R19, desc[UR36][R4.64] ;  /* 0x0000002404137981 */ /* 0x000964000c1e1100 */
.L_x_39662:
        /* <DEDUP_REMOVED lines=16> */
.L_x_39693:
[----:B------:R0:W5:Y:S01]  /*6850*/  LDG.E.U8 R0, desc[UR36][R4.64] ;  /* 0x0000002404007981 */ /* 0x000162000c1e1100 */
[----:B------:R-:W-:Y:S05]  /*6860*/  BRA `(.L_x_39695) ;  /* 0x0000000c005c7947 */ /* 0x000fea0003800000 */
.L_x_39692:
        /* <DEDUP_REMOVED lines=8> */
.L_x_39697:
[----:B------:R0:W5:Y:S01]  /*68f0*/  LDG.E.U8 R0, desc[UR36][R4.64] ;  /* 0x0000002404007981 */ /* 0x000162000c1e1100 */
[----:B------:R-:W-:Y:S05]  /*6900*/  BRA `(.L_x_39695) ;  /* 0x0000000c00347947 */ /* 0x000fea0003800000 */
.L_x_39696:
[----:B------:R0:W5:Y:S01]  /*6910*/  LDG.E.U16 R0, desc[UR36][R4.64] ;  /* 0x0000002404007981 */ /* 0x000162000c1e1500 */
[----:B------:R-:W-:Y:S05]  /*6920*/  BRA `(.L_x_39695) ;  /* 0x0000000c002c7947 */ /* 0x000fea0003800000 */
.L_x_39691:
        /* <DEDUP_REMOVED lines=10> */
.L_x_39699:
[----:B-123--:R-:W2:Y:S02]  /*69d0*/  LDG.E.U16 R2, desc[UR36][R4.64] ;  /* 0x0000002404027981 */ /* 0x00eea4000c1e1500 */
[----:B--2---:R-:W-:-:S06]  /*69e0*/  HADD2.F32 R2, -RZ, R2.H0_H0 ;  /* 0x20000002ff027230 */ /* 0x004fcc0000004100 */
[----:B------:R-:W0:Y:S02]  /*69f0*/  F2I.S64.TRUNC R2, R2 ;  /* 0x0000000200027311 */ /* 0x000e24000020d900 */
[----:B0-----:R-:W-:Y:S01]  /*6a00*/  PRMT R0, R2, 0x7610, R0 ;  /* 0x0000761002007816 */ /* 0x001fe20000000000 */
[----:B------:R-:W-:Y:S06]  /*6a10*/  BRA `(.L_x_39695) ;  /* 0x0000000800f07947 */ /* 0x000fec0003800000 */
.L_x_39698:
        /* <DEDUP_REMOVED lines=10> */
.L_x_39701:
[----:B------:R-:W1:Y:S02]  /*6ac0*/  LDG.E.U16 R4, desc[UR36][R4.64] ;  /* 0x0000002404047981 */ /* 0x000e64000c1e1500 */
[----:B-123--:R-:W-:-:S06]  /*6ad0*/  HADD2.F32 R2, -RZ, R4.H0_H0 ;  /* 0x20000004ff027230 */ /* 0x00efcc0000004100 */
[----:B------:R-:W0:Y:S02]  /*6ae0*/  F2I.S64.TRUNC R2, R2 ;  /* 0x0000000200027311 */ /* 0x000e24000020d900 */
[----:B0-----:R-:W-:Y:S01]  /*6af0*/  PRMT R0, R2, 0x7610, R0 ;  /* 0x0000761002007816 */ /* 0x001fe20000000000 */
[----:B------:R-:W-:Y:S06]  /*6b00*/  BRA `(.L_x_39695) ;  /* 0x0000000800b47947 */ /* 0x000fec0003800000 */
.L_x_39700:
[----:B-123--:R-:W2:Y:S02]  /*6b10*/  LDG.E.64 R2, desc[UR36][R4.64] ;  /* 0x0000002404027981 */ /* 0x00eea4000c1e1b00 */
[----:B--2---:R-:W0:Y:S02]  /*6b20*/  F2I.S64.F64.TRUNC R2, R2 ;  /* 0x0000000200027311 */ /* 0x004e24000030d900 */
[----:B0-----:R-:W-:Y:S01]  /*6b30*/  PRMT R0, R2, 0x7610, R0 ;  /* 0x0000761002007816 */ /* 0x001fe20000000000 */
[----:B------:R-:W-:Y:S06]  /*6b40*/  BRA `(.L_x_39695) ;  /* 0x0000000800a47947 */ /* 0x000fec0003800000 */
.L_x_39690:
        /* <DEDUP_REMOVED lines=12> */
.L_x_39704:
[----:B------:R-:W1:Y:S02]  /*6c10*/  LDG.E.64 R4, desc[UR36][R4.64] ;  /* 0x0000002404047981 */ /* 0x000e64000c1e1b00 */
[----:B-123--:R-:W0:Y:S02]  /*6c20*/  F2I.S64.F64.TRUNC R2, R4 ;  /* 0x0000000400027311 */ /* 0x00ee24000030d900 */
[----:B0-----:R-:W-:Y:S01]  /*6c30*/  PRMT R0, R2, 0x7610, R0 ;  /* 0x0000761002007816 */ /* 0x001fe20000000000 */
[----:B------:R-:W-:Y:S06]  /*6c40*/  BRA `(.L_x_39695) ;  /* 0x0000000800647947 */ /* 0x000fec0003800000 */
.L_x_39703:
        /* <DEDUP_REMOVED lines=27> */
.L_x_39706:
        /* <DEDUP_REMOVED lines=14> */
.L_x_39705:
[----:B-123--:R-:W2:Y:S02]  /*6ee0*/  LDG.E.U16 R2, desc[UR36][R4.64] ;  /* 0x0000002404027981 */ /* 0x00eea4000c1e1500 */
[----:B--2---:R-:W-:-:S06]  /*6ef0*/  IMAD.U32 R2, R2, 0x10000, RZ ;  /* 0x0001000002027824 */ /* 0x004fcc00078e00ff */
[----:B------:R-:W0:Y:S02]  /*6f00*/  F2I.S64.TRUNC R2, R2 ;  /* 0x0000000200027311 */ /* 0x000e24000020d900 */
[----:B0-----:R-:W-:Y:S01]  /*6f10*/  PRMT R0, R2, 0x7610, R0 ;  /* 0x0000761002007816 */ /* 0x001fe20000000000 */
[----:B------:R-:W-:Y:S06]  /*6f20*/  BRA `(.L_x_39695) ;  /* 0x0000000400ac7947 */ /* 0x000fec0003800000 */
.L_x_39702:
        /* <DEDUP_REMOVED lines=10> */
.L_x_39709:
        /* <DEDUP_REMOVED lines=21> */
.L_x_39713:
[----:B------:R-:W-:Y:S05]  /*7120*/  BSYNC.RECONVERGENT B1 ;  /* 0x0000000000017941 */ /* 0x000fea0003800200 */
.L_x_39712:
[----:B------:R-:W-:Y:S01]  /*7130*/  IMAD.SHL.U32 R0, R0, 0x100000, RZ ;  /* 0x0010000000007824 */ /* 0x000fe200078e00ff */
[----:B------:R-:W-:-:S04]  /*7140*/  LEA R2, R2, 0x3b800000, 0x17 ;  /* 0x3b80000002027811 */ /* 0x000fc800078eb8ff */
[----:B------:R-:W-:-:S07]  /*7150*/  LOP3.LUT R2, R2, R0, R7, 0xfe, !PT ;  /* 0x0000000002027212 */ /* 0x000fce00078efe07 */
.L_x_39711:
[----:B------:R-:W-:Y:S05]  /*7160*/  BSYNC.RECONVERGENT B0 ;  /* 0x0000000000007941 */ /* 0x000fea0003800200 */
.L_x_39710:
[----:B------:R-:W0:Y:S02]  /*7170*/  F2I.S64.TRUNC R2, R2 ;  /* 0x0000000200027311 */ /* 0x000e24000020d900 */
[----:B0-----:R-:W-:Y:S01]  /*7180*/  PRMT R0, R2, 0x7610, R0 ;  /* 0x0000761002007816 */ /* 0x001fe20000000000 */
[----:B------:R-:W-:Y:S06]  /*7190*/  BRA `(.L_x_39695) ;  /* 0x0000000400107947 */ /* 0x000fec0003800000 */
.L_x_39708:
        /* <DEDUP_REMOVED lines=21> */
.L_x_39717:
[----:B------:R-:W-:Y:S05]  /*72f0*/  BSYNC.RECONVERGENT B1 ;  /* 0x0000000000017941 */ /* 0x000fea0003800200 */
.L_x_39716:
[----:B------:R-:W-:Y:S02]  /*7300*/  SHF.L.U32 R0, R0, 0x15, RZ ;  /* 0x0000001500007819 */ /* 0x000fe400000006ff */
[----:B------:R-:W-:-:S04]  /*7310*/  LEA R2, R2, 0x37800000, 0x17 ;  /* 0x3780000002027811 */ /* 0x000fc800078eb8ff */
[----:B------:R-:W-:-:S07]  /*7320*/  LOP3.LUT R2, R2, R0, R7, 0xfe, !PT ;  /* 0x0000000002027212 */ /* 0x000fce00078efe07 */
.L_x_39715:
[----:B------:R-:W-:Y:S05]  /*7330*/  BSYNC.RECONVERGENT B0 ;  /* 0x0000000000007941 */ /* 0x000fea0003800200 */
.L_x_39714:
[----:B------:R-:W0:Y:S02]  /*7340*/  F2I.S64.TRUNC R2, R2 ;  /* 0x0000000200027311 */ /* 0x000e24000020d900 */
[----:B0-----:R-:W-:Y:S01]  /*7350*/  PRMT R0, R2, 0x7610, R0 ;  /* 0x0000761002007816 */ /* 0x001fe20000000000 */
[----:B------:R-:W-:Y:S06]  /*7360*/  BRA `(.L_x_39695) ;  /* 0x00000000009c7947 */ /* 0x000fec0003800000 */
.L_x_39707:
        /* <DEDUP_REMOVED lines=14> */
.L_x_39721:
[----:B------:R-:W-:Y:S05]  /*7450*/  BSYNC.RECONVERGENT B0 ;  /* 0x0000000000007941 */ /* 0x000fea0003800200 */
.L_x_39720:
[----:B------:R-:W0:Y:S02]  /*7460*/  F2I.S64.TRUNC R2, R2 ;  /* 0x0000000200027311 */ /* 0x000e24000020d900 */
[----:B0-----:R-:W-:Y:S01]  /*7470*/  PRMT R0, R2, 0x7610, R0 ;  /* 0x0000761002007816 */ /* 0x001fe20000000000 */
[----:B------:R-:W-:Y:S06]  /*7480*/  BRA `(.L_x_39695) ;  /* 0x0000000000547947 */ /* 0x000fec0003800000 */
.L_x_39694:
        /* <DEDUP_REMOVED lines=16> */
.L_x_39722:
[----:B------:R-:W-:Y:S01]  /*7590*/  PRMT R0, RZ, 0x7610, R0 ;  /* 0x00007610ff007816 */ /* 0x000fe20000000000 */
[----:B------:R-:W-:Y:S06]  /*75a0*/  BRA `(.L_x_39695) ;  /* 0x00000000000c7947 */ /* 0x000fec0003800000 */
.L_x_39719:
[----:B------:R4:W5:Y:S01]  /*75b0*/  LDG.E.U8 R0, desc[UR36][R4.64] ;  /* 0x0000002404007981 */ /* 0x000962000c1e1100 */
[----:B------:R-:W-:Y:S05]  /*75c0*/  BRA `(.L_x_39695) ;  /* 0x0000000000047947 */ /* 0x000fea0003800000 */
.L_x_39718:
[----:B------:R0:W5:Y:S02]  /*75d0*/  LDG.E.U8 R0, desc[UR36][R4.64] ;  /* 0x0000002404007981 */ /* 0x000164000c1e1100 */
.L_x_39695:
[----:B------:R-:W1:Y:S01]  /*75e0*/  LDCU.64 UR6, c[0x0][0x5e8] ;  /* 0x0000bd00ff0677ac */ /* 0x000e620008000a00 */
[----:B-----5:R-:W-:Y:S01]  /*75f0*/  LOP3.LUT R0, R0, 0xff, RZ, 0xc0, !PT ;  /* 0x000000ff00007812 */ /* 0x020fe200078ec0ff */
[----:B------:R-:W-:Y:S01]  /*7600*/  BSSY.RECONVERGENT B6, `(.L_x_39723) ;  /* 0x00000db000067945 */ /* 0x000fe20003800200 */
[----:B0---4-:R-:W-:Y:S01]  /*7610*/  LOP3.LUT R4, R19, 0xff, RZ, 0xc0, !PT ;  /* 0x000000ff13047812 */ /* 0x011fe200078ec0ff */
[----:B------:R-:W-:-:S03]  /*7620*/  UPRMT UR4, UR43, 0x9910, URZ ;  /* 0x000099102b047896 */ /* 0x000fc600080000ff */
[----:B------:R-:W-:Y:S01]  /*7630*/  VIMNMX.U16x2 R0, PT, PT, R4, R0, !PT ;  /* 0x0000000004007248 */ /* 0x000fe20007fe0200 */
        /* <DEDUP_REMOVED lines=15> */
.L_x_39727:
[----:B------:R4:W-:Y:S01]  /*7730*/  STG.E.U8 desc[UR36][R2.64], R9 ;  /* 0x0000000902007986 */ /* 0x0009e2000c101124 */
[----:B------:R-:W-:Y:S05]  /*7740*/  BRA `(.L_x_39729) ;  /* 0x0000000c00187947 */ /* 0x000fea0003800000 */
.L_x_39726:
        /* <DEDUP_REMOVED lines=10> */
.L_x_39731:
[----:B------:R-:W-:-:S05]  /*77f0*/  LOP3.LUT R9, R9, 0xffff, RZ, 0xc0, !PT ;  /* 0x0000ffff09097812 */ /* 0x000fca00078ec0ff */
[----:B------:R2:W-:Y:S01]  /*7800*/  STG.E desc[UR36][R2.64], R9 ;  /* 0x0000000902007986 */ /* 0x0005e2000c101924 */
[----:B------:R-:W-:Y:S05]  /*7810*/  BRA `(.L_x_39729) ;  /* 0x0000000800e47947 */ /* 0x000fea0003800000 */
.L_x_39730:
[----:B------:R0:W-:Y:S01]  /*7820*/  STG.E.U16 desc[UR36][R2.64], R9 ;  /* 0x0000000902007986 */ /* 0x0001e2000c101524 */
[----:B------:R-:W-:Y:S05]  /*7830*/  BRA `(.L_x_39729) ;  /* 0x0000000800dc7947 */ /* 0x000fea0003800000 */
.L_x_39725:
        /* <DEDUP_REMOVED lines=9> */
.L_x_39733:
[----:B------:R-:W0:Y:S02]  /*78d0*/  I2F.U16 R0, R9 ;  /* 0x0000000900007306 */ /* 0x000e240000101000 */
[----:B0-----:R-:W-:-:S05]  /*78e0*/  F2FP.F16.F32.PACK_AB R0, RZ, R0 ;  /* 0x00000000ff00723e */ /* 0x001fca00000000ff */
[----:B------:R0:W-:Y:S01]  /*78f0*/  STG.E.U16 desc[UR36][R2.64], R0 ;  /* 0x0000000002007986 */ /* 0x0001e2000c101524 */
[----:B------:R-:W-:Y:S05]  /*7900*/  BRA `(.L_x_39729) ;  /* 0x0000000800a87947 */ /* 0x000fea0003800000 */
.L_x_39732:
        /* <DEDUP_REMOVED lines=10> */
.L_x_39735:
[----:B------:R-:W0:Y:S02]  /*79b0*/  I2F.U16 R9, R9 ;  /* 0x0000000900097306 */ /* 0x000e240000101000 */
[----:B0-----:R-:W-:-:S04]  /*79c0*/  F2FP.F16.F32.PACK_AB R5, RZ, R9 ;  /* 0x00000009ff05723e */ /* 0x001fc800000000ff */
[----:B------:R-:W-:-:S05]  /*79d0*/  PRMT R5, R5, 0x5410, RZ ;  /* 0x0000541005057816 */ /* 0x000fca00000000ff */
[----:B------:R0:W-:Y:S01]  /*79e0*/  STG.E desc[UR36][R2.64], R5 ;  /* 0x0000000502007986 */ /* 0x0001e2000c101924 */
[----:B------:R-:W-:Y:S05]  /*79f0*/  BRA `(.L_x_39729) ;  /* 0x00000008006c7947 */ /* 0x000fea0003800000 */
.L_x_39734:
[----:B------:R-:W0:Y:S02]  /*7a00*/  I2F.F64.U16 R4, R9 ;  /* 0x0000000900047312 */ /* 0x000e240000101800 */
[----:B0-----:R0:W-:Y:S01]  /*7a10*/  STG.E.64 desc[UR36][R2.64], R4 ;  /* 0x0000000402007986 */ /* 0x0011e2000c101b24 */
[----:B------:R-:W-:Y:S05]  /*7a20*/  BRA `(.L_x_39729) ;  /* 0x0000000800607947 */ /* 0x000fea0003800000 */
.L_x_39724:
        /* <DEDUP_REMOVED lines=12> */
.L_x_39739:
        /* <DEDUP_REMOVED lines=17> */
.L_x_39741:
[----:B------:R-:W-:Y:S05]  /*7c00*/  BSYNC.RECONVERGENT B0 ;  /* 0x0000000000007941 */ /* 0x000fea0003800200 */
.L_x_39740:
[----:B------:R0:W-:Y:S01]  /*7c10*/  STG.E.U8 desc[UR36][R2.64], R0 ;  /* 0x0000000002007986 */ /* 0x0001e2000c101124 */
[----:B------:R-:W-:Y:S05]  /*7c20*/  BRA `(.L_x_39729) ;  /* 0x0000000400e07947 */ /* 0x000fea0003800000 */
.L_x_39738:
        /* <DEDUP_REMOVED lines=17> */
.L_x_39743:
[----:B------:R-:W-:Y:S05]  /*7d40*/  BSYNC.RECONVERGENT B0 ;  /* 0x0000000000007941 */ /* 0x000fea0003800200 */
.L_x_39742:
[----:B------:R0:W-:Y:S01]  /*7d50*/  STG.E.U8 desc[UR36][R2.64], R0 ;  /* 0x0000000002007986 */ /* 0x0001e2000c101124 */
[----:B------:R-:W-:Y:S05]  /*7d60*/  BRA `(.L_x_39729) ;  /* 0x0000000400907947 */ /* 0x000fea0003800000 */
.L_x_39737:
        /* <DEDUP_REMOVED lines=21> */
.L_x_39745:
[----:B------:R-:W-:Y:S02]  /*7ec0*/  LOP3.LUT R4, R9, 0xffff, RZ, 0xc0, !PT ;  /* 0x0000ffff09047812 */ /* 0x000fe400078ec0ff */
[----:B------:R-:W-:-:S05]  /*7ed0*/  MOV R5, RZ ;  /* 0x000000ff00057202 */ /* 0x000fca0000000f00 */
[----:B------:R0:W-:Y:S01]  /*7ee0*/  STG.E.64 desc[UR36][R2.64], R4 ;  /* 0x0000000402007986 */ /* 0x0001e2000c101b24 */
[----:B------:R-:W-:Y:S05]  /*7ef0*/  BRA `(.L_x_39729) ;  /* 0x00000004002c7947 */ /* 0x000fea0003800000 */
.L_x_39744:
[----:B------:R-:W-:-:S05]  /*7f00*/  LOP3.LUT R9, R9, 0xffff, RZ, 0xc0, !PT ;  /* 0x0000ffff09097812 */ /* 0x000fca00078ec0ff */
[----:B------:R0:W-:Y:S01]  /*7f10*/  STG.E desc[UR36][R2.64], R9 ;  /* 0x0000000902007986 */ /* 0x0001e2000c101924 */
[----:B------:R-:W-:Y:S05]  /*7f20*/  BRA `(.L_x_39729) ;  /* 0x0000000400207947 */ /* 0x000fea0003800000 */
.L_x_39736:
        /* <DEDUP_REMOVED lines=11> */
.L_x_39747:
[----:B------:R-:W0:Y:S01]  /*7fe0*/  I2F.F64.U16 R4, R9 ;  /* 0x0000000900047312 */ /* 0x000e220000101800 */
[----:B------:R-:W-:-:S05]  /*7ff0*/  CS2R R6, SRZ ;  /* 0x0000000000067805 */ /* 0x000fca000001ff00 */
[----:B0-----:R0:W-:Y:S01]  /*8000*/  STG.E.128 desc[UR36][R2.64], R4 ;  /* 0x0000000402007986 */ /* 0x0011e2000c101d24 */
[----:B------:R-:W-:Y:S05]  /*8010*/  BRA `(.L_x_39729) ;  /* 0x0000000000e47947 */ /* 0x000fea0003800000 */
.L_x_39746:
[----:B------:R-:W-:-:S09]  /*8020*/  UISETP.NE.AND UP0, UPT, UR4, 0xf, UPT ;  /* 0x0000000f0400788c */ /* 0x000fd2000bf05270 */
[----:B------:R-:W-:Y:S05]  /*8030*/  BRA.U !UP0, `(.L_x_39748) ;  /* 0x0000000108d07547 */ /* 0x000fea000b800000 */
[----:B------:R-:W-:-:S09]  /*8040*/  UISETP.NE.AND UP0, UPT, UR4, 0x17, UPT ;  /* 0x000000170400788c */ /* 0x000fd2000bf05270 */
[----:B------:R-:W-:Y:S05]  /*8050*/  BRA.U !UP0, `(.L_x_39749) ;  /* 0x0000000108847547 */ /* 0x000fea000b800000 */
[----:B------:R-:W-:-:S09]  /*8060*/  UISETP.NE.AND UP0, UPT, UR4, 0x18, UPT ;  /* 0x000000180400788c */ /* 0x000fd2000bf05270 */
[----:B------:R-:W-:Y:S05]  /*8070*/  BRA.U !UP0, `(.L_x_39750) ;  /* 0x0000000108447547 */ /* 0x000fea000b800000 */
.L_x_39728:
        /* <DEDUP_REMOVED lines=16> */
.L_x_39751:
[----:B------:R-:W-:Y:S05]  /*8180*/  BRA `(.L_x_39729) ;  /* 0x0000000000887947 */ /* 0x000fea0003800000 */
.L_x_39750:
        /* <DEDUP_REMOVED lines=11> */
.L_x_39753:
[----:B------:R-:W-:Y:S05]  /*8240*/  BSYNC.RECONVERGENT B0 ;  /* 0x0000000000007941 */ /* 0x000fea0003800200 */
.L_x_39752:
[----:B------:R0:W-:Y:S01]  /*8250*/  STG.E.U8 desc[UR36][R2.64], R5 ;  /* 0x0000000502007986 */ /* 0x0001e2000c101124 */
[----:B------:R-:W-:Y:S05]  /*8260*/  BRA `(.L_x_39729) ;  /* 0x0000000000507947 */ /* 0x000fea0003800000 */
.L_x_39749:
        /* <DEDUP_REMOVED lines=12> */
.L_x_39754:
[----:B------:R-:W-:Y:S01]  /*8330*/  IMAD.MOV.U32 R5, RZ, RZ, 0x7f ;  /* 0x0000007fff057424 */ /* 0x000fe200078e00ff */
[----:B------:R-:W-:-:S04]  /*8340*/  ISETP.GT.U32.AND P0, PT, R7, 0x7f800000, PT ;  /* 0x7f8000000700780c */ /* 0x000fc80003f04070 */
[----:B------:R-:W-:-:S05]  /*8350*/  SEL R5, R5, 0x7c, P0 ;  /* 0x0000007c05057807 */ /* 0x000fca0000000000 */
[----:B------:R0:W-:Y:S01]  /*8360*/  STG.E.U8 desc[UR36][R2.64], R5 ;  /* 0x0000000502007986 */ /* 0x0001e2000c101124 */
[----:B------:R-:W-:Y:S05]  /*8370*/  BRA `(.L_x_39729) ;  /* 0x00000000000c7947 */ /* 0x000fea0003800000 */
.L_x_39748:
[----:B------:R-:W0:Y:S02]  /*8380*/  I2F.U16 R0, R9 ;  /* 0x0000000900007306 */ /* 0x000e240000101000 */
[----:B0-----:R-:W-:-:S05]  /*8390*/  F2FP.BF16.F32.PACK_AB R0, RZ, R0 ;  /* 0x00000000ff00723e */ /* 0x001fca00000010ff */
[----:B------:R0:W-:Y:S02]  /*83a0*/  STG.E.U16 desc[UR36][R2.64], R0 ;  /* 0x0000000002007986 */ /* 0x0001e4000c101524 */
.L_x_39729:
[----:B------:R-:W-:Y:S05]  /*83b0*/  BSYNC.RECONVERGENT B6 ;  /* 0x0000000000067941 */ /* 0x000fea0003800200 */
.L_x_39723:
[----:B------:R-:W-:-:S07]  /*83c0*/  IADD3 R17, PT, PT, R17, 0x80, RZ ;  /* 0x0000008011117810 */ /* 0x000fce0007ffe0ff */
.L_x_39655:
[----:B------:R-:W-:Y:S05]  /*83d0*/  BSYNC.RECONVERGENT B7 ;  /* 0x0000000000077941 */ /* 0x000fea0003800200 */
.L_x_39654:
        /* <DEDUP_REMOVED lines=358> */
.L_x_39757:
        /* <DEDUP_REMOVED lines=16> */
.L_x_39761:
[----:B------:R0:W5:Y:S01]  /*9b40*/  LDG.E.U8 R19, desc[UR36][R4.64] ;  /* 0x0000002404137981 */ /* 0x000162000c1e1100 */
[----:B------:R-:W-:Y:S05]  /*9b50*/  BRA `(.L_x_39763) ;  /* 0x0000000c005c7947 */ /* 0x000fea0003800000 */
.L_x_39760:
        /* <DEDUP_REMOVED lines=8> */
.L_x_39765:
[----:B------:R0:W5:Y:S01]  /*9be0*/  LDG.E.U8 R19, desc[UR36][R4.64] ;  /* 0x0000002404137981 */ /* 0x000162000c1e1100 */
[----:B------:R-:W-:Y:S05]  /*9bf0*/  BRA `(.L_x_39763) ;  /* 0x0000000c00347947 */ /* 0x000fea0003800000 */
.L_x_39764:
[----:B------:R0:W5:Y:S01]  /*9c00*/  LDG.E.U16 R19, desc[UR36][R4.64] ;  /* 0x0000002404137981 */ /* 0x000162000c1e1500 */
[----:B------:R-:W-:Y:S05]  /*9c10*/  BRA `(.L_x_39763) ;  /* 0x0000000c002c7947 */ /* 0x000fea0003800000 */
.L_x_39759:
        /* <DEDUP_REMOVED lines=10> */
.L_x_39767:
[----:B--23--:R-:W2:Y:S02]  /*9cc0*/  LDG.E.U16 R2, desc[UR36][R4.64] ;  /* 0x0000002404027981 */ /* 0x00cea4000c1e1500 */
[----:B--2---:R-:W-:-:S06]  /*9cd0*/  HADD2.F32 R2, -RZ, R2.H0_H0 ;  /* 0x20000002ff027230 */ /* 0x004fcc0000004100 */
[----:B------:R-:W0:Y:S02]  /*9ce0*/  F2I.S64.TRUNC R2, R2 ;  /* 0x0000000200027311 */ /* 0x000e24000020d900 */
[----:B0-----:R-:W-:Y:S01]  /*9cf0*/  PRMT R19, R2, 0x7610, R19 ;  /* 0x0000761002137816 */ /* 0x001fe20000000013 */
[----:B------:R-:W-:Y:S06]  /*9d00*/  BRA `(.L_x_39763) ;  /* 0x0000000800f07947 */ /* 0x000fec0003800000 */
.L_x_39766:
        /* <DEDUP_REMOVED lines=10> */
.L_x_39769:
[----:B------:R-:W2:Y:S02]  /*9db0*/  LDG.E.U16 R4, desc[UR36][R4.64] ;  /* 0x0000002404047981 */ /* 0x000ea4000c1e1500 */
[----:B--23--:R-:W-:-:S06]  /*9dc0*/  HADD2.F32 R2, -RZ, R4.H0_H0 ;  /* 0x20000004ff027230 */ /* 0x00cfcc0000004100 */
[----:B------:R-:W0:Y:S02]  /*9dd0*/  F2I.S64.TRUNC R2, R2 ;  /* 0x0000000200027311 */ /* 0x000e24000020d900 */
[----:B0-----:R-:W-:Y:S01]  /*9de0*/  PRMT R19, R2, 0x7610, R19 ;  /* 0x0000761002137816 */ /* 0x001fe20000000013 */
[----:B------:R-:W-:Y:S06]  /*9df0*/  BRA `(.L_x_39763) ;  /* 0x0000000800b47947 */ /* 0x000fec0003800000 */
.L_x_39768:
[----:B--23--:R-:W2:Y:S02]  /*9e00*/  LDG.E.64 R2, desc[UR36][R4.64] ;  /* 0x0000002404027981 */ /* 0x00cea4000c1e1b00 */
[----:B--2---:R-:W0:Y:S02]  /*9e10*/  F2I.S64.F64.TRUNC R2, R2 ;  /* 0x0000000200027311 */ /* 0x004e24000030d900 */
[----:B0-----:R-:W-:Y:S01]  /*9e20*/  PRMT R19, R2, 0x7610, R19 ;  /* 0x0000761002137816 */ /* 0x001fe20000000013 */
[----:B------:R-:W-:Y:S06]  /*9e30*/  BRA `(.L_x_39763) ;  /* 0x0000000800a47947 */ /* 0x000fec0003800000 */
.L_x_39758:
        /* <DEDUP_REMOVED lines=12> */
.L_x_39772:
[----:B------:R-:W2:Y:S02]  /*9f00*/  LDG.E.64 R4, desc[UR36][R4.64] ;  /* 0x0000002404047981 */ /* 0x000ea4000c1e1b00 */
[----:B--23--:R-:W0:Y:S02]  /*9f10*/  F2I.S64.F64.TRUNC R2, R4 ;  /* 0x0000000400027311 */ /* 0x00ce24000030d900 */
[----:B0-----:R-:W-:Y:S01]  /*9f20*/  PRMT R19, R2, 0x7610, R19 ;  /* 0x0000761002137816 */ /* 0x001fe20000000013 */
[----:B------:R-:W-:Y:S06]  /*9f30*/  BRA `(.L_x_39763) ;  /* 0x0000000800647947 */ /* 0x000fec0003800000 */
.L_x_39771:
        /* <DEDUP_REMOVED lines=27> */
.L_x_39774:
        /* <DEDUP_REMOVED lines=14> */
.L_x_39773:
[----:B--23--:R-:W2:Y:S02]  /*a1d0*/  LDG.E.U16 R2, desc[UR36][R4.64] ;  /* 0x0000002404027981 */ /* 0x00cea4000c1e1500 */
[----:B--2---:R-:W-:-:S06]  /*a1e0*/  SHF.L.U32 R2, R2, 0x10, RZ ;  /* 0x0000001002027819 */ /* 0x004fcc00000006ff */
[----:B------:R-:W0:Y:S02]  /*a1f0*/  F2I.S64.TRUNC R2, R2 ;  /* 0x0000000200027311 */ /* 0x000e24000020d900 */
[----:B0-----:R-:W-:Y:S01]  /*a200*/  PRMT R19, R2, 0x7610, R19 ;  /* 0x0000761002137816 */ /* 0x001fe20000000013 */
[----:B------:R-:W-:Y:S06]  /*a210*/  BRA `(.L_x_39763) ;  /* 0x0000000400ac7947 */ /* 0x000fec0003800000 */
.L_x_39770:
        /* <DEDUP_REMOVED lines=10> */
.L_x_39777:
        /* <DEDUP_REMOVED lines=21> */
.L_x_39781:
[----:B------:R-:W-:Y:S05]  /*a410*/  BSYNC.RECONVERGENT B1 ;  /* 0x0000000000017941 */ /* 0x000fea0003800200 */
.L_x_39780:
[----:B------:R-:W-:Y:S01]  /*a420*/  IMAD.SHL.U32 R0, R0, 0x100000, RZ ;  /* 0x0010000000007824 */ /* 0x000fe200078e00ff */
[----:B------:R-:W-:-:S04]  /*a430*/  LEA R2, R2, 0x3b800000, 0x17 ;  /* 0x3b80000002027811 */ /* 0x000fc800078eb8ff */
[----:B------:R-:W-:-:S07]  /*a440*/  LOP3.LUT R2, R2, R0, R7, 0xfe, !PT ;  /* 0x0000000002027212 */ /* 0x000fce00078efe07 */
.L_x_39779:
[----:B------:R-:W-:Y:S05]  /*a450*/  BSYNC.RECONVERGENT B0 ;  /* 0x0000000000007941 */ /* 0x000fea0003800200 */
.L_x_39778:
[----:B------:R-:W0:Y:S02]  /*a460*/  F2I.S64.TRUNC R2, R2 ;  /* 0x0000000200027311 */ /* 0x000e24000020d900 */
[----:B0-----:R-:W-:Y:S01]  /*a470*/  PRMT R19, R2, 0x7610, R19 ;  /* 0x0000761002137816 */ /* 0x001fe20000000013 */
[----:B------:R-:W-:Y:S06]  /*a480*/  BRA `(.L_x_39763) ;  /* 0x0000000400107947 */ /* 0x000fec0003800000 */
.L_x_39776:
        /* <DEDUP_REMOVED lines=21> */
.L_x_39785:
[----:B------:R-:W-:Y:S05]  /*a5e0*/  BSYNC.RECONVERGENT B1 ;  /* 0x0000000000017941 */ /* 0x000fea0003800200 */
.L_x_39784:
[----:B------:R-:W-:Y:S01]  /*a5f0*/  IMAD.SHL.U32 R0, R0, 0x200000, RZ ;  /* 0x0020000000007824 */ /* 0x000fe200078e00ff */
[----:B------:R-:W-:-:S04]  /*a600*/  LEA R2, R2, 0x37800000, 0x17 ;  /* 0x3780000002027811 */ /* 0x000fc800078eb8ff */
[----:B------:R-:W-:-:S07]  /*a610*/  LOP3.LUT R2, R2, R0, R7, 0xfe, !PT ;  /* 0x0000000002027212 */ /* 0x000fce00078efe07 */
.L_x_39783:
[----:B------:R-:W-:Y:S05]  /*a620*/  BSYNC.RECONVERGENT B0 ;  /* 0x0000000000007941 */ /* 0x000fea0003800200 */
.L_x_39782:
[----:B------:R-:W0:Y:S02]  /*a630*/  F2I.S64.TRUNC R2, R2 ;  /* 0x0000000200027311 */ /* 0x000e24000020d900 */
[----:B0-----:R-:W-:Y:S01]  /*a640*/  PRMT R19, R2, 0x7610, R19 ;  /* 0x0000761002137816 */ /* 0x001fe20000000013 */
[----:B------:R-:W-:Y:S06]  /*a650*/  BRA `(.L_x_39763) ;  /* 0x00000000009c7947 */ /* 0x000fec0003800000 */
.L_x_39775:
        /* <DEDUP_REMOVED lines=14> */
.L_x_39789:
[----:B------:R-:W-:Y:S05]  /*a740*/  BSYNC.RECONVERGENT B0 ;  /* 0x0000000000007941 */ /* 0x000fea0003800200 */
.L_x_39788:
[----:B------:R-:W0:Y:S02]  /*a750*/  F2I.S64.TRUNC R2, R2 ;  /* 0x0000000200027311 */ /* 0x000e24000020d900 */
[----:B0-----:R-:W-:Y:S01]  /*a760*/  PRMT R19, R2, 0x7610, R19 ;  /* 0x0000761002137816 */ /* 0x001fe20000000013 */
[----:B------:R-:W-:Y:S06]  /*a770*/  BRA `(.L_x_39763) ;  /* 0x0000000000547947 */ /* 0x000fec0003800000 */
.L_x_39762:
        /* <DEDUP_REMOVED lines=16> */
.L_x_39790:
[----:B------:R-:W-:Y:S01]  /*a880*/  PRMT R19, RZ, 0x7610, R19 ;  /* 0x00007610ff137816 */ /* 0x000fe20000000013 */
[----:B------:R-:W-:Y:S06]  /*a890*/  BRA `(.L_x_39763) ;  /* 0x00000000000c7947 */ /* 0x000fec0003800000 */
.L_x_39787:
[----:B------:R4:W5:Y:S01]  /*a8a0*/  LDG.E.U8 R19, desc[UR36][R4.64] ;  /* 0x0000002404137981 */ /* 0x000962000c1e1100 */
[----:B------:R-:W-:Y:S05]  /*a8b0*/  BRA `(.L_x_39763) ;  /* 0x0000000000047947 */ /* 0x000fea0003800000 */
.L_x_39786:
[----:B------:R1:W5:Y:S02]  /*a8c0*/  LDG.E.U8 R19, desc[UR36][R4.64] ;  /* 0x0000002404137981 */ /* 0x000364000c1e1100 */
.L_x_39763:
        /* <DEDUP_REMOVED lines=16> */
.L_x_39794:
[----:B------:R0:W5:Y:S01]  /*a9d0*/  LDG.E.U8 R0, desc[UR36][R4.64] ;  /* 0x0000002404007981 */ /* 0x000162000c1e1100 */
[----:B------:R-:W-:Y:S05]  /*a9e0*/  BRA `(.L_x_39796) ;  /* 0x0000000c005c7947 */ /* 0x000fea0003800000 */
.L_x_39793:
        /* <DEDUP_REMOVED lines=8> */
.L_x_39798:
[----:B------:R0:W5:Y:S01]  /*aa70*/  LDG.E.U8 R0, desc[UR36][R4.64] ;  /* 0x0000002404007981 */ /* 0x000162000c1e1100 */
[----:B------:R-:W-:Y:S05]  /*aa80*/  BRA `(.L_x_39796) ;  /* 0x0000000c00347947 */ /* 0x000fea0003800000 */
.L_x_39797:
[----:B------:R0:W5:Y:S01]  /*aa90*/  LDG.E.U16 R0, desc[UR36][R4.64] ;  /* 0x0000002404007981 */ /* 0x000162000c1e1500 */
[----:B------:R-:W-:Y:S05]  /*aaa0*/  BRA `(.L_x_39796) ;  /* 0x0000000c002c7947 */ /* 0x000fea0003800000 */
.L_x_39792:
        /* <DEDUP_REMOVED lines=10> */
.L_x_39800:
[----:B--23--:R-:W2:Y:S02]  /*ab50*/  LDG.E.U16 R2, desc[UR36][R4.64] ;  /* 0x0000002404027981 */ /* 0x00cea4000c1e1500 */
[----:B--2---:R-:W-:-:S06]  /*ab60*/  HADD2.F32 R2, -RZ, R2.H0_H0 ;  /* 0x20000002ff027230 */ /* 0x004fcc0000004100 */
[----:B------:R-:W0:Y:S02]  /*ab70*/  F2I.S64.TRUNC R2, R2 ;  /* 0x0000000200027311 */ /* 0x000e24000020d900 */
[----:B0-----:R-:W-:Y:S01]  /*ab80*/  PRMT R0, R2, 0x7610, R0 ;  /* 0x0000761002007816 */ /* 0x001fe20000000000 */
[----:B------:R-:W-:Y:S06]  /*ab90*/  BRA `(.L_x_39796) ;  /* 0x0000000800f07947 */ /* 0x000fec0003800000 */
.L_x_39799:
        /* <DEDUP_REMOVED lines=10> */
.L_x_39802:
[----:B------:R-:W2:Y:S02]  /*ac40*/  LDG.E.U16 R4, desc[UR36][R4.64] ;  /* 0x0000002404047981 */ /* 0x000ea4000c1e1500 */
[----:B--23--:R-:W-:-:S06]  /*ac50*/  HADD2.F32 R2, -RZ, R4.H0_H0 ;  /* 0x20000004ff027230 */ /* 0x00cfcc0000004100 */
[----:B------:R-:W0:Y:S02]  /*ac60*/  F2I.S64.TRUNC R2, R2 ;  /* 0x0000000200027311 */ /* 0x000e24000020d900 */
[----:B0-----:R-:W-:Y:S01]  /*ac70*/  PRMT R0, R2, 0x7610, R0 ;  /* 0x0000761002007816 */ /* 0x001fe20000000000 */
[----:B------:R-:W-:Y:S06]  /*ac80*/  BRA `(.L_x_39796) ;  /* 0x0000000800b47947 */ /* 0x000fec0003800000 */
.L_x_39801:
[----:B--23--:R-:W2:Y:S02]  /*ac90*/  LDG.E.64 R2, desc[UR36][R4.64] ;  /* 0x0000002404027981 */ /* 0x00cea4000c1e1b00 */
[----:B--2---:R-:W0:Y:S02]  /*aca0*/  F2I.S64.F64.TRUNC R2, R2 ;  /* 0x0000000200027311 */ /* 0x004e24000030d900 */
[----:B0-----:R-:W-:Y:S01]  /*acb0*/  PRMT R0, R2, 0x7610, R0 ;  /* 0x0000761002007816 */ /* 0x001fe20000000000 */
[----:B------:R-:W-:Y:S06]  /*acc0*/  BRA `(.L_x_39796) ;  /* 0x0000000800a47947 */ /* 0x000fec0003800000 */
.L_x_39791:
        /* <DEDUP_REMOVED lines=12> */
.L_x_39805:
[----:B------:R-:W2:Y:S02]  /*ad90*/  LDG.E.64 R4, desc[UR36][R4.64] ;  /* 0x0000002404047981 */ /* 0x000ea4000c1e1b00 */
[----:B--23--:R-:W0:Y:S02]  /*ada0*/  F2I.S64.F64.TRUNC R2, R4 ;  /* 0x0000000400027311 */ /* 0x00ce24000030d900 */
[----:B0-----:R-:W-:Y:S01]  /*adb0*/  PRMT R0, R2, 0x7610, R0 ;  /* 0x0000761002007816 */ /* 0x001fe20000000000 */
[----:B------:R-:W-:Y:S06]  /*adc0*/  BRA `(.L_x_39796) ;  /* 0x0000000800647947 */ /* 0x000fec0003800000 */
.L_x_39804:
        /* <DEDUP_REMOVED lines=27> */
.L_x_39807:
        /* <DEDUP_REMOVED lines=14> */
.L_x_39806:
[----:B--23--:R-:W2:Y:S02]  /*b060*/  LDG.E.U16 R2, desc[UR36][R4.64] ;  /* 0x0000002404027981 */ /* 0x00cea4000c1e1500 */
[----:B--2---:R-:W-:-:S06]  /*b070*/  IMAD.U32 R2, R2, 0x10000, RZ ;  /* 0x0001000002027824 */ /* 0x004fcc00078e00ff */
[----:B------:R-:W0:Y:S02]  /*b080*/  F2I.S64.TRUNC R2, R2 ;  /* 0x0000000200027311 */ /* 0x000e24000020d900 */
[----:B0-----:R-:W-:Y:S01]  /*b090*/  PRMT R0, R2, 0x7610, R0 ;  /* 0x0000761002007816 */ /* 0x001fe20000000000 */
[----:B------:R-:W-:Y:S06]  /*b0a0*/  BRA `(.L_x_39796) ;  /* 0x0000000400ac7947 */ /* 0x000fec0003800000 */
.L_x_39803:
        /* <DEDUP_REMOVED lines=10> */
.L_x_39810:
        /* <DEDUP_REMOVED lines=21> */
.L_x_39814:
[----:B------:R-:W-:Y:S05]  /*b2a0*/  BSYNC.RECONVERGENT B1 ;  /* 0x0000000000017941 */ /* 0x000fea0003800200 */
.L_x_39813:
[----:B------:R-:W-:Y:S01]  /*b2b0*/  IMAD.SHL.U32 R0, R0, 0x100000, RZ ;  /* 0x0010000000007824 */ /* 0x000fe200078e00ff */
[----:B------:R-:W-:-:S04]  /*b2c0*/  LEA R2, R2, 0x3b800000, 0x17 ;  /* 0x3b80000002027811 */ /* 0x000fc800078eb8ff */
[----:B------:R-:W-:-:S07]  /*b2d0*/  LOP3.LUT R2, R2, R0, R7, 0xfe, !PT ;  /* 0x0000000002027212 */ /* 0x000fce00078efe07 */
.L_x_39812:
[----:B------:R-:W-:Y:S05]  /*b2e0*/  BSYNC.RECONVERGENT B0 ;  /* 0x0000000000007941 */ /* 0x000fea0003800200 */
.L_x_39811:
[----:B------:R-:W0:Y:S02]  /*b2f0*/  F2I.S64.TRUNC R2, R2 ;  /* 0x0000000200027311 */ /* 0x000e24000020d900 */
[----:B0-----:R-:W-:Y:S01]  /*b300*/  PRMT R0, R2, 0x7610, R0 ;  /* 0x0000761002007816 */ /* 0x001fe20000000000 */
[----:B------:R-:W-:Y:S06]  /*b310*/  BRA `(.L_x_39796) ;  /* 0x0000000400107947 */ /* 0x000fec0003800000 */
.L_x_39809:
        /* <DEDUP_REMOVED lines=21> */
.L_x_39818:
[----:B------:R-:W-:Y:S05]  /*b470*/  BSYNC.RECONVERGENT B1 ;  /* 0x0000000000017941 */ /* 0x000fea0003800200 */
.L_x_39817:
[----:B------:R-:W-:Y:S01]  /*b480*/  IMAD.SHL.U32 R0, R0, 0x200000, RZ ;  /* 0x0020000000007824 */ /* 0x000fe200078e00ff */
[----:B------:R-:W-:-:S04]  /*b490*/  LEA R2, R2, 0x37800000, 0x17 ;  /* 0x3780000002027811 */ /* 0x000fc800078eb8ff */
[----:B------:R-:W-:-:S07]  /*b4a0*/  LOP3.LUT R2, R2, R0, R7, 0xfe, !PT ;  /* 0x0000000002027212 */ /* 0x000fce00078efe07 */
.L_x_39816:
[----:B------:R-:W-:Y:S05]  /*b4b0*/  BSYNC.RECONVERGENT B0 ;  /* 0x0000000000007941 */ /* 0x000fea0003800200 */
.L_x_39815:
[----:B------:R-:W0:Y:S02]  /*b4c0*/  F2I.S64.TRUNC R2, R2 ;  /* 0x0000000200027311 */ /* 0x000e24000020d900 */
[----:B0-----:R-:W-:Y:S01]  /*b4d0*/  PRMT R0, R2, 0x7610, R0 ;  /* 0x0000761002007816 */ /* 0x001fe20000000000 */
[----:B------:R-:W-:Y:S06]  /*b4e0*/  BRA `(.L_x_39796) ;  /* 0x00000000009c7947 */ /* 0x000fec0003800000 */
.L_x_39808:
        /* <DEDUP_REMOVED lines=14> */
.L_x_39822:
[----:B------:R-:W-:Y:S05]  /*b5d0*/  BSYNC.RECONVERGENT B0 ;  /* 0x0000000000007941 */ /* 0x000fea0003800200 */
.L_x_39821:
[----:B------:R-:W0:Y:S02]  /*b5e0*/  F2I.S64.TRUNC R2, R2 ;  /* 0x0000000200027311 */ /* 0x000e24000020d900 */
[----:B0-----:R-:W-:Y:S01]  /*b5f0*/  PRMT R0, R2, 0x7610, R0 ;  /* 0x0000761002007816 */ /* 0x001fe20000000000 */
[----:B------:R-:W-:Y:S06]  /*b600*/  BRA `(.L_x_39796) ;  /* 0x0000000000547947 */ /* 0x000fec0003800000 */
.L_x_39795:
        /* <DEDUP_REMOVED lines=16> */
.L_x_39823:
[----:B------:R-:W-:Y:S01]  /*b710*/  PRMT R0, RZ, 0x7610, R0 ;  /* 0x00007610ff007816 */ /* 0x000fe20000000000 */
[----:B------:R-:W-:Y:S06]  /*b720*/  BRA `(.L_x_39796) ;  /* 0x00000000000c7947 */ /* 0x000fec0003800000 */
.L_x_39820:
[----:B------:R4:W5:Y:S01]  /*b730*/  LDG.E.U8 R0, desc[UR36][R4.64] ;  /* 0x0000002404007981 */ /* 0x000962000c1e1100 */
[----:B------:R-:W-:Y:S05]  /*b740*/  BRA `(.L_x_39796) ;  /* 0x0000000000047947 */ /* 0x000fea0003800000 */
.L_x_39819:
[----:B------:R1:W5:Y:S02]  /*b750*/  LDG.E.U8 R0, desc[UR36][R4.64] ;  /* 0x0000002404007981 */ /* 0x000364000c1e1100 */
.L_x_39796:
[----:B------:R-:W2:Y:S01]  /*b760*/  LDCU.64 UR6, c[0x0][0x5e8] ;  /* 0x0000bd00ff0677ac */ /* 0x000ea20008000a00 */
[----:B-----5:R-:W-:Y:S01]  /*b770*/  LOP3.LUT R0, R0, 0xff, RZ, 0xc0, !PT ;  /* 0x000000ff00007812 */ /* 0x020fe200078ec0ff */
[----:B------:R-:W-:Y:S01]  /*b780*/  BSSY.RECONVERGENT B6, `(.L_x_39824) ;  /* 0x00000db000067945 */ /* 0x000fe20003800200 */
[----:B01--4-:R-:W-:Y:S01]  /*b790*/  LOP3.LUT R4, R19, 0xff, RZ, 0xc0, !PT ;  /* 0x000000ff13047812 */ /* 0x013fe200078ec0ff */
[----:B------:R-:W-:-:S03]  /*b7a0*/  UPRMT UR4, UR43, 0x9910, URZ ;  /* 0x000099102b047896 */ /* 0x000fc600080000ff */
[----:B------:R-:W-:Y:S01]  /*b7b0*/  VIMNMX.U16x2 R0, PT, PT, R4, R0, !PT ;  /* 0x0000000004007248 */ /* 0x000fe20007fe0200 */
        /* <DEDUP_REMOVED lines=15> */
.L_x_39828:
[----:B------:R4:W-:Y:S01]  /*b8b0*/  STG.E.U8 desc[UR36][R2.64], R9 ;  /* 0x0000000902007986 */ /* 0x0009e2000c101124 */
[----:B------:R-:W-:Y:S05]  /*b8c0*/  BRA `(.L_x_39830) ;  /* 0x0000000c00187947 */ /* 0x000fea0003800000 */
.L_x_39827:
        /* <DEDUP_REMOVED lines=10> */
.L_x_39832:
[----:B------:R-:W-:-:S05]  /*b970*/  LOP3.LUT R9, R9, 0xffff, RZ, 0xc0, !PT ;  /* 0x0000ffff09097812 */ /* 0x000fca00078ec0ff */
[----:B------:R2:W-:Y:S01]  /*b980*/  STG.E desc[UR36][R2.64], R9 ;  /* 0x0000000902007986 */ /* 0x0005e2000c101924 */
[----:B------:R-:W-:Y:S05]  /*b990*/  BRA `(.L_x_39830) ;  /* 0x0000000800e47947 */ /* 0x000fea0003800000 */
.L_x_39831:
[----:B------:R0:W-:Y:S01]  /*b9a0*/  STG.E.U16 desc[UR36][R2.64], R9 ;  /* 0x0000000902007986 */ /* 0x0001e2000c101524 */
[----:B------:R-:W-:Y:S05]  /*b9b0*/  BRA `(.L_x_39830) ;  /* 0x0000000800dc7947 */ /* 0x000fea0003800000 */
.L_x_39826:
        /* <DEDUP_REMOVED lines=9> */
.L_x_39834:
[----:B------:R-:W0:Y:S02]  /*ba50*/  I2F.U16 R0, R9 ;  /* 0x0000000900007306 */ /* 0x000e240000101000 */
[----:B0-----:R-:W-:-:S05]  /*ba60*/  F2FP.F16.F32.PACK_AB R0, RZ, R0 ;  /* 0x00000000ff00723e */ /* 0x001fca00000000ff */
[----:B------:R0:W-:Y:S01]  /*ba70*/  STG.E.U16 desc[UR36][R2.64], R0 ;  /* 0x0000000002007986 */ /* 0x0001e2000c101524 */
[----:B------:R-:W-:Y:S05]  /*ba80*/  BRA `(.L_x_39830) ;  /* 0x0000000800a87947 */ /* 0x000fea0003800000 */
.L_x_39833:
        /* <DEDUP_REMOVED lines=10> */
.L_x_39836:
[----:B------:R-:W0:Y:S02]  /*bb30*/  I2F.U16 R9, R9 ;  /* 0x0000000900097306 */ /* 0x000e240000101000 */
[----:B0-----:R-:W-:-:S04]  /*bb40*/  F2FP.F16.F32.PACK_AB R5, RZ, R9 ;  /* 0x00000009ff05723e */ /* 0x001fc800000000ff */
[----:B------:R-:W-:-:S05]  /*bb50*/  PRMT R5, R5, 0x5410, RZ ;  /* 0x0000541005057816 */ /* 0x000fca00000000ff */
[----:B------:R0:W-:Y:S01]  /*bb60*/  STG.E desc[UR36][R2.64], R5 ;  /* 0x0000000502007986 */ /* 0x0001e2000c101924 */
[----:B------:R-:W-:Y:S05]  /*bb70*/  BRA `(.L_x_39830) ;  /* 0x00000008006c7947 */ /* 0x000fea0003800000 */
.L_x_39835:
[----:B------:R-:W0:Y:S02]  /*bb80*/  I2F.F64.U16 R4, R9 ;  /* 0x0000000900047312 */ /* 0x000e240000101800 */
[----:B0-----:R0:W-:Y:S01]  /*bb90*/  STG.E.64 desc[UR36][R2.64], R4 ;  /* 0x0000000402007986 */ /* 0x0011e2000c101b24 */
[----:B------:R-:W-:Y:S05]  /*bba0*/  BRA `(.L_x_39830) ;  /* 0x0000000800607947 */ /* 0x000fea0003800000 */
.L_x_39825:
        /* <DEDUP_REMOVED lines=12> */
.L_x_39840:
        /* <DEDUP_REMOVED lines=17> */
.L_x_39842:
[----:B------:R-:W-:Y:S05]  /*bd80*/  BSYNC.RECONVERGENT B0 ;  /* 0x0000000000007941 */ /* 0x000fea0003800200 */
.L_x_39841:
[----:B------:R0:W-:Y:S01]  /*bd90*/  STG.E.U8 desc[UR36][R2.64], R0 ;  /* 0x0000000002007986 */ /* 0x0001e2000c101124 */
[----:B------:R-:W-:Y:S05]  /*bda0*/  BRA `(.L_x_39830) ;  /* 0x0000000400e07947 */ /* 0x000fea0003800000 */
.L_x_39839:
        /* <DEDUP_REMOVED lines=17> */
.L_x_39844:
[----:B------:R-:W-:Y:S05]  /*bec0*/  BSYNC.RECONVERGENT B0 ;  /* 0x0000000000007941 */ /* 0x000fea0003800200 */
.L_x_39843:
[----:B------:R0:W-:Y:S01]  /*bed0*/  STG.E.U8 desc[UR36][R2.64], R0 ;  /* 0x0000000002007986 */ /* 0x0001e2000c101124 */
[----:B------:R-:W-:Y:S05]  /*bee0*/  BRA `(.L_x_39830) ;  /* 0x0000000400907947 */ /* 0x000fea0003800000 */
.L_x_39838:
        /* <DEDUP_REMOVED lines=21> */
.L_x_39846:
[----:B------:R-:W-:Y:S01]  /*c040*/  LOP3.LUT R4, R9, 0xffff, RZ, 0xc0, !PT ;  /* 0x0000ffff09047812 */ /* 0x000fe200078ec0ff */
[----:B------:R-:W-:-:S05]  /*c050*/  IMAD.MOV.U32 R5, RZ, RZ, RZ ;  /* 0x000000ffff057224 */ /* 0x000fca00078e00ff */
[----:B------:R0:W-:Y:S01]  /*c060*/  STG.E.64 desc[UR36][R2.64], R4 ;  /* 0x0000000402007986 */ /* 0x0001e2000c101b24 */
[----:B------:R-:W-:Y:S05]  /*c070*/  BRA `(.L_x_39830) ;  /* 0x00000004002c7947 */ /* 0x000fea0003800000 */
.L_x_39845:
[----:B------:R-:W-:-:S05]  /*c080*/  LOP3.LUT R9, R9, 0xffff, RZ, 0xc0, !PT ;  /* 0x0000ffff09097812 */ /* 0x000fca00078ec0ff */
[----:B------:R0:W-:Y:S01]  /*c090*/  STG.E desc[UR36][R2.64], R9 ;  /* 0x0000000902007986 */ /* 0x0001e2000c101924 */
[----:B------:R-:W-:Y:S05]  /*c0a0*/  BRA `(.L_x_39830) ;  /* 0x0000000400207947 */ /* 0x000fea0003800000 */
.L_x_39837:
        /* <DEDUP_REMOVED lines=11> */
.L_x_39848:
[----:B------:R-:W0:Y:S01]  /*c160*/  I2F.F64.U16 R4, R9 ;  /* 0x0000000900047312 */ /* 0x000e220000101800 */
[----:B------:R-:W-:-:S05]  /*c170*/  CS2R R6, SRZ ;  /* 0x0000000000067805 */ /* 0x000fca000001ff00 */
[----:B0-----:R0:W-:Y:S01]  /*c180*/  STG.E.128 desc[UR36][R2.64], R4 ;  /* 0x0000000402007986 */ /* 0x0011e2000c101d24 */
[----:B------:R-:W-:Y:S05]  /*c190*/  BRA `(.L_x_39830) ;  /* 0x0000000000e47947 */ /* 0x000fea0003800000 */
.L_x_39847:
[----:B------:R-:W-:-:S09]  /*c1a0*/  UISETP.NE.AND UP0, UPT, UR4, 0xf, UPT ;  /* 0x0000000f0400788c */ /* 0x000fd2000bf05270 */
[----:B------:R-:W-:Y:S05]  /*c1b0*/  BRA.U !UP0, `(.L_x_39849) ;  /* 0x0000000108d07547 */ /* 0x000fea000b800000 */
[----:B------:R-:W-:-:S09]  /*c1c0*/  UISETP.NE.AND UP0, UPT, UR4, 0x17, UPT ;  /* 0x000000170400788c */ /* 0x000fd2000bf05270 */
[----:B------:R-:W-:Y:S05]  /*c1d0*/  BRA.U !UP0, `(.L_x_39850) ;  /* 0x0000000108847547 */ /* 0x000fea000b800000 */
[----:B------:R-:W-:-:S09]  /*c1e0*/  UISETP.NE.AND UP0, UPT, UR4, 0x18, UPT ;  /* 0x000000180400788c */ /* 0x000fd2000bf05270 */
[----:B------:R-:W-:Y:S05]  /*c1f0*/  BRA.U !UP0, `(.L_x_39851) ;  /* 0x0000000108447547 */ /* 0x000fea000b800000 */
.L_x_39829:
        /* <DEDUP_REMOVED lines=16> */
.L_x_39852:
[----:B------:R-:W-:Y:S05]  /*c300*/  BRA `(.L_x_39830) ;  /* 0x0000000000887947 */ /* 0x000fea0003800000 */
.L_x_39851:
        /* <DEDUP_REMOVED lines=11> */
.L_x_39854:
[----:B------:R-:W-:Y:S05]  /*c3c0*/  BSYNC.RECONVERGENT B0 ;  /* 0x0000000000007941 */ /* 0x000fea0003800200 */
.L_x_39853:
[----:B------:R0:W-:Y:S01]  /*c3d0*/  STG.E.U8 desc[UR36][R2.64], R5 ;  /* 0x0000000502007986 */ /* 0x0001e2000c101124 */
[----:B------:R-:W-:Y:S05]  /*c3e0*/  BRA `(.L_x_39830) ;  /* 0x0000000000507947 */ /* 0x000fea0003800000 */
.L_x_39850:
        /* <DEDUP_REMOVED lines=12> */
.L_x_39855:
[----:B------:R-:W-:Y:S01]  /*c4b0*/  IMAD.MOV.U32 R5, RZ, RZ, 0x7f ;  /* 0x0000007fff057424 */ /* 0x000fe200078e00ff */
[----:B------:R-:W-:-:S04]  /*c4c0*/  ISETP.GT.U32.AND P0, PT, R7, 0x7f800000, PT ;  /* 0x7f8000000700780c */ /* 0x000fc80003f04070 */
[----:B------:R-:W-:-:S05]  /*c4d0*/  SEL R5, R5, 0x7c, P0 ;  /* 0x0000007c05057807 */ /* 0x000fca0000000000 */
[----:B------:R0:W-:Y:S01]  /*c4e0*/  STG.E.U8 desc[UR36][R2.64], R5 ;  /* 0x0000000502007986 */ /* 0x0001e2000c101124 */
[----:B------:R-:W-:Y:S05]  /*c4f0*/  BRA `(.L_x_39830) ;  /* 0x00000000000c7947 */ /* 0x000fea0003800000 */
.L_x_39849:
[----:B------:R-:W0:Y:S02]  /*c500*/  I2F.U16 R0, R9 ;  /* 0x0000000900007306 */ /* 0x000e240000101000 */
[----:B0-----:R-:W-:-:S05]  /*c510*/  F2FP.BF16.F32.PACK_AB R0, RZ, R0 ;  /* 0x00000000ff00723e */ /* 0x001fca00000010ff */
[----:B------:R0:W-:Y:S02]  /*c520*/  STG.E.U16 desc[UR36][R2.64], R0 ;  /* 0x0000000002007986 */ /* 0x0001e4000c101524 */
.L_x_39830:
[----:B------:R-:W-:Y:S05]  /*c530*/  BSYNC.RECONVERGENT B6 ;  /* 0x0000000000067941 */ /* 0x000fea0003800200 */
.L_x_39824:
[----:B------:R-:W-:-:S07]  /*c540*/  VIADD R17, R17, 0x80 ;  /* 0x0000008011117836 */ /* 0x000fce0000000000 */
.L_x_39756:
[----:B------:R-:W-:Y:S05]  /*c550*/  BSYNC.RECONVERGENT B7 ;  /* 0x0000000000077941 */ /* 0x000fea0003800200 */
.L_x_39755:
        /* <DEDUP_REMOVED lines=357> */
.L_x_39856:
        /* <DEDUP_REMOVED lines=19> */
.L_x_39860:
[----:B------:R0:W5:Y:S01]  /*dce0*/  LDG.E.U8 R19, desc[UR36][R4.64] ;  /* 0x0000002404137981 */ /* 0x000162000c1e1100 */
[----:B------:R-:W-:Y:S05]  /*dcf0*/  BRA `(.L_x_39862) ;  /* 0x0000000c005c7947 */ /* 0x000fea0003800000 */
.L_x_39859:
        /* <DEDUP_REMOVED lines=8> */
.L_x_39864:
[----:B------:R0:W5:Y:S01]  /*dd80*/  LDG.E.U8 R19, desc[UR36][R4.64] ;  /* 0x0000002404137981 */ /* 0x000162000c1e1100 */
[----:B------:R-:W-:Y:S05]  /*dd90*/  BRA `(.L_x_39862) ;  /* 0x0000000c00347947 */ /* 0x000fea0003800000 */
.L_x_39863:
[----:B------:R0:W5:Y:S01]  /*dda0*/  LDG.E.U16 R19, desc[UR36][R4.64] ;  /* 0x0000002404137981 */ /* 0x000162000c1e1500 */
[----:B------:R-:W-:Y:S05]  /*ddb0*/  BRA `(.L_x_39862) ;  /* 0x0000000c002c7947 */ /* 0x000fea0003800000 */
.L_x_39858:
        /* <DEDUP_REMOVED lines=10> */
.L_x_39866:
[----:B--23--:R-:W2:Y:S02]  /*de60*/  LDG.E.U16 R2, desc[UR36][R4.64] ;  /* 0x0000002404027981 */ /* 0x00cea4000c1e1500 */
[----:B--2---:R-:W-:-:S06]  /*de70*/  HADD2.F32 R2, -RZ, R2.H0_H0 ;  /* 0x20000002ff027230 */ /* 0x004fcc0000004100 */
[----:B------:R-:W0:Y:S02]  /*de80*/  F2I.S64.TRUNC R2, R2 ;  /* 0x0000000200027311 */ /* 0x000e24000020d900 */
[----:B0-----:R-:W-:Y:S01]  /*de90*/  PRMT R19, R2, 0x7610, R19 ;  /* 0x0000761002137816 */ /* 0x001fe20000000013 */
[----:B------:R-:W-:Y:S06]  /*dea0*/  BRA `(.L_x_39862) ;  /* 0x0000000800f07947 */ /* 0x000fec0003800000 */
.L_x_39865:
        /* <DEDUP_REMOVED lines=10> */
.L_x_39868:
[----:B------:R-:W2:Y:S02]  /*df50*/  LDG.E.U16 R4, desc[UR36][R4.64] ;  /* 0x0000002404047981 */ /* 0x000ea4000c1e1500 */
[----:B--23--:R-:W-:-:S06]  /*df60*/  HADD2.F32 R2, -RZ, R4.H0_H0 ;  /* 0x20000004ff027230 */ /* 0x00cfcc0000004100 */
[----:B------:R-:W0:Y:S02]  /*df70*/  F2I.S64.TRUNC R2, R2 ;  /* 0x0000000200027311 */ /* 0x000e24000020d900 */
[----:B0-----:R-:W-:Y:S01]  /*df80*/  PRMT R19, R2, 0x7610, R19 ;  /* 0x0000761002137816 */ /* 0x001fe20000000013 */
[----:B------:R-:W-:Y:S06]  /*df90*/  BRA `(.L_x_39862) ;  /* 0x0000000800b47947 */ /* 0x000fec0003800000 */
.L_x_39867:
[----:B--23--:R-:W2:Y:S02]  /*dfa0*/  LDG.E.64 R2, desc[UR36][R4.64] ;  /* 0x0000002404027981 */ /* 0x00cea4000c1e1b00 */
[----:B--2---:R-:W0:Y:S02]  /*dfb0*/  F2I.S64.F64.TRUNC R2, R2 ;  /* 0x0000000200027311 */ /* 0x004e24000030d900 */
[----:B0-----:R-:W-:Y:S01]  /*dfc0*/  PRMT R19, R2, 0x7610, R19 ;  /* 0x0000761002137816 */ /* 0x001fe20000000013 */
[----:B------:R-:W-:Y:S06]  /*dfd0*/  BRA `(.L_x_39862) ;  /* 0x0000000800a47947 */ /* 0x000fec0003800000 */
.L_x_39857:
        /* <DEDUP_REMOVED lines=12> */
.L_x_39871:
[----:B------:R-:W2:Y:S02]  /*e0a0*/  LDG.E.64 R4, desc[UR36][R4.64] ;  /* 0x0000002404047981 */ /* 0x000ea4000c1e1b00 */
[----:B--23--:R-:W0:Y:S02]  /*e0b0*/  F2I.S64.F64.TRUNC R2, R4 ;  /* 0x0000000400027311 */ /* 0x00ce24000030d900 */
[----:B0-----:R-:W-:Y:S01]  /*e0c0*/  PRMT R19, R2, 0x7610, R19 ;  /* 0x0000761002137816 */ /* 0x001fe20000000013 */
[----:B------:R-:W-:Y:S06]  /*e0d0*/  BRA `(.L_x_39862) ;  /* 0x0000000800647947 */ /* 0x000fec0003800000 */
.L_x_39870:
        /* <DEDUP_REMOVED lines=27> */
.L_x_39873:
        /* <DEDUP_REMOVED lines=14> */
.L_x_39872:
[----:B--23--:R-:W2:Y:S02]  /*e370*/  LDG.E.U16 R2, desc[UR36][R4.64] ;  /* 0x0000002404027981 */ /* 0x00cea4000c1e1500 */
[----:B--2---:R-:W-:-:S06]  /*e380*/  IMAD.U32 R2, R2, 0x10000, RZ ;  /* 0x0001000002027824 */ /* 0x004fcc00078e00ff */
[----:B------:R-:W0:Y:S02]  /*e390*/  F2I.S64.TRUNC R2, R2 ;  /* 0x0000000200027311 */ /* 0x000e24000020d900 */
[----:B0-----:R-:W-:Y:S01]  /*e3a0*/  PRMT R19, R2, 0x7610, R19 ;  /* 0x0000761002137816 */ /* 0x001fe20000000013 */
[----:B------:R-:W-:Y:S06]  /*e3b0*/  BRA `(.L_x_39862) ;  /* 0x0000000400ac7947 */ /* 0x000fec0003800000 */
.L_x_39869:
        /* <DEDUP_REMOVED lines=10> */
.L_x_39876:
        /* <DEDUP_REMOVED lines=21> */
.L_x_39880:
[----:B------:R-:W-:Y:S05]  /*e5b0*/  BSYNC.RECONVERGENT B1 ;  /* 0x0000000000017941 */ /* 0x000fea0003800200 */
.L_x_39879:
[----:B------:R-:W-:Y:S02]  /*e5c0*/  SHF.L.U32 R0, R0, 0x14, RZ ;  /* 0x0000001400007819 */ /* 0x000fe400000006ff */
[----:B------:R-:W-:-:S04]  /*e5d0*/  LEA R2, R2, 0x3b800000, 0x17 ;  /* 0x3b80000002027811 */ /* 0x000fc800078eb8ff */
[----:B------:R-:W-:-:S07]  /*e5e0*/  LOP3.LUT R2, R2, R0, R7, 0xfe, !PT ;  /* 0x0000000002027212 */ /* 0x000fce00078efe07 */
.L_x_39878:
[----:B------:R-:W-:Y:S05]  /*e5f0*/  BSYNC.RECONVERGENT B0 ;  /* 0x0000000000007941 */ /* 0x000fea0003800200 */
.L_x_39877:
[----:B------:R-:W0:Y:S02]  /*e600*/  F2I.S64.TRUNC R2, R2 ;  /* 0x0000000200027311 */ /* 0x000e24000020d900 */
[----:B0-----:R-:W-:Y:S01]  /*e610*/  PRMT R19, R2, 0x7610, R19 ;  /* 0x0000761002137816 */ /* 0x001fe20000000013 */
[----:B------:R-:W-:Y:S06]  /*e620*/  BRA `(.L_x_39862) ;  /* 0x0000000400107947 */ /* 0x000fec0003800000 */
.L_x_39875:
        /* <DEDUP_REMOVED lines=21> */
.L_x_39884:
[----:B------:R-:W-:Y:S05]  /*e780*/  BSYNC.RECONVERGENT B1 ;  /* 0x0000000000017941 */ /* 0x000fea0003800200 */
.L_x_39883:
[----:B------:R-:W-:Y:S01]  /*e790*/  IMAD.SHL.U32 R0, R0, 0x200000, RZ ;  /* 0x0020000000007824 */ /* 0x000fe200078e00ff */
[----:B------:R-:W-:-:S04]  /*e7a0*/  LEA R2, R2, 0x37800000, 0x17 ;  /* 0x3780000002027811 */ /* 0x000fc800078eb8ff */
[----:B------:R-:W-:-:S07]  /*e7b0*/  LOP3.LUT R2, R2, R0, R7, 0xfe, !PT ;  /* 0x0000000002027212 */ /* 0x000fce00078efe07 */
.L_x_39882:
[----:B------:R-:W-:Y:S05]  /*e7c0*/  BSYNC.RECONVERGENT B0 ;  /* 0x0000000000007941 */ /* 0x000fea0003800200 */
.L_x_39881:
[----:B------:R-:W0:Y:S02]  /*e7d0*/  F2I.S64.TRUNC R2, R2 ;  /* 0x0000000200027311 */ /* 0x000e24000020d900 */
[----:B0-----:R-:W-:Y:S01]  /*e7e0*/  PRMT R19, R2, 0x7610, R19 ;  /* 0x0000761002137816 */ /* 0x001fe20000000013 */
[----:B------:R-:W-:Y:S06]  /*e7f0*/  BRA `(.L_x_39862) ;  /* 0x00000000009c7947 */ /* 0x000fec0003800000 */
.L_x_39874:
        /* <DEDUP_REMOVED lines=14> */
.L_x_39888:
[----:B------:R-:W-:Y:S05]  /*e8e0*/  BSYNC.RECONVERGENT B0 ;  /* 0x0000000000007941 */ /* 0x000fea0003800200 */
.L_x_39887:
[----:B------:R-:W0:Y:S02]  /*e8f0*/  F2I.S64.TRUNC R2, R2 ;  /* 0x0000000200027311 */ /* 0x000e24000020d900 */
[----:B0-----:R-:W-:Y:S01]  /*e900*/  PRMT R19, R2, 0x7610, R19 ;  /* 0x0000761002137816 */ /* 0x001fe20000000013 */
[----:B------:R-:W-:Y:S06]  /*e910*/  BRA `(.L_x_39862) ;  /* 0x0000000000547947 */ /* 0x000fec0003800000 */
.L_x_39861:
        /* <DEDUP_REMOVED lines=16> */
.L_x_39889:
[----:B------:R-:W-:Y:S01]  /*ea20*/  PRMT R19, RZ, 0x7610, R19 ;  /* 0x00007610ff137816 */ /* 0x000fe20000000013 */
[----:B------:R-:W-:Y:S06]  /*ea30*/  BRA `(.L_x_39862) ;  /* 0x00000000000c7947 */ /* 0x000fec0003800000 */
.L_x_39886:
[----:B------:R0:W5:Y:S01]  /*ea40*/  LDG.E.U8 R19, desc[UR36][R4.64] ;  /* 0x0000002404137981 */ /* 0x000162000c1e1100 */
[----:B------:R-:W-:Y:S05]  /*ea50*/  BRA `(.L_x_39862) ;  /* 0x0000000000047947 */ /* 0x000fea0003800000 */
.L_x_39885:
[----:B------:R1:W5:Y:S02]  /*ea60*/  LDG.E.U8 R19, desc[UR36][R4.64] ;  /* 0x0000002404137981 */ /* 0x000364000c1e1100 */
.L_x_39862:
        /* <DEDUP_REMOVED lines=16> */
.L_x_39893:
[----:B------:R1:W5:Y:S01]  /*eb70*/  LDG.E.U8 R0, desc[UR36][R4.64] ;  /* 0x0000002404007981 */ /* 0x000362000c1e1100 */
[----:B------:R-:W-:Y:S05]  /*eb80*/  BRA `(.L_x_39895) ;  /* 0x0000000c005c7947 */ /* 0x000fea0003800000 */
.L_x_39892:
        /* <DEDUP_REMOVED lines=8> */
.L_x_39897:
[----:B------:R0:W5:Y:S01]  /*ec10*/  LDG.E.U8 R0, desc[UR36][R4.64] ;  /* 0x0000002404007981 */ /* 0x000162000c1e1100 */
[----:B------:R-:W-:Y:S05]  /*ec20*/  BRA `(.L_x_39895) ;  /* 0x0000000c00347947 */ /* 0x000fea0003800000 */
.L_x_39896:
[----:B------:R0:W5:Y:S01]  /*ec30*/  LDG.E.U16 R0, desc[UR36][R4.64] ;  /* 0x0000002404007981 */ /* 0x000162000c1e1500 */
[----:B------:R-:W-:Y:S05]  /*ec40*/  BRA `(.L_x_39895) ;  /* 0x0000000c002c7947 */ /* 0x000fea0003800000 */
.L_x_39891:
        /* <DEDUP_REMOVED lines=10> */
.L_x_39899:
[----:B--23--:R-:W2:Y:S02]  /*ecf0*/  LDG.E.U16 R2, desc[UR36][R4.64] ;  /* 0x0000002404027981 */ /* 0x00cea4000c1e1500 */
[----:B--2---:R-:W-:-:S06]  /*ed00*/  HADD2.F32 R2, -RZ, R2.H0_H0 ;  /* 0x20000002ff027230 */ /* 0x004fcc0000004100 */
[----:B------:R-:W0:Y:S02]  /*ed10*/  F2I.S64.TRUNC R2, R2 ;  /* 0x0000000200027311 */ /* 0x000e24000020d900 */
[----:B0-----:R-:W-:Y:S01]  /*ed20*/  PRMT R0, R2, 0x7610, R0 ;  /* 0x0000761002007816 */ /* 0x001fe20000000000 */
[----:B------:R-:W-:Y:S06]  /*ed30*/  BRA `(.L_x_39895) ;  /* 0x0000000800f07947 */ /* 0x000fec0003800000 */
.L_x_39898:
        /* <DEDUP_REMOVED lines=10> */
.L_x_39901:
[----:B------:R-:W2:Y:S02]  /*ede0*/  LDG.E.U16 R4, desc[UR36][R4.64] ;  /* 0x0000002404047981 */ /* 0x000ea4000c1e1500 */
[----:B--23--:R-:W-:-:S06]  /*edf0*/  HADD2.F32 R2, -RZ, R4.H0_H0 ;  /* 0x20000004ff027230 */ /* 0x00cfcc0000004100 */
[----:B------:R-:W0:Y:S02]  /*ee00*/  F2I.S64.TRUNC R2, R2 ;  /* 0x0000000200027311 */ /* 0x000e24000020d900 */
[----:B0-----:R-:W-:Y:S01]  /*ee10*/  PRMT R0, R2, 0x7610, R0 ;  /* 0x0000761002007816 */ /* 0x001fe20000000000 */
[----:B------:R-:W-:Y:S06]  /*ee20*/  BRA `(.L_x_39895) ;  /* 0x0000000800b47947 */ /* 0x000fec0003800000 */
.L_x_39900:
[----:B--23--:R-:W2:Y:S02]  /*ee30*/  LDG.E.64 R2, desc[UR36][R4.64] ;  /* 0x0000002404027981 */ /* 0x00cea4000c1e1b00 */
[----:B--2---:R-:W0:Y:S02]  /*ee40*/  F2I.S64.F64.TRUNC R2, R2 ;  /* 0x0000000200027311 */ /* 0x004e24000030d900 */
[----:B0-----:R-:W-:Y:S01]  /*ee50*/  PRMT R0, R2, 0x7610, R0 ;  /* 0x0000761002007816 */ /* 0x001fe20000000000 */
[----:B------:R-:W-:Y:S06]  /*ee60*/  BRA `(.L_x_39895) ;  /* 0x0000000800a47947 */ /* 0x000fec0003800000 */
.L_x_39890:
        /* <DEDUP_REMOVED lines=12> */
.L_x_39904:
[----:B------:R-:W2:Y:S02]  /*ef30*/  LDG.E.64 R4, desc[UR36][R4.64] ;  /* 0x0000002404047981 */ /* 0x000ea4000c1e1b00 */
[----:B--23--:R-:W0:Y:S02]  /*ef40*/  F2I.S64.F64.TRUNC R2, R4 ;  /* 0x0000000400027311 */ /* 0x00ce24000030d900 */
[----:B0-----:R-:W-:Y:S01]  /*ef50*/  PRMT R0, R2, 0x7610, R0 ;  /* 0x0000761002007816 */ /* 0x001fe20000000000 */
[----:B------:R-:W-:Y:S06]  /*ef60*/  BRA `(.L_x_39895) ;  /* 0x0000000800647947 */ /* 0x000fec0003800000 */
.L_x_39903:
        /* <DEDUP_REMOVED lines=27> */
.L_x_39906:
        /* <DEDUP_REMOVED lines=14> */
.L_x_39905:
[----:B--23--:R-:W2:Y:S02]  /*f200*/  LDG.E.U16 R2, desc[UR36][R4.64] ;  /* 0x0000002404027981 */ /* 0x00cea4000c1e1500 */
[----:B--2---:R-:W-:-:S06]  /*f210*/  IMAD.U32 R2, R2, 0x10000, RZ ;  /* 0x0001000002027824 */ /* 0x004fcc00078e00ff */
[----:B------:R-:W0:Y:S02]  /*f220*/  F2I.S64.TRUNC R2, R2 ;  /* 0x0000000200027311 */ /* 0x000e24000020d900 */
[----:B0-----:R-:W-:Y:S01]  /*f230*/  PRMT R0, R2, 0x7610, R0 ;  /* 0x0000761002007816 */ /* 0x001fe20000000000 */
[----:B------:R-:W-:Y:S06]  /*f240*/  BRA `(.L_x_39895) ;  /* 0x0000000400ac7947 */ /* 0x000fec0003800000 */
.L_x_39902:
        /* <DEDUP_REMOVED lines=10> */
.L_x_39909:
        /* <DEDUP_REMOVED lines=21> */
.L_x_39913:
[----:B------:R-:W-:Y:S05]  /*f440*/  BSYNC.RECONVERGENT B1 ;  /* 0x0000000000017941 */ /* 0x000fea0003800200 */
.L_x_39912:
[----:B------:R-:W-:Y:S02]  /*f450*/  SHF.L.U32 R0, R0, 0x14, RZ ;  /* 0x0000001400007819 */ /* 0x000fe400000006ff */
[----:B------:R-:W-:-:S04]  /*f460*/  LEA R2, R2, 0x3b800000, 0x17 ;  /* 0x3b80000002027811 */ /* 0x000fc800078eb8ff */
[----:B------:R-:W-:-:S07]  /*f470*/  LOP3.LUT R2, R2, R0, R7, 0xfe, !PT ;  /* 0x0000000002027212 */ /* 0x000fce00078efe07 */
.L_x_39911:
[----:B------:R-:W-:Y:S05]  /*f480*/  BSYNC.RECONVERGENT B0 ;  /* 0x0000000000007941 */ /* 0x000fea0003800200 */
.L_x_39910:
[----:B------:R-:W0:Y:S02]  /*f490*/  F2I.S64.TRUNC R2, R2 ;  /* 0x0000000200027311 */ /* 0x000e24000020d900 */
[----:B0-----:R-:W-:Y:S01]  /*f4a0*/  PRMT R0, R2, 0x7610, R0 ;  /* 0x0000761002007816 */ /* 0x001fe20000000000 */
[----:B------:R-:W-:Y:S06]  /*f4b0*/  BRA `(.L_x_39895) ;  /* 0x0000000400107947 */ /* 0x000fec0003800000 */
.L_x_39908:
        /* <DEDUP_REMOVED lines=21> */
.L_x_39917:
[----:B------:R-:W-:Y:S05]  /*f610*/  BSYNC.RECONVERGENT B1 ;  /* 0x0000000000017941 */ /* 0x000fea0003800200 */
.L_x_39916:
[----:B------:R-:W-:Y:S01]  /*f620*/  IMAD.SHL.U32 R0, R0, 0x200000, RZ ;  /* 0x0020000000007824 */ /* 0x000fe200078e00ff */
[----:B------:R-:W-:-:S04]  /*f630*/  LEA R2, R2, 0x37800000, 0x17 ;  /* 0x3780000002027811 */ /* 0x000fc800078eb8ff */
[----:B------:R-:W-:-:S07]  /*f640*/  LOP3.LUT R2, R2, R0, R7, 0xfe, !PT ;  /* 0x0000000002027212 */ /* 0x000fce00078efe07 */
.L_x_39915:
[----:B------:R-:W-:Y:S05]  /*f650*/  BSYNC.RECONVERGENT B0 ;  /* 0x0000000000007941 */ /* 0x000fea0003800200 */
.L_x_39914:
[----:B------:R-:W0:Y:S02]  /*f660*/  F2I.S64.TRUNC R2, R2 ;  /* 0x0000000200027311 */ /* 0x000e24000020d900 */
[----:B0-----:R-:W-:Y:S01]  /*f670*/  PRMT R0, R2, 0x7610, R0 ;  /* 0x0000761002007816 */ /* 0x001fe20000000000 */
[----:B------:R-:W-:Y:S06]  /*f680*/  BRA `(.L_x_39895) ;  /* 0x00000000009c7947 */ /* 0x000fec0003800000 */
.L_x_39907:
        /* <DEDUP_REMOVED lines=14> */
.L_x_39921:
[----:B------:R-:W-:Y:S05]  /*f770*/  BSYNC.RECONVERGENT B0 ;  /* 0x0000000000007941 */ /* 0x000fea0003800200 */
.L_x_39920:
[----:B------:R-:W0:Y:S02]  /*f780*/  F2I.S64.TRUNC R2, R2 ;  /* 0x0000000200027311 */ /* 0x000e24000020d900 */
[----:B0-----:R-:W-:Y:S01]  /*f790*/  PRMT R0, R2, 0x7610, R0 ;  /* 0x0000761002007816 */ /* 0x001fe20000000000 */
[----:B------:R-:W-:Y:S06]  /*f7a0*/  BRA `(.L_x_39895) ;  /* 0x0000000000547947 */ /* 0x000fec0003800000 */
.L_x_39894:
        /* <DEDUP_REMOVED lines=16> */
.L_x_39922:
[----:B------:R-:W-:Y:S01]  /*f8b0*/  PRMT R0, RZ, 0x7610, R0 ;  /* 0x00007610ff007816 */ /* 0x000fe20000000000 */
[----:B------:R-:W-:Y:S06]  /*f8c0*/  BRA `(.L_x_39895) ;  /* 0x00000000000c7947 */ /* 0x000fec0003800000 */
.L_x_39919:
[----:B------:R0:W5:Y:S01]  /*f8d0*/  LDG.E.U8 R0, desc[UR36][R4.64] ;  /* 0x0000002404007981 */ /* 0x000162000c1e1100 */
[----:B------:R-:W-:Y:S05]  /*f8e0*/  BRA `(.L_x_39895) ;  /* 0x0000000000047947 */ /* 0x000fea0003800000 */
.L_x_39918:
[----:B------:R0:W5:Y:S02]  /*f8f0*/  LDG.E.U8 R0, desc[UR36][R4.64] ;  /* 0x0000002404007981 */ /* 0x000164000c1e1100 */
.L_x_39895:
[----:B------:R-:W-:Y:S01]  /*f900*/  UPRMT UR4, UR43, 0x9910, URZ ;  /* 0x000099102b047896 */ /* 0x000fe200080000ff */
[----:B-----5:R-:W-:Y:S02]  /*f910*/  LOP3.LUT R0, R0, 0xff, RZ, 0xc0, !PT ;  /* 0x000000ff00007812 */ /* 0x020fe400078ec0ff */
[----:B--23--:R-:W-:Y:S01]  /*f920*/  LOP3.LUT R2, R19, 0xff, RZ, 0xc0, !PT ;  /* 0x000000ff13027812 */ /* 0x00cfe200078ec0ff */
[----:B------:R-:W-:-:S03]  /*f930*/  UISETP.GT.AND UP0, UPT, UR4, 0x9, UPT ;  /* 0x000000090400788c */ /* 0x000fc6000bf04270 */
[----:B------:R-:W-:-:S04]  /*f940*/  VIMNMX.U16x2 R0, PT, PT, R2, R0, !PT ;  /* 0x0000000002007248 */ /* 0x000fc80007fe0200 */
        /* <DEDUP_REMOVED lines=12> */
.L_x_39926:
[----:B------:R-:W-:Y:S01]  /*fa10*/  STG.E.U8 desc[UR36][R16.64], R5 ;  /* 0x0000000510007986 */ /* 0x000fe2000c101124 */
[----:B------:R-:W-:Y:S05]  /*fa20*/  EXIT ;  /* 0x000000000000794d */ /* 0x000fea0003800000 */
.L_x_39925:
        /* <DEDUP_REMOVED lines=10> */
.L_x_39929:
[----:B------:R-:W-:-:S05]  /*fad0*/  LOP3.LUT R5, R5, 0xffff, RZ, 0xc0, !PT ;  /* 0x0000ffff05057812 */ /* 0x000fca00078ec0ff */
[----:B------:R-:W-:Y:S01]  /*fae0*/  STG.E desc[UR36][R16.64], R5 ;  /* 0x0000000510007986 */ /* 0x000fe2000c101924 */
[----:B------:R-:W-:Y:S05]  /*faf0*/  EXIT ;  /* 0x000000000000794d */ /* 0x000fea0003800000 */
.L_x_39928:
[----:B------:R-:W-:Y:S01]  /*fb00*/  STG.E.U16 desc[UR36][R16.64], R5 ;  /* 0x0000000510007986 */ /* 0x000fe2000c101524 */
[----:B------:R-:W-:Y:S05]  /*fb10*/  EXIT ;  /* 0x000000000000794d */ /* 0x000fea0003800000 */
.L_x_39924:
        /* <DEDUP_REMOVED lines=9> */
.L_x_39931:
[----:B------:R-:W0:Y:S02]  /*fbb0*/  I2F.U16 R0, R5 ;  /* 0x0000000500007306 */ /* 0x000e240000101000 */
[----:B0-----:R-:W-:-:S05]  /*fbc0*/  F2FP.F16.F32.PACK_AB R0, RZ, R0 ;  /* 0x00000000ff00723e */ /* 0x001fca00000000ff */
[----:B------:R-:W-:Y:S01]  /*fbd0*/  STG.E.U16 desc[UR36][R16.64], R0 ;  /* 0x0000000010007986 */ /* 0x000fe2000c101524 */
[----:B------:R-:W-:Y:S05]  /*fbe0*/  EXIT ;  /* 0x000000000000794d */ /* 0x000fea0003800000 */
.L_x_39930:
        /* <DEDUP_REMOVED lines=10> */
.L_x_39933:
[----:B------:R-:W0:Y:S02]  /*fc90*/  I2F.U16 R5, R5 ;  /* 0x0000000500057306 */ /* 0x000e240000101000 */
[----:B0-----:R-:W-:-:S04]  /*fca0*/  F2FP.F16.F32.PACK_AB R3, RZ, R5 ;  /* 0x00000005ff03723e */ /* 0x001fc800000000ff */
[----:B------:R-:W-:-:S05]  /*fcb0*/  PRMT R3, R3, 0x5410, RZ ;  /* 0x0000541003037816 */ /* 0x000fca00000000ff */
[----:B------:R-:W-:Y:S01]  /*fcc0*/  STG.E desc[UR36][R16.64], R3 ;  /* 0x0000000310007986 */ /* 0x000fe2000c101924 */
[----:B------:R-:W-:Y:S05]  /*fcd0*/  EXIT ;  /* 0x000000000000794d */ /* 0x000fea0003800000 */
.L_x_39932:
[----:B------:R-:W0:Y:S02]  /*fce0*/  I2F.F64.U16 R2, R5 ;  /* 0x0000000500027312 */ /* 0x000e240000101800 */
[----:B0-----:R-:W-:Y:S01]  /*fcf0*/  STG.E.64 desc[UR36][R16.64], R2 ;  /* 0x0000000210007986 */ /* 0x001fe2000c101b24 */
[----:B------:R-:W-:Y:S05]  /*fd00*/  EXIT ;  /* 0x000000000000794d */ /* 0x000fea0003800000 */
.L_x_39923:
        /* <DEDUP_REMOVED lines=12> */
.L_x_39937:
        /* <DEDUP_REMOVED lines=16> */
.L_x_39940:
[----:B------:R-:W-:-:S07]  /*fed0*/  PRMT R8, R0, 0x7610, R8 ;  /* 0x0000761000087816 */ /* 0x000fce0000000008 */
.L_x_39939:
[----:B------:R-:W-:Y:S05]  /*fee0*/  BSYNC.RECONVERGENT B0 ;  /* 0x0000000000007941 */ /* 0x000fea0003800200 */
.L_x_39938:
[----:B------:R-:W-:Y:S01]  /*fef0*/  STG.E.U8 desc[UR36][R16.64], R8 ;  /* 0x0000000810007986 */ /* 0x000fe2000c101124 */
[----:B------:R-:W-:Y:S05]  /*ff00*/  EXIT ;  /* 0x000000000000794d */ /* 0x000fea0003800000 */
.L_x_39936:
        /* <DEDUP_REMOVED lines=16> */
.L_x_39943:
[----:B------:R-:W-:-:S07]  /*10010*/  PRMT R8, R0, 0x7610, R8 ;  /* 0x0000761000087816 */ /* 0x000fce0000000008 */
.L_x_39942:
[----:B------:R-:W-:Y:S05]  /*10020*/  BSYNC.RECONVERGENT B0 ;  /* 0x0000000000007941 */ /* 0x000fea0003800200 */
.L_x_39941:
[----:B------:R-:W-:Y:S01]  /*10030*/  STG.E.U8 desc[UR36][R16.64], R8 ;  /* 0x0000000810007986 */ /* 0x000fe2000c101124 */
[----:B------:R-:W-:Y:S05]  /*10040*/  EXIT ;  /* 0x000000000000794d */ /* 0x000fea0003800000 */
.L_x_39935:
        /* <DEDUP_REMOVED lines=21> */
.L_x_39945:
[----:B------:R-:W-:Y:S01]  /*101a0*/  LOP3.LUT R2, R5, 0xffff, RZ, 0xc0, !PT ;  /* 0x0000ffff05027812 */ /* 0x000fe200078ec0ff */
[----:B------:R-:W-:-:S05]  /*101b0*/  IMAD.MOV.U32 R3, RZ, RZ, RZ ;  /* 0x000000ffff037224 */ /* 0x000fca00078e00ff */
[----:B------:R-:W-:Y:S01]  /*101c0*/  STG.E.64 desc[UR36][R16.64], R2 ;  /* 0x0000000210007986 */ /* 0x000fe2000c101b24 */
[----:B------:R-:W-:Y:S05]  /*101d0*/  EXIT ;  /* 0x000000000000794d */ /* 0x000fea0003800000 */
.L_x_39944:
[----:B------:R-:W-:-:S05]  /*101e0*/  LOP3.LUT R5, R5, 0xffff, RZ, 0xc0, !PT ;  /* 0x0000ffff05057812 */ /* 0x000fca00078ec0ff */
[----:B------:R-:W-:Y:S01]  /*101f0*/  STG.E desc[UR36][R16.64], R5 ;  /* 0x0000000510007986 */ /* 0x000fe2000c101924 */
[----:B------:R-:W-:Y:S05]  /*10200*/  EXIT ;  /* 0x000000000000794d */ /* 0x000fea0003800000 */
.L_x_39934:
        /* <DEDUP_REMOVED lines=11> */
.L_x_39947:
[----:B------:R-:W0:Y:S01]  /*102c0*/  I2F.F64.U16 R4, R5 ;  /* 0x0000000500047312 */ /* 0x000e220000101800 */
[----:B------:R-:W-:-:S05]  /*102d0*/  CS2R R6, SRZ ;  /* 0x0000000000067805 */ /* 0x000fca000001ff00 */
[----:B0-----:R-:W-:Y:S01]  /*102e0*/  STG.E.128 desc[UR36][R16.64], R4 ;  /* 0x0000000410007986 */ /* 0x001fe2000c101d24 */
[----:B------:R-:W-:Y:S05]  /*102f0*/  EXIT ;  /* 0x000000000000794d */ /* 0x000fea0003800000 */
.L_x_39946:
[----:B------:R-:W-:-:S09]  /*10300*/  UISETP.NE.AND UP0, UPT, UR4, 0xf, UPT ;  /* 0x0000000f0400788c */ /* 0x000fd2000bf05270 */
[----:B------:R-:W-:Y:S05]  /*10310*/  BRA.U !UP0, `(.L_x_39948) ;  /* 0x0000000108d47547 */ /* 0x000fea000b800000 */
[----:B------:R-:W-:-:S09]  /*10320*/  UISETP.NE.AND UP0, UPT, UR4, 0x17, UPT ;  /* 0x000000170400788c */ /* 0x000fd2000bf05270 */
[----:B------:R-:W-:Y:S05]  /*10330*/  BRA.U !UP0, `(.L_x_39949) ;  /* 0x0000000108847547 */ /* 0x000fea000b800000 */
[----:B------:R-:W-:-:S09]  /*10340*/  UISETP.NE.AND UP0, UPT, UR4, 0x18, UPT ;  /* 0x000000180400788c */ /* 0x000fd2000bf05270 */
[----:B------:R-:W-:Y:S05]  /*10350*/  BRA.U !UP0, `(.L_x_39950) ;  /* 0x0000000108447547 */ /* 0x000fea000b800000 */
.L_x_39927:
        /* <DEDUP_REMOVED lines=16> */
.L_x_39951:
[----:B------:R-:W-:Y:S05]  /*10460*/  EXIT ;  /* 0x000000000000794d */ /* 0x000fea0003800000 */
.L_x_39950:
        /* <DEDUP_REMOVED lines=11> */
.L_x_39953:
[----:B------:R-:W-:Y:S05]  /*10520*/  BSYNC.RECONVERGENT B0 ;  /* 0x0000000000007941 */ /* 0x000fea0003800200 */
.L_x_39952:
[----:B------:R-:W-:Y:S01]  /*10530*/  STG.E.U8 desc[UR36][R16.64], R3 ;  /* 0x0000000310007986 */ /* 0x000fe2000c101124 */
[----:B------:R-:W-:Y:S05]  /*10540*/  EXIT ;  /* 0x000000000000794d */ /* 0x000fea0003800000 */
.L_x_39949:
        /* <DEDUP_REMOVED lines=13> */
.L_x_39954:
[----:B------:R-:W-:Y:S01]  /*10620*/  IMAD.MOV.U32 R3, RZ, RZ, 0x7f ;  /* 0x0000007fff037424 */ /* 0x000fe200078e00ff */
[----:B------:R-:W-:-:S04]  /*10630*/  ISETP.GT.U32.AND P0, PT, R5, 0x7f800000, PT ;  /* 0x7f8000000500780c */ /* 0x000fc80003f04070 */
[----:B------:R-:W-:-:S05]  /*10640*/  SEL R3, R3, 0x7c, P0 ;  /* 0x0000007c03037807 */ /* 0x000fca0000000000 */
[----:B------:R-:W-:Y:S01]  /*10650*/  STG.E.U8 desc[UR36][R16.64], R3 ;  /* 0x0000000310007986 */ /* 0x000fe2000c101124 */
[----:B------:R-:W-:Y:S05]  /*10660*/  EXIT ;  /* 0x000000000000794d */ /* 0x000fea0003800000 */
.L_x_39948:
[----:B------:R-:W0:Y:S02]  /*10670*/  I2F.U16 R0, R5 ;  /* 0x0000000500007306 */ /* 0x000e240000101000 */
[----:B0-----:R-:W-:-:S05]  /*10680*/  F2FP.BF16.F32.PACK_AB R0, RZ, R0 ;  /* 0x00000000ff00723e */ /* 0x001fca00000010ff */
[----:B------:R-:W-:Y:S01]  /*10690*/  STG.E.U16 desc[UR36][R16.64], R0 ;  /* 0x0000000010007986 */ /* 0x000fe2000c101524 */
[----:B------:R-:W-:Y:S05]  /*106a0*/  EXIT ;  /* 0x000000000000794d */ /* 0x000fea0003800000 */
.L_x_39955:
        /* <DEDUP_REMOVED lines=13> */
.L_x_42041:


//--------------------- .text._ZN2at6native27unrolled_elementwise_kernelINS0_13BinaryFunctorIhhhZZZNS0_19maximum_kernel_cudaERNS_18TensorIteratorBaseEENKUlvE_clEvENKUlvE_clEvEUlhhE_EESt5arrayIPcLm3EELi4E23TrivialOffsetCalculatorILi2EjESC_ILi1EjENS0_6memory12LoadWithCastILi2EEENSF_13StoreWithCastILi1EEEEEviT_T0_T2_T3_T4_T5_ --------------------------
	.section	.text._ZN2at6native27unrolled_elementwise_kernelINS0_13BinaryFunctorIhhhZZZNS0_19maximum_kernel_cudaERNS_18TensorIteratorBaseEENKUlvE_clEvENKUlvE_clEvEUlhhE_EESt5arrayIPcLm3EELi4E23TrivialOffsetCalculatorILi2EjESC_ILi1EjENS0_6memory12LoadWithCastILi2EEENSF_13StoreWithCastILi1EEEEEviT_T0_T2_T3_T4_T5_,"ax",@progbits
	.align	128
        .global         _ZN2at6native27unrolled_elementwise_kernelINS0_13BinaryFunctorIhhhZZZNS0_19maximum_kernel_cudaERNS_18TensorIteratorBaseEENKUlvE_clEvENKUlvE_clEvEUlhhE_EESt5arrayIPcLm3EELi4E23TrivialOffsetCalculatorILi2EjESC_ILi1EjENS0_6memory12LoadWithCastILi2EEENSF_13StoreWithCastILi1EEEEEviT_T0_T2_T3_T4_T5_
        .type           _ZN2at6native27unrolled_elementwise_kernelINS0_13BinaryFunctorIhhhZZZNS0_19maximum_kernel_cudaERNS_18TensorIteratorBaseEENKUlvE_clEvENKUlvE_clEvEUlhhE_EESt5arrayIPcLm3EELi4E23TrivialOffsetCalculatorILi2EjESC_ILi1EjENS0_6memory12LoadWithCastILi2EEENSF_13StoreWithCastILi1EEEEEviT_T0_T2_T3_T4_T5_,@function
        .size           _ZN2at6native27unrolled_elementwise_kernelINS0_13BinaryFunctorIhhhZZZNS0_19maximum_kernel_cudaERNS_18TensorIteratorBaseEENKUlvE_clEvENKUlvE_clEvEUlhhE_EESt5arrayIPcLm3EELi4E23TrivialOffsetCalculatorILi2EjESC_ILi1EjENS0_6memory12LoadWithCastILi2EEENSF_13StoreWithCastILi1EEEEEviT_T0_T2_T3_T4_T5_,(.L_x_42042 - _ZN2at6native27unrolled_elementwise_kernelINS0_13BinaryFunctorIhhhZZZNS0_19maximum_kernel_cudaERNS_18TensorIteratorBaseEENKUlvE_clEvENKUlvE_clEvEUlhhE_EESt5arrayIPcLm3EELi4E23TrivialOffsetCalculatorILi2EjESC_ILi1EjENS0_6memory12LoadWithCastILi2EEENSF_13StoreWithCastILi1EEEEEviT_T0_T2_T3_T4_T5_)
        .other          _ZN2at6native27unrolled_elementwise_kernelINS0_13BinaryFunctorIhhhZZZNS0_19maximum_kernel_cudaERNS_18TensorIteratorBaseEENKUlvE_clEvENKUlvE_clEvEUlhhE_EESt5arrayIPcLm3EELi4E23TrivialOffsetCalculatorILi2EjESC_ILi1EjENS0_6memory12LoadWithCastILi2EEENSF_13StoreWithCastILi1EEEEEviT_T0_T2_T3_T4_T5_,@"STO_CUDA_ENTRY STV_DEFAULT"
_ZN2at6native27unrolled_elementwise_kernelINS0_13BinaryFunctorIhhhZZZNS0_19maximum_kernel_cudaERNS_18TensorIteratorBaseEENKUlvE_clEvENKUlvE_clEvEUlhhE_EESt5arrayIPcLm3EELi4E23TrivialOffsetCalculatorILi2EjESC_ILi1EjENS0_6memory12LoadWithCastILi2EEENSF_13StoreWithCastILi1EEEEEviT_T0_T2_T3_T4_T5_:
.text._ZN2at6native27unrolled_elementwise_kernelINS0_13BinaryFunctorIhhhZZZNS0_19maximum_kernel_cudaERNS_18TensorIteratorBaseEENKUlvE_clEvENKUlvE_clEvEUlhhE_EESt5arrayIPcLm3EELi4E23TrivialOffsetCalculatorILi2EjESC_ILi1EjENS0_6memory12LoadWithCastILi2EEENSF_13StoreWithCastILi1EEEEEviT_T0_T2_T3_T4_T5_:
        /* <DEDUP_REMOVED lines=33> */
.L_x_39961:
[----:B------:R3:W5:Y:S01]  /*0210*/  LDG.E.U8 R16, desc[UR36][R6.64] ;  /* 0x0000002406107981 */ /* 0x000762000c1e1100 */
[----:B------:R-:W-:Y:S05]  /*0220*/  BRA `(.L_x_39963) ;  /* 0x0000000c00607947 */ /* 0x000fea0003800000 */
.L_x_39960:
        /* <DEDUP_REMOVED lines=8> */
.L_x_39965:
[----:B------:R1:W5:Y:S01]  /*02b0*/  LDG.E.U8 R16, desc[UR36][R6.64] ;  /* 0x0000002406107981 */ /* 0x000362000c1e1100 */
[----:B------:R-:W-:Y:S05]  /*02c0*/  BRA `(.L_x_39963) ;  /* 0x0000000c00387947 */ /* 0x000fea0003800000 */
.L_x_39964:
[----:B------:R2:W5:Y:S01]  /*02d0*/  LDG.E.U16 R16, desc[UR36][R6.64] ;  /* 0x0000002406107981 */ /* 0x000562000c1e1500 */
[----:B------:R-:W-:Y:S05]  /*02e0*/  BRA `(.L_x_39963) ;  /* 0x0000000c00307947 */ /* 0x000fea0003800000 */
.L_x_39959:
        /* <DEDUP_REMOVED lines=10> */
.L_x_39967:
[----:B------:R-:W2:Y:S02]  /*0390*/  LDG.E.U16 R4, desc[UR36][R6.64] ;  /* 0x0000002406047981 */ /* 0x000ea4000c1e1500 */
[----:B--2---:R-:W-:-:S06]  /*03a0*/  HADD2.F32 R4, -RZ, R4.H0_H0 ;  /* 0x20000004ff047230 */ /* 0x004fcc0000004100 */
[----:B------:R-:W0:Y:S02]  /*03b0*/  F2I.S64.TRUNC R4, R4 ;  /* 0x0000000400047311 */ /* 0x000e24000020d900 */
[----:B0-----:R-:W-:Y:S01]  /*03c0*/  PRMT R16, R4, 0x7610, R16 ;  /* 0x0000761004107816 */ /* 0x001fe20000000010 */
[----:B------:R-:W-:Y:S06]  /*03d0*/  BRA `(.L_x_39963) ;  /* 0x0000000800f47947 */ /* 0x000fec0003800000 */
.L_x_39966:
        /* <DEDUP_REMOVED lines=10> */
.L_x_39969:
[----:B------:R-:W2:Y:S02]  /*0480*/  LDG.E.U16 R6, desc[UR36][R6.64] ;  /* 0x0000002406067981 */ /* 0x000ea4000c1e1500 */
[----:B--2---:R-:W-:-:S06]  /*0490*/  HADD2.F32 R4, -RZ, R6.H0_H0 ;  /* 0x20000006ff047230 */ /* 0x004fcc0000004100 */
[----:B------:R-:W0:Y:S02]  /*04a0*/  F2I.S64.TRUNC R4, R4 ;  /* 0x0000000400047311 */ /* 0x000e24000020d900 */
[----:B0-----:R-:W-:Y:S01]  /*04b0*/  PRMT R16, R4, 0x7610, R16 ;  /* 0x0000761004107816 */ /* 0x001fe20000000010 */
[----:B------:R-:W-:Y:S06]  /*04c0*/  BRA `(.L_x_39963) ;  /* 0x0000000800b87947 */ /* 0x000fec0003800000 */
.L_x_39968:
[----:B------:R-:W2:Y:S02]  /*04d0*/  LDG.E.64 R4, desc[UR36][R6.64] ;  /* 0x0000002406047981 */ /* 0x000ea4000c1e1b00 */
[----:B--2---:R-:W0:Y:S02]  /*04e0*/  F2I.S64.F64.TRUNC R4, R4 ;  /* 0x0000000400047311 */ /* 0x004e24000030d900 */
[----:B0-----:R-:W-:Y:S01]  /*04f0*/  PRMT R16, R4, 0x7610, R16 ;  /* 0x0000761004107816 */ /* 0x001fe20000000010 */
[----:B------:R-:W-:Y:S06]  /*0500*/  BRA `(.L_x_39963) ;  /* 0x0000000800a87947 */ /* 0x000fec0003800000 */
.L_x_39958:
        /* <DEDUP_REMOVED lines=12> */
.L_x_39972:
[----:B------:R-:W2:Y:S02]  /*05d0*/  LDG.E.64 R6, desc[UR36][R6.64] ;  /* 0x0000002406067981 */ /* 0x000ea4000c1e1b00 */
[----:B--2---:R-:W0:Y:S02]  /*05e0*/  F2I.S64.F64.TRUNC R4, R6 ;  /* 0x0000000600047311 */ /* 0x004e24000030d900 */
[----:B0-----:R-:W-:Y:S01]  /*05f0*/  PRMT R16, R4, 0x7610, R16 ;  /* 0x0000761004107816 */ /* 0x001fe20000000010 */
[----:B------:R-:W-:Y:S06]  /*0600*/  BRA `(.L_x_39963) ;  /* 0x0000000800687947 */ /* 0x000fec0003800000 */
.L_x_39971:
        /* <DEDUP_REMOVED lines=27> */
.L_x_39974:
        /* <DEDUP_REMOVED lines=15> */
.L_x_39973:
[----:B------:R-:W2:Y:S02]  /*08b0*/  LDG.E.U16 R4, desc[UR36][R6.64] ;  /* 0x0000002406047981 */ /* 0x000ea4000c1e1500 */
[----:B--2---:R-:W-:-:S06]  /*08c0*/  IMAD.U32 R4, R4, 0x10000, RZ ;  /* 0x0001000004047824 */ /* 0x004fcc00078e00ff */
[----:B------:R-:W0:Y:S02]  /*08d0*/  F2I.S64.TRUNC R4, R4 ;  /* 0x0000000400047311 */ /* 0x000e24000020d900 */
[----:B0-----:R-:W-:Y:S01]  /*08e0*/  PRMT R16, R4, 0x7610, R16 ;  /* 0x0000761004107816 */ /* 0x001fe20000000010 */
[----:B------:R-:W-:Y:S06]  /*08f0*/  BRA `(.L_x_39963) ;  /* 0x0000000400ac7947 */ /* 0x000fec0003800000 */
.L_x_39970:
        /* <DEDUP_REMOVED lines=10> */
.L_x_39977:
        /* <DEDUP_REMOVED lines=21> */
.L_x_39981:
[----:B------:R-:W-:Y:S05]  /*0af0*/  BSYNC.RECONVERGENT B1 ;  /* 0x0000000000017941 */ /* 0x000fea0003800200 */
.L_x_39980:
[----:B------:R-:W-:Y:S01]  /*0b00*/  IMAD.SHL.U32 R0, R0, 0x100000, RZ ;  /* 0x0010000000007824 */ /* 0x000fe200078e00ff */
[----:B------:R-:W-:-:S04]  /*0b10*/  LEA R3, R3, 0x3b800000, 0x17 ;  /* 0x3b80000003037811 */ /* 0x000fc800078eb8ff */
[----:B------:R-:W-:-:S07]  /*0b20*/  LOP3.LUT R4, R3, R0, R7, 0xfe, !PT ;  /* 0x0000000003047212 */ /* 0x000fce00078efe07 */
.L_x_39979:
[----:B------:R-:W-:Y:S05]  /*0b30*/  BSYNC.RECONVERGENT B0 ;  /* 0x0000000000007941 */ /* 0x000fea0003800200 */
.L_x_39978:
[----:B------:R-:W0:Y:S02]  /*0b40*/  F2I.S64.TRUNC R4, R4 ;  /* 0x0000000400047311 */ /* 0x000e24000020d900 */
[----:B0-----:R-:W-:Y:S01]  /*0b50*/  PRMT R16, R4, 0x7610, R16 ;  /* 0x0000761004107816 */ /* 0x001fe20000000010 */
[----:B------:R-:W-:Y:S06]  /*0b60*/  BRA `(.L_x_39963) ;  /* 0x0000000400107947 */ /* 0x000fec0003800000 */
.L_x_39976:
        /* <DEDUP_REMOVED lines=21> */
.L_x_39985:
[----:B------:R-:W-:Y:S05]  /*0cc0*/  BSYNC.RECONVERGENT B1 ;  /* 0x0000000000017941 */ /* 0x000fea0003800200 */
.L_x_39984:
[----:B------:R-:W-:Y:S01]  /*0cd0*/  IMAD.SHL.U32 R0, R0, 0x200000, RZ ;  /* 0x0020000000007824 */ /* 0x000fe200078e00ff */
[----:B------:R-:W-:-:S04]  /*0ce0*/  LEA R3, R3, 0x37800000, 0x17 ;  /* 0x3780000003037811 */ /* 0x000fc800078eb8ff */
[----:B------:R-:W-:-:S07]  /*0cf0*/  LOP3.LUT R4, R3, R0, R7, 0xfe, !PT ;  /* 0x0000000003047212 */ /* 0x000fce00078efe07 */
.L_x_39983:
[----:B------:R-:W-:Y:S05]  /*0d00*/  BSYNC.RECONVERGENT B0 ;  /* 0x0000000000007941 */ /* 0x000fea0003800200 */
.L_x_39982:
[----:B------:R-:W0:Y:S02]  /*0d10*/  F2I.S64.TRUNC R4, R4 ;  /* 0x0000000400047311 */ /* 0x000e24000020d900 */
[----:B0-----:R-:W-:Y:S01]  /*0d20*/  PRMT R16, R4, 0x7610, R16 ;  /* 0x0000761004107816 */ /* 0x001fe20000000010 */
[----:B------:R-:W-:Y:S06]  /*0d30*/  BRA `(.L_x_39963) ;  /* 0x00000000009c7947 */ /* 0x000fec0003800000 */
.L_x_39975:
[----:B------:R-:W-:-:S09]  /*0d40*/  UISETP.NE.AND UP0, UPT, UR4, 0x1c, UPT ;  /* 0x0000001c0400788c */ /* 0x000fd2000bf05270 */
[----:B------:R-:W-:Y:S05]  /*0d50*/  BRA.U !UP0, `(.L_x_39986) ;  /* 0x0000000108907547 */ /* 0x000fea000b800000 */
[----:B------:R-:W-:-:S09]  /*0d60*/  UISETP.NE.AND UP0, UPT, UR4, 0x1d, UPT ;  /* 0x0000001d0400788c */ /* 0x000fd2000bf05270 */
[----:B------:R-:W-:Y:S05]  /*0d70*/  BRA.U !UP0, `(.L_x_39987) ;  /* 0x0000000108807547 */ /* 0x000fea000b800000 */
[----:B------:R-:W-:-:S09]  /*0d80*/  UISETP.NE.AND UP0, UPT, UR4, 0x2c, UPT ;  /* 0x0000002c0400788c */ /* 0x000fd2000bf05270 */
[----:B------:R-:W-:Y:S05]  /*0d90*/  BRA.U !UP0, `(.L_x_39988) ;  /* 0x0000000108487547 */ /* 0x000fea000b800000 */
.L_x_39962:
        /* <DEDUP_REMOVED lines=16> */
.L_x_39989:
[----:B------:R-:W-:Y:S01]  /*0ea0*/  PRMT R16, RZ, 0x7610, R16 ;  /* 0x00007610ff107816 */ /* 0x000fe20000000010 */
[----:B------:R-:W-:Y:S06]  /*0eb0*/  BRA `(.L_x_39963) ;  /* 0x00000000003c7947 */ /* 0x000fec0003800000 */
.L_x_39988:
        /* <DEDUP_REMOVED lines=8> */
.L_x_39991:
[----:B------:R-:W-:Y:S05]  /*0f40*/  BSYNC.RECONVERGENT B0 ;  /* 0x0000000000007941 */ /* 0x000fea0003800200 */
.L_x_39990:
[----:B------:R-:W0:Y:S02]  /*0f50*/  F2I.S64.TRUNC R4, R4 ;  /* 0x0000000400047311 */ /* 0x000e24000020d900 */
[----:B0-----:R-:W-:Y:S01]  /*0f60*/  PRMT R16, R4, 0x7610, R16 ;  /* 0x0000761004107816 */ /* 0x001fe20000000010 */
[----:B------:R-:W-:Y:S06]  /*0f70*/  BRA `(.L_x_39963) ;  /* 0x00000000000c7947 */ /* 0x000fec0003800000 */
.L_x_39987:
[----:B------:R0:W5:Y:S01]  /*0f80*/  LDG.E.U8 R16, desc[UR36][R6.64] ;  /* 0x0000002406107981 */ /* 0x000162000c1e1100 */
[----:B------:R-:W-:Y:S05]  /*0f90*/  BRA `(.L_x_39963) ;  /* 0x0000000000047947 */ /* 0x000fea0003800000 */
.L_x_39986:
[----:B------:R0:W5:Y:S02]  /*0fa0*/  LDG.E.U8 R16, desc[UR36][R6.64] ;  /* 0x0000002406107981 */ /* 0x000164000c1e1100 */
.L_x_39963:
        /* <DEDUP_REMOVED lines=18> */
.L_x_39995:
[----:B------:R1:W5:Y:S01]  /*10d0*/  LDG.E.U8 R17, desc[UR36][R6.64] ;  /* 0x0000002406117981 */ /* 0x000362000c1e1100 */
[----:B------:R-:W-:Y:S05]  /*10e0*/  BRA `(.L_x_39997) ;  /* 0x0000000c00607947 */ /* 0x000fea0003800000 */
.L_x_39994:
        /* <DEDUP_REMOVED lines=8> */
.L_x_39999:
[----:B------:R3:W5:Y:S01]  /*1170*/  LDG.E.U8 R17, desc[UR36][R6.64] ;  /* 0x0000002406117981 */ /* 0x000762000c1e1100 */
[----:B------:R-:W-:Y:S05]  /*1180*/  BRA `(.L_x_39997) ;  /* 0x0000000c00387947 */ /* 0x000fea0003800000 */
.L_x_39998:
[----:B------:R2:W5:Y:S01]  /*1190*/  LDG.E.U16 R17, desc[UR36][R6.64] ;  /* 0x0000002406117981 */ /* 0x000562000c1e1500 */
[----:B------:R-:W-:Y:S05]  /*11a0*/  BRA `(.L_x_39997) ;  /* 0x0000000c00307947 */ /* 0x000fea0003800000 */
.L_x_39993:
        /* <DEDUP_REMOVED lines=10> */
.L_x_40001:
[----:B------:R-:W2:Y:S02]  /*1250*/  LDG.E.U16 R4, desc[UR36][R6.64] ;  /* 0x0000002406047981 */ /* 0x000ea4000c1e1500 */
[----:B--2---:R-:W-:-:S06]  /*1260*/  HADD2.F32 R4, -RZ, R4.H0_H0 ;  /* 0x20000004ff047230 */ /* 0x004fcc0000004100 */
[----:B------:R-:W0:Y:S02]  /*1270*/  F2I.S64.TRUNC R4, R4 ;  /* 0x0000000400047311 */ /* 0x000e24000020d900 */
[----:B0-----:R-:W-:Y:S01]  /*1280*/  PRMT R17, R4, 0x7610, R17 ;  /* 0x0000761004117816 */ /* 0x001fe20000000011 */
[----:B------:R-:W-:Y:S06]  /*1290*/  BRA `(.L_x_39997) ;  /* 0x0000000800f47947 */ /* 0x000fec0003800000 */
.L_x_40000:
        /* <DEDUP_REMOVED lines=10> */
.L_x_40003:
[----:B------:R-:W2:Y:S02]  /*1340*/  LDG.E.U16 R6, desc[UR36][R6.64] ;  /* 0x0000002406067981 */ /* 0x000ea4000c1e1500 */
[----:B--2---:R-:W-:-:S06]  /*1350*/  HADD2.F32 R4, -RZ, R6.H0_H0 ;  /* 0x20000006ff047230 */ /* 0x004fcc0000004100 */
[----:B------:R-:W0:Y:S02]  /*1360*/  F2I.S64.TRUNC R4, R4 ;  /* 0x0000000400047311 */ /* 0x000e24000020d900 */
[----:B0-----:R-:W-:Y:S01]  /*1370*/  PRMT R17, R4, 0x7610, R17 ;  /* 0x0000761004117816 */ /* 0x001fe20000000011 */
[----:B------:R-:W-:Y:S06]  /*1380*/  BRA `(.L_x_39997) ;  /* 0x0000000800b87947 */ /* 0x000fec0003800000 */
.L_x_40002:
[----:B------:R-:W2:Y:S02]  /*1390*/  LDG.E.64 R4, desc[UR36][R6.64] ;  /* 0x0000002406047981 */ /* 0x000ea4000c1e1b00 */
[----:B--2---:R-:W0:Y:S02]  /*13a0*/  F2I.S64.F64.TRUNC R4, R4 ;  /* 0x0000000400047311 */ /* 0x004e24000030d900 */
[----:B0-----:R-:W-:Y:S01]  /*13b0*/  PRMT R17, R4, 0x7610, R17 ;  /* 0x0000761004117816 */ /* 0x001fe20000000011 */
[----:B------:R-:W-:Y:S06]  /*13c0*/  BRA `(.L_x_39997) ;  /* 0x0000000800a87947 */ /* 0x000fec0003800000 */
.L_x_39992:
        /* <DEDUP_REMOVED lines=12> */
.L_x_40006:
[----:B------:R-:W2:Y:S02]  /*1490*/  LDG.E.64 R6, desc[UR36][R6.64] ;  /* 0x0000002406067981 */ /* 0x000ea4000c1e1b00 */
[----:B--2---:R-:W0:Y:S02]  /*14a0*/  F2I.S64.F64.TRUNC R4, R6 ;  /* 0x0000000600047311 */ /* 0x004e24000030d900 */
[----:B0-----:R-:W-:Y:S01]  /*14b0*/  PRMT R17, R4, 0x7610, R17 ;  /* 0x0000761004117816 */ /* 0x001fe20000000011 */
[----:B------:R-:W-:Y:S06]  /*14c0*/  BRA `(.L_x_39997) ;  /* 0x0000000800687947 */ /* 0x000fec0003800000 */
.L_x_40005:
        /* <DEDUP_REMOVED lines=27> */
.L_x_40008:
        /* <DEDUP_REMOVED lines=15> */
.L_x_40007:
[----:B------:R-:W2:Y:S02]  /*1770*/  LDG.E.U16 R4, desc[UR36][R6.64] ;  /* 0x0000002406047981 */ /* 0x000ea4000c1e1500 */
[----:B--2---:R-:W-:-:S06]  /*1780*/  IMAD.U32 R4, R4, 0x10000, RZ ;  /* 0x0001000004047824 */ /* 0x004fcc00078e00ff */
[----:B------:R-:W0:Y:S02]  /*1790*/  F2I.S64.TRUNC R4, R4 ;  /* 0x0000000400047311 */ /* 0x000e24000020d900 */
[----:B0-----:R-:W-:Y:S01]  /*17a0*/  PRMT R17, R4, 0x7610, R17 ;  /* 0x0000761004117816 */ /* 0x001fe20000000011 */
[----:B------:R-:W-:Y:S06]  /*17b0*/  BRA `(.L_x_39997) ;  /* 0x0000000400ac7947 */ /* 0x000fec0003800000 */
.L_x_40004:
        /* <DEDUP_REMOVED lines=10> */
.L_x_40011:
        /* <DEDUP_REMOVED lines=21> */
.L_x_40015:
[----:B------:R-:W-:Y:S05]  /*19b0*/  BSYNC.RECONVERGENT B1 ;  /* 0x0000000000017941 */ /* 0x000fea0003800200 */
.L_x_40014:
[----:B------:R-:W-:Y:S01]  /*19c0*/  IMAD.SHL.U32 R0, R0, 0x100000, RZ ;  /* 0x0010000000007824 */ /* 0x000fe200078e00ff */
[----:B------:R-:W-:-:S04]  /*19d0*/  LEA R3, R3, 0x3b800000, 0x17 ;  /* 0x3b80000003037811 */ /* 0x000fc800078eb8ff */
[----:B------:R-:W-:-:S07]  /*19e0*/  LOP3.LUT R4, R3, R0, R7, 0xfe, !PT ;  /* 0x0000000003047212 */ /* 0x000fce00078efe07 */
.L_x_40013:
[----:B------:R-:W-:Y:S05]  /*19f0*/  BSYNC.RECONVERGENT B0 ;  /* 0x0000000000007941 */ /* 0x000fea0003800200 */
.L_x_40012:
[----:B------:R-:W0:Y:S02]  /*1a00*/  F2I.S64.TRUNC R4, R4 ;  /* 0x0000000400047311 */ /* 0x000e24000020d900 */
[----:B0-----:R-:W-:Y:S01]  /*1a10*/  PRMT R17, R4, 0x7610, R17 ;  /* 0x0000761004117816 */ /* 0x001fe20000000011 */
[----:B------:R-:W-:Y:S06]  /*1a20*/  BRA `(.L_x_39997) ;  /* 0x0000000400107947 */ /* 0x000fec0003800000 */
.L_x_40010:
        /* <DEDUP_REMOVED lines=21> */
.L_x_40019:
[----:B------:R-:W-:Y:S05]  /*1b80*/  BSYNC.RECONVERGENT B1 ;  /* 0x0000000000017941 */ /* 0x000fea0003800200 */
.L_x_40018:
[----:B------:R-:W-:Y:S01]  /*1b90*/  IMAD.SHL.U32 R0, R0, 0x200000, RZ ;  /* 0x0020000000007824 */ /* 0x000fe200078e00ff */
[----:B------:R-:W-:-:S04]  /*1ba0*/  LEA R3, R3, 0x37800000, 0x17 ;  /* 0x3780000003037811 */ /* 0x000fc800078eb8ff */
[----:B------:R-:W-:-:S07]  /*1bb0*/  LOP3.LUT R4, R3, R0, R7, 0xfe, !PT ;  /* 0x0000000003047212 */ /* 0x000fce00078efe07 */
.L_x_40017:
[----:B------:R-:W-:Y:S05]  /*1bc0*/  BSYNC.RECONVERGENT B0 ;  /* 0x0000000000007941 */ /* 0x000fea0003800200 */
.L_x_40016:
[----:B------:R-:W0:Y:S02]  /*1bd0*/  F2I.S64.TRUNC R4, R4 ;  /* 0x0000000400047311 */ /* 0x000e24000020d900 */
[----:B0-----:R-:W-:Y:S01]  /*1be0*/  PRMT R17, R4, 0x7610, R17 ;  /* 0x0000761004117816 */ /* 0x001fe20000000011 */
[----:B------:R-:W-:Y:S06]  /*1bf0*/  BRA `(.L_x_39997) ;  /* 0x00000000009c7947 */ /* 0x000fec0003800000 */
.L_x_40009:
[----:B------:R-:W-:-:S09]  /*1c00*/  UISETP.NE.AND UP0, UPT, UR4, 0x1c, UPT ;  /* 0x0000001c0400788c */ /* 0x000fd2000bf05270 */
[----:B------:R-:W-:Y:S05]  /*1c10*/  BRA.U !UP0, `(.L_x_40020) ;  /* 0x0000000108907547 */ /* 0x000fea000b800000 */
[----:B------:R-:W-:-:S09]  /*1c20*/  UISETP.NE.AND UP0, UPT, UR4, 0x1d, UPT ;  /* 0x0000001d0400788c */ /* 0x000fd2000bf05270 */
[----:B------:R-:W-:Y:S05]  /*1c30*/  BRA.U !UP0, `(.L_x_40021) ;  /* 0x0000000108807547 */ /* 0x000fea000b800000 */
[----:B------:R-:W-:-:S09]  /*1c40*/  UISETP.NE.AND UP0, UPT, UR4, 0x2c, UPT ;  /* 0x0000002c0400788c */ /* 0x000fd2000bf05270 */
[----:B------:R-:W-:Y:S05]  /*1c50*/  BRA.U !UP0, `(.L_x_40022) ;  /* 0x0000000108487547 */ /* 0x000fea000b800000 */
.L_x_39996:
        /* <DEDUP_REMOVED lines=16> */
.L_x_40023:
[----:B------:R-:W-:Y:S01]  /*1d60*/  PRMT R17, RZ, 0x7610, R17 ;  /* 0x00007610ff117816 */ /* 0x000fe20000000011 */
[----:B------:R-:W-:Y:S06]  /*1d70*/  BRA `(.L_x_39997) ;  /* 0x00000000003c7947 */ /* 0x000fec0003800000 */
.L_x_40022:
        /* <DEDUP_REMOVED lines=8> */
.L_x_40025:
[----:B------:R-:W-:Y:S05]  /*1e00*/  BSYNC.RECONVERGENT B0 ;  /* 0x0000000000007941 */ /* 0x000fea0003800200 */
.L_x_40024:
[----:B------:R-:W0:Y:S02]  /*1e10*/  F2I.S64.TRUNC R4, R4 ;  /* 0x0000000400047311 */ /* 0x000e24000020d900 */
[----:B0-----:R-:W-:Y:S01]  /*1e20*/  PRMT R17, R4, 0x7610, R17 ;  /* 0x0000761004117816 */ /* 0x001fe20000000011 */
[----:B------:R-:W-:Y:S06]  /*1e30*/  BRA `(.L_x_39997) ;  /* 0x00000000000c7947 */ /* 0x000fec0003800000 */
.L_x_40021:
[----:B------:R0:W5:Y:S01]  /*1e40*/  LDG.E.U8 R17, desc[UR36][R6.64] ;  /* 0x0000002406117981 */ /* 0x000162000c1e1100 */
[----:B------:R-:W-:Y:S05]  /*1e50*/  BRA `(.L_x_39997) ;  /* 0x0000000000047947 */ /* 0x000fea0003800000 */
.L_x_40020:
[----:B------:R0:W5:Y:S02]  /*1e60*/  LDG.E.U8 R17, desc[UR36][R6.64] ;  /* 0x0000002406117981 */ /* 0x000164000c1e1100 */
.L_x_39997:
[----:B------:R-:W-:-:S07]  /*1e70*/  VIADD R27, R19, 0x80 ;  /* 0x00000080131b7836 */ /* 0x000fce0000000000 */
.L_x_39957:
[----:B------:R-:W-:Y:S05]  /*1e80*/  BSYNC.RECONVERGENT B6 ;  /* 0x0000000000067941 */ /* 0x000fea0003800200 */
.L_x_39956:
        /* <DEDUP_REMOVED lines=24> */
.L_x_40031:
[----:B------:R3:W5:Y:S01]  /*2010*/  LDG.E.U8 R18, desc[UR36][R6.64] ;  /* 0x0000002406127981 */ /* 0x000762000c1e1100 */
[----:B------:R-:W-:Y:S05]  /*2020*/  BRA `(.L_x_40033) ;  /* 0x0000000c00607947 */ /* 0x000fea0003800000 */
.L_x_40030:
        /* <DEDUP_REMOVED lines=8> */
.L_x_40035:
[----:B------:R0:W5:Y:S01]  /*20b0*/  LDG.E.U8 R18, desc[UR36][R6.64] ;  /* 0x0000002406127981 */ /* 0x000162000c1e1100 */
[----:B------:R-:W-:Y:S05]  /*20c0*/  BRA `(.L_x_40033) ;  /* 0x0000000c00387947 */ /* 0x000fea0003800000 */
.L_x_40034:
[----:B------:R0:W5:Y:S01]  /*20d0*/  LDG.E.U16 R18, desc[UR36][R6.64] ;  /* 0x0000002406127981 */ /* 0x000162000c1e1500 */
[----:B------:R-:W-:Y:S05]  /*20e0*/  BRA `(.L_x_40033) ;  /* 0x0000000c00307947 */ /* 0x000fea0003800000 */
.L_x_40029:
        /* <DEDUP_REMOVED lines=10> */
.L_x_40037:
[----:B------:R-:W2:Y:S02]  /*2190*/  LDG.E.U16 R4, desc[UR36][R6.64] ;  /* 0x0000002406047981 */ /* 0x000ea4000c1e1500 */
[----:B--2---:R-:W-:-:S06]  /*21a0*/  HADD2.F32 R4, -RZ, R4.H0_H0 ;  /* 0x20000004ff047230 */ /* 0x004fcc0000004100 */
[----:B------:R-:W0:Y:S02]  /*21b0*/  F2I.S64.TRUNC R4, R4 ;  /* 0x0000000400047311 */ /* 0x000e24000020d900 */
[----:B0-----:R-:W-:Y:S01]  /*21c0*/  PRMT R18, R4, 0x7610, R18 ;  /* 0x0000761004127816 */ /* 0x001fe20000000012 */
[----:B------:R-:W-:Y:S06]  /*21d0*/  BRA `(.L_x_40033) ;  /* 0x0000000800f47947 */ /* 0x000fec0003800000 */
.L_x_40036:
        /* <DEDUP_REMOVED lines=10> */
.L_x_40039:
[----:B------:R-:W2:Y:S02]  /*2280*/  LDG.E.U16 R6, desc[UR36][R6.64] ;  /* 0x0000002406067981 */ /* 0x000ea4000c1e1500 */
[----:B--2---:R-:W-:-:S06]  /*2290*/  HADD2.F32 R4, -RZ, R6.H0_H0 ;  /* 0x20000006ff047230 */ /* 0x004fcc0000004100 */
[----:B------:R-:W0:Y:S02]  /*22a0*/  F2I.S64.TRUNC R4, R4 ;  /* 0x0000000400047311 */ /* 0x000e24000020d900 */
[----:B0-----:R-:W-:Y:S01]  /*22b0*/  PRMT R18, R4, 0x7610, R18 ;  /* 0x0000761004127816 */ /* 0x001fe20000000012 */
[----:B------:R-:W-:Y:S06]  /*22c0*/  BRA `(.L_x_40033) ;  /* 0x0000000800b87947 */ /* 0x000fec0003800000 */
.L_x_40038:
[----:B------:R-:W2:Y:S02]  /*22d0*/  LDG.E.64 R4, desc[UR36][R6.64] ;  /* 0x0000002406047981 */ /* 0x000ea4000c1e1b00 */
[----:B--2---:R-:W0:Y:S02]  /*22e0*/  F2I.S64.F64.TRUNC R4, R4 ;  /* 0x0000000400047311 */ /* 0x004e24000030d900 */
[----:B0-----:R-:W-:Y:S01]  /*22f0*/  PRMT R18, R4, 0x7610, R18 ;  /* 0x0000761004127816 */ /* 0x001fe20000000012 */
[----:B------:R-:W-:Y:S06]  /*2300*/  BRA `(.L_x_40033) ;  /* 0x0000000800a87947 */ /* 0x000fec0003800000 */
.L_x_40028:
        /* <DEDUP_REMOVED lines=12> */
.L_x_40042:
[----:B------:R-:W2:Y:S02]  /*23d0*/  LDG.E.64 R6, desc[UR36][R6.64] ;  /* 0x0000002406067981 */ /* 0x000ea4000c1e1b00 */
[----:B--2---:R-:W0:Y:S02]  /*23e0*/  F2I.S64.F64.TRUNC R4, R6 ;  /* 0x0000000600047311 */ /* 0x004e24000030d900 */
[----:B0-----:R-:W-:Y:S01]  /*23f0*/  PRMT R18, R4, 0x7610, R18 ;  /* 0x0000761004127816 */ /* 0x001fe20000000012 */
[----:B------:R-:W-:Y:S06]  /*2400*/  BRA `(.L_x_40033) ;  /* 0x0000000800687947 */ /* 0x000fec0003800000 */
.L_x_40041:
        /* <DEDUP_REMOVED lines=27> */
.L_x_40044:
        /* <DEDUP_REMOVED lines=15> */
.L_x_40043:
[----:B------:R-:W2:Y:S02]  /*26b0*/  LDG.E.U16 R4, desc[UR36][R6.64] ;  /* 0x0000002406047981 */ /* 0x000ea4000c1e1500 */
[----:B--2---:R-:W-:-:S06]  /*26c0*/  IMAD.U32 R4, R4, 0x10000, RZ ;  /* 0x0001000004047824 */ /* 0x004fcc00078e00ff */
[----:B------:R-:W0:Y:S02]  /*26d0*/  F2I.S64.TRUNC R4, R4 ;  /* 0x0000000400047311 */ /* 0x000e24000020d900 */
[----:B0-----:R-:W-:Y:S01]  /*26e0*/  PRMT R18, R4, 0x7610, R18 ;  /* 0x0000761004127816 */ /* 0x001fe20000000012 */
[----:B------:R-:W-:Y:S06]  /*26f0*/  BRA `(.L_x_40033) ;  /* 0x0000000400ac7947 */ /* 0x000fec0003800000 */
.L_x_40040:
        /* <DEDUP_REMOVED lines=10> */
.L_x_40047:
        /* <DEDUP_REMOVED lines=21> */
.L_x_40051:
[----:B------:R-:W-:Y:S05]  /*28f0*/  BSYNC.RECONVERGENT B1 ;  /* 0x0000000000017941 */ /* 0x000fea0003800200 */
.L_x_40050:
[----:B------:R-:W-:Y:S01]  /*2900*/  IMAD.SHL.U32 R0, R0, 0x100000, RZ ;  /* 0x0010000000007824 */ /* 0x000fe200078e00ff */
[----:B------:R-:W-:-:S04]  /*2910*/  LEA R3, R3, 0x3b800000, 0x17 ;  /* 0x3b80000003037811 */ /* 0x000fc800078eb8ff */
[----:B------:R-:W-:-:S07]  /*2920*/  LOP3.LUT R4, R3, R0, R7, 0xfe, !PT ;  /* 0x0000000003047212 */ /* 0x000fce00078efe07 */
.L_x_40049:
[----:B------:R-:W-:Y:S05]  /*2930*/  BSYNC.RECONVERGENT B0 ;  /* 0x0000000000007941 */ /* 0x000fea0003800200 */
.L_x_40048:
[----:B------:R-:W0:Y:S02]  /*2940*/  F2I.S64.TRUNC R4, R4 ;  /* 0x0000000400047311 */ /* 0x000e24000020d900 */
[----:B0-----:R-:W-:Y:S01]  /*2950*/  PRMT R18, R4, 0x7610, R18 ;  /* 0x0000761004127816 */ /* 0x001fe20000000012 */
[----:B------:R-:W-:Y:S06]  /*2960*/  BRA `(.L_x_40033) ;  /* 0x0000000400107947 */ /* 0x000fec0003800000 */
.L_x_40046:
        /* <DEDUP_REMOVED lines=21> */
.L_x_40055:
[----:B------:R-:W-:Y:S05]  /*2ac0*/  BSYNC.RECONVERGENT B1 ;  /* 0x0000000000017941 */ /* 0x000fea0003800200 */
.L_x_40054:
[----:B------:R-:W-:Y:S01]  /*2ad0*/  IMAD.SHL.U32 R0, R0, 0x200000, RZ ;  /* 0x0020000000007824 */ /* 0x000fe200078e00ff */
[----:B------:R-:W-:-:S04]  /*2ae0*/  LEA R3, R3, 0x37800000, 0x17 ;  /* 0x3780000003037811 */ /* 0x000fc800078eb8ff */
[----:B------:R-:W-:-:S07]  /*2af0*/  LOP3.LUT R4, R3, R0, R7, 0xfe, !PT ;  /* 0x0000000003047212 */ /* 0x000fce00078efe07 */
.L_x_40053:
[----:B------:R-:W-:Y:S05]  /*2b00*/  BSYNC.RECONVERGENT B0 ;  /* 0x0000000000007941 */ /* 0x000fea0003800200 */
.L_x_40052:
[----:B------:R-:W0:Y:S02]  /*2b10*/  F2I.S64.TRUNC R4, R4 ;  /* 0x0000000400047311 */ /* 0x000e24000020d900 */
[----:B0-----:R-:W-:Y:S01]  /*2b20*/  PRMT R18, R4, 0x7610, R18 ;  /* 0x0000761004127816 */ /* 0x001fe20000000012 */
[----:B------:R-:W-:Y:S06]  /*2b30*/  BRA `(.L_x_40033) ;  /* 0x00000000009c7947 */ /* 0x000fec0003800000 */
.L_x_40045:
        /* <DEDUP_REMOVED lines=14> */
.L_x_40059:
[----:B------:R-:W-:Y:S05]  /*2c20*/  BSYNC.RECONVERGENT B0 ;  /* 0x0000000000007941 */ /* 0x000fea0003800200 */
.L_x_40058:
[----:B------:R-:W0:Y:S02]  /*2c30*/  F2I.S64.TRUNC R4, R4 ;  /* 0x0000000400047311 */ /* 0x000e24000020d900 */
[----:B0-----:R-:W-:Y:S01]  /*2c40*/  PRMT R18, R4, 0x7610, R18 ;  /* 0x0000761004127816 */ /* 0x001fe20000000012 */
[----:B------:R-:W-:Y:S06]  /*2c50*/  BRA `(.L_x_40033) ;  /* 0x0000000000547947 */ /* 0x000fec0003800000 */
.L_x_40032:
        /* <DEDUP_REMOVED lines=16> */
.L_x_40060:
[----:B------:R-:W-:Y:S01]  /*2d60*/  PRMT R18, RZ, 0x7610, R18 ;  /* 0x00007610ff127816 */ /* 0x000fe20000000012 */
[----:B------:R-:W-:Y:S06]  /*2d70*/  BRA `(.L_x_40033) ;  /* 0x00000000000c7947 */ /* 0x000fec0003800000 */
.L_x_40057:
[----:B------:R0:W5:Y:S01]  /*2d80*/  LDG.E.U8 R18, desc[UR36][R6.64] ;  /* 0x0000002406127981 */ /* 0x000162000c1e1100 */
[----:B------:R-:W-:Y:S05]  /*2d90*/  BRA `(.L_x_40033) ;  /* 0x0000000000047947 */ /* 0x000fea0003800000 */
.L_x_40056:
[----:B------:R1:W5:Y:S02]  /*2da0*/  LDG.E.U8 R18, desc[UR36][R6.64] ;  /* 0x0000002406127981 */ /* 0x000364000c1e1100 */
.L_x_40033:
        /* <DEDUP_REMOVED lines=18> */
.L_x_40064:
[----:B------:R4:W5:Y:S01]  /*2ed0*/  LDG.E.U8 R22, desc[UR36][R6.64] ;  /* 0x0000002406167981 */ /* 0x000962000c1e1100 */
[----:B------:R-:W-:Y:S05]  /*2ee0*/  BRA `(.L_x_40066) ;  /* 0x0000000c00607947 */ /* 0x000fea0003800000 */
.L_x_40063:
        /* <DEDUP_REMOVED lines=8> */
.L_x_40068:
[----:B------:R0:W5:Y:S01]  /*2f70*/  LDG.E.U8 R22, desc[UR36][R6.64] ;  /* 0x0000002406167981 */ /* 0x000162000c1e1100 */
[----:B------:R-:W-:Y:S05]  /*2f80*/  BRA `(.L_x_40066) ;  /* 0x0000000c00387947 */ /* 0x000fea0003800000 */
.L_x_40067:
[----:B------:R0:W5:Y:S01]  /*2f90*/  LDG.E.U16 R22, desc[UR36][R6.64] ;  /* 0x0000002406167981 */ /* 0x000162000c1e1500 */
[----:B------:R-:W-:Y:S05]  /*2fa0*/  BRA `(.L_x_40066) ;  /* 0x0000000c00307947 */ /* 0x000fea0003800000 */
.L_x_40062:
        /* <DEDUP_REMOVED lines=10> */
.L_x_40070:
[----:B------:R-:W2:Y:S02]  /*3050*/  LDG.E.U16 R4, desc[UR36][R6.64] ;  /* 0x0000002406047981 */ /* 0x000ea4000c1e1500 */
[----:B--2---:R-:W-:-:S06]  /*3060*/  HADD2.F32 R4, -RZ, R4.H0_H0 ;  /* 0x20000004ff047230 */ /* 0x004fcc0000004100 */
[----:B------:R-:W0:Y:S02]  /*3070*/  F2I.S64.TRUNC R4, R4 ;  /* 0x0000000400047311 */ /* 0x000e24000020d900 */
[----:B0-----:R-:W-:Y:S01]  /*3080*/  PRMT R22, R4, 0x7610, R22 ;  /* 0x0000761004167816 */ /* 0x001fe20000000016 */
[----:B------:R-:W-:Y:S06]  /*3090*/  BRA `(.L_x_40066) ;  /* 0x0000000800f47947 */ /* 0x000fec0003800000 */
.L_x_40069:
        /* <DEDUP_REMOVED lines=10> */
.L_x_40072:
[----:B------:R-:W2:Y:S02]  /*3140*/  LDG.E.U16 R6, desc[UR36][R6.64] ;  /* 0x0000002406067981 */ /* 0x000ea4000c1e1500 */
[----:B--2---:R-:W-:-:S06]  /*3150*/  HADD2.F32 R4, -RZ, R6.H0_H0 ;  /* 0x20000006ff047230 */ /* 0x004fcc0000004100 */
[----:B------:R-:W0:Y:S02]  /*3160*/  F2I.S64.TRUNC R4, R4 ;  /* 0x0000000400047311 */ /* 0x000e24000020d900 */
[----:B0-----:R-:W-:Y:S01]  /*3170*/  PRMT R22, R4, 0x7610, R22 ;  /* 0x0000761004167816 */ /* 0x001fe20000000016 */
[----:B------:R-:W-:Y:S06]  /*3180*/  BRA `(.L_x_40066) ;  /* 0x0000000800b87947 */ /* 0x000fec0003800000 */
.L_x_40071:
[----:B------:R-:W2:Y:S02]  /*3190*/  LDG.E.64 R4, desc[UR36][R6.64] ;  /* 0x0000002406047981 */ /* 0x000ea4000c1e1b00 */
[----:B--2---:R-:W0:Y:S02]  /*31a0*/  F2I.S64.F64.TRUNC R4, R4 ;  /* 0x0000000400047311 */ /* 0x004e24000030d900 */
[----:B0-----:R-:W-:Y:S01]  /*31b0*/  PRMT R22, R4, 0x7610, R22 ;  /* 0x0000761004167816 */ /* 0x001fe20000000016 */
[----:B------:R-:W-:Y:S06]  /*31c0*/  BRA `(.L_x_40066) ;  /* 0x0000000800a87947 */ /* 0x000fec0003800000 */
.L_x_40061:
        /* <DEDUP_REMOVED lines=12> */
.L_x_40075:
[----:B------:R-:W2:Y:S02]  /*3290*/  LDG.E.64 R6, desc[UR36][R6.64] ;  /* 0x0000002406067981 */ /* 0x000ea4000c1e1b00 */
[----:B--2---:R-:W0:Y:S02]  /*32a0*/  F2I.S64.F64.TRUNC R4, R6 ;  /* 0x0000000600047311 */ /* 0x004e24000030d900 */
[----:B0-----:R-:W-:Y:S01]  /*32b0*/  PRMT R22, R4, 0x7610, R22 ;  /* 0x0000761004167816 */ /* 0x001fe20000000016 */
[----:B------:R-:W-:Y:S06]  /*32c0*/  BRA `(.L_x_40066) ;  /* 0x0000000800687947 */ /* 0x000fec0003800000 */
.L_x_40074:
        /* <DEDUP_REMOVED lines=27> */
.L_x_40077:
        /* <DEDUP_REMOVED lines=15> */
.L_x_40076:
[----:B------:R-:W2:Y:S02]  /*3570*/  LDG.E.U16 R4, desc[UR36][R6.64] ;  /* 0x0000002406047981 */ /* 0x000ea4000c1e1500 */
[----:B--2---:R-:W-:-:S06]  /*3580*/  IMAD.U32 R4, R4, 0x10000, RZ ;  /* 0x0001000004047824 */ /* 0x004fcc00078e00ff */
[----:B------:R-:W0:Y:S02]  /*3590*/  F2I.S64.TRUNC R4, R4 ;  /* 0x0000000400047311 */ /* 0x000e24000020d900 */
[----:B0-----:R-:W-:Y:S01]  /*35a0*/  PRMT R22, R4, 0x7610, R22 ;  /* 0x0000761004167816 */ /* 0x001fe20000000016 */
[----:B------:R-:W-:Y:S06]  /*35b0*/  BRA `(.L_x_40066) ;  /* 0x0000000400ac7947 */ /* 0x000fec0003800000 */
.L_x_40073:
        /* <DEDUP_REMOVED lines=10> */
.L_x_40080:
        /* <DEDUP_REMOVED lines=21> */
.L_x_40084:
[----:B------:R-:W-:Y:S05]  /*37b0*/  BSYNC.RECONVERGENT B1 ;  /* 0x0000000000017941 */ /* 0x000fea0003800200 */
.L_x_40083:
[----:B------:R-:W-:Y:S01]  /*37c0*/  IMAD.SHL.U32 R0, R0, 0x100000, RZ ;  /* 0x0010000000007824 */ /* 0x000fe200078e00ff */
[----:B------:R-:W-:-:S04]  /*37d0*/  LEA R3, R3, 0x3b800000, 0x17 ;  /* 0x3b80000003037811 */ /* 0x000fc800078eb8ff */
[----:B------:R-:W-:-:S07]  /*37e0*/  LOP3.LUT R4, R3, R0, R7, 0xfe, !PT ;  /* 0x0000000003047212 */ /* 0x000fce00078efe07 */
.L_x_40082:
[----:B------:R-:W-:Y:S05]  /*37f0*/  BSYNC.RECONVERGENT B0 ;  /* 0x0000000000007941 */ /* 0x000fea0003800200 */
.L_x_40081:
[----:B------:R-:W0:Y:S02]  /*3800*/  F2I.S64.TRUNC R4, R4 ;  /* 0x0000000400047311 */ /* 0x000e24000020d900 */
[----:B0-----:R-:W-:Y:S01]  /*3810*/  PRMT R22, R4, 0x7610, R22 ;  /* 0x0000761004167816 */ /* 0x001fe20000000016 */
[----:B------:R-:W-:Y:S06]  /*3820*/  BRA `(.L_x_40066) ;  /* 0x0000000400107947 */ /* 0x000fec0003800000 */
.L_x_40079:
        /* <DEDUP_REMOVED lines=21> */
.L_x_40088:
[----:B------:R-:W-:Y:S05]  /*3980*/  BSYNC.RECONVERGENT B1 ;  /* 0x0000000000017941 */ /* 0x000fea0003800200 */
.L_x_40087:
[----:B------:R-:W-:Y:S01]  /*3990*/  IMAD.SHL.U32 R0, R0, 0x200000, RZ ;  /* 0x0020000000007824 */ /* 0x000fe200078e00ff */
[----:B------:R-:W-:-:S04]  /*39a0*/  LEA R3, R3, 0x37800000, 0x17 ;  /* 0x3780000003037811 */ /* 0x000fc800078eb8ff */
[----:B------:R-:W-:-:S07]  /*39b0*/  LOP3.LUT R4, R3, R0, R7, 0xfe, !PT ;  /* 0x0000000003047212 */ /* 0x000fce00078efe07 */
.L_x_40086:
[----:B------:R-:W-:Y:S05]  /*39c0*/  BSYNC.RECONVERGENT B0 ;  /* 0x0000000000007941 */ /* 0x000fea0003800200 */
.L_x_40085:
[----:B------:R-:W0:Y:S02]  /*39d0*/  F2I.S64.TRUNC R4, R4 ;  /* 0x0000000400047311 */ /* 0x000e24000020d900 */
[----:B0-----:R-:W-:Y:S01]  /*39e0*/  PRMT R22, R4, 0x7610, R22 ;  /* 0x0000761004167816 */ /* 0x001fe20000000016 */
[----:B------:R-:W-:Y:S06]  /*39f0*/  BRA `(.L_x_40066) ;  /* 0x00000000009c7947 */ /* 0x000fec0003800000 */
.L_x_40078:
        /* <DEDUP_REMOVED lines=14> */
.L_x_40092:
[----:B------:R-:W-:Y:S05]  /*3ae0*/  BSYNC.RECONVERGENT B0 ;  /* 0x0000000000007941 */ /* 0x000fea0003800200 */
.L_x_40091:
[----:B------:R-:W0:Y:S02]  /*3af0*/  F2I.S64.TRUNC R4, R4 ;  /* 0x0000000400047311 */ /* 0x000e24000020d900 */
[----:B0-----:R-:W-:Y:S01]  /*3b00*/  PRMT R22, R4, 0x7610, R22 ;  /* 0x0000761004167816 */ /* 0x001fe20000000016 */
[----:B------:R-:W-:Y:S06]  /*3b10*/  BRA `(.L_x_40066) ;  /* 0x0000000000547947 */ /* 0x000fec0003800000 */
.L_x_40065:
        /* <DEDUP_REMOVED lines=16> */
.L_x_40093:
[----:B------:R-:W-:Y:S01]  /*3c20*/  PRMT R22, RZ, 0x7610, R22 ;  /* 0x00007610ff167816 */ /* 0x000fe20000000016 */
[----:B------:R-:W-:Y:S06]  /*3c30*/  BRA `(.L_x_40066) ;  /* 0x00000000000c7947 */ /* 0x000fec0003800000 */
.L_x_40090:
[----:B------:R1:W5:Y:S01]  /*3c40*/  LDG.E.U8 R22, desc[UR36][R6.64] ;  /* 0x0000002406167981 */ /* 0x000362000c1e1100 */
[----:B------:R-:W-:Y:S05]  /*3c50*/  BRA `(.L_x_40066) ;  /* 0x0000000000047947 */ /* 0x000fea0003800000 */
.L_x_40089:
[----:B------:R2:W5:Y:S02]  /*3c60*/  LDG.E.U8 R22, desc[UR36][R6.64] ;  /* 0x0000002406167981 */ /* 0x000564000c1e1100 */
.L_x_40066:
[----:B------:R-:W-:-:S07]  /*3c70*/  VIADD R27, R27, 0x80 ;  /* 0x000000801b1b7836 */ /* 0x000fce0000000000 */
.L_x_40027:
[----:B------:R-:W-:Y:S05]  /*3c80*/  BSYNC.RECONVERGENT B6 ;  /* 0x0000000000067941 */ /* 0x000fea0003800200 */
.L_x_40026:
        /* <DEDUP_REMOVED lines=24> */
.L_x_40099:
[----:B------:R3:W5:Y:S01]  /*3e10*/  LDG.E.U8 R23, desc[UR36][R6.64] ;  /* 0x0000002406177981 */ /* 0x000762000c1e1100 */
[----:B------:R-:W-:Y:S05]  /*3e20*/  BRA `(.L_x_40101) ;  /* 0x0000000c00607947 */ /* 0x000fea0003800000 */
.L_x_40098:
        /* <DEDUP_REMOVED lines=8> */
.L_x_40103:
[----:B------:R0:W5:Y:S01]  /*3eb0*/  LDG.E.U8 R23, desc[UR36][R6.64] ;  /* 0x0000002406177981 */ /* 0x000162000c1e1100 */
[----:B------:R-:W-:Y:S05]  /*3ec0*/  BRA `(.L_x_40101) ;  /* 0x0000000c00387947 */ /* 0x000fea0003800000 */
.L_x_40102:
[----:B------:R0:W5:Y:S01]  /*3ed0*/  LDG.E.U16 R23, desc[UR36][R6.64] ;  /* 0x0000002406177981 */ /* 0x000162000c1e1500 */
[----:B------:R-:W-:Y:S05]  /*3ee0*/  BRA `(.L_x_40101) ;  /* 0x0000000c00307947 */ /* 0x000fea0003800000 */
.L_x_40097:
        /* <DEDUP_REMOVED lines=10> */
.L_x_40105:
[----:B------:R-:W2:Y:S02]  /*3f90*/  LDG.E.U16 R4, desc[UR36][R6.64] ;  /* 0x0000002406047981 */ /* 0x000ea4000c1e1500 */
[----:B--2---:R-:W-:-:S06]  /*3fa0*/  HADD2.F32 R4, -RZ, R4.H0_H0 ;  /* 0x20000004ff047230 */ /* 0x004fcc0000004100 */
[----:B------:R-:W0:Y:S02]  /*3fb0*/  F2I.S64.TRUNC R4, R4 ;  /* 0x0000000400047311 */ /* 0x000e24000020d900 */
[----:B0-----:R-:W-:Y:S01]  /*3fc0*/  PRMT R23, R4, 0x7610, R23 ;  /* 0x0000761004177816 */ /* 0x001fe20000000017 */
[----:B------:R-:W-:Y:S06]  /*3fd0*/  BRA `(.L_x_40101) ;  /* 0x0000000800f47947 */ /* 0x000fec0003800000 */
.L_x_40104:
        /* <DEDUP_REMOVED lines=10> */
.L_x_40107:
[----:B------:R-:W2:Y:S02]  /*4080*/  LDG.E.U16 R6, desc[UR36][R6.64] ;  /* 0x0000002406067981 */ /* 0x000ea4000c1e1500 */
[----:B--2---:R-:W-:-:S06]  /*4090*/  HADD2.F32 R4, -RZ, R6.H0_H0 ;  /* 0x20000006ff047230 */ /* 0x004fcc0000004100 */
[----:B------:R-:W0:Y:S02]  /*40a0*/  F2I.S64.TRUNC R4, R4 ;  /* 0x0000000400047311 */ /* 0x000e24000020d900 */
[----:B0-----:R-:W-:Y:S01]  /*40b0*/  PRMT R23, R4, 0x7610, R23 ;  /* 0x0000761004177816 */ /* 0x001fe20000000017 */
[----:B------:R-:W-:Y:S06]  /*40c0*/  BRA `(.L_x_40101) ;  /* 0x0000000800b87947 */ /* 0x000fec0003800000 */
.L_x_40106:
[----:B------:R-:W2:Y:S02]  /*40d0*/  LDG.E.64 R4, desc[UR36][R6.64] ;  /* 0x0000002406047981 */ /* 0x000ea4000c1e1b00 */
[----:B--2---:R-:W0:Y:S02]  /*40e0*/  F2I.S64.F64.TRUNC R4, R4 ;  /* 0x0000000400047311 */ /* 0x004e24000030d900 */
[----:B0-----:R-:W-:Y:S01]  /*40f0*/  PRMT R23, R4, 0x7610, R23 ;  /* 0x0000761004177816 */ /* 0x001fe20000000017 */
[----:B------:R-:W-:Y:S06]  /*4100*/  BRA `(.L_x_40101) ;  /* 0x0000000800a87947 */ /* 0x000fec0003800000 */
.L_x_40096:
        /* <DEDUP_REMOVED lines=12> */
.L_x_40110:
[----:B------:R-:W2:Y:S02]  /*41d0*/  LDG.E.64 R6, desc[UR36][R6.64] ;  /* 0x0000002406067981 */ /* 0x000ea4000c1e1b00 */
[----:B--2---:R-:W0:Y:S02]  /*41e0*/  F2I.S64.F64.TRUNC R4, R6 ;  /* 0x0000000600047311 */ /* 0x004e24000030d900 */
[----:B0-----:R-:W-:Y:S01]  /*41f0*/  PRMT R23, R4, 0x7610, R23 ;  /* 0x0000761004177816 */ /* 0x001fe20000000017 */
[----:B------:R-:W-:Y:S06]  /*4200*/  BRA `(.L_x_40101) ;  /* 0x0000000800687947 */ /* 0x000fec0003800000 */
.L_x_40109:
        /* <DEDUP_REMOVED lines=27> */
.L_x_40112:
        /* <DEDUP_REMOVED lines=15> */
.L_x_40111:
[----:B------:R-:W2:Y:S02]  /*44b0*/  LDG.E.U16 R4, desc[UR36][R6.64] ;  /* 0x0000002406047981 */ /* 0x000ea4000c1e1500 */
[----:B--2---:R-:W-:-:S06]  /*44c0*/  IMAD.U32 R4, R4, 0x10000, RZ ;  /* 0x0001000004047824 */ /* 0x004fcc00078e00ff */
[----:B------:R-:W0:Y:S02]  /*44d0*/  F2I.S64.TRUNC R4, R4 ;  /* 0x0000000400047311 */ /* 0x000e24000020d900 */
[----:B0-----:R-:W-:Y:S01]  /*44e0*/  PRMT R23, R4, 0x7610, R23 ;  /* 0x0000761004177816 */ /* 0x001fe20000000017 */
[----:B------:R-:W-:Y:S06]  /*44f0*/  BRA `(.L_x_40101) ;  /* 0x0000000400ac7947 */ /* 0x000fec0003800000 */
.L_x_40108:
        /* <DEDUP_REMOVED lines=10> */
.L_x_40115:
        /* <DEDUP_REMOVED lines=21> */
.L_x_40119:
[----:B------:R-:W-:Y:S05]  /*46f0*/  BSYNC.RECONVERGENT B1 ;  /* 0x0000000000017941 */ /* 0x000fea0003800200 */
.L_x_40118:
[----:B------:R-:W-:Y:S01]  /*4700*/  IMAD.SHL.U32 R0, R0, 0x100000, RZ ;  /* 0x0010000000007824 */ /* 0x000fe200078e00ff */
[----:B------:R-:W-:-:S04]  /*4710*/  LEA R3, R3, 0x3b800000, 0x17 ;  /* 0x3b80000003037811 */ /* 0x000fc800078eb8ff */
[----:B------:R-:W-:-:S07]  /*4720*/  LOP3.LUT R4, R3, R0, R7, 0xfe, !PT ;  /* 0x0000000003047212 */ /* 0x000fce00078efe07 */
.L_x_40117:
[----:B------:R-:W-:Y:S05]  /*4730*/  BSYNC.RECONVERGENT B0 ;  /* 0x0000000000007941 */ /* 0x000fea0003800200 */
.L_x_40116:
[----:B------:R-:W0:Y:S02]  /*4740*/  F2I.S64.TRUNC R4, R4 ;  /* 0x0000000400047311 */ /* 0x000e24000020d900 */
[----:B0-----:R-:W-:Y:S01]  /*4750*/  PRMT R23, R4, 0x7610, R23 ;  /* 0x0000761004177816 */ /* 0x001fe20000000017 */
[----:B------:R-:W-:Y:S06]  /*4760*/  BRA `(.L_x_40101) ;  /* 0x0000000400107947 */ /* 0x000fec0003800000 */
.L_x_40114:
        /* <DEDUP_REMOVED lines=21> */
.L_x_40123:
[----:B------:R-:W-:Y:S05]  /*48c0*/  BSYNC.RECONVERGENT B1 ;  /* 0x0000000000017941 */ /* 0x000fea0003800200 */
.L_x_40122:
[----:B------:R-:W-:Y:S01]  /*48d0*/  IMAD.SHL.U32 R0, R0, 0x200000, RZ ;  /* 0x0020000000007824 */ /* 0x000fe200078e00ff */
[----:B------:R-:W-:-:S04]  /*48e0*/  LEA R3, R3, 0x37800000, 0x17 ;  /* 0x3780000003037811 */ /* 0x000fc800078eb8ff */
[----:B------:R-:W-:-:S07]  /*48f0*/  LOP3.LUT R4, R3, R0, R7, 0xfe, !PT ;  /* 0x0000000003047212 */ /* 0x000fce00078efe07 */
.L_x_40121:
[----:B------:R-:W-:Y:S05]  /*4900*/  BSYNC.RECONVERGENT B0 ;  /* 0x0000000000007941 */ /* 0x000fea0003800200 */
.L_x_40120:
[----:B------:R-:W0:Y:S02]  /*4910*/  F2I.S64.TRUNC R4, R4 ;  /* 0x0000000400047311 */ /* 0x000e24000020d900 */
[----:B0-----:R-:W-:Y:S01]  /*4920*/  PRMT R23, R4, 0x7610, R23 ;  /* 0x0000761004177816 */ /* 0x001fe20000000017 */
[----:B------:R-:W-:Y:S06]  /*4930*/  BRA `(.L_x_40101) ;  /* 0x00000000009c7947 */ /* 0x000fec0003800000 */
.L_x_40113:
        /* <DEDUP_REMOVED lines=14> */
.L_x_40127:
[----:B------:R-:W-:Y:S05]  /*4a20*/  BSYNC.RECONVERGENT B0 ;  /* 0x0000000000007941 */ /* 0x000fea0003800200 */
.L_x_40126:
[----:B------:R-:W0:Y:S02]  /*4a30*/  F2I.S64.TRUNC R4, R4 ;  /* 0x0000000400047311 */ /* 0x000e24000020d900 */
[----:B0-----:R-:W-:Y:S01]  /*4a40*/  PRMT R23, R4, 0x7610, R23 ;  /* 0x0000761004177816 */ /* 0x001fe20000000017 */
[----:B------:R-:W-:Y:S06]  /*4a50*/  BRA `(.L_x_40101) ;  /* 0x0000000000547947 */ /* 0x000fec0003800000 */
.L_x_40100:
        /* <DEDUP_REMOVED lines=16> */
.L_x_40128:
[----:B------:R-:W-:Y:S01]  /*4b60*/  PRMT R23, RZ, 0x7610, R23 ;  /* 0x00007610ff177816 */ /* 0x000fe20000000017 */
[----:B------:R-:W-:Y:S06]  /*4b70*/  BRA `(.L_x_40101) ;  /* 0x00000000000c7947 */ /* 0x000fec0003800000 */
.L_x_40125:
[----:B------:R1:W5:Y:S01]  /*4b80*/  LDG.E.U8 R23, desc[UR36][R6.64] ;  /* 0x0000002406177981 */ /* 0x000362000c1e1100 */
[----:B------:R-:W-:Y:S05]  /*4b90*/  BRA `(.L_x_40101) ;  /* 0x0000000000047947 */ /* 0x000fea0003800000 */
.L_x_40124:
[----:B------:R2:W5:Y:S02]  /*4ba0*/  LDG.E.U8 R23, desc[UR36][R6.64] ;  /* 0x0000002406177981 */ /* 0x000564000c1e1100 */
.L_x_40101:
        /* <DEDUP_REMOVED lines=18> */
.L_x_40132:
[----:B------:R0:W5:Y:S01]  /*4cd0*/  LDG.E.U8 R24, desc[UR36][R6.64] ;  /* 0x0000002406187981 */ /* 0x000162000c1e1100 */
[----:B------:R-:W-:Y:S05]  /*4ce0*/  BRA `(.L_x_40134) ;  /* 0x0000000c00607947 */ /* 0x000fea0003800000 */
.L_x_40131:
        /* <DEDUP_REMOVED lines=8> */
.L_x_40136:
[----:B------:R4:W5:Y:S01]  /*4d70*/  LDG.E.U8 R24, desc[UR36][R6.64] ;  /* 0x0000002406187981 */ /* 0x000962000c1e1100 */
[----:B------:R-:W-:Y:S05]  /*4d80*/  BRA `(.L_x_40134) ;  /* 0x0000000c00387947 */ /* 0x000fea0003800000 */
.L_x_40135:
[----:B------:R3:W5:Y:S01]  /*4d90*/  LDG.E.U16 R24, desc[UR36][R6.64] ;  /* 0x0000002406187981 */ /* 0x000762000c1e1500 */
[----:B------:R-:W-:Y:S05]  /*4da0*/  BRA `(.L_x_40134) ;  /* 0x0000000c00307947 */ /* 0x000fea0003800000 */
.L_x_40130:
        /* <DEDUP_REMOVED lines=10> */
.L_x_40138:
[----:B------:R-:W2:Y:S02]  /*4e50*/  LDG.E.U16 R4, desc[UR36][R6.64] ;  /* 0x0000002406047981 */ /* 0x000ea4000c1e1500 */
[----:B--2---:R-:W-:-:S06]  /*4e60*/  HADD2.F32 R4, -RZ, R4.H0_H0 ;  /* 0x20000004ff047230 */ /* 0x004fcc0000004100 */
[----:B------:R-:W0:Y:S02]  /*4e70*/  F2I.S64.TRUNC R4, R4 ;  /* 0x0000000400047311 */ /* 0x000e24000020d900 */
[----:B0-----:R-:W-:Y:S01]  /*4e80*/  PRMT R24, R4, 0x7610, R24 ;  /* 0x0000761004187816 */ /* 0x001fe20000000018 */
[----:B------:R-:W-:Y:S06]  /*4e90*/  BRA `(.L_x_40134) ;  /* 0x0000000800f47947 */ /* 0x000fec0003800000 */
.L_x_40137:
        /* <DEDUP_REMOVED lines=10> */
.L_x_40140:
[----:B------:R-:W2:Y:S02]  /*4f40*/  LDG.E.U16 R6, desc[UR36][R6.64] ;  /* 0x0000002406067981 */ /* 0x000ea4000c1e1500 */
[----:B--2---:R-:W-:-:S06]  /*4f50*/  HADD2.F32 R4, -RZ, R6.H0_H0 ;  /* 0x20000006ff047230 */ /* 0x004fcc0000004100 */
[----:B------:R-:W0:Y:S02]  /*4f60*/  F2I.S64.TRUNC R4, R4 ;  /* 0x0000000400047311 */ /* 0x000e24000020d900 */
[----:B0-----:R-:W-:Y:S01]  /*4f70*/  PRMT R24, R4, 0x7610, R24 ;  /* 0x0000761004187816 */ /* 0x001fe20000000018 */
[----:B------:R-:W-:Y:S06]  /*4f80*/  BRA `(.L_x_40134) ;  /* 0x0000000800b87947 */ /* 0x000fec0003800000 */
.L_x_40139:
[----:B------:R-:W2:Y:S02]  /*4f90*/  LDG.E.64 R4, desc[UR36][R6.64] ;  /* 0x0000002406047981 */ /* 0x000ea4000c1e1b00 */
[----:B--2---:R-:W0:Y:S02]  /*4fa0*/  F2I.S64.F64.TRUNC R4, R4 ;  /* 0x0000000400047311 */ /* 0x004e24000030d900 */
[----:B0-----:R-:W-:Y:S01]  /*4fb0*/  PRMT R24, R4, 0x7610, R24 ;  /* 0x0000761004187816 */ /* 0x001fe20000000018 */
[----:B------:R-:W-:Y:S06]  /*4fc0*/  BRA `(.L_x_40134) ;  /* 0x0000000800a87947 */ /* 0x000fec0003800000 */
.L_x_40129:
        /* <DEDUP_REMOVED lines=12> */
.L_x_40143:
[----:B------:R-:W2:Y:S02]  /*5090*/  LDG.E.64 R6, desc[UR36][R6.64] ;  /* 0x0000002406067981 */ /* 0x000ea4000c1e1b00 */
[----:B--2---:R-:W0:Y:S02]  /*50a0*/  F2I.S64.F64.TRUNC R4, R6 ;  /* 0x0000000600047311 */ /* 0x004e24000030d900 */
[----:B0-----:R-:W-:Y:S01]  /*50b0*/  PRMT R24, R4, 0x7610, R24 ;  /* 0x0000761004187816 */ /* 0x001fe20000000018 */
[----:B------:R-:W-:Y:S06]  /*50c0*/  BRA `(.L_x_40134) ;  /* 0x0000000800687947 */ /* 0x000fec0003800000 */
.L_x_40142:
        /* <DEDUP_REMOVED lines=27> */
.L_x_40145:
        /* <DEDUP_REMOVED lines=15> */
.L_x_40144:
[----:B------:R-:W2:Y:S02]  /*5370*/  LDG.E.U16 R4, desc[UR36][R6.64] ;  /* 0x0000002406047981 */ /* 0x000ea4000c1e1500 */
[----:B--2---:R-:W-:-:S06]  /*5380*/  IMAD.U32 R4, R4, 0x10000, RZ ;  /* 0x0001000004047824 */ /* 0x004fcc00078e00ff */
[----:B------:R-:W0:Y:S02]  /*5390*/  F2I.S64.TRUNC R4, R4 ;  /* 0x0000000400047311 */ /* 0x000e24000020d900 */
[----:B0-----:R-:W-:Y:S01]  /*53a0*/  PRMT R24, R4, 0x7610, R24 ;  /* 0x0000761004187816 */ /* 0x001fe20000000018 */
[----:B------:R-:W-:Y:S06]  /*53b0*/  BRA `(.L_x_40134) ;  /* 0x0000000400ac7947 */ /* 0x000fec0003800000 */
.L_x_40141:
        /* <DEDUP_REMOVED lines=10> */
.L_x_40148:
        /* <DEDUP_REMOVED lines=21> */
.L_x_40152:
[----:B------:R-:W-:Y:S05]  /*55b0*/  BSYNC.RECONVERGENT B1 ;  /* 0x0000000000017941 */ /* 0x000fea0003800200 */
.L_x_40151:
[----:B------:R-:W-:Y:S01]  /*55c0*/  IMAD.SHL.U32 R0, R0, 0x100000, RZ ;  /* 0x0010000000007824 */ /* 0x000fe200078e00ff */
[----:B------:R-:W-:-:S04]  /*55d0*/  LEA R3, R3, 0x3b800000, 0x17 ;  /* 0x3b80000003037811 */ /* 0x000fc800078eb8ff */
[----:B------:R-:W-:-:S07]  /*55e0*/  LOP3.LUT R4, R3, R0, R7, 0xfe, !PT ;  /* 0x0000000003047212 */ /* 0x000fce00078efe07 */
.L_x_40150:
[----:B------:R-:W-:Y:S05]  /*55f0*/  BSYNC.RECONVERGENT B0 ;  /* 0x0000000000007941 */ /* 0x000fea0003800200 */
.L_x_40149:
[----:B------:R-:W0:Y:S02]  /*5600*/  F2I.S64.TRUNC R4, R4 ;  /* 0x0000000400047311 */ /* 0x000e24000020d900 */
[----:B0-----:R-:W-:Y:S01]  /*5610*/  PRMT R24, R4, 0x7610, R24 ;  /* 0x0000761004187816 */ /* 0x001fe20000000018 */
[----:B------:R-:W-:Y:S06]  /*5620*/  BRA `(.L_x_40134) ;  /* 0x0000000400107947 */ /* 0x000fec0003800000 */
.L_x_40147:
        /* <DEDUP_REMOVED lines=21> */
.L_x_40156:
[----:B------:R-:W-:Y:S05]  /*5780*/  BSYNC.RECONVERGENT B1 ;  /* 0x0000000000017941 */ /* 0x000fea0003800200 */
.L_x_40155:
[----:B------:R-:W-:Y:S01]  /*5790*/  IMAD.SHL.U32 R0, R0, 0x200000, RZ ;  /* 0x0020000000007824 */ /* 0x000fe200078e00ff */
[----:B------:R-:W-:-:S04]  /*57a0*/  LEA R3, R3, 0x37800000, 0x17 ;  /* 0x3780000003037811 */ /* 0x000fc800078eb8ff */
[----:B------:R-:W-:-:S07]  /*57b0*/  LOP3.LUT R4, R3, R0, R7, 0xfe, !PT ;  /* 0x0000000003047212 */ /* 0x000fce00078efe07 */
.L_x_40154:
[----:B------:R-:W-:Y:S05]  /*57c0*/  BSYNC.RECONVERGENT B0 ;  /* 0x0000000000007941 */ /* 0x000fea0003800200 */
.L_x_40153:
[----:B------:R-:W0:Y:S02]  /*57d0*/  F2I.S64.TRUNC R4, R4 ;  /* 0x0000000400047311 */ /* 0x000e24000020d900 */
[----:B0-----:R-:W-:Y:S01]  /*57e0*/  PRMT R24, R4, 0x7610, R24 ;  /* 0x0000761004187816 */ /* 0x001fe20000000018 */
[----:B------:R-:W-:Y:S06]  /*57f0*/  BRA `(.L_x_40134) ;  /* 0x00000000009c7947 */ /* 0x000fec0003800000 */
.L_x_40146:
        /* <DEDUP_REMOVED lines=14> */
.L_x_40160:
[----:B------:R-:W-:Y:S05]  /*58e0*/  BSYNC.RECONVERGENT B0 ;  /* 0x0000000000007941 */ /* 0x000fea0003800200 */
.L_x_40159:
[----:B------:R-:W0:Y:S02]  /*58f0*/  F2I.S64.TRUNC R4, R4 ;  /* 0x0000000400047311 */ /* 0x000e24000020d900 */
[----:B0-----:R-:W-:Y:S01]  /*5900*/  PRMT R24, R4, 0x7610, R24 ;  /* 0x0000761004187816 */ /* 0x001fe20000000018 */
[----:B------:R-:W-:Y:S06]  /*5910*/  BRA `(.L_x_40134) ;  /* 0x0000000000547947 */ /* 0x000fec0003800000 */
.L_x_40133:
        /* <DEDUP_REMOVED lines=16> */
.L_x_40161:
[----:B------:R-:W-:Y:S01]  /*5a20*/  PRMT R24, RZ, 0x7610, R24 ;  /* 0x00007610ff187816 */ /* 0x000fe20000000018 */
[----:B------:R-:W-:Y:S06]  /*5a30*/  BRA `(.L_x_40134) ;  /* 0x00000000000c7947 */ /* 0x000fec0003800000 */
.L_x_40158:
[----:B------:R1:W5:Y:S01]  /*5a40*/  LDG.E.U8 R24, desc[UR36][R6.64] ;  /* 0x0000002406187981 */ /* 0x000362000c1e1100 */
[----:B------:R-:W-:Y:S05]  /*5a50*/  BRA `(.L_x_40134) ;  /* 0x0000000000047947 */ /* 0x000fea0003800000 */
.L_x_40157:
[----:B------:R2:W5:Y:S02]  /*5a60*/  LDG.E.U8 R24, desc[UR36][R6.64] ;  /* 0x0000002406187981 */ /* 0x000564000c1e1100 */
.L_x_40134:
[----:B------:R-:W-:-:S07]  /*5a70*/  VIADD R27, R27, 0x80 ;  /* 0x000000801b1b7836 */ /* 0x000fce0000000000 */
.L_x_40095:
[----:B------:R-:W-:Y:S05]  /*5a80*/  BSYNC.RECONVERGENT B6 ;  /* 0x0000000000067941 */ /* 0x000fea0003800200 */
.L_x_40094:
        /* <DEDUP_REMOVED lines=24> */
.L_x_40167:
[----:B------:R0:W5:Y:S01]  /*5c10*/  LDG.E.U8 R26, desc[UR36][R6.64] ;  /* 0x00000024061a7981 */ /* 0x000162000c1e1100 */
[----:B------:R-:W-:Y:S05]  /*5c20*/  BRA `(.L_x_40169) ;  /* 0x0000000c00607947 */ /* 0x000fea0003800000 */
.L_x_40166:
        /* <DEDUP_REMOVED lines=8> */
.L_x_40171:
[----:B------:R3:W5:Y:S01]  /*5cb0*/  LDG.E.U8 R26, desc[UR36][R6.64] ;  /* 0x00000024061a7981 */ /* 0x000762000c1e1100 */
[----:B------:R-:W-:Y:S05]  /*5cc0*/  BRA `(.L_x_40169) ;  /* 0x0000000c00387947 */ /* 0x000fea0003800000 */
.L_x_40170:
[----:B------:R2:W5:Y:S01]  /*5cd0*/  LDG.E.U16 R26, desc[UR36][R6.64] ;  /* 0x00000024061a7981 */ /* 0x000562000c1e1500 */
[----:B------:R-:W-:Y:S05]  /*5ce0*/  BRA `(.L_x_40169) ;  /* 0x0000000c00307947 */ /* 0x000fea0003800000 */
.L_x_40165:
        /* <DEDUP_REMOVED lines=10> */
.L_x_40173:
[----:B------:R-:W2:Y:S02]  /*5d90*/  LDG.E.U16 R4, desc[UR36][R6.64] ;  /* 0x0000002406047981 */ /* 0x000ea4000c1e1500 */
[----:B--2---:R-:W-:-:S06]  /*5da0*/  HADD2.F32 R4, -RZ, R4.H0_H0 ;  /* 0x20000004ff047230 */ /* 0x004fcc0000004100 */
[----:B------:R-:W0:Y:S02]  /*5db0*/  F2I.S64.TRUNC R4, R4 ;  /* 0x0000000400047311 */ /* 0x000e24000020d900 */
[----:B0-----:R-:W-:Y:S01]  /*5dc0*/  PRMT R26, R4, 0x7610, R26 ;  /* 0x00007610041a7816 */ /* 0x001fe2000000001a */
[----:B------:R-:W-:Y:S06]  /*5dd0*/  BRA `(.L_x_40169) ;  /* 0x0000000800f47947 */ /* 0x000fec0003800000 */
.L_x_40172:
        /* <DEDUP_REMOVED lines=10> */
.L_x_40175:
[----:B------:R-:W2:Y:S02]  /*5e80*/  LDG.E.U16 R6, desc[UR36][R6.64] ;  /* 0x0000002406067981 */ /* 0x000ea4000c1e1500 */
[----:B--2---:R-:W-:-:S06]  /*5e90*/  HADD2.F32 R4, -RZ, R6.H0_H0 ;  /* 0x20000006ff047230 */ /* 0x004fcc0000004100 */
[----:B------:R-:W0:Y:S02]  /*5ea0*/  F2I.S64.TRUNC R4, R4 ;  /* 0x0000000400047311 */ /* 0x000e24000020d900 */
[----:B0-----:R-:W-:Y:S01]  /*5eb0*/  PRMT R26, R4, 0x7610, R26 ;  /* 0x00007610041a7816 */ /* 0x001fe2000000001a */
[----:B------:R-:W-:Y:S06]  /*5ec0*/  BRA `(.L_x_40169) ;  /* 0x0000000800b87947 */ /* 0x000fec0003800000 */
.L_x_40174:
[----:B------:R-:W2:Y:S02]  /*5ed0*/  LDG.E.64 R4, desc[UR36][R6.64] ;  /* 0x0000002406047981 */ /* 0x000ea4000c1e1b00 */
[----:B--2---:R-:W0:Y:S02]  /*5ee0*/  F2I.S64.F64.TRUNC R4, R4 ;  /* 0x0000000400047311 */ /* 0x004e24000030d900 */
[----:B0-----:R-:W-:Y:S01]  /*5ef0*/  PRMT R26, R4, 0x7610, R26 ;  /* 0x00007610041a7816 */ /* 0x001fe2000000001a */
[----:B------:R-:W-:Y:S06]  /*5f00*/  BRA `(.L_x_40169) ;  /* 0x0000000800a87947 */ /* 0x000fec0003800000 */
.L_x_40164:
        /* <DEDUP_REMOVED lines=12> */
.L_x_40178:
[----:B------:R-:W2:Y:S02]  /*5fd0*/  LDG.E.64 R6, desc[UR36][R6.64] ;  /* 0x0000002406067981 */ /* 0x000ea4000c1e1b00 */
[----:B--2---:R-:W0:Y:S02]  /*5fe0*/  F2I.S64.F64.TRUNC R4, R6 ;  /* 0x0000000600047311 */ /* 0x004e24000030d900 */
[----:B0-----:R-:W-:Y:S01]  /*5ff0*/  PRMT R26, R4, 0x7610, R26 ;  /* 0x00007610041a7816 */ /* 0x001fe2000000001a */
[----:B------:R-:W-:Y:S06]  /*6000*/  BRA `(.L_x_40169) ;  /* 0x0000000800687947 */ /* 0x000fec0003800000 */
.L_x_40177:
        /* <DEDUP_REMOVED lines=27> */
.L_x_40180:
        /* <DEDUP_REMOVED lines=15> */
.L_x_40179:
[----:B------:R-:W2:Y:S02]  /*62b0*/  LDG.E.U16 R4, desc[UR36][R6.64] ;  /* 0x0000002406047981 */ /* 0x000ea4000c1e1500 */
[----:B--2---:R-:W-:-:S06]  /*62c0*/  IMAD.U32 R4, R4, 0x10000, RZ ;  /* 0x0001000004047824 */ /* 0x004fcc00078e00ff */
[----:B------:R-:W0:Y:S02]  /*62d0*/  F2I.S64.TRUNC R4, R4 ;  /* 0x0000000400047311 */ /* 0x000e24000020d900 */
[----:B0-----:R-:W-:Y:S01]  /*62e0*/  PRMT R26, R4, 0x7610, R26 ;  /* 0x00007610041a7816 */ /* 0x001fe2000000001a */
[----:B------:R-:W-:Y:S06]  /*62f0*/  BRA `(.L_x_40169) ;  /* 0x0000000400ac7947 */ /* 0x000fec0003800000 */
.L_x_40176:
        /* <DEDUP_REMOVED lines=10> */
.L_x_40183:
        /* <DEDUP_REMOVED lines=21> */
.L_x_40187:
[----:B------:R-:W-:Y:S05]  /*64f0*/  BSYNC.RECONVERGENT B1 ;  /* 0x0000000000017941 */ /* 0x000fea0003800200 */
.L_x_40186:
[----:B------:R-:W-:Y:S01]  /*6500*/  IMAD.SHL.U32 R0, R0, 0x100000, RZ ;  /* 0x0010000000007824 */ /* 0x000fe200078e00ff */
[----:B------:R-:W-:-:S04]  /*6510*/  LEA R3, R3, 0x3b800000, 0x17 ;  /* 0x3b80000003037811 */ /* 0x000fc800078eb8ff */
[----:B------:R-:W-:-:S07]  /*6520*/  LOP3.LUT R4, R3, R0, R7, 0xfe, !PT ;  /* 0x0000000003047212 */ /* 0x000fce00078efe07 */
.L_x_40185:
[----:B------:R-:W-:Y:S05]  /*6530*/  BSYNC.RECONVERGENT B0 ;  /* 0x0000000000007941 */ /* 0x000fea0003800200 */
.L_x_40184:
[----:B------:R-:W0:Y:S02]  /*6540*/  F2I.S64.TRUNC R4, R4 ;  /* 0x0000000400047311 */ /* 0x000e24000020d900 */
[----:B0-----:R-:W-:Y:S01]  /*6550*/  PRMT R26, R4, 0x7610, R26 ;  /* 0x00007610041a7816 */ /* 0x001fe2000000001a */
[----:B------:R-:W-:Y:S06]  /*6560*/  BRA `(.L_x_40169) ;  /* 0x0000000400107947 */ /* 0x000fec0003800000 */
.L_x_40182:
        /* <DEDUP_REMOVED lines=21> */
.L_x_40191:
[----:B------:R-:W-:Y:S05]  /*66c0*/  BSYNC.RECONVERGENT B1 ;  /* 0x0000000000017941 */ /* 0x000fea0003800200 */
.L_x_40190:
[----:B------:R-:W-:Y:S01]  /*66d0*/  IMAD.SHL.U32 R0, R0, 0x200000, RZ ;  /* 0x0020000000007824 */ /* 0x000fe200078e00ff */
[----:B------:R-:W-:-:S04]  /*66e0*/  LEA R3, R3, 0x37800000, 0x17 ;  /* 0x3780000003037811 */ /* 0x000fc800078eb8ff */
[----:B------:R-:W-:-:S07]  /*66f0*/  LOP3.LUT R4, R3, R0, R7, 0xfe, !PT ;  /* 0x0000000003047212 */ /* 0x000fce00078efe07 */
.L_x_40189:
[----:B------:R-:W-:Y:S05]  /*6700*/  BSYNC.RECONVERGENT B0 ;  /* 0x0000000000007941 */ /* 0x000fea0003800200 */
.L_x_40188:
[----:B------:R-:W0:Y:S02]  /*6710*/  F2I.S64.TRUNC R4, R4 ;  /* 0x0000000400047311 */ /* 0x000e24000020d900 */
[----:B0-----:R-:W-:Y:S01]  /*6720*/  PRMT R26, R4, 0x7610, R26 ;  /* 0x00007610041a7816 */ /* 0x001fe2000000001a */
[----:B------:R-:W-:Y:S06]  /*6730*/  BRA `(.L_x_40169) ;  /* 0x00000000009c7947 */ /* 0x000fec0003800000 */
.L_x_40181:
        /* <DEDUP_REMOVED lines=14> */
.L_x_40195:
[----:B------:R-:W-:Y:S05]  /*6820*/  BSYNC.RECONVERGENT B0 ;  /* 0x0000000000007941 */ /* 0x000fea0003800200 */
.L_x_40194:
[----:B------:R-:W0:Y:S02]  /*6830*/  F2I.S64.TRUNC R4, R4 ;  /* 0x0000000400047311 */ /* 0x000e24000020d900 */
[----:B0-----:R-:W-:Y:S01]  /*6840*/  PRMT R26, R4, 0x7610, R26 ;  /* 0x00007610041a7816 */ /* 0x001fe2000000001a */
[----:B------:R-:W-:Y:S06]  /*6850*/  BRA `(.L_x_40169) ;  /* 0x0000000000547947 */ /* 0x000fec0003800000 */
.L_x_40168:
        /* <DEDUP_REMOVED lines=16> */
.L_x_40196:
[----:B------:R-:W-:Y:S01]  /*6960*/  PRMT R26, RZ, 0x7610, R26 ;  /* 0x00007610ff1a7816 */ /* 0x000fe2000000001a */
[----:B------:R-:W-:Y:S06]  /*6970*/  BRA `(.L_x_40169) ;  /* 0x00000000000c7947 */ /* 0x000fec0003800000 */
.L_x_40193:
[----:B------:R0:W5:Y:S01]  /*6980*/  LDG.E.U8 R26, desc[UR36][R6.64] ;  /* 0x00000024061a7981 */ /* 0x000162000c1e1100 */
[----:B------:R-:W-:Y:S05]  /*6990*/  BRA `(.L_x_40169) ;  /* 0x0000000000047947 */ /* 0x000fea0003800000 */
.L_x_40192:
[----:B------:R0:W5:Y:S02]  /*69a0*/  LDG.E.U8 R26, desc[UR36][R6.64] ;  /* 0x00000024061a7981 */ /* 0x000164000c1e1100 */
.L_x_40169:
        /* <DEDUP_REMOVED lines=19> */
.L_x_40200:
[----:B------:R0:W5:Y:S01]  /*6ae0*/  LDG.E.U8 R25, desc[UR36][R6.64] ;  /* 0x0000002406197981 */ /* 0x000162000c1e1100 */
[----:B------:R-:W-:Y:S05]  /*6af0*/  BRA `(.L_x_40163) ;  /* 0x0000000c005c7947 */ /* 0x000fea0003800000 */
.L_x_40199:
        /* <DEDUP_REMOVED lines=8> */
.L_x_40203:
[----:B------:R0:W5:Y:S01]  /*6b80*/  LDG.E.U8 R25, desc[UR36][R6.64] ;  /* 0x0000002406197981 */ /* 0x000162000c1e1100 */
[----:B------:R-:W-:Y:S05]  /*6b90*/  BRA `(.L_x_40163) ;  /* 0x0000000c00347947 */ /* 0x000fea0003800000 */
.L_x_40202:
[----:B------:R0:W5:Y:S01]  /*6ba0*/  LDG.E.U16 R25, desc[UR36][R6.64] ;  /* 0x0000002406197981 */ /* 0x000162000c1e1500 */
[----:B------:R-:W-:Y:S05]  /*6bb0*/  BRA `(.L_x_40163) ;  /* 0x0000000c002c7947 */ /* 0x000fea0003800000 */
.L_x_40198:
        /* <DEDUP_REMOVED lines=10> */
.L_x_40205:
[----:B------:R-:W2:Y:S02]  /*6c60*/  LDG.E.U16 R4, desc[UR36][R6.64] ;  /* 0x0000002406047981 */ /* 0x000ea4000c1e1500 */
[----:B--2---:R-:W-:-:S06]  /*6c70*/  HADD2.F32 R4, -RZ, R4.H0_H0 ;  /* 0x20000004ff047230 */ /* 0x004fcc0000004100 */
[----:B------:R-:W0:Y:S02]  /*6c80*/  F2I.S64.TRUNC R4, R4 ;  /* 0x0000000400047311 */ /* 0x000e24000020d900 */
[----:B0-----:R-:W-:Y:S01]  /*6c90*/  PRMT R25, R4, 0x7610, R25 ;  /* 0x0000761004197816 */ /* 0x001fe20000000019 */
[----:B------:R-:W-:Y:S06]  /*6ca0*/  BRA `(.L_x_40163) ;  /* 0x0000000800f07947 */ /* 0x000fec0003800000 */
.L_x_40204:
        /* <DEDUP_REMOVED lines=10> */
.L_x_40207:
[----:B------:R-:W2:Y:S02]  /*6d50*/  LDG.E.U16 R6, desc[UR36][R6.64] ;  /* 0x0000002406067981 */ /* 0x000ea4000c1e1500 */
[----:B--2---:R-:W-:-:S06]  /*6d60*/  HADD2.F32 R4, -RZ, R6.H0_H0 ;  /* 0x20000006ff047230 */ /* 0x004fcc0000004100 */
[----:B------:R-:W0:Y:S02]  /*6d70*/  F2I.S64.TRUNC R4, R4 ;  /* 0x0000000400047311 */ /* 0x000e24000020d900 */
[----:B0-----:R-:W-:Y:S01]  /*6d80*/  PRMT R25, R4, 0x7610, R25 ;  /* 0x0000761004197816 */ /* 0x001fe20000000019 */
[----:B------:R-:W-:Y:S06]  /*6d90*/  BRA `(.L_x_40163) ;  /* 0x0000000800b47947 */ /* 0x000fec0003800000 */
.L_x_40206:
[----:B------:R-:W2:Y:S02]  /*6da0*/  LDG.E.64 R4, desc[UR36][R6.64] ;  /* 0x0000002406047981 */ /* 0x000ea4000c1e1b00 */
[----:B--2---:R-:W0:Y:S02]  /*6db0*/  F2I.S64.F64.TRUNC R4, R4 ;  /* 0x0000000400047311 */ /* 0x004e24000030d900 */
[----:B0-----:R-:W-:Y:S01]  /*6dc0*/  PRMT R25, R4, 0x7610, R25 ;  /* 0x0000761004197816 */ /* 0x001fe20000000019 */
[----:B------:R-:W-:Y:S06]  /*6dd0*/  BRA `(.L_x_40163) ;  /* 0x0000000800a47947 */ /* 0x000fec0003800000 */
.L_x_40197:
        /* <DEDUP_REMOVED lines=12> */
.L_x_40210:
[----:B------:R-:W2:Y:S02]  /*6ea0*/  LDG.E.64 R6, desc[UR36][R6.64] ;  /* 0x0000002406067981 */ /* 0x000ea4000c1e1b00 */
[----:B--2---:R-:W0:Y:S02]  /*6eb0*/  F2I.S64.F64.TRUNC R4, R6 ;  /* 0x0000000600047311 */ /* 0x004e24000030d900 */
[----:B0-----:R-:W-:Y:S01]  /*6ec0*/  PRMT R25, R4, 0x7610, R25 ;  /* 0x0000761004197816 */ /* 0x001fe20000000019 */
[----:B------:R-:W-:Y:S06]  /*6ed0*/  BRA `(.L_x_40163) ;  /* 0x0000000800647947 */ /* 0x000fec0003800000 */
.L_x_40209:
        /* <DEDUP_REMOVED lines=27> */
.L_x_40212:
        /* <DEDUP_REMOVED lines=15> */
.L_x_40211:
[----:B------:R-:W2:Y:S02]  /*7180*/  LDG.E.U16 R4, desc[UR36][R6.64] ;  /* 0x0000002406047981 */ /* 0x000ea4000c1e1500 */
[----:B--2---:R-:W-:-:S06]  /*7190*/  IMAD.U32 R4, R4, 0x10000, RZ ;  /* 0x0001000004047824 */ /* 0x004fcc00078e00ff */
[----:B------:R-:W0:Y:S02]  /*71a0*/  F2I.S64.TRUNC R4, R4 ;  /* 0x0000000400047311 */ /* 0x000e24000020d900 */
[----:B0-----:R-:W-:Y:S01]  /*71b0*/  PRMT R25, R4, 0x7610, R25 ;  /* 0x0000761004197816 */ /* 0x001fe20000000019 */
[----:B------:R-:W-:Y:S06]  /*71c0*/  BRA `(.L_x_40163) ;  /* 0x0000000400a87947 */ /* 0x000fec0003800000 */
.L_x_40208:
        /* <DEDUP_REMOVED lines=10> */
.L_x_40215:
        /* <DEDUP_REMOVED lines=21> */
.L_x_40219:
[----:B------:R-:W-:Y:S05]  /*73c0*/  BSYNC.RECONVERGENT B1 ;  /* 0x0000000000017941 */ /* 0x000fea0003800200 */
.L_x_40218:
[----:B------:R-:W-:Y:S01]  /*73d0*/  IMAD.SHL.U32 R0, R0, 0x100000, RZ ;  /* 0x0010000000007824 */ /* 0x000fe200078e00ff */
[----:B------:R-:W-:-:S04]  /*73e0*/  LEA R3, R3, 0x3b800000, 0x17 ;  /* 0x3b80000003037811 */ /* 0x000fc800078eb8ff */
[----:B------:R-:W-:-:S07]  /*73f0*/  LOP3.LUT R4, R3, R0, R7, 0xfe, !PT ;  /* 0x0000000003047212 */ /* 0x000fce00078efe07 */
.L_x_40217:
[----:B------:R-:W-:Y:S05]  /*7400*/  BSYNC.RECONVERGENT B0 ;  /* 0x0000000000007941 */ /* 0x000fea0003800200 */
.L_x_40216:
[----:B------:R-:W0:Y:S02]  /*7410*/  F2I.S64.TRUNC R4, R4 ;  /* 0x0000000400047311 */ /* 0x000e24000020d900 */
[----:B0-----:R-:W-:Y:S01]  /*7420*/  PRMT R25, R4, 0x7610, R25 ;  /* 0x0000761004197816 */ /* 0x001fe20000000019 */
[----:B------:R-:W-:Y:S06]  /*7430*/  BRA `(.L_x_40163) ;  /* 0x00000004000c7947 */ /* 0x000fec0003800000 */
.L_x_40214:
        /* <DEDUP_REMOVED lines=21> */
.L_x_40223:
[----:B------:R-:W-:Y:S05]  /*7590*/  BSYNC.RECONVERGENT B1 ;  /* 0x0000000000017941 */ /* 0x000fea0003800200 */
.L_x_40222:
[----:B------:R-:W-:Y:S01]  /*75a0*/  IMAD.SHL.U32 R0, R0, 0x200000, RZ ;  /* 0x0020000000007824 */ /* 0x000fe200078e00ff */
[----:B------:R-:W-:-:S04]  /*75b0*/  LEA R3, R3, 0x37800000, 0x17 ;  /* 0x3780000003037811 */ /* 0x000fc800078eb8ff */
[----:B------:R-:W-:-:S07]  /*75c0*/  LOP3.LUT R4, R3, R0, R7, 0xfe, !PT ;  /* 0x0000000003047212 */ /* 0x000fce00078efe07 */
.L_x_40221:
[----:B------:R-:W-:Y:S05]  /*75d0*/  BSYNC.RECONVERGENT B0 ;  /* 0x0000000000007941 */ /* 0x000fea0003800200 */
.L_x_40220:
[----:B------:R-:W0:Y:S02]  /*75e0*/  F2I.S64.TRUNC R4, R4 ;  /* 0x0000000400047311 */ /* 0x000e24000020d900 */
[----:B0-----:R-:W-:Y:S01]  /*75f0*/  PRMT R25, R4, 0x7610, R25 ;  /* 0x0000761004197816 */ /* 0x001fe20000000019 */
[----:B------:R-:W-:Y:S06]  /*7600*/  BRA `(.L_x_40163) ;  /* 0x0000000000987947 */ /* 0x000fec0003800000 */
.L_x_40213:
        /* <DEDUP_REMOVED lines=14> */
.L_x_40227:
[----:B------:R-:W-:Y:S05]  /*76f0*/  BSYNC.RECONVERGENT B0 ;  /* 0x0000000000007941 */ /* 0x000fea0003800200 */
.L_x_40226:
[----:B------:R-:W0:Y:S02]  /*7700*/  F2I.S64.TRUNC R4, R4 ;  /* 0x0000000400047311 */ /* 0x000e24000020d900 */
[----:B0-----:R-:W-:Y:S01]  /*7710*/  PRMT R25, R4, 0x7610, R25 ;  /* 0x0000761004197816 */ /* 0x001fe20000000019 */
[----:B------:R-:W-:Y:S06]  /*7720*/  BRA `(.L_x_40163) ;  /* 0x0000000000507947 */ /* 0x000fec0003800000 */
.L_x_40201:
        /* <DEDUP_REMOVED lines=16> */
.L_x_40228:
[----:B------:R-:W-:Y:S05]  /*7830*/  BRA `(.L_x_40163) ;  /* 0x00000000000c7947 */ /* 0x000fea0003800000 */
.L_x_40225:
[----:B------:R0:W5:Y:S01]  /*7840*/  LDG.E.U8 R25, desc[UR36][R6.64] ;  /* 0x0000002406197981 */ /* 0x000162000c1e1100 */
[----:B------:R-:W-:Y:S05]  /*7850*/  BRA `(.L_x_40163) ;  /* 0x0000000000047947 */ /* 0x000fea0003800000 */
.L_x_40224:
[----:B------:R0:W5:Y:S02]  /*7860*/  LDG.E.U8 R25, desc[UR36][R6.64] ;  /* 0x0000002406197981 */ /* 0x000164000c1e1100 */
.L_x_40163:
[----:B------:R-:W-:Y:S05]  /*7870*/  BSYNC.RECONVERGENT B6 ;  /* 0x0000000000067941 */ /* 0x000fea0003800200 */
.L_x_40162:
[----:B------:R-:W0:Y:S01]  /*7880*/  LDC.U8 R27, c[0x0][0x3b0] ;  /* 0x0000ec00ff1b7b82 */ /* 0x000e220000000000 */
[----:B------:R-:W-:Y:S01]  /*7890*/  ISETP.GE.AND P0, PT, R19, R28, PT ;  /* 0x0000001c1300720c */ /* 0x000fe20003f06270 */
[----:B------:R-:W-:Y:S01]  /*78a0*/  BSSY.RECONVERGENT B8, `(.L_x_40229) ;  /* 0x00002b6000087945 */ /* 0x000fe20003800200 */
[----:B-----5:R-:W-:-:S03]  /*78b0*/  LOP3.LUT R0, R17, 0xff, RZ, 0xc0, !PT ;  /* 0x000000ff11007812 */ /* 0x020fc600078ec0ff */
[----:B------:R-:W-:Y:S01]  /*78c0*/  BSSY.RELIABLE B7, `(.L_x_40230) ;  /* 0x00001d4000077945 */ /* 0x000fe20003800100 */
[----:B------:R-:W-:Y:S02]  /*78d0*/  LOP3.LUT R16, R16, 0xff, RZ, 0xc0, !PT ;  /* 0x000000ff10107812 */ /* 0x000fe400078ec0ff */
[----:B------:R-:W-:Y:S02]  /*78e0*/  LOP3.LUT R24, R24, 0xff, RZ, 0xc0, !PT ;  /* 0x000000ff18187812 */ /* 0x000fe400078ec0ff */
[----:B------:R-:W-:Y:S02]  /*78f0*/  VIMNMX.U16x2 R5, PT, PT, R16, R0, !PT ;  /* 0x0000000010057248 */ /* 0x000fe40007fe0200 */
[----:B------:R-:W-:Y:S02]  /*7900*/  LOP3.LUT R0, R23, 0xff, RZ, 0xc0, !PT ;  /* 0x000000ff17007812 */ /* 0x000fe400078ec0ff */
[----:B------:R-:W-:Y:S02]  /*7910*/  LOP3.LUT R4, R25, 0xff, RZ, 0xc0, !PT ;  /* 0x000000ff19047812 */ /* 0x000fe400078ec0ff */
[----:B------:R-:W-:-:S02]  /*7920*/  LOP3.LUT R26, R26, 0xff, RZ, 0xc0, !PT ;  /* 0x000000ff1a1a7812 */ /* 0x000fc400078ec0ff */
[----:B------:R-:W-:Y:S02]  /*7930*/  LOP3.LUT R22, R22, 0xff, RZ, 0xc0, !PT ;  /* 0x000000ff16167812 */ /* 0x000fe400078ec0ff */
[----:B------:R-:W-:Y:S02]  /*7940*/  LOP3.LUT R18, R18, 0xff, RZ, 0xc0, !PT ;  /* 0x000000ff12127812 */ /* 0x000fe400078ec0ff */
[----:B------:R-:W-:Y:S02]  /*7950*/  VIMNMX.U16x2 R0, PT, PT, R0, R24, !PT ;  /* 0x0000001800007248 */ /* 0x000fe40007fe0200 */
[----:B------:R-:W-:Y:S02]  /*7960*/  VIMNMX.U16x2 R4, PT, PT, R26, R4, !PT ;  /* 0x000000041a047248 */ /* 0x000fe40007fe0200 */
[----:B------:R-:W-:Y:S02]  /*7970*/  VIMNMX.U16x2 R18, PT, PT, R18, R22, !PT ;  /* 0x0000001612127248 */ /* 0x000fe40007fe0200 */
        /* <DEDUP_REMOVED lines=25> */
.L_x_40236:
[----:B------:R0:W-:Y:S01]  /*7b10*/  STG.E.U8 desc[UR36][R8.64], R5 ;  /* 0x0000000508007986 */ /* 0x0001e2000c101124 */
[----:B------:R-:W-:Y:S05]  /*7b20*/  BRA `(.L_x_40238) ;  /* 0x0000000c001c7947 */ /* 0x000fea0003800000 */
.L_x_40235:
        /* <DEDUP_REMOVED lines=10> */
.L_x_40240:
[----:B------:R-:W-:-:S05]  /*7bd0*/  LOP3.LUT R5, R5, 0xffff, RZ, 0xc0, !PT ;  /* 0x0000ffff05057812 */ /* 0x000fca00078ec0ff */
[----:B------:R0:W-:Y:S01]  /*7be0*/  STG.E desc[UR36][R8.64], R5 ;  /* 0x0000000508007986 */ /* 0x0001e2000c101924 */
[----:B------:R-:W-:Y:S05]  /*7bf0*/  BRA `(.L_x_40238) ;  /* 0x0000000800e87947 */ /* 0x000fea0003800000 */
.L_x_40239:
[----:B------:R0:W-:Y:S01]  /*7c00*/  STG.E.U16 desc[UR36][R8.64], R5 ;  /* 0x0000000508007986 */ /* 0x0001e2000c101524 */
[----:B------:R-:W-:Y:S05]  /*7c10*/  BRA `(.L_x_40238) ;  /* 0x0000000800e07947 */ /* 0x000fea0003800000 */
.L_x_40234:
        /* <DEDUP_REMOVED lines=9> */
.L_x_40242:
[----:B------:R-:W0:Y:S02]  /*7cb0*/  I2F.U16 R0, R5 ;  /* 0x0000000500007306 */ /* 0x000e240000101000 */
[----:B0-----:R-:W-:-:S05]  /*7cc0*/  F2FP.F16.F32.PACK_AB R0, RZ, R0 ;  /* 0x00000000ff00723e */ /* 0x001fca00000000ff */
[----:B------:R0:W-:Y:S01]  /*7cd0*/  STG.E.U16 desc[UR36][R8.64], R0 ;  /* 0x0000000008007986 */ /* 0x0001e2000c101524 */
[----:B------:R-:W-:Y:S05]  /*7ce0*/  BRA `(.L_x_40238) ;  /* 0x0000000800ac7947 */ /* 0x000fea0003800000 */
.L_x_40241:
        /* <DEDUP_REMOVED lines=10> */
.L_x_40244:
[----:B------:R-:W0:Y:S02]  /*7d90*/  I2F.U16 R5, R5 ;  /* 0x0000000500057306 */ /* 0x000e240000101000 */
[----:B0-----:R-:W-:-:S04]  /*7da0*/  F2FP.F16.F32.PACK_AB R3, RZ, R5 ;  /* 0x00000005ff03723e */ /* 0x001fc800000000ff */
[----:B------:R-:W-:-:S05]  /*7db0*/  PRMT R3, R3, 0x5410, RZ ;  /* 0x0000541003037816 */ /* 0x000fca00000000ff */
[----:B------:R0:W-:Y:S01]  /*7dc0*/  STG.E desc[UR36][R8.64], R3 ;  /* 0x0000000308007986 */ /* 0x0001e2000c101924 */
[----:B------:R-:W-:Y:S05]  /*7dd0*/  BRA `(.L_x_40238) ;  /* 0x0000000800707947 */ /* 0x000fea0003800000 */
.L_x_40243:
[----:B------:R-:W0:Y:S02]  /*7de0*/  I2F.F64.U16 R4, R5 ;  /* 0x0000000500047312 */ /* 0x000e240000101800 */
[----:B0-----:R0:W-:Y:S01]  /*7df0*/  STG.E.64 desc[UR36][R8.64], R4 ;  /* 0x0000000408007986 */ /* 0x0011e2000c101b24 */
[----:B------:R-:W-:Y:S05]  /*7e00*/  BRA `(.L_x_40238) ;  /* 0x0000000800647947 */ /* 0x000fea0003800000 */
.L_x_40233:
        /* <DEDUP_REMOVED lines=13> */
.L_x_40247:
[----:B------:R-:W0:Y:S01]  /*7ee0*/  I2F.F64.U16 R4, R5 ;  /* 0x0000000500047312 */ /* 0x000e220000101800 */
[----:B--234-:R-:W-:-:S05]  /*7ef0*/  CS2R R6, SRZ ;  /* 0x0000000000067805 */ /* 0x01cfca000001ff00 */
[----:B0-----:R0:W-:Y:S01]  /*7f00*/  STG.E.128 desc[UR36][R8.64], R4 ;  /* 0x0000000408007986 */ /* 0x0011e2000c101d24 */
[----:B------:R-:W-:Y:S05]  /*7f10*/  BRA `(.L_x_40238) ;  /* 0x0000000800207947 */ /* 0x000fea0003800000 */
.L_x_40246:
        /* <DEDUP_REMOVED lines=17> */
.L_x_40251:
[----:B------:R-:W-:Y:S05]  /*8030*/  BSYNC.RECONVERGENT B0 ;  /* 0x0000000000007941 */ /* 0x000fea0003800200 */
.L_x_40250:
[----:B------:R0:W-:Y:S01]  /*8040*/  STG.E.U8 desc[UR36][R8.64], R3 ;  /* 0x0000000308007986 */ /* 0x0001e2000c101124 */
[----:B------:R-:W-:Y:S05]  /*8050*/  BRA `(.L_x_40238) ;  /* 0x0000000400d07947 */ /* 0x000fea0003800000 */
.L_x_40249:
        /* <DEDUP_REMOVED lines=16> */
.L_x_40248:
[----:B------:R-:W0:Y:S02]  /*8160*/  I2F.U16 R0, R5 ;  /* 0x0000000500007306 */ /* 0x000e240000101000 */
[----:B0-----:R-:W-:-:S05]  /*8170*/  F2FP.BF16.F32.PACK_AB R0, RZ, R0 ;  /* 0x00000000ff00723e */ /* 0x001fca00000010ff */
[----:B------:R0:W-:Y:S01]  /*8180*/  STG.E.U16 desc[UR36][R8.64], R0 ;  /* 0x0000000008007986 */ /* 0x0001e2000c101524 */
[----:B------:R-:W-:Y:S05]  /*8190*/  BRA `(.L_x_40238) ;  /* 0x0000000400807947 */ /* 0x000fea0003800000 */
.L_x_40245:
        /* <DEDUP_REMOVED lines=10> */
.L_x_40254:
        /* <DEDUP_REMOVED lines=12> */
.L_x_40257:
[----:B------:R-:W-:-:S04]  /*8300*/  SHF.R.U32.HI R0, RZ, 0x14, R5 ;  /* 0x00000014ff007819 */ /* 0x000fc80000011605 */
[----:B------:R-:W-:-:S04]  /*8310*/  LOP3.LUT R0, R0, 0x1, RZ, 0xc0, !PT ;  /* 0x0000000100007812 */ /* 0x000fc800078ec0ff */
[----:B------:R-:W-:-:S04]  /*8320*/  IADD3 R0, PT, PT, R5, 0x487ffff, R0 ;  /* 0x0487ffff05007810 */ /* 0x000fc80007ffe000 */
[----:B------:R-:W-:-:S04]  /*8330*/  SHF.R.U32.HI R0, RZ, 0x14, R0 ;  /* 0x00000014ff007819 */ /* 0x000fc80000011600 */
[----:B------:R-:W-:-:S07]  /*8340*/  LOP3.LUT R0, R0, 0xff, RZ, 0xc0, !PT ;  /* 0x000000ff00007812 */ /* 0x000fce00078ec0ff */
.L_x_40258:
[----:B------:R-:W-:-:S07]  /*8350*/  PRMT R4, R0, 0x7610, R4 ;  /* 0x0000761000047816 */ /* 0x000fce0000000004 */
.L_x_40256:
[----:B------:R-:W-:Y:S05]  /*8360*/  BSYNC.RECONVERGENT B0 ;  /* 0x0000000000007941 */ /* 0x000fea0003800200 */
.L_x_40255:
[----:B------:R0:W-:Y:S01]  /*8370*/  STG.E.U8 desc[UR36][R8.64], R4 ;  /* 0x0000000408007986 */ /* 0x0001e2000c101124 */
[----:B------:R-:W-:Y:S05]  /*8380*/  BRA `(.L_x_40238) ;  /* 0x0000000400047947 */ /* 0x000fea0003800000 */
.L_x_40253:
        /* <DEDUP_REMOVED lines=12> */
.L_x_40261:
[----:B------:R-:W-:-:S04]  /*8450*/  SHF.R.U32.HI R0, RZ, 0x15, R5 ;  /* 0x00000015ff007819 */ /* 0x000fc80000011605 */
[----:B------:R-:W-:-:S04]  /*8460*/  LOP3.LUT R0, R0, 0x1, RZ, 0xc0, !PT ;  /* 0x0000000100007812 */ /* 0x000fc800078ec0ff */
[----:B------:R-:W-:-:S04]  /*8470*/  IADD3 R0, PT, PT, R5, 0x88fffff, R0 ;  /* 0x088fffff05007810 */ /* 0x000fc80007ffe000 */
[----:B------:R-:W-:-:S04]  /*8480*/  SHF.R.U32.HI R0, RZ, 0x15, R0 ;  /* 0x00000015ff007819 */ /* 0x000fc80000011600 */
[----:B------:R-:W-:-:S07]  /*8490*/  LOP3.LUT R0, R0, 0xff, RZ, 0xc0, !PT ;  /* 0x000000ff00007812 */ /* 0x000fce00078ec0ff */
.L_x_40262:
[----:B------:R-:W-:-:S07]  /*84a0*/  PRMT R4, R0, 0x7610, R4 ;  /* 0x0000761000047816 */ /* 0x000fce0000000004 */
.L_x_40260:
[----:B------:R-:W-:Y:S05]  /*84b0*/  BSYNC.RECONVERGENT B0 ;  /* 0x0000000000007941 */ /* 0x000fea0003800200 */
.L_x_40259:
[----:B------:R0:W-:Y:S01]  /*84c0*/  STG.E.U8 desc[UR36][R8.64], R4 ;  /* 0x0000000408007986 */ /* 0x0001e2000c101124 */
[----:B------:R-:W-:Y:S05]  /*84d0*/  BRA `(.L_x_40238) ;  /* 0x0000000000b07947 */ /* 0x000fea0003800000 */
.L_x_40252:
[----:B------:R-:W-:-:S13]  /*84e0*/  ISETP.NE.AND P0, PT, R0, 0x1c, PT ;  /* 0x0000001c0000780c */ /* 0x000fda0003f05270 */
[----:B------:R-:W-:Y:S05]  /*84f0*/  @!P0 BRA `(.L_x_40263) ;  /* 0x0000000000a08947 */ /* 0x000fea0003800000 */
[----:B------:R-:W-:-:S13]  /*8500*/  ISETP.NE.AND P0, PT, R0, 0x1d, PT ;  /* 0x0000001d0000780c */ /* 0x000fda0003f05270 */
[----:B------:R-:W-:Y:S05]  /*8510*/  @!P0 BRA `(.L_x_40264) ;  /* 0x0000000000888947 */ /* 0x000fea0003800000 */
[----:B------:R-:W-:-:S13]  /*8520*/  ISETP.NE.AND P0, PT, R0, 0x2c, PT ;  /* 0x0000002c0000780c */ /* 0x000fda0003f05270 */
[----:B------:R-:W-:Y:S05]  /*8530*/  @!P0 BRA `(.L_x_40265) ;  /* 0x0000000000448947 */ /* 0x000fea0003800000 */
.L_x_40237:
        /* <DEDUP_REMOVED lines=16> */
.L_x_40266:
[----:B------:R-:W-:Y:S05]  /*8640*/  BRA `(.L_x_40238) ;  /* 0x0000000000547947 */ /* 0x000fea0003800000 */
.L_x_40265:
        /* <DEDUP_REMOVED lines=15> */
.L_x_40264:
[----:B------:R-:W-:Y:S01]  /*8740*/  LOP3.LUT R4, R5, 0xffff, RZ, 0xc0, !PT ;  /* 0x0000ffff05047812 */ /* 0x000fe200078ec0ff */
[----:B------:R-:W-:-:S05]  /*8750*/  IMAD.MOV.U32 R5, RZ, RZ, RZ ;  /* 0x000000ffff057224 */ /* 0x000fca00078e00ff */
[----:B------:R0:W-:Y:S01]  /*8760*/  STG.E.64 desc[UR36][R8.64], R4 ;  /* 0x0000000408007986 */ /* 0x0001e2000c101b24 */
[----:B------:R-:W-:Y:S05]  /*8770*/  BRA `(.L_x_40238) ;  /* 0x0000000000087947 */ /* 0x000fea0003800000 */
.L_x_40263:
[----:B------:R-:W-:-:S05]  /*8780*/  LOP3.LUT R5, R5, 0xffff, RZ, 0xc0, !PT ;  /* 0x0000ffff05057812 */ /* 0x000fca00078ec0ff */
[----:B------:R0:W-:Y:S02]  /*8790*/  STG.E desc[UR36][R8.64], R5 ;  /* 0x0000000508007986 */ /* 0x0001e4000c101924 */
.L_x_40238:
[----:B------:R-:W-:Y:S05]  /*87a0*/  BSYNC.RECONVERGENT B6 ;  /* 0x0000000000067941 */ /* 0x000fea0003800200 */
.L_x_40232:
        /* <DEDUP_REMOVED lines=24> */
.L_x_40272:
[----:B------:R0:W-:Y:S01]  /*8930*/  STG.E.U8 desc[UR36][R8.64], R18 ;  /* 0x0000001208007986 */ /* 0x0001e2000c101124 */
[----:B------:R-:W-:Y:S05]  /*8940*/  BRA `(.L_x_40274) ;  /* 0x0000000c00187947 */ /* 0x000fea0003800000 */
.L_x_40271:
        /* <DEDUP_REMOVED lines=10> */
.L_x_40276:
[----:B------:R-:W-:-:S05]  /*89f0*/  LOP3.LUT R3, R18, 0xffff, RZ, 0xc0, !PT ;  /* 0x0000ffff12037812 */ /* 0x000fca00078ec0ff */
[----:B------:R0:W-:Y:S01]  /*8a00*/  STG.E desc[UR36][R8.64], R3 ;  /* 0x0000000308007986 */ /* 0x0001e2000c101924 */
[----:B------:R-:W-:Y:S05]  /*8a10*/  BRA `(.L_x_40274) ;  /* 0x0000000800e47947 */ /* 0x000fea0003800000 */
.L_x_40275:
[----:B------:R0:W-:Y:S01]  /*8a20*/  STG.E.U16 desc[UR36][R8.64], R18 ;  /* 0x0000001208007986 */ /* 0x0001e2000c101524 */
[----:B------:R-:W-:Y:S05]  /*8a30*/  BRA `(.L_x_40274) ;  /* 0x0000000800dc7947 */ /* 0x000fea0003800000 */
.L_x_40270:
        /* <DEDUP_REMOVED lines=9> */
.L_x_40278:
[----:B------:R-:W0:Y:S02]  /*8ad0*/  I2F.U16 R0, R18 ;  /* 0x0000001200007306 */ /* 0x000e240000101000 */
[----:B0-----:R-:W-:-:S05]  /*8ae0*/  F2FP.F16.F32.PACK_AB R0, RZ, R0 ;  /* 0x00000000ff00723e */ /* 0x001fca00000000ff */
[----:B------:R0:W-:Y:S01]  /*8af0*/  STG.E.U16 desc[UR36][R8.64], R0 ;  /* 0x0000000008007986 */ /* 0x0001e2000c101524 */
[----:B------:R-:W-:Y:S05]  /*8b00*/  BRA `(.L_x_40274) ;  /* 0x0000000800a87947 */ /* 0x000fea0003800000 */
.L_x_40277:
        /* <DEDUP_REMOVED lines=10> */
.L_x_40280:
[----:B------:R-:W0:Y:S02]  /*8bb0*/  I2F.U16 R18, R18 ;  /* 0x0000001200127306 */ /* 0x000e240000101000 */
[----:B0-----:R-:W-:-:S04]  /*8bc0*/  F2FP.F16.F32.PACK_AB R3, RZ, R18 ;  /* 0x00000012ff03723e */ /* 0x001fc800000000ff */
[----:B------:R-:W-:-:S05]  /*8bd0*/  PRMT R3, R3, 0x5410, RZ ;  /* 0x0000541003037816 */ /* 0x000fca00000000ff */
[----:B------:R0:W-:Y:S01]  /*8be0*/  STG.E desc[UR36][R8.64], R3 ;  /* 0x0000000308007986 */ /* 0x0001e2000c101924 */
[----:B------:R-:W-:Y:S05]  /*8bf0*/  BRA `(.L_x_40274) ;  /* 0x00000008006c7947 */ /* 0x000fea0003800000 */
.L_x_40279:
[----:B------:R-:W0:Y:S02]  /*8c00*/  I2F.F64.U16 R4, R18 ;  /* 0x0000001200047312 */ /* 0x000e240000101800 */
[----:B0-----:R0:W-:Y:S01]  /*8c10*/  STG.E.64 desc[UR36][R8.64], R4 ;  /* 0x0000000408007986 */ /* 0x0011e2000c101b24 */
[----:B------:R-:W-:Y:S05]  /*8c20*/  BRA `(.L_x_40274) ;  /* 0x0000000800607947 */ /* 0x000fea0003800000 */
.L_x_40269:
        /* <DEDUP_REMOVED lines=12> */
.L_x_40284:
        /* <DEDUP_REMOVED lines=16> */
.L_x_40287:
[----:B------:R-:W-:-:S07]  /*8df0*/  PRMT R4, R0, 0x7610, R4 ;  /* 0x0000761000047816 */ /* 0x000fce0000000004 */
.L_x_40286:
[----:B------:R-:W-:Y:S05]  /*8e00*/  BSYNC.RECONVERGENT B0 ;  /* 0x0000000000007941 */ /* 0x000fea0003800200 */
.L_x_40285:
[----:B------:R0:W-:Y:S01]  /*8e10*/  STG.E.U8 desc[UR36][R8.64], R4 ;  /* 0x0000000408007986 */ /* 0x0001e2000c101124 */
[----:B------:R-:W-:Y:S05]  /*8e20*/  BRA `(.L_x_40274) ;  /* 0x0000000400e07947 */ /* 0x000fea0003800000 */
.L_x_40283:
        /* <DEDUP_REMOVED lines=16> */
.L_x_40290:
[----:B------:R-:W-:-:S07]  /*8f30*/  PRMT R4, R0, 0x7610, R4 ;  /* 0x0000761000047816 */ /* 0x000fce0000000004 */
.L_x_40289:
[----:B------:R-:W-:Y:S05]  /*8f40*/  BSYNC.RECONVERGENT B0 ;  /* 0x0000000000007941 */ /* 0x000fea0003800200 */
.L_x_40288:
[----:B------:R0:W-:Y:S01]  /*8f50*/  STG.E.U8 desc[UR36][R8.64], R4 ;  /* 0x0000000408007986 */ /* 0x0001e2000c101124 */
[----:B------:R-:W-:Y:S05]  /*8f60*/  BRA `(.L_x_40274) ;  /* 0x0000000400907947 */ /* 0x000fea0003800000 */
.L_x_40282:
        /* <DEDUP_REMOVED lines=21> */
.L_x_40292:
[----:B------:R-:W-:Y:S01]  /*90c0*/  LOP3.LUT R4, R18, 0xffff, RZ, 0xc0, !PT ;  /* 0x0000ffff12047812 */ /* 0x000fe200078ec0ff */
[----:B------:R-:W-:-:S05]  /*90d0*/  IMAD.MOV.U32 R5, RZ, RZ, RZ ;  /* 0x000000ffff057224 */ /* 0x000fca00078e00ff */
[----:B------:R0:W-:Y:S01]  /*90e0*/  STG.E.64 desc[UR36][R8.64], R4 ;  /* 0x0000000408007986 */ /* 0x0001e2000c101b24 */
[----:B------:R-:W-:Y:S05]  /*90f0*/  BRA `(.L_x_40274) ;  /* 0x00000004002c7947 */ /* 0x000fea0003800000 */
.L_x_40291:
[----:B------:R-:W-:-:S05]  /*9100*/  LOP3.LUT R3, R18, 0xffff, RZ, 0xc0, !PT ;  /* 0x0000ffff12037812 */ /* 0x000fca00078ec0ff */
[----:B------:R0:W-:Y:S01]  /*9110*/  STG.E desc[UR36][R8.64], R3 ;  /* 0x0000000308007986 */ /* 0x0001e2000c101924 */
[----:B------:R-:W-:Y:S05]  /*9120*/  BRA `(.L_x_40274) ;  /* 0x0000000400207947 */ /* 0x000fea0003800000 */
.L_x_40281:
        /* <DEDUP_REMOVED lines=11> */
.L_x_40294:
[----:B------:R-:W0:Y:S01]  /*91e0*/  I2F.F64.U16 R4, R18 ;  /* 0x0000001200047312 */ /* 0x000e220000101800 */
[----:B--234-:R-:W-:-:S05]  /*91f0*/  CS2R R6, SRZ ;  /* 0x0000000000067805 */ /* 0x01cfca000001ff00 */
[----:B0-----:R0:W-:Y:S01]  /*9200*/  STG.E.128 desc[UR36][R8.64], R4 ;  /* 0x0000000408007986 */ /* 0x0011e2000c101d24 */
[----:B------:R-:W-:Y:S05]  /*9210*/  BRA `(.L_x_40274) ;  /* 0x0000000000e47947 */ /* 0x000fea0003800000 */
.L_x_40293:
[----:B------:R-:W-:-:S13]  /*9220*/  ISETP.NE.AND P0, PT, R0, 0xf, PT ;  /* 0x0000000f0000780c */ /* 0x000fda0003f05270 */
[----:B------:R-:W-:Y:S05]  /*9230*/  @!P0 BRA `(.L_x_40295) ;  /* 0x0000000000d08947 */ /* 0x000fea0003800000 */
[----:B------:R-:W-:-:S13]  /*9240*/  ISETP.NE.AND P0, PT, R0, 0x17, PT ;  /* 0x000000170000780c */ /* 0x000fda0003f05270 */
[----:B------:R-:W-:Y:S05]  /*9250*/  @!P0 BRA `(.L_x_40296) ;  /* 0x0000000000848947 */ /* 0x000fea0003800000 */
[----:B------:R-:W-:-:S13]  /*9260*/  ISETP.NE.AND P0, PT, R0, 0x18, PT ;  /* 0x000000180000780c */ /* 0x000fda0003f05270 */
[----:B------:R-:W-:Y:S05]  /*9270*/  @!P0 BRA `(.L_x_40297) ;  /* 0x0000000000448947 */ /* 0x000fea0003800000 */
.L_x_40273:
        /* <DEDUP_REMOVED lines=16> */
.L_x_40298:
[----:B------:R-:W-:Y:S05]  /*9380*/  BRA `(.L_x_40274) ;  /* 0x0000000000887947 */ /* 0x000fea0003800000 */
.L_x_40297:
        /* <DEDUP_REMOVED lines=11> */
.L_x_40300:
[----:B------:R-:W-:Y:S05]  /*9440*/  BSYNC.RECONVERGENT B0 ;  /* 0x0000000000007941 */ /* 0x000fea0003800200 */
.L_x_40299:
[----:B------:R0:W-:Y:S01]  /*9450*/  STG.E.U8 desc[UR36][R8.64], R3 ;  /* 0x0000000308007986 */ /* 0x0001e2000c101124 */
[----:B------:R-:W-:Y:S05]  /*9460*/  BRA `(.L_x_40274) ;  /* 0x0000000000507947 */ /* 0x000fea0003800000 */
.L_x_40296:
        /* <DEDUP_REMOVED lines=12> */
.L_x_40301:
[----:B------:R-:W-:Y:S01]  /*9530*/  IMAD.MOV.U32 R3, RZ, RZ, 0x7f ;  /* 0x0000007fff037424 */ /* 0x000fe200078e00ff */
[----:B------:R-:W-:-:S04]  /*9540*/  ISETP.GT.U32.AND P0, PT, R5, 0x7f800000, PT ;  /* 0x7f8000000500780c */ /* 0x000fc80003f04070 */
[----:B------:R-:W-:-:S05]  /*9550*/  SEL R3, R3, 0x7c, P0 ;  /* 0x0000007c03037807 */ /* 0x000fca0000000000 */
[----:B------:R1:W-:Y:S01]  /*9560*/  STG.E.U8 desc[UR36][R8.64], R3 ;  /* 0x0000000308007986 */ /* 0x0003e2000c101124 */
[----:B------:R-:W-:Y:S05]  /*9570*/  BRA `(.L_x_40274) ;  /* 0x00000000000c7947 */ /* 0x000fea0003800000 */
.L_x_40295:
[----:B------:R-:W0:Y:S02]  /*9580*/  I2F.U16 R0, R18 ;  /* 0x0000001200007306 */ /* 0x000e240000101000 */
[----:B0-----:R-:W-:-:S05]  /*9590*/  F2FP.BF16.F32.PACK_AB R0, RZ, R0 ;  /* 0x00000000ff00723e */ /* 0x001fca00000010ff */
[----:B------:R0:W-:Y:S02]  /*95a0*/  STG.E.U16 desc[UR36][R8.64], R0 ;  /* 0x0000000008007986 */ /* 0x0001e4000c101524 */
.L_x_40274:
[----:B------:R-:W-:Y:S05]  /*95b0*/  BSYNC.RECONVERGENT B6 ;  /* 0x0000000000067941 */ /* 0x000fea0003800200 */
.L_x_40268:
[----:B------:R-:W-:-:S07]  /*95c0*/  VIADD R19, R19, 0x80 ;  /* 0x0000008013137836 */ /* 0x000fce0000000000 */
.L_x_40231:
[----:B------:R-:W-:-:S13]  /*95d0*/  ISETP.GE.AND P0, PT, R19, R28, PT ;  /* 0x0000001c1300720c */ /* 0x000fda0003f06270 */
[----:B------:R-:W-:Y:S05]  /*95e0*/  @P0 BREAK.RELIABLE B7 ;  /* 0x0000000000070942 */ /* 0x000fea0003800100 */
[----:B------:R-:W-:Y:S05]  /*95f0*/  @P0 BRA `(.L_x_40267) ;  /* 0x0000000c00800947 */ /* 0x000fea0003800000 */
[----:B------:R-:W-:Y:S05]  /*9600*/  BSYNC.RELIABLE B7 ;  /* 0x0000000000077941 */ /* 0x000fea0003800100 */
.L_x_40230:
        /* <DEDUP_REMOVED lines=21> */
.L_x_40306:
[----:B------:R0:W-:Y:S01]  /*9760*/  STG.E.U8 desc[UR36][R8.64], R17 ;  /* 0x0000001108007986 */ /* 0x0001e2000c101124 */
[----:B------:R-:W-:Y:S05]  /*9770*/  BRA `(.L_x_40308) ;  /* 0x0000000c00187947 */ /* 0x000fea0003800000 */
.L_x_40305:
        /* <DEDUP_REMOVED lines=10> */
.L_x_40310:
[----:B------:R-:W-:-:S05]  /*9820*/  LOP3.LUT R17, R17, 0xffff, RZ, 0xc0, !PT ;  /* 0x0000ffff11117812 */ /* 0x000fca00078ec0ff */
[----:B------:R0:W-:Y:S01]  /*9830*/  STG.E desc[UR36][R8.64], R17 ;  /* 0x0000001108007986 */ /* 0x0001e2000c101924 */
[----:B------:R-:W-:Y:S05]  /*9840*/  BRA `(.L_x_40308) ;  /* 0x0000000800e47947 */ /* 0x000fea0003800000 */
.L_x_40309:
[----:B------:R0:W-:Y:S01]  /*9850*/  STG.E.U16 desc[UR36][R8.64], R17 ;  /* 0x0000001108007986 */ /* 0x0001e2000c101524 */
[----:B------:R-:W-:Y:S05]  /*9860*/  BRA `(.L_x_40308) ;  /* 0x0000000800dc7947 */ /* 0x000fea0003800000 */
.L_x_40304:
        /* <DEDUP_REMOVED lines=9> */
.L_x_40312:
[----:B------:R-:W0:Y:S02]  /*9900*/  I2F.U16 R0, R17 ;  /* 0x0000001100007306 */ /* 0x000e240000101000 */
[----:B0-----:R-:W-:-:S05]  /*9910*/  F2FP.F16.F32.PACK_AB R0, RZ, R0 ;  /* 0x00000000ff00723e */ /* 0x001fca00000000ff */
[----:B------:R0:W-:Y:S01]  /*9920*/  STG.E.U16 desc[UR36][R8.64], R0 ;  /* 0x0000000008007986 */ /* 0x0001e2000c101524 */
[----:B------:R-:W-:Y:S05]  /*9930*/  BRA `(.L_x_40308) ;  /* 0x0000000800a87947 */ /* 0x000fea0003800000 */
.L_x_40311:
        /* <DEDUP_REMOVED lines=10> */
.L_x_40314:
[----:B------:R-:W0:Y:S02]  /*99e0*/  I2F.U16 R17, R17 ;  /* 0x0000001100117306 */ /* 0x000e240000101000 */
[----:B0-----:R-:W-:-:S04]  /*99f0*/  F2FP.F16.F32.PACK_AB R3, RZ, R17 ;  /* 0x00000011ff03723e */ /* 0x001fc800000000ff */
[----:B------:R-:W-:-:S05]  /*9a00*/  PRMT R3, R3, 0x5410, RZ ;  /* 0x0000541003037816 */ /* 0x000fca00000000ff */
[----:B------:R0:W-:Y:S01]  /*9a10*/  STG.E desc[UR36][R8.64], R3 ;  /* 0x0000000308007986 */ /* 0x0001e2000c101924 */
[----:B------:R-:W-:Y:S05]  /*9a20*/  BRA `(.L_x_40308) ;  /* 0x00000008006c7947 */ /* 0x000fea0003800000 */
.L_x_40313:
[----:B------:R-:W0:Y:S02]  /*9a30*/  I2F.F64.U16 R4, R17 ;  /* 0x0000001100047312 */ /* 0x000e240000101800 */
[----:B0-----:R0:W-:Y:S01]  /*9a40*/  STG.E.64 desc[UR36][R8.64], R4 ;  /* 0x0000000408007986 */ /* 0x0011e2000c101b24 */
[----:B------:R-:W-:Y:S05]  /*9a50*/  BRA `(.L_x_40308) ;  /* 0x0000000800607947 */ /* 0x000fea0003800000 */
.L_x_40303:
        /* <DEDUP_REMOVED lines=12> */
.L_x_40318:
        /* <DEDUP_REMOVED lines=16> */
.L_x_40321:
[----:B------:R-:W-:-:S07]  /*9c20*/  PRMT R4, R0, 0x7610, R4 ;  /* 0x0000761000047816 */ /* 0x000fce0000000004 */
.L_x_40320:
[----:B------:R-:W-:Y:S05]  /*9c30*/  BSYNC.RECONVERGENT B0 ;  /* 0x0000000000007941 */ /* 0x000fea0003800200 */
.L_x_40319:
[----:B------:R0:W-:Y:S01]  /*9c40*/  STG.E.U8 desc[UR36][R8.64], R4 ;  /* 0x0000000408007986 */ /* 0x0001e2000c101124 */
[----:B------:R-:W-:Y:S05]  /*9c50*/  BRA `(.L_x_40308) ;  /* 0x0000000400e07947 */ /* 0x000fea0003800000 */
.L_x_40317:
        /* <DEDUP_REMOVED lines=16> */
.L_x_40324:
[----:B------:R-:W-:-:S07]  /*9d60*/  PRMT R4, R0, 0x7610, R4 ;  /* 0x0000761000047816 */ /* 0x000fce0000000004 */
.L_x_40323:
[----:B------:R-:W-:Y:S05]  /*9d70*/  BSYNC.RECONVERGENT B0 ;  /* 0x0000000000007941 */ /* 0x000fea0003800200 */
.L_x_40322:
[----:B------:R0:W-:Y:S01]  /*9d80*/  STG.E.U8 desc[UR36][R8.64], R4 ;  /* 0x0000000408007986 */ /* 0x0001e2000c101124 */
[----:B------:R-:W-:Y:S05]  /*9d90*/  BRA `(.L_x_40308) ;  /* 0x0000000400907947 */ /* 0x000fea0003800000 */
.L_x_40316:
        /* <DEDUP_REMOVED lines=21> */
.L_x_40326:
[----:B------:R-:W-:Y:S01]  /*9ef0*/  LOP3.LUT R4, R17, 0xffff, RZ, 0xc0, !PT ;  /* 0x0000ffff11047812 */ /* 0x000fe200078ec0ff */
[----:B------:R-:W-:-:S05]  /*9f00*/  IMAD.MOV.U32 R5, RZ, RZ, RZ ;  /* 0x000000ffff057224 */ /* 0x000fca00078e00ff */
[----:B------:R0:W-:Y:S01]  /*9f10*/  STG.E.64 desc[UR36][R8.64], R4 ;  /* 0x0000000408007986 */ /* 0x0001e2000c101b24 */
[----:B------:R-:W-:Y:S05]  /*9f20*/  BRA `(.L_x_40308) ;  /* 0x00000004002c7947 */ /* 0x000fea0003800000 */
.L_x_40325:
[----:B------:R-:W-:-:S05]  /*9f30*/  LOP3.LUT R17, R17, 0xffff, RZ, 0xc0, !PT ;  /* 0x0000ffff11117812 */ /* 0x000fca00078ec0ff */
[----:B------:R0:W-:Y:S01]  /*9f40*/  STG.E desc[UR36][R8.64], R17 ;  /* 0x0000001108007986 */ /* 0x0001e2000c101924 */
[----:B------:R-:W-:Y:S05]  /*9f50*/  BRA `(.L_x_40308) ;  /* 0x0000000400207947 */ /* 0x000fea0003800000 */
.L_x_40315:
        /* <DEDUP_REMOVED lines=11> */
.L_x_40328:
[----:B------:R-:W0:Y:S01]  /*a010*/  I2F.F64.U16 R4, R17 ;  /* 0x0000001100047312 */ /* 0x000e220000101800 */
[----:B--234-:R-:W-:-:S05]  /*a020*/  CS2R R6, SRZ ;  /* 0x0000000000067805 */ /* 0x01cfca000001ff00 */
[----:B0-----:R0:W-:Y:S01]  /*a030*/  STG.E.128 desc[UR36][R8.64], R4 ;  /* 0x0000000408007986 */ /* 0x0011e2000c101d24 */
[----:B------:R-:W-:Y:S05]  /*a040*/  BRA `(.L_x_40308) ;  /* 0x0000000000e47947 */ /* 0x000fea0003800000 */
.L_x_40327:
[----:B------:R-:W-:-:S13]  /*a050*/  ISETP.NE.AND P0, PT, R0, 0xf, PT ;  /* 0x0000000f0000780c */ /* 0x000fda0003f05270 */
[----:B------:R-:W-:Y:S05]  /*a060*/  @!P0 BRA `(.L_x_40329) ;  /* 0x0000000000d08947 */ /* 0x000fea0003800000 */
[----:B------:R-:W-:-:S13]  /*a070*/  ISETP.NE.AND P0, PT, R0, 0x17, PT ;  /* 0x000000170000780c */ /* 0x000fda0003f05270 */
[----:B------:R-:W-:Y:S05]  /*a080*/  @!P0 BRA `(.L_x_40330) ;  /* 0x0000000000848947 */ /* 0x000fea0003800000 */
[----:B------:R-:W-:-:S13]  /*a090*/  ISETP.NE.AND P0, PT, R0, 0x18, PT ;  /* 0x000000180000780c */ /* 0x000fda0003f05270 */
[----:B------:R-:W-:Y:S05]  /*a0a0*/  @!P0 BRA `(.L_x_40331) ;  /* 0x0000000000448947 */ /* 0x000fea0003800000 */
.L_x_40307:
        /* <DEDUP_REMOVED lines=16> */
.L_x_40332:
[----:B------:R-:W-:Y:S05]  /*a1b0*/  BRA `(.L_x_40308) ;  /* 0x0000000000887947 */ /* 0x000fea0003800000 */
.L_x_40331:
        /* <DEDUP_REMOVED lines=11> */
.L_x_40334:
[----:B------:R-:W-:Y:S05]  /*a270*/  BSYNC.RECONVERGENT B0 ;  /* 0x0000000000007941 */ /* 0x000fea0003800200 */
.L_x_40333:
[----:B------:R0:W-:Y:S01]  /*a280*/  STG.E.U8 desc[UR36][R8.64], R3 ;  /* 0x0000000308007986 */ /* 0x0001e2000c101124 */
[----:B------:R-:W-:Y:S05]  /*a290*/  BRA `(.L_x_40308) ;  /* 0x0000000000507947 */ /* 0x000fea0003800000 */
.L_x_40330:
        /* <DEDUP_REMOVED lines=12> */
.L_x_40335:
[----:B------:R-:W-:Y:S01]  /*a360*/  IMAD.MOV.U32 R3, RZ, RZ, 0x7f ;  /* 0x0000007fff037424 */ /* 0x000fe200078e00ff */
[----:B------:R-:W-:-:S04]  /*a370*/  ISETP.GT.U32.AND P0, PT, R5, 0x7f800000, PT ;  /* 0x7f8000000500780c */ /* 0x000fc80003f04070 */
[----:B------:R-:W-:-:S05]  /*a380*/  SEL R3, R3, 0x7c, P0 ;  /* 0x0000007c03037807 */ /* 0x000fca0000000000 */
[----:B------:R1:W-:Y:S01]  /*a390*/  STG.E.U8 desc[UR36][R8.64], R3 ;  /* 0x0000000308007986 */ /* 0x0003e2000c101124 */
[----:B------:R-:W-:Y:S05]  /*a3a0*/  BRA `(.L_x_40308) ;  /* 0x00000000000c7947 */ /* 0x000fea0003800000 */
.L_x_40329:
[----:B------:R-:W0:Y:S02]  /*a3b0*/  I2F.U16 R0, R17 ;  /* 0x0000001100007306 */ /* 0x000e240000101000 */
[----:B0-----:R-:W-:-:S05]  /*a3c0*/  F2FP.BF16.F32.PACK_AB R0, RZ, R0 ;  /* 0x00000000ff00723e */ /* 0x001fca00000010ff */
[----:B------:R0:W-:Y:S02]  /*a3d0*/  STG.E.U16 desc[UR36][R8.64], R0 ;  /* 0x0000000008007986 */ /* 0x0001e4000c101524 */
.L_x_40308:
[----:B------:R-:W-:Y:S05]  /*a3e0*/  BSYNC.RECONVERGENT B6 ;  /* 0x0000000000067941 */ /* 0x000fea0003800200 */
.L_x_40302:
[----:B------:R-:W-:-:S07]  /*a3f0*/  VIADD R19, R19, 0x80 ;  /* 0x0000008013137836 */ /* 0x000fce0000000000 */
.L_x_40267:
[----:B------:R-:W-:Y:S05]  /*a400*/  BSYNC.RECONVERGENT B8 ;  /* 0x0000000000087941 */ /* 0x000fea0003800200 */
.L_x_40229:
        /* <DEDUP_REMOVED lines=21> */
.L_x_40339:
[----:B------:R-:W-:Y:S01]  /*a560*/  STG.E.U8 desc[UR36][R2.64], R16 ;  /* 0x0000001002007986 */ /* 0x000fe2000c101124 */
[----:B------:R-:W-:Y:S05]  /*a570*/  EXIT ;  /* 0x000000000000794d */ /* 0x000fea0003800000 */
.L_x_40338:
        /* <DEDUP_REMOVED lines=10> */
.L_x_40342:
[----:B------:R-:W-:-:S05]  /*a620*/  LOP3.LUT R5, R16, 0xffff, RZ, 0xc0, !PT ;  /* 0x0000ffff10057812 */ /* 0x000fca00078ec0ff */
[----:B------:R-:W-:Y:S01]  /*a630*/  STG.E desc[UR36][R2.64], R5 ;  /* 0x0000000502007986 */ /* 0x000fe2000c101924 */
[----:B------:R-:W-:Y:S05]  /*a640*/  EXIT ;  /* 0x000000000000794d */ /* 0x000fea0003800000 */
.L_x_40341:
[----:B------:R-:W-:Y:S01]  /*a650*/  STG.E.U16 desc[UR36][R2.64], R16 ;  /* 0x0000001002007986 */ /* 0x000fe2000c101524 */
[----:B------:R-:W-:Y:S05]  /*a660*/  EXIT ;  /* 0x000000000000794d */ /* 0x000fea0003800000 */
.L_x_40337:
        /* <DEDUP_REMOVED lines=9> */
.L_x_40344:
[----:B------:R-:W0:Y:S02]  /*a700*/  I2F.U16 R0, R16 ;  /* 0x0000001000007306 */ /* 0x000e240000101000 */
[----:B0-----:R-:W-:-:S05]  /*a710*/  F2FP.F16.F32.PACK_AB R0, RZ, R0 ;  /* 0x00000000ff00723e */ /* 0x001fca00000000ff */
[----:B------:R-:W-:Y:S01]  /*a720*/  STG.E.U16 desc[UR36][R2.64], R0 ;  /* 0x0000000002007986 */ /* 0x000fe2000c101524 */
[----:B------:R-:W-:Y:S05]  /*a730*/  EXIT ;  /* 0x000000000000794d */ /* 0x000fea0003800000 */
.L_x_40343:
        /* <DEDUP_REMOVED lines=10> */
.L_x_40346:
[----:B------:R-:W0:Y:S02]  /*a7e0*/  I2F.U16 R16, R16 ;  /* 0x0000001000107306 */ /* 0x000e240000101000 */
[----:B0-----:R-:W-:-:S04]  /*a7f0*/  F2FP.F16.F32.PACK_AB R5, RZ, R16 ;  /* 0x00000010ff05723e */ /* 0x001fc800000000ff */
[----:B------:R-:W-:-:S05]  /*a800*/  PRMT R5, R5, 0x5410, RZ ;  /* 0x0000541005057816 */ /* 0x000fca00000000ff */
[----:B------:R-:W-:Y:S01]  /*a810*/  STG.E desc[UR36][R2.64], R5 ;  /* 0x0000000502007986 */ /* 0x000fe2000c101924 */
[----:B------:R-:W-:Y:S05]  /*a820*/  EXIT ;  /* 0x000000000000794d */ /* 0x000fea0003800000 */
.L_x_40345:
[----:B------:R-:W0:Y:S02]  /*a830*/  I2F.F64.U16 R16, R16 ;  /* 0x0000001000107312 */ /* 0x000e240000101800 */
[----:B0-----:R-:W-:Y:S01]  /*a840*/  STG.E.64 desc[UR36][R2.64], R16 ;  /* 0x0000001002007986 */ /* 0x001fe2000c101b24 */
[----:B------:R-:W-:Y:S05]  /*a850*/  EXIT ;  /* 0x000000000000794d */ /* 0x000fea0003800000 */
.L_x_40336:
        /* <DEDUP_REMOVED lines=12> */
.L_x_40350:
        /* <DEDUP_REMOVED lines=17> */
.L_x_40352:
[----:B------:R-:W-:Y:S05]  /*aa30*/  BSYNC.RECONVERGENT B0 ;  /* 0x0000000000007941 */ /* 0x000fea0003800200 */
.L_x_40351:
[----:B------:R-:W-:Y:S01]  /*aa40*/  STG.E.U8 desc[UR36][R2.64], R0 ;  /* 0x0000000002007986 */ /* 0x000fe2000c101124 */
[----:B------:R-:W-:Y:S05]  /*aa50*/  EXIT ;  /* 0x000000000000794d */ /* 0x000fea0003800000 */
.L_x_40349:
        /* <DEDUP_REMOVED lines=17> */
.L_x_40354:
[----:B------:R-:W-:Y:S05]  /*ab70*/  BSYNC.RECONVERGENT B0 ;  /* 0x0000000000007941 */ /* 0x000fea0003800200 */
.L_x_40353:
[----:B------:R-:W-:Y:S01]  /*ab80*/  STG.E.U8 desc[UR36][R2.64], R0 ;  /* 0x0000000002007986 */ /* 0x000fe2000c101124 */
[----:B------:R-:W-:Y:S05]  /*ab90*/  EXIT ;  /* 0x000000000000794d */ /* 0x000fea0003800000 */
.L_x_40348:
        /* <DEDUP_REMOVED lines=21> */
.L_x_40356:
[----:B------:R-:W-:Y:S01]  /*acf0*/  LOP3.LUT R16, R16, 0xffff, RZ, 0xc0, !PT ;  /* 0x0000ffff10107812 */ /* 0x000fe200078ec0ff */
[----:B------:R-:W-:-:S05]  /*ad00*/  IMAD.MOV.U32 R17, RZ, RZ, RZ ;  /* 0x000000ffff117224 */ /* 0x000fca00078e00ff */
[----:B------:R-:W-:Y:S01]  /*ad10*/  STG.E.64 desc[UR36][R2.64], R16 ;  /* 0x0000001002007986 */ /* 0x000fe2000c101b24 */
[----:B------:R-:W-:Y:S05]  /*ad20*/  EXIT ;  /* 0x000000000000794d */ /* 0x000fea0003800000 */
.L_x_40355:
[----:B------:R-:W-:-:S05]  /*ad30*/  LOP3.LUT R5, R16, 0xffff, RZ, 0xc0, !PT ;  /* 0x0000ffff10057812 */ /* 0x000fca00078ec0ff */
[----:B------:R-:W-:Y:S01]  /*ad40*/  STG.E desc[UR36][R2.64], R5 ;  /* 0x0000000502007986 */ /* 0x000fe2000c101924 */
[----:B------:R-:W-:Y:S05]  /*ad50*/  EXIT ;  /* 0x000000000000794d */ /* 0x000fea0003800000 */
.L_x_40347:
        /* <DEDUP_REMOVED lines=11> */
.L_x_40358:
[----:B------:R-:W0:Y:S01]  /*ae10*/  I2F.F64.U16 R16, R16 ;  /* 0x0000001000107312 */ /* 0x000e220000101800 */
[----:B------:R-:W-:-:S05]  /*ae20*/  CS2R R18, SRZ ;  /* 0x0000000000127805 */ /* 0x000fca000001ff00 */
[----:B0-----:R-:W-:Y:S01]  /*ae30*/  STG.E.128 desc[UR36][R2.64], R16 ;  /* 0x0000001002007986 */ /* 0x001fe2000c101d24 */
[----:B------:R-:W-:Y:S05]  /*ae40*/  EXIT ;  /* 0x000000000000794d */ /* 0x000fea0003800000 */
.L_x_40357:
[----:B------:R-:W-:-:S13]  /*ae50*/  ISETP.NE.AND P0, PT, R0, 0xf, PT ;  /* 0x0000000f0000780c */ /* 0x000fda0003f05270 */
[----:B------:R-:W-:Y:S05]  /*ae60*/  @!P0 BRA `(.L_x_40359) ;  /* 0x0000000000d48947 */ /* 0x000fea0003800000 */
[----:B------:R-:W-:-:S13]  /*ae70*/  ISETP.NE.AND P0, PT, R0, 0x17, PT ;  /* 0x000000170000780c */ /* 0x000fda0003f05270 */
[----:B------:R-:W-:Y:S05]  /*ae80*/  @!P0 BRA `(.L_x_40360) ;  /* 0x0000000000848947 */ /* 0x000fea0003800000 */
[----:B------:R-:W-:-:S13]  /*ae90*/  ISETP.NE.AND P0, PT, R0, 0x18, PT ;  /* 0x000000180000780c */ /* 0x000fda0003f05270 */
[----:B------:R-:W-:Y:S05]  /*aea0*/  @!P0 BRA `(.L_x_40361) ;  /* 0x0000000000448947 */ /* 0x000fea0003800000 */
.L_x_40340:
        /* <DEDUP_REMOVED lines=16> */
.L_x_40362:
[----:B------:R-:W-:Y:S05]  /*afb0*/  EXIT ;  /* 0x000000000000794d */ /* 0x000fea0003800000 */
.L_x_40361:
        /* <DEDUP_REMOVED lines=11> */
.L_x_40364:
[----:B------:R-:W-:Y:S05]  /*b070*/  BSYNC.RECONVERGENT B0 ;  /* 0x0000000000007941 */ /* 0x000fea0003800200 */
.L_x_40363:
[----:B------:R-:W-:Y:S01]  /*b080*/  STG.E.U8 desc[UR36][R2.64], R5 ;  /* 0x0000000502007986 */ /* 0x000fe2000c101124 */
[----:B------:R-:W-:Y:S05]  /*b090*/  EXIT ;  /* 0x000000000000794d */ /* 0x000fea0003800000 */
.L_x_40360:
        /* <DEDUP_REMOVED lines=13> */
.L_x_40365:
[----:B------:R-:W-:Y:S01]  /*b170*/  IMAD.MOV.U32 R5, RZ, RZ, 0x7f ;  /* 0x0000007fff057424 */ /* 0x000fe200078e00ff */
[----:B------:R-:W-:-:S04]  /*b180*/  ISETP.GT.U32.AND P0, PT, R7, 0x7f800000, PT ;  /* 0x7f8000000700780c */ /* 0x000fc80003f04070 */
[----:B------:R-:W-:-:S05]  /*b190*/  SEL R5, R5, 0x7c, P0 ;  /* 0x0000007c05057807 */ /* 0x000fca0000000000 */
[----:B------:R-:W-:Y:S01]  /*b1a0*/  STG.E.U8 desc[UR36][R2.64], R5 ;  /* 0x0000000502007986 */ /* 0x000fe2000c101124 */
[----:B------:R-:W-:Y:S05]  /*b1b0*/  EXIT ;  /* 0x000000000000794d */ /* 0x000fea0003800000 */
.L_x_40359:
[----:B------:R-:W0:Y:S02]  /*b1c0*/  I2F.U16 R0, R16 ;  /* 0x0000001000007306 */ /* 0x000e240000101000 */
[----:B0-----:R-:W-:-:S05]  /*b1d0*/  F2FP.BF16.F32.PACK_AB R0, RZ, R0 ;  /* 0x00000000ff00723e */ /* 0x001fca00000010ff */
[----:B------:R-:W-:Y:S01]  /*b1e0*/  STG.E.U16 desc[UR36][R2.64], R0 ;  /* 0x0000000002007986 */ /* 0x000fe2000c101524 */
[----:B------:R-:W-:Y:S05]  /*b1f0*/  EXIT ;  /* 0x000000000000794d */ /* 0x000fea0003800000 */
.L_x_40366:
        /* <DEDUP_REMOVED lines=16> */
.L_x_42042:


//--------------------- .text._ZN2at6native18elementwise_kernelILi128ELi4EZNS0_22gpu_kernel_impl_nocastINS0_13BinaryFunctorIhhhZZZNS0_19maximum_kernel_cudaERNS_18TensorIteratorBaseEENKUlvE_clEvENKUlvE_clEvEUlhhE_EEEEvS5_RKT_EUliE_EEviT1_ --------------------------
	.section	.text._ZN2at6native18elementwise_kernelILi128ELi4EZNS0_22gpu_kernel_impl_nocastINS0_13BinaryFunctorIhhhZZZNS0_19maximum_kernel_cudaERNS_18TensorIteratorBaseEENKUlvE_clEvENKUlvE_clEvEUlhhE_EEEEvS5_RKT_EUliE_EEviT1_,"ax",@progbits
	.align	128
        .global         _ZN2at6native18elementwise_kernelILi128ELi4EZNS0_22gpu_kernel_impl_nocastINS0_13BinaryFunctorIhhhZZZNS0_19maximum_kernel_cudaERNS_18TensorIteratorBaseEENKUlvE_clEvENKUlvE_clEvEUlhhE_EEEEvS5_RKT_EUliE_EEviT1_
        .type           _ZN2at6native18elementwise_kernelILi128ELi4EZNS0_22gpu_kernel_impl_nocastINS0_13BinaryFunctorIhhhZZZNS0_19maximum_kernel_cudaERNS_18TensorIteratorBaseEENKUlvE_clEvENKUlvE_clEvEUlhhE_EEEEvS5_RKT_EUliE_EEviT1_,@function
        .size           _ZN2at6native18elementwise_kernelILi128ELi4EZNS0_22gpu_kernel_impl_nocastINS0_13BinaryFunctorIhhhZZZNS0_19maximum_kernel_cudaERNS_18TensorIteratorBaseEENKUlvE_clEvENKUlvE_clEvEUlhhE_EEEEvS5_RKT_EUliE_EEviT1_,(.L_x_42043 - _ZN2at6native18elementwise_kernelILi128ELi4EZNS0_22gpu_kernel_impl_nocastINS0_13BinaryFunctorIhhhZZZNS0_19maximum_kernel_cudaERNS_18TensorIteratorBaseEENKUlvE_clEvENKUlvE_clEvEUlhhE_EEEEvS5_RKT_EUliE_EEviT1_)
        .other          _ZN2at6native18elementwise_kernelILi128ELi4EZNS0_22gpu_kernel_impl_nocastINS0_13BinaryFunctorIhhhZZZNS0_19maximum_kernel_cudaERNS_18TensorIteratorBaseEENKUlvE_clEvENKUlvE_clEvEUlhhE_EEEEvS5_RKT_EUliE_EEviT1_,@"STO_CUDA_ENTRY STV_DEFAULT"
_ZN2at6native18elementwise_kernelILi128ELi4EZNS0_22gpu_kernel_impl_nocastINS0_13BinaryFunctorIhhhZZZNS0_19maximum_kernel_cudaERNS_18TensorIteratorBaseEENKUlvE_clEvENKUlvE_clEvEUlhhE_EEEEvS5_RKT_EUliE_EEviT1_:
.text._ZN2at6native18elementwise_kernelILi128ELi4EZNS0_22gpu_kernel_impl_nocastINS0_13BinaryFunctorIhhhZZZNS0_19maximum_kernel_cudaERNS_18TensorIteratorBaseEENKUlvE_clEvENKUlvE_clEvEUlhhE_EEEEvS5_RKT_EUliE_EEviT1_:
        /* <DEDUP_REMOVED lines=22> */
[----:B--2---:R-:W-:-:S05]  /*0160*/  VIMNMX.U16x2 R0, PT, PT, R4, R6, !PT ;  /* 0x0000000604007248 */ /* 0x004fca0007fe0200 */
        /* <DEDUP_REMOVED lines=8> */
[----:B---3--:R-:W-:-:S05]  /*01f0*/  VIMNMX.U16x2 R0, PT, PT, R4, R6, !PT ;  /* 0x0000000604007248 */ /* 0x008fca0007fe0200 */
[----:B0-----:R0:W-:Y:S02]  /*0200*/  STG.E.U8 desc[UR6][R8.64], R0 ;  /* 0x0000000008007986 */ /* 0x0011e4000c101106 */
.L_x_40370:
[----:B------:R-:W-:-:S13]  /*0210*/  ISETP.GE.AND P0, PT, R3, UR4, PT ;  /* 0x0000000403007c0c */ /* 0x000fda000bf06270 */
[----:B------:R-:W-:Y:S05]  /*0220*/  @P0 BREAK.RELIABLE B1 ;  /* 0x0000000000010942 */ /* 0x000fea0003800100 */
[----:B------:R-:W-:Y:S05]  /*0230*/  @P0 BRA `(.L_x_40371) ;  /* 0x0000000000240947 */ /* 0x000fea0003800000 */
[----:B------:R-:W-:Y:S05]  /*0240*/  BSYNC.RELIABLE B1 ;  /* 0x0000000000017941 */ /* 0x000fea0003800100 */
.L_x_40369:
        /* <DEDUP_REMOVED lines=8> */
.L_x_40371:
[----:B------:R-:W-:Y:S05]  /*02d0*/  BSYNC.RECONVERGENT B0 ;  /* 0x0000000000007941 */ /* 0x000fea0003800200 */
.L_x_40368:
        /* <DEDUP_REMOVED lines=8> */
[----:B01----:R-:W-:-:S05]  /*0360*/  VIMNMX.U16x2 R0, PT, PT, R2, R4, !PT ;  /* 0x0000000402007248 */ /* 0x003fca0007fe0200 */
[----:B--2---:R-:W-:Y:S01]  /*0370*/  STG.E.U8 desc[UR6][R6.64], R0 ;  /* 0x0000000006007986 */ /* 0x004fe2000c101106 */
[----:B------:R-:W-:Y:S05]  /*0380*/  EXIT ;  /* 0x000000000000794d */ /* 0x000fea0003800000 */
.L_x_40367:
        /* <DEDUP_REMOVED lines=356> */
.L_x_40375:
        /* <DEDUP_REMOVED lines=13> */
[----:B--2---:R-:W-:-:S05]  /*1aa0*/  VIMNMX.U16x2 R7, PT, PT, R6, R8, !PT ;  /* 0x0000000806077248 */ /* 0x004fca0007fe0200 */
        /* <DEDUP_REMOVED lines=350> */
.L_x_40377:
        /* <DEDUP_REMOVED lines=11> */
[----:B--2---:R-:W-:-:S05]  /*3140*/  VIMNMX.U16x2 R7, PT, PT, R6, R8, !PT ;  /* 0x0000000806077248 */ /* 0x004fca0007fe0200 */
[----:B------:R0:W-:Y:S02]  /*3150*/  STG.E.U8 desc[UR6][R4.64], R7 ;  /* 0x0000000704007986 */ /* 0x0001e4000c101106 */
.L_x_40374:
[----:B------:R-:W-:-:S13]  /*3160*/  ISETP.GE.AND P0, PT, R3, UR4, PT ;  /* 0x0000000403007c0c */ /* 0x000fda000bf06270 */
[----:B------:R-:W-:Y:S05]  /*3170*/  @P0 BREAK.RELIABLE B1 ;  /* 0x0000000000010942 */ /* 0x000fea0003800100 */
[----:B------:R-:W-:Y:S05]  /*3180*/  @P0 BRA `(.L_x_40376) ;  /* 0x0000001400a80947 */ /* 0x000fea0003800000 */
[----:B------:R-:W-:Y:S05]  /*3190*/  BSYNC.RELIABLE B1 ;  /* 0x0000000000017941 */ /* 0x000fea0003800100 */
.L_x_40373:
        /* <DEDUP_REMOVED lines=348> */
.L_x_40378:
        /* <DEDUP_REMOVED lines=13> */
.L_x_40376:
[----:B------:R-:W-:Y:S05]  /*4830*/  BSYNC.RECONVERGENT B0 ;  /* 0x0000000000007941 */ /* 0x000fea0003800200 */
.L_x_40372:
        /* <DEDUP_REMOVED lines=351> */
.L_x_40379:
        /* <DEDUP_REMOVED lines=10> */
[----:B--2---:R-:W-:-:S05]  /*5ed0*/  VIMNMX.U16x2 R0, PT, PT, R4, R6, !PT ;  /* 0x0000000604007248 */ /* 0x004fca0007fe0200 */
[----:B------:R-:W-:Y:S01]  /*5ee0*/  STG.E.U8 desc[UR6][R2.64], R0 ;  /* 0x0000000002007986 */ /* 0x000fe2000c101106 */
[----:B------:R-:W-:Y:S05]  /*5ef0*/  EXIT ;  /* 0x000000000000794d */ /* 0x000fea0003800000 */
.L_x_40380:
        /* <DEDUP_REMOVED lines=16> */
.L_x_42043:


//--------------------- .text._ZN2at6native27unrolled_elementwise_kernelINS0_13BinaryFunctorIhhhZZZNS0_19maximum_kernel_cudaERNS_18TensorIteratorBaseEENKUlvE_clEvENKUlvE_clEvEUlhhE_EESt5arrayIPcLm3EELi4E23TrivialOffsetCalculatorILi2EjESC_ILi1EjENS0_6memory15LoadWithoutCastENSF_16StoreWithoutCastEEEviT_T0_T2_T3_T4_T5_ --------------------------
	.section	.text._ZN2at6native27unrolled_elementwise_kernelINS0_13BinaryFunctorIhhhZZZNS0_19maximum_kernel_cudaERNS_18TensorIteratorBaseEENKUlvE_clEvENKUlvE_clEvEUlhhE_EESt5arrayIPcLm3EELi4E23TrivialOffsetCalculatorILi2EjESC_ILi1EjENS0_6memory15LoadWithoutCastENSF_16StoreWithoutCastEEEviT_T0_T2_T3_T4_T5_,"ax",@progbits
	.align	128
        .global         _ZN2at6native27unrolled_elementwise_kernelINS0_13BinaryFunctorIhhhZZZNS0_19maximum_kernel_cudaERNS_18TensorIteratorBaseEENKUlvE_clEvENKUlvE_clEvEUlhhE_EESt5arrayIPcLm3EELi4E23TrivialOffsetCalculatorILi2EjESC_ILi1EjENS0_6memory15LoadWithoutCastENSF_16StoreWithoutCastEEEviT_T0_T2_T3_T4_T5_
        .type           _ZN2at6native27unrolled_elementwise_kernelINS0_13BinaryFunctorIhhhZZZNS0_19maximum_kernel_cudaERNS_18TensorIteratorBaseEENKUlvE_clEvENKUlvE_clEvEUlhhE_EESt5arrayIPcLm3EELi4E23TrivialOffsetCalculatorILi2EjESC_ILi1EjENS0_6memory15LoadWithoutCastENSF_16StoreWithoutCastEEEviT_T0_T2_T3_T4_T5_,@function
        .size           _ZN2at6native27unrolled_elementwise_kernelINS0_13BinaryFunctorIhhhZZZNS0_19maximum_kernel_cudaERNS_18TensorIteratorBaseEENKUlvE_clEvENKUlvE_clEvEUlhhE_EESt5arrayIPcLm3EELi4E23TrivialOffsetCalculatorILi2EjESC_ILi1EjENS0_6memory15LoadWithoutCastENSF_16StoreWithoutCastEEEviT_T0_T2_T3_T4_T5_,(.L_x_42044 - _ZN2at6native27unrolled_elementwise_kernelINS0_13BinaryFunctorIhhhZZZNS0_19maximum_kernel_cudaERNS_18TensorIteratorBaseEENKUlvE_clEvENKUlvE_clEvEUlhhE_EESt5arrayIPcLm3EELi4E23TrivialOffsetCalculatorILi2EjESC_ILi1EjENS0_6memory15LoadWithoutCastENSF_16StoreWithoutCastEEEviT_T0_T2_T3_T4_T5_)
        .other          _ZN2at6native27unrolled_elementwise_kernelINS0_13BinaryFunctorIhhhZZZNS0_19maximum_kernel_cudaERNS_18TensorIteratorBaseEENKUlvE_clEvENKUlvE_clEvEUlhhE_EESt5arrayIPcLm3EELi4E23TrivialOffsetCalculatorILi2EjESC_ILi1EjENS0_6memory15LoadWithoutCastENSF_16StoreWithoutCastEEEviT_T0_T2_T3_T4_T5_,@"STO_CUDA_ENTRY STV_DEFAULT"
_ZN2at6native27unrolled_elementwise_kernelINS0_13BinaryFunctorIhhhZZZNS0_19maximum_kernel_cudaERNS_18TensorIteratorBaseEENKUlvE_clEvENKUlvE_clEvEUlhhE_EESt5arrayIPcLm3EELi4E23TrivialOffsetCalculatorILi2EjESC_ILi1EjENS0_6memory15LoadWithoutCastENSF_16StoreWithoutCastEEEviT_T0_T2_T3_T4_T5_:
.text._ZN2at6native27unrolled_elementwise_kernelINS0_13BinaryFunctorIhhhZZZNS0_19maximum_kernel_cudaERNS_18TensorIteratorBaseEENKUlvE_clEvENKUlvE_clEvEUlhhE_EESt5arrayIPcLm3EELi4E23TrivialOffsetCalculatorILi2EjESC_ILi1EjENS0_6memory15LoadWithoutCastENSF_16StoreWithoutCastEEEviT_T0_T2_T3_T4_T5_:
        /* <DEDUP_REMOVED lines=63> */
[----:B------:R-:W-:Y:S02]  /*03f0*/  VIMNMX.U16x2 R18, PT, PT, R18, R20, !PT ;  /* 0x0000001412127248 */ /* 0x000fe40007fe0200 */
[----:B--2---:R-:W-:Y:S02]  /*0400*/  LOP3.LUT R0, R21, 0xff, RZ, 0xc0, !PT ;  /* 0x000000ff15007812 */ /* 0x004fe400078ec0ff */
[----:B----4-:R-:W-:-:S04]  /*0410*/  LOP3.LUT R22, R22, 0xff, RZ, 0xc0, !PT ;  /* 0x000000ff16167812 */ /* 0x010fc800078ec0ff */
[----:B------:R-:W-:Y:S02]  /*0420*/  VIMNMX.U16x2 R0, PT, PT, R0, R22, !PT ;  /* 0x0000001600007248 */ /* 0x000fe40007fe0200 */
[----:B---3--:R-:W-:Y:S02]  /*0430*/  LOP3.LUT R2, R4, 0xff, RZ, 0xc0, !PT ;  /* 0x000000ff04027812 */ /* 0x008fe400078ec0ff */
[----:B------:R-:W-:Y:S02]  /*0440*/  LOP3.LUT R24, R24, 0xff, RZ, 0xc0, !PT ;  /* 0x000000ff18187812 */ /* 0x000fe400078ec0ff */
[----:B------:R-:W-:Y:S02]  /*0450*/  LOP3.LUT R4, R5, 0xff, RZ, 0xc0, !PT ;  /* 0x000000ff05047812 */ /* 0x000fe400078ec0ff */
[----:B------:R-:W-:Y:S02]  /*0460*/  LOP3.LUT R8, R8, 0xff, RZ, 0xc0, !PT ;  /* 0x000000ff08087812 */ /* 0x000fe400078ec0ff */
[----:B------:R-:W-:-:S02]  /*0470*/  VIMNMX.U16x2 R24, PT, PT, R24, R2, !PT ;  /* 0x0000000218187248 */ /* 0x000fc40007fe0200 */
[----:B------:R-:W-:Y:S01]  /*0480*/  VIMNMX.U16x2 R4, PT, PT, R4, R8, !PT ;  /* 0x0000000804047248 */ /* 0x000fe20007fe0200 */
        /* <DEDUP_REMOVED lines=16> */
.L_x_40383:
[----:B------:R-:W-:Y:S05]  /*0590*/  BSYNC.RELIABLE B1 ;  /* 0x0000000000017941 */ /* 0x000fea0003800100 */
.L_x_40382:
[----:B------:R-:W-:-:S13]  /*05a0*/  ISETP.GE.AND P0, PT, R16, R19, PT ;  /* 0x000000131000720c */ /* 0x000fda0003f06270 */
[----:B------:R-:W1:Y:S01]  /*05b0*/  @!P0 LDC.64 R6, c[0x0][0x388] ;  /* 0x0000e200ff068b82 */ /* 0x000e620000000a00 */
[----:B0-----:R-:W-:Y:S02]  /*05c0*/  @!P0 IMAD R3, R17, 0x200, R16 ;  /* 0x0000020011038824 */ /* 0x001fe400078e0210 */
[----:B------:R-:W-:-:S03]  /*05d0*/  @!P0 VIADD R16, R16, 0x80 ;  /* 0x0000008010108836 */ /* 0x000fc60000000000 */
[----:B-1----:R-:W-:-:S05]  /*05e0*/  @!P0 IADD3 R2, P1, PT, R3, R6, RZ ;  /* 0x0000000603028210 */ /* 0x002fca0007f3e0ff */
[----:B------:R-:W-:-:S05]  /*05f0*/  @!P0 IMAD.X R3, RZ, RZ, R7, P1 ;  /* 0x000000ffff038224 */ /* 0x000fca00008e0607 */
[----:B------:R1:W-:Y:S03]  /*0600*/  @!P0 STG.E.U8 desc[UR4][R2.64], R24 ;  /* 0x0000001802008986 */ /* 0x0003e6000c101104 */
.L_x_40384:
[----:B------:R-:W-:Y:S05]  /*0610*/  BSYNC.RECONVERGENT B0 ;  /* 0x0000000000007941 */ /* 0x000fea0003800200 */
.L_x_40381:
        /* <DEDUP_REMOVED lines=9> */
.L_x_40385:
        /* <DEDUP_REMOVED lines=13> */
.L_x_42044:


//--------------------- .text._ZN2at6native29vectorized_elementwise_kernelILi2ENS0_13BinaryFunctorIhhhZZZNS0_19maximum_kernel_cudaERNS_18TensorIteratorBaseEENKUlvE_clEvENKUlvE_clEvEUlhhE_EESt5arrayIPcLm3EEEEviT0_T1_ --------------------------
	.section	.text._ZN2at6native29vectorized_elementwise_kernelILi2ENS0_13BinaryFunctorIhhhZZZNS0_19maximum_kernel_cudaERNS_18TensorIteratorBaseEENKUlvE_clEvENKUlvE_clEvEUlhhE_EESt5arrayIPcLm3EEEEviT0_T1_,"ax",@progbits
	.align	128
        .global         _ZN2at6native29vectorized_elementwise_kernelILi2ENS0_13BinaryFunctorIhhhZZZNS0_19maximum_kernel_cudaERNS_18TensorIteratorBaseEENKUlvE_clEvENKUlvE_clEvEUlhhE_EESt5arrayIPcLm3EEEEviT0_T1_
        .type           _ZN2at6native29vectorized_elementwise_kernelILi2ENS0_13BinaryFunctorIhhhZZZNS0_19maximum_kernel_cudaERNS_18TensorIteratorBaseEENKUlvE_clEvENKUlvE_clEvEUlhhE_EESt5arrayIPcLm3EEEEviT0_T1_,@function
        .size           _ZN2at6native29vectorized_elementwise_kernelILi2ENS0_13BinaryFunctorIhhhZZZNS0_19maximum_kernel_cudaERNS_18TensorIteratorBaseEENKUlvE_clEvENKUlvE_clEvEUlhhE_EESt5arrayIPcLm3EEEEviT0_T1_,(.L_x_42045 - _ZN2at6native29vectorized_elementwise_kernelILi2ENS0_13BinaryFunctorIhhhZZZNS0_19maximum_kernel_cudaERNS_18TensorIteratorBaseEENKUlvE_clEvENKUlvE_clEvEUlhhE_EESt5arrayIPcLm3EEEEviT0_T1_)
        .other          _ZN2at6native29vectorized_elementwise_kernelILi2ENS0_13BinaryFunctorIhhhZZZNS0_19maximum_kernel_cudaERNS_18TensorIteratorBaseEENKUlvE_clEvENKUlvE_clEvEUlhhE_EESt5arrayIPcLm3EEEEviT0_T1_,@"STO_CUDA_ENTRY STV_DEFAULT"
_ZN2at6native29vectorized_elementwise_kernelILi2ENS0_13BinaryFunctorIhhhZZZNS0_19maximum_kernel_cudaERNS_18TensorIteratorBaseEENKUlvE_clEvENKUlvE_clEvEUlhhE_EESt5arrayIPcLm3EEEEviT0_T1_:
.text._ZN2at6native29vectorized_elementwise_kernelILi2ENS0_13BinaryFunctorIhhhZZZNS0_19maximum_kernel_cudaERNS_18TensorIteratorBaseEENKUlvE_clEvENKUlvE_clEvEUlhhE_EESt5arrayIPcLm3EEEEviT0_T1_:
        /* <DEDUP_REMOVED lines=118> */
[----:B------:R-:W-:Y:S02]  /*0760*/  VIMNMX.U16x2 R14, PT, PT, R22, R14, !PT ;  /* 0x0000000e160e7248 */ /* 0x000fe40007fe0200 */
[----:B----4-:R-:W-:Y:S02]  /*0770*/  LOP3.LUT R18, R9, 0xff, RZ, 0xc0, !PT ;  /* 0x000000ff09127812 */ /* 0x010fe400078ec0ff */
[----:B------:R-:W-:-:S04]  /*0780*/  LOP3.LUT R20, R20, 0xff, RZ, 0xc0, !PT ;  /* 0x000000ff14147812 */ /* 0x000fc800078ec0ff */
[----:B------:R-:W-:Y:S02]  /*0790*/  VIMNMX.U16x2 R18, PT, PT, R20, R18, !PT ;  /* 0x0000001214127248 */ /* 0x000fe40007fe0200 */
[----:B---3--:R-:W-:Y:S02]  /*07a0*/  LOP3.LUT R2, R2, 0xff, RZ, 0xc0, !PT ;  /* 0x000000ff02027812 */ /* 0x008fe400078ec0ff */
[----:B-----5:R-:W-:-:S04]  /*07b0*/  LOP3.LUT R8, R8, 0xff, RZ, 0xc0, !PT ;  /* 0x000000ff08087812 */ /* 0x020fc800078ec0ff */
[----:B------:R-:W-:Y:S02]  /*07c0*/  VIMNMX.U16x2 R8, PT, PT, R2, R8, !PT ;  /* 0x0000000802087248 */ /* 0x000fe40007fe0200 */
[----:B0-----:R-:W-:Y:S02]  /*07d0*/  LOP3.LUT R24, R3, 0xff, RZ, 0xc0, !PT ;  /* 0x000000ff03187812 */ /* 0x001fe400078ec0ff */
[----:B------:R-:W-:Y:S02]  /*07e0*/  LOP3.LUT R26, R7, 0xff, RZ, 0xc0, !PT ;  /* 0x000000ff071a7812 */ /* 0x000fe400078ec0ff */
[----:B------:R-:W-:Y:S02]  /*07f0*/  LOP3.LUT R6, R6, 0xff, RZ, 0xc0, !PT ;  /* 0x000000ff06067812 */ /* 0x000fe400078ec0ff */
[----:B------:R-:W-:Y:S02]  /*0800*/  LOP3.LUT R4, R4, 0xff, RZ, 0xc0, !PT ;  /* 0x000000ff04047812 */ /* 0x000fe400078ec0ff */
[----:B------:R-:W-:-:S02]  /*0810*/  VIMNMX.U16x2 R24, PT, PT, R24, R26, !PT ;  /* 0x0000001a18187248 */ /* 0x000fc40007fe0200 */
[----:B------:R-:W-:Y:S02]  /*0820*/  VIMNMX.U16x2 R4, PT, PT, R4, R6, !PT ;  /* 0x0000000604047248 */ /* 0x000fe40007fe0200 */
[----:B------:R-:W-:Y:S02]  /*0830*/  LOP3.LUT R2, R5, 0xff, RZ, 0xc0, !PT ;  /* 0x000000ff05027812 */ /* 0x000fe400078ec0ff */
[----:B--2---:R-:W-:-:S04]  /*0840*/  LOP3.LUT R16, R16, 0xff, RZ, 0xc0, !PT ;  /* 0x000000ff10107812 */ /* 0x004fc800078ec0ff */
[----:B------:R-:W-:Y:S02]  /*0850*/  VIMNMX.U16x2 R2, PT, PT, R2, R16, !PT ;  /* 0x0000001002027248 */ /* 0x000fe40007fe0200 */
[----:B-1----:R-:W-:Y:S02]  /*0860*/  LOP3.LUT R10, R17, 0xff, RZ, 0xc0, !PT ;  /* 0x000000ff110a7812 */ /* 0x002fe400078ec0ff */
[----:B------:R-:W-:Y:S02]  /*0870*/  LOP3.LUT R12, R15, 0xff, RZ, 0xc0, !PT ;  /* 0x000000ff0f0c7812 */ /* 0x000fe400078ec0ff */
[----:B------:R-:W-:Y:S02]  /*0880*/  LOP3.LUT R20, R19, 0xff, RZ, 0xc0, !PT ;  /* 0x000000ff13147812 */ /* 0x000fe400078ec0ff */
[----:B------:R-:W-:Y:S02]  /*0890*/  LOP3.LUT R22, R23, 0xff, RZ, 0xc0, !PT ;  /* 0x000000ff17167812 */ /* 0x000fe400078ec0ff */
[----:B------:R-:W-:-:S02]  /*08a0*/  VIMNMX.U16x2 R10, PT, PT, R10, R12, !PT ;  /* 0x0000000c0a0a7248 */ /* 0x000fc40007fe0200 */
[----:B------:R-:W-:Y:S01]  /*08b0*/  VIMNMX.U16x2 R20, PT, PT, R20, R22, !PT ;  /* 0x0000001614147248 */ /* 0x000fe20007fe0200 */
        /* <DEDUP_REMOVED lines=15> */
.L_x_40389:
        /* <DEDUP_REMOVED lines=8> */
.L_x_40390:
        /* <DEDUP_REMOVED lines=8> */
.L_x_40391:
        /* <DEDUP_REMOVED lines=8> */
.L_x_40392:
        /* <DEDUP_REMOVED lines=9> */
.L_x_40393:
[----:B------:R-:W-:Y:S05]  /*0bc0*/  BSYNC.RELIABLE B1 ;  /* 0x0000000000017941 */ /* 0x000fea0003800100 */
.L_x_40388:
[----:B------:R-:W-:-:S13]  /*0bd0*/  ISETP.GE.U32.AND P0, PT, R0, UR5, PT ;  /* 0x0000000500007c0c */ /* 0x000fda000bf06070 */
[----:B--2---:R-:W2:Y:S01]  /*0be0*/  @!P0 LDC.64 R4, c[0x0][0x388] ;  /* 0x0000e200ff048b82 */ /* 0x004ea20000000a00 */
[C---:B------:R-:W-:Y:S02]  /*0bf0*/  @!P0 VIADD R3, R0.reuse, UR4 ;  /* 0x0000000400038c36 */ /* 0x040fe40008000000 */
[----:B------:R-:W-:-:S03]  /*0c00*/  @!P0 VIADD R0, R0, 0x80 ;  /* 0x0000008000008836 */ /* 0x000fc60000000000 */
[----:B--2---:R-:W-:-:S05]  /*0c10*/  @!P0 IADD3 R2, P1, PT, R3, R4, RZ ;  /* 0x0000000403028210 */ /* 0x004fca0007f3e0ff */
[----:B------:R-:W-:-:S05]  /*0c20*/  @!P0 IMAD.X R3, RZ, RZ, R5, P1 ;  /* 0x000000ffff038224 */ /* 0x000fca00008e0605 */
[----:B------:R3:W-:Y:S03]  /*0c30*/  @!P0 STG.E.U8 desc[UR12][R2.64], R10 ;  /* 0x0000000a02008986 */ /* 0x0007e6000c10110c */
.L_x_40394:
[----:B------:R-:W-:Y:S05]  /*0c40*/  BSYNC.RECONVERGENT B0 ;  /* 0x0000000000007941 */ /* 0x000fea0003800200 */
.L_x_40387:
        /* <DEDUP_REMOVED lines=9> */
.L_x_40386:
        /* <DEDUP_REMOVED lines=34> */
[----:B------:R-:W-:Y:S02]  /*0f00*/  VIMNMX.U16x2 R5, PT, PT, R12, R14, !PT ;  /* 0x0000000e0c057248 */ /* 0x000fe40007fe0200 */
[----:B------:R-:W-:Y:S02]  /*0f10*/  VIMNMX.U16x2 R7, PT, PT, R8, R10, !PT ;  /* 0x0000000a08077248 */ /* 0x000fe40007fe0200 */
[----:B------:R-:W-:-:S02]  /*0f20*/  VIMNMX.U16x2 R17, PT, PT, R4, R6, !PT ;  /* 0x0000000604117248 */ /* 0x000fc40007fe0200 */
[----:B------:R-:W-:Y:S02]  /*0f30*/  PRMT R4, R13, 0x7770, RZ ;  /* 0x000077700d047816 */ /* 0x000fe400000000ff */
[----:B------:R-:W-:Y:S02]  /*0f40*/  PRMT R10, R15, 0x7771, RZ ;  /* 0x000077710f0a7816 */ /* 0x000fe400000000ff */
[----:B------:R-:W-:Y:S02]  /*0f50*/  PRMT R12, R9, 0x7770, RZ ;  /* 0x00007770090c7816 */ /* 0x000fe400000000ff */
[----:B------:R-:W-:Y:S02]  /*0f60*/  PRMT R18, R11, 0x7771, RZ ;  /* 0x000077710b127816 */ /* 0x000fe400000000ff */
[----:B------:R-:W-:Y:S02]  /*0f70*/  VIMNMX.U16x2 R0, PT, PT, R0, R16, !PT ;  /* 0x0000001000007248 */ /* 0x000fe40007fe0200 */
[----:B------:R-:W-:-:S02]  /*0f80*/  PRMT R6, R13, 0x7771, RZ ;  /* 0x000077710d067816 */ /* 0x000fc400000000ff */
[----:B------:R-:W-:Y:S02]  /*0f90*/  PRMT R16, R9, 0x7771, RZ ;  /* 0x0000777109107816 */ /* 0x000fe400000000ff */
[----:B------:R-:W-:Y:S02]  /*0fa0*/  PRMT R8, R15, 0x7770, RZ ;  /* 0x000077700f087816 */ /* 0x000fe400000000ff */
[----:B------:R-:W-:Y:S02]  /*0fb0*/  PRMT R14, R11, 0x7770, RZ ;  /* 0x000077700b0e7816 */ /* 0x000fe400000000ff */
[----:B------:R-:W-:Y:S02]  /*0fc0*/  VIMNMX.U16x2 R12, PT, PT, R4, R12, !PT ;  /* 0x0000000c040c7248 */ /* 0x000fe40007fe0200 */
[----:B------:R-:W-:Y:S02]  /*0fd0*/  VIMNMX.U16x2 R10, PT, PT, R10, R18, !PT ;  /* 0x000000120a0a7248 */ /* 0x000fe40007fe0200 */
[----:B------:R-:W-:-:S02]  /*0fe0*/  VIMNMX.U16x2 R9, PT, PT, R6, R16, !PT ;  /* 0x0000001006097248 */ /* 0x000fc40007fe0200 */
[----:B------:R-:W-:Y:S02]  /*0ff0*/  VIMNMX.U16x2 R8, PT, PT, R8, R14, !PT ;  /* 0x0000000e08087248 */ /* 0x000fe40007fe0200 */
        /* <DEDUP_REMOVED lines=12> */
.L_x_40395:
        /* <DEDUP_REMOVED lines=12> */
.L_x_42045:


//--------------------- .text._ZN2at6native29vectorized_elementwise_kernelILi4ENS0_13BinaryFunctorIhhhZZZNS0_19maximum_kernel_cudaERNS_18TensorIteratorBaseEENKUlvE_clEvENKUlvE_clEvEUlhhE_EESt5arrayIPcLm3EEEEviT0_T1_ --------------------------
	.section	.text._ZN2at6native29vectorized_elementwise_kernelILi4ENS0_13BinaryFunctorIhhhZZZNS0_19maximum_kernel_cudaERNS_18TensorIteratorBaseEENKUlvE_clEvENKUlvE_clEvEUlhhE_EESt5arrayIPcLm3EEEEviT0_T1_,"ax",@progbits
	.align	128
        .global         _ZN2at6native29vectorized_elementwise_kernelILi4ENS0_13BinaryFunctorIhhhZZZNS0_19maximum_kernel_cudaERNS_18TensorIteratorBaseEENKUlvE_clEvENKUlvE_clEvEUlhhE_EESt5arrayIPcLm3EEEEviT0_T1_
        .type           _ZN2at6native29vectorized_elementwise_kernelILi4ENS0_13BinaryFunctorIhhhZZZNS0_19maximum_kernel_cudaERNS_18TensorIteratorBaseEENKUlvE_clEvENKUlvE_clEvEUlhhE_EESt5arrayIPcLm3EEEEviT0_T1_,@function
        .size           _ZN2at6native29vectorized_elementwise_kernelILi4ENS0_13BinaryFunctorIhhhZZZNS0_19maximum_kernel_cudaERNS_18TensorIteratorBaseEENKUlvE_clEvENKUlvE_clEvEUlhhE_EESt5arrayIPcLm3EEEEviT0_T1_,(.L_x_42046 - _ZN2at6native29vectorized_elementwise_kernelILi4ENS0_13BinaryFunctorIhhhZZZNS0_19maximum_kernel_cudaERNS_18TensorIteratorBaseEENKUlvE_clEvENKUlvE_clEvEUlhhE_EESt5arrayIPcLm3EEEEviT0_T1_)
        .other          _ZN2at6native29vectorized_elementwise_kernelILi4ENS0_13BinaryFunctorIhhhZZZNS0_19maximum_kernel_cudaERNS_18TensorIteratorBaseEENKUlvE_clEvENKUlvE_clEvEUlhhE_EESt5arrayIPcLm3EEEEviT0_T1_,@"STO_CUDA_ENTRY STV_DEFAULT"
_ZN2at6native29vectorized_elementwise_kernelILi4ENS0_13BinaryFunctorIhhhZZZNS0_19maximum_kernel_cudaERNS_18TensorIteratorBaseEENKUlvE_clEvENKUlvE_clEvEUlhhE_EESt5arrayIPcLm3EEEEviT0_T1_:
.text._ZN2at6native29vectorized_elementwise_kernelILi4ENS0_13BinaryFunctorIhhhZZZNS0_19maximum_kernel_cudaERNS_18TensorIteratorBaseEENKUlvE_clEvENKUlvE_clEvEUlhhE_EESt5arrayIPcLm3EEEEviT0_T1_:
        /* <DEDUP_REMOVED lines=155> */
.L_x_40399:
        /* <DEDUP_REMOVED lines=8> */
.L_x_40400:
        /* <DEDUP_REMOVED lines=8> */
.L_x_40401:
        /* <DEDUP_REMOVED lines=8> */
.L_x_40402:
        /* <DEDUP_REMOVED lines=9> */
.L_x_40403:
[----:B------:R-:W-:Y:S05]  /*0bc0*/  BSYNC.RELIABLE B1 ;  /* 0x0000000000017941 */ /* 0x000fea0003800100 */
.L_x_40398:
[----:B------:R-:W-:-:S13]  /*0bd0*/  ISETP.GE.U32.AND P0, PT, R0, UR5, PT ;  /* 0x0000000500007c0c */ /* 0x000fda000bf06070 */
[----:B--2---:R-:W2:Y:S01]  /*0be0*/  @!P0 LDC.64 R4, c[0x0][0x388] ;  /* 0x0000e200ff048b82 */ /* 0x004ea20000000a00 */
[C---:B------:R-:W-:Y:S02]  /*0bf0*/  @!P0 VIADD R3, R0.reuse, UR4 ;  /* 0x0000000400038c36 */ /* 0x040fe40008000000 */
[----:B------:R-:W-:-:S03]  /*0c00*/  @!P0 VIADD R0, R0, 0x80 ;  /* 0x0000008000008836 */ /* 0x000fc60000000000 */
[----:B--2---:R-:W-:-:S05]  /*0c10*/  @!P0 IADD3 R2, P1, PT, R3, R4, RZ ;  /* 0x0000000403028210 */ /* 0x004fca0007f3e0ff */
[----:B------:R-:W-:-:S05]  /*0c20*/  @!P0 IMAD.X R3, RZ, RZ, R5, P1 ;  /* 0x000000ffff038224 */ /* 0x000fca00008e0605 */
[----:B------:R3:W-:Y:S03]  /*0c30*/  @!P0 STG.E.U8 desc[UR12][R2.64], R10 ;  /* 0x0000000a02008986 */ /* 0x0007e6000c10110c */
.L_x_40404:
[----:B------:R-:W-:Y:S05]  /*0c40*/  BSYNC.RECONVERGENT B0 ;  /* 0x0000000000007941 */ /* 0x000fea0003800200 */
.L_x_40397:
        /* <DEDUP_REMOVED lines=9> */
.L_x_40396:
        /* <DEDUP_REMOVED lines=23> */
[----:B------:R-:W-:Y:S02]  /*0e50*/  VIMNMX.U16x2 R2, PT, PT, R2, R4, !PT ;  /* 0x0000000402027248 */ /* 0x000fe40007fe0200 */
[----:B------:R-:W-:-:S02]  /*0e60*/  PRMT R4, R6, 0x7772, RZ ;  /* 0x0000777206047816 */ /* 0x000fc400000000ff */
[----:B------:R-:W-:Y:S02]  /*0e70*/  PRMT R6, R6, 0x7773, RZ ;  /* 0x0000777306067816 */ /* 0x000fe400000000ff */
[----:B----4-:R-:W-:Y:S02]  /*0e80*/  PRMT R8, R5, 0x7770, RZ ;  /* 0x0000777005087816 */ /* 0x010fe400000000ff */
[----:B-----5:R-:W-:Y:S02]  /*0e90*/  PRMT R10, R7, 0x7770, RZ ;  /* 0x00007770070a7816 */ /* 0x020fe400000000ff */
[C---:B------:R-:W-:Y:S02]  /*0ea0*/  PRMT R16, R3.reuse, 0x7771, RZ ;  /* 0x0000777103107816 */ /* 0x040fe400000000ff */
[----:B------:R-:W-:Y:S02]  /*0eb0*/  PRMT R18, R3, 0x7772, RZ ;  /* 0x0000777203127816 */ /* 0x000fe400000000ff */
[----:B------:R-:W-:-:S02]  /*0ec0*/  VIMNMX.U16x2 R9, PT, PT, R6, R12, !PT ;  /* 0x0000000c06097248 */ /* 0x000fc40007fe0200 */
[----:B------:R-:W-:Y:S02]  /*0ed0*/  VIMNMX.U16x2 R11, PT, PT, R8, R10, !PT ;  /* 0x0000000a080b7248 */ /* 0x000fe40007fe0200 */
[----:B------:R-:W-:Y:S02]  /*0ee0*/  VIMNMX.U16x2 R3, PT, PT, R14, R16, !PT ;  /* 0x000000100e037248 */ /* 0x000fe40007fe0200 */
[----:B------:R-:W-:Y:S02]  /*0ef0*/  PRMT R10, R5, 0x7771, RZ ;  /* 0x00007771050a7816 */ /* 0x000fe400000000ff */
[----:B------:R-:W-:Y:S02]  /*0f00*/  PRMT R12, R7, 0x7771, RZ ;  /* 0x00007771070c7816 */ /* 0x000fe400000000ff */
[C---:B------:R-:W-:Y:S02]  /*0f10*/  PRMT R6, R5.reuse, 0x7772, RZ ;  /* 0x0000777205067816 */ /* 0x040fe400000000ff */
[----:B------:R-:W-:-:S02]  /*0f20*/  PRMT R8, R5, 0x7773, RZ ;  /* 0x0000777305087816 */ /* 0x000fc400000000ff */
[C---:B------:R-:W-:Y:S02]  /*0f30*/  PRMT R14, R7.reuse, 0x7772, RZ ;  /* 0x00007772070e7816 */ /* 0x040fe400000000ff */
[----:B------:R-:W-:Y:S02]  /*0f40*/  PRMT R16, R7, 0x7773, RZ ;  /* 0x0000777307107816 */ /* 0x000fe400000000ff */
[----:B------:R-:W-:Y:S02]  /*0f50*/  VIMNMX.U16x2 R10, PT, PT, R10, R12, !PT ;  /* 0x0000000c0a0a7248 */ /* 0x000fe40007fe0200 */
[----:B------:R-:W-:Y:S02]  /*0f60*/  VIMNMX.U16x2 R14, PT, PT, R6, R14, !PT ;  /* 0x0000000e060e7248 */ /* 0x000fe40007fe0200 */
[----:B------:R-:W-:Y:S02]  /*0f70*/  VIMNMX.U16x2 R16, PT, PT, R8, R16, !PT ;  /* 0x0000001008107248 */ /* 0x000fe40007fe0200 */
[----:B------:R-:W-:-:S02]  /*0f80*/  PRMT R7, R9, 0x7610, R7 ;  /* 0x0000761009077816 */ /* 0x000fc40000000007 */
[----:B------:R-:W-:Y:S02]  /*0f90*/  PRMT R8, R11, 0x7610, R8 ;  /* 0x000076100b087816 */ /* 0x000fe40000000008 */
[----:B------:R-:W-:Y:S02]  /*0fa0*/  PRMT R9, R10, 0x7610, R9 ;  /* 0x000076100a097816 */ /* 0x000fe40000000009 */
[----:B------:R-:W-:Y:S02]  /*0fb0*/  VIMNMX.U16x2 R4, PT, PT, R4, R18, !PT ;  /* 0x0000001204047248 */ /* 0x000fe40007fe0200 */
        /* <DEDUP_REMOVED lines=24> */
.L_x_40405:
        /* <DEDUP_REMOVED lines=12> */
.L_x_42046:


//--------------------- .text._ZN2at6native29vectorized_elementwise_kernelILi8ENS0_13BinaryFunctorIhhhZZZNS0_19maximum_kernel_cudaERNS_18TensorIteratorBaseEENKUlvE_clEvENKUlvE_clEvEUlhhE_EESt5arrayIPcLm3EEEEviT0_T1_ --------------------------
	.section	.text._ZN2at6native29vectorized_elementwise_kernelILi8ENS0_13BinaryFunctorIhhhZZZNS0_19maximum_kernel_cudaERNS_18TensorIteratorBaseEENKUlvE_clEvENKUlvE_clEvEUlhhE_EESt5arrayIPcLm3EEEEviT0_T1_,"ax",@progbits
	.align	128
        .global         _ZN2at6native29vectorized_elementwise_kernelILi8ENS0_13BinaryFunctorIhhhZZZNS0_19maximum_kernel_cudaERNS_18TensorIteratorBaseEENKUlvE_clEvENKUlvE_clEvEUlhhE_EESt5arrayIPcLm3EEEEviT0_T1_
        .type           _ZN2at6native29vectorized_elementwise_kernelILi8ENS0_13BinaryFunctorIhhhZZZNS0_19maximum_kernel_cudaERNS_18TensorIteratorBaseEENKUlvE_clEvENKUlvE_clEvEUlhhE_EESt5arrayIPcLm3EEEEviT0_T1_,@function
        .size           _ZN2at6native29vectorized_elementwise_kernelILi8ENS0_13BinaryFunctorIhhhZZZNS0_19maximum_kernel_cudaERNS_18TensorIteratorBaseEENKUlvE_clEvENKUlvE_clEvEUlhhE_EESt5arrayIPcLm3EEEEviT0_T1_,(.L_x_42047 - _ZN2at6native29vectorized_elementwise_kernelILi8ENS0_13BinaryFunctorIhhhZZZNS0_19maximum_kernel_cudaERNS_18TensorIteratorBaseEENKUlvE_clEvENKUlvE_clEvEUlhhE_EESt5arrayIPcLm3EEEEviT0_T1_)
        .other          _ZN2at6native29vectorized_elementwise_kernelILi8ENS0_13BinaryFunctorIhhhZZZNS0_19maximum_kernel_cudaERNS_18TensorIteratorBaseEENKUlvE_clEvENKUlvE_clEvEUlhhE_EESt5arrayIPcLm3EEEEviT0_T1_,@"STO_CUDA_ENTRY STV_DEFAULT"
_ZN2at6native29vectorized_elementwise_kernelILi8ENS0_13BinaryFunctorIhhhZZZNS0_19maximum_kernel_cudaERNS_18TensorIteratorBaseEENKUlvE_clEvENKUlvE_clEvEUlhhE_EESt5arrayIPcLm3EEEEviT0_T1_:
.text._ZN2at6native29vectorized_elementwise_kernelILi8ENS0_13BinaryFunctorIhhhZZZNS0_19maximum_kernel_cudaERNS_18TensorIteratorBaseEENKUlvE_clEvENKUlvE_clEvEUlhhE_EESt5arrayIPcLm3EEEEviT0_T1_:
        /* <DEDUP_REMOVED lines=155> */
.L_x_40409:
        /* <DEDUP_REMOVED lines=8> */
.L_x_40410:
        /* <DEDUP_REMOVED lines=8> */
.L_x_40411:
        /* <DEDUP_REMOVED lines=8> */
.L_x_40412:
        /* <DEDUP_REMOVED lines=9> */
.L_x_40413:
[----:B------:R-:W-:Y:S05]  /*0bc0*/  BSYNC.RELIABLE B1 ;  /* 0x0000000000017941 */ /* 0x000fea0003800100 */
.L_x_40408:
[----:B------:R-:W-:-:S13]  /*0bd0*/  ISETP.GE.U32.AND P0, PT, R0, UR5, PT ;  /* 0x0000000500007c0c */ /* 0x000fda000bf06070 */
[----:B--2---:R-:W2:Y:S01]  /*0be0*/  @!P0 LDC.64 R4, c[0x0][0x388] ;  /* 0x0000e200ff048b82 */ /* 0x004ea20000000a00 */
[C---:B------:R-:W-:Y:S02]  /*0bf0*/  @!P0 VIADD R3, R0.reuse, UR4 ;  /* 0x0000000400038c36 */ /* 0x040fe40008000000 */
[----:B------:R-:W-:-:S03]  /*0c00*/  @!P0 VIADD R0, R0, 0x80 ;  /* 0x0000008000008836 */ /* 0x000fc60000000000 */
[----:B--2---:R-:W-:-:S05]  /*0c10*/  @!P0 IADD3 R2, P1, PT, R3, R4, RZ ;  /* 0x0000000403028210 */ /* 0x004fca0007f3e0ff */
[----:B------:R-:W-:-:S05]  /*0c20*/  @!P0 IMAD.X R3, RZ, RZ, R5, P1 ;  /* 0x000000ffff038224 */ /* 0x000fca00008e0605 */
[----:B------:R3:W-:Y:S03]  /*0c30*/  @!P0 STG.E.U8 desc[UR12][R2.64], R10 ;  /* 0x0000000a02008986 */ /* 0x0007e6000c10110c */
.L_x_40414:
[----:B------:R-:W-:Y:S05]  /*0c40*/  BSYNC.RECONVERGENT B0 ;  /* 0x0000000000007941 */ /* 0x000fea0003800200 */
.L_x_40407:
        /* <DEDUP_REMOVED lines=9> */
.L_x_40406:
        /* <DEDUP_REMOVED lines=21> */
[----:B------:R-:W-:Y:S02]  /*0e30*/  VIMNMX.U16x2 R6, PT, PT, R6, R8, !PT ;  /* 0x0000000806067248 */ /* 0x000fe40007fe0200 */
[----:B------:R-:W-:-:S02]  /*0e40*/  PRMT R18, R5, 0x7772, RZ ;  /* 0x0000777205127816 */ /* 0x000fc400000000ff */
[----:B------:R-:W-:Y:S02]  /*0e50*/  PRMT R20, R5, 0x7771, RZ ;  /* 0x0000777105147816 */ /* 0x000fe400000000ff */
[----:B------:R-:W-:Y:S02]  /*0e60*/  PRMT R8, R2, 0x7773, RZ ;  /* 0x0000777302087816 */ /* 0x000fe400000000ff */
[----:B------:R-:W-:Y:S02]  /*0e70*/  PRMT R10, R4, 0x7773, RZ ;  /* 0x00007773040a7816 */ /* 0x000fe400000000ff */
[----:B------:R-:W-:Y:S02]  /*0e80*/  PRMT R16, R3, 0x7770, RZ ;  /* 0x0000777003107816 */ /* 0x000fe400000000ff */
[----:B------:R-:W-:Y:S02]  /*0e90*/  VIMNMX.U16x2 R3, PT, PT, R12, R18, !PT ;  /* 0x000000120c037248 */ /* 0x000fe40007fe0200 */
[----:B------:R-:W-:-:S02]  /*0ea0*/  VIMNMX.U16x2 R9, PT, PT, R14, R20, !PT ;  /* 0x000000140e097248 */ /* 0x000fc40007fe0200 */
[----:B------:R-:W-:Y:S02]  /*0eb0*/  PRMT R22, R5, 0x7770, RZ ;  /* 0x0000777005167816 */ /* 0x000fe400000000ff */
[----:B------:R-:W-:Y:S02]  /*0ec0*/  VIMNMX.U16x2 R7, PT, PT, R8, R10, !PT ;  /* 0x0000000a08077248 */ /* 0x000fe40007fe0200 */
[C---:B------:R-:W-:Y:S02]  /*0ed0*/  PRMT R12, R4.reuse, 0x7772, RZ ;  /* 0x00007772040c7816 */ /* 0x040fe400000000ff */
[----:B------:R-:W-:Y:S02]  /*0ee0*/  PRMT R14, R4, 0x7770, RZ ;  /* 0x00007770040e7816 */ /* 0x000fe400000000ff */
[C---:B------:R-:W-:Y:S02]  /*0ef0*/  PRMT R10, R2.reuse, 0x7772, RZ ;  /* 0x00007772020a7816 */ /* 0x040fe400000000ff */
[----:B------:R-:W-:-:S02]  /*0f00*/  PRMT R8, R2, 0x7771, RZ ;  /* 0x0000777102087816 */ /* 0x000fc400000000ff */
[----:B------:R-:W-:Y:S02]  /*0f10*/  PRMT R4, R4, 0x7771, RZ ;  /* 0x0000777104047816 */ /* 0x000fe400000000ff */
[----:B------:R-:W-:Y:S02]  /*0f20*/  PRMT R2, R2, 0x7770, RZ ;  /* 0x0000777002027816 */ /* 0x000fe400000000ff */
[----:B------:R-:W-:Y:S02]  /*0f30*/  VIMNMX.U16x2 R5, PT, PT, R16, R22, !PT ;  /* 0x0000001610057248 */ /* 0x000fe40007fe0200 */
[----:B------:R-:W-:Y:S02]  /*0f40*/  VIMNMX.U16x2 R4, PT, PT, R8, R4, !PT ;  /* 0x0000000408047248 */ /* 0x000fe40007fe0200 */
[----:B------:R-:W-:Y:S02]  /*0f50*/  VIMNMX.U16x2 R12, PT, PT, R10, R12, !PT ;  /* 0x0000000c0a0c7248 */ /* 0x000fe40007fe0200 */
[----:B------:R-:W-:-:S02]  /*0f60*/  VIMNMX.U16x2 R2, PT, PT, R2, R14, !PT ;  /* 0x0000000e02027248 */ /* 0x000fc40007fe0200 */
        /* <DEDUP_REMOVED lines=25> */
.L_x_40415:
        /* <DEDUP_REMOVED lines=16> */
.L_x_42047:


//--------------------- .text._ZN2at6native18elementwise_kernelILi128ELi4EZNS0_15gpu_kernel_implINS0_13AUnaryFunctorIbbbZNS0_19maximum_kernel_cudaERNS_18TensorIteratorBaseEEUlbbE_EEEEvS5_RKT_EUliE_EEviT1_ --------------------------
	.section	.text._ZN2at6native18elementwise_kernelILi128ELi4EZNS0_15gpu_kernel_implINS0_13AUnaryFunctorIbbbZNS0_19maximum_kernel_cudaERNS_18TensorIteratorBaseEEUlbbE_EEEEvS5_RKT_EUliE_EEviT1_,"ax",@progbits
	.align	128
        .global         _ZN2at6native18elementwise_kernelILi128ELi4EZNS0_15gpu_kernel_implINS0_13AUnaryFunctorIbbbZNS0_19maximum_kernel_cudaERNS_18TensorIteratorBaseEEUlbbE_EEEEvS5_RKT_EUliE_EEviT1_
        .type           _ZN2at6native18elementwise_kernelILi128ELi4EZNS0_15gpu_kernel_implINS0_13AUnaryFunctorIbbbZNS0_19maximum_kernel_cudaERNS_18TensorIteratorBaseEEUlbbE_EEEEvS5_RKT_EUliE_EEviT1_,@function
        .size           _ZN2at6native18elementwise_kernelILi128ELi4EZNS0_15gpu_kernel_implINS0_13AUnaryFunctorIbbbZNS0_19maximum_kernel_cudaERNS_18TensorIteratorBaseEEUlbbE_EEEEvS5_RKT_EUliE_EEviT1_,(.L_x_42048 - _ZN2at6native18elementwise_kernelILi128ELi4EZNS0_15gpu_kernel_implINS0_13AUnaryFunctorIbbbZNS0_19maximum_kernel_cudaERNS_18TensorIteratorBaseEEUlbbE_EEEEvS5_RKT_EUliE_EEviT1_)
        .other          _ZN2at6native18elementwise_kernelILi128ELi4EZNS0_15gpu_kernel_implINS0_13AUnaryFunctorIbbbZNS0_19maximum_kernel_cudaERNS_18TensorIteratorBaseEEUlbbE_EEEEvS5_RKT_EUliE_EEviT1_,@"STO_CUDA_ENTRY STV_DEFAULT"
_ZN2at6native18elementwise_kernelILi128ELi4EZNS0_15gpu_kernel_implINS0_13AUnaryFunctorIbbbZNS0_19maximum_kernel_cudaERNS_18TensorIteratorBaseEEUlbbE_EEEEvS5_RKT_EUliE_EEviT1_:
.text._ZN2at6native18elementwise_kernelILi128ELi4EZNS0_15gpu_kernel_implINS0_13AUnaryFunctorIbbbZNS0_19maximum_kernel_cudaERNS_18TensorIteratorBaseEEUlbbE_EEEEvS5_RKT_EUliE_EEviT1_:
        /* <DEDUP_REMOVED lines=320> */
.L_x_40418:
        /* <DEDUP_REMOVED lines=18> */
.L_x_40423:
[----:B------:R-:W2:Y:S02]  /*1520*/  LDG.E.U8 R2, desc[UR36][R2.64] ;  /* 0x0000002402027981 */ /* 0x000ea4000c1e1100 */
[----:B--2---:R-:W-:Y:S01]  /*1530*/  ISETP.NE.AND P0, PT, R2, RZ, PT ;  /* 0x000000ff0200720c */ /* 0x004fe20003f05270 */
[----:B------:R-:W-:-:S12]  /*1540*/  BRA `(.L_x_40425) ;  /* 0x0000000800307947 */ /* 0x000fd80003800000 */
.L_x_40422:
        /* <DEDUP_REMOVED lines=10> */
.L_x_40427:
[----:B------:R-:W2:Y:S02]  /*15f0*/  LDG.E R2, desc[UR36][R2.64] ;  /* 0x0000002402027981 */ /* 0x000ea4000c1e1900 */
[----:B--2---:R-:W-:Y:S01]  /*1600*/  ISETP.NE.AND P0, PT, R2, RZ, PT ;  /* 0x000000ff0200720c */ /* 0x004fe20003f05270 */
[----:B------:R-:W-:-:S12]  /*1610*/  BRA `(.L_x_40425) ;  /* 0x0000000400fc7947 */ /* 0x000fd80003800000 */
.L_x_40426:
[----:B------:R-:W2:Y:S02]  /*1620*/  LDG.E.U16 R2, desc[UR36][R2.64] ;  /* 0x0000002402027981 */ /* 0x000ea4000c1e1500 */
[----:B--2---:R-:W-:Y:S01]  /*1630*/  ISETP.NE.AND P0, PT, R2, RZ, PT ;  /* 0x000000ff0200720c */ /* 0x004fe20003f05270 */
[----:B------:R-:W-:-:S12]  /*1640*/  BRA `(.L_x_40425) ;  /* 0x0000000400f07947 */ /* 0x000fd80003800000 */
.L_x_40421:
        /* <DEDUP_REMOVED lines=9> */
.L_x_40429:
[----:B------:R-:W2:Y:S02]  /*16e0*/  LDG.E.U16 R0, desc[UR36][R2.64] ;  /* 0x0000002402007981 */ /* 0x000ea4000c1e1500 */
[----:B--2---:R-:W-:-:S05]  /*16f0*/  HADD2.F32 R0, -RZ, R0.H0_H0 ;  /* 0x20000000ff007230 */ /* 0x004fca0000004100 */
[----:B------:R-:W-:Y:S01]  /*1700*/  FSETP.NEU.FTZ.AND P0, PT, R0, RZ, PT ;  /* 0x000000ff0000720b */ /* 0x000fe20003f1d000 */
[----:B------:R-:W-:-:S12]  /*1710*/  BRA `(.L_x_40425) ;  /* 0x0000000400bc7947 */ /* 0x000fd80003800000 */
.L_x_40428:
        /* <DEDUP_REMOVED lines=11> */
.L_x_40431:
        /* <DEDUP_REMOVED lines=8> */
.L_x_40430:
[----:B------:R-:W2:Y:S02]  /*1850*/  LDG.E.64 R2, desc[UR36][R2.64] ;  /* 0x0000002402027981 */ /* 0x000ea4000c1e1b00 */
[----:B--2---:R-:W-:Y:S01]  /*1860*/  DSETP.NEU.AND P0, PT, R2, RZ, PT ;  /* 0x000000ff0200722a */ /* 0x004fe20003f0d000 */
[----:B------:R-:W-:-:S13]  /*1870*/  BRA `(.L_x_40425) ;  /* 0x0000000400647947 */ /* 0x000fda0003800000 */
.L_x_40420:
        /* <DEDUP_REMOVED lines=11> */
.L_x_40434:
[----:B------:R-:W2:Y:S02]  /*1930*/  LDG.E.128 R4, desc[UR36][R2.64] ;  /* 0x0000002402047981 */ /* 0x000ea4000c1e1d00 */
[----:B--2---:R-:W-:-:S06]  /*1940*/  DSETP.NEU.AND P0, PT, R6, RZ, PT ;  /* 0x000000ff0600722a */ /* 0x004fcc0003f0d000 */
[----:B------:R-:W-:Y:S01]  /*1950*/  DSETP.NEU.OR P0, PT, R4, RZ, P0 ;  /* 0x000000ff0400722a */ /* 0x000fe2000070d400 */
[----:B------:R-:W-:-:S13]  /*1960*/  BRA `(.L_x_40425) ;  /* 0x0000000400287947 */ /* 0x000fda0003800000 */
.L_x_40433:
        /* <DEDUP_REMOVED lines=9> */
.L_x_40436:
        /* <DEDUP_REMOVED lines=11> */
.L_x_40435:
[----:B------:R-:W2:Y:S02]  /*1ab0*/  LDG.E.U16 R0, desc[UR36][R2.64] ;  /* 0x0000002402007981 */ /* 0x000ea4000c1e1500 */
[----:B--2---:R-:W-:-:S05]  /*1ac0*/  IMAD.U32 R0, R0, 0x10000, RZ ;  /* 0x0001000000007824 */ /* 0x004fca00078e00ff */
[----:B------:R-:W-:Y:S01]  /*1ad0*/  FSETP.NEU.FTZ.AND P0, PT, R0, RZ, PT ;  /* 0x000000ff0000720b */ /* 0x000fe20003f1d000 */
[----:B------:R-:W-:-:S12]  /*1ae0*/  BRA `(.L_x_40425) ;  /* 0x0000000000c87947 */ /* 0x000fd80003800000 */
.L_x_40432:
        /* <DEDUP_REMOVED lines=11> */
.L_x_40439:
[----:B------:R-:W2:Y:S02]  /*1ba0*/  LDG.E.U8 R2, desc[UR36][R2.64] ;  /* 0x0000002402027981 */ /* 0x000ea4000c1e1100 */
[----:B--2---:R-:W-:Y:S01]  /*1bb0*/  ISETP.NE.AND P0, PT, R2, RZ, PT ;  /* 0x000000ff0200720c */ /* 0x004fe20003f05270 */
[----:B------:R-:W-:-:S12]  /*1bc0*/  BRA `(.L_x_40425) ;  /* 0x0000000000907947 */ /* 0x000fd80003800000 */
.L_x_40438:
[----:B------:R-:W2:Y:S02]  /*1bd0*/  LDG.E.U8 R2, desc[UR36][R2.64] ;  /* 0x0000002402027981 */ /* 0x000ea4000c1e1100 */
[----:B--2---:R-:W-:Y:S01]  /*1be0*/  ISETP.NE.AND P0, PT, R2, RZ, PT ;  /* 0x000000ff0200720c */ /* 0x004fe20003f05270 */
[----:B------:R-:W-:-:S12]  /*1bf0*/  BRA `(.L_x_40425) ;  /* 0x0000000000847947 */ /* 0x000fd80003800000 */
.L_x_40437:
[----:B------:R-:W-:-:S09]  /*1c00*/  UISETP.NE.AND UP0, UPT, UR4, 0x1c, UPT ;  /* 0x0000001c0400788c */ /* 0x000fd2000bf05270 */
[----:B------:R-:W-:Y:S05]  /*1c10*/  BRA.U !UP0, `(.L_x_40440) ;  /* 0x0000000108747547 */ /* 0x000fea000b800000 */
[----:B------:R-:W-:-:S09]  /*1c20*/  UISETP.NE.AND UP0, UPT, UR4, 0x1d, UPT ;  /* 0x0000001d0400788c */ /* 0x000fd2000bf05270 */
[----:B------:R-:W-:Y:S05]  /*1c30*/  BRA.U !UP0, `(.L_x_40441) ;  /* 0x00000001085c7547 */ /* 0x000fea000b800000 */
[----:B------:R-:W-:-:S09]  /*1c40*/  UISETP.NE.AND UP0, UPT, UR4, 0x2c, UPT ;  /* 0x0000002c0400788c */ /* 0x000fd2000bf05270 */
[----:B------:R-:W-:Y:S05]  /*1c50*/  BRA.U !UP0, `(.L_x_40442) ;  /* 0x0000000108487547 */ /* 0x000fea000b800000 */
.L_x_40424:
        /* <DEDUP_REMOVED lines=16> */
.L_x_40443:
[----:B------:R-:W-:Y:S01]  /*1d60*/  PLOP3.LUT P0, PT, PT, PT, PT, 0x8, 0x80 ;  /* 0x000000000080781c */ /* 0x000fe20003f0e170 */
[----:B------:R-:W-:-:S12]  /*1d70*/  BRA `(.L_x_40425) ;  /* 0x0000000000247947 */ /* 0x000fd80003800000 */
.L_x_40442:
[----:B------:R-:W2:Y:S02]  /*1d80*/  LDG.E.U8 R2, desc[UR36][R2.64] ;  /* 0x0000002402027981 */ /* 0x000ea4000c1e1100 */
[----:B--2---:R-:W-:Y:S01]  /*1d90*/  ISETP.NE.AND P0, PT, R2, RZ, PT ;  /* 0x000000ff0200720c */ /* 0x004fe20003f05270 */
[----:B------:R-:W-:-:S12]  /*1da0*/  BRA `(.L_x_40425) ;  /* 0x0000000000187947 */ /* 0x000fd80003800000 */
.L_x_40441:
[----:B------:R-:W2:Y:S02]  /*1db0*/  LDG.E.64 R2, desc[UR36][R2.64] ;  /* 0x0000002402027981 */ /* 0x000ea4000c1e1b00 */
[----:B--2---:R-:W-:-:S04]  /*1dc0*/  ISETP.NE.U32.AND P0, PT, R2, RZ, PT ;  /* 0x000000ff0200720c */ /* 0x004fc80003f05070 */
[----:B------:R-:W-:Y:S01]  /*1dd0*/  ISETP.NE.AND.EX P0, PT, R3, RZ, PT, P0 ;  /* 0x000000ff0300720c */ /* 0x000fe20003f05300 */
[----:B------:R-:W-:-:S12]  /*1de0*/  BRA `(.L_x_40425) ;  /* 0x0000000000087947 */ /* 0x000fd80003800000 */
.L_x_40440:
[----:B------:R-:W2:Y:S02]  /*1df0*/  LDG.E R2, desc[UR36][R2.64] ;  /* 0x0000002402027981 */ /* 0x000ea4000c1e1900 */
[----:B--2---:R-:W-:-:S13]  /*1e00*/  ISETP.NE.AND P0, PT, R2, RZ, PT ;  /* 0x000000ff0200720c */ /* 0x004fda0003f05270 */
.L_x_40425:
[----:B------:R-:W-:Y:S05]  /*1e10*/  BSYNC.RECONVERGENT B6 ;  /* 0x0000000000067941 */ /* 0x000fea0003800200 */
.L_x_40419:
[----:B------:R-:W0:Y:S01]  /*1e20*/  LDCU.64 UR6, c[0x0][0x580] ;  /* 0x0000b000ff0677ac */ /* 0x000e220008000a00 */
[----:B------:R-:W-:Y:S01]  /*1e30*/  ISETP.NE.OR P0, PT, RZ, UR43, P0 ;  /* 0x0000002bff007c0c */ /* 0x000fe20008705670 */
        /* <DEDUP_REMOVED lines=17> */
.L_x_40448:
[----:B------:R0:W-:Y:S01]  /*1f50*/  STG.E.U8 desc[UR36][R2.64], R4 ;  /* 0x0000000402007986 */ /* 0x0001e2000c101124 */
[----:B------:R-:W-:Y:S05]  /*1f60*/  BRA `(.L_x_40450) ;  /* 0x0000000c00007947 */ /* 0x000fea0003800000 */
.L_x_40447:
        /* <DEDUP_REMOVED lines=9> */
.L_x_40452:
[----:B------:R0:W-:Y:S01]  /*2000*/  STG.E desc[UR36][R2.64], R4 ;  /* 0x0000000402007986 */ /* 0x0001e2000c101924 */
[----:B------:R-:W-:Y:S05]  /*2010*/  BRA `(.L_x_40450) ;  /* 0x0000000800d47947 */ /* 0x000fea0003800000 */
.L_x_40451:
[----:B------:R0:W-:Y:S01]  /*2020*/  STG.E.U16 desc[UR36][R2.64], R4 ;  /* 0x0000000402007986 */ /* 0x0001e2000c101524 */
[----:B------:R-:W-:Y:S05]  /*2030*/  BRA `(.L_x_40450) ;  /* 0x0000000800cc7947 */ /* 0x000fea0003800000 */
.L_x_40446:
        /* <DEDUP_REMOVED lines=9> */
.L_x_40454:
[----:B------:R-:W-:-:S04]  /*20d0*/  I2FP.F32.U32 R0, R4 ;  /* 0x0000000400007245 */ /* 0x000fc80000201000 */
[----:B------:R-:W-:-:S05]  /*20e0*/  F2FP.F16.F32.PACK_AB R0, RZ, R0 ;  /* 0x00000000ff00723e */ /* 0x000fca00000000ff */
[----:B------:R0:W-:Y:S01]  /*20f0*/  STG.E.U16 desc[UR36][R2.64], R0 ;  /* 0x0000000002007986 */ /* 0x0001e2000c101524 */
[----:B------:R-:W-:Y:S05]  /*2100*/  BRA `(.L_x_40450) ;  /* 0x0000000800987947 */ /* 0x000fea0003800000 */
.L_x_40453:
        /* <DEDUP_REMOVED lines=10> */
.L_x_40456:
[----:B------:R-:W-:-:S04]  /*21b0*/  I2FP.F32.U32 R4, R4 ;  /* 0x0000000400047245 */ /* 0x000fc80000201000 */
[----:B------:R-:W-:-:S04]  /*21c0*/  F2FP.F16.F32.PACK_AB R5, RZ, R4 ;  /* 0x00000004ff05723e */ /* 0x000fc800000000ff */
[----:B------:R-:W-:-:S05]  /*21d0*/  PRMT R5, R5, 0x5410, RZ ;  /* 0x0000541005057816 */ /* 0x000fca00000000ff */
[----:B------:R0:W-:Y:S01]  /*21e0*/  STG.E desc[UR36][R2.64], R5 ;  /* 0x0000000502007986 */ /* 0x0001e2000c101924 */
[----:B------:R-:W-:Y:S05]  /*21f0*/  BRA `(.L_x_40450) ;  /* 0x00000008005c7947 */ /* 0x000fea0003800000 */
.L_x_40455:
[----:B------:R-:W0:Y:S02]  /*2200*/  I2F.F64.U32 R4, R4 ;  /* 0x0000000400047312 */ /* 0x000e240000201800 */
[----:B0-----:R0:W-:Y:S01]  /*2210*/  STG.E.64 desc[UR36][R2.64], R4 ;  /* 0x0000000402007986 */ /* 0x0011e2000c101b24 */
[----:B------:R-:W-:Y:S05]  /*2220*/  BRA `(.L_x_40450) ;  /* 0x0000000800507947 */ /* 0x000fea0003800000 */
.L_x_40445:
        /* <DEDUP_REMOVED lines=10> */
.L_x_40459:
[----:B------:R-:W0:Y:S01]  /*22d0*/  I2F.F64.U32 R4, R4 ;  /* 0x0000000400047312 */ /* 0x000e220000201800 */
[----:B------:R-:W-:-:S05]  /*22e0*/  CS2R R6, SRZ ;  /* 0x0000000000067805 */ /* 0x000fca000001ff00 */
[----:B0-----:R0:W-:Y:S01]  /*22f0*/  STG.E.128 desc[UR36][R2.64], R4 ;  /* 0x0000000402007986 */ /* 0x0011e2000c101d24 */
[----:B------:R-:W-:Y:S05]  /*2300*/  BRA `(.L_x_40450) ;  /* 0x0000000800187947 */ /* 0x000fea0003800000 */
.L_x_40458:
        /* <DEDUP_REMOVED lines=17> */
.L_x_40463:
[----:B------:R-:W-:Y:S05]  /*2420*/  BSYNC.RECONVERGENT B0 ;  /* 0x0000000000007941 */ /* 0x000fea0003800200 */
.L_x_40462:
[----:B------:R0:W-:Y:S01]  /*2430*/  STG.E.U8 desc[UR36][R2.64], R5 ;  /* 0x0000000502007986 */ /* 0x0001e2000c101124 */
[----:B------:R-:W-:Y:S05]  /*2440*/  BRA `(.L_x_40450) ;  /* 0x0000000400c87947 */ /* 0x000fea0003800000 */
.L_x_40461:
        /* <DEDUP_REMOVED lines=16> */
.L_x_40460:
[----:B------:R-:W-:-:S04]  /*2550*/  I2FP.F32.U32 R0, R4 ;  /* 0x0000000400007245 */ /* 0x000fc80000201000 */
[----:B------:R-:W-:-:S05]  /*2560*/  F2FP.BF16.F32.PACK_AB R0, RZ, R0 ;  /* 0x00000000ff00723e */ /* 0x000fca00000010ff */
[----:B------:R0:W-:Y:S01]  /*2570*/  STG.E.U16 desc[UR36][R2.64], R0 ;  /* 0x0000000002007986 */ /* 0x0001e2000c101524 */
[----:B------:R-:W-:Y:S05]  /*2580*/  BRA `(.L_x_40450) ;  /* 0x0000000400787947 */ /* 0x000fea0003800000 */
.L_x_40457:
        /* <DEDUP_REMOVED lines=10> */
.L_x_40466:
        /* <DEDUP_REMOVED lines=12> */
.L_x_40469:
[----:B------:R-:W-:-:S04]  /*26f0*/  SHF.R.U32.HI R0, RZ, 0x14, R5 ;  /* 0x00000014ff007819 */ /* 0x000fc80000011605 */
[----:B------:R-:W-:-:S04]  /*2700*/  LOP3.LUT R0, R0, 0x1, RZ, 0xc0, !PT ;  /* 0x0000000100007812 */ /* 0x000fc800078ec0ff */
[----:B------:R-:W-:-:S04]  /*2710*/  IADD3 R0, PT, PT, R5, 0x487ffff, R0 ;  /* 0x0487ffff05007810 */ /* 0x000fc80007ffe000 */
[----:B------:R-:W-:-:S04]  /*2720*/  SHF.R.U32.HI R0, RZ, 0x14, R0 ;  /* 0x00000014ff007819 */ /* 0x000fc80000011600 */
[----:B------:R-:W-:-:S07]  /*2730*/  LOP3.LUT R4, R0, 0xff, RZ, 0xc0, !PT ;  /* 0x000000ff00047812 */ /* 0x000fce00078ec0ff */
.L_x_40470:
[----:B------:R-:W-:-:S07]  /*2740*/  PRMT R0, R4, 0x7610, R0 ;  /* 0x0000761004007816 */ /* 0x000fce0000000000 */
.L_x_40468:
[----:B------:R-:W-:Y:S05]  /*2750*/  BSYNC.RECONVERGENT B0 ;  /* 0x0000000000007941 */ /* 0x000fea0003800200 */
.L_x_40467:
[----:B------:R1:W-:Y:S01]  /*2760*/  STG.E.U8 desc[UR36][R2.64], R0 ;  /* 0x0000000002007986 */ /* 0x0003e2000c101124 */
[----:B------:R-:W-:Y:S05]  /*2770*/  BRA `(.L_x_40450) ;  /* 0x0000000000fc7947 */ /* 0x000fea0003800000 */
.L_x_40465:
        /* <DEDUP_REMOVED lines=12> */
.L_x_40473:
[----:B------:R-:W-:-:S04]  /*2840*/  SHF.R.U32.HI R0, RZ, 0x15, R5 ;  /* 0x00000015ff007819 */ /* 0x000fc80000011605 */
[----:B------:R-:W-:-:S04]  /*2850*/  LOP3.LUT R0, R0, 0x1, RZ, 0xc0, !PT ;  /* 0x0000000100007812 */ /* 0x000fc800078ec0ff */
[----:B------:R-:W-:-:S04]  /*2860*/  IADD3 R0, PT, PT, R5, 0x88fffff, R0 ;  /* 0x088fffff05007810 */ /* 0x000fc80007ffe000 */
[----:B------:R-:W-:-:S04]  /*2870*/  SHF.R.U32.HI R0, RZ, 0x15, R0 ;  /* 0x00000015ff007819 */ /* 0x000fc80000011600 */
[----:B------:R-:W-:-:S07]  /*2880*/  LOP3.LUT R4, R0, 0xff, RZ, 0xc0, !PT ;  /* 0x000000ff00047812 */ /* 0x000fce00078ec0ff */
.L_x_40474:
[----:B------:R-:W-:-:S07]  /*2890*/  PRMT R0, R4, 0x7610, R0 ;  /* 0x0000761004007816 */ /* 0x000fce0000000000 */
.L_x_40472:
[----:B------:R-:W-:Y:S05]  /*28a0*/  BSYNC.RECONVERGENT B0 ;  /* 0x0000000000007941 */ /* 0x000fea0003800200 */
.L_x_40471:
[----:B------:R0:W-:Y:S01]  /*28b0*/  STG.E.U8 desc[UR36][R2.64], R0 ;  /* 0x0000000002007986 */ /* 0x0001e2000c101124 */
[----:B------:R-:W-:Y:S05]  /*28c0*/  BRA `(.L_x_40450) ;  /* 0x0000000000a87947 */ /* 0x000fea0003800000 */
.L_x_40464:
[----:B------:R-:W-:-:S09]  /*28d0*/  UISETP.NE.AND UP0, UPT, UR4, 0x1c, UPT ;  /* 0x0000001c0400788c */ /* 0x000fd2000bf05270 */
[----:B------:R-:W-:Y:S05]  /*28e0*/  BRA.U !UP0, `(.L_x_40475) ;  /* 0x00000001089c7547 */ /* 0x000fea000b800000 */
[----:B------:R-:W-:-:S09]  /*28f0*/  UISETP.NE.AND UP0, UPT, UR4, 0x1d, UPT ;  /* 0x0000001d0400788c */ /* 0x000fd2000bf05270 */
[----:B------:R-:W-:Y:S05]  /*2900*/  BRA.U !UP0, `(.L_x_40476) ;  /* 0x0000000108887547 */ /* 0x000fea000b800000 */
[----:B------:R-:W-:-:S09]  /*2910*/  UISETP.NE.AND UP0, UPT, UR4, 0x2c, UPT ;  /* 0x0000002c0400788c */ /* 0x000fd2000bf05270 */
[----:B------:R-:W-:Y:S05]  /*2920*/  BRA.U !UP0, `(.L_x_40477) ;  /* 0x0000000108447547 */ /* 0x000fea000b800000 */
.L_x_40449:
        /* <DEDUP_REMOVED lines=16> */
.L_x_40478:
[----:B------:R-:W-:Y:S05]  /*2a30*/  BRA `(.L_x_40450) ;  /* 0x00000000004c7947 */ /* 0x000fea0003800000 */
.L_x_40477:
        /* <DEDUP_REMOVED lines=15> */
.L_x_40476:
[----:B------:R-:W-:-:S05]  /*2b30*/  IMAD.MOV.U32 R5, RZ, RZ, RZ ;  /* 0x000000ffff057224 */ /* 0x000fca00078e00ff */
[----:B------:R0:W-:Y:S01]  /*2b40*/  STG.E.64 desc[UR36][R2.64], R4 ;  /* 0x0000000402007986 */ /* 0x0001e2000c101b24 */
[----:B------:R-:W-:Y:S05]  /*2b50*/  BRA `(.L_x_40450) ;  /* 0x0000000000047947 */ /* 0x000fea0003800000 */
.L_x_40475:
[----:B------:R3:W-:Y:S02]  /*2b60*/  STG.E desc[UR36][R2.64], R4 ;  /* 0x0000000402007986 */ /* 0x0007e4000c101924 */
.L_x_40450:
[----:B------:R-:W-:Y:S05]  /*2b70*/  BSYNC.RECONVERGENT B6 ;  /* 0x0000000000067941 */ /* 0x000fea0003800200 */
.L_x_40444:
[----:B------:R-:W-:-:S07]  /*2b80*/  IADD3 R17, PT, PT, R17, 0x80, RZ ;  /* 0x0000008011117810 */ /* 0x000fce0007ffe0ff */
.L_x_40417:
[----:B------:R-:W-:Y:S05]  /*2b90*/  BSYNC.RECONVERGENT B7 ;  /* 0x0000000000077941 */ /* 0x000fea0003800200 */
.L_x_40416:
        /* <DEDUP_REMOVED lines=307> */
.L_x_40481:
        /* <DEDUP_REMOVED lines=18> */
.L_x_40486:
[----:B------:R-:W2:Y:S02]  /*3ff0*/  LDG.E.U8 R2, desc[UR36][R2.64] ;  /* 0x0000002402027981 */ /* 0x000ea4000c1e1100 */
[----:B--2---:R-:W-:Y:S01]  /*4000*/  ISETP.NE.AND P0, PT, R2, RZ, PT ;  /* 0x000000ff0200720c */ /* 0x004fe20003f05270 */
[----:B------:R-:W-:-:S12]  /*4010*/  BRA `(.L_x_40488) ;  /* 0x0000000800307947 */ /* 0x000fd80003800000 */
.L_x_40485:
        /* <DEDUP_REMOVED lines=10> */
.L_x_40490:
[----:B------:R-:W2:Y:S02]  /*40c0*/  LDG.E R2, desc[UR36][R2.64] ;  /* 0x0000002402027981 */ /* 0x000ea4000c1e1900 */
[----:B--2---:R-:W-:Y:S01]  /*40d0*/  ISETP.NE.AND P0, PT, R2, RZ, PT ;  /* 0x000000ff0200720c */ /* 0x004fe20003f05270 */
[----:B------:R-:W-:-:S12]  /*40e0*/  BRA `(.L_x_40488) ;  /* 0x0000000400fc7947 */ /* 0x000fd80003800000 */
.L_x_40489:
[----:B------:R-:W2:Y:S02]  /*40f0*/  LDG.E.U16 R2, desc[UR36][R2.64] ;  /* 0x0000002402027981 */ /* 0x000ea4000c1e1500 */
[----:B--2---:R-:W-:Y:S01]  /*4100*/  ISETP.NE.AND P0, PT, R2, RZ, PT ;  /* 0x000000ff0200720c */ /* 0x004fe20003f05270 */
[----:B------:R-:W-:-:S12]  /*4110*/  BRA `(.L_x_40488) ;  /* 0x0000000400f07947 */ /* 0x000fd80003800000 */
.L_x_40484:
        /* <DEDUP_REMOVED lines=9> */
.L_x_40492:
[----:B------:R-:W2:Y:S02]  /*41b0*/  LDG.E.U16 R0, desc[UR36][R2.64] ;  /* 0x0000002402007981 */ /* 0x000ea4000c1e1500 */
[----:B--2---:R-:W-:-:S05]  /*41c0*/  HADD2.F32 R0, -RZ, R0.H0_H0 ;  /* 0x20000000ff007230 */ /* 0x004fca0000004100 */
[----:B------:R-:W-:Y:S01]  /*41d0*/  FSETP.NEU.FTZ.AND P0, PT, R0, RZ, PT ;  /* 0x000000ff0000720b */ /* 0x000fe20003f1d000 */
[----:B------:R-:W-:-:S12]  /*41e0*/  BRA `(.L_x_40488) ;  /* 0x0000000400bc7947 */ /* 0x000fd80003800000 */
.L_x_40491:
        /* <DEDUP_REMOVED lines=11> */
.L_x_40494:
        /* <DEDUP_REMOVED lines=8> */
.L_x_40493:
[----:B------:R-:W2:Y:S02]  /*4320*/  LDG.E.64 R2, desc[UR36][R2.64] ;  /* 0x0000002402027981 */ /* 0x000ea4000c1e1b00 */
[----:B--2---:R-:W-:Y:S01]  /*4330*/  DSETP.NEU.AND P0, PT, R2, RZ, PT ;  /* 0x000000ff0200722a */ /* 0x004fe20003f0d000 */
[----:B------:R-:W-:-:S13]  /*4340*/  BRA `(.L_x_40488) ;  /* 0x0000000400647947 */ /* 0x000fda0003800000 */
.L_x_40483:
        /* <DEDUP_REMOVED lines=11> */
.L_x_40497:
[----:B------:R-:W2:Y:S02]  /*4400*/  LDG.E.128 R4, desc[UR36][R2.64] ;  /* 0x0000002402047981 */ /* 0x000ea4000c1e1d00 */
[----:B--2---:R-:W-:-:S06]  /*4410*/  DSETP.NEU.AND P0, PT, R6, RZ, PT ;  /* 0x000000ff0600722a */ /* 0x004fcc0003f0d000 */
[----:B------:R-:W-:Y:S01]  /*4420*/  DSETP.NEU.OR P0, PT, R4, RZ, P0 ;  /* 0x000000ff0400722a */ /* 0x000fe2000070d400 */
[----:B------:R-:W-:-:S13]  /*4430*/  BRA `(.L_x_40488) ;  /* 0x0000000400287947 */ /* 0x000fda0003800000 */
.L_x_40496:
        /* <DEDUP_REMOVED lines=9> */
.L_x_40499:
        /* <DEDUP_REMOVED lines=11> */
.L_x_40498:
[----:B------:R-:W2:Y:S02]  /*4580*/  LDG.E.U16 R0, desc[UR36][R2.64] ;  /* 0x0000002402007981 */ /* 0x000ea4000c1e1500 */
[----:B--2---:R-:W-:-:S04]  /*4590*/  SHF.L.U32 R0, R0, 0x10, RZ ;  /* 0x0000001000007819 */ /* 0x004fc800000006ff */
[----:B------:R-:W-:Y:S01]  /*45a0*/  FSETP.NEU.FTZ.AND P0, PT, R0, RZ, PT ;  /* 0x000000ff0000720b */ /* 0x000fe20003f1d000 */
[----:B------:R-:W-:-:S12]  /*45b0*/  BRA `(.L_x_40488) ;  /* 0x0000000000c87947 */ /* 0x000fd80003800000 */
.L_x_40495:
        /* <DEDUP_REMOVED lines=11> */
.L_x_40502:
[----:B------:R-:W2:Y:S02]  /*4670*/  LDG.E.U8 R2, desc[UR36][R2.64] ;  /* 0x0000002402027981 */ /* 0x000ea4000c1e1100 */
[----:B--2---:R-:W-:Y:S01]  /*4680*/  ISETP.NE.AND P0, PT, R2, RZ, PT ;  /* 0x000000ff0200720c */ /* 0x004fe20003f05270 */
[----:B------:R-:W-:-:S12]  /*4690*/  BRA `(.L_x_40488) ;  /* 0x0000000000907947 */ /* 0x000fd80003800000 */
.L_x_40501:
[----:B------:R-:W2:Y:S02]  /*46a0*/  LDG.E.U8 R2, desc[UR36][R2.64] ;  /* 0x0000002402027981 */ /* 0x000ea4000c1e1100 */
[----:B--2---:R-:W-:Y:S01]  /*46b0*/  ISETP.NE.AND P0, PT, R2, RZ, PT ;  /* 0x000000ff0200720c */ /* 0x004fe20003f05270 */
[----:B------:R-:W-:-:S12]  /*46c0*/  BRA `(.L_x_40488) ;  /* 0x0000000000847947 */ /* 0x000fd80003800000 */
.L_x_40500:
        /* <DEDUP_REMOVED lines=9> */
.L_x_40487:
        /* <DEDUP_REMOVED lines=16> */
.L_x_40505:
[----:B------:R-:W-:Y:S01]  /*4860*/  PLOP3.LUT P0, PT, PT, PT, PT, 0x8, 0x80 ;  /* 0x000000000080781c */ /* 0x000fe20003f0e170 */
[----:B------:R-:W-:-:S12]  /*4870*/  BRA `(.L_x_40488) ;  /* 0x0000000000187947 */ /* 0x000fd80003800000 */
.L_x_40504:
[----:B------:R-:W2:Y:S02]  /*4880*/  LDG.E.64 R2, desc[UR36][R2.64] ;  /* 0x0000002402027981 */ /* 0x000ea4000c1e1b00 */
[----:B--2---:R-:W-:-:S04]  /*4890*/  ISETP.NE.U32.AND P0, PT, R2, RZ, PT ;  /* 0x000000ff0200720c */ /* 0x004fc80003f05070 */
[----:B------:R-:W-:Y:S01]  /*48a0*/  ISETP.NE.AND.EX P0, PT, R3, RZ, PT, P0 ;  /* 0x000000ff0300720c */ /* 0x000fe20003f05300 */
[----:B------:R-:W-:-:S12]  /*48b0*/  BRA `(.L_x_40488) ;  /* 0x0000000000087947 */ /* 0x000fd80003800000 */
.L_x_40503:
[----:B------:R-:W2:Y:S02]  /*48c0*/  LDG.E R2, desc[UR36][R2.64] ;  /* 0x0000002402027981 */ /* 0x000ea4000c1e1900 */
[----:B--2---:R-:W-:-:S13]  /*48d0*/  ISETP.NE.AND P0, PT, R2, RZ, PT ;  /* 0x000000ff0200720c */ /* 0x004fda0003f05270 */
.L_x_40488:
[----:B------:R-:W-:Y:S05]  /*48e0*/  BSYNC.RECONVERGENT B6 ;  /* 0x0000000000067941 */ /* 0x000fea0003800200 */
.L_x_40482:
        /* <DEDUP_REMOVED lines=19> */
.L_x_40510:
[----:B------:R0:W-:Y:S01]  /*4a20*/  STG.E.U8 desc[UR36][R2.64], R4 ;  /* 0x0000000402007986 */ /* 0x0001e2000c101124 */
[----:B------:R-:W-:Y:S05]  /*4a30*/  BRA `(.L_x_40512) ;  /* 0x0000000800fc7947 */ /* 0x000fea0003800000 */
.L_x_40509:
        /* <DEDUP_REMOVED lines=9> */
.L_x_40514:
[----:B------:R0:W-:Y:S01]  /*4ad0*/  STG.E desc[UR36][R2.64], R4 ;  /* 0x0000000402007986 */ /* 0x0001e2000c101924 */
[----:B------:R-:W-:Y:S05]  /*4ae0*/  BRA `(.L_x_40512) ;  /* 0x0000000800d07947 */ /* 0x000fea0003800000 */
.L_x_40513:
[----:B------:R0:W-:Y:S01]  /*4af0*/  STG.E.U16 desc[UR36][R2.64], R4 ;  /* 0x0000000402007986 */ /* 0x0001e2000c101524 */
[----:B------:R-:W-:Y:S05]  /*4b00*/  BRA `(.L_x_40512) ;  /* 0x0000000800c87947 */ /* 0x000fea0003800000 */
.L_x_40508:
        /* <DEDUP_REMOVED lines=9> */
.L_x_40516:
[----:B------:R-:W-:-:S04]  /*4ba0*/  I2FP.F32.U32 R0, R4 ;  /* 0x0000000400007245 */ /* 0x000fc80000201000 */
[----:B------:R-:W-:-:S05]  /*4bb0*/  F2FP.F16.F32.PACK_AB R0, RZ, R0 ;  /* 0x00000000ff00723e */ /* 0x000fca00000000ff */
[----:B------:R3:W-:Y:S01]  /*4bc0*/  STG.E.U16 desc[UR36][R2.64], R0 ;  /* 0x0000000002007986 */ /* 0x0007e2000c101524 */
[----:B------:R-:W-:Y:S05]  /*4bd0*/  BRA `(.L_x_40512) ;  /* 0x0000000800947947 */ /* 0x000fea0003800000 */
.L_x_40515:
        /* <DEDUP_REMOVED lines=10> */
.L_x_40518:
[----:B------:R-:W-:-:S04]  /*4c80*/  I2FP.F32.U32 R4, R4 ;  /* 0x0000000400047245 */ /* 0x000fc80000201000 */
[----:B------:R-:W-:-:S04]  /*4c90*/  F2FP.F16.F32.PACK_AB R5, RZ, R4 ;  /* 0x00000004ff05723e */ /* 0x000fc800000000ff */
[----:B------:R-:W-:-:S05]  /*4ca0*/  PRMT R5, R5, 0x5410, RZ ;  /* 0x0000541005057816 */ /* 0x000fca00000000ff */
[----:B------:R0:W-:Y:S01]  /*4cb0*/  STG.E desc[UR36][R2.64], R5 ;  /* 0x0000000502007986 */ /* 0x0001e2000c101924 */
[----:B------:R-:W-:Y:S05]  /*4cc0*/  BRA `(.L_x_40512) ;  /* 0x0000000800587947 */ /* 0x000fea0003800000 */
.L_x_40517:
[----:B------:R-:W0:Y:S02]  /*4cd0*/  I2F.F64.U32 R4, R4 ;  /* 0x0000000400047312 */ /* 0x000e240000201800 */
[----:B0-----:R2:W-:Y:S01]  /*4ce0*/  STG.E.64 desc[UR36][R2.64], R4 ;  /* 0x0000000402007986 */ /* 0x0015e2000c101b24 */
[----:B------:R-:W-:Y:S05]  /*4cf0*/  BRA `(.L_x_40512) ;  /* 0x00000008004c7947 */ /* 0x000fea0003800000 */
.L_x_40507:
        /* <DEDUP_REMOVED lines=12> */
.L_x_40522:
        /* <DEDUP_REMOVED lines=17> */
.L_x_40524:
[----:B------:R-:W-:Y:S05]  /*4ed0*/  BSYNC.RECONVERGENT B0 ;  /* 0x0000000000007941 */ /* 0x000fea0003800200 */
.L_x_40523:
[----:B------:R0:W-:Y:S01]  /*4ee0*/  STG.E.U8 desc[UR36][R2.64], R0 ;  /* 0x0000000002007986 */ /* 0x0001e2000c101124 */
[----:B------:R-:W-:Y:S05]  /*4ef0*/  BRA `(.L_x_40512) ;  /* 0x0000000400cc7947 */ /* 0x000fea0003800000 */
.L_x_40521:
        /* <DEDUP_REMOVED lines=17> */
.L_x_40526:
[----:B------:R-:W-:Y:S05]  /*5010*/  BSYNC.RECONVERGENT B0 ;  /* 0x0000000000007941 */ /* 0x000fea0003800200 */
.L_x_40525:
[----:B------:R0:W-:Y:S01]  /*5020*/  STG.E.U8 desc[UR36][R2.64], R0 ;  /* 0x0000000002007986 */ /* 0x0001e2000c101124 */
[----:B------:R-:W-:Y:S05]  /*5030*/  BRA `(.L_x_40512) ;  /* 0x00000004007c7947 */ /* 0x000fea0003800000 */
.L_x_40520:
        /* <DEDUP_REMOVED lines=21> */
.L_x_40528:
[----:B------:R-:W-:-:S05]  /*5190*/  IMAD.MOV.U32 R5, RZ, RZ, RZ ;  /* 0x000000ffff057224 */ /* 0x000fca00078e00ff */
[----:B------:R0:W-:Y:S01]  /*51a0*/  STG.E.64 desc[UR36][R2.64], R4 ;  /* 0x0000000402007986 */ /* 0x0001e2000c101b24 */
[----:B------:R-:W-:Y:S05]  /*51b0*/  BRA `(.L_x_40512) ;  /* 0x00000004001c7947 */ /* 0x000fea0003800000 */
.L_x_40527:
[----:B------:R0:W-:Y:S01]  /*51c0*/  STG.E desc[UR36][R2.64], R4 ;  /* 0x0000000402007986 */ /* 0x0001e2000c101924 */
[----:B------:R-:W-:Y:S05]  /*51d0*/  BRA `(.L_x_40512) ;  /* 0x0000000400147947 */ /* 0x000fea0003800000 */
.L_x_40519:
        /* <DEDUP_REMOVED lines=8> */
.L_x_40530:
[----:B------:R-:W0:Y:S01]  /*5260*/  I2F.F64.U32 R4, R4 ;  /* 0x0000000400047312 */ /* 0x000e220000201800 */
[----:B------:R-:W-:-:S05]  /*5270*/  CS2R R6, SRZ ;  /* 0x0000000000067805 */ /* 0x000fca000001ff00 */
[----:B0-----:R0:W-:Y:S01]  /*5280*/  STG.E.128 desc[UR36][R2.64], R4 ;  /* 0x0000000402007986 */ /* 0x0011e2000c101d24 */
[----:B------:R-:W-:Y:S05]  /*5290*/  BRA `(.L_x_40512) ;  /* 0x0000000000e47947 */ /* 0x000fea0003800000 */
.L_x_40529:
[----:B------:R-:W-:-:S09]  /*52a0*/  UISETP.NE.AND UP0, UPT, UR4, 0xf, UPT ;  /* 0x0000000f0400788c */ /* 0x000fd2000bf05270 */
[----:B------:R-:W-:Y:S05]  /*52b0*/  BRA.U !UP0, `(.L_x_40531) ;  /* 0x0000000108d07547 */ /* 0x000fea000b800000 */
[----:B------:R-:W-:-:S09]  /*52c0*/  UISETP.NE.AND UP0, UPT, UR4, 0x17, UPT ;  /* 0x000000170400788c */ /* 0x000fd2000bf05270 */
[----:B------:R-:W-:Y:S05]  /*52d0*/  BRA.U !UP0, `(.L_x_40532) ;  /* 0x0000000108847547 */ /* 0x000fea000b800000 */
[----:B------:R-:W-:-:S09]  /*52e0*/  UISETP.NE.AND UP0, UPT, UR4, 0x18, UPT ;  /* 0x000000180400788c */ /* 0x000fd2000bf05270 */
[----:B------:R-:W-:Y:S05]  /*52f0*/  BRA.U !UP0, `(.L_x_40533) ;  /* 0x0000000108447547 */ /* 0x000fea000b800000 */
.L_x_40511:
        /* <DEDUP_REMOVED lines=16> */
.L_x_40534:
[----:B------:R-:W-:Y:S05]  /*5400*/  BRA `(.L_x_40512) ;  /* 0x0000000000887947 */ /* 0x000fea0003800000 */
.L_x_40533:
        /* <DEDUP_REMOVED lines=11> */
.L_x_40536:
[----:B------:R-:W-:Y:S05]  /*54c0*/  BSYNC.RECONVERGENT B0 ;  /* 0x0000000000007941 */ /* 0x000fea0003800200 */
.L_x_40535:
[----:B------:R0:W-:Y:S01]  /*54d0*/  STG.E.U8 desc[UR36][R2.64], R5 ;  /* 0x0000000502007986 */ /* 0x0001e2000c101124 */
[----:B------:R-:W-:Y:S05]  /*54e0*/  BRA `(.L_x_40512) ;  /* 0x0000000000507947 */ /* 0x000fea0003800000 */
.L_x_40532:
        /* <DEDUP_REMOVED lines=12> */
.L_x_40537:
[----:B------:R-:W-:Y:S01]  /*55b0*/  HFMA2 R5, -RZ, RZ, 0, 7.569789886474609375e-06 ;  /* 0x0000007fff057431 */ /* 0x000fe200000001ff */
[----:B------:R-:W-:-:S04]  /*55c0*/  ISETP.GT.U32.AND P0, PT, R7, 0x7f800000, PT ;  /* 0x7f8000000700780c */ /* 0x000fc80003f04070 */
[----:B------:R-:W-:-:S05]  /*55d0*/  SEL R5, R5, 0x7c, P0 ;  /* 0x0000007c05057807 */ /* 0x000fca0000000000 */
[----:B------:R0:W-:Y:S01]  /*55e0*/  STG.E.U8 desc[UR36][R2.64], R5 ;  /* 0x0000000502007986 */ /* 0x0001e2000c101124 */
[----:B------:R-:W-:Y:S05]  /*55f0*/  BRA `(.L_x_40512) ;  /* 0x00000000000c7947 */ /* 0x000fea0003800000 */
.L_x_40531:
[----:B------:R-:W-:-:S04]  /*5600*/  I2FP.F32.U32 R0, R4 ;  /* 0x0000000400007245 */ /* 0x000fc80000201000 */
[----:B------:R-:W-:-:S05]  /*5610*/  F2FP.BF16.F32.PACK_AB R0, RZ, R0 ;  /* 0x00000000ff00723e */ /* 0x000fca00000010ff */
[----:B------:R0:W-:Y:S02]  /*5620*/  STG.E.U16 desc[UR36][R2.64], R0 ;  /* 0x0000000002007986 */ /* 0x0001e4000c101524 */
.L_x_40512:
[----:B------:R-:W-:Y:S05]  /*5630*/  BSYNC.RECONVERGENT B6 ;  /* 0x0000000000067941 */ /* 0x000fea0003800200 */
.L_x_40506:
[----:B------:R-:W-:-:S07]  /*5640*/  VIADD R17, R17, 0x80 ;  /* 0x0000008011117836 */ /* 0x000fce0000000000 */
.L_x_40480:
[----:B------:R-:W-:Y:S05]  /*5650*/  BSYNC.RECONVERGENT B7 ;  /* 0x0000000000077941 */ /* 0x000fea0003800200 */
.L_x_40479:
        /* <DEDUP_REMOVED lines=307> */
.L_x_40540:
        /* <DEDUP_REMOVED lines=18> */
.L_x_40545:
[----:B------:R-:W2:Y:S02]  /*6ab0*/  LDG.E.U8 R2, desc[UR36][R2.64] ;  /* 0x0000002402027981 */ /* 0x000ea4000c1e1100 */
[----:B--2---:R-:W-:Y:S01]  /*6ac0*/  ISETP.NE.AND P0, PT, R2, RZ, PT ;  /* 0x000000ff0200720c */ /* 0x004fe20003f05270 */
[----:B------:R-:W-:-:S12]  /*6ad0*/  BRA `(.L_x_40547) ;  /* 0x0000000800307947 */ /* 0x000fd80003800000 */
.L_x_40544:
        /* <DEDUP_REMOVED lines=10> */
.L_x_40549:
[----:B------:R-:W2:Y:S02]  /*6b80*/  LDG.E R2, desc[UR36][R2.64] ;  /* 0x0000002402027981 */ /* 0x000ea4000c1e1900 */
[----:B--2---:R-:W-:Y:S01]  /*6b90*/  ISETP.NE.AND P0, PT, R2, RZ, PT ;  /* 0x000000ff0200720c */ /* 0x004fe20003f05270 */
[----:B------:R-:W-:-:S12]  /*6ba0*/  BRA `(.L_x_40547) ;  /* 0x0000000400fc7947 */ /* 0x000fd80003800000 */
.L_x_40548:
[----:B------:R-:W2:Y:S02]  /*6bb0*/  LDG.E.U16 R2, desc[UR36][R2.64] ;  /* 0x0000002402027981 */ /* 0x000ea4000c1e1500 */
[----:B--2---:R-:W-:Y:S01]  /*6bc0*/  ISETP.NE.AND P0, PT, R2, RZ, PT ;  /* 0x000000ff0200720c */ /* 0x004fe20003f05270 */
[----:B------:R-:W-:-:S12]  /*6bd0*/  BRA `(.L_x_40547) ;  /* 0x0000000400f07947 */ /* 0x000fd80003800000 */
.L_x_40543:
        /* <DEDUP_REMOVED lines=9> */
.L_x_40551:
[----:B------:R-:W2:Y:S02]  /*6c70*/  LDG.E.U16 R0, desc[UR36][R2.64] ;  /* 0x0000002402007981 */ /* 0x000ea4000c1e1500 */
[----:B--2---:R-:W-:-:S05]  /*6c80*/  HADD2.F32 R0, -RZ, R0.H0_H0 ;  /* 0x20000000ff007230 */ /* 0x004fca0000004100 */
[----:B------:R-:W-:Y:S01]  /*6c90*/  FSETP.NEU.FTZ.AND P0, PT, R0, RZ, PT ;  /* 0x000000ff0000720b */ /* 0x000fe20003f1d000 */
[----:B------:R-:W-:-:S12]  /*6ca0*/  BRA `(.L_x_40547) ;  /* 0x0000000400bc7947 */ /* 0x000fd80003800000 */
.L_x_40550:
        /* <DEDUP_REMOVED lines=11> */
.L_x_40553:
        /* <DEDUP_REMOVED lines=8> */
.L_x_40552:
[----:B------:R-:W2:Y:S02]  /*6de0*/  LDG.E.64 R2, desc[UR36][R2.64] ;  /* 0x0000002402027981 */ /* 0x000ea4000c1e1b00 */
[----:B--2---:R-:W-:Y:S01]  /*6df0*/  DSETP.NEU.AND P0, PT, R2, RZ, PT ;  /* 0x000000ff0200722a */ /* 0x004fe20003f0d000 */
[----:B------:R-:W-:-:S13]  /*6e00*/  BRA `(.L_x_40547) ;  /* 0x0000000400647947 */ /* 0x000fda0003800000 */
.L_x_40542:
        /* <DEDUP_REMOVED lines=11> */
.L_x_40556:
[----:B------:R-:W2:Y:S02]  /*6ec0*/  LDG.E.128 R4, desc[UR36][R2.64] ;  /* 0x0000002402047981 */ /* 0x000ea4000c1e1d00 */
[----:B--2---:R-:W-:-:S06]  /*6ed0*/  DSETP.NEU.AND P0, PT, R6, RZ, PT ;  /* 0x000000ff0600722a */ /* 0x004fcc0003f0d000 */
[----:B------:R-:W-:Y:S01]  /*6ee0*/  DSETP.NEU.OR P0, PT, R4, RZ, P0 ;  /* 0x000000ff0400722a */ /* 0x000fe2000070d400 */
[----:B------:R-:W-:-:S13]  /*6ef0*/  BRA `(.L_x_40547) ;  /* 0x0000000400287947 */ /* 0x000fda0003800000 */
.L_x_40555:
        /* <DEDUP_REMOVED lines=9> */
.L_x_40558:
        /* <DEDUP_REMOVED lines=11> */
.L_x_40557:
[----:B------:R-:W2:Y:S02]  /*7040*/  LDG.E.U16 R0, desc[UR36][R2.64] ;  /* 0x0000002402007981 */ /* 0x000ea4000c1e1500 */
[----:B--2---:R-:W-:-:S05]  /*7050*/  IMAD.U32 R0, R0, 0x10000, RZ ;  /* 0x0001000000007824 */ /* 0x004fca00078e00ff */
[----:B------:R-:W-:Y:S01]  /*7060*/  FSETP.NEU.FTZ.AND P0, PT, R0, RZ, PT ;  /* 0x000000ff0000720b */ /* 0x000fe20003f1d000 */
[----:B------:R-:W-:-:S12]  /*7070*/  BRA `(.L_x_40547) ;  /* 0x0000000000c87947 */ /* 0x000fd80003800000 */
.L_x_40554:
        /* <DEDUP_REMOVED lines=11> */
.L_x_40561:
[----:B------:R-:W2:Y:S02]  /*7130*/  LDG.E.U8 R2, desc[UR36][R2.64] ;  /* 0x0000002402027981 */ /* 0x000ea4000c1e1100 */
[----:B--2---:R-:W-:Y:S01]  /*7140*/  ISETP.NE.AND P0, PT, R2, RZ, PT ;  /* 0x000000ff0200720c */ /* 0x004fe20003f05270 */
[----:B------:R-:W-:-:S12]  /*7150*/  BRA `(.L_x_40547) ;  /* 0x0000000000907947 */ /* 0x000fd80003800000 */
.L_x_40560:
[----:B------:R-:W2:Y:S02]  /*7160*/  LDG.E.U8 R2, desc[UR36][R2.64] ;  /* 0x0000002402027981 */ /* 0x000ea4000c1e1100 */
[----:B--2---:R-:W-:Y:S01]  /*7170*/  ISETP.NE.AND P0, PT, R2, RZ, PT ;  /* 0x000000ff0200720c */ /* 0x004fe20003f05270 */
[----:B------:R-:W-:-:S12]  /*7180*/  BRA `(.L_x_40547) ;  /* 0x0000000000847947 */ /* 0x000fd80003800000 */
.L_x_40559:
        /* <DEDUP_REMOVED lines=9> */
.L_x_40546:
        /* <DEDUP_REMOVED lines=16> */
.L_x_40564:
[----:B------:R-:W-:Y:S01]  /*7320*/  PLOP3.LUT P0, PT, PT, PT, PT, 0x8, 0x80 ;  /* 0x000000000080781c */ /* 0x000fe20003f0e170 */
[----:B------:R-:W-:-:S12]  /*7330*/  BRA `(.L_x_40547) ;  /* 0x0000000000187947 */ /* 0x000fd80003800000 */
.L_x_40563:
[----:B------:R-:W2:Y:S02]  /*7340*/  LDG.E.64 R2, desc[UR36][R2.64] ;  /* 0x0000002402027981 */ /* 0x000ea4000c1e1b00 */
[----:B--2---:R-:W-:-:S04]  /*7350*/  ISETP.NE.U32.AND P0, PT, R2, RZ, PT ;  /* 0x000000ff0200720c */ /* 0x004fc80003f05070 */
[----:B------:R-:W-:Y:S01]  /*7360*/  ISETP.NE.AND.EX P0, PT, R3, RZ, PT, P0 ;  /* 0x000000ff0300720c */ /* 0x000fe20003f05300 */
[----:B------:R-:W-:-:S12]  /*7370*/  BRA `(.L_x_40547) ;  /* 0x0000000000087947 */ /* 0x000fd80003800000 */
.L_x_40562:
[----:B------:R-:W2:Y:S02]  /*7380*/  LDG.E R2, desc[UR36][R2.64] ;  /* 0x0000002402027981 */ /* 0x000ea4000c1e1900 */
[----:B--2---:R-:W-:-:S13]  /*7390*/  ISETP.NE.AND P0, PT, R2, RZ, PT ;  /* 0x000000ff0200720c */ /* 0x004fda0003f05270 */
.L_x_40547:
[----:B------:R-:W-:Y:S05]  /*73a0*/  BSYNC.RECONVERGENT B6 ;  /* 0x0000000000067941 */ /* 0x000fea0003800200 */
.L_x_40541:
[----:B------:R-:W0:Y:S01]  /*73b0*/  LDCU.64 UR6, c[0x0][0x580] ;  /* 0x0000b000ff0677ac */ /* 0x000e220008000a00 */
[----:B------:R-:W-:Y:S01]  /*73c0*/  ISETP.NE.OR P0, PT, RZ, UR43, P0 ;  /* 0x0000002bff007c0c */ /* 0x000fe20008705670 */
        /* <DEDUP_REMOVED lines=17> */
.L_x_40569:
[----:B------:R0:W-:Y:S01]  /*74e0*/  STG.E.U8 desc[UR36][R2.64], R4 ;  /* 0x0000000402007986 */ /* 0x0001e2000c101124 */
[----:B------:R-:W-:Y:S05]  /*74f0*/  BRA `(.L_x_40571) ;  /* 0x0000000800fc7947 */ /* 0x000fea0003800000 */
.L_x_40568:
        /* <DEDUP_REMOVED lines=9> */
.L_x_40573:
[----:B------:R0:W-:Y:S01]  /*7590*/  STG.E desc[UR36][R2.64], R4 ;  /* 0x0000000402007986 */ /* 0x0001e2000c101924 */
[----:B------:R-:W-:Y:S05]  /*75a0*/  BRA `(.L_x_40571) ;  /* 0x0000000800d07947 */ /* 0x000fea0003800000 */
.L_x_40572:
[----:B------:R0:W-:Y:S01]  /*75b0*/  STG.E.U16 desc[UR36][R2.64], R4 ;  /* 0x0000000402007986 */ /* 0x0001e2000c101524 */
[----:B------:R-:W-:Y:S05]  /*75c0*/  BRA `(.L_x_40571) ;  /* 0x0000000800c87947 */ /* 0x000fea0003800000 */
.L_x_40567:
        /* <DEDUP_REMOVED lines=9> */
.L_x_40575:
[----:B------:R-:W-:-:S04]  /*7660*/  I2FP.F32.U32 R0, R4 ;  /* 0x0000000400007245 */ /* 0x000fc80000201000 */
[----:B------:R-:W-:-:S05]  /*7670*/  F2FP.F16.F32.PACK_AB R0, RZ, R0 ;  /* 0x00000000ff00723e */ /* 0x000fca00000000ff */
[----:B------:R0:W-:Y:S01]  /*7680*/  STG.E.U16 desc[UR36][R2.64], R0 ;  /* 0x0000000002007986 */ /* 0x0001e2000c101524 */
[----:B------:R-:W-:Y:S05]  /*7690*/  BRA `(.L_x_40571) ;  /* 0x0000000800947947 */ /* 0x000fea0003800000 */
.L_x_40574:
        /* <DEDUP_REMOVED lines=10> */
.L_x_40577:
[----:B------:R-:W-:-:S04]  /*7740*/  I2FP.F32.U32 R4, R4 ;  /* 0x0000000400047245 */ /* 0x000fc80000201000 */
[----:B------:R-:W-:-:S04]  /*7750*/  F2FP.F16.F32.PACK_AB R5, RZ, R4 ;  /* 0x00000004ff05723e */ /* 0x000fc800000000ff */
[----:B------:R-:W-:-:S05]  /*7760*/  PRMT R5, R5, 0x5410, RZ ;  /* 0x0000541005057816 */ /* 0x000fca00000000ff */
[----:B------:R0:W-:Y:S01]  /*7770*/  STG.E desc[UR36][R2.64], R5 ;  /* 0x0000000502007986 */ /* 0x0001e2000c101924 */
[----:B------:R-:W-:Y:S05]  /*7780*/  BRA `(.L_x_40571) ;  /* 0x0000000800587947 */ /* 0x000fea0003800000 */
.L_x_40576:
[----:B------:R-:W0:Y:S02]  /*7790*/  I2F.F64.U32 R4, R4 ;  /* 0x0000000400047312 */ /* 0x000e240000201800 */
[----:B0-----:R0:W-:Y:S01]  /*77a0*/  STG.E.64 desc[UR36][R2.64], R4 ;  /* 0x0000000402007986 */ /* 0x0011e2000c101b24 */
[----:B------:R-:W-:Y:S05]  /*77b0*/  BRA `(.L_x_40571) ;  /* 0x00000008004c7947 */ /* 0x000fea0003800000 */
.L_x_40566:
        /* <DEDUP_REMOVED lines=12> */
.L_x_40581:
        /* <DEDUP_REMOVED lines=17> */
.L_x_40583:
[----:B------:R-:W-:Y:S05]  /*7990*/  BSYNC.RECONVERGENT B0 ;  /* 0x0000000000007941 */ /* 0x000fea0003800200 */
.L_x_40582:
[----:B------:R0:W-:Y:S01]  /*79a0*/  STG.E.U8 desc[UR36][R2.64], R0 ;  /* 0x0000000002007986 */ /* 0x0001e2000c101124 */
[----:B------:R-:W-:Y:S05]  /*79b0*/  BRA `(.L_x_40571) ;  /* 0x0000000400cc7947 */ /* 0x000fea0003800000 */
.L_x_40580:
        /* <DEDUP_REMOVED lines=17> */
.L_x_40585:
[----:B------:R-:W-:Y:S05]  /*7ad0*/  BSYNC.RECONVERGENT B0 ;  /* 0x0000000000007941 */ /* 0x000fea0003800200 */
.L_x_40584:
[----:B------:R0:W-:Y:S01]  /*7ae0*/  STG.E.U8 desc[UR36][R2.64], R0 ;  /* 0x0000000002007986 */ /* 0x0001e2000c101124 */
[----:B------:R-:W-:Y:S05]  /*7af0*/  BRA `(.L_x_40571) ;  /* 0x00000004007c7947 */ /* 0x000fea0003800000 */
.L_x_40579:
        /* <DEDUP_REMOVED lines=21> */
.L_x_40587:
[----:B------:R-:W-:-:S05]  /*7c50*/  MOV R5, RZ ;  /* 0x000000ff00057202 */ /* 0x000fca0000000f00 */
[----:B------:R0:W-:Y:S01]  /*7c60*/  STG.E.64 desc[UR36][R2.64], R4 ;  /* 0x0000000402007986 */ /* 0x0001e2000c101b24 */
[----:B------:R-:W-:Y:S05]  /*7c70*/  BRA `(.L_x_40571) ;  /* 0x00000004001c7947 */ /* 0x000fea0003800000 */
.L_x_40586:
[----:B------:R0:W-:Y:S01]  /*7c80*/  STG.E desc[UR36][R2.64], R4 ;  /* 0x0000000402007986 */ /* 0x0001e2000c101924 */
[----:B------:R-:W-:Y:S05]  /*7c90*/  BRA `(.L_x_40571) ;  /* 0x0000000400147947 */ /* 0x000fea0003800000 */
.L_x_40578:
        /* <DEDUP_REMOVED lines=8> */
.L_x_40589:
[----:B------:R-:W0:Y:S01]  /*7d20*/  I2F.F64.U32 R4, R4 ;  /* 0x0000000400047312 */ /* 0x000e220000201800 */
[----:B------:R-:W-:-:S05]  /*7d30*/  CS2R R6, SRZ ;  /* 0x0000000000067805 */ /* 0x000fca000001ff00 */
[----:B0-----:R0:W-:Y:S01]  /*7d40*/  STG.E.128 desc[UR36][R2.64], R4 ;  /* 0x0000000402007986 */ /* 0x0011e2000c101d24 */
[----:B------:R-:W-:Y:S05]  /*7d50*/  BRA `(.L_x_40571) ;  /* 0x0000000000e47947 */ /* 0x000fea0003800000 */
.L_x_40588:
[----:B------:R-:W-:-:S09]  /*7d60*/  UISETP.NE.AND UP0, UPT, UR4, 0xf, UPT ;  /* 0x0000000f0400788c */ /* 0x000fd2000bf05270 */
[----:B------:R-:W-:Y:S05]  /*7d70*/  BRA.U !UP0, `(.L_x_40590) ;  /* 0x0000000108d07547 */ /* 0x000fea000b800000 */
[----:B------:R-:W-:-:S09]  /*7d80*/  UISETP.NE.AND UP0, UPT, UR4, 0x17, UPT ;  /* 0x000000170400788c */ /* 0x000fd2000bf05270 */
[----:B------:R-:W-:Y:S05]  /*7d90*/  BRA.U !UP0, `(.L_x_40591) ;  /* 0x0000000108847547 */ /* 0x000fea000b800000 */
[----:B------:R-:W-:-:S09]  /*7da0*/  UISETP.NE.AND UP0, UPT, UR4, 0x18, UPT ;  /* 0x000000180400788c */ /* 0x000fd2000bf05270 */
[----:B------:R-:W-:Y:S05]  /*7db0*/  BRA.U !UP0, `(.L_x_40592) ;  /* 0x0000000108447547 */ /* 0x000fea000b800000 */
.L_x_40570:
        /* <DEDUP_REMOVED lines=16> */
.L_x_40593:
[----:B------:R-:W-:Y:S05]  /*7ec0*/  BRA `(.L_x_40571) ;  /* 0x0000000000887947 */ /* 0x000fea0003800000 */
.L_x_40592:
        /* <DEDUP_REMOVED lines=11> */
.L_x_40595:
[----:B------:R-:W-:Y:S05]  /*7f80*/  BSYNC.RECONVERGENT B0 ;  /* 0x0000000000007941 */ /* 0x000fea0003800200 */
.L_x_40594:
[----:B------:R3:W-:Y:S01]  /*7f90*/  STG.E.U8 desc[UR36][R2.64], R5 ;  /* 0x0000000502007986 */ /* 0x0007e2000c101124 */
[----:B------:R-:W-:Y:S05]  /*7fa0*/  BRA `(.L_x_40571) ;  /* 0x0000000000507947 */ /* 0x000fea0003800000 */
.L_x_40591:
        /* <DEDUP_REMOVED lines=12> */
.L_x_40596:
[----:B------:R-:W-:Y:S01]  /*8070*/  IMAD.MOV.U32 R5, RZ, RZ, 0x7f ;  /* 0x0000007fff057424 */ /* 0x000fe200078e00ff */
[----:B------:R-:W-:-:S04]  /*8080*/  ISETP.GT.U32.AND P0, PT, R7, 0x7f800000, PT ;  /* 0x7f8000000700780c */ /* 0x000fc80003f04070 */
[----:B------:R-:W-:-:S05]  /*8090*/  SEL R5, R5, 0x7c, P0 ;  /* 0x0000007c05057807 */ /* 0x000fca0000000000 */
[----:B------:R1:W-:Y:S01]  /*80a0*/  STG.E.U8 desc[UR36][R2.64], R5 ;  /* 0x0000000502007986 */ /* 0x0003e2000c101124 */
[----:B------:R-:W-:Y:S05]  /*80b0*/  BRA `(.L_x_40571) ;  /* 0x00000000000c7947 */ /* 0x000fea0003800000 */
.L_x_40590:
[----:B------:R-:W-:-:S04]  /*80c0*/  I2FP.F32.U32 R0, R4 ;  /* 0x0000000400007245 */ /* 0x000fc80000201000 */
[----:B------:R-:W-:-:S05]  /*80d0*/  F2FP.BF16.F32.PACK_AB R0, RZ, R0 ;  /* 0x00000000ff00723e */ /* 0x000fca00000010ff */
[----:B------:R0:W-:Y:S02]  /*80e0*/  STG.E.U16 desc[UR36][R2.64], R0 ;  /* 0x0000000002007986 */ /* 0x0001e4000c101524 */
.L_x_40571:
[----:B------:R-:W-:Y:S05]  /*80f0*/  BSYNC.RECONVERGENT B6 ;  /* 0x0000000000067941 */ /* 0x000fea0003800200 */
.L_x_40565:
[----:B------:R-:W-:-:S07]  /*8100*/  IADD3 R17, PT, PT, R17, 0x80, RZ ;  /* 0x0000008011117810 */ /* 0x000fce0007ffe0ff */
.L_x_40539:
[----:B------:R-:W-:Y:S05]  /*8110*/  BSYNC.RECONVERGENT B7 ;  /* 0x0000000000077941 */ /* 0x000fea0003800200 */
.L_x_40538:
        /* <DEDUP_REMOVED lines=306> */
.L_x_40597:
        /* <DEDUP_REMOVED lines=20> */
.L_x_40602:
[----:B------:R-:W2:Y:S02]  /*9580*/  LDG.E.U8 R2, desc[UR36][R2.64] ;  /* 0x0000002402027981 */ /* 0x000ea4000c1e1100 */
[----:B--2---:R-:W-:Y:S01]  /*9590*/  ISETP.NE.AND P0, PT, R2, RZ, PT ;  /* 0x000000ff0200720c */ /* 0x004fe20003f05270 */
[----:B------:R-:W-:-:S12]  /*95a0*/  BRA `(.L_x_40604) ;  /* 0x0000000800307947 */ /* 0x000fd80003800000 */
.L_x_40601:
        /* <DEDUP_REMOVED lines=10> */
.L_x_40606:
[----:B------:R-:W2:Y:S02]  /*9650*/  LDG.E R2, desc[UR36][R2.64] ;  /* 0x0000002402027981 */ /* 0x000ea4000c1e1900 */
[----:B--2---:R-:W-:Y:S01]  /*9660*/  ISETP.NE.AND P0, PT, R2, RZ, PT ;  /* 0x000000ff0200720c */ /* 0x004fe20003f05270 */
[----:B------:R-:W-:-:S12]  /*9670*/  BRA `(.L_x_40604) ;  /* 0x0000000400fc7947 */ /* 0x000fd80003800000 */
.L_x_40605:
[----:B------:R-:W2:Y:S02]  /*9680*/  LDG.E.U16 R2, desc[UR36][R2.64] ;  /* 0x0000002402027981 */ /* 0x000ea4000c1e1500 */
[----:B--2---:R-:W-:Y:S01]  /*9690*/  ISETP.NE.AND P0, PT, R2, RZ, PT ;  /* 0x000000ff0200720c */ /* 0x004fe20003f05270 */
[----:B------:R-:W-:-:S12]  /*96a0*/  BRA `(.L_x_40604) ;  /* 0x0000000400f07947 */ /* 0x000fd80003800000 */
.L_x_40600:
        /* <DEDUP_REMOVED lines=9> */
.L_x_40608:
[----:B------:R-:W2:Y:S02]  /*9740*/  LDG.E.U16 R0, desc[UR36][R2.64] ;  /* 0x0000002402007981 */ /* 0x000ea4000c1e1500 */
[----:B--2---:R-:W-:-:S05]  /*9750*/  HADD2.F32 R0, -RZ, R0.H0_H0 ;  /* 0x20000000ff007230 */ /* 0x004fca0000004100 */
[----:B------:R-:W-:Y:S01]  /*9760*/  FSETP.NEU.FTZ.AND P0, PT, R0, RZ, PT ;  /* 0x000000ff0000720b */ /* 0x000fe20003f1d000 */
[----:B------:R-:W-:-:S12]  /*9770*/  BRA `(.L_x_40604) ;  /* 0x0000000400bc7947 */ /* 0x000fd80003800000 */
.L_x_40607:
        /* <DEDUP_REMOVED lines=11> */
.L_x_40610:
        /* <DEDUP_REMOVED lines=8> */
.L_x_40609:
[----:B------:R-:W2:Y:S02]  /*98b0*/  LDG.E.64 R2, desc[UR36][R2.64] ;  /* 0x0000002402027981 */ /* 0x000ea4000c1e1b00 */
[----:B--2---:R-:W-:Y:S01]  /*98c0*/  DSETP.NEU.AND P0, PT, R2, RZ, PT ;  /* 0x000000ff0200722a */ /* 0x004fe20003f0d000 */
[----:B------:R-:W-:-:S13]  /*98d0*/  BRA `(.L_x_40604) ;  /* 0x0000000400647947 */ /* 0x000fda0003800000 */
.L_x_40599:
        /* <DEDUP_REMOVED lines=11> */
.L_x_40613:
[----:B------:R-:W2:Y:S02]  /*9990*/  LDG.E.128 R4, desc[UR36][R2.64] ;  /* 0x0000002402047981 */ /* 0x000ea4000c1e1d00 */
[----:B--2---:R-:W-:-:S06]  /*99a0*/  DSETP.NEU.AND P0, PT, R6, RZ, PT ;  /* 0x000000ff0600722a */ /* 0x004fcc0003f0d000 */
[----:B------:R-:W-:Y:S01]  /*99b0*/  DSETP.NEU.OR P0, PT, R4, RZ, P0 ;  /* 0x000000ff0400722a */ /* 0x000fe2000070d400 */
[----:B------:R-:W-:-:S13]  /*99c0*/  BRA `(.L_x_40604) ;  /* 0x0000000400287947 */ /* 0x000fda0003800000 */
.L_x_40612:
        /* <DEDUP_REMOVED lines=9> */
.L_x_40615:
        /* <DEDUP_REMOVED lines=11> */
.L_x_40614:
[----:B------:R-:W2:Y:S02]  /*9b10*/  LDG.E.U16 R0, desc[UR36][R2.64] ;  /* 0x0000002402007981 */ /* 0x000ea4000c1e1500 */
[----:B--2---:R-:W-:-:S05]  /*9b20*/  IMAD.U32 R0, R0, 0x10000, RZ ;  /* 0x0001000000007824 */ /* 0x004fca00078e00ff */
[----:B------:R-:W-:Y:S01]  /*9b30*/  FSETP.NEU.FTZ.AND P0, PT, R0, RZ, PT ;  /* 0x000000ff0000720b */ /* 0x000fe20003f1d000 */
[----:B------:R-:W-:-:S12]  /*9b40*/  BRA `(.L_x_40604) ;  /* 0x0000000000c87947 */ /* 0x000fd80003800000 */
.L_x_40611:
        /* <DEDUP_REMOVED lines=11> */
.L_x_40618:
[----:B------:R-:W2:Y:S02]  /*9c00*/  LDG.E.U8 R2, desc[UR36][R2.64] ;  /* 0x0000002402027981 */ /* 0x000ea4000c1e1100 */
[----:B--2---:R-:W-:Y:S01]  /*9c10*/  ISETP.NE.AND P0, PT, R2, RZ, PT ;  /* 0x000000ff0200720c */ /* 0x004fe20003f05270 */
[----:B------:R-:W-:-:S12]  /*9c20*/  BRA `(.L_x_40604) ;  /* 0x0000000000907947 */ /* 0x000fd80003800000 */
.L_x_40617:
[----:B------:R-:W2:Y:S02]  /*9c30*/  LDG.E.U8 R2, desc[UR36][R2.64] ;  /* 0x0000002402027981 */ /* 0x000ea4000c1e1100 */
[----:B--2---:R-:W-:Y:S01]  /*9c40*/  ISETP.NE.AND P0, PT, R2, RZ, PT ;  /* 0x000000ff0200720c */ /* 0x004fe20003f05270 */
[----:B------:R-:W-:-:S12]  /*9c50*/  BRA `(.L_x_40604) ;  /* 0x0000000000847947 */ /* 0x000fd80003800000 */
.L_x_40616:
        /* <DEDUP_REMOVED lines=9> */
.L_x_40603:
        /* <DEDUP_REMOVED lines=16> */
.L_x_40621:
[----:B------:R-:W-:Y:S01]  /*9df0*/  PLOP3.LUT P0, PT, PT, PT, PT, 0x8, 0x80 ;  /* 0x000000000080781c */ /* 0x000fe20003f0e170 */
[----:B------:R-:W-:-:S12]  /*9e00*/  BRA `(.L_x_40604) ;  /* 0x0000000000187947 */ /* 0x000fd80003800000 */
.L_x_40620:
[----:B------:R-:W2:Y:S02]  /*9e10*/  LDG.E.64 R2, desc[UR36][R2.64] ;  /* 0x0000002402027981 */ /* 0x000ea4000c1e1b00 */
[----:B--2---:R-:W-:-:S04]  /*9e20*/  ISETP.NE.U32.AND P0, PT, R2, RZ, PT ;  /* 0x000000ff0200720c */ /* 0x004fc80003f05070 */
[----:B------:R-:W-:Y:S01]  /*9e30*/  ISETP.NE.AND.EX P0, PT, R3, RZ, PT, P0 ;  /* 0x000000ff0300720c */ /* 0x000fe20003f05300 */
[----:B------:R-:W-:-:S12]  /*9e40*/  BRA `(.L_x_40604) ;  /* 0x0000000000087947 */ /* 0x000fd80003800000 */
.L_x_40619:
[----:B------:R-:W2:Y:S02]  /*9e50*/  LDG.E R2, desc[UR36][R2.64] ;  /* 0x0000002402027981 */ /* 0x000ea4000c1e1900 */
[----:B--2---:R-:W-:-:S13]  /*9e60*/  ISETP.NE.AND P0, PT, R2, RZ, PT ;  /* 0x000000ff0200720c */ /* 0x004fda0003f05270 */
.L_x_40604:
[----:B------:R-:W-:Y:S05]  /*9e70*/  BSYNC.RECONVERGENT B6 ;  /* 0x0000000000067941 */ /* 0x000fea0003800200 */
.L_x_40598:
[----:B------:R-:W-:Y:S01]  /*9e80*/  UPRMT UR4, UR40, 0x9910, URZ ;  /* 0x0000991028047896 */ /* 0x000fe200080000ff */
[----:B------:R-:W-:-:S03]  /*9e90*/  ISETP.NE.OR P0, PT, RZ, UR43, P0 ;  /* 0x0000002bff007c0c */ /* 0x000fc60008705670 */
        /* <DEDUP_REMOVED lines=13> */
.L_x_40625:
[----:B------:R-:W-:Y:S01]  /*9f70*/  STG.E.U8 desc[UR36][R16.64], R2 ;  /* 0x0000000210007986 */ /* 0x000fe2000c101124 */
[----:B------:R-:W-:Y:S05]  /*9f80*/  EXIT ;  /* 0x000000000000794d */ /* 0x000fea0003800000 */
.L_x_40624:
        /* <DEDUP_REMOVED lines=9> */
.L_x_40628:
[----:B------:R-:W-:Y:S01]  /*a020*/  STG.E desc[UR36][R16.64], R2 ;  /* 0x0000000210007986 */ /* 0x000fe2000c101924 */
[----:B------:R-:W-:Y:S05]  /*a030*/  EXIT ;  /* 0x000000000000794d */ /* 0x000fea0003800000 */
.L_x_40627:
[----:B------:R-:W-:Y:S01]  /*a040*/  STG.E.U16 desc[UR36][R16.64], R2 ;  /* 0x0000000210007986 */ /* 0x000fe2000c101524 */
[----:B------:R-:W-:Y:S05]  /*a050*/  EXIT ;  /* 0x000000000000794d */ /* 0x000fea0003800000 */
.L_x_40623:
        /* <DEDUP_REMOVED lines=9> */
.L_x_40630:
[----:B------:R-:W-:-:S04]  /*a0f0*/  I2FP.F32.U32 R0, R2 ;  /* 0x0000000200007245 */ /* 0x000fc80000201000 */
[----:B------:R-:W-:-:S05]  /*a100*/  F2FP.F16.F32.PACK_AB R0, RZ, R0 ;  /* 0x00000000ff00723e */ /* 0x000fca00000000ff */
[----:B------:R-:W-:Y:S01]  /*a110*/  STG.E.U16 desc[UR36][R16.64], R0 ;  /* 0x0000000010007986 */ /* 0x000fe2000c101524 */
[----:B------:R-:W-:Y:S05]  /*a120*/  EXIT ;  /* 0x000000000000794d */ /* 0x000fea0003800000 */
.L_x_40629:
        /* <DEDUP_REMOVED lines=10> */
.L_x_40632:
[----:B------:R-:W-:-:S04]  /*a1d0*/  I2FP.F32.U32 R2, R2 ;  /* 0x0000000200027245 */ /* 0x000fc80000201000 */
[----:B------:R-:W-:-:S04]  /*a1e0*/  F2FP.F16.F32.PACK_AB R3, RZ, R2 ;  /* 0x00000002ff03723e */ /* 0x000fc800000000ff */
[----:B------:R-:W-:-:S05]  /*a1f0*/  PRMT R3, R3, 0x5410, RZ ;  /* 0x0000541003037816 */ /* 0x000fca00000000ff */
[----:B------:R-:W-:Y:S01]  /*a200*/  STG.E desc[UR36][R16.64], R3 ;  /* 0x0000000310007986 */ /* 0x000fe2000c101924 */
[----:B------:R-:W-:Y:S05]  /*a210*/  EXIT ;  /* 0x000000000000794d */ /* 0x000fea0003800000 */
.L_x_40631:
[----:B------:R-:W0:Y:S02]  /*a220*/  I2F.F64.U32 R2, R2 ;  /* 0x0000000200027312 */ /* 0x000e240000201800 */
[----:B0-----:R-:W-:Y:S01]  /*a230*/  STG.E.64 desc[UR36][R16.64], R2 ;  /* 0x0000000210007986 */ /* 0x001fe2000c101b24 */
[----:B------:R-:W-:Y:S05]  /*a240*/  EXIT ;  /* 0x000000000000794d */ /* 0x000fea0003800000 */
.L_x_40622:
        /* <DEDUP_REMOVED lines=12> */
.L_x_40636:
        /* <DEDUP_REMOVED lines=16> */
.L_x_40639:
[----:B------:R-:W-:-:S07]  /*a410*/  PRMT R8, R0, 0x7610, R8 ;  /* 0x0000761000087816 */ /* 0x000fce0000000008 */
.L_x_40638:
[----:B------:R-:W-:Y:S05]  /*a420*/  BSYNC.RECONVERGENT B0 ;  /* 0x0000000000007941 */ /* 0x000fea0003800200 */
.L_x_40637:
[----:B------:R-:W-:Y:S01]  /*a430*/  STG.E.U8 desc[UR36][R16.64], R8 ;  /* 0x0000000810007986 */ /* 0x000fe2000c101124 */
[----:B------:R-:W-:Y:S05]  /*a440*/  EXIT ;  /* 0x000000000000794d */ /* 0x000fea0003800000 */
.L_x_40635:
        /* <DEDUP_REMOVED lines=16> */
.L_x_40642:
[----:B------:R-:W-:-:S07]  /*a550*/  PRMT R8, R0, 0x7610, R8 ;  /* 0x0000761000087816 */ /* 0x000fce0000000008 */
.L_x_40641:
[----:B------:R-:W-:Y:S05]  /*a560*/  BSYNC.RECONVERGENT B0 ;  /* 0x0000000000007941 */ /* 0x000fea0003800200 */
.L_x_40640:
[----:B------:R-:W-:Y:S01]  /*a570*/  STG.E.U8 desc[UR36][R16.64], R8 ;  /* 0x0000000810007986 */ /* 0x000fe2000c101124 */
[----:B------:R-:W-:Y:S05]  /*a580*/  EXIT ;  /* 0x000000000000794d */ /* 0x000fea0003800000 */
.L_x_40634:
        /* <DEDUP_REMOVED lines=21> */
.L_x_40644:
[----:B------:R-:W-:-:S05]  /*a6e0*/  IMAD.MOV.U32 R3, RZ, RZ, RZ ;  /* 0x000000ffff037224 */ /* 0x000fca00078e00ff */
[----:B------:R-:W-:Y:S01]  /*a6f0*/  STG.E.64 desc[UR36][R16.64], R2 ;  /* 0x0000000210007986 */ /* 0x000fe2000c101b24 */
[----:B------:R-:W-:Y:S05]  /*a700*/  EXIT ;  /* 0x000000000000794d */ /* 0x000fea0003800000 */
.L_x_40643:
[----:B------:R-:W-:Y:S01]  /*a710*/  STG.E desc[UR36][R16.64], R2 ;  /* 0x0000000210007986 */ /* 0x000fe2000c101924 */
[----:B------:R-:W-:Y:S05]  /*a720*/  EXIT ;  /* 0x000000000000794d */ /* 0x000fea0003800000 */
.L_x_40633:
        /* <DEDUP_REMOVED lines=8> */
.L_x_40646:
[----:B------:R-:W0:Y:S01]  /*a7b0*/  I2F.F64.U32 R4, R2 ;  /* 0x0000000200047312 */ /* 0x000e220000201800 */
[----:B------:R-:W-:-:S05]  /*a7c0*/  CS2R R6, SRZ ;  /* 0x0000000000067805 */ /* 0x000fca000001ff00 */
[----:B0-----:R-:W-:Y:S01]  /*a7d0*/  STG.E.128 desc[UR36][R16.64], R4 ;  /* 0x0000000410007986 */ /* 0x001fe2000c101d24 */
[----:B------:R-:W-:Y:S05]  /*a7e0*/  EXIT ;  /* 0x000000000000794d */ /* 0x000fea0003800000 */
.L_x_40645:
[----:B------:R-:W-:-:S09]  /*a7f0*/  UISETP.NE.AND UP0, UPT, UR4, 0xf, UPT ;  /* 0x0000000f0400788c */ /* 0x000fd2000bf05270 */
[----:B------:R-:W-:Y:S05]  /*a800*/  BRA.U !UP0, `(.L_x_40647) ;  /* 0x0000000108d47547 */ /* 0x000fea000b800000 */
[----:B------:R-:W-:-:S09]  /*a810*/  UISETP.NE.AND UP0, UPT, UR4, 0x17, UPT ;  /* 0x000000170400788c */ /* 0x000fd2000bf05270 */
[----:B------:R-:W-:Y:S05]  /*a820*/  BRA.U !UP0, `(.L_x_40648) ;  /* 0x0000000108847547 */ /* 0x000fea000b800000 */
[----:B------:R-:W-:-:S09]  /*a830*/  UISETP.NE.AND UP0, UPT, UR4, 0x18, UPT ;  /* 0x000000180400788c */ /* 0x000fd2000bf05270 */
[----:B------:R-:W-:Y:S05]  /*a840*/  BRA.U !UP0, `(.L_x_40649) ;  /* 0x0000000108447547 */ /* 0x000fea000b800000 */
.L_x_40626:
        /* <DEDUP_REMOVED lines=16> */
.L_x_40650:
[----:B------:R-:W-:Y:S05]  /*a950*/  EXIT ;  /* 0x000000000000794d */ /* 0x000fea0003800000 */
.L_x_40649:
        /* <DEDUP_REMOVED lines=11> */
.L_x_40652:
[----:B------:R-:W-:Y:S05]  /*aa10*/  BSYNC.RECONVERGENT B0 ;  /* 0x0000000000007941 */ /* 0x000fea0003800200 */
.L_x_40651:
[----:B------:R-:W-:Y:S01]  /*aa20*/  STG.E.U8 desc[UR36][R16.64], R3 ;  /* 0x0000000310007986 */ /* 0x000fe2000c101124 */
[----:B------:R-:W-:Y:S05]  /*aa30*/  EXIT ;  /* 0x000000000000794d */ /* 0x000fea0003800000 */
.L_x_40648:
        /* <DEDUP_REMOVED lines=13> */
.L_x_40653:
[----:B------:R-:W-:Y:S01]  /*ab10*/  HFMA2 R3, -RZ, RZ, 0, 7.569789886474609375e-06 ;  /* 0x0000007fff037431 */ /* 0x000fe200000001ff */
[----:B------:R-:W-:-:S04]  /*ab20*/  ISETP.GT.U32.AND P0, PT, R5, 0x7f800000, PT ;  /* 0x7f8000000500780c */ /* 0x000fc80003f04070 */
[----:B------:R-:W-:-:S05]  /*ab30*/  SEL R3, R3, 0x7c, P0 ;  /* 0x0000007c03037807 */ /* 0x000fca0000000000 */
[----:B------:R-:W-:Y:S01]  /*ab40*/  STG.E.U8 desc[UR36][R16.64], R3 ;  /* 0x0000000310007986 */ /* 0x000fe2000c101124 */
[----:B------:R-:W-:Y:S05]  /*ab50*/  EXIT ;  /* 0x000000000000794d */ /* 0x000fea0003800000 */
.L_x_40647:
[----:B------:R-:W-:-:S04]  /*ab60*/  I2FP.F32.U32 R0, R2 ;  /* 0x0000000200007245 */ /* 0x000fc80000201000 */
[----:B------:R-:W-:-:S05]  /*ab70*/  F2FP.BF16.F32.PACK_AB R0, RZ, R0 ;  /* 0x00000000ff00723e */ /* 0x000fca00000010ff */
[----:B------:R-:W-:Y:S01]  /*ab80*/  STG.E.U16 desc[UR36][R16.64], R0 ;  /* 0x0000000010007986 */ /* 0x000fe2000c101524 */
[----:B------:R-:W-:Y:S05]  /*ab90*/  EXIT ;  /* 0x000000000000794d */ /* 0x000fea0003800000 */
.L_x_40654:
        /* <DEDUP_REMOVED lines=14> */
.L_x_42048:


//--------------------- .text._ZN2at6native27unrolled_elementwise_kernelINS0_13AUnaryFunctorIbbbZNS0_19maximum_kernel_cudaERNS_18TensorIteratorBaseEEUlbbE_EESt5arrayIPcLm2EELi4E23TrivialOffsetCalculatorILi1EjESB_NS0_6memory12LoadWithCastILi1EEENSC_13StoreWithCastILi1EEEEEviT_T0_T2_T3_T4_T5_ --------------------------
	.section	.text._ZN2at6native27unrolled_elementwise_kernelINS0_13AUnaryFunctorIbbbZNS0_19maximum_kernel_cudaERNS_18TensorIteratorBaseEEUlbbE_EESt5arrayIPcLm2EELi4E23TrivialOffsetCalculatorILi1EjESB_NS0_6memory12LoadWithCastILi1EEENSC_13StoreWithCastILi1EEEEEviT_T0_T2_T3_T4_T5_,"ax",@progbits
	.align	128
        .global         _ZN2at6native27unrolled_elementwise_kernelINS0_13AUnaryFunctorIbbbZNS0_19maximum_kernel_cudaERNS_18TensorIteratorBaseEEUlbbE_EESt5arrayIPcLm2EELi4E23TrivialOffsetCalculatorILi1EjESB_NS0_6memory12LoadWithCastILi1EEENSC_13StoreWithCastILi1EEEEEviT_T0_T2_T3_T4_T5_
        .type           _ZN2at6native27unrolled_elementwise_kernelINS0_13AUnaryFunctorIbbbZNS0_19maximum_kernel_cudaERNS_18TensorIteratorBaseEEUlbbE_EESt5arrayIPcLm2EELi4E23TrivialOffsetCalculatorILi1EjESB_NS0_6memory12LoadWithCastILi1EEENSC_13StoreWithCastILi1EEEEEviT_T0_T2_T3_T4_T5_,@function
        .size           _ZN2at6native27unrolled_elementwise_kernelINS0_13AUnaryFunctorIbbbZNS0_19maximum_kernel_cudaERNS_18TensorIteratorBaseEEUlbbE_EESt5arrayIPcLm2EELi4E23TrivialOffsetCalculatorILi1EjESB_NS0_6memory12LoadWithCastILi1EEENSC_13StoreWithCastILi1EEEEEviT_T0_T2_T3_T4_T5_,(.L_x_42049 - _ZN2at6native27unrolled_elementwise_kernelINS0_13AUnaryFunctorIbbbZNS0_19maximum_kernel_cudaERNS_18TensorIteratorBaseEEUlbbE_EESt5arrayIPcLm2EELi4E23TrivialOffsetCalculatorILi1EjESB_NS0_6memory12LoadWithCastILi1EEENSC_13StoreWithCastILi1EEEEEviT_T0_T2_T3_T4_T5_)
        .other          _ZN2at6native27unrolled_elementwise_kernelINS0_13AUnaryFunctorIbbbZNS0_19maximum_kernel_cudaERNS_18TensorIteratorBaseEEUlbbE_EESt5arrayIPcLm2EELi4E23TrivialOffsetCalculatorILi1EjESB_NS0_6memory12LoadWithCastILi1EEENSC_13StoreWithCastILi1EEEEEviT_T0_T2_T3_T4_T5_,@"STO_CUDA_ENTRY STV_DEFAULT"
_ZN2at6native27unrolled_elementwise_kernelINS0_13AUnaryFunctorIbbbZNS0_19maximum_kernel_cudaERNS_18TensorIteratorBaseEEUlbbE_EESt5arrayIPcLm2EELi4E23TrivialOffsetCalculatorILi1EjESB_NS0_6memory12LoadWithCastILi1EEENSC_13StoreWithCastILi1EEEEEviT_T0_T2_T3_T4_T5_:
.text._ZN2at6native27unrolled_elementwise_kernelINS0_13AUnaryFunctorIbbbZNS0_19maximum_kernel_cudaERNS_18TensorIteratorBaseEEUlbbE_EESt5arrayIPcLm2EELi4E23TrivialOffsetCalculatorILi1EjESB_NS0_6memory12LoadWithCastILi1EEENSC_13StoreWithCastILi1EEEEEviT_T0_T2_T3_T4_T5_:
        /* <DEDUP_REMOVED lines=35> */
.L_x_40661:
[----:B------:R-:W2:Y:S02]  /*0230*/  LDG.E.U8 R4, desc[UR36][R4.64] ;  /* 0x0000002404047981 */ /* 0x000ea4000c1e1100 */
[----:B--2---:R-:W-:-:S04]  /*0240*/  ISETP.NE.AND P0, PT, R4, RZ, PT ;  /* 0x000000ff0400720c */ /* 0x004fc80003f05270 */
[----:B------:R-:W-:Y:S01]  /*0250*/  P2R R16, PR, RZ, 0x1 ;  /* 0x00000001ff107803 */ /* 0x000fe20000000000 */
[----:B------:R-:W-:Y:S08]  /*0260*/  BRA `(.L_x_40663) ;  /* 0x0000000800847947 */ /* 0x000ff00003800000 */
.L_x_40660:
        /* <DEDUP_REMOVED lines=11> */
.L_x_40665:
[----:B------:R-:W2:Y:S02]  /*0320*/  LDG.E R4, desc[UR36][R4.64] ;  /* 0x0000002404047981 */ /* 0x000ea4000c1e1900 */
[----:B--2---:R-:W-:-:S04]  /*0330*/  ISETP.NE.AND P0, PT, R4, RZ, PT ;  /* 0x000000ff0400720c */ /* 0x004fc80003f05270 */
[----:B------:R-:W-:Y:S01]  /*0340*/  P2R R16, PR, RZ, 0x1 ;  /* 0x00000001ff107803 */ /* 0x000fe20000000000 */
[----:B------:R-:W-:Y:S08]  /*0350*/  BRA `(.L_x_40663) ;  /* 0x0000000800487947 */ /* 0x000ff00003800000 */
.L_x_40664:
[----:B------:R-:W2:Y:S02]  /*0360*/  LDG.E.U16 R4, desc[UR36][R4.64] ;  /* 0x0000002404047981 */ /* 0x000ea4000c1e1500 */
[----:B--2---:R-:W-:-:S04]  /*0370*/  ISETP.NE.AND P0, PT, R4, RZ, PT ;  /* 0x000000ff0400720c */ /* 0x004fc80003f05270 */
[----:B------:R-:W-:Y:S01]  /*0380*/  P2R R16, PR, RZ, 0x1 ;  /* 0x00000001ff107803 */ /* 0x000fe20000000000 */
[----:B------:R-:W-:Y:S08]  /*0390*/  BRA `(.L_x_40663) ;  /* 0x0000000800387947 */ /* 0x000ff00003800000 */
.L_x_40659:
        /* <DEDUP_REMOVED lines=10> */
.L_x_40667:
[----:B------:R-:W2:Y:S02]  /*0440*/  LDG.E.U16 R0, desc[UR36][R4.64] ;  /* 0x0000002404007981 */ /* 0x000ea4000c1e1500 */
[----:B--2---:R-:W-:-:S05]  /*0450*/  HADD2.F32 R0, -RZ, R0.H0_H0 ;  /* 0x20000000ff007230 */ /* 0x004fca0000004100 */
[----:B------:R-:W-:-:S04]  /*0460*/  FSETP.NEU.FTZ.AND P0, PT, R0, RZ, PT ;  /* 0x000000ff0000720b */ /* 0x000fc80003f1d000 */
[----:B------:R-:W-:Y:S01]  /*0470*/  P2R R16, PR, RZ, 0x1 ;  /* 0x00000001ff107803 */ /* 0x000fe20000000000 */
[----:B------:R-:W-:Y:S08]  /*0480*/  BRA `(.L_x_40663) ;  /* 0x0000000400fc7947 */ /* 0x000ff00003800000 */
.L_x_40666:
        /* <DEDUP_REMOVED lines=12> */
.L_x_40669:
        /* <DEDUP_REMOVED lines=10> */
.L_x_40668:
[----:B------:R-:W2:Y:S02]  /*05f0*/  LDG.E.64 R4, desc[UR36][R4.64] ;  /* 0x0000002404047981 */ /* 0x000ea4000c1e1b00 */
[----:B--2---:R-:W-:-:S06]  /*0600*/  DSETP.NEU.AND P0, PT, R4, RZ, PT ;  /* 0x000000ff0400722a */ /* 0x004fcc0003f0d000 */
[----:B------:R-:W-:Y:S01]  /*0610*/  P2R R16, PR, RZ, 0x1 ;  /* 0x00000001ff107803 */ /* 0x000fe20000000000 */
[----:B------:R-:W-:Y:S07]  /*0620*/  BRA `(.L_x_40663) ;  /* 0x0000000400947947 */ /* 0x000fee0003800000 */
.L_x_40658:
        /* <DEDUP_REMOVED lines=12> */
.L_x_40672:
[----:B------:R-:W2:Y:S02]  /*06f0*/  LDG.E.128 R4, desc[UR36][R4.64] ;  /* 0x0000002404047981 */ /* 0x000ea4000c1e1d00 */
[----:B--2---:R-:W-:-:S06]  /*0700*/  DSETP.NEU.AND P0, PT, R6, RZ, PT ;  /* 0x000000ff0600722a */ /* 0x004fcc0003f0d000 */
[----:B------:R-:W-:-:S06]  /*0710*/  DSETP.NEU.OR P0, PT, R4, RZ, P0 ;  /* 0x000000ff0400722a */ /* 0x000fcc000070d400 */
[----:B------:R-:W-:Y:S01]  /*0720*/  P2R R16, PR, RZ, 0x1 ;  /* 0x00000001ff107803 */ /* 0x000fe20000000000 */
[----:B------:R-:W-:Y:S07]  /*0730*/  BRA `(.L_x_40663) ;  /* 0x0000000400507947 */ /* 0x000fee0003800000 */
.L_x_40671:
        /* <DEDUP_REMOVED lines=10> */
.L_x_40674:
        /* <DEDUP_REMOVED lines=12> */
.L_x_40673:
[----:B------:R-:W2:Y:S02]  /*08a0*/  LDG.E.U16 R0, desc[UR36][R4.64] ;  /* 0x0000002404007981 */ /* 0x000ea4000c1e1500 */
[----:B--2---:R-:W-:-:S05]  /*08b0*/  IMAD.U32 R0, R0, 0x10000, RZ ;  /* 0x0001000000007824 */ /* 0x004fca00078e00ff */
[----:B------:R-:W-:-:S04]  /*08c0*/  FSETP.NEU.FTZ.AND P0, PT, R0, RZ, PT ;  /* 0x000000ff0000720b */ /* 0x000fc80003f1d000 */
[----:B------:R-:W-:Y:S01]  /*08d0*/  P2R R16, PR, RZ, 0x1 ;  /* 0x00000001ff107803 */ /* 0x000fe20000000000 */
[----:B------:R-:W-:Y:S08]  /*08e0*/  BRA `(.L_x_40663) ;  /* 0x0000000000e47947 */ /* 0x000ff00003800000 */
.L_x_40670:
        /* <DEDUP_REMOVED lines=12> */
.L_x_40677:
[----:B------:R-:W2:Y:S02]  /*09b0*/  LDG.E.U8 R4, desc[UR36][R4.64] ;  /* 0x0000002404047981 */ /* 0x000ea4000c1e1100 */
[----:B--2---:R-:W-:-:S04]  /*09c0*/  ISETP.NE.AND P0, PT, R4, RZ, PT ;  /* 0x000000ff0400720c */ /* 0x004fc80003f05270 */
[----:B------:R-:W-:Y:S01]  /*09d0*/  P2R R16, PR, RZ, 0x1 ;  /* 0x00000001ff107803 */ /* 0x000fe20000000000 */
[----:B------:R-:W-:Y:S08]  /*09e0*/  BRA `(.L_x_40663) ;  /* 0x0000000000a47947 */ /* 0x000ff00003800000 */
.L_x_40676:
[----:B------:R-:W2:Y:S02]  /*09f0*/  LDG.E.U8 R4, desc[UR36][R4.64] ;  /* 0x0000002404047981 */ /* 0x000ea4000c1e1100 */
[----:B--2---:R-:W-:-:S04]  /*0a00*/  ISETP.NE.AND P0, PT, R4, RZ, PT ;  /* 0x000000ff0400720c */ /* 0x004fc80003f05270 */
[----:B------:R-:W-:Y:S01]  /*0a10*/  P2R R16, PR, RZ, 0x1 ;  /* 0x00000001ff107803 */ /* 0x000fe20000000000 */
[----:B------:R-:W-:Y:S08]  /*0a20*/  BRA `(.L_x_40663) ;  /* 0x0000000000947947 */ /* 0x000ff00003800000 */
.L_x_40675:
[----:B------:R-:W-:-:S09]  /*0a30*/  UISETP.NE.AND UP0, UPT, UR4, 0x1c, UPT ;  /* 0x0000001c0400788c */ /* 0x000fd2000bf05270 */
[----:B------:R-:W-:Y:S05]  /*0a40*/  BRA.U !UP0, `(.L_x_40678) ;  /* 0x0000000108807547 */ /* 0x000fea000b800000 */
[----:B------:R-:W-:-:S09]  /*0a50*/  UISETP.NE.AND UP0, UPT, UR4, 0x1d, UPT ;  /* 0x0000001d0400788c */ /* 0x000fd2000bf05270 */
[----:B------:R-:W-:Y:S05]  /*0a60*/  BRA.U !UP0, `(.L_x_40679) ;  /* 0x0000000108647547 */ /* 0x000fea000b800000 */
[----:B------:R-:W-:-:S09]  /*0a70*/  UISETP.NE.AND UP0, UPT, UR4, 0x2c, UPT ;  /* 0x0000002c0400788c */ /* 0x000fd2000bf05270 */
[----:B------:R-:W-:Y:S05]  /*0a80*/  BRA.U !UP0, `(.L_x_40680) ;  /* 0x00000001084c7547 */ /* 0x000fea000b800000 */
.L_x_40662:
        /* <DEDUP_REMOVED lines=16> */
.L_x_40681:
[----:B------:R-:W-:-:S04]  /*0b90*/  PLOP3.LUT P0, PT, PT, PT, PT, 0x8, 0x80 ;  /* 0x000000000080781c */ /* 0x000fc80003f0e170 */
[----:B------:R-:W-:Y:S01]  /*0ba0*/  P2R R16, PR, RZ, 0x1 ;  /* 0x00000001ff107803 */ /* 0x000fe20000000000 */
[----:B------:R-:W-:Y:S08]  /*0bb0*/  BRA `(.L_x_40663) ;  /* 0x0000000000307947 */ /* 0x000ff00003800000 */
.L_x_40680:
[----:B------:R-:W2:Y:S02]  /*0bc0*/  LDG.E.U8 R4, desc[UR36][R4.64] ;  /* 0x0000002404047981 */ /* 0x000ea4000c1e1100 */
[----:B--2---:R-:W-:-:S04]  /*0bd0*/  ISETP.NE.AND P0, PT, R4, RZ, PT ;  /* 0x000000ff0400720c */ /* 0x004fc80003f05270 */
[----:B------:R-:W-:Y:S01]  /*0be0*/  P2R R16, PR, RZ, 0x1 ;  /* 0x00000001ff107803 */ /* 0x000fe20000000000 */
[----:B------:R-:W-:Y:S08]  /*0bf0*/  BRA `(.L_x_40663) ;  /* 0x0000000000207947 */ /* 0x000ff00003800000 */
.L_x_40679:
[----:B------:R-:W2:Y:S02]  /*0c00*/  LDG.E.64 R4, desc[UR36][R4.64] ;  /* 0x0000002404047981 */ /* 0x000ea4000c1e1b00 */
[----:B--2---:R-:W-:-:S04]  /*0c10*/  ISETP.NE.U32.AND P0, PT, R4, RZ, PT ;  /* 0x000000ff0400720c */ /* 0x004fc80003f05070 */
[----:B------:R-:W-:-:S04]  /*0c20*/  ISETP.NE.AND.EX P0, PT, R5, RZ, PT, P0 ;  /* 0x000000ff0500720c */ /* 0x000fc80003f05300 */
[----:B------:R-:W-:Y:S01]  /*0c30*/  P2R R16, PR, RZ, 0x1 ;  /* 0x00000001ff107803 */ /* 0x000fe20000000000 */
[----:B------:R-:W-:Y:S08]  /*0c40*/  BRA `(.L_x_40663) ;  /* 0x00000000000c7947 */ /* 0x000ff00003800000 */
.L_x_40678:
[----:B------:R-:W2:Y:S02]  /*0c50*/  LDG.E R4, desc[UR36][R4.64] ;  /* 0x0000002404047981 */ /* 0x000ea4000c1e1900 */
[----:B--2---:R-:W-:-:S04]  /*0c60*/  ISETP.NE.AND P0, PT, R4, RZ, PT ;  /* 0x000000ff0400720c */ /* 0x004fc80003f05270 */
[----:B------:R-:W-:-:S09]  /*0c70*/  P2R R16, PR, RZ, 0x1 ;  /* 0x00000001ff107803 */ /* 0x000fd20000000000 */
.L_x_40663:
[----:B------:R-:W-:Y:S05]  /*0c80*/  BSYNC.RECONVERGENT B6 ;  /* 0x0000000000067941 */ /* 0x000fea0003800200 */
.L_x_40657:
[----:B------:R-:W-:-:S07]  /*0c90*/  VIADD R22, R2, 0x80 ;  /* 0x0000008002167836 */ /* 0x000fce0000000000 */
.L_x_40656:
[----:B------:R-:W-:Y:S05]  /*0ca0*/  BSYNC.RECONVERGENT B7 ;  /* 0x0000000000077941 */ /* 0x000fea0003800200 */
.L_x_40655:
        /* <DEDUP_REMOVED lines=27> */
.L_x_40688:
[----:B------:R-:W2:Y:S02]  /*0e60*/  LDG.E.U8 R4, desc[UR36][R4.64] ;  /* 0x0000002404047981 */ /* 0x000ea4000c1e1100 */
[----:B--2---:R-:W-:-:S04]  /*0e70*/  ISETP.NE.AND P0, PT, R4, RZ, PT ;  /* 0x000000ff0400720c */ /* 0x004fc80003f05270 */
[----:B------:R-:W-:Y:S01]  /*0e80*/  P2R R17, PR, RZ, 0x1 ;  /* 0x00000001ff117803 */ /* 0x000fe20000000000 */
[----:B------:R-:W-:Y:S08]  /*0e90*/  BRA `(.L_x_40690) ;  /* 0x0000000800847947 */ /* 0x000ff00003800000 */
.L_x_40687:
        /* <DEDUP_REMOVED lines=11> */
.L_x_40692:
[----:B------:R-:W2:Y:S02]  /*0f50*/  LDG.E R4, desc[UR36][R4.64] ;  /* 0x0000002404047981 */ /* 0x000ea4000c1e1900 */
[----:B--2---:R-:W-:-:S04]  /*0f60*/  ISETP.NE.AND P0, PT, R4, RZ, PT ;  /* 0x000000ff0400720c */ /* 0x004fc80003f05270 */
[----:B------:R-:W-:Y:S01]  /*0f70*/  P2R R17, PR, RZ, 0x1 ;  /* 0x00000001ff117803 */ /* 0x000fe20000000000 */
[----:B------:R-:W-:Y:S08]  /*0f80*/  BRA `(.L_x_40690) ;  /* 0x0000000800487947 */ /* 0x000ff00003800000 */
.L_x_40691:
[----:B------:R-:W2:Y:S02]  /*0f90*/  LDG.E.U16 R4, desc[UR36][R4.64] ;  /* 0x0000002404047981 */ /* 0x000ea4000c1e1500 */
[----:B--2---:R-:W-:-:S04]  /*0fa0*/  ISETP.NE.AND P0, PT, R4, RZ, PT ;  /* 0x000000ff0400720c */ /* 0x004fc80003f05270 */
[----:B------:R-:W-:Y:S01]  /*0fb0*/  P2R R17, PR, RZ, 0x1 ;  /* 0x00000001ff117803 */ /* 0x000fe20000000000 */
[----:B------:R-:W-:Y:S08]  /*0fc0*/  BRA `(.L_x_40690) ;  /* 0x0000000800387947 */ /* 0x000ff00003800000 */
.L_x_40686:
        /* <DEDUP_REMOVED lines=10> */
.L_x_40694:
[----:B------:R-:W2:Y:S02]  /*1070*/  LDG.E.U16 R0, desc[UR36][R4.64] ;  /* 0x0000002404007981 */ /* 0x000ea4000c1e1500 */
[----:B--2---:R-:W-:-:S05]  /*1080*/  HADD2.F32 R0, -RZ, R0.H0_H0 ;  /* 0x20000000ff007230 */ /* 0x004fca0000004100 */
[----:B------:R-:W-:-:S04]  /*1090*/  FSETP.NEU.FTZ.AND P0, PT, R0, RZ, PT ;  /* 0x000000ff0000720b */ /* 0x000fc80003f1d000 */
[----:B------:R-:W-:Y:S01]  /*10a0*/  P2R R17, PR, RZ, 0x1 ;  /* 0x00000001ff117803 */ /* 0x000fe20000000000 */
[----:B------:R-:W-:Y:S08]  /*10b0*/  BRA `(.L_x_40690) ;  /* 0x0000000400fc7947 */ /* 0x000ff00003800000 */
.L_x_40693:
        /* <DEDUP_REMOVED lines=12> */
.L_x_40696:
        /* <DEDUP_REMOVED lines=10> */
.L_x_40695:
[----:B------:R-:W2:Y:S02]  /*1220*/  LDG.E.64 R4, desc[UR36][R4.64] ;  /* 0x0000002404047981 */ /* 0x000ea4000c1e1b00 */
[----:B--2---:R-:W-:-:S06]  /*1230*/  DSETP.NEU.AND P0, PT, R4, RZ, PT ;  /* 0x000000ff0400722a */ /* 0x004fcc0003f0d000 */
[----:B------:R-:W-:Y:S01]  /*1240*/  P2R R17, PR, RZ, 0x1 ;  /* 0x00000001ff117803 */ /* 0x000fe20000000000 */
[----:B------:R-:W-:Y:S07]  /*1250*/  BRA `(.L_x_40690) ;  /* 0x0000000400947947 */ /* 0x000fee0003800000 */
.L_x_40685:
        /* <DEDUP_REMOVED lines=12> */
.L_x_40699:
[----:B------:R-:W2:Y:S02]  /*1320*/  LDG.E.128 R4, desc[UR36][R4.64] ;  /* 0x0000002404047981 */ /* 0x000ea4000c1e1d00 */
[----:B--2---:R-:W-:-:S06]  /*1330*/  DSETP.NEU.AND P0, PT, R6, RZ, PT ;  /* 0x000000ff0600722a */ /* 0x004fcc0003f0d000 */
[----:B------:R-:W-:-:S06]  /*1340*/  DSETP.NEU.OR P0, PT, R4, RZ, P0 ;  /* 0x000000ff0400722a */ /* 0x000fcc000070d400 */
[----:B------:R-:W-:Y:S01]  /*1350*/  P2R R17, PR, RZ, 0x1 ;  /* 0x00000001ff117803 */ /* 0x000fe20000000000 */
[----:B------:R-:W-:Y:S07]  /*1360*/  BRA `(.L_x_40690) ;  /* 0x0000000400507947 */ /* 0x000fee0003800000 */
.L_x_40698:
        /* <DEDUP_REMOVED lines=10> */
.L_x_40701:
        /* <DEDUP_REMOVED lines=12> */
.L_x_40700:
[----:B------:R-:W2:Y:S02]  /*14d0*/  LDG.E.U16 R0, desc[UR36][R4.64] ;  /* 0x0000002404007981 */ /* 0x000ea4000c1e1500 */
[----:B--2---:R-:W-:-:S05]  /*14e0*/  IMAD.U32 R0, R0, 0x10000, RZ ;  /* 0x0001000000007824 */ /* 0x004fca00078e00ff */
[----:B------:R-:W-:-:S04]  /*14f0*/  FSETP.NEU.FTZ.AND P0, PT, R0, RZ, PT ;  /* 0x000000ff0000720b */ /* 0x000fc80003f1d000 */
[----:B------:R-:W-:Y:S01]  /*1500*/  P2R R17, PR, RZ, 0x1 ;  /* 0x00000001ff117803 */ /* 0x000fe20000000000 */
[----:B------:R-:W-:Y:S08]  /*1510*/  BRA `(.L_x_40690) ;  /* 0x0000000000e47947 */ /* 0x000ff00003800000 */
.L_x_40697:
        /* <DEDUP_REMOVED lines=12> */
.L_x_40704:
[----:B------:R-:W2:Y:S02]  /*15e0*/  LDG.E.U8 R4, desc[UR36][R4.64] ;  /* 0x0000002404047981 */ /* 0x000ea4000c1e1100 */
[----:B--2---:R-:W-:-:S04]  /*15f0*/  ISETP.NE.AND P0, PT, R4, RZ, PT ;  /* 0x000000ff0400720c */ /* 0x004fc80003f05270 */
[----:B------:R-:W-:Y:S01]  /*1600*/  P2R R17, PR, RZ, 0x1 ;  /* 0x00000001ff117803 */ /* 0x000fe20000000000 */
[----:B------:R-:W-:Y:S08]  /*1610*/  BRA `(.L_x_40690) ;  /* 0x0000000000a47947 */ /* 0x000ff00003800000 */
.L_x_40703:
[----:B------:R-:W2:Y:S02]  /*1620*/  LDG.E.U8 R4, desc[UR36][R4.64] ;  /* 0x0000002404047981 */ /* 0x000ea4000c1e1100 */
[----:B--2---:R-:W-:-:S04]  /*1630*/  ISETP.NE.AND P0, PT, R4, RZ, PT ;  /* 0x000000ff0400720c */ /* 0x004fc80003f05270 */
[----:B------:R-:W-:Y:S01]  /*1640*/  P2R R17, PR, RZ, 0x1 ;  /* 0x00000001ff117803 */ /* 0x000fe20000000000 */
[----:B------:R-:W-:Y:S08]  /*1650*/  BRA `(.L_x_40690) ;  /* 0x0000000000947947 */ /* 0x000ff00003800000 */
.L_x_40702:
        /* <DEDUP_REMOVED lines=10> */
.L_x_40689:
        /* <DEDUP_REMOVED lines=16> */
.L_x_40707:
[----:B------:R-:W-:-:S04]  /*1800*/  PLOP3.LUT P0, PT, PT, PT, PT, 0x8, 0x80 ;  /* 0x000000000080781c */ /* 0x000fc80003f0e170 */
[----:B------:R-:W-:Y:S01]  /*1810*/  P2R R17, PR, RZ, 0x1 ;  /* 0x00000001ff117803 */ /* 0x000fe20000000000 */
[----:B------:R-:W-:Y:S08]  /*1820*/  BRA `(.L_x_40690) ;  /* 0x0000000000207947 */ /* 0x000ff00003800000 */
.L_x_40706:
[----:B------:R-:W2:Y:S02]  /*1830*/  LDG.E.64 R4, desc[UR36][R4.64] ;  /* 0x0000002404047981 */ /* 0x000ea4000c1e1b00 */
[----:B--2---:R-:W-:-:S04]  /*1840*/  ISETP.NE.U32.AND P0, PT, R4, RZ, PT ;  /* 0x000000ff0400720c */ /* 0x004fc80003f05070 */
[----:B------:R-:W-:-:S04]  /*1850*/  ISETP.NE.AND.EX P0, PT, R5, RZ, PT, P0 ;  /* 0x000000ff0500720c */ /* 0x000fc80003f05300 */
[----:B------:R-:W-:Y:S01]  /*1860*/  P2R R17, PR, RZ, 0x1 ;  /* 0x00000001ff117803 */ /* 0x000fe20000000000 */
[----:B------:R-:W-:Y:S08]  /*1870*/  BRA `(.L_x_40690) ;  /* 0x00000000000c7947 */ /* 0x000ff00003800000 */
.L_x_40705:
[----:B------:R-:W2:Y:S02]  /*1880*/  LDG.E R4, desc[UR36][R4.64] ;  /* 0x0000002404047981 */ /* 0x000ea4000c1e1900 */
[----:B--2---:R-:W-:-:S04]  /*1890*/  ISETP.NE.AND P0, PT, R4, RZ, PT ;  /* 0x000000ff0400720c */ /* 0x004fc80003f05270 */
[----:B------:R-:W-:-:S09]  /*18a0*/  P2R R17, PR, RZ, 0x1 ;  /* 0x00000001ff117803 */ /* 0x000fd20000000000 */
.L_x_40690:
[----:B------:R-:W-:Y:S05]  /*18b0*/  BSYNC.RECONVERGENT B6 ;  /* 0x0000000000067941 */ /* 0x000fea0003800200 */
.L_x_40684:
[----:B------:R-:W-:-:S07]  /*18c0*/  VIADD R22, R22, 0x80 ;  /* 0x0000008016167836 */ /* 0x000fce0000000000 */
.L_x_40683:
[----:B------:R-:W-:Y:S05]  /*18d0*/  BSYNC.RECONVERGENT B7 ;  /* 0x0000000000077941 */ /* 0x000fea0003800200 */
.L_x_40682:
        /* <DEDUP_REMOVED lines=27> */
.L_x_40714:
[----:B------:R-:W2:Y:S02]  /*1a90*/  LDG.E.U8 R4, desc[UR36][R4.64] ;  /* 0x0000002404047981 */ /* 0x000ea4000c1e1100 */
[----:B--2---:R-:W-:-:S04]  /*1aa0*/  ISETP.NE.AND P0, PT, R4, RZ, PT ;  /* 0x000000ff0400720c */ /* 0x004fc80003f05270 */
[----:B------:R-:W-:Y:S01]  /*1ab0*/  P2R R18, PR, RZ, 0x1 ;  /* 0x00000001ff127803 */ /* 0x000fe20000000000 */
[----:B------:R-:W-:Y:S08]  /*1ac0*/  BRA `(.L_x_40716) ;  /* 0x0000000800847947 */ /* 0x000ff00003800000 */
.L_x_40713:
        /* <DEDUP_REMOVED lines=11> */
.L_x_40718:
[----:B------:R-:W2:Y:S02]  /*1b80*/  LDG.E R4, desc[UR36][R4.64] ;  /* 0x0000002404047981 */ /* 0x000ea4000c1e1900 */
[----:B--2---:R-:W-:-:S04]  /*1b90*/  ISETP.NE.AND P0, PT, R4, RZ, PT ;  /* 0x000000ff0400720c */ /* 0x004fc80003f05270 */
[----:B------:R-:W-:Y:S01]  /*1ba0*/  P2R R18, PR, RZ, 0x1 ;  /* 0x00000001ff127803 */ /* 0x000fe20000000000 */
[----:B------:R-:W-:Y:S08]  /*1bb0*/  BRA `(.L_x_40716) ;  /* 0x0000000800487947 */ /* 0x000ff00003800000 */
.L_x_40717:
[----:B------:R-:W2:Y:S02]  /*1bc0*/  LDG.E.U16 R4, desc[UR36][R4.64] ;  /* 0x0000002404047981 */ /* 0x000ea4000c1e1500 */
[----:B--2---:R-:W-:-:S04]  /*1bd0*/  ISETP.NE.AND P0, PT, R4, RZ, PT ;  /* 0x000000ff0400720c */ /* 0x004fc80003f05270 */
[----:B------:R-:W-:Y:S01]  /*1be0*/  P2R R18, PR, RZ, 0x1 ;  /* 0x00000001ff127803 */ /* 0x000fe20000000000 */
[----:B------:R-:W-:Y:S08]  /*1bf0*/  BRA `(.L_x_40716) ;  /* 0x0000000800387947 */ /* 0x000ff00003800000 */
.L_x_40712:
        /* <DEDUP_REMOVED lines=10> */
.L_x_40720:
[----:B------:R-:W2:Y:S02]  /*1ca0*/  LDG.E.U16 R0, desc[UR36][R4.64] ;  /* 0x0000002404007981 */ /* 0x000ea4000c1e1500 */
[----:B--2---:R-:W-:-:S05]  /*1cb0*/  HADD2.F32 R0, -RZ, R0.H0_H0 ;  /* 0x20000000ff007230 */ /* 0x004fca0000004100 */
[----:B------:R-:W-:-:S04]  /*1cc0*/  FSETP.NEU.FTZ.AND P0, PT, R0, RZ, PT ;  /* 0x000000ff0000720b */ /* 0x000fc80003f1d000 */
[----:B------:R-:W-:Y:S01]  /*1cd0*/  P2R R18, PR, RZ, 0x1 ;  /* 0x00000001ff127803 */ /* 0x000fe20000000000 */
[----:B------:R-:W-:Y:S08]  /*1ce0*/  BRA `(.L_x_40716) ;  /* 0x0000000400fc7947 */ /* 0x000ff00003800000 */
.L_x_40719:
        /* <DEDUP_REMOVED lines=12> */
.L_x_40722:
        /* <DEDUP_REMOVED lines=10> */
.L_x_40721:
[----:B------:R-:W2:Y:S02]  /*1e50*/  LDG.E.64 R4, desc[UR36][R4.64] ;  /* 0x0000002404047981 */ /* 0x000ea4000c1e1b00 */
[----:B--2---:R-:W-:-:S06]  /*1e60*/  DSETP.NEU.AND P0, PT, R4, RZ, PT ;  /* 0x000000ff0400722a */ /* 0x004fcc0003f0d000 */
[----:B------:R-:W-:Y:S01]  /*1e70*/  P2R R18, PR, RZ, 0x1 ;  /* 0x00000001ff127803 */ /* 0x000fe20000000000 */
[----:B------:R-:W-:Y:S07]  /*1e80*/  BRA `(.L_x_40716) ;  /* 0x0000000400947947 */ /* 0x000fee0003800000 */
.L_x_40711:
        /* <DEDUP_REMOVED lines=12> */
.L_x_40725:
[----:B------:R-:W2:Y:S02]  /*1f50*/  LDG.E.128 R4, desc[UR36][R4.64] ;  /* 0x0000002404047981 */ /* 0x000ea4000c1e1d00 */
[----:B--2---:R-:W-:-:S06]  /*1f60*/  DSETP.NEU.AND P0, PT, R6, RZ, PT ;  /* 0x000000ff0600722a */ /* 0x004fcc0003f0d000 */
[----:B------:R-:W-:-:S06]  /*1f70*/  DSETP.NEU.OR P0, PT, R4, RZ, P0 ;  /* 0x000000ff0400722a */ /* 0x000fcc000070d400 */
[----:B------:R-:W-:Y:S01]  /*1f80*/  P2R R18, PR, RZ, 0x1 ;  /* 0x00000001ff127803 */ /* 0x000fe20000000000 */
[----:B------:R-:W-:Y:S07]  /*1f90*/  BRA `(.L_x_40716) ;  /* 0x0000000400507947 */ /* 0x000fee0003800000 */
.L_x_40724:
        /* <DEDUP_REMOVED lines=10> */
.L_x_40727:
        /* <DEDUP_REMOVED lines=12> */
.L_x_40726:
[----:B------:R-:W2:Y:S02]  /*2100*/  LDG.E.U16 R0, desc[UR36][R4.64] ;  /* 0x0000002404007981 */ /* 0x000ea4000c1e1500 */
[----:B--2---:R-:W-:-:S05]  /*2110*/  IMAD.U32 R0, R0, 0x10000, RZ ;  /* 0x0001000000007824 */ /* 0x004fca00078e00ff */
[----:B------:R-:W-:-:S04]  /*2120*/  FSETP.NEU.FTZ.AND P0, PT, R0, RZ, PT ;  /* 0x000000ff0000720b */ /* 0x000fc80003f1d000 */
[----:B------:R-:W-:Y:S01]  /*2130*/  P2R R18, PR, RZ, 0x1 ;  /* 0x00000001ff127803 */ /* 0x000fe20000000000 */
[----:B------:R-:W-:Y:S08]  /*2140*/  BRA `(.L_x_40716) ;  /* 0x0000000000e47947 */ /* 0x000ff00003800000 */
.L_x_40723:
        /* <DEDUP_REMOVED lines=12> */
.L_x_40730:
[----:B------:R-:W2:Y:S02]  /*2210*/  LDG.E.U8 R4, desc[UR36][R4.64] ;  /* 0x0000002404047981 */ /* 0x000ea4000c1e1100 */
[----:B--2---:R-:W-:-:S04]  /*2220*/  ISETP.NE.AND P0, PT, R4, RZ, PT ;  /* 0x000000ff0400720c */ /* 0x004fc80003f05270 */
[----:B------:R-:W-:Y:S01]  /*2230*/  P2R R18, PR, RZ, 0x1 ;  /* 0x00000001ff127803 */ /* 0x000fe20000000000 */
[----:B------:R-:W-:Y:S08]  /*2240*/  BRA `(.L_x_40716) ;  /* 0x0000000000a47947 */ /* 0x000ff00003800000 */
.L_x_40729:
[----:B------:R-:W2:Y:S02]  /*2250*/  LDG.E.U8 R4, desc[UR36][R4.64] ;  /* 0x0000002404047981 */ /* 0x000ea4000c1e1100 */
[----:B--2---:R-:W-:-:S04]  /*2260*/  ISETP.NE.AND P0, PT, R4, RZ, PT ;  /* 0x000000ff0400720c */ /* 0x004fc80003f05270 */
[----:B------:R-:W-:Y:S01]  /*2270*/  P2R R18, PR, RZ, 0x1 ;  /* 0x00000001ff127803 */ /* 0x000fe20000000000 */
[----:B------:R-:W-:Y:S08]  /*2280*/  BRA `(.L_x_40716) ;  /* 0x0000000000947947 */ /* 0x000ff00003800000 */
.L_x_40728:
        /* <DEDUP_REMOVED lines=10> */
.L_x_40715:
        /* <DEDUP_REMOVED lines=16> */
.L_x_40733:
[----:B------:R-:W-:-:S04]  /*2430*/  PLOP3.LUT P0, PT, PT, PT, PT, 0x8, 0x80 ;  /* 0x000000000080781c */ /* 0x000fc80003f0e170 */
[----:B------:R-:W-:Y:S01]  /*2440*/  P2R R18, PR, RZ, 0x1 ;  /* 0x00000001ff127803 */ /* 0x000fe20000000000 */
[----:B------:R-:W-:Y:S08]  /*2450*/  BRA `(.L_x_40716) ;  /* 0x0000000000207947 */ /* 0x000ff00003800000 */
.L_x_40732:
[----:B------:R-:W2:Y:S02]  /*2460*/  LDG.E.64 R4, desc[UR36][R4.64] ;  /* 0x0000002404047981 */ /* 0x000ea4000c1e1b00 */
[----:B--2---:R-:W-:-:S04]  /*2470*/  ISETP.NE.U32.AND P0, PT, R4, RZ, PT ;  /* 0x000000ff0400720c */ /* 0x004fc80003f05070 */
[----:B------:R-:W-:-:S04]  /*2480*/  ISETP.NE.AND.EX P0, PT, R5, RZ, PT, P0 ;  /* 0x000000ff0500720c */ /* 0x000fc80003f05300 */
[----:B------:R-:W-:Y:S01]  /*2490*/  P2R R18, PR, RZ, 0x1 ;  /* 0x00000001ff127803 */ /* 0x000fe20000000000 */
[----:B------:R-:W-:Y:S08]  /*24a0*/  BRA `(.L_x_40716) ;  /* 0x00000000000c7947 */ /* 0x000ff00003800000 */
.L_x_40731:
[----:B------:R-:W2:Y:S02]  /*24b0*/  LDG.E R4, desc[UR36][R4.64] ;  /* 0x0000002404047981 */ /* 0x000ea4000c1e1900 */
[----:B--2---:R-:W-:-:S04]  /*24c0*/  ISETP.NE.AND P0, PT, R4, RZ, PT ;  /* 0x000000ff0400720c */ /* 0x004fc80003f05270 */
[----:B------:R-:W-:-:S09]  /*24d0*/  P2R R18, PR, RZ, 0x1 ;  /* 0x00000001ff127803 */ /* 0x000fd20000000000 */
.L_x_40716:
[----:B------:R-:W-:Y:S05]  /*24e0*/  BSYNC.RECONVERGENT B6 ;  /* 0x0000000000067941 */ /* 0x000fea0003800200 */
.L_x_40710:
[----:B------:R-:W-:-:S07]  /*24f0*/  VIADD R22, R22, 0x80 ;  /* 0x0000008016167836 */ /* 0x000fce0000000000 */
.L_x_40709:
[----:B------:R-:W-:Y:S05]  /*2500*/  BSYNC.RECONVERGENT B7 ;  /* 0x0000000000077941 */ /* 0x000fea0003800200 */
.L_x_40708:
        /* <DEDUP_REMOVED lines=26> */
.L_x_40739:
[----:B------:R-:W2:Y:S02]  /*26b0*/  LDG.E.U8 R4, desc[UR36][R4.64] ;  /* 0x0000002404047981 */ /* 0x000ea4000c1e1100 */
[----:B--2---:R-:W-:-:S04]  /*26c0*/  ISETP.NE.AND P0, PT, R4, RZ, PT ;  /* 0x000000ff0400720c */ /* 0x004fc80003f05270 */
[----:B------:R-:W-:Y:S01]  /*26d0*/  P2R R24, PR, RZ, 0x1 ;  /* 0x00000001ff187803 */ /* 0x000fe20000000000 */
[----:B------:R-:W-:Y:S08]  /*26e0*/  BRA `(.L_x_40735) ;  /* 0x00000008007c7947 */ /* 0x000ff00003800000 */
.L_x_40738:
        /* <DEDUP_REMOVED lines=11> */
.L_x_40742:
[----:B------:R-:W2:Y:S02]  /*27a0*/  LDG.E R4, desc[UR36][R4.64] ;  /* 0x0000002404047981 */ /* 0x000ea4000c1e1900 */
[----:B--2---:R-:W-:-:S04]  /*27b0*/  ISETP.NE.AND P0, PT, R4, RZ, PT ;  /* 0x000000ff0400720c */ /* 0x004fc80003f05270 */
[----:B------:R-:W-:Y:S01]  /*27c0*/  P2R R24, PR, RZ, 0x1 ;  /* 0x00000001ff187803 */ /* 0x000fe20000000000 */
[----:B------:R-:W-:Y:S08]  /*27d0*/  BRA `(.L_x_40735) ;  /* 0x0000000800407947 */ /* 0x000ff00003800000 */
.L_x_40741:
[----:B------:R-:W2:Y:S02]  /*27e0*/  LDG.E.U16 R4, desc[UR36][R4.64] ;  /* 0x0000002404047981 */ /* 0x000ea4000c1e1500 */
[----:B--2---:R-:W-:-:S04]  /*27f0*/  ISETP.NE.AND P0, PT, R4, RZ, PT ;  /* 0x000000ff0400720c */ /* 0x004fc80003f05270 */
[----:B------:R-:W-:Y:S01]  /*2800*/  P2R R24, PR, RZ, 0x1 ;  /* 0x00000001ff187803 */ /* 0x000fe20000000000 */
[----:B------:R-:W-:Y:S08]  /*2810*/  BRA `(.L_x_40735) ;  /* 0x0000000800307947 */ /* 0x000ff00003800000 */
.L_x_40737:
        /* <DEDUP_REMOVED lines=10> */
.L_x_40744:
[----:B------:R-:W2:Y:S02]  /*28c0*/  LDG.E.U16 R0, desc[UR36][R4.64] ;  /* 0x0000002404007981 */ /* 0x000ea4000c1e1500 */
[----:B--2---:R-:W-:-:S05]  /*28d0*/  HADD2.F32 R0, -RZ, R0.H0_H0 ;  /* 0x20000000ff007230 */ /* 0x004fca0000004100 */
[----:B------:R-:W-:-:S04]  /*28e0*/  FSETP.NEU.FTZ.AND P0, PT, R0, RZ, PT ;  /* 0x000000ff0000720b */ /* 0x000fc80003f1d000 */
[----:B------:R-:W-:Y:S01]  /*28f0*/  P2R R24, PR, RZ, 0x1 ;  /* 0x00000001ff187803 */ /* 0x000fe20000000000 */
[----:B------:R-:W-:Y:S08]  /*2900*/  BRA `(.L_x_40735) ;  /* 0x0000000400f47947 */ /* 0x000ff00003800000 */
.L_x_40743:
        /* <DEDUP_REMOVED lines=12> */
.L_x_40746:
        /* <DEDUP_REMOVED lines=10> */
.L_x_40745:
[----:B------:R-:W2:Y:S02]  /*2a70*/  LDG.E.64 R4, desc[UR36][R4.64] ;  /* 0x0000002404047981 */ /* 0x000ea4000c1e1b00 */
[----:B--2---:R-:W-:-:S06]  /*2a80*/  DSETP.NEU.AND P0, PT, R4, RZ, PT ;  /* 0x000000ff0400722a */ /* 0x004fcc0003f0d000 */
[----:B------:R-:W-:Y:S01]  /*2a90*/  P2R R24, PR, RZ, 0x1 ;  /* 0x00000001ff187803 */ /* 0x000fe20000000000 */
[----:B------:R-:W-:Y:S07]  /*2aa0*/  BRA `(.L_x_40735) ;  /* 0x00000004008c7947 */ /* 0x000fee0003800000 */
.L_x_40736:
        /* <DEDUP_REMOVED lines=12> */
.L_x_40749:
[----:B------:R-:W2:Y:S02]  /*2b70*/  LDG.E.128 R4, desc[UR36][R4.64] ;  /* 0x0000002404047981 */ /* 0x000ea4000c1e1d00 */
[----:B--2---:R-:W-:-:S06]  /*2b80*/  DSETP.NEU.AND P0, PT, R6, RZ, PT ;  /* 0x000000ff0600722a */ /* 0x004fcc0003f0d000 */
[----:B------:R-:W-:-:S06]  /*2b90*/  DSETP.NEU.OR P0, PT, R4, RZ, P0 ;  /* 0x000000ff0400722a */ /* 0x000fcc000070d400 */
[----:B------:R-:W-:Y:S01]  /*2ba0*/  P2R R24, PR, RZ, 0x1 ;  /* 0x00000001ff187803 */ /* 0x000fe20000000000 */
[----:B------:R-:W-:Y:S07]  /*2bb0*/  BRA `(.L_x_40735) ;  /* 0x0000000400487947 */ /* 0x000fee0003800000 */
.L_x_40748:
        /* <DEDUP_REMOVED lines=10> */
.L_x_40751:
        /* <DEDUP_REMOVED lines=12> */
.L_x_40750:
[----:B------:R-:W2:Y:S02]  /*2d20*/  LDG.E.U16 R0, desc[UR36][R4.64] ;  /* 0x0000002404007981 */ /* 0x000ea4000c1e1500 */
[----:B--2---:R-:W-:-:S05]  /*2d30*/  IMAD.U32 R0, R0, 0x10000, RZ ;  /* 0x0001000000007824 */ /* 0x004fca00078e00ff */
[----:B------:R-:W-:-:S04]  /*2d40*/  FSETP.NEU.FTZ.AND P0, PT, R0, RZ, PT ;  /* 0x000000ff0000720b */ /* 0x000fc80003f1d000 */
[----:B------:R-:W-:Y:S01]  /*2d50*/  P2R R24, PR, RZ, 0x1 ;  /* 0x00000001ff187803 */ /* 0x000fe20000000000 */
[----:B------:R-:W-:Y:S08]  /*2d60*/  BRA `(.L_x_40735) ;  /* 0x0000000000dc7947 */ /* 0x000ff00003800000 */
.L_x_40747:
        /* <DEDUP_REMOVED lines=12> */
.L_x_40754:
[----:B------:R-:W2:Y:S02]  /*2e30*/  LDG.E.U8 R4, desc[UR36][R4.64] ;  /* 0x0000002404047981 */ /* 0x000ea4000c1e1100 */
[----:B--2---:R-:W-:-:S04]  /*2e40*/  ISETP.NE.AND P0, PT, R4, RZ, PT ;  /* 0x000000ff0400720c */ /* 0x004fc80003f05270 */
[----:B------:R-:W-:Y:S01]  /*2e50*/  P2R R24, PR, RZ, 0x1 ;  /* 0x00000001ff187803 */ /* 0x000fe20000000000 */
[----:B------:R-:W-:Y:S08]  /*2e60*/  BRA `(.L_x_40735) ;  /* 0x00000000009c7947 */ /* 0x000ff00003800000 */
.L_x_40753:
[----:B------:R-:W2:Y:S02]  /*2e70*/  LDG.E.U8 R4, desc[UR36][R4.64] ;  /* 0x0000002404047981 */ /* 0x000ea4000c1e1100 */
[----:B--2---:R-:W-:-:S04]  /*2e80*/  ISETP.NE.AND P0, PT, R4, RZ, PT ;  /* 0x000000ff0400720c */ /* 0x004fc80003f05270 */
[----:B------:R-:W-:Y:S01]  /*2e90*/  P2R R24, PR, RZ, 0x1 ;  /* 0x00000001ff187803 */ /* 0x000fe20000000000 */
[----:B------:R-:W-:Y:S08]  /*2ea0*/  BRA `(.L_x_40735) ;  /* 0x00000000008c7947 */ /* 0x000ff00003800000 */
.L_x_40752:
        /* <DEDUP_REMOVED lines=10> */
.L_x_40740:
        /* <DEDUP_REMOVED lines=16> */
.L_x_40757:
[----:B------:R-:W-:Y:S05]  /*3050*/  BRA `(.L_x_40735) ;  /* 0x0000000000207947 */ /* 0x000fea0003800000 */
.L_x_40756:
[----:B------:R-:W2:Y:S02]  /*3060*/  LDG.E.64 R4, desc[UR36][R4.64] ;  /* 0x0000002404047981 */ /* 0x000ea4000c1e1b00 */
[----:B--2---:R-:W-:-:S04]  /*3070*/  ISETP.NE.U32.AND P0, PT, R4, RZ, PT ;  /* 0x000000ff0400720c */ /* 0x004fc80003f05070 */
[----:B------:R-:W-:-:S04]  /*3080*/  ISETP.NE.AND.EX P0, PT, R5, RZ, PT, P0 ;  /* 0x000000ff0500720c */ /* 0x000fc80003f05300 */
[----:B------:R-:W-:Y:S01]  /*3090*/  P2R R24, PR, RZ, 0x1 ;  /* 0x00000001ff187803 */ /* 0x000fe20000000000 */
[----:B------:R-:W-:Y:S08]  /*30a0*/  BRA `(.L_x_40735) ;  /* 0x00000000000c7947 */ /* 0x000ff00003800000 */
.L_x_40755:
[----:B------:R-:W2:Y:S02]  /*30b0*/  LDG.E R4, desc[UR36][R4.64] ;  /* 0x0000002404047981 */ /* 0x000ea4000c1e1900 */
[----:B--2---:R-:W-:-:S04]  /*30c0*/  ISETP.NE.AND P0, PT, R4, RZ, PT ;  /* 0x000000ff0400720c */ /* 0x004fc80003f05270 */
[----:B------:R-:W-:-:S09]  /*30d0*/  P2R R24, PR, RZ, 0x1 ;  /* 0x00000001ff187803 */ /* 0x000fd20000000000 */
.L_x_40735:
[----:B------:R-:W-:Y:S05]  /*30e0*/  BSYNC.RECONVERGENT B6 ;  /* 0x0000000000067941 */ /* 0x000fea0003800200 */
.L_x_40734:
        /* <DEDUP_REMOVED lines=9> */
[----:B0-----:R-:W-:Y:S02]  /*3180*/  ISETP.NE.OR P1, PT, RZ, UR4, P1 ;  /* 0x00000004ff007c0c */ /* 0x001fe40008f25670 */
[----:B------:R-:W-:Y:S02]  /*3190*/  ISETP.NE.OR P2, PT, RZ, UR4, P2 ;  /* 0x00000004ff007c0c */ /* 0x000fe40009745670 */
[----:B------:R-:W-:Y:S02]  /*31a0*/  ISETP.NE.OR P3, PT, RZ, UR4, P3 ;  /* 0x00000004ff007c0c */ /* 0x000fe40009f65670 */
[----:B------:R-:W-:Y:S02]  /*31b0*/  ISETP.NE.OR P4, PT, RZ, UR4, P4 ;  /* 0x00000004ff007c0c */ /* 0x000fe4000a785670 */
        /* <DEDUP_REMOVED lines=27> */
.L_x_40765:
[----:B------:R1:W-:Y:S01]  /*3370*/  STG.E.U8 desc[UR36][R8.64], R11 ;  /* 0x0000000b08007986 */ /* 0x0003e2000c101124 */
[----:B------:R-:W-:Y:S05]  /*3380*/  BRA `(.L_x_40767) ;  /* 0x0000000c00087947 */ /* 0x000fea0003800000 */
.L_x_40764:
        /* <DEDUP_REMOVED lines=10> */
.L_x_40769:
[----:B------:R3:W-:Y:S01]  /*3430*/  STG.E desc[UR36][R8.64], R11 ;  /* 0x0000000b08007986 */ /* 0x0007e2000c101924 */
[----:B------:R-:W-:Y:S05]  /*3440*/  BRA `(.L_x_40767) ;  /* 0x0000000800d87947 */ /* 0x000fea0003800000 */
.L_x_40768:
[----:B------:R2:W-:Y:S01]  /*3450*/  STG.E.U16 desc[UR36][R8.64], R11 ;  /* 0x0000000b08007986 */ /* 0x0005e2000c101524 */
[----:B------:R-:W-:Y:S05]  /*3460*/  BRA `(.L_x_40767) ;  /* 0x0000000800d07947 */ /* 0x000fea0003800000 */
.L_x_40763:
        /* <DEDUP_REMOVED lines=9> */
.L_x_40771:
[----:B------:R-:W0:Y:S02]  /*3500*/  I2F.S16 R0, R11 ;  /* 0x0000000b00007306 */ /* 0x000e240000101400 */
[----:B0-----:R-:W-:-:S05]  /*3510*/  F2FP.F16.F32.PACK_AB R0, RZ, R0 ;  /* 0x00000000ff00723e */ /* 0x001fca00000000ff */
[----:B------:R0:W-:Y:S01]  /*3520*/  STG.E.U16 desc[UR36][R8.64], R0 ;  /* 0x0000000008007986 */ /* 0x0001e2000c101524 */
[----:B------:R-:W-:Y:S05]  /*3530*/  BRA `(.L_x_40767) ;  /* 0x00000008009c7947 */ /* 0x000fea0003800000 */
.L_x_40770:
        /* <DEDUP_REMOVED lines=10> */
.L_x_40773:
[----:B------:R-:W0:Y:S02]  /*35e0*/  I2F.S16 R11, R11 ;  /* 0x0000000b000b7306 */ /* 0x000e240000101400 */
[----:B0-----:R-:W-:-:S04]  /*35f0*/  F2FP.F16.F32.PACK_AB R3, RZ, R11 ;  /* 0x0000000bff03723e */ /* 0x001fc800000000ff */
[----:B------:R-:W-:-:S05]  /*3600*/  PRMT R3, R3, 0x5410, RZ ;  /* 0x0000541003037816 */ /* 0x000fca00000000ff */
[----:B------:R0:W-:Y:S01]  /*3610*/  STG.E desc[UR36][R8.64], R3 ;  /* 0x0000000308007986 */ /* 0x0001e2000c101924 */
[----:B------:R-:W-:Y:S05]  /*3620*/  BRA `(.L_x_40767) ;  /* 0x0000000800607947 */ /* 0x000fea0003800000 */
.L_x_40772:
[----:B------:R-:W0:Y:S02]  /*3630*/  I2F.F64.S16 R4, R11 ;  /* 0x0000000b00047312 */ /* 0x000e240000101c00 */
[----:B0-----:R0:W-:Y:S01]  /*3640*/  STG.E.64 desc[UR36][R8.64], R4 ;  /* 0x0000000408007986 */ /* 0x0011e2000c101b24 */
[----:B------:R-:W-:Y:S05]  /*3650*/  BRA `(.L_x_40767) ;  /* 0x0000000800547947 */ /* 0x000fea0003800000 */
.L_x_40762:
        /* <DEDUP_REMOVED lines=10> */
.L_x_40776:
[----:B------:R-:W0:Y:S01]  /*3700*/  I2F.F64.S16 R4, R11 ;  /* 0x0000000b00047312 */ /* 0x000e220000101c00 */
[----:B------:R-:W-:-:S05]  /*3710*/  CS2R R6, SRZ ;  /* 0x0000000000067805 */ /* 0x000fca000001ff00 */
[----:B0-----:R0:W-:Y:S01]  /*3720*/  STG.E.128 desc[UR36][R8.64], R4 ;  /* 0x0000000408007986 */ /* 0x0011e2000c101d24 */
[----:B------:R-:W-:Y:S05]  /*3730*/  BRA `(.L_x_40767) ;  /* 0x00000008001c7947 */ /* 0x000fea0003800000 */
.L_x_40775:
        /* <DEDUP_REMOVED lines=17> */
.L_x_40780:
[----:B------:R-:W-:Y:S05]  /*3850*/  BSYNC.RECONVERGENT B0 ;  /* 0x0000000000007941 */ /* 0x000fea0003800200 */
.L_x_40779:
[----:B------:R0:W-:Y:S01]  /*3860*/  STG.E.U8 desc[UR36][R8.64], R3 ;  /* 0x0000000308007986 */ /* 0x0001e2000c101124 */
[----:B------:R-:W-:Y:S05]  /*3870*/  BRA `(.L_x_40767) ;  /* 0x0000000400cc7947 */ /* 0x000fea0003800000 */
.L_x_40778:
        /* <DEDUP_REMOVED lines=16> */
.L_x_40777:
[----:B------:R-:W0:Y:S02]  /*3980*/  I2F.S16 R0, R11 ;  /* 0x0000000b00007306 */ /* 0x000e240000101400 */
[----:B0-----:R-:W-:-:S05]  /*3990*/  F2FP.BF16.F32.PACK_AB R0, RZ, R0 ;  /* 0x00000000ff00723e */ /* 0x001fca00000010ff */
[----:B------:R0:W-:Y:S01]  /*39a0*/  STG.E.U16 desc[UR36][R8.64], R0 ;  /* 0x0000000008007986 */ /* 0x0001e2000c101524 */
[----:B------:R-:W-:Y:S05]  /*39b0*/  BRA `(.L_x_40767) ;  /* 0x00000004007c7947 */ /* 0x000fea0003800000 */
.L_x_40774:
        /* <DEDUP_REMOVED lines=10> */
.L_x_40783:
        /* <DEDUP_REMOVED lines=12> */
.L_x_40786:
[----:B------:R-:W-:-:S04]  /*3b20*/  SHF.R.U32.HI R0, RZ, 0x14, R11 ;  /* 0x00000014ff007819 */ /* 0x000fc8000001160b */
[----:B------:R-:W-:-:S04]  /*3b30*/  LOP3.LUT R0, R0, 0x1, RZ, 0xc0, !PT ;  /* 0x0000000100007812 */ /* 0x000fc800078ec0ff */
[----:B------:R-:W-:-:S04]  /*3b40*/  IADD3 R0, PT, PT, R11, 0x487ffff, R0 ;  /* 0x0487ffff0b007810 */ /* 0x000fc80007ffe000 */
[----:B------:R-:W-:-:S04]  /*3b50*/  SHF.R.U32.HI R0, RZ, 0x14, R0 ;  /* 0x00000014ff007819 */ /* 0x000fc80000011600 */
[----:B------:R-:W-:-:S07]  /*3b60*/  LOP3.LUT R0, R0, 0xff, RZ, 0xc0, !PT ;  /* 0x000000ff00007812 */ /* 0x000fce00078ec0ff */
.L_x_40787:
[----:B------:R-:W-:-:S07]  /*3b70*/  PRMT R4, R0, 0x7610, R4 ;  /* 0x0000761000047816 */ /* 0x000fce0000000004 */
.L_x_40785:
[----:B------:R-:W-:Y:S05]  /*3b80*/  BSYNC.RECONVERGENT B0 ;  /* 0x0000000000007941 */ /* 0x000fea0003800200 */
.L_x_40784:
[----:B------:R0:W-:Y:S01]  /*3b90*/  STG.E.U8 desc[UR36][R8.64], R4 ;  /* 0x0000000408007986 */ /* 0x0001e2000c101124 */
[----:B------:R-:W-:Y:S05]  /*3ba0*/  BRA `(.L_x_40767) ;  /* 0x0000000400007947 */ /* 0x000fea0003800000 */
.L_x_40782:
        /* <DEDUP_REMOVED lines=12> */
.L_x_40790:
[----:B------:R-:W-:-:S04]  /*3c70*/  SHF.R.U32.HI R0, RZ, 0x15, R11 ;  /* 0x00000015ff007819 */ /* 0x000fc8000001160b */
[----:B------:R-:W-:-:S04]  /*3c80*/  LOP3.LUT R0, R0, 0x1, RZ, 0xc0, !PT ;  /* 0x0000000100007812 */ /* 0x000fc800078ec0ff */
[----:B------:R-:W-:-:S04]  /*3c90*/  IADD3 R0, PT, PT, R11, 0x88fffff, R0 ;  /* 0x088fffff0b007810 */ /* 0x000fc80007ffe000 */
[----:B------:R-:W-:-:S04]  /*3ca0*/  SHF.R.U32.HI R0, RZ, 0x15, R0 ;  /* 0x00000015ff007819 */ /* 0x000fc80000011600 */
[----:B------:R-:W-:-:S07]  /*3cb0*/  LOP3.LUT R0, R0, 0xff, RZ, 0xc0, !PT ;  /* 0x000000ff00007812 */ /* 0x000fce00078ec0ff */
.L_x_40791:
[----:B------:R-:W-:-:S07]  /*3cc0*/  PRMT R4, R0, 0x7610, R4 ;  /* 0x0000761000047816 */ /* 0x000fce0000000004 */
.L_x_40789:
[----:B------:R-:W-:Y:S05]  /*3cd0*/  BSYNC.RECONVERGENT B0 ;  /* 0x0000000000007941 */ /* 0x000fea0003800200 */
.L_x_40788:
[----:B------:R0:W-:Y:S01]  /*3ce0*/  STG.E.U8 desc[UR36][R8.64], R4 ;  /* 0x0000000408007986 */ /* 0x0001e2000c101124 */
[----:B------:R-:W-:Y:S05]  /*3cf0*/  BRA `(.L_x_40767) ;  /* 0x0000000000ac7947 */ /* 0x000fea0003800000 */
.L_x_40781:
[----:B------:R-:W-:-:S13]  /*3d00*/  ISETP.NE.AND P0, PT, R0, 0x1c, PT ;  /* 0x0000001c0000780c */ /* 0x000fda0003f05270 */
[----:B------:R-:W-:Y:S05]  /*3d10*/  @!P0 BRA `(.L_x_40792) ;  /* 0x0000000000a08947 */ /* 0x000fea0003800000 */
[----:B------:R-:W-:-:S13]  /*3d20*/  ISETP.NE.AND P0, PT, R0, 0x1d, PT ;  /* 0x0000001d0000780c */ /* 0x000fda0003f05270 */
[----:B------:R-:W-:Y:S05]  /*3d30*/  @!P0 BRA `(.L_x_40793) ;  /* 0x0000000000888947 */ /* 0x000fea0003800000 */
[----:B------:R-:W-:-:S13]  /*3d40*/  ISETP.NE.AND P0, PT, R0, 0x2c, PT ;  /* 0x0000002c0000780c */ /* 0x000fda0003f05270 */
[----:B------:R-:W-:Y:S05]  /*3d50*/  @!P0 BRA `(.L_x_40794) ;  /* 0x0000000000448947 */ /* 0x000fea0003800000 */
.L_x_40766:
        /* <DEDUP_REMOVED lines=16> */
.L_x_40795:
[----:B------:R-:W-:Y:S05]  /*3e60*/  BRA `(.L_x_40767) ;  /* 0x0000000000507947 */ /* 0x000fea0003800000 */
.L_x_40794:
        /* <DEDUP_REMOVED lines=15> */
.L_x_40793:
[----:B------:R-:W-:Y:S02]  /*3f60*/  IMAD.MOV.U32 R4, RZ, RZ, R11 ;  /* 0x000000ffff047224 */ /* 0x000fe400078e000b */
[----:B------:R-:W-:-:S05]  /*3f70*/  IMAD.MOV.U32 R5, RZ, RZ, RZ ;  /* 0x000000ffff057224 */ /* 0x000fca00078e00ff */
[----:B------:R0:W-:Y:S01]  /*3f80*/  STG.E.64 desc[UR36][R8.64], R4 ;  /* 0x0000000408007986 */ /* 0x0001e2000c101b24 */
[----:B------:R-:W-:Y:S05]  /*3f90*/  BRA `(.L_x_40767) ;  /* 0x0000000000047947 */ /* 0x000fea0003800000 */
.L_x_40792:
[----:B------:R0:W-:Y:S02]  /*3fa0*/  STG.E desc[UR36][R8.64], R11 ;  /* 0x0000000b08007986 */ /* 0x0001e4000c101924 */
.L_x_40767:
[----:B------:R-:W-:Y:S05]  /*3fb0*/  BSYNC.RECONVERGENT B6 ;  /* 0x0000000000067941 */ /* 0x000fea0003800200 */
.L_x_40761:
        /* <DEDUP_REMOVED lines=24> */
.L_x_40801:
[----:B------:R4:W-:Y:S01]  /*4140*/  STG.E.U8 desc[UR36][R8.64], R22 ;  /* 0x0000001608007986 */ /* 0x0009e2000c101124 */
[----:B------:R-:W-:Y:S05]  /*4150*/  BRA `(.L_x_40803) ;  /* 0x0000000c00047947 */ /* 0x000fea0003800000 */
.L_x_40800:
        /* <DEDUP_REMOVED lines=10> */
.L_x_40805:
[----:B------:R2:W-:Y:S01]  /*4200*/  STG.E desc[UR36][R8.64], R22 ;  /* 0x0000001608007986 */ /* 0x0005e2000c101924 */
[----:B------:R-:W-:Y:S05]  /*4210*/  BRA `(.L_x_40803) ;  /* 0x0000000800d47947 */ /* 0x000fea0003800000 */
.L_x_40804:
[----:B------:R0:W-:Y:S01]  /*4220*/  STG.E.U16 desc[UR36][R8.64], R22 ;  /* 0x0000001608007986 */ /* 0x0001e2000c101524 */
[----:B------:R-:W-:Y:S05]  /*4230*/  BRA `(.L_x_40803) ;  /* 0x0000000800cc7947 */ /* 0x000fea0003800000 */
.L_x_40799:
        /* <DEDUP_REMOVED lines=9> */
.L_x_40807:
[----:B------:R-:W0:Y:S02]  /*42d0*/  I2F.S16 R0, R22 ;  /* 0x0000001600007306 */ /* 0x000e240000101400 */
[----:B0-----:R-:W-:-:S05]  /*42e0*/  F2FP.F16.F32.PACK_AB R0, RZ, R0 ;  /* 0x00000000ff00723e */ /* 0x001fca00000000ff */
[----:B------:R0:W-:Y:S01]  /*42f0*/  STG.E.U16 desc[UR36][R8.64], R0 ;  /* 0x0000000008007986 */ /* 0x0001e2000c101524 */
[----:B------:R-:W-:Y:S05]  /*4300*/  BRA `(.L_x_40803) ;  /* 0x0000000800987947 */ /* 0x000fea0003800000 */
.L_x_40806:
        /* <DEDUP_REMOVED lines=10> */
.L_x_40809:
[----:B------:R-:W0:Y:S02]  /*43b0*/  I2F.S16 R22, R22 ;  /* 0x0000001600167306 */ /* 0x000e240000101400 */
[----:B0-----:R-:W-:-:S04]  /*43c0*/  F2FP.F16.F32.PACK_AB R3, RZ, R22 ;  /* 0x00000016ff03723e */ /* 0x001fc800000000ff */
[----:B------:R-:W-:-:S05]  /*43d0*/  PRMT R3, R3, 0x5410, RZ ;  /* 0x0000541003037816 */ /* 0x000fca00000000ff */
[----:B------:R0:W-:Y:S01]  /*43e0*/  STG.E desc[UR36][R8.64], R3 ;  /* 0x0000000308007986 */ /* 0x0001e2000c101924 */
[----:B------:R-:W-:Y:S05]  /*43f0*/  BRA `(.L_x_40803) ;  /* 0x00000008005c7947 */ /* 0x000fea0003800000 */
.L_x_40808:
[----:B------:R-:W0:Y:S02]  /*4400*/  I2F.F64.S16 R4, R22 ;  /* 0x0000001600047312 */ /* 0x000e240000101c00 */
[----:B0-----:R0:W-:Y:S01]  /*4410*/  STG.E.64 desc[UR36][R8.64], R4 ;  /* 0x0000000408007986 */ /* 0x0011e2000c101b24 */
[----:B------:R-:W-:Y:S05]  /*4420*/  BRA `(.L_x_40803) ;  /* 0x0000000800507947 */ /* 0x000fea0003800000 */
.L_x_40798:
        /* <DEDUP_REMOVED lines=12> */
.L_x_40813:
        /* <DEDUP_REMOVED lines=16> */
.L_x_40816:
[----:B------:R-:W-:-:S07]  /*45f0*/  PRMT R4, R0, 0x7610, R4 ;  /* 0x0000761000047816 */ /* 0x000fce0000000004 */
.L_x_40815:
[----:B------:R-:W-:Y:S05]  /*4600*/  BSYNC.RECONVERGENT B0 ;  /* 0x0000000000007941 */ /* 0x000fea0003800200 */
.L_x_40814:
[----:B------:R0:W-:Y:S01]  /*4610*/  STG.E.U8 desc[UR36][R8.64], R4 ;  /* 0x0000000408007986 */ /* 0x0001e2000c101124 */
[----:B------:R-:W-:Y:S05]  /*4620*/  BRA `(.L_x_40803) ;  /* 0x0000000400d07947 */ /* 0x000fea0003800000 */
.L_x_40812:
        /* <DEDUP_REMOVED lines=16> */
.L_x_40819:
[----:B------:R-:W-:-:S07]  /*4730*/  PRMT R4, R0, 0x7610, R4 ;  /* 0x0000761000047816 */ /* 0x000fce0000000004 */
.L_x_40818:
[----:B------:R-:W-:Y:S05]  /*4740*/  BSYNC.RECONVERGENT B0 ;  /* 0x0000000000007941 */ /* 0x000fea0003800200 */
.L_x_40817:
[----:B------:R0:W-:Y:S01]  /*4750*/  STG.E.U8 desc[UR36][R8.64], R4 ;  /* 0x0000000408007986 */ /* 0x0001e2000c101124 */
[----:B------:R-:W-:Y:S05]  /*4760*/  BRA `(.L_x_40803) ;  /* 0x0000000400807947 */ /* 0x000fea0003800000 */
.L_x_40811:
        /* <DEDUP_REMOVED lines=21> */
.L_x_40821:
[----:B------:R-:W-:Y:S02]  /*48c0*/  IMAD.MOV.U32 R4, RZ, RZ, R22 ;  /* 0x000000ffff047224 */ /* 0x000fe400078e0016 */
[----:B------:R-:W-:-:S05]  /*48d0*/  IMAD.MOV.U32 R5, RZ, RZ, RZ ;  /* 0x000000ffff057224 */ /* 0x000fca00078e00ff */
[----:B------:R0:W-:Y:S01]  /*48e0*/  STG.E.64 desc[UR36][R8.64], R4 ;  /* 0x0000000408007986 */ /* 0x0001e2000c101b24 */
[----:B------:R-:W-:Y:S05]  /*48f0*/  BRA `(.L_x_40803) ;  /* 0x00000004001c7947 */ /* 0x000fea0003800000 */
.L_x_40820:
[----:B------:R0:W-:Y:S01]  /*4900*/  STG.E desc[UR36][R8.64], R22 ;  /* 0x0000001608007986 */ /* 0x0001e2000c101924 */
[----:B------:R-:W-:Y:S05]  /*4910*/  BRA `(.L_x_40803) ;  /* 0x0000000400147947 */ /* 0x000fea0003800000 */
.L_x_40810:
        /* <DEDUP_REMOVED lines=8> */
.L_x_40823:
[----:B------:R-:W0:Y:S01]  /*49a0*/  I2F.F64.S16 R4, R22 ;  /* 0x0000001600047312 */ /* 0x000e220000101c00 */
[----:B------:R-:W-:-:S05]  /*49b0*/  CS2R R6, SRZ ;  /* 0x0000000000067805 */ /* 0x000fca000001ff00 */
[----:B0-----:R0:W-:Y:S01]  /*49c0*/  STG.E.128 desc[UR36][R8.64], R4 ;  /* 0x0000000408007986 */ /* 0x0011e2000c101d24 */
[----:B------:R-:W-:Y:S05]  /*49d0*/  BRA `(.L_x_40803) ;  /* 0x0000000000e47947 */ /* 0x000fea0003800000 */
.L_x_40822:
[----:B------:R-:W-:-:S13]  /*49e0*/  ISETP.NE.AND P0, PT, R0, 0xf, PT ;  /* 0x0000000f0000780c */ /* 0x000fda0003f05270 */
[----:B------:R-:W-:Y:S05]  /*49f0*/  @!P0 BRA `(.L_x_40824) ;  /* 0x0000000000d08947 */ /* 0x000fea0003800000 */
[----:B------:R-:W-:-:S13]  /*4a00*/  ISETP.NE.AND P0, PT, R0, 0x17, PT ;  /* 0x000000170000780c */ /* 0x000fda0003f05270 */
[----:B------:R-:W-:Y:S05]  /*4a10*/  @!P0 BRA `(.L_x_40825) ;  /* 0x0000000000848947 */ /* 0x000fea0003800000 */
[----:B------:R-:W-:-:S13]  /*4a20*/  ISETP.NE.AND P0, PT, R0, 0x18, PT ;  /* 0x000000180000780c */ /* 0x000fda0003f05270 */
[----:B------:R-:W-:Y:S05]  /*4a30*/  @!P0 BRA `(.L_x_40826) ;  /* 0x0000000000448947 */ /* 0x000fea0003800000 */
.L_x_40802:
        /* <DEDUP_REMOVED lines=16> */
.L_x_40827:
[----:B------:R-:W-:Y:S05]  /*4b40*/  BRA `(.L_x_40803) ;  /* 0x0000000000887947 */ /* 0x000fea0003800000 */
.L_x_40826:
        /* <DEDUP_REMOVED lines=11> */
.L_x_40829:
[----:B------:R-:W-:Y:S05]  /*4c00*/  BSYNC.RECONVERGENT B0 ;  /* 0x0000000000007941 */ /* 0x000fea0003800200 */
.L_x_40828:
[----:B------:R0:W-:Y:S01]  /*4c10*/  STG.E.U8 desc[UR36][R8.64], R3 ;  /* 0x0000000308007986 */ /* 0x0001e2000c101124 */
[----:B------:R-:W-:Y:S05]  /*4c20*/  BRA `(.L_x_40803) ;  /* 0x0000000000507947 */ /* 0x000fea0003800000 */
.L_x_40825:
        /* <DEDUP_REMOVED lines=12> */
.L_x_40830:
[----:B------:R-:W-:Y:S01]  /*4cf0*/  IMAD.MOV.U32 R3, RZ, RZ, 0x7f ;  /* 0x0000007fff037424 */ /* 0x000fe200078e00ff */
[----:B------:R-:W-:-:S04]  /*4d00*/  ISETP.GT.U32.AND P0, PT, R5, 0x7f800000, PT ;  /* 0x7f8000000500780c */ /* 0x000fc80003f04070 */
[----:B------:R-:W-:-:S05]  /*4d10*/  SEL R3, R3, 0x7c, P0 ;  /* 0x0000007c03037807 */ /* 0x000fca0000000000 */
[----:B------:R0:W-:Y:S01]  /*4d20*/  STG.E.U8 desc[UR36][R8.64], R3 ;  /* 0x0000000308007986 */ /* 0x0001e2000c101124 */
[----:B------:R-:W-:Y:S05]  /*4d30*/  BRA `(.L_x_40803) ;  /* 0x00000000000c7947 */ /* 0x000fea0003800000 */
.L_x_40824:
[----:B------:R-:W0:Y:S02]  /*4d40*/  I2F.S16 R0, R22 ;  /* 0x0000001600007306 */ /* 0x000e240000101400 */
[----:B0-----:R-:W-:-:S05]  /*4d50*/  F2FP.BF16.F32.PACK_AB R0, RZ, R0 ;  /* 0x00000000ff00723e */ /* 0x001fca00000010ff */
[----:B------:R0:W-:Y:S02]  /*4d60*/  STG.E.U16 desc[UR36][R8.64], R0 ;  /* 0x0000000008007986 */ /* 0x0001e4000c101524 */
.L_x_40803:
[----:B------:R-:W-:Y:S05]  /*4d70*/  BSYNC.RECONVERGENT B6 ;  /* 0x0000000000067941 */ /* 0x000fea0003800200 */
.L_x_40797:
[----:B------:R-:W-:-:S07]  /*4d80*/  VIADD R2, R2, 0x80 ;  /* 0x0000008002027836 */ /* 0x000fce0000000000 */
.L_x_40760:
[----:B------:R-:W-:-:S13]  /*4d90*/  ISETP.GE.AND P0, PT, R2, R19, PT ;  /* 0x000000130200720c */ /* 0x000fda0003f06270 */
[----:B------:R-:W-:Y:S05]  /*4da0*/  @P0 BREAK.RELIABLE B7 ;  /* 0x0000000000070942 */ /* 0x000fea0003800100 */
[----:B------:R-:W-:Y:S05]  /*4db0*/  @P0 BRA `(.L_x_40796) ;  /* 0x0000000c006c0947 */ /* 0x000fea0003800000 */
[----:B------:R-:W-:Y:S05]  /*4dc0*/  BSYNC.RELIABLE B7 ;  /* 0x0000000000077941 */ /* 0x000fea0003800100 */
.L_x_40759:
        /* <DEDUP_REMOVED lines=21> */
.L_x_40835:
[----:B------:R4:W-:Y:S01]  /*4f20*/  STG.E.U8 desc[UR36][R8.64], R18 ;  /* 0x0000001208007986 */ /* 0x0009e2000c101124 */
[----:B------:R-:W-:Y:S05]  /*4f30*/  BRA `(.L_x_40837) ;  /* 0x0000000c00047947 */ /* 0x000fea0003800000 */
.L_x_40834:
        /* <DEDUP_REMOVED lines=10> */
.L_x_40839:
[----:B------:R2:W-:Y:S01]  /*4fe0*/  STG.E desc[UR36][R8.64], R18 ;  /* 0x0000001208007986 */ /* 0x0005e2000c101924 */
[----:B------:R-:W-:Y:S05]  /*4ff0*/  BRA `(.L_x_40837) ;  /* 0x0000000800d47947 */ /* 0x000fea0003800000 */
.L_x_40838:
[----:B------:R0:W-:Y:S01]  /*5000*/  STG.E.U16 desc[UR36][R8.64], R18 ;  /* 0x0000001208007986 */ /* 0x0001e2000c101524 */
[----:B------:R-:W-:Y:S05]  /*5010*/  BRA `(.L_x_40837) ;  /* 0x0000000800cc7947 */ /* 0x000fea0003800000 */
.L_x_40833:
        /* <DEDUP_REMOVED lines=9> */
.L_x_40841:
[----:B------:R-:W0:Y:S02]  /*50b0*/  I2F.S16 R0, R18 ;  /* 0x0000001200007306 */ /* 0x000e240000101400 */
[----:B0-----:R-:W-:-:S05]  /*50c0*/  F2FP.F16.F32.PACK_AB R0, RZ, R0 ;  /* 0x00000000ff00723e */ /* 0x001fca00000000ff */
[----:B------:R0:W-:Y:S01]  /*50d0*/  STG.E.U16 desc[UR36][R8.64], R0 ;  /* 0x0000000008007986 */ /* 0x0001e2000c101524 */
[----:B------:R-:W-:Y:S05]  /*50e0*/  BRA `(.L_x_40837) ;  /* 0x0000000800987947 */ /* 0x000fea0003800000 */
.L_x_40840:
        /* <DEDUP_REMOVED lines=10> */
.L_x_40843:
[----:B------:R-:W0:Y:S02]  /*5190*/  I2F.S16 R18, R18 ;  /* 0x0000001200127306 */ /* 0x000e240000101400 */
[----:B0-----:R-:W-:-:S04]  /*51a0*/  F2FP.F16.F32.PACK_AB R3, RZ, R18 ;  /* 0x00000012ff03723e */ /* 0x001fc800000000ff */
[----:B------:R-:W-:-:S05]  /*51b0*/  PRMT R3, R3, 0x5410, RZ ;  /* 0x0000541003037816 */ /* 0x000fca00000000ff */
[----:B------:R0:W-:Y:S01]  /*51c0*/  STG.E desc[UR36][R8.64], R3 ;  /* 0x0000000308007986 */ /* 0x0001e2000c101924 */
[----:B------:R-:W-:Y:S05]  /*51d0*/  BRA `(.L_x_40837) ;  /* 0x00000008005c7947 */ /* 0x000fea0003800000 */
.L_x_40842:
[----:B------:R-:W0:Y:S02]  /*51e0*/  I2F.F64.S16 R4, R18 ;  /* 0x0000001200047312 */ /* 0x000e240000101c00 */
[----:B0-----:R0:W-:Y:S01]  /*51f0*/  STG.E.64 desc[UR36][R8.64], R4 ;  /* 0x0000000408007986 */ /* 0x0011e2000c101b24 */
[----:B------:R-:W-:Y:S05]  /*5200*/  BRA `(.L_x_40837) ;  /* 0x0000000800507947 */ /* 0x000fea0003800000 */
.L_x_40832:
        /* <DEDUP_REMOVED lines=12> */
.L_x_40847:
        /* <DEDUP_REMOVED lines=16> */
.L_x_40850:
[----:B------:R-:W-:-:S07]  /*53d0*/  PRMT R4, R0, 0x7610, R4 ;  /* 0x0000761000047816 */ /* 0x000fce0000000004 */
.L_x_40849:
[----:B------:R-:W-:Y:S05]  /*53e0*/  BSYNC.RECONVERGENT B0 ;  /* 0x0000000000007941 */ /* 0x000fea0003800200 */
.L_x_40848:
[----:B------:R0:W-:Y:S01]  /*53f0*/  STG.E.U8 desc[UR36][R8.64], R4 ;  /* 0x0000000408007986 */ /* 0x0001e2000c101124 */
[----:B------:R-:W-:Y:S05]  /*5400*/  BRA `(.L_x_40837) ;  /* 0x0000000400d07947 */ /* 0x000fea0003800000 */
.L_x_40846:
        /* <DEDUP_REMOVED lines=16> */
.L_x_40853:
[----:B------:R-:W-:-:S07]  /*5510*/  PRMT R4, R0, 0x7610, R4 ;  /* 0x0000761000047816 */ /* 0x000fce0000000004 */
.L_x_40852:
[----:B------:R-:W-:Y:S05]  /*5520*/  BSYNC.RECONVERGENT B0 ;  /* 0x0000000000007941 */ /* 0x000fea0003800200 */
.L_x_40851:
[----:B------:R0:W-:Y:S01]  /*5530*/  STG.E.U8 desc[UR36][R8.64], R4 ;  /* 0x0000000408007986 */ /* 0x0001e2000c101124 */
[----:B------:R-:W-:Y:S05]  /*5540*/  BRA `(.L_x_40837) ;  /* 0x0000000400807947 */ /* 0x000fea0003800000 */
.L_x_40845:
        /* <DEDUP_REMOVED lines=21> */
.L_x_40855:
[----:B------:R-:W-:Y:S02]  /*56a0*/  IMAD.MOV.U32 R4, RZ, RZ, R18 ;  /* 0x000000ffff047224 */ /* 0x000fe400078e0012 */
[----:B------:R-:W-:-:S05]  /*56b0*/  IMAD.MOV.U32 R5, RZ, RZ, RZ ;  /* 0x000000ffff057224 */ /* 0x000fca00078e00ff */
[----:B------:R0:W-:Y:S01]  /*56c0*/  STG.E.64 desc[UR36][R8.64], R4 ;  /* 0x0000000408007986 */ /* 0x0001e2000c101b24 */
[----:B------:R-:W-:Y:S05]  /*56d0*/  BRA `(.L_x_40837) ;  /* 0x00000004001c7947 */ /* 0x000fea0003800000 */
.L_x_40854:
[----:B------:R0:W-:Y:S01]  /*56e0*/  STG.E desc[UR36][R8.64], R18 ;  /* 0x0000001208007986 */ /* 0x0001e2000c101924 */
[----:B------:R-:W-:Y:S05]  /*56f0*/  BRA `(.L_x_40837) ;  /* 0x0000000400147947 */ /* 0x000fea0003800000 */
.L_x_40844:
        /* <DEDUP_REMOVED lines=8> */
.L_x_40857:
[----:B------:R-:W0:Y:S01]  /*5780*/  I2F.F64.S16 R4, R18 ;  /* 0x0000001200047312 */ /* 0x000e220000101c00 */
[----:B------:R-:W-:-:S05]  /*5790*/  CS2R R6, SRZ ;  /* 0x0000000000067805 */ /* 0x000fca000001ff00 */
[----:B0-----:R0:W-:Y:S01]  /*57a0*/  STG.E.128 desc[UR36][R8.64], R4 ;  /* 0x0000000408007986 */ /* 0x0011e2000c101d24 */
[----:B------:R-:W-:Y:S05]  /*57b0*/  BRA `(.L_x_40837) ;  /* 0x0000000000e47947 */ /* 0x000fea0003800000 */
.L_x_40856:
[----:B------:R-:W-:-:S13]  /*57c0*/  ISETP.NE.AND P0, PT, R0, 0xf, PT ;  /* 0x0000000f0000780c */ /* 0x000fda0003f05270 */
[----:B------:R-:W-:Y:S05]  /*57d0*/  @!P0 BRA `(.L_x_40858) ;  /* 0x0000000000d08947 */ /* 0x000fea0003800000 */
[----:B------:R-:W-:-:S13]  /*57e0*/  ISETP.NE.AND P0, PT, R0, 0x17, PT ;  /* 0x000000170000780c */ /* 0x000fda0003f05270 */
[----:B------:R-:W-:Y:S05]  /*57f0*/  @!P0 BRA `(.L_x_40859) ;  /* 0x0000000000848947 */ /* 0x000fea0003800000 */
[----:B------:R-:W-:-:S13]  /*5800*/  ISETP.NE.AND P0, PT, R0, 0x18, PT ;  /* 0x000000180000780c */ /* 0x000fda0003f05270 */
[----:B------:R-:W-:Y:S05]  /*5810*/  @!P0 BRA `(.L_x_40860) ;  /* 0x0000000000448947 */ /* 0x000fea0003800000 */
.L_x_40836:
        /* <DEDUP_REMOVED lines=16> */
.L_x_40861:
[----:B------:R-:W-:Y:S05]  /*5920*/  BRA `(.L_x_40837) ;  /* 0x0000000000887947 */ /* 0x000fea0003800000 */
.L_x_40860:
        /* <DEDUP_REMOVED lines=11> */
.L_x_40863:
[----:B------:R-:W-:Y:S05]  /*59e0*/  BSYNC.RECONVERGENT B0 ;  /* 0x0000000000007941 */ /* 0x000fea0003800200 */
.L_x_40862:
[----:B------:R0:W-:Y:S01]  /*59f0*/  STG.E.U8 desc[UR36][R8.64], R3 ;  /* 0x0000000308007986 */ /* 0x0001e2000c101124 */
[----:B------:R-:W-:Y:S05]  /*5a00*/  BRA `(.L_x_40837) ;  /* 0x0000000000507947 */ /* 0x000fea0003800000 */
.L_x_40859:
        /* <DEDUP_REMOVED lines=12> */
.L_x_40864:
[----:B------:R-:W-:Y:S01]  /*5ad0*/  IMAD.MOV.U32 R3, RZ, RZ, 0x7f ;  /* 0x0000007fff037424 */ /* 0x000fe200078e00ff */
[----:B------:R-:W-:-:S04]  /*5ae0*/  ISETP.GT.U32.AND P0, PT, R5, 0x7f800000, PT ;  /* 0x7f8000000500780c */ /* 0x000fc80003f04070 */
[----:B------:R-:W-:-:S05]  /*5af0*/  SEL R3, R3, 0x7c, P0 ;  /* 0x0000007c03037807 */ /* 0x000fca0000000000 */
[----:B------:R0:W-:Y:S01]  /*5b00*/  STG.E.U8 desc[UR36][R8.64], R3 ;  /* 0x0000000308007986 */ /* 0x0001e2000c101124 */
[----:B------:R-:W-:Y:S05]  /*5b10*/  BRA `(.L_x_40837) ;  /* 0x00000000000c7947 */ /* 0x000fea0003800000 */
.L_x_40858:
[----:B------:R-:W0:Y:S02]  /*5b20*/  I2F.S16 R0, R18 ;  /* 0x0000001200007306 */ /* 0x000e240000101400 */
[----:B0-----:R-:W-:-:S05]  /*5b30*/  F2FP.BF16.F32.PACK_AB R0, RZ, R0 ;  /* 0x00000000ff00723e */ /* 0x001fca00000010ff */
[----:B------:R0:W-:Y:S02]  /*5b40*/  STG.E.U16 desc[UR36][R8.64], R0 ;  /* 0x0000000008007986 */ /* 0x0001e4000c101524 */
.L_x_40837:
[----:B------:R-:W-:Y:S05]  /*5b50*/  BSYNC.RECONVERGENT B6 ;  /* 0x0000000000067941 */ /* 0x000fea0003800200 */
.L_x_40831:
[----:B------:R-:W-:-:S07]  /*5b60*/  VIADD R2, R2, 0x80 ;  /* 0x0000008002027836 */ /* 0x000fce0000000000 */
.L_x_40796:
[----:B------:R-:W-:Y:S05]  /*5b70*/  BSYNC.RECONVERGENT B8 ;  /* 0x0000000000087941 */ /* 0x000fea0003800200 */
.L_x_40758:
        /* <DEDUP_REMOVED lines=21> */
.L_x_40868:
[----:B------:R-:W-:Y:S01]  /*5cd0*/  STG.E.U8 desc[UR36][R2.64], R16 ;  /* 0x0000001002007986 */ /* 0x000fe2000c101124 */
[----:B------:R-:W-:Y:S05]  /*5ce0*/  EXIT ;  /* 0x000000000000794d */ /* 0x000fea0003800000 */
.L_x_40867:
        /* <DEDUP_REMOVED lines=9> */
.L_x_40871:
[----:B------:R-:W-:Y:S01]  /*5d80*/  STG.E desc[UR36][R2.64], R16 ;  /* 0x0000001002007986 */ /* 0x000fe2000c101924 */
[----:B------:R-:W-:Y:S05]  /*5d90*/  EXIT ;  /* 0x000000000000794d */ /* 0x000fea0003800000 */
.L_x_40870:
[----:B------:R-:W-:Y:S01]  /*5da0*/  STG.E.U16 desc[UR36][R2.64], R16 ;  /* 0x0000001002007986 */ /* 0x000fe2000c101524 */
[----:B------:R-:W-:Y:S05]  /*5db0*/  EXIT ;  /* 0x000000000000794d */ /* 0x000fea0003800000 */
.L_x_40866:
        /* <DEDUP_REMOVED lines=9> */
.L_x_40873:
[----:B------:R-:W0:Y:S02]  /*5e50*/  I2F.S16 R0, R16 ;  /* 0x0000001000007306 */ /* 0x000e240000101400 */
[----:B0-----:R-:W-:-:S05]  /*5e60*/  F2FP.F16.F32.PACK_AB R0, RZ, R0 ;  /* 0x00000000ff00723e */ /* 0x001fca00000000ff */
[----:B------:R-:W-:Y:S01]  /*5e70*/  STG.E.U16 desc[UR36][R2.64], R0 ;  /* 0x0000000002007986 */ /* 0x000fe2000c101524 */
[----:B------:R-:W-:Y:S05]  /*5e80*/  EXIT ;  /* 0x000000000000794d */ /* 0x000fea0003800000 */
.L_x_40872:
        /* <DEDUP_REMOVED lines=10> */
.L_x_40875:
[----:B------:R-:W0:Y:S02]  /*5f30*/  I2F.S16 R16, R16 ;  /* 0x0000001000107306 */ /* 0x000e240000101400 */
[----:B0-----:R-:W-:-:S04]  /*5f40*/  F2FP.F16.F32.PACK_AB R5, RZ, R16 ;  /* 0x00000010ff05723e */ /* 0x001fc800000000ff */
[----:B------:R-:W-:-:S05]  /*5f50*/  PRMT R5, R5, 0x5410, RZ ;  /* 0x0000541005057816 */ /* 0x000fca00000000ff */
[----:B------:R-:W-:Y:S01]  /*5f60*/  STG.E desc[UR36][R2.64], R5 ;  /* 0x0000000502007986 */ /* 0x000fe2000c101924 */
[----:B------:R-:W-:Y:S05]  /*5f70*/  EXIT ;  /* 0x000000000000794d */ /* 0x000fea0003800000 */
.L_x_40874:
[----:B------:R-:W0:Y:S02]  /*5f80*/  I2F.F64.S16 R16, R16 ;  /* 0x0000001000107312 */ /* 0x000e240000101c00 */
[----:B0-----:R-:W-:Y:S01]  /*5f90*/  STG.E.64 desc[UR36][R2.64], R16 ;  /* 0x0000001002007986 */ /* 0x001fe2000c101b24 */
[----:B------:R-:W-:Y:S05]  /*5fa0*/  EXIT ;  /* 0x000000000000794d */ /* 0x000fea0003800000 */
.L_x_40865:
        /* <DEDUP_REMOVED lines=12> */
.L_x_40879:
        /* <DEDUP_REMOVED lines=17> */
.L_x_40881:
[----:B------:R-:W-:Y:S05]  /*6180*/  BSYNC.RECONVERGENT B0 ;  /* 0x0000000000007941 */ /* 0x000fea0003800200 */
.L_x_40880:
[----:B------:R-:W-:Y:S01]  /*6190*/  STG.E.U8 desc[UR36][R2.64], R0 ;  /* 0x0000000002007986 */ /* 0x000fe2000c101124 */
[----:B------:R-:W-:Y:S05]  /*61a0*/  EXIT ;  /* 0x000000000000794d */ /* 0x000fea0003800000 */
.L_x_40878:
        /* <DEDUP_REMOVED lines=17> */
.L_x_40883:
[----:B------:R-:W-:Y:S05]  /*62c0*/  BSYNC.RECONVERGENT B0 ;  /* 0x0000000000007941 */ /* 0x000fea0003800200 */
.L_x_40882:
[----:B------:R-:W-:Y:S01]  /*62d0*/  STG.E.U8 desc[UR36][R2.64], R0 ;  /* 0x0000000002007986 */ /* 0x000fe2000c101124 */
[----:B------:R-:W-:Y:S05]  /*62e0*/  EXIT ;  /* 0x000000000000794d */ /* 0x000fea0003800000 */
.L_x_40877:
        /* <DEDUP_REMOVED lines=21> */
.L_x_40885:
[----:B------:R-:W-:-:S05]  /*6440*/  IMAD.MOV.U32 R17, RZ, RZ, RZ ;  /* 0x000000ffff117224 */ /* 0x000fca00078e00ff */
[----:B------:R-:W-:Y:S01]  /*6450*/  STG.E.64 desc[UR36][R2.64], R16 ;  /* 0x0000001002007986 */ /* 0x000fe2000c101b24 */
[----:B------:R-:W-:Y:S05]  /*6460*/  EXIT ;  /* 0x000000000000794d */ /* 0x000fea0003800000 */
.L_x_40884:
[----:B------:R-:W-:Y:S01]  /*6470*/  STG.E desc[UR36][R2.64], R16 ;  /* 0x0000001002007986 */ /* 0x000fe2000c101924 */
[----:B------:R-:W-:Y:S05]  /*6480*/  EXIT ;  /* 0x000000000000794d */ /* 0x000fea0003800000 */
.L_x_40876:
        /* <DEDUP_REMOVED lines=8> */
.L_x_40887:
[----:B------:R-:W0:Y:S01]  /*6510*/  I2F.F64.S16 R16, R16 ;  /* 0x0000001000107312 */ /* 0x000e220000101c00 */
[----:B--23--:R-:W-:-:S05]  /*6520*/  CS2R R18, SRZ ;  /* 0x0000000000127805 */ /* 0x00cfca000001ff00 */
[----:B0-----:R-:W-:Y:S01]  /*6530*/  STG.E.128 desc[UR36][R2.64], R16 ;  /* 0x0000001002007986 */ /* 0x001fe2000c101d24 */
[----:B------:R-:W-:Y:S05]  /*6540*/  EXIT ;  /* 0x000000000000794d */ /* 0x000fea0003800000 */
.L_x_40886:
[----:B------:R-:W-:-:S13]  /*6550*/  ISETP.NE.AND P0, PT, R0, 0xf, PT ;  /* 0x0000000f0000780c */ /* 0x000fda0003f05270 */
[----:B------:R-:W-:Y:S05]  /*6560*/  @!P0 BRA `(.L_x_40888) ;  /* 0x0000000000d48947 */ /* 0x000fea0003800000 */
[----:B------:R-:W-:-:S13]  /*6570*/  ISETP.NE.AND P0, PT, R0, 0x17, PT ;  /* 0x000000170000780c */ /* 0x000fda0003f05270 */
[----:B------:R-:W-:Y:S05]  /*6580*/  @!P0 BRA `(.L_x_40889) ;  /* 0x0000000000848947 */ /* 0x000fea0003800000 */
[----:B------:R-:W-:-:S13]  /*6590*/  ISETP.NE.AND P0, PT, R0, 0x18, PT ;  /* 0x000000180000780c */ /* 0x000fda0003f05270 */
[----:B------:R-:W-:Y:S05]  /*65a0*/  @!P0 BRA `(.L_x_40890) ;  /* 0x0000000000448947 */ /* 0x000fea0003800000 */
.L_x_40869:
        /* <DEDUP_REMOVED lines=16> */
.L_x_40891:
[----:B------:R-:W-:Y:S05]  /*66b0*/  EXIT ;  /* 0x000000000000794d */ /* 0x000fea0003800000 */
.L_x_40890:
        /* <DEDUP_REMOVED lines=11> */
.L_x_40893:
[----:B------:R-:W-:Y:S05]  /*6770*/  BSYNC.RECONVERGENT B0 ;  /* 0x0000000000007941 */ /* 0x000fea0003800200 */
.L_x_40892:
[----:B------:R-:W-:Y:S01]  /*6780*/  STG.E.U8 desc[UR36][R2.64], R5 ;  /* 0x0000000502007986 */ /* 0x000fe2000c101124 */
[----:B------:R-:W-:Y:S05]  /*6790*/  EXIT ;  /* 0x000000000000794d */ /* 0x000fea0003800000 */
.L_x_40889:
        /* <DEDUP_REMOVED lines=13> */
.L_x_40894:
[----:B------:R-:W-:Y:S01]  /*6870*/  IMAD.MOV.U32 R5, RZ, RZ, 0x7f ;  /* 0x0000007fff057424 */ /* 0x000fe200078e00ff */
[----:B------:R-:W-:-:S04]  /*6880*/  ISETP.GT.U32.AND P0, PT, R7, 0x7f800000, PT ;  /* 0x7f8000000700780c */ /* 0x000fc80003f04070 */
[----:B------:R-:W-:-:S05]  /*6890*/  SEL R5, R5, 0x7c, P0 ;  /* 0x0000007c05057807 */ /* 0x000fca0000000000 */
[----:B------:R-:W-:Y:S01]  /*68a0*/  STG.E.U8 desc[UR36][R2.64], R5 ;  /* 0x0000000502007986 */ /* 0x000fe2000c101124 */
[----:B------:R-:W-:Y:S05]  /*68b0*/  EXIT ;  /* 0x000000000000794d */ /* 0x000fea0003800000 */
.L_x_40888:
[----:B------:R-:W0:Y:S02]  /*68c0*/  I2F.S16 R0, R16 ;  /* 0x0000001000007306 */ /* 0x000e240000101400 */
[----:B0-----:R-:W-:-:S05]  /*68d0*/  F2FP.BF16.F32.PACK_AB R0, RZ, R0 ;  /* 0x00000000ff00723e */ /* 0x001fca00000010ff */
[----:B------:R-:W-:Y:S01]  /*68e0*/  STG.E.U16 desc[UR36][R2.64], R0 ;  /* 0x0000000002007986 */ /* 0x000fe2000c101524 */
[----:B------:R-:W-:Y:S05]  /*68f0*/  EXIT ;  /* 0x000000000000794d */ /* 0x000fea0003800000 */
.L_x_40895:
        /* <DEDUP_REMOVED lines=16> */
.L_x_42049:


//--------------------- .text._ZN2at6native18elementwise_kernelILi128ELi4EZNS0_22gpu_kernel_impl_nocastINS0_13AUnaryFunctorIbbbZNS0_19maximum_kernel_cudaERNS_18TensorIteratorBaseEEUlbbE_EEEEvS5_RKT_EUliE_EEviT1_ --------------------------
	.section	.text._ZN2at6native18elementwise_kernelILi128ELi4EZNS0_22gpu_kernel_impl_nocastINS0_13AUnaryFunctorIbbbZNS0_19maximum_kernel_cudaERNS_18TensorIteratorBaseEEUlbbE_EEEEvS5_RKT_EUliE_EEviT1_,"ax",@progbits
	.align	128
        .global         _ZN2at6native18elementwise_kernelILi128ELi4EZNS0_22gpu_kernel_impl_nocastINS0_13AUnaryFunctorIbbbZNS0_19maximum_kernel_cudaERNS_18TensorIteratorBaseEEUlbbE_EEEEvS5_RKT_EUliE_EEviT1_
        .type           _ZN2at6native18elementwise_kernelILi128ELi4EZNS0_22gpu_kernel_impl_nocastINS0_13AUnaryFunctorIbbbZNS0_19maximum_kernel_cudaERNS_18TensorIteratorBaseEEUlbbE_EEEEvS5_RKT_EUliE_EEviT1_,@function
        .size           _ZN2at6native18elementwise_kernelILi128ELi4EZNS0_22gpu_kernel_impl_nocastINS0_13AUnaryFunctorIbbbZNS0_19maximum_kernel_cudaERNS_18TensorIteratorBaseEEUlbbE_EEEEvS5_RKT_EUliE_EEviT1_,(.L_x_42050 - _ZN2at6native18elementwise_kernelILi128ELi4EZNS0_22gpu_kernel_impl_nocastINS0_13AUnaryFunctorIbbbZNS0_19maximum_kernel_cudaERNS_18TensorIteratorBaseEEUlbbE_EEEEvS5_RKT_EUliE_EEviT1_)
        .other          _ZN2at6native18elementwise_kernelILi128ELi4EZNS0_22gpu_kernel_impl_nocastINS0_13AUnaryFunctorIbbbZNS0_19maximum_kernel_cudaERNS_18TensorIteratorBaseEEUlbbE_EEEEvS5_RKT_EUliE_EEviT1_,@"STO_CUDA_ENTRY STV_DEFAULT"
_ZN2at6native18elementwise_kernelILi128ELi4EZNS0_22gpu_kernel_impl_nocastINS0_13AUnaryFunctorIbbbZNS0_19maximum_kernel_cudaERNS_18TensorIteratorBaseEEUlbbE_EEEEvS5_RKT_EUliE_EEviT1_:
.text._ZN2at6native18elementwise_kernelILi128ELi4EZNS0_22gpu_kernel_impl_nocastINS0_13AUnaryFunctorIbbbZNS0_19maximum_kernel_cudaERNS_18TensorIteratorBaseEEUlbbE_EEEEvS5_RKT_EUliE_EEviT1_:
[----:B------:R-:W-:Y:S08]  /*0000*/  LDC R1, c[0x0][0x37c] ;  /* 0x0000df00ff017b82 */ /* 0x000ff00000000800 */
[----:B------:R-:W0:Y:S01]  /*0010*/  LDC R4, c[0x0][0x388] ;  /* 0x0000e200ff047b82 */ /* 0x000e220000000800 */
[----:B------:R-:W1:Y:S01]  /*0020*/  S2R R3, SR_TID.X ;  /* 0x0000000000037919 */ /* 0x000e620000002100 */
[----:B------:R-:W2:Y:S06]  /*0030*/  LDCU.64 UR6, c[0x0][0x358] ;  /* 0x00006b00ff0677ac */ /* 0x000eac0008000a00 */
[----:B------:R-:W3:Y:S08]  /*0040*/  S2UR UR4, SR_CTAID.X ;  /* 0x00000000000479c3 */ /* 0x000ef00000002500 */
[----:B------:R-:W4:Y:S01]  /*0050*/  LDC.U8 R0, c[0x0][0x591] ;  /* 0x00016440ff007b82 */ /* 0x000f220000000000 */
        /* <DEDUP_REMOVED lines=10> */
[----:B0-----:R-:W4:Y:S06]  /*0100*/  LDG.E.U8 R5, desc[UR6][R4.64] ;  /* 0x0000000604057981 */ /* 0x001f2c000c1e1100 */
[----:B------:R-:W0:Y:S01]  /*0110*/  LDC.64 R6, c[0x0][0x580] ;  /* 0x00016000ff067b82 */ /* 0x000e220000000a00 */
[----:B------:R-:W-:Y:S02]  /*0120*/  IADD3 R3, PT, PT, R3, 0x80, RZ ;  /* 0x0000008003037810 */ /* 0x000fe40007ffe0ff */
[----:B----4-:R-:W-:-:S04]  /*0130*/  LOP3.LUT P0, RZ, R0, 0xff, R5, 0xc8, !PT ;  /* 0x000000ff00ff7812 */ /* 0x010fc8000780c805 */
        /* <DEDUP_REMOVED lines=9> */
[----:B--2---:R-:W-:-:S04]  /*01d0*/  LOP3.LUT P0, RZ, R0, 0xff, R5, 0xc8, !PT ;  /* 0x000000ff00ff7812 */ /* 0x004fc8000780c805 */
[----:B------:R-:W-:-:S05]  /*01e0*/  SEL R9, RZ, 0x1, !P0 ;  /* 0x00000001ff097807 */ /* 0x000fca0004000000 */
[----:B0-----:R0:W-:Y:S04]  /*01f0*/  STG.E.U8 desc[UR6][R6.64], R9 ;  /* 0x0000000906007986 */ /* 0x0011e8000c101106 */
.L_x_40899:
[----:B------:R-:W-:-:S13]  /*0200*/  ISETP.GE.AND P0, PT, R3, UR4, PT ;  /* 0x0000000403007c0c */ /* 0x000fda000bf06270 */
[----:B------:R-:W-:Y:S05]  /*0210*/  @P0 BREAK.RELIABLE B1 ;  /* 0x0000000000010942 */ /* 0x000fea0003800100 */
[----:B------:R-:W-:Y:S05]  /*0220*/  @P0 BRA `(.L_x_40900) ;  /* 0x0000000000200947 */ /* 0x000fea0003800000 */
[----:B------:R-:W-:Y:S05]  /*0230*/  BSYNC.RELIABLE B1 ;  /* 0x0000000000017941 */ /* 0x000fea0003800100 */
.L_x_40898:
[----:B------:R-:W1:Y:S02]  /*0240*/  LDC.64 R4, c[0x0][0x588] ;  /* 0x00016200ff047b82 */ /* 0x000e640000000a00 */
[----:B-1----:R-:W4:Y:S06]  /*0250*/  LDG.E.U8 R5, desc[UR6][R4.64] ;  /* 0x0000000604057981 */ /* 0x002f2c000c1e1100 */
[----:B0-----:R-:W0:Y:S01]  /*0260*/  LDC.64 R6, c[0x0][0x580] ;  /* 0x00016000ff067b82 */ /* 0x001e220000000a00 */
[----:B------:R-:W-:Y:S02]  /*0270*/  IADD3 R3, PT, PT, R3, 0x80, RZ ;  /* 0x0000008003037810 */ /* 0x000fe40007ffe0ff */
[----:B----4-:R-:W-:-:S04]  /*0280*/  LOP3.LUT P0, RZ, R0, 0xff, R5, 0xc8, !PT ;  /* 0x000000ff00ff7812 */ /* 0x010fc8000780c805 */
[----:B------:R-:W-:-:S05]  /*0290*/  SEL R9, RZ, 0x1, !P0 ;  /* 0x00000001ff097807 */ /* 0x000fca0004000000 */
[----:B0-----:R1:W-:Y:S04]  /*02a0*/  STG.E.U8 desc[UR6][R6.64], R9 ;  /* 0x0000000906007986 */ /* 0x0013e8000c101106 */
.L_x_40900:
[----:B------:R-:W-:Y:S05]  /*02b0*/  BSYNC.RECONVERGENT B0 ;  /* 0x0000000000007941 */ /* 0x000fea0003800200 */
.L_x_40897:
[----:B------:R-:W-:Y:S05]  /*02c0*/  WARPSYNC.ALL ;  /* 0x0000000000007948 */ /* 0x000fea0003800000 */
[----:B------:R-:W-:-:S13]  /*02d0*/  ISETP.GE.AND P0, PT, R3, UR4, PT ;  /* 0x0000000403007c0c */ /* 0x000fda000bf06270 */
[----:B------:R-:W-:Y:S05]  /*02e0*/  @P0 EXIT ;  /* 0x000000000000094d */ /* 0x000fea0003800000 */
[----:B------:R-:W2:Y:S02]  /*02f0*/  LDC.64 R2, c[0x0][0x588] ;  /* 0x00016200ff027b82 */ /* 0x000ea40000000a00 */
[----:B--2---:R-:W4:Y:S06]  /*0300*/  LDG.E.U8 R3, desc[UR6][R2.64] ;  /* 0x0000000602037981 */ /* 0x004f2c000c1e1100 */
[----:B------:R-:W2:Y:S01]  /*0310*/  LDC.64 R4, c[0x0][0x580] ;  /* 0x00016000ff047b82 */ /* 0x000ea20000000a00 */
[----:B----4-:R-:W-:-:S04]  /*0320*/  LOP3.LUT P0, RZ, R0, 0xff, R3, 0xc8, !PT ;  /* 0x000000ff00ff7812 */ /* 0x010fc8000780c803 */
[----:B01----:R-:W-:-:S05]  /*0330*/  SEL R7, RZ, 0x1, !P0 ;  /* 0x00000001ff077807 */ /* 0x003fca0004000000 */
[----:B--2---:R-:W-:Y:S01]  /*0340*/  STG.E.U8 desc[UR6][R4.64], R7 ;  /* 0x0000000704007986 */ /* 0x004fe2000c101106 */
[----:B------:R-:W-:Y:S05]  /*0350*/  EXIT ;  /* 0x000000000000794d */ /* 0x000fea0003800000 */
.L_x_40896:
        /* <DEDUP_REMOVED lines=306> */
.L_x_40904:
[----:B------:R-:W0:Y:S02]  /*1680*/  LDCU.128 UR8, c[0x0][0x580] ;  /* 0x0000b000ff0877ac */ /* 0x000e240008000c00 */
[----:B0-----:R-:W-:-:S04]  /*1690*/  IADD3 R6, P0, PT, R6, UR10, RZ ;  /* 0x0000000a06067c10 */ /* 0x001fc8000ff1e0ff */
[----:B------:R-:W-:-:S06]  /*16a0*/  IADD3.X R7, PT, PT, RZ, UR11, RZ, P0, !PT ;  /* 0x0000000bff077c10 */ /* 0x000fcc00087fe4ff */
[----:B------:R-:W4:Y:S01]  /*16b0*/  LDG.E.U8 R7, desc[UR6][R6.64] ;  /* 0x0000000606077981 */ /* 0x000f22000c1e1100 */
[----:B------:R-:W-:Y:S02]  /*16c0*/  IADD3 R8, P1, PT, R5, UR8, RZ ;  /* 0x0000000805087c10 */ /* 0x000fe4000ff3e0ff */
[----:B------:R-:W-:Y:S02]  /*16d0*/  IADD3 R3, PT, PT, R3, 0x80, RZ ;  /* 0x0000008003037810 */ /* 0x000fe40007ffe0ff */
[----:B------:R-:W-:Y:S02]  /*16e0*/  IADD3.X R9, PT, PT, RZ, UR9, RZ, P1, !PT ;  /* 0x00000009ff097c10 */ /* 0x000fe40008ffe4ff */
[----:B----4-:R-:W-:-:S04]  /*16f0*/  LOP3.LUT P0, RZ, R0, 0xff, R7, 0xc8, !PT ;  /* 0x000000ff00ff7812 */ /* 0x010fc8000780c807 */
[----:B------:R-:W-:Y:S02]  /*1700*/  SEL R5, RZ, 0x1, !P0 ;  /* 0x00000001ff057807 */ /* 0x000fe40004000000 */
[----:B------:R-:W-:-:S03]  /*1710*/  ISETP.GE.AND P0, PT, R3, UR4, PT ;  /* 0x0000000403007c0c */ /* 0x000fc6000bf06270 */
[----:B------:R0:W-:Y:S10]  /*1720*/  STG.E.U8 desc[UR6][R8.64], R5 ;  /* 0x0000000508007986 */ /* 0x0001f4000c101106 */
[----:B------:R-:W-:Y:S05]  /*1730*/  @P0 BREAK.RELIABLE B1 ;  /* 0x0000000000010942 */ /* 0x000fea0003800100 */
        /* <DEDUP_REMOVED lines=299> */
.L_x_40906:
[----:B------:R-:W0:Y:S02]  /*29f0*/  LDCU.128 UR8, c[0x0][0x580] ;  /* 0x0000b000ff0877ac */ /* 0x000e240008000c00 */
[----:B0-----:R-:W-:-:S04]  /*2a00*/  IADD3 R6, P0, PT, R6, UR10, RZ ;  /* 0x0000000a06067c10 */ /* 0x001fc8000ff1e0ff */
[----:B------:R-:W-:-:S06]  /*2a10*/  IADD3.X R7, PT, PT, RZ, UR11, RZ, P0, !PT ;  /* 0x0000000bff077c10 */ /* 0x000fcc00087fe4ff */
[----:B------:R-:W2:Y:S01]  /*2a20*/  LDG.E.U8 R7, desc[UR6][R6.64] ;  /* 0x0000000606077981 */ /* 0x000ea2000c1e1100 */
[----:B------:R-:W-:Y:S01]  /*2a30*/  IADD3 R8, P1, PT, R5, UR8, RZ ;  /* 0x0000000805087c10 */ /* 0x000fe2000ff3e0ff */
[----:B------:R-:W-:-:S03]  /*2a40*/  VIADD R3, R3, 0x80 ;  /* 0x0000008003037836 */ /* 0x000fc60000000000 */
[----:B------:R-:W-:Y:S02]  /*2a50*/  IADD3.X R9, PT, PT, RZ, UR9, RZ, P1, !PT ;  /* 0x00000009ff097c10 */ /* 0x000fe40008ffe4ff */
[----:B--2---:R-:W-:-:S04]  /*2a60*/  LOP3.LUT P0, RZ, R0, 0xff, R7, 0xc8, !PT ;  /* 0x000000ff00ff7812 */ /* 0x004fc8000780c807 */
[----:B------:R-:W-:-:S05]  /*2a70*/  SEL R5, RZ, 0x1, !P0 ;  /* 0x00000001ff057807 */ /* 0x000fca0004000000 */
[----:B------:R0:W-:Y:S04]  /*2a80*/  STG.E.U8 desc[UR6][R8.64], R5 ;  /* 0x0000000508007986 */ /* 0x0001e8000c101106 */
.L_x_40903:
[----:B------:R-:W-:-:S13]  /*2a90*/  ISETP.GE.AND P0, PT, R3, UR4, PT ;  /* 0x0000000403007c0c */ /* 0x000fda000bf06270 */
[----:B------:R-:W-:Y:S05]  /*2aa0*/  @P0 BREAK.RELIABLE B1 ;  /* 0x0000000000010942 */ /* 0x000fea0003800100 */
[----:B------:R-:W-:Y:S05]  /*2ab0*/  @P0 BRA `(.L_x_40905) ;  /* 0x0000001000d40947 */ /* 0x000fea0003800000 */
[----:B------:R-:W-:Y:S05]  /*2ac0*/  BSYNC.RELIABLE B1 ;  /* 0x0000000000017941 */ /* 0x000fea0003800100 */
.L_x_40902:
        /* <DEDUP_REMOVED lines=298> */
.L_x_40907:
[----:B------:R-:W0:Y:S02]  /*3d70*/  LDCU.128 UR8, c[0x0][0x580] ;  /* 0x0000b000ff0877ac */ /* 0x000e240008000c00 */
[----:B0-----:R-:W-:-:S04]  /*3d80*/  IADD3 R6, P0, PT, R6, UR10, RZ ;  /* 0x0000000a06067c10 */ /* 0x001fc8000ff1e0ff */
[----:B------:R-:W-:-:S06]  /*3d90*/  IADD3.X R7, PT, PT, RZ, UR11, RZ, P0, !PT ;  /* 0x0000000bff077c10 */ /* 0x000fcc00087fe4ff */
[----:B------:R-:W4:Y:S01]  /*3da0*/  LDG.E.U8 R7, desc[UR6][R6.64] ;  /* 0x0000000606077981 */ /* 0x000f22000c1e1100 */
[----:B------:R-:W-:Y:S01]  /*3db0*/  IADD3 R8, P1, PT, R5, UR8, RZ ;  /* 0x0000000805087c10 */ /* 0x000fe2000ff3e0ff */
[----:B------:R-:W-:-:S03]  /*3dc0*/  VIADD R3, R3, 0x80 ;  /* 0x0000008003037836 */ /* 0x000fc60000000000 */
[----:B------:R-:W-:Y:S02]  /*3dd0*/  IADD3.X R9, PT, PT, RZ, UR9, RZ, P1, !PT ;  /* 0x00000009ff097c10 */ /* 0x000fe40008ffe4ff */
[----:B----4-:R-:W-:-:S04]  /*3de0*/  LOP3.LUT P0, RZ, R0, 0xff, R7, 0xc8, !PT ;  /* 0x000000ff00ff7812 */ /* 0x010fc8000780c807 */
[----:B------:R-:W-:-:S05]  /*3df0*/  SEL R5, RZ, 0x1, !P0 ;  /* 0x00000001ff057807 */ /* 0x000fca0004000000 */
[----:B------:R1:W-:Y:S04]  /*3e00*/  STG.E.U8 desc[UR6][R8.64], R5 ;  /* 0x0000000508007986 */ /* 0x0003e8000c101106 */
.L_x_40905:
[----:B------:R-:W-:Y:S05]  /*3e10*/  BSYNC.RECONVERGENT B0 ;  /* 0x0000000000007941 */ /* 0x000fea0003800200 */
.L_x_40901:
[----:B------:R-:W-:Y:S05]  /*3e20*/  WARPSYNC.ALL ;  /* 0x0000000000007948 */ /* 0x000fea0003800000 */
[----:B------:R-:W-:-:S13]  /*3e30*/  ISETP.GE.AND P0, PT, R3, UR4, PT ;  /* 0x0000000403007c0c */ /* 0x000fda000bf06270 */
[----:B------:R-:W-:Y:S05]  /*3e40*/  @P0 EXIT ;  /* 0x000000000000094d */ /* 0x000fea0003800000 */
[----:B------:R-:W2:Y:S01]  /*3e50*/  LDCU.64 UR4, c[0x0][0x390] ;  /* 0x00007200ff0477ac */ /* 0x000ea20008000a00 */
[----:B------:R-:W-:Y:S02]  /*3e60*/  MOV R6, RZ ;  /* 0x000000ff00067202 */ /* 0x000fe40000000f00 */
        /* <DEDUP_REMOVED lines=296> */
.L_x_40908:
[----:B------:R-:W0:Y:S02]  /*50f0*/  LDCU.128 UR8, c[0x0][0x580] ;  /* 0x0000b000ff0877ac */ /* 0x000e240008000c00 */
[----:B0-----:R-:W-:-:S04]  /*5100*/  IADD3 R4, P0, PT, R4, UR10, RZ ;  /* 0x0000000a04047c10 */ /* 0x001fc8000ff1e0ff */
[----:B------:R-:W-:-:S06]  /*5110*/  IADD3.X R5, PT, PT, RZ, UR11, RZ, P0, !PT ;  /* 0x0000000bff057c10 */ /* 0x000fcc00087fe4ff */
[----:B------:R-:W4:Y:S01]  /*5120*/  LDG.E.U8 R5, desc[UR6][R4.64] ;  /* 0x0000000604057981 */ /* 0x000f22000c1e1100 */
[----:B------:R-:W-:-:S04]  /*5130*/  IADD3 R2, P1, PT, R3, UR8, RZ ;  /* 0x0000000803027c10 */ /* 0x000fc8000ff3e0ff */
[----:B------:R-:W-:Y:S02]  /*5140*/  IADD3.X R3, PT, PT, RZ, UR9, RZ, P1, !PT ;  /* 0x00000009ff037c10 */ /* 0x000fe40008ffe4ff */
[----:B----4-:R-:W-:-:S04]  /*5150*/  LOP3.LUT P0, RZ, R0, 0xff, R5, 0xc8, !PT ;  /* 0x000000ff00ff7812 */ /* 0x010fc8000780c805 */
[----:B------:R-:W-:-:S05]  /*5160*/  SEL R7, RZ, 0x1, !P0 ;  /* 0x00000001ff077807 */ /* 0x000fca0004000000 */
[----:B------:R-:W-:Y:S01]  /*5170*/  STG.E.U8 desc[UR6][R2.64], R7 ;  /* 0x0000000702007986 */ /* 0x000fe2000c101106 */
[----:B------:R-:W-:Y:S05]  /*5180*/  EXIT ;  /* 0x000000000000794d */ /* 0x000fea0003800000 */
.L_x_40909:
        /* <DEDUP_REMOVED lines=15> */
.L_x_42050:


//--------------------- .text._ZN2at6native27unrolled_elementwise_kernelINS0_13AUnaryFunctorIbbbZNS0_19maximum_kernel_cudaERNS_18TensorIteratorBaseEEUlbbE_EESt5arrayIPcLm2EELi4E23TrivialOffsetCalculatorILi1EjESB_NS0_6memory15LoadWithoutCastENSC_16StoreWithoutCastEEEviT_T0_T2_T3_T4_T5_ --------------------------
	.section	.text._ZN2at6native27unrolled_elementwise_kernelINS0_13AUnaryFunctorIbbbZNS0_19maximum_kernel_cudaERNS_18TensorIteratorBaseEEUlbbE_EESt5arrayIPcLm2EELi4E23TrivialOffsetCalculatorILi1EjESB_NS0_6memory15LoadWithoutCastENSC_16StoreWithoutCastEEEviT_T0_T2_T3_T4_T5_,"ax",@progbits
	.align	128
        .global         _ZN2at6native27unrolled_elementwise_kernelINS0_13AUnaryFunctorIbbbZNS0_19maximum_kernel_cudaERNS_18TensorIteratorBaseEEUlbbE_EESt5arrayIPcLm2EELi4E23TrivialOffsetCalculatorILi1EjESB_NS0_6memory15LoadWithoutCastENSC_16StoreWithoutCastEEEviT_T0_T2_T3_T4_T5_
        .type           _ZN2at6native27unrolled_elementwise_kernelINS0_13AUnaryFunctorIbbbZNS0_19maximum_kernel_cudaERNS_18TensorIteratorBaseEEUlbbE_EESt5arrayIPcLm2EELi4E23TrivialOffsetCalculatorILi1EjESB_NS0_6memory15LoadWithoutCastENSC_16StoreWithoutCastEEEviT_T0_T2_T3_T4_T5_,@function
        .size           _ZN2at6native27unrolled_elementwise_kernelINS0_13AUnaryFunctorIbbbZNS0_19maximum_kernel_cudaERNS_18TensorIteratorBaseEEUlbbE_EESt5arrayIPcLm2EELi4E23TrivialOffsetCalculatorILi1EjESB_NS0_6memory15LoadWithoutCastENSC_16StoreWithoutCastEEEviT_T0_T2_T3_T4_T5_,(.L_x_42051 - _ZN2at6native27unrolled_elementwise_kernelINS0_13AUnaryFunctorIbbbZNS0_19maximum_kernel_cudaERNS_18TensorIteratorBaseEEUlbbE_EESt5arrayIPcLm2EELi4E23TrivialOffsetCalculatorILi1EjESB_NS0_6memory15LoadWithoutCastENSC_16StoreWithoutCastEEEviT_T0_T2_T3_T4_T5_)
        .other          _ZN2at6native27unrolled_elementwise_kernelINS0_13AUnaryFunctorIbbbZNS0_19maximum_kernel_cudaERNS_18TensorIteratorBaseEEUlbbE_EESt5arrayIPcLm2EELi4E23TrivialOffsetCalculatorILi1EjESB_NS0_6memory15LoadWithoutCastENSC_16StoreWithoutCastEEEviT_T0_T2_T3_T4_T5_,@"STO_CUDA_ENTRY STV_DEFAULT"
_ZN2at6native27unrolled_elementwise_kernelINS0_13AUnaryFunctorIbbbZNS0_19maximum_kernel_cudaERNS_18TensorIteratorBaseEEUlbbE_EESt5arrayIPcLm2EELi4E23TrivialOffsetCalculatorILi1EjESB_NS0_6memory15LoadWithoutCastENSC_16StoreWithoutCastEEEviT_T0_T2_T3_T4_T5_:
.text._ZN2at6native27unrolled_elementwise_kernelINS0_13AUnaryFunctorIbbbZNS0_19maximum_kernel_cudaERNS_18TensorIteratorBaseEEUlbbE_EESt5arrayIPcLm2EELi4E23TrivialOffsetCalculatorILi1EjESB_NS0_6memory15LoadWithoutCastENSC_16StoreWithoutCastEEEviT_T0_T2_T3_T4_T5_:
        /* <DEDUP_REMOVED lines=39> */
[----:B-1----:R-:W-:-:S04]  /*0270*/  ISETP.NE.OR P2, PT, RZ, UR6, P2 ;  /* 0x00000006ff007c0c */ /* 0x002fc80009745670 */
[----:B------:R-:W-:Y:S02]  /*0280*/  SEL R7, RZ, 0x1, !P2 ;  /* 0x00000001ff077807 */ /* 0x000fe40005000000 */
[----:B--2---:R-:W-:-:S04]  /*0290*/  ISETP.NE.AND P0, PT, R6, RZ, !P0 ;  /* 0x000000ff0600720c */ /* 0x004fc80004705270 */
[----:B------:R-:W-:-:S04]  /*02a0*/  ISETP.NE.OR P0, PT, RZ, UR6, P0 ;  /* 0x00000006ff007c0c */ /* 0x000fc80008705670 */
[----:B0-----:R-:W-:Y:S02]  /*02b0*/  SEL R9, RZ, 0x1, !P0 ;  /* 0x00000001ff097807 */ /* 0x001fe40004000000 */
[----:B-----5:R-:W-:-:S04]  /*02c0*/  ISETP.NE.AND P1, PT, R8, RZ, !P1 ;  /* 0x000000ff0800720c */ /* 0x020fc80004f25270 */
[----:B------:R-:W-:-:S04]  /*02d0*/  ISETP.NE.OR P1, PT, RZ, UR6, P1 ;  /* 0x00000006ff007c0c */ /* 0x000fc80008f25670 */
[----:B------:R-:W-:Y:S02]  /*02e0*/  SEL R11, RZ, 0x1, !P1 ;  /* 0x00000001ff0b7807 */ /* 0x000fe40004800000 */
[----:B----4-:R-:W-:-:S04]  /*02f0*/  ISETP.NE.AND P3, PT, R2, RZ, !P3 ;  /* 0x000000ff0200720c */ /* 0x010fc80005f65270 */
[----:B------:R-:W-:-:S04]  /*0300*/  ISETP.NE.OR P3, PT, RZ, UR6, P3 ;  /* 0x00000006ff007c0c */ /* 0x000fc80009f65670 */
        /* <DEDUP_REMOVED lines=17> */
.L_x_40912:
[----:B------:R-:W-:Y:S05]  /*0420*/  BSYNC.RELIABLE B1 ;  /* 0x0000000000017941 */ /* 0x000fea0003800100 */
.L_x_40911:
[----:B------:R-:W-:-:S13]  /*0430*/  ISETP.GE.AND P0, PT, R5, R4, PT ;  /* 0x000000040500720c */ /* 0x000fda0003f06270 */
[----:B------:R-:W1:Y:S01]  /*0440*/  @!P0 LDC.64 R6, c[0x0][0x388] ;  /* 0x0000e200ff068b82 */ /* 0x000e620000000a00 */
[----:B0-----:R-:W-:Y:S02]  /*0450*/  @!P0 IMAD R3, R0, 0x200, R5 ;  /* 0x0000020000038824 */ /* 0x001fe400078e0205 */
[----:B------:R-:W-:-:S03]  /*0460*/  @!P0 VIADD R5, R5, 0x80 ;  /* 0x0000008005058836 */ /* 0x000fc60000000000 */
[----:B-1----:R-:W-:-:S05]  /*0470*/  @!P0 IADD3 R2, P1, PT, R3, R6, RZ ;  /* 0x0000000603028210 */ /* 0x002fca0007f3e0ff */
[----:B------:R-:W-:-:S05]  /*0480*/  @!P0 IMAD.X R3, RZ, RZ, R7, P1 ;  /* 0x000000ffff038224 */ /* 0x000fca00008e0607 */
[----:B------:R1:W-:Y:S03]  /*0490*/  @!P0 STG.E.U8 desc[UR4][R2.64], R11 ;  /* 0x0000000b02008986 */ /* 0x0003e6000c101104 */
.L_x_40913:
[----:B------:R-:W-:Y:S05]  /*04a0*/  BSYNC.RECONVERGENT B0 ;  /* 0x0000000000007941 */ /* 0x000fea0003800200 */
.L_x_40910:
        /* <DEDUP_REMOVED lines=9> */
.L_x_40914:
        /* <DEDUP_REMOVED lines=12> */
.L_x_42051:


//--------------------- .text._ZN2at6native29vectorized_elementwise_kernelILi2ENS0_13AUnaryFunctorIbbbZNS0_19maximum_kernel_cudaERNS_18TensorIteratorBaseEEUlbbE_EESt5arrayIPcLm2EEEEviT0_T1_ --------------------------
	.section	.text._ZN2at6native29vectorized_elementwise_kernelILi2ENS0_13AUnaryFunctorIbbbZNS0_19maximum_kernel_cudaERNS_18TensorIteratorBaseEEUlbbE_EESt5arrayIPcLm2EEEEviT0_T1_,"ax",@progbits
	.align	128
        .global         _ZN2at6native29vectorized_elementwise_kernelILi2ENS0_13AUnaryFunctorIbbbZNS0_19maximum_kernel_cudaERNS_18TensorIteratorBaseEEUlbbE_EESt5arrayIPcLm2EEEEviT0_T1_
        .type           _ZN2at6native29vectorized_elementwise_kernelILi2ENS0_13AUnaryFunctorIbbbZNS0_19maximum_kernel_cudaERNS_18TensorIteratorBaseEEUlbbE_EESt5arrayIPcLm2EEEEviT0_T1_,@function
        .size           _ZN2at6native29vectorized_elementwise_kernelILi2ENS0_13AUnaryFunctorIbbbZNS0_19maximum_kernel_cudaERNS_18TensorIteratorBaseEEUlbbE_EESt5arrayIPcLm2EEEEviT0_T1_,(.L_x_42052 - _ZN2at6native29vectorized_elementwise_kernelILi2ENS0_13AUnaryFunctorIbbbZNS0_19maximum_kernel_cudaERNS_18TensorIteratorBaseEEUlbbE_EESt5arrayIPcLm2EEEEviT0_T1_)
        .other          _ZN2at6native29vectorized_elementwise_kernelILi2ENS0_13AUnaryFunctorIbbbZNS0_19maximum_kernel_cudaERNS_18TensorIteratorBaseEEUlbbE_EESt5arrayIPcLm2EEEEviT0_T1_,@"STO_CUDA_ENTRY STV_DEFAULT"
_ZN2at6native29vectorized_elementwise_kernelILi2ENS0_13AUnaryFunctorIbbbZNS0_19maximum_kernel_cudaERNS_18TensorIteratorBaseEEUlbbE_EESt5arrayIPcLm2EEEEviT0_T1_:
.text._ZN2at6native29vectorized_elementwise_kernelILi2ENS0_13AUnaryFunctorIbbbZNS0_19maximum_kernel_cudaERNS_18TensorIteratorBaseEEUlbbE_EESt5arrayIPcLm2EEEEviT0_T1_:
[----:B------:R-:W-:Y:S08]  /*0000*/  LDC R1, c[0x0][0x37c] ;  /* 0x0000df00ff017b82 */ /* 0x000ff00000000800 */
[----:B------:R-:W0:Y:S01]  /*0010*/  S2UR UR4, SR_CTAID.X ;  /* 0x00000000000479c3 */ /* 0x000e220000002500 */
[----:B------:R-:W1:Y:S01]  /*0020*/  LDCU UR5, c[0x0][0x380] ;  /* 0x00007000ff0577ac */ /* 0x000e620008000800 */
[----:B------:R-:W2:Y:S06]  /*0030*/  LDCU.64 UR8, c[0x0][0x358] ;  /* 0x00006b00ff0877ac */ /* 0x000eac0008000a00 */
[----:B------:R-:W3:Y:S01]  /*0040*/  LDC.U8 R10, c[0x0][0x385] ;  /* 0x0000e140ff0a7b82 */ /* 0x000ee20000000000 */
[----:B0-----:R-:W-:-:S04]  /*0050*/  USHF.L.U32 UR4, UR4, 0xa, URZ ;  /* 0x0000000a04047899 */ /* 0x001fc800080006ff */
[----:B-1----:R-:W-:-:S04]  /*0060*/  UIADD3 UR5, UPT, UPT, -UR4, UR5, URZ ;  /* 0x0000000504057290 */ /* 0x002fc8000fffe1ff */
[----:B------:R-:W-:-:S09]  /*0070*/  UISETP.GT.U32.AND UP0, UPT, UR5, 0x3ff, UPT ;  /* 0x000003ff0500788c */ /* 0x000fd2000bf04070 */
[----:B--2---:R-:W-:Y:S05]  /*0080*/  BRA.U UP0, `(.L_x_40915) ;  /* 0x0000000900707547 */ /* 0x004fea000b800000 */
        /* <DEDUP_REMOVED lines=27> */
[----:B------:R-:W2:Y:S07]  /*0240*/  @!P2 LDG.E.U8 R2, desc[UR8][R2.64] ;  /* 0x000000080202a981 */ /* 0x000eae000c1e1100 */
[C---:B------:R-:W-:Y:S01]  /*0250*/  @!P0 VIADD R17, R11.reuse, UR4 ;  /* 0x000000040b118c36 */ /* 0x040fe20008000000 */
[----:B------:R-:W0:Y:S01]  /*0260*/  @!P0 LDC.64 R14, c[0x0][0x390] ;  /* 0x0000e400ff0e8b82 */ /* 0x000e220000000a00 */
[----:B------:R-:W-:Y:S01]  /*0270*/  @!P0 VIADD R11, R11, 0x80 ;  /* 0x000000800b0b8836 */ /* 0x000fe20000000000 */
[----:B-1----:R-:W-:-:S04]  /*0280*/  @!P1 IADD3 R8, P3, PT, R25, R8, RZ ;  /* 0x0000000819089210 */ /* 0x002fc80007f7e0ff */
[----:B------:R-:W-:Y:S01]  /*0290*/  ISETP.GE.U32.AND P4, PT, R11, UR5, PT ;  /* 0x000000050b007c0c */ /* 0x000fe2000bf86070 */
[----:B------:R-:W-:-:S05]  /*02a0*/  @!P1 IMAD.X R9, RZ, RZ, R9, P3 ;  /* 0x000000ffff099224 */ /* 0x000fca00018e0609 */
[----:B------:R-:W4:Y:S07]  /*02b0*/  @!P1 LDG.E.U8 R8, desc[UR8][R8.64] ;  /* 0x0000000808089981 */ /* 0x000f2e000c1e1100 */
[----:B------:R-:W1:Y:S01]  /*02c0*/  @!P4 LDC.64 R12, c[0x0][0x390] ;  /* 0x0000e400ff0ccb82 */ /* 0x000e620000000a00 */
[----:B0-----:R-:W-:Y:S01]  /*02d0*/  @!P0 IADD3 R14, P3, PT, R17, R14, RZ ;  /* 0x0000000e110e8210 */ /* 0x001fe20007f7e0ff */
[C---:B------:R-:W-:Y:S02]  /*02e0*/  @!P4 VIADD R17, R11.reuse, UR4 ;  /* 0x000000040b11cc36 */ /* 0x040fe40008000000 */
[----:B------:R-:W-:-:S02]  /*02f0*/  @!P4 VIADD R11, R11, 0x80 ;  /* 0x000000800b0bc836 */ /* 0x000fc40000000000 */
[----:B------:R-:W-:-:S05]  /*0300*/  @!P0 IMAD.X R15, RZ, RZ, R15, P3 ;  /* 0x000000ffff0f8224 */ /* 0x000fca00018e060f */
[----:B------:R-:W5:Y:S01]  /*0310*/  @!P0 LDG.E.U8 R14, desc[UR8][R14.64] ;  /* 0x000000080e0e8981 */ /* 0x000f62000c1e1100 */
[----:B-1----:R-:W-:-:S05]  /*0320*/  @!P4 IADD3 R12, P3, PT, R17, R12, RZ ;  /* 0x0000000c110cc210 */ /* 0x002fca0007f7e0ff */
[----:B------:R-:W-:Y:S01]  /*0330*/  @!P4 IMAD.X R13, RZ, RZ, R13, P3 ;  /* 0x000000ffff0dc224 */ /* 0x000fe200018e060d */
[----:B------:R-:W-:-:S04]  /*0340*/  ISETP.GE.U32.AND P3, PT, R11, UR5, PT ;  /* 0x000000050b007c0c */ /* 0x000fc8000bf66070 */
[----:B------:R-:W5:Y:S09]  /*0350*/  @!P4 LDG.E.U8 R12, desc[UR8][R12.64] ;  /* 0x000000080c0cc981 */ /* 0x000f72000c1e1100 */
[----:B------:R-:W0:Y:S01]  /*0360*/  @!P3 LDC.64 R18, c[0x0][0x390] ;  /* 0x0000e400ff12bb82 */ /* 0x000e220000000a00 */
[----:B------:R-:W-:-:S02]  /*0370*/  @!P3 VIADD R17, R11, UR4 ;  /* 0x000000040b11bc36 */ /* 0x000fc40008000000 */
[----:B------:R-:W-:-:S05]  /*0380*/  @!P3 VIADD R11, R11, 0x80 ;  /* 0x000000800b0bb836 */ /* 0x000fca0000000000 */
[----:B------:R-:W-:-:S04]  /*0390*/  ISETP.GE.U32.AND P5, PT, R11, UR5, PT ;  /* 0x000000050b007c0c */ /* 0x000fc8000bfa6070 */
[----:B------:R-:W-:-:S09]  /*03a0*/  P2R R22, PR, RZ, 0x20 ;  /* 0x00000020ff167803 */ /* 0x000fd20000000000 */
[----:B------:R-:W-:Y:S01]  /*03b0*/  @!P5 VIADD R11, R11, UR4 ;  /* 0x000000040b0bdc36 */ /* 0x000fe20008000000 */
[----:B0-----:R-:W-:-:S05]  /*03c0*/  @!P3 IADD3 R16, P6, PT, R17, R18, RZ ;  /* 0x000000121110b210 */ /* 0x001fca0007fde0ff */
[----:B------:R-:W-:Y:S02]  /*03d0*/  @!P3 IMAD.X R17, RZ, RZ, R19, P6 ;  /* 0x000000ffff11b224 */ /* 0x000fe400030e0613 */
[----:B------:R-:W0:Y:S03]  /*03e0*/  @!P5 LDC.64 R18, c[0x0][0x390] ;  /* 0x0000e400ff12db82 */ /* 0x000e260000000a00 */
[----:B------:R-:W5:Y:S01]  /*03f0*/  @!P3 LDG.E.U8 R16, desc[UR8][R16.64] ;  /* 0x000000081010b981 */ /* 0x000f62000c1e1100 */
[----:B0-----:R-:W-:-:S05]  /*0400*/  @!P5 IADD3 R18, P6, PT, R11, R18, RZ ;  /* 0x000000120b12d210 */ /* 0x001fca0007fde0ff */
[----:B------:R-:W-:Y:S01]  /*0410*/  @!P5 IMAD.X R19, RZ, RZ, R19, P6 ;  /* 0x000000ffff13d224 */ /* 0x000fe200030e0613 */
[----:B------:R-:W-:Y:S02]  /*0420*/  ISETP.NE.AND P6, PT, R20, RZ, PT ;  /* 0x000000ff1400720c */ /* 0x000fe40003fc5270 */
[----:B------:R-:W-:-:S11]  /*0430*/  ISETP.NE.AND P5, PT, R21, RZ, PT ;  /* 0x000000ff1500720c */ /* 0x000fd60003fa5270 */
[----:B------:R-:W3:Y:S04]  /*0440*/  @!P6 LDG.E.U8 R6, desc[UR8][R6.64] ;  /* 0x000000080606e981 */ /* 0x000ee8000c1e1100 */
[----:B------:R-:W2:Y:S01]  /*0450*/  @!P5 LDG.E.U8 R4, desc[UR8][R4.64] ;  /* 0x000000080404d981 */ /* 0x000ea2000c1e1100 */
[----:B---3--:R-:W-:-:S04]  /*0460*/  ISETP.NE.AND P6, PT, R6, RZ, !P6 ;  /* 0x000000ff0600720c */ /* 0x008fc800077c5270 */
[----:B------:R-:W-:-:S04]  /*0470*/  ISETP.NE.OR P6, PT, R10, RZ, P6 ;  /* 0x000000ff0a00720c */ /* 0x000fc800037c5670 */
[----:B------:R-:W-:Y:S02]  /*0480*/  SEL R11, RZ, 0x1, !P6 ;  /* 0x00000001ff0b7807 */ /* 0x000fe40007000000 */
[----:B------:R-:W-:-:S13]  /*0490*/  ISETP.NE.AND P6, PT, R22, RZ, PT ;  /* 0x000000ff1600720c */ /* 0x000fda0003fc5270 */
[----:B------:R-:W3:Y:S01]  /*04a0*/  @!P6 LDG.E.U8 R18, desc[UR8][R18.64] ;  /* 0x000000081212e981 */ /* 0x000ee2000c1e1100 */
[----:B--2---:R-:W-:-:S04]  /*04b0*/  ISETP.NE.AND P5, PT, R4, RZ, !P5 ;  /* 0x000000ff0400720c */ /* 0x004fc80006fa5270 */
[----:B------:R-:W-:-:S04]  /*04c0*/  ISETP.NE.OR P5, PT, R10, RZ, P5 ;  /* 0x000000ff0a00720c */ /* 0x000fc80002fa5670 */
[----:B------:R-:W-:Y:S02]  /*04d0*/  SEL R7, RZ, 0x1, !P5 ;  /* 0x00000001ff077807 */ /* 0x000fe40006800000 */
[----:B------:R-:W-:Y:S02]  /*04e0*/  ISETP.GE.U32.AND P5, PT, R0, UR5, PT ;  /* 0x0000000500007c0c */ /* 0x000fe4000bfa6070 */
[----:B------:R-:W-:Y:S02]  /*04f0*/  ISETP.NE.AND P2, PT, R2, RZ, !P2 ;  /* 0x000000ff0200720c */ /* 0x000fe40005745270 */
[----:B----4-:R-:W-:Y:S02]  /*0500*/  ISETP.NE.AND P1, PT, R8, RZ, !P1 ;  /* 0x000000ff0800720c */ /* 0x010fe40004f25270 */
[----:B-----5:R-:W-:Y:S02]  /*0510*/  ISETP.NE.AND P0, PT, R14, RZ, !P0 ;  /* 0x000000ff0e00720c */ /* 0x020fe40004705270 */
[----:B------:R-:W-:-:S02]  /*0520*/  ISETP.NE.AND P4, PT, R12, RZ, !P4 ;  /* 0x000000ff0c00720c */ /* 0x000fc40006785270 */
[----:B------:R-:W-:Y:S01]  /*0530*/  ISETP.NE.AND P3, PT, R16, RZ, !P3 ;  /* 0x000000ff1000720c */ /* 0x000fe20005f65270 */
[----:B------:R-:W-:Y:S01]  /*0540*/  BSSY.RECONVERGENT B0, `(.L_x_40916) ;  /* 0x0000047000007945 */ /* 0x000fe20003800200 */
[----:B------:R-:W-:-:S03]  /*0550*/  ISETP.NE.OR P2, PT, R10, RZ, P2 ;  /* 0x000000ff0a00720c */ /* 0x000fc60001745670 */
[----:B------:R-:W-:Y:S01]  /*0560*/  BSSY.RELIABLE B1, `(.L_x_40917) ;  /* 0x000003d000017945 */ /* 0x000fe20003800100 */
[C---:B------:R-:W-:Y:S02]  /*0570*/  ISETP.NE.OR P1, PT, R10.reuse, RZ, P1 ;  /* 0x000000ff0a00720c */ /* 0x040fe40000f25670 */
[C---:B------:R-:W-:Y:S02]  /*0580*/  ISETP.NE.OR P0, PT, R10.reuse, RZ, P0 ;  /* 0x000000ff0a00720c */ /* 0x040fe40000705670 */
[C---:B------:R-:W-:Y:S02]  /*0590*/  ISETP.NE.OR P4, PT, R10.reuse, RZ, P4 ;  /* 0x000000ff0a00720c */ /* 0x040fe40002785670 */
[----:B------:R-:W-:Y:S02]  /*05a0*/  ISETP.NE.OR P3, PT, R10, RZ, P3 ;  /* 0x000000ff0a00720c */ /* 0x000fe40001f65670 */
[----:B------:R-:W-:Y:S02]  /*05b0*/  SEL R9, RZ, 0x1, !P2 ;  /* 0x00000001ff097807 */ /* 0x000fe40005000000 */
[----:B------:R-:W-:-:S02]  /*05c0*/  SEL R13, RZ, 0x1, !P1 ;  /* 0x00000001ff0d7807 */ /* 0x000fc40004800000 */
[----:B------:R-:W-:Y:S02]  /*05d0*/  SEL R15, RZ, 0x1, !P0 ;  /* 0x00000001ff0f7807 */ /* 0x000fe40004000000 */
[----:B------:R-:W-:Y:S02]  /*05e0*/  SEL R17, RZ, 0x1, !P4 ;  /* 0x00000001ff117807 */ /* 0x000fe40006000000 */
[----:B------:R-:W-:Y:S02]  /*05f0*/  SEL R3, RZ, 0x1, !P3 ;  /* 0x00000001ff037807 */ /* 0x000fe40005800000 */
[----:B---3--:R-:W-:-:S04]  /*0600*/  ISETP.NE.AND P6, PT, R18, RZ, !P6 ;  /* 0x000000ff1200720c */ /* 0x008fc800077c5270 */
[----:B------:R-:W-:-:S04]  /*0610*/  ISETP.NE.OR P6, PT, R10, RZ, P6 ;  /* 0x000000ff0a00720c */ /* 0x000fc800037c5670 */
        /* <DEDUP_REMOVED lines=16> */
.L_x_40918:
        /* <DEDUP_REMOVED lines=8> */
.L_x_40919:
        /* <DEDUP_REMOVED lines=8> */
.L_x_40920:
        /* <DEDUP_REMOVED lines=8> */
.L_x_40921:
        /* <DEDUP_REMOVED lines=9> */
.L_x_40922:
[----:B------:R-:W-:Y:S05]  /*0930*/  BSYNC.RELIABLE B1 ;  /* 0x0000000000017941 */ /* 0x000fea0003800100 */
.L_x_40917:
[----:B------:R-:W-:-:S13]  /*0940*/  ISETP.GE.U32.AND P0, PT, R0, UR5, PT ;  /* 0x0000000500007c0c */ /* 0x000fda000bf06070 */
[----:B0-----:R-:W0:Y:S01]  /*0950*/  @!P0 LDC.64 R6, c[0x0][0x388] ;  /* 0x0000e200ff068b82 */ /* 0x001e220000000a00 */
[C---:B-12---:R-:W-:Y:S02]  /*0960*/  @!P0 VIADD R5, R0.reuse, UR4 ;  /* 0x0000000400058c36 */ /* 0x046fe40008000000 */
[----:B------:R-:W-:-:S03]  /*0970*/  @!P0 VIADD R0, R0, 0x80 ;  /* 0x0000008000008836 */ /* 0x000fc60000000000 */
[----:B0-----:R-:W-:-:S05]  /*0980*/  @!P0 IADD3 R4, P1, PT, R5, R6, RZ ;  /* 0x0000000605048210 */ /* 0x001fca0007f3e0ff */
[----:B------:R-:W-:-:S05]  /*0990*/  @!P0 IMAD.X R5, RZ, RZ, R7, P1 ;  /* 0x000000ffff058224 */ /* 0x000fca00008e0607 */
[----:B------:R3:W-:Y:S03]  /*09a0*/  @!P0 STG.E.U8 desc[UR8][R4.64], R3 ;  /* 0x0000000304008986 */ /* 0x0007e6000c101108 */
.L_x_40923:
[----:B------:R-:W-:Y:S05]  /*09b0*/  BSYNC.RECONVERGENT B0 ;  /* 0x0000000000007941 */ /* 0x000fea0003800200 */
.L_x_40916:
        /* <DEDUP_REMOVED lines=9> */
.L_x_40915:
        /* <DEDUP_REMOVED lines=9> */
[----:B------:R-:W4:Y:S04]  /*0ae0*/  LDG.E.U16 R0, desc[UR8][R4.64+0x100] ;  /* 0x0001000804007981 */ /* 0x000f28000c1e1500 */
        /* <DEDUP_REMOVED lines=9> */
[----:B---3--:R-:W-:Y:S02]  /*0b80*/  LOP3.LUT P6, RZ, R10, 0xff, R7, 0xc8, !PT ;  /* 0x000000ff0aff7812 */ /* 0x008fe400078cc807 */
[----:B----4-:R-:W-:Y:S02]  /*0b90*/  PRMT R5, R0, 0x7771, RZ ;  /* 0x0000777100057816 */ /* 0x010fe400000000ff */
[----:B-----5:R-:W-:-:S02]  /*0ba0*/  PRMT R7, R6, 0x7770, RZ ;  /* 0x0000777006077816 */ /* 0x020fc400000000ff */
[C---:B------:R-:W-:Y:S02]  /*0bb0*/  LOP3.LUT P5, RZ, R10.reuse, 0xff, R9, 0xc8, !PT ;  /* 0x000000ff0aff7812 */ /* 0x040fe400078ac809 */
[C---:B------:R-:W-:Y:S02]  /*0bc0*/  LOP3.LUT P3, RZ, R10.reuse, 0xff, R5, 0xc8, !PT ;  /* 0x000000ff0aff7812 */ /* 0x040fe4000786c805 */
[----:B------:R-:W-:Y:S02]  /*0bd0*/  LOP3.LUT P2, RZ, R10, 0xff, R7, 0xc8, !PT ;  /* 0x000000ff0aff7812 */ /* 0x000fe4000784c807 */
[----:B------:R-:W-:Y:S02]  /*0be0*/  PRMT R11, R0, 0x7770, RZ ;  /* 0x00007770000b7816 */ /* 0x000fe400000000ff */
[----:B------:R-:W-:Y:S02]  /*0bf0*/  PRMT R5, R6, 0x7771, RZ ;  /* 0x0000777106057816 */ /* 0x000fe400000000ff */
[----:B------:R-:W-:-:S02]  /*0c00*/  PRMT R9, R8, 0x7770, RZ ;  /* 0x0000777008097816 */ /* 0x000fc400000000ff */
[----:B------:R-:W-:Y:S02]  /*0c10*/  PRMT R7, R8, 0x7771, RZ ;  /* 0x0000777108077816 */ /* 0x000fe400000000ff */
[----:B------:R-:W-:Y:S02]  /*0c20*/  SEL R0, RZ, 0x1, !P6 ;  /* 0x00000001ff007807 */ /* 0x000fe40007000000 */
[C---:B------:R-:W-:Y:S02]  /*0c30*/  LOP3.LUT P4, RZ, R10.reuse, 0xff, R11, 0xc8, !PT ;  /* 0x000000ff0aff7812 */ /* 0x040fe4000788c80b */
[C---:B------:R-:W-:Y:S02]  /*0c40*/  LOP3.LUT P1, RZ, R10.reuse, 0xff, R5, 0xc8, !PT ;  /* 0x000000ff0aff7812 */ /* 0x040fe4000782c805 */
[C---:B------:R-:W-:Y:S02]  /*0c50*/  LOP3.LUT P0, RZ, R10.reuse, 0xff, R9, 0xc8, !PT ;  /* 0x000000ff0aff7812 */ /* 0x040fe4000780c809 */
[----:B------:R-:W-:-:S02]  /*0c60*/  LOP3.LUT P6, RZ, R10, 0xff, R7, 0xc8, !PT ;  /* 0x000000ff0aff7812 */ /* 0x000fc400078cc807 */
        /* <DEDUP_REMOVED lines=16> */
.L_x_40924:
        /* <DEDUP_REMOVED lines=9> */
.L_x_42052:


//--------------------- .text._ZN2at6native29vectorized_elementwise_kernelILi4ENS0_13AUnaryFunctorIbbbZNS0_19maximum_kernel_cudaERNS_18TensorIteratorBaseEEUlbbE_EESt5arrayIPcLm2EEEEviT0_T1_ --------------------------
	.section	.text._ZN2at6native29vectorized_elementwise_kernelILi4ENS0_13AUnaryFunctorIbbbZNS0_19maximum_kernel_cudaERNS_18TensorIteratorBaseEEUlbbE_EESt5arrayIPcLm2EEEEviT0_T1_,"ax",@progbits
	.align	128
        .global         _ZN2at6native29vectorized_elementwise_kernelILi4ENS0_13AUnaryFunctorIbbbZNS0_19maximum_kernel_cudaERNS_18TensorIteratorBaseEEUlbbE_EESt5arrayIPcLm2EEEEviT0_T1_
        .type           _ZN2at6native29vectorized_elementwise_kernelILi4ENS0_13AUnaryFunctorIbbbZNS0_19maximum_kernel_cudaERNS_18TensorIteratorBaseEEUlbbE_EESt5arrayIPcLm2EEEEviT0_T1_,@function
        .size           _ZN2at6native29vectorized_elementwise_kernelILi4ENS0_13AUnaryFunctorIbbbZNS0_19maximum_kernel_cudaERNS_18TensorIteratorBaseEEUlbbE_EESt5arrayIPcLm2EEEEviT0_T1_,(.L_x_42053 - _ZN2at6native29vectorized_elementwise_kernelILi4ENS0_13AUnaryFunctorIbbbZNS0_19maximum_kernel_cudaERNS_18TensorIteratorBaseEEUlbbE_EESt5arrayIPcLm2EEEEviT0_T1_)
        .other          _ZN2at6native29vectorized_elementwise_kernelILi4ENS0_13AUnaryFunctorIbbbZNS0_19maximum_kernel_cudaERNS_18TensorIteratorBaseEEUlbbE_EESt5arrayIPcLm2EEEEviT0_T1_,@"STO_CUDA_ENTRY STV_DEFAULT"
_ZN2at6native29vectorized_elementwise_kernelILi4ENS0_13AUnaryFunctorIbbbZNS0_19maximum_kernel_cudaERNS_18TensorIteratorBaseEEUlbbE_EESt5arrayIPcLm2EEEEviT0_T1_:
.text._ZN2at6native29vectorized_elementwise_kernelILi4ENS0_13AUnaryFunctorIbbbZNS0_19maximum_kernel_cudaERNS_18TensorIteratorBaseEEUlbbE_EESt5arrayIPcLm2EEEEviT0_T1_:
        /* <DEDUP_REMOVED lines=114> */
.L_x_40928:
        /* <DEDUP_REMOVED lines=8> */
.L_x_40929:
        /* <DEDUP_REMOVED lines=8> */
.L_x_40930:
        /* <DEDUP_REMOVED lines=8> */
.L_x_40931:
        /* <DEDUP_REMOVED lines=9> */
.L_x_40932:
[----:B------:R-:W-:Y:S05]  /*0930*/  BSYNC.RELIABLE B1 ;  /* 0x0000000000017941 */ /* 0x000fea0003800100 */
.L_x_40927:
[----:B------:R-:W-:-:S13]  /*0940*/  ISETP.GE.U32.AND P0, PT, R0, UR5, PT ;  /* 0x0000000500007c0c */ /* 0x000fda000bf06070 */
[----:B0-----:R-:W0:Y:S01]  /*0950*/  @!P0 LDC.64 R6, c[0x0][0x388] ;  /* 0x0000e200ff068b82 */ /* 0x001e220000000a00 */
[C---:B-12---:R-:W-:Y:S02]  /*0960*/  @!P0 VIADD R5, R0.reuse, UR4 ;  /* 0x0000000400058c36 */ /* 0x046fe40008000000 */
[----:B------:R-:W-:-:S03]  /*0970*/  @!P0 VIADD R0, R0, 0x80 ;  /* 0x0000008000008836 */ /* 0x000fc60000000000 */
[----:B0-----:R-:W-:-:S05]  /*0980*/  @!P0 IADD3 R4, P1, PT, R5, R6, RZ ;  /* 0x0000000605048210 */ /* 0x001fca0007f3e0ff */
[----:B------:R-:W-:-:S05]  /*0990*/  @!P0 IMAD.X R5, RZ, RZ, R7, P1 ;  /* 0x000000ffff058224 */ /* 0x000fca00008e0607 */
[----:B------:R3:W-:Y:S03]  /*09a0*/  @!P0 STG.E.U8 desc[UR8][R4.64], R3 ;  /* 0x0000000304008986 */ /* 0x0007e6000c101108 */
.L_x_40933:
[----:B------:R-:W-:Y:S05]  /*09b0*/  BSYNC.RECONVERGENT B0 ;  /* 0x0000000000007941 */ /* 0x000fea0003800200 */
.L_x_40926:
        /* <DEDUP_REMOVED lines=9> */
.L_x_40925:
        /* <DEDUP_REMOVED lines=9> */
[----:B------:R1:W4:Y:S01]  /*0ae0*/  LDG.E R6, desc[UR8][R2.64+0x200] ;  /* 0x0002000802067981 */ /* 0x000322000c1e1900 */
[----:B0-----:R-:W-:-:S04]  /*0af0*/  UIADD3 UR6, UP0, UPT, UR4, UR6, URZ ;  /* 0x0000000604067290 */ /* 0x001fc8000ff1e0ff */
[----:B------:R-:W-:Y:S02]  /*0b00*/  UIADD3.X UR7, UPT, UPT, URZ, UR7, URZ, UP0, !UPT ;  /* 0x00000007ff077290 */ /* 0x000fe400087fe4ff */
[----:B-1----:R-:W-:Y:S01]  /*0b10*/  IMAD.U32 R2, RZ, RZ, UR6 ;  /* 0x00000006ff027e24 */ /* 0x002fe2000f8e00ff */
[C---:B--2---:R-:W-:Y:S02]  /*0b20*/  PRMT R5, R4.reuse, 0x7770, RZ ;  /* 0x0000777004057816 */ /* 0x044fe400000000ff */
[----:B------:R-:W-:Y:S02]  /*0b30*/  PRMT R7, R4, 0x7771, RZ ;  /* 0x0000777104077816 */ /* 0x000fe400000000ff */
[C---:B---3--:R-:W-:Y:S02]  /*0b40*/  LOP3.LUT P6, RZ, R10.reuse, 0xff, R5, 0xc8, !PT ;  /* 0x000000ff0aff7812 */ /* 0x048fe400078cc805 */
[----:B------:R-:W-:Y:S02]  /*0b50*/  LOP3.LUT P5, RZ, R10, 0xff, R7, 0xc8, !PT ;  /* 0x000000ff0aff7812 */ /* 0x000fe400078ac807 */
[----:B------:R-:W-:-:S02]  /*0b60*/  PRMT R5, R4, 0x7772, RZ ;  /* 0x0000777204057816 */ /* 0x000fc400000000ff */
[----:B----4-:R-:W-:Y:S02]  /*0b70*/  PRMT R7, R6, 0x7770, RZ ;  /* 0x0000777006077816 */ /* 0x010fe400000000ff */
[----:B------:R-:W-:Y:S02]  /*0b80*/  PRMT R9, R4, 0x7773, RZ ;  /* 0x0000777304097816 */ /* 0x000fe400000000ff */
[C---:B------:R-:W-:Y:S02]  /*0b90*/  LOP3.LUT P3, RZ, R10.reuse, 0xff, R5, 0xc8, !PT ;  /* 0x000000ff0aff7812 */ /* 0x040fe4000786c805 */
[----:B------:R-:W-:Y:S02]  /*0ba0*/  LOP3.LUT P2, RZ, R10, 0xff, R7, 0xc8, !PT ;  /* 0x000000ff0aff7812 */ /* 0x000fe4000784c807 */
[C---:B------:R-:W-:Y:S02]  /*0bb0*/  PRMT R3, R6.reuse, 0x7771, RZ ;  /* 0x0000777106037816 */ /* 0x040fe400000000ff */
[----:B------:R-:W-:-:S02]  /*0bc0*/  PRMT R5, R6, 0x7772, RZ ;  /* 0x0000777206057816 */ /* 0x000fc400000000ff */
[----:B------:R-:W-:Y:S02]  /*0bd0*/  PRMT R7, R6, 0x7773, RZ ;  /* 0x0000777306077816 */ /* 0x000fe400000000ff */
[C---:B------:R-:W-:Y:S02]  /*0be0*/  LOP3.LUT P4, RZ, R10.reuse, 0xff, R9, 0xc8, !PT ;  /* 0x000000ff0aff7812 */ /* 0x040fe4000788c809 */
[----:B------:R-:W-:Y:S02]  /*0bf0*/  SEL R9, RZ, 0x1, !P6 ;  /* 0x00000001ff097807 */ /* 0x000fe40007000000 */
[C---:B------:R-:W-:Y:S01]  /*0c00*/  LOP3.LUT P1, RZ, R10.reuse, 0xff, R3, 0xc8, !PT ;  /* 0x000000ff0aff7812 */ /* 0x040fe2000782c803 */
[----:B------:R-:W-:Y:S01]  /*0c10*/  IMAD.U32 R3, RZ, RZ, UR7 ;  /* 0x00000007ff037e24 */ /* 0x000fe2000f8e00ff */
[C---:B------:R-:W-:Y:S02]  /*0c20*/  LOP3.LUT P0, RZ, R10.reuse, 0xff, R5, 0xc8, !PT ;  /* 0x000000ff0aff7812 */ /* 0x040fe4000780c805 */
[----:B------:R-:W-:Y:S01]  /*0c30*/  LOP3.LUT P6, RZ, R10, 0xff, R7, 0xc8, !PT ;  /* 0x000000ff0aff7812 */ /* 0x000fe200078cc807 */
[----:B------:R-:W-:Y:S01]  /*0c40*/  IMAD.WIDE.U32 R2, R0, 0x4, R2 ;  /* 0x0000000400027825 */ /* 0x000fe200078e0002 */
[----:B------:R-:W-:-:S02]  /*0c50*/  SEL R6, RZ, 0x1, !P5 ;  /* 0x00000001ff067807 */ /* 0x000fc40006800000 */
[----:B------:R-:W-:Y:S02]  /*0c60*/  SEL R4, RZ, 0x1, !P4 ;  /* 0x00000001ff047807 */ /* 0x000fe40006000000 */
        /* <DEDUP_REMOVED lines=14> */
.L_x_40934:
        /* <DEDUP_REMOVED lines=11> */
.L_x_42053:


//--------------------- .text._ZN2at6native29vectorized_elementwise_kernelILi8ENS0_13AUnaryFunctorIbbbZNS0_19maximum_kernel_cudaERNS_18TensorIteratorBaseEEUlbbE_EESt5arrayIPcLm2EEEEviT0_T1_ --------------------------
	.section	.text._ZN2at6native29vectorized_elementwise_kernelILi8ENS0_13AUnaryFunctorIbbbZNS0_19maximum_kernel_cudaERNS_18TensorIteratorBaseEEUlbbE_EESt5arrayIPcLm2EEEEviT0_T1_,"ax",@progbits
	.align	128
        .global         _ZN2at6native29vectorized_elementwise_kernelILi8ENS0_13AUnaryFunctorIbbbZNS0_19maximum_kernel_cudaERNS_18TensorIteratorBaseEEUlbbE_EESt5arrayIPcLm2EEEEviT0_T1_
        .type           _ZN2at6native29vectorized_elementwise_kernelILi8ENS0_13AUnaryFunctorIbbbZNS0_19maximum_kernel_cudaERNS_18TensorIteratorBaseEEUlbbE_EESt5arrayIPcLm2EEEEviT0_T1_,@function
        .size           _ZN2at6native29vectorized_elementwise_kernelILi8ENS0_13AUnaryFunctorIbbbZNS0_19maximum_kernel_cudaERNS_18TensorIteratorBaseEEUlbbE_EESt5arrayIPcLm2EEEEviT0_T1_,(.L_x_42054 - _ZN2at6native29vectorized_elementwise_kernelILi8ENS0_13AUnaryFunctorIbbbZNS0_19maximum_kernel_cudaERNS_18TensorIteratorBaseEEUlbbE_EESt5arrayIPcLm2EEEEviT0_T1_)
        .other          _ZN2at6native29vectorized_elementwise_kernelILi8ENS0_13AUnaryFunctorIbbbZNS0_19maximum_kernel_cudaERNS_18TensorIteratorBaseEEUlbbE_EESt5arrayIPcLm2EEEEviT0_T1_,@"STO_CUDA_ENTRY STV_DEFAULT"
_ZN2at6native29vectorized_elementwise_kernelILi8ENS0_13AUnaryFunctorIbbbZNS0_19maximum_kernel_cudaERNS_18TensorIteratorBaseEEUlbbE_EESt5arrayIPcLm2EEEEviT0_T1_:
.text._ZN2at6native29vectorized_elementwise_kernelILi8ENS0_13AUnaryFunctorIbbbZNS0_19maximum_kernel_cudaERNS_18TensorIteratorBaseEEUlbbE_EESt5arrayIPcLm2EEEEviT0_T1_:
        /* <DEDUP_REMOVED lines=114> */
.L_x_40938:
        /* <DEDUP_REMOVED lines=8> */
.L_x_40939:
        /* <DEDUP_REMOVED lines=8> */
.L_x_40940:
        /* <DEDUP_REMOVED lines=8> */
.L_x_40941:
        /* <DEDUP_REMOVED lines=9> */
.L_x_40942:
[----:B------:R-:W-:Y:S05]  /*0930*/  BSYNC.RELIABLE B1 ;  /* 0x0000000000017941 */ /* 0x000fea0003800100 */
.L_x_40937:
[----:B------:R-:W-:-:S13]  /*0940*/  ISETP.GE.U32.AND P0, PT, R0, UR5, PT ;  /* 0x0000000500007c0c */ /* 0x000fda000bf06070 */
[----:B0-----:R-:W0:Y:S01]  /*0950*/  @!P0 LDC.64 R6, c[0x0][0x388] ;  /* 0x0000e200ff068b82 */ /* 0x001e220000000a00 */
[C---:B-12---:R-:W-:Y:S02]  /*0960*/  @!P0 VIADD R5, R0.reuse, UR4 ;  /* 0x0000000400058c36 */ /* 0x046fe40008000000 */
[----:B------:R-:W-:-:S03]  /*0970*/  @!P0 VIADD R0, R0, 0x80 ;  /* 0x0000008000008836 */ /* 0x000fc60000000000 */
[----:B0-----:R-:W-:-:S05]  /*0980*/  @!P0 IADD3 R4, P1, PT, R5, R6, RZ ;  /* 0x0000000605048210 */ /* 0x001fca0007f3e0ff */
[----:B------:R-:W-:-:S05]  /*0990*/  @!P0 IMAD.X R5, RZ, RZ, R7, P1 ;  /* 0x000000ffff058224 */ /* 0x000fca00008e0607 */
[----:B------:R3:W-:Y:S03]  /*09a0*/  @!P0 STG.E.U8 desc[UR8][R4.64], R3 ;  /* 0x0000000304008986 */ /* 0x0007e6000c101108 */
.L_x_40943:
[----:B------:R-:W-:Y:S05]  /*09b0*/  BSYNC.RECONVERGENT B0 ;  /* 0x0000000000007941 */ /* 0x000fea0003800200 */
.L_x_40936:
        /* <DEDUP_REMOVED lines=9> */
.L_x_40935:
        /* <DEDUP_REMOVED lines=13> */
[C---:B---3--:R-:W-:Y:S02]  /*0b20*/  LOP3.LUT P6, RZ, R10.reuse, 0xff, R5, 0xc8, !PT ;  /* 0x000000ff0aff7812 */ /* 0x048fe400078cc805 */
[----:B------:R-:W-:Y:S02]  /*0b30*/  LOP3.LUT P5, RZ, R10, 0xff, R7, 0xc8, !PT ;  /* 0x000000ff0aff7812 */ /* 0x000fe400078ac807 */
[----:B------:R-:W-:Y:S02]  /*0b40*/  PRMT R5, R2, 0x7772, RZ ;  /* 0x0000777202057816 */ /* 0x000fe400000000ff */
[----:B------:R-:W-:-:S02]  /*0b50*/  PRMT R7, R3, 0x7770, RZ ;  /* 0x0000777003077816 */ /* 0x000fc400000000ff */
[C---:B------:R-:W-:Y:S02]  /*0b60*/  LOP3.LUT P3, RZ, R10.reuse, 0xff, R5, 0xc8, !PT ;  /* 0x000000ff0aff7812 */ /* 0x040fe4000786c805 */
[----:B------:R-:W-:Y:S02]  /*0b70*/  LOP3.LUT P2, RZ, R10, 0xff, R7, 0xc8, !PT ;  /* 0x000000ff0aff7812 */ /* 0x000fe4000784c807 */
[C---:B------:R-:W-:Y:S02]  /*0b80*/  PRMT R5, R3.reuse, 0x7771, RZ ;  /* 0x0000777103057816 */ /* 0x040fe400000000ff */
[C---:B------:R-:W-:Y:S02]  /*0b90*/  PRMT R7, R3.reuse, 0x7772, RZ ;  /* 0x0000777203077816 */ /* 0x040fe400000000ff */
[----:B------:R-:W-:Y:S01]  /*0ba0*/  PRMT R9, R2, 0x7773, RZ ;  /* 0x0000777302097816 */ /* 0x000fe200000000ff */
[----:B------:R-:W-:Y:S01]  /*0bb0*/  IMAD.U32 R2, RZ, RZ, UR6 ;  /* 0x00000006ff027e24 */ /* 0x000fe2000f8e00ff */
[----:B------:R-:W-:-:S02]  /*0bc0*/  PRMT R3, R3, 0x7773, RZ ;  /* 0x0000777303037816 */ /* 0x000fc400000000ff */
[----:B------:R-:W-:Y:S02]  /*0bd0*/  SEL R11, RZ, 0x1, !P6 ;  /* 0x00000001ff0b7807 */ /* 0x000fe40007000000 */
[C---:B------:R-:W-:Y:S02]  /*0be0*/  LOP3.LUT P4, RZ, R10.reuse, 0xff, R9, 0xc8, !PT ;  /* 0x000000ff0aff7812 */ /* 0x040fe4000788c809 */
[C---:B------:R-:W-:Y:S02]  /*0bf0*/  LOP3.LUT P1, RZ, R10.reuse, 0xff, R5, 0xc8, !PT ;  /* 0x000000ff0aff7812 */ /* 0x040fe4000782c805 */
[C---:B------:R-:W-:Y:S02]  /*0c00*/  LOP3.LUT P0, RZ, R10.reuse, 0xff, R7, 0xc8, !PT ;  /* 0x000000ff0aff7812 */ /* 0x040fe4000780c807 */
[----:B------:R-:W-:Y:S01]  /*0c10*/  LOP3.LUT P6, RZ, R10, 0xff, R3, 0xc8, !PT ;  /* 0x000000ff0aff7812 */ /* 0x000fe200078cc803 */
        /* <DEDUP_REMOVED lines=17> */
.L_x_40944:
        /* <DEDUP_REMOVED lines=13> */
.L_x_42054:


//--------------------- .text._ZN2at6native18elementwise_kernelILi128ELi4EZNS0_15gpu_kernel_implINS0_13BinaryFunctorIbbbZNS0_19maximum_kernel_cudaERNS_18TensorIteratorBaseEEUlbbE_EEEEvS5_RKT_EUliE_EEviT1_ --------------------------
	.section	.text._ZN2at6native18elementwise_kernelILi128ELi4EZNS0_15gpu_kernel_implINS0_13BinaryFunctorIbbbZNS0_19maximum_kernel_cudaERNS_18TensorIteratorBaseEEUlbbE_EEEEvS5_RKT_EUliE_EEviT1_,"ax",@progbits
	.align	128
        .global         _ZN2at6native18elementwise_kernelILi128ELi4EZNS0_15gpu_kernel_implINS0_13BinaryFunctorIbbbZNS0_19maximum_kernel_cudaERNS_18TensorIteratorBaseEEUlbbE_EEEEvS5_RKT_EUliE_EEviT1_
        .type           _ZN2at6native18elementwise_kernelILi128ELi4EZNS0_15gpu_kernel_implINS0_13BinaryFunctorIbbbZNS0_19maximum_kernel_cudaERNS_18TensorIteratorBaseEEUlbbE_EEEEvS5_RKT_EUliE_EEviT1_,@function
        .size           _ZN2at6native18elementwise_kernelILi128ELi4EZNS0_15gpu_kernel_implINS0_13BinaryFunctorIbbbZNS0_19maximum_kernel_cudaERNS_18TensorIteratorBaseEEUlbbE_EEEEvS5_RKT_EUliE_EEviT1_,(.L_x_42055 - _ZN2at6native18elementwise_kernelILi128ELi4EZNS0_15gpu_kernel_implINS0_13BinaryFunctorIbbbZNS0_19maximum_kernel_cudaERNS_18TensorIteratorBaseEEUlbbE_EEEEvS5_RKT_EUliE_EEviT1_)
        .other          _ZN2at6native18elementwise_kernelILi128ELi4EZNS0_15gpu_kernel_implINS0_13BinaryFunctorIbbbZNS0_19maximum_kernel_cudaERNS_18TensorIteratorBaseEEUlbbE_EEEEvS5_RKT_EUliE_EEviT1_,@"STO_CUDA_ENTRY STV_DEFAULT"
_ZN2at6native18elementwise_kernelILi128ELi4EZNS0_15gpu_kernel_implINS0_13BinaryFunctorIbbbZNS0_19maximum_kernel_cudaERNS_18TensorIteratorBaseEEUlbbE_EEEEvS5_RKT_EUliE_EEviT1_:
.text._ZN2at6native18elementwise_kernelILi128ELi4EZNS0_15gpu_kernel_implINS0_13BinaryFunctorIbbbZNS0_19maximum_kernel_cudaERNS_18TensorIteratorBaseEEUlbbE_EEEEvS5_RKT_EUliE_EEviT1_:
        /* <DEDUP_REMOVED lines=371> */
.L_x_40947:
        /* <DEDUP_REMOVED lines=19> */
.L_x_40952:
[----:B------:R-:W2:Y:S02]  /*1860*/  LDG.E.U8 R2, desc[UR36][R2.64] ;  /* 0x0000002402027981 */ /* 0x000ea4000c1e1100 */
[----:B--2---:R-:W-:-:S04]  /*1870*/  ISETP.NE.AND P0, PT, R2, RZ, PT ;  /* 0x000000ff0200720c */ /* 0x004fc80003f05270 */
[----:B------:R-:W-:Y:S01]  /*1880*/  P2R R19, PR, RZ, 0x1 ;  /* 0x00000001ff137803 */ /* 0x000fe20000000000 */
[----:B------:R-:W-:Y:S08]  /*1890*/  BRA `(.L_x_40954) ;  /* 0x0000000800847947 */ /* 0x000ff00003800000 */
.L_x_40951:
        /* <DEDUP_REMOVED lines=11> */
.L_x_40956:
[----:B------:R-:W2:Y:S02]  /*1950*/  LDG.E R2, desc[UR36][R2.64] ;  /* 0x0000002402027981 */ /* 0x000ea4000c1e1900 */
[----:B--2---:R-:W-:-:S04]  /*1960*/  ISETP.NE.AND P0, PT, R2, RZ, PT ;  /* 0x000000ff0200720c */ /* 0x004fc80003f05270 */
[----:B------:R-:W-:Y:S01]  /*1970*/  P2R R19, PR, RZ, 0x1 ;  /* 0x00000001ff137803 */ /* 0x000fe20000000000 */
[----:B------:R-:W-:Y:S08]  /*1980*/  BRA `(.L_x_40954) ;  /* 0x0000000800487947 */ /* 0x000ff00003800000 */
.L_x_40955:
[----:B------:R-:W2:Y:S02]  /*1990*/  LDG.E.U16 R2, desc[UR36][R2.64] ;  /* 0x0000002402027981 */ /* 0x000ea4000c1e1500 */
[----:B--2---:R-:W-:-:S04]  /*19a0*/  ISETP.NE.AND P0, PT, R2, RZ, PT ;  /* 0x000000ff0200720c */ /* 0x004fc80003f05270 */
[----:B------:R-:W-:Y:S01]  /*19b0*/  P2R R19, PR, RZ, 0x1 ;  /* 0x00000001ff137803 */ /* 0x000fe20000000000 */
[----:B------:R-:W-:Y:S08]  /*19c0*/  BRA `(.L_x_40954) ;  /* 0x0000000800387947 */ /* 0x000ff00003800000 */
.L_x_40950:
        /* <DEDUP_REMOVED lines=10> */
.L_x_40958:
[----:B------:R-:W2:Y:S02]  /*1a70*/  LDG.E.U16 R0, desc[UR36][R2.64] ;  /* 0x0000002402007981 */ /* 0x000ea4000c1e1500 */
[----:B--2---:R-:W-:-:S05]  /*1a80*/  HADD2.F32 R0, -RZ, R0.H0_H0 ;  /* 0x20000000ff007230 */ /* 0x004fca0000004100 */
[----:B------:R-:W-:-:S04]  /*1a90*/  FSETP.NEU.FTZ.AND P0, PT, R0, RZ, PT ;  /* 0x000000ff0000720b */ /* 0x000fc80003f1d000 */
[----:B------:R-:W-:Y:S01]  /*1aa0*/  P2R R19, PR, RZ, 0x1 ;  /* 0x00000001ff137803 */ /* 0x000fe20000000000 */
[----:B------:R-:W-:Y:S08]  /*1ab0*/  BRA `(.L_x_40954) ;  /* 0x0000000400fc7947 */ /* 0x000ff00003800000 */
.L_x_40957:
        /* <DEDUP_REMOVED lines=12> */
.L_x_40960:
        /* <DEDUP_REMOVED lines=10> */
.L_x_40959:
[----:B------:R-:W2:Y:S02]  /*1c20*/  LDG.E.64 R2, desc[UR36][R2.64] ;  /* 0x0000002402027981 */ /* 0x000ea4000c1e1b00 */
[----:B--2---:R-:W-:-:S06]  /*1c30*/  DSETP.NEU.AND P0, PT, R2, RZ, PT ;  /* 0x000000ff0200722a */ /* 0x004fcc0003f0d000 */
[----:B------:R-:W-:Y:S01]  /*1c40*/  P2R R19, PR, RZ, 0x1 ;  /* 0x00000001ff137803 */ /* 0x000fe20000000000 */
[----:B------:R-:W-:Y:S07]  /*1c50*/  BRA `(.L_x_40954) ;  /* 0x0000000400947947 */ /* 0x000fee0003800000 */
.L_x_40949:
        /* <DEDUP_REMOVED lines=12> */
.L_x_40963:
[----:B------:R-:W2:Y:S02]  /*1d20*/  LDG.E.128 R4, desc[UR36][R2.64] ;  /* 0x0000002402047981 */ /* 0x000ea4000c1e1d00 */
[----:B--2---:R-:W-:-:S06]  /*1d30*/  DSETP.NEU.AND P0, PT, R6, RZ, PT ;  /* 0x000000ff0600722a */ /* 0x004fcc0003f0d000 */
[----:B------:R-:W-:-:S06]  /*1d40*/  DSETP.NEU.OR P0, PT, R4, RZ, P0 ;  /* 0x000000ff0400722a */ /* 0x000fcc000070d400 */
[----:B------:R-:W-:Y:S01]  /*1d50*/  P2R R19, PR, RZ, 0x1 ;  /* 0x00000001ff137803 */ /* 0x000fe20000000000 */
[----:B------:R-:W-:Y:S07]  /*1d60*/  BRA `(.L_x_40954) ;  /* 0x0000000400507947 */ /* 0x000fee0003800000 */
.L_x_40962:
        /* <DEDUP_REMOVED lines=10> */
.L_x_40965:
        /* <DEDUP_REMOVED lines=12> */
.L_x_40964:
[----:B------:R-:W2:Y:S02]  /*1ed0*/  LDG.E.U16 R0, desc[UR36][R2.64] ;  /* 0x0000002402007981 */ /* 0x000ea4000c1e1500 */
[----:B--2---:R-:W-:-:S05]  /*1ee0*/  IMAD.U32 R0, R0, 0x10000, RZ ;  /* 0x0001000000007824 */ /* 0x004fca00078e00ff */
[----:B------:R-:W-:-:S04]  /*1ef0*/  FSETP.NEU.FTZ.AND P0, PT, R0, RZ, PT ;  /* 0x000000ff0000720b */ /* 0x000fc80003f1d000 */
[----:B------:R-:W-:Y:S01]  /*1f00*/  P2R R19, PR, RZ, 0x1 ;  /* 0x00000001ff137803 */ /* 0x000fe20000000000 */
[----:B------:R-:W-:Y:S08]  /*1f10*/  BRA `(.L_x_40954) ;  /* 0x0000000000e47947 */ /* 0x000ff00003800000 */
.L_x_40961:
        /* <DEDUP_REMOVED lines=12> */
.L_x_40968:
[----:B------:R-:W2:Y:S02]  /*1fe0*/  LDG.E.U8 R2, desc[UR36][R2.64] ;  /* 0x0000002402027981 */ /* 0x000ea4000c1e1100 */
[----:B--2---:R-:W-:-:S04]  /*1ff0*/  ISETP.NE.AND P0, PT, R2, RZ, PT ;  /* 0x000000ff0200720c */ /* 0x004fc80003f05270 */
[----:B------:R-:W-:Y:S01]  /*2000*/  P2R R19, PR, RZ, 0x1 ;  /* 0x00000001ff137803 */ /* 0x000fe20000000000 */
[----:B------:R-:W-:Y:S08]  /*2010*/  BRA `(.L_x_40954) ;  /* 0x0000000000a47947 */ /* 0x000ff00003800000 */
.L_x_40967:
[----:B------:R-:W2:Y:S02]  /*2020*/  LDG.E.U8 R2, desc[UR36][R2.64] ;  /* 0x0000002402027981 */ /* 0x000ea4000c1e1100 */
[----:B--2---:R-:W-:-:S04]  /*2030*/  ISETP.NE.AND P0, PT, R2, RZ, PT ;  /* 0x000000ff0200720c */ /* 0x004fc80003f05270 */
[----:B------:R-:W-:Y:S01]  /*2040*/  P2R R19, PR, RZ, 0x1 ;  /* 0x00000001ff137803 */ /* 0x000fe20000000000 */
[----:B------:R-:W-:Y:S08]  /*2050*/  BRA `(.L_x_40954) ;  /* 0x0000000000947947 */ /* 0x000ff00003800000 */
.L_x_40966:
[----:B------:R-:W-:-:S09]  /*2060*/  UISETP.NE.AND UP0, UPT, UR4, 0x1c, UPT ;  /* 0x0000001c0400788c */ /* 0x000fd2000bf05270 */
[----:B------:R-:W-:Y:S05]  /*2070*/  BRA.U !UP0, `(.L_x_40969) ;  /* 0x0000000108807547 */ /* 0x000fea000b800000 */
[----:B------:R-:W-:-:S09]  /*2080*/  UISETP.NE.AND UP0, UPT, UR4, 0x1d, UPT ;  /* 0x0000001d0400788c */ /* 0x000fd2000bf05270 */
[----:B------:R-:W-:Y:S05]  /*2090*/  BRA.U !UP0, `(.L_x_40970) ;  /* 0x0000000108647547 */ /* 0x000fea000b800000 */
[----:B------:R-:W-:-:S09]  /*20a0*/  UISETP.NE.AND UP0, UPT, UR4, 0x2c, UPT ;  /* 0x0000002c0400788c */ /* 0x000fd2000bf05270 */
[----:B------:R-:W-:Y:S05]  /*20b0*/  BRA.U !UP0, `(.L_x_40971) ;  /* 0x00000001084c7547 */ /* 0x000fea000b800000 */
.L_x_40953:
        /* <DEDUP_REMOVED lines=16> */
.L_x_40972:
[----:B------:R-:W-:-:S04]  /*21c0*/  PLOP3.LUT P0, PT, PT, PT, PT, 0x8, 0x80 ;  /* 0x000000000080781c */ /* 0x000fc80003f0e170 */
[----:B------:R-:W-:Y:S01]  /*21d0*/  P2R R19, PR, RZ, 0x1 ;  /* 0x00000001ff137803 */ /* 0x000fe20000000000 */
[----:B------:R-:W-:Y:S08]  /*21e0*/  BRA `(.L_x_40954) ;  /* 0x0000000000307947 */ /* 0x000ff00003800000 */
.L_x_40971:
[----:B------:R-:W2:Y:S02]  /*21f0*/  LDG.E.U8 R2, desc[UR36][R2.64] ;  /* 0x0000002402027981 */ /* 0x000ea4000c1e1100 */
[----:B--2---:R-:W-:-:S04]  /*2200*/  ISETP.NE.AND P0, PT, R2, RZ, PT ;  /* 0x000000ff0200720c */ /* 0x004fc80003f05270 */
[----:B------:R-:W-:Y:S01]  /*2210*/  P2R R19, PR, RZ, 0x1 ;  /* 0x00000001ff137803 */ /* 0x000fe20000000000 */
[----:B------:R-:W-:Y:S08]  /*2220*/  BRA `(.L_x_40954) ;  /* 0x0000000000207947 */ /* 0x000ff00003800000 */
.L_x_40970:
[----:B------:R-:W2:Y:S02]  /*2230*/  LDG.E.64 R2, desc[UR36][R2.64] ;  /* 0x0000002402027981 */ /* 0x000ea4000c1e1b00 */
[----:B--2---:R-:W-:-:S04]  /*2240*/  ISETP.NE.U32.AND P0, PT, R2, RZ, PT ;  /* 0x000000ff0200720c */ /* 0x004fc80003f05070 */
[----:B------:R-:W-:-:S04]  /*2250*/  ISETP.NE.AND.EX P0, PT, R3, RZ, PT, P0 ;  /* 0x000000ff0300720c */ /* 0x000fc80003f05300 */
[----:B------:R-:W-:Y:S01]  /*2260*/  P2R R19, PR, RZ, 0x1 ;  /* 0x00000001ff137803 */ /* 0x000fe20000000000 */
[----:B------:R-:W-:Y:S08]  /*2270*/  BRA `(.L_x_40954) ;  /* 0x00000000000c7947 */ /* 0x000ff00003800000 */
.L_x_40969:
[----:B------:R-:W2:Y:S02]  /*2280*/  LDG.E R2, desc[UR36][R2.64] ;  /* 0x0000002402027981 */ /* 0x000ea4000c1e1900 */
[----:B--2---:R-:W-:-:S04]  /*2290*/  ISETP.NE.AND P0, PT, R2, RZ, PT ;  /* 0x000000ff0200720c */ /* 0x004fc80003f05270 */
[----:B------:R-:W-:-:S09]  /*22a0*/  P2R R19, PR, RZ, 0x1 ;  /* 0x00000001ff137803 */ /* 0x000fd20000000000 */
.L_x_40954:
[----:B------:R-:W-:Y:S05]  /*22b0*/  BSYNC.RECONVERGENT B6 ;  /* 0x0000000000067941 */ /* 0x000fea0003800200 */
.L_x_40948:
        /* <DEDUP_REMOVED lines=18> */
.L_x_40977:
[----:B------:R-:W2:Y:S02]  /*23e0*/  LDG.E.U8 R2, desc[UR36][R2.64] ;  /* 0x0000002402027981 */ /* 0x000ea4000c1e1100 */
[----:B--2---:R-:W-:Y:S01]  /*23f0*/  ISETP.NE.AND P0, PT, R2, RZ, PT ;  /* 0x000000ff0200720c */ /* 0x004fe20003f05270 */
[----:B------:R-:W-:-:S12]  /*2400*/  BRA `(.L_x_40979) ;  /* 0x0000000800307947 */ /* 0x000fd80003800000 */
.L_x_40976:
        /* <DEDUP_REMOVED lines=10> */
.L_x_40981:
[----:B------:R-:W2:Y:S02]  /*24b0*/  LDG.E R2, desc[UR36][R2.64] ;  /* 0x0000002402027981 */ /* 0x000ea4000c1e1900 */
[----:B--2---:R-:W-:Y:S01]  /*24c0*/  ISETP.NE.AND P0, PT, R2, RZ, PT ;  /* 0x000000ff0200720c */ /* 0x004fe20003f05270 */
[----:B------:R-:W-:-:S12]  /*24d0*/  BRA `(.L_x_40979) ;  /* 0x0000000400fc7947 */ /* 0x000fd80003800000 */
.L_x_40980:
[----:B------:R-:W2:Y:S02]  /*24e0*/  LDG.E.U16 R2, desc[UR36][R2.64] ;  /* 0x0000002402027981 */ /* 0x000ea4000c1e1500 */
[----:B--2---:R-:W-:Y:S01]  /*24f0*/  ISETP.NE.AND P0, PT, R2, RZ, PT ;  /* 0x000000ff0200720c */ /* 0x004fe20003f05270 */
[----:B------:R-:W-:-:S12]  /*2500*/  BRA `(.L_x_40979) ;  /* 0x0000000400f07947 */ /* 0x000fd80003800000 */
.L_x_40975:
        /* <DEDUP_REMOVED lines=9> */
.L_x_40983:
[----:B------:R-:W2:Y:S02]  /*25a0*/  LDG.E.U16 R0, desc[UR36][R2.64] ;  /* 0x0000002402007981 */ /* 0x000ea4000c1e1500 */
[----:B--2---:R-:W-:-:S05]  /*25b0*/  HADD2.F32 R0, -RZ, R0.H0_H0 ;  /* 0x20000000ff007230 */ /* 0x004fca0000004100 */
[----:B------:R-:W-:Y:S01]  /*25c0*/  FSETP.NEU.FTZ.AND P0, PT, R0, RZ, PT ;  /* 0x000000ff0000720b */ /* 0x000fe20003f1d000 */
[----:B------:R-:W-:-:S12]  /*25d0*/  BRA `(.L_x_40979) ;  /* 0x0000000400bc7947 */ /* 0x000fd80003800000 */
.L_x_40982:
        /* <DEDUP_REMOVED lines=11> */
.L_x_40985:
        /* <DEDUP_REMOVED lines=8> */
.L_x_40984:
[----:B------:R-:W2:Y:S02]  /*2710*/  LDG.E.64 R2, desc[UR36][R2.64] ;  /* 0x0000002402027981 */ /* 0x000ea4000c1e1b00 */
[----:B--2---:R-:W-:Y:S01]  /*2720*/  DSETP.NEU.AND P0, PT, R2, RZ, PT ;  /* 0x000000ff0200722a */ /* 0x004fe20003f0d000 */
[----:B------:R-:W-:-:S13]  /*2730*/  BRA `(.L_x_40979) ;  /* 0x0000000400647947 */ /* 0x000fda0003800000 */
.L_x_40974:
        /* <DEDUP_REMOVED lines=11> */
.L_x_40988:
[----:B------:R-:W2:Y:S02]  /*27f0*/  LDG.E.128 R4, desc[UR36][R2.64] ;  /* 0x0000002402047981 */ /* 0x000ea4000c1e1d00 */
[----:B--2---:R-:W-:-:S06]  /*2800*/  DSETP.NEU.AND P0, PT, R6, RZ, PT ;  /* 0x000000ff0600722a */ /* 0x004fcc0003f0d000 */
[----:B------:R-:W-:Y:S01]  /*2810*/  DSETP.NEU.OR P0, PT, R4, RZ, P0 ;  /* 0x000000ff0400722a */ /* 0x000fe2000070d400 */
[----:B------:R-:W-:-:S13]  /*2820*/  BRA `(.L_x_40979) ;  /* 0x0000000400287947 */ /* 0x000fda0003800000 */
.L_x_40987:
        /* <DEDUP_REMOVED lines=9> */
.L_x_40990:
        /* <DEDUP_REMOVED lines=11> */
.L_x_40989:
[----:B------:R-:W2:Y:S02]  /*2970*/  LDG.E.U16 R0, desc[UR36][R2.64] ;  /* 0x0000002402007981 */ /* 0x000ea4000c1e1500 */
[----:B--2---:R-:W-:-:S05]  /*2980*/  IMAD.U32 R0, R0, 0x10000, RZ ;  /* 0x0001000000007824 */ /* 0x004fca00078e00ff */
[----:B------:R-:W-:Y:S01]  /*2990*/  FSETP.NEU.FTZ.AND P0, PT, R0, RZ, PT ;  /* 0x000000ff0000720b */ /* 0x000fe20003f1d000 */
[----:B------:R-:W-:-:S12]  /*29a0*/  BRA `(.L_x_40979) ;  /* 0x0000000000c87947 */ /* 0x000fd80003800000 */
.L_x_40986:
        /* <DEDUP_REMOVED lines=11> */
.L_x_40993:
[----:B------:R-:W2:Y:S02]  /*2a60*/  LDG.E.U8 R2, desc[UR36][R2.64] ;  /* 0x0000002402027981 */ /* 0x000ea4000c1e1100 */
[----:B--2---:R-:W-:Y:S01]  /*2a70*/  ISETP.NE.AND P0, PT, R2, RZ, PT ;  /* 0x000000ff0200720c */ /* 0x004fe20003f05270 */
[----:B------:R-:W-:-:S12]  /*2a80*/  BRA `(.L_x_40979) ;  /* 0x0000000000907947 */ /* 0x000fd80003800000 */
.L_x_40992:
[----:B------:R-:W2:Y:S02]  /*2a90*/  LDG.E.U8 R2, desc[UR36][R2.64] ;  /* 0x0000002402027981 */ /* 0x000ea4000c1e1100 */
[----:B--2---:R-:W-:Y:S01]  /*2aa0*/  ISETP.NE.AND P0, PT, R2, RZ, PT ;  /* 0x000000ff0200720c */ /* 0x004fe20003f05270 */
[----:B------:R-:W-:-:S12]  /*2ab0*/  BRA `(.L_x_40979) ;  /* 0x0000000000847947 */ /* 0x000fd80003800000 */
.L_x_40991:
[----:B------:R-:W-:-:S09]  /*2ac0*/  UISETP.NE.AND UP0, UPT, UR4, 0x1c, UPT ;  /* 0x0000001c0400788c */ /* 0x000fd2000bf05270 */
[----:B------:R-:W-:Y:S05]  /*2ad0*/  BRA.U !UP0, `(.L_x_40994) ;  /* 0x0000000108747547 */ /* 0x000fea000b800000 */
[----:B------:R-:W-:-:S09]  /*2ae0*/  UISETP.NE.AND UP0, UPT, UR4, 0x1d, UPT ;  /* 0x0000001d0400788c */ /* 0x000fd2000bf05270 */
[----:B------:R-:W-:Y:S05]  /*2af0*/  BRA.U !UP0, `(.L_x_40995) ;  /* 0x00000001085c7547 */ /* 0x000fea000b800000 */
[----:B------:R-:W-:-:S09]  /*2b00*/  UISETP.NE.AND UP0, UPT, UR4, 0x2c, UPT ;  /* 0x0000002c0400788c */ /* 0x000fd2000bf05270 */
[----:B------:R-:W-:Y:S05]  /*2b10*/  BRA.U !UP0, `(.L_x_40996) ;  /* 0x0000000108487547 */ /* 0x000fea000b800000 */
.L_x_40978:
        /* <DEDUP_REMOVED lines=16> */
.L_x_40997:
[----:B------:R-:W-:Y:S01]  /*2c20*/  PLOP3.LUT P0, PT, PT, PT, PT, 0x8, 0x80 ;  /* 0x000000000080781c */ /* 0x000fe20003f0e170 */
[----:B------:R-:W-:-:S12]  /*2c30*/  BRA `(.L_x_40979) ;  /* 0x0000000000247947 */ /* 0x000fd80003800000 */
.L_x_40996:
[----:B------:R-:W2:Y:S02]  /*2c40*/  LDG.E.U8 R2, desc[UR36][R2.64] ;  /* 0x0000002402027981 */ /* 0x000ea4000c1e1100 */
[----:B--2---:R-:W-:Y:S01]  /*2c50*/  ISETP.NE.AND P0, PT, R2, RZ, PT ;  /* 0x000000ff0200720c */ /* 0x004fe20003f05270 */
[----:B------:R-:W-:-:S12]  /*2c60*/  BRA `(.L_x_40979) ;  /* 0x0000000000187947 */ /* 0x000fd80003800000 */
.L_x_40995:
[----:B------:R-:W2:Y:S02]  /*2c70*/  LDG.E.64 R2, desc[UR36][R2.64] ;  /* 0x0000002402027981 */ /* 0x000ea4000c1e1b00 */
[----:B--2---:R-:W-:-:S04]  /*2c80*/  ISETP.NE.U32.AND P0, PT, R2, RZ, PT ;  /* 0x000000ff0200720c */ /* 0x004fc80003f05070 */
[----:B------:R-:W-:Y:S01]  /*2c90*/  ISETP.NE.AND.EX P0, PT, R3, RZ, PT, P0 ;  /* 0x000000ff0300720c */ /* 0x000fe20003f05300 */
[----:B------:R-:W-:-:S12]  /*2ca0*/  BRA `(.L_x_40979) ;  /* 0x0000000000087947 */ /* 0x000fd80003800000 */
.L_x_40994:
[----:B------:R-:W2:Y:S02]  /*2cb0*/  LDG.E R2, desc[UR36][R2.64] ;  /* 0x0000002402027981 */ /* 0x000ea4000c1e1900 */
[----:B--2---:R-:W-:-:S13]  /*2cc0*/  ISETP.NE.AND P0, PT, R2, RZ, PT ;  /* 0x000000ff0200720c */ /* 0x004fda0003f05270 */
.L_x_40979:
[----:B------:R-:W-:Y:S05]  /*2cd0*/  BSYNC.RECONVERGENT B6 ;  /* 0x0000000000067941 */ /* 0x000fea0003800200 */
.L_x_40973:
        /* <DEDUP_REMOVED lines=20> */
.L_x_41002:
[----:B------:R3:W-:Y:S01]  /*2e20*/  STG.E.U8 desc[UR36][R2.64], R4 ;  /* 0x0000000402007986 */ /* 0x0007e2000c101124 */
[----:B------:R-:W-:Y:S05]  /*2e30*/  BRA `(.L_x_41004) ;  /* 0x0000000c00007947 */ /* 0x000fea0003800000 */
.L_x_41001:
        /* <DEDUP_REMOVED lines=9> */
.L_x_41006:
[----:B------:R1:W-:Y:S01]  /*2ed0*/  STG.E desc[UR36][R2.64], R4 ;  /* 0x0000000402007986 */ /* 0x0003e2000c101924 */
[----:B------:R-:W-:Y:S05]  /*2ee0*/  BRA `(.L_x_41004) ;  /* 0x0000000800d47947 */ /* 0x000fea0003800000 */
.L_x_41005:
[----:B------:R2:W-:Y:S01]  /*2ef0*/  STG.E.U16 desc[UR36][R2.64], R4 ;  /* 0x0000000402007986 */ /* 0x0005e2000c101524 */
[----:B------:R-:W-:Y:S05]  /*2f00*/  BRA `(.L_x_41004) ;  /* 0x0000000800cc7947 */ /* 0x000fea0003800000 */
.L_x_41000:
        /* <DEDUP_REMOVED lines=9> */
.L_x_41008:
[----:B------:R-:W-:-:S04]  /*2fa0*/  I2FP.F32.U32 R0, R4 ;  /* 0x0000000400007245 */ /* 0x000fc80000201000 */
[----:B------:R-:W-:-:S05]  /*2fb0*/  F2FP.F16.F32.PACK_AB R0, RZ, R0 ;  /* 0x00000000ff00723e */ /* 0x000fca00000000ff */
[----:B------:R0:W-:Y:S01]  /*2fc0*/  STG.E.U16 desc[UR36][R2.64], R0 ;  /* 0x0000000002007986 */ /* 0x0001e2000c101524 */
[----:B------:R-:W-:Y:S05]  /*2fd0*/  BRA `(.L_x_41004) ;  /* 0x0000000800987947 */ /* 0x000fea0003800000 */
.L_x_41007:
        /* <DEDUP_REMOVED lines=10> */
.L_x_41010:
[----:B------:R-:W-:-:S04]  /*3080*/  I2FP.F32.U32 R4, R4 ;  /* 0x0000000400047245 */ /* 0x000fc80000201000 */
[----:B------:R-:W-:-:S04]  /*3090*/  F2FP.F16.F32.PACK_AB R5, RZ, R4 ;  /* 0x00000004ff05723e */ /* 0x000fc800000000ff */
[----:B------:R-:W-:-:S05]  /*30a0*/  PRMT R5, R5, 0x5410, RZ ;  /* 0x0000541005057816 */ /* 0x000fca00000000ff */
[----:B------:R0:W-:Y:S01]  /*30b0*/  STG.E desc[UR36][R2.64], R5 ;  /* 0x0000000502007986 */ /* 0x0001e2000c101924 */
[----:B------:R-:W-:Y:S05]  /*30c0*/  BRA `(.L_x_41004) ;  /* 0x00000008005c7947 */ /* 0x000fea0003800000 */
.L_x_41009:
[----:B------:R-:W0:Y:S02]  /*30d0*/  I2F.F64.U32 R4, R4 ;  /* 0x0000000400047312 */ /* 0x000e240000201800 */
[----:B0-----:R0:W-:Y:S01]  /*30e0*/  STG.E.64 desc[UR36][R2.64], R4 ;  /* 0x0000000402007986 */ /* 0x0011e2000c101b24 */
[----:B------:R-:W-:Y:S05]  /*30f0*/  BRA `(.L_x_41004) ;  /* 0x0000000800507947 */ /* 0x000fea0003800000 */
.L_x_40999:
        /* <DEDUP_REMOVED lines=10> */
.L_x_41013:
[----:B------:R-:W0:Y:S01]  /*31a0*/  I2F.F64.U32 R4, R4 ;  /* 0x0000000400047312 */ /* 0x000e220000201800 */
[----:B------:R-:W-:-:S05]  /*31b0*/  CS2R R6, SRZ ;  /* 0x0000000000067805 */ /* 0x000fca000001ff00 */
[----:B0-----:R0:W-:Y:S01]  /*31c0*/  STG.E.128 desc[UR36][R2.64], R4 ;  /* 0x0000000402007986 */ /* 0x0011e2000c101d24 */
[----:B------:R-:W-:Y:S05]  /*31d0*/  BRA `(.L_x_41004) ;  /* 0x0000000800187947 */ /* 0x000fea0003800000 */
.L_x_41012:
        /* <DEDUP_REMOVED lines=17> */
.L_x_41017:
[----:B------:R-:W-:Y:S05]  /*32f0*/  BSYNC.RECONVERGENT B0 ;  /* 0x0000000000007941 */ /* 0x000fea0003800200 */
.L_x_41016:
[----:B------:R0:W-:Y:S01]  /*3300*/  STG.E.U8 desc[UR36][R2.64], R5 ;  /* 0x0000000502007986 */ /* 0x0001e2000c101124 */
[----:B------:R-:W-:Y:S05]  /*3310*/  BRA `(.L_x_41004) ;  /* 0x0000000400c87947 */ /* 0x000fea0003800000 */
.L_x_41015:
        /* <DEDUP_REMOVED lines=16> */
.L_x_41014:
[----:B------:R-:W-:-:S04]  /*3420*/  I2FP.F32.U32 R0, R4 ;  /* 0x0000000400007245 */ /* 0x000fc80000201000 */
[----:B------:R-:W-:-:S05]  /*3430*/  F2FP.BF16.F32.PACK_AB R0, RZ, R0 ;  /* 0x00000000ff00723e */ /* 0x000fca00000010ff */
[----:B------:R0:W-:Y:S01]  /*3440*/  STG.E.U16 desc[UR36][R2.64], R0 ;  /* 0x0000000002007986 */ /* 0x0001e2000c101524 */
[----:B------:R-:W-:Y:S05]  /*3450*/  BRA `(.L_x_41004) ;  /* 0x0000000400787947 */ /* 0x000fea0003800000 */
.L_x_41011:
        /* <DEDUP_REMOVED lines=10> */
.L_x_41020:
        /* <DEDUP_REMOVED lines=12> */
.L_x_41023:
[----:B------:R-:W-:-:S04]  /*35c0*/  SHF.R.U32.HI R0, RZ, 0x14, R5 ;  /* 0x00000014ff007819 */ /* 0x000fc80000011605 */
[----:B------:R-:W-:-:S04]  /*35d0*/  LOP3.LUT R0, R0, 0x1, RZ, 0xc0, !PT ;  /* 0x0000000100007812 */ /* 0x000fc800078ec0ff */
[----:B------:R-:W-:-:S04]  /*35e0*/  IADD3 R0, PT, PT, R5, 0x487ffff, R0 ;  /* 0x0487ffff05007810 */ /* 0x000fc80007ffe000 */
[----:B------:R-:W-:-:S04]  /*35f0*/  SHF.R.U32.HI R0, RZ, 0x14, R0 ;  /* 0x00000014ff007819 */ /* 0x000fc80000011600 */
[----:B------:R-:W-:-:S07]  /*3600*/  LOP3.LUT R4, R0, 0xff, RZ, 0xc0, !PT ;  /* 0x000000ff00047812 */ /* 0x000fce00078ec0ff */
.L_x_41024:
[----:B------:R-:W-:-:S07]  /*3610*/  PRMT R0, R4, 0x7610, R0 ;  /* 0x0000761004007816 */ /* 0x000fce0000000000 */
.L_x_41022:
[----:B------:R-:W-:Y:S05]  /*3620*/  BSYNC.RECONVERGENT B0 ;  /* 0x0000000000007941 */ /* 0x000fea0003800200 */
.L_x_41021:
[----:B------:R0:W-:Y:S01]  /*3630*/  STG.E.U8 desc[UR36][R2.64], R0 ;  /* 0x0000000002007986 */ /* 0x0001e2000c101124 */
[----:B------:R-:W-:Y:S05]  /*3640*/  BRA `(.L_x_41004) ;  /* 0x0000000000fc7947 */ /* 0x000fea0003800000 */
.L_x_41019:
        /* <DEDUP_REMOVED lines=12> */
.L_x_41027:
[----:B------:R-:W-:-:S04]  /*3710*/  SHF.R.U32.HI R0, RZ, 0x15, R5 ;  /* 0x00000015ff007819 */ /* 0x000fc80000011605 */
[----:B------:R-:W-:-:S04]  /*3720*/  LOP3.LUT R0, R0, 0x1, RZ, 0xc0, !PT ;  /* 0x0000000100007812 */ /* 0x000fc800078ec0ff */
[----:B------:R-:W-:-:S04]  /*3730*/  IADD3 R0, PT, PT, R5, 0x88fffff, R0 ;  /* 0x088fffff05007810 */ /* 0x000fc80007ffe000 */
[----:B------:R-:W-:-:S04]  /*3740*/  SHF.R.U32.HI R0, RZ, 0x15, R0 ;  /* 0x00000015ff007819 */ /* 0x000fc80000011600 */
[----:B------:R-:W-:-:S07]  /*3750*/  LOP3.LUT R4, R0, 0xff, RZ, 0xc0, !PT ;  /* 0x000000ff00047812 */ /* 0x000fce00078ec0ff */
.L_x_41028:
[----:B------:R-:W-:-:S07]  /*3760*/  PRMT R0, R4, 0x7610, R0 ;  /* 0x0000761004007816 */ /* 0x000fce0000000000 */
.L_x_41026:
[----:B------:R-:W-:Y:S05]  /*3770*/  BSYNC.RECONVERGENT B0 ;  /* 0x0000000000007941 */ /* 0x000fea0003800200 */
.L_x_41025:
[----:B------:R0:W-:Y:S01]  /*3780*/  STG.E.U8 desc[UR36][R2.64], R0 ;  /* 0x0000000002007986 */ /* 0x0001e2000c101124 */
[----:B------:R-:W-:Y:S05]  /*3790*/  BRA `(.L_x_41004) ;  /* 0x0000000000a87947 */ /* 0x000fea0003800000 */
.L_x_41018:
[----:B------:R-:W-:-:S09]  /*37a0*/  UISETP.NE.AND UP0, UPT, UR4, 0x1c, UPT ;  /* 0x0000001c0400788c */ /* 0x000fd2000bf05270 */
[----:B------:R-:W-:Y:S05]  /*37b0*/  BRA.U !UP0, `(.L_x_41029) ;  /* 0x00000001089c7547 */ /* 0x000fea000b800000 */
[----:B------:R-:W-:-:S09]  /*37c0*/  UISETP.NE.AND UP0, UPT, UR4, 0x1d, UPT ;  /* 0x0000001d0400788c */ /* 0x000fd2000bf05270 */
[----:B------:R-:W-:Y:S05]  /*37d0*/  BRA.U !UP0, `(.L_x_41030) ;  /* 0x0000000108887547 */ /* 0x000fea000b800000 */
[----:B------:R-:W-:-:S09]  /*37e0*/  UISETP.NE.AND UP0, UPT, UR4, 0x2c, UPT ;  /* 0x0000002c0400788c */ /* 0x000fd2000bf05270 */
[----:B------:R-:W-:Y:S05]  /*37f0*/  BRA.U !UP0, `(.L_x_41031) ;  /* 0x0000000108447547 */ /* 0x000fea000b800000 */
.L_x_41003:
        /* <DEDUP_REMOVED lines=16> */
.L_x_41032:
[----:B------:R-:W-:Y:S05]  /*3900*/  BRA `(.L_x_41004) ;  /* 0x00000000004c7947 */ /* 0x000fea0003800000 */
.L_x_41031:
        /* <DEDUP_REMOVED lines=15> */
.L_x_41030:
[----:B------:R-:W-:-:S05]  /*3a00*/  HFMA2 R5, -RZ, RZ, 0, 0 ;  /* 0x00000000ff057431 */ /* 0x000fca00000001ff */
[----:B------:R0:W-:Y:S01]  /*3a10*/  STG.E.64 desc[UR36][R2.64], R4 ;  /* 0x0000000402007986 */ /* 0x0001e2000c101b24 */
[----:B------:R-:W-:Y:S05]  /*3a20*/  BRA `(.L_x_41004) ;  /* 0x0000000000047947 */ /* 0x000fea0003800000 */
.L_x_41029:
[----:B------:R0:W-:Y:S02]  /*3a30*/  STG.E desc[UR36][R2.64], R4 ;  /* 0x0000000402007986 */ /* 0x0001e4000c101924 */
.L_x_41004:
[----:B------:R-:W-:Y:S05]  /*3a40*/  BSYNC.RECONVERGENT B6 ;  /* 0x0000000000067941 */ /* 0x000fea0003800200 */
.L_x_40998:
[----:B------:R-:W-:-:S07]  /*3a50*/  VIADD R17, R17, 0x80 ;  /* 0x0000008011117836 */ /* 0x000fce0000000000 */
.L_x_40946:
[----:B------:R-:W-:Y:S05]  /*3a60*/  BSYNC.RECONVERGENT B7 ;  /* 0x0000000000077941 */ /* 0x000fea0003800200 */
.L_x_40945:
        /* <DEDUP_REMOVED lines=358> */
.L_x_41035:
        /* <DEDUP_REMOVED lines=19> */
.L_x_41040:
[----:B------:R-:W2:Y:S02]  /*5200*/  LDG.E.U8 R2, desc[UR36][R2.64] ;  /* 0x0000002402027981 */ /* 0x000ea4000c1e1100 */
[----:B--2---:R-:W-:-:S04]  /*5210*/  ISETP.NE.AND P0, PT, R2, RZ, PT ;  /* 0x000000ff0200720c */ /* 0x004fc80003f05270 */
[----:B------:R-:W-:Y:S01]  /*5220*/  P2R R19, PR, RZ, 0x1 ;  /* 0x00000001ff137803 */ /* 0x000fe20000000000 */
[----:B------:R-:W-:Y:S08]  /*5230*/  BRA `(.L_x_41042) ;  /* 0x0000000800847947 */ /* 0x000ff00003800000 */
.L_x_41039:
        /* <DEDUP_REMOVED lines=11> */
.L_x_41044:
[----:B------:R-:W2:Y:S02]  /*52f0*/  LDG.E R2, desc[UR36][R2.64] ;  /* 0x0000002402027981 */ /* 0x000ea4000c1e1900 */
[----:B--2---:R-:W-:-:S04]  /*5300*/  ISETP.NE.AND P0, PT, R2, RZ, PT ;  /* 0x000000ff0200720c */ /* 0x004fc80003f05270 */
[----:B------:R-:W-:Y:S01]  /*5310*/  P2R R19, PR, RZ, 0x1 ;  /* 0x00000001ff137803 */ /* 0x000fe20000000000 */
[----:B------:R-:W-:Y:S08]  /*5320*/  BRA `(.L_x_41042) ;  /* 0x0000000800487947 */ /* 0x000ff00003800000 */
.L_x_41043:
[----:B------:R-:W2:Y:S02]  /*5330*/  LDG.E.U16 R2, desc[UR36][R2.64] ;  /* 0x0000002402027981 */ /* 0x000ea4000c1e1500 */
[----:B--2---:R-:W-:-:S04]  /*5340*/  ISETP.NE.AND P0, PT, R2, RZ, PT ;  /* 0x000000ff0200720c */ /* 0x004fc80003f05270 */
[----:B------:R-:W-:Y:S01]  /*5350*/  P2R R19, PR, RZ, 0x1 ;  /* 0x00000001ff137803 */ /* 0x000fe20000000000 */
[----:B------:R-:W-:Y:S08]  /*5360*/  BRA `(.L_x_41042) ;  /* 0x0000000800387947 */ /* 0x000ff00003800000 */
.L_x_41038:
        /* <DEDUP_REMOVED lines=10> */
.L_x_41046:
[----:B------:R-:W2:Y:S02]  /*5410*/  LDG.E.U16 R0, desc[UR36][R2.64] ;  /* 0x0000002402007981 */ /* 0x000ea4000c1e1500 */
[----:B--2---:R-:W-:-:S05]  /*5420*/  HADD2.F32 R0, -RZ, R0.H0_H0 ;  /* 0x20000000ff007230 */ /* 0x004fca0000004100 */
[----:B------:R-:W-:-:S04]  /*5430*/  FSETP.NEU.FTZ.AND P0, PT, R0, RZ, PT ;  /* 0x000000ff0000720b */ /* 0x000fc80003f1d000 */
[----:B------:R-:W-:Y:S01]  /*5440*/  P2R R19, PR, RZ, 0x1 ;  /* 0x00000001ff137803 */ /* 0x000fe20000000000 */
[----:B------:R-:W-:Y:S08]  /*5450*/  BRA `(.L_x_41042) ;  /* 0x0000000400fc7947 */ /* 0x000ff00003800000 */
.L_x_41045:
        /* <DEDUP_REMOVED lines=12> */
.L_x_41048:
        /* <DEDUP_REMOVED lines=10> */
.L_x_41047:
[----:B------:R-:W2:Y:S02]  /*55c0*/  LDG.E.64 R2, desc[UR36][R2.64] ;  /* 0x0000002402027981 */ /* 0x000ea4000c1e1b00 */
[----:B--2---:R-:W-:-:S06]  /*55d0*/  DSETP.NEU.AND P0, PT, R2, RZ, PT ;  /* 0x000000ff0200722a */ /* 0x004fcc0003f0d000 */
[----:B------:R-:W-:Y:S01]  /*55e0*/  P2R R19, PR, RZ, 0x1 ;  /* 0x00000001ff137803 */ /* 0x000fe20000000000 */
[----:B------:R-:W-:Y:S07]  /*55f0*/  BRA `(.L_x_41042) ;  /* 0x0000000400947947 */ /* 0x000fee0003800000 */
.L_x_41037:
        /* <DEDUP_REMOVED lines=12> */
.L_x_41051:
[----:B------:R-:W2:Y:S02]  /*56c0*/  LDG.E.128 R4, desc[UR36][R2.64] ;  /* 0x0000002402047981 */ /* 0x000ea4000c1e1d00 */
[----:B--2---:R-:W-:-:S06]  /*56d0*/  DSETP.NEU.AND P0, PT, R6, RZ, PT ;  /* 0x000000ff0600722a */ /* 0x004fcc0003f0d000 */
[----:B------:R-:W-:-:S06]  /*56e0*/  DSETP.NEU.OR P0, PT, R4, RZ, P0 ;  /* 0x000000ff0400722a */ /* 0x000fcc000070d400 */
[----:B------:R-:W-:Y:S01]  /*56f0*/  P2R R19, PR, RZ, 0x1 ;  /* 0x00000001ff137803 */ /* 0x000fe20000000000 */
[----:B------:R-:W-:Y:S07]  /*5700*/  BRA `(.L_x_41042) ;  /* 0x0000000400507947 */ /* 0x000fee0003800000 */
.L_x_41050:
        /* <DEDUP_REMOVED lines=10> */
.L_x_41053:
        /* <DEDUP_REMOVED lines=12> */
.L_x_41052:
[----:B------:R-:W2:Y:S02]  /*5870*/  LDG.E.U16 R0, desc[UR36][R2.64] ;  /* 0x0000002402007981 */ /* 0x000ea4000c1e1500 */
[----:B--2---:R-:W-:-:S05]  /*5880*/  IMAD.U32 R0, R0, 0x10000, RZ ;  /* 0x0001000000007824 */ /* 0x004fca00078e00ff */
[----:B------:R-:W-:-:S04]  /*5890*/  FSETP.NEU.FTZ.AND P0, PT, R0, RZ, PT ;  /* 0x000000ff0000720b */ /* 0x000fc80003f1d000 */
[----:B------:R-:W-:Y:S01]  /*58a0*/  P2R R19, PR, RZ, 0x1 ;  /* 0x00000001ff137803 */ /* 0x000fe20000000000 */
[----:B------:R-:W-:Y:S08]  /*58b0*/  BRA `(.L_x_41042) ;  /* 0x0000000000e47947 */ /* 0x000ff00003800000 */
.L_x_41049:
        /* <DEDUP_REMOVED lines=12> */
.L_x_41056:
[----:B------:R-:W2:Y:S02]  /*5980*/  LDG.E.U8 R2, desc[UR36][R2.64] ;  /* 0x0000002402027981 */ /* 0x000ea4000c1e1100 */
[----:B--2---:R-:W-:-:S04]  /*5990*/  ISETP.NE.AND P0, PT, R2, RZ, PT ;  /* 0x000000ff0200720c */ /* 0x004fc80003f05270 */
[----:B------:R-:W-:Y:S01]  /*59a0*/  P2R R19, PR, RZ, 0x1 ;  /* 0x00000001ff137803 */ /* 0x000fe20000000000 */
[----:B------:R-:W-:Y:S08]  /*59b0*/  BRA `(.L_x_41042) ;  /* 0x0000000000a47947 */ /* 0x000ff00003800000 */
.L_x_41055:
[----:B------:R-:W2:Y:S02]  /*59c0*/  LDG.E.U8 R2, desc[UR36][R2.64] ;  /* 0x0000002402027981 */ /* 0x000ea4000c1e1100 */
[----:B--2---:R-:W-:-:S04]  /*59d0*/  ISETP.NE.AND P0, PT, R2, RZ, PT ;  /* 0x000000ff0200720c */ /* 0x004fc80003f05270 */
[----:B------:R-:W-:Y:S01]  /*59e0*/  P2R R19, PR, RZ, 0x1 ;  /* 0x00000001ff137803 */ /* 0x000fe20000000000 */
[----:B------:R-:W-:Y:S08]  /*59f0*/  BRA `(.L_x_41042) ;  /* 0x0000000000947947 */ /* 0x000ff00003800000 */
.L_x_41054:
        /* <DEDUP_REMOVED lines=10> */
.L_x_41041:
        /* <DEDUP_REMOVED lines=16> */
.L_x_41059:
[----:B------:R-:W-:-:S04]  /*5ba0*/  PLOP3.LUT P0, PT, PT, PT, PT, 0x8, 0x80 ;  /* 0x000000000080781c */ /* 0x000fc80003f0e170 */
[----:B------:R-:W-:Y:S01]  /*5bb0*/  P2R R19, PR, RZ, 0x1 ;  /* 0x00000001ff137803 */ /* 0x000fe20000000000 */
[----:B------:R-:W-:Y:S08]  /*5bc0*/  BRA `(.L_x_41042) ;  /* 0x0000000000207947 */ /* 0x000ff00003800000 */
.L_x_41058:
[----:B------:R-:W2:Y:S02]  /*5bd0*/  LDG.E.64 R2, desc[UR36][R2.64] ;  /* 0x0000002402027981 */ /* 0x000ea4000c1e1b00 */
[----:B--2---:R-:W-:-:S04]  /*5be0*/  ISETP.NE.U32.AND P0, PT, R2, RZ, PT ;  /* 0x000000ff0200720c */ /* 0x004fc80003f05070 */
[----:B------:R-:W-:-:S04]  /*5bf0*/  ISETP.NE.AND.EX P0, PT, R3, RZ, PT, P0 ;  /* 0x000000ff0300720c */ /* 0x000fc80003f05300 */
[----:B------:R-:W-:Y:S01]  /*5c00*/  P2R R19, PR, RZ, 0x1 ;  /* 0x00000001ff137803 */ /* 0x000fe20000000000 */
[----:B------:R-:W-:Y:S08]  /*5c10*/  BRA `(.L_x_41042) ;  /* 0x00000000000c7947 */ /* 0x000ff00003800000 */
.L_x_41057:
[----:B------:R-:W2:Y:S02]  /*5c20*/  LDG.E R2, desc[UR36][R2.64] ;  /* 0x0000002402027981 */ /* 0x000ea4000c1e1900 */
[----:B--2---:R-:W-:-:S04]  /*5c30*/  ISETP.NE.AND P0, PT, R2, RZ, PT ;  /* 0x000000ff0200720c */ /* 0x004fc80003f05270 */
[----:B------:R-:W-:-:S09]  /*5c40*/  P2R R19, PR, RZ, 0x1 ;  /* 0x00000001ff137803 */ /* 0x000fd20000000000 */
.L_x_41042:
[----:B------:R-:W-:Y:S05]  /*5c50*/  BSYNC.RECONVERGENT B6 ;  /* 0x0000000000067941 */ /* 0x000fea0003800200 */
.L_x_41036:
        /* <DEDUP_REMOVED lines=18> */
.L_x_41064:
[----:B------:R-:W2:Y:S02]  /*5d80*/  LDG.E.U8 R2, desc[UR36][R2.64] ;  /* 0x0000002402027981 */ /* 0x000ea4000c1e1100 */
[----:B--2---:R-:W-:Y:S01]  /*5d90*/  ISETP.NE.AND P0, PT, R2, RZ, PT ;  /* 0x000000ff0200720c */ /* 0x004fe20003f05270 */
[----:B------:R-:W-:-:S12]  /*5da0*/  BRA `(.L_x_41066) ;  /* 0x0000000800307947 */ /* 0x000fd80003800000 */
.L_x_41063:
        /* <DEDUP_REMOVED lines=10> */
.L_x_41068:
[----:B------:R-:W2:Y:S02]  /*5e50*/  LDG.E R2, desc[UR36][R2.64] ;  /* 0x0000002402027981 */ /* 0x000ea4000c1e1900 */
[----:B--2---:R-:W-:Y:S01]  /*5e60*/  ISETP.NE.AND P0, PT, R2, RZ, PT ;  /* 0x000000ff0200720c */ /* 0x004fe20003f05270 */
[----:B------:R-:W-:-:S12]  /*5e70*/  BRA `(.L_x_41066) ;  /* 0x0000000400fc7947 */ /* 0x000fd80003800000 */
.L_x_41067:
[----:B------:R-:W2:Y:S02]  /*5e80*/  LDG.E.U16 R2, desc[UR36][R2.64] ;  /* 0x0000002402027981 */ /* 0x000ea4000c1e1500 */
[----:B--2---:R-:W-:Y:S01]  /*5e90*/  ISETP.NE.AND P0, PT, R2, RZ, PT ;  /* 0x000000ff0200720c */ /* 0x004fe20003f05270 */
[----:B------:R-:W-:-:S12]  /*5ea0*/  BRA `(.L_x_41066) ;  /* 0x0000000400f07947 */ /* 0x000fd80003800000 */
.L_x_41062:
        /* <DEDUP_REMOVED lines=9> */
.L_x_41070:
[----:B------:R-:W2:Y:S02]  /*5f40*/  LDG.E.U16 R0, desc[UR36][R2.64] ;  /* 0x0000002402007981 */ /* 0x000ea4000c1e1500 */
[----:B--2---:R-:W-:-:S05]  /*5f50*/  HADD2.F32 R0, -RZ, R0.H0_H0 ;  /* 0x20000000ff007230 */ /* 0x004fca0000004100 */
[----:B------:R-:W-:Y:S01]  /*5f60*/  FSETP.NEU.FTZ.AND P0, PT, R0, RZ, PT ;  /* 0x000000ff0000720b */ /* 0x000fe20003f1d000 */
[----:B------:R-:W-:-:S12]  /*5f70*/  BRA `(.L_x_41066) ;  /* 0x0000000400bc7947 */ /* 0x000fd80003800000 */
.L_x_41069:
        /* <DEDUP_REMOVED lines=11> */
.L_x_41072:
        /* <DEDUP_REMOVED lines=8> */
.L_x_41071:
[----:B------:R-:W2:Y:S02]  /*60b0*/  LDG.E.64 R2, desc[UR36][R2.64] ;  /* 0x0000002402027981 */ /* 0x000ea4000c1e1b00 */
[----:B--2---:R-:W-:Y:S01]  /*60c0*/  DSETP.NEU.AND P0, PT, R2, RZ, PT ;  /* 0x000000ff0200722a */ /* 0x004fe20003f0d000 */
[----:B------:R-:W-:-:S13]  /*60d0*/  BRA `(.L_x_41066) ;  /* 0x0000000400647947 */ /* 0x000fda0003800000 */
.L_x_41061:
        /* <DEDUP_REMOVED lines=11> */
.L_x_41075:
[----:B------:R-:W2:Y:S02]  /*6190*/  LDG.E.128 R4, desc[UR36][R2.64] ;  /* 0x0000002402047981 */ /* 0x000ea4000c1e1d00 */
[----:B--2---:R-:W-:-:S06]  /*61a0*/  DSETP.NEU.AND P0, PT, R6, RZ, PT ;  /* 0x000000ff0600722a */ /* 0x004fcc0003f0d000 */
[----:B------:R-:W-:Y:S01]  /*61b0*/  DSETP.NEU.OR P0, PT, R4, RZ, P0 ;  /* 0x000000ff0400722a */ /* 0x000fe2000070d400 */
[----:B------:R-:W-:-:S13]  /*61c0*/  BRA `(.L_x_41066) ;  /* 0x0000000400287947 */ /* 0x000fda0003800000 */
.L_x_41074:
        /* <DEDUP_REMOVED lines=9> */
.L_x_41077:
        /* <DEDUP_REMOVED lines=11> */
.L_x_41076:
[----:B------:R-:W2:Y:S02]  /*6310*/  LDG.E.U16 R0, desc[UR36][R2.64] ;  /* 0x0000002402007981 */ /* 0x000ea4000c1e1500 */
[----:B--2---:R-:W-:-:S05]  /*6320*/  IMAD.U32 R0, R0, 0x10000, RZ ;  /* 0x0001000000007824 */ /* 0x004fca00078e00ff */
[----:B------:R-:W-:Y:S01]  /*6330*/  FSETP.NEU.FTZ.AND P0, PT, R0, RZ, PT ;  /* 0x000000ff0000720b */ /* 0x000fe20003f1d000 */
[----:B------:R-:W-:-:S12]  /*6340*/  BRA `(.L_x_41066) ;  /* 0x0000000000c87947 */ /* 0x000fd80003800000 */
.L_x_41073:
        /* <DEDUP_REMOVED lines=11> */
.L_x_41080:
[----:B------:R-:W2:Y:S02]  /*6400*/  LDG.E.U8 R2, desc[UR36][R2.64] ;  /* 0x0000002402027981 */ /* 0x000ea4000c1e1100 */
[----:B--2---:R-:W-:Y:S01]  /*6410*/  ISETP.NE.AND P0, PT, R2, RZ, PT ;  /* 0x000000ff0200720c */ /* 0x004fe20003f05270 */
[----:B------:R-:W-:-:S12]  /*6420*/  BRA `(.L_x_41066) ;  /* 0x0000000000907947 */ /* 0x000fd80003800000 */
.L_x_41079:
[----:B------:R-:W2:Y:S02]  /*6430*/  LDG.E.U8 R2, desc[UR36][R2.64] ;  /* 0x0000002402027981 */ /* 0x000ea4000c1e1100 */
[----:B--2---:R-:W-:Y:S01]  /*6440*/  ISETP.NE.AND P0, PT, R2, RZ, PT ;  /* 0x000000ff0200720c */ /* 0x004fe20003f05270 */
[----:B------:R-:W-:-:S12]  /*6450*/  BRA `(.L_x_41066) ;  /* 0x0000000000847947 */ /* 0x000fd80003800000 */
.L_x_41078:
        /* <DEDUP_REMOVED lines=9> */
.L_x_41065:
        /* <DEDUP_REMOVED lines=16> */
.L_x_41083:
[----:B------:R-:W-:Y:S01]  /*65f0*/  PLOP3.LUT P0, PT, PT, PT, PT, 0x8, 0x80 ;  /* 0x000000000080781c */ /* 0x000fe20003f0e170 */
[----:B------:R-:W-:-:S12]  /*6600*/  BRA `(.L_x_41066) ;  /* 0x0000000000187947 */ /* 0x000fd80003800000 */
.L_x_41082:
[----:B------:R-:W2:Y:S02]  /*6610*/  LDG.E.64 R2, desc[UR36][R2.64] ;  /* 0x0000002402027981 */ /* 0x000ea4000c1e1b00 */
[----:B--2---:R-:W-:-:S04]  /*6620*/  ISETP.NE.U32.AND P0, PT, R2, RZ, PT ;  /* 0x000000ff0200720c */ /* 0x004fc80003f05070 */
[----:B------:R-:W-:Y:S01]  /*6630*/  ISETP.NE.AND.EX P0, PT, R3, RZ, PT, P0 ;  /* 0x000000ff0300720c */ /* 0x000fe20003f05300 */
[----:B------:R-:W-:-:S12]  /*6640*/  BRA `(.L_x_41066) ;  /* 0x0000000000087947 */ /* 0x000fd80003800000 */
.L_x_41081:
[----:B------:R-:W2:Y:S02]  /*6650*/  LDG.E R2, desc[UR36][R2.64] ;  /* 0x0000002402027981 */ /* 0x000ea4000c1e1900 */
[----:B--2---:R-:W-:-:S13]  /*6660*/  ISETP.NE.AND P0, PT, R2, RZ, PT ;  /* 0x000000ff0200720c */ /* 0x004fda0003f05270 */
.L_x_41066:
[----:B------:R-:W-:Y:S05]  /*6670*/  BSYNC.RECONVERGENT B6 ;  /* 0x0000000000067941 */ /* 0x000fea0003800200 */
.L_x_41060:
        /* <DEDUP_REMOVED lines=20> */
.L_x_41088:
[----:B------:R0:W-:Y:S01]  /*67c0*/  STG.E.U8 desc[UR36][R2.64], R4 ;  /* 0x0000000402007986 */ /* 0x0001e2000c101124 */
[----:B------:R-:W-:Y:S05]  /*67d0*/  BRA `(.L_x_41090) ;  /* 0x0000000800fc7947 */ /* 0x000fea0003800000 */
.L_x_41087:
        /* <DEDUP_REMOVED lines=9> */
.L_x_41092:
[----:B------:R0:W-:Y:S01]  /*6870*/  STG.E desc[UR36][R2.64], R4 ;  /* 0x0000000402007986 */ /* 0x0001e2000c101924 */
[----:B------:R-:W-:Y:S05]  /*6880*/  BRA `(.L_x_41090) ;  /* 0x0000000800d07947 */ /* 0x000fea0003800000 */
.L_x_41091:
[----:B------:R0:W-:Y:S01]  /*6890*/  STG.E.U16 desc[UR36][R2.64], R4 ;  /* 0x0000000402007986 */ /* 0x0001e2000c101524 */
[----:B------:R-:W-:Y:S05]  /*68a0*/  BRA `(.L_x_41090) ;  /* 0x0000000800c87947 */ /* 0x000fea0003800000 */
.L_x_41086:
        /* <DEDUP_REMOVED lines=9> */
.L_x_41094:
[----:B------:R-:W-:-:S04]  /*6940*/  I2FP.F32.U32 R0, R4 ;  /* 0x0000000400007245 */ /* 0x000fc80000201000 */
[----:B------:R-:W-:-:S05]  /*6950*/  F2FP.F16.F32.PACK_AB R0, RZ, R0 ;  /* 0x00000000ff00723e */ /* 0x000fca00000000ff */
[----:B------:R0:W-:Y:S01]  /*6960*/  STG.E.U16 desc[UR36][R2.64], R0 ;  /* 0x0000000002007986 */ /* 0x0001e2000c101524 */
[----:B------:R-:W-:Y:S05]  /*6970*/  BRA `(.L_x_41090) ;  /* 0x0000000800947947 */ /* 0x000fea0003800000 */
.L_x_41093:
        /* <DEDUP_REMOVED lines=10> */
.L_x_41096:
[----:B------:R-:W-:-:S04]  /*6a20*/  I2FP.F32.U32 R4, R4 ;  /* 0x0000000400047245 */ /* 0x000fc80000201000 */
[----:B------:R-:W-:-:S04]  /*6a30*/  F2FP.F16.F32.PACK_AB R5, RZ, R4 ;  /* 0x00000004ff05723e */ /* 0x000fc800000000ff */
[----:B------:R-:W-:-:S05]  /*6a40*/  PRMT R5, R5, 0x5410, RZ ;  /* 0x0000541005057816 */ /* 0x000fca00000000ff */
[----:B------:R0:W-:Y:S01]  /*6a50*/  STG.E desc[UR36][R2.64], R5 ;  /* 0x0000000502007986 */ /* 0x0001e2000c101924 */
[----:B------:R-:W-:Y:S05]  /*6a60*/  BRA `(.L_x_41090) ;  /* 0x0000000800587947 */ /* 0x000fea0003800000 */
.L_x_41095:
[----:B------:R-:W0:Y:S02]  /*6a70*/  I2F.F64.U32 R4, R4 ;  /* 0x0000000400047312 */ /* 0x000e240000201800 */
[----:B0-----:R0:W-:Y:S01]  /*6a80*/  STG.E.64 desc[UR36][R2.64], R4 ;  /* 0x0000000402007986 */ /* 0x0011e2000c101b24 */
[----:B------:R-:W-:Y:S05]  /*6a90*/  BRA `(.L_x_41090) ;  /* 0x00000008004c7947 */ /* 0x000fea0003800000 */
.L_x_41085:
        /* <DEDUP_REMOVED lines=12> */
.L_x_41100:
        /* <DEDUP_REMOVED lines=17> */
.L_x_41102:
[----:B------:R-:W-:Y:S05]  /*6c70*/  BSYNC.RECONVERGENT B0 ;  /* 0x0000000000007941 */ /* 0x000fea0003800200 */
.L_x_41101:
[----:B------:R0:W-:Y:S01]  /*6c80*/  STG.E.U8 desc[UR36][R2.64], R0 ;  /* 0x0000000002007986 */ /* 0x0001e2000c101124 */
[----:B------:R-:W-:Y:S05]  /*6c90*/  BRA `(.L_x_41090) ;  /* 0x0000000400cc7947 */ /* 0x000fea0003800000 */
.L_x_41099:
        /* <DEDUP_REMOVED lines=17> */
.L_x_41104:
[----:B------:R-:W-:Y:S05]  /*6db0*/  BSYNC.RECONVERGENT B0 ;  /* 0x0000000000007941 */ /* 0x000fea0003800200 */
.L_x_41103:
[----:B------:R0:W-:Y:S01]  /*6dc0*/  STG.E.U8 desc[UR36][R2.64], R0 ;  /* 0x0000000002007986 */ /* 0x0001e2000c101124 */
[----:B------:R-:W-:Y:S05]  /*6dd0*/  BRA `(.L_x_41090) ;  /* 0x00000004007c7947 */ /* 0x000fea0003800000 */
.L_x_41098:
        /* <DEDUP_REMOVED lines=21> */
.L_x_41106:
[----:B------:R-:W-:-:S05]  /*6f30*/  IMAD.MOV.U32 R5, RZ, RZ, RZ ;  /* 0x000000ffff057224 */ /* 0x000fca00078e00ff */
[----:B------:R0:W-:Y:S01]  /*6f40*/  STG.E.64 desc[UR36][R2.64], R4 ;  /* 0x0000000402007986 */ /* 0x0001e2000c101b24 */
[----:B------:R-:W-:Y:S05]  /*6f50*/  BRA `(.L_x_41090) ;  /* 0x00000004001c7947 */ /* 0x000fea0003800000 */
.L_x_41105:
[----:B------:R0:W-:Y:S01]  /*6f60*/  STG.E desc[UR36][R2.64], R4 ;  /* 0x0000000402007986 */ /* 0x0001e2000c101924 */
[----:B------:R-:W-:Y:S05]  /*6f70*/  BRA `(.L_x_41090) ;  /* 0x0000000400147947 */ /* 0x000fea0003800000 */
.L_x_41097:
        /* <DEDUP_REMOVED lines=8> */
.L_x_41108:
[----:B------:R-:W0:Y:S01]  /*7000*/  I2F.F64.U32 R4, R4 ;  /* 0x0000000400047312 */ /* 0x000e220000201800 */
[----:B------:R-:W-:-:S05]  /*7010*/  CS2R R6, SRZ ;  /* 0x0000000000067805 */ /* 0x000fca000001ff00 */
[----:B0-----:R4:W-:Y:S01]  /*7020*/  STG.E.128 desc[UR36][R2.64], R4 ;  /* 0x0000000402007986 */ /* 0x0019e2000c101d24 */
[----:B------:R-:W-:Y:S05]  /*7030*/  BRA `(.L_x_41090) ;  /* 0x0000000000e47947 */ /* 0x000fea0003800000 */
.L_x_41107:
[----:B------:R-:W-:-:S09]  /*7040*/  UISETP.NE.AND UP0, UPT, UR4, 0xf, UPT ;  /* 0x0000000f0400788c */ /* 0x000fd2000bf05270 */
[----:B------:R-:W-:Y:S05]  /*7050*/  BRA.U !UP0, `(.L_x_41109) ;  /* 0x0000000108d07547 */ /* 0x000fea000b800000 */
[----:B------:R-:W-:-:S09]  /*7060*/  UISETP.NE.AND UP0, UPT, UR4, 0x17, UPT ;  /* 0x000000170400788c */ /* 0x000fd2000bf05270 */
[----:B------:R-:W-:Y:S05]  /*7070*/  BRA.U !UP0, `(.L_x_41110) ;  /* 0x0000000108847547 */ /* 0x000fea000b800000 */
[----:B------:R-:W-:-:S09]  /*7080*/  UISETP.NE.AND UP0, UPT, UR4, 0x18, UPT ;  /* 0x000000180400788c */ /* 0x000fd2000bf05270 */
[----:B------:R-:W-:Y:S05]  /*7090*/  BRA.U !UP0, `(.L_x_41111) ;  /* 0x0000000108447547 */ /* 0x000fea000b800000 */
.L_x_41089:
        /* <DEDUP_REMOVED lines=16> */
.L_x_41112:
[----:B------:R-:W-:Y:S05]  /*71a0*/  BRA `(.L_x_41090) ;  /* 0x0000000000887947 */ /* 0x000fea0003800000 */
.L_x_41111:
        /* <DEDUP_REMOVED lines=11> */
.L_x_41114:
[----:B------:R-:W-:Y:S05]  /*7260*/  BSYNC.RECONVERGENT B0 ;  /* 0x0000000000007941 */ /* 0x000fea0003800200 */
.L_x_41113:
[----:B------:R3:W-:Y:S01]  /*7270*/  STG.E.U8 desc[UR36][R2.64], R5 ;  /* 0x0000000502007986 */ /* 0x0007e2000c101124 */
[----:B------:R-:W-:Y:S05]  /*7280*/  BRA `(.L_x_41090) ;  /* 0x0000000000507947 */ /* 0x000fea0003800000 */
.L_x_41110:
        /* <DEDUP_REMOVED lines=12> */
.L_x_41115:
[----:B------:R-:W-:Y:S01]  /*7350*/  IMAD.MOV.U32 R5, RZ, RZ, 0x7f ;  /* 0x0000007fff057424 */ /* 0x000fe200078e00ff */
[----:B------:R-:W-:-:S04]  /*7360*/  ISETP.GT.U32.AND P0, PT, R7, 0x7f800000, PT ;  /* 0x7f8000000700780c */ /* 0x000fc80003f04070 */
[----:B------:R-:W-:-:S05]  /*7370*/  SEL R5, R5, 0x7c, P0 ;  /* 0x0000007c05057807 */ /* 0x000fca0000000000 */
[----:B------:R2:W-:Y:S01]  /*7380*/  STG.E.U8 desc[UR36][R2.64], R5 ;  /* 0x0000000502007986 */ /* 0x0005e2000c101124 */
[----:B------:R-:W-:Y:S05]  /*7390*/  BRA `(.L_x_41090) ;  /* 0x00000000000c7947 */ /* 0x000fea0003800000 */
.L_x_41109:
[----:B------:R-:W-:-:S04]  /*73a0*/  I2FP.F32.U32 R0, R4 ;  /* 0x0000000400007245 */ /* 0x000fc80000201000 */
[----:B------:R-:W-:-:S05]  /*73b0*/  F2FP.BF16.F32.PACK_AB R0, RZ, R0 ;  /* 0x00000000ff00723e */ /* 0x000fca00000010ff */
[----:B------:R0:W-:Y:S02]  /*73c0*/  STG.E.U16 desc[UR36][R2.64], R0 ;  /* 0x0000000002007986 */ /* 0x0001e4000c101524 */
.L_x_41090:
[----:B------:R-:W-:Y:S05]  /*73d0*/  BSYNC.RECONVERGENT B6 ;  /* 0x0000000000067941 */ /* 0x000fea0003800200 */
.L_x_41084:
[----:B------:R-:W-:-:S07]  /*73e0*/  VIADD R17, R17, 0x80 ;  /* 0x0000008011117836 */ /* 0x000fce0000000000 */
.L_x_41034:
[----:B------:R-:W-:Y:S05]  /*73f0*/  BSYNC.RECONVERGENT B7 ;  /* 0x0000000000077941 */ /* 0x000fea0003800200 */
.L_x_41033:
        /* <DEDUP_REMOVED lines=358> */
.L_x_41118:
        /* <DEDUP_REMOVED lines=19> */
.L_x_41123:
[----:B------:R-:W2:Y:S02]  /*8b90*/  LDG.E.U8 R2, desc[UR36][R2.64] ;  /* 0x0000002402027981 */ /* 0x000ea4000c1e1100 */
[----:B--2---:R-:W-:-:S04]  /*8ba0*/  ISETP.NE.AND P0, PT, R2, RZ, PT ;  /* 0x000000ff0200720c */ /* 0x004fc80003f05270 */
[----:B------:R-:W-:Y:S01]  /*8bb0*/  P2R R19, PR, RZ, 0x1 ;  /* 0x00000001ff137803 */ /* 0x000fe20000000000 */
[----:B------:R-:W-:Y:S08]  /*8bc0*/  BRA `(.L_x_41125) ;  /* 0x0000000800847947 */ /* 0x000ff00003800000 */
.L_x_41122:
        /* <DEDUP_REMOVED lines=11> */
.L_x_41127:
[----:B------:R-:W2:Y:S02]  /*8c80*/  LDG.E R2, desc[UR36][R2.64] ;  /* 0x0000002402027981 */ /* 0x000ea4000c1e1900 */
[----:B--2---:R-:W-:-:S04]  /*8c90*/  ISETP.NE.AND P0, PT, R2, RZ, PT ;  /* 0x000000ff0200720c */ /* 0x004fc80003f05270 */
[----:B------:R-:W-:Y:S01]  /*8ca0*/  P2R R19, PR, RZ, 0x1 ;  /* 0x00000001ff137803 */ /* 0x000fe20000000000 */
[----:B------:R-:W-:Y:S08]  /*8cb0*/  BRA `(.L_x_41125) ;  /* 0x0000000800487947 */ /* 0x000ff00003800000 */
.L_x_41126:
[----:B------:R-:W2:Y:S02]  /*8cc0*/  LDG.E.U16 R2, desc[UR36][R2.64] ;  /* 0x0000002402027981 */ /* 0x000ea4000c1e1500 */
[----:B--2---:R-:W-:-:S04]  /*8cd0*/  ISETP.NE.AND P0, PT, R2, RZ, PT ;  /* 0x000000ff0200720c */ /* 0x004fc80003f05270 */
[----:B------:R-:W-:Y:S01]  /*8ce0*/  P2R R19, PR, RZ, 0x1 ;  /* 0x00000001ff137803 */ /* 0x000fe20000000000 */
[----:B------:R-:W-:Y:S08]  /*8cf0*/  BRA `(.L_x_41125) ;  /* 0x0000000800387947 */ /* 0x000ff00003800000 */
.L_x_41121:
        /* <DEDUP_REMOVED lines=10> */
.L_x_41129:
[----:B------:R-:W2:Y:S02]  /*8da0*/  LDG.E.U16 R0, desc[UR36][R2.64] ;  /* 0x0000002402007981 */ /* 0x000ea4000c1e1500 */
[----:B--2---:R-:W-:-:S05]  /*8db0*/  HADD2.F32 R0, -RZ, R0.H0_H0 ;  /* 0x20000000ff007230 */ /* 0x004fca0000004100 */
[----:B------:R-:W-:-:S04]  /*8dc0*/  FSETP.NEU.FTZ.AND P0, PT, R0, RZ, PT ;  /* 0x000000ff0000720b */ /* 0x000fc80003f1d000 */
[----:B------:R-:W-:Y:S01]  /*8dd0*/  P2R R19, PR, RZ, 0x1 ;  /* 0x00000001ff137803 */ /* 0x000fe20000000000 */
[----:B------:R-:W-:Y:S08]  /*8de0*/  BRA `(.L_x_41125) ;  /* 0x0000000400fc7947 */ /* 0x000ff00003800000 */
.L_x_41128:
        /* <DEDUP_REMOVED lines=12> */
.L_x_41131:
        /* <DEDUP_REMOVED lines=10> */
.L_x_41130:
[----:B------:R-:W2:Y:S02]  /*8f50*/  LDG.E.64 R2, desc[UR36][R2.64] ;  /* 0x0000002402027981 */ /* 0x000ea4000c1e1b00 */
[----:B--2---:R-:W-:-:S06]  /*8f60*/  DSETP.NEU.AND P0, PT, R2, RZ, PT ;  /* 0x000000ff0200722a */ /* 0x004fcc0003f0d000 */
[----:B------:R-:W-:Y:S01]  /*8f70*/  P2R R19, PR, RZ, 0x1 ;  /* 0x00000001ff137803 */ /* 0x000fe20000000000 */
[----:B------:R-:W-:Y:S07]  /*8f80*/  BRA `(.L_x_41125) ;  /* 0x0000000400947947 */ /* 0x000fee0003800000 */
.L_x_41120:
        /* <DEDUP_REMOVED lines=12> */
.L_x_41134:
[----:B------:R-:W2:Y:S02]  /*9050*/  LDG.E.128 R4, desc[UR36][R2.64] ;  /* 0x0000002402047981 */ /* 0x000ea4000c1e1d00 */
[----:B--2---:R-:W-:-:S06]  /*9060*/  DSETP.NEU.AND P0, PT, R6, RZ, PT ;  /* 0x000000ff0600722a */ /* 0x004fcc0003f0d000 */
[----:B------:R-:W-:-:S06]  /*9070*/  DSETP.NEU.OR P0, PT, R4, RZ, P0 ;  /* 0x000000ff0400722a */ /* 0x000fcc000070d400 */
[----:B------:R-:W-:Y:S01]  /*9080*/  P2R R19, PR, RZ, 0x1 ;  /* 0x00000001ff137803 */ /* 0x000fe20000000000 */
[----:B------:R-:W-:Y:S07]  /*9090*/  BRA `(.L_x_41125) ;  /* 0x0000000400507947 */ /* 0x000fee0003800000 */
.L_x_41133:
        /* <DEDUP_REMOVED lines=10> */
.L_x_41136:
        /* <DEDUP_REMOVED lines=12> */
.L_x_41135:
[----:B------:R-:W2:Y:S02]  /*9200*/  LDG.E.U16 R0, desc[UR36][R2.64] ;  /* 0x0000002402007981 */ /* 0x000ea4000c1e1500 */
[----:B--2---:R-:W-:-:S05]  /*9210*/  IMAD.U32 R0, R0, 0x10000, RZ ;  /* 0x0001000000007824 */ /* 0x004fca00078e00ff */
[----:B------:R-:W-:-:S04]  /*9220*/  FSETP.NEU.FTZ.AND P0, PT, R0, RZ, PT ;  /* 0x000000ff0000720b */ /* 0x000fc80003f1d000 */
[----:B------:R-:W-:Y:S01]  /*9230*/  P2R R19, PR, RZ, 0x1 ;  /* 0x00000001ff137803 */ /* 0x000fe20000000000 */
[----:B------:R-:W-:Y:S08]  /*9240*/  BRA `(.L_x_41125) ;  /* 0x0000000000e47947 */ /* 0x000ff00003800000 */
.L_x_41132:
        /* <DEDUP_REMOVED lines=12> */
.L_x_41139:
[----:B------:R-:W2:Y:S02]  /*9310*/  LDG.E.U8 R2, desc[UR36][R2.64] ;  /* 0x0000002402027981 */ /* 0x000ea4000c1e1100 */
[----:B--2---:R-:W-:-:S04]  /*9320*/  ISETP.NE.AND P0, PT, R2, RZ, PT ;  /* 0x000000ff0200720c */ /* 0x004fc80003f05270 */
[----:B------:R-:W-:Y:S01]  /*9330*/  P2R R19, PR, RZ, 0x1 ;  /* 0x00000001ff137803 */ /* 0x000fe20000000000 */
[----:B------:R-:W-:Y:S08]  /*9340*/  BRA `(.L_x_41125) ;  /* 0x0000000000a47947 */ /* 0x000ff00003800000 */
.L_x_41138:
[----:B------:R-:W2:Y:S02]  /*9350*/  LDG.E.U8 R2, desc[UR36][R2.64] ;  /* 0x0000002402027981 */ /* 0x000ea4000c1e1100 */
[----:B--2---:R-:W-:-:S04]  /*9360*/  ISETP.NE.AND P0, PT, R2, RZ, PT ;  /* 0x000000ff0200720c */ /* 0x004fc80003f05270 */
[----:B------:R-:W-:Y:S01]  /*9370*/  P2R R19, PR, RZ, 0x1 ;  /* 0x00000001ff137803 */ /* 0x000fe20000000000 */
[----:B------:R-:W-:Y:S08]  /*9380*/  BRA `(.L_x_41125) ;  /* 0x0000000000947947 */ /* 0x000ff00003800000 */
.L_x_41137:
        /* <DEDUP_REMOVED lines=10> */
.L_x_41124:
        /* <DEDUP_REMOVED lines=16> */
.L_x_41142:
[----:B------:R-:W-:-:S04]  /*9530*/  PLOP3.LUT P0, PT, PT, PT, PT, 0x8, 0x80 ;  /* 0x000000000080781c */ /* 0x000fc80003f0e170 */
[----:B------:R-:W-:Y:S01]  /*9540*/  P2R R19, PR, RZ, 0x1 ;  /* 0x00000001ff137803 */ /* 0x000fe20000000000 */
[----:B------:R-:W-:Y:S08]  /*9550*/  BRA `(.L_x_41125) ;  /* 0x0000000000207947 */ /* 0x000ff00003800000 */
.L_x_41141:
[----:B------:R-:W2:Y:S02]  /*9560*/  LDG.E.64 R2, desc[UR36][R2.64] ;  /* 0x0000002402027981 */ /* 0x000ea4000c1e1b00 */
[----:B--2---:R-:W-:-:S04]  /*9570*/  ISETP.NE.U32.AND P0, PT, R2, RZ, PT ;  /* 0x000000ff0200720c */ /* 0x004fc80003f05070 */
[----:B------:R-:W-:-:S04]  /*9580*/  ISETP.NE.AND.EX P0, PT, R3, RZ, PT, P0 ;  /* 0x000000ff0300720c */ /* 0x000fc80003f05300 */
[----:B------:R-:W-:Y:S01]  /*9590*/  P2R R19, PR, RZ, 0x1 ;  /* 0x00000001ff137803 */ /* 0x000fe20000000000 */
[----:B------:R-:W-:Y:S08]  /*95a0*/  BRA `(.L_x_41125) ;  /* 0x00000000000c7947 */ /* 0x000ff00003800000 */
.L_x_41140:
[----:B------:R-:W2:Y:S02]  /*95b0*/  LDG.E R2, desc[UR36][R2.64] ;  /* 0x0000002402027981 */ /* 0x000ea4000c1e1900 */
[----:B--2---:R-:W-:-:S04]  /*95c0*/  ISETP.NE.AND P0, PT, R2, RZ, PT ;  /* 0x000000ff0200720c */ /* 0x004fc80003f05270 */
[----:B------:R-:W-:-:S09]  /*95d0*/  P2R R19, PR, RZ, 0x1 ;  /* 0x00000001ff137803 */ /* 0x000fd20000000000 */
.L_x_41125:
[----:B------:R-:W-:Y:S05]  /*95e0*/  BSYNC.RECONVERGENT B6 ;  /* 0x0000000000067941 */ /* 0x000fea0003800200 */
.L_x_41119:
        /* <DEDUP_REMOVED lines=18> */
.L_x_41147:
[----:B------:R-:W2:Y:S02]  /*9710*/  LDG.E.U8 R2, desc[UR36][R2.64] ;  /* 0x0000002402027981 */ /* 0x000ea4000c1e1100 */
[----:B--2---:R-:W-:Y:S01]  /*9720*/  ISETP.NE.AND P0, PT, R2, RZ, PT ;  /* 0x000000ff0200720c */ /* 0x004fe20003f05270 */
[----:B------:R-:W-:-:S12]  /*9730*/  BRA `(.L_x_41149) ;  /* 0x0000000800307947 */ /* 0x000fd80003800000 */
.L_x_41146:
        /* <DEDUP_REMOVED lines=10> */
.L_x_41151:
[----:B------:R-:W2:Y:S02]  /*97e0*/  LDG.E R2, desc[UR36][R2.64] ;  /* 0x0000002402027981 */ /* 0x000ea4000c1e1900 */
[----:B--2---:R-:W-:Y:S01]  /*97f0*/  ISETP.NE.AND P0, PT, R2, RZ, PT ;  /* 0x000000ff0200720c */ /* 0x004fe20003f05270 */
[----:B------:R-:W-:-:S12]  /*9800*/  BRA `(.L_x_41149) ;  /* 0x0000000400fc7947 */ /* 0x000fd80003800000 */
.L_x_41150:
[----:B------:R-:W2:Y:S02]  /*9810*/  LDG.E.U16 R2, desc[UR36][R2.64] ;  /* 0x0000002402027981 */ /* 0x000ea4000c1e1500 */
[----:B--2---:R-:W-:Y:S01]  /*9820*/  ISETP.NE.AND P0, PT, R2, RZ, PT ;  /* 0x000000ff0200720c */ /* 0x004fe20003f05270 */
[----:B------:R-:W-:-:S12]  /*9830*/  BRA `(.L_x_41149) ;  /* 0x0000000400f07947 */ /* 0x000fd80003800000 */
.L_x_41145:
        /* <DEDUP_REMOVED lines=9> */
.L_x_41153:
[----:B------:R-:W2:Y:S02]  /*98d0*/  LDG.E.U16 R0, desc[UR36][R2.64] ;  /* 0x0000002402007981 */ /* 0x000ea4000c1e1500 */
[----:B--2---:R-:W-:-:S05]  /*98e0*/  HADD2.F32 R0, -RZ, R0.H0_H0 ;  /* 0x20000000ff007230 */ /* 0x004fca0000004100 */
[----:B------:R-:W-:Y:S01]  /*98f0*/  FSETP.NEU.FTZ.AND P0, PT, R0, RZ, PT ;  /* 0x000000ff0000720b */ /* 0x000fe20003f1d000 */
[----:B------:R-:W-:-:S12]  /*9900*/  BRA `(.L_x_41149) ;  /* 0x0000000400bc7947 */ /* 0x000fd80003800000 */
.L_x_41152:
        /* <DEDUP_REMOVED lines=11> */
.L_x_41155:
        /* <DEDUP_REMOVED lines=8> */
.L_x_41154:
[----:B------:R-:W2:Y:S02]  /*9a40*/  LDG.E.64 R2, desc[UR36][R2.64] ;  /* 0x0000002402027981 */ /* 0x000ea4000c1e1b00 */
[----:B--2---:R-:W-:Y:S01]  /*9a50*/  DSETP.NEU.AND P0, PT, R2, RZ, PT ;  /* 0x000000ff0200722a */ /* 0x004fe20003f0d000 */
[----:B------:R-:W-:-:S13]  /*9a60*/  BRA `(.L_x_41149) ;  /* 0x0000000400647947 */ /* 0x000fda0003800000 */
.L_x_41144:
        /* <DEDUP_REMOVED lines=11> */
.L_x_41158:
[----:B------:R-:W2:Y:S02]  /*9b20*/  LDG.E.128 R4, desc[UR36][R2.64] ;  /* 0x0000002402047981 */ /* 0x000ea4000c1e1d00 */
[----:B--2---:R-:W-:-:S06]  /*9b30*/  DSETP.NEU.AND P0, PT, R6, RZ, PT ;  /* 0x000000ff0600722a */ /* 0x004fcc0003f0d000 */
[----:B------:R-:W-:Y:S01]  /*9b40*/  DSETP.NEU.OR P0, PT, R4, RZ, P0 ;  /* 0x000000ff0400722a */ /* 0x000fe2000070d400 */
[----:B------:R-:W-:-:S13]  /*9b50*/  BRA `(.L_x_41149) ;  /* 0x0000000400287947 */ /* 0x000fda0003800000 */
.L_x_41157:
        /* <DEDUP_REMOVED lines=9> */
.L_x_41160:
        /* <DEDUP_REMOVED lines=11> */
.L_x_41159:
[----:B------:R-:W2:Y:S02]  /*9ca0*/  LDG.E.U16 R0, desc[UR36][R2.64] ;  /* 0x0000002402007981 */ /* 0x000ea4000c1e1500 */
[----:B--2---:R-:W-:-:S04]  /*9cb0*/  SHF.L.U32 R0, R0, 0x10, RZ ;  /* 0x0000001000007819 */ /* 0x004fc800000006ff */
[----:B------:R-:W-:Y:S01]  /*9cc0*/  FSETP.NEU.FTZ.AND P0, PT, R0, RZ, PT ;  /* 0x000000ff0000720b */ /* 0x000fe20003f1d000 */
[----:B------:R-:W-:-:S12]  /*9cd0*/  BRA `(.L_x_41149) ;  /* 0x0000000000c87947 */ /* 0x000fd80003800000 */
.L_x_41156:
        /* <DEDUP_REMOVED lines=11> */
.L_x_41163:
[----:B------:R-:W2:Y:S02]  /*9d90*/  LDG.E.U8 R2, desc[UR36][R2.64] ;  /* 0x0000002402027981 */ /* 0x000ea4000c1e1100 */
[----:B--2---:R-:W-:Y:S01]  /*9da0*/  ISETP.NE.AND P0, PT, R2, RZ, PT ;  /* 0x000000ff0200720c */ /* 0x004fe20003f05270 */
[----:B------:R-:W-:-:S12]  /*9db0*/  BRA `(.L_x_41149) ;  /* 0x0000000000907947 */ /* 0x000fd80003800000 */
.L_x_41162:
[----:B------:R-:W2:Y:S02]  /*9dc0*/  LDG.E.U8 R2, desc[UR36][R2.64] ;  /* 0x0000002402027981 */ /* 0x000ea4000c1e1100 */
[----:B--2---:R-:W-:Y:S01]  /*9dd0*/  ISETP.NE.AND P0, PT, R2, RZ, PT ;  /* 0x000000ff0200720c */ /* 0x004fe20003f05270 */
[----:B------:R-:W-:-:S12]  /*9de0*/  BRA `(.L_x_41149) ;  /* 0x0000000000847947 */ /* 0x000fd80003800000 */
.L_x_41161:
        /* <DEDUP_REMOVED lines=9> */
.L_x_41148:
        /* <DEDUP_REMOVED lines=16> */
.L_x_41166:
[----:B------:R-:W-:Y:S01]  /*9f80*/  PLOP3.LUT P0, PT, PT, PT, PT, 0x8, 0x80 ;  /* 0x000000000080781c */ /* 0x000fe20003f0e170 */
[----:B------:R-:W-:-:S12]  /*9f90*/  BRA `(.L_x_41149) ;  /* 0x0000000000187947 */ /* 0x000fd80003800000 */
.L_x_41165:
[----:B------:R-:W2:Y:S02]  /*9fa0*/  LDG.E.64 R2, desc[UR36][R2.64] ;  /* 0x0000002402027981 */ /* 0x000ea4000c1e1b00 */
[----:B--2---:R-:W-:-:S04]  /*9fb0*/  ISETP.NE.U32.AND P0, PT, R2, RZ, PT ;  /* 0x000000ff0200720c */ /* 0x004fc80003f05070 */
[----:B------:R-:W-:Y:S01]  /*9fc0*/  ISETP.NE.AND.EX P0, PT, R3, RZ, PT, P0 ;  /* 0x000000ff0300720c */ /* 0x000fe20003f05300 */
[----:B------:R-:W-:-:S12]  /*9fd0*/  BRA `(.L_x_41149) ;  /* 0x0000000000087947 */ /* 0x000fd80003800000 */
.L_x_41164:
[----:B------:R-:W2:Y:S02]  /*9fe0*/  LDG.E R2, desc[UR36][R2.64] ;  /* 0x0000002402027981 */ /* 0x000ea4000c1e1900 */
[----:B--2---:R-:W-:-:S13]  /*9ff0*/  ISETP.NE.AND P0, PT, R2, RZ, PT ;  /* 0x000000ff0200720c */ /* 0x004fda0003f05270 */
.L_x_41149:
[----:B------:R-:W-:Y:S05]  /*a000*/  BSYNC.RECONVERGENT B6 ;  /* 0x0000000000067941 */ /* 0x000fea0003800200 */
.L_x_41143:
        /* <DEDUP_REMOVED lines=20> */
.L_x_41171:
[----:B------:R0:W-:Y:S01]  /*a150*/  STG.E.U8 desc[UR36][R2.64], R4 ;  /* 0x0000000402007986 */ /* 0x0001e2000c101124 */
[----:B------:R-:W-:Y:S05]  /*a160*/  BRA `(.L_x_41173) ;  /* 0x0000000800fc7947 */ /* 0x000fea0003800000 */
.L_x_41170:
        /* <DEDUP_REMOVED lines=9> */
.L_x_41175:
[----:B------:R0:W-:Y:S01]  /*a200*/  STG.E desc[UR36][R2.64], R4 ;  /* 0x0000000402007986 */ /* 0x0001e2000c101924 */
[----:B------:R-:W-:Y:S05]  /*a210*/  BRA `(.L_x_41173) ;  /* 0x0000000800d07947 */ /* 0x000fea0003800000 */
.L_x_41174:
[----:B------:R0:W-:Y:S01]  /*a220*/  STG.E.U16 desc[UR36][R2.64], R4 ;  /* 0x0000000402007986 */ /* 0x0001e2000c101524 */
[----:B------:R-:W-:Y:S05]  /*a230*/  BRA `(.L_x_41173) ;  /* 0x0000000800c87947 */ /* 0x000fea0003800000 */
.L_x_41169:
        /* <DEDUP_REMOVED lines=9> */
.L_x_41177:
[----:B------:R-:W-:-:S04]  /*a2d0*/  I2FP.F32.U32 R0, R4 ;  /* 0x0000000400007245 */ /* 0x000fc80000201000 */
[----:B------:R-:W-:-:S05]  /*a2e0*/  F2FP.F16.F32.PACK_AB R0, RZ, R0 ;  /* 0x00000000ff00723e */ /* 0x000fca00000000ff */
[----:B------:R0:W-:Y:S01]  /*a2f0*/  STG.E.U16 desc[UR36][R2.64], R0 ;  /* 0x0000000002007986 */ /* 0x0001e2000c101524 */
[----:B------:R-:W-:Y:S05]  /*a300*/  BRA `(.L_x_41173) ;  /* 0x0000000800947947 */ /* 0x000fea0003800000 */
.L_x_41176:
        /* <DEDUP_REMOVED lines=10> */
.L_x_41179:
[----:B------:R-:W-:-:S04]  /*a3b0*/  I2FP.F32.U32 R4, R4 ;  /* 0x0000000400047245 */ /* 0x000fc80000201000 */
[----:B------:R-:W-:-:S04]  /*a3c0*/  F2FP.F16.F32.PACK_AB R5, RZ, R4 ;  /* 0x00000004ff05723e */ /* 0x000fc800000000ff */
[----:B------:R-:W-:-:S05]  /*a3d0*/  PRMT R5, R5, 0x5410, RZ ;  /* 0x0000541005057816 */ /* 0x000fca00000000ff */
[----:B------:R3:W-:Y:S01]  /*a3e0*/  STG.E desc[UR36][R2.64], R5 ;  /* 0x0000000502007986 */ /* 0x0007e2000c101924 */
[----:B------:R-:W-:Y:S05]  /*a3f0*/  BRA `(.L_x_41173) ;  /* 0x0000000800587947 */ /* 0x000fea0003800000 */
.L_x_41178:
[----:B------:R-:W0:Y:S02]  /*a400*/  I2F.F64.U32 R4, R4 ;  /* 0x0000000400047312 */ /* 0x000e240000201800 */
[----:B0-----:R4:W-:Y:S01]  /*a410*/  STG.E.64 desc[UR36][R2.64], R4 ;  /* 0x0000000402007986 */ /* 0x0019e2000c101b24 */
[----:B------:R-:W-:Y:S05]  /*a420*/  BRA `(.L_x_41173) ;  /* 0x00000008004c7947 */ /* 0x000fea0003800000 */
.L_x_41168:
        /* <DEDUP_REMOVED lines=12> */
.L_x_41183:
        /* <DEDUP_REMOVED lines=17> */
.L_x_41185:
[----:B------:R-:W-:Y:S05]  /*a600*/  BSYNC.RECONVERGENT B0 ;  /* 0x0000000000007941 */ /* 0x000fea0003800200 */
.L_x_41184:
[----:B------:R0:W-:Y:S01]  /*a610*/  STG.E.U8 desc[UR36][R2.64], R0 ;  /* 0x0000000002007986 */ /* 0x0001e2000c101124 */
[----:B------:R-:W-:Y:S05]  /*a620*/  BRA `(.L_x_41173) ;  /* 0x0000000400cc7947 */ /* 0x000fea0003800000 */
.L_x_41182:
        /* <DEDUP_REMOVED lines=17> */
.L_x_41187:
[----:B------:R-:W-:Y:S05]  /*a740*/  BSYNC.RECONVERGENT B0 ;  /* 0x0000000000007941 */ /* 0x000fea0003800200 */
.L_x_41186:
[----:B------:R0:W-:Y:S01]  /*a750*/  STG.E.U8 desc[UR36][R2.64], R0 ;  /* 0x0000000002007986 */ /* 0x0001e2000c101124 */
[----:B------:R-:W-:Y:S05]  /*a760*/  BRA `(.L_x_41173) ;  /* 0x00000004007c7947 */ /* 0x000fea0003800000 */
.L_x_41181:
        /* <DEDUP_REMOVED lines=21> */
.L_x_41189:
[----:B------:R-:W-:-:S05]  /*a8c0*/  HFMA2 R5, -RZ, RZ, 0, 0 ;  /* 0x00000000ff057431 */ /* 0x000fca00000001ff */
[----:B------:R0:W-:Y:S01]  /*a8d0*/  STG.E.64 desc[UR36][R2.64], R4 ;  /* 0x0000000402007986 */ /* 0x0001e2000c101b24 */
[----:B------:R-:W-:Y:S05]  /*a8e0*/  BRA `(.L_x_41173) ;  /* 0x00000004001c7947 */ /* 0x000fea0003800000 */
.L_x_41188:
[----:B------:R0:W-:Y:S01]  /*a8f0*/  STG.E desc[UR36][R2.64], R4 ;  /* 0x0000000402007986 */ /* 0x0001e2000c101924 */
[----:B------:R-:W-:Y:S05]  /*a900*/  BRA `(.L_x_41173) ;  /* 0x0000000400147947 */ /* 0x000fea0003800000 */
.L_x_41180:
        /* <DEDUP_REMOVED lines=8> */
.L_x_41191:
[----:B------:R-:W0:Y:S01]  /*a990*/  I2F.F64.U32 R4, R4 ;  /* 0x0000000400047312 */ /* 0x000e220000201800 */
[----:B------:R-:W-:-:S05]  /*a9a0*/  CS2R R6, SRZ ;  /* 0x0000000000067805 */ /* 0x000fca000001ff00 */
[----:B0-----:R0:W-:Y:S01]  /*a9b0*/  STG.E.128 desc[UR36][R2.64], R4 ;  /* 0x0000000402007986 */ /* 0x0011e2000c101d24 */
[----:B------:R-:W-:Y:S05]  /*a9c0*/  BRA `(.L_x_41173) ;  /* 0x0000000000e47947 */ /* 0x000fea0003800000 */
.L_x_41190:
[----:B------:R-:W-:-:S09]  /*a9d0*/  UISETP.NE.AND UP0, UPT, UR4, 0xf, UPT ;  /* 0x0000000f0400788c */ /* 0x000fd2000bf05270 */
[----:B------:R-:W-:Y:S05]  /*a9e0*/  BRA.U !UP0, `(.L_x_41192) ;  /* 0x0000000108d07547 */ /* 0x000fea000b800000 */
[----:B------:R-:W-:-:S09]  /*a9f0*/  UISETP.NE.AND UP0, UPT, UR4, 0x17, UPT ;  /* 0x000000170400788c */ /* 0x000fd2000bf05270 */
[----:B------:R-:W-:Y:S05]  /*aa00*/  BRA.U !UP0, `(.L_x_41193) ;  /* 0x0000000108847547 */ /* 0x000fea000b800000 */
[----:B------:R-:W-:-:S09]  /*aa10*/  UISETP.NE.AND UP0, UPT, UR4, 0x18, UPT ;  /* 0x000000180400788c */ /* 0x000fd2000bf05270 */
[----:B------:R-:W-:Y:S05]  /*aa20*/  BRA.U !UP0, `(.L_x_41194) ;  /* 0x0000000108447547 */ /* 0x000fea000b800000 */
.L_x_41172:
        /* <DEDUP_REMOVED lines=16> */
.L_x_41195:
[----:B------:R-:W-:Y:S05]  /*ab30*/  BRA `(.L_x_41173) ;  /* 0x0000000000887947 */ /* 0x000fea0003800000 */
.L_x_41194:
        /* <DEDUP_REMOVED lines=11> */
.L_x_41197:
[----:B------:R-:W-:Y:S05]  /*abf0*/  BSYNC.RECONVERGENT B0 ;  /* 0x0000000000007941 */ /* 0x000fea0003800200 */
.L_x_41196:
[----:B------:R0:W-:Y:S01]  /*ac00*/  STG.E.U8 desc[UR36][R2.64], R5 ;  /* 0x0000000502007986 */ /* 0x0001e2000c101124 */
[----:B------:R-:W-:Y:S05]  /*ac10*/  BRA `(.L_x_41173) ;  /* 0x0000000000507947 */ /* 0x000fea0003800000 */
.L_x_41193:
        /* <DEDUP_REMOVED lines=12> */
.L_x_41198:
[----:B------:R-:W-:Y:S01]  /*ace0*/  IMAD.MOV.U32 R5, RZ, RZ, 0x7f ;  /* 0x0000007fff057424 */ /* 0x000fe200078e00ff */
[----:B------:R-:W-:-:S04]  /*acf0*/  ISETP.GT.U32.AND P0, PT, R7, 0x7f800000, PT ;  /* 0x7f8000000700780c */ /* 0x000fc80003f04070 */
[----:B------:R-:W-:-:S05]  /*ad00*/  SEL R5, R5, 0x7c, P0 ;  /* 0x0000007c05057807 */ /* 0x000fca0000000000 */
[----:B------:R0:W-:Y:S01]  /*ad10*/  STG.E.U8 desc[UR36][R2.64], R5 ;  /* 0x0000000502007986 */ /* 0x0001e2000c101124 */
[----:B------:R-:W-:Y:S05]  /*ad20*/  BRA `(.L_x_41173) ;  /* 0x00000000000c7947 */ /* 0x000fea0003800000 */
.L_x_41192:
[----:B------:R-:W-:-:S04]  /*ad30*/  I2FP.F32.U32 R0, R4 ;  /* 0x0000000400007245 */ /* 0x000fc80000201000 */
[----:B------:R-:W-:-:S05]  /*ad40*/  F2FP.BF16.F32.PACK_AB R0, RZ, R0 ;  /* 0x00000000ff00723e */ /* 0x000fca00000010ff */
[----:B------:R0:W-:Y:S02]  /*ad50*/  STG.E.U16 desc[UR36][R2.64], R0 ;  /* 0x0000000002007986 */ /* 0x0001e4000c101524 */
.L_x_41173:
[----:B------:R-:W-:Y:S05]  /*ad60*/  BSYNC.RECONVERGENT B6 ;  /* 0x0000000000067941 */ /* 0x000fea0003800200 */
.L_x_41167:
[----:B------:R-:W-:-:S07]  /*ad70*/  IADD3 R17, PT, PT, R17, 0x80, RZ ;  /* 0x0000008011117810 */ /* 0x000fce0007ffe0ff */
.L_x_41117:
[----:B------:R-:W-:Y:S05]  /*ad80*/  BSYNC.RECONVERGENT B7 ;  /* 0x0000000000077941 */ /* 0x000fea0003800200 */
.L_x_41116:
        /* <DEDUP_REMOVED lines=357> */
.L_x_41199:
        /* <DEDUP_REMOVED lines=22> */
.L_x_41204:
[----:B------:R-:W2:Y:S02]  /*c540*/  LDG.E.U8 R2, desc[UR36][R2.64] ;  /* 0x0000002402027981 */ /* 0x000ea4000c1e1100 */
[----:B--2---:R-:W-:-:S04]  /*c550*/  ISETP.NE.AND P0, PT, R2, RZ, PT ;  /* 0x000000ff0200720c */ /* 0x004fc80003f05270 */
[----:B------:R-:W-:Y:S01]  /*c560*/  P2R R19, PR, RZ, 0x1 ;  /* 0x00000001ff137803 */ /* 0x000fe20000000000 */
[----:B------:R-:W-:Y:S08]  /*c570*/  BRA `(.L_x_41206) ;  /* 0x0000000800847947 */ /* 0x000ff00003800000 */
.L_x_41203:
        /* <DEDUP_REMOVED lines=11> */
.L_x_41208:
[----:B------:R-:W2:Y:S02]  /*c630*/  LDG.E R2, desc[UR36][R2.64] ;  /* 0x0000002402027981 */ /* 0x000ea4000c1e1900 */
[----:B--2---:R-:W-:-:S04]  /*c640*/  ISETP.NE.AND P0, PT, R2, RZ, PT ;  /* 0x000000ff0200720c */ /* 0x004fc80003f05270 */
[----:B------:R-:W-:Y:S01]  /*c650*/  P2R R19, PR, RZ, 0x1 ;  /* 0x00000001ff137803 */ /* 0x000fe20000000000 */
[----:B------:R-:W-:Y:S08]  /*c660*/  BRA `(.L_x_41206) ;  /* 0x0000000800487947 */ /* 0x000ff00003800000 */
.L_x_41207:
[----:B------:R-:W2:Y:S02]  /*c670*/  LDG.E.U16 R2, desc[UR36][R2.64] ;  /* 0x0000002402027981 */ /* 0x000ea4000c1e1500 */
[----:B--2---:R-:W-:-:S04]  /*c680*/  ISETP.NE.AND P0, PT, R2, RZ, PT ;  /* 0x000000ff0200720c */ /* 0x004fc80003f05270 */
[----:B------:R-:W-:Y:S01]  /*c690*/  P2R R19, PR, RZ, 0x1 ;  /* 0x00000001ff137803 */ /* 0x000fe20000000000 */
[----:B------:R-:W-:Y:S08]  /*c6a0*/  BRA `(.L_x_41206) ;  /* 0x0000000800387947 */ /* 0x000ff00003800000 */
.L_x_41202:
        /* <DEDUP_REMOVED lines=10> */
.L_x_41210:
[----:B------:R-:W2:Y:S02]  /*c750*/  LDG.E.U16 R0, desc[UR36][R2.64] ;  /* 0x0000002402007981 */ /* 0x000ea4000c1e1500 */
[----:B--2---:R-:W-:-:S05]  /*c760*/  HADD2.F32 R0, -RZ, R0.H0_H0 ;  /* 0x20000000ff007230 */ /* 0x004fca0000004100 */
[----:B------:R-:W-:-:S04]  /*c770*/  FSETP.NEU.FTZ.AND P0, PT, R0, RZ, PT ;  /* 0x000000ff0000720b */ /* 0x000fc80003f1d000 */
[----:B------:R-:W-:Y:S01]  /*c780*/  P2R R19, PR, RZ, 0x1 ;  /* 0x00000001ff137803 */ /* 0x000fe20000000000 */
[----:B------:R-:W-:Y:S08]  /*c790*/  BRA `(.L_x_41206) ;  /* 0x0000000400fc7947 */ /* 0x000ff00003800000 */
.L_x_41209:
        /* <DEDUP_REMOVED lines=12> */
.L_x_41212:
        /* <DEDUP_REMOVED lines=10> */
.L_x_41211:
[----:B------:R-:W2:Y:S02]  /*c900*/  LDG.E.64 R2, desc[UR36][R2.64] ;  /* 0x0000002402027981 */ /* 0x000ea4000c1e1b00 */
[----:B--2---:R-:W-:-:S06]  /*c910*/  DSETP.NEU.AND P0, PT, R2, RZ, PT ;  /* 0x000000ff0200722a */ /* 0x004fcc0003f0d000 */
[----:B------:R-:W-:Y:S01]  /*c920*/  P2R R19, PR, RZ, 0x1 ;  /* 0x00000001ff137803 */ /* 0x000fe20000000000 */
[----:B------:R-:W-:Y:S07]  /*c930*/  BRA `(.L_x_41206) ;  /* 0x0000000400947947 */ /* 0x000fee0003800000 */
.L_x_41201:
        /* <DEDUP_REMOVED lines=12> */
.L_x_41215:
[----:B------:R-:W2:Y:S02]  /*ca00*/  LDG.E.128 R4, desc[UR36][R2.64] ;  /* 0x0000002402047981 */ /* 0x000ea4000c1e1d00 */
[----:B--2---:R-:W-:-:S06]  /*ca10*/  DSETP.NEU.AND P0, PT, R6, RZ, PT ;  /* 0x000000ff0600722a */ /* 0x004fcc0003f0d000 */
[----:B------:R-:W-:-:S06]  /*ca20*/  DSETP.NEU.OR P0, PT, R4, RZ, P0 ;  /* 0x000000ff0400722a */ /* 0x000fcc000070d400 */
[----:B------:R-:W-:Y:S01]  /*ca30*/  P2R R19, PR, RZ, 0x1 ;  /* 0x00000001ff137803 */ /* 0x000fe20000000000 */
[----:B------:R-:W-:Y:S07]  /*ca40*/  BRA `(.L_x_41206) ;  /* 0x0000000400507947 */ /* 0x000fee0003800000 */
.L_x_41214:
        /* <DEDUP_REMOVED lines=10> */
.L_x_41217:
        /* <DEDUP_REMOVED lines=12> */
.L_x_41216:
[----:B------:R-:W2:Y:S02]  /*cbb0*/  LDG.E.U16 R0, desc[UR36][R2.64] ;  /* 0x0000002402007981 */ /* 0x000ea4000c1e1500 */
[----:B--2---:R-:W-:-:S05]  /*cbc0*/  IMAD.U32 R0, R0, 0x10000, RZ ;  /* 0x0001000000007824 */ /* 0x004fca00078e00ff */
[----:B------:R-:W-:-:S04]  /*cbd0*/  FSETP.NEU.FTZ.AND P0, PT, R0, RZ, PT ;  /* 0x000000ff0000720b */ /* 0x000fc80003f1d000 */
[----:B------:R-:W-:Y:S01]  /*cbe0*/  P2R R19, PR, RZ, 0x1 ;  /* 0x00000001ff137803 */ /* 0x000fe20000000000 */
[----:B------:R-:W-:Y:S08]  /*cbf0*/  BRA `(.L_x_41206) ;  /* 0x0000000000e47947 */ /* 0x000ff00003800000 */
.L_x_41213:
        /* <DEDUP_REMOVED lines=12> */
.L_x_41220:
[----:B------:R-:W2:Y:S02]  /*ccc0*/  LDG.E.U8 R2, desc[UR36][R2.64] ;  /* 0x0000002402027981 */ /* 0x000ea4000c1e1100 */
[----:B--2---:R-:W-:-:S04]  /*ccd0*/  ISETP.NE.AND P0, PT, R2, RZ, PT ;  /* 0x000000ff0200720c */ /* 0x004fc80003f05270 */
[----:B------:R-:W-:Y:S01]  /*cce0*/  P2R R19, PR, RZ, 0x1 ;  /* 0x00000001ff137803 */ /* 0x000fe20000000000 */
[----:B------:R-:W-:Y:S08]  /*ccf0*/  BRA `(.L_x_41206) ;  /* 0x0000000000a47947 */ /* 0x000ff00003800000 */
.L_x_41219:
[----:B------:R-:W2:Y:S02]  /*cd00*/  LDG.E.U8 R2, desc[UR36][R2.64] ;  /* 0x0000002402027981 */ /* 0x000ea4000c1e1100 */
[----:B--2---:R-:W-:-:S04]  /*cd10*/  ISETP.NE.AND P0, PT, R2, RZ, PT ;  /* 0x000000ff0200720c */ /* 0x004fc80003f05270 */
[----:B------:R-:W-:Y:S01]  /*cd20*/  P2R R19, PR, RZ, 0x1 ;  /* 0x00000001ff137803 */ /* 0x000fe20000000000 */
[----:B------:R-:W-:Y:S08]  /*cd30*/  BRA `(.L_x_41206) ;  /* 0x0000000000947947 */ /* 0x000ff00003800000 */
.L_x_41218:
        /* <DEDUP_REMOVED lines=10> */
.L_x_41205:
        /* <DEDUP_REMOVED lines=16> */
.L_x_41223:
[----:B------:R-:W-:-:S04]  /*cee0*/  PLOP3.LUT P0, PT, PT, PT, PT, 0x8, 0x80 ;  /* 0x000000000080781c */ /* 0x000fc80003f0e170 */
[----:B------:R-:W-:Y:S01]  /*cef0*/  P2R R19, PR, RZ, 0x1 ;  /* 0x00000001ff137803 */ /* 0x000fe20000000000 */
[----:B------:R-:W-:Y:S08]  /*cf00*/  BRA `(.L_x_41206) ;  /* 0x0000000000207947 */ /* 0x000ff00003800000 */
.L_x_41222:
[----:B------:R-:W2:Y:S02]  /*cf10*/  LDG.E.64 R2, desc[UR36][R2.64] ;  /* 0x0000002402027981 */ /* 0x000ea4000c1e1b00 */
[----:B--2---:R-:W-:-:S04]  /*cf20*/  ISETP.NE.U32.AND P0, PT, R2, RZ, PT ;  /* 0x000000ff0200720c */ /* 0x004fc80003f05070 */
[----:B------:R-:W-:-:S04]  /*cf30*/  ISETP.NE.AND.EX P0, PT, R3, RZ, PT, P0 ;  /* 0x000000ff0300720c */ /* 0x000fc80003f05300 */
[----:B------:R-:W-:Y:S01]  /*cf40*/  P2R R19, PR, RZ, 0x1 ;  /* 0x00000001ff137803 */ /* 0x000fe20000000000 */
[----:B------:R-:W-:Y:S08]  /*cf50*/  BRA `(.L_x_41206) ;  /* 0x00000000000c7947 */ /* 0x000ff00003800000 */
.L_x_41221:
[----:B------:R-:W2:Y:S02]  /*cf60*/  LDG.E R2, desc[UR36][R2.64] ;  /* 0x0000002402027981 */ /* 0x000ea4000c1e1900 */
[----:B--2---:R-:W-:-:S04]  /*cf70*/  ISETP.NE.AND P0, PT, R2, RZ, PT ;  /* 0x000000ff0200720c */ /* 0x004fc80003f05270 */
[----:B------:R-:W-:-:S09]  /*cf80*/  P2R R19, PR, RZ, 0x1 ;  /* 0x00000001ff137803 */ /* 0x000fd20000000000 */
.L_x_41206:
[----:B------:R-:W-:Y:S05]  /*cf90*/  BSYNC.RECONVERGENT B6 ;  /* 0x0000000000067941 */ /* 0x000fea0003800200 */
.L_x_41200:
        /* <DEDUP_REMOVED lines=18> */
.L_x_41228:
[----:B------:R-:W2:Y:S02]  /*d0c0*/  LDG.E.U8 R2, desc[UR36][R2.64] ;  /* 0x0000002402027981 */ /* 0x000ea4000c1e1100 */
[----:B--2---:R-:W-:Y:S01]  /*d0d0*/  ISETP.NE.AND P0, PT, R2, RZ, PT ;  /* 0x000000ff0200720c */ /* 0x004fe20003f05270 */
[----:B------:R-:W-:-:S12]  /*d0e0*/  BRA `(.L_x_41230) ;  /* 0x0000000800307947 */ /* 0x000fd80003800000 */
.L_x_41227:
        /* <DEDUP_REMOVED lines=10> */
.L_x_41232:
[----:B------:R-:W2:Y:S02]  /*d190*/  LDG.E R2, desc[UR36][R2.64] ;  /* 0x0000002402027981 */ /* 0x000ea4000c1e1900 */
[----:B--2---:R-:W-:Y:S01]  /*d1a0*/  ISETP.NE.AND P0, PT, R2, RZ, PT ;  /* 0x000000ff0200720c */ /* 0x004fe20003f05270 */
[----:B------:R-:W-:-:S12]  /*d1b0*/  BRA `(.L_x_41230) ;  /* 0x0000000400fc7947 */ /* 0x000fd80003800000 */
.L_x_41231:
[----:B------:R-:W2:Y:S02]  /*d1c0*/  LDG.E.U16 R2, desc[UR36][R2.64] ;  /* 0x0000002402027981 */ /* 0x000ea4000c1e1500 */
[----:B--2---:R-:W-:Y:S01]  /*d1d0*/  ISETP.NE.AND P0, PT, R2, RZ, PT ;  /* 0x000000ff0200720c */ /* 0x004fe20003f05270 */
[----:B------:R-:W-:-:S12]  /*d1e0*/  BRA `(.L_x_41230) ;  /* 0x0000000400f07947 */ /* 0x000fd80003800000 */
.L_x_41226:
        /* <DEDUP_REMOVED lines=9> */
.L_x_41234:
[----:B------:R-:W2:Y:S02]  /*d280*/  LDG.E.U16 R0, desc[UR36][R2.64] ;  /* 0x0000002402007981 */ /* 0x000ea4000c1e1500 */
[----:B--2---:R-:W-:-:S05]  /*d290*/  HADD2.F32 R0, -RZ, R0.H0_H0 ;  /* 0x20000000ff007230 */ /* 0x004fca0000004100 */
[----:B------:R-:W-:Y:S01]  /*d2a0*/  FSETP.NEU.FTZ.AND P0, PT, R0, RZ, PT ;  /* 0x000000ff0000720b */ /* 0x000fe20003f1d000 */
[----:B------:R-:W-:-:S12]  /*d2b0*/  BRA `(.L_x_41230) ;  /* 0x0000000400bc7947 */ /* 0x000fd80003800000 */
.L_x_41233:
        /* <DEDUP_REMOVED lines=11> */
.L_x_41236:
        /* <DEDUP_REMOVED lines=8> */
.L_x_41235:
[----:B------:R-:W2:Y:S02]  /*d3f0*/  LDG.E.64 R2, desc[UR36][R2.64] ;  /* 0x0000002402027981 */ /* 0x000ea4000c1e1b00 */
[----:B--2---:R-:W-:Y:S01]  /*d400*/  DSETP.NEU.AND P0, PT, R2, RZ, PT ;  /* 0x000000ff0200722a */ /* 0x004fe20003f0d000 */
[----:B------:R-:W-:-:S13]  /*d410*/  BRA `(.L_x_41230) ;  /* 0x0000000400647947 */ /* 0x000fda0003800000 */
.L_x_41225:
        /* <DEDUP_REMOVED lines=11> */
.L_x_41239:
[----:B------:R-:W2:Y:S02]  /*d4d0*/  LDG.E.128 R4, desc[UR36][R2.64] ;  /* 0x0000002402047981 */ /* 0x000ea4000c1e1d00 */
[----:B--2---:R-:W-:-:S06]  /*d4e0*/  DSETP.NEU.AND P0, PT, R6, RZ, PT ;  /* 0x000000ff0600722a */ /* 0x004fcc0003f0d000 */
[----:B------:R-:W-:Y:S01]  /*d4f0*/  DSETP.NEU.OR P0, PT, R4, RZ, P0 ;  /* 0x000000ff0400722a */ /* 0x000fe2000070d400 */
[----:B------:R-:W-:-:S13]  /*d500*/  BRA `(.L_x_41230) ;  /* 0x0000000400287947 */ /* 0x000fda0003800000 */
.L_x_41238:
        /* <DEDUP_REMOVED lines=9> */
.L_x_41241:
        /* <DEDUP_REMOVED lines=11> */
.L_x_41240:
[----:B------:R-:W2:Y:S02]  /*d650*/  LDG.E.U16 R0, desc[UR36][R2.64] ;  /* 0x0000002402007981 */ /* 0x000ea4000c1e1500 */
[----:B--2---:R-:W-:-:S05]  /*d660*/  IMAD.U32 R0, R0, 0x10000, RZ ;  /* 0x0001000000007824 */ /* 0x004fca00078e00ff */
[----:B------:R-:W-:Y:S01]  /*d670*/  FSETP.NEU.FTZ.AND P0, PT, R0, RZ, PT ;  /* 0x000000ff0000720b */ /* 0x000fe20003f1d000 */
[----:B------:R-:W-:-:S12]  /*d680*/  BRA `(.L_x_41230) ;  /* 0x0000000000c87947 */ /* 0x000fd80003800000 */
.L_x_41237:
        /* <DEDUP_REMOVED lines=11> */
.L_x_41244:
[----:B------:R-:W2:Y:S02]  /*d740*/  LDG.E.U8 R2, desc[UR36][R2.64] ;  /* 0x0000002402027981 */ /* 0x000ea4000c1e1100 */
[----:B--2---:R-:W-:Y:S01]  /*d750*/  ISETP.NE.AND P0, PT, R2, RZ, PT ;  /* 0x000000ff0200720c */ /* 0x004fe20003f05270 */
[----:B------:R-:W-:-:S12]  /*d760*/  BRA `(.L_x_41230) ;  /* 0x0000000000907947 */ /* 0x000fd80003800000 */
.L_x_41243:
[----:B------:R-:W2:Y:S02]  /*d770*/  LDG.E.U8 R2, desc[UR36][R2.64] ;  /* 0x0000002402027981 */ /* 0x000ea4000c1e1100 */
[----:B--2---:R-:W-:Y:S01]  /*d780*/  ISETP.NE.AND P0, PT, R2, RZ, PT ;  /* 0x000000ff0200720c */ /* 0x004fe20003f05270 */
[----:B------:R-:W-:-:S12]  /*d790*/  BRA `(.L_x_41230) ;  /* 0x0000000000847947 */ /* 0x000fd80003800000 */
.L_x_41242:
        /* <DEDUP_REMOVED lines=9> */
.L_x_41229:
        /* <DEDUP_REMOVED lines=16> */
.L_x_41247:
[----:B------:R-:W-:Y:S01]  /*d930*/  PLOP3.LUT P0, PT, PT, PT, PT, 0x8, 0x80 ;  /* 0x000000000080781c */ /* 0x000fe20003f0e170 */
[----:B------:R-:W-:-:S12]  /*d940*/  BRA `(.L_x_41230) ;  /* 0x0000000000187947 */ /* 0x000fd80003800000 */
.L_x_41246:
[----:B------:R-:W2:Y:S02]  /*d950*/  LDG.E.64 R2, desc[UR36][R2.64] ;  /* 0x0000002402027981 */ /* 0x000ea4000c1e1b00 */
[----:B--2---:R-:W-:-:S04]  /*d960*/  ISETP.NE.U32.AND P0, PT, R2, RZ, PT ;  /* 0x000000ff0200720c */ /* 0x004fc80003f05070 */
[----:B------:R-:W-:Y:S01]  /*d970*/  ISETP.NE.AND.EX P0, PT, R3, RZ, PT, P0 ;  /* 0x000000ff0300720c */ /* 0x000fe20003f05300 */
[----:B------:R-:W-:-:S12]  /*d980*/  BRA `(.L_x_41230) ;  /* 0x0000000000087947 */ /* 0x000fd80003800000 */
.L_x_41245:
[----:B------:R-:W2:Y:S02]  /*d990*/  LDG.E R2, desc[UR36][R2.64] ;  /* 0x0000002402027981 */ /* 0x000ea4000c1e1900 */
[----:B--2---:R-:W-:-:S13]  /*d9a0*/  ISETP.NE.AND P0, PT, R2, RZ, PT ;  /* 0x000000ff0200720c */ /* 0x004fda0003f05270 */
.L_x_41230:
[----:B------:R-:W-:Y:S05]  /*d9b0*/  BSYNC.RECONVERGENT B6 ;  /* 0x0000000000067941 */ /* 0x000fea0003800200 */
.L_x_41224:
        /* <DEDUP_REMOVED lines=16> */
.L_x_41251:
[----:B------:R-:W-:Y:S01]  /*dac0*/  STG.E.U8 desc[UR36][R16.64], R2 ;  /* 0x0000000210007986 */ /* 0x000fe2000c101124 */
[----:B------:R-:W-:Y:S05]  /*dad0*/  EXIT ;  /* 0x000000000000794d */ /* 0x000fea0003800000 */
.L_x_41250:
        /* <DEDUP_REMOVED lines=9> */
.L_x_41254:
[----:B------:R-:W-:Y:S01]  /*db70*/  STG.E desc[UR36][R16.64], R2 ;  /* 0x0000000210007986 */ /* 0x000fe2000c101924 */
[----:B------:R-:W-:Y:S05]  /*db80*/  EXIT ;  /* 0x000000000000794d */ /* 0x000fea0003800000 */
.L_x_41253:
[----:B------:R-:W-:Y:S01]  /*db90*/  STG.E.U16 desc[UR36][R16.64], R2 ;  /* 0x0000000210007986 */ /* 0x000fe2000c101524 */
[----:B------:R-:W-:Y:S05]  /*dba0*/  EXIT ;  /* 0x000000000000794d */ /* 0x000fea0003800000 */
.L_x_41249:
        /* <DEDUP_REMOVED lines=9> */
.L_x_41256:
[----:B------:R-:W-:-:S04]  /*dc40*/  I2FP.F32.U32 R0, R2 ;  /* 0x0000000200007245 */ /* 0x000fc80000201000 */
[----:B------:R-:W-:-:S05]  /*dc50*/  F2FP.F16.F32.PACK_AB R0, RZ, R0 ;  /* 0x00000000ff00723e */ /* 0x000fca00000000ff */
[----:B------:R-:W-:Y:S01]  /*dc60*/  STG.E.U16 desc[UR36][R16.64], R0 ;  /* 0x0000000010007986 */ /* 0x000fe2000c101524 */
[----:B------:R-:W-:Y:S05]  /*dc70*/  EXIT ;  /* 0x000000000000794d */ /* 0x000fea0003800000 */
.L_x_41255:
        /* <DEDUP_REMOVED lines=10> */
.L_x_41258:
[----:B------:R-:W-:-:S04]  /*dd20*/  I2FP.F32.U32 R2, R2 ;  /* 0x0000000200027245 */ /* 0x000fc80000201000 */
[----:B------:R-:W-:-:S04]  /*dd30*/  F2FP.F16.F32.PACK_AB R3, RZ, R2 ;  /* 0x00000002ff03723e */ /* 0x000fc800000000ff */
[----:B------:R-:W-:-:S05]  /*dd40*/  PRMT R3, R3, 0x5410, RZ ;  /* 0x0000541003037816 */ /* 0x000fca00000000ff */
[----:B------:R-:W-:Y:S01]  /*dd50*/  STG.E desc[UR36][R16.64], R3 ;  /* 0x0000000310007986 */ /* 0x000fe2000c101924 */
[----:B------:R-:W-:Y:S05]  /*dd60*/  EXIT ;  /* 0x000000000000794d */ /* 0x000fea0003800000 */
.L_x_41257:
[----:B------:R-:W0:Y:S02]  /*dd70*/  I2F.F64.U32 R2, R2 ;  /* 0x0000000200027312 */ /* 0x000e240000201800 */
[----:B0-----:R-:W-:Y:S01]  /*dd80*/  STG.E.64 desc[UR36][R16.64], R2 ;  /* 0x0000000210007986 */ /* 0x001fe2000c101b24 */
[----:B------:R-:W-:Y:S05]  /*dd90*/  EXIT ;  /* 0x000000000000794d */ /* 0x000fea0003800000 */
.L_x_41248:
        /* <DEDUP_REMOVED lines=12> */
.L_x_41262:
        /* <DEDUP_REMOVED lines=16> */
.L_x_41265:
[----:B------:R-:W-:-:S07]  /*df60*/  PRMT R8, R0, 0x7610, R8 ;  /* 0x0000761000087816 */ /* 0x000fce0000000008 */
.L_x_41264:
[----:B------:R-:W-:Y:S05]  /*df70*/  BSYNC.RECONVERGENT B0 ;  /* 0x0000000000007941 */ /* 0x000fea0003800200 */
.L_x_41263:
[----:B------:R-:W-:Y:S01]  /*df80*/  STG.E.U8 desc[UR36][R16.64], R8 ;  /* 0x0000000810007986 */ /* 0x000fe2000c101124 */
[----:B------:R-:W-:Y:S05]  /*df90*/  EXIT ;  /* 0x000000000000794d */ /* 0x000fea0003800000 */
.L_x_41261:
        /* <DEDUP_REMOVED lines=16> */
.L_x_41268:
[----:B------:R-:W-:-:S07]  /*e0a0*/  PRMT R8, R0, 0x7610, R8 ;  /* 0x0000761000087816 */ /* 0x000fce0000000008 */
.L_x_41267:
[----:B------:R-:W-:Y:S05]  /*e0b0*/  BSYNC.RECONVERGENT B0 ;  /* 0x0000000000007941 */ /* 0x000fea0003800200 */
.L_x_41266:
[----:B------:R-:W-:Y:S01]  /*e0c0*/  STG.E.U8 desc[UR36][R16.64], R8 ;  /* 0x0000000810007986 */ /* 0x000fe2000c101124 */
[----:B------:R-:W-:Y:S05]  /*e0d0*/  EXIT ;  /* 0x000000000000794d */ /* 0x000fea0003800000 */
.L_x_41260:
        /* <DEDUP_REMOVED lines=21> */
.L_x_41270:
[----:B------:R-:W-:-:S05]  /*e230*/  IMAD.MOV.U32 R3, RZ, RZ, RZ ;  /* 0x000000ffff037224 */ /* 0x000fca00078e00ff */
[----:B------:R-:W-:Y:S01]  /*e240*/  STG.E.64 desc[UR36][R16.64], R2 ;  /* 0x0000000210007986 */ /* 0x000fe2000c101b24 */
[----:B------:R-:W-:Y:S05]  /*e250*/  EXIT ;  /* 0x000000000000794d */ /* 0x000fea0003800000 */
.L_x_41269:
[----:B------:R-:W-:Y:S01]  /*e260*/  STG.E desc[UR36][R16.64], R2 ;  /* 0x0000000210007986 */ /* 0x000fe2000c101924 */
[----:B------:R-:W-:Y:S05]  /*e270*/  EXIT ;  /* 0x000000000000794d */ /* 0x000fea0003800000 */
.L_x_41259:
        /* <DEDUP_REMOVED lines=8> */
.L_x_41272:
[----:B------:R-:W0:Y:S01]  /*e300*/  I2F.F64.U32 R4, R2 ;  /* 0x0000000200047312 */ /* 0x000e220000201800 */
[----:B------:R-:W-:-:S05]  /*e310*/  CS2R R6, SRZ ;  /* 0x0000000000067805 */ /* 0x000fca000001ff00 */
[----:B0-----:R-:W-:Y:S01]  /*e320*/  STG.E.128 desc[UR36][R16.64], R4 ;  /* 0x0000000410007986 */ /* 0x001fe2000c101d24 */
[----:B------:R-:W-:Y:S05]  /*e330*/  EXIT ;  /* 0x000000000000794d */ /* 0x000fea0003800000 */
.L_x_41271:
[----:B------:R-:W-:-:S09]  /*e340*/  UISETP.NE.AND UP0, UPT, UR4, 0xf, UPT ;  /* 0x0000000f0400788c */ /* 0x000fd2000bf05270 */
[----:B------:R-:W-:Y:S05]  /*e350*/  BRA.U !UP0, `(.L_x_41273) ;  /* 0x0000000108d47547 */ /* 0x000fea000b800000 */
[----:B------:R-:W-:-:S09]  /*e360*/  UISETP.NE.AND UP0, UPT, UR4, 0x17, UPT ;  /* 0x000000170400788c */ /* 0x000fd2000bf05270 */
[----:B------:R-:W-:Y:S05]  /*e370*/  BRA.U !UP0, `(.L_x_41274) ;  /* 0x0000000108847547 */ /* 0x000fea000b800000 */
[----:B------:R-:W-:-:S09]  /*e380*/  UISETP.NE.AND UP0, UPT, UR4, 0x18, UPT ;  /* 0x000000180400788c */ /* 0x000fd2000bf05270 */
[----:B------:R-:W-:Y:S05]  /*e390*/  BRA.U !UP0, `(.L_x_41275) ;  /* 0x0000000108447547 */ /* 0x000fea000b800000 */
.L_x_41252:
        /* <DEDUP_REMOVED lines=16> */
.L_x_41276:
[----:B------:R-:W-:Y:S05]  /*e4a0*/  EXIT ;  /* 0x000000000000794d */ /* 0x000fea0003800000 */
.L_x_41275:
        /* <DEDUP_REMOVED lines=11> */
.L_x_41278:
[----:B------:R-:W-:Y:S05]  /*e560*/  BSYNC.RECONVERGENT B0 ;  /* 0x0000000000007941 */ /* 0x000fea0003800200 */
.L_x_41277:
[----:B------:R-:W-:Y:S01]  /*e570*/  STG.E.U8 desc[UR36][R16.64], R3 ;  /* 0x0000000310007986 */ /* 0x000fe2000c101124 */
[----:B------:R-:W-:Y:S05]  /*e580*/  EXIT ;  /* 0x000000000000794d */ /* 0x000fea0003800000 */
.L_x_41274:
        /* <DEDUP_REMOVED lines=13> */
.L_x_41279:
[----:B------:R-:W-:Y:S01]  /*e660*/  IMAD.MOV.U32 R3, RZ, RZ, 0x7f ;  /* 0x0000007fff037424 */ /* 0x000fe200078e00ff */
[----:B------:R-:W-:-:S04]  /*e670*/  ISETP.GT.U32.AND P0, PT, R5, 0x7f800000, PT ;  /* 0x7f8000000500780c */ /* 0x000fc80003f04070 */
[----:B------:R-:W-:-:S05]  /*e680*/  SEL R3, R3, 0x7c, P0 ;  /* 0x0000007c03037807 */ /* 0x000fca0000000000 */
[----:B------:R-:W-:Y:S01]  /*e690*/  STG.E.U8 desc[UR36][R16.64], R3 ;  /* 0x0000000310007986 */ /* 0x000fe2000c101124 */
[----:B------:R-:W-:Y:S05]  /*e6a0*/  EXIT ;  /* 0x000000000000794d */ /* 0x000fea0003800000 */
.L_x_41273:
[----:B------:R-:W-:-:S04]  /*e6b0*/  I2FP.F32.U32 R0, R2 ;  /* 0x0000000200007245 */ /* 0x000fc80000201000 */
[----:B------:R-:W-:-:S05]  /*e6c0*/  F2FP.BF16.F32.PACK_AB R0, RZ, R0 ;  /* 0x00000000ff00723e */ /* 0x000fca00000010ff */
[----:B------:R-:W-:Y:S01]  /*e6d0*/  STG.E.U16 desc[UR36][R16.64], R0 ;  /* 0x0000000010007986 */ /* 0x000fe2000c101524 */
[----:B------:R-:W-:Y:S05]  /*e6e0*/  EXIT ;  /* 0x000000000000794d */ /* 0x000fea0003800000 */
.L_x_41280:
        /* <DEDUP_REMOVED lines=9> */
.L_x_42055:


//--------------------- .text._ZN2at6native27unrolled_elementwise_kernelINS0_13BinaryFunctorIbbbZNS0_19maximum_kernel_cudaERNS_18TensorIteratorBaseEEUlbbE_EESt5arrayIPcLm3EELi4E23TrivialOffsetCalculatorILi2EjESA_ILi1EjENS0_6memory12LoadWithCastILi2EEENSD_13StoreWithCastILi1EEEEEviT_T0_T2_T3_T4_T5_ --------------------------
	.section	.text._ZN2at6native27unrolled_elementwise_kernelINS0_13BinaryFunctorIbbbZNS0_19maximum_kernel_cudaERNS_18TensorIteratorBaseEEUlbbE_EESt5arrayIPcLm3EELi4E23TrivialOffsetCalculatorILi2EjESA_ILi1EjENS0_6memory12LoadWithCastILi2EEENSD_13StoreWithCastILi1EEEEEviT_T0_T2_T3_T4_T5_,"ax",@progbits
	.align	128
        .global         _ZN2at6native27unrolled_elementwise_kernelINS0_13BinaryFunctorIbbbZNS0_19maximum_kernel_cudaERNS_18TensorIteratorBaseEEUlbbE_EESt5arrayIPcLm3EELi4E23TrivialOffsetCalculatorILi2EjESA_ILi1EjENS0_6memory12LoadWithCastILi2EEENSD_13StoreWithCastILi1EEEEEviT_T0_T2_T3_T4_T5_
        .type           _ZN2at6native27unrolled_elementwise_kernelINS0_13BinaryFunctorIbbbZNS0_19maximum_kernel_cudaERNS_18TensorIteratorBaseEEUlbbE_EESt5arrayIPcLm3EELi4E23TrivialOffsetCalculatorILi2EjESA_ILi1EjENS0_6memory12LoadWithCastILi2EEENSD_13StoreWithCastILi1EEEEEviT_T0_T2_T3_T4_T5_,@function
        .size           _ZN2at6native27unrolled_elementwise_kernelINS0_13BinaryFunctorIbbbZNS0_19maximum_kernel_cudaERNS_18TensorIteratorBaseEEUlbbE_EESt5arrayIPcLm3EELi4E23TrivialOffsetCalculatorILi2EjESA_ILi1EjENS0_6memory12LoadWithCastILi2EEENSD_13StoreWithCastILi1EEEEEviT_T0_T2_T3_T4_T5_,(.L_x_42056 - _ZN2at6native27unrolled_elementwise_kernelINS0_13BinaryFunctorIbbbZNS0_19maximum_kernel_cudaERNS_18TensorIteratorBaseEEUlbbE_EESt5arrayIPcLm3EELi4E23TrivialOffsetCalculatorILi2EjESA_ILi1EjENS0_6memory12LoadWithCastILi2EEENSD_13StoreWithCastILi1EEEEEviT_T0_T2_T3_T4_T5_)
        .other          _ZN2at6native27unrolled_elementwise_kernelINS0_13BinaryFunctorIbbbZNS0_19maximum_kernel_cudaERNS_18TensorIteratorBaseEEUlbbE_EESt5arrayIPcLm3EELi4E23TrivialOffsetCalculatorILi2EjESA_ILi1EjENS0_6memory12LoadWithCastILi2EEENSD_13StoreWithCastILi1EEEEEviT_T0_T2_T3_T4_T5_,@"STO_CUDA_ENTRY STV_DEFAULT"
_ZN2at6native27unrolled_elementwise_kernelINS0_13BinaryFunctorIbbbZNS0_19maximum_kernel_cudaERNS_18TensorIteratorBaseEEUlbbE_EESt5arrayIPcLm3EELi4E23TrivialOffsetCalculatorILi2EjESA_ILi1EjENS0_6memory12LoadWithCastILi2EEENSD_13StoreWithCastILi1EEEEEviT_T0_T2_T3_T4_T5_:
.text._ZN2at6native27unrolled_elementwise_kernelINS0_13BinaryFunctorIbbbZNS0_19maximum_kernel_cudaERNS_18TensorIteratorBaseEEUlbbE_EESt5arrayIPcLm3EELi4E23TrivialOffsetCalculatorILi2EjESA_ILi1EjENS0_6memory12LoadWithCastILi2EEENSD_13StoreWithCastILi1EEEEEviT_T0_T2_T3_T4_T5_:
        /* <DEDUP_REMOVED lines=36> */
.L_x_41287:
[----:B------:R-:W2:Y:S02]  /*0240*/  LDG.E.U8 R4, desc[UR36][R4.64] ;  /* 0x0000002404047981 */ /* 0x000ea4000c1e1100 */
[----:B--2---:R-:W-:-:S04]  /*0250*/  ISETP.NE.AND P0, PT, R4, RZ, PT ;  /* 0x000000ff0400720c */ /* 0x004fc80003f05270 */
[----:B------:R-:W-:Y:S01]  /*0260*/  P2R R18, PR, RZ, 0x1 ;  /* 0x00000001ff127803 */ /* 0x000fe20000000000 */
[----:B------:R-:W-:Y:S08]  /*0270*/  BRA `(.L_x_41289) ;  /* 0x0000000800847947 */ /* 0x000ff00003800000 */
.L_x_41286:
        /* <DEDUP_REMOVED lines=11> */
.L_x_41291:
[----:B------:R-:W2:Y:S02]  /*0330*/  LDG.E R4, desc[UR36][R4.64] ;  /* 0x0000002404047981 */ /* 0x000ea4000c1e1900 */
[----:B--2---:R-:W-:-:S04]  /*0340*/  ISETP.NE.AND P0, PT, R4, RZ, PT ;  /* 0x000000ff0400720c */ /* 0x004fc80003f05270 */
[----:B------:R-:W-:Y:S01]  /*0350*/  P2R R18, PR, RZ, 0x1 ;  /* 0x00000001ff127803 */ /* 0x000fe20000000000 */
[----:B------:R-:W-:Y:S08]  /*0360*/  BRA `(.L_x_41289) ;  /* 0x0000000800487947 */ /* 0x000ff00003800000 */
.L_x_41290:
[----:B------:R-:W2:Y:S02]  /*0370*/  LDG.E.U16 R4, desc[UR36][R4.64] ;  /* 0x0000002404047981 */ /* 0x000ea4000c1e1500 */
[----:B--2---:R-:W-:-:S04]  /*0380*/  ISETP.NE.AND P0, PT, R4, RZ, PT ;  /* 0x000000ff0400720c */ /* 0x004fc80003f05270 */
[----:B------:R-:W-:Y:S01]  /*0390*/  P2R R18, PR, RZ, 0x1 ;  /* 0x00000001ff127803 */ /* 0x000fe20000000000 */
[----:B------:R-:W-:Y:S08]  /*03a0*/  BRA `(.L_x_41289) ;  /* 0x0000000800387947 */ /* 0x000ff00003800000 */
.L_x_41285:
        /* <DEDUP_REMOVED lines=10> */
.L_x_41293:
[----:B------:R-:W2:Y:S02]  /*0450*/  LDG.E.U16 R0, desc[UR36][R4.64] ;  /* 0x0000002404007981 */ /* 0x000ea4000c1e1500 */
[----:B--2---:R-:W-:-:S05]  /*0460*/  HADD2.F32 R0, -RZ, R0.H0_H0 ;  /* 0x20000000ff007230 */ /* 0x004fca0000004100 */
[----:B------:R-:W-:-:S04]  /*0470*/  FSETP.NEU.FTZ.AND P0, PT, R0, RZ, PT ;  /* 0x000000ff0000720b */ /* 0x000fc80003f1d000 */
[----:B------:R-:W-:Y:S01]  /*0480*/  P2R R18, PR, RZ, 0x1 ;  /* 0x00000001ff127803 */ /* 0x000fe20000000000 */
[----:B------:R-:W-:Y:S08]  /*0490*/  BRA `(.L_x_41289) ;  /* 0x0000000400fc7947 */ /* 0x000ff00003800000 */
.L_x_41292:
        /* <DEDUP_REMOVED lines=12> */
.L_x_41295:
        /* <DEDUP_REMOVED lines=10> */
.L_x_41294:
[----:B------:R-:W2:Y:S02]  /*0600*/  LDG.E.64 R4, desc[UR36][R4.64] ;  /* 0x0000002404047981 */ /* 0x000ea4000c1e1b00 */
[----:B--2---:R-:W-:-:S06]  /*0610*/  DSETP.NEU.AND P0, PT, R4, RZ, PT ;  /* 0x000000ff0400722a */ /* 0x004fcc0003f0d000 */
[----:B------:R-:W-:Y:S01]  /*0620*/  P2R R18, PR, RZ, 0x1 ;  /* 0x00000001ff127803 */ /* 0x000fe20000000000 */
[----:B------:R-:W-:Y:S07]  /*0630*/  BRA `(.L_x_41289) ;  /* 0x0000000400947947 */ /* 0x000fee0003800000 */
.L_x_41284:
        /* <DEDUP_REMOVED lines=12> */
.L_x_41298:
[----:B------:R-:W2:Y:S02]  /*0700*/  LDG.E.128 R4, desc[UR36][R4.64] ;  /* 0x0000002404047981 */ /* 0x000ea4000c1e1d00 */
[----:B--2---:R-:W-:-:S06]  /*0710*/  DSETP.NEU.AND P0, PT, R6, RZ, PT ;  /* 0x000000ff0600722a */ /* 0x004fcc0003f0d000 */
[----:B------:R-:W-:-:S06]  /*0720*/  DSETP.NEU.OR P0, PT, R4, RZ, P0 ;  /* 0x000000ff0400722a */ /* 0x000fcc000070d400 */
[----:B------:R-:W-:Y:S01]  /*0730*/  P2R R18, PR, RZ, 0x1 ;  /* 0x00000001ff127803 */ /* 0x000fe20000000000 */
[----:B------:R-:W-:Y:S07]  /*0740*/  BRA `(.L_x_41289) ;  /* 0x0000000400507947 */ /* 0x000fee0003800000 */
.L_x_41297:
        /* <DEDUP_REMOVED lines=10> */
.L_x_41300:
        /* <DEDUP_REMOVED lines=12> */
.L_x_41299:
[----:B------:R-:W2:Y:S02]  /*08b0*/  LDG.E.U16 R0, desc[UR36][R4.64] ;  /* 0x0000002404007981 */ /* 0x000ea4000c1e1500 */
[----:B--2---:R-:W-:-:S05]  /*08c0*/  IMAD.U32 R0, R0, 0x10000, RZ ;  /* 0x0001000000007824 */ /* 0x004fca00078e00ff */
[----:B------:R-:W-:-:S04]  /*08d0*/  FSETP.NEU.FTZ.AND P0, PT, R0, RZ, PT ;  /* 0x000000ff0000720b */ /* 0x000fc80003f1d000 */
[----:B------:R-:W-:Y:S01]  /*08e0*/  P2R R18, PR, RZ, 0x1 ;  /* 0x00000001ff127803 */ /* 0x000fe20000000000 */
[----:B------:R-:W-:Y:S08]  /*08f0*/  BRA `(.L_x_41289) ;  /* 0x0000000000e47947 */ /* 0x000ff00003800000 */
.L_x_41296:
        /* <DEDUP_REMOVED lines=12> */
.L_x_41303:
[----:B------:R-:W2:Y:S02]  /*09c0*/  LDG.E.U8 R4, desc[UR36][R4.64] ;  /* 0x0000002404047981 */ /* 0x000ea4000c1e1100 */
[----:B--2---:R-:W-:-:S04]  /*09d0*/  ISETP.NE.AND P0, PT, R4, RZ, PT ;  /* 0x000000ff0400720c */ /* 0x004fc80003f05270 */
[----:B------:R-:W-:Y:S01]  /*09e0*/  P2R R18, PR, RZ, 0x1 ;  /* 0x00000001ff127803 */ /* 0x000fe20000000000 */
[----:B------:R-:W-:Y:S08]  /*09f0*/  BRA `(.L_x_41289) ;  /* 0x0000000000a47947 */ /* 0x000ff00003800000 */
.L_x_41302:
[----:B------:R-:W2:Y:S02]  /*0a00*/  LDG.E.U8 R4, desc[UR36][R4.64] ;  /* 0x0000002404047981 */ /* 0x000ea4000c1e1100 */
[----:B--2---:R-:W-:-:S04]  /*0a10*/  ISETP.NE.AND P0, PT, R4, RZ, PT ;  /* 0x000000ff0400720c */ /* 0x004fc80003f05270 */
[----:B------:R-:W-:Y:S01]  /*0a20*/  P2R R18, PR, RZ, 0x1 ;  /* 0x00000001ff127803 */ /* 0x000fe20000000000 */
[----:B------:R-:W-:Y:S08]  /*0a30*/  BRA `(.L_x_41289) ;  /* 0x0000000000947947 */ /* 0x000ff00003800000 */
.L_x_41301:
[----:B------:R-:W-:-:S09]  /*0a40*/  UISETP.NE.AND UP0, UPT, UR4, 0x1c, UPT ;  /* 0x0000001c0400788c */ /* 0x000fd2000bf05270 */
[----:B------:R-:W-:Y:S05]  /*0a50*/  BRA.U !UP0, `(.L_x_41304) ;  /* 0x0000000108807547 */ /* 0x000fea000b800000 */
[----:B------:R-:W-:-:S09]  /*0a60*/  UISETP.NE.AND UP0, UPT, UR4, 0x1d, UPT ;  /* 0x0000001d0400788c */ /* 0x000fd2000bf05270 */
[----:B------:R-:W-:Y:S05]  /*0a70*/  BRA.U !UP0, `(.L_x_41305) ;  /* 0x0000000108647547 */ /* 0x000fea000b800000 */
[----:B------:R-:W-:-:S09]  /*0a80*/  UISETP.NE.AND UP0, UPT, UR4, 0x2c, UPT ;  /* 0x0000002c0400788c */ /* 0x000fd2000bf05270 */
[----:B------:R-:W-:Y:S05]  /*0a90*/  BRA.U !UP0, `(.L_x_41306) ;  /* 0x00000001084c7547 */ /* 0x000fea000b800000 */
.L_x_41288:
        /* <DEDUP_REMOVED lines=16> */
.L_x_41307:
[----:B------:R-:W-:-:S04]  /*0ba0*/  PLOP3.LUT P0, PT, PT, PT, PT, 0x8, 0x80 ;  /* 0x000000000080781c */ /* 0x000fc80003f0e170 */
[----:B------:R-:W-:Y:S01]  /*0bb0*/  P2R R18, PR, RZ, 0x1 ;  /* 0x00000001ff127803 */ /* 0x000fe20000000000 */
[----:B------:R-:W-:Y:S08]  /*0bc0*/  BRA `(.L_x_41289) ;  /* 0x0000000000307947 */ /* 0x000ff00003800000 */
.L_x_41306:
[----:B------:R-:W2:Y:S02]  /*0bd0*/  LDG.E.U8 R4, desc[UR36][R4.64] ;  /* 0x0000002404047981 */ /* 0x000ea4000c1e1100 */
[----:B--2---:R-:W-:-:S04]  /*0be0*/  ISETP.NE.AND P0, PT, R4, RZ, PT ;  /* 0x000000ff0400720c */ /* 0x004fc80003f05270 */
[----:B------:R-:W-:Y:S01]  /*0bf0*/  P2R R18, PR, RZ, 0x1 ;  /* 0x00000001ff127803 */ /* 0x000fe20000000000 */
[----:B------:R-:W-:Y:S08]  /*0c00*/  BRA `(.L_x_41289) ;  /* 0x0000000000207947 */ /* 0x000ff00003800000 */
.L_x_41305:
[----:B------:R-:W2:Y:S02]  /*0c10*/  LDG.E.64 R4, desc[UR36][R4.64] ;  /* 0x0000002404047981 */ /* 0x000ea4000c1e1b00 */
[----:B--2---:R-:W-:-:S04]  /*0c20*/  ISETP.NE.U32.AND P0, PT, R4, RZ, PT ;  /* 0x000000ff0400720c */ /* 0x004fc80003f05070 */
[----:B------:R-:W-:-:S04]  /*0c30*/  ISETP.NE.AND.EX P0, PT, R5, RZ, PT, P0 ;  /* 0x000000ff0500720c */ /* 0x000fc80003f05300 */
[----:B------:R-:W-:Y:S01]  /*0c40*/  P2R R18, PR, RZ, 0x1 ;  /* 0x00000001ff127803 */ /* 0x000fe20000000000 */
[----:B------:R-:W-:Y:S08]  /*0c50*/  BRA `(.L_x_41289) ;  /* 0x00000000000c7947 */ /* 0x000ff00003800000 */
.L_x_41304:
[----:B------:R-:W2:Y:S02]  /*0c60*/  LDG.E R4, desc[UR36][R4.64] ;  /* 0x0000002404047981 */ /* 0x000ea4000c1e1900 */
[----:B--2---:R-:W-:-:S04]  /*0c70*/  ISETP.NE.AND P0, PT, R4, RZ, PT ;  /* 0x000000ff0400720c */ /* 0x004fc80003f05270 */
[----:B------:R-:W-:-:S09]  /*0c80*/  P2R R18, PR, RZ, 0x1 ;  /* 0x00000001ff127803 */ /* 0x000fd20000000000 */
.L_x_41289:
[----:B------:R-:W-:Y:S05]  /*0c90*/  BSYNC.RECONVERGENT B6 ;  /* 0x0000000000067941 */ /* 0x000fea0003800200 */
.L_x_41283:
        /* <DEDUP_REMOVED lines=20> */
.L_x_41312:
[----:B------:R-:W2:Y:S02]  /*0de0*/  LDG.E.U8 R4, desc[UR36][R4.64] ;  /* 0x0000002404047981 */ /* 0x000ea4000c1e1100 */
[----:B--2---:R-:W-:Y:S01]  /*0df0*/  ISETP.NE.AND P0, PT, R4, RZ, PT ;  /* 0x000000ff0400720c */ /* 0x004fe20003f05270 */
[----:B------:R-:W-:-:S12]  /*0e00*/  BRA `(.L_x_41314) ;  /* 0x0000000800307947 */ /* 0x000fd80003800000 */
.L_x_41311:
        /* <DEDUP_REMOVED lines=10> */
.L_x_41316:
[----:B------:R-:W2:Y:S02]  /*0eb0*/  LDG.E R4, desc[UR36][R4.64] ;  /* 0x0000002404047981 */ /* 0x000ea4000c1e1900 */
[----:B--2---:R-:W-:Y:S01]  /*0ec0*/  ISETP.NE.AND P0, PT, R4, RZ, PT ;  /* 0x000000ff0400720c */ /* 0x004fe20003f05270 */
[----:B------:R-:W-:-:S12]  /*0ed0*/  BRA `(.L_x_41314) ;  /* 0x0000000400fc7947 */ /* 0x000fd80003800000 */
.L_x_41315:
[----:B------:R-:W2:Y:S02]  /*0ee0*/  LDG.E.U16 R4, desc[UR36][R4.64] ;  /* 0x0000002404047981 */ /* 0x000ea4000c1e1500 */
[----:B--2---:R-:W-:Y:S01]  /*0ef0*/  ISETP.NE.AND P0, PT, R4, RZ, PT ;  /* 0x000000ff0400720c */ /* 0x004fe20003f05270 */
[----:B------:R-:W-:-:S12]  /*0f00*/  BRA `(.L_x_41314) ;  /* 0x0000000400f07947 */ /* 0x000fd80003800000 */
.L_x_41310:
        /* <DEDUP_REMOVED lines=9> */
.L_x_41318:
[----:B------:R-:W2:Y:S02]  /*0fa0*/  LDG.E.U16 R0, desc[UR36][R4.64] ;  /* 0x0000002404007981 */ /* 0x000ea4000c1e1500 */
[----:B--2---:R-:W-:-:S05]  /*0fb0*/  HADD2.F32 R0, -RZ, R0.H0_H0 ;  /* 0x20000000ff007230 */ /* 0x004fca0000004100 */
[----:B------:R-:W-:Y:S01]  /*0fc0*/  FSETP.NEU.FTZ.AND P0, PT, R0, RZ, PT ;  /* 0x000000ff0000720b */ /* 0x000fe20003f1d000 */
[----:B------:R-:W-:-:S12]  /*0fd0*/  BRA `(.L_x_41314) ;  /* 0x0000000400bc7947 */ /* 0x000fd80003800000 */
.L_x_41317:
        /* <DEDUP_REMOVED lines=11> */
.L_x_41320:
        /* <DEDUP_REMOVED lines=8> */
.L_x_41319:
[----:B------:R-:W2:Y:S02]  /*1110*/  LDG.E.64 R4, desc[UR36][R4.64] ;  /* 0x0000002404047981 */ /* 0x000ea4000c1e1b00 */
[----:B--2---:R-:W-:Y:S01]  /*1120*/  DSETP.NEU.AND P0, PT, R4, RZ, PT ;  /* 0x000000ff0400722a */ /* 0x004fe20003f0d000 */
[----:B------:R-:W-:-:S13]  /*1130*/  BRA `(.L_x_41314) ;  /* 0x0000000400647947 */ /* 0x000fda0003800000 */
.L_x_41309:
        /* <DEDUP_REMOVED lines=11> */
.L_x_41323:
[----:B------:R-:W2:Y:S02]  /*11f0*/  LDG.E.128 R4, desc[UR36][R4.64] ;  /* 0x0000002404047981 */ /* 0x000ea4000c1e1d00 */
[----:B--2---:R-:W-:-:S06]  /*1200*/  DSETP.NEU.AND P0, PT, R6, RZ, PT ;  /* 0x000000ff0600722a */ /* 0x004fcc0003f0d000 */
[----:B------:R-:W-:Y:S01]  /*1210*/  DSETP.NEU.OR P0, PT, R4, RZ, P0 ;  /* 0x000000ff0400722a */ /* 0x000fe2000070d400 */
[----:B------:R-:W-:-:S13]  /*1220*/  BRA `(.L_x_41314) ;  /* 0x0000000400287947 */ /* 0x000fda0003800000 */
.L_x_41322:
        /* <DEDUP_REMOVED lines=9> */
.L_x_41325:
        /* <DEDUP_REMOVED lines=11> */
.L_x_41324:
[----:B------:R-:W2:Y:S02]  /*1370*/  LDG.E.U16 R0, desc[UR36][R4.64] ;  /* 0x0000002404007981 */ /* 0x000ea4000c1e1500 */
[----:B--2---:R-:W-:-:S05]  /*1380*/  IMAD.U32 R0, R0, 0x10000, RZ ;  /* 0x0001000000007824 */ /* 0x004fca00078e00ff */
[----:B------:R-:W-:Y:S01]  /*1390*/  FSETP.NEU.FTZ.AND P0, PT, R0, RZ, PT ;  /* 0x000000ff0000720b */ /* 0x000fe20003f1d000 */
[----:B------:R-:W-:-:S12]  /*13a0*/  BRA `(.L_x_41314) ;  /* 0x0000000000c87947 */ /* 0x000fd80003800000 */
.L_x_41321:
        /* <DEDUP_REMOVED lines=11> */
.L_x_41328:
[----:B------:R-:W2:Y:S02]  /*1460*/  LDG.E.U8 R4, desc[UR36][R4.64] ;  /* 0x0000002404047981 */ /* 0x000ea4000c1e1100 */
[----:B--2---:R-:W-:Y:S01]  /*1470*/  ISETP.NE.AND P0, PT, R4, RZ, PT ;  /* 0x000000ff0400720c */ /* 0x004fe20003f05270 */
[----:B------:R-:W-:-:S12]  /*1480*/  BRA `(.L_x_41314) ;  /* 0x0000000000907947 */ /* 0x000fd80003800000 */
.L_x_41327:
[----:B------:R-:W2:Y:S02]  /*1490*/  LDG.E.U8 R4, desc[UR36][R4.64] ;  /* 0x0000002404047981 */ /* 0x000ea4000c1e1100 */
[----:B--2---:R-:W-:Y:S01]  /*14a0*/  ISETP.NE.AND P0, PT, R4, RZ, PT ;  /* 0x000000ff0400720c */ /* 0x004fe20003f05270 */
[----:B------:R-:W-:-:S12]  /*14b0*/  BRA `(.L_x_41314) ;  /* 0x0000000000847947 */ /* 0x000fd80003800000 */
.L_x_41326:
[----:B------:R-:W-:-:S09]  /*14c0*/  UISETP.NE.AND UP0, UPT, UR4, 0x1c, UPT ;  /* 0x0000001c0400788c */ /* 0x000fd2000bf05270 */
[----:B------:R-:W-:Y:S05]  /*14d0*/  BRA.U !UP0, `(.L_x_41329) ;  /* 0x0000000108747547 */ /* 0x000fea000b800000 */
[----:B------:R-:W-:-:S09]  /*14e0*/  UISETP.NE.AND UP0, UPT, UR4, 0x1d, UPT ;  /* 0x0000001d0400788c */ /* 0x000fd2000bf05270 */
[----:B------:R-:W-:Y:S05]  /*14f0*/  BRA.U !UP0, `(.L_x_41330) ;  /* 0x00000001085c7547 */ /* 0x000fea000b800000 */
[----:B------:R-:W-:-:S09]  /*1500*/  UISETP.NE.AND UP0, UPT, UR4, 0x2c, UPT ;  /* 0x0000002c0400788c */ /* 0x000fd2000bf05270 */
[----:B------:R-:W-:Y:S05]  /*1510*/  BRA.U !UP0, `(.L_x_41331) ;  /* 0x0000000108487547 */ /* 0x000fea000b800000 */
.L_x_41313:
        /* <DEDUP_REMOVED lines=16> */
.L_x_41332:
[----:B------:R-:W-:Y:S01]  /*1620*/  PLOP3.LUT P0, PT, PT, PT, PT, 0x8, 0x80 ;  /* 0x000000000080781c */ /* 0x000fe20003f0e170 */
[----:B------:R-:W-:-:S12]  /*1630*/  BRA `(.L_x_41314) ;  /* 0x0000000000247947 */ /* 0x000fd80003800000 */
.L_x_41331:
[----:B------:R-:W2:Y:S02]  /*1640*/  LDG.E.U8 R4, desc[UR36][R4.64] ;  /* 0x0000002404047981 */ /* 0x000ea4000c1e1100 */
[----:B--2---:R-:W-:Y:S01]  /*1650*/  ISETP.NE.AND P0, PT, R4, RZ, PT ;  /* 0x000000ff0400720c */ /* 0x004fe20003f05270 */
[----:B------:R-:W-:-:S12]  /*1660*/  BRA `(.L_x_41314) ;  /* 0x0000000000187947 */ /* 0x000fd80003800000 */
.L_x_41330:
[----:B------:R-:W2:Y:S02]  /*1670*/  LDG.E.64 R4, desc[UR36][R4.64] ;  /* 0x0000002404047981 */ /* 0x000ea4000c1e1b00 */
[----:B--2---:R-:W-:-:S04]  /*1680*/  ISETP.NE.U32.AND P0, PT, R4, RZ, PT ;  /* 0x000000ff0400720c */ /* 0x004fc80003f05070 */
[----:B------:R-:W-:Y:S01]  /*1690*/  ISETP.NE.AND.EX P0, PT, R5, RZ, PT, P0 ;  /* 0x000000ff0500720c */ /* 0x000fe20003f05300 */
[----:B------:R-:W-:-:S12]  /*16a0*/  BRA `(.L_x_41314) ;  /* 0x0000000000087947 */ /* 0x000fd80003800000 */
.L_x_41329:
[----:B------:R-:W2:Y:S02]  /*16b0*/  LDG.E R4, desc[UR36][R4.64] ;  /* 0x0000002404047981 */ /* 0x000ea4000c1e1900 */
[----:B--2---:R-:W-:-:S13]  /*16c0*/  ISETP.NE.AND P0, PT, R4, RZ, PT ;  /* 0x000000ff0400720c */ /* 0x004fda0003f05270 */
.L_x_41314:
[----:B------:R-:W-:Y:S05]  /*16d0*/  BSYNC.RECONVERGENT B6 ;  /* 0x0000000000067941 */ /* 0x000fea0003800200 */
.L_x_41308:
[----:B------:R-:W-:Y:S01]  /*16e0*/  ISETP.NE.AND P1, PT, R18, RZ, PT ;  /* 0x000000ff1200720c */ /* 0x000fe20003f25270 */
[----:B------:R-:W-:-:S03]  /*16f0*/  VIADD R17, R19, 0x80 ;  /* 0x0000008013117836 */ /* 0x000fc60000000000 */
[----:B------:R-:W-:-:S04]  /*1700*/  PLOP3.LUT P0, PT, P1, P0, PT, 0xf8, 0x8f ;  /* 0x00000000008f781c */ /* 0x000fc80000f01f70 */
[----:B------:R-:W-:-:S09]  /*1710*/  P2R R22, PR, RZ, 0x1 ;  /* 0x00000001ff167803 */ /* 0x000fd20000000000 */
.L_x_41282:
[----:B------:R-:W-:Y:S05]  /*1720*/  BSYNC.RECONVERGENT B7 ;  /* 0x0000000000077941 */ /* 0x000fea0003800200 */
.L_x_41281:
        /* <DEDUP_REMOVED lines=27> */
.L_x_41339:
[----:B------:R-:W2:Y:S02]  /*18e0*/  LDG.E.U8 R4, desc[UR36][R4.64] ;  /* 0x0000002404047981 */ /* 0x000ea4000c1e1100 */
[----:B--2---:R-:W-:-:S04]  /*18f0*/  ISETP.NE.AND P0, PT, R4, RZ, PT ;  /* 0x000000ff0400720c */ /* 0x004fc80003f05270 */
[----:B------:R-:W-:Y:S01]  /*1900*/  P2R R18, PR, RZ, 0x1 ;  /* 0x00000001ff127803 */ /* 0x000fe20000000000 */
[----:B------:R-:W-:Y:S08]  /*1910*/  BRA `(.L_x_41341) ;  /* 0x0000000800847947 */ /* 0x000ff00003800000 */
.L_x_41338:
        /* <DEDUP_REMOVED lines=11> */
.L_x_41343:
[----:B------:R-:W2:Y:S02]  /*19d0*/  LDG.E R4, desc[UR36][R4.64] ;  /* 0x0000002404047981 */ /* 0x000ea4000c1e1900 */
[----:B--2---:R-:W-:-:S04]  /*19e0*/  ISETP.NE.AND P0, PT, R4, RZ, PT ;  /* 0x000000ff0400720c */ /* 0x004fc80003f05270 */
[----:B------:R-:W-:Y:S01]  /*19f0*/  P2R R18, PR, RZ, 0x1 ;  /* 0x00000001ff127803 */ /* 0x000fe20000000000 */
[----:B------:R-:W-:Y:S08]  /*1a00*/  BRA `(.L_x_41341) ;  /* 0x0000000800487947 */ /* 0x000ff00003800000 */
.L_x_41342:
[----:B------:R-:W2:Y:S02]  /*1a10*/  LDG.E.U16 R4, desc[UR36][R4.64] ;  /* 0x0000002404047981 */ /* 0x000ea4000c1e1500 */
[----:B--2---:R-:W-:-:S04]  /*1a20*/  ISETP.NE.AND P0, PT, R4, RZ, PT ;  /* 0x000000ff0400720c */ /* 0x004fc80003f05270 */
[----:B------:R-:W-:Y:S01]  /*1a30*/  P2R R18, PR, RZ, 0x1 ;  /* 0x00000001ff127803 */ /* 0x000fe20000000000 */
[----:B------:R-:W-:Y:S08]  /*1a40*/  BRA `(.L_x_41341) ;  /* 0x0000000800387947 */ /* 0x000ff00003800000 */
.L_x_41337:
        /* <DEDUP_REMOVED lines=10> */
.L_x_41345:
[----:B------:R-:W2:Y:S02]  /*1af0*/  LDG.E.U16 R0, desc[UR36][R4.64] ;  /* 0x0000002404007981 */ /* 0x000ea4000c1e1500 */
[----:B--2---:R-:W-:-:S05]  /*1b00*/  HADD2.F32 R0, -RZ, R0.H0_H0 ;  /* 0x20000000ff007230 */ /* 0x004fca0000004100 */
[----:B------:R-:W-:-:S04]  /*1b10*/  FSETP.NEU.FTZ.AND P0, PT, R0, RZ, PT ;  /* 0x000000ff0000720b */ /* 0x000fc80003f1d000 */
[----:B------:R-:W-:Y:S01]  /*1b20*/  P2R R18, PR, RZ, 0x1 ;  /* 0x00000001ff127803 */ /* 0x000fe20000000000 */
[----:B------:R-:W-:Y:S08]  /*1b30*/  BRA `(.L_x_41341) ;  /* 0x0000000400fc7947 */ /* 0x000ff00003800000 */
.L_x_41344:
        /* <DEDUP_REMOVED lines=12> */
.L_x_41347:
        /* <DEDUP_REMOVED lines=10> */
.L_x_41346:
[----:B------:R-:W2:Y:S02]  /*1ca0*/  LDG.E.64 R4, desc[UR36][R4.64] ;  /* 0x0000002404047981 */ /* 0x000ea4000c1e1b00 */
[----:B--2---:R-:W-:-:S06]  /*1cb0*/  DSETP.NEU.AND P0, PT, R4, RZ, PT ;  /* 0x000000ff0400722a */ /* 0x004fcc0003f0d000 */
[----:B------:R-:W-:Y:S01]  /*1cc0*/  P2R R18, PR, RZ, 0x1 ;  /* 0x00000001ff127803 */ /* 0x000fe20000000000 */
[----:B------:R-:W-:Y:S07]  /*1cd0*/  BRA `(.L_x_41341) ;  /* 0x0000000400947947 */ /* 0x000fee0003800000 */
.L_x_41336:
        /* <DEDUP_REMOVED lines=12> */
.L_x_41350:
[----:B------:R-:W2:Y:S02]  /*1da0*/  LDG.E.128 R4, desc[UR36][R4.64] ;  /* 0x0000002404047981 */ /* 0x000ea4000c1e1d00 */
[----:B--2---:R-:W-:-:S06]  /*1db0*/  DSETP.NEU.AND P0, PT, R6, RZ, PT ;  /* 0x000000ff0600722a */ /* 0x004fcc0003f0d000 */
[----:B------:R-:W-:-:S06]  /*1dc0*/  DSETP.NEU.OR P0, PT, R4, RZ, P0 ;  /* 0x000000ff0400722a */ /* 0x000fcc000070d400 */
[----:B------:R-:W-:Y:S01]  /*1dd0*/  P2R R18, PR, RZ, 0x1 ;  /* 0x00000001ff127803 */ /* 0x000fe20000000000 */
[----:B------:R-:W-:Y:S07]  /*1de0*/  BRA `(.L_x_41341) ;  /* 0x0000000400507947 */ /* 0x000fee0003800000 */
.L_x_41349:
        /* <DEDUP_REMOVED lines=10> */
.L_x_41352:
        /* <DEDUP_REMOVED lines=12> */
.L_x_41351:
[----:B------:R-:W2:Y:S02]  /*1f50*/  LDG.E.U16 R0, desc[UR36][R4.64] ;  /* 0x0000002404007981 */ /* 0x000ea4000c1e1500 */
[----:B--2---:R-:W-:-:S05]  /*1f60*/  IMAD.U32 R0, R0, 0x10000, RZ ;  /* 0x0001000000007824 */ /* 0x004fca00078e00ff */
[----:B------:R-:W-:-:S04]  /*1f70*/  FSETP.NEU.FTZ.AND P0, PT, R0, RZ, PT ;  /* 0x000000ff0000720b */ /* 0x000fc80003f1d000 */
[----:B------:R-:W-:Y:S01]  /*1f80*/  P2R R18, PR, RZ, 0x1 ;  /* 0x00000001ff127803 */ /* 0x000fe20000000000 */
[----:B------:R-:W-:Y:S08]  /*1f90*/  BRA `(.L_x_41341) ;  /* 0x0000000000e47947 */ /* 0x000ff00003800000 */
.L_x_41348:
        /* <DEDUP_REMOVED lines=12> */
.L_x_41355:
[----:B------:R-:W2:Y:S02]  /*2060*/  LDG.E.U8 R4, desc[UR36][R4.64] ;  /* 0x0000002404047981 */ /* 0x000ea4000c1e1100 */
[----:B--2---:R-:W-:-:S04]  /*2070*/  ISETP.NE.AND P0, PT, R4, RZ, PT ;  /* 0x000000ff0400720c */ /* 0x004fc80003f05270 */
[----:B------:R-:W-:Y:S01]  /*2080*/  P2R R18, PR, RZ, 0x1 ;  /* 0x00000001ff127803 */ /* 0x000fe20000000000 */
[----:B------:R-:W-:Y:S08]  /*2090*/  BRA `(.L_x_41341) ;  /* 0x0000000000a47947 */ /* 0x000ff00003800000 */
.L_x_41354:
[----:B------:R-:W2:Y:S02]  /*20a0*/  LDG.E.U8 R4, desc[UR36][R4.64] ;  /* 0x0000002404047981 */ /* 0x000ea4000c1e1100 */
[----:B--2---:R-:W-:-:S04]  /*20b0*/  ISETP.NE.AND P0, PT, R4, RZ, PT ;  /* 0x000000ff0400720c */ /* 0x004fc80003f05270 */
[----:B------:R-:W-:Y:S01]  /*20c0*/  P2R R18, PR, RZ, 0x1 ;  /* 0x00000001ff127803 */ /* 0x000fe20000000000 */
[----:B------:R-:W-:Y:S08]  /*20d0*/  BRA `(.L_x_41341) ;  /* 0x0000000000947947 */ /* 0x000ff00003800000 */
.L_x_41353:
        /* <DEDUP_REMOVED lines=10> */
.L_x_41340:
        /* <DEDUP_REMOVED lines=16> */
.L_x_41358:
[----:B------:R-:W-:-:S04]  /*2280*/  PLOP3.LUT P0, PT, PT, PT, PT, 0x8, 0x80 ;  /* 0x000000000080781c */ /* 0x000fc80003f0e170 */
[----:B------:R-:W-:Y:S01]  /*2290*/  P2R R18, PR, RZ, 0x1 ;  /* 0x00000001ff127803 */ /* 0x000fe20000000000 */
[----:B------:R-:W-:Y:S08]  /*22a0*/  BRA `(.L_x_41341) ;  /* 0x0000000000207947 */ /* 0x000ff00003800000 */
.L_x_41357:
[----:B------:R-:W2:Y:S02]  /*22b0*/  LDG.E.64 R4, desc[UR36][R4.64] ;  /* 0x0000002404047981 */ /* 0x000ea4000c1e1b00 */
[----:B--2---:R-:W-:-:S04]  /*22c0*/  ISETP.NE.U32.AND P0, PT, R4, RZ, PT ;  /* 0x000000ff0400720c */ /* 0x004fc80003f05070 */
[----:B------:R-:W-:-:S04]  /*22d0*/  ISETP.NE.AND.EX P0, PT, R5, RZ, PT, P0 ;  /* 0x000000ff0500720c */ /* 0x000fc80003f05300 */
[----:B------:R-:W-:Y:S01]  /*22e0*/  P2R R18, PR, RZ, 0x1 ;  /* 0x00000001ff127803 */ /* 0x000fe20000000000 */
[----:B------:R-:W-:Y:S08]  /*22f0*/  BRA `(.L_x_41341) ;  /* 0x00000000000c7947 */ /* 0x000ff00003800000 */
.L_x_41356:
[----:B------:R-:W2:Y:S02]  /*2300*/  LDG.E R4, desc[UR36][R4.64] ;  /* 0x0000002404047981 */ /* 0x000ea4000c1e1900 */
[----:B--2---:R-:W-:-:S04]  /*2310*/  ISETP.NE.AND P0, PT, R4, RZ, PT ;  /* 0x000000ff0400720c */ /* 0x004fc80003f05270 */
[----:B------:R-:W-:-:S09]  /*2320*/  P2R R18, PR, RZ, 0x1 ;  /* 0x00000001ff127803 */ /* 0x000fd20000000000 */
.L_x_41341:
[----:B------:R-:W-:Y:S05]  /*2330*/  BSYNC.RECONVERGENT B6 ;  /* 0x0000000000067941 */ /* 0x000fea0003800200 */
.L_x_41335:
        /* <DEDUP_REMOVED lines=20> */
.L_x_41363:
[----:B------:R-:W2:Y:S02]  /*2480*/  LDG.E.U8 R4, desc[UR36][R4.64] ;  /* 0x0000002404047981 */ /* 0x000ea4000c1e1100 */
[----:B--2---:R-:W-:Y:S01]  /*2490*/  ISETP.NE.AND P0, PT, R4, RZ, PT ;  /* 0x000000ff0400720c */ /* 0x004fe20003f05270 */
[----:B------:R-:W-:-:S12]  /*24a0*/  BRA `(.L_x_41365) ;  /* 0x0000000800307947 */ /* 0x000fd80003800000 */
.L_x_41362:
        /* <DEDUP_REMOVED lines=10> */
.L_x_41367:
[----:B------:R-:W2:Y:S02]  /*2550*/  LDG.E R4, desc[UR36][R4.64] ;  /* 0x0000002404047981 */ /* 0x000ea4000c1e1900 */
[----:B--2---:R-:W-:Y:S01]  /*2560*/  ISETP.NE.AND P0, PT, R4, RZ, PT ;  /* 0x000000ff0400720c */ /* 0x004fe20003f05270 */
[----:B------:R-:W-:-:S12]  /*2570*/  BRA `(.L_x_41365) ;  /* 0x0000000400fc7947 */ /* 0x000fd80003800000 */
.L_x_41366:
[----:B------:R-:W2:Y:S02]  /*2580*/  LDG.E.U16 R4, desc[UR36][R4.64] ;  /* 0x0000002404047981 */ /* 0x000ea4000c1e1500 */
[----:B--2---:R-:W-:Y:S01]  /*2590*/  ISETP.NE.AND P0, PT, R4, RZ, PT ;  /* 0x000000ff0400720c */ /* 0x004fe20003f05270 */
[----:B------:R-:W-:-:S12]  /*25a0*/  BRA `(.L_x_41365) ;  /* 0x0000000400f07947 */ /* 0x000fd80003800000 */
.L_x_41361:
        /* <DEDUP_REMOVED lines=9> */
.L_x_41369:
[----:B------:R-:W2:Y:S02]  /*2640*/  LDG.E.U16 R0, desc[UR36][R4.64] ;  /* 0x0000002404007981 */ /* 0x000ea4000c1e1500 */
[----:B--2---:R-:W-:-:S05]  /*2650*/  HADD2.F32 R0, -RZ, R0.H0_H0 ;  /* 0x20000000ff007230 */ /* 0x004fca0000004100 */
[----:B------:R-:W-:Y:S01]  /*2660*/  FSETP.NEU.FTZ.AND P0, PT, R0, RZ, PT ;  /* 0x000000ff0000720b */ /* 0x000fe20003f1d000 */
[----:B------:R-:W-:-:S12]  /*2670*/  BRA `(.L_x_41365) ;  /* 0x0000000400bc7947 */ /* 0x000fd80003800000 */
.L_x_41368:
        /* <DEDUP_REMOVED lines=11> */
.L_x_41371:
        /* <DEDUP_REMOVED lines=8> */
.L_x_41370:
[----:B------:R-:W2:Y:S02]  /*27b0*/  LDG.E.64 R4, desc[UR36][R4.64] ;  /* 0x0000002404047981 */ /* 0x000ea4000c1e1b00 */
[----:B--2---:R-:W-:Y:S01]  /*27c0*/  DSETP.NEU.AND P0, PT, R4, RZ, PT ;  /* 0x000000ff0400722a */ /* 0x004fe20003f0d000 */
[----:B------:R-:W-:-:S13]  /*27d0*/  BRA `(.L_x_41365) ;  /* 0x0000000400647947 */ /* 0x000fda0003800000 */
.L_x_41360:
        /* <DEDUP_REMOVED lines=11> */
.L_x_41374:
[----:B------:R-:W2:Y:S02]  /*2890*/  LDG.E.128 R4, desc[UR36][R4.64] ;  /* 0x0000002404047981 */ /* 0x000ea4000c1e1d00 */
[----:B--2---:R-:W-:-:S06]  /*28a0*/  DSETP.NEU.AND P0, PT, R6, RZ, PT ;  /* 0x000000ff0600722a */ /* 0x004fcc0003f0d000 */
[----:B------:R-:W-:Y:S01]  /*28b0*/  DSETP.NEU.OR P0, PT, R4, RZ, P0 ;  /* 0x000000ff0400722a */ /* 0x000fe2000070d400 */
[----:B------:R-:W-:-:S13]  /*28c0*/  BRA `(.L_x_41365) ;  /* 0x0000000400287947 */ /* 0x000fda0003800000 */
.L_x_41373:
        /* <DEDUP_REMOVED lines=9> */
.L_x_41376:
        /* <DEDUP_REMOVED lines=11> */
.L_x_41375:
[----:B------:R-:W2:Y:S02]  /*2a10*/  LDG.E.U16 R0, desc[UR36][R4.64] ;  /* 0x0000002404007981 */ /* 0x000ea4000c1e1500 */
[----:B--2---:R-:W-:-:S05]  /*2a20*/  IMAD.U32 R0, R0, 0x10000, RZ ;  /* 0x0001000000007824 */ /* 0x004fca00078e00ff */
[----:B------:R-:W-:Y:S01]  /*2a30*/  FSETP.NEU.FTZ.AND P0, PT, R0, RZ, PT ;  /* 0x000000ff0000720b */ /* 0x000fe20003f1d000 */
[----:B------:R-:W-:-:S12]  /*2a40*/  BRA `(.L_x_41365) ;  /* 0x0000000000c87947 */ /* 0x000fd80003800000 */
.L_x_41372:
        /* <DEDUP_REMOVED lines=11> */
.L_x_41379:
[----:B------:R-:W2:Y:S02]  /*2b00*/  LDG.E.U8 R4, desc[UR36][R4.64] ;  /* 0x0000002404047981 */ /* 0x000ea4000c1e1100 */
[----:B--2---:R-:W-:Y:S01]  /*2b10*/  ISETP.NE.AND P0, PT, R4, RZ, PT ;  /* 0x000000ff0400720c */ /* 0x004fe20003f05270 */
[----:B------:R-:W-:-:S12]  /*2b20*/  BRA `(.L_x_41365) ;  /* 0x0000000000907947 */ /* 0x000fd80003800000 */
.L_x_41378:
[----:B------:R-:W2:Y:S02]  /*2b30*/  LDG.E.U8 R4, desc[UR36][R4.64] ;  /* 0x0000002404047981 */ /* 0x000ea4000c1e1100 */
[----:B--2---:R-:W-:Y:S01]  /*2b40*/  ISETP.NE.AND P0, PT, R4, RZ, PT ;  /* 0x000000ff0400720c */ /* 0x004fe20003f05270 */
[----:B------:R-:W-:-:S12]  /*2b50*/  BRA `(.L_x_41365) ;  /* 0x0000000000847947 */ /* 0x000fd80003800000 */
.L_x_41377:
        /* <DEDUP_REMOVED lines=9> */
.L_x_41364:
        /* <DEDUP_REMOVED lines=16> */
.L_x_41382:
[----:B------:R-:W-:Y:S01]  /*2cf0*/  PLOP3.LUT P0, PT, PT, PT, PT, 0x8, 0x80 ;  /* 0x000000000080781c */ /* 0x000fe20003f0e170 */
[----:B------:R-:W-:-:S12]  /*2d00*/  BRA `(.L_x_41365) ;  /* 0x0000000000187947 */ /* 0x000fd80003800000 */
.L_x_41381:
[----:B------:R-:W2:Y:S02]  /*2d10*/  LDG.E.64 R4, desc[UR36][R4.64] ;  /* 0x0000002404047981 */ /* 0x000ea4000c1e1b00 */
[----:B--2---:R-:W-:-:S04]  /*2d20*/  ISETP.NE.U32.AND P0, PT, R4, RZ, PT ;  /* 0x000000ff0400720c */ /* 0x004fc80003f05070 */
[----:B------:R-:W-:Y:S01]  /*2d30*/  ISETP.NE.AND.EX P0, PT, R5, RZ, PT, P0 ;  /* 0x000000ff0500720c */ /* 0x000fe20003f05300 */
[----:B------:R-:W-:-:S12]  /*2d40*/  BRA `(.L_x_41365) ;  /* 0x0000000000087947 */ /* 0x000fd80003800000 */
.L_x_41380:
[----:B------:R-:W2:Y:S02]  /*2d50*/  LDG.E R4, desc[UR36][R4.64] ;  /* 0x0000002404047981 */ /* 0x000ea4000c1e1900 */
[----:B--2---:R-:W-:-:S13]  /*2d60*/  ISETP.NE.AND P0, PT, R4, RZ, PT ;  /* 0x000000ff0400720c */ /* 0x004fda0003f05270 */
.L_x_41365:
[----:B------:R-:W-:Y:S05]  /*2d70*/  BSYNC.RECONVERGENT B6 ;  /* 0x0000000000067941 */ /* 0x000fea0003800200 */
.L_x_41359:
[----:B------:R-:W-:Y:S01]  /*2d80*/  ISETP.NE.AND P1, PT, R18, RZ, PT ;  /* 0x000000ff1200720c */ /* 0x000fe20003f25270 */
[----:B------:R-:W-:-:S03]  /*2d90*/  VIADD R17, R17, 0x80 ;  /* 0x0000008011117836 */ /* 0x000fc60000000000 */
[----:B------:R-:W-:-:S04]  /*2da0*/  PLOP3.LUT P0, PT, P1, P0, PT, 0xf8, 0x8f ;  /* 0x00000000008f781c */ /* 0x000fc80000f01f70 */
[----:B------:R-:W-:-:S09]  /*2db0*/  P2R R18, PR, RZ, 0x1 ;  /* 0x00000001ff127803 */ /* 0x000fd20000000000 */
.L_x_41334:
[----:B------:R-:W-:Y:S05]  /*2dc0*/  BSYNC.RECONVERGENT B7 ;  /* 0x0000000000077941 */ /* 0x000fea0003800200 */
.L_x_41333:
        /* <DEDUP_REMOVED lines=27> */
.L_x_41389:
[----:B------:R-:W2:Y:S02]  /*2f80*/  LDG.E.U8 R4, desc[UR36][R4.64] ;  /* 0x0000002404047981 */ /* 0x000ea4000c1e1100 */
[----:B--2---:R-:W-:-:S04]  /*2f90*/  ISETP.NE.AND P0, PT, R4, RZ, PT ;  /* 0x000000ff0400720c */ /* 0x004fc80003f05270 */
[----:B------:R-:W-:Y:S01]  /*2fa0*/  P2R R24, PR, RZ, 0x1 ;  /* 0x00000001ff187803 */ /* 0x000fe20000000000 */
[----:B------:R-:W-:Y:S08]  /*2fb0*/  BRA `(.L_x_41391) ;  /* 0x0000000800847947 */ /* 0x000ff00003800000 */
.L_x_41388:
        /* <DEDUP_REMOVED lines=11> */
.L_x_41393:
[----:B------:R-:W2:Y:S02]  /*3070*/  LDG.E R4, desc[UR36][R4.64] ;  /* 0x0000002404047981 */ /* 0x000ea4000c1e1900 */
[----:B--2---:R-:W-:-:S04]  /*3080*/  ISETP.NE.AND P0, PT, R4, RZ, PT ;  /* 0x000000ff0400720c */ /* 0x004fc80003f05270 */
[----:B------:R-:W-:Y:S01]  /*3090*/  P2R R24, PR, RZ, 0x1 ;  /* 0x00000001ff187803 */ /* 0x000fe20000000000 */
[----:B------:R-:W-:Y:S08]  /*30a0*/  BRA `(.L_x_41391) ;  /* 0x0000000800487947 */ /* 0x000ff00003800000 */
.L_x_41392:
[----:B------:R-:W2:Y:S02]  /*30b0*/  LDG.E.U16 R4, desc[UR36][R4.64] ;  /* 0x0000002404047981 */ /* 0x000ea4000c1e1500 */
[----:B--2---:R-:W-:-:S04]  /*30c0*/  ISETP.NE.AND P0, PT, R4, RZ, PT ;  /* 0x000000ff0400720c */ /* 0x004fc80003f05270 */
[----:B------:R-:W-:Y:S01]  /*30d0*/  P2R R24, PR, RZ, 0x1 ;  /* 0x00000001ff187803 */ /* 0x000fe20000000000 */
[----:B------:R-:W-:Y:S08]  /*30e0*/  BRA `(.L_x_41391) ;  /* 0x0000000800387947 */ /* 0x000ff00003800000 */
.L_x_41387:
        /* <DEDUP_REMOVED lines=10> */
.L_x_41395:
[----:B------:R-:W2:Y:S02]  /*3190*/  LDG.E.U16 R0, desc[UR36][R4.64] ;  /* 0x0000002404007981 */ /* 0x000ea4000c1e1500 */
[----:B--2---:R-:W-:-:S05]  /*31a0*/  HADD2.F32 R0, -RZ, R0.H0_H0 ;  /* 0x20000000ff007230 */ /* 0x004fca0000004100 */
[----:B------:R-:W-:-:S04]  /*31b0*/  FSETP.NEU.FTZ.AND P0, PT, R0, RZ, PT ;  /* 0x000000ff0000720b */ /* 0x000fc80003f1d000 */
[----:B------:R-:W-:Y:S01]  /*31c0*/  P2R R24, PR, RZ, 0x1 ;  /* 0x00000001ff187803 */ /* 0x000fe20000000000 */
[----:B------:R-:W-:Y:S08]  /*31d0*/  BRA `(.L_x_41391) ;  /* 0x0000000400fc7947 */ /* 0x000ff00003800000 */
.L_x_41394:
        /* <DEDUP_REMOVED lines=12> */
.L_x_41397:
        /* <DEDUP_REMOVED lines=10> */
.L_x_41396:
[----:B------:R-:W2:Y:S02]  /*3340*/  LDG.E.64 R4, desc[UR36][R4.64] ;  /* 0x0000002404047981 */ /* 0x000ea4000c1e1b00 */
[----:B--2---:R-:W-:-:S06]  /*3350*/  DSETP.NEU.AND P0, PT, R4, RZ, PT ;  /* 0x000000ff0400722a */ /* 0x004fcc0003f0d000 */
[----:B------:R-:W-:Y:S01]  /*3360*/  P2R R24, PR, RZ, 0x1 ;  /* 0x00000001ff187803 */ /* 0x000fe20000000000 */
[----:B------:R-:W-:Y:S07]  /*3370*/  BRA `(.L_x_41391) ;  /* 0x0000000400947947 */ /* 0x000fee0003800000 */
.L_x_41386:
        /* <DEDUP_REMOVED lines=12> */
.L_x_41400:
[----:B------:R-:W2:Y:S02]  /*3440*/  LDG.E.128 R4, desc[UR36][R4.64] ;  /* 0x0000002404047981 */ /* 0x000ea4000c1e1d00 */
[----:B--2---:R-:W-:-:S06]  /*3450*/  DSETP.NEU.AND P0, PT, R6, RZ, PT ;  /* 0x000000ff0600722a */ /* 0x004fcc0003f0d000 */
[----:B------:R-:W-:-:S06]  /*3460*/  DSETP.NEU.OR P0, PT, R4, RZ, P0 ;  /* 0x000000ff0400722a */ /* 0x000fcc000070d400 */
[----:B------:R-:W-:Y:S01]  /*3470*/  P2R R24, PR, RZ, 0x1 ;  /* 0x00000001ff187803 */ /* 0x000fe20000000000 */
[----:B------:R-:W-:Y:S07]  /*3480*/  BRA `(.L_x_41391) ;  /* 0x0000000400507947 */ /* 0x000fee0003800000 */
.L_x_41399:
        /* <DEDUP_REMOVED lines=10> */
.L_x_41402:
        /* <DEDUP_REMOVED lines=12> */
.L_x_41401:
[----:B------:R-:W2:Y:S02]  /*35f0*/  LDG.E.U16 R0, desc[UR36][R4.64] ;  /* 0x0000002404007981 */ /* 0x000ea4000c1e1500 */
[----:B--2---:R-:W-:-:S05]  /*3600*/  IMAD.U32 R0, R0, 0x10000, RZ ;  /* 0x0001000000007824 */ /* 0x004fca00078e00ff */
[----:B------:R-:W-:-:S04]  /*3610*/  FSETP.NEU.FTZ.AND P0, PT, R0, RZ, PT ;  /* 0x000000ff0000720b */ /* 0x000fc80003f1d000 */
[----:B------:R-:W-:Y:S01]  /*3620*/  P2R R24, PR, RZ, 0x1 ;  /* 0x00000001ff187803 */ /* 0x000fe20000000000 */
[----:B------:R-:W-:Y:S08]  /*3630*/  BRA `(.L_x_41391) ;  /* 0x0000000000e47947 */ /* 0x000ff00003800000 */
.L_x_41398:
        /* <DEDUP_REMOVED lines=12> */
.L_x_41405:
[----:B------:R-:W2:Y:S02]  /*3700*/  LDG.E.U8 R4, desc[UR36][R4.64] ;  /* 0x0000002404047981 */ /* 0x000ea4000c1e1100 */
[----:B--2---:R-:W-:-:S04]  /*3710*/  ISETP.NE.AND P0, PT, R4, RZ, PT ;  /* 0x000000ff0400720c */ /* 0x004fc80003f05270 */
[----:B------:R-:W-:Y:S01]  /*3720*/  P2R R24, PR, RZ, 0x1 ;  /* 0x00000001ff187803 */ /* 0x000fe20000000000 */
[----:B------:R-:W-:Y:S08]  /*3730*/  BRA `(.L_x_41391) ;  /* 0x0000000000a47947 */ /* 0x000ff00003800000 */
.L_x_41404:
[----:B------:R-:W2:Y:S02]  /*3740*/  LDG.E.U8 R4, desc[UR36][R4.64] ;  /* 0x0000002404047981 */ /* 0x000ea4000c1e1100 */
[----:B--2---:R-:W-:-:S04]  /*3750*/  ISETP.NE.AND P0, PT, R4, RZ, PT ;  /* 0x000000ff0400720c */ /* 0x004fc80003f05270 */
[----:B------:R-:W-:Y:S01]  /*3760*/  P2R R24, PR, RZ, 0x1 ;  /* 0x00000001ff187803 */ /* 0x000fe20000000000 */
[----:B------:R-:W-:Y:S08]  /*3770*/  BRA `(.L_x_41391) ;  /* 0x0000000000947947 */ /* 0x000ff00003800000 */
.L_x_41403:
        /* <DEDUP_REMOVED lines=10> */
.L_x_41390:
        /* <DEDUP_REMOVED lines=16> */
.L_x_41408:
[----:B------:R-:W-:-:S04]  /*3920*/  PLOP3.LUT P0, PT, PT, PT, PT, 0x8, 0x80 ;  /* 0x000000000080781c */ /* 0x000fc80003f0e170 */
[----:B------:R-:W-:Y:S01]  /*3930*/  P2R R24, PR, RZ, 0x1 ;  /* 0x00000001ff187803 */ /* 0x000fe20000000000 */
[----:B------:R-:W-:Y:S08]  /*3940*/  BRA `(.L_x_41391) ;  /* 0x0000000000207947 */ /* 0x000ff00003800000 */
.L_x_41407:
[----:B------:R-:W2:Y:S02]  /*3950*/  LDG.E.64 R4, desc[UR36][R4.64] ;  /* 0x0000002404047981 */ /* 0x000ea4000c1e1b00 */
[----:B--2---:R-:W-:-:S04]  /*3960*/  ISETP.NE.U32.AND P0, PT, R4, RZ, PT ;  /* 0x000000ff0400720c */ /* 0x004fc80003f05070 */
[----:B------:R-:W-:-:S04]  /*3970*/  ISETP.NE.AND.EX P0, PT, R5, RZ, PT, P0 ;  /* 0x000000ff0500720c */ /* 0x000fc80003f05300 */
[----:B------:R-:W-:Y:S01]  /*3980*/  P2R R24, PR, RZ, 0x1 ;  /* 0x00000001ff187803 */ /* 0x000fe20000000000 */
[----:B------:R-:W-:Y:S08]  /*3990*/  BRA `(.L_x_41391) ;  /* 0x00000000000c7947 */ /* 0x000ff00003800000 */
.L_x_41406:
[----:B------:R-:W2:Y:S02]  /*39a0*/  LDG.E R4, desc[UR36][R4.64] ;  /* 0x0000002404047981 */ /* 0x000ea4000c1e1900 */
[----:B--2---:R-:W-:-:S04]  /*39b0*/  ISETP.NE.AND P0, PT, R4, RZ, PT ;  /* 0x000000ff0400720c */ /* 0x004fc80003f05270 */
[----:B------:R-:W-:-:S09]  /*39c0*/  P2R R24, PR, RZ, 0x1 ;  /* 0x00000001ff187803 */ /* 0x000fd20000000000 */
.L_x_41391:
[----:B------:R-:W-:Y:S05]  /*39d0*/  BSYNC.RECONVERGENT B6 ;  /* 0x0000000000067941 */ /* 0x000fea0003800200 */
.L_x_41385:
        /* <DEDUP_REMOVED lines=21> */
.L_x_41413:
[----:B------:R-:W2:Y:S02]  /*3b30*/  LDG.E.U8 R4, desc[UR36][R4.64] ;  /* 0x0000002404047981 */ /* 0x000ea4000c1e1100 */
[----:B--2---:R-:W-:Y:S01]  /*3b40*/  ISETP.NE.AND P0, PT, R4, RZ, PT ;  /* 0x000000ff0400720c */ /* 0x004fe20003f05270 */
[----:B------:R-:W-:-:S12]  /*3b50*/  BRA `(.L_x_41415) ;  /* 0x0000000800307947 */ /* 0x000fd80003800000 */
.L_x_41412:
        /* <DEDUP_REMOVED lines=10> */
.L_x_41417:
[----:B------:R-:W2:Y:S02]  /*3c00*/  LDG.E R4, desc[UR36][R4.64] ;  /* 0x0000002404047981 */ /* 0x000ea4000c1e1900 */
[----:B--2---:R-:W-:Y:S01]  /*3c10*/  ISETP.NE.AND P0, PT, R4, RZ, PT ;  /* 0x000000ff0400720c */ /* 0x004fe20003f05270 */
[----:B------:R-:W-:-:S12]  /*3c20*/  BRA `(.L_x_41415) ;  /* 0x0000000400fc7947 */ /* 0x000fd80003800000 */
.L_x_41416:
[----:B------:R-:W2:Y:S02]  /*3c30*/  LDG.E.U16 R4, desc[UR36][R4.64] ;  /* 0x0000002404047981 */ /* 0x000ea4000c1e1500 */
[----:B--2---:R-:W-:Y:S01]  /*3c40*/  ISETP.NE.AND P0, PT, R4, RZ, PT ;  /* 0x000000ff0400720c */ /* 0x004fe20003f05270 */
[----:B------:R-:W-:-:S12]  /*3c50*/  BRA `(.L_x_41415) ;  /* 0x0000000400f07947 */ /* 0x000fd80003800000 */
.L_x_41411:
        /* <DEDUP_REMOVED lines=9> */
.L_x_41419:
[----:B------:R-:W2:Y:S02]  /*3cf0*/  LDG.E.U16 R0, desc[UR36][R4.64] ;  /* 0x0000002404007981 */ /* 0x000ea4000c1e1500 */
[----:B--2---:R-:W-:-:S05]  /*3d00*/  HADD2.F32 R0, -RZ, R0.H0_H0 ;  /* 0x20000000ff007230 */ /* 0x004fca0000004100 */
[----:B------:R-:W-:Y:S01]  /*3d10*/  FSETP.NEU.FTZ.AND P0, PT, R0, RZ, PT ;  /* 0x000000ff0000720b */ /* 0x000fe20003f1d000 */
[----:B------:R-:W-:-:S12]  /*3d20*/  BRA `(.L_x_41415) ;  /* 0x0000000400bc7947 */ /* 0x000fd80003800000 */
.L_x_41418:
        /* <DEDUP_REMOVED lines=11> */
.L_x_41421:
        /* <DEDUP_REMOVED lines=8> */
.L_x_41420:
[----:B------:R-:W2:Y:S02]  /*3e60*/  LDG.E.64 R4, desc[UR36][R4.64] ;  /* 0x0000002404047981 */ /* 0x000ea4000c1e1b00 */
[----:B--2---:R-:W-:Y:S01]  /*3e70*/  DSETP.NEU.AND P0, PT, R4, RZ, PT ;  /* 0x000000ff0400722a */ /* 0x004fe20003f0d000 */
[----:B------:R-:W-:-:S13]  /*3e80*/  BRA `(.L_x_41415) ;  /* 0x0000000400647947 */ /* 0x000fda0003800000 */
.L_x_41410:
        /* <DEDUP_REMOVED lines=11> */
.L_x_41424:
[----:B------:R-:W2:Y:S02]  /*3f40*/  LDG.E.128 R4, desc[UR36][R4.64] ;  /* 0x0000002404047981 */ /* 0x000ea4000c1e1d00 */
[----:B--2---:R-:W-:-:S06]  /*3f50*/  DSETP.NEU.AND P0, PT, R6, RZ, PT ;  /* 0x000000ff0600722a */ /* 0x004fcc0003f0d000 */
[----:B------:R-:W-:Y:S01]  /*3f60*/  DSETP.NEU.OR P0, PT, R4, RZ, P0 ;  /* 0x000000ff0400722a */ /* 0x000fe2000070d400 */
[----:B------:R-:W-:-:S13]  /*3f70*/  BRA `(.L_x_41415) ;  /* 0x0000000400287947 */ /* 0x000fda0003800000 */
.L_x_41423:
        /* <DEDUP_REMOVED lines=9> */
.L_x_41426:
        /* <DEDUP_REMOVED lines=11> */
.L_x_41425:
[----:B------:R-:W2:Y:S02]  /*40c0*/  LDG.E.U16 R0, desc[UR36][R4.64] ;  /* 0x0000002404007981 */ /* 0x000ea4000c1e1500 */
[----:B--2---:R-:W-:-:S05]  /*40d0*/  IMAD.U32 R0, R0, 0x10000, RZ ;  /* 0x0001000000007824 */ /* 0x004fca00078e00ff */
[----:B------:R-:W-:Y:S01]  /*40e0*/  FSETP.NEU.FTZ.AND P0, PT, R0, RZ, PT ;  /* 0x000000ff0000720b */ /* 0x000fe20003f1d000 */
[----:B------:R-:W-:-:S12]  /*40f0*/  BRA `(.L_x_41415) ;  /* 0x0000000000c87947 */ /* 0x000fd80003800000 */
.L_x_41422:
        /* <DEDUP_REMOVED lines=11> */
.L_x_41429:
[----:B------:R-:W2:Y:S02]  /*41b0*/  LDG.E.U8 R4, desc[UR36][R4.64] ;  /* 0x0000002404047981 */ /* 0x000ea4000c1e1100 */
[----:B--2---:R-:W-:Y:S01]  /*41c0*/  ISETP.NE.AND P0, PT, R4, RZ, PT ;  /* 0x000000ff0400720c */ /* 0x004fe20003f05270 */
[----:B------:R-:W-:-:S12]  /*41d0*/  BRA `(.L_x_41415) ;  /* 0x0000000000907947 */ /* 0x000fd80003800000 */
.L_x_41428:
[----:B------:R-:W2:Y:S02]  /*41e0*/  LDG.E.U8 R4, desc[UR36][R4.64] ;  /* 0x0000002404047981 */ /* 0x000ea4000c1e1100 */
[----:B--2---:R-:W-:Y:S01]  /*41f0*/  ISETP.NE.AND P0, PT, R4, RZ, PT ;  /* 0x000000ff0400720c */ /* 0x004fe20003f05270 */
[----:B------:R-:W-:-:S12]  /*4200*/  BRA `(.L_x_41415) ;  /* 0x0000000000847947 */ /* 0x000fd80003800000 */
.L_x_41427:
        /* <DEDUP_REMOVED lines=9> */
.L_x_41414:
        /* <DEDUP_REMOVED lines=16> */
.L_x_41432:
[----:B------:R-:W-:Y:S01]  /*43a0*/  PLOP3.LUT P0, PT, PT, PT, PT, 0x8, 0x80 ;  /* 0x000000000080781c */ /* 0x000fe20003f0e170 */
[----:B------:R-:W-:-:S12]  /*43b0*/  BRA `(.L_x_41415) ;  /* 0x0000000000187947 */ /* 0x000fd80003800000 */
.L_x_41431:
[----:B------:R-:W2:Y:S02]  /*43c0*/  LDG.E.64 R4, desc[UR36][R4.64] ;  /* 0x0000002404047981 */ /* 0x000ea4000c1e1b00 */
[----:B--2---:R-:W-:-:S04]  /*43d0*/  ISETP.NE.U32.AND P0, PT, R4, RZ, PT ;  /* 0x000000ff0400720c */ /* 0x004fc80003f05070 */
[----:B------:R-:W-:Y:S01]  /*43e0*/  ISETP.NE.AND.EX P0, PT, R5, RZ, PT, P0 ;  /* 0x000000ff0500720c */ /* 0x000fe20003f05300 */
[----:B------:R-:W-:-:S12]  /*43f0*/  BRA `(.L_x_41415) ;  /* 0x0000000000087947 */ /* 0x000fd80003800000 */
.L_x_41430:
[----:B------:R-:W2:Y:S02]  /*4400*/  LDG.E R4, desc[UR36][R4.64] ;  /* 0x0000002404047981 */ /* 0x000ea4000c1e1900 */
[----:B--2---:R-:W-:-:S13]  /*4410*/  ISETP.NE.AND P0, PT, R4, RZ, PT ;  /* 0x000000ff0400720c */ /* 0x004fda0003f05270 */
.L_x_41415:
[----:B------:R-:W-:Y:S05]  /*4420*/  BSYNC.RECONVERGENT B6 ;  /* 0x0000000000067941 */ /* 0x000fea0003800200 */
.L_x_41409:
[----:B------:R-:W-:Y:S01]  /*4430*/  ISETP.NE.AND P1, PT, R24, RZ, PT ;  /* 0x000000ff1800720c */ /* 0x000fe20003f25270 */
[----:B------:R-:W-:-:S03]  /*4440*/  VIADD R17, R17, 0x80 ;  /* 0x0000008011117836 */ /* 0x000fc60000000000 */
[----:B------:R-:W-:-:S04]  /*4450*/  PLOP3.LUT P0, PT, P1, P0, PT, 0xf8, 0x8f ;  /* 0x00000000008f781c */ /* 0x000fc80000f01f70 */
[----:B------:R-:W-:-:S09]  /*4460*/  P2R R23, PR, RZ, 0x1 ;  /* 0x00000001ff177803 */ /* 0x000fd20000000000 */
.L_x_41384:
[----:B------:R-:W-:Y:S05]  /*4470*/  BSYNC.RECONVERGENT B7 ;  /* 0x0000000000077941 */ /* 0x000fea0003800200 */
.L_x_41383:
        /* <DEDUP_REMOVED lines=26> */
.L_x_41439:
[----:B------:R-:W2:Y:S02]  /*4620*/  LDG.E.U8 R4, desc[UR36][R4.64] ;  /* 0x0000002404047981 */ /* 0x000ea4000c1e1100 */
[----:B--2---:R-:W-:-:S04]  /*4630*/  ISETP.NE.AND P0, PT, R4, RZ, PT ;  /* 0x000000ff0400720c */ /* 0x004fc80003f05270 */
[----:B------:R-:W-:Y:S01]  /*4640*/  P2R R24, PR, RZ, 0x1 ;  /* 0x00000001ff187803 */ /* 0x000fe20000000000 */
[----:B------:R-:W-:Y:S08]  /*4650*/  BRA `(.L_x_41441) ;  /* 0x0000000800847947 */ /* 0x000ff00003800000 */
.L_x_41438:
        /* <DEDUP_REMOVED lines=11> */
.L_x_41443:
[----:B------:R-:W2:Y:S02]  /*4710*/  LDG.E R4, desc[UR36][R4.64] ;  /* 0x0000002404047981 */ /* 0x000ea4000c1e1900 */
[----:B--2---:R-:W-:-:S04]  /*4720*/  ISETP.NE.AND P0, PT, R4, RZ, PT ;  /* 0x000000ff0400720c */ /* 0x004fc80003f05270 */
[----:B------:R-:W-:Y:S01]  /*4730*/  P2R R24, PR, RZ, 0x1 ;  /* 0x00000001ff187803 */ /* 0x000fe20000000000 */
[----:B------:R-:W-:Y:S08]  /*4740*/  BRA `(.L_x_41441) ;  /* 0x0000000800487947 */ /* 0x000ff00003800000 */
.L_x_41442:
[----:B------:R-:W2:Y:S02]  /*4750*/  LDG.E.U16 R4, desc[UR36][R4.64] ;  /* 0x0000002404047981 */ /* 0x000ea4000c1e1500 */
[----:B--2---:R-:W-:-:S04]  /*4760*/  ISETP.NE.AND P0, PT, R4, RZ, PT ;  /* 0x000000ff0400720c */ /* 0x004fc80003f05270 */
[----:B------:R-:W-:Y:S01]  /*4770*/  P2R R24, PR, RZ, 0x1 ;  /* 0x00000001ff187803 */ /* 0x000fe20000000000 */
[----:B------:R-:W-:Y:S08]  /*4780*/  BRA `(.L_x_41441) ;  /* 0x0000000800387947 */ /* 0x000ff00003800000 */
.L_x_41437:
        /* <DEDUP_REMOVED lines=10> */
.L_x_41445:
[----:B------:R-:W2:Y:S02]  /*4830*/  LDG.E.U16 R0, desc[UR36][R4.64] ;  /* 0x0000002404007981 */ /* 0x000ea4000c1e1500 */
[----:B--2---:R-:W-:-:S05]  /*4840*/  HADD2.F32 R0, -RZ, R0.H0_H0 ;  /* 0x20000000ff007230 */ /* 0x004fca0000004100 */
[----:B------:R-:W-:-:S04]  /*4850*/  FSETP.NEU.FTZ.AND P0, PT, R0, RZ, PT ;  /* 0x000000ff0000720b */ /* 0x000fc80003f1d000 */
[----:B------:R-:W-:Y:S01]  /*4860*/  P2R R24, PR, RZ, 0x1 ;  /* 0x00000001ff187803 */ /* 0x000fe20000000000 */
[----:B------:R-:W-:Y:S08]  /*4870*/  BRA `(.L_x_41441) ;  /* 0x0000000400fc7947 */ /* 0x000ff00003800000 */
.L_x_41444:
        /* <DEDUP_REMOVED lines=12> */
.L_x_41447:
        /* <DEDUP_REMOVED lines=10> */
.L_x_41446:
[----:B------:R-:W2:Y:S02]  /*49e0*/  LDG.E.64 R4, desc[UR36][R4.64] ;  /* 0x0000002404047981 */ /* 0x000ea4000c1e1b00 */
[----:B--2---:R-:W-:-:S06]  /*49f0*/  DSETP.NEU.AND P0, PT, R4, RZ, PT ;  /* 0x000000ff0400722a */ /* 0x004fcc0003f0d000 */
[----:B------:R-:W-:Y:S01]  /*4a00*/  P2R R24, PR, RZ, 0x1 ;  /* 0x00000001ff187803 */ /* 0x000fe20000000000 */
[----:B------:R-:W-:Y:S07]  /*4a10*/  BRA `(.L_x_41441) ;  /* 0x0000000400947947 */ /* 0x000fee0003800000 */
.L_x_41436:
        /* <DEDUP_REMOVED lines=12> */
.L_x_41450:
[----:B------:R-:W2:Y:S02]  /*4ae0*/  LDG.E.128 R4, desc[UR36][R4.64] ;  /* 0x0000002404047981 */ /* 0x000ea4000c1e1d00 */
[----:B--2---:R-:W-:-:S06]  /*4af0*/  DSETP.NEU.AND P0, PT, R6, RZ, PT ;  /* 0x000000ff0600722a */ /* 0x004fcc0003f0d000 */
[----:B------:R-:W-:-:S06]  /*4b00*/  DSETP.NEU.OR P0, PT, R4, RZ, P0 ;  /* 0x000000ff0400722a */ /* 0x000fcc000070d400 */
[----:B------:R-:W-:Y:S01]  /*4b10*/  P2R R24, PR, RZ, 0x1 ;  /* 0x00000001ff187803 */ /* 0x000fe20000000000 */
[----:B------:R-:W-:Y:S07]  /*4b20*/  BRA `(.L_x_41441) ;  /* 0x0000000400507947 */ /* 0x000fee0003800000 */
.L_x_41449:
        /* <DEDUP_REMOVED lines=10> */
.L_x_41452:
        /* <DEDUP_REMOVED lines=12> */
.L_x_41451:
[----:B------:R-:W2:Y:S02]  /*4c90*/  LDG.E.U16 R0, desc[UR36][R4.64] ;  /* 0x0000002404007981 */ /* 0x000ea4000c1e1500 */
[----:B--2---:R-:W-:-:S05]  /*4ca0*/  IMAD.U32 R0, R0, 0x10000, RZ ;  /* 0x0001000000007824 */ /* 0x004fca00078e00ff */
[----:B------:R-:W-:-:S04]  /*4cb0*/  FSETP.NEU.FTZ.AND P0, PT, R0, RZ, PT ;  /* 0x000000ff0000720b */ /* 0x000fc80003f1d000 */
[----:B------:R-:W-:Y:S01]  /*4cc0*/  P2R R24, PR, RZ, 0x1 ;  /* 0x00000001ff187803 */ /* 0x000fe20000000000 */
[----:B------:R-:W-:Y:S08]  /*4cd0*/  BRA `(.L_x_41441) ;  /* 0x0000000000e47947 */ /* 0x000ff00003800000 */
.L_x_41448:
        /* <DEDUP_REMOVED lines=12> */
.L_x_41455:
[----:B------:R-:W2:Y:S02]  /*4da0*/  LDG.E.U8 R4, desc[UR36][R4.64] ;  /* 0x0000002404047981 */ /* 0x000ea4000c1e1100 */
[----:B--2---:R-:W-:-:S04]  /*4db0*/  ISETP.NE.AND P0, PT, R4, RZ, PT ;  /* 0x000000ff0400720c */ /* 0x004fc80003f05270 */
[----:B------:R-:W-:Y:S01]  /*4dc0*/  P2R R24, PR, RZ, 0x1 ;  /* 0x00000001ff187803 */ /* 0x000fe20000000000 */
[----:B------:R-:W-:Y:S08]  /*4dd0*/  BRA `(.L_x_41441) ;  /* 0x0000000000a47947 */ /* 0x000ff00003800000 */
.L_x_41454:
[----:B------:R-:W2:Y:S02]  /*4de0*/  LDG.E.U8 R4, desc[UR36][R4.64] ;  /* 0x0000002404047981 */ /* 0x000ea4000c1e1100 */
[----:B--2---:R-:W-:-:S04]  /*4df0*/  ISETP.NE.AND P0, PT, R4, RZ, PT ;  /* 0x000000ff0400720c */ /* 0x004fc80003f05270 */
[----:B------:R-:W-:Y:S01]  /*4e00*/  P2R R24, PR, RZ, 0x1 ;  /* 0x00000001ff187803 */ /* 0x000fe20000000000 */
[----:B------:R-:W-:Y:S08]  /*4e10*/  BRA `(.L_x_41441) ;  /* 0x0000000000947947 */ /* 0x000ff00003800000 */
.L_x_41453:
        /* <DEDUP_REMOVED lines=10> */
.L_x_41440:
        /* <DEDUP_REMOVED lines=16> */
.L_x_41458:
[----:B------:R-:W-:-:S04]  /*4fc0*/  PLOP3.LUT P0, PT, PT, PT, PT, 0x8, 0x80 ;  /* 0x000000000080781c */ /* 0x000fc80003f0e170 */
[----:B------:R-:W-:Y:S01]  /*4fd0*/  P2R R24, PR, RZ, 0x1 ;  /* 0x00000001ff187803 */ /* 0x000fe20000000000 */
[----:B------:R-:W-:Y:S08]  /*4fe0*/  BRA `(.L_x_41441) ;  /* 0x0000000000207947 */ /* 0x000ff00003800000 */
.L_x_41457:
[----:B------:R-:W2:Y:S02]  /*4ff0*/  LDG.E.64 R4, desc[UR36][R4.64] ;  /* 0x0000002404047981 */ /* 0x000ea4000c1e1b00 */
[----:B--2---:R-:W-:-:S04]  /*5000*/  ISETP.NE.U32.AND P0, PT, R4, RZ, PT ;  /* 0x000000ff0400720c */ /* 0x004fc80003f05070 */
[----:B------:R-:W-:-:S04]  /*5010*/  ISETP.NE.AND.EX P0, PT, R5, RZ, PT, P0 ;  /* 0x000000ff0500720c */ /* 0x000fc80003f05300 */
[----:B------:R-:W-:Y:S01]  /*5020*/  P2R R24, PR, RZ, 0x1 ;  /* 0x00000001ff187803 */ /* 0x000fe20000000000 */
[----:B------:R-:W-:Y:S08]  /*5030*/  BRA `(.L_x_41441) ;  /* 0x00000000000c7947 */ /* 0x000ff00003800000 */
.L_x_41456:
[----:B------:R-:W2:Y:S02]  /*5040*/  LDG.E R4, desc[UR36][R4.64] ;  /* 0x0000002404047981 */ /* 0x000ea4000c1e1900 */
[----:B--2---:R-:W-:-:S04]  /*5050*/  ISETP.NE.AND P0, PT, R4, RZ, PT ;  /* 0x000000ff0400720c */ /* 0x004fc80003f05270 */
[----:B------:R-:W-:-:S09]  /*5060*/  P2R R24, PR, RZ, 0x1 ;  /* 0x00000001ff187803 */ /* 0x000fd20000000000 */
.L_x_41441:
[----:B------:R-:W-:Y:S05]  /*5070*/  BSYNC.RECONVERGENT B6 ;  /* 0x0000000000067941 */ /* 0x000fea0003800200 */
.L_x_41435:
        /* <DEDUP_REMOVED lines=21> */
.L_x_41463:
[----:B------:R-:W2:Y:S02]  /*51d0*/  LDG.E.U8 R4, desc[UR36][R4.64] ;  /* 0x0000002404047981 */ /* 0x000ea4000c1e1100 */
[----:B--2---:R-:W-:Y:S01]  /*51e0*/  ISETP.NE.AND P0, PT, R4, RZ, PT ;  /* 0x000000ff0400720c */ /* 0x004fe20003f05270 */
[----:B------:R-:W-:-:S12]  /*51f0*/  BRA `(.L_x_41465) ;  /* 0x0000000800307947 */ /* 0x000fd80003800000 */
.L_x_41462:
        /* <DEDUP_REMOVED lines=10> */
.L_x_41467:
[----:B------:R-:W2:Y:S02]  /*52a0*/  LDG.E R4, desc[UR36][R4.64] ;  /* 0x0000002404047981 */ /* 0x000ea4000c1e1900 */
[----:B--2---:R-:W-:Y:S01]  /*52b0*/  ISETP.NE.AND P0, PT, R4, RZ, PT ;  /* 0x000000ff0400720c */ /* 0x004fe20003f05270 */
[----:B------:R-:W-:-:S12]  /*52c0*/  BRA `(.L_x_41465) ;  /* 0x0000000400fc7947 */ /* 0x000fd80003800000 */
.L_x_41466:
[----:B------:R-:W2:Y:S02]  /*52d0*/  LDG.E.U16 R4, desc[UR36][R4.64] ;  /* 0x0000002404047981 */ /* 0x000ea4000c1e1500 */
[----:B--2---:R-:W-:Y:S01]  /*52e0*/  ISETP.NE.AND P0, PT, R4, RZ, PT ;  /* 0x000000ff0400720c */ /* 0x004fe20003f05270 */
[----:B------:R-:W-:-:S12]  /*52f0*/  BRA `(.L_x_41465) ;  /* 0x0000000400f07947 */ /* 0x000fd80003800000 */
.L_x_41461:
        /* <DEDUP_REMOVED lines=9> */
.L_x_41469:
[----:B------:R-:W2:Y:S02]  /*5390*/  LDG.E.U16 R0, desc[UR36][R4.64] ;  /* 0x0000002404007981 */ /* 0x000ea4000c1e1500 */
[----:B--2---:R-:W-:-:S05]  /*53a0*/  HADD2.F32 R0, -RZ, R0.H0_H0 ;  /* 0x20000000ff007230 */ /* 0x004fca0000004100 */
[----:B------:R-:W-:Y:S01]  /*53b0*/  FSETP.NEU.FTZ.AND P0, PT, R0, RZ, PT ;  /* 0x000000ff0000720b */ /* 0x000fe20003f1d000 */
[----:B------:R-:W-:-:S12]  /*53c0*/  BRA `(.L_x_41465) ;  /* 0x0000000400bc7947 */ /* 0x000fd80003800000 */
.L_x_41468:
        /* <DEDUP_REMOVED lines=11> */
.L_x_41471:
        /* <DEDUP_REMOVED lines=8> */
.L_x_41470:
[----:B------:R-:W2:Y:S02]  /*5500*/  LDG.E.64 R4, desc[UR36][R4.64] ;  /* 0x0000002404047981 */ /* 0x000ea4000c1e1b00 */
[----:B--2---:R-:W-:Y:S01]  /*5510*/  DSETP.NEU.AND P0, PT, R4, RZ, PT ;  /* 0x000000ff0400722a */ /* 0x004fe20003f0d000 */
[----:B------:R-:W-:-:S13]  /*5520*/  BRA `(.L_x_41465) ;  /* 0x0000000400647947 */ /* 0x000fda0003800000 */
.L_x_41460:
        /* <DEDUP_REMOVED lines=11> */
.L_x_41474:
[----:B------:R-:W2:Y:S02]  /*55e0*/  LDG.E.128 R4, desc[UR36][R4.64] ;  /* 0x0000002404047981 */ /* 0x000ea4000c1e1d00 */
[----:B--2---:R-:W-:-:S06]  /*55f0*/  DSETP.NEU.AND P0, PT, R6, RZ, PT ;  /* 0x000000ff0600722a */ /* 0x004fcc0003f0d000 */
[----:B------:R-:W-:Y:S01]  /*5600*/  DSETP.NEU.OR P0, PT, R4, RZ, P0 ;  /* 0x000000ff0400722a */ /* 0x000fe2000070d400 */
[----:B------:R-:W-:-:S13]  /*5610*/  BRA `(.L_x_41465) ;  /* 0x0000000400287947 */ /* 0x000fda0003800000 */
.L_x_41473:
        /* <DEDUP_REMOVED lines=9> */
.L_x_41476:
        /* <DEDUP_REMOVED lines=11> */
.L_x_41475:
[----:B------:R-:W2:Y:S02]  /*5760*/  LDG.E.U16 R0, desc[UR36][R4.64] ;  /* 0x0000002404007981 */ /* 0x000ea4000c1e1500 */
[----:B--2---:R-:W-:-:S05]  /*5770*/  IMAD.U32 R0, R0, 0x10000, RZ ;  /* 0x0001000000007824 */ /* 0x004fca00078e00ff */
[----:B------:R-:W-:Y:S01]  /*5780*/  FSETP.NEU.FTZ.AND P0, PT, R0, RZ, PT ;  /* 0x000000ff0000720b */ /* 0x000fe20003f1d000 */
[----:B------:R-:W-:-:S12]  /*5790*/  BRA `(.L_x_41465) ;  /* 0x0000000000c87947 */ /* 0x000fd80003800000 */
.L_x_41472:
        /* <DEDUP_REMOVED lines=11> */
.L_x_41479:
[----:B------:R-:W2:Y:S02]  /*5850*/  LDG.E.U8 R4, desc[UR36][R4.64] ;  /* 0x0000002404047981 */ /* 0x000ea4000c1e1100 */
[----:B--2---:R-:W-:Y:S01]  /*5860*/  ISETP.NE.AND P0, PT, R4, RZ, PT ;  /* 0x000000ff0400720c */ /* 0x004fe20003f05270 */
[----:B------:R-:W-:-:S12]  /*5870*/  BRA `(.L_x_41465) ;  /* 0x0000000000907947 */ /* 0x000fd80003800000 */
.L_x_41478:
[----:B------:R-:W2:Y:S02]  /*5880*/  LDG.E.U8 R4, desc[UR36][R4.64] ;  /* 0x0000002404047981 */ /* 0x000ea4000c1e1100 */
[----:B--2---:R-:W-:Y:S01]  /*5890*/  ISETP.NE.AND P0, PT, R4, RZ, PT ;  /* 0x000000ff0400720c */ /* 0x004fe20003f05270 */
[----:B------:R-:W-:-:S12]  /*58a0*/  BRA `(.L_x_41465) ;  /* 0x0000000000847947 */ /* 0x000fd80003800000 */
.L_x_41477:
        /* <DEDUP_REMOVED lines=9> */
.L_x_41464:
        /* <DEDUP_REMOVED lines=16> */
.L_x_41482:
[----:B------:R-:W-:Y:S01]  /*5a40*/  PLOP3.LUT P0, PT, PT, PT, PT, 0x8, 0x80 ;  /* 0x000000000080781c */ /* 0x000fe20003f0e170 */
[----:B------:R-:W-:-:S12]  /*5a50*/  BRA `(.L_x_41465) ;  /* 0x0000000000187947 */ /* 0x000fd80003800000 */
.L_x_41481:
[----:B------:R-:W2:Y:S02]  /*5a60*/  LDG.E.64 R4, desc[UR36][R4.64] ;  /* 0x0000002404047981 */ /* 0x000ea4000c1e1b00 */
[----:B--2---:R-:W-:-:S04]  /*5a70*/  ISETP.NE.U32.AND P0, PT, R4, RZ, PT ;  /* 0x000000ff0400720c */ /* 0x004fc80003f05070 */
[----:B------:R-:W-:Y:S01]  /*5a80*/  ISETP.NE.AND.EX P0, PT, R5, RZ, PT, P0 ;  /* 0x000000ff0500720c */ /* 0x000fe20003f05300 */
[----:B------:R-:W-:-:S12]  /*5a90*/  BRA `(.L_x_41465) ;  /* 0x0000000000087947 */ /* 0x000fd80003800000 */
.L_x_41480:
[----:B------:R-:W2:Y:S02]  /*5aa0*/  LDG.E R4, desc[UR36][R4.64] ;  /* 0x0000002404047981 */ /* 0x000ea4000c1e1900 */
[----:B--2---:R-:W-:-:S13]  /*5ab0*/  ISETP.NE.AND P0, PT, R4, RZ, PT ;  /* 0x000000ff0400720c */ /* 0x004fda0003f05270 */
.L_x_41465:
[----:B------:R-:W-:Y:S05]  /*5ac0*/  BSYNC.RECONVERGENT B6 ;  /* 0x0000000000067941 */ /* 0x000fea0003800200 */
.L_x_41459:
[----:B------:R-:W-:-:S04]  /*5ad0*/  ISETP.NE.AND P1, PT, R24, RZ, PT ;  /* 0x000000ff1800720c */ /* 0x000fc80003f25270 */
[----:B------:R-:W-:-:S13]  /*5ae0*/  PLOP3.LUT P0, PT, P1, P0, PT, 0xf8, 0x8f ;  /* 0x00000000008f781c */ /* 0x000fda0000f01f70 */
.L_x_41434:
[----:B------:R-:W-:Y:S05]  /*5af0*/  BSYNC.RECONVERGENT B7 ;  /* 0x0000000000077941 */ /* 0x000fea0003800200 */
.L_x_41433:
        /* <DEDUP_REMOVED lines=34> */
.L_x_41490:
[----:B------:R0:W-:Y:S01]  /*5d20*/  STG.E.U8 desc[UR36][R8.64], R11 ;  /* 0x0000000b08007986 */ /* 0x0001e2000c101124 */
[----:B------:R-:W-:Y:S05]  /*5d30*/  BRA `(.L_x_41492) ;  /* 0x0000000c00087947 */ /* 0x000fea0003800000 */
.L_x_41489:
        /* <DEDUP_REMOVED lines=10> */
.L_x_41494:
[----:B------:R0:W-:Y:S01]  /*5de0*/  STG.E desc[UR36][R8.64], R11 ;  /* 0x0000000b08007986 */ /* 0x0001e2000c101924 */
[----:B------:R-:W-:Y:S05]  /*5df0*/  BRA `(.L_x_41492) ;  /* 0x0000000800d87947 */ /* 0x000fea0003800000 */
.L_x_41493:
[----:B------:R0:W-:Y:S01]  /*5e00*/  STG.E.U16 desc[UR36][R8.64], R11 ;  /* 0x0000000b08007986 */ /* 0x0001e2000c101524 */
[----:B------:R-:W-:Y:S05]  /*5e10*/  BRA `(.L_x_41492) ;  /* 0x0000000800d07947 */ /* 0x000fea0003800000 */
.L_x_41488:
        /* <DEDUP_REMOVED lines=9> */
.L_x_41496:
[----:B------:R-:W0:Y:S02]  /*5eb0*/  I2F.S16 R0, R11 ;  /* 0x0000000b00007306 */ /* 0x000e240000101400 */
[----:B0-----:R-:W-:-:S05]  /*5ec0*/  F2FP.F16.F32.PACK_AB R0, RZ, R0 ;  /* 0x00000000ff00723e */ /* 0x001fca00000000ff */
[----:B------:R0:W-:Y:S01]  /*5ed0*/  STG.E.U16 desc[UR36][R8.64], R0 ;  /* 0x0000000008007986 */ /* 0x0001e2000c101524 */
[----:B------:R-:W-:Y:S05]  /*5ee0*/  BRA `(.L_x_41492) ;  /* 0x00000008009c7947 */ /* 0x000fea0003800000 */
.L_x_41495:
        /* <DEDUP_REMOVED lines=10> */
.L_x_41498:
[----:B------:R-:W0:Y:S02]  /*5f90*/  I2F.S16 R11, R11 ;  /* 0x0000000b000b7306 */ /* 0x000e240000101400 */
[----:B0-----:R-:W-:-:S04]  /*5fa0*/  F2FP.F16.F32.PACK_AB R3, RZ, R11 ;  /* 0x0000000bff03723e */ /* 0x001fc800000000ff */
[----:B------:R-:W-:-:S05]  /*5fb0*/  PRMT R3, R3, 0x5410, RZ ;  /* 0x0000541003037816 */ /* 0x000fca00000000ff */
[----:B------:R0:W-:Y:S01]  /*5fc0*/  STG.E desc[UR36][R8.64], R3 ;  /* 0x0000000308007986 */ /* 0x0001e2000c101924 */
[----:B------:R-:W-:Y:S05]  /*5fd0*/  BRA `(.L_x_41492) ;  /* 0x0000000800607947 */ /* 0x000fea0003800000 */
.L_x_41497:
[----:B------:R-:W0:Y:S02]  /*5fe0*/  I2F.F64.S16 R4, R11 ;  /* 0x0000000b00047312 */ /* 0x000e240000101c00 */
[----:B0-----:R0:W-:Y:S01]  /*5ff0*/  STG.E.64 desc[UR36][R8.64], R4 ;  /* 0x0000000408007986 */ /* 0x0011e2000c101b24 */
[----:B------:R-:W-:Y:S05]  /*6000*/  BRA `(.L_x_41492) ;  /* 0x0000000800547947 */ /* 0x000fea0003800000 */
.L_x_41487:
        /* <DEDUP_REMOVED lines=10> */
.L_x_41501:
[----:B------:R-:W0:Y:S01]  /*60b0*/  I2F.F64.S16 R4, R11 ;  /* 0x0000000b00047312 */ /* 0x000e220000101c00 */
[----:B------:R-:W-:-:S05]  /*60c0*/  CS2R R6, SRZ ;  /* 0x0000000000067805 */ /* 0x000fca000001ff00 */
[----:B0-----:R0:W-:Y:S01]  /*60d0*/  STG.E.128 desc[UR36][R8.64], R4 ;  /* 0x0000000408007986 */ /* 0x0011e2000c101d24 */
[----:B------:R-:W-:Y:S05]  /*60e0*/  BRA `(.L_x_41492) ;  /* 0x00000008001c7947 */ /* 0x000fea0003800000 */
.L_x_41500:
        /* <DEDUP_REMOVED lines=17> */
.L_x_41505:
[----:B------:R-:W-:Y:S05]  /*6200*/  BSYNC.RECONVERGENT B0 ;  /* 0x0000000000007941 */ /* 0x000fea0003800200 */
.L_x_41504:
[----:B------:R0:W-:Y:S01]  /*6210*/  STG.E.U8 desc[UR36][R8.64], R3 ;  /* 0x0000000308007986 */ /* 0x0001e2000c101124 */
[----:B------:R-:W-:Y:S05]  /*6220*/  BRA `(.L_x_41492) ;  /* 0x0000000400cc7947 */ /* 0x000fea0003800000 */
.L_x_41503:
        /* <DEDUP_REMOVED lines=16> */
.L_x_41502:
[----:B------:R-:W0:Y:S02]  /*6330*/  I2F.S16 R0, R11 ;  /* 0x0000000b00007306 */ /* 0x000e240000101400 */
[----:B0-----:R-:W-:-:S05]  /*6340*/  F2FP.BF16.F32.PACK_AB R0, RZ, R0 ;  /* 0x00000000ff00723e */ /* 0x001fca00000010ff */
[----:B------:R0:W-:Y:S01]  /*6350*/  STG.E.U16 desc[UR36][R8.64], R0 ;  /* 0x0000000008007986 */ /* 0x0001e2000c101524 */
[----:B------:R-:W-:Y:S05]  /*6360*/  BRA `(.L_x_41492) ;  /* 0x00000004007c7947 */ /* 0x000fea0003800000 */
.L_x_41499:
        /* <DEDUP_REMOVED lines=10> */
.L_x_41508:
        /* <DEDUP_REMOVED lines=12> */
.L_x_41511:
[----:B------:R-:W-:-:S04]  /*64d0*/  SHF.R.U32.HI R0, RZ, 0x14, R11 ;  /* 0x00000014ff007819 */ /* 0x000fc8000001160b */
[----:B------:R-:W-:-:S04]  /*64e0*/  LOP3.LUT R0, R0, 0x1, RZ, 0xc0, !PT ;  /* 0x0000000100007812 */ /* 0x000fc800078ec0ff */
[----:B------:R-:W-:-:S04]  /*64f0*/  IADD3 R0, PT, PT, R11, 0x487ffff, R0 ;  /* 0x0487ffff0b007810 */ /* 0x000fc80007ffe000 */
[----:B------:R-:W-:-:S04]  /*6500*/  SHF.R.U32.HI R0, RZ, 0x14, R0 ;  /* 0x00000014ff007819 */ /* 0x000fc80000011600 */
[----:B------:R-:W-:-:S07]  /*6510*/  LOP3.LUT R0, R0, 0xff, RZ, 0xc0, !PT ;  /* 0x000000ff00007812 */ /* 0x000fce00078ec0ff */
.L_x_41512:
[----:B------:R-:W-:-:S07]  /*6520*/  PRMT R4, R0, 0x7610, R4 ;  /* 0x0000761000047816 */ /* 0x000fce0000000004 */
.L_x_41510:
[----:B------:R-:W-:Y:S05]  /*6530*/  BSYNC.RECONVERGENT B0 ;  /* 0x0000000000007941 */ /* 0x000fea0003800200 */
.L_x_41509:
[----:B------:R3:W-:Y:S01]  /*6540*/  STG.E.U8 desc[UR36][R8.64], R4 ;  /* 0x0000000408007986 */ /* 0x0007e2000c101124 */
[----:B------:R-:W-:Y:S05]  /*6550*/  BRA `(.L_x_41492) ;  /* 0x0000000400007947 */ /* 0x000fea0003800000 */
.L_x_41507:
        /* <DEDUP_REMOVED lines=12> */
.L_x_41515:
[----:B------:R-:W-:-:S04]  /*6620*/  SHF.R.U32.HI R0, RZ, 0x15, R11 ;  /* 0x00000015ff007819 */ /* 0x000fc8000001160b */
[----:B------:R-:W-:-:S04]  /*6630*/  LOP3.LUT R0, R0, 0x1, RZ, 0xc0, !PT ;  /* 0x0000000100007812 */ /* 0x000fc800078ec0ff */
[----:B------:R-:W-:-:S04]  /*6640*/  IADD3 R0, PT, PT, R11, 0x88fffff, R0 ;  /* 0x088fffff0b007810 */ /* 0x000fc80007ffe000 */
[----:B------:R-:W-:-:S04]  /*6650*/  SHF.R.U32.HI R0, RZ, 0x15, R0 ;  /* 0x00000015ff007819 */ /* 0x000fc80000011600 */
[----:B------:R-:W-:-:S07]  /*6660*/  LOP3.LUT R0, R0, 0xff, RZ, 0xc0, !PT ;  /* 0x000000ff00007812 */ /* 0x000fce00078ec0ff */
.L_x_41516:
[----:B------:R-:W-:-:S07]  /*6670*/  PRMT R4, R0, 0x7610, R4 ;  /* 0x0000761000047816 */ /* 0x000fce0000000004 */
.L_x_41514:
[----:B------:R-:W-:Y:S05]  /*6680*/  BSYNC.RECONVERGENT B0 ;  /* 0x0000000000007941 */ /* 0x000fea0003800200 */
.L_x_41513:
[----:B------:R0:W-:Y:S01]  /*6690*/  STG.E.U8 desc[UR36][R8.64], R4 ;  /* 0x0000000408007986 */ /* 0x0001e2000c101124 */
[----:B------:R-:W-:Y:S05]  /*66a0*/  BRA `(.L_x_41492) ;  /* 0x0000000000ac7947 */ /* 0x000fea0003800000 */
.L_x_41506:
[----:B------:R-:W-:-:S13]  /*66b0*/  ISETP.NE.AND P0, PT, R0, 0x1c, PT ;  /* 0x0000001c0000780c */ /* 0x000fda0003f05270 */
[----:B------:R-:W-:Y:S05]  /*66c0*/  @!P0 BRA `(.L_x_41517) ;  /* 0x0000000000a08947 */ /* 0x000fea0003800000 */
[----:B------:R-:W-:-:S13]  /*66d0*/  ISETP.NE.AND P0, PT, R0, 0x1d, PT ;  /* 0x0000001d0000780c */ /* 0x000fda0003f05270 */
[----:B------:R-:W-:Y:S05]  /*66e0*/  @!P0 BRA `(.L_x_41518) ;  /* 0x0000000000888947 */ /* 0x000fea0003800000 */
[----:B------:R-:W-:-:S13]  /*66f0*/  ISETP.NE.AND P0, PT, R0, 0x2c, PT ;  /* 0x0000002c0000780c */ /* 0x000fda0003f05270 */
[----:B------:R-:W-:Y:S05]  /*6700*/  @!P0 BRA `(.L_x_41519) ;  /* 0x0000000000448947 */ /* 0x000fea0003800000 */
.L_x_41491:
        /* <DEDUP_REMOVED lines=16> */
.L_x_41520:
[----:B------:R-:W-:Y:S05]  /*6810*/  BRA `(.L_x_41492) ;  /* 0x0000000000507947 */ /* 0x000fea0003800000 */
.L_x_41519:
        /* <DEDUP_REMOVED lines=15> */
.L_x_41518:
[----:B------:R-:W-:Y:S02]  /*6910*/  IMAD.MOV.U32 R4, RZ, RZ, R11 ;  /* 0x000000ffff047224 */ /* 0x000fe400078e000b */
[----:B------:R-:W-:-:S05]  /*6920*/  IMAD.MOV.U32 R5, RZ, RZ, RZ ;  /* 0x000000ffff057224 */ /* 0x000fca00078e00ff */
[----:B------:R1:W-:Y:S01]  /*6930*/  STG.E.64 desc[UR36][R8.64], R4 ;  /* 0x0000000408007986 */ /* 0x0003e2000c101b24 */
[----:B------:R-:W-:Y:S05]  /*6940*/  BRA `(.L_x_41492) ;  /* 0x0000000000047947 */ /* 0x000fea0003800000 */
.L_x_41517:
[----:B------:R0:W-:Y:S02]  /*6950*/  STG.E desc[UR36][R8.64], R11 ;  /* 0x0000000b08007986 */ /* 0x0001e4000c101924 */
.L_x_41492:
[----:B------:R-:W-:Y:S05]  /*6960*/  BSYNC.RECONVERGENT B6 ;  /* 0x0000000000067941 */ /* 0x000fea0003800200 */
.L_x_41486:
        /* <DEDUP_REMOVED lines=24> */
.L_x_41526:
[----:B------:R4:W-:Y:S01]  /*6af0*/  STG.E.U8 desc[UR36][R8.64], R24 ;  /* 0x0000001808007986 */ /* 0x0009e2000c101124 */
[----:B------:R-:W-:Y:S05]  /*6b00*/  BRA `(.L_x_41528) ;  /* 0x0000000800fc7947 */ /* 0x000fea0003800000 */
.L_x_41525:
        /* <DEDUP_REMOVED lines=9> */
.L_x_41530:
[----:B------:R2:W-:Y:S01]  /*6ba0*/  STG.E desc[UR36][R8.64], R24 ;  /* 0x0000001808007986 */ /* 0x0005e2000c101924 */
[----:B------:R-:W-:Y:S05]  /*6bb0*/  BRA `(.L_x_41528) ;  /* 0x0000000800d07947 */ /* 0x000fea0003800000 */
.L_x_41529:
[----:B------:R0:W-:Y:S01]  /*6bc0*/  STG.E.U16 desc[UR36][R8.64], R24 ;  /* 0x0000001808007986 */ /* 0x0001e2000c101524 */
[----:B------:R-:W-:Y:S05]  /*6bd0*/  BRA `(.L_x_41528) ;  /* 0x0000000800c87947 */ /* 0x000fea0003800000 */
.L_x_41524:
        /* <DEDUP_REMOVED lines=9> */
.L_x_41532:
[----:B------:R-:W0:Y:S02]  /*6c70*/  I2F.S16 R0, R24 ;  /* 0x0000001800007306 */ /* 0x000e240000101400 */
[----:B0-----:R-:W-:-:S05]  /*6c80*/  F2FP.F16.F32.PACK_AB R0, RZ, R0 ;  /* 0x00000000ff00723e */ /* 0x001fca00000000ff */
[----:B------:R0:W-:Y:S01]  /*6c90*/  STG.E.U16 desc[UR36][R8.64], R0 ;  /* 0x0000000008007986 */ /* 0x0001e2000c101524 */
[----:B------:R-:W-:Y:S05]  /*6ca0*/  BRA `(.L_x_41528) ;  /* 0x0000000800947947 */ /* 0x000fea0003800000 */
.L_x_41531:
        /* <DEDUP_REMOVED lines=10> */
.L_x_41534:
[----:B------:R-:W0:Y:S02]  /*6d50*/  I2F.S16 R24, R24 ;  /* 0x0000001800187306 */ /* 0x000e240000101400 */
[----:B0-----:R-:W-:-:S04]  /*6d60*/  F2FP.F16.F32.PACK_AB R3, RZ, R24 ;  /* 0x00000018ff03723e */ /* 0x001fc800000000ff */
[----:B------:R-:W-:-:S05]  /*6d70*/  PRMT R3, R3, 0x5410, RZ ;  /* 0x0000541003037816 */ /* 0x000fca00000000ff */
[----:B------:R0:W-:Y:S01]  /*6d80*/  STG.E desc[UR36][R8.64], R3 ;  /* 0x0000000308007986 */ /* 0x0001e2000c101924 */
[----:B------:R-:W-:Y:S05]  /*6d90*/  BRA `(.L_x_41528) ;  /* 0x0000000800587947 */ /* 0x000fea0003800000 */
.L_x_41533:
[----:B------:R-:W0:Y:S02]  /*6da0*/  I2F.F64.S16 R24, R24 ;  /* 0x0000001800187312 */ /* 0x000e240000101c00 */
[----:B0-----:R0:W-:Y:S01]  /*6db0*/  STG.E.64 desc[UR36][R8.64], R24 ;  /* 0x0000001808007986 */ /* 0x0011e2000c101b24 */
[----:B------:R-:W-:Y:S05]  /*6dc0*/  BRA `(.L_x_41528) ;  /* 0x00000008004c7947 */ /* 0x000fea0003800000 */
.L_x_41523:
        /* <DEDUP_REMOVED lines=12> */
.L_x_41538:
        /* <DEDUP_REMOVED lines=16> */
.L_x_41541:
[----:B------:R-:W-:-:S07]  /*6f90*/  PRMT R4, R0, 0x7610, R4 ;  /* 0x0000761000047816 */ /* 0x000fce0000000004 */
.L_x_41540:
[----:B------:R-:W-:Y:S05]  /*6fa0*/  BSYNC.RECONVERGENT B0 ;  /* 0x0000000000007941 */ /* 0x000fea0003800200 */
.L_x_41539:
[----:B------:R0:W-:Y:S01]  /*6fb0*/  STG.E.U8 desc[UR36][R8.64], R4 ;  /* 0x0000000408007986 */ /* 0x0001e2000c101124 */
[----:B------:R-:W-:Y:S05]  /*6fc0*/  BRA `(.L_x_41528) ;  /* 0x0000000400cc7947 */ /* 0x000fea0003800000 */
.L_x_41537:
        /* <DEDUP_REMOVED lines=16> */
.L_x_41544:
[----:B------:R-:W-:-:S07]  /*70d0*/  PRMT R4, R0, 0x7610, R4 ;  /* 0x0000761000047816 */ /* 0x000fce0000000004 */
.L_x_41543:
[----:B------:R-:W-:Y:S05]  /*70e0*/  BSYNC.RECONVERGENT B0 ;  /* 0x0000000000007941 */ /* 0x000fea0003800200 */
.L_x_41542:
[----:B------:R0:W-:Y:S01]  /*70f0*/  STG.E.U8 desc[UR36][R8.64], R4 ;  /* 0x0000000408007986 */ /* 0x0001e2000c101124 */
[----:B------:R-:W-:Y:S05]  /*7100*/  BRA `(.L_x_41528) ;  /* 0x00000004007c7947 */ /* 0x000fea0003800000 */
.L_x_41536:
        /* <DEDUP_REMOVED lines=21> */
.L_x_41546:
[----:B------:R-:W-:-:S05]  /*7260*/  IMAD.MOV.U32 R25, RZ, RZ, RZ ;  /* 0x000000ffff197224 */ /* 0x000fca00078e00ff */
[----:B------:R0:W-:Y:S01]  /*7270*/  STG.E.64 desc[UR36][R8.64], R24 ;  /* 0x0000001808007986 */ /* 0x0001e2000c101b24 */
[----:B------:R-:W-:Y:S05]  /*7280*/  BRA `(.L_x_41528) ;  /* 0x00000004001c7947 */ /* 0x000fea0003800000 */
.L_x_41545:
[----:B------:R0:W-:Y:S01]  /*7290*/  STG.E desc[UR36][R8.64], R24 ;  /* 0x0000001808007986 */ /* 0x0001e2000c101924 */
[----:B------:R-:W-:Y:S05]  /*72a0*/  BRA `(.L_x_41528) ;  /* 0x0000000400147947 */ /* 0x000fea0003800000 */
.L_x_41535:
        /* <DEDUP_REMOVED lines=8> */
.L_x_41548:
[----:B------:R-:W0:Y:S01]  /*7330*/  I2F.F64.S16 R4, R24 ;  /* 0x0000001800047312 */ /* 0x000e220000101c00 */
[----:B------:R-:W-:-:S05]  /*7340*/  CS2R R6, SRZ ;  /* 0x0000000000067805 */ /* 0x000fca000001ff00 */
[----:B0-----:R0:W-:Y:S01]  /*7350*/  STG.E.128 desc[UR36][R8.64], R4 ;  /* 0x0000000408007986 */ /* 0x0011e2000c101d24 */
[----:B------:R-:W-:Y:S05]  /*7360*/  BRA `(.L_x_41528) ;  /* 0x0000000000e47947 */ /* 0x000fea0003800000 */
.L_x_41547:
[----:B------:R-:W-:-:S13]  /*7370*/  ISETP.NE.AND P0, PT, R0, 0xf, PT ;  /* 0x0000000f0000780c */ /* 0x000fda0003f05270 */
[----:B------:R-:W-:Y:S05]  /*7380*/  @!P0 BRA `(.L_x_41549) ;  /* 0x0000000000d08947 */ /* 0x000fea0003800000 */
[----:B------:R-:W-:-:S13]  /*7390*/  ISETP.NE.AND P0, PT, R0, 0x17, PT ;  /* 0x000000170000780c */ /* 0x000fda0003f05270 */
[----:B------:R-:W-:Y:S05]  /*73a0*/  @!P0 BRA `(.L_x_41550) ;  /* 0x0000000000848947 */ /* 0x000fea0003800000 */
[----:B------:R-:W-:-:S13]  /*73b0*/  ISETP.NE.AND P0, PT, R0, 0x18, PT ;  /* 0x000000180000780c */ /* 0x000fda0003f05270 */
[----:B------:R-:W-:Y:S05]  /*73c0*/  @!P0 BRA `(.L_x_41551) ;  /* 0x0000000000448947 */ /* 0x000fea0003800000 */
.L_x_41527:
        /* <DEDUP_REMOVED lines=16> */
.L_x_41552:
[----:B------:R-:W-:Y:S05]  /*74d0*/  BRA `(.L_x_41528) ;  /* 0x0000000000887947 */ /* 0x000fea0003800000 */
.L_x_41551:
        /* <DEDUP_REMOVED lines=11> */
.L_x_41554:
[----:B------:R-:W-:Y:S05]  /*7590*/  BSYNC.RECONVERGENT B0 ;  /* 0x0000000000007941 */ /* 0x000fea0003800200 */
.L_x_41553:
[----:B------:R0:W-:Y:S01]  /*75a0*/  STG.E.U8 desc[UR36][R8.64], R3 ;  /* 0x0000000308007986 */ /* 0x0001e2000c101124 */
[----:B------:R-:W-:Y:S05]  /*75b0*/  BRA `(.L_x_41528) ;  /* 0x0000000000507947 */ /* 0x000fea0003800000 */
.L_x_41550:
        /* <DEDUP_REMOVED lines=12> */
.L_x_41555:
[----:B------:R-:W-:Y:S01]  /*7680*/  IMAD.MOV.U32 R3, RZ, RZ, 0x7f ;  /* 0x0000007fff037424 */ /* 0x000fe200078e00ff */
[----:B------:R-:W-:-:S04]  /*7690*/  ISETP.GT.U32.AND P0, PT, R5, 0x7f800000, PT ;  /* 0x7f8000000500780c */ /* 0x000fc80003f04070 */
[----:B------:R-:W-:-:S05]  /*76a0*/  SEL R3, R3, 0x7c, P0 ;  /* 0x0000007c03037807 */ /* 0x000fca0000000000 */
[----:B------:R0:W-:Y:S01]  /*76b0*/  STG.E.U8 desc[UR36][R8.64], R3 ;  /* 0x0000000308007986 */ /* 0x0001e2000c101124 */
[----:B------:R-:W-:Y:S05]  /*76c0*/  BRA `(.L_x_41528) ;  /* 0x00000000000c7947 */ /* 0x000fea0003800000 */
.L_x_41549:
[----:B------:R-:W0:Y:S02]  /*76d0*/  I2F.S16 R0, R24 ;  /* 0x0000001800007306 */ /* 0x000e240000101400 */
[----:B0-----:R-:W-:-:S05]  /*76e0*/  F2FP.BF16.F32.PACK_AB R0, RZ, R0 ;  /* 0x00000000ff00723e */ /* 0x001fca00000010ff */
[----:B------:R0:W-:Y:S02]  /*76f0*/  STG.E.U16 desc[UR36][R8.64], R0 ;  /* 0x0000000008007986 */ /* 0x0001e4000c101524 */
.L_x_41528:
[----:B------:R-:W-:Y:S05]  /*7700*/  BSYNC.RECONVERGENT B6 ;  /* 0x0000000000067941 */ /* 0x000fea0003800200 */
.L_x_41522:
[----:B------:R-:W-:-:S07]  /*7710*/  VIADD R19, R19, 0x80 ;  /* 0x0000008013137836 */ /* 0x000fce0000000000 */
.L_x_41485:
[----:B------:R-:W-:-:S13]  /*7720*/  ISETP.GE.AND P0, PT, R19, R16, PT ;  /* 0x000000101300720c */ /* 0x000fda0003f06270 */
[----:B------:R-:W-:Y:S05]  /*7730*/  @P0 BREAK.RELIABLE B7 ;  /* 0x0000000000070942 */ /* 0x000fea0003800100 */
[----:B------:R-:W-:Y:S05]  /*7740*/  @P0 BRA `(.L_x_41521) ;  /* 0x0000000c00640947 */ /* 0x000fea0003800000 */
[----:B------:R-:W-:Y:S05]  /*7750*/  BSYNC.RELIABLE B7 ;  /* 0x0000000000077941 */ /* 0x000fea0003800100 */
.L_x_41484:
        /* <DEDUP_REMOVED lines=21> */
.L_x_41560:
[----:B------:R4:W-:Y:S01]  /*78b0*/  STG.E.U8 desc[UR36][R8.64], R22 ;  /* 0x0000001608007986 */ /* 0x0009e2000c101124 */
[----:B------:R-:W-:Y:S05]  /*78c0*/  BRA `(.L_x_41562) ;  /* 0x0000000800fc7947 */ /* 0x000fea0003800000 */
.L_x_41559:
        /* <DEDUP_REMOVED lines=9> */
.L_x_41564:
[----:B------:R2:W-:Y:S01]  /*7960*/  STG.E desc[UR36][R8.64], R22 ;  /* 0x0000001608007986 */ /* 0x0005e2000c101924 */
[----:B------:R-:W-:Y:S05]  /*7970*/  BRA `(.L_x_41562) ;  /* 0x0000000800d07947 */ /* 0x000fea0003800000 */
.L_x_41563:
[----:B------:R0:W-:Y:S01]  /*7980*/  STG.E.U16 desc[UR36][R8.64], R22 ;  /* 0x0000001608007986 */ /* 0x0001e2000c101524 */
[----:B------:R-:W-:Y:S05]  /*7990*/  BRA `(.L_x_41562) ;  /* 0x0000000800c87947 */ /* 0x000fea0003800000 */
.L_x_41558:
        /* <DEDUP_REMOVED lines=9> */
.L_x_41566:
[----:B------:R-:W0:Y:S02]  /*7a30*/  I2F.S16 R0, R22 ;  /* 0x0000001600007306 */ /* 0x000e240000101400 */
[----:B0-----:R-:W-:-:S05]  /*7a40*/  F2FP.F16.F32.PACK_AB R0, RZ, R0 ;  /* 0x00000000ff00723e */ /* 0x001fca00000000ff */
[----:B------:R0:W-:Y:S01]  /*7a50*/  STG.E.U16 desc[UR36][R8.64], R0 ;  /* 0x0000000008007986 */ /* 0x0001e2000c101524 */
[----:B------:R-:W-:Y:S05]  /*7a60*/  BRA `(.L_x_41562) ;  /* 0x0000000800947947 */ /* 0x000fea0003800000 */
.L_x_41565:
        /* <DEDUP_REMOVED lines=10> */
.L_x_41568:
[----:B------:R-:W0:Y:S02]  /*7b10*/  I2F.S16 R22, R22 ;  /* 0x0000001600167306 */ /* 0x000e240000101400 */
[----:B0-----:R-:W-:-:S04]  /*7b20*/  F2FP.F16.F32.PACK_AB R3, RZ, R22 ;  /* 0x00000016ff03723e */ /* 0x001fc800000000ff */
[----:B------:R-:W-:-:S05]  /*7b30*/  PRMT R3, R3, 0x5410, RZ ;  /* 0x0000541003037816 */ /* 0x000fca00000000ff */
[----:B------:R0:W-:Y:S01]  /*7b40*/  STG.E desc[UR36][R8.64], R3 ;  /* 0x0000000308007986 */ /* 0x0001e2000c101924 */
[----:B------:R-:W-:Y:S05]  /*7b50*/  BRA `(.L_x_41562) ;  /* 0x0000000800587947 */ /* 0x000fea0003800000 */
.L_x_41567:
[----:B------:R-:W0:Y:S02]  /*7b60*/  I2F.F64.S16 R22, R22 ;  /* 0x0000001600167312 */ /* 0x000e240000101c00 */
[----:B0-----:R0:W-:Y:S01]  /*7b70*/  STG.E.64 desc[UR36][R8.64], R22 ;  /* 0x0000001608007986 */ /* 0x0011e2000c101b24 */
[----:B------:R-:W-:Y:S05]  /*7b80*/  BRA `(.L_x_41562) ;  /* 0x00000008004c7947 */ /* 0x000fea0003800000 */
.L_x_41557:
        /* <DEDUP_REMOVED lines=12> */
.L_x_41572:
        /* <DEDUP_REMOVED lines=16> */
.L_x_41575:
[----:B------:R-:W-:-:S07]  /*7d50*/  PRMT R4, R0, 0x7610, R4 ;  /* 0x0000761000047816 */ /* 0x000fce0000000004 */
.L_x_41574:
[----:B------:R-:W-:Y:S05]  /*7d60*/  BSYNC.RECONVERGENT B0 ;  /* 0x0000000000007941 */ /* 0x000fea0003800200 */
.L_x_41573:
[----:B------:R0:W-:Y:S01]  /*7d70*/  STG.E.U8 desc[UR36][R8.64], R4 ;  /* 0x0000000408007986 */ /* 0x0001e2000c101124 */
[----:B------:R-:W-:Y:S05]  /*7d80*/  BRA `(.L_x_41562) ;  /* 0x0000000400cc7947 */ /* 0x000fea0003800000 */
.L_x_41571:
        /* <DEDUP_REMOVED lines=16> */
.L_x_41578:
[----:B------:R-:W-:-:S07]  /*7e90*/  PRMT R4, R0, 0x7610, R4 ;  /* 0x0000761000047816 */ /* 0x000fce0000000004 */
.L_x_41577:
[----:B------:R-:W-:Y:S05]  /*7ea0*/  BSYNC.RECONVERGENT B0 ;  /* 0x0000000000007941 */ /* 0x000fea0003800200 */
.L_x_41576:
[----:B------:R0:W-:Y:S01]  /*7eb0*/  STG.E.U8 desc[UR36][R8.64], R4 ;  /* 0x0000000408007986 */ /* 0x0001e2000c101124 */
[----:B------:R-:W-:Y:S05]  /*7ec0*/  BRA `(.L_x_41562) ;  /* 0x00000004007c7947 */ /* 0x000fea0003800000 */
.L_x_41570:
        /* <DEDUP_REMOVED lines=21> */
.L_x_41580:
[----:B------:R-:W-:-:S05]  /*8020*/  IMAD.MOV.U32 R23, RZ, RZ, RZ ;  /* 0x000000ffff177224 */ /* 0x000fca00078e00ff */
[----:B------:R0:W-:Y:S01]  /*8030*/  STG.E.64 desc[UR36][R8.64], R22 ;  /* 0x0000001608007986 */ /* 0x0001e2000c101b24 */
[----:B------:R-:W-:Y:S05]  /*8040*/  BRA `(.L_x_41562) ;  /* 0x00000004001c7947 */ /* 0x000fea0003800000 */
.L_x_41579:
[----:B------:R0:W-:Y:S01]  /*8050*/  STG.E desc[UR36][R8.64], R22 ;  /* 0x0000001608007986 */ /* 0x0001e2000c101924 */
[----:B------:R-:W-:Y:S05]  /*8060*/  BRA `(.L_x_41562) ;  /* 0x0000000400147947 */ /* 0x000fea0003800000 */
.L_x_41569:
        /* <DEDUP_REMOVED lines=8> */
.L_x_41582:
[----:B------:R-:W0:Y:S01]  /*80f0*/  I2F.F64.S16 R4, R22 ;  /* 0x0000001600047312 */ /* 0x000e220000101c00 */
[----:B------:R-:W-:-:S05]  /*8100*/  CS2R R6, SRZ ;  /* 0x0000000000067805 */ /* 0x000fca000001ff00 */
[----:B0-----:R0:W-:Y:S01]  /*8110*/  STG.E.128 desc[UR36][R8.64], R4 ;  /* 0x0000000408007986 */ /* 0x0011e2000c101d24 */
[----:B------:R-:W-:Y:S05]  /*8120*/  BRA `(.L_x_41562) ;  /* 0x0000000000e47947 */ /* 0x000fea0003800000 */
.L_x_41581:
[----:B------:R-:W-:-:S13]  /*8130*/  ISETP.NE.AND P0, PT, R0, 0xf, PT ;  /* 0x0000000f0000780c */ /* 0x000fda0003f05270 */
[----:B------:R-:W-:Y:S05]  /*8140*/  @!P0 BRA `(.L_x_41583) ;  /* 0x0000000000d08947 */ /* 0x000fea0003800000 */
[----:B------:R-:W-:-:S13]  /*8150*/  ISETP.NE.AND P0, PT, R0, 0x17, PT ;  /* 0x000000170000780c */ /* 0x000fda0003f05270 */
[----:B------:R-:W-:Y:S05]  /*8160*/  @!P0 BRA `(.L_x_41584) ;  /* 0x0000000000848947 */ /* 0x000fea0003800000 */
[----:B------:R-:W-:-:S13]  /*8170*/  ISETP.NE.AND P0, PT, R0, 0x18, PT ;  /* 0x000000180000780c */ /* 0x000fda0003f05270 */
[----:B------:R-:W-:Y:S05]  /*8180*/  @!P0 BRA `(.L_x_41585) ;  /* 0x0000000000448947 */ /* 0x000fea0003800000 */
.L_x_41561:
        /* <DEDUP_REMOVED lines=16> */
.L_x_41586:
[----:B------:R-:W-:Y:S05]  /*8290*/  BRA `(.L_x_41562) ;  /* 0x0000000000887947 */ /* 0x000fea0003800000 */
.L_x_41585:
        /* <DEDUP_REMOVED lines=11> */
.L_x_41588:
[----:B------:R-:W-:Y:S05]  /*8350*/  BSYNC.RECONVERGENT B0 ;  /* 0x0000000000007941 */ /* 0x000fea0003800200 */
.L_x_41587:
[----:B------:R0:W-:Y:S01]  /*8360*/  STG.E.U8 desc[UR36][R8.64], R3 ;  /* 0x0000000308007986 */ /* 0x0001e2000c101124 */
[----:B------:R-:W-:Y:S05]  /*8370*/  BRA `(.L_x_41562) ;  /* 0x0000000000507947 */ /* 0x000fea0003800000 */
.L_x_41584:
        /* <DEDUP_REMOVED lines=12> */
.L_x_41589:
[----:B------:R-:W-:Y:S01]  /*8440*/  IMAD.MOV.U32 R3, RZ, RZ, 0x7f ;  /* 0x0000007fff037424 */ /* 0x000fe200078e00ff */
[----:B------:R-:W-:-:S04]  /*8450*/  ISETP.GT.U32.AND P0, PT, R5, 0x7f800000, PT ;  /* 0x7f8000000500780c */ /* 0x000fc80003f04070 */
[----:B------:R-:W-:-:S05]  /*8460*/  SEL R3, R3, 0x7c, P0 ;  /* 0x0000007c03037807 */ /* 0x000fca0000000000 */
[----:B------:R0:W-:Y:S01]  /*8470*/  STG.E.U8 desc[UR36][R8.64], R3 ;  /* 0x0000000308007986 */ /* 0x0001e2000c101124 */
[----:B------:R-:W-:Y:S05]  /*8480*/  BRA `(.L_x_41562) ;  /* 0x00000000000c7947 */ /* 0x000fea0003800000 */
.L_x_41583:
[----:B------:R-:W0:Y:S02]  /*8490*/  I2F.S16 R0, R22 ;  /* 0x0000001600007306 */ /* 0x000e240000101400 */
[----:B0-----:R-:W-:-:S05]  /*84a0*/  F2FP.BF16.F32.PACK_AB R0, RZ, R0 ;  /* 0x00000000ff00723e */ /* 0x001fca00000010ff */
[----:B------:R0:W-:Y:S02]  /*84b0*/  STG.E.U16 desc[UR36][R8.64], R0 ;  /* 0x0000000008007986 */ /* 0x0001e4000c101524 */
.L_x_41562:
[----:B------:R-:W-:Y:S05]  /*84c0*/  BSYNC.RECONVERGENT B6 ;  /* 0x0000000000067941 */ /* 0x000fea0003800200 */
.L_x_41556:
[----:B------:R-:W-:-:S07]  /*84d0*/  VIADD R19, R19, 0x80 ;  /* 0x0000008013137836 */ /* 0x000fce0000000000 */
.L_x_41521:
[----:B------:R-:W-:Y:S05]  /*84e0*/  BSYNC.RECONVERGENT B8 ;  /* 0x0000000000087941 */ /* 0x000fea0003800200 */
.L_x_41483:
        /* <DEDUP_REMOVED lines=21> */
.L_x_41593:
[----:B------:R-:W-:Y:S01]  /*8640*/  STG.E.U8 desc[UR36][R2.64], R18 ;  /* 0x0000001202007986 */ /* 0x000fe2000c101124 */
[----:B------:R-:W-:Y:S05]  /*8650*/  EXIT ;  /* 0x000000000000794d */ /* 0x000fea0003800000 */
.L_x_41592:
        /* <DEDUP_REMOVED lines=9> */
.L_x_41596:
[----:B------:R-:W-:Y:S01]  /*86f0*/  STG.E desc[UR36][R2.64], R18 ;  /* 0x0000001202007986 */ /* 0x000fe2000c101924 */
[----:B------:R-:W-:Y:S05]  /*8700*/  EXIT ;  /* 0x000000000000794d */ /* 0x000fea0003800000 */
.L_x_41595:
[----:B------:R-:W-:Y:S01]  /*8710*/  STG.E.U16 desc[UR36][R2.64], R18 ;  /* 0x0000001202007986 */ /* 0x000fe2000c101524 */
[----:B------:R-:W-:Y:S05]  /*8720*/  EXIT ;  /* 0x000000000000794d */ /* 0x000fea0003800000 */
.L_x_41591:
        /* <DEDUP_REMOVED lines=9> */
.L_x_41598:
[----:B------:R-:W0:Y:S02]  /*87c0*/  I2F.S16 R0, R18 ;  /* 0x0000001200007306 */ /* 0x000e240000101400 */
[----:B0-----:R-:W-:-:S05]  /*87d0*/  F2FP.F16.F32.PACK_AB R0, RZ, R0 ;  /* 0x00000000ff00723e */ /* 0x001fca00000000ff */
[----:B------:R-:W-:Y:S01]  /*87e0*/  STG.E.U16 desc[UR36][R2.64], R0 ;  /* 0x0000000002007986 */ /* 0x000fe2000c101524 */
[----:B------:R-:W-:Y:S05]  /*87f0*/  EXIT ;  /* 0x000000000000794d */ /* 0x000fea0003800000 */
.L_x_41597:
        /* <DEDUP_REMOVED lines=10> */
.L_x_41600:
[----:B------:R-:W0:Y:S02]  /*88a0*/  I2F.S16 R18, R18 ;  /* 0x0000001200127306 */ /* 0x000e240000101400 */
[----:B0-----:R-:W-:-:S04]  /*88b0*/  F2FP.F16.F32.PACK_AB R5, RZ, R18 ;  /* 0x00000012ff05723e */ /* 0x001fc800000000ff */
[----:B------:R-:W-:-:S05]  /*88c0*/  PRMT R5, R5, 0x5410, RZ ;  /* 0x0000541005057816 */ /* 0x000fca00000000ff */
[----:B------:R-:W-:Y:S01]  /*88d0*/  STG.E desc[UR36][R2.64], R5 ;  /* 0x0000000502007986 */ /* 0x000fe2000c101924 */
[----:B------:R-:W-:Y:S05]  /*88e0*/  EXIT ;  /* 0x000000000000794d */ /* 0x000fea0003800000 */
.L_x_41599:
[----:B------:R-:W0:Y:S02]  /*88f0*/  I2F.F64.S16 R18, R18 ;  /* 0x0000001200127312 */ /* 0x000e240000101c00 */
[----:B0-----:R-:W-:Y:S01]  /*8900*/  STG.E.64 desc[UR36][R2.64], R18 ;  /* 0x0000001202007986 */ /* 0x001fe2000c101b24 */
[----:B------:R-:W-:Y:S05]  /*8910*/  EXIT ;  /* 0x000000000000794d */ /* 0x000fea0003800000 */
.L_x_41590:
        /* <DEDUP_REMOVED lines=12> */
.L_x_41604:
        /* <DEDUP_REMOVED lines=17> */
.L_x_41606:
[----:B------:R-:W-:Y:S05]  /*8af0*/  BSYNC.RECONVERGENT B0 ;  /* 0x0000000000007941 */ /* 0x000fea0003800200 */
.L_x_41605:
[----:B------:R-:W-:Y:S01]  /*8b00*/  STG.E.U8 desc[UR36][R2.64], R0 ;  /* 0x0000000002007986 */ /* 0x000fe2000c101124 */
[----:B------:R-:W-:Y:S05]  /*8b10*/  EXIT ;  /* 0x000000000000794d */ /* 0x000fea0003800000 */
.L_x_41603:
        /* <DEDUP_REMOVED lines=17> */
.L_x_41608:
[----:B------:R-:W-:Y:S05]  /*8c30*/  BSYNC.RECONVERGENT B0 ;  /* 0x0000000000007941 */ /* 0x000fea0003800200 */
.L_x_41607:
[----:B------:R-:W-:Y:S01]  /*8c40*/  STG.E.U8 desc[UR36][R2.64], R0 ;  /* 0x0000000002007986 */ /* 0x000fe2000c101124 */
[----:B------:R-:W-:Y:S05]  /*8c50*/  EXIT ;  /* 0x000000000000794d */ /* 0x000fea0003800000 */
.L_x_41602:
        /* <DEDUP_REMOVED lines=21> */
.L_x_41610:
[----:B------:R-:W-:-:S05]  /*8db0*/  IMAD.MOV.U32 R19, RZ, RZ, RZ ;  /* 0x000000ffff137224 */ /* 0x000fca00078e00ff */
[----:B------:R-:W-:Y:S01]  /*8dc0*/  STG.E.64 desc[UR36][R2.64], R18 ;  /* 0x0000001202007986 */ /* 0x000fe2000c101b24 */
[----:B------:R-:W-:Y:S05]  /*8dd0*/  EXIT ;  /* 0x000000000000794d */ /* 0x000fea0003800000 */
.L_x_41609:
[----:B------:R-:W-:Y:S01]  /*8de0*/  STG.E desc[UR36][R2.64], R18 ;  /* 0x0000001202007986 */ /* 0x000fe2000c101924 */
[----:B------:R-:W-:Y:S05]  /*8df0*/  EXIT ;  /* 0x000000000000794d */ /* 0x000fea0003800000 */
.L_x_41601:
        /* <DEDUP_REMOVED lines=8> */
.L_x_41612:
[----:B------:R-:W0:Y:S01]  /*8e80*/  I2F.F64.S16 R4, R18 ;  /* 0x0000001200047312 */ /* 0x000e220000101c00 */
[----:B------:R-:W-:-:S05]  /*8e90*/  CS2R R6, SRZ ;  /* 0x0000000000067805 */ /* 0x000fca000001ff00 */
[----:B0-----:R-:W-:Y:S01]  /*8ea0*/  STG.E.128 desc[UR36][R2.64], R4 ;  /* 0x0000000402007986 */ /* 0x001fe2000c101d24 */
[----:B------:R-:W-:Y:S05]  /*8eb0*/  EXIT ;  /* 0x000000000000794d */ /* 0x000fea0003800000 */
.L_x_41611:
[----:B------:R-:W-:-:S13]  /*8ec0*/  ISETP.NE.AND P0, PT, R0, 0xf, PT ;  /* 0x0000000f0000780c */ /* 0x000fda0003f05270 */
[----:B------:R-:W-:Y:S05]  /*8ed0*/  @!P0 BRA `(.L_x_41613) ;  /* 0x0000000000d48947 */ /* 0x000fea0003800000 */
[----:B------:R-:W-:-:S13]  /*8ee0*/  ISETP.NE.AND P0, PT, R0, 0x17, PT ;  /* 0x000000170000780c */ /* 0x000fda0003f05270 */
[----:B------:R-:W-:Y:S05]  /*8ef0*/  @!P0 BRA `(.L_x_41614) ;  /* 0x0000000000848947 */ /* 0x000fea0003800000 */
[----:B------:R-:W-:-:S13]  /*8f00*/  ISETP.NE.AND P0, PT, R0, 0x18, PT ;  /* 0x000000180000780c */ /* 0x000fda0003f05270 */
[----:B------:R-:W-:Y:S05]  /*8f10*/  @!P0 BRA `(.L_x_41615) ;  /* 0x0000000000448947 */ /* 0x000fea0003800000 */
.L_x_41594:
        /* <DEDUP_REMOVED lines=16> */
.L_x_41616:
[----:B------:R-:W-:Y:S05]  /*9020*/  EXIT ;  /* 0x000000000000794d */ /* 0x000fea0003800000 */
.L_x_41615:
        /* <DEDUP_REMOVED lines=11> */
.L_x_41618:
[----:B------:R-:W-:Y:S05]  /*90e0*/  BSYNC.RECONVERGENT B0 ;  /* 0x0000000000007941 */ /* 0x000fea0003800200 */
.L_x_41617:
[----:B------:R-:W-:Y:S01]  /*90f0*/  STG.E.U8 desc[UR36][R2.64], R5 ;  /* 0x0000000502007986 */ /* 0x000fe2000c101124 */
[----:B------:R-:W-:Y:S05]  /*9100*/  EXIT ;  /* 0x000000000000794d */ /* 0x000fea0003800000 */
.L_x_41614:
        /* <DEDUP_REMOVED lines=13> */
.L_x_41619:
[----:B------:R-:W-:Y:S01]  /*91e0*/  IMAD.MOV.U32 R5, RZ, RZ, 0x7f ;  /* 0x0000007fff057424 */ /* 0x000fe200078e00ff */
[----:B------:R-:W-:-:S04]  /*91f0*/  ISETP.GT.U32.AND P0, PT, R7, 0x7f800000, PT ;  /* 0x7f8000000700780c */ /* 0x000fc80003f04070 */
[----:B------:R-:W-:-:S05]  /*9200*/  SEL R5, R5, 0x7c, P0 ;  /* 0x0000007c05057807 */ /* 0x000fca0000000000 */
[----:B------:R-:W-:Y:S01]  /*9210*/  STG.E.U8 desc[UR36][R2.64], R5 ;  /* 0x0000000502007986 */ /* 0x000fe2000c101124 */
[----:B------:R-:W-:Y:S05]  /*9220*/  EXIT ;  /* 0x000000000000794d */ /* 0x000fea0003800000 */
.L_x_41613:
[----:B------:R-:W0:Y:S02]  /*9230*/  I2F.S16 R0, R18 ;  /* 0x0000001200007306 */ /* 0x000e240000101400 */
[----:B0-----:R-:W-:-:S05]  /*9240*/  F2FP.BF16.F32.PACK_AB R0, RZ, R0 ;  /* 0x00000000ff00723e */ /* 0x001fca00000010ff */
[----:B------:R-:W-:Y:S01]  /*9250*/  STG.E.U16 desc[UR36][R2.64], R0 ;  /* 0x0000000002007986 */ /* 0x000fe2000c101524 */
[----:B------:R-:W-:Y:S05]  /*9260*/  EXIT ;  /* 0x000000000000794d */ /* 0x000fea0003800000 */
.L_x_41620:
        /* <DEDUP_REMOVED lines=9> */
.L_x_42056:


//--------------------- .text._ZN2at6native18elementwise_kernelILi128ELi4EZNS0_22gpu_kernel_impl_nocastINS0_13BinaryFunctorIbbbZNS0_19maximum_kernel_cudaERNS_18TensorIteratorBaseEEUlbbE_EEEEvS5_RKT_EUliE_EEviT1_ --------------------------
	.section	.text._ZN2at6native18elementwise_kernelILi128ELi4EZNS0_22gpu_kernel_impl_nocastINS0_13BinaryFunctorIbbbZNS0_19maximum_kernel_cudaERNS_18TensorIteratorBaseEEUlbbE_EEEEvS5_RKT_EUliE_EEviT1_,"ax",@progbits
	.align	128
        .global         _ZN2at6native18elementwise_kernelILi128ELi4EZNS0_22gpu_kernel_impl_nocastINS0_13BinaryFunctorIbbbZNS0_19maximum_kernel_cudaERNS_18TensorIteratorBaseEEUlbbE_EEEEvS5_RKT_EUliE_EEviT1_
        .type           _ZN2at6native18elementwise_kernelILi128ELi4EZNS0_22gpu_kernel_impl_nocastINS0_13BinaryFunctorIbbbZNS0_19maximum_kernel_cudaERNS_18TensorIteratorBaseEEUlbbE_EEEEvS5_RKT_EUliE_EEviT1_,@function
        .size           _ZN2at6native18elementwise_kernelILi128ELi4EZNS0_22gpu_kernel_impl_nocastINS0_13BinaryFunctorIbbbZNS0_19maximum_kernel_cudaERNS_18TensorIteratorBaseEEUlbbE_EEEEvS5_RKT_EUliE_EEviT1_,(.L_x_42057 - _ZN2at6native18elementwise_kernelILi128ELi4EZNS0_22gpu_kernel_impl_nocastINS0_13BinaryFunctorIbbbZNS0_19maximum_kernel_cudaERNS_18TensorIteratorBaseEEUlbbE_EEEEvS5_RKT_EUliE_EEviT1_)
        .other          _ZN2at6native18elementwise_kernelILi128ELi4EZNS0_22gpu_kernel_impl_nocastINS0_13BinaryFunctorIbbbZNS0_19maximum_kernel_cudaERNS_18TensorIteratorBaseEEUlbbE_EEEEvS5_RKT_EUliE_EEviT1_,@"STO_CUDA_ENTRY STV_DEFAULT"
_ZN2at6native18elementwise_kernelILi128ELi4EZNS0_22gpu_kernel_impl_nocastINS0_13BinaryFunctorIbbbZNS0_19maximum_kernel_cudaERNS_18TensorIteratorBaseEEUlbbE_EEEEvS5_RKT_EUliE_EEviT1_:
.text._ZN2at6native18elementwise_kernelILi128ELi4EZNS0_22gpu_kernel_impl_nocastINS0_13BinaryFunctorIbbbZNS0_19maximum_kernel_cudaERNS_18TensorIteratorBaseEEUlbbE_EEEEvS5_RKT_EUliE_EEviT1_:
        /* <DEDUP_REMOVED lines=19> */
[----:B------:R-:W-:-:S02]  /*0130*/  IADD3 R3, PT, PT, R3, 0x80, RZ ;  /* 0x0000008003037810 */ /* 0x000fc40007ffe0ff */
[----:B--2---:R-:W-:-:S04]  /*0140*/  LOP3.LUT P0, RZ, R4, 0xff, R7, 0xc8, !PT ;  /* 0x000000ff04ff7812 */ /* 0x004fc8000780c807 */
        /* <DEDUP_REMOVED lines=8> */
[----:B--2---:R-:W3:Y:S03]  /*01d0*/  LDG.E.U8 R7, desc[UR6][R6.64] ;  /* 0x0000000606077981 */ /* 0x004ee6000c1e1100 */
[----:B0-----:R-:W0:Y:S01]  /*01e0*/  LDC.64 R8, c[0x0][0x5e8] ;  /* 0x00017a00ff087b82 */ /* 0x001e220000000a00 */
[----:B------:R-:W-:-:S02]  /*01f0*/  IADD3 R3, PT, PT, R3, 0x80, RZ ;  /* 0x0000008003037810 */ /* 0x000fc40007ffe0ff */
[----:B---3--:R-:W-:-:S04]  /*0200*/  LOP3.LUT P0, RZ, R4, 0xff, R7, 0xc8, !PT ;  /* 0x000000ff04ff7812 */ /* 0x008fc8000780c807 */
[----:B------:R-:W-:-:S05]  /*0210*/  SEL R11, RZ, 0x1, !P0 ;  /* 0x00000001ff0b7807 */ /* 0x000fca0004000000 */
[----:B0-----:R0:W-:Y:S04]  /*0220*/  STG.E.U8 desc[UR6][R8.64], R11 ;  /* 0x0000000b08007986 */ /* 0x0011e8000c101106 */
.L_x_41624:
[----:B------:R-:W-:-:S13]  /*0230*/  ISETP.GE.AND P0, PT, R3, UR4, PT ;  /* 0x0000000403007c0c */ /* 0x000fda000bf06270 */
[----:B------:R-:W-:Y:S05]  /*0240*/  @P0 BREAK.RELIABLE B1 ;  /* 0x0000000000010942 */ /* 0x000fea0003800100 */
[----:B------:R-:W-:Y:S05]  /*0250*/  @P0 BRA `(.L_x_41625) ;  /* 0x0000000000280947 */ /* 0x000fea0003800000 */
[----:B------:R-:W-:Y:S05]  /*0260*/  BSYNC.RELIABLE B1 ;  /* 0x0000000000017941 */ /* 0x000fea0003800100 */
.L_x_41623:
        /* <DEDUP_REMOVED lines=9> */
.L_x_41625:
[----:B------:R-:W-:Y:S05]  /*0300*/  BSYNC.RECONVERGENT B0 ;  /* 0x0000000000007941 */ /* 0x000fea0003800200 */
.L_x_41622:
[----:B------:R-:W-:Y:S05]  /*0310*/  WARPSYNC.ALL ;  /* 0x0000000000007948 */ /* 0x000fea0003800000 */
[----:B------:R-:W-:-:S13]  /*0320*/  ISETP.GE.AND P0, PT, R3, UR4, PT ;  /* 0x0000000403007c0c */ /* 0x000fda000bf06270 */
[----:B------:R-:W-:Y:S05]  /*0330*/  @P0 EXIT ;  /* 0x000000000000094d */ /* 0x000fea0003800000 */
[----:B------:R-:W2:Y:S08]  /*0340*/  LDC.64 R2, c[0x0][0x5f0] ;  /* 0x00017c00ff027b82 */ /* 0x000eb00000000a00 */
[----:B------:R-:W3:Y:S01]  /*0350*/  LDC.64 R4, c[0x0][0x5f8] ;  /* 0x00017e00ff047b82 */ /* 0x000ee20000000a00 */
[----:B--2---:R-:W2:Y:S04]  /*0360*/  LDG.E.U8 R2, desc[UR6][R2.64] ;  /* 0x0000000602027981 */ /* 0x004ea8000c1e1100 */
[----:B---3--:R-:W2:Y:S03]  /*0370*/  LDG.E.U8 R5, desc[UR6][R4.64] ;  /* 0x0000000604057981 */ /* 0x008ea6000c1e1100 */
[----:B------:R-:W3:Y:S01]  /*0380*/  LDC.64 R6, c[0x0][0x5e8] ;  /* 0x00017a00ff067b82 */ /* 0x000ee20000000a00 */
[----:B--2---:R-:W-:-:S04]  /*0390*/  LOP3.LUT P0, RZ, R2, 0xff, R5, 0xc8, !PT ;  /* 0x000000ff02ff7812 */ /* 0x004fc8000780c805 */
[----:B01----:R-:W-:-:S05]  /*03a0*/  SEL R9, RZ, 0x1, !P0 ;  /* 0x00000001ff097807 */ /* 0x003fca0004000000 */
[----:B---3--:R-:W-:Y:S01]  /*03b0*/  STG.E.U8 desc[UR6][R6.64], R9 ;  /* 0x0000000906007986 */ /* 0x008fe2000c101106 */
[----:B------:R-:W-:Y:S05]  /*03c0*/  EXIT ;  /* 0x000000000000794d */ /* 0x000fea0003800000 */
.L_x_41621:
        /* <DEDUP_REMOVED lines=356> */
.L_x_41629:
[----:B------:R-:W0:Y:S02]  /*1a10*/  LDCU.128 UR8, c[0x0][0x5f0] ;  /* 0x0000be00ff0877ac */ /* 0x000e240008000c00 */
[----:B0-----:R-:W-:Y:S02]  /*1a20*/  IADD3 R8, P1, PT, R4, UR10, RZ ;  /* 0x0000000a04087c10 */ /* 0x001fe4000ff3e0ff */
[----:B------:R-:W-:Y:S02]  /*1a30*/  IADD3 R6, P0, PT, R6, UR8, RZ ;  /* 0x0000000806067c10 */ /* 0x000fe4000ff1e0ff */
[----:B------:R-:W-:Y:S02]  /*1a40*/  IADD3.X R9, PT, PT, RZ, UR11, RZ, P1, !PT ;  /* 0x0000000bff097c10 */ /* 0x000fe40008ffe4ff */
[----:B------:R-:W-:Y:S01]  /*1a50*/  IADD3.X R7, PT, PT, RZ, UR9, RZ, P0, !PT ;  /* 0x00000009ff077c10 */ /* 0x000fe200087fe4ff */
[----:B------:R-:W0:Y:S03]  /*1a60*/  LDCU.64 UR8, c[0x0][0x5e8] ;  /* 0x0000bd00ff0877ac */ /* 0x000e260008000a00 */
[----:B------:R-:W2:Y:S04]  /*1a70*/  LDG.E.U8 R9, desc[UR6][R8.64] ;  /* 0x0000000608097981 */ /* 0x000ea8000c1e1100 */
[----:B------:R-:W2:Y:S01]  /*1a80*/  LDG.E.U8 R6, desc[UR6][R6.64] ;  /* 0x0000000606067981 */ /* 0x000ea2000c1e1100 */
[----:B------:R-:W-:-:S02]  /*1a90*/  IADD3 R3, PT, PT, R3, 0x80, RZ ;  /* 0x0000008003037810 */ /* 0x000fc40007ffe0ff */
[----:B0-----:R-:W-:-:S04]  /*1aa0*/  IADD3 R4, P1, PT, R5, UR8, RZ ;  /* 0x0000000805047c10 */ /* 0x001fc8000ff3e0ff */
[----:B------:R-:W-:Y:S02]  /*1ab0*/  IADD3.X R5, PT, PT, RZ, UR9, RZ, P1, !PT ;  /* 0x00000009ff057c10 */ /* 0x000fe40008ffe4ff */
[----:B--2---:R-:W-:-:S04]  /*1ac0*/  LOP3.LUT P0, RZ, R6, 0xff, R9, 0xc8, !PT ;  /* 0x000000ff06ff7812 */ /* 0x004fc8000780c809 */
[----:B------:R-:W-:-:S05]  /*1ad0*/  SEL R11, RZ, 0x1, !P0 ;  /* 0x00000001ff0b7807 */ /* 0x000fca0004000000 */
[----:B------:R0:W-:Y:S01]  /*1ae0*/  STG.E.U8 desc[UR6][R4.64], R11 ;  /* 0x0000000b04007986 */ /* 0x0001e2000c101106 */
[----:B------:R-:W-:-:S13]  /*1af0*/  ISETP.GE.AND P0, PT, R3, UR4, PT ;  /* 0x0000000403007c0c */ /* 0x000fda000bf06270 */
[----:B------:R-:W-:Y:S05]  /*1b00*/  @P0 BREAK.RELIABLE B1 ;  /* 0x0000000000010942 */ /* 0x000fea0003800100 */
[----:B0-----:R-:W-:Y:S05]  /*1b10*/  @P0 BRA `(.L_x_41630) ;  /* 0x0000002c00600947 */ /* 0x001fea0003800000 */
        /* <DEDUP_REMOVED lines=348> */
.L_x_41631:
        /* <DEDUP_REMOVED lines=8> */
[----:B0-----:R-:W-:-:S04]  /*3160*/  IADD3 R4, P1, PT, R5, UR8, RZ ;  /* 0x0000000805047c10 */ /* 0x001fc8000ff3e0ff */
[----:B------:R-:W-:Y:S02]  /*3170*/  IADD3.X R5, PT, PT, RZ, UR9, RZ, P1, !PT ;  /* 0x00000009ff057c10 */ /* 0x000fe40008ffe4ff */
[----:B------:R-:W-:Y:S02]  /*3180*/  IADD3 R3, PT, PT, R3, 0x80, RZ ;  /* 0x0000008003037810 */ /* 0x000fe40007ffe0ff */
[----:B--2---:R-:W-:-:S04]  /*3190*/  LOP3.LUT P0, RZ, R6, 0xff, R9, 0xc8, !PT ;  /* 0x000000ff06ff7812 */ /* 0x004fc8000780c809 */
[----:B------:R-:W-:-:S05]  /*31a0*/  SEL R11, RZ, 0x1, !P0 ;  /* 0x00000001ff0b7807 */ /* 0x000fca0004000000 */
[----:B------:R0:W-:Y:S04]  /*31b0*/  STG.E.U8 desc[UR6][R4.64], R11 ;  /* 0x0000000b04007986 */ /* 0x0001e8000c101106 */
.L_x_41628:
[----:B------:R-:W-:-:S13]  /*31c0*/  ISETP.GE.AND P0, PT, R3, UR4, PT ;  /* 0x0000000403007c0c */ /* 0x000fda000bf06270 */
[----:B------:R-:W-:Y:S05]  /*31d0*/  @P0 BREAK.RELIABLE B1 ;  /* 0x0000000000010942 */ /* 0x000fea0003800100 */
[----:B------:R-:W-:Y:S05]  /*31e0*/  @P0 BRA `(.L_x_41630) ;  /* 0x0000001400ac0947 */ /* 0x000fea0003800000 */
[----:B------:R-:W-:Y:S05]  /*31f0*/  BSYNC.RELIABLE B1 ;  /* 0x0000000000017941 */ /* 0x000fea0003800100 */
.L_x_41627:
        /* <DEDUP_REMOVED lines=348> */
.L_x_41632:
        /* <DEDUP_REMOVED lines=14> */
.L_x_41630:
[----:B------:R-:W-:Y:S05]  /*48a0*/  BSYNC.RECONVERGENT B0 ;  /* 0x0000000000007941 */ /* 0x000fea0003800200 */
.L_x_41626:
        /* <DEDUP_REMOVED lines=351> */
.L_x_41633:
[----:B------:R-:W0:Y:S01]  /*5ea0*/  LDCU.128 UR8, c[0x0][0x5f0] ;  /* 0x0000be00ff0877ac */ /* 0x000e220008000c00 */
[----:B------:R-:W1:Y:S01]  /*5eb0*/  LDCU.64 UR4, c[0x0][0x5e8] ;  /* 0x0000bd00ff0477ac */ /* 0x000e620008000a00 */
[----:B0-----:R-:W-:Y:S02]  /*5ec0*/  IADD3 R6, P1, PT, R2, UR10, RZ ;  /* 0x0000000a02067c10 */ /* 0x001fe4000ff3e0ff */
[----:B------:R-:W-:Y:S02]  /*5ed0*/  IADD3 R4, P0, PT, R4, UR8, RZ ;  /* 0x0000000804047c10 */ /* 0x000fe4000ff1e0ff */
[----:B------:R-:W-:Y:S02]  /*5ee0*/  IADD3.X R7, PT, PT, RZ, UR11, RZ, P1, !PT ;  /* 0x0000000bff077c10 */ /* 0x000fe40008ffe4ff */
[----:B------:R-:W-:-:S04]  /*5ef0*/  IADD3.X R5, PT, PT, RZ, UR9, RZ, P0, !PT ;  /* 0x00000009ff057c10 */ /* 0x000fc800087fe4ff */
[----:B------:R-:W2:Y:S04]  /*5f00*/  LDG.E.U8 R7, desc[UR6][R6.64] ;  /* 0x0000000606077981 */ /* 0x000ea8000c1e1100 */
[----:B------:R-:W2:Y:S01]  /*5f10*/  LDG.E.U8 R4, desc[UR6][R4.64] ;  /* 0x0000000604047981 */ /* 0x000ea2000c1e1100 */
[----:B-1----:R-:W-:-:S04]  /*5f20*/  IADD3 R2, P1, PT, R3, UR4, RZ ;  /* 0x0000000403027c10 */ /* 0x002fc8000ff3e0ff */
[----:B------:R-:W-:Y:S02]  /*5f30*/  IADD3.X R3, PT, PT, RZ, UR5, RZ, P1, !PT ;  /* 0x00000005ff037c10 */ /* 0x000fe40008ffe4ff */
[----:B--2---:R-:W-:-:S04]  /*5f40*/  LOP3.LUT P0, RZ, R4, 0xff, R7, 0xc8, !PT ;  /* 0x000000ff04ff7812 */ /* 0x004fc8000780c807 */
[----:B------:R-:W-:-:S05]  /*5f50*/  SEL R9, RZ, 0x1, !P0 ;  /* 0x00000001ff097807 */ /* 0x000fca0004000000 */
[----:B------:R-:W-:Y:S01]  /*5f60*/  STG.E.U8 desc[UR6][R2.64], R9 ;  /* 0x0000000902007986 */ /* 0x000fe2000c101106 */
[----:B------:R-:W-:Y:S05]  /*5f70*/  EXIT ;  /* 0x000000000000794d */ /* 0x000fea0003800000 */
.L_x_41634:
        /* <DEDUP_REMOVED lines=16> */
.L_x_42057:


//--------------------- .text._ZN2at6native27unrolled_elementwise_kernelINS0_13BinaryFunctorIbbbZNS0_19maximum_kernel_cudaERNS_18TensorIteratorBaseEEUlbbE_EESt5arrayIPcLm3EELi4E23TrivialOffsetCalculatorILi2EjESA_ILi1EjENS0_6memory15LoadWithoutCastENSD_16StoreWithoutCastEEEviT_T0_T2_T3_T4_T5_ --------------------------
	.section	.text._ZN2at6native27unrolled_elementwise_kernelINS0_13BinaryFunctorIbbbZNS0_19maximum_kernel_cudaERNS_18TensorIteratorBaseEEUlbbE_EESt5arrayIPcLm3EELi4E23TrivialOffsetCalculatorILi2EjESA_ILi1EjENS0_6memory15LoadWithoutCastENSD_16StoreWithoutCastEEEviT_T0_T2_T3_T4_T5_,"ax",@progbits
	.align	128
        .global         _ZN2at6native27unrolled_elementwise_kernelINS0_13BinaryFunctorIbbbZNS0_19maximum_kernel_cudaERNS_18TensorIteratorBaseEEUlbbE_EESt5arrayIPcLm3EELi4E23TrivialOffsetCalculatorILi2EjESA_ILi1EjENS0_6memory15LoadWithoutCastENSD_16StoreWithoutCastEEEviT_T0_T2_T3_T4_T5_
        .type           _ZN2at6native27unrolled_elementwise_kernelINS0_13BinaryFunctorIbbbZNS0_19maximum_kernel_cudaERNS_18TensorIteratorBaseEEUlbbE_EESt5arrayIPcLm3EELi4E23TrivialOffsetCalculatorILi2EjESA_ILi1EjENS0_6memory15LoadWithoutCastENSD_16StoreWithoutCastEEEviT_T0_T2_T3_T4_T5_,@function
        .size           _ZN2at6native27unrolled_elementwise_kernelINS0_13BinaryFunctorIbbbZNS0_19maximum_kernel_cudaERNS_18TensorIteratorBaseEEUlbbE_EESt5arrayIPcLm3EELi4E23TrivialOffsetCalculatorILi2EjESA_ILi1EjENS0_6memory15LoadWithoutCastENSD_16StoreWithoutCastEEEviT_T0_T2_T3_T4_T5_,(.L_x_42058 - _ZN2at6native27unrolled_elementwise_kernelINS0_13BinaryFunctorIbbbZNS0_19maximum_kernel_cudaERNS_18TensorIteratorBaseEEUlbbE_EESt5arrayIPcLm3EELi4E23TrivialOffsetCalculatorILi2EjESA_ILi1EjENS0_6memory15LoadWithoutCastENSD_16StoreWithoutCastEEEviT_T0_T2_T3_T4_T5_)
        .other          _ZN2at6native27unrolled_elementwise_kernelINS0_13BinaryFunctorIbbbZNS0_19maximum_kernel_cudaERNS_18TensorIteratorBaseEEUlbbE_EESt5arrayIPcLm3EELi4E23TrivialOffsetCalculatorILi2EjESA_ILi1EjENS0_6memory15LoadWithoutCastENSD_16StoreWithoutCastEEEviT_T0_T2_T3_T4_T5_,@"STO_CUDA_ENTRY STV_DEFAULT"
_ZN2at6native27unrolled_elementwise_kernelINS0_13BinaryFunctorIbbbZNS0_19maximum_kernel_cudaERNS_18TensorIteratorBaseEEUlbbE_EESt5arrayIPcLm3EELi4E23TrivialOffsetCalculatorILi2EjESA_ILi1EjENS0_6memory15LoadWithoutCastENSD_16StoreWithoutCastEEEviT_T0_T2_T3_T4_T5_:
.text._ZN2at6native27unrolled_elementwise_kernelINS0_13BinaryFunctorIbbbZNS0_19maximum_kernel_cudaERNS_18TensorIteratorBaseEEUlbbE_EESt5arrayIPcLm3EELi4E23TrivialOffsetCalculatorILi2EjESA_ILi1EjENS0_6memory15LoadWithoutCastENSD_16StoreWithoutCastEEEviT_T0_T2_T3_T4_T5_:
        /* <DEDUP_REMOVED lines=17> */
[----:B------:R-:W0:Y:S01]  /*0110*/  LDC.64 R12, c[0x0][0x398] ;  /* 0x0000e600ff0c7b82 */ /* 0x000e220000000a00 */
[C---:B---3--:R-:W-:Y:S02]  /*0120*/  @!P3 IADD3 R14, P0, PT, R25.reuse, R14, RZ ;  /* 0x0000000e190eb210 */ /* 0x048fe40007f1e0ff */
[----:B----4-:R-:W-:-:S03]  /*0130*/  @!P3 IADD3 R16, P2, PT, R25, R16, RZ ;  /* 0x000000101910b210 */ /* 0x010fc60007f5e0ff */
[----:B------:R-:W-:Y:S02]  /*0140*/  @!P3 IMAD.X R15, RZ, RZ, R15, P0 ;  /* 0x000000ffff0fb224 */ /* 0x000fe400000e060f */
[----:B------:R-:W3:Y:S01]  /*0150*/  LDC.64 R10, c[0x0][0x390] ;  /* 0x0000e400ff0a7b82 */ /* 0x000ee20000000a00 */
[----:B------:R-:W-:Y:S02]  /*0160*/  @!P3 IMAD.X R17, RZ, RZ, R17, P2 ;  /* 0x000000ffff11b224 */ /* 0x000fe400010e0611 */
[----:B------:R-:W-:Y:S01]  /*0170*/  @!P4 IMAD R27, R0, 0x200, R21 ;  /* 0x00000200001bc824 */ /* 0x000fe200078e0215 */
[----:B-1----:R-:W4:Y:S01]  /*0180*/  @!P3 LDG.E.U8 R14, desc[UR4][R14.64] ;  /* 0x000000040e0eb981 */ /* 0x002f22000c1e1100 */
[----:B------:R-:W-:-:S03]  /*0190*/  @!P4 VIADD R21, R21, 0x80 ;  /* 0x000000801515c836 */ /* 0x000fc60000000000 */
[----:B--2---:R-:W-:Y:S01]  /*01a0*/  @!P4 IADD3 R2, P5, PT, R27, R2, RZ ;  /* 0x000000021b02c210 */ /* 0x004fe20007fbe0ff */
[----:B------:R-:W4:Y:S01]  /*01b0*/  @!P3 LDG.E.U8 R17, desc[UR4][R16.64] ;  /* 0x000000041011b981 */ /* 0x000f22000c1e1100 */
        /* <DEDUP_REMOVED lines=9> */
[----:B------:R-:W-:-:S03]  /*0250*/  @!P1 IADD3 R8, P2, PT, R23, R8, RZ ;  /* 0x0000000817089210 */ /* 0x000fc60007f5e0ff */
[----:B------:R-:W-:-:S06]  /*0260*/  @!P1 IMAD.X R7, RZ, RZ, R7, P5 ;  /* 0x000000ffff079224 */ /* 0x000fcc00028e0607 */
[----:B------:R-:W-:Y:S01]  /*0270*/  @!P0 IMAD R21, R0, 0x200, R21 ;  /* 0x0000020000158824 */ /* 0x000fe200078e0215 */
[----:B------:R-:W2:Y:S01]  /*0280*/  @!P4 LDG.E.U8 R5, desc[UR4][R4.64] ;  /* 0x000000040405c981 */ /* 0x000ea2000c1e1100 */
[----:B------:R-:W-:-:S03]  /*0290*/  @!P1 IMAD.X R9, RZ, RZ, R9, P2 ;  /* 0x000000ffff099224 */ /* 0x000fc600010e0609 */
[C---:B------:R-:W-:Y:S01]  /*02a0*/  @!P0 IADD3 R12, P6, PT, R21.reuse, R12, RZ ;  /* 0x0000000c150c8210 */ /* 0x040fe20007fde0ff */
[----:B------:R-:W5:Y:S01]  /*02b0*/  @!P1 LDG.E.U8 R6, desc[UR4][R6.64] ;  /* 0x0000000406069981 */ /* 0x000f62000c1e1100 */
[----:B---3--:R-:W-:-:S03]  /*02c0*/  @!P0 IADD3 R10, P5, PT, R21, R10, RZ ;  /* 0x0000000a150a8210 */ /* 0x008fc60007fbe0ff */
[----:B------:R-:W-:Y:S01]  /*02d0*/  @!P0 IMAD.X R13, RZ, RZ, R13, P6 ;  /* 0x000000ffff0d8224 */ /* 0x000fe200030e060d */
[----:B------:R-:W5:Y:S01]  /*02e0*/  @!P1 LDG.E.U8 R9, desc[UR4][R8.64] ;  /* 0x0000000408099981 */ /* 0x000f62000c1e1100 */
[----:B------:R-:W-:-:S04]  /*02f0*/  @!P0 IMAD.X R11, RZ, RZ, R11, P5 ;  /* 0x000000ffff0b8224 */ /* 0x000fc800028e060b */
[----:B------:R-:W3:Y:S04]  /*0300*/  @!P0 LDG.E.U8 R13, desc[UR4][R12.64] ;  /* 0x000000040c0d8981 */ /* 0x000ee8000c1e1100 */
[----:B------:R-:W3:Y:S01]  /*0310*/  @!P0 LDG.E.U8 R10, desc[UR4][R10.64] ;  /* 0x000000040a0a8981 */ /* 0x000ee2000c1e1100 */
[----:B------:R-:W-:Y:S01]  /*0320*/  PLOP3.LUT P2, PT, PT, PT, PT, 0x8, 0x80 ;  /* 0x000000000080781c */ /* 0x000fe20003f4e170 */
[----:B------:R-:W-:Y:S04]  /*0330*/  BSSY.RECONVERGENT B0, `(.L_x_41635) ;  /* 0x0000026000007945 */ /* 0x000fe80003800200 */
[----:B------:R-:W-:Y:S01]  /*0340*/  BSSY.RELIABLE B1, `(.L_x_41636) ;  /* 0x000001d000017945 */ /* 0x000fe20003800100 */
[----:B----4-:R-:W-:-:S02]  /*0350*/  @!P3 LOP3.LUT P2, RZ, R14, 0xff, R17, 0xc8, !PT ;  /* 0x000000ff0effb812 */ /* 0x010fc4000784c811 */
[----:B------:R-:W-:Y:S02]  /*0360*/  PLOP3.LUT P3, PT, PT, PT, PT, 0x8, 0x80 ;  /* 0x000000000080781c */ /* 0x000fe40003f6e170 */
[----:B--2---:R-:W-:Y:S02]  /*0370*/  @!P4 LOP3.LUT P3, RZ, R2, 0xff, R5, 0xc8, !PT ;  /* 0x000000ff02ffc812 */ /* 0x004fe4000786c805 */
[----:B------:R-:W-:Y:S02]  /*0380*/  PLOP3.LUT P4, PT, PT, PT, PT, 0x8, 0x80 ;  /* 0x000000000080781c */ /* 0x000fe40003f8e170 */
[----:B-----5:R-:W-:Y:S02]  /*0390*/  @!P1 LOP3.LUT P4, RZ, R6, 0xff, R9, 0xc8, !PT ;  /* 0x000000ff06ff9812 */ /* 0x020fe4000788c809 */
[----:B------:R-:W-:Y:S02]  /*03a0*/  PLOP3.LUT P1, PT, PT, PT, PT, 0x8, 0x80 ;  /* 0x000000000080781c */ /* 0x000fe40003f2e170 */
[----:B---3--:R-:W-:-:S02]  /*03b0*/  @!P0 LOP3.LUT P1, RZ, R10, 0xff, R13, 0xc8, !PT ;  /* 0x000000ff0aff8812 */ /* 0x008fc4000782c80d */
[----:B------:R-:W-:Y:S02]  /*03c0*/  ISETP.GE.AND P0, PT, R19, R18, PT ;  /* 0x000000121300720c */ /* 0x000fe40003f06270 */
[----:B------:R-:W-:Y:S02]  /*03d0*/  SEL R5, RZ, 0x1, !P2 ;  /* 0x00000001ff057807 */ /* 0x000fe40005000000 */
[----:B------:R-:W-:Y:S02]  /*03e0*/  SEL R7, RZ, 0x1, !P3 ;  /* 0x00000001ff077807 */ /* 0x000fe40005800000 */
[----:B------:R-:W-:Y:S02]  /*03f0*/  SEL R9, RZ, 0x1, !P4 ;  /* 0x00000001ff097807 */ /* 0x000fe40006000000 */
[----:B------:R-:W-:-:S05]  /*0400*/  SEL R11, RZ, 0x1, !P1 ;  /* 0x00000001ff0b7807 */ /* 0x000fca0004800000 */
        /* <DEDUP_REMOVED lines=16> */
.L_x_41637:
[----:B------:R-:W-:Y:S05]  /*0510*/  BSYNC.RELIABLE B1 ;  /* 0x0000000000017941 */ /* 0x000fea0003800100 */
.L_x_41636:
[----:B------:R-:W-:-:S13]  /*0520*/  ISETP.GE.AND P0, PT, R19, R18, PT ;  /* 0x000000121300720c */ /* 0x000fda0003f06270 */
[----:B------:R-:W1:Y:S01]  /*0530*/  @!P0 LDC.64 R4, c[0x0][0x388] ;  /* 0x0000e200ff048b82 */ /* 0x000e620000000a00 */
[----:B0-----:R-:W-:Y:S02]  /*0540*/  @!P0 IMAD R3, R0, 0x200, R19 ;  /* 0x0000020000038824 */ /* 0x001fe400078e0213 */
[----:B------:R-:W-:-:S03]  /*0550*/  @!P0 VIADD R19, R19, 0x80 ;  /* 0x0000008013138836 */ /* 0x000fc60000000000 */
[----:B-1----:R-:W-:-:S05]  /*0560*/  @!P0 IADD3 R2, P1, PT, R3, R4, RZ ;  /* 0x0000000403028210 */ /* 0x002fca0007f3e0ff */
[----:B------:R-:W-:-:S05]  /*0570*/  @!P0 IMAD.X R3, RZ, RZ, R5, P1 ;  /* 0x000000ffff038224 */ /* 0x000fca00008e0605 */
[----:B------:R1:W-:Y:S03]  /*0580*/  @!P0 STG.E.U8 desc[UR4][R2.64], R9 ;  /* 0x0000000902008986 */ /* 0x0003e6000c101104 */
.L_x_41638:
[----:B------:R-:W-:Y:S05]  /*0590*/  BSYNC.RECONVERGENT B0 ;  /* 0x0000000000007941 */ /* 0x000fea0003800200 */
.L_x_41635:
        /* <DEDUP_REMOVED lines=9> */
.L_x_41639:
        /* <DEDUP_REMOVED lines=13> */
.L_x_42058:


//--------------------- .text._ZN2at6native29vectorized_elementwise_kernelILi2ENS0_13BinaryFunctorIbbbZNS0_19maximum_kernel_cudaERNS_18TensorIteratorBaseEEUlbbE_EESt5arrayIPcLm3EEEEviT0_T1_ --------------------------
	.section	.text._ZN2at6native29vectorized_elementwise_kernelILi2ENS0_13BinaryFunctorIbbbZNS0_19maximum_kernel_cudaERNS_18TensorIteratorBaseEEUlbbE_EESt5arrayIPcLm3EEEEviT0_T1_,"ax",@progbits
	.align	128
        .global         _ZN2at6native29vectorized_elementwise_kernelILi2ENS0_13BinaryFunctorIbbbZNS0_19maximum_kernel_cudaERNS_18TensorIteratorBaseEEUlbbE_EESt5arrayIPcLm3EEEEviT0_T1_
        .type           _ZN2at6native29vectorized_elementwise_kernelILi2ENS0_13BinaryFunctorIbbbZNS0_19maximum_kernel_cudaERNS_18TensorIteratorBaseEEUlbbE_EESt5arrayIPcLm3EEEEviT0_T1_,@function
        .size           _ZN2at6native29vectorized_elementwise_kernelILi2ENS0_13BinaryFunctorIbbbZNS0_19maximum_kernel_cudaERNS_18TensorIteratorBaseEEUlbbE_EESt5arrayIPcLm3EEEEviT0_T1_,(.L_x_42059 - _ZN2at6native29vectorized_elementwise_kernelILi2ENS0_13BinaryFunctorIbbbZNS0_19maximum_kernel_cudaERNS_18TensorIteratorBaseEEUlbbE_EESt5arrayIPcLm3EEEEviT0_T1_)
        .other          _ZN2at6native29vectorized_elementwise_kernelILi2ENS0_13BinaryFunctorIbbbZNS0_19maximum_kernel_cudaERNS_18TensorIteratorBaseEEUlbbE_EESt5arrayIPcLm3EEEEviT0_T1_,@"STO_CUDA_ENTRY STV_DEFAULT"
_ZN2at6native29vectorized_elementwise_kernelILi2ENS0_13BinaryFunctorIbbbZNS0_19maximum_kernel_cudaERNS_18TensorIteratorBaseEEUlbbE_EESt5arrayIPcLm3EEEEviT0_T1_:
.text._ZN2at6native29vectorized_elementwise_kernelILi2ENS0_13BinaryFunctorIbbbZNS0_19maximum_kernel_cudaERNS_18TensorIteratorBaseEEUlbbE_EESt5arrayIPcLm3EEEEviT0_T1_:
        /* <DEDUP_REMOVED lines=21> */
[C---:B-1----:R-:W-:Y:S02]  /*0150*/  @!P5 IADD3 R26, P4, PT, R3.reuse, R26, RZ ;  /* 0x0000001a031ad210 */ /* 0x042fe40007f9e0ff */
[----:B--2---:R-:W-:-:S03]  /*0160*/  @!P5 IADD3 R24, P3, PT, R3, R24, RZ ;  /* 0x000000180318d210 */ /* 0x004fc60007f7e0ff */
[----:B------:R-:W-:Y:S02]  /*0170*/  @!P5 IMAD.X R27, RZ, RZ, R27, P4 ;  /* 0x000000ffff1bd224 */ /* 0x000fe400020e061b */
[----:B------:R-:W1:Y:S01]  /*0180*/  LDC.64 R12, c[0x0][0x398] ;  /* 0x0000e600ff0c7b82 */ /* 0x000e620000000a00 */
[----:B------:R-:W-:Y:S02]  /*0190*/  @!P5 IMAD.X R25, RZ, RZ, R25, P3 ;  /* 0x000000ffff19d224 */ /* 0x000fe400018e0619 */
[----:B------:R2:W2:Y:S01]  /*01a0*/  @!P5 LDG.E.U8 R3, desc[UR12][R26.64] ;  /* 0x0000000c1a03d981 */ /* 0x0004a2000c1e1100 */
[C---:B------:R-:W-:Y:S02]  /*01b0*/  @!P0 VIADD R9, R0.reuse, UR4 ;  /* 0x0000000400098c36 */ /* 0x040fe40008000000 */
[----:B------:R-:W-:Y:S01]  /*01c0*/  @!P0 VIADD R0, R0, 0x80 ;  /* 0x0000008000008836 */ /* 0x000fe20000000000 */
[----:B------:R2:W2:Y:S01]  /*01d0*/  @!P5 LDG.E.U8 R24, desc[UR12][R24.64] ;  /* 0x0000000c1818d981 */ /* 0x0004a2000c1e1100 */
[----:B------:R-:W2:Y:S01]  /*01e0*/  LDC.64 R14, c[0x0][0x398] ;  /* 0x0000e600ff0e7b82 */ /* 0x000ea20000000a00 */
[----:B---3--:R-:W-:-:S02]  /*01f0*/  @!P0 IADD3 R6, P4, PT, R9, R6, RZ ;  /* 0x0000000609068210 */ /* 0x008fc40007f9e0ff */
[----:B------:R-:W-:Y:S02]  /*0200*/  ISETP.GE.U32.AND P1, PT, R0, UR5, PT ;  /* 0x0000000500007c0c */ /* 0x000fe4000bf26070 */
[----:B----4-:R-:W-:-:S03]  /*0210*/  @!P0 IADD3 R4, P6, PT, R9, R4, RZ ;  /* 0x0000000409048210 */ /* 0x010fc60007fde0ff */
[----:B------:R-:W3:Y:S08]  /*0220*/  LDC.64 R8, c[0x0][0x390] ;  /* 0x0000e400ff087b82 */ /* 0x000ef00000000a00 */
[C---:B------:R-:W-:Y:S02]  /*0230*/  @!P1 VIADD R21, R0.reuse, UR4 ;  /* 0x0000000400159c36 */ /* 0x040fe40008000000 */
[----:B------:R-:W-:-:S05]  /*0240*/  @!P1 VIADD R0, R0, 0x80 ;  /* 0x0000008000009836 */ /* 0x000fca0000000000 */
[----:B------:R-:W-:Y:S01]  /*0250*/  ISETP.GE.U32.AND P2, PT, R0, UR5, PT ;  /* 0x0000000500007c0c */ /* 0x000fe2000bf46070 */
[----:B------:R-:W-:-:S12]  /*0260*/  @!P0 IMAD.X R7, RZ, RZ, R7, P4 ;  /* 0x000000ffff078224 */ /* 0x000fd800020e0607 */
[C---:B------:R-:W-:Y:S01]  /*0270*/  @!P2 VIADD R23, R0.reuse, UR4 ;  /* 0x000000040017ac36 */ /* 0x040fe20008000000 */
[C---:B0-----:R-:W-:Y:S01]  /*0280*/  @!P1 IADD3 R16, P4, PT, R21.reuse, R16, RZ ;  /* 0x0000001015109210 */ /* 0x041fe20007f9e0ff */
[----:B------:R-:W-:Y:S01]  /*0290*/  @!P2 VIADD R0, R0, 0x80 ;  /* 0x000000800000a836 */ /* 0x000fe20000000000 */
[----:B------:R-:W4:Y:S04]  /*02a0*/  @!P0 LDG.E.U8 R6, desc[UR12][R6.64] ;  /* 0x0000000c06068981 */ /* 0x000f28000c1e1100 */
[----:B------:R-:W-:Y:S01]  /*02b0*/  ISETP.GE.U32.AND P3, PT, R0, UR5, PT ;  /* 0x0000000500007c0c */ /* 0x000fe2000bf66070 */
[----:B------:R-:W-:Y:S01]  /*02c0*/  @!P0 IMAD.X R5, RZ, RZ, R5, P6 ;  /* 0x000000ffff058224 */ /* 0x000fe200030e0605 */
[----:B-----5:R-:W-:Y:S01]  /*02d0*/  @!P1 IADD3 R18, P6, PT, R21, R18, RZ ;  /* 0x0000001215129210 */ /* 0x020fe20007fde0ff */
[----:B------:R-:W-:Y:S01]  /*02e0*/  @!P1 IMAD.X R17, RZ, RZ, R17, P4 ;  /* 0x000000ffff119224 */ /* 0x000fe200020e0611 */
[----:B------:R-:W0:Y:S01]  /*02f0*/  LDC.64 R20, c[0x0][0x390] ;  /* 0x0000e400ff147b82 */ /* 0x000e220000000a00 */
[----:B------:R-:W-:-:S02]  /*0300*/  @!P2 IADD3 R10, P4, PT, R23, R10, RZ ;  /* 0x0000000a170aa210 */ /* 0x000fc40007f9e0ff */
[----:B------:R-:W-:Y:S01]  /*0310*/  @!P1 IMAD.X R19, RZ, RZ, R19, P6 ;  /* 0x000000ffff139224 */ /* 0x000fe200030e0613 */
[----:B-1----:R-:W-:Y:S01]  /*0320*/  @!P2 IADD3 R12, P6, PT, R23, R12, RZ ;  /* 0x0000000c170ca210 */ /* 0x002fe20007fde0ff */
[----:B------:R1:W4:Y:S04]  /*0330*/  @!P0 LDG.E.U8 R5, desc[UR12][R4.64] ;  /* 0x0000000c04058981 */ /* 0x000328000c1e1100 */
[C---:B--2---:R-:W-:Y:S01]  /*0340*/  @!P3 VIADD R27, R0.reuse, UR4 ;  /* 0x00000004001bbc36 */ /* 0x044fe20008000000 */
[----:B------:R-:W2:Y:S01]  /*0350*/  LDC.64 R22, c[0x0][0x398] ;  /* 0x0000e600ff167b82 */ /* 0x000ea20000000a00 */
[----:B------:R-:W-:Y:S01]  /*0360*/  @!P3 VIADD R0, R0, 0x80 ;  /* 0x000000800000b836 */ /* 0x000fe20000000000 */
[----:B------:R-:W5:Y:S01]  /*0370*/  @!P1 LDG.E.U8 R16, desc[UR12][R16.64] ;  /* 0x0000000c10109981 */ /* 0x000f62000c1e1100 */
[----:B------:R-:W-:-:S03]  /*0380*/  @!P2 IMAD.X R11, RZ, RZ, R11, P4 ;  /* 0x000000ffff0ba224 */ /* 0x000fc600020e060b */
[C---:B------:R-:W-:Y:S01]  /*0390*/  ISETP.GE.U32.AND P4, PT, R0.reuse, UR5, PT ;  /* 0x0000000500007c0c */ /* 0x040fe2000bf86070 */
[----:B------:R-:W-:Y:S01]  /*03a0*/  @!P2 IMAD.X R13, RZ, RZ, R13, P6 ;  /* 0x000000ffff0da224 */ /* 0x000fe200030e060d */
[C---:B---3--:R-:W-:Y:S01]  /*03b0*/  @!P3 IADD3 R8, P6, PT, R27.reuse, R8, RZ ;  /* 0x000000081b08b210 */ /* 0x048fe20007fde0ff */
[----:B------:R-:W5:Y:S04]  /*03c0*/  @!P1 LDG.E.U8 R19, desc[UR12][R18.64] ;  /* 0x0000000c12139981 */ /* 0x000f68000c1e1100 */
[----:B------:R-:W-:Y:S01]  /*03d0*/  @!P3 IMAD.X R9, RZ, RZ, R9, P6 ;  /* 0x000000ffff09b224 */ /* 0x000fe200030e0609 */
[----:B------:R-:W-:Y:S01]  /*03e0*/  @!P3 IADD3 R14, P6, PT, R27, R14, RZ ;  /* 0x0000000e1b0eb210 */ /* 0x000fe20007fde0ff */
[----:B------:R-:W3:Y:S04]  /*03f0*/  @!P2 LDG.E.U8 R10, desc[UR12][R10.64] ;  /* 0x0000000c0a0aa981 */ /* 0x000ee8000c1e1100 */
[----:B------:R-:W-:Y:S01]  /*0400*/  @!P4 VIADD R25, R0, UR4 ;  /* 0x000000040019cc36 */ /* 0x000fe20008000000 */
[----:B------:R-:W3:Y:S01]  /*0410*/  @!P2 LDG.E.U8 R13, desc[UR12][R12.64] ;  /* 0x0000000c0c0da981 */ /* 0x000ee2000c1e1100 */
[----:B------:R-:W-:-:S03]  /*0420*/  @!P3 IMAD.X R15, RZ, RZ, R15, P6 ;  /* 0x000000ffff0fb224 */ /* 0x000fc600030e060f */
[C---:B0-----:R-:W-:Y:S01]  /*0430*/  @!P4 IADD3 R20, P6, PT, R25.reuse, R20, RZ ;  /* 0x000000141914c210 */ /* 0x041fe20007fde0ff */
[----:B------:R-:W3:Y:S04]  /*0440*/  @!P3 LDG.E.U8 R8, desc[UR12][R8.64] ;  /* 0x0000000c0808b981 */ /* 0x000ee8000c1e1100 */
[----:B------:R-:W-:Y:S01]  /*0450*/  @!P4 IMAD.X R21, RZ, RZ, R21, P6 ;  /* 0x000000ffff15c224 */ /* 0x000fe200030e0615 */
[----:B--2---:R-:W-:Y:S01]  /*0460*/  @!P4 IADD3 R22, P6, PT, R25, R22, RZ ;  /* 0x000000161916c210 */ /* 0x004fe20007fde0ff */
[----:B------:R-:W2:Y:S04]  /*0470*/  @!P3 LDG.E.U8 R15, desc[UR12][R14.64] ;  /* 0x0000000c0e0fb981 */ /* 0x000ea8000c1e1100 */
[----:B------:R-:W-:Y:S01]  /*0480*/  @!P4 IMAD.X R23, RZ, RZ, R23, P6 ;  /* 0x000000ffff17c224 */ /* 0x000fe200030e0617 */
[----:B------:R-:W2:Y:S05]  /*0490*/  @!P4 LDG.E.U8 R20, desc[UR12][R20.64] ;  /* 0x0000000c1414c981 */ /* 0x000eaa000c1e1100 */
[----:B------:R-:W2:Y:S01]  /*04a0*/  @!P4 LDG.E.U8 R23, desc[UR12][R22.64] ;  /* 0x0000000c1617c981 */ /* 0x000ea2000c1e1100 */
[----:B------:R-:W-:Y:S01]  /*04b0*/  PLOP3.LUT P6, PT, PT, PT, PT, 0x8, 0x80 ;  /* 0x000000000080781c */ /* 0x000fe20003fce170 */
[----:B------:R-:W-:Y:S01]  /*04c0*/  @!P4 VIADD R0, R0, 0x80 ;  /* 0x000000800000c836 */ /* 0x000fe20000000000 */
[----:B------:R-:W-:-:S04]  /*04d0*/  @!P5 LOP3.LUT P6, RZ, R3, 0xff, R24, 0xc8, !PT ;  /* 0x000000ff03ffd812 */ /* 0x000fc800078cc818 */
[----:B-1----:R-:W-:Y:S02]  /*04e0*/  P2R R4, PR, RZ, 0x40 ;  /* 0x00000040ff047803 */ /* 0x002fe40000000000 */
[----:B------:R-:W-:Y:S02]  /*04f0*/  PLOP3.LUT P6, PT, PT, PT, PT, 0x8, 0x80 ;  /* 0x000000000080781c */ /* 0x000fe40003fce170 */
[----:B----4-:R-:W-:Y:S02]  /*0500*/  @!P0 LOP3.LUT P6, RZ, R6, 0xff, R5, 0xc8, !PT ;  /* 0x000000ff06ff8812 */ /* 0x010fe400078cc805 */
[----:B------:R-:W-:Y:S02]  /*0510*/  PLOP3.LUT P0, PT, PT, PT, PT, 0x8, 0x80 ;  /* 0x000000000080781c */ /* 0x000fe40003f0e170 */
[----:B-----5:R-:W-:Y:S02]  /*0520*/  @!P1 LOP3.LUT P0, RZ, R16, 0xff, R19, 0xc8, !PT ;  /* 0x000000ff10ff9812 */ /* 0x020fe4000780c813 */
[----:B------:R-:W-:-:S02]  /*0530*/  PLOP3.LUT P1, PT, PT, PT, PT, 0x8, 0x80 ;  /* 0x000000000080781c */ /* 0x000fc40003f2e170 */
[----:B------:R-:W-:Y:S02]  /*0540*/  P2R R3, PR, RZ, 0x1 ;  /* 0x00000001ff037803 */ /* 0x000fe40000000000 */
[----:B------:R-:W-:Y:S02]  /*0550*/  ISETP.NE.AND P0, PT, R4, RZ, PT ;  /* 0x000000ff0400720c */ /* 0x000fe40003f05270 */
[----:B------:R-:W0:Y:S01]  /*0560*/  LDC.64 R4, c[0x0][0x390] ;  /* 0x0000e400ff047b82 */ /* 0x000e220000000a00 */
[----:B---3--:R-:W-:Y:S02]  /*0570*/  @!P2 LOP3.LUT P1, RZ, R10, 0xff, R13, 0xc8, !PT ;  /* 0x000000ff0affa812 */ /* 0x008fe4000782c80d */
[----:B------:R-:W-:Y:S02]  /*0580*/  PLOP3.LUT P2, PT, PT, PT, PT, 0x8, 0x80 ;  /* 0x000000000080781c */ /* 0x000fe40003f4e170 */
[----:B--2---:R-:W-:Y:S02]  /*0590*/  @!P3 LOP3.LUT P2, RZ, R8, 0xff, R15, 0xc8, !PT ;  /* 0x000000ff08ffb812 */ /* 0x004fe4000784c80f */
[----:B------:R-:W-:Y:S01]  /*05a0*/  PLOP3.LUT P3, PT, PT, PT, PT, 0x8, 0x80 ;  /* 0x000000000080781c */ /* 0x000fe20003f6e170 */
[----:B------:R-:W1:Y:S01]  /*05b0*/  LDC.64 R14, c[0x0][0x398] ;  /* 0x0000e600ff0e7b82 */ /* 0x000e620000000a00 */
[----:B------:R-:W-:-:S02]  /*05c0*/  @!P4 LOP3.LUT P3, RZ, R20, 0xff, R23, 0xc8, !PT ;  /* 0x000000ff14ffc812 */ /* 0x000fc4000786c817 */
[----:B------:R-:W-:-:S13]  /*05d0*/  ISETP.GE.U32.AND P4, PT, R0, UR5, PT ;  /* 0x0000000500007c0c */ /* 0x000fda000bf86070 */
[----:B------:R-:W-:-:S05]  /*05e0*/  @!P4 VIADD R11, R0, UR4 ;  /* 0x00000004000bcc36 */ /* 0x000fca0008000000 */
[----:B0-----:R-:W-:-:S05]  /*05f0*/  @!P4 IADD3 R8, P5, PT, R11, R4, RZ ;  /* 0x000000040b08c210 */ /* 0x001fca0007fbe0ff */
[----:B------:R-:W-:Y:S02]  /*0600*/  @!P4 IMAD.X R9, RZ, RZ, R5, P5 ;  /* 0x000000ffff09c224 */ /* 0x000fe400028e0605 */
[----:B------:R-:W0:Y:S01]  /*0610*/  LDC.64 R4, c[0x0][0x398] ;  /* 0x0000e600ff047b82 */ /* 0x000e220000000a00 */
[----:B------:R-:W-:Y:S01]  /*0620*/  @!P4 VIADD R0, R0, 0x80 ;  /* 0x000000800000c836 */ /* 0x000fe20000000000 */
[----:B------:R-:W-:Y:S01]  /*0630*/  P2R R12, PR, RZ, 0x40 ;  /* 0x00000040ff0c7803 */ /* 0x000fe20000000000 */
[----:B------:R2:W3:Y:S01]  /*0640*/  @!P4 LDG.E.U8 R8, desc[UR12][R8.64] ;  /* 0x0000000c0808c981 */ /* 0x0004e2000c1e1100 */
[----:B0-----:R-:W-:-:S05]  /*0650*/  @!P4 IADD3 R10, P5, PT, R11, R4, RZ ;  /* 0x000000040b0ac210 */ /* 0x001fca0007fbe0ff */
[----:B------:R-:W-:Y:S02]  /*0660*/  @!P4 IMAD.X R11, RZ, RZ, R5, P5 ;  /* 0x000000ffff0bc224 */ /* 0x000fe400028e0605 */
[----:B------:R-:W0:Y:S01]  /*0670*/  LDC.64 R4, c[0x0][0x390] ;  /* 0x0000e400ff047b82 */ /* 0x000e220000000a00 */
[----:B------:R-:W-:-:S03]  /*0680*/  ISETP.GE.U32.AND P5, PT, R0, UR5, PT ;  /* 0x0000000500007c0c */ /* 0x000fc6000bfa6070 */
[----:B------:R-:W3:Y:S10]  /*0690*/  @!P4 LDG.E.U8 R11, desc[UR12][R10.64] ;  /* 0x0000000c0a0bc981 */ /* 0x000ef4000c1e1100 */
[----:B------:R-:W-:-:S05]  /*06a0*/  @!P5 VIADD R7, R0, UR4 ;  /* 0x000000040007dc36 */ /* 0x000fca0008000000 */
[----:B0-----:R-:W-:-:S05]  /*06b0*/  @!P5 IADD3 R4, P6, PT, R7, R4, RZ ;  /* 0x000000040704d210 */ /* 0x001fca0007fde0ff */
[----:B------:R-:W-:Y:S01]  /*06c0*/  @!P5 IMAD.X R5, RZ, RZ, R5, P6 ;  /* 0x000000ffff05d224 */ /* 0x000fe200030e0605 */
[----:B-1----:R-:W-:-:S04]  /*06d0*/  @!P5 IADD3 R6, P6, PT, R7, R14, RZ ;  /* 0x0000000e0706d210 */ /* 0x002fc80007fde0ff */
[----:B------:R-:W4:Y:S01]  /*06e0*/  @!P5 LDG.E.U8 R4, desc[UR12][R4.64] ;  /* 0x0000000c0404d981 */ /* 0x000f22000c1e1100 */
[----:B------:R-:W-:-:S06]  /*06f0*/  @!P5 IMAD.X R7, RZ, RZ, R15, P6 ;  /* 0x000000ffff07d224 */ /* 0x000fcc00030e060f */
[----:B------:R-:W4:Y:S01]  /*0700*/  @!P5 LDG.E.U8 R7, desc[UR12][R6.64] ;  /* 0x0000000c0607d981 */ /* 0x000f22000c1e1100 */
[----:B------:R-:W-:Y:S02]  /*0710*/  SEL R13, RZ, 0x1, !P0 ;  /* 0x00000001ff0d7807 */ /* 0x000fe40004000000 */
[----:B------:R-:W-:-:S04]  /*0720*/  ISETP.NE.AND P0, PT, R3, RZ, PT ;  /* 0x000000ff0300720c */ /* 0x000fc80003f05270 */
[----:B------:R-:W-:Y:S02]  /*0730*/  SEL R17, RZ, 0x1, !P0 ;  /* 0x00000001ff117807 */ /* 0x000fe40004000000 */
[----:B------:R-:W-:Y:S02]  /*0740*/  ISETP.GE.U32.AND P0, PT, R2, UR5, PT ;  /* 0x0000000502007c0c */ /* 0x000fe4000bf06070 */
[----:B------:R-:W-:Y:S01]  /*0750*/  PLOP3.LUT P6, PT, PT, PT, PT, 0x8, 0x80 ;  /* 0x000000000080781c */ /* 0x000fe20003fce170 */
[----:B------:R-:W-:Y:S04]  /*0760*/  BSSY.RECONVERGENT B0, `(.L_x_41641) ;  /* 0x0000044000007945 */ /* 0x000fe80003800200 */
[----:B------:R-:W-:Y:S01]  /*0770*/  BSSY.RELIABLE B1, `(.L_x_41642) ;  /* 0x000003b000017945 */ /* 0x000fe20003800100 */
[----:B--2---:R-:W-:-:S02]  /*0780*/  SEL R9, RZ, 0x1, !P1 ;  /* 0x00000001ff097807 */ /* 0x004fc40004800000 */
[----:B------:R-:W-:Y:S02]  /*0790*/  SEL R19, RZ, 0x1, !P3 ;  /* 0x00000001ff137807 */ /* 0x000fe40005800000 */
[----:B---3--:R-:W-:Y:S02]  /*07a0*/  @!P4 LOP3.LUT P6, RZ, R8, 0xff, R11, 0xc8, !PT ;  /* 0x000000ff08ffc812 */ /* 0x008fe400078cc80b */
[----:B------:R-:W-:-:S04]  /*07b0*/  ISETP.NE.AND P4, PT, R12, RZ, PT ;  /* 0x000000ff0c00720c */ /* 0x000fc80003f85270 */
[----:B------:R-:W-:Y:S02]  /*07c0*/  SEL R15, RZ, 0x1, !P4 ;  /* 0x00000001ff0f7807 */ /* 0x000fe40006000000 */
[----:B------:R-:W-:Y:S02]  /*07d0*/  PLOP3.LUT P4, PT, PT, PT, PT, 0x8, 0x80 ;  /* 0x000000000080781c */ /* 0x000fe40003f8e170 */
[----:B------:R-:W-:Y:S02]  /*07e0*/  SEL R11, RZ, 0x1, !P2 ;  /* 0x00000001ff0b7807 */ /* 0x000fe40005000000 */
[----:B------:R-:W-:Y:S02]  /*07f0*/  SEL R3, RZ, 0x1, !P6 ;  /* 0x00000001ff037807 */ /* 0x000fe40007000000 */
[----:B----4-:R-:W-:-:S04]  /*0800*/  @!P5 LOP3.LUT P4, RZ, R4, 0xff, R7, 0xc8, !PT ;  /* 0x000000ff04ffd812 */ /* 0x010fc8000788c807 */
        /* <DEDUP_REMOVED lines=16> */
.L_x_41643:
        /* <DEDUP_REMOVED lines=8> */
.L_x_41644:
        /* <DEDUP_REMOVED lines=8> */
.L_x_41645:
        /* <DEDUP_REMOVED lines=8> */
.L_x_41646:
        /* <DEDUP_REMOVED lines=9> */
.L_x_41647:
[----:B------:R-:W-:Y:S05]  /*0b20*/  BSYNC.RELIABLE B1 ;  /* 0x0000000000017941 */ /* 0x000fea0003800100 */
.L_x_41642:
[----:B------:R-:W-:-:S13]  /*0b30*/  ISETP.GE.U32.AND P0, PT, R2, UR5, PT ;  /* 0x0000000502007c0c */ /* 0x000fda000bf06070 */
[----:B------:R-:W3:Y:S01]  /*0b40*/  @!P0 LDC.64 R6, c[0x0][0x388] ;  /* 0x0000e200ff068b82 */ /* 0x000ee20000000a00 */
[C---:B012---:R-:W-:Y:S02]  /*0b50*/  @!P0 VIADD R5, R2.reuse, UR4 ;  /* 0x0000000402058c36 */ /* 0x047fe40008000000 */
[----:B------:R-:W-:-:S03]  /*0b60*/  @!P0 VIADD R2, R2, 0x80 ;  /* 0x0000008002028836 */ /* 0x000fc60000000000 */
[----:B---3--:R-:W-:-:S05]  /*0b70*/  @!P0 IADD3 R4, P1, PT, R5, R6, RZ ;  /* 0x0000000605048210 */ /* 0x008fca0007f3e0ff */
[----:B------:R-:W-:-:S05]  /*0b80*/  @!P0 IMAD.X R5, RZ, RZ, R7, P1 ;  /* 0x000000ffff058224 */ /* 0x000fca00008e0607 */
[----:B------:R3:W-:Y:S03]  /*0b90*/  @!P0 STG.E.U8 desc[UR12][R4.64], R3 ;  /* 0x0000000304008986 */ /* 0x0007e6000c10110c */
.L_x_41648:
[----:B------:R-:W-:Y:S05]  /*0ba0*/  BSYNC.RECONVERGENT B0 ;  /* 0x0000000000007941 */ /* 0x000fea0003800200 */
.L_x_41641:
[----:B------:R-:W-:Y:S05]  /*0bb0*/  WARPSYNC.ALL ;  /* 0x0000000000007948 */ /* 0x000fea0003800000 */
[----:B------:R-:W-:-:S13]  /*0bc0*/  ISETP.GE.U32.AND P0, PT, R2, UR5, PT ;  /* 0x0000000502007c0c */ /* 0x000fda000bf06070 */
[----:B------:R-:W-:Y:S05]  /*0bd0*/  @P0 EXIT ;  /* 0x000000000000094d */ /* 0x000fea0003800000 */
[----:B------:R-:W4:Y:S01]  /*0be0*/  LDCU.64 UR6, c[0x0][0x388] ;  /* 0x00007100ff0677ac */ /* 0x000f220008000a00 */
[----:B------:R-:W-:-:S05]  /*0bf0*/  VIADD R2, R2, UR4 ;  /* 0x0000000402027c36 */ /* 0x000fca0008000000 */
[----:B----4-:R-:W-:-:S05]  /*0c00*/  IADD3 R2, P0, PT, R2, UR6, RZ ;  /* 0x0000000602027c10 */ /* 0x010fca000ff1e0ff */
[----:B---3--:R-:W-:-:S05]  /*0c10*/  IMAD.X R3, RZ, RZ, UR7, P0 ;  /* 0x00000007ff037e24 */ /* 0x008fca00080e06ff */
[----:B------:R-:W-:Y:S01]  /*0c20*/  STG.E.U8 desc[UR12][R2.64], R0 ;  /* 0x0000000002007986 */ /* 0x000fe2000c10110c */
[----:B------:R-:W-:Y:S05]  /*0c30*/  EXIT ;  /* 0x000000000000794d */ /* 0x000fea0003800000 */
.L_x_41640:
        /* <DEDUP_REMOVED lines=18> */
[----:B------:R-:W5:Y:S04]  /*0d60*/  LDG.E.U16 R14, desc[UR12][R6.64+0x200] ;  /* 0x0002000c060e7981 */ /* 0x000f68000c1e1500 */
[----:B------:R1:W5:Y:S04]  /*0d70*/  LDG.E.U16 R15, desc[UR12][R4.64+0x300] ;  /* 0x0003000c040f7981 */ /* 0x000368000c1e1500 */
[----:B------:R4:W5:Y:S01]  /*0d80*/  LDG.E.U16 R16, desc[UR12][R6.64+0x300] ;  /* 0x0003000c06107981 */ /* 0x000962000c1e1500 */
[----:B0-----:R-:W-:-:S04]  /*0d90*/  UIADD3 UR6, UP0, UPT, UR4, UR6, URZ ;  /* 0x0000000604067290 */ /* 0x001fc8000ff1e0ff */
[----:B------:R-:W-:Y:S02]  /*0da0*/  UIADD3.X UR7, UPT, UPT, URZ, UR7, URZ, UP0, !UPT ;  /* 0x00000007ff077290 */ /* 0x000fe400087fe4ff */
[----:B------:R-:W-:-:S04]  /*0db0*/  IMAD.U32 R2, RZ, RZ, UR6 ;  /* 0x00000006ff027e24 */ /* 0x000fc8000f8e00ff */
[----:B------:R-:W-:Y:S02]  /*0dc0*/  IMAD.U32 R3, RZ, RZ, UR7 ;  /* 0x00000007ff037e24 */ /* 0x000fe4000f8e00ff */
[----:B------:R-:W-:Y:S01]  /*0dd0*/  IMAD.WIDE.U32 R2, R17, 0x2, R2 ;  /* 0x0000000211027825 */ /* 0x000fe200078e0002 */
[----:B--2---:R-:W-:Y:S02]  /*0de0*/  PRMT R0, R8, 0x7770, RZ ;  /* 0x0000777008007816 */ /* 0x004fe400000000ff */
[C---:B---3--:R-:W-:Y:S02]  /*0df0*/  PRMT R9, R10.reuse, 0x7770, RZ ;  /* 0x000077700a097816 */ /* 0x048fe400000000ff */
[----:B-1----:R-:W-:Y:S02]  /*0e00*/  PRMT R5, R10, 0x7771, RZ ;  /* 0x000077710a057816 */ /* 0x002fe400000000ff */
[----:B------:R-:W-:Y:S02]  /*0e10*/  LOP3.LUT P6, RZ, R0, 0xff, R9, 0xc8, !PT ;  /* 0x000000ff00ff7812 */ /* 0x000fe400078cc809 */
[----:B------:R-:W-:-:S02]  /*0e20*/  PRMT R0, R8, 0x7771, RZ ;  /* 0x0000777108007816 */ /* 0x000fc400000000ff */
[C---:B----4-:R-:W-:Y:S02]  /*0e30*/  PRMT R4, R11.reuse, 0x7770, RZ ;  /* 0x000077700b047816 */ /* 0x050fe400000000ff */
[----:B------:R-:W-:Y:S02]  /*0e40*/  PRMT R6, R11, 0x7771, RZ ;  /* 0x000077710b067816 */ /* 0x000fe400000000ff */
[C---:B-----5:R-:W-:Y:S02]  /*0e50*/  PRMT R7, R12.reuse, 0x7770, RZ ;  /* 0x000077700c077816 */ /* 0x060fe400000000ff */
[----:B------:R-:W-:Y:S02]  /*0e60*/  PRMT R9, R12, 0x7771, RZ ;  /* 0x000077710c097816 */ /* 0x000fe400000000ff */
[----:B------:R-:W-:Y:S02]  /*0e70*/  LOP3.LUT P5, RZ, R0, 0xff, R5, 0xc8, !PT ;  /* 0x000000ff00ff7812 */ /* 0x000fe400078ac805 */
[----:B------:R-:W-:-:S02]  /*0e80*/  PRMT R0, R13, 0x7771, RZ ;  /* 0x000077710d007816 */ /* 0x000fc400000000ff */
[----:B------:R-:W-:Y:S02]  /*0e90*/  PRMT R5, R14, 0x7771, RZ ;  /* 0x000077710e057816 */ /* 0x000fe400000000ff */
[----:B------:R-:W-:Y:S02]  /*0ea0*/  LOP3.LUT P4, RZ, R4, 0xff, R7, 0xc8, !PT ;  /* 0x000000ff04ff7812 */ /* 0x000fe4000788c807 */
[----:B------:R-:W-:Y:S02]  /*0eb0*/  LOP3.LUT P3, RZ, R6, 0xff, R9, 0xc8, !PT ;  /* 0x000000ff06ff7812 */ /* 0x000fe4000786c809 */
[----:B------:R-:W-:Y:S02]  /*0ec0*/  PRMT R8, R13, 0x7770, RZ ;  /* 0x000077700d087816 */ /* 0x000fe400000000ff */
[----:B------:R-:W-:Y:S02]  /*0ed0*/  PRMT R11, R14, 0x7770, RZ ;  /* 0x000077700e0b7816 */ /* 0x000fe400000000ff */
[----:B------:R-:W-:-:S02]  /*0ee0*/  PRMT R4, R15, 0x7770, RZ ;  /* 0x000077700f047816 */ /* 0x000fc400000000ff */
[C---:B------:R-:W-:Y:S02]  /*0ef0*/  PRMT R7, R16.reuse, 0x7770, RZ ;  /* 0x0000777010077816 */ /* 0x040fe400000000ff */
[----:B------:R-:W-:Y:S02]  /*0f00*/  PRMT R6, R15, 0x7771, RZ ;  /* 0x000077710f067816 */ /* 0x000fe400000000ff */
[----:B------:R-:W-:Y:S02]  /*0f10*/  PRMT R9, R16, 0x7771, RZ ;  /* 0x0000777110097816 */ /* 0x000fe400000000ff */
[----:B------:R-:W-:Y:S02]  /*0f20*/  LOP3.LUT P1, RZ, R0, 0xff, R5, 0xc8, !PT ;  /* 0x000000ff00ff7812 */ /* 0x000fe4000782c805 */
[----:B------:R-:W-:Y:S02]  /*0f30*/  SEL R0, RZ, 0x1, !P6 ;  /* 0x00000001ff007807 */ /* 0x000fe40007000000 */
[----:B------:R-:W-:-:S02]  /*0f40*/  LOP3.LUT P2, RZ, R8, 0xff, R11, 0xc8, !PT ;  /* 0x000000ff08ff7812 */ /* 0x000fc4000784c80b */
[----:B------:R-:W-:Y:S02]  /*0f50*/  LOP3.LUT P0, RZ, R4, 0xff, R7, 0xc8, !PT ;  /* 0x000000ff04ff7812 */ /* 0x000fe4000780c807 */
[----:B------:R-:W-:Y:S02]  /*0f60*/  LOP3.LUT P6, RZ, R6, 0xff, R9, 0xc8, !PT ;  /* 0x000000ff06ff7812 */ /* 0x000fe400078cc809 */
[----:B------:R-:W-:Y:S02]  /*0f70*/  SEL R5, RZ, 0x1, !P5 ;  /* 0x00000001ff057807 */ /* 0x000fe40006800000 */
[----:B------:R-:W-:Y:S02]  /*0f80*/  SEL R4, RZ, 0x1, !P4 ;  /* 0x00000001ff047807 */ /* 0x000fe40006000000 */
[----:B------:R-:W-:Y:S02]  /*0f90*/  SEL R7, RZ, 0x1, !P3 ;  /* 0x00000001ff077807 */ /* 0x000fe40005800000 */
[----:B------:R-:W-:-:S02]  /*0fa0*/  SEL R6, RZ, 0x1, !P2 ;  /* 0x00000001ff067807 */ /* 0x000fc40005000000 */
[----:B------:R-:W-:Y:S02]  /*0fb0*/  SEL R9, RZ, 0x1, !P1 ;  /* 0x00000001ff097807 */ /* 0x000fe40004800000 */
[----:B------:R-:W-:Y:S02]  /*0fc0*/  SEL R8, RZ, 0x1, !P0 ;  /* 0x00000001ff087807 */ /* 0x000fe40004000000 */
        /* <DEDUP_REMOVED lines=10> */
.L_x_41649:
        /* <DEDUP_REMOVED lines=9> */
.L_x_42059:


//--------------------- .text._ZN2at6native29vectorized_elementwise_kernelILi4ENS0_13BinaryFunctorIbbbZNS0_19maximum_kernel_cudaERNS_18TensorIteratorBaseEEUlbbE_EESt5arrayIPcLm3EEEEviT0_T1_ --------------------------
	.section	.text._ZN2at6native29vectorized_elementwise_kernelILi4ENS0_13BinaryFunctorIbbbZNS0_19maximum_kernel_cudaERNS_18TensorIteratorBaseEEUlbbE_EESt5arrayIPcLm3EEEEviT0_T1_,"ax",@progbits
	.align	128
        .global         _ZN2at6native29vectorized_elementwise_kernelILi4ENS0_13BinaryFunctorIbbbZNS0_19maximum_kernel_cudaERNS_18TensorIteratorBaseEEUlbbE_EESt5arrayIPcLm3EEEEviT0_T1_
        .type           _ZN2at6native29vectorized_elementwise_kernelILi4ENS0_13BinaryFunctorIbbbZNS0_19maximum_kernel_cudaERNS_18TensorIteratorBaseEEUlbbE_EESt5arrayIPcLm3EEEEviT0_T1_,@function
        .size           _ZN2at6native29vectorized_elementwise_kernelILi4ENS0_13BinaryFunctorIbbbZNS0_19maximum_kernel_cudaERNS_18TensorIteratorBaseEEUlbbE_EESt5arrayIPcLm3EEEEviT0_T1_,(.L_x_42060 - _ZN2at6native29vectorized_elementwise_kernelILi4ENS0_13BinaryFunctorIbbbZNS0_19maximum_kernel_cudaERNS_18TensorIteratorBaseEEUlbbE_EESt5arrayIPcLm3EEEEviT0_T1_)
        .other          _ZN2at6native29vectorized_elementwise_kernelILi4ENS0_13BinaryFunctorIbbbZNS0_19maximum_kernel_cudaERNS_18TensorIteratorBaseEEUlbbE_EESt5arrayIPcLm3EEEEviT0_T1_,@"STO_CUDA_ENTRY STV_DEFAULT"
_ZN2at6native29vectorized_elementwise_kernelILi4ENS0_13BinaryFunctorIbbbZNS0_19maximum_kernel_cudaERNS_18TensorIteratorBaseEEUlbbE_EESt5arrayIPcLm3EEEEviT0_T1_:
.text._ZN2at6native29vectorized_elementwise_kernelILi4ENS0_13BinaryFunctorIbbbZNS0_19maximum_kernel_cudaERNS_18TensorIteratorBaseEEUlbbE_EESt5arrayIPcLm3EEEEviT0_T1_:
        /* <DEDUP_REMOVED lines=145> */
.L_x_41653:
        /* <DEDUP_REMOVED lines=8> */
.L_x_41654:
        /* <DEDUP_REMOVED lines=8> */
.L_x_41655:
        /* <DEDUP_REMOVED lines=8> */
.L_x_41656:
        /* <DEDUP_REMOVED lines=9> */
.L_x_41657:
[----:B------:R-:W-:Y:S05]  /*0b20*/  BSYNC.RELIABLE B1 ;  /* 0x0000000000017941 */ /* 0x000fea0003800100 */
.L_x_41652:
[----:B------:R-:W-:-:S13]  /*0b30*/  ISETP.GE.U32.AND P0, PT, R2, UR5, PT ;  /* 0x0000000502007c0c */ /* 0x000fda000bf06070 */
[----:B------:R-:W3:Y:S01]  /*0b40*/  @!P0 LDC.64 R6, c[0x0][0x388] ;  /* 0x0000e200ff068b82 */ /* 0x000ee20000000a00 */
[C---:B012---:R-:W-:Y:S02]  /*0b50*/  @!P0 VIADD R5, R2.reuse, UR4 ;  /* 0x0000000402058c36 */ /* 0x047fe40008000000 */
[----:B------:R-:W-:-:S03]  /*0b60*/  @!P0 VIADD R2, R2, 0x80 ;  /* 0x0000008002028836 */ /* 0x000fc60000000000 */
[----:B---3--:R-:W-:-:S05]  /*0b70*/  @!P0 IADD3 R4, P1, PT, R5, R6, RZ ;  /* 0x0000000605048210 */ /* 0x008fca0007f3e0ff */
[----:B------:R-:W-:-:S05]  /*0b80*/  @!P0 IMAD.X R5, RZ, RZ, R7, P1 ;  /* 0x000000ffff058224 */ /* 0x000fca00008e0607 */
[----:B------:R3:W-:Y:S03]  /*0b90*/  @!P0 STG.E.U8 desc[UR12][R4.64], R3 ;  /* 0x0000000304008986 */ /* 0x0007e6000c10110c */
.L_x_41658:
[----:B------:R-:W-:Y:S05]  /*0ba0*/  BSYNC.RECONVERGENT B0 ;  /* 0x0000000000007941 */ /* 0x000fea0003800200 */
.L_x_41651:
        /* <DEDUP_REMOVED lines=9> */
.L_x_41650:
        /* <DEDUP_REMOVED lines=15> */
[----:B------:R1:W4:Y:S04]  /*0d30*/  LDG.E R12, desc[UR12][R2.64+0x200] ;  /* 0x0002000c020c7981 */ /* 0x000328000c1e1900 */
[----:B------:R-:W5:Y:S01]  /*0d40*/  LDG.E R13, desc[UR12][R4.64+0x200] ;  /* 0x0002000c040d7981 */ /* 0x000f62000c1e1900 */
[----:B0-----:R-:W-:-:S04]  /*0d50*/  UIADD3 UR6, UP0, UPT, UR4, UR6, URZ ;  /* 0x0000000604067290 */ /* 0x001fc8000ff1e0ff */
[----:B------:R-:W-:Y:S01]  /*0d60*/  UIADD3.X UR7, UPT, UPT, URZ, UR7, URZ, UP0, !UPT ;  /* 0x00000007ff077290 */ /* 0x000fe200087fe4ff */
[C---:B--2---:R-:W-:Y:S02]  /*0d70*/  PRMT R7, R6.reuse, 0x7770, RZ ;  /* 0x0000777006077816 */ /* 0x044fe400000000ff */
[C---:B------:R-:W-:Y:S02]  /*0d80*/  PRMT R8, R6.reuse, 0x7771, RZ ;  /* 0x0000777106087816 */ /* 0x040fe400000000ff */
[C---:B---3--:R-:W-:Y:S02]  /*0d90*/  PRMT R10, R9.reuse, 0x7770, RZ ;  /* 0x00007770090a7816 */ /* 0x048fe400000000ff */
[----:B-1----:R-:W-:Y:S02]  /*0da0*/  PRMT R2, R9, 0x7772, RZ ;  /* 0x0000777209027816 */ /* 0x002fe400000000ff */
[----:B------:R-:W-:Y:S02]  /*0db0*/  LOP3.LUT P6, RZ, R7, 0xff, R10, 0xc8, !PT ;  /* 0x000000ff07ff7812 */ /* 0x000fe400078cc80a */
[----:B------:R-:W-:-:S02]  /*0dc0*/  PRMT R7, R6, 0x7772, RZ ;  /* 0x0000777206077816 */ /* 0x000fc400000000ff */
[C---:B----4-:R-:W-:Y:S02]  /*0dd0*/  PRMT R3, R12.reuse, 0x7770, RZ ;  /* 0x000077700c037816 */ /* 0x050fe400000000ff */
[----:B-----5:R-:W-:Y:S02]  /*0de0*/  PRMT R4, R13, 0x7770, RZ ;  /* 0x000077700d047816 */ /* 0x020fe400000000ff */
[----:B------:R-:W-:Y:S02]  /*0df0*/  LOP3.LUT P3, RZ, R7, 0xff, R2, 0xc8, !PT ;  /* 0x000000ff07ff7812 */ /* 0x000fe4000786c802 */
[----:B------:R-:W-:Y:S02]  /*0e00*/  LOP3.LUT P2, RZ, R3, 0xff, R4, 0xc8, !PT ;  /* 0x000000ff03ff7812 */ /* 0x000fe4000784c804 */
[----:B------:R-:W-:Y:S02]  /*0e10*/  PRMT R11, R9, 0x7771, RZ ;  /* 0x00007771090b7816 */ /* 0x000fe400000000ff */
[----:B------:R-:W-:-:S02]  /*0e20*/  PRMT R2, R12, 0x7771, RZ ;  /* 0x000077710c027816 */ /* 0x000fc400000000ff */
[----:B------:R-:W-:Y:S02]  /*0e30*/  PRMT R3, R12, 0x7772, RZ ;  /* 0x000077720c037816 */ /* 0x000fe400000000ff */
[C---:B------:R-:W-:Y:S02]  /*0e40*/  PRMT R5, R13.reuse, 0x7771, RZ ;  /* 0x000077710d057816 */ /* 0x040fe400000000ff */
[----:B------:R-:W-:Y:S02]  /*0e50*/  PRMT R4, R13, 0x7772, RZ ;  /* 0x000077720d047816 */ /* 0x000fe400000000ff */
[----:B------:R-:W-:Y:S02]  /*0e60*/  PRMT R6, R6, 0x7773, RZ ;  /* 0x0000777306067816 */ /* 0x000fe400000000ff */
[----:B------:R-:W-:Y:S02]  /*0e70*/  PRMT R9, R9, 0x7773, RZ ;  /* 0x0000777309097816 */ /* 0x000fe400000000ff */
[----:B------:R-:W-:-:S02]  /*0e80*/  PRMT R12, R12, 0x7773, RZ ;  /* 0x000077730c0c7816 */ /* 0x000fc400000000ff */
[----:B------:R-:W-:Y:S02]  /*0e90*/  PRMT R13, R13, 0x7773, RZ ;  /* 0x000077730d0d7816 */ /* 0x000fe400000000ff */
[----:B------:R-:W-:Y:S02]  /*0ea0*/  SEL R7, RZ, 0x1, !P6 ;  /* 0x00000001ff077807 */ /* 0x000fe40007000000 */
[----:B------:R-:W-:Y:S02]  /*0eb0*/  LOP3.LUT P5, RZ, R8, 0xff, R11, 0xc8, !PT ;  /* 0x000000ff08ff7812 */ /* 0x000fe400078ac80b */
[----:B------:R-:W-:Y:S02]  /*0ec0*/  LOP3.LUT P4, RZ, R6, 0xff, R9, 0xc8, !PT ;  /* 0x000000ff06ff7812 */ /* 0x000fe4000788c809 */
[----:B------:R-:W-:Y:S01]  /*0ed0*/  LOP3.LUT P1, RZ, R2, 0xff, R5, 0xc8, !PT ;  /* 0x000000ff02ff7812 */ /* 0x000fe2000782c805 */
[----:B------:R-:W-:Y:S01]  /*0ee0*/  IMAD.U32 R2, RZ, RZ, UR6 ;  /* 0x00000006ff027e24 */ /* 0x000fe2000f8e00ff */
[----:B------:R-:W-:Y:S01]  /*0ef0*/  LOP3.LUT P0, RZ, R3, 0xff, R4, 0xc8, !PT ;  /* 0x000000ff03ff7812 */ /* 0x000fe2000780c804 */
[----:B------:R-:W-:Y:S01]  /*0f00*/  IMAD.U32 R3, RZ, RZ, UR7 ;  /* 0x00000007ff037e24 */ /* 0x000fe2000f8e00ff */
[----:B------:R-:W-:-:S02]  /*0f10*/  LOP3.LUT P6, RZ, R12, 0xff, R13, 0xc8, !PT ;  /* 0x000000ff0cff7812 */ /* 0x000fc400078cc80d */
[----:B------:R-:W-:Y:S01]  /*0f20*/  SEL R6, RZ, 0x1, !P5 ;  /* 0x00000001ff067807 */ /* 0x000fe20006800000 */
[----:B------:R-:W-:Y:S01]  /*0f30*/  IMAD.WIDE.U32 R2, R0, 0x4, R2 ;  /* 0x0000000400027825 */ /* 0x000fe200078e0002 */
        /* <DEDUP_REMOVED lines=8> */
[----:B------:R-:W-:Y:S02]  /*0fc0*/  PRMT R11, R11, 0x3340, R10 ;  /* 0x000033400b0b7816 */ /* 0x000fe4000000000a */
[----:B------:R-:W-:Y:S02]  /*0fd0*/  PRMT R8, R9, 0x3340, R8 ;  /* 0x0000334009087816 */ /* 0x000fe40000000008 */
[----:B------:R-:W-:-:S02]  /*0fe0*/  PRMT R7, R7, 0x5410, R4 ;  /* 0x0000541007077816 */ /* 0x000fc40000000004 */
[----:B------:R-:W-:-:S03]  /*0ff0*/  PRMT R11, R11, 0x5410, R8 ;  /* 0x000054100b0b7816 */ /* 0x000fc60000000008 */
[----:B------:R-:W-:Y:S04]  /*1000*/  STG.E desc[UR12][R2.64], R7 ;  /* 0x0000000702007986 */ /* 0x000fe8000c10190c */
[----:B------:R-:W-:Y:S01]  /*1010*/  STG.E desc[UR12][R2.64+0x200], R11 ;  /* 0x0002000b02007986 */ /* 0x000fe2000c10190c */
[----:B------:R-:W-:Y:S05]  /*1020*/  EXIT ;  /* 0x000000000000794d */ /* 0x000fea0003800000 */
.L_x_41659:
        /* <DEDUP_REMOVED lines=13> */
.L_x_42060:


//--------------------- .text._ZN2at6native29vectorized_elementwise_kernelILi8ENS0_13BinaryFunctorIbbbZNS0_19maximum_kernel_cudaERNS_18TensorIteratorBaseEEUlbbE_EESt5arrayIPcLm3EEEEviT0_T1_ --------------------------
	.section	.text._ZN2at6native29vectorized_elementwise_kernelILi8ENS0_13BinaryFunctorIbbbZNS0_19maximum_kernel_cudaERNS_18TensorIteratorBaseEEUlbbE_EESt5arrayIPcLm3EEEEviT0_T1_,"ax",@progbits
	.align	128
        .global         _ZN2at6native29vectorized_elementwise_kernelILi8ENS0_13BinaryFunctorIbbbZNS0_19maximum_kernel_cudaERNS_18TensorIteratorBaseEEUlbbE_EESt5arrayIPcLm3EEEEviT0_T1_
        .type           _ZN2at6native29vectorized_elementwise_kernelILi8ENS0_13BinaryFunctorIbbbZNS0_19maximum_kernel_cudaERNS_18TensorIteratorBaseEEUlbbE_EESt5arrayIPcLm3EEEEviT0_T1_,@function
        .size           _ZN2at6native29vectorized_elementwise_kernelILi8ENS0_13BinaryFunctorIbbbZNS0_19maximum_kernel_cudaERNS_18TensorIteratorBaseEEUlbbE_EESt5arrayIPcLm3EEEEviT0_T1_,(.L_x_42061 - _ZN2at6native29vectorized_elementwise_kernelILi8ENS0_13BinaryFunctorIbbbZNS0_19maximum_kernel_cudaERNS_18TensorIteratorBaseEEUlbbE_EESt5arrayIPcLm3EEEEviT0_T1_)
        .other          _ZN2at6native29vectorized_elementwise_kernelILi8ENS0_13BinaryFunctorIbbbZNS0_19maximum_kernel_cudaERNS_18TensorIteratorBaseEEUlbbE_EESt5arrayIPcLm3EEEEviT0_T1_,@"STO_CUDA_ENTRY STV_DEFAULT"
_ZN2at6native29vectorized_elementwise_kernelILi8ENS0_13BinaryFunctorIbbbZNS0_19maximum_kernel_cudaERNS_18TensorIteratorBaseEEUlbbE_EESt5arrayIPcLm3EEEEviT0_T1_:
.text._ZN2at6native29vectorized_elementwise_kernelILi8ENS0_13BinaryFunctorIbbbZNS0_19maximum_kernel_cudaERNS_18TensorIteratorBaseEEUlbbE_EESt5arrayIPcLm3EEEEviT0_T1_:
        /* <DEDUP_REMOVED lines=145> */
.L_x_41663:
        /* <DEDUP_REMOVED lines=8> */
.L_x_41664:
        /* <DEDUP_REMOVED lines=8> */
.L_x_41665:
        /* <DEDUP_REMOVED lines=8> */
.L_x_41666:
        /* <DEDUP_REMOVED lines=9> */
.L_x_41667:
[----:B------:R-:W-:Y:S05]  /*0b20*/  BSYNC.RELIABLE B1 ;  /* 0x0000000000017941 */ /* 0x000fea0003800100 */
.L_x_41662:
[----:B------:R-:W-:-:S13]  /*0b30*/  ISETP.GE.U32.AND P0, PT, R2, UR5, PT ;  /* 0x0000000502007c0c */ /* 0x000fda000bf06070 */
[----:B------:R-:W3:Y:S01]  /*0b40*/  @!P0 LDC.64 R6, c[0x0][0x388] ;  /* 0x0000e200ff068b82 */ /* 0x000ee20000000a00 */
[C---:B012---:R-:W-:Y:S02]  /*0b50*/  @!P0 VIADD R5, R2.reuse, UR4 ;  /* 0x0000000402058c36 */ /* 0x047fe40008000000 */
[----:B------:R-:W-:-:S03]  /*0b60*/  @!P0 VIADD R2, R2, 0x80 ;  /* 0x0000008002028836 */ /* 0x000fc60000000000 */
[----:B---3--:R-:W-:-:S05]  /*0b70*/  @!P0 IADD3 R4, P1, PT, R5, R6, RZ ;  /* 0x0000000605048210 */ /* 0x008fca0007f3e0ff */
[----:B------:R-:W-:-:S05]  /*0b80*/  @!P0 IMAD.X R5, RZ, RZ, R7, P1 ;  /* 0x000000ffff058224 */ /* 0x000fca00008e0607 */
[----:B------:R3:W-:Y:S03]  /*0b90*/  @!P0 STG.E.U8 desc[UR12][R4.64], R3 ;  /* 0x0000000304008986 */ /* 0x0007e6000c10110c */
.L_x_41668:
[----:B------:R-:W-:Y:S05]  /*0ba0*/  BSYNC.RECONVERGENT B0 ;  /* 0x0000000000007941 */ /* 0x000fea0003800200 */
.L_x_41661:
        /* <DEDUP_REMOVED lines=9> */
.L_x_41660:
        /* <DEDUP_REMOVED lines=19> */
[C---:B---3--:R-:W-:Y:S02]  /*0d70*/  PRMT R8, R4.reuse, 0x7770, RZ ;  /* 0x0000777004087816 */ /* 0x048fe400000000ff */
[----:B------:R-:W-:Y:S02]  /*0d80*/  PRMT R9, R4, 0x7771, RZ ;  /* 0x0000777104097816 */ /* 0x000fe400000000ff */
[----:B------:R-:W-:Y:S02]  /*0d90*/  LOP3.LUT P6, RZ, R7, 0xff, R8, 0xc8, !PT ;  /* 0x000000ff07ff7812 */ /* 0x000fe400078cc808 */
[----:B------:R-:W-:-:S02]  /*0da0*/  LOP3.LUT P5, RZ, R6, 0xff, R9, 0xc8, !PT ;  /* 0x000000ff06ff7812 */ /* 0x000fc400078ac809 */
[C---:B------:R-:W-:Y:S02]  /*0db0*/  PRMT R6, R2.reuse, 0x7773, RZ ;  /* 0x0000777302067816 */ /* 0x040fe400000000ff */
[----:B------:R-:W-:Y:S02]  /*0dc0*/  PRMT R7, R2, 0x7772, RZ ;  /* 0x0000777202077816 */ /* 0x000fe400000000ff */
[----:B------:R-:W-:Y:S02]  /*0dd0*/  PRMT R2, R3, 0x7770, RZ ;  /* 0x0000777003027816 */ /* 0x000fe400000000ff */
[----:B------:R-:W-:Y:S02]  /*0de0*/  PRMT R11, R5, 0x7770, RZ ;  /* 0x00007770050b7816 */ /* 0x000fe400000000ff */
[C---:B------:R-:W-:Y:S02]  /*0df0*/  PRMT R8, R4.reuse, 0x7772, RZ ;  /* 0x0000777204087816 */ /* 0x040fe400000000ff */
[----:B------:R-:W-:-:S02]  /*0e00*/  PRMT R9, R4, 0x7773, RZ ;  /* 0x0000777304097816 */ /* 0x000fc400000000ff */
[----:B------:R-:W-:Y:S02]  /*0e10*/  LOP3.LUT P2, RZ, R2, 0xff, R11, 0xc8, !PT ;  /* 0x000000ff02ff7812 */ /* 0x000fe4000784c80b */
[----:B------:R-:W-:Y:S02]  /*0e20*/  LOP3.LUT P3, RZ, R7, 0xff, R8, 0xc8, !PT ;  /* 0x000000ff07ff7812 */ /* 0x000fe4000786c808 */
[----:B------:R-:W-:Y:S02]  /*0e30*/  LOP3.LUT P4, RZ, R6, 0xff, R9, 0xc8, !PT ;  /* 0x000000ff06ff7812 */ /* 0x000fe4000788c809 */
[C---:B------:R-:W-:Y:S02]  /*0e40*/  PRMT R2, R3.reuse, 0x7772, RZ ;  /* 0x0000777203027816 */ /* 0x040fe400000000ff */
[----:B------:R-:W-:Y:S02]  /*0e50*/  PRMT R4, R3, 0x7771, RZ ;  /* 0x0000777103047816 */ /* 0x000fe400000000ff */
[----:B------:R-:W-:-:S02]  /*0e60*/  PRMT R7, R5, 0x7771, RZ ;  /* 0x0000777105077816 */ /* 0x000fc400000000ff */
[----:B------:R-:W-:Y:S02]  /*0e70*/  PRMT R9, R5, 0x7772, RZ ;  /* 0x0000777205097816 */ /* 0x000fe400000000ff */
[----:B------:R-:W-:Y:S02]  /*0e80*/  PRMT R3, R3, 0x7773, RZ ;  /* 0x0000777303037816 */ /* 0x000fe400000000ff */
[----:B------:R-:W-:Y:S02]  /*0e90*/  PRMT R6, R5, 0x7773, RZ ;  /* 0x0000777305067816 */ /* 0x000fe400000000ff */
[----:B------:R-:W-:Y:S02]  /*0ea0*/  SEL R11, RZ, 0x1, !P6 ;  /* 0x00000001ff0b7807 */ /* 0x000fe40007000000 */
[----:B------:R-:W-:Y:S02]  /*0eb0*/  LOP3.LUT P1, RZ, R4, 0xff, R7, 0xc8, !PT ;  /* 0x000000ff04ff7812 */ /* 0x000fe4000782c807 */
[----:B------:R-:W-:Y:S01]  /*0ec0*/  LOP3.LUT P0, RZ, R2, 0xff, R9, 0xc8, !PT ;  /* 0x000000ff02ff7812 */ /* 0x000fe2000780c809 */
[----:B------:R-:W-:Y:S01]  /*0ed0*/  IMAD.U32 R2, RZ, RZ, UR6 ;  /* 0x00000006ff027e24 */ /* 0x000fe2000f8e00ff */
        /* <DEDUP_REMOVED lines=18> */
.L_x_41669:
        /* <DEDUP_REMOVED lines=16> */
.L_x_42061:


//--------------------- .nv.global.init           --------------------------
	.section	.nv.global.init,"aw",@progbits
.nv.global.init:
	.type		$str$9,@object
	.size		$str$9,(__unnamed_1 - $str$9)
$str$9:
        /*0000*/ 	.byte	0x66, 0x61, 0x6c, 0x73, 0x65, 0x00
	.type		__unnamed_1,@object
	.size		__unnamed_1,(__unnamed_17 - __unnamed_1)
__unnamed_1:
        /*0006*/ 	.byte	0x66, 0x65, 0x74, 0x63, 0x68, 0x5f, 0x61, 0x6e, 0x64, 0x5f, 0x63, 0x61, 0x73, 0x74, 0x00
	.type		__unnamed_17,@object
	.size		__unnamed_17,(__unnamed_9 - __unnamed_17)
__unnamed_17:
        /*0015*/ 	.byte	0x66, 0x65, 0x74, 0x63, 0x68, 0x5f, 0x61, 0x6e, 0x64, 0x5f, 0x63, 0x61, 0x73, 0x74, 0x00
	.type		__unnamed_9,@object
	.size		__unnamed_9,(__unnamed_5 - __unnamed_9)
__unnamed_9:
        /*0024*/ 	.byte	0x66, 0x65, 0x74, 0x63, 0x68, 0x5f, 0x61, 0x6e, 0x64, 0x5f, 0x63, 0x61, 0x73, 0x74, 0x00
	.type		__unnamed_5,@object
	.size		__unnamed_5,(__unnamed_13 - __unnamed_5)
__unnamed_5:
        /*0033*/ 	.byte	0x66, 0x65, 0x74, 0x63, 0x68, 0x5f, 0x61, 0x6e, 0x64, 0x5f, 0x63, 0x61, 0x73, 0x74, 0x00
	.type		__unnamed_13,@object
	.size		__unnamed_13,(__unnamed_3 - __unnamed_13)
__unnamed_13:
        /*0042*/ 	.byte	0x66, 0x65, 0x74, 0x63, 0x68, 0x5f, 0x61, 0x6e, 0x64, 0x5f, 0x63, 0x61, 0x73, 0x74, 0x00
	.type		__unnamed_3,@object
	.size		__unnamed_3,(__unnamed_19 - __unnamed_3)
__unnamed_3:
        /*0051*/ 	.byte	0x66, 0x65, 0x74, 0x63, 0x68, 0x5f, 0x61, 0x6e, 0x64, 0x5f, 0x63, 0x61, 0x73, 0x74, 0x00
	.type		__unnamed_19,@object
	.size		__unnamed_19,(__unnamed_11 - __unnamed_19)
__unnamed_19:
        /*0060*/ 	.byte	0x66, 0x65, 0x74, 0x63, 0x68, 0x5f, 0x61, 0x6e, 0x64, 0x5f, 0x63, 0x61, 0x73, 0x74, 0x00
	.type		__unnamed_11,@object
	.size		__unnamed_11,(__unnamed_15 - __unnamed_11)
__unnamed_11:
        /*006f*/ 	.byte	0x66, 0x65, 0x74, 0x63, 0x68, 0x5f, 0x61, 0x6e, 0x64, 0x5f, 0x63, 0x61, 0x73, 0x74, 0x00
	.type		__unnamed_15,@object
	.size		__unnamed_15,(__unnamed_7 - __unnamed_15)
__unnamed_15:
        /*007e*/ 	.byte	0x66, 0x65, 0x74, 0x63, 0x68, 0x5f, 0x61, 0x6e, 0x64, 0x5f, 0x63, 0x61, 0x73, 0x74, 0x00
	.type		__unnamed_7,@object
	.size		__unnamed_7,(__unnamed_2 - __unnamed_7)
__unnamed_7:
        /*008d*/ 	.byte	0x66, 0x65, 0x74, 0x63, 0x68, 0x5f, 0x61, 0x6e, 0x64, 0x5f, 0x63, 0x61, 0x73, 0x74, 0x00
	.type		__unnamed_2,@object
	.size		__unnamed_2,(__unnamed_18 - __unnamed_2)
__unnamed_2:
        /*009c*/ 	.byte	0x63, 0x61, 0x73, 0x74, 0x5f, 0x61, 0x6e, 0x64, 0x5f, 0x73, 0x74, 0x6f, 0x72, 0x65, 0x00
	.type		__unnamed_18,@object
	.size		__unnamed_18,(__unnamed_10 - __unnamed_18)
__unnamed_18:
        /*00ab*/ 	.byte	0x63, 0x61, 0x73, 0x74, 0x5f, 0x61, 0x6e, 0x64, 0x5f, 0x73, 0x74, 0x6f, 0x72, 0x65, 0x00
	.type		__unnamed_10,@object
	.size		__unnamed_10,(__unnamed_6 - __unnamed_10)
__unnamed_10:
        /*00ba*/ 	.byte	0x63, 0x61, 0x73, 0x74, 0x5f, 0x61, 0x6e, 0x64, 0x5f, 0x73, 0x74, 0x6f, 0x72, 0x65, 0x00
	.type		__unnamed_6,@object
	.size		__unnamed_6,(__unnamed_14 - __unnamed_6)
__unnamed_6:
        /*00c9*/ 	.byte	0x63, 0x61, 0x73, 0x74, 0x5f, 0x61, 0x6e, 0x64, 0x5f, 0x73, 0x74, 0x6f, 0x72, 0x65, 0x00
	.type		__unnamed_14,@object
	.size		__unnamed_14,(__unnamed_4 - __unnamed_14)
__unnamed_14:
        /*00d8*/ 	.byte	0x63, 0x61, 0x73, 0x74, 0x5f, 0x61, 0x6e, 0x64, 0x5f, 0x73, 0x74, 0x6f, 0x72, 0x65, 0x00
	.type		__unnamed_4,@object
	.size		__unnamed_4,(__unnamed_20 - __unnamed_4)
__unnamed_4:
        /*00e7*/ 	.byte	0x63, 0x61, 0x73, 0x74, 0x5f, 0x61, 0x6e, 0x64, 0x5f, 0x73, 0x74, 0x6f, 0x72, 0x65, 0x00
	.type		__unnamed_20,@object
	.size		__unnamed_20,(__unnamed_12 - __unnamed_20)
__unnamed_20:
        /*00f6*/ 	.byte	0x63, 0x61, 0x73, 0x74, 0x5f, 0x61, 0x6e, 0x64, 0x5f, 0x73, 0x74, 0x6f, 0x72, 0x65, 0x00
	.type		__unnamed_12,@object
	.size		__unnamed_12,(__unnamed_16 - __unnamed_12)
__unnamed_12:
        /*0105*/ 	.byte	0x63, 0x61, 0x73, 0x74, 0x5f, 0x61, 0x6e, 0x64, 0x5f, 0x73, 0x74, 0x6f, 0x72, 0x65, 0x00
	.type		__unnamed_16,@object
	.size		__unnamed_16,(__unnamed_8 - __unnamed_16)
__unnamed_16:
        /*0114*/ 	.byte	0x63, 0x61, 0x73, 0x74, 0x5f, 0x61, 0x6e, 0x64, 0x5f, 0x73, 0x74, 0x6f, 0x72, 0x65, 0x00
	.type		__unnamed_8,@object
	.size		__unnamed_8,($str$10 - __unnamed_8)
__unnamed_8:
        /*0123*/ 	.byte	0x63, 0x61, 0x73, 0x74, 0x5f, 0x61, 0x6e, 0x64, 0x5f, 0x73, 0x74, 0x6f, 0x72, 0x65, 0x00
	.type		$str$10,@object
	.size		$str$10,(.L_49 - $str$10)
$str$10:
        /*0132*/ 	.byte	0x2f, 0x72, 0x6f, 0x6f, 0x74, 0x2f, 0x2e, 0x70, 0x79, 0x65, 0x6e, 0x76, 0x2f, 0x76, 0x65, 0x72
        /*0142*/ 	.byte	0x73, 0x69, 0x6f, 0x6e, 0x73, 0x2f, 0x33, 0x2e, 0x31, 0x33, 0x2e, 0x31, 0x32, 0x2f, 0x6c, 0x69
        /*0152*/ 	.byte	0x62, 0x2f, 0x70, 0x79, 0x74, 0x68, 0x6f, 0x6e, 0x33, 0x2e, 0x31, 0x33, 0x2f, 0x73, 0x69, 0x74
        /*0162*/ 	.byte	0x65, 0x2d, 0x70, 0x61, 0x63, 0x6b, 0x61, 0x67, 0x65, 0x73, 0x2f, 0x74, 0x6f, 0x72, 0x63, 0x68
        /*0172*/ 	.byte	0x2f, 0x69, 0x6e, 0x63, 0x6c, 0x75, 0x64, 0x65, 0x2f, 0x63, 0x31, 0x30, 0x2f, 0x63, 0x6f, 0x72
        /*0182*/ 	.byte	0x65, 0x2f, 0x44, 0x79, 0x6e, 0x61, 0x6d, 0x69, 0x63, 0x43, 0x61, 0x73, 0x74, 0x2e, 0x68, 0x00
.L_49:


//--------------------- .nv.shared.reserved.0     --------------------------
	.section	.nv.shared.reserved.0,"aw",@nobits
	.weak		__nv_reservedSMEM_offset_0_alias
	.size		__nv_reservedSMEM_offset_0_alias, 0, 64
	.other		__nv_reservedSMEM_offset_0_alias,@"STO_CUDA_RESERVED_SHARED STV_DEFAULT"
__nv_reservedSMEM_offset_0_alias:
	.zero		0
	.zero		64


//--------------------- .nv.global                --------------------------
	.section	.nv.global,"aw",@nobits
.nv.global:
	.type		_ZN57_INTERNAL_d3832acf_26_MaxMinElementwiseKernel_cu_806476104cuda3std3__48in_placeE,@object
	.size		_ZN57_INTERNAL_d3832acf_26_MaxMinElementwiseKernel_cu_806476104cuda3std3__48in_placeE,(_ZN57_INTERNAL_d3832acf_26_MaxMinElementwiseKernel_cu_806476104cuda3std6ranges3__45__cpo8distanceE - _ZN57_INTERNAL_d3832acf_26_MaxMinElementwiseKernel_cu_806476104cuda3std3__48in_placeE)
_ZN57_INTERNAL_d3832acf_26_MaxMinElementwiseKernel_cu_806476104cuda3std3__48in_placeE:
	.zero		1
	.type		_ZN57_INTERNAL_d3832acf_26_MaxMinElementwiseKernel_cu_806476104cuda3std6ranges3__45__cpo8distanceE,@object
	.size		_ZN57_INTERNAL_d3832acf_26_MaxMinElementwiseKernel_cu_806476104cuda3std6ranges3__45__cpo8distanceE,(_ZN57_INTERNAL_d3832acf_26_MaxMinElementwiseKernel_cu_806476104cuda3std3__45__cpo6cbeginE - _ZN57_INTERNAL_d3832acf_26_MaxMinElementwiseKernel_cu_806476104cuda3std6ranges3__45__cpo8distanceE)
_ZN57_INTERNAL_d3832acf_26_MaxMinElementwiseKernel_cu_806476104cuda3std6ranges3__45__cpo8distanceE:
	.zero		1
	.type		_ZN57_INTERNAL_d3832acf_26_MaxMinElementwiseKernel_cu_806476104cuda3std3__45__cpo6cbeginE,@object
	.size		_ZN57_INTERNAL_d3832acf_26_MaxMinElementwiseKernel_cu_806476104cuda3std3__45__cpo6cbeginE,(_ZN57_INTERNAL_d3832acf_26_MaxMinElementwiseKernel_cu_806476104cuda3std6ranges3__45__cpo7advanceE - _ZN57_INTERNAL_d3832acf_26_MaxMinElementwiseKernel_cu_806476104cuda3std3__45__cpo6cbeginE)
_ZN57_INTERNAL_d3832acf_26_MaxMinElementwiseKernel_cu_806476104cuda3std3__45__cpo6cbeginE:
	.zero		1
	.type		_ZN57_INTERNAL_d3832acf_26_MaxMinElementwiseKernel_cu_806476104cuda3std6ranges3__45__cpo7advanceE,@object
	.size		_ZN57_INTERNAL_d3832acf_26_MaxMinElementwiseKernel_cu_806476104cuda3std6ranges3__45__cpo7advanceE,(_ZN57_INTERNAL_d3832acf_26_MaxMinElementwiseKernel_cu_806476104cuda3std3__45__cpo7crbeginE - _ZN57_INTERNAL_d3832acf_26_MaxMinElementwiseKernel_cu_806476104cuda3std6ranges3__45__cpo7advanceE)
_ZN57_INTERNAL_d3832acf_26_MaxMinElementwiseKernel_cu_806476104cuda3std6ranges3__45__cpo7advanceE:
	.zero		1
	.type		_ZN57_INTERNAL_d3832acf_26_MaxMinElementwiseKernel_cu_806476104cuda3std3__45__cpo7crbeginE,@object
	.size		_ZN57_INTERNAL_d3832acf_26_MaxMinElementwiseKernel_cu_806476104cuda3std3__45__cpo7crbeginE,(_ZN57_INTERNAL_d3832acf_26_MaxMinElementwiseKernel_cu_806476104cuda3std6ranges3__45__cpo4dataE - _ZN57_INTERNAL_d3832acf_26_MaxMinElementwiseKernel_cu_806476104cuda3std3__45__cpo7crbeginE)
_ZN57_INTERNAL_d3832acf_26_MaxMinElementwiseKernel_cu_806476104cuda3std3__45__cpo7crbeginE:
	.zero		1
	.type		_ZN57_INTERNAL_d3832acf_26_MaxMinElementwiseKernel_cu_806476104cuda3std6ranges3__45__cpo4dataE,@object
	.size		_ZN57_INTERNAL_d3832acf_26_MaxMinElementwiseKernel_cu_806476104cuda3std6ranges3__45__cpo4dataE,(_ZN57_INTERNAL_d3832acf_26_MaxMinElementwiseKernel_cu_806476104cuda3std6ranges3__45__cpo5beginE - _ZN57_INTERNAL_d3832acf_26_MaxMinElementwiseKernel_cu_806476104cuda3std6ranges3__45__cpo4dataE)
_ZN57_INTERNAL_d3832acf_26_MaxMinElementwiseKernel_cu_806476104cuda3std6ranges3__45__cpo4dataE:
	.zero		1
	.type		_ZN57_INTERNAL_d3832acf_26_MaxMinElementwiseKernel_cu_806476104cuda3std6ranges3__45__cpo5beginE,@object
	.size		_ZN57_INTERNAL_d3832acf_26_MaxMinElementwiseKernel_cu_806476104cuda3std6ranges3__45__cpo5beginE,(_ZN57_INTERNAL_d3832acf_26_MaxMinElementwiseKernel_cu_806476104cuda3std3__459_GLOBAL__N__d3832acf_26_MaxMinElementwiseKernel_cu_806476106ignoreE - _ZN57_INTERNAL_d3832acf_26_MaxMinElementwiseKernel_cu_806476104cuda3std6ranges3__45__cpo5beginE)
_ZN57_INTERNAL_d3832acf_26_MaxMinElementwiseKernel_cu_806476104cuda3std6ranges3__45__cpo5beginE:
	.zero		1
	.type		_ZN57_INTERNAL_d3832acf_26_MaxMinElementwiseKernel_cu_806476104cuda3std3__459_GLOBAL__N__d3832acf_26_MaxMinElementwiseKernel_cu_806476106ignoreE,@object
	.size		_ZN57_INTERNAL_d3832acf_26_MaxMinElementwiseKernel_cu_806476104cuda3std3__459_GLOBAL__N__d3832acf_26_MaxMinElementwiseKernel_cu_806476106ignoreE,(_ZN57_INTERNAL_d3832acf_26_MaxMinElementwiseKernel_cu_806476104cuda3std6ranges3__45__cpo4sizeE - _ZN57_INTERNAL_d3832acf_26_MaxMinElementwiseKernel_cu_806476104cuda3std3__459_GLOBAL__N__d3832acf_26_MaxMinElementwiseKernel_cu_806476106ignoreE)
_ZN57_INTERNAL_d3832acf_26_MaxMinElementwiseKernel_cu_806476104cuda3std3__459_GLOBAL__N__d3832acf_26_MaxMinElementwiseKernel_cu_806476106ignoreE:
	.zero		1
	.type		_ZN57_INTERNAL_d3832acf_26_MaxMinElementwiseKernel_cu_806476104cuda3std6ranges3__45__cpo4sizeE,@object
	.size		_ZN57_INTERNAL_d3832acf_26_MaxMinElementwiseKernel_cu_806476104cuda3std6ranges3__45__cpo4sizeE,(_ZN57_INTERNAL_d3832acf_26_MaxMinElementwiseKernel_cu_806476104cuda3std3__45__cpo5beginE - _ZN57_INTERNAL_d3832acf_26_MaxMinElementwiseKernel_cu_806476104cuda3std6ranges3__45__cpo4sizeE)
_ZN57_INTERNAL_d3832acf_26_MaxMinElementwiseKernel_cu_806476104cuda3std6ranges3__45__cpo4sizeE:
	.zero		1
	.type		_ZN57_INTERNAL_d3832acf_26_MaxMinElementwiseKernel_cu_806476104cuda3std3__45__cpo5beginE,@object
	.size		_ZN57_INTERNAL_d3832acf_26_MaxMinElementwiseKernel_cu_806476104cuda3std3__45__cpo5beginE,(_ZN57_INTERNAL_d3832acf_26_MaxMinElementwiseKernel_cu_806476104cuda3std6ranges3__45__cpo6cbeginE - _ZN57_INTERNAL_d3832acf_26_MaxMinElementwiseKernel_cu_806476104cuda3std3__45__cpo5beginE)
_ZN57_INTERNAL_d3832acf_26_MaxMinElementwiseKernel_cu_806476104cuda3std3__45__cpo5beginE:
	.zero		1
	.type		_ZN57_INTERNAL_d3832acf_26_MaxMinElementwiseKernel_cu_806476104cuda3std6ranges3__45__cpo6cbeginE,@object
	.size		_ZN57_INTERNAL_d3832acf_26_MaxMinElementwiseKernel_cu_806476104cuda3std6ranges3__45__cpo6cbeginE,(_ZN57_INTERNAL_d3832acf_26_MaxMinElementwiseKernel_cu_806476104cuda3std3__45__cpo6rbeginE - _ZN57_INTERNAL_d3832acf_26_MaxMinElementwiseKernel_cu_806476104cuda3std6ranges3__45__cpo6cbeginE)
_ZN57_INTERNAL_d3832acf_26_MaxMinElementwiseKernel_cu_806476104cuda3std6ranges3__45__cpo6cbeginE:
	.zero		1
	.type		_ZN57_INTERNAL_d3832acf_26_MaxMinElementwiseKernel_cu_806476104cuda3std3__45__cpo6rbeginE,@object
	.size		_ZN57_INTERNAL_d3832acf_26_MaxMinElementwiseKernel_cu_806476104cuda3std3__45__cpo6rbeginE,(_ZN57_INTERNAL_d3832acf_26_MaxMinElementwiseKernel_cu_806476104cuda3std6ranges3__45__cpo4nextE - _ZN57_INTERNAL_d3832acf_26_MaxMinElementwiseKernel_cu_806476104cuda3std3__45__cpo6rbeginE)
_ZN57_INTERNAL_d3832acf_26_MaxMinElementwiseKernel_cu_806476104cuda3std3__45__cpo6rbeginE:
	.zero		1
	.type		_ZN57_INTERNAL_d3832acf_26_MaxMinElementwiseKernel_cu_806476104cuda3std6ranges3__45__cpo4nextE,@object
	.size		_ZN57_INTERNAL_d3832acf_26_MaxMinElementwiseKernel_cu_806476104cuda3std6ranges3__45__cpo4nextE,(_ZN57_INTERNAL_d3832acf_26_MaxMinElementwiseKernel_cu_806476104cuda3std6ranges3__45__cpo4swapE - _ZN57_INTERNAL_d3832acf_26_MaxMinElementwiseKernel_cu_806476104cuda3std6ranges3__45__cpo4nextE)
_ZN57_INTERNAL_d3832acf_26_MaxMinElementwiseKernel_cu_806476104cuda3std6ranges3__45__cpo4nextE:
	.zero		1
	.type		_ZN57_INTERNAL_d3832acf_26_MaxMinElementwiseKernel_cu_806476104cuda3std6ranges3__45__cpo4swapE,@object
	.size		_ZN57_INTERNAL_d3832acf_26_MaxMinElementwiseKernel_cu_806476104cuda3std6ranges3__45__cpo4swapE,(_ZN57_INTERNAL_d3832acf_26_MaxMinElementwiseKernel_cu_806476104cuda3std3__420unreachable_sentinelE - _ZN57_INTERNAL_d3832acf_26_MaxMinElementwiseKernel_cu_806476104cuda3std6ranges3__45__cpo4swapE)
_ZN57_INTERNAL_d3832acf_26_MaxMinElementwiseKernel_cu_806476104cuda3std6ranges3__45__cpo4swapE:
	.zero		1
	.type		_ZN57_INTERNAL_d3832acf_26_MaxMinElementwiseKernel_cu_806476104cuda3std3__420unreachable_sentinelE,@object
	.size		_ZN57_INTERNAL_d3832acf_26_MaxMinElementwiseKernel_cu_806476104cuda3std3__420unreachable_sentinelE,(_ZN57_INTERNAL_d3832acf_26_MaxMinElementwiseKernel_cu_806476106thrust24THRUST_300001_SM_1000_NS6system6detail10sequential3seqE - _ZN57_INTERNAL_d3832acf_26_MaxMinElementwiseKernel_cu_806476104cuda3std3__420unreachable_sentinelE)
_ZN57_INTERNAL_d3832acf_26_MaxMinElementwiseKernel_cu_806476104cuda3std3__420unreachable_sentinelE:
	.zero		1
	.type		_ZN57_INTERNAL_d3832acf_26_MaxMinElementwiseKernel_cu_806476106thrust24THRUST_300001_SM_1000_NS6system6detail10sequential3seqE,@object
	.size		_ZN57_INTERNAL_d3832acf_26_MaxMinElementwiseKernel_cu_806476106thrust24THRUST_300001_SM_1000_NS6system6detail10sequential3seqE,(_ZN57_INTERNAL_d3832acf_26_MaxMinElementwiseKernel_cu_806476104cuda3std3__45__cpo4cendE - _ZN57_INTERNAL_d3832acf_26_MaxMinElementwiseKernel_cu_806476106thrust24THRUST_300001_SM_1000_NS6system6detail10sequential3seqE)
_ZN57_INTERNAL_d3832acf_26_MaxMinElementwiseKernel_cu_806476106thrust24THRUST_300001_SM_1000_NS6system6detail10sequential3seqE:
	.zero		1
	.type		_ZN57_INTERNAL_d3832acf_26_MaxMinElementwiseKernel_cu_806476104cuda3std3__45__cpo4cendE,@object
	.size		_ZN57_INTERNAL_d3832acf_26_MaxMinElementwiseKernel_cu_806476104cuda3std3__45__cpo4cendE,(_ZN57_INTERNAL_d3832acf_26_MaxMinElementwiseKernel_cu_806476104cuda3std6ranges3__45__cpo9iter_swapE - _ZN57_INTERNAL_d3832acf_26_MaxMinElementwiseKernel_cu_806476104cuda3std3__45__cpo4cendE)
_ZN57_INTERNAL_d3832acf_26_MaxMinElementwiseKernel_cu_806476104cuda3std3__45__cpo4cendE:
	.zero		1
	.type		_ZN57_INTERNAL_d3832acf_26_MaxMinElementwiseKernel_cu_806476104cuda3std6ranges3__45__cpo9iter_swapE,@object
	.size		_ZN57_INTERNAL_d3832acf_26_MaxMinElementwiseKernel_cu_806476104cuda3std6ranges3__45__cpo9iter_swapE,(_ZN57_INTERNAL_d3832acf_26_MaxMinElementwiseKernel_cu_806476104cuda3std3__45__cpo5crendE - _ZN57_INTERNAL_d3832acf_26_MaxMinElementwiseKernel_cu_806476104cuda3std6ranges3__45__cpo9iter_swapE)
_ZN57_INTERNAL_d3832acf_26_MaxMinElementwiseKernel_cu_806476104cuda3std6ranges3__45__cpo9iter_swapE:
	.zero		1
	.type		_ZN57_INTERNAL_d3832acf_26_MaxMinElementwiseKernel_cu_806476104cuda3std3__45__cpo5crendE,@object
	.size		_ZN57_INTERNAL_d3832acf_26_MaxMinElementwiseKernel_cu_806476104cuda3std3__45__cpo5crendE,(_ZN57_INTERNAL_d3832acf_26_MaxMinElementwiseKernel_cu_806476104cuda3std6ranges3__45__cpo5cdataE - _ZN57_INTERNAL_d3832acf_26_MaxMinElementwiseKernel_cu_806476104cuda3std3__45__cpo5crendE)
_ZN57_INTERNAL_d3832acf_26_MaxMinElementwiseKernel_cu_806476104cuda3std3__45__cpo5crendE:
	.zero		1
	.type		_ZN57_INTERNAL_d3832acf_26_MaxMinElementwiseKernel_cu_806476104cuda3std6ranges3__45__cpo5cdataE,@object
	.size		_ZN57_INTERNAL_d3832acf_26_MaxMinElementwiseKernel_cu_806476104cuda3std6ranges3__45__cpo5cdataE,(_ZN57_INTERNAL_d3832acf_26_MaxMinElementwiseKernel_cu_806476104cuda3std6ranges3__45__cpo3endE - _ZN57_INTERNAL_d3832acf_26_MaxMinElementwiseKernel_cu_806476104cuda3std6ranges3__45__cpo5cdataE)
_ZN57_INTERNAL_d3832acf_26_MaxMinElementwiseKernel_cu_806476104cuda3std6ranges3__45__cpo5cdataE:
	.zero		1
	.type		_ZN57_INTERNAL_d3832acf_26_MaxMinElementwiseKernel_cu_806476104cuda3std6ranges3__45__cpo3endE,@object
	.size		_ZN57_INTERNAL_d3832acf_26_MaxMinElementwiseKernel_cu_806476104cuda3std6ranges3__45__cpo3endE,(_ZN57_INTERNAL_d3832acf_26_MaxMinElementwiseKernel_cu_806476104cuda3std3__419piecewise_constructE - _ZN57_INTERNAL_d3832acf_26_MaxMinElementwiseKernel_cu_806476104cuda3std6ranges3__45__cpo3endE)
_ZN57_INTERNAL_d3832acf_26_MaxMinElementwiseKernel_cu_806476104cuda3std6ranges3__45__cpo3endE:
	.zero		1
	.type		_ZN57_INTERNAL_d3832acf_26_MaxMinElementwiseKernel_cu_806476104cuda3std3__419piecewise_constructE,@object
	.size		_ZN57_INTERNAL_d3832acf_26_MaxMinElementwiseKernel_cu_806476104cuda3std3__419piecewise_constructE,(_ZN57_INTERNAL_d3832acf_26_MaxMinElementwiseKernel_cu_806476104cuda3std6ranges3__45__cpo5ssizeE - _ZN57_INTERNAL_d3832acf_26_MaxMinElementwiseKernel_cu_806476104cuda3std3__419piecewise_constructE)
_ZN57_INTERNAL_d3832acf_26_MaxMinElementwiseKernel_cu_806476104cuda3std3__419piecewise_constructE:
	.zero		1
	.type		_ZN57_INTERNAL_d3832acf_26_MaxMinElementwiseKernel_cu_806476104cuda3std6ranges3__45__cpo5ssizeE,@object
	.size		_ZN57_INTERNAL_d3832acf_26_MaxMinElementwiseKernel_cu_806476104cuda3std6ranges3__45__cpo5ssizeE,(_ZN57_INTERNAL_d3832acf_26_MaxMinElementwiseKernel_cu_806476104cuda3std3__45__cpo3endE - _ZN57_INTERNAL_d3832acf_26_MaxMinElementwiseKernel_cu_806476104cuda3std6ranges3__45__cpo5ssizeE)
_ZN57_INTERNAL_d3832acf_26_MaxMinElementwiseKernel_cu_806476104cuda3std6ranges3__45__cpo5ssizeE:
	.zero		1
	.type		_ZN57_INTERNAL_d3832acf_26_MaxMinElementwiseKernel_cu_806476104cuda3std3__45__cpo3endE,@object
	.size		_ZN57_INTERNAL_d3832acf_26_MaxMinElementwiseKernel_cu_806476104cuda3std3__45__cpo3endE,(_ZN57_INTERNAL_d3832acf_26_MaxMinElementwiseKernel_cu_806476104cuda3std6ranges3__45__cpo4cendE - _ZN57_INTERNAL_d3832acf_26_MaxMinElementwiseKernel_cu_806476104cuda3std3__45__cpo3endE)
_ZN57_INTERNAL_d3832acf_26_MaxMinElementwiseKernel_cu_806476104cuda3std3__45__cpo3endE:
	.zero		1
	.type		_ZN57_INTERNAL_d3832acf_26_MaxMinElementwiseKernel_cu_806476104cuda3std6ranges3__45__cpo4cendE,@object
	.size		_ZN57_INTERNAL_d3832acf_26_MaxMinElementwiseKernel_cu_806476104cuda3std6ranges3__45__cpo4cendE,(_ZN57_INTERNAL_d3832acf_26_MaxMinElementwiseKernel_cu_806476104cuda3std3__45__cpo4rendE - _ZN57_INTERNAL_d3832acf_26_MaxMinElementwiseKernel_cu_806476104cuda3std6ranges3__45__cpo4cendE)
_ZN57_INTERNAL_d3832acf_26_MaxMinElementwiseKernel_cu_806476104cuda3std6ranges3__45__cpo4cendE:
	.zero		1
	.type		_ZN57_INTERNAL_d3832acf_26_MaxMinElementwiseKernel_cu_806476104cuda3std3__45__cpo4rendE,@object
	.size		_ZN57_INTERNAL_d3832acf_26_MaxMinElementwiseKernel_cu_806476104cuda3std3__45__cpo4rendE,(_ZN57_INTERNAL_d3832acf_26_MaxMinElementwiseKernel_cu_806476104cuda3std6ranges3__45__cpo4prevE - _ZN57_INTERNAL_d3832acf_26_MaxMinElementwiseKernel_cu_806476104cuda3std3__45__cpo4rendE)
_ZN57_INTERNAL_d3832acf_26_MaxMinElementwiseKernel_cu_806476104cuda3std3__45__cpo4rendE:
	.zero		1
	.type		_ZN57_INTERNAL_d3832acf_26_MaxMinElementwiseKernel_cu_806476104cuda3std6ranges3__45__cpo4prevE,@object
	.size		_ZN57_INTERNAL_d3832acf_26_MaxMinElementwiseKernel_cu_806476104cuda3std6ranges3__45__cpo4prevE,(_ZN57_INTERNAL_d3832acf_26_MaxMinElementwiseKernel_cu_806476104cuda3std6ranges3__45__cpo9iter_moveE - _ZN57_INTERNAL_d3832acf_26_MaxMinElementwiseKernel_cu_806476104cuda3std6ranges3__45__cpo4prevE)
_ZN57_INTERNAL_d3832acf_26_MaxMinElementwiseKernel_cu_806476104cuda3std6ranges3__45__cpo4prevE:
	.zero		1
	.type		_ZN57_INTERNAL_d3832acf_26_MaxMinElementwiseKernel_cu_806476104cuda3std6ranges3__45__cpo9iter_moveE,@object
	.size		_ZN57_INTERNAL_d3832acf_26_MaxMinElementwiseKernel_cu_806476104cuda3std6ranges3__45__cpo9iter_moveE,(.L_33 - _ZN57_INTERNAL_d3832acf_26_MaxMinElementwiseKernel_cu_806476104cuda3std6ranges3__45__cpo9iter_moveE)
_ZN57_INTERNAL_d3832acf_26_MaxMinElementwiseKernel_cu_806476104cuda3std6ranges3__45__cpo9iter_moveE:
	.zero		1
.L_33:


//--------------------- .nv.constant0._ZN2at6native18elementwise_kernelILi128ELi4EZNS0_15gpu_kernel_implINS0_13AUnaryFunctorIN3c108BFloat16ES5_S5_ZZZNS0_16fmin_kernel_cudaERNS_18TensorIteratorBaseEENKUlvE_clEvENKUlvE2_clEvEUlS5_S5_E_EEEEvS7_RKT_EUliE_EEviT1_ --------------------------
	.section	.nv.constant0._ZN2at6native18elementwise_kernelILi128ELi4EZNS0_15gpu_kernel_implINS0_13AUnaryFunctorIN3c108BFloat16ES5_S5_ZZZNS0_16fmin_kernel_cudaERNS_18TensorIteratorBaseEENKUlvE_clEvENKUlvE2_clEvEUlS5_S5_E_EEEEvS7_RKT_EUliE_EEviT1_,"a",@progbits
	.sectionflags	@""
	.align	4
.nv.constant0._ZN2at6native18elementwise_kernelILi128ELi4EZNS0_15gpu_kernel_implINS0_13AUnaryFunctorIN3c108BFloat16ES5_S5_ZZZNS0_16fmin_kernel_cudaERNS_18TensorIteratorBaseEENKUlvE_clEvENKUlvE2_clEvEUlS5_S5_E_EEEEvS7_RKT_EUliE_EEviT1_:
	.zero		1440


//--------------------- .nv.constant0._ZN2at6native27unrolled_elementwise_kernelINS0_13AUnaryFunctorIN3c108BFloat16ES4_S4_ZZZNS0_16fmin_kernel_cudaERNS_18TensorIteratorBaseEENKUlvE_clEvENKUlvE2_clEvEUlS4_S4_E_EESt5arrayIPcLm2EELi4E23TrivialOffsetCalculatorILi1EjESF_NS0_6memory12LoadWithCastILi1EEENSG_13StoreWithCastILi1EEEEEviT_T0_T2_T3_T4_T5_ --------------------------
	.section	.nv.constant0._ZN2at6native27unrolled_elementwise_kernelINS0_13AUnaryFunctorIN3c108BFloat16ES4_S4_ZZZNS0_16fmin_kernel_cudaERNS_18TensorIteratorBaseEENKUlvE_clEvENKUlvE2_clEvEUlS4_S4_E_EESt5arrayIPcLm2EELi4E23TrivialOffsetCalculatorILi1EjESF_NS0_6memory12LoadWithCastILi1EEENSG_13StoreWithCastILi1EEEEEviT_T0_T2_T3_T4_T5_,"a",@progbits
	.sectionflags	@""
	.align	4
.nv.constant0._ZN2at6native27unrolled_elementwise_kernelINS0_13AUnaryFunctorIN3c108BFloat16ES4_S4_ZZZNS0_16fmin_kernel_cudaERNS_18TensorIteratorBaseEENKUlvE_clEvENKUlvE2_clEvEUlS4_S4_E_EESt5arrayIPcLm2EELi4E23TrivialOffsetCalculatorILi1EjESF_NS0_6memory12LoadWithCastILi1EEENSG_13StoreWithCastILi1EEEEEviT_T0_T2_T3_T4_T5_:
	.zero		940


//--------------------- .nv.constant0._ZN2at6native18elementwise_kernelILi128ELi4EZNS0_22gpu_kernel_impl_nocastINS0_13AUnaryFunctorIN3c108BFloat16ES5_S5_ZZZNS0_16fmin_kernel_cudaERNS_18TensorIteratorBaseEENKUlvE_clEvENKUlvE2_clEvEUlS5_S5_E_EEEEvS7_RKT_EUliE_EEviT1_ --------------------------
	.section	.nv.constant0._ZN2at6native18elementwise_kernelILi128ELi4EZNS0_22gpu_kernel_impl_nocastINS0_13AUnaryFunctorIN3c108BFloat16ES5_S5_ZZZNS0_16fmin_kernel_cudaERNS_18TensorIteratorBaseEENKUlvE_clEvENKUlvE2_clEvEUlS5_S5_E_EEEEvS7_RKT_EUliE_EEviT1_,"a",@progbits
	.sectionflags	@""
	.align	4
.nv.constant0._ZN2at6native18elementwise_kernelILi128ELi4EZNS0_22gpu_kernel_impl_nocastINS0_13AUnaryFunctorIN3c108BFloat16ES5_S5_ZZZNS0_16fmin_kernel_cudaERNS_18TensorIteratorBaseEENKUlvE_clEvENKUlvE2_clEvEUlS5_S5_E_EEEEvS7_RKT_EUliE_EEviT1_:
	.zero		1440


//--------------------- .nv.constant0._ZN2at6native27unrolled_elementwise_kernelINS0_13AUnaryFunctorIN3c108BFloat16ES4_S4_ZZZNS0_16fmin_kernel_cudaERNS_18TensorIteratorBaseEENKUlvE_clEvENKUlvE2_clEvEUlS4_S4_E_EESt5arrayIPcLm2EELi4E23TrivialOffsetCalculatorILi1EjESF_NS0_6memory15LoadWithoutCastENSG_16StoreWithoutCastEEEviT_T0_T2_T3_T4_T5_ --------------------------
	.section	.nv.constant0._ZN2at6native27unrolled_elementwise_kernelINS0_13AUnaryFunctorIN3c108BFloat16ES4_S4_ZZZNS0_16fmin_kernel_cudaERNS_18TensorIteratorBaseEENKUlvE_clEvENKUlvE2_clEvEUlS4_S4_E_EESt5arrayIPcLm2EELi4E23TrivialOffsetCalculatorILi1EjESF_NS0_6memory15LoadWithoutCastENSG_16StoreWithoutCastEEEviT_T0_T2_T3_T4_T5_,"a",@progbits
	.sectionflags	@""
	.align	4
.nv.constant0._ZN2at6native27unrolled_elementwise_kernelINS0_13AUnaryFunctorIN3c108BFloat16ES4_S4_ZZZNS0_16fmin_kernel_cudaERNS_18TensorIteratorBaseEENKUlvE_clEvENKUlvE2_clEvEUlS4_S4_E_EESt5arrayIPcLm2EELi4E23TrivialOffsetCalculatorILi1EjESF_NS0_6memory15LoadWithoutCastENSG_16StoreWithoutCastEEEviT_T0_T2_T3_T4_T5_:
	.zero		924


//--------------------- .nv.constant0._ZN2at6native29vectorized_elementwise_kernelILi2ENS0_13AUnaryFunctorIN3c108BFloat16ES4_S4_ZZZNS0_16fmin_kernel_cudaERNS_18TensorIteratorBaseEENKUlvE_clEvENKUlvE2_clEvEUlS4_S4_E_EESt5arrayIPcLm2EEEEviT0_T1_ --------------------------
	.section	.nv.constant0._ZN2at6native29vectorized_elementwise_kernelILi2ENS0_13AUnaryFunctorIN3c108BFloat16ES4_S4_ZZZNS0_16fmin_kernel_cudaERNS_18TensorIteratorBaseEENKUlvE_clEvENKUlvE2_clEvEUlS4_S4_E_EESt5arrayIPcLm2EEEEviT0_T1_,"a",@progbits
	.sectionflags	@""
	.align	4
.nv.constant0._ZN2at6native29vectorized_elementwise_kernelILi2ENS0_13AUnaryFunctorIN3c108BFloat16ES4_S4_ZZZNS0_16fmin_kernel_cudaERNS_18TensorIteratorBaseEENKUlvE_clEvENKUlvE2_clEvEUlS4_S4_E_EESt5arrayIPcLm2EEEEviT0_T1_:
	.zero		920


//--------------------- .nv.constant0._ZN2at6native29vectorized_elementwise_kernelILi4ENS0_13AUnaryFunctorIN3c108BFloat16ES4_S4_ZZZNS0_16fmin_kernel_cudaERNS_18TensorIteratorBaseEENKUlvE_clEvENKUlvE2_clEvEUlS4_S4_E_EESt5arrayIPcLm2EEEEviT0_T1_ --------------------------
	.section	.nv.constant0._ZN2at6native29vectorized_elementwise_kernelILi4ENS0_13AUnaryFunctorIN3c108BFloat16ES4_S4_ZZZNS0_16fmin_kernel_cudaERNS_18TensorIteratorBaseEENKUlvE_clEvENKUlvE2_clEvEUlS4_S4_E_EESt5arrayIPcLm2EEEEviT0_T1_,"a",@progbits
	.sectionflags	@""
	.align	4
.nv.constant0._ZN2at6native29vectorized_elementwise_kernelILi4ENS0_13AUnaryFunctorIN3c108BFloat16ES4_S4_ZZZNS0_16fmin_kernel_cudaERNS_18TensorIteratorBaseEENKUlvE_clEvENKUlvE2_clEvEUlS4_S4_E_EESt5arrayIPcLm2EEEEviT0_T1_:
	.zero		920


//--------------------- .nv.constant0._ZN2at6native29vectorized_elementwise_kernelILi8ENS0_13AUnaryFunctorIN3c108BFloat16ES4_S4_ZZZNS0_16fmin_kernel_cudaERNS_18TensorIteratorBaseEENKUlvE_clEvENKUlvE2_clEvEUlS4_S4_E_EESt5arrayIPcLm2EEEEviT0_T1_ --------------------------
	.section	.nv.constant0._ZN2at6native29vectorized_elementwise_kernelILi8ENS0_13AUnaryFunctorIN3c108BFloat16ES4_S4_ZZZNS0_16fmin_kernel_cudaERNS_18TensorIteratorBaseEENKUlvE_clEvENKUlvE2_clEvEUlS4_S4_E_EESt5arrayIPcLm2EEEEviT0_T1_,"a",@progbits
	.sectionflags	@""
	.align	4
.nv.constant0._ZN2at6native29vectorized_elementwise_kernelILi8ENS0_13AUnaryFunctorIN3c108BFloat16ES4_S4_ZZZNS0_16fmin_kernel_cudaERNS_18TensorIteratorBaseEENKUlvE_clEvENKUlvE2_clEvEUlS4_S4_E_EESt5arrayIPcLm2EEEEviT0_T1_:
	.zero		920


//--------------------- .nv.constant0._ZN2at6native18elementwise_kernelILi128ELi4EZNS0_15gpu_kernel_implINS0_13BinaryFunctorIN3c108BFloat16ES5_S5_ZZZNS0_16fmin_kernel_cudaERNS_18TensorIteratorBaseEENKUlvE_clEvENKUlvE2_clEvEUlS5_S5_E_EEEEvS7_RKT_EUliE_EEviT1_ --------------------------
	.section	.nv.constant0._ZN2at6native18elementwise_kernelILi128ELi4EZNS0_15gpu_kernel_implINS0_13BinaryFunctorIN3c108BFloat16ES5_S5_ZZZNS0_16fmin_kernel_cudaERNS_18TensorIteratorBaseEENKUlvE_clEvENKUlvE2_clEvEUlS5_S5_E_EEEEvS7_RKT_EUliE_EEviT1_,"a",@progbits
	.sectionflags	@""
	.align	4
.nv.constant0._ZN2at6native18elementwise_kernelILi128ELi4EZNS0_15gpu_kernel_implINS0_13BinaryFunctorIN3c108BFloat16ES5_S5_ZZZNS0_16fmin_kernel_cudaERNS_18TensorIteratorBaseEENKUlvE_clEvENKUlvE2_clEvEUlS5_S5_E_EEEEvS7_RKT_EUliE_EEviT1_:
	.zero		1552


//--------------------- .nv.constant0._ZN2at6native27unrolled_elementwise_kernelINS0_13BinaryFunctorIN3c108BFloat16ES4_S4_ZZZNS0_16fmin_kernel_cudaERNS_18TensorIteratorBaseEENKUlvE_clEvENKUlvE2_clEvEUlS4_S4_E_EESt5arrayIPcLm3EELi4E23TrivialOffsetCalculatorILi2EjESE_ILi1EjENS0_6memory12LoadWithCastILi2EEENSH_13StoreWithCastILi1EEEEEviT_T0_T2_T3_T4_T5_ --------------------------
	.section	.nv.constant0._ZN2at6native27unrolled_elementwise_kernelINS0_13BinaryFunctorIN3c108BFloat16ES4_S4_ZZZNS0_16fmin_kernel_cudaERNS_18TensorIteratorBaseEENKUlvE_clEvENKUlvE2_clEvEUlS4_S4_E_EESt5arrayIPcLm3EELi4E23TrivialOffsetCalculatorILi2EjESE_ILi1EjENS0_6memory12LoadWithCastILi2EEENSH_13StoreWithCastILi1EEEEEviT_T0_T2_T3_T4_T5_,"a",@progbits
	.sectionflags	@""
	.align	4
.nv.constant0._ZN2at6native27unrolled_elementwise_kernelINS0_13BinaryFunctorIN3c108BFloat16ES4_S4_ZZZNS0_16fmin_kernel_cudaERNS_18TensorIteratorBaseEENKUlvE_clEvENKUlvE2_clEvEUlS4_S4_E_EESt5arrayIPcLm3EELi4E23TrivialOffsetCalculatorILi2EjESE_ILi1EjENS0_6memory12LoadWithCastILi2EEENSH_13StoreWithCastILi1EEEEEviT_T0_T2_T3_T4_T5_:
	.zero		952


//--------------------- .nv.constant0._ZN2at6native18elementwise_kernelILi128ELi4EZNS0_22gpu_kernel_impl_nocastINS0_13BinaryFunctorIN3c108BFloat16ES5_S5_ZZZNS0_16fmin_kernel_cudaERNS_18TensorIteratorBaseEENKUlvE_clEvENKUlvE2_clEvEUlS5_S5_E_EEEEvS7_RKT_EUliE_EEviT1_ --------------------------
	.section	.nv.constant0._ZN2at6native18elementwise_kernelILi128ELi4EZNS0_22gpu_kernel_impl_nocastINS0_13BinaryFunctorIN3c108BFloat16ES5_S5_ZZZNS0_16fmin_kernel_cudaERNS_18TensorIteratorBaseEENKUlvE_clEvENKUlvE2_clEvEUlS5_S5_E_EEEEvS7_RKT_EUliE_EEviT1_,"a",@progbits
	.sectionflags	@""
	.align	4
.nv.constant0._ZN2at6native18elementwise_kernelILi128ELi4EZNS0_22gpu_kernel_impl_nocastINS0_13BinaryFunctorIN3c108BFloat16ES5_S5_ZZZNS0_16fmin_kernel_cudaERNS_18TensorIteratorBaseEENKUlvE_clEvENKUlvE2_clEvEUlS5_S5_E_EEEEvS7_RKT_EUliE_EEviT1_:
	.zero		1552


//--------------------- .nv.constant0._ZN2at6native27unrolled_elementwise_kernelINS0_13BinaryFunctorIN3c108BFloat16ES4_S4_ZZZNS0_16fmin_kernel_cudaERNS_18TensorIteratorBaseEENKUlvE_clEvENKUlvE2_clEvEUlS4_S4_E_EESt5arrayIPcLm3EELi4E23TrivialOffsetCalculatorILi2EjESE_ILi1EjENS0_6memory15LoadWithoutCastENSH_16StoreWithoutCastEEEviT_T0_T2_T3_T4_T5_ --------------------------
	.section	.nv.constant0._ZN2at6native27unrolled_elementwise_kernelINS0_13BinaryFunctorIN3c108BFloat16ES4_S4_ZZZNS0_16fmin_kernel_cudaERNS_18TensorIteratorBaseEENKUlvE_clEvENKUlvE2_clEvEUlS4_S4_E_EESt5arrayIPcLm3EELi4E23TrivialOffsetCalculatorILi2EjESE_ILi1EjENS0_6memory15LoadWithoutCastENSH_16StoreWithoutCastEEEviT_T0_T2_T3_T4_T5_,"a",@progbits
	.sectionflags	@""
	.align	4
.nv.constant0._ZN2at6native27unrolled_elementwise_kernelINS0_13BinaryFunctorIN3c108BFloat16ES4_S4_ZZZNS0_16fmin_kernel_cudaERNS_18TensorIteratorBaseEENKUlvE_clEvENKUlvE2_clEvEUlS4_S4_E_EESt5arrayIPcLm3EELi4E23TrivialOffsetCalculatorILi2EjESE_ILi1EjENS0_6memory15LoadWithoutCastENSH_16StoreWithoutCastEEEviT_T0_T2_T3_T4_T5_:
	.zero		932


//--------------------- .nv.constant0._ZN2at6native29vectorized_elementwise_kernelILi2ENS0_13BinaryFunctorIN3c108BFloat16ES4_S4_ZZZNS0_16fmin_kernel_cudaERNS_18TensorIteratorBaseEENKUlvE_clEvENKUlvE2_clEvEUlS4_S4_E_EESt5arrayIPcLm3EEEEviT0_T1_ --------------------------
	.section	.nv.constant0._ZN2at6native29vectorized_elementwise_kernelILi2ENS0_13BinaryFunctorIN3c108BFloat16ES4_S4_ZZZNS0_16fmin_kernel_cudaERNS_18TensorIteratorBaseEENKUlvE_clEvENKUlvE2_clEvEUlS4_S4_E_EESt5arrayIPcLm3EEEEviT0_T1_,"a",@progbits
	.sectionflags	@""
	.align	4
.nv.constant0._ZN2at6native29vectorized_elementwise_kernelILi2ENS0_13BinaryFunctorIN3c108BFloat16ES4_S4_ZZZNS0_16fmin_kernel_cudaERNS_18TensorIteratorBaseEENKUlvE_clEvENKUlvE2_clEvEUlS4_S4_E_EESt5arrayIPcLm3EEEEviT0_T1_:
	.zero		928


//--------------------- .nv.constant0._ZN2at6native29vectorized_elementwise_kernelILi4ENS0_13BinaryFunctorIN3c108BFloat16ES4_S4_ZZZNS0_16fmin_kernel_cudaERNS_18TensorIteratorBaseEENKUlvE_clEvENKUlvE2_clEvEUlS4_S4_E_EESt5arrayIPcLm3EEEEviT0_T1_ --------------------------
	.section	.nv.constant0._ZN2at6native29vectorized_elementwise_kernelILi4ENS0_13BinaryFunctorIN3c108BFloat16ES4_S4_ZZZNS0_16fmin_kernel_cudaERNS_18TensorIteratorBaseEENKUlvE_clEvENKUlvE2_clEvEUlS4_S4_E_EESt5arrayIPcLm3EEEEviT0_T1_,"a",@progbits
	.sectionflags	@""
	.align	4
.nv.constant0._ZN2at6native29vectorized_elementwise_kernelILi4ENS0_13BinaryFunctorIN3c108BFloat16ES4_S4_ZZZNS0_16fmin_kernel_cudaERNS_18TensorIteratorBaseEENKUlvE_clEvENKUlvE2_clEvEUlS4_S4_E_EESt5arrayIPcLm3EEEEviT0_T1_:
	.zero		928


//--------------------- .nv.constant0._ZN2at6native29vectorized_elementwise_kernelILi8ENS0_13BinaryFunctorIN3c108BFloat16ES4_S4_ZZZNS0_16fmin_kernel_cudaERNS_18TensorIteratorBaseEENKUlvE_clEvENKUlvE2_clEvEUlS4_S4_E_EESt5arrayIPcLm3EEEEviT0_T1_ --------------------------
	.section	.nv.constant0._ZN2at6native29vectorized_elementwise_kernelILi8ENS0_13BinaryFunctorIN3c108BFloat16ES4_S4_ZZZNS0_16fmin_kernel_cudaERNS_18TensorIteratorBaseEENKUlvE_clEvENKUlvE2_clEvEUlS4_S4_E_EESt5arrayIPcLm3EEEEviT0_T1_,"a",@progbits
	.sectionflags	@""
	.align	4
.nv.constant0._ZN2at6native29vectorized_elementwise_kernelILi8ENS0_13BinaryFunctorIN3c108BFloat16ES4_S4_ZZZNS0_16fmin_kernel_cudaERNS_18TensorIteratorBaseEENKUlvE_clEvENKUlvE2_clEvEUlS4_S4_E_EESt5arrayIPcLm3EEEEviT0_T1_:
	.zero		928


//--------------------- .nv.constant0._ZN2at6native18elementwise_kernelILi128ELi4EZNS0_15gpu_kernel_implINS0_13AUnaryFunctorIN3c104HalfES5_S5_ZZZNS0_16fmin_kernel_cudaERNS_18TensorIteratorBaseEENKUlvE_clEvENKUlvE1_clEvEUlS5_S5_E_EEEEvS7_RKT_EUliE_EEviT1_ --------------------------
	.section	.nv.constant0._ZN2at6native18elementwise_kernelILi128ELi4EZNS0_15gpu_kernel_implINS0_13AUnaryFunctorIN3c104HalfES5_S5_ZZZNS0_16fmin_kernel_cudaERNS_18TensorIteratorBaseEENKUlvE_clEvENKUlvE1_clEvEUlS5_S5_E_EEEEvS7_RKT_EUliE_EEviT1_,"a",@progbits
	.sectionflags	@""
	.align	4
.nv.constant0._ZN2at6native18elementwise_kernelILi128ELi4EZNS0_15gpu_kernel_implINS0_13AUnaryFunctorIN3c104HalfES5_S5_ZZZNS0_16fmin_kernel_cudaERNS_18TensorIteratorBaseEENKUlvE_clEvENKUlvE1_clEvEUlS5_S5_E_EEEEvS7_RKT_EUliE_EEviT1_:
	.zero		1440


//--------------------- .nv.constant0._ZN2at6native27unrolled_elementwise_kernelINS0_13AUnaryFunctorIN3c104HalfES4_S4_ZZZNS0_16fmin_kernel_cudaERNS_18TensorIteratorBaseEENKUlvE_clEvENKUlvE1_clEvEUlS4_S4_E_EESt5arrayIPcLm2EELi4E23TrivialOffsetCalculatorILi1EjESF_NS0_6memory12LoadWithCastILi1EEENSG_13StoreWithCastILi1EEEEEviT_T0_T2_T3_T4_T5_ --------------------------
	.section	.nv.constant0._ZN2at6native27unrolled_elementwise_kernelINS0_13AUnaryFunctorIN3c104HalfES4_S4_ZZZNS0_16fmin_kernel_cudaERNS_18TensorIteratorBaseEENKUlvE_clEvENKUlvE1_clEvEUlS4_S4_E_EESt5arrayIPcLm2EELi4E23TrivialOffsetCalculatorILi1EjESF_NS0_6memory12LoadWithCastILi1EEENSG_13StoreWithCastILi1EEEEEviT_T0_T2_T3_T4_T5_,"a",@progbits
	.sectionflags	@""
	.align	4
.nv.constant0._ZN2at6native27unrolled_elementwise_kernelINS0_13AUnaryFunctorIN3c104HalfES4_S4_ZZZNS0_16fmin_kernel_cudaERNS_18TensorIteratorBaseEENKUlvE_clEvENKUlvE1_clEvEUlS4_S4_E_EESt5arrayIPcLm2EELi4E23TrivialOffsetCalculatorILi1EjESF_NS0_6memory12LoadWithCastILi1EEENSG_13StoreWithCastILi1EEEEEviT_T0_T2_T3_T4_T5_:
	.zero		940


//--------------------- .nv.constant0._ZN2at6native18elementwise_kernelILi128ELi4EZNS0_22gpu_kernel_impl_nocastINS0_13AUnaryFunctorIN3c104HalfES5_S5_ZZZNS0_16fmin_kernel_cudaERNS_18TensorIteratorBaseEENKUlvE_clEvENKUlvE1_clEvEUlS5_S5_E_EEEEvS7_RKT_EUliE_EEviT1_ --------------------------
	.section	.nv.constant0._ZN2at6native18elementwise_kernelILi128ELi4EZNS0_22gpu_kernel_impl_nocastINS0_13AUnaryFunctorIN3c104HalfES5_S5_ZZZNS0_16fmin_kernel_cudaERNS_18TensorIteratorBaseEENKUlvE_clEvENKUlvE1_clEvEUlS5_S5_E_EEEEvS7_RKT_EUliE_EEviT1_,"a",@progbits
	.sectionflags	@""
	.align	4
.nv.constant0._ZN2at6native18elementwise_kernelILi128ELi4EZNS0_22gpu_kernel_impl_nocastINS0_13AUnaryFunctorIN3c104HalfES5_S5_ZZZNS0_16fmin_kernel_cudaERNS_18TensorIteratorBaseEENKUlvE_clEvENKUlvE1_clEvEUlS5_S5_E_EEEEvS7_RKT_EUliE_EEviT1_:
	.zero		1440


//--------------------- .nv.constant0._ZN2at6native27unrolled_elementwise_kernelINS0_13AUnaryFunctorIN3c104HalfES4_S4_ZZZNS0_16fmin_kernel_cudaERNS_18TensorIteratorBaseEENKUlvE_clEvENKUlvE1_clEvEUlS4_S4_E_EESt5arrayIPcLm2EELi4E23TrivialOffsetCalculatorILi1EjESF_NS0_6memory15LoadWithoutCastENSG_16StoreWithoutCastEEEviT_T0_T2_T3_T4_T5_ --------------------------
	.section	.nv.constant0._ZN2at6native27unrolled_elementwise_kernelINS0_13AUnaryFunctorIN3c104HalfES4_S4_ZZZNS0_16fmin_kernel_cudaERNS_18TensorIteratorBaseEENKUlvE_clEvENKUlvE1_clEvEUlS4_S4_E_EESt5arrayIPcLm2EELi4E23TrivialOffsetCalculatorILi1EjESF_NS0_6memory15LoadWithoutCastENSG_16StoreWithoutCastEEEviT_T0_T2_T3_T4_T5_,"a",@progbits
	.sectionflags	@""
	.align	4
.nv.constant0._ZN2at6native27unrolled_elementwise_kernelINS0_13AUnaryFunctorIN3c104HalfES4_S4_ZZZNS0_16fmin_kernel_cudaERNS_18TensorIteratorBaseEENKUlvE_clEvENKUlvE1_clEvEUlS4_S4_E_EESt5arrayIPcLm2EELi4E23TrivialOffsetCalculatorILi1EjESF_NS0_6memory15LoadWithoutCastENSG_16StoreWithoutCastEEEviT_T0_T2_T3_T4_T5_:
	.zero		924


//--------------------- .nv.constant0._ZN2at6native29vectorized_elementwise_kernelILi2ENS0_13AUnaryFunctorIN3c104HalfES4_S4_ZZZNS0_16fmin_kernel_cudaERNS_18TensorIteratorBaseEENKUlvE_clEvENKUlvE1_clEvEUlS4_S4_E_EESt5arrayIPcLm2EEEEviT0_T1_ --------------------------
	.section	.nv.constant0._ZN2at6native29vectorized_elementwise_kernelILi2ENS0_13AUnaryFunctorIN3c104HalfES4_S4_ZZZNS0_16fmin_kernel_cudaERNS_18TensorIteratorBaseEENKUlvE_clEvENKUlvE1_clEvEUlS4_S4_E_EESt5arrayIPcLm2EEEEviT0_T1_,"a",@progbits
	.sectionflags	@""
	.align	4
.nv.constant0._ZN2at6native29vectorized_elementwise_kernelILi2ENS0_13AUnaryFunctorIN3c104HalfES4_S4_ZZZNS0_16fmin_kernel_cudaERNS_18TensorIteratorBaseEENKUlvE_clEvENKUlvE1_clEvEUlS4_S4_E_EESt5arrayIPcLm2EEEEviT0_T1_:
	.zero		920


//--------------------- .nv.constant0._ZN2at6native29vectorized_elementwise_kernelILi4ENS0_13AUnaryFunctorIN3c104HalfES4_S4_ZZZNS0_16fmin_kernel_cudaERNS_18TensorIteratorBaseEENKUlvE_clEvENKUlvE1_clEvEUlS4_S4_E_EESt5arrayIPcLm2EEEEviT0_T1_ --------------------------
	.section	.nv.constant0._ZN2at6native29vectorized_elementwise_kernelILi4ENS0_13AUnaryFunctorIN3c104HalfES4_S4_ZZZNS0_16fmin_kernel_cudaERNS_18TensorIteratorBaseEENKUlvE_clEvENKUlvE1_clEvEUlS4_S4_E_EESt5arrayIPcLm2EEEEviT0_T1_,"a",@progbits
	.sectionflags	@""
	.align	4
.nv.constant0._ZN2at6native29vectorized_elementwise_kernelILi4ENS0_13AUnaryFunctorIN3c104HalfES4_S4_ZZZNS0_16fmin_kernel_cudaERNS_18TensorIteratorBaseEENKUlvE_clEvENKUlvE1_clEvEUlS4_S4_E_EESt5arrayIPcLm2EEEEviT0_T1_:
	.zero		920


//--------------------- .nv.constant0._ZN2at6native29vectorized_elementwise_kernelILi8ENS0_13AUnaryFunctorIN3c104HalfES4_S4_ZZZNS0_16fmin_kernel_cudaERNS_18TensorIteratorBaseEENKUlvE_clEvENKUlvE1_clEvEUlS4_S4_E_EESt5arrayIPcLm2EEEEviT0_T1_ --------------------------
	.section	.nv.constant0._ZN2at6native29vectorized_elementwise_kernelILi8ENS0_13AUnaryFunctorIN3c104HalfES4_S4_ZZZNS0_16fmin_kernel_cudaERNS_18TensorIteratorBaseEENKUlvE_clEvENKUlvE1_clEvEUlS4_S4_E_EESt5arrayIPcLm2EEEEviT0_T1_,"a",@progbits
	.sectionflags	@""
	.align	4
.nv.constant0._ZN2at6native29vectorized_elementwise_kernelILi8ENS0_13AUnaryFunctorIN3c104HalfES4_S4_ZZZNS0_16fmin_kernel_cudaERNS_18TensorIteratorBaseEENKUlvE_clEvENKUlvE1_clEvEUlS4_S4_E_EESt5arrayIPcLm2EEEEviT0_T1_:
	.zero		920


//--------------------- .nv.constant0._ZN2at6native18elementwise_kernelILi128ELi4EZNS0_15gpu_kernel_implINS0_13BinaryFunctorIN3c104HalfES5_S5_ZZZNS0_16fmin_kernel_cudaERNS_18TensorIteratorBaseEENKUlvE_clEvENKUlvE1_clEvEUlS5_S5_E_EEEEvS7_RKT_EUliE_EEviT1_ --------------------------
	.section	.nv.constant0._ZN2at6native18elementwise_kernelILi128ELi4EZNS0_15gpu_kernel_implINS0_13BinaryFunctorIN3c104HalfES5_S5_ZZZNS0_16fmin_kernel_cudaERNS_18TensorIteratorBaseEENKUlvE_clEvENKUlvE1_clEvEUlS5_S5_E_EEEEvS7_RKT_EUliE_EEviT1_,"a",@progbits
	.sectionflags	@""
	.align	4
.nv.constant0._ZN2at6native18elementwise_kernelILi128ELi4EZNS0_15gpu_kernel_implINS0_13BinaryFunctorIN3c104HalfES5_S5_ZZZNS0_16fmin_kernel_cudaERNS_18TensorIteratorBaseEENKUlvE_clEvENKUlvE1_clEvEUlS5_S5_E_EEEEvS7_RKT_EUliE_EEviT1_:
	.zero		1552


//--------------------- .nv.constant0._ZN2at6native27unrolled_elementwise_kernelINS0_13BinaryFunctorIN3c104HalfES4_S4_ZZZNS0_16fmin_kernel_cudaERNS_18TensorIteratorBaseEENKUlvE_clEvENKUlvE1_clEvEUlS4_S4_E_EESt5arrayIPcLm3EELi4E23TrivialOffsetCalculatorILi2EjESE_ILi1EjENS0_6memory12LoadWithCastILi2EEENSH_13StoreWithCastILi1EEEEEviT_T0_T2_T3_T4_T5_ --------------------------
	.section	.nv.constant0._ZN2at6native27unrolled_elementwise_kernelINS0_13BinaryFunctorIN3c104HalfES4_S4_ZZZNS0_16fmin_kernel_cudaERNS_18TensorIteratorBaseEENKUlvE_clEvENKUlvE1_clEvEUlS4_S4_E_EESt5arrayIPcLm3EELi4E23TrivialOffsetCalculatorILi2EjESE_ILi1EjENS0_6memory12LoadWithCastILi2EEENSH_13StoreWithCastILi1EEEEEviT_T0_T2_T3_T4_T5_,"a",@progbits
	.sectionflags	@""
	.align	4
.nv.constant0._ZN2at6native27unrolled_elementwise_kernelINS0_13BinaryFunctorIN3c104HalfES4_S4_ZZZNS0_16fmin_kernel_cudaERNS_18TensorIteratorBaseEENKUlvE_clEvENKUlvE1_clEvEUlS4_S4_E_EESt5arrayIPcLm3EELi4E23TrivialOffsetCalculatorILi2EjESE_ILi1EjENS0_6memory12LoadWithCastILi2EEENSH_13StoreWithCastILi1EEEEEviT_T0_T2_T3_T4_T5_:
	.zero		952


//--------------------- .nv.constant0._ZN2at6native18elementwise_kernelILi128ELi4EZNS0_22gpu_kernel_impl_nocastINS0_13BinaryFunctorIN3c104HalfES5_S5_ZZZNS0_16fmin_kernel_cudaERNS_18TensorIteratorBaseEENKUlvE_clEvENKUlvE1_clEvEUlS5_S5_E_EEEEvS7_RKT_EUliE_EEviT1_ --------------------------
	.section	.nv.constant0._ZN2at6native18elementwise_kernelILi128ELi4EZNS0_22gpu_kernel_impl_nocastINS0_13BinaryFunctorIN3c104HalfES5_S5_ZZZNS0_16fmin_kernel_cudaERNS_18TensorIteratorBaseEENKUlvE_clEvENKUlvE1_clEvEUlS5_S5_E_EEEEvS7_RKT_EUliE_EEviT1_,"a",@progbits
	.sectionflags	@""
	.align	4
.nv.constant0._ZN2at6native18elementwise_kernelILi128ELi4EZNS0_22gpu_kernel_impl_nocastINS0_13BinaryFunctorIN3c104HalfES5_S5_ZZZNS0_16fmin_kernel_cudaERNS_18TensorIteratorBaseEENKUlvE_clEvENKUlvE1_clEvEUlS5_S5_E_EEEEvS7_RKT_EUliE_EEviT1_:
	.zero		1552


//--------------------- .nv.constant0._ZN2at6native27unrolled_elementwise_kernelINS0_13BinaryFunctorIN3c104HalfES4_S4_ZZZNS0_16fmin_kernel_cudaERNS_18TensorIteratorBaseEENKUlvE_clEvENKUlvE1_clEvEUlS4_S4_E_EESt5arrayIPcLm3EELi4E23TrivialOffsetCalculatorILi2EjESE_ILi1EjENS0_6memory15LoadWithoutCastENSH_16StoreWithoutCastEEEviT_T0_T2_T3_T4_T5_ --------------------------
	.section	.nv.constant0._ZN2at6native27unrolled_elementwise_kernelINS0_13BinaryFunctorIN3c104HalfES4_S4_ZZZNS0_16fmin_kernel_cudaERNS_18TensorIteratorBaseEENKUlvE_clEvENKUlvE1_clEvEUlS4_S4_E_EESt5arrayIPcLm3EELi4E23TrivialOffsetCalculatorILi2EjESE_ILi1EjENS0_6memory15LoadWithoutCastENSH_16StoreWithoutCastEEEviT_T0_T2_T3_T4_T5_,"a",@progbits
	.sectionflags	@""
	.align	4
.nv.constant0._ZN2at6native27unrolled_elementwise_kernelINS0_13BinaryFunctorIN3c104HalfES4_S4_ZZZNS0_16fmin_kernel_cudaERNS_18TensorIteratorBaseEENKUlvE_clEvENKUlvE1_clEvEUlS4_S4_E_EESt5arrayIPcLm3EELi4E23TrivialOffsetCalculatorILi2EjESE_ILi1EjENS0_6memory15LoadWithoutCastENSH_16StoreWithoutCastEEEviT_T0_T2_T3_T4_T5_:
	.zero		932


//--------------------- .nv.constant0._ZN2at6native29vectorized_elementwise_kernelILi2ENS0_13BinaryFunctorIN3c104HalfES4_S4_ZZZNS0_16fmin_kernel_cudaERNS_18TensorIteratorBaseEENKUlvE_clEvENKUlvE1_clEvEUlS4_S4_E_EESt5arrayIPcLm3EEEEviT0_T1_ --------------------------
	.section	.nv.constant0._ZN2at6native29vectorized_elementwise_kernelILi2ENS0_13BinaryFunctorIN3c104HalfES4_S4_ZZZNS0_16fmin_kernel_cudaERNS_18TensorIteratorBaseEENKUlvE_clEvENKUlvE1_clEvEUlS4_S4_E_EESt5arrayIPcLm3EEEEviT0_T1_,"a",@progbits
	.sectionflags	@""
	.align	4
.nv.constant0._ZN2at6native29vectorized_elementwise_kernelILi2ENS0_13BinaryFunctorIN3c104HalfES4_S4_ZZZNS0_16fmin_kernel_cudaERNS_18TensorIteratorBaseEENKUlvE_clEvENKUlvE1_clEvEUlS4_S4_E_EESt5arrayIPcLm3EEEEviT0_T1_:
	.zero		928


//--------------------- .nv.constant0._ZN2at6native29vectorized_elementwise_kernelILi4ENS0_13BinaryFunctorIN3c104HalfES4_S4_ZZZNS0_16fmin_kernel_cudaERNS_18TensorIteratorBaseEENKUlvE_clEvENKUlvE1_clEvEUlS4_S4_E_EESt5arrayIPcLm3EEEEviT0_T1_ --------------------------
	.section	.nv.constant0._ZN2at6native29vectorized_elementwise_kernelILi4ENS0_13BinaryFunctorIN3c104HalfES4_S4_ZZZNS0_16fmin_kernel_cudaERNS_18TensorIteratorBaseEENKUlvE_clEvENKUlvE1_clEvEUlS4_S4_E_EESt5arrayIPcLm3EEEEviT0_T1_,"a",@progbits
	.sectionflags	@""
	.align	4
.nv.constant0._ZN2at6native29vectorized_elementwise_kernelILi4ENS0_13BinaryFunctorIN3c104HalfES4_S4_ZZZNS0_16fmin_kernel_cudaERNS_18TensorIteratorBaseEENKUlvE_clEvENKUlvE1_clEvEUlS4_S4_E_EESt5arrayIPcLm3EEEEviT0_T1_:
	.zero		928


//--------------------- .nv.constant0._ZN2at6native29vectorized_elementwise_kernelILi8ENS0_13BinaryFunctorIN3c104HalfES4_S4_ZZZNS0_16fmin_kernel_cudaERNS_18TensorIteratorBaseEENKUlvE_clEvENKUlvE1_clEvEUlS4_S4_E_EESt5arrayIPcLm3EEEEviT0_T1_ --------------------------
	.section	.nv.constant0._ZN2at6native29vectorized_elementwise_kernelILi8ENS0_13BinaryFunctorIN3c104HalfES4_S4_ZZZNS0_16fmin_kernel_cudaERNS_18TensorIteratorBaseEENKUlvE_clEvENKUlvE1_clEvEUlS4_S4_E_EESt5arrayIPcLm3EEEEviT0_T1_,"a",@progbits
	.sectionflags	@""
	.align	4
.nv.constant0._ZN2at6native29vectorized_elementwise_kernelILi8ENS0_13BinaryFunctorIN3c104HalfES4_S4_ZZZNS0_16fmin_kernel_cudaERNS_18TensorIteratorBaseEENKUlvE_clEvENKUlvE1_clEvEUlS4_S4_E_EESt5arrayIPcLm3EEEEviT0_T1_:
	.zero		928


//--------------------- .nv.constant0._ZN2at6native18elementwise_kernelILi128ELi4EZNS0_15gpu_kernel_implINS0_13AUnaryFunctorIfffZZZNS0_16fmin_kernel_cudaERNS_18TensorIteratorBaseEENKUlvE_clEvENKUlvE0_clEvEUlffE_EEEEvS5_RKT_EUliE_EEviT1_ --------------------------
	.section	.nv.constant0._ZN2at6native18elementwise_kernelILi128ELi4EZNS0_15gpu_kernel_implINS0_13AUnaryFunctorIfffZZZNS0_16fmin_kernel_cudaERNS_18TensorIteratorBaseEENKUlvE_clEvENKUlvE0_clEvEUlffE_EEEEvS5_RKT_EUliE_EEviT1_,"a",@progbits
	.sectionflags	@""
	.align	4
.nv.constant0._ZN2at6native18elementwise_kernelILi128ELi4EZNS0_15gpu_kernel_implINS0_13AUnaryFunctorIfffZZZNS0_16fmin_kernel_cudaERNS_18TensorIteratorBaseEENKUlvE_clEvENKUlvE0_clEvEUlffE_EEEEvS5_RKT_EUliE_EEviT1_:
	.zero		1448


//--------------------- .nv.constant0._ZN2at6native27unrolled_elementwise_kernelINS0_13AUnaryFunctorIfffZZZNS0_16fmin_kernel_cudaERNS_18TensorIteratorBaseEENKUlvE_clEvENKUlvE0_clEvEUlffE_EESt5arrayIPcLm2EELi4E23TrivialOffsetCalculatorILi1EjESD_NS0_6memory12LoadWithCastILi1EEENSE_13StoreWithCastILi1EEEEEviT_T0_T2_T3_T4_T5_ --------------------------
	.section	.nv.constant0._ZN2at6native27unrolled_elementwise_kernelINS0_13AUnaryFunctorIfffZZZNS0_16fmin_kernel_cudaERNS_18TensorIteratorBaseEENKUlvE_clEvENKUlvE0_clEvEUlffE_EESt5arrayIPcLm2EELi4E23TrivialOffsetCalculatorILi1EjESD_NS0_6memory12LoadWithCastILi1EEENSE_13StoreWithCastILi1EEEEEviT_T0_T2_T3_T4_T5_,"a",@progbits
	.sectionflags	@""
	.align	4
.nv.constant0._ZN2at6native27unrolled_elementwise_kernelINS0_13AUnaryFunctorIfffZZZNS0_16fmin_kernel_cudaERNS_18TensorIteratorBaseEENKUlvE_clEvENKUlvE0_clEvEUlffE_EESt5arrayIPcLm2EELi4E23TrivialOffsetCalculatorILi1EjESD_NS0_6memory12LoadWithCastILi1EEENSE_13StoreWithCastILi1EEEEEviT_T0_T2_T3_T4_T5_:
	.zero		948


//--------------------- .nv.constant0._ZN2at6native18elementwise_kernelILi128ELi2EZNS0_22gpu_kernel_impl_nocastINS0_13AUnaryFunctorIfffZZZNS0_16fmin_kernel_cudaERNS_18TensorIteratorBaseEENKUlvE_clEvENKUlvE0_clEvEUlffE_EEEEvS5_RKT_EUliE_EEviT1_ --------------------------
	.section	.nv.constant0._ZN2at6native18elementwise_kernelILi128ELi2EZNS0_22gpu_kernel_impl_nocastINS0_13AUnaryFunctorIfffZZZNS0_16fmin_kernel_cudaERNS_18TensorIteratorBaseEENKUlvE_clEvENKUlvE0_clEvEUlffE_EEEEvS5_RKT_EUliE_EEviT1_,"a",@progbits
	.sectionflags	@""
	.align	4
.nv.constant0._ZN2at6native18elementwise_kernelILi128ELi2EZNS0_22gpu_kernel_impl_nocastINS0_13AUnaryFunctorIfffZZZNS0_16fmin_kernel_cudaERNS_18TensorIteratorBaseEENKUlvE_clEvENKUlvE0_clEvEUlffE_EEEEvS5_RKT_EUliE_EEviT1_:
	.zero		1440


//--------------------- .nv.constant0._ZN2at6native27unrolled_elementwise_kernelINS0_13AUnaryFunctorIfffZZZNS0_16fmin_kernel_cudaERNS_18TensorIteratorBaseEENKUlvE_clEvENKUlvE0_clEvEUlffE_EESt5arrayIPcLm2EELi4E23TrivialOffsetCalculatorILi1EjESD_NS0_6memory15LoadWithoutCastENSE_16StoreWithoutCastEEEviT_T0_T2_T3_T4_T5_ --------------------------
	.section	.nv.constant0._ZN2at6native27unrolled_elementwise_kernelINS0_13AUnaryFunctorIfffZZZNS0_16fmin_kernel_cudaERNS_18TensorIteratorBaseEENKUlvE_clEvENKUlvE0_clEvEUlffE_EESt5arrayIPcLm2EELi4E23TrivialOffsetCalculatorILi1EjESD_NS0_6memory15LoadWithoutCastENSE_16StoreWithoutCastEEEviT_T0_T2_T3_T4_T5_,"a",@progbits
	.sectionflags	@""
	.align	4
.nv.constant0._ZN2at6native27unrolled_elementwise_kernelINS0_13AUnaryFunctorIfffZZZNS0_16fmin_kernel_cudaERNS_18TensorIteratorBaseEENKUlvE_clEvENKUlvE0_clEvEUlffE_EESt5arrayIPcLm2EELi4E23TrivialOffsetCalculatorILi1EjESD_NS0_6memory15LoadWithoutCastENSE_16StoreWithoutCastEEEviT_T0_T2_T3_T4_T5_:
	.zero		932


//--------------------- .nv.constant0._ZN2at6native29vectorized_elementwise_kernelILi2ENS0_13AUnaryFunctorIfffZZZNS0_16fmin_kernel_cudaERNS_18TensorIteratorBaseEENKUlvE_clEvENKUlvE0_clEvEUlffE_EESt5arrayIPcLm2EEEEviT0_T1_ --------------------------
	.section	.nv.constant0._ZN2at6native29vectorized_elementwise_kernelILi2ENS0_13AUnaryFunctorIfffZZZNS0_16fmin_kernel_cudaERNS_18TensorIteratorBaseEENKUlvE_clEvENKUlvE0_clEvEUlffE_EESt5arrayIPcLm2EEEEviT0_T1_,"a",@progbits
	.sectionflags	@""
	.align	4
.nv.constant0._ZN2at6native29vectorized_elementwise_kernelILi2ENS0_13AUnaryFunctorIfffZZZNS0_16fmin_kernel_cudaERNS_18TensorIteratorBaseEENKUlvE_clEvENKUlvE0_clEvEUlffE_EESt5arrayIPcLm2EEEEviT0_T1_:
	.zero		928


//--------------------- .nv.constant0._ZN2at6native29vectorized_elementwise_kernelILi4ENS0_13AUnaryFunctorIfffZZZNS0_16fmin_kernel_cudaERNS_18TensorIteratorBaseEENKUlvE_clEvENKUlvE0_clEvEUlffE_EESt5arrayIPcLm2EEEEviT0_T1_ --------------------------
	.section	.nv.constant0._ZN2at6native29vectorized_elementwise_kernelILi4ENS0_13AUnaryFunctorIfffZZZNS0_16fmin_kernel_cudaERNS_18TensorIteratorBaseEENKUlvE_clEvENKUlvE0_clEvEUlffE_EESt5arrayIPcLm2EEEEviT0_T1_,"a",@progbits
	.sectionflags	@""
	.align	4
.nv.constant0._ZN2at6native29vectorized_elementwise_kernelILi4ENS0_13AUnaryFunctorIfffZZZNS0_16fmin_kernel_cudaERNS_18TensorIteratorBaseEENKUlvE_clEvENKUlvE0_clEvEUlffE_EESt5arrayIPcLm2EEEEviT0_T1_:
	.zero		928


//--------------------- .nv.constant0._ZN2at6native29vectorized_elementwise_kernelILi8ENS0_13AUnaryFunctorIfffZZZNS0_16fmin_kernel_cudaERNS_18TensorIteratorBaseEENKUlvE_clEvENKUlvE0_clEvEUlffE_EESt5arrayIPcLm2EEEEviT0_T1_ --------------------------
	.section	.nv.constant0._ZN2at6native29vectorized_elementwise_kernelILi8ENS0_13AUnaryFunctorIfffZZZNS0_16fmin_kernel_cudaERNS_18TensorIteratorBaseEENKUlvE_clEvENKUlvE0_clEvEUlffE_EESt5arrayIPcLm2EEEEviT0_T1_,"a",@progbits
	.sectionflags	@""
	.align	4
.nv.constant0._ZN2at6native29vectorized_elementwise_kernelILi8ENS0_13AUnaryFunctorIfffZZZNS0_16fmin_kernel_cudaERNS_18TensorIteratorBaseEENKUlvE_clEvENKUlvE0_clEvEUlffE_EESt5arrayIPcLm2EEEEviT0_T1_:
	.zero		928


//--------------------- .nv.constant0._ZN2at6native18elementwise_kernelILi128ELi4EZNS0_15gpu_kernel_implINS0_13BinaryFunctorIfffZZZNS0_16fmin_kernel_cudaERNS_18TensorIteratorBaseEENKUlvE_clEvENKUlvE0_clEvEUlffE_EEEEvS5_RKT_EUliE_EEviT1_ --------------------------
	.section	.nv.constant0._ZN2at6native18elementwise_kernelILi128ELi4EZNS0_15gpu_kernel_implINS0_13BinaryFunctorIfffZZZNS0_16fmin_kernel_cudaERNS_18TensorIteratorBaseEENKUlvE_clEvENKUlvE0_clEvEUlffE_EEEEvS5_RKT_EUliE_EEviT1_,"a",@progbits
	.sectionflags	@""
	.align	4
.nv.constant0._ZN2at6native18elementwise_kernelILi128ELi4EZNS0_15gpu_kernel_implINS0_13BinaryFunctorIfffZZZNS0_16fmin_kernel_cudaERNS_18TensorIteratorBaseEENKUlvE_clEvENKUlvE0_clEvEUlffE_EEEEvS5_RKT_EUliE_EEviT1_:
	.zero		1552


//--------------------- .nv.constant0._ZN2at6native27unrolled_elementwise_kernelINS0_13BinaryFunctorIfffZZZNS0_16fmin_kernel_cudaERNS_18TensorIteratorBaseEENKUlvE_clEvENKUlvE0_clEvEUlffE_EESt5arrayIPcLm3EELi4E23TrivialOffsetCalculatorILi2EjESC_ILi1EjENS0_6memory12LoadWithCastILi2EEENSF_13StoreWithCastILi1EEEEEviT_T0_T2_T3_T4_T5_ --------------------------
	.section	.nv.constant0._ZN2at6native27unrolled_elementwise_kernelINS0_13BinaryFunctorIfffZZZNS0_16fmin_kernel_cudaERNS_18TensorIteratorBaseEENKUlvE_clEvENKUlvE0_clEvEUlffE_EESt5arrayIPcLm3EELi4E23TrivialOffsetCalculatorILi2EjESC_ILi1EjENS0_6memory12LoadWithCastILi2EEENSF_13StoreWithCastILi1EEEEEviT_T0_T2_T3_T4_T5_,"a",@progbits
	.sectionflags	@""
	.align	4
.nv.constant0._ZN2at6native27unrolled_elementwise_kernelINS0_13BinaryFunctorIfffZZZNS0_16fmin_kernel_cudaERNS_18TensorIteratorBaseEENKUlvE_clEvENKUlvE0_clEvEUlffE_EESt5arrayIPcLm3EELi4E23TrivialOffsetCalculatorILi2EjESC_ILi1EjENS0_6memory12LoadWithCastILi2EEENSF_13StoreWithCastILi1EEEEEviT_T0_T2_T3_T4_T5_:
	.zero		952


//--------------------- .nv.constant0._ZN2at6native18elementwise_kernelILi128ELi2EZNS0_22gpu_kernel_impl_nocastINS0_13BinaryFunctorIfffZZZNS0_16fmin_kernel_cudaERNS_18TensorIteratorBaseEENKUlvE_clEvENKUlvE0_clEvEUlffE_EEEEvS5_RKT_EUliE_EEviT1_ --------------------------
	.section	.nv.constant0._ZN2at6native18elementwise_kernelILi128ELi2EZNS0_22gpu_kernel_impl_nocastINS0_13BinaryFunctorIfffZZZNS0_16fmin_kernel_cudaERNS_18TensorIteratorBaseEENKUlvE_clEvENKUlvE0_clEvEUlffE_EEEEvS5_RKT_EUliE_EEviT1_,"a",@progbits
	.sectionflags	@""
	.align	4
.nv.constant0._ZN2at6native18elementwise_kernelILi128ELi2EZNS0_22gpu_kernel_impl_nocastINS0_13BinaryFunctorIfffZZZNS0_16fmin_kernel_cudaERNS_18TensorIteratorBaseEENKUlvE_clEvENKUlvE0_clEvEUlffE_EEEEvS5_RKT_EUliE_EEviT1_:
	.zero		1552


//--------------------- .nv.constant0._ZN2at6native27unrolled_elementwise_kernelINS0_13BinaryFunctorIfffZZZNS0_16fmin_kernel_cudaERNS_18TensorIteratorBaseEENKUlvE_clEvENKUlvE0_clEvEUlffE_EESt5arrayIPcLm3EELi4E23TrivialOffsetCalculatorILi2EjESC_ILi1EjENS0_6memory15LoadWithoutCastENSF_16StoreWithoutCastEEEviT_T0_T2_T3_T4_T5_ --------------------------
	.section	.nv.constant0._ZN2at6native27unrolled_elementwise_kernelINS0_13BinaryFunctorIfffZZZNS0_16fmin_kernel_cudaERNS_18TensorIteratorBaseEENKUlvE_clEvENKUlvE0_clEvEUlffE_EESt5arrayIPcLm3EELi4E23TrivialOffsetCalculatorILi2EjESC_ILi1EjENS0_6memory15LoadWithoutCastENSF_16StoreWithoutCastEEEviT_T0_T2_T3_T4_T5_,"a",@progbits
	.sectionflags	@""
	.align	4
.nv.constant0._ZN2at6native27unrolled_elementwise_kernelINS0_13BinaryFunctorIfffZZZNS0_16fmin_kernel_cudaERNS_18TensorIteratorBaseEENKUlvE_clEvENKUlvE0_clEvEUlffE_EESt5arrayIPcLm3EELi4E23TrivialOffsetCalculatorILi2EjESC_ILi1EjENS0_6memory15LoadWithoutCastENSF_16StoreWithoutCastEEEviT_T0_T2_T3_T4_T5_:
	.zero		932


//--------------------- .nv.constant0._ZN2at6native29vectorized_elementwise_kernelILi2ENS0_13BinaryFunctorIfffZZZNS0_16fmin_kernel_cudaERNS_18TensorIteratorBaseEENKUlvE_clEvENKUlvE0_clEvEUlffE_EESt5arrayIPcLm3EEEEviT0_T1_ --------------------------
	.section	.nv.constant0._ZN2at6native29vectorized_elementwise_kernelILi2ENS0_13BinaryFunctorIfffZZZNS0_16fmin_kernel_cudaERNS_18TensorIteratorBaseEENKUlvE_clEvENKUlvE0_clEvEUlffE_EESt5arrayIPcLm3EEEEviT0_T1_,"a",@progbits
	.sectionflags	@""
	.align	4
.nv.constant0._ZN2at6native29vectorized_elementwise_kernelILi2ENS0_13BinaryFunctorIfffZZZNS0_16fmin_kernel_cudaERNS_18TensorIteratorBaseEENKUlvE_clEvENKUlvE0_clEvEUlffE_EESt5arrayIPcLm3EEEEviT0_T1_:
	.zero		928


//--------------------- .nv.constant0._ZN2at6native29vectorized_elementwise_kernelILi4ENS0_13BinaryFunctorIfffZZZNS0_16fmin_kernel_cudaERNS_18TensorIteratorBaseEENKUlvE_clEvENKUlvE0_clEvEUlffE_EESt5arrayIPcLm3EEEEviT0_T1_ --------------------------
	.section	.nv.constant0._ZN2at6native29vectorized_elementwise_kernelILi4ENS0_13BinaryFunctorIfffZZZNS0_16fmin_kernel_cudaERNS_18TensorIteratorBaseEENKUlvE_clEvENKUlvE0_clEvEUlffE_EESt5arrayIPcLm3EEEEviT0_T1_,"a",@progbits
	.sectionflags	@""
	.align	4
.nv.constant0._ZN2at6native29vectorized_elementwise_kernelILi4ENS0_13BinaryFunctorIfffZZZNS0_16fmin_kernel_cudaERNS_18TensorIteratorBaseEENKUlvE_clEvENKUlvE0_clEvEUlffE_EESt5arrayIPcLm3EEEEviT0_T1_:
	.zero		928


//--------------------- .nv.constant0._ZN2at6native29vectorized_elementwise_kernelILi8ENS0_13BinaryFunctorIfffZZZNS0_16fmin_kernel_cudaERNS_18TensorIteratorBaseEENKUlvE_clEvENKUlvE0_clEvEUlffE_EESt5arrayIPcLm3EEEEviT0_T1_ --------------------------
	.section	.nv.constant0._ZN2at6native29vectorized_elementwise_kernelILi8ENS0_13BinaryFunctorIfffZZZNS0_16fmin_kernel_cudaERNS_18TensorIteratorBaseEENKUlvE_clEvENKUlvE0_clEvEUlffE_EESt5arrayIPcLm3EEEEviT0_T1_,"a",@progbits
	.sectionflags	@""
	.align	4
.nv.constant0._ZN2at6native29vectorized_elementwise_kernelILi8ENS0_13BinaryFunctorIfffZZZNS0_16fmin_kernel_cudaERNS_18TensorIteratorBaseEENKUlvE_clEvENKUlvE0_clEvEUlffE_EESt5arrayIPcLm3EEEEviT0_T1_:
	.zero		928


//--------------------- .nv.constant0._ZN2at6native18elementwise_kernelILi128ELi4EZNS0_15gpu_kernel_implINS0_13AUnaryFunctorIdddZZZNS0_16fmin_kernel_cudaERNS_18TensorIteratorBaseEENKUlvE_clEvENKUlvE_clEvEUlddE_EEEEvS5_RKT_EUliE_EEviT1_ --------------------------
	.section	.nv.constant0._ZN2at6native18elementwise_kernelILi128ELi4EZNS0_15gpu_kernel_implINS0_13AUnaryFunctorIdddZZZNS0_16fmin_kernel_cudaERNS_18TensorIteratorBaseEENKUlvE_clEvENKUlvE_clEvEUlddE_EEEEvS5_RKT_EUliE_EEviT1_,"a",@progbits
	.sectionflags	@""
	.align	4
.nv.constant0._ZN2at6native18elementwise_kernelILi128ELi4EZNS0_15gpu_kernel_implINS0_13AUnaryFunctorIdddZZZNS0_16fmin_kernel_cudaERNS_18TensorIteratorBaseEENKUlvE_clEvENKUlvE_clEvEUlddE_EEEEvS5_RKT_EUliE_EEviT1_:
	.zero		1456


//--------------------- .nv.constant0._ZN2at6native27unrolled_elementwise_kernelINS0_13AUnaryFunctorIdddZZZNS0_16fmin_kernel_cudaERNS_18TensorIteratorBaseEENKUlvE_clEvENKUlvE_clEvEUlddE_EESt5arrayIPcLm2EELi4E23TrivialOffsetCalculatorILi1EjESD_NS0_6memory12LoadWithCastILi1EEENSE_13StoreWithCastILi1EEEEEviT_T0_T2_T3_T4_T5_ --------------------------
	.section	.nv.constant0._ZN2at6native27unrolled_elementwise_kernelINS0_13AUnaryFunctorIdddZZZNS0_16fmin_kernel_cudaERNS_18TensorIteratorBaseEENKUlvE_clEvENKUlvE_clEvEUlddE_EESt5arrayIPcLm2EELi4E23TrivialOffsetCalculatorILi1EjESD_NS0_6memory12LoadWithCastILi1EEENSE_13StoreWithCastILi1EEEEEviT_T0_T2_T3_T4_T5_,"a",@progbits
	.sectionflags	@""
	.align	4
.nv.constant0._ZN2at6native27unrolled_elementwise_kernelINS0_13AUnaryFunctorIdddZZZNS0_16fmin_kernel_cudaERNS_18TensorIteratorBaseEENKUlvE_clEvENKUlvE_clEvEUlddE_EESt5arrayIPcLm2EELi4E23TrivialOffsetCalculatorILi1EjESD_NS0_6memory12LoadWithCastILi1EEENSE_13StoreWithCastILi1EEEEEviT_T0_T2_T3_T4_T5_:
	.zero		956


//--------------------- .nv.constant0._ZN2at6native18elementwise_kernelILi128ELi2EZNS0_22gpu_kernel_impl_nocastINS0_13AUnaryFunctorIdddZZZNS0_16fmin_kernel_cudaERNS_18TensorIteratorBaseEENKUlvE_clEvENKUlvE_clEvEUlddE_EEEEvS5_RKT_EUliE_EEviT1_ --------------------------
	.section	.nv.constant0._ZN2at6native18elementwise_kernelILi128ELi2EZNS0_22gpu_kernel_impl_nocastINS0_13AUnaryFunctorIdddZZZNS0_16fmin_kernel_cudaERNS_18TensorIteratorBaseEENKUlvE_clEvENKUlvE_clEvEUlddE_EEEEvS5_RKT_EUliE_EEviT1_,"a",@progbits
	.sectionflags	@""
	.align	4
.nv.constant0._ZN2at6native18elementwise_kernelILi128ELi2EZNS0_22gpu_kernel_impl_nocastINS0_13AUnaryFunctorIdddZZZNS0_16fmin_kernel_cudaERNS_18TensorIteratorBaseEENKUlvE_clEvENKUlvE_clEvEUlddE_EEEEvS5_RKT_EUliE_EEviT1_:
	.zero		1448


//--------------------- .nv.constant0._ZN2at6native27unrolled_elementwise_kernelINS0_13AUnaryFunctorIdddZZZNS0_16fmin_kernel_cudaERNS_18TensorIteratorBaseEENKUlvE_clEvENKUlvE_clEvEUlddE_EESt5arrayIPcLm2EELi4E23TrivialOffsetCalculatorILi1EjESD_NS0_6memory15LoadWithoutCastENSE_16StoreWithoutCastEEEviT_T0_T2_T3_T4_T5_ --------------------------
	.section	.nv.constant0._ZN2at6native27unrolled_elementwise_kernelINS0_13AUnaryFunctorIdddZZZNS0_16fmin_kernel_cudaERNS_18TensorIteratorBaseEENKUlvE_clEvENKUlvE_clEvEUlddE_EESt5arrayIPcLm2EELi4E23TrivialOffsetCalculatorILi1EjESD_NS0_6memory15LoadWithoutCastENSE_16StoreWithoutCastEEEviT_T0_T2_T3_T4_T5_,"a",@progbits
	.sectionflags	@""
	.align	4
.nv.constant0._ZN2at6native27unrolled_elementwise_kernelINS0_13AUnaryFunctorIdddZZZNS0_16fmin_kernel_cudaERNS_18TensorIteratorBaseEENKUlvE_clEvENKUlvE_clEvEUlddE_EESt5arrayIPcLm2EELi4E23TrivialOffsetCalculatorILi1EjESD_NS0_6memory15LoadWithoutCastENSE_16StoreWithoutCastEEEviT_T0_T2_T3_T4_T5_:
	.zero		940


//--------------------- .nv.constant0._ZN2at6native29vectorized_elementwise_kernelILi2ENS0_13AUnaryFunctorIdddZZZNS0_16fmin_kernel_cudaERNS_18TensorIteratorBaseEENKUlvE_clEvENKUlvE_clEvEUlddE_EESt5arrayIPcLm2EEEEviT0_T1_ --------------------------
	.section	.nv.constant0._ZN2at6native29vectorized_elementwise_kernelILi2ENS0_13AUnaryFunctorIdddZZZNS0_16fmin_kernel_cudaERNS_18TensorIteratorBaseEENKUlvE_clEvENKUlvE_clEvEUlddE_EESt5arrayIPcLm2EEEEviT0_T1_,"a",@progbits
	.sectionflags	@""
	.align	4
.nv.constant0._ZN2at6native29vectorized_elementwise_kernelILi2ENS0_13AUnaryFunctorIdddZZZNS0_16fmin_kernel_cudaERNS_18TensorIteratorBaseEENKUlvE_clEvENKUlvE_clEvEUlddE_EESt5arrayIPcLm2EEEEviT0_T1_:
	.zero		936


//--------------------- .nv.constant0._ZN2at6native29vectorized_elementwise_kernelILi4ENS0_13AUnaryFunctorIdddZZZNS0_16fmin_kernel_cudaERNS_18TensorIteratorBaseEENKUlvE_clEvENKUlvE_clEvEUlddE_EESt5arrayIPcLm2EEEEviT0_T1_ --------------------------
	.section	.nv.constant0._ZN2at6native29vectorized_elementwise_kernelILi4ENS0_13AUnaryFunctorIdddZZZNS0_16fmin_kernel_cudaERNS_18TensorIteratorBaseEENKUlvE_clEvENKUlvE_clEvEUlddE_EESt5arrayIPcLm2EEEEviT0_T1_,"a",@progbits
	.sectionflags	@""
	.align	4
.nv.constant0._ZN2at6native29vectorized_elementwise_kernelILi4ENS0_13AUnaryFunctorIdddZZZNS0_16fmin_kernel_cudaERNS_18TensorIteratorBaseEENKUlvE_clEvENKUlvE_clEvEUlddE_EESt5arrayIPcLm2EEEEviT0_T1_:
	.zero		936


//--------------------- .nv.constant0._ZN2at6native29vectorized_elementwise_kernelILi8ENS0_13AUnaryFunctorIdddZZZNS0_16fmin_kernel_cudaERNS_18TensorIteratorBaseEENKUlvE_clEvENKUlvE_clEvEUlddE_EESt5arrayIPcLm2EEEEviT0_T1_ --------------------------
	.section	.nv.constant0._ZN2at6native29vectorized_elementwise_kernelILi8ENS0_13AUnaryFunctorIdddZZZNS0_16fmin_kernel_cudaERNS_18TensorIteratorBaseEENKUlvE_clEvENKUlvE_clEvEUlddE_EESt5arrayIPcLm2EEEEviT0_T1_,"a",@progbits
	.sectionflags	@""
	.align	4
.nv.constant0._ZN2at6native29vectorized_elementwise_kernelILi8ENS0_13AUnaryFunctorIdddZZZNS0_16fmin_kernel_cudaERNS_18TensorIteratorBaseEENKUlvE_clEvENKUlvE_clEvEUlddE_EESt5arrayIPcLm2EEEEviT0_T1_:
	.zero		936


//--------------------- .nv.constant0._ZN2at6native18elementwise_kernelILi128ELi4EZNS0_15gpu_kernel_implINS0_13BinaryFunctorIdddZZZNS0_16fmin_kernel_cudaERNS_18TensorIteratorBaseEENKUlvE_clEvENKUlvE_clEvEUlddE_EEEEvS5_RKT_EUliE_EEviT1_ --------------------------
	.section	.nv.constant0._ZN2at6native18elementwise_kernelILi128ELi4EZNS0_15gpu_kernel_implINS0_13BinaryFunctorIdddZZZNS0_16fmin_kernel_cudaERNS_18TensorIteratorBaseEENKUlvE_clEvENKUlvE_clEvEUlddE_EEEEvS5_RKT_EUliE_EEviT1_,"a",@progbits
	.sectionflags	@""
	.align	4
.nv.constant0._ZN2at6native18elementwise_kernelILi128ELi4EZNS0_15gpu_kernel_implINS0_13BinaryFunctorIdddZZZNS0_16fmin_kernel_cudaERNS_18TensorIteratorBaseEENKUlvE_clEvENKUlvE_clEvEUlddE_EEEEvS5_RKT_EUliE_EEviT1_:
	.zero		1552


//--------------------- .nv.constant0._ZN2at6native27unrolled_elementwise_kernelINS0_13BinaryFunctorIdddZZZNS0_16fmin_kernel_cudaERNS_18TensorIteratorBaseEENKUlvE_clEvENKUlvE_clEvEUlddE_EESt5arrayIPcLm3EELi4E23TrivialOffsetCalculatorILi2EjESC_ILi1EjENS0_6memory12LoadWithCastILi2EEENSF_13StoreWithCastILi1EEEEEviT_T0_T2_T3_T4_T5_ --------------------------
	.section	.nv.constant0._ZN2at6native27unrolled_elementwise_kernelINS0_13BinaryFunctorIdddZZZNS0_16fmin_kernel_cudaERNS_18TensorIteratorBaseEENKUlvE_clEvENKUlvE_clEvEUlddE_EESt5arrayIPcLm3EELi4E23TrivialOffsetCalculatorILi2EjESC_ILi1EjENS0_6memory12LoadWithCastILi2EEENSF_13StoreWithCastILi1EEEEEviT_T0_T2_T3_T4_T5_,"a",@progbits
	.sectionflags	@""
	.align	4
.nv.constant0._ZN2at6native27unrolled_elementwise_kernelINS0_13BinaryFunctorIdddZZZNS0_16fmin_kernel_cudaERNS_18TensorIteratorBaseEENKUlvE_clEvENKUlvE_clEvEUlddE_EESt5arrayIPcLm3EELi4E23TrivialOffsetCalculatorILi2EjESC_ILi1EjENS0_6memory12LoadWithCastILi2EEENSF_13StoreWithCastILi1EEEEEviT_T0_T2_T3_T4_T5_:
	.zero		952


//--------------------- .nv.constant0._ZN2at6native18elementwise_kernelILi128ELi2EZNS0_22gpu_kernel_impl_nocastINS0_13BinaryFunctorIdddZZZNS0_16fmin_kernel_cudaERNS_18TensorIteratorBaseEENKUlvE_clEvENKUlvE_clEvEUlddE_EEEEvS5_RKT_EUliE_EEviT1_ --------------------------
	.section	.nv.constant0._ZN2at6native18elementwise_kernelILi128ELi2EZNS0_22gpu_kernel_impl_nocastINS0_13BinaryFunctorIdddZZZNS0_16fmin_kernel_cudaERNS_18TensorIteratorBaseEENKUlvE_clEvENKUlvE_clEvEUlddE_EEEEvS5_RKT_EUliE_EEviT1_,"a",@progbits
	.sectionflags	@""
	.align	4
.nv.constant0._ZN2at6native18elementwise_kernelILi128ELi2EZNS0_22gpu_kernel_impl_nocastINS0_13BinaryFunctorIdddZZZNS0_16fmin_kernel_cudaERNS_18TensorIteratorBaseEENKUlvE_clEvENKUlvE_clEvEUlddE_EEEEvS5_RKT_EUliE_EEviT1_:
	.zero		1552


//--------------------- .nv.constant0._ZN2at6native27unrolled_elementwise_kernelINS0_13BinaryFunctorIdddZZZNS0_16fmin_kernel_cudaERNS_18TensorIteratorBaseEENKUlvE_clEvENKUlvE_clEvEUlddE_EESt5arrayIPcLm3EELi4E23TrivialOffsetCalculatorILi2EjESC_ILi1EjENS0_6memory15LoadWithoutCastENSF_16StoreWithoutCastEEEviT_T0_T2_T3_T4_T5_ --------------------------
	.section	.nv.constant0._ZN2at6native27unrolled_elementwise_kernelINS0_13BinaryFunctorIdddZZZNS0_16fmin_kernel_cudaERNS_18TensorIteratorBaseEENKUlvE_clEvENKUlvE_clEvEUlddE_EESt5arrayIPcLm3EELi4E23TrivialOffsetCalculatorILi2EjESC_ILi1EjENS0_6memory15LoadWithoutCastENSF_16StoreWithoutCastEEEviT_T0_T2_T3_T4_T5_,"a",@progbits
	.sectionflags	@""
	.align	4
.nv.constant0._ZN2at6native27unrolled_elementwise_kernelINS0_13BinaryFunctorIdddZZZNS0_16fmin_kernel_cudaERNS_18TensorIteratorBaseEENKUlvE_clEvENKUlvE_clEvEUlddE_EESt5arrayIPcLm3EELi4E23TrivialOffsetCalculatorILi2EjESC_ILi1EjENS0_6memory15LoadWithoutCastENSF_16StoreWithoutCastEEEviT_T0_T2_T3_T4_T5_:
	.zero		932


//--------------------- .nv.constant0._ZN2at6native29vectorized_elementwise_kernelILi2ENS0_13BinaryFunctorIdddZZZNS0_16fmin_kernel_cudaERNS_18TensorIteratorBaseEENKUlvE_clEvENKUlvE_clEvEUlddE_EESt5arrayIPcLm3EEEEviT0_T1_ --------------------------
	.section	.nv.constant0._ZN2at6native29vectorized_elementwise_kernelILi2ENS0_13BinaryFunctorIdddZZZNS0_16fmin_kernel_cudaERNS_18TensorIteratorBaseEENKUlvE_clEvENKUlvE_clEvEUlddE_EESt5arrayIPcLm3EEEEviT0_T1_,"a",@progbits
	.sectionflags	@""
	.align	4
.nv.constant0._ZN2at6native29vectorized_elementwise_kernelILi2ENS0_13BinaryFunctorIdddZZZNS0_16fmin_kernel_cudaERNS_18TensorIteratorBaseEENKUlvE_clEvENKUlvE_clEvEUlddE_EESt5arrayIPcLm3EEEEviT0_T1_:
	.zero		928


//--------------------- .nv.constant0._ZN2at6native29vectorized_elementwise_kernelILi4ENS0_13BinaryFunctorIdddZZZNS0_16fmin_kernel_cudaERNS_18TensorIteratorBaseEENKUlvE_clEvENKUlvE_clEvEUlddE_EESt5arrayIPcLm3EEEEviT0_T1_ --------------------------
	.section	.nv.constant0._ZN2at6native29vectorized_elementwise_kernelILi4ENS0_13BinaryFunctorIdddZZZNS0_16fmin_kernel_cudaERNS_18TensorIteratorBaseEENKUlvE_clEvENKUlvE_clEvEUlddE_EESt5arrayIPcLm3EEEEviT0_T1_,"a",@progbits
	.sectionflags	@""
	.align	4
.nv.constant0._ZN2at6native29vectorized_elementwise_kernelILi4ENS0_13BinaryFunctorIdddZZZNS0_16fmin_kernel_cudaERNS_18TensorIteratorBaseEENKUlvE_clEvENKUlvE_clEvEUlddE_EESt5arrayIPcLm3EEEEviT0_T1_:
	.zero		928


//--------------------- .nv.constant0._ZN2at6native29vectorized_elementwise_kernelILi8ENS0_13BinaryFunctorIdddZZZNS0_16fmin_kernel_cudaERNS_18TensorIteratorBaseEENKUlvE_clEvENKUlvE_clEvEUlddE_EESt5arrayIPcLm3EEEEviT0_T1_ --------------------------
	.section	.nv.constant0._ZN2at6native29vectorized_elementwise_kernelILi8ENS0_13BinaryFunctorIdddZZZNS0_16fmin_kernel_cudaERNS_18TensorIteratorBaseEENKUlvE_clEvENKUlvE_clEvEUlddE_EESt5arrayIPcLm3EEEEviT0_T1_,"a",@progbits
	.sectionflags	@""
	.align	4
.nv.constant0._ZN2at6native29vectorized_elementwise_kernelILi8ENS0_13BinaryFunctorIdddZZZNS0_16fmin_kernel_cudaERNS_18TensorIteratorBaseEENKUlvE_clEvENKUlvE_clEvEUlddE_EESt5arrayIPcLm3EEEEviT0_T1_:
	.zero		928


//--------------------- .nv.constant0._ZN2at6native18elementwise_kernelILi128ELi4EZNS0_15gpu_kernel_implINS0_13AUnaryFunctorIN3c108BFloat16ES5_S5_ZZZNS0_16fmax_kernel_cudaERNS_18TensorIteratorBaseEENKUlvE_clEvENKUlvE2_clEvEUlS5_S5_E_EEEEvS7_RKT_EUliE_EEviT1_ --------------------------
	.section	.nv.constant0._ZN2at6native18elementwise_kernelILi128ELi4EZNS0_15gpu_kernel_implINS0_13AUnaryFunctorIN3c108BFloat16ES5_S5_ZZZNS0_16fmax_kernel_cudaERNS_18TensorIteratorBaseEENKUlvE_clEvENKUlvE2_clEvEUlS5_S5_E_EEEEvS7_RKT_EUliE_EEviT1_,"a",@progbits
	.sectionflags	@""
	.align	4
.nv.constant0._ZN2at6native18elementwise_kernelILi128ELi4EZNS0_15gpu_kernel_implINS0_13AUnaryFunctorIN3c108BFloat16ES5_S5_ZZZNS0_16fmax_kernel_cudaERNS_18TensorIteratorBaseEENKUlvE_clEvENKUlvE2_clEvEUlS5_S5_E_EEEEvS7_RKT_EUliE_EEviT1_:
	.zero		1440


//--------------------- .nv.constant0._ZN2at6native27unrolled_elementwise_kernelINS0_13AUnaryFunctorIN3c108BFloat16ES4_S4_ZZZNS0_16fmax_kernel_cudaERNS_18TensorIteratorBaseEENKUlvE_clEvENKUlvE2_clEvEUlS4_S4_E_EESt5arrayIPcLm2EELi4E23TrivialOffsetCalculatorILi1EjESF_NS0_6memory12LoadWithCastILi1EEENSG_13StoreWithCastILi1EEEEEviT_T0_T2_T3_T4_T5_ --------------------------
	.section	.nv.constant0._ZN2at6native27unrolled_elementwise_kernelINS0_13AUnaryFunctorIN3c108BFloat16ES4_S4_ZZZNS0_16fmax_kernel_cudaERNS_18TensorIteratorBaseEENKUlvE_clEvENKUlvE2_clEvEUlS4_S4_E_EESt5arrayIPcLm2EELi4E23TrivialOffsetCalculatorILi1EjESF_NS0_6memory12LoadWithCastILi1EEENSG_13StoreWithCastILi1EEEEEviT_T0_T2_T3_T4_T5_,"a",@progbits
	.sectionflags	@""
	.align	4
.nv.constant0._ZN2at6native27unrolled_elementwise_kernelINS0_13AUnaryFunctorIN3c108BFloat16ES4_S4_ZZZNS0_16fmax_kernel_cudaERNS_18TensorIteratorBaseEENKUlvE_clEvENKUlvE2_clEvEUlS4_S4_E_EESt5arrayIPcLm2EELi4E23TrivialOffsetCalculatorILi1EjESF_NS0_6memory12LoadWithCastILi1EEENSG_13StoreWithCastILi1EEEEEviT_T0_T2_T3_T4_T5_:
	.zero		940


//--------------------- .nv.constant0._ZN2at6native18elementwise_kernelILi128ELi4EZNS0_22gpu_kernel_impl_nocastINS0_13AUnaryFunctorIN3c108BFloat16ES5_S5_ZZZNS0_16fmax_kernel_cudaERNS_18TensorIteratorBaseEENKUlvE_clEvENKUlvE2_clEvEUlS5_S5_E_EEEEvS7_RKT_EUliE_EEviT1_ --------------------------
	.section	.nv.constant0._ZN2at6native18elementwise_kernelILi128ELi4EZNS0_22gpu_kernel_impl_nocastINS0_13AUnaryFunctorIN3c108BFloat16ES5_S5_ZZZNS0_16fmax_kernel_cudaERNS_18TensorIteratorBaseEENKUlvE_clEvENKUlvE2_clEvEUlS5_S5_E_EEEEvS7_RKT_EUliE_EEviT1_,"a",@progbits
	.sectionflags	@""
	.align	4
.nv.constant0._ZN2at6native18elementwise_kernelILi128ELi4EZNS0_22gpu_kernel_impl_nocastINS0_13AUnaryFunctorIN3c108BFloat16ES5_S5_ZZZNS0_16fmax_kernel_cudaERNS_18TensorIteratorBaseEENKUlvE_clEvENKUlvE2_clEvEUlS5_S5_E_EEEEvS7_RKT_EUliE_EEviT1_:
	.zero		1440


//--------------------- .nv.constant0._ZN2at6native27unrolled_elementwise_kernelINS0_13AUnaryFunctorIN3c108BFloat16ES4_S4_ZZZNS0_16fmax_kernel_cudaERNS_18TensorIteratorBaseEENKUlvE_clEvENKUlvE2_clEvEUlS4_S4_E_EESt5arrayIPcLm2EELi4E23TrivialOffsetCalculatorILi1EjESF_NS0_6memory15LoadWithoutCastENSG_16StoreWithoutCastEEEviT_T0_T2_T3_T4_T5_ --------------------------
	.section	.nv.constant0._ZN2at6native27unrolled_elementwise_kernelINS0_13AUnaryFunctorIN3c108BFloat16ES4_S4_ZZZNS0_16fmax_kernel_cudaERNS_18TensorIteratorBaseEENKUlvE_clEvENKUlvE2_clEvEUlS4_S4_E_EESt5arrayIPcLm2EELi4E23TrivialOffsetCalculatorILi1EjESF_NS0_6memory15LoadWithoutCastENSG_16StoreWithoutCastEEEviT_T0_T2_T3_T4_T5_,"a",@progbits
	.sectionflags	@""
	.align	4
.nv.constant0._ZN2at6native27unrolled_elementwise_kernelINS0_13AUnaryFunctorIN3c108BFloat16ES4_S4_ZZZNS0_16fmax_kernel_cudaERNS_18TensorIteratorBaseEENKUlvE_clEvENKUlvE2_clEvEUlS4_S4_E_EESt5arrayIPcLm2EELi4E23TrivialOffsetCalculatorILi1EjESF_NS0_6memory15LoadWithoutCastENSG_16StoreWithoutCastEEEviT_T0_T2_T3_T4_T5_:
	.zero		924


//--------------------- .nv.constant0._ZN2at6native29vectorized_elementwise_kernelILi2ENS0_13AUnaryFunctorIN3c108BFloat16ES4_S4_ZZZNS0_16fmax_kernel_cudaERNS_18TensorIteratorBaseEENKUlvE_clEvENKUlvE2_clEvEUlS4_S4_E_EESt5arrayIPcLm2EEEEviT0_T1_ --------------------------
	.section	.nv.constant0._ZN2at6native29vectorized_elementwise_kernelILi2ENS0_13AUnaryFunctorIN3c108BFloat16ES4_S4_ZZZNS0_16fmax_kernel_cudaERNS_18TensorIteratorBaseEENKUlvE_clEvENKUlvE2_clEvEUlS4_S4_E_EESt5arrayIPcLm2EEEEviT0_T1_,"a",@progbits
	.sectionflags	@""
	.align	4
.nv.constant0._ZN2at6native29vectorized_elementwise_kernelILi2ENS0_13AUnaryFunctorIN3c108BFloat16ES4_S4_ZZZNS0_16fmax_kernel_cudaERNS_18TensorIteratorBaseEENKUlvE_clEvENKUlvE2_clEvEUlS4_S4_E_EESt5arrayIPcLm2EEEEviT0_T1_:
	.zero		920


//--------------------- .nv.constant0._ZN2at6native29vectorized_elementwise_kernelILi4ENS0_13AUnaryFunctorIN3c108BFloat16ES4_S4_ZZZNS0_16fmax_kernel_cudaERNS_18TensorIteratorBaseEENKUlvE_clEvENKUlvE2_clEvEUlS4_S4_E_EESt5arrayIPcLm2EEEEviT0_T1_ --------------------------
	.section	.nv.constant0._ZN2at6native29vectorized_elementwise_kernelILi4ENS0_13AUnaryFunctorIN3c108BFloat16ES4_S4_ZZZNS0_16fmax_kernel_cudaERNS_18TensorIteratorBaseEENKUlvE_clEvENKUlvE2_clEvEUlS4_S4_E_EESt5arrayIPcLm2EEEEviT0_T1_,"a",@progbits
	.sectionflags	@""
	.align	4
.nv.constant0._ZN2at6native29vectorized_elementwise_kernelILi4ENS0_13AUnaryFunctorIN3c108BFloat16ES4_S4_ZZZNS0_16fmax_kernel_cudaERNS_18TensorIteratorBaseEENKUlvE_clEvENKUlvE2_clEvEUlS4_S4_E_EESt5arrayIPcLm2EEEEviT0_T1_:
	.zero		920


//--------------------- .nv.constant0._ZN2at6native29vectorized_elementwise_kernelILi8ENS0_13AUnaryFunctorIN3c108BFloat16ES4_S4_ZZZNS0_16fmax_kernel_cudaERNS_18TensorIteratorBaseEENKUlvE_clEvENKUlvE2_clEvEUlS4_S4_E_EESt5arrayIPcLm2EEEEviT0_T1_ --------------------------
	.section	.nv.constant0._ZN2at6native29vectorized_elementwise_kernelILi8ENS0_13AUnaryFunctorIN3c108BFloat16ES4_S4_ZZZNS0_16fmax_kernel_cudaERNS_18TensorIteratorBaseEENKUlvE_clEvENKUlvE2_clEvEUlS4_S4_E_EESt5arrayIPcLm2EEEEviT0_T1_,"a",@progbits
	.sectionflags	@""
	.align	4
.nv.constant0._ZN2at6native29vectorized_elementwise_kernelILi8ENS0_13AUnaryFunctorIN3c108BFloat16ES4_S4_ZZZNS0_16fmax_kernel_cudaERNS_18TensorIteratorBaseEENKUlvE_clEvENKUlvE2_clEvEUlS4_S4_E_EESt5arrayIPcLm2EEEEviT0_T1_:
	.zero		920


//--------------------- .nv.constant0._ZN2at6native18elementwise_kernelILi128ELi4EZNS0_15gpu_kernel_implINS0_13BinaryFunctorIN3c108BFloat16ES5_S5_ZZZNS0_16fmax_kernel_cudaERNS_18TensorIteratorBaseEENKUlvE_clEvENKUlvE2_clEvEUlS5_S5_E_EEEEvS7_RKT_EUliE_EEviT1_ --------------------------
	.section	.nv.constant0._ZN2at6native18elementwise_kernelILi128ELi4EZNS0_15gpu_kernel_implINS0_13BinaryFunctorIN3c108BFloat16ES5_S5_ZZZNS0_16fmax_kernel_cudaERNS_18TensorIteratorBaseEENKUlvE_clEvENKUlvE2_clEvEUlS5_S5_E_EEEEvS7_RKT_EUliE_EEviT1_,"a",@progbits
	.sectionflags	@""
	.align	4
.nv.constant0._ZN2at6native18elementwise_kernelILi128ELi4EZNS0_15gpu_kernel_implINS0_13BinaryFunctorIN3c108BFloat16ES5_S5_ZZZNS0_16fmax_kernel_cudaERNS_18TensorIteratorBaseEENKUlvE_clEvENKUlvE2_clEvEUlS5_S5_E_EEEEvS7_RKT_EUliE_EEviT1_:
	.zero		1552


//--------------------- .nv.constant0._ZN2at6native27unrolled_elementwise_kernelINS0_13BinaryFunctorIN3c108BFloat16ES4_S4_ZZZNS0_16fmax_kernel_cudaERNS_18TensorIteratorBaseEENKUlvE_clEvENKUlvE2_clEvEUlS4_S4_E_EESt5arrayIPcLm3EELi4E23TrivialOffsetCalculatorILi2EjESE_ILi1EjENS0_6memory12LoadWithCastILi2EEENSH_13StoreWithCastILi1EEEEEviT_T0_T2_T3_T4_T5_ --------------------------
	.section	.nv.constant0._ZN2at6native27unrolled_elementwise_kernelINS0_13BinaryFunctorIN3c108BFloat16ES4_S4_ZZZNS0_16fmax_kernel_cudaERNS_18TensorIteratorBaseEENKUlvE_clEvENKUlvE2_clEvEUlS4_S4_E_EESt5arrayIPcLm3EELi4E23TrivialOffsetCalculatorILi2EjESE_ILi1EjENS0_6memory12LoadWithCastILi2EEENSH_13StoreWithCastILi1EEEEEviT_T0_T2_T3_T4_T5_,"a",@progbits
	.sectionflags	@""
	.align	4
.nv.constant0._ZN2at6native27unrolled_elementwise_kernelINS0_13BinaryFunctorIN3c108BFloat16ES4_S4_ZZZNS0_16fmax_kernel_cudaERNS_18TensorIteratorBaseEENKUlvE_clEvENKUlvE2_clEvEUlS4_S4_E_EESt5arrayIPcLm3EELi4E23TrivialOffsetCalculatorILi2EjESE_ILi1EjENS0_6memory12LoadWithCastILi2EEENSH_13StoreWithCastILi1EEEEEviT_T0_T2_T3_T4_T5_:
	.zero		952


//--------------------- .nv.constant0._ZN2at6native18elementwise_kernelILi128ELi4EZNS0_22gpu_kernel_impl_nocastINS0_13BinaryFunctorIN3c108BFloat16ES5_S5_ZZZNS0_16fmax_kernel_cudaERNS_18TensorIteratorBaseEENKUlvE_clEvENKUlvE2_clEvEUlS5_S5_E_EEEEvS7_RKT_EUliE_EEviT1_ --------------------------
	.section	.nv.constant0._ZN2at6native18elementwise_kernelILi128ELi4EZNS0_22gpu_kernel_impl_nocastINS0_13BinaryFunctorIN3c108BFloat16ES5_S5_ZZZNS0_16fmax_kernel_cudaERNS_18TensorIteratorBaseEENKUlvE_clEvENKUlvE2_clEvEUlS5_S5_E_EEEEvS7_RKT_EUliE_EEviT1_,"a",@progbits
	.sectionflags	@""
	.align	4
.nv.constant0._ZN2at6native18elementwise_kernelILi128ELi4EZNS0_22gpu_kernel_impl_nocastINS0_13BinaryFunctorIN3c108BFloat16ES5_S5_ZZZNS0_16fmax_kernel_cudaERNS_18TensorIteratorBaseEENKUlvE_clEvENKUlvE2_clEvEUlS5_S5_E_EEEEvS7_RKT_EUliE_EEviT1_:
	.zero		1552


//--------------------- .nv.constant0._ZN2at6native27unrolled_elementwise_kernelINS0_13BinaryFunctorIN3c108BFloat16ES4_S4_ZZZNS0_16fmax_kernel_cudaERNS_18TensorIteratorBaseEENKUlvE_clEvENKUlvE2_clEvEUlS4_S4_E_EESt5arrayIPcLm3EELi4E23TrivialOffsetCalculatorILi2EjESE_ILi1EjENS0_6memory15LoadWithoutCastENSH_16StoreWithoutCastEEEviT_T0_T2_T3_T4_T5_ --------------------------
	.section	.nv.constant0._ZN2at6native27unrolled_elementwise_kernelINS0_13BinaryFunctorIN3c108BFloat16ES4_S4_ZZZNS0_16fmax_kernel_cudaERNS_18TensorIteratorBaseEENKUlvE_clEvENKUlvE2_clEvEUlS4_S4_E_EESt5arrayIPcLm3EELi4E23TrivialOffsetCalculatorILi2EjESE_ILi1EjENS0_6memory15LoadWithoutCastENSH_16StoreWithoutCastEEEviT_T0_T2_T3_T4_T5_,"a",@progbits
	.sectionflags	@""
	.align	4
.nv.constant0._ZN2at6native27unrolled_elementwise_kernelINS0_13BinaryFunctorIN3c108BFloat16ES4_S4_ZZZNS0_16fmax_kernel_cudaERNS_18TensorIteratorBaseEENKUlvE_clEvENKUlvE2_clEvEUlS4_S4_E_EESt5arrayIPcLm3EELi4E23TrivialOffsetCalculatorILi2EjESE_ILi1EjENS0_6memory15LoadWithoutCastENSH_16StoreWithoutCastEEEviT_T0_T2_T3_T4_T5_:
	.zero		932


//--------------------- .nv.constant0._ZN2at6native29vectorized_elementwise_kernelILi2ENS0_13BinaryFunctorIN3c108BFloat16ES4_S4_ZZZNS0_16fmax_kernel_cudaERNS_18TensorIteratorBaseEENKUlvE_clEvENKUlvE2_clEvEUlS4_S4_E_EESt5arrayIPcLm3EEEEviT0_T1_ --------------------------
	.section	.nv.constant0._ZN2at6native29vectorized_elementwise_kernelILi2ENS0_13BinaryFunctorIN3c108BFloat16ES4_S4_ZZZNS0_16fmax_kernel_cudaERNS_18TensorIteratorBaseEENKUlvE_clEvENKUlvE2_clEvEUlS4_S4_E_EESt5arrayIPcLm3EEEEviT0_T1_,"a",@progbits
	.sectionflags	@""
	.align	4
.nv.constant0._ZN2at6native29vectorized_elementwise_kernelILi2ENS0_13BinaryFunctorIN3c108BFloat16ES4_S4_ZZZNS0_16fmax_kernel_cudaERNS_18TensorIteratorBaseEENKUlvE_clEvENKUlvE2_clEvEUlS4_S4_E_EESt5arrayIPcLm3EEEEviT0_T1_:
	.zero		928


//--------------------- .nv.constant0._ZN2at6native29vectorized_elementwise_kernelILi4ENS0_13BinaryFunctorIN3c108BFloat16ES4_S4_ZZZNS0_16fmax_kernel_cudaERNS_18TensorIteratorBaseEENKUlvE_clEvENKUlvE2_clEvEUlS4_S4_E_EESt5arrayIPcLm3EEEEviT0_T1_ --------------------------
	.section	.nv.constant0._ZN2at6native29vectorized_elementwise_kernelILi4ENS0_13BinaryFunctorIN3c108BFloat16ES4_S4_ZZZNS0_16fmax_kernel_cudaERNS_18TensorIteratorBaseEENKUlvE_clEvENKUlvE2_clEvEUlS4_S4_E_EESt5arrayIPcLm3EEEEviT0_T1_,"a",@progbits
	.sectionflags	@""
	.align	4
.nv.constant0._ZN2at6native29vectorized_elementwise_kernelILi4ENS0_13BinaryFunctorIN3c108BFloat16ES4_S4_ZZZNS0_16fmax_kernel_cudaERNS_18TensorIteratorBaseEENKUlvE_clEvENKUlvE2_clEvEUlS4_S4_E_EESt5arrayIPcLm3EEEEviT0_T1_:
	.zero		928


//--------------------- .nv.constant0._ZN2at6native29vectorized_elementwise_kernelILi8ENS0_13BinaryFunctorIN3c108BFloat16ES4_S4_ZZZNS0_16fmax_kernel_cudaERNS_18TensorIteratorBaseEENKUlvE_clEvENKUlvE2_clEvEUlS4_S4_E_EESt5arrayIPcLm3EEEEviT0_T1_ --------------------------
	.section	.nv.constant0._ZN2at6native29vectorized_elementwise_kernelILi8ENS0_13BinaryFunctorIN3c108BFloat16ES4_S4_ZZZNS0_16fmax_kernel_cudaERNS_18TensorIteratorBaseEENKUlvE_clEvENKUlvE2_clEvEUlS4_S4_E_EESt5arrayIPcLm3EEEEviT0_T1_,"a",@progbits
	.sectionflags	@""
	.align	4
.nv.constant0._ZN2at6native29vectorized_elementwise_kernelILi8ENS0_13BinaryFunctorIN3c108BFloat16ES4_S4_ZZZNS0_16fmax_kernel_cudaERNS_18TensorIteratorBaseEENKUlvE_clEvENKUlvE2_clEvEUlS4_S4_E_EESt5arrayIPcLm3EEEEviT0_T1_:
	.zero		928


//--------------------- .nv.constant0._ZN2at6native18elementwise_kernelILi128ELi4EZNS0_15gpu_kernel_implINS0_13AUnaryFunctorIN3c104HalfES5_S5_ZZZNS0_16fmax_kernel_cudaERNS_18TensorIteratorBaseEENKUlvE_clEvENKUlvE1_clEvEUlS5_S5_E_EEEEvS7_RKT_EUliE_EEviT1_ --------------------------
	.section	.nv.constant0._ZN2at6native18elementwise_kernelILi128ELi4EZNS0_15gpu_kernel_implINS0_13AUnaryFunctorIN3c104HalfES5_S5_ZZZNS0_16fmax_kernel_cudaERNS_18TensorIteratorBaseEENKUlvE_clEvENKUlvE1_clEvEUlS5_S5_E_EEEEvS7_RKT_EUliE_EEviT1_,"a",@progbits
	.sectionflags	@""
	.align	4
.nv.constant0._ZN2at6native18elementwise_kernelILi128ELi4EZNS0_15gpu_kernel_implINS0_13AUnaryFunctorIN3c104HalfES5_S5_ZZZNS0_16fmax_kernel_cudaERNS_18TensorIteratorBaseEENKUlvE_clEvENKUlvE1_clEvEUlS5_S5_E_EEEEvS7_RKT_EUliE_EEviT1_:
	.zero		1440


//--------------------- .nv.constant0._ZN2at6native27unrolled_elementwise_kernelINS0_13AUnaryFunctorIN3c104HalfES4_S4_ZZZNS0_16fmax_kernel_cudaERNS_18TensorIteratorBaseEENKUlvE_clEvENKUlvE1_clEvEUlS4_S4_E_EESt5arrayIPcLm2EELi4E23TrivialOffsetCalculatorILi1EjESF_NS0_6memory12LoadWithCastILi1EEENSG_13StoreWithCastILi1EEEEEviT_T0_T2_T3_T4_T5_ --------------------------
	.section	.nv.constant0._ZN2at6native27unrolled_elementwise_kernelINS0_13AUnaryFunctorIN3c104HalfES4_S4_ZZZNS0_16fmax_kernel_cudaERNS_18TensorIteratorBaseEENKUlvE_clEvENKUlvE1_clEvEUlS4_S4_E_EESt5arrayIPcLm2EELi4E23TrivialOffsetCalculatorILi1EjESF_NS0_6memory12LoadWithCastILi1EEENSG_13StoreWithCastILi1EEEEEviT_T0_T2_T3_T4_T5_,"a",@progbits
	.sectionflags	@""
	.align	4
.nv.constant0._ZN2at6native27unrolled_elementwise_kernelINS0_13AUnaryFunctorIN3c104HalfES4_S4_ZZZNS0_16fmax_kernel_cudaERNS_18TensorIteratorBaseEENKUlvE_clEvENKUlvE1_clEvEUlS4_S4_E_EESt5arrayIPcLm2EELi4E23TrivialOffsetCalculatorILi1EjESF_NS0_6memory12LoadWithCastILi1EEENSG_13StoreWithCastILi1EEEEEviT_T0_T2_T3_T4_T5_:
	.zero		940


//--------------------- .nv.constant0._ZN2at6native18elementwise_kernelILi128ELi4EZNS0_22gpu_kernel_impl_nocastINS0_13AUnaryFunctorIN3c104HalfES5_S5_ZZZNS0_16fmax_kernel_cudaERNS_18TensorIteratorBaseEENKUlvE_clEvENKUlvE1_clEvEUlS5_S5_E_EEEEvS7_RKT_EUliE_EEviT1_ --------------------------
	.section	.nv.constant0._ZN2at6native18elementwise_kernelILi128ELi4EZNS0_22gpu_kernel_impl_nocastINS0_13AUnaryFunctorIN3c104HalfES5_S5_ZZZNS0_16fmax_kernel_cudaERNS_18TensorIteratorBaseEENKUlvE_clEvENKUlvE1_clEvEUlS5_S5_E_EEEEvS7_RKT_EUliE_EEviT1_,"a",@progbits
	.sectionflags	@""
	.align	4
.nv.constant0._ZN2at6native18elementwise_kernelILi128ELi4EZNS0_22gpu_kernel_impl_nocastINS0_13AUnaryFunctorIN3c104HalfES5_S5_ZZZNS0_16fmax_kernel_cudaERNS_18TensorIteratorBaseEENKUlvE_clEvENKUlvE1_clEvEUlS5_S5_E_EEEEvS7_RKT_EUliE_EEviT1_:
	.zero		1440


//--------------------- .nv.constant0._ZN2at6native27unrolled_elementwise_kernelINS0_13AUnaryFunctorIN3c104HalfES4_S4_ZZZNS0_16fmax_kernel_cudaERNS_18TensorIteratorBaseEENKUlvE_clEvENKUlvE1_clEvEUlS4_S4_E_EESt5arrayIPcLm2EELi4E23TrivialOffsetCalculatorILi1EjESF_NS0_6memory15LoadWithoutCastENSG_16StoreWithoutCastEEEviT_T0_T2_T3_T4_T5_ --------------------------
	.section	.nv.constant0._ZN2at6native27unrolled_elementwise_kernelINS0_13AUnaryFunctorIN3c104HalfES4_S4_ZZZNS0_16fmax_kernel_cudaERNS_18TensorIteratorBaseEENKUlvE_clEvENKUlvE1_clEvEUlS4_S4_E_EESt5arrayIPcLm2EELi4E23TrivialOffsetCalculatorILi1EjESF_NS0_6memory15LoadWithoutCastENSG_16StoreWithoutCastEEEviT_T0_T2_T3_T4_T5_,"a",@progbits
	.sectionflags	@""
	.align	4
.nv.constant0._ZN2at6native27unrolled_elementwise_kernelINS0_13AUnaryFunctorIN3c104HalfES4_S4_ZZZNS0_16fmax_kernel_cudaERNS_18TensorIteratorBaseEENKUlvE_clEvENKUlvE1_clEvEUlS4_S4_E_EESt5arrayIPcLm2EELi4E23TrivialOffsetCalculatorILi1EjESF_NS0_6memory15LoadWithoutCastENSG_16StoreWithoutCastEEEviT_T0_T2_T3_T4_T5_:
	.zero		924


//--------------------- .nv.constant0._ZN2at6native29vectorized_elementwise_kernelILi2ENS0_13AUnaryFunctorIN3c104HalfES4_S4_ZZZNS0_16fmax_kernel_cudaERNS_18TensorIteratorBaseEENKUlvE_clEvENKUlvE1_clEvEUlS4_S4_E_EESt5arrayIPcLm2EEEEviT0_T1_ --------------------------
	.section	.nv.constant0._ZN2at6native29vectorized_elementwise_kernelILi2ENS0_13AUnaryFunctorIN3c104HalfES4_S4_ZZZNS0_16fmax_kernel_cudaERNS_18TensorIteratorBaseEENKUlvE_clEvENKUlvE1_clEvEUlS4_S4_E_EESt5arrayIPcLm2EEEEviT0_T1_,"a",@progbits
	.sectionflags	@""
	.align	4
.nv.constant0._ZN2at6native29vectorized_elementwise_kernelILi2ENS0_13AUnaryFunctorIN3c104HalfES4_S4_ZZZNS0_16fmax_kernel_cudaERNS_18TensorIteratorBaseEENKUlvE_clEvENKUlvE1_clEvEUlS4_S4_E_EESt5arrayIPcLm2EEEEviT0_T1_:
	.zero		920


//--------------------- .nv.constant0._ZN2at6native29vectorized_elementwise_kernelILi4ENS0_13AUnaryFunctorIN3c104HalfES4_S4_ZZZNS0_16fmax_kernel_cudaERNS_18TensorIteratorBaseEENKUlvE_clEvENKUlvE1_clEvEUlS4_S4_E_EESt5arrayIPcLm2EEEEviT0_T1_ --------------------------
	.section	.nv.constant0._ZN2at6native29vectorized_elementwise_kernelILi4ENS0_13AUnaryFunctorIN3c104HalfES4_S4_ZZZNS0_16fmax_kernel_cudaERNS_18TensorIteratorBaseEENKUlvE_clEvENKUlvE1_clEvEUlS4_S4_E_EESt5arrayIPcLm2EEEEviT0_T1_,"a",@progbits
	.sectionflags	@""
	.align	4
.nv.constant0._ZN2at6native29vectorized_elementwise_kernelILi4ENS0_13AUnaryFunctorIN3c104HalfES4_S4_ZZZNS0_16fmax_kernel_cudaERNS_18TensorIteratorBaseEENKUlvE_clEvENKUlvE1_clEvEUlS4_S4_E_EESt5arrayIPcLm2EEEEviT0_T1_:
	.zero		920


//--------------------- .nv.constant0._ZN2at6native29vectorized_elementwise_kernelILi8ENS0_13AUnaryFunctorIN3c104HalfES4_S4_ZZZNS0_16fmax_kernel_cudaERNS_18TensorIteratorBaseEENKUlvE_clEvENKUlvE1_clEvEUlS4_S4_E_EESt5arrayIPcLm2EEEEviT0_T1_ --------------------------
	.section	.nv.constant0._ZN2at6native29vectorized_elementwise_kernelILi8ENS0_13AUnaryFunctorIN3c104HalfES4_S4_ZZZNS0_16fmax_kernel_cudaERNS_18TensorIteratorBaseEENKUlvE_clEvENKUlvE1_clEvEUlS4_S4_E_EESt5arrayIPcLm2EEEEviT0_T1_,"a",@progbits
	.sectionflags	@""
	.align	4
.nv.constant0._ZN2at6native29vectorized_elementwise_kernelILi8ENS0_13AUnaryFunctorIN3c104HalfES4_S4_ZZZNS0_16fmax_kernel_cudaERNS_18TensorIteratorBaseEENKUlvE_clEvENKUlvE1_clEvEUlS4_S4_E_EESt5arrayIPcLm2EEEEviT0_T1_:
	.zero		920


//--------------------- .nv.constant0._ZN2at6native18elementwise_kernelILi128ELi4EZNS0_15gpu_kernel_implINS0_13BinaryFunctorIN3c104HalfES5_S5_ZZZNS0_16fmax_kernel_cudaERNS_18TensorIteratorBaseEENKUlvE_clEvENKUlvE1_clEvEUlS5_S5_E_EEEEvS7_RKT_EUliE_EEviT1_ --------------------------
	.section	.nv.constant0._ZN2at6native18elementwise_kernelILi128ELi4EZNS0_15gpu_kernel_implINS0_13BinaryFunctorIN3c104HalfES5_S5_ZZZNS0_16fmax_kernel_cudaERNS_18TensorIteratorBaseEENKUlvE_clEvENKUlvE1_clEvEUlS5_S5_E_EEEEvS7_RKT_EUliE_EEviT1_,"a",@progbits
	.sectionflags	@""
	.align	4
.nv.constant0._ZN2at6native18elementwise_kernelILi128ELi4EZNS0_15gpu_kernel_implINS0_13BinaryFunctorIN3c104HalfES5_S5_ZZZNS0_16fmax_kernel_cudaERNS_18TensorIteratorBaseEENKUlvE_clEvENKUlvE1_clEvEUlS5_S5_E_EEEEvS7_RKT_EUliE_EEviT1_:
	.zero		1552


//--------------------- .nv.constant0._ZN2at6native27unrolled_elementwise_kernelINS0_13BinaryFunctorIN3c104HalfES4_S4_ZZZNS0_16fmax_kernel_cudaERNS_18TensorIteratorBaseEENKUlvE_clEvENKUlvE1_clEvEUlS4_S4_E_EESt5arrayIPcLm3EELi4E23TrivialOffsetCalculatorILi2EjESE_ILi1EjENS0_6memory12LoadWithCastILi2EEENSH_13StoreWithCastILi1EEEEEviT_T0_T2_T3_T4_T5_ --------------------------
	.section	.nv.constant0._ZN2at6native27unrolled_elementwise_kernelINS0_13BinaryFunctorIN3c104HalfES4_S4_ZZZNS0_16fmax_kernel_cudaERNS_18TensorIteratorBaseEENKUlvE_clEvENKUlvE1_clEvEUlS4_S4_E_EESt5arrayIPcLm3EELi4E23TrivialOffsetCalculatorILi2EjESE_ILi1EjENS0_6memory12LoadWithCastILi2EEENSH_13StoreWithCastILi1EEEEEviT_T0_T2_T3_T4_T5_,"a",@progbits
	.sectionflags	@""
	.align	4
.nv.constant0._ZN2at6native27unrolled_elementwise_kernelINS0_13BinaryFunctorIN3c104HalfES4_S4_ZZZNS0_16fmax_kernel_cudaERNS_18TensorIteratorBaseEENKUlvE_clEvENKUlvE1_clEvEUlS4_S4_E_EESt5arrayIPcLm3EELi4E23TrivialOffsetCalculatorILi2EjESE_ILi1EjENS0_6memory12LoadWithCastILi2EEENSH_13StoreWithCastILi1EEEEEviT_T0_T2_T3_T4_T5_:
	.zero		952


//--------------------- .nv.constant0._ZN2at6native18elementwise_kernelILi128ELi4EZNS0_22gpu_kernel_impl_nocastINS0_13BinaryFunctorIN3c104HalfES5_S5_ZZZNS0_16fmax_kernel_cudaERNS_18TensorIteratorBaseEENKUlvE_clEvENKUlvE1_clEvEUlS5_S5_E_EEEEvS7_RKT_EUliE_EEviT1_ --------------------------
	.section	.nv.constant0._ZN2at6native18elementwise_kernelILi128ELi4EZNS0_22gpu_kernel_impl_nocastINS0_13BinaryFunctorIN3c104HalfES5_S5_ZZZNS0_16fmax_kernel_cudaERNS_18TensorIteratorBaseEENKUlvE_clEvENKUlvE1_clEvEUlS5_S5_E_EEEEvS7_RKT_EUliE_EEviT1_,"a",@progbits
	.sectionflags	@""
	.align	4
.nv.constant0._ZN2at6native18elementwise_kernelILi128ELi4EZNS0_22gpu_kernel_impl_nocastINS0_13BinaryFunctorIN3c104HalfES5_S5_ZZZNS0_16fmax_kernel_cudaERNS_18TensorIteratorBaseEENKUlvE_clEvENKUlvE1_clEvEUlS5_S5_E_EEEEvS7_RKT_EUliE_EEviT1_:
	.zero		1552


//--------------------- .nv.constant0._ZN2at6native27unrolled_elementwise_kernelINS0_13BinaryFunctorIN3c104HalfES4_S4_ZZZNS0_16fmax_kernel_cudaERNS_18TensorIteratorBaseEENKUlvE_clEvENKUlvE1_clEvEUlS4_S4_E_EESt5arrayIPcLm3EELi4E23TrivialOffsetCalculatorILi2EjESE_ILi1EjENS0_6memory15LoadWithoutCastENSH_16StoreWithoutCastEEEviT_T0_T2_T3_T4_T5_ --------------------------
	.section	.nv.constant0._ZN2at6native27unrolled_elementwise_kernelINS0_13BinaryFunctorIN3c104HalfES4_S4_ZZZNS0_16fmax_kernel_cudaERNS_18TensorIteratorBaseEENKUlvE_clEvENKUlvE1_clEvEUlS4_S4_E_EESt5arrayIPcLm3EELi4E23TrivialOffsetCalculatorILi2EjESE_ILi1EjENS0_6memory15LoadWithoutCastENSH_16StoreWithoutCastEEEviT_T0_T2_T3_T4_T5_,"a",@progbits
	.sectionflags	@""
	.align	4
.nv.constant0._ZN2at6native27unrolled_elementwise_kernelINS0_13BinaryFunctorIN3c104HalfES4_S4_ZZZNS0_16fmax_kernel_cudaERNS_18TensorIteratorBaseEENKUlvE_clEvENKUlvE1_clEvEUlS4_S4_E_EESt5arrayIPcLm3EELi4E23TrivialOffsetCalculatorILi2EjESE_ILi1EjENS0_6memory15LoadWithoutCastENSH_16StoreWithoutCastEEEviT_T0_T2_T3_T4_T5_:
	.zero		932


//--------------------- .nv.constant0._ZN2at6native29vectorized_elementwise_kernelILi2ENS0_13BinaryFunctorIN3c104HalfES4_S4_ZZZNS0_16fmax_kernel_cudaERNS_18TensorIteratorBaseEENKUlvE_clEvENKUlvE1_clEvEUlS4_S4_E_EESt5arrayIPcLm3EEEEviT0_T1_ --------------------------
	.section	.nv.constant0._ZN2at6native29vectorized_elementwise_kernelILi2ENS0_13BinaryFunctorIN3c104HalfES4_S4_ZZZNS0_16fmax_kernel_cudaERNS_18TensorIteratorBaseEENKUlvE_clEvENKUlvE1_clEvEUlS4_S4_E_EESt5arrayIPcLm3EEEEviT0_T1_,"a",@progbits
	.sectionflags	@""
	.align	4
.nv.constant0._ZN2at6native29vectorized_elementwise_kernelILi2ENS0_13BinaryFunctorIN3c104HalfES4_S4_ZZZNS0_16fmax_kernel_cudaERNS_18TensorIteratorBaseEENKUlvE_clEvENKUlvE1_clEvEUlS4_S4_E_EESt5arrayIPcLm3EEEEviT0_T1_:
	.zero		928


//--------------------- .nv.constant0._ZN2at6native29vectorized_elementwise_kernelILi4ENS0_13BinaryFunctorIN3c104HalfES4_S4_ZZZNS0_16fmax_kernel_cudaERNS_18TensorIteratorBaseEENKUlvE_clEvENKUlvE1_clEvEUlS4_S4_E_EESt5arrayIPcLm3EEEEviT0_T1_ --------------------------
	.section	.nv.constant0._ZN2at6native29vectorized_elementwise_kernelILi4ENS0_13BinaryFunctorIN3c104HalfES4_S4_ZZZNS0_16fmax_kernel_cudaERNS_18TensorIteratorBaseEENKUlvE_clEvENKUlvE1_clEvEUlS4_S4_E_EESt5arrayIPcLm3EEEEviT0_T1_,"a",@progbits
	.sectionflags	@""
	.align	4
.nv.constant0._ZN2at6native29vectorized_elementwise_kernelILi4ENS0_13BinaryFunctorIN3c104HalfES4_S4_ZZZNS0_16fmax_kernel_cudaERNS_18TensorIteratorBaseEENKUlvE_clEvENKUlvE1_clEvEUlS4_S4_E_EESt5arrayIPcLm3EEEEviT0_T1_:
	.zero		928


//--------------------- .nv.constant0._ZN2at6native29vectorized_elementwise_kernelILi8ENS0_13BinaryFunctorIN3c104HalfES4_S4_ZZZNS0_16fmax_kernel_cudaERNS_18TensorIteratorBaseEENKUlvE_clEvENKUlvE1_clEvEUlS4_S4_E_EESt5arrayIPcLm3EEEEviT0_T1_ --------------------------
	.section	.nv.constant0._ZN2at6native29vectorized_elementwise_kernelILi8ENS0_13BinaryFunctorIN3c104HalfES4_S4_ZZZNS0_16fmax_kernel_cudaERNS_18TensorIteratorBaseEENKUlvE_clEvENKUlvE1_clEvEUlS4_S4_E_EESt5arrayIPcLm3EEEEviT0_T1_,"a",@progbits
	.sectionflags	@""
	.align	4
.nv.constant0._ZN2at6native29vectorized_elementwise_kernelILi8ENS0_13BinaryFunctorIN3c104HalfES4_S4_ZZZNS0_16fmax_kernel_cudaERNS_18TensorIteratorBaseEENKUlvE_clEvENKUlvE1_clEvEUlS4_S4_E_EESt5arrayIPcLm3EEEEviT0_T1_:
	.zero		928


//--------------------- .nv.constant0._ZN2at6native18elementwise_kernelILi128ELi4EZNS0_15gpu_kernel_implINS0_13AUnaryFunctorIfffZZZNS0_16fmax_kernel_cudaERNS_18TensorIteratorBaseEENKUlvE_clEvENKUlvE0_clEvEUlffE_EEEEvS5_RKT_EUliE_EEviT1_ --------------------------
	.section	.nv.constant0._ZN2at6native18elementwise_kernelILi128ELi4EZNS0_15gpu_kernel_implINS0_13AUnaryFunctorIfffZZZNS0_16fmax_kernel_cudaERNS_18TensorIteratorBaseEENKUlvE_clEvENKUlvE0_clEvEUlffE_EEEEvS5_RKT_EUliE_EEviT1_,"a",@progbits
	.sectionflags	@""
	.align	4
.nv.constant0._ZN2at6native18elementwise_kernelILi128ELi4EZNS0_15gpu_kernel_implINS0_13AUnaryFunctorIfffZZZNS0_16fmax_kernel_cudaERNS_18TensorIteratorBaseEENKUlvE_clEvENKUlvE0_clEvEUlffE_EEEEvS5_RKT_EUliE_EEviT1_:
	.zero		1448


//--------------------- .nv.constant0._ZN2at6native27unrolled_elementwise_kernelINS0_13AUnaryFunctorIfffZZZNS0_16fmax_kernel_cudaERNS_18TensorIteratorBaseEENKUlvE_clEvENKUlvE0_clEvEUlffE_EESt5arrayIPcLm2EELi4E23TrivialOffsetCalculatorILi1EjESD_NS0_6memory12LoadWithCastILi1EEENSE_13StoreWithCastILi1EEEEEviT_T0_T2_T3_T4_T5_ --------------------------
	.section	.nv.constant0._ZN2at6native27unrolled_elementwise_kernelINS0_13AUnaryFunctorIfffZZZNS0_16fmax_kernel_cudaERNS_18TensorIteratorBaseEENKUlvE_clEvENKUlvE0_clEvEUlffE_EESt5arrayIPcLm2EELi4E23TrivialOffsetCalculatorILi1EjESD_NS0_6memory12LoadWithCastILi1EEENSE_13StoreWithCastILi1EEEEEviT_T0_T2_T3_T4_T5_,"a",@progbits
	.sectionflags	@""
	.align	4
.nv.constant0._ZN2at6native27unrolled_elementwise_kernelINS0_13AUnaryFunctorIfffZZZNS0_16fmax_kernel_cudaERNS_18TensorIteratorBaseEENKUlvE_clEvENKUlvE0_clEvEUlffE_EESt5arrayIPcLm2EELi4E23TrivialOffsetCalculatorILi1EjESD_NS0_6memory12LoadWithCastILi1EEENSE_13StoreWithCastILi1EEEEEviT_T0_T2_T3_T4_T5_:
	.zero		948


//--------------------- .nv.constant0._ZN2at6native18elementwise_kernelILi128ELi2EZNS0_22gpu_kernel_impl_nocastINS0_13AUnaryFunctorIfffZZZNS0_16fmax_kernel_cudaERNS_18TensorIteratorBaseEENKUlvE_clEvENKUlvE0_clEvEUlffE_EEEEvS5_RKT_EUliE_EEviT1_ --------------------------
	.section	.nv.constant0._ZN2at6native18elementwise_kernelILi128ELi2EZNS0_22gpu_kernel_impl_nocastINS0_13AUnaryFunctorIfffZZZNS0_16fmax_kernel_cudaERNS_18TensorIteratorBaseEENKUlvE_clEvENKUlvE0_clEvEUlffE_EEEEvS5_RKT_EUliE_EEviT1_,"a",@progbits
	.sectionflags	@""
	.align	4
.nv.constant0._ZN2at6native18elementwise_kernelILi128ELi2EZNS0_22gpu_kernel_impl_nocastINS0_13AUnaryFunctorIfffZZZNS0_16fmax_kernel_cudaERNS_18TensorIteratorBaseEENKUlvE_clEvENKUlvE0_clEvEUlffE_EEEEvS5_RKT_EUliE_EEviT1_:
	.zero		1440


//--------------------- .nv.constant0._ZN2at6native27unrolled_elementwise_kernelINS0_13AUnaryFunctorIfffZZZNS0_16fmax_kernel_cudaERNS_18TensorIteratorBaseEENKUlvE_clEvENKUlvE0_clEvEUlffE_EESt5arrayIPcLm2EELi4E23TrivialOffsetCalculatorILi1EjESD_NS0_6memory15LoadWithoutCastENSE_16StoreWithoutCastEEEviT_T0_T2_T3_T4_T5_ --------------------------
	.section	.nv.constant0._ZN2at6native27unrolled_elementwise_kernelINS0_13AUnaryFunctorIfffZZZNS0_16fmax_kernel_cudaERNS_18TensorIteratorBaseEENKUlvE_clEvENKUlvE0_clEvEUlffE_EESt5arrayIPcLm2EELi4E23TrivialOffsetCalculatorILi1EjESD_NS0_6memory15LoadWithoutCastENSE_16StoreWithoutCastEEEviT_T0_T2_T3_T4_T5_,"a",@progbits
	.sectionflags	@""
	.align	4
.nv.constant0._ZN2at6native27unrolled_elementwise_kernelINS0_13AUnaryFunctorIfffZZZNS0_16fmax_kernel_cudaERNS_18TensorIteratorBaseEENKUlvE_clEvENKUlvE0_clEvEUlffE_EESt5arrayIPcLm2EELi4E23TrivialOffsetCalculatorILi1EjESD_NS0_6memory15LoadWithoutCastENSE_16StoreWithoutCastEEEviT_T0_T2_T3_T4_T5_:
	.zero		932


//--------------------- .nv.constant0._ZN2at6native29vectorized_elementwise_kernelILi2ENS0_13AUnaryFunctorIfffZZZNS0_16fmax_kernel_cudaERNS_18TensorIteratorBaseEENKUlvE_clEvENKUlvE0_clEvEUlffE_EESt5arrayIPcLm2EEEEviT0_T1_ --------------------------
	.section	.nv.constant0._ZN2at6native29vectorized_elementwise_kernelILi2ENS0_13AUnaryFunctorIfffZZZNS0_16fmax_kernel_cudaERNS_18TensorIteratorBaseEENKUlvE_clEvENKUlvE0_clEvEUlffE_EESt5arrayIPcLm2EEEEviT0_T1_,"a",@progbits
	.sectionflags	@""
	.align	4
.nv.constant0._ZN2at6native29vectorized_elementwise_kernelILi2ENS0_13AUnaryFunctorIfffZZZNS0_16fmax_kernel_cudaERNS_18TensorIteratorBaseEENKUlvE_clEvENKUlvE0_clEvEUlffE_EESt5arrayIPcLm2EEEEviT0_T1_:
	.zero		928


//--------------------- .nv.constant0._ZN2at6native29vectorized_elementwise_kernelILi4ENS0_13AUnaryFunctorIfffZZZNS0_16fmax_kernel_cudaERNS_18TensorIteratorBaseEENKUlvE_clEvENKUlvE0_clEvEUlffE_EESt5arrayIPcLm2EEEEviT0_T1_ --------------------------
	.section	.nv.constant0._ZN2at6native29vectorized_elementwise_kernelILi4ENS0_13AUnaryFunctorIfffZZZNS0_16fmax_kernel_cudaERNS_18TensorIteratorBaseEENKUlvE_clEvENKUlvE0_clEvEUlffE_EESt5arrayIPcLm2EEEEviT0_T1_,"a",@progbits
	.sectionflags	@""
	.align	4
.nv.constant0._ZN2at6native29vectorized_elementwise_kernelILi4ENS0_13AUnaryFunctorIfffZZZNS0_16fmax_kernel_cudaERNS_18TensorIteratorBaseEENKUlvE_clEvENKUlvE0_clEvEUlffE_EESt5arrayIPcLm2EEEEviT0_T1_:
	.zero		928


//--------------------- .nv.constant0._ZN2at6native29vectorized_elementwise_kernelILi8ENS0_13AUnaryFunctorIfffZZZNS0_16fmax_kernel_cudaERNS_18TensorIteratorBaseEENKUlvE_clEvENKUlvE0_clEvEUlffE_EESt5arrayIPcLm2EEEEviT0_T1_ --------------------------
	.section	.nv.constant0._ZN2at6native29vectorized_elementwise_kernelILi8ENS0_13AUnaryFunctorIfffZZZNS0_16fmax_kernel_cudaERNS_18TensorIteratorBaseEENKUlvE_clEvENKUlvE0_clEvEUlffE_EESt5arrayIPcLm2EEEEviT0_T1_,"a",@progbits
	.sectionflags	@""
	.align	4
.nv.constant0._ZN2at6native29vectorized_elementwise_kernelILi8ENS0_13AUnaryFunctorIfffZZZNS0_16fmax_kernel_cudaERNS_18TensorIteratorBaseEENKUlvE_clEvENKUlvE0_clEvEUlffE_EESt5arrayIPcLm2EEEEviT0_T1_:
	.zero		928


//--------------------- .nv.constant0._ZN2at6native18elementwise_kernelILi128ELi4EZNS0_15gpu_kernel_implINS0_13BinaryFunctorIfffZZZNS0_16fmax_kernel_cudaERNS_18TensorIteratorBaseEENKUlvE_clEvENKUlvE0_clEvEUlffE_EEEEvS5_RKT_EUliE_EEviT1_ --------------------------
	.section	.nv.constant0._ZN2at6native18elementwise_kernelILi128ELi4EZNS0_15gpu_kernel_implINS0_13BinaryFunctorIfffZZZNS0_16fmax_kernel_cudaERNS_18TensorIteratorBaseEENKUlvE_clEvENKUlvE0_clEvEUlffE_EEEEvS5_RKT_EUliE_EEviT1_,"a",@progbits
	.sectionflags	@""
	.align	4
.nv.constant0._ZN2at6native18elementwise_kernelILi128ELi4EZNS0_15gpu_kernel_implINS0_13BinaryFunctorIfffZZZNS0_16fmax_kernel_cudaERNS_18TensorIteratorBaseEENKUlvE_clEvENKUlvE0_clEvEUlffE_EEEEvS5_RKT_EUliE_EEviT1_:
	.zero		1552


//--------------------- .nv.constant0._ZN2at6native27unrolled_elementwise_kernelINS0_13BinaryFunctorIfffZZZNS0_16fmax_kernel_cudaERNS_18TensorIteratorBaseEENKUlvE_clEvENKUlvE0_clEvEUlffE_EESt5arrayIPcLm3EELi4E23TrivialOffsetCalculatorILi2EjESC_ILi1EjENS0_6memory12LoadWithCastILi2EEENSF_13StoreWithCastILi1EEEEEviT_T0_T2_T3_T4_T5_ --------------------------
	.section	.nv.constant0._ZN2at6native27unrolled_elementwise_kernelINS0_13BinaryFunctorIfffZZZNS0_16fmax_kernel_cudaERNS_18TensorIteratorBaseEENKUlvE_clEvENKUlvE0_clEvEUlffE_EESt5arrayIPcLm3EELi4E23TrivialOffsetCalculatorILi2EjESC_ILi1EjENS0_6memory12LoadWithCastILi2EEENSF_13StoreWithCastILi1EEEEEviT_T0_T2_T3_T4_T5_,"a",@progbits
	.sectionflags	@""
	.align	4
.nv.constant0._ZN2at6native27unrolled_elementwise_kernelINS0_13BinaryFunctorIfffZZZNS0_16fmax_kernel_cudaERNS_18TensorIteratorBaseEENKUlvE_clEvENKUlvE0_clEvEUlffE_EESt5arrayIPcLm3EELi4E23TrivialOffsetCalculatorILi2EjESC_ILi1EjENS0_6memory12LoadWithCastILi2EEENSF_13StoreWithCastILi1EEEEEviT_T0_T2_T3_T4_T5_:
	.zero		952


//--------------------- .nv.constant0._ZN2at6native18elementwise_kernelILi128ELi2EZNS0_22gpu_kernel_impl_nocastINS0_13BinaryFunctorIfffZZZNS0_16fmax_kernel_cudaERNS_18TensorIteratorBaseEENKUlvE_clEvENKUlvE0_clEvEUlffE_EEEEvS5_RKT_EUliE_EEviT1_ --------------------------
	.section	.nv.constant0._ZN2at6native18elementwise_kernelILi128ELi2EZNS0_22gpu_kernel_impl_nocastINS0_13BinaryFunctorIfffZZZNS0_16fmax_kernel_cudaERNS_18TensorIteratorBaseEENKUlvE_clEvENKUlvE0_clEvEUlffE_EEEEvS5_RKT_EUliE_EEviT1_,"a",@progbits
	.sectionflags	@""
	.align	4
.nv.constant0._ZN2at6native18elementwise_kernelILi128ELi2EZNS0_22gpu_kernel_impl_nocastINS0_13BinaryFunctorIfffZZZNS0_16fmax_kernel_cudaERNS_18TensorIteratorBaseEENKUlvE_clEvENKUlvE0_clEvEUlffE_EEEEvS5_RKT_EUliE_EEviT1_:
	.zero		1552


//--------------------- .nv.constant0._ZN2at6native27unrolled_elementwise_kernelINS0_13BinaryFunctorIfffZZZNS0_16fmax_kernel_cudaERNS_18TensorIteratorBaseEENKUlvE_clEvENKUlvE0_clEvEUlffE_EESt5arrayIPcLm3EELi4E23TrivialOffsetCalculatorILi2EjESC_ILi1EjENS0_6memory15LoadWithoutCastENSF_16StoreWithoutCastEEEviT_T0_T2_T3_T4_T5_ --------------------------
	.section	.nv.constant0._ZN2at6native27unrolled_elementwise_kernelINS0_13BinaryFunctorIfffZZZNS0_16fmax_kernel_cudaERNS_18TensorIteratorBaseEENKUlvE_clEvENKUlvE0_clEvEUlffE_EESt5arrayIPcLm3EELi4E23TrivialOffsetCalculatorILi2EjESC_ILi1EjENS0_6memory15LoadWithoutCastENSF_16StoreWithoutCastEEEviT_T0_T2_T3_T4_T5_,"a",@progbits
	.sectionflags	@""
	.align	4
.nv.constant0._ZN2at6native27unrolled_elementwise_kernelINS0_13BinaryFunctorIfffZZZNS0_16fmax_kernel_cudaERNS_18TensorIteratorBaseEENKUlvE_clEvENKUlvE0_clEvEUlffE_EESt5arrayIPcLm3EELi4E23TrivialOffsetCalculatorILi2EjESC_ILi1EjENS0_6memory15LoadWithoutCastENSF_16StoreWithoutCastEEEviT_T0_T2_T3_T4_T5_:
	.zero		932


//--------------------- .nv.constant0._ZN2at6native29vectorized_elementwise_kernelILi2ENS0_13BinaryFunctorIfffZZZNS0_16fmax_kernel_cudaERNS_18TensorIteratorBaseEENKUlvE_clEvENKUlvE0_clEvEUlffE_EESt5arrayIPcLm3EEEEviT0_T1_ --------------------------
	.section	.nv.constant0._ZN2at6native29vectorized_elementwise_kernelILi2ENS0_13BinaryFunctorIfffZZZNS0_16fmax_kernel_cudaERNS_18TensorIteratorBaseEENKUlvE_clEvENKUlvE0_clEvEUlffE_EESt5arrayIPcLm3EEEEviT0_T1_,"a",@progbits
	.sectionflags	@""
	.align	4
.nv.constant0._ZN2at6native29vectorized_elementwise_kernelILi2ENS0_13BinaryFunctorIfffZZZNS0_16fmax_kernel_cudaERNS_18TensorIteratorBaseEENKUlvE_clEvENKUlvE0_clEvEUlffE_EESt5arrayIPcLm3EEEEviT0_T1_:
	.zero		928


//--------------------- .nv.constant0._ZN2at6native29vectorized_elementwise_kernelILi4ENS0_13BinaryFunctorIfffZZZNS0_16fmax_kernel_cudaERNS_18TensorIteratorBaseEENKUlvE_clEvENKUlvE0_clEvEUlffE_EESt5arrayIPcLm3EEEEviT0_T1_ --------------------------
	.section	.nv.constant0._ZN2at6native29vectorized_elementwise_kernelILi4ENS0_13BinaryFunctorIfffZZZNS0_16fmax_kernel_cudaERNS_18TensorIteratorBaseEENKUlvE_clEvENKUlvE0_clEvEUlffE_EESt5arrayIPcLm3EEEEviT0_T1_,"a",@progbits
	.sectionflags	@""
	.align	4
.nv.constant0._ZN2at6native29vectorized_elementwise_kernelILi4ENS0_13BinaryFunctorIfffZZZNS0_16fmax_kernel_cudaERNS_18TensorIteratorBaseEENKUlvE_clEvENKUlvE0_clEvEUlffE_EESt5arrayIPcLm3EEEEviT0_T1_:
	.zero		928


//--------------------- .nv.constant0._ZN2at6native29vectorized_elementwise_kernelILi8ENS0_13BinaryFunctorIfffZZZNS0_16fmax_kernel_cudaERNS_18TensorIteratorBaseEENKUlvE_clEvENKUlvE0_clEvEUlffE_EESt5arrayIPcLm3EEEEviT0_T1_ --------------------------
	.section	.nv.constant0._ZN2at6native29vectorized_elementwise_kernelILi8ENS0_13BinaryFunctorIfffZZZNS0_16fmax_kernel_cudaERNS_18TensorIteratorBaseEENKUlvE_clEvENKUlvE0_clEvEUlffE_EESt5arrayIPcLm3EEEEviT0_T1_,"a",@progbits
	.sectionflags	@""
	.align	4
.nv.constant0._ZN2at6native29vectorized_elementwise_kernelILi8ENS0_13BinaryFunctorIfffZZZNS0_16fmax_kernel_cudaERNS_18TensorIteratorBaseEENKUlvE_clEvENKUlvE0_clEvEUlffE_EESt5arrayIPcLm3EEEEviT0_T1_:
	.zero		928


//--------------------- .nv.constant0._ZN2at6native18elementwise_kernelILi128ELi4EZNS0_15gpu_kernel_implINS0_13AUnaryFunctorIdddZZZNS0_16fmax_kernel_cudaERNS_18TensorIteratorBaseEENKUlvE_clEvENKUlvE_clEvEUlddE_EEEEvS5_RKT_EUliE_EEviT1_ --------------------------
	.section	.nv.constant0._ZN2at6native18elementwise_kernelILi128ELi4EZNS0_15gpu_kernel_implINS0_13AUnaryFunctorIdddZZZNS0_16fmax_kernel_cudaERNS_18TensorIteratorBaseEENKUlvE_clEvENKUlvE_clEvEUlddE_EEEEvS5_RKT_EUliE_EEviT1_,"a",@progbits
	.sectionflags	@""
	.align	4
.nv.constant0._ZN2at6native18elementwise_kernelILi128ELi4EZNS0_15gpu_kernel_implINS0_13AUnaryFunctorIdddZZZNS0_16fmax_kernel_cudaERNS_18TensorIteratorBaseEENKUlvE_clEvENKUlvE_clEvEUlddE_EEEEvS5_RKT_EUliE_EEviT1_:
	.zero		1456


//--------------------- .nv.constant0._ZN2at6native27unrolled_elementwise_kernelINS0_13AUnaryFunctorIdddZZZNS0_16fmax_kernel_cudaERNS_18TensorIteratorBaseEENKUlvE_clEvENKUlvE_clEvEUlddE_EESt5arrayIPcLm2EELi4E23TrivialOffsetCalculatorILi1EjESD_NS0_6memory12LoadWithCastILi1EEENSE_13StoreWithCastILi1EEEEEviT_T0_T2_T3_T4_T5_ --------------------------
	.section	.nv.constant0._ZN2at6native27unrolled_elementwise_kernelINS0_13AUnaryFunctorIdddZZZNS0_16fmax_kernel_cudaERNS_18TensorIteratorBaseEENKUlvE_clEvENKUlvE_clEvEUlddE_EESt5arrayIPcLm2EELi4E23TrivialOffsetCalculatorILi1EjESD_NS0_6memory12LoadWithCastILi1EEENSE_13StoreWithCastILi1EEEEEviT_T0_T2_T3_T4_T5_,"a",@progbits
	.sectionflags	@""
	.align	4
.nv.constant0._ZN2at6native27unrolled_elementwise_kernelINS0_13AUnaryFunctorIdddZZZNS0_16fmax_kernel_cudaERNS_18TensorIteratorBaseEENKUlvE_clEvENKUlvE_clEvEUlddE_EESt5arrayIPcLm2EELi4E23TrivialOffsetCalculatorILi1EjESD_NS0_6memory12LoadWithCastILi1EEENSE_13StoreWithCastILi1EEEEEviT_T0_T2_T3_T4_T5_:
	.zero		956


//--------------------- .nv.constant0._ZN2at6native18elementwise_kernelILi128ELi2EZNS0_22gpu_kernel_impl_nocastINS0_13AUnaryFunctorIdddZZZNS0_16fmax_kernel_cudaERNS_18TensorIteratorBaseEENKUlvE_clEvENKUlvE_clEvEUlddE_EEEEvS5_RKT_EUliE_EEviT1_ --------------------------
	.section	.nv.constant0._ZN2at6native18elementwise_kernelILi128ELi2EZNS0_22gpu_kernel_impl_nocastINS0_13AUnaryFunctorIdddZZZNS0_16fmax_kernel_cudaERNS_18TensorIteratorBaseEENKUlvE_clEvENKUlvE_clEvEUlddE_EEEEvS5_RKT_EUliE_EEviT1_,"a",@progbits
	.sectionflags	@""
	.align	4
.nv.constant0._ZN2at6native18elementwise_kernelILi128ELi2EZNS0_22gpu_kernel_impl_nocastINS0_13AUnaryFunctorIdddZZZNS0_16fmax_kernel_cudaERNS_18TensorIteratorBaseEENKUlvE_clEvENKUlvE_clEvEUlddE_EEEEvS5_RKT_EUliE_EEviT1_:
	.zero		1448


//--------------------- .nv.constant0._ZN2at6native27unrolled_elementwise_kernelINS0_13AUnaryFunctorIdddZZZNS0_16fmax_kernel_cudaERNS_18TensorIteratorBaseEENKUlvE_clEvENKUlvE_clEvEUlddE_EESt5arrayIPcLm2EELi4E23TrivialOffsetCalculatorILi1EjESD_NS0_6memory15LoadWithoutCastENSE_16StoreWithoutCastEEEviT_T0_T2_T3_T4_T5_ --------------------------
	.section	.nv.constant0._ZN2at6native27unrolled_elementwise_kernelINS0_13AUnaryFunctorIdddZZZNS0_16fmax_kernel_cudaERNS_18TensorIteratorBaseEENKUlvE_clEvENKUlvE_clEvEUlddE_EESt5arrayIPcLm2EELi4E23TrivialOffsetCalculatorILi1EjESD_NS0_6memory15LoadWithoutCastENSE_16StoreWithoutCastEEEviT_T0_T2_T3_T4_T5_,"a",@progbits
	.sectionflags	@""
	.align	4
.nv.constant0._ZN2at6native27unrolled_elementwise_kernelINS0_13AUnaryFunctorIdddZZZNS0_16fmax_kernel_cudaERNS_18TensorIteratorBaseEENKUlvE_clEvENKUlvE_clEvEUlddE_EESt5arrayIPcLm2EELi4E23TrivialOffsetCalculatorILi1EjESD_NS0_6memory15LoadWithoutCastENSE_16StoreWithoutCastEEEviT_T0_T2_T3_T4_T5_:
	.zero		940


//--------------------- .nv.constant0._ZN2at6native29vectorized_elementwise_kernelILi2ENS0_13AUnaryFunctorIdddZZZNS0_16fmax_kernel_cudaERNS_18TensorIteratorBaseEENKUlvE_clEvENKUlvE_clEvEUlddE_EESt5arrayIPcLm2EEEEviT0_T1_ --------------------------
	.section	.nv.constant0._ZN2at6native29vectorized_elementwise_kernelILi2ENS0_13AUnaryFunctorIdddZZZNS0_16fmax_kernel_cudaERNS_18TensorIteratorBaseEENKUlvE_clEvENKUlvE_clEvEUlddE_EESt5arrayIPcLm2EEEEviT0_T1_,"a",@progbits
	.sectionflags	@""
	.align	4
.nv.constant0._ZN2at6native29vectorized_elementwise_kernelILi2ENS0_13AUnaryFunctorIdddZZZNS0_16fmax_kernel_cudaERNS_18TensorIteratorBaseEENKUlvE_clEvENKUlvE_clEvEUlddE_EESt5arrayIPcLm2EEEEviT0_T1_:
	.zero		936


//--------------------- .nv.constant0._ZN2at6native29vectorized_elementwise_kernelILi4ENS0_13AUnaryFunctorIdddZZZNS0_16fmax_kernel_cudaERNS_18TensorIteratorBaseEENKUlvE_clEvENKUlvE_clEvEUlddE_EESt5arrayIPcLm2EEEEviT0_T1_ --------------------------
	.section	.nv.constant0._ZN2at6native29vectorized_elementwise_kernelILi4ENS0_13AUnaryFunctorIdddZZZNS0_16fmax_kernel_cudaERNS_18TensorIteratorBaseEENKUlvE_clEvENKUlvE_clEvEUlddE_EESt5arrayIPcLm2EEEEviT0_T1_,"a",@progbits
	.sectionflags	@""
	.align	4
.nv.constant0._ZN2at6native29vectorized_elementwise_kernelILi4ENS0_13AUnaryFunctorIdddZZZNS0_16fmax_kernel_cudaERNS_18TensorIteratorBaseEENKUlvE_clEvENKUlvE_clEvEUlddE_EESt5arrayIPcLm2EEEEviT0_T1_:
	.zero		936


//--------------------- .nv.constant0._ZN2at6native29vectorized_elementwise_kernelILi8ENS0_13AUnaryFunctorIdddZZZNS0_16fmax_kernel_cudaERNS_18TensorIteratorBaseEENKUlvE_clEvENKUlvE_clEvEUlddE_EESt5arrayIPcLm2EEEEviT0_T1_ --------------------------
	.section	.nv.constant0._ZN2at6native29vectorized_elementwise_kernelILi8ENS0_13AUnaryFunctorIdddZZZNS0_16fmax_kernel_cudaERNS_18TensorIteratorBaseEENKUlvE_clEvENKUlvE_clEvEUlddE_EESt5arrayIPcLm2EEEEviT0_T1_,"a",@progbits
	.sectionflags	@""
	.align	4
.nv.constant0._ZN2at6native29vectorized_elementwise_kernelILi8ENS0_13AUnaryFunctorIdddZZZNS0_16fmax_kernel_cudaERNS_18TensorIteratorBaseEENKUlvE_clEvENKUlvE_clEvEUlddE_EESt5arrayIPcLm2EEEEviT0_T1_:
	.zero		936


//--------------------- .nv.constant0._ZN2at6native18elementwise_kernelILi128ELi4EZNS0_15gpu_kernel_implINS0_13BinaryFunctorIdddZZZNS0_16fmax_kernel_cudaERNS_18TensorIteratorBaseEENKUlvE_clEvENKUlvE_clEvEUlddE_EEEEvS5_RKT_EUliE_EEviT1_ --------------------------
	.section	.nv.constant0._ZN2at6native18elementwise_kernelILi128ELi4EZNS0_15gpu_kernel_implINS0_13BinaryFunctorIdddZZZNS0_16fmax_kernel_cudaERNS_18TensorIteratorBaseEENKUlvE_clEvENKUlvE_clEvEUlddE_EEEEvS5_RKT_EUliE_EEviT1_,"a",@progbits
	.sectionflags	@""
	.align	4
.nv.constant0._ZN2at6native18elementwise_kernelILi128ELi4EZNS0_15gpu_kernel_implINS0_13BinaryFunctorIdddZZZNS0_16fmax_kernel_cudaERNS_18TensorIteratorBaseEENKUlvE_clEvENKUlvE_clEvEUlddE_EEEEvS5_RKT_EUliE_EEviT1_:
	.zero		1552


//--------------------- .nv.constant0._ZN2at6native27unrolled_elementwise_kernelINS0_13BinaryFunctorIdddZZZNS0_16fmax_kernel_cudaERNS_18TensorIteratorBaseEENKUlvE_clEvENKUlvE_clEvEUlddE_EESt5arrayIPcLm3EELi4E23TrivialOffsetCalculatorILi2EjESC_ILi1EjENS0_6memory12LoadWithCastILi2EEENSF_13StoreWithCastILi1EEEEEviT_T0_T2_T3_T4_T5_ --------------------------
	.section	.nv.constant0._ZN2at6native27unrolled_elementwise_kernelINS0_13BinaryFunctorIdddZZZNS0_16fmax_kernel_cudaERNS_18TensorIteratorBaseEENKUlvE_clEvENKUlvE_clEvEUlddE_EESt5arrayIPcLm3EELi4E23TrivialOffsetCalculatorILi2EjESC_ILi1EjENS0_6memory12LoadWithCastILi2EEENSF_13StoreWithCastILi1EEEEEviT_T0_T2_T3_T4_T5_,"a",@progbits
	.sectionflags	@""
	.align	4
.nv.constant0._ZN2at6native27unrolled_elementwise_kernelINS0_13BinaryFunctorIdddZZZNS0_16fmax_kernel_cudaERNS_18TensorIteratorBaseEENKUlvE_clEvENKUlvE_clEvEUlddE_EESt5arrayIPcLm3EELi4E23TrivialOffsetCalculatorILi2EjESC_ILi1EjENS0_6memory12LoadWithCastILi2EEENSF_13StoreWithCastILi1EEEEEviT_T0_T2_T3_T4_T5_:
	.zero		952


//--------------------- .nv.constant0._ZN2at6native18elementwise_kernelILi128ELi2EZNS0_22gpu_kernel_impl_nocastINS0_13BinaryFunctorIdddZZZNS0_16fmax_kernel_cudaERNS_18TensorIteratorBaseEENKUlvE_clEvENKUlvE_clEvEUlddE_EEEEvS5_RKT_EUliE_EEviT1_ --------------------------
	.section	.nv.constant0._ZN2at6native18elementwise_kernelILi128ELi2EZNS0_22gpu_kernel_impl_nocastINS0_13BinaryFunctorIdddZZZNS0_16fmax_kernel_cudaERNS_18TensorIteratorBaseEENKUlvE_clEvENKUlvE_clEvEUlddE_EEEEvS5_RKT_EUliE_EEviT1_,"a",@progbits
	.sectionflags	@""
	.align	4
.nv.constant0._ZN2at6native18elementwise_kernelILi128ELi2EZNS0_22gpu_kernel_impl_nocastINS0_13BinaryFunctorIdddZZZNS0_16fmax_kernel_cudaERNS_18TensorIteratorBaseEENKUlvE_clEvENKUlvE_clEvEUlddE_EEEEvS5_RKT_EUliE_EEviT1_:
	.zero		1552


//--------------------- .nv.constant0._ZN2at6native27unrolled_elementwise_kernelINS0_13BinaryFunctorIdddZZZNS0_16fmax_kernel_cudaERNS_18TensorIteratorBaseEENKUlvE_clEvENKUlvE_clEvEUlddE_EESt5arrayIPcLm3EELi4E23TrivialOffsetCalculatorILi2EjESC_ILi1EjENS0_6memory15LoadWithoutCastENSF_16StoreWithoutCastEEEviT_T0_T2_T3_T4_T5_ --------------------------
	.section	.nv.constant0._ZN2at6native27unrolled_elementwise_kernelINS0_13BinaryFunctorIdddZZZNS0_16fmax_kernel_cudaERNS_18TensorIteratorBaseEENKUlvE_clEvENKUlvE_clEvEUlddE_EESt5arrayIPcLm3EELi4E23TrivialOffsetCalculatorILi2EjESC_ILi1EjENS0_6memory15LoadWithoutCastENSF_16StoreWithoutCastEEEviT_T0_T2_T3_T4_T5_,"a",@progbits
	.sectionflags	@""
	.align	4
.nv.constant0._ZN2at6native27unrolled_elementwise_kernelINS0_13BinaryFunctorIdddZZZNS0_16fmax_kernel_cudaERNS_18TensorIteratorBaseEENKUlvE_clEvENKUlvE_clEvEUlddE_EESt5arrayIPcLm3EELi4E23TrivialOffsetCalculatorILi2EjESC_ILi1EjENS0_6memory15LoadWithoutCastENSF_16StoreWithoutCastEEEviT_T0_T2_T3_T4_T5_:
	.zero		932


//--------------------- .nv.constant0._ZN2at6native29vectorized_elementwise_kernelILi2ENS0_13BinaryFunctorIdddZZZNS0_16fmax_kernel_cudaERNS_18TensorIteratorBaseEENKUlvE_clEvENKUlvE_clEvEUlddE_EESt5arrayIPcLm3EEEEviT0_T1_ --------------------------
	.section	.nv.constant0._ZN2at6native29vectorized_elementwise_kernelILi2ENS0_13BinaryFunctorIdddZZZNS0_16fmax_kernel_cudaERNS_18TensorIteratorBaseEENKUlvE_clEvENKUlvE_clEvEUlddE_EESt5arrayIPcLm3EEEEviT0_T1_,"a",@progbits
	.sectionflags	@""
	.align	4
.nv.constant0._ZN2at6native29vectorized_elementwise_kernelILi2ENS0_13BinaryFunctorIdddZZZNS0_16fmax_kernel_cudaERNS_18TensorIteratorBaseEENKUlvE_clEvENKUlvE_clEvEUlddE_EESt5arrayIPcLm3EEEEviT0_T1_:
	.zero		928


//--------------------- .nv.constant0._ZN2at6native29vectorized_elementwise_kernelILi4ENS0_13BinaryFunctorIdddZZZNS0_16fmax_kernel_cudaERNS_18TensorIteratorBaseEENKUlvE_clEvENKUlvE_clEvEUlddE_EESt5arrayIPcLm3EEEEviT0_T1_ --------------------------
	.section	.nv.constant0._ZN2at6native29vectorized_elementwise_kernelILi4ENS0_13BinaryFunctorIdddZZZNS0_16fmax_kernel_cudaERNS_18TensorIteratorBaseEENKUlvE_clEvENKUlvE_clEvEUlddE_EESt5arrayIPcLm3EEEEviT0_T1_,"a",@progbits
	.sectionflags	@""
	.align	4
.nv.constant0._ZN2at6native29vectorized_elementwise_kernelILi4ENS0_13BinaryFunctorIdddZZZNS0_16fmax_kernel_cudaERNS_18TensorIteratorBaseEENKUlvE_clEvENKUlvE_clEvEUlddE_EESt5arrayIPcLm3EEEEviT0_T1_:
	.zero		928


//--------------------- .nv.constant0._ZN2at6native29vectorized_elementwise_kernelILi8ENS0_13BinaryFunctorIdddZZZNS0_16fmax_kernel_cudaERNS_18TensorIteratorBaseEENKUlvE_clEvENKUlvE_clEvEUlddE_EESt5arrayIPcLm3EEEEviT0_T1_ --------------------------
	.section	.nv.constant0._ZN2at6native29vectorized_elementwise_kernelILi8ENS0_13BinaryFunctorIdddZZZNS0_16fmax_kernel_cudaERNS_18TensorIteratorBaseEENKUlvE_clEvENKUlvE_clEvEUlddE_EESt5arrayIPcLm3EEEEviT0_T1_,"a",@progbits
	.sectionflags	@""
	.align	4
.nv.constant0._ZN2at6native29vectorized_elementwise_kernelILi8ENS0_13BinaryFunctorIdddZZZNS0_16fmax_kernel_cudaERNS_18TensorIteratorBaseEENKUlvE_clEvENKUlvE_clEvEUlddE_EESt5arrayIPcLm3EEEEviT0_T1_:
	.zero		928


//--------------------- .nv.constant0._ZN2at6native18elementwise_kernelILi128ELi4EZNS0_15gpu_kernel_implINS0_13AUnaryFunctorIN3c108BFloat16ES5_S5_ZZZNS0_19minimum_kernel_cudaERNS_18TensorIteratorBaseEENKUlvE0_clEvENKUlvE2_clEvEUlS5_S5_E_EEEEvS7_RKT_EUliE_EEviT1_ --------------------------
	.section	.nv.constant0._ZN2at6native18elementwise_kernelILi128ELi4EZNS0_15gpu_kernel_implINS0_13AUnaryFunctorIN3c108BFloat16ES5_S5_ZZZNS0_19minimum_kernel_cudaERNS_18TensorIteratorBaseEENKUlvE0_clEvENKUlvE2_clEvEUlS5_S5_E_EEEEvS7_RKT_EUliE_EEviT1_,"a",@progbits
	.sectionflags	@""
	.align	4
.nv.constant0._ZN2at6native18elementwise_kernelILi128ELi4EZNS0_15gpu_kernel_implINS0_13AUnaryFunctorIN3c108BFloat16ES5_S5_ZZZNS0_19minimum_kernel_cudaERNS_18TensorIteratorBaseEENKUlvE0_clEvENKUlvE2_clEvEUlS5_S5_E_EEEEvS7_RKT_EUliE_EEviT1_:
	.zero		1440


//--------------------- .nv.constant0._ZN2at6native27unrolled_elementwise_kernelINS0_13AUnaryFunctorIN3c108BFloat16ES4_S4_ZZZNS0_19minimum_kernel_cudaERNS_18TensorIteratorBaseEENKUlvE0_clEvENKUlvE2_clEvEUlS4_S4_E_EESt5arrayIPcLm2EELi4E23TrivialOffsetCalculatorILi1EjESF_NS0_6memory12LoadWithCastILi1EEENSG_13StoreWithCastILi1EEEEEviT_T0_T2_T3_T4_T5_ --------------------------
	.section	.nv.constant0._ZN2at6native27unrolled_elementwise_kernelINS0_13AUnaryFunctorIN3c108BFloat16ES4_S4_ZZZNS0_19minimum_kernel_cudaERNS_18TensorIteratorBaseEENKUlvE0_clEvENKUlvE2_clEvEUlS4_S4_E_EESt5arrayIPcLm2EELi4E23TrivialOffsetCalculatorILi1EjESF_NS0_6memory12LoadWithCastILi1EEENSG_13StoreWithCastILi1EEEEEviT_T0_T2_T3_T4_T5_,"a",@progbits
	.sectionflags	@""
	.align	4
.nv.constant0._ZN2at6native27unrolled_elementwise_kernelINS0_13AUnaryFunctorIN3c108BFloat16ES4_S4_ZZZNS0_19minimum_kernel_cudaERNS_18TensorIteratorBaseEENKUlvE0_clEvENKUlvE2_clEvEUlS4_S4_E_EESt5arrayIPcLm2EELi4E23TrivialOffsetCalculatorILi1EjESF_NS0_6memory12LoadWithCastILi1EEENSG_13StoreWithCastILi1EEEEEviT_T0_T2_T3_T4_T5_:
	.zero		940


//--------------------- .nv.constant0._ZN2at6native18elementwise_kernelILi128ELi4EZNS0_22gpu_kernel_impl_nocastINS0_13AUnaryFunctorIN3c108BFloat16ES5_S5_ZZZNS0_19minimum_kernel_cudaERNS_18TensorIteratorBaseEENKUlvE0_clEvENKUlvE2_clEvEUlS5_S5_E_EEEEvS7_RKT_EUliE_EEviT1_ --------------------------
	.section	.nv.constant0._ZN2at6native18elementwise_kernelILi128ELi4EZNS0_22gpu_kernel_impl_nocastINS0_13AUnaryFunctorIN3c108BFloat16ES5_S5_ZZZNS0_19minimum_kernel_cudaERNS_18TensorIteratorBaseEENKUlvE0_clEvENKUlvE2_clEvEUlS5_S5_E_EEEEvS7_RKT_EUliE_EEviT1_,"a",@progbits
	.sectionflags	@""
	.align	4
.nv.constant0._ZN2at6native18elementwise_kernelILi128ELi4EZNS0_22gpu_kernel_impl_nocastINS0_13AUnaryFunctorIN3c108BFloat16ES5_S5_ZZZNS0_19minimum_kernel_cudaERNS_18TensorIteratorBaseEENKUlvE0_clEvENKUlvE2_clEvEUlS5_S5_E_EEEEvS7_RKT_EUliE_EEviT1_:
	.zero		1440


//--------------------- .nv.constant0._ZN2at6native27unrolled_elementwise_kernelINS0_13AUnaryFunctorIN3c108BFloat16ES4_S4_ZZZNS0_19minimum_kernel_cudaERNS_18TensorIteratorBaseEENKUlvE0_clEvENKUlvE2_clEvEUlS4_S4_E_EESt5arrayIPcLm2EELi4E23TrivialOffsetCalculatorILi1EjESF_NS0_6memory15LoadWithoutCastENSG_16StoreWithoutCastEEEviT_T0_T2_T3_T4_T5_ --------------------------
	.section	.nv.constant0._ZN2at6native27unrolled_elementwise_kernelINS0_13AUnaryFunctorIN3c108BFloat16ES4_S4_ZZZNS0_19minimum_kernel_cudaERNS_18TensorIteratorBaseEENKUlvE0_clEvENKUlvE2_clEvEUlS4_S4_E_EESt5arrayIPcLm2EELi4E23TrivialOffsetCalculatorILi1EjESF_NS0_6memory15LoadWithoutCastENSG_16StoreWithoutCastEEEviT_T0_T2_T3_T4_T5_,"a",@progbits
	.sectionflags	@""
	.align	4
.nv.constant0._ZN2at6native27unrolled_elementwise_kernelINS0_13AUnaryFunctorIN3c108BFloat16ES4_S4_ZZZNS0_19minimum_kernel_cudaERNS_18TensorIteratorBaseEENKUlvE0_clEvENKUlvE2_clEvEUlS4_S4_E_EESt5arrayIPcLm2EELi4E23TrivialOffsetCalculatorILi1EjESF_NS0_6memory15LoadWithoutCastENSG_16StoreWithoutCastEEEviT_T0_T2_T3_T4_T5_:
	.zero		924


//--------------------- .nv.constant0._ZN2at6native29vectorized_elementwise_kernelILi2ENS0_13AUnaryFunctorIN3c108BFloat16ES4_S4_ZZZNS0_19minimum_kernel_cudaERNS_18TensorIteratorBaseEENKUlvE0_clEvENKUlvE2_clEvEUlS4_S4_E_EESt5arrayIPcLm2EEEEviT0_T1_ --------------------------
	.section	.nv.constant0._ZN2at6native29vectorized_elementwise_kernelILi2ENS0_13AUnaryFunctorIN3c108BFloat16ES4_S4_ZZZNS0_19minimum_kernel_cudaERNS_18TensorIteratorBaseEENKUlvE0_clEvENKUlvE2_clEvEUlS4_S4_E_EESt5arrayIPcLm2EEEEviT0_T1_,"a",@progbits
	.sectionflags	@""
	.align	4
.nv.constant0._ZN2at6native29vectorized_elementwise_kernelILi2ENS0_13AUnaryFunctorIN3c108BFloat16ES4_S4_ZZZNS0_19minimum_kernel_cudaERNS_18TensorIteratorBaseEENKUlvE0_clEvENKUlvE2_clEvEUlS4_S4_E_EESt5arrayIPcLm2EEEEviT0_T1_:
	.zero		920


//--------------------- .nv.constant0._ZN2at6native29vectorized_elementwise_kernelILi4ENS0_13AUnaryFunctorIN3c108BFloat16ES4_S4_ZZZNS0_19minimum_kernel_cudaERNS_18TensorIteratorBaseEENKUlvE0_clEvENKUlvE2_clEvEUlS4_S4_E_EESt5arrayIPcLm2EEEEviT0_T1_ --------------------------
	.section	.nv.constant0._ZN2at6native29vectorized_elementwise_kernelILi4ENS0_13AUnaryFunctorIN3c108BFloat16ES4_S4_ZZZNS0_19minimum_kernel_cudaERNS_18TensorIteratorBaseEENKUlvE0_clEvENKUlvE2_clEvEUlS4_S4_E_EESt5arrayIPcLm2EEEEviT0_T1_,"a",@progbits
	.sectionflags	@""
	.align	4
.nv.constant0._ZN2at6native29vectorized_elementwise_kernelILi4ENS0_13AUnaryFunctorIN3c108BFloat16ES4_S4_ZZZNS0_19minimum_kernel_cudaERNS_18TensorIteratorBaseEENKUlvE0_clEvENKUlvE2_clEvEUlS4_S4_E_EESt5arrayIPcLm2EEEEviT0_T1_:
	.zero		920


//--------------------- .nv.constant0._ZN2at6native29vectorized_elementwise_kernelILi8ENS0_13AUnaryFunctorIN3c108BFloat16ES4_S4_ZZZNS0_19minimum_kernel_cudaERNS_18TensorIteratorBaseEENKUlvE0_clEvENKUlvE2_clEvEUlS4_S4_E_EESt5arrayIPcLm2EEEEviT0_T1_ --------------------------
	.section	.nv.constant0._ZN2at6native29vectorized_elementwise_kernelILi8ENS0_13AUnaryFunctorIN3c108BFloat16ES4_S4_ZZZNS0_19minimum_kernel_cudaERNS_18TensorIteratorBaseEENKUlvE0_clEvENKUlvE2_clEvEUlS4_S4_E_EESt5arrayIPcLm2EEEEviT0_T1_,"a",@progbits
	.sectionflags	@""
	.align	4
.nv.constant0._ZN2at6native29vectorized_elementwise_kernelILi8ENS0_13AUnaryFunctorIN3c108BFloat16ES4_S4_ZZZNS0_19minimum_kernel_cudaERNS_18TensorIteratorBaseEENKUlvE0_clEvENKUlvE2_clEvEUlS4_S4_E_EESt5arrayIPcLm2EEEEviT0_T1_:
	.zero		920


//--------------------- .nv.constant0._ZN2at6native18elementwise_kernelILi128ELi4EZNS0_15gpu_kernel_implINS0_13BinaryFunctorIN3c108BFloat16ES5_S5_ZZZNS0_19minimum_kernel_cudaERNS_18TensorIteratorBaseEENKUlvE0_clEvENKUlvE2_clEvEUlS5_S5_E_EEEEvS7_RKT_EUliE_EEviT1_ --------------------------
	.section	.nv.constant0._ZN2at6native18elementwise_kernelILi128ELi4EZNS0_15gpu_kernel_implINS0_13BinaryFunctorIN3c108BFloat16ES5_S5_ZZZNS0_19minimum_kernel_cudaERNS_18TensorIteratorBaseEENKUlvE0_clEvENKUlvE2_clEvEUlS5_S5_E_EEEEvS7_RKT_EUliE_EEviT1_,"a",@progbits
	.sectionflags	@""
	.align	4
.nv.constant0._ZN2at6native18elementwise_kernelILi128ELi4EZNS0_15gpu_kernel_implINS0_13BinaryFunctorIN3c108BFloat16ES5_S5_ZZZNS0_19minimum_kernel_cudaERNS_18TensorIteratorBaseEENKUlvE0_clEvENKUlvE2_clEvEUlS5_S5_E_EEEEvS7_RKT_EUliE_EEviT1_:
	.zero		1552


//--------------------- .nv.constant0._ZN2at6native27unrolled_elementwise_kernelINS0_13BinaryFunctorIN3c108BFloat16ES4_S4_ZZZNS0_19minimum_kernel_cudaERNS_18TensorIteratorBaseEENKUlvE0_clEvENKUlvE2_clEvEUlS4_S4_E_EESt5arrayIPcLm3EELi4E23TrivialOffsetCalculatorILi2EjESE_ILi1EjENS0_6memory12LoadWithCastILi2EEENSH_13StoreWithCastILi1EEEEEviT_T0_T2_T3_T4_T5_ --------------------------
	.section	.nv.constant0._ZN2at6native27unrolled_elementwise_kernelINS0_13BinaryFunctorIN3c108BFloat16ES4_S4_ZZZNS0_19minimum_kernel_cudaERNS_18TensorIteratorBaseEENKUlvE0_clEvENKUlvE2_clEvEUlS4_S4_E_EESt5arrayIPcLm3EELi4E23TrivialOffsetCalculatorILi2EjESE_ILi1EjENS0_6memory12LoadWithCastILi2EEENSH_13StoreWithCastILi1EEEEEviT_T0_T2_T3_T4_T5_,"a",@progbits
	.sectionflags	@""
	.align	4
.nv.constant0._ZN2at6native27unrolled_elementwise_kernelINS0_13BinaryFunctorIN3c108BFloat16ES4_S4_ZZZNS0_19minimum_kernel_cudaERNS_18TensorIteratorBaseEENKUlvE0_clEvENKUlvE2_clEvEUlS4_S4_E_EESt5arrayIPcLm3EELi4E23TrivialOffsetCalculatorILi2EjESE_ILi1EjENS0_6memory12LoadWithCastILi2EEENSH_13StoreWithCastILi1EEEEEviT_T0_T2_T3_T4_T5_:
	.zero		952


//--------------------- .nv.constant0._ZN2at6native18elementwise_kernelILi128ELi4EZNS0_22gpu_kernel_impl_nocastINS0_13BinaryFunctorIN3c108BFloat16ES5_S5_ZZZNS0_19minimum_kernel_cudaERNS_18TensorIteratorBaseEENKUlvE0_clEvENKUlvE2_clEvEUlS5_S5_E_EEEEvS7_RKT_EUliE_EEviT1_ --------------------------
	.section	.nv.constant0._ZN2at6native18elementwise_kernelILi128ELi4EZNS0_22gpu_kernel_impl_nocastINS0_13BinaryFunctorIN3c108BFloat16ES5_S5_ZZZNS0_19minimum_kernel_cudaERNS_18TensorIteratorBaseEENKUlvE0_clEvENKUlvE2_clEvEUlS5_S5_E_EEEEvS7_RKT_EUliE_EEviT1_,"a",@progbits
	.sectionflags	@""
	.align	4
.nv.constant0._ZN2at6native18elementwise_kernelILi128ELi4EZNS0_22gpu_kernel_impl_nocastINS0_13BinaryFunctorIN3c108BFloat16ES5_S5_ZZZNS0_19minimum_kernel_cudaERNS_18TensorIteratorBaseEENKUlvE0_clEvENKUlvE2_clEvEUlS5_S5_E_EEEEvS7_RKT_EUliE_EEviT1_:
	.zero		1552


//--------------------- .nv.constant0._ZN2at6native27unrolled_elementwise_kernelINS0_13BinaryFunctorIN3c108BFloat16ES4_S4_ZZZNS0_19minimum_kernel_cudaERNS_18TensorIteratorBaseEENKUlvE0_clEvENKUlvE2_clEvEUlS4_S4_E_EESt5arrayIPcLm3EELi4E23TrivialOffsetCalculatorILi2EjESE_ILi1EjENS0_6memory15LoadWithoutCastENSH_16StoreWithoutCastEEEviT_T0_T2_T3_T4_T5_ --------------------------
	.section	.nv.constant0._ZN2at6native27unrolled_elementwise_kernelINS0_13BinaryFunctorIN3c108BFloat16ES4_S4_ZZZNS0_19minimum_kernel_cudaERNS_18TensorIteratorBaseEENKUlvE0_clEvENKUlvE2_clEvEUlS4_S4_E_EESt5arrayIPcLm3EELi4E23TrivialOffsetCalculatorILi2EjESE_ILi1EjENS0_6memory15LoadWithoutCastENSH_16StoreWithoutCastEEEviT_T0_T2_T3_T4_T5_,"a",@progbits
	.sectionflags	@""
	.align	4
.nv.constant0._ZN2at6native27unrolled_elementwise_kernelINS0_13BinaryFunctorIN3c108BFloat16ES4_S4_ZZZNS0_19minimum_kernel_cudaERNS_18TensorIteratorBaseEENKUlvE0_clEvENKUlvE2_clEvEUlS4_S4_E_EESt5arrayIPcLm3EELi4E23TrivialOffsetCalculatorILi2EjESE_ILi1EjENS0_6memory15LoadWithoutCastENSH_16StoreWithoutCastEEEviT_T0_T2_T3_T4_T5_:
	.zero		932


//--------------------- .nv.constant0._ZN2at6native29vectorized_elementwise_kernelILi2ENS0_13BinaryFunctorIN3c108BFloat16ES4_S4_ZZZNS0_19minimum_kernel_cudaERNS_18TensorIteratorBaseEENKUlvE0_clEvENKUlvE2_clEvEUlS4_S4_E_EESt5arrayIPcLm3EEEEviT0_T1_ --------------------------
	.section	.nv.constant0._ZN2at6native29vectorized_elementwise_kernelILi2ENS0_13BinaryFunctorIN3c108BFloat16ES4_S4_ZZZNS0_19minimum_kernel_cudaERNS_18TensorIteratorBaseEENKUlvE0_clEvENKUlvE2_clEvEUlS4_S4_E_EESt5arrayIPcLm3EEEEviT0_T1_,"a",@progbits
	.sectionflags	@""
	.align	4
.nv.constant0._ZN2at6native29vectorized_elementwise_kernelILi2ENS0_13BinaryFunctorIN3c108BFloat16ES4_S4_ZZZNS0_19minimum_kernel_cudaERNS_18TensorIteratorBaseEENKUlvE0_clEvENKUlvE2_clEvEUlS4_S4_E_EESt5arrayIPcLm3EEEEviT0_T1_:
	.zero		928


//--------------------- .nv.constant0._ZN2at6native29vectorized_elementwise_kernelILi4ENS0_13BinaryFunctorIN3c108BFloat16ES4_S4_ZZZNS0_19minimum_kernel_cudaERNS_18TensorIteratorBaseEENKUlvE0_clEvENKUlvE2_clEvEUlS4_S4_E_EESt5arrayIPcLm3EEEEviT0_T1_ --------------------------
	.section	.nv.constant0._ZN2at6native29vectorized_elementwise_kernelILi4ENS0_13BinaryFunctorIN3c108BFloat16ES4_S4_ZZZNS0_19minimum_kernel_cudaERNS_18TensorIteratorBaseEENKUlvE0_clEvENKUlvE2_clEvEUlS4_S4_E_EESt5arrayIPcLm3EEEEviT0_T1_,"a",@progbits
	.sectionflags	@""
	.align	4
.nv.constant0._ZN2at6native29vectorized_elementwise_kernelILi4ENS0_13BinaryFunctorIN3c108BFloat16ES4_S4_ZZZNS0_19minimum_kernel_cudaERNS_18TensorIteratorBaseEENKUlvE0_clEvENKUlvE2_clEvEUlS4_S4_E_EESt5arrayIPcLm3EEEEviT0_T1_:
	.zero		928


//--------------------- .nv.constant0._ZN2at6native29vectorized_elementwise_kernelILi8ENS0_13BinaryFunctorIN3c108BFloat16ES4_S4_ZZZNS0_19minimum_kernel_cudaERNS_18TensorIteratorBaseEENKUlvE0_clEvENKUlvE2_clEvEUlS4_S4_E_EESt5arrayIPcLm3EEEEviT0_T1_ --------------------------
	.section	.nv.constant0._ZN2at6native29vectorized_elementwise_kernelILi8ENS0_13BinaryFunctorIN3c108BFloat16ES4_S4_ZZZNS0_19minimum_kernel_cudaERNS_18TensorIteratorBaseEENKUlvE0_clEvENKUlvE2_clEvEUlS4_S4_E_EESt5arrayIPcLm3EEEEviT0_T1_,"a",@progbits
	.sectionflags	@""
	.align	4
.nv.constant0._ZN2at6native29vectorized_elementwise_kernelILi8ENS0_13BinaryFunctorIN3c108BFloat16ES4_S4_ZZZNS0_19minimum_kernel_cudaERNS_18TensorIteratorBaseEENKUlvE0_clEvENKUlvE2_clEvEUlS4_S4_E_EESt5arrayIPcLm3EEEEviT0_T1_:
	.zero		928


//--------------------- .nv.constant0._ZN2at6native18elementwise_kernelILi128ELi4EZNS0_15gpu_kernel_implINS0_13AUnaryFunctorIN3c104HalfES5_S5_ZZZNS0_19minimum_kernel_cudaERNS_18TensorIteratorBaseEENKUlvE0_clEvENKUlvE1_clEvEUlS5_S5_E_EEEEvS7_RKT_EUliE_EEviT1_ --------------------------
	.section	.nv.constant0._ZN2at6native18elementwise_kernelILi128ELi4EZNS0_15gpu_kernel_implINS0_13AUnaryFunctorIN3c104HalfES5_S5_ZZZNS0_19minimum_kernel_cudaERNS_18TensorIteratorBaseEENKUlvE0_clEvENKUlvE1_clEvEUlS5_S5_E_EEEEvS7_RKT_EUliE_EEviT1_,"a",@progbits
	.sectionflags	@""
	.align	4
.nv.constant0._ZN2at6native18elementwise_kernelILi128ELi4EZNS0_15gpu_kernel_implINS0_13AUnaryFunctorIN3c104HalfES5_S5_ZZZNS0_19minimum_kernel_cudaERNS_18TensorIteratorBaseEENKUlvE0_clEvENKUlvE1_clEvEUlS5_S5_E_EEEEvS7_RKT_EUliE_EEviT1_:
	.zero		1440


//--------------------- .nv.constant0._ZN2at6native27unrolled_elementwise_kernelINS0_13AUnaryFunctorIN3c104HalfES4_S4_ZZZNS0_19minimum_kernel_cudaERNS_18TensorIteratorBaseEENKUlvE0_clEvENKUlvE1_clEvEUlS4_S4_E_EESt5arrayIPcLm2EELi4E23TrivialOffsetCalculatorILi1EjESF_NS0_6memory12LoadWithCastILi1EEENSG_13StoreWithCastILi1EEEEEviT_T0_T2_T3_T4_T5_ --------------------------
	.section	.nv.constant0._ZN2at6native27unrolled_elementwise_kernelINS0_13AUnaryFunctorIN3c104HalfES4_S4_ZZZNS0_19minimum_kernel_cudaERNS_18TensorIteratorBaseEENKUlvE0_clEvENKUlvE1_clEvEUlS4_S4_E_EESt5arrayIPcLm2EELi4E23TrivialOffsetCalculatorILi1EjESF_NS0_6memory12LoadWithCastILi1EEENSG_13StoreWithCastILi1EEEEEviT_T0_T2_T3_T4_T5_,"a",@progbits
	.sectionflags	@""
	.align	4
.nv.constant0._ZN2at6native27unrolled_elementwise_kernelINS0_13AUnaryFunctorIN3c104HalfES4_S4_ZZZNS0_19minimum_kernel_cudaERNS_18TensorIteratorBaseEENKUlvE0_clEvENKUlvE1_clEvEUlS4_S4_E_EESt5arrayIPcLm2EELi4E23TrivialOffsetCalculatorILi1EjESF_NS0_6memory12LoadWithCastILi1EEENSG_13StoreWithCastILi1EEEEEviT_T0_T2_T3_T4_T5_:
	.zero		940


//--------------------- .nv.constant0._ZN2at6native18elementwise_kernelILi128ELi4EZNS0_22gpu_kernel_impl_nocastINS0_13AUnaryFunctorIN3c104HalfES5_S5_ZZZNS0_19minimum_kernel_cudaERNS_18TensorIteratorBaseEENKUlvE0_clEvENKUlvE1_clEvEUlS5_S5_E_EEEEvS7_RKT_EUliE_EEviT1_ --------------------------
	.section	.nv.constant0._ZN2at6native18elementwise_kernelILi128ELi4EZNS0_22gpu_kernel_impl_nocastINS0_13AUnaryFunctorIN3c104HalfES5_S5_ZZZNS0_19minimum_kernel_cudaERNS_18TensorIteratorBaseEENKUlvE0_clEvENKUlvE1_clEvEUlS5_S5_E_EEEEvS7_RKT_EUliE_EEviT1_,"a",@progbits
	.sectionflags	@""
	.align	4
.nv.constant0._ZN2at6native18elementwise_kernelILi128ELi4EZNS0_22gpu_kernel_impl_nocastINS0_13AUnaryFunctorIN3c104HalfES5_S5_ZZZNS0_19minimum_kernel_cudaERNS_18TensorIteratorBaseEENKUlvE0_clEvENKUlvE1_clEvEUlS5_S5_E_EEEEvS7_RKT_EUliE_EEviT1_:
	.zero		1440


//--------------------- .nv.constant0._ZN2at6native27unrolled_elementwise_kernelINS0_13AUnaryFunctorIN3c104HalfES4_S4_ZZZNS0_19minimum_kernel_cudaERNS_18TensorIteratorBaseEENKUlvE0_clEvENKUlvE1_clEvEUlS4_S4_E_EESt5arrayIPcLm2EELi4E23TrivialOffsetCalculatorILi1EjESF_NS0_6memory15LoadWithoutCastENSG_16StoreWithoutCastEEEviT_T0_T2_T3_T4_T5_ --------------------------
	.section	.nv.constant0._ZN2at6native27unrolled_elementwise_kernelINS0_13AUnaryFunctorIN3c104HalfES4_S4_ZZZNS0_19minimum_kernel_cudaERNS_18TensorIteratorBaseEENKUlvE0_clEvENKUlvE1_clEvEUlS4_S4_E_EESt5arrayIPcLm2EELi4E23TrivialOffsetCalculatorILi1EjESF_NS0_6memory15LoadWithoutCastENSG_16StoreWithoutCastEEEviT_T0_T2_T3_T4_T5_,"a",@progbits
	.sectionflags	@""
	.align	4
.nv.constant0._ZN2at6native27unrolled_elementwise_kernelINS0_13AUnaryFunctorIN3c104HalfES4_S4_ZZZNS0_19minimum_kernel_cudaERNS_18TensorIteratorBaseEENKUlvE0_clEvENKUlvE1_clEvEUlS4_S4_E_EESt5arrayIPcLm2EELi4E23TrivialOffsetCalculatorILi1EjESF_NS0_6memory15LoadWithoutCastENSG_16StoreWithoutCastEEEviT_T0_T2_T3_T4_T5_:
	.zero		924


//--------------------- .nv.constant0._ZN2at6native29vectorized_elementwise_kernelILi2ENS0_13AUnaryFunctorIN3c104HalfES4_S4_ZZZNS0_19minimum_kernel_cudaERNS_18TensorIteratorBaseEENKUlvE0_clEvENKUlvE1_clEvEUlS4_S4_E_EESt5arrayIPcLm2EEEEviT0_T1_ --------------------------
	.section	.nv.constant0._ZN2at6native29vectorized_elementwise_kernelILi2ENS0_13AUnaryFunctorIN3c104HalfES4_S4_ZZZNS0_19minimum_kernel_cudaERNS_18TensorIteratorBaseEENKUlvE0_clEvENKUlvE1_clEvEUlS4_S4_E_EESt5arrayIPcLm2EEEEviT0_T1_,"a",@progbits
	.sectionflags	@""
	.align	4
.nv.constant0._ZN2at6native29vectorized_elementwise_kernelILi2ENS0_13AUnaryFunctorIN3c104HalfES4_S4_ZZZNS0_19minimum_kernel_cudaERNS_18TensorIteratorBaseEENKUlvE0_clEvENKUlvE1_clEvEUlS4_S4_E_EESt5arrayIPcLm2EEEEviT0_T1_:
	.zero		920


//--------------------- .nv.constant0._ZN2at6native29vectorized_elementwise_kernelILi4ENS0_13AUnaryFunctorIN3c104HalfES4_S4_ZZZNS0_19minimum_kernel_cudaERNS_18TensorIteratorBaseEENKUlvE0_clEvENKUlvE1_clEvEUlS4_S4_E_EESt5arrayIPcLm2EEEEviT0_T1_ --------------------------
	.section	.nv.constant0._ZN2at6native29vectorized_elementwise_kernelILi4ENS0_13AUnaryFunctorIN3c104HalfES4_S4_ZZZNS0_19minimum_kernel_cudaERNS_18TensorIteratorBaseEENKUlvE0_clEvENKUlvE1_clEvEUlS4_S4_E_EESt5arrayIPcLm2EEEEviT0_T1_,"a",@progbits
	.sectionflags	@""
	.align	4
.nv.constant0._ZN2at6native29vectorized_elementwise_kernelILi4ENS0_13AUnaryFunctorIN3c104HalfES4_S4_ZZZNS0_19minimum_kernel_cudaERNS_18TensorIteratorBaseEENKUlvE0_clEvENKUlvE1_clEvEUlS4_S4_E_EESt5arrayIPcLm2EEEEviT0_T1_:
	.zero		920


//--------------------- .nv.constant0._ZN2at6native29vectorized_elementwise_kernelILi8ENS0_13AUnaryFunctorIN3c104HalfES4_S4_ZZZNS0_19minimum_kernel_cudaERNS_18TensorIteratorBaseEENKUlvE0_clEvENKUlvE1_clEvEUlS4_S4_E_EESt5arrayIPcLm2EEEEviT0_T1_ --------------------------
	.section	.nv.constant0._ZN2at6native29vectorized_elementwise_kernelILi8ENS0_13AUnaryFunctorIN3c104HalfES4_S4_ZZZNS0_19minimum_kernel_cudaERNS_18TensorIteratorBaseEENKUlvE0_clEvENKUlvE1_clEvEUlS4_S4_E_EESt5arrayIPcLm2EEEEviT0_T1_,"a",@progbits
	.sectionflags	@""
	.align	4
.nv.constant0._ZN2at6native29vectorized_elementwise_kernelILi8ENS0_13AUnaryFunctorIN3c104HalfES4_S4_ZZZNS0_19minimum_kernel_cudaERNS_18TensorIteratorBaseEENKUlvE0_clEvENKUlvE1_clEvEUlS4_S4_E_EESt5arrayIPcLm2EEEEviT0_T1_:
	.zero		920


//--------------------- .nv.constant0._ZN2at6native18elementwise_kernelILi128ELi4EZNS0_15gpu_kernel_implINS0_13BinaryFunctorIN3c104HalfES5_S5_ZZZNS0_19minimum_kernel_cudaERNS_18TensorIteratorBaseEENKUlvE0_clEvENKUlvE1_clEvEUlS5_S5_E_EEEEvS7_RKT_EUliE_EEviT1_ --------------------------
	.section	.nv.constant0._ZN2at6native18elementwise_kernelILi128ELi4EZNS0_15gpu_kernel_implINS0_13BinaryFunctorIN3c104HalfES5_S5_ZZZNS0_19minimum_kernel_cudaERNS_18TensorIteratorBaseEENKUlvE0_clEvENKUlvE1_clEvEUlS5_S5_E_EEEEvS7_RKT_EUliE_EEviT1_,"a",@progbits
	.sectionflags	@""
	.align	4
.nv.constant0._ZN2at6native18elementwise_kernelILi128ELi4EZNS0_15gpu_kernel_implINS0_13BinaryFunctorIN3c104HalfES5_S5_ZZZNS0_19minimum_kernel_cudaERNS_18TensorIteratorBaseEENKUlvE0_clEvENKUlvE1_clEvEUlS5_S5_E_EEEEvS7_RKT_EUliE_EEviT1_:
	.zero		1552


//--------------------- .nv.constant0._ZN2at6native27unrolled_elementwise_kernelINS0_13BinaryFunctorIN3c104HalfES4_S4_ZZZNS0_19minimum_kernel_cudaERNS_18TensorIteratorBaseEENKUlvE0_clEvENKUlvE1_clEvEUlS4_S4_E_EESt5arrayIPcLm3EELi4E23TrivialOffsetCalculatorILi2EjESE_ILi1EjENS0_6memory12LoadWithCastILi2EEENSH_13StoreWithCastILi1EEEEEviT_T0_T2_T3_T4_T5_ --------------------------
	.section	.nv.constant0._ZN2at6native27unrolled_elementwise_kernelINS0_13BinaryFunctorIN3c104HalfES4_S4_ZZZNS0_19minimum_kernel_cudaERNS_18TensorIteratorBaseEENKUlvE0_clEvENKUlvE1_clEvEUlS4_S4_E_EESt5arrayIPcLm3EELi4E23TrivialOffsetCalculatorILi2EjESE_ILi1EjENS0_6memory12LoadWithCastILi2EEENSH_13StoreWithCastILi1EEEEEviT_T0_T2_T3_T4_T5_,"a",@progbits
	.sectionflags	@""
	.align	4
.nv.constant0._ZN2at6native27unrolled_elementwise_kernelINS0_13BinaryFunctorIN3c104HalfES4_S4_ZZZNS0_19minimum_kernel_cudaERNS_18TensorIteratorBaseEENKUlvE0_clEvENKUlvE1_clEvEUlS4_S4_E_EESt5arrayIPcLm3EELi4E23TrivialOffsetCalculatorILi2EjESE_ILi1EjENS0_6memory12LoadWithCastILi2EEENSH_13StoreWithCastILi1EEEEEviT_T0_T2_T3_T4_T5_:
	.zero		952


//--------------------- .nv.constant0._ZN2at6native18elementwise_kernelILi128ELi4EZNS0_22gpu_kernel_impl_nocastINS0_13BinaryFunctorIN3c104HalfES5_S5_ZZZNS0_19minimum_kernel_cudaERNS_18TensorIteratorBaseEENKUlvE0_clEvENKUlvE1_clEvEUlS5_S5_E_EEEEvS7_RKT_EUliE_EEviT1_ --------------------------
	.section	.nv.constant0._ZN2at6native18elementwise_kernelILi128ELi4EZNS0_22gpu_kernel_impl_nocastINS0_13BinaryFunctorIN3c104HalfES5_S5_ZZZNS0_19minimum_kernel_cudaERNS_18TensorIteratorBaseEENKUlvE0_clEvENKUlvE1_clEvEUlS5_S5_E_EEEEvS7_RKT_EUliE_EEviT1_,"a",@progbits
	.sectionflags	@""
	.align	4
.nv.constant0._ZN2at6native18elementwise_kernelILi128ELi4EZNS0_22gpu_kernel_impl_nocastINS0_13BinaryFunctorIN3c104HalfES5_S5_ZZZNS0_19minimum_kernel_cudaERNS_18TensorIteratorBaseEENKUlvE0_clEvENKUlvE1_clEvEUlS5_S5_E_EEEEvS7_RKT_EUliE_EEviT1_:
	.zero		1552


//--------------------- .nv.constant0._ZN2at6native27unrolled_elementwise_kernelINS0_13BinaryFunctorIN3c104HalfES4_S4_ZZZNS0_19minimum_kernel_cudaERNS_18TensorIteratorBaseEENKUlvE0_clEvENKUlvE1_clEvEUlS4_S4_E_EESt5arrayIPcLm3EELi4E23TrivialOffsetCalculatorILi2EjESE_ILi1EjENS0_6memory15LoadWithoutCastENSH_16StoreWithoutCastEEEviT_T0_T2_T3_T4_T5_ --------------------------
	.section	.nv.constant0._ZN2at6native27unrolled_elementwise_kernelINS0_13BinaryFunctorIN3c104HalfES4_S4_ZZZNS0_19minimum_kernel_cudaERNS_18TensorIteratorBaseEENKUlvE0_clEvENKUlvE1_clEvEUlS4_S4_E_EESt5arrayIPcLm3EELi4E23TrivialOffsetCalculatorILi2EjESE_ILi1EjENS0_6memory15LoadWithoutCastENSH_16StoreWithoutCastEEEviT_T0_T2_T3_T4_T5_,"a",@progbits
	.sectionflags	@""
	.align	4
.nv.constant0._ZN2at6native27unrolled_elementwise_kernelINS0_13BinaryFunctorIN3c104HalfES4_S4_ZZZNS0_19minimum_kernel_cudaERNS_18TensorIteratorBaseEENKUlvE0_clEvENKUlvE1_clEvEUlS4_S4_E_EESt5arrayIPcLm3EELi4E23TrivialOffsetCalculatorILi2EjESE_ILi1EjENS0_6memory15LoadWithoutCastENSH_16StoreWithoutCastEEEviT_T0_T2_T3_T4_T5_:
	.zero		932


//--------------------- .nv.constant0._ZN2at6native29vectorized_elementwise_kernelILi2ENS0_13BinaryFunctorIN3c104HalfES4_S4_ZZZNS0_19minimum_kernel_cudaERNS_18TensorIteratorBaseEENKUlvE0_clEvENKUlvE1_clEvEUlS4_S4_E_EESt5arrayIPcLm3EEEEviT0_T1_ --------------------------
	.section	.nv.constant0._ZN2at6native29vectorized_elementwise_kernelILi2ENS0_13BinaryFunctorIN3c104HalfES4_S4_ZZZNS0_19minimum_kernel_cudaERNS_18TensorIteratorBaseEENKUlvE0_clEvENKUlvE1_clEvEUlS4_S4_E_EESt5arrayIPcLm3EEEEviT0_T1_,"a",@progbits
	.sectionflags	@""
	.align	4
.nv.constant0._ZN2at6native29vectorized_elementwise_kernelILi2ENS0_13BinaryFunctorIN3c104HalfES4_S4_ZZZNS0_19minimum_kernel_cudaERNS_18TensorIteratorBaseEENKUlvE0_clEvENKUlvE1_clEvEUlS4_S4_E_EESt5arrayIPcLm3EEEEviT0_T1_:
	.zero		928


//--------------------- .nv.constant0._ZN2at6native29vectorized_elementwise_kernelILi4ENS0_13BinaryFunctorIN3c104HalfES4_S4_ZZZNS0_19minimum_kernel_cudaERNS_18TensorIteratorBaseEENKUlvE0_clEvENKUlvE1_clEvEUlS4_S4_E_EESt5arrayIPcLm3EEEEviT0_T1_ --------------------------
	.section	.nv.constant0._ZN2at6native29vectorized_elementwise_kernelILi4ENS0_13BinaryFunctorIN3c104HalfES4_S4_ZZZNS0_19minimum_kernel_cudaERNS_18TensorIteratorBaseEENKUlvE0_clEvENKUlvE1_clEvEUlS4_S4_E_EESt5arrayIPcLm3EEEEviT0_T1_,"a",@progbits
	.sectionflags	@""
	.align	4
.nv.constant0._ZN2at6native29vectorized_elementwise_kernelILi4ENS0_13BinaryFunctorIN3c104HalfES4_S4_ZZZNS0_19minimum_kernel_cudaERNS_18TensorIteratorBaseEENKUlvE0_clEvENKUlvE1_clEvEUlS4_S4_E_EESt5arrayIPcLm3EEEEviT0_T1_:
	.zero		928


//--------------------- .nv.constant0._ZN2at6native29vectorized_elementwise_kernelILi8ENS0_13BinaryFunctorIN3c104HalfES4_S4_ZZZNS0_19minimum_kernel_cudaERNS_18TensorIteratorBaseEENKUlvE0_clEvENKUlvE1_clEvEUlS4_S4_E_EESt5arrayIPcLm3EEEEviT0_T1_ --------------------------
	.section	.nv.constant0._ZN2at6native29vectorized_elementwise_kernelILi8ENS0_13BinaryFunctorIN3c104HalfES4_S4_ZZZNS0_19minimum_kernel_cudaERNS_18TensorIteratorBaseEENKUlvE0_clEvENKUlvE1_clEvEUlS4_S4_E_EESt5arrayIPcLm3EEEEviT0_T1_,"a",@progbits
	.sectionflags	@""
	.align	4
.nv.constant0._ZN2at6native29vectorized_elementwise_kernelILi8ENS0_13BinaryFunctorIN3c104HalfES4_S4_ZZZNS0_19minimum_kernel_cudaERNS_18TensorIteratorBaseEENKUlvE0_clEvENKUlvE1_clEvEUlS4_S4_E_EESt5arrayIPcLm3EEEEviT0_T1_:
	.zero		928


//--------------------- .nv.constant0._ZN2at6native18elementwise_kernelILi128ELi4EZNS0_15gpu_kernel_implINS0_13AUnaryFunctorIfffZZZNS0_19minimum_kernel_cudaERNS_18TensorIteratorBaseEENKUlvE0_clEvENKUlvE0_clEvEUlffE_EEEEvS5_RKT_EUliE_EEviT1_ --------------------------
	.section	.nv.constant0._ZN2at6native18elementwise_kernelILi128ELi4EZNS0_15gpu_kernel_implINS0_13AUnaryFunctorIfffZZZNS0_19minimum_kernel_cudaERNS_18TensorIteratorBaseEENKUlvE0_clEvENKUlvE0_clEvEUlffE_EEEEvS5_RKT_EUliE_EEviT1_,"a",@progbits
	.sectionflags	@""
	.align	4
.nv.constant0._ZN2at6native18elementwise_kernelILi128ELi4EZNS0_15gpu_kernel_implINS0_13AUnaryFunctorIfffZZZNS0_19minimum_kernel_cudaERNS_18TensorIteratorBaseEENKUlvE0_clEvENKUlvE0_clEvEUlffE_EEEEvS5_RKT_EUliE_EEviT1_:
	.zero		1448


//--------------------- .nv.constant0._ZN2at6native27unrolled_elementwise_kernelINS0_13AUnaryFunctorIfffZZZNS0_19minimum_kernel_cudaERNS_18TensorIteratorBaseEENKUlvE0_clEvENKUlvE0_clEvEUlffE_EESt5arrayIPcLm2EELi4E23TrivialOffsetCalculatorILi1EjESD_NS0_6memory12LoadWithCastILi1EEENSE_13StoreWithCastILi1EEEEEviT_T0_T2_T3_T4_T5_ --------------------------
	.section	.nv.constant0._ZN2at6native27unrolled_elementwise_kernelINS0_13AUnaryFunctorIfffZZZNS0_19minimum_kernel_cudaERNS_18TensorIteratorBaseEENKUlvE0_clEvENKUlvE0_clEvEUlffE_EESt5arrayIPcLm2EELi4E23TrivialOffsetCalculatorILi1EjESD_NS0_6memory12LoadWithCastILi1EEENSE_13StoreWithCastILi1EEEEEviT_T0_T2_T3_T4_T5_,"a",@progbits
	.sectionflags	@""
	.align	4
.nv.constant0._ZN2at6native27unrolled_elementwise_kernelINS0_13AUnaryFunctorIfffZZZNS0_19minimum_kernel_cudaERNS_18TensorIteratorBaseEENKUlvE0_clEvENKUlvE0_clEvEUlffE_EESt5arrayIPcLm2EELi4E23TrivialOffsetCalculatorILi1EjESD_NS0_6memory12LoadWithCastILi1EEENSE_13StoreWithCastILi1EEEEEviT_T0_T2_T3_T4_T5_:
	.zero		948


//--------------------- .nv.constant0._ZN2at6native18elementwise_kernelILi128ELi2EZNS0_22gpu_kernel_impl_nocastINS0_13AUnaryFunctorIfffZZZNS0_19minimum_kernel_cudaERNS_18TensorIteratorBaseEENKUlvE0_clEvENKUlvE0_clEvEUlffE_EEEEvS5_RKT_EUliE_EEviT1_ --------------------------
	.section	.nv.constant0._ZN2at6native18elementwise_kernelILi128ELi2EZNS0_22gpu_kernel_impl_nocastINS0_13AUnaryFunctorIfffZZZNS0_19minimum_kernel_cudaERNS_18TensorIteratorBaseEENKUlvE0_clEvENKUlvE0_clEvEUlffE_EEEEvS5_RKT_EUliE_EEviT1_,"a",@progbits
	.sectionflags	@""
	.align	4
.nv.constant0._ZN2at6native18elementwise_kernelILi128ELi2EZNS0_22gpu_kernel_impl_nocastINS0_13AUnaryFunctorIfffZZZNS0_19minimum_kernel_cudaERNS_18TensorIteratorBaseEENKUlvE0_clEvENKUlvE0_clEvEUlffE_EEEEvS5_RKT_EUliE_EEviT1_:
	.zero		1440


//--------------------- .nv.constant0._ZN2at6native27unrolled_elementwise_kernelINS0_13AUnaryFunctorIfffZZZNS0_19minimum_kernel_cudaERNS_18TensorIteratorBaseEENKUlvE0_clEvENKUlvE0_clEvEUlffE_EESt5arrayIPcLm2EELi4E23TrivialOffsetCalculatorILi1EjESD_NS0_6memory15LoadWithoutCastENSE_16StoreWithoutCastEEEviT_T0_T2_T3_T4_T5_ --------------------------
	.section	.nv.constant0._ZN2at6native27unrolled_elementwise_kernelINS0_13AUnaryFunctorIfffZZZNS0_19minimum_kernel_cudaERNS_18TensorIteratorBaseEENKUlvE0_clEvENKUlvE0_clEvEUlffE_EESt5arrayIPcLm2EELi4E23TrivialOffsetCalculatorILi1EjESD_NS0_6memory15LoadWithoutCastENSE_16StoreWithoutCastEEEviT_T0_T2_T3_T4_T5_,"a",@progbits
	.sectionflags	@""
	.align	4
.nv.constant0._ZN2at6native27unrolled_elementwise_kernelINS0_13AUnaryFunctorIfffZZZNS0_19minimum_kernel_cudaERNS_18TensorIteratorBaseEENKUlvE0_clEvENKUlvE0_clEvEUlffE_EESt5arrayIPcLm2EELi4E23TrivialOffsetCalculatorILi1EjESD_NS0_6memory15LoadWithoutCastENSE_16StoreWithoutCastEEEviT_T0_T2_T3_T4_T5_:
	.zero		932


//--------------------- .nv.constant0._ZN2at6native29vectorized_elementwise_kernelILi2ENS0_13AUnaryFunctorIfffZZZNS0_19minimum_kernel_cudaERNS_18TensorIteratorBaseEENKUlvE0_clEvENKUlvE0_clEvEUlffE_EESt5arrayIPcLm2EEEEviT0_T1_ --------------------------
	.section	.nv.constant0._ZN2at6native29vectorized_elementwise_kernelILi2ENS0_13AUnaryFunctorIfffZZZNS0_19minimum_kernel_cudaERNS_18TensorIteratorBaseEENKUlvE0_clEvENKUlvE0_clEvEUlffE_EESt5arrayIPcLm2EEEEviT0_T1_,"a",@progbits
	.sectionflags	@""
	.align	4
.nv.constant0._ZN2at6native29vectorized_elementwise_kernelILi2ENS0_13AUnaryFunctorIfffZZZNS0_19minimum_kernel_cudaERNS_18TensorIteratorBaseEENKUlvE0_clEvENKUlvE0_clEvEUlffE_EESt5arrayIPcLm2EEEEviT0_T1_:
	.zero		928


//--------------------- .nv.constant0._ZN2at6native29vectorized_elementwise_kernelILi4ENS0_13AUnaryFunctorIfffZZZNS0_19minimum_kernel_cudaERNS_18TensorIteratorBaseEENKUlvE0_clEvENKUlvE0_clEvEUlffE_EESt5arrayIPcLm2EEEEviT0_T1_ --------------------------
	.section	.nv.constant0._ZN2at6native29vectorized_elementwise_kernelILi4ENS0_13AUnaryFunctorIfffZZZNS0_19minimum_kernel_cudaERNS_18TensorIteratorBaseEENKUlvE0_clEvENKUlvE0_clEvEUlffE_EESt5arrayIPcLm2EEEEviT0_T1_,"a",@progbits
	.sectionflags	@""
	.align	4
.nv.constant0._ZN2at6native29vectorized_elementwise_kernelILi4ENS0_13AUnaryFunctorIfffZZZNS0_19minimum_kernel_cudaERNS_18TensorIteratorBaseEENKUlvE0_clEvENKUlvE0_clEvEUlffE_EESt5arrayIPcLm2EEEEviT0_T1_:
	.zero		928


//--------------------- .nv.constant0._ZN2at6native29vectorized_elementwise_kernelILi8ENS0_13AUnaryFunctorIfffZZZNS0_19minimum_kernel_cudaERNS_18TensorIteratorBaseEENKUlvE0_clEvENKUlvE0_clEvEUlffE_EESt5arrayIPcLm2EEEEviT0_T1_ --------------------------
	.section	.nv.constant0._ZN2at6native29vectorized_elementwise_kernelILi8ENS0_13AUnaryFunctorIfffZZZNS0_19minimum_kernel_cudaERNS_18TensorIteratorBaseEENKUlvE0_clEvENKUlvE0_clEvEUlffE_EESt5arrayIPcLm2EEEEviT0_T1_,"a",@progbits
	.sectionflags	@""
	.align	4
.nv.constant0._ZN2at6native29vectorized_elementwise_kernelILi8ENS0_13AUnaryFunctorIfffZZZNS0_19minimum_kernel_cudaERNS_18TensorIteratorBaseEENKUlvE0_clEvENKUlvE0_clEvEUlffE_EESt5arrayIPcLm2EEEEviT0_T1_:
	.zero		928


//--------------------- .nv.constant0._ZN2at6native18elementwise_kernelILi128ELi4EZNS0_15gpu_kernel_implINS0_13BinaryFunctorIfffZZZNS0_19minimum_kernel_cudaERNS_18TensorIteratorBaseEENKUlvE0_clEvENKUlvE0_clEvEUlffE_EEEEvS5_RKT_EUliE_EEviT1_ --------------------------
	.section	.nv.constant0._ZN2at6native18elementwise_kernelILi128ELi4EZNS0_15gpu_kernel_implINS0_13BinaryFunctorIfffZZZNS0_19minimum_kernel_cudaERNS_18TensorIteratorBaseEENKUlvE0_clEvENKUlvE0_clEvEUlffE_EEEEvS5_RKT_EUliE_EEviT1_,"a",@progbits
	.sectionflags	@""
	.align	4
.nv.constant0._ZN2at6native18elementwise_kernelILi128ELi4EZNS0_15gpu_kernel_implINS0_13BinaryFunctorIfffZZZNS0_19minimum_kernel_cudaERNS_18TensorIteratorBaseEENKUlvE0_clEvENKUlvE0_clEvEUlffE_EEEEvS5_RKT_EUliE_EEviT1_:
	.zero		1552


//--------------------- .nv.constant0._ZN2at6native27unrolled_elementwise_kernelINS0_13BinaryFunctorIfffZZZNS0_19minimum_kernel_cudaERNS_18TensorIteratorBaseEENKUlvE0_clEvENKUlvE0_clEvEUlffE_EESt5arrayIPcLm3EELi4E23TrivialOffsetCalculatorILi2EjESC_ILi1EjENS0_6memory12LoadWithCastILi2EEENSF_13StoreWithCastILi1EEEEEviT_T0_T2_T3_T4_T5_ --------------------------
	.section	.nv.constant0._ZN2at6native27unrolled_elementwise_kernelINS0_13BinaryFunctorIfffZZZNS0_19minimum_kernel_cudaERNS_18TensorIteratorBaseEENKUlvE0_clEvENKUlvE0_clEvEUlffE_EESt5arrayIPcLm3EELi4E23TrivialOffsetCalculatorILi2EjESC_ILi1EjENS0_6memory12LoadWithCastILi2EEENSF_13StoreWithCastILi1EEEEEviT_T0_T2_T3_T4_T5_,"a",@progbits
	.sectionflags	@""
	.align	4
.nv.constant0._ZN2at6native27unrolled_elementwise_kernelINS0_13BinaryFunctorIfffZZZNS0_19minimum_kernel_cudaERNS_18TensorIteratorBaseEENKUlvE0_clEvENKUlvE0_clEvEUlffE_EESt5arrayIPcLm3EELi4E23TrivialOffsetCalculatorILi2EjESC_ILi1EjENS0_6memory12LoadWithCastILi2EEENSF_13StoreWithCastILi1EEEEEviT_T0_T2_T3_T4_T5_:
	.zero		952


//--------------------- .nv.constant0._ZN2at6native18elementwise_kernelILi128ELi2EZNS0_22gpu_kernel_impl_nocastINS0_13BinaryFunctorIfffZZZNS0_19minimum_kernel_cudaERNS_18TensorIteratorBaseEENKUlvE0_clEvENKUlvE0_clEvEUlffE_EEEEvS5_RKT_EUliE_EEviT1_ --------------------------
	.section	.nv.constant0._ZN2at6native18elementwise_kernelILi128ELi2EZNS0_22gpu_kernel_impl_nocastINS0_13BinaryFunctorIfffZZZNS0_19minimum_kernel_cudaERNS_18TensorIteratorBaseEENKUlvE0_clEvENKUlvE0_clEvEUlffE_EEEEvS5_RKT_EUliE_EEviT1_,"a",@progbits
	.sectionflags	@""
	.align	4
.nv.constant0._ZN2at6native18elementwise_kernelILi128ELi2EZNS0_22gpu_kernel_impl_nocastINS0_13BinaryFunctorIfffZZZNS0_19minimum_kernel_cudaERNS_18TensorIteratorBaseEENKUlvE0_clEvENKUlvE0_clEvEUlffE_EEEEvS5_RKT_EUliE_EEviT1_:
	.zero		1552


//--------------------- .nv.constant0._ZN2at6native27unrolled_elementwise_kernelINS0_13BinaryFunctorIfffZZZNS0_19minimum_kernel_cudaERNS_18TensorIteratorBaseEENKUlvE0_clEvENKUlvE0_clEvEUlffE_EESt5arrayIPcLm3EELi4E23TrivialOffsetCalculatorILi2EjESC_ILi1EjENS0_6memory15LoadWithoutCastENSF_16StoreWithoutCastEEEviT_T0_T2_T3_T4_T5_ --------------------------
	.section	.nv.constant0._ZN2at6native27unrolled_elementwise_kernelINS0_13BinaryFunctorIfffZZZNS0_19minimum_kernel_cudaERNS_18TensorIteratorBaseEENKUlvE0_clEvENKUlvE0_clEvEUlffE_EESt5arrayIPcLm3EELi4E23TrivialOffsetCalculatorILi2EjESC_ILi1EjENS0_6memory15LoadWithoutCastENSF_16StoreWithoutCastEEEviT_T0_T2_T3_T4_T5_,"a",@progbits
	.sectionflags	@""
	.align	4
.nv.constant0._ZN2at6native27unrolled_elementwise_kernelINS0_13BinaryFunctorIfffZZZNS0_19minimum_kernel_cudaERNS_18TensorIteratorBaseEENKUlvE0_clEvENKUlvE0_clEvEUlffE_EESt5arrayIPcLm3EELi4E23TrivialOffsetCalculatorILi2EjESC_ILi1EjENS0_6memory15LoadWithoutCastENSF_16StoreWithoutCastEEEviT_T0_T2_T3_T4_T5_:
	.zero		932


//--------------------- .nv.constant0._ZN2at6native29vectorized_elementwise_kernelILi2ENS0_13BinaryFunctorIfffZZZNS0_19minimum_kernel_cudaERNS_18TensorIteratorBaseEENKUlvE0_clEvENKUlvE0_clEvEUlffE_EESt5arrayIPcLm3EEEEviT0_T1_ --------------------------
	.section	.nv.constant0._ZN2at6native29vectorized_elementwise_kernelILi2ENS0_13BinaryFunctorIfffZZZNS0_19minimum_kernel_cudaERNS_18TensorIteratorBaseEENKUlvE0_clEvENKUlvE0_clEvEUlffE_EESt5arrayIPcLm3EEEEviT0_T1_,"a",@progbits
	.sectionflags	@""
	.align	4
.nv.constant0._ZN2at6native29vectorized_elementwise_kernelILi2ENS0_13BinaryFunctorIfffZZZNS0_19minimum_kernel_cudaERNS_18TensorIteratorBaseEENKUlvE0_clEvENKUlvE0_clEvEUlffE_EESt5arrayIPcLm3EEEEviT0_T1_:
	.zero		928


//--------------------- .nv.constant0._ZN2at6native29vectorized_elementwise_kernelILi4ENS0_13BinaryFunctorIfffZZZNS0_19minimum_kernel_cudaERNS_18TensorIteratorBaseEENKUlvE0_clEvENKUlvE0_clEvEUlffE_EESt5arrayIPcLm3EEEEviT0_T1_ --------------------------
	.section	.nv.constant0._ZN2at6native29vectorized_elementwise_kernelILi4ENS0_13BinaryFunctorIfffZZZNS0_19minimum_kernel_cudaERNS_18TensorIteratorBaseEENKUlvE0_clEvENKUlvE0_clEvEUlffE_EESt5arrayIPcLm3EEEEviT0_T1_,"a",@progbits
	.sectionflags	@""
	.align	4
.nv.constant0._ZN2at6native29vectorized_elementwise_kernelILi4ENS0_13BinaryFunctorIfffZZZNS0_19minimum_kernel_cudaERNS_18TensorIteratorBaseEENKUlvE0_clEvENKUlvE0_clEvEUlffE_EESt5arrayIPcLm3EEEEviT0_T1_:
	.zero		928


//--------------------- .nv.constant0._ZN2at6native29vectorized_elementwise_kernelILi8ENS0_13BinaryFunctorIfffZZZNS0_19minimum_kernel_cudaERNS_18TensorIteratorBaseEENKUlvE0_clEvENKUlvE0_clEvEUlffE_EESt5arrayIPcLm3EEEEviT0_T1_ --------------------------
	.section	.nv.constant0._ZN2at6native29vectorized_elementwise_kernelILi8ENS0_13BinaryFunctorIfffZZZNS0_19minimum_kernel_cudaERNS_18TensorIteratorBaseEENKUlvE0_clEvENKUlvE0_clEvEUlffE_EESt5arrayIPcLm3EEEEviT0_T1_,"a",@progbits
	.sectionflags	@""
	.align	4
.nv.constant0._ZN2at6native29vectorized_elementwise_kernelILi8ENS0_13BinaryFunctorIfffZZZNS0_19minimum_kernel_cudaERNS_18TensorIteratorBaseEENKUlvE0_clEvENKUlvE0_clEvEUlffE_EESt5arrayIPcLm3EEEEviT0_T1_:
	.zero		928


//--------------------- .nv.constant0._ZN2at6native18elementwise_kernelILi128ELi4EZNS0_15gpu_kernel_implINS0_13AUnaryFunctorIdddZZZNS0_19minimum_kernel_cudaERNS_18TensorIteratorBaseEENKUlvE0_clEvENKUlvE_clEvEUlddE_EEEEvS5_RKT_EUliE_EEviT1_ --------------------------
	.section	.nv.constant0._ZN2at6native18elementwise_kernelILi128ELi4EZNS0_15gpu_kernel_implINS0_13AUnaryFunctorIdddZZZNS0_19minimum_kernel_cudaERNS_18TensorIteratorBaseEENKUlvE0_clEvENKUlvE_clEvEUlddE_EEEEvS5_RKT_EUliE_EEviT1_,"a",@progbits
	.sectionflags	@""
	.align	4
.nv.constant0._ZN2at6native18elementwise_kernelILi128ELi4EZNS0_15gpu_kernel_implINS0_13AUnaryFunctorIdddZZZNS0_19minimum_kernel_cudaERNS_18TensorIteratorBaseEENKUlvE0_clEvENKUlvE_clEvEUlddE_EEEEvS5_RKT_EUliE_EEviT1_:
	.zero		1456


//--------------------- .nv.constant0._ZN2at6native27unrolled_elementwise_kernelINS0_13AUnaryFunctorIdddZZZNS0_19minimum_kernel_cudaERNS_18TensorIteratorBaseEENKUlvE0_clEvENKUlvE_clEvEUlddE_EESt5arrayIPcLm2EELi4E23TrivialOffsetCalculatorILi1EjESD_NS0_6memory12LoadWithCastILi1EEENSE_13StoreWithCastILi1EEEEEviT_T0_T2_T3_T4_T5_ --------------------------
	.section	.nv.constant0._ZN2at6native27unrolled_elementwise_kernelINS0_13AUnaryFunctorIdddZZZNS0_19minimum_kernel_cudaERNS_18TensorIteratorBaseEENKUlvE0_clEvENKUlvE_clEvEUlddE_EESt5arrayIPcLm2EELi4E23TrivialOffsetCalculatorILi1EjESD_NS0_6memory12LoadWithCastILi1EEENSE_13StoreWithCastILi1EEEEEviT_T0_T2_T3_T4_T5_,"a",@progbits
	.sectionflags	@""
	.align	4
.nv.constant0._ZN2at6native27unrolled_elementwise_kernelINS0_13AUnaryFunctorIdddZZZNS0_19minimum_kernel_cudaERNS_18TensorIteratorBaseEENKUlvE0_clEvENKUlvE_clEvEUlddE_EESt5arrayIPcLm2EELi4E23TrivialOffsetCalculatorILi1EjESD_NS0_6memory12LoadWithCastILi1EEENSE_13StoreWithCastILi1EEEEEviT_T0_T2_T3_T4_T5_:
	.zero		956


//--------------------- .nv.constant0._ZN2at6native18elementwise_kernelILi128ELi2EZNS0_22gpu_kernel_impl_nocastINS0_13AUnaryFunctorIdddZZZNS0_19minimum_kernel_cudaERNS_18TensorIteratorBaseEENKUlvE0_clEvENKUlvE_clEvEUlddE_EEEEvS5_RKT_EUliE_EEviT1_ --------------------------
	.section	.nv.constant0._ZN2at6native18elementwise_kernelILi128ELi2EZNS0_22gpu_kernel_impl_nocastINS0_13AUnaryFunctorIdddZZZNS0_19minimum_kernel_cudaERNS_18TensorIteratorBaseEENKUlvE0_clEvENKUlvE_clEvEUlddE_EEEEvS5_RKT_EUliE_EEviT1_,"a",@progbits
	.sectionflags	@""
	.align	4
.nv.constant0._ZN2at6native18elementwise_kernelILi128ELi2EZNS0_22gpu_kernel_impl_nocastINS0_13AUnaryFunctorIdddZZZNS0_19minimum_kernel_cudaERNS_18TensorIteratorBaseEENKUlvE0_clEvENKUlvE_clEvEUlddE_EEEEvS5_RKT_EUliE_EEviT1_:
	.zero		1448


//--------------------- .nv.constant0._ZN2at6native27unrolled_elementwise_kernelINS0_13AUnaryFunctorIdddZZZNS0_19minimum_kernel_cudaERNS_18TensorIteratorBaseEENKUlvE0_clEvENKUlvE_clEvEUlddE_EESt5arrayIPcLm2EELi4E23TrivialOffsetCalculatorILi1EjESD_NS0_6memory15LoadWithoutCastENSE_16StoreWithoutCastEEEviT_T0_T2_T3_T4_T5_ --------------------------
	.section	.nv.constant0._ZN2at6native27unrolled_elementwise_kernelINS0_13AUnaryFunctorIdddZZZNS0_19minimum_kernel_cudaERNS_18TensorIteratorBaseEENKUlvE0_clEvENKUlvE_clEvEUlddE_EESt5arrayIPcLm2EELi4E23TrivialOffsetCalculatorILi1EjESD_NS0_6memory15LoadWithoutCastENSE_16StoreWithoutCastEEEviT_T0_T2_T3_T4_T5_,"a",@progbits
	.sectionflags	@""
	.align	4
.nv.constant0._ZN2at6native27unrolled_elementwise_kernelINS0_13AUnaryFunctorIdddZZZNS0_19minimum_kernel_cudaERNS_18TensorIteratorBaseEENKUlvE0_clEvENKUlvE_clEvEUlddE_EESt5arrayIPcLm2EELi4E23TrivialOffsetCalculatorILi1EjESD_NS0_6memory15LoadWithoutCastENSE_16StoreWithoutCastEEEviT_T0_T2_T3_T4_T5_:
	.zero		940


//--------------------- .nv.constant0._ZN2at6native29vectorized_elementwise_kernelILi2ENS0_13AUnaryFunctorIdddZZZNS0_19minimum_kernel_cudaERNS_18TensorIteratorBaseEENKUlvE0_clEvENKUlvE_clEvEUlddE_EESt5arrayIPcLm2EEEEviT0_T1_ --------------------------
	.section	.nv.constant0._ZN2at6native29vectorized_elementwise_kernelILi2ENS0_13AUnaryFunctorIdddZZZNS0_19minimum_kernel_cudaERNS_18TensorIteratorBaseEENKUlvE0_clEvENKUlvE_clEvEUlddE_EESt5arrayIPcLm2EEEEviT0_T1_,"a",@progbits
	.sectionflags	@""
	.align	4
.nv.constant0._ZN2at6native29vectorized_elementwise_kernelILi2ENS0_13AUnaryFunctorIdddZZZNS0_19minimum_kernel_cudaERNS_18TensorIteratorBaseEENKUlvE0_clEvENKUlvE_clEvEUlddE_EESt5arrayIPcLm2EEEEviT0_T1_:
	.zero		936


//--------------------- .nv.constant0._ZN2at6native29vectorized_elementwise_kernelILi4ENS0_13AUnaryFunctorIdddZZZNS0_19minimum_kernel_cudaERNS_18TensorIteratorBaseEENKUlvE0_clEvENKUlvE_clEvEUlddE_EESt5arrayIPcLm2EEEEviT0_T1_ --------------------------
	.section	.nv.constant0._ZN2at6native29vectorized_elementwise_kernelILi4ENS0_13AUnaryFunctorIdddZZZNS0_19minimum_kernel_cudaERNS_18TensorIteratorBaseEENKUlvE0_clEvENKUlvE_clEvEUlddE_EESt5arrayIPcLm2EEEEviT0_T1_,"a",@progbits
	.sectionflags	@""
	.align	4
.nv.constant0._ZN2at6native29vectorized_elementwise_kernelILi4ENS0_13AUnaryFunctorIdddZZZNS0_19minimum_kernel_cudaERNS_18TensorIteratorBaseEENKUlvE0_clEvENKUlvE_clEvEUlddE_EESt5arrayIPcLm2EEEEviT0_T1_:
	.zero		936


//--------------------- .nv.constant0._ZN2at6native29vectorized_elementwise_kernelILi8ENS0_13AUnaryFunctorIdddZZZNS0_19minimum_kernel_cudaERNS_18TensorIteratorBaseEENKUlvE0_clEvENKUlvE_clEvEUlddE_EESt5arrayIPcLm2EEEEviT0_T1_ --------------------------
	.section	.nv.constant0._ZN2at6native29vectorized_elementwise_kernelILi8ENS0_13AUnaryFunctorIdddZZZNS0_19minimum_kernel_cudaERNS_18TensorIteratorBaseEENKUlvE0_clEvENKUlvE_clEvEUlddE_EESt5arrayIPcLm2EEEEviT0_T1_,"a",@progbits
	.sectionflags	@""
	.align	4
.nv.constant0._ZN2at6native29vectorized_elementwise_kernelILi8ENS0_13AUnaryFunctorIdddZZZNS0_19minimum_kernel_cudaERNS_18TensorIteratorBaseEENKUlvE0_clEvENKUlvE_clEvEUlddE_EESt5arrayIPcLm2EEEEviT0_T1_:
	.zero		936


//--------------------- .nv.constant0._ZN2at6native18elementwise_kernelILi128ELi4EZNS0_15gpu_kernel_implINS0_13BinaryFunctorIdddZZZNS0_19minimum_kernel_cudaERNS_18TensorIteratorBaseEENKUlvE0_clEvENKUlvE_clEvEUlddE_EEEEvS5_RKT_EUliE_EEviT1_ --------------------------
	.section	.nv.constant0._ZN2at6native18elementwise_kernelILi128ELi4EZNS0_15gpu_kernel_implINS0_13BinaryFunctorIdddZZZNS0_19minimum_kernel_cudaERNS_18TensorIteratorBaseEENKUlvE0_clEvENKUlvE_clEvEUlddE_EEEEvS5_RKT_EUliE_EEviT1_,"a",@progbits
	.sectionflags	@""
	.align	4
.nv.constant0._ZN2at6native18elementwise_kernelILi128ELi4EZNS0_15gpu_kernel_implINS0_13BinaryFunctorIdddZZZNS0_19minimum_kernel_cudaERNS_18TensorIteratorBaseEENKUlvE0_clEvENKUlvE_clEvEUlddE_EEEEvS5_RKT_EUliE_EEviT1_:
	.zero		1552


//--------------------- .nv.constant0._ZN2at6native27unrolled_elementwise_kernelINS0_13BinaryFunctorIdddZZZNS0_19minimum_kernel_cudaERNS_18TensorIteratorBaseEENKUlvE0_clEvENKUlvE_clEvEUlddE_EESt5arrayIPcLm3EELi4E23TrivialOffsetCalculatorILi2EjESC_ILi1EjENS0_6memory12LoadWithCastILi2EEENSF_13StoreWithCastILi1EEEEEviT_T0_T2_T3_T4_T5_ --------------------------
	.section	.nv.constant0._ZN2at6native27unrolled_elementwise_kernelINS0_13BinaryFunctorIdddZZZNS0_19minimum_kernel_cudaERNS_18TensorIteratorBaseEENKUlvE0_clEvENKUlvE_clEvEUlddE_EESt5arrayIPcLm3EELi4E23TrivialOffsetCalculatorILi2EjESC_ILi1EjENS0_6memory12LoadWithCastILi2EEENSF_13StoreWithCastILi1EEEEEviT_T0_T2_T3_T4_T5_,"a",@progbits
	.sectionflags	@""
	.align	4
.nv.constant0._ZN2at6native27unrolled_elementwise_kernelINS0_13BinaryFunctorIdddZZZNS0_19minimum_kernel_cudaERNS_18TensorIteratorBaseEENKUlvE0_clEvENKUlvE_clEvEUlddE_EESt5arrayIPcLm3EELi4E23TrivialOffsetCalculatorILi2EjESC_ILi1EjENS0_6memory12LoadWithCastILi2EEENSF_13StoreWithCastILi1EEEEEviT_T0_T2_T3_T4_T5_:
	.zero		952


//--------------------- .nv.constant0._ZN2at6native18elementwise_kernelILi128ELi2EZNS0_22gpu_kernel_impl_nocastINS0_13BinaryFunctorIdddZZZNS0_19minimum_kernel_cudaERNS_18TensorIteratorBaseEENKUlvE0_clEvENKUlvE_clEvEUlddE_EEEEvS5_RKT_EUliE_EEviT1_ --------------------------
	.section	.nv.constant0._ZN2at6native18elementwise_kernelILi128ELi2EZNS0_22gpu_kernel_impl_nocastINS0_13BinaryFunctorIdddZZZNS0_19minimum_kernel_cudaERNS_18TensorIteratorBaseEENKUlvE0_clEvENKUlvE_clEvEUlddE_EEEEvS5_RKT_EUliE_EEviT1_,"a",@progbits
	.sectionflags	@""
	.align	4
.nv.constant0._ZN2at6native18elementwise_kernelILi128ELi2EZNS0_22gpu_kernel_impl_nocastINS0_13BinaryFunctorIdddZZZNS0_19minimum_kernel_cudaERNS_18TensorIteratorBaseEENKUlvE0_clEvENKUlvE_clEvEUlddE_EEEEvS5_RKT_EUliE_EEviT1_:
	.zero		1552


//--------------------- .nv.constant0._ZN2at6native27unrolled_elementwise_kernelINS0_13BinaryFunctorIdddZZZNS0_19minimum_kernel_cudaERNS_18TensorIteratorBaseEENKUlvE0_clEvENKUlvE_clEvEUlddE_EESt5arrayIPcLm3EELi4E23TrivialOffsetCalculatorILi2EjESC_ILi1EjENS0_6memory15LoadWithoutCastENSF_16StoreWithoutCastEEEviT_T0_T2_T3_T4_T5_ --------------------------
	.section	.nv.constant0._ZN2at6native27unrolled_elementwise_kernelINS0_13BinaryFunctorIdddZZZNS0_19minimum_kernel_cudaERNS_18TensorIteratorBaseEENKUlvE0_clEvENKUlvE_clEvEUlddE_EESt5arrayIPcLm3EELi4E23TrivialOffsetCalculatorILi2EjESC_ILi1EjENS0_6memory15LoadWithoutCastENSF_16StoreWithoutCastEEEviT_T0_T2_T3_T4_T5_,"a",@progbits
	.sectionflags	@""
	.align	4
.nv.constant0._ZN2at6native27unrolled_elementwise_kernelINS0_13BinaryFunctorIdddZZZNS0_19minimum_kernel_cudaERNS_18TensorIteratorBaseEENKUlvE0_clEvENKUlvE_clEvEUlddE_EESt5arrayIPcLm3EELi4E23TrivialOffsetCalculatorILi2EjESC_ILi1EjENS0_6memory15LoadWithoutCastENSF_16StoreWithoutCastEEEviT_T0_T2_T3_T4_T5_:
	.zero		932


//--------------------- .nv.constant0._ZN2at6native29vectorized_elementwise_kernelILi2ENS0_13BinaryFunctorIdddZZZNS0_19minimum_kernel_cudaERNS_18TensorIteratorBaseEENKUlvE0_clEvENKUlvE_clEvEUlddE_EESt5arrayIPcLm3EEEEviT0_T1_ --------------------------
	.section	.nv.constant0._ZN2at6native29vectorized_elementwise_kernelILi2ENS0_13BinaryFunctorIdddZZZNS0_19minimum_kernel_cudaERNS_18TensorIteratorBaseEENKUlvE0_clEvENKUlvE_clEvEUlddE_EESt5arrayIPcLm3EEEEviT0_T1_,"a",@progbits
	.sectionflags	@""
	.align	4
.nv.constant0._ZN2at6native29vectorized_elementwise_kernelILi2ENS0_13BinaryFunctorIdddZZZNS0_19minimum_kernel_cudaERNS_18TensorIteratorBaseEENKUlvE0_clEvENKUlvE_clEvEUlddE_EESt5arrayIPcLm3EEEEviT0_T1_:
	.zero		928


//--------------------- .nv.constant0._ZN2at6native29vectorized_elementwise_kernelILi4ENS0_13BinaryFunctorIdddZZZNS0_19minimum_kernel_cudaERNS_18TensorIteratorBaseEENKUlvE0_clEvENKUlvE_clEvEUlddE_EESt5arrayIPcLm3EEEEviT0_T1_ --------------------------
	.section	.nv.constant0._ZN2at6native29vectorized_elementwise_kernelILi4ENS0_13BinaryFunctorIdddZZZNS0_19minimum_kernel_cudaERNS_18TensorIteratorBaseEENKUlvE0_clEvENKUlvE_clEvEUlddE_EESt5arrayIPcLm3EEEEviT0_T1_,"a",@progbits
	.sectionflags	@""
	.align	4
.nv.constant0._ZN2at6native29vectorized_elementwise_kernelILi4ENS0_13BinaryFunctorIdddZZZNS0_19minimum_kernel_cudaERNS_18TensorIteratorBaseEENKUlvE0_clEvENKUlvE_clEvEUlddE_EESt5arrayIPcLm3EEEEviT0_T1_:
	.zero		928


//--------------------- .nv.constant0._ZN2at6native29vectorized_elementwise_kernelILi8ENS0_13BinaryFunctorIdddZZZNS0_19minimum_kernel_cudaERNS_18TensorIteratorBaseEENKUlvE0_clEvENKUlvE_clEvEUlddE_EESt5arrayIPcLm3EEEEviT0_T1_ --------------------------
	.section	.nv.constant0._ZN2at6native29vectorized_elementwise_kernelILi8ENS0_13BinaryFunctorIdddZZZNS0_19minimum_kernel_cudaERNS_18TensorIteratorBaseEENKUlvE0_clEvENKUlvE_clEvEUlddE_EESt5arrayIPcLm3EEEEviT0_T1_,"a",@progbits
	.sectionflags	@""
	.align	4
.nv.constant0._ZN2at6native29vectorized_elementwise_kernelILi8ENS0_13BinaryFunctorIdddZZZNS0_19minimum_kernel_cudaERNS_18TensorIteratorBaseEENKUlvE0_clEvENKUlvE_clEvEUlddE_EESt5arrayIPcLm3EEEEviT0_T1_:
	.zero		928


//--------------------- .nv.constant0._ZN2at6native18elementwise_kernelILi128ELi4EZNS0_15gpu_kernel_implINS0_13AUnaryFunctorIsssZZZNS0_19minimum_kernel_cudaERNS_18TensorIteratorBaseEENKUlvE_clEvENKUlvE3_clEvEUlssE_EEEEvS5_RKT_EUliE_EEviT1_ --------------------------
	.section	.nv.constant0._ZN2at6native18elementwise_kernelILi128ELi4EZNS0_15gpu_kernel_implINS0_13AUnaryFunctorIsssZZZNS0_19minimum_kernel_cudaERNS_18TensorIteratorBaseEENKUlvE_clEvENKUlvE3_clEvEUlssE_EEEEvS5_RKT_EUliE_EEviT1_,"a",@progbits
	.sectionflags	@""
	.align	4
.nv.constant0._ZN2at6native18elementwise_kernelILi128ELi4EZNS0_15gpu_kernel_implINS0_13AUnaryFunctorIsssZZZNS0_19minimum_kernel_cudaERNS_18TensorIteratorBaseEENKUlvE_clEvENKUlvE3_clEvEUlssE_EEEEvS5_RKT_EUliE_EEviT1_:
	.zero		1440


//--------------------- .nv.constant0._ZN2at6native27unrolled_elementwise_kernelINS0_13AUnaryFunctorIsssZZZNS0_19minimum_kernel_cudaERNS_18TensorIteratorBaseEENKUlvE_clEvENKUlvE3_clEvEUlssE_EESt5arrayIPcLm2EELi4E23TrivialOffsetCalculatorILi1EjESD_NS0_6memory12LoadWithCastILi1EEENSE_13StoreWithCastILi1EEEEEviT_T0_T2_T3_T4_T5_ --------------------------
	.section	.nv.constant0._ZN2at6native27unrolled_elementwise_kernelINS0_13AUnaryFunctorIsssZZZNS0_19minimum_kernel_cudaERNS_18TensorIteratorBaseEENKUlvE_clEvENKUlvE3_clEvEUlssE_EESt5arrayIPcLm2EELi4E23TrivialOffsetCalculatorILi1EjESD_NS0_6memory12LoadWithCastILi1EEENSE_13StoreWithCastILi1EEEEEviT_T0_T2_T3_T4_T5_,"a",@progbits
	.sectionflags	@""
	.align	4
.nv.constant0._ZN2at6native27unrolled_elementwise_kernelINS0_13AUnaryFunctorIsssZZZNS0_19minimum_kernel_cudaERNS_18TensorIteratorBaseEENKUlvE_clEvENKUlvE3_clEvEUlssE_EESt5arrayIPcLm2EELi4E23TrivialOffsetCalculatorILi1EjESD_NS0_6memory12LoadWithCastILi1EEENSE_13StoreWithCastILi1EEEEEviT_T0_T2_T3_T4_T5_:
	.zero		940


//--------------------- .nv.constant0._ZN2at6native18elementwise_kernelILi128ELi4EZNS0_22gpu_kernel_impl_nocastINS0_13AUnaryFunctorIsssZZZNS0_19minimum_kernel_cudaERNS_18TensorIteratorBaseEENKUlvE_clEvENKUlvE3_clEvEUlssE_EEEEvS5_RKT_EUliE_EEviT1_ --------------------------
	.section	.nv.constant0._ZN2at6native18elementwise_kernelILi128ELi4EZNS0_22gpu_kernel_impl_nocastINS0_13AUnaryFunctorIsssZZZNS0_19minimum_kernel_cudaERNS_18TensorIteratorBaseEENKUlvE_clEvENKUlvE3_clEvEUlssE_EEEEvS5_RKT_EUliE_EEviT1_,"a",@progbits
	.sectionflags	@""
	.align	4
.nv.constant0._ZN2at6native18elementwise_kernelILi128ELi4EZNS0_22gpu_kernel_impl_nocastINS0_13AUnaryFunctorIsssZZZNS0_19minimum_kernel_cudaERNS_18TensorIteratorBaseEENKUlvE_clEvENKUlvE3_clEvEUlssE_EEEEvS5_RKT_EUliE_EEviT1_:
	.zero		1440


//--------------------- .nv.constant0._ZN2at6native27unrolled_elementwise_kernelINS0_13AUnaryFunctorIsssZZZNS0_19minimum_kernel_cudaERNS_18TensorIteratorBaseEENKUlvE_clEvENKUlvE3_clEvEUlssE_EESt5arrayIPcLm2EELi4E23TrivialOffsetCalculatorILi1EjESD_NS0_6memory15LoadWithoutCastENSE_16StoreWithoutCastEEEviT_T0_T2_T3_T4_T5_ --------------------------
	.section	.nv.constant0._ZN2at6native27unrolled_elementwise_kernelINS0_13AUnaryFunctorIsssZZZNS0_19minimum_kernel_cudaERNS_18TensorIteratorBaseEENKUlvE_clEvENKUlvE3_clEvEUlssE_EESt5arrayIPcLm2EELi4E23TrivialOffsetCalculatorILi1EjESD_NS0_6memory15LoadWithoutCastENSE_16StoreWithoutCastEEEviT_T0_T2_T3_T4_T5_,"a",@progbits
	.sectionflags	@""
	.align	4
.nv.constant0._ZN2at6native27unrolled_elementwise_kernelINS0_13AUnaryFunctorIsssZZZNS0_19minimum_kernel_cudaERNS_18TensorIteratorBaseEENKUlvE_clEvENKUlvE3_clEvEUlssE_EESt5arrayIPcLm2EELi4E23TrivialOffsetCalculatorILi1EjESD_NS0_6memory15LoadWithoutCastENSE_16StoreWithoutCastEEEviT_T0_T2_T3_T4_T5_:
	.zero		924


//--------------------- .nv.constant0._ZN2at6native29vectorized_elementwise_kernelILi2ENS0_13AUnaryFunctorIsssZZZNS0_19minimum_kernel_cudaERNS_18TensorIteratorBaseEENKUlvE_clEvENKUlvE3_clEvEUlssE_EESt5arrayIPcLm2EEEEviT0_T1_ --------------------------
	.section	.nv.constant0._ZN2at6native29vectorized_elementwise_kernelILi2ENS0_13AUnaryFunctorIsssZZZNS0_19minimum_kernel_cudaERNS_18TensorIteratorBaseEENKUlvE_clEvENKUlvE3_clEvEUlssE_EESt5arrayIPcLm2EEEEviT0_T1_,"a",@progbits
	.sectionflags	@""
	.align	4
.nv.constant0._ZN2at6native29vectorized_elementwise_kernelILi2ENS0_13AUnaryFunctorIsssZZZNS0_19minimum_kernel_cudaERNS_18TensorIteratorBaseEENKUlvE_clEvENKUlvE3_clEvEUlssE_EESt5arrayIPcLm2EEEEviT0_T1_:
	.zero		920


//--------------------- .nv.constant0._ZN2at6native29vectorized_elementwise_kernelILi4ENS0_13AUnaryFunctorIsssZZZNS0_19minimum_kernel_cudaERNS_18TensorIteratorBaseEENKUlvE_clEvENKUlvE3_clEvEUlssE_EESt5arrayIPcLm2EEEEviT0_T1_ --------------------------
	.section	.nv.constant0._ZN2at6native29vectorized_elementwise_kernelILi4ENS0_13AUnaryFunctorIsssZZZNS0_19minimum_kernel_cudaERNS_18TensorIteratorBaseEENKUlvE_clEvENKUlvE3_clEvEUlssE_EESt5arrayIPcLm2EEEEviT0_T1_,"a",@progbits
	.sectionflags	@""
	.align	4
.nv.constant0._ZN2at6native29vectorized_elementwise_kernelILi4ENS0_13AUnaryFunctorIsssZZZNS0_19minimum_kernel_cudaERNS_18TensorIteratorBaseEENKUlvE_clEvENKUlvE3_clEvEUlssE_EESt5arrayIPcLm2EEEEviT0_T1_:
	.zero		920


//--------------------- .nv.constant0._ZN2at6native29vectorized_elementwise_kernelILi8ENS0_13AUnaryFunctorIsssZZZNS0_19minimum_kernel_cudaERNS_18TensorIteratorBaseEENKUlvE_clEvENKUlvE3_clEvEUlssE_EESt5arrayIPcLm2EEEEviT0_T1_ --------------------------
	.section	.nv.constant0._ZN2at6native29vectorized_elementwise_kernelILi8ENS0_13AUnaryFunctorIsssZZZNS0_19minimum_kernel_cudaERNS_18TensorIteratorBaseEENKUlvE_clEvENKUlvE3_clEvEUlssE_EESt5arrayIPcLm2EEEEviT0_T1_,"a",@progbits
	.sectionflags	@""
	.align	4
.nv.constant0._ZN2at6native29vectorized_elementwise_kernelILi8ENS0_13AUnaryFunctorIsssZZZNS0_19minimum_kernel_cudaERNS_18TensorIteratorBaseEENKUlvE_clEvENKUlvE3_clEvEUlssE_EESt5arrayIPcLm2EEEEviT0_T1_:
	.zero		920


//--------------------- .nv.constant0._ZN2at6native18elementwise_kernelILi128ELi4EZNS0_15gpu_kernel_implINS0_13BinaryFunctorIsssZZZNS0_19minimum_kernel_cudaERNS_18TensorIteratorBaseEENKUlvE_clEvENKUlvE3_clEvEUlssE_EEEEvS5_RKT_EUliE_EEviT1_ --------------------------
	.section	.nv.constant0._ZN2at6native18elementwise_kernelILi128ELi4EZNS0_15gpu_kernel_implINS0_13BinaryFunctorIsssZZZNS0_19minimum_kernel_cudaERNS_18TensorIteratorBaseEENKUlvE_clEvENKUlvE3_clEvEUlssE_EEEEvS5_RKT_EUliE_EEviT1_,"a",@progbits
	.sectionflags	@""
	.align	4
.nv.constant0._ZN2at6native18elementwise_kernelILi128ELi4EZNS0_15gpu_kernel_implINS0_13BinaryFunctorIsssZZZNS0_19minimum_kernel_cudaERNS_18TensorIteratorBaseEENKUlvE_clEvENKUlvE3_clEvEUlssE_EEEEvS5_RKT_EUliE_EEviT1_:
	.zero		1552


//--------------------- .nv.constant0._ZN2at6native27unrolled_elementwise_kernelINS0_13BinaryFunctorIsssZZZNS0_19minimum_kernel_cudaERNS_18TensorIteratorBaseEENKUlvE_clEvENKUlvE3_clEvEUlssE_EESt5arrayIPcLm3EELi4E23TrivialOffsetCalculatorILi2EjESC_ILi1EjENS0_6memory12LoadWithCastILi2EEENSF_13StoreWithCastILi1EEEEEviT_T0_T2_T3_T4_T5_ --------------------------
	.section	.nv.constant0._ZN2at6native27unrolled_elementwise_kernelINS0_13BinaryFunctorIsssZZZNS0_19minimum_kernel_cudaERNS_18TensorIteratorBaseEENKUlvE_clEvENKUlvE3_clEvEUlssE_EESt5arrayIPcLm3EELi4E23TrivialOffsetCalculatorILi2EjESC_ILi1EjENS0_6memory12LoadWithCastILi2EEENSF_13StoreWithCastILi1EEEEEviT_T0_T2_T3_T4_T5_,"a",@progbits
	.sectionflags	@""
	.align	4
.nv.constant0._ZN2at6native27unrolled_elementwise_kernelINS0_13BinaryFunctorIsssZZZNS0_19minimum_kernel_cudaERNS_18TensorIteratorBaseEENKUlvE_clEvENKUlvE3_clEvEUlssE_EESt5arrayIPcLm3EELi4E23TrivialOffsetCalculatorILi2EjESC_ILi1EjENS0_6memory12LoadWithCastILi2EEENSF_13StoreWithCastILi1EEEEEviT_T0_T2_T3_T4_T5_:
	.zero		952


//--------------------- .nv.constant0._ZN2at6native18elementwise_kernelILi128ELi4EZNS0_22gpu_kernel_impl_nocastINS0_13BinaryFunctorIsssZZZNS0_19minimum_kernel_cudaERNS_18TensorIteratorBaseEENKUlvE_clEvENKUlvE3_clEvEUlssE_EEEEvS5_RKT_EUliE_EEviT1_ --------------------------
	.section	.nv.constant0._ZN2at6native18elementwise_kernelILi128ELi4EZNS0_22gpu_kernel_impl_nocastINS0_13BinaryFunctorIsssZZZNS0_19minimum_kernel_cudaERNS_18TensorIteratorBaseEENKUlvE_clEvENKUlvE3_clEvEUlssE_EEEEvS5_RKT_EUliE_EEviT1_,"a",@progbits
	.sectionflags	@""
	.align	4
.nv.constant0._ZN2at6native18elementwise_kernelILi128ELi4EZNS0_22gpu_kernel_impl_nocastINS0_13BinaryFunctorIsssZZZNS0_19minimum_kernel_cudaERNS_18TensorIteratorBaseEENKUlvE_clEvENKUlvE3_clEvEUlssE_EEEEvS5_RKT_EUliE_EEviT1_:
	.zero		1552


//--------------------- .nv.constant0._ZN2at6native27unrolled_elementwise_kernelINS0_13BinaryFunctorIsssZZZNS0_19minimum_kernel_cudaERNS_18TensorIteratorBaseEENKUlvE_clEvENKUlvE3_clEvEUlssE_EESt5arrayIPcLm3EELi4E23TrivialOffsetCalculatorILi2EjESC_ILi1EjENS0_6memory15LoadWithoutCastENSF_16StoreWithoutCastEEEviT_T0_T2_T3_T4_T5_ --------------------------
	.section	.nv.constant0._ZN2at6native27unrolled_elementwise_kernelINS0_13BinaryFunctorIsssZZZNS0_19minimum_kernel_cudaERNS_18TensorIteratorBaseEENKUlvE_clEvENKUlvE3_clEvEUlssE_EESt5arrayIPcLm3EELi4E23TrivialOffsetCalculatorILi2EjESC_ILi1EjENS0_6memory15LoadWithoutCastENSF_16StoreWithoutCastEEEviT_T0_T2_T3_T4_T5_,"a",@progbits
	.sectionflags	@""
	.align	4
.nv.constant0._ZN2at6native27unrolled_elementwise_kernelINS0_13BinaryFunctorIsssZZZNS0_19minimum_kernel_cudaERNS_18TensorIteratorBaseEENKUlvE_clEvENKUlvE3_clEvEUlssE_EESt5arrayIPcLm3EELi4E23TrivialOffsetCalculatorILi2EjESC_ILi1EjENS0_6memory15LoadWithoutCastENSF_16StoreWithoutCastEEEviT_T0_T2_T3_T4_T5_:
	.zero		932


//--------------------- .nv.constant0._ZN2at6native29vectorized_elementwise_kernelILi2ENS0_13BinaryFunctorIsssZZZNS0_19minimum_kernel_cudaERNS_18TensorIteratorBaseEENKUlvE_clEvENKUlvE3_clEvEUlssE_EESt5arrayIPcLm3EEEEviT0_T1_ --------------------------
	.section	.nv.constant0._ZN2at6native29vectorized_elementwise_kernelILi2ENS0_13BinaryFunctorIsssZZZNS0_19minimum_kernel_cudaERNS_18TensorIteratorBaseEENKUlvE_clEvENKUlvE3_clEvEUlssE_EESt5arrayIPcLm3EEEEviT0_T1_,"a",@progbits
	.sectionflags	@""
	.align	4
.nv.constant0._ZN2at6native29vectorized_elementwise_kernelILi2ENS0_13BinaryFunctorIsssZZZNS0_19minimum_kernel_cudaERNS_18TensorIteratorBaseEENKUlvE_clEvENKUlvE3_clEvEUlssE_EESt5arrayIPcLm3EEEEviT0_T1_:
	.zero		928


//--------------------- .nv.constant0._ZN2at6native29vectorized_elementwise_kernelILi4ENS0_13BinaryFunctorIsssZZZNS0_19minimum_kernel_cudaERNS_18TensorIteratorBaseEENKUlvE_clEvENKUlvE3_clEvEUlssE_EESt5arrayIPcLm3EEEEviT0_T1_ --------------------------
	.section	.nv.constant0._ZN2at6native29vectorized_elementwise_kernelILi4ENS0_13BinaryFunctorIsssZZZNS0_19minimum_kernel_cudaERNS_18TensorIteratorBaseEENKUlvE_clEvENKUlvE3_clEvEUlssE_EESt5arrayIPcLm3EEEEviT0_T1_,"a",@progbits
	.sectionflags	@""
	.align	4
.nv.constant0._ZN2at6native29vectorized_elementwise_kernelILi4ENS0_13BinaryFunctorIsssZZZNS0_19minimum_kernel_cudaERNS_18TensorIteratorBaseEENKUlvE_clEvENKUlvE3_clEvEUlssE_EESt5arrayIPcLm3EEEEviT0_T1_:
	.zero		928


//--------------------- .nv.constant0._ZN2at6native29vectorized_elementwise_kernelILi8ENS0_13BinaryFunctorIsssZZZNS0_19minimum_kernel_cudaERNS_18TensorIteratorBaseEENKUlvE_clEvENKUlvE3_clEvEUlssE_EESt5arrayIPcLm3EEEEviT0_T1_ --------------------------
	.section	.nv.constant0._ZN2at6native29vectorized_elementwise_kernelILi8ENS0_13BinaryFunctorIsssZZZNS0_19minimum_kernel_cudaERNS_18TensorIteratorBaseEENKUlvE_clEvENKUlvE3_clEvEUlssE_EESt5arrayIPcLm3EEEEviT0_T1_,"a",@progbits
	.sectionflags	@""
	.align	4
.nv.constant0._ZN2at6native29vectorized_elementwise_kernelILi8ENS0_13BinaryFunctorIsssZZZNS0_19minimum_kernel_cudaERNS_18TensorIteratorBaseEENKUlvE_clEvENKUlvE3_clEvEUlssE_EESt5arrayIPcLm3EEEEviT0_T1_:
	.zero		928


//--------------------- .nv.constant0._ZN2at6native18elementwise_kernelILi128ELi4EZNS0_15gpu_kernel_implINS0_13AUnaryFunctorIlllZZZNS0_19minimum_kernel_cudaERNS_18TensorIteratorBaseEENKUlvE_clEvENKUlvE2_clEvEUlllE_EEEEvS5_RKT_EUliE_EEviT1_ --------------------------
	.section	.nv.constant0._ZN2at6native18elementwise_kernelILi128ELi4EZNS0_15gpu_kernel_implINS0_13AUnaryFunctorIlllZZZNS0_19minimum_kernel_cudaERNS_18TensorIteratorBaseEENKUlvE_clEvENKUlvE2_clEvEUlllE_EEEEvS5_RKT_EUliE_EEviT1_,"a",@progbits
	.sectionflags	@""
	.align	4
.nv.constant0._ZN2at6native18elementwise_kernelILi128ELi4EZNS0_15gpu_kernel_implINS0_13AUnaryFunctorIlllZZZNS0_19minimum_kernel_cudaERNS_18TensorIteratorBaseEENKUlvE_clEvENKUlvE2_clEvEUlllE_EEEEvS5_RKT_EUliE_EEviT1_:
	.zero		1456


//--------------------- .nv.constant0._ZN2at6native27unrolled_elementwise_kernelINS0_13AUnaryFunctorIlllZZZNS0_19minimum_kernel_cudaERNS_18TensorIteratorBaseEENKUlvE_clEvENKUlvE2_clEvEUlllE_EESt5arrayIPcLm2EELi4E23TrivialOffsetCalculatorILi1EjESD_NS0_6memory12LoadWithCastILi1EEENSE_13StoreWithCastILi1EEEEEviT_T0_T2_T3_T4_T5_ --------------------------
	.section	.nv.constant0._ZN2at6native27unrolled_elementwise_kernelINS0_13AUnaryFunctorIlllZZZNS0_19minimum_kernel_cudaERNS_18TensorIteratorBaseEENKUlvE_clEvENKUlvE2_clEvEUlllE_EESt5arrayIPcLm2EELi4E23TrivialOffsetCalculatorILi1EjESD_NS0_6memory12LoadWithCastILi1EEENSE_13StoreWithCastILi1EEEEEviT_T0_T2_T3_T4_T5_,"a",@progbits
	.sectionflags	@""
	.align	4
.nv.constant0._ZN2at6native27unrolled_elementwise_kernelINS0_13AUnaryFunctorIlllZZZNS0_19minimum_kernel_cudaERNS_18TensorIteratorBaseEENKUlvE_clEvENKUlvE2_clEvEUlllE_EESt5arrayIPcLm2EELi4E23TrivialOffsetCalculatorILi1EjESD_NS0_6memory12LoadWithCastILi1EEENSE_13StoreWithCastILi1EEEEEviT_T0_T2_T3_T4_T5_:
	.zero		956


//--------------------- .nv.constant0._ZN2at6native18elementwise_kernelILi128ELi2EZNS0_22gpu_kernel_impl_nocastINS0_13AUnaryFunctorIlllZZZNS0_19minimum_kernel_cudaERNS_18TensorIteratorBaseEENKUlvE_clEvENKUlvE2_clEvEUlllE_EEEEvS5_RKT_EUliE_EEviT1_ --------------------------
	.section	.nv.constant0._ZN2at6native18elementwise_kernelILi128ELi2EZNS0_22gpu_kernel_impl_nocastINS0_13AUnaryFunctorIlllZZZNS0_19minimum_kernel_cudaERNS_18TensorIteratorBaseEENKUlvE_clEvENKUlvE2_clEvEUlllE_EEEEvS5_RKT_EUliE_EEviT1_,"a",@progbits
	.sectionflags	@""
	.align	4
.nv.constant0._ZN2at6native18elementwise_kernelILi128ELi2EZNS0_22gpu_kernel_impl_nocastINS0_13AUnaryFunctorIlllZZZNS0_19minimum_kernel_cudaERNS_18TensorIteratorBaseEENKUlvE_clEvENKUlvE2_clEvEUlllE_EEEEvS5_RKT_EUliE_EEviT1_:
	.zero		1448


//--------------------- .nv.constant0._ZN2at6native27unrolled_elementwise_kernelINS0_13AUnaryFunctorIlllZZZNS0_19minimum_kernel_cudaERNS_18TensorIteratorBaseEENKUlvE_clEvENKUlvE2_clEvEUlllE_EESt5arrayIPcLm2EELi4E23TrivialOffsetCalculatorILi1EjESD_NS0_6memory15LoadWithoutCastENSE_16StoreWithoutCastEEEviT_T0_T2_T3_T4_T5_ --------------------------
	.section	.nv.constant0._ZN2at6native27unrolled_elementwise_kernelINS0_13AUnaryFunctorIlllZZZNS0_19minimum_kernel_cudaERNS_18TensorIteratorBaseEENKUlvE_clEvENKUlvE2_clEvEUlllE_EESt5arrayIPcLm2EELi4E23TrivialOffsetCalculatorILi1EjESD_NS0_6memory15LoadWithoutCastENSE_16StoreWithoutCastEEEviT_T0_T2_T3_T4_T5_,"a",@progbits
	.sectionflags	@""
	.align	4
.nv.constant0._ZN2at6native27unrolled_elementwise_kernelINS0_13AUnaryFunctorIlllZZZNS0_19minimum_kernel_cudaERNS_18TensorIteratorBaseEENKUlvE_clEvENKUlvE2_clEvEUlllE_EESt5arrayIPcLm2EELi4E23TrivialOffsetCalculatorILi1EjESD_NS0_6memory15LoadWithoutCastENSE_16StoreWithoutCastEEEviT_T0_T2_T3_T4_T5_:
	.zero		940


//--------------------- .nv.constant0._ZN2at6native29vectorized_elementwise_kernelILi2ENS0_13AUnaryFunctorIlllZZZNS0_19minimum_kernel_cudaERNS_18TensorIteratorBaseEENKUlvE_clEvENKUlvE2_clEvEUlllE_EESt5arrayIPcLm2EEEEviT0_T1_ --------------------------
	.section	.nv.constant0._ZN2at6native29vectorized_elementwise_kernelILi2ENS0_13AUnaryFunctorIlllZZZNS0_19minimum_kernel_cudaERNS_18TensorIteratorBaseEENKUlvE_clEvENKUlvE2_clEvEUlllE_EESt5arrayIPcLm2EEEEviT0_T1_,"a",@progbits
	.sectionflags	@""
	.align	4
.nv.constant0._ZN2at6native29vectorized_elementwise_kernelILi2ENS0_13AUnaryFunctorIlllZZZNS0_19minimum_kernel_cudaERNS_18TensorIteratorBaseEENKUlvE_clEvENKUlvE2_clEvEUlllE_EESt5arrayIPcLm2EEEEviT0_T1_:
	.zero		936


//--------------------- .nv.constant0._ZN2at6native29vectorized_elementwise_kernelILi4ENS0_13AUnaryFunctorIlllZZZNS0_19minimum_kernel_cudaERNS_18TensorIteratorBaseEENKUlvE_clEvENKUlvE2_clEvEUlllE_EESt5arrayIPcLm2EEEEviT0_T1_ --------------------------
	.section	.nv.constant0._ZN2at6native29vectorized_elementwise_kernelILi4ENS0_13AUnaryFunctorIlllZZZNS0_19minimum_kernel_cudaERNS_18TensorIteratorBaseEENKUlvE_clEvENKUlvE2_clEvEUlllE_EESt5arrayIPcLm2EEEEviT0_T1_,"a",@progbits
	.sectionflags	@""
	.align	4
.nv.constant0._ZN2at6native29vectorized_elementwise_kernelILi4ENS0_13AUnaryFunctorIlllZZZNS0_19minimum_kernel_cudaERNS_18TensorIteratorBaseEENKUlvE_clEvENKUlvE2_clEvEUlllE_EESt5arrayIPcLm2EEEEviT0_T1_:
	.zero		936


//--------------------- .nv.constant0._ZN2at6native29vectorized_elementwise_kernelILi8ENS0_13AUnaryFunctorIlllZZZNS0_19minimum_kernel_cudaERNS_18TensorIteratorBaseEENKUlvE_clEvENKUlvE2_clEvEUlllE_EESt5arrayIPcLm2EEEEviT0_T1_ --------------------------
	.section	.nv.constant0._ZN2at6native29vectorized_elementwise_kernelILi8ENS0_13AUnaryFunctorIlllZZZNS0_19minimum_kernel_cudaERNS_18TensorIteratorBaseEENKUlvE_clEvENKUlvE2_clEvEUlllE_EESt5arrayIPcLm2EEEEviT0_T1_,"a",@progbits
	.sectionflags	@""
	.align	4
.nv.constant0._ZN2at6native29vectorized_elementwise_kernelILi8ENS0_13AUnaryFunctorIlllZZZNS0_19minimum_kernel_cudaERNS_18TensorIteratorBaseEENKUlvE_clEvENKUlvE2_clEvEUlllE_EESt5arrayIPcLm2EEEEviT0_T1_:
	.zero		936


//--------------------- .nv.constant0._ZN2at6native18elementwise_kernelILi128ELi4EZNS0_15gpu_kernel_implINS0_13BinaryFunctorIlllZZZNS0_19minimum_kernel_cudaERNS_18TensorIteratorBaseEENKUlvE_clEvENKUlvE2_clEvEUlllE_EEEEvS5_RKT_EUliE_EEviT1_ --------------------------
	.section	.nv.constant0._ZN2at6native18elementwise_kernelILi128ELi4EZNS0_15gpu_kernel_implINS0_13BinaryFunctorIlllZZZNS0_19minimum_kernel_cudaERNS_18TensorIteratorBaseEENKUlvE_clEvENKUlvE2_clEvEUlllE_EEEEvS5_RKT_EUliE_EEviT1_,"a",@progbits
	.sectionflags	@""
	.align	4
.nv.constant0._ZN2at6native18elementwise_kernelILi128ELi4EZNS0_15gpu_kernel_implINS0_13BinaryFunctorIlllZZZNS0_19minimum_kernel_cudaERNS_18TensorIteratorBaseEENKUlvE_clEvENKUlvE2_clEvEUlllE_EEEEvS5_RKT_EUliE_EEviT1_:
	.zero		1552


//--------------------- .nv.constant0._ZN2at6native27unrolled_elementwise_kernelINS0_13BinaryFunctorIlllZZZNS0_19minimum_kernel_cudaERNS_18TensorIteratorBaseEENKUlvE_clEvENKUlvE2_clEvEUlllE_EESt5arrayIPcLm3EELi4E23TrivialOffsetCalculatorILi2EjESC_ILi1EjENS0_6memory12LoadWithCastILi2EEENSF_13StoreWithCastILi1EEEEEviT_T0_T2_T3_T4_T5_ --------------------------
	.section	.nv.constant0._ZN2at6native27unrolled_elementwise_kernelINS0_13BinaryFunctorIlllZZZNS0_19minimum_kernel_cudaERNS_18TensorIteratorBaseEENKUlvE_clEvENKUlvE2_clEvEUlllE_EESt5arrayIPcLm3EELi4E23TrivialOffsetCalculatorILi2EjESC_ILi1EjENS0_6memory12LoadWithCastILi2EEENSF_13StoreWithCastILi1EEEEEviT_T0_T2_T3_T4_T5_,"a",@progbits
	.sectionflags	@""
	.align	4
.nv.constant0._ZN2at6native27unrolled_elementwise_kernelINS0_13BinaryFunctorIlllZZZNS0_19minimum_kernel_cudaERNS_18TensorIteratorBaseEENKUlvE_clEvENKUlvE2_clEvEUlllE_EESt5arrayIPcLm3EELi4E23TrivialOffsetCalculatorILi2EjESC_ILi1EjENS0_6memory12LoadWithCastILi2EEENSF_13StoreWithCastILi1EEEEEviT_T0_T2_T3_T4_T5_:
	.zero		952


//--------------------- .nv.constant0._ZN2at6native18elementwise_kernelILi128ELi2EZNS0_22gpu_kernel_impl_nocastINS0_13BinaryFunctorIlllZZZNS0_19minimum_kernel_cudaERNS_18TensorIteratorBaseEENKUlvE_clEvENKUlvE2_clEvEUlllE_EEEEvS5_RKT_EUliE_EEviT1_ --------------------------
	.section	.nv.constant0._ZN2at6native18elementwise_kernelILi128ELi2EZNS0_22gpu_kernel_impl_nocastINS0_13BinaryFunctorIlllZZZNS0_19minimum_kernel_cudaERNS_18TensorIteratorBaseEENKUlvE_clEvENKUlvE2_clEvEUlllE_EEEEvS5_RKT_EUliE_EEviT1_,"a",@progbits
	.sectionflags	@""
	.align	4
.nv.constant0._ZN2at6native18elementwise_kernelILi128ELi2EZNS0_22gpu_kernel_impl_nocastINS0_13BinaryFunctorIlllZZZNS0_19minimum_kernel_cudaERNS_18TensorIteratorBaseEENKUlvE_clEvENKUlvE2_clEvEUlllE_EEEEvS5_RKT_EUliE_EEviT1_:
	.zero		1552


//--------------------- .nv.constant0._ZN2at6native27unrolled_elementwise_kernelINS0_13BinaryFunctorIlllZZZNS0_19minimum_kernel_cudaERNS_18TensorIteratorBaseEENKUlvE_clEvENKUlvE2_clEvEUlllE_EESt5arrayIPcLm3EELi4E23TrivialOffsetCalculatorILi2EjESC_ILi1EjENS0_6memory15LoadWithoutCastENSF_16StoreWithoutCastEEEviT_T0_T2_T3_T4_T5_ --------------------------
	.section	.nv.constant0._ZN2at6native27unrolled_elementwise_kernelINS0_13BinaryFunctorIlllZZZNS0_19minimum_kernel_cudaERNS_18TensorIteratorBaseEENKUlvE_clEvENKUlvE2_clEvEUlllE_EESt5arrayIPcLm3EELi4E23TrivialOffsetCalculatorILi2EjESC_ILi1EjENS0_6memory15LoadWithoutCastENSF_16StoreWithoutCastEEEviT_T0_T2_T3_T4_T5_,"a",@progbits
	.sectionflags	@""
	.align	4
.nv.constant0._ZN2at6native27unrolled_elementwise_kernelINS0_13BinaryFunctorIlllZZZNS0_19minimum_kernel_cudaERNS_18TensorIteratorBaseEENKUlvE_clEvENKUlvE2_clEvEUlllE_EESt5arrayIPcLm3EELi4E23TrivialOffsetCalculatorILi2EjESC_ILi1EjENS0_6memory15LoadWithoutCastENSF_16StoreWithoutCastEEEviT_T0_T2_T3_T4_T5_:
	.zero		932


//--------------------- .nv.constant0._ZN2at6native29vectorized_elementwise_kernelILi2ENS0_13BinaryFunctorIlllZZZNS0_19minimum_kernel_cudaERNS_18TensorIteratorBaseEENKUlvE_clEvENKUlvE2_clEvEUlllE_EESt5arrayIPcLm3EEEEviT0_T1_ --------------------------
	.section	.nv.constant0._ZN2at6native29vectorized_elementwise_kernelILi2ENS0_13BinaryFunctorIlllZZZNS0_19minimum_kernel_cudaERNS_18TensorIteratorBaseEENKUlvE_clEvENKUlvE2_clEvEUlllE_EESt5arrayIPcLm3EEEEviT0_T1_,"a",@progbits
	.sectionflags	@""
	.align	4
.nv.constant0._ZN2at6native29vectorized_elementwise_kernelILi2ENS0_13BinaryFunctorIlllZZZNS0_19minimum_kernel_cudaERNS_18TensorIteratorBaseEENKUlvE_clEvENKUlvE2_clEvEUlllE_EESt5arrayIPcLm3EEEEviT0_T1_:
	.zero		928


//--------------------- .nv.constant0._ZN2at6native29vectorized_elementwise_kernelILi4ENS0_13BinaryFunctorIlllZZZNS0_19minimum_kernel_cudaERNS_18TensorIteratorBaseEENKUlvE_clEvENKUlvE2_clEvEUlllE_EESt5arrayIPcLm3EEEEviT0_T1_ --------------------------
	.section	.nv.constant0._ZN2at6native29vectorized_elementwise_kernelILi4ENS0_13BinaryFunctorIlllZZZNS0_19minimum_kernel_cudaERNS_18TensorIteratorBaseEENKUlvE_clEvENKUlvE2_clEvEUlllE_EESt5arrayIPcLm3EEEEviT0_T1_,"a",@progbits
	.sectionflags	@""
	.align	4
.nv.constant0._ZN2at6native29vectorized_elementwise_kernelILi4ENS0_13BinaryFunctorIlllZZZNS0_19minimum_kernel_cudaERNS_18TensorIteratorBaseEENKUlvE_clEvENKUlvE2_clEvEUlllE_EESt5arrayIPcLm3EEEEviT0_T1_:
	.zero		928


//--------------------- .nv.constant0._ZN2at6native29vectorized_elementwise_kernelILi8ENS0_13BinaryFunctorIlllZZZNS0_19minimum_kernel_cudaERNS_18TensorIteratorBaseEENKUlvE_clEvENKUlvE2_clEvEUlllE_EESt5arrayIPcLm3EEEEviT0_T1_ --------------------------
	.section	.nv.constant0._ZN2at6native29vectorized_elementwise_kernelILi8ENS0_13BinaryFunctorIlllZZZNS0_19minimum_kernel_cudaERNS_18TensorIteratorBaseEENKUlvE_clEvENKUlvE2_clEvEUlllE_EESt5arrayIPcLm3EEEEviT0_T1_,"a",@progbits
	.sectionflags	@""
	.align	4
.nv.constant0._ZN2at6native29vectorized_elementwise_kernelILi8ENS0_13BinaryFunctorIlllZZZNS0_19minimum_kernel_cudaERNS_18TensorIteratorBaseEENKUlvE_clEvENKUlvE2_clEvEUlllE_EESt5arrayIPcLm3EEEEviT0_T1_:
	.zero		928


//--------------------- .nv.constant0._ZN2at6native18elementwise_kernelILi128ELi4EZNS0_15gpu_kernel_implINS0_13AUnaryFunctorIiiiZZZNS0_19minimum_kernel_cudaERNS_18TensorIteratorBaseEENKUlvE_clEvENKUlvE1_clEvEUliiE_EEEEvS5_RKT_EUliE_EEviT1_ --------------------------
	.section	.nv.constant0._ZN2at6native18elementwise_kernelILi128ELi4EZNS0_15gpu_kernel_implINS0_13AUnaryFunctorIiiiZZZNS0_19minimum_kernel_cudaERNS_18TensorIteratorBaseEENKUlvE_clEvENKUlvE1_clEvEUliiE_EEEEvS5_RKT_EUliE_EEviT1_,"a",@progbits
	.sectionflags	@""
	.align	4
.nv.constant0._ZN2at6native18elementwise_kernelILi128ELi4EZNS0_15gpu_kernel_implINS0_13AUnaryFunctorIiiiZZZNS0_19minimum_kernel_cudaERNS_18TensorIteratorBaseEENKUlvE_clEvENKUlvE1_clEvEUliiE_EEEEvS5_RKT_EUliE_EEviT1_:
	.zero		1448


//--------------------- .nv.constant0._ZN2at6native27unrolled_elementwise_kernelINS0_13AUnaryFunctorIiiiZZZNS0_19minimum_kernel_cudaERNS_18TensorIteratorBaseEENKUlvE_clEvENKUlvE1_clEvEUliiE_EESt5arrayIPcLm2EELi4E23TrivialOffsetCalculatorILi1EjESD_NS0_6memory12LoadWithCastILi1EEENSE_13StoreWithCastILi1EEEEEviT_T0_T2_T3_T4_T5_ --------------------------
	.section	.nv.constant0._ZN2at6native27unrolled_elementwise_kernelINS0_13AUnaryFunctorIiiiZZZNS0_19minimum_kernel_cudaERNS_18TensorIteratorBaseEENKUlvE_clEvENKUlvE1_clEvEUliiE_EESt5arrayIPcLm2EELi4E23TrivialOffsetCalculatorILi1EjESD_NS0_6memory12LoadWithCastILi1EEENSE_13StoreWithCastILi1EEEEEviT_T0_T2_T3_T4_T5_,"a",@progbits
	.sectionflags	@""
	.align	4
.nv.constant0._ZN2at6native27unrolled_elementwise_kernelINS0_13AUnaryFunctorIiiiZZZNS0_19minimum_kernel_cudaERNS_18TensorIteratorBaseEENKUlvE_clEvENKUlvE1_clEvEUliiE_EESt5arrayIPcLm2EELi4E23TrivialOffsetCalculatorILi1EjESD_NS0_6memory12LoadWithCastILi1EEENSE_13StoreWithCastILi1EEEEEviT_T0_T2_T3_T4_T5_:
	.zero		948


//--------------------- .nv.constant0._ZN2at6native18elementwise_kernelILi128ELi2EZNS0_22gpu_kernel_impl_nocastINS0_13AUnaryFunctorIiiiZZZNS0_19minimum_kernel_cudaERNS_18TensorIteratorBaseEENKUlvE_clEvENKUlvE1_clEvEUliiE_EEEEvS5_RKT_EUliE_EEviT1_ --------------------------
	.section	.nv.constant0._ZN2at6native18elementwise_kernelILi128ELi2EZNS0_22gpu_kernel_impl_nocastINS0_13AUnaryFunctorIiiiZZZNS0_19minimum_kernel_cudaERNS_18TensorIteratorBaseEENKUlvE_clEvENKUlvE1_clEvEUliiE_EEEEvS5_RKT_EUliE_EEviT1_,"a",@progbits
	.sectionflags	@""
	.align	4
.nv.constant0._ZN2at6native18elementwise_kernelILi128ELi2EZNS0_22gpu_kernel_impl_nocastINS0_13AUnaryFunctorIiiiZZZNS0_19minimum_kernel_cudaERNS_18TensorIteratorBaseEENKUlvE_clEvENKUlvE1_clEvEUliiE_EEEEvS5_RKT_EUliE_EEviT1_:
	.zero		1440


//--------------------- .nv.constant0._ZN2at6native27unrolled_elementwise_kernelINS0_13AUnaryFunctorIiiiZZZNS0_19minimum_kernel_cudaERNS_18TensorIteratorBaseEENKUlvE_clEvENKUlvE1_clEvEUliiE_EESt5arrayIPcLm2EELi4E23TrivialOffsetCalculatorILi1EjESD_NS0_6memory15LoadWithoutCastENSE_16StoreWithoutCastEEEviT_T0_T2_T3_T4_T5_ --------------------------
	.section	.nv.constant0._ZN2at6native27unrolled_elementwise_kernelINS0_13AUnaryFunctorIiiiZZZNS0_19minimum_kernel_cudaERNS_18TensorIteratorBaseEENKUlvE_clEvENKUlvE1_clEvEUliiE_EESt5arrayIPcLm2EELi4E23TrivialOffsetCalculatorILi1EjESD_NS0_6memory15LoadWithoutCastENSE_16StoreWithoutCastEEEviT_T0_T2_T3_T4_T5_,"a",@progbits
	.sectionflags	@""
	.align	4
.nv.constant0._ZN2at6native27unrolled_elementwise_kernelINS0_13AUnaryFunctorIiiiZZZNS0_19minimum_kernel_cudaERNS_18TensorIteratorBaseEENKUlvE_clEvENKUlvE1_clEvEUliiE_EESt5arrayIPcLm2EELi4E23TrivialOffsetCalculatorILi1EjESD_NS0_6memory15LoadWithoutCastENSE_16StoreWithoutCastEEEviT_T0_T2_T3_T4_T5_:
	.zero		932


//--------------------- .nv.constant0._ZN2at6native29vectorized_elementwise_kernelILi2ENS0_13AUnaryFunctorIiiiZZZNS0_19minimum_kernel_cudaERNS_18TensorIteratorBaseEENKUlvE_clEvENKUlvE1_clEvEUliiE_EESt5arrayIPcLm2EEEEviT0_T1_ --------------------------
	.section	.nv.constant0._ZN2at6native29vectorized_elementwise_kernelILi2ENS0_13AUnaryFunctorIiiiZZZNS0_19minimum_kernel_cudaERNS_18TensorIteratorBaseEENKUlvE_clEvENKUlvE1_clEvEUliiE_EESt5arrayIPcLm2EEEEviT0_T1_,"a",@progbits
	.sectionflags	@""
	.align	4
.nv.constant0._ZN2at6native29vectorized_elementwise_kernelILi2ENS0_13AUnaryFunctorIiiiZZZNS0_19minimum_kernel_cudaERNS_18TensorIteratorBaseEENKUlvE_clEvENKUlvE1_clEvEUliiE_EESt5arrayIPcLm2EEEEviT0_T1_:
	.zero		928


//--------------------- .nv.constant0._ZN2at6native29vectorized_elementwise_kernelILi4ENS0_13AUnaryFunctorIiiiZZZNS0_19minimum_kernel_cudaERNS_18TensorIteratorBaseEENKUlvE_clEvENKUlvE1_clEvEUliiE_EESt5arrayIPcLm2EEEEviT0_T1_ --------------------------
	.section	.nv.constant0._ZN2at6native29vectorized_elementwise_kernelILi4ENS0_13AUnaryFunctorIiiiZZZNS0_19minimum_kernel_cudaERNS_18TensorIteratorBaseEENKUlvE_clEvENKUlvE1_clEvEUliiE_EESt5arrayIPcLm2EEEEviT0_T1_,"a",@progbits
	.sectionflags	@""
	.align	4
.nv.constant0._ZN2at6native29vectorized_elementwise_kernelILi4ENS0_13AUnaryFunctorIiiiZZZNS0_19minimum_kernel_cudaERNS_18TensorIteratorBaseEENKUlvE_clEvENKUlvE1_clEvEUliiE_EESt5arrayIPcLm2EEEEviT0_T1_:
	.zero		928


//--------------------- .nv.constant0._ZN2at6native29vectorized_elementwise_kernelILi8ENS0_13AUnaryFunctorIiiiZZZNS0_19minimum_kernel_cudaERNS_18TensorIteratorBaseEENKUlvE_clEvENKUlvE1_clEvEUliiE_EESt5arrayIPcLm2EEEEviT0_T1_ --------------------------
	.section	.nv.constant0._ZN2at6native29vectorized_elementwise_kernelILi8ENS0_13AUnaryFunctorIiiiZZZNS0_19minimum_kernel_cudaERNS_18TensorIteratorBaseEENKUlvE_clEvENKUlvE1_clEvEUliiE_EESt5arrayIPcLm2EEEEviT0_T1_,"a",@progbits
	.sectionflags	@""
	.align	4
.nv.constant0._ZN2at6native29vectorized_elementwise_kernelILi8ENS0_13AUnaryFunctorIiiiZZZNS0_19minimum_kernel_cudaERNS_18TensorIteratorBaseEENKUlvE_clEvENKUlvE1_clEvEUliiE_EESt5arrayIPcLm2EEEEviT0_T1_:
	.zero		928


//--------------------- .nv.constant0._ZN2at6native18elementwise_kernelILi128ELi4EZNS0_15gpu_kernel_implINS0_13BinaryFunctorIiiiZZZNS0_19minimum_kernel_cudaERNS_18TensorIteratorBaseEENKUlvE_clEvENKUlvE1_clEvEUliiE_EEEEvS5_RKT_EUliE_EEviT1_ --------------------------
	.section	.nv.constant0._ZN2at6native18elementwise_kernelILi128ELi4EZNS0_15gpu_kernel_implINS0_13BinaryFunctorIiiiZZZNS0_19minimum_kernel_cudaERNS_18TensorIteratorBaseEENKUlvE_clEvENKUlvE1_clEvEUliiE_EEEEvS5_RKT_EUliE_EEviT1_,"a",@progbits
	.sectionflags	@""
	.align	4
.nv.constant0._ZN2at6native18elementwise_kernelILi128ELi4EZNS0_15gpu_kernel_implINS0_13BinaryFunctorIiiiZZZNS0_19minimum_kernel_cudaERNS_18TensorIteratorBaseEENKUlvE_clEvENKUlvE1_clEvEUliiE_EEEEvS5_RKT_EUliE_EEviT1_:
	.zero		1552


//--------------------- .nv.constant0._ZN2at6native27unrolled_elementwise_kernelINS0_13BinaryFunctorIiiiZZZNS0_19minimum_kernel_cudaERNS_18TensorIteratorBaseEENKUlvE_clEvENKUlvE1_clEvEUliiE_EESt5arrayIPcLm3EELi4E23TrivialOffsetCalculatorILi2EjESC_ILi1EjENS0_6memory12LoadWithCastILi2EEENSF_13StoreWithCastILi1EEEEEviT_T0_T2_T3_T4_T5_ --------------------------
	.section	.nv.constant0._ZN2at6native27unrolled_elementwise_kernelINS0_13BinaryFunctorIiiiZZZNS0_19minimum_kernel_cudaERNS_18TensorIteratorBaseEENKUlvE_clEvENKUlvE1_clEvEUliiE_EESt5arrayIPcLm3EELi4E23TrivialOffsetCalculatorILi2EjESC_ILi1EjENS0_6memory12LoadWithCastILi2EEENSF_13StoreWithCastILi1EEEEEviT_T0_T2_T3_T4_T5_,"a",@progbits
	.sectionflags	@""
	.align	4
.nv.constant0._ZN2at6native27unrolled_elementwise_kernelINS0_13BinaryFunctorIiiiZZZNS0_19minimum_kernel_cudaERNS_18TensorIteratorBaseEENKUlvE_clEvENKUlvE1_clEvEUliiE_EESt5arrayIPcLm3EELi4E23TrivialOffsetCalculatorILi2EjESC_ILi1EjENS0_6memory12LoadWithCastILi2EEENSF_13StoreWithCastILi1EEEEEviT_T0_T2_T3_T4_T5_:
	.zero		952


//--------------------- .nv.constant0._ZN2at6native18elementwise_kernelILi128ELi2EZNS0_22gpu_kernel_impl_nocastINS0_13BinaryFunctorIiiiZZZNS0_19minimum_kernel_cudaERNS_18TensorIteratorBaseEENKUlvE_clEvENKUlvE1_clEvEUliiE_EEEEvS5_RKT_EUliE_EEviT1_ --------------------------
	.section	.nv.constant0._ZN2at6native18elementwise_kernelILi128ELi2EZNS0_22gpu_kernel_impl_nocastINS0_13BinaryFunctorIiiiZZZNS0_19minimum_kernel_cudaERNS_18TensorIteratorBaseEENKUlvE_clEvENKUlvE1_clEvEUliiE_EEEEvS5_RKT_EUliE_EEviT1_,"a",@progbits
	.sectionflags	@""
	.align	4
.nv.constant0._ZN2at6native18elementwise_kernelILi128ELi2EZNS0_22gpu_kernel_impl_nocastINS0_13BinaryFunctorIiiiZZZNS0_19minimum_kernel_cudaERNS_18TensorIteratorBaseEENKUlvE_clEvENKUlvE1_clEvEUliiE_EEEEvS5_RKT_EUliE_EEviT1_:
	.zero		1552


//--------------------- .nv.constant0._ZN2at6native27unrolled_elementwise_kernelINS0_13BinaryFunctorIiiiZZZNS0_19minimum_kernel_cudaERNS_18TensorIteratorBaseEENKUlvE_clEvENKUlvE1_clEvEUliiE_EESt5arrayIPcLm3EELi4E23TrivialOffsetCalculatorILi2EjESC_ILi1EjENS0_6memory15LoadWithoutCastENSF_16StoreWithoutCastEEEviT_T0_T2_T3_T4_T5_ --------------------------
	.section	.nv.constant0._ZN2at6native27unrolled_elementwise_kernelINS0_13BinaryFunctorIiiiZZZNS0_19minimum_kernel_cudaERNS_18TensorIteratorBaseEENKUlvE_clEvENKUlvE1_clEvEUliiE_EESt5arrayIPcLm3EELi4E23TrivialOffsetCalculatorILi2EjESC_ILi1EjENS0_6memory15LoadWithoutCastENSF_16StoreWithoutCastEEEviT_T0_T2_T3_T4_T5_,"a",@progbits
	.sectionflags	@""
	.align	4
.nv.constant0._ZN2at6native27unrolled_elementwise_kernelINS0_13BinaryFunctorIiiiZZZNS0_19minimum_kernel_cudaERNS_18TensorIteratorBaseEENKUlvE_clEvENKUlvE1_clEvEUliiE_EESt5arrayIPcLm3EELi4E23TrivialOffsetCalculatorILi2EjESC_ILi1EjENS0_6memory15LoadWithoutCastENSF_16StoreWithoutCastEEEviT_T0_T2_T3_T4_T5_:
	.zero		932


//--------------------- .nv.constant0._ZN2at6native29vectorized_elementwise_kernelILi2ENS0_13BinaryFunctorIiiiZZZNS0_19minimum_kernel_cudaERNS_18TensorIteratorBaseEENKUlvE_clEvENKUlvE1_clEvEUliiE_EESt5arrayIPcLm3EEEEviT0_T1_ --------------------------
	.section	.nv.constant0._ZN2at6native29vectorized_elementwise_kernelILi2ENS0_13BinaryFunctorIiiiZZZNS0_19minimum_kernel_cudaERNS_18TensorIteratorBaseEENKUlvE_clEvENKUlvE1_clEvEUliiE_EESt5arrayIPcLm3EEEEviT0_T1_,"a",@progbits
	.sectionflags	@""
	.align	4
.nv.constant0._ZN2at6native29vectorized_elementwise_kernelILi2ENS0_13BinaryFunctorIiiiZZZNS0_19minimum_kernel_cudaERNS_18TensorIteratorBaseEENKUlvE_clEvENKUlvE1_clEvEUliiE_EESt5arrayIPcLm3EEEEviT0_T1_:
	.zero		928


//--------------------- .nv.constant0._ZN2at6native29vectorized_elementwise_kernelILi4ENS0_13BinaryFunctorIiiiZZZNS0_19minimum_kernel_cudaERNS_18TensorIteratorBaseEENKUlvE_clEvENKUlvE1_clEvEUliiE_EESt5arrayIPcLm3EEEEviT0_T1_ --------------------------
	.section	.nv.constant0._ZN2at6native29vectorized_elementwise_kernelILi4ENS0_13BinaryFunctorIiiiZZZNS0_19minimum_kernel_cudaERNS_18TensorIteratorBaseEENKUlvE_clEvENKUlvE1_clEvEUliiE_EESt5arrayIPcLm3EEEEviT0_T1_,"a",@progbits
	.sectionflags	@""
	.align	4
.nv.constant0._ZN2at6native29vectorized_elementwise_kernelILi4ENS0_13BinaryFunctorIiiiZZZNS0_19minimum_kernel_cudaERNS_18TensorIteratorBaseEENKUlvE_clEvENKUlvE1_clEvEUliiE_EESt5arrayIPcLm3EEEEviT0_T1_:
	.zero		928


//--------------------- .nv.constant0._ZN2at6native29vectorized_elementwise_kernelILi8ENS0_13BinaryFunctorIiiiZZZNS0_19minimum_kernel_cudaERNS_18TensorIteratorBaseEENKUlvE_clEvENKUlvE1_clEvEUliiE_EESt5arrayIPcLm3EEEEviT0_T1_ --------------------------
	.section	.nv.constant0._ZN2at6native29vectorized_elementwise_kernelILi8ENS0_13BinaryFunctorIiiiZZZNS0_19minimum_kernel_cudaERNS_18TensorIteratorBaseEENKUlvE_clEvENKUlvE1_clEvEUliiE_EESt5arrayIPcLm3EEEEviT0_T1_,"a",@progbits
	.sectionflags	@""
	.align	4
.nv.constant0._ZN2at6native29vectorized_elementwise_kernelILi8ENS0_13BinaryFunctorIiiiZZZNS0_19minimum_kernel_cudaERNS_18TensorIteratorBaseEENKUlvE_clEvENKUlvE1_clEvEUliiE_EESt5arrayIPcLm3EEEEviT0_T1_:
	.zero		928


//--------------------- .nv.constant0._ZN2at6native18elementwise_kernelILi128ELi4EZNS0_15gpu_kernel_implINS0_13AUnaryFunctorIaaaZZZNS0_19minimum_kernel_cudaERNS_18TensorIteratorBaseEENKUlvE_clEvENKUlvE0_clEvEUlaaE_EEEEvS5_RKT_EUliE_EEviT1_ --------------------------
	.section	.nv.constant0._ZN2at6native18elementwise_kernelILi128ELi4EZNS0_15gpu_kernel_implINS0_13AUnaryFunctorIaaaZZZNS0_19minimum_kernel_cudaERNS_18TensorIteratorBaseEENKUlvE_clEvENKUlvE0_clEvEUlaaE_EEEEvS5_RKT_EUliE_EEviT1_,"a",@progbits
	.sectionflags	@""
	.align	4
.nv.constant0._ZN2at6native18elementwise_kernelILi128ELi4EZNS0_15gpu_kernel_implINS0_13AUnaryFunctorIaaaZZZNS0_19minimum_kernel_cudaERNS_18TensorIteratorBaseEENKUlvE_clEvENKUlvE0_clEvEUlaaE_EEEEvS5_RKT_EUliE_EEviT1_:
	.zero		1440


//--------------------- .nv.constant0._ZN2at6native27unrolled_elementwise_kernelINS0_13AUnaryFunctorIaaaZZZNS0_19minimum_kernel_cudaERNS_18TensorIteratorBaseEENKUlvE_clEvENKUlvE0_clEvEUlaaE_EESt5arrayIPcLm2EELi4E23TrivialOffsetCalculatorILi1EjESD_NS0_6memory12LoadWithCastILi1EEENSE_13StoreWithCastILi1EEEEEviT_T0_T2_T3_T4_T5_ --------------------------
	.section	.nv.constant0._ZN2at6native27unrolled_elementwise_kernelINS0_13AUnaryFunctorIaaaZZZNS0_19minimum_kernel_cudaERNS_18TensorIteratorBaseEENKUlvE_clEvENKUlvE0_clEvEUlaaE_EESt5arrayIPcLm2EELi4E23TrivialOffsetCalculatorILi1EjESD_NS0_6memory12LoadWithCastILi1EEENSE_13StoreWithCastILi1EEEEEviT_T0_T2_T3_T4_T5_,"a",@progbits
	.sectionflags	@""
	.align	4
.nv.constant0._ZN2at6native27unrolled_elementwise_kernelINS0_13AUnaryFunctorIaaaZZZNS0_19minimum_kernel_cudaERNS_18TensorIteratorBaseEENKUlvE_clEvENKUlvE0_clEvEUlaaE_EESt5arrayIPcLm2EELi4E23TrivialOffsetCalculatorILi1EjESD_NS0_6memory12LoadWithCastILi1EEENSE_13StoreWithCastILi1EEEEEviT_T0_T2_T3_T4_T5_:
	.zero		940


//--------------------- .nv.constant0._ZN2at6native18elementwise_kernelILi128ELi4EZNS0_22gpu_kernel_impl_nocastINS0_13AUnaryFunctorIaaaZZZNS0_19minimum_kernel_cudaERNS_18TensorIteratorBaseEENKUlvE_clEvENKUlvE0_clEvEUlaaE_EEEEvS5_RKT_EUliE_EEviT1_ --------------------------
	.section	.nv.constant0._ZN2at6native18elementwise_kernelILi128ELi4EZNS0_22gpu_kernel_impl_nocastINS0_13AUnaryFunctorIaaaZZZNS0_19minimum_kernel_cudaERNS_18TensorIteratorBaseEENKUlvE_clEvENKUlvE0_clEvEUlaaE_EEEEvS5_RKT_EUliE_EEviT1_,"a",@progbits
	.sectionflags	@""
	.align	4
.nv.constant0._ZN2at6native18elementwise_kernelILi128ELi4EZNS0_22gpu_kernel_impl_nocastINS0_13AUnaryFunctorIaaaZZZNS0_19minimum_kernel_cudaERNS_18TensorIteratorBaseEENKUlvE_clEvENKUlvE0_clEvEUlaaE_EEEEvS5_RKT_EUliE_EEviT1_:
	.zero		1440


//--------------------- .nv.constant0._ZN2at6native27unrolled_elementwise_kernelINS0_13AUnaryFunctorIaaaZZZNS0_19minimum_kernel_cudaERNS_18TensorIteratorBaseEENKUlvE_clEvENKUlvE0_clEvEUlaaE_EESt5arrayIPcLm2EELi4E23TrivialOffsetCalculatorILi1EjESD_NS0_6memory15LoadWithoutCastENSE_16StoreWithoutCastEEEviT_T0_T2_T3_T4_T5_ --------------------------
	.section	.nv.constant0._ZN2at6native27unrolled_elementwise_kernelINS0_13AUnaryFunctorIaaaZZZNS0_19minimum_kernel_cudaERNS_18TensorIteratorBaseEENKUlvE_clEvENKUlvE0_clEvEUlaaE_EESt5arrayIPcLm2EELi4E23TrivialOffsetCalculatorILi1EjESD_NS0_6memory15LoadWithoutCastENSE_16StoreWithoutCastEEEviT_T0_T2_T3_T4_T5_,"a",@progbits
	.sectionflags	@""
	.align	4
.nv.constant0._ZN2at6native27unrolled_elementwise_kernelINS0_13AUnaryFunctorIaaaZZZNS0_19minimum_kernel_cudaERNS_18TensorIteratorBaseEENKUlvE_clEvENKUlvE0_clEvEUlaaE_EESt5arrayIPcLm2EELi4E23TrivialOffsetCalculatorILi1EjESD_NS0_6memory15LoadWithoutCastENSE_16StoreWithoutCastEEEviT_T0_T2_T3_T4_T5_:
	.zero		924


//--------------------- .nv.constant0._ZN2at6native29vectorized_elementwise_kernelILi2ENS0_13AUnaryFunctorIaaaZZZNS0_19minimum_kernel_cudaERNS_18TensorIteratorBaseEENKUlvE_clEvENKUlvE0_clEvEUlaaE_EESt5arrayIPcLm2EEEEviT0_T1_ --------------------------
	.section	.nv.constant0._ZN2at6native29vectorized_elementwise_kernelILi2ENS0_13AUnaryFunctorIaaaZZZNS0_19minimum_kernel_cudaERNS_18TensorIteratorBaseEENKUlvE_clEvENKUlvE0_clEvEUlaaE_EESt5arrayIPcLm2EEEEviT0_T1_,"a",@progbits
	.sectionflags	@""
	.align	4
.nv.constant0._ZN2at6native29vectorized_elementwise_kernelILi2ENS0_13AUnaryFunctorIaaaZZZNS0_19minimum_kernel_cudaERNS_18TensorIteratorBaseEENKUlvE_clEvENKUlvE0_clEvEUlaaE_EESt5arrayIPcLm2EEEEviT0_T1_:
	.zero		920


//--------------------- .nv.constant0._ZN2at6native29vectorized_elementwise_kernelILi4ENS0_13AUnaryFunctorIaaaZZZNS0_19minimum_kernel_cudaERNS_18TensorIteratorBaseEENKUlvE_clEvENKUlvE0_clEvEUlaaE_EESt5arrayIPcLm2EEEEviT0_T1_ --------------------------
	.section	.nv.constant0._ZN2at6native29vectorized_elementwise_kernelILi4ENS0_13AUnaryFunctorIaaaZZZNS0_19minimum_kernel_cudaERNS_18TensorIteratorBaseEENKUlvE_clEvENKUlvE0_clEvEUlaaE_EESt5arrayIPcLm2EEEEviT0_T1_,"a",@progbits
	.sectionflags	@""
	.align	4
.nv.constant0._ZN2at6native29vectorized_elementwise_kernelILi4ENS0_13AUnaryFunctorIaaaZZZNS0_19minimum_kernel_cudaERNS_18TensorIteratorBaseEENKUlvE_clEvENKUlvE0_clEvEUlaaE_EESt5arrayIPcLm2EEEEviT0_T1_:
	.zero		920


//--------------------- .nv.constant0._ZN2at6native29vectorized_elementwise_kernelILi8ENS0_13AUnaryFunctorIaaaZZZNS0_19minimum_kernel_cudaERNS_18TensorIteratorBaseEENKUlvE_clEvENKUlvE0_clEvEUlaaE_EESt5arrayIPcLm2EEEEviT0_T1_ --------------------------
	.section	.nv.constant0._ZN2at6native29vectorized_elementwise_kernelILi8ENS0_13AUnaryFunctorIaaaZZZNS0_19minimum_kernel_cudaERNS_18TensorIteratorBaseEENKUlvE_clEvENKUlvE0_clEvEUlaaE_EESt5arrayIPcLm2EEEEviT0_T1_,"a",@progbits
	.sectionflags	@""
	.align	4
.nv.constant0._ZN2at6native29vectorized_elementwise_kernelILi8ENS0_13AUnaryFunctorIaaaZZZNS0_19minimum_kernel_cudaERNS_18TensorIteratorBaseEENKUlvE_clEvENKUlvE0_clEvEUlaaE_EESt5arrayIPcLm2EEEEviT0_T1_:
	.zero		920


//--------------------- .nv.constant0._ZN2at6native18elementwise_kernelILi128ELi4EZNS0_15gpu_kernel_implINS0_13BinaryFunctorIaaaZZZNS0_19minimum_kernel_cudaERNS_18TensorIteratorBaseEENKUlvE_clEvENKUlvE0_clEvEUlaaE_EEEEvS5_RKT_EUliE_EEviT1_ --------------------------
	.section	.nv.constant0._ZN2at6native18elementwise_kernelILi128ELi4EZNS0_15gpu_kernel_implINS0_13BinaryFunctorIaaaZZZNS0_19minimum_kernel_cudaERNS_18TensorIteratorBaseEENKUlvE_clEvENKUlvE0_clEvEUlaaE_EEEEvS5_RKT_EUliE_EEviT1_,"a",@progbits
	.sectionflags	@""
	.align	4
.nv.constant0._ZN2at6native18elementwise_kernelILi128ELi4EZNS0_15gpu_kernel_implINS0_13BinaryFunctorIaaaZZZNS0_19minimum_kernel_cudaERNS_18TensorIteratorBaseEENKUlvE_clEvENKUlvE0_clEvEUlaaE_EEEEvS5_RKT_EUliE_EEviT1_:
	.zero		1552


//--------------------- .nv.constant0._ZN2at6native27unrolled_elementwise_kernelINS0_13BinaryFunctorIaaaZZZNS0_19minimum_kernel_cudaERNS_18TensorIteratorBaseEENKUlvE_clEvENKUlvE0_clEvEUlaaE_EESt5arrayIPcLm3EELi4E23TrivialOffsetCalculatorILi2EjESC_ILi1EjENS0_6memory12LoadWithCastILi2EEENSF_13StoreWithCastILi1EEEEEviT_T0_T2_T3_T4_T5_ --------------------------
	.section	.nv.constant0._ZN2at6native27unrolled_elementwise_kernelINS0_13BinaryFunctorIaaaZZZNS0_19minimum_kernel_cudaERNS_18TensorIteratorBaseEENKUlvE_clEvENKUlvE0_clEvEUlaaE_EESt5arrayIPcLm3EELi4E23TrivialOffsetCalculatorILi2EjESC_ILi1EjENS0_6memory12LoadWithCastILi2EEENSF_13StoreWithCastILi1EEEEEviT_T0_T2_T3_T4_T5_,"a",@progbits
	.sectionflags	@""
	.align	4
.nv.constant0._ZN2at6native27unrolled_elementwise_kernelINS0_13BinaryFunctorIaaaZZZNS0_19minimum_kernel_cudaERNS_18TensorIteratorBaseEENKUlvE_clEvENKUlvE0_clEvEUlaaE_EESt5arrayIPcLm3EELi4E23TrivialOffsetCalculatorILi2EjESC_ILi1EjENS0_6memory12LoadWithCastILi2EEENSF_13StoreWithCastILi1EEEEEviT_T0_T2_T3_T4_T5_:
	.zero		952


//--------------------- .nv.constant0._ZN2at6native18elementwise_kernelILi128ELi4EZNS0_22gpu_kernel_impl_nocastINS0_13BinaryFunctorIaaaZZZNS0_19minimum_kernel_cudaERNS_18TensorIteratorBaseEENKUlvE_clEvENKUlvE0_clEvEUlaaE_EEEEvS5_RKT_EUliE_EEviT1_ --------------------------
	.section	.nv.constant0._ZN2at6native18elementwise_kernelILi128ELi4EZNS0_22gpu_kernel_impl_nocastINS0_13BinaryFunctorIaaaZZZNS0_19minimum_kernel_cudaERNS_18TensorIteratorBaseEENKUlvE_clEvENKUlvE0_clEvEUlaaE_EEEEvS5_RKT_EUliE_EEviT1_,"a",@progbits
	.sectionflags	@""
	.align	4
.nv.constant0._ZN2at6native18elementwise_kernelILi128ELi4EZNS0_22gpu_kernel_impl_nocastINS0_13BinaryFunctorIaaaZZZNS0_19minimum_kernel_cudaERNS_18TensorIteratorBaseEENKUlvE_clEvENKUlvE0_clEvEUlaaE_EEEEvS5_RKT_EUliE_EEviT1_:
	.zero		1552


//--------------------- .nv.constant0._ZN2at6native27unrolled_elementwise_kernelINS0_13BinaryFunctorIaaaZZZNS0_19minimum_kernel_cudaERNS_18TensorIteratorBaseEENKUlvE_clEvENKUlvE0_clEvEUlaaE_EESt5arrayIPcLm3EELi4E23TrivialOffsetCalculatorILi2EjESC_ILi1EjENS0_6memory15LoadWithoutCastENSF_16StoreWithoutCastEEEviT_T0_T2_T3_T4_T5_ --------------------------
	.section	.nv.constant0._ZN2at6native27unrolled_elementwise_kernelINS0_13BinaryFunctorIaaaZZZNS0_19minimum_kernel_cudaERNS_18TensorIteratorBaseEENKUlvE_clEvENKUlvE0_clEvEUlaaE_EESt5arrayIPcLm3EELi4E23TrivialOffsetCalculatorILi2EjESC_ILi1EjENS0_6memory15LoadWithoutCastENSF_16StoreWithoutCastEEEviT_T0_T2_T3_T4_T5_,"a",@progbits
	.sectionflags	@""
	.align	4
.nv.constant0._ZN2at6native27unrolled_elementwise_kernelINS0_13BinaryFunctorIaaaZZZNS0_19minimum_kernel_cudaERNS_18TensorIteratorBaseEENKUlvE_clEvENKUlvE0_clEvEUlaaE_EESt5arrayIPcLm3EELi4E23TrivialOffsetCalculatorILi2EjESC_ILi1EjENS0_6memory15LoadWithoutCastENSF_16StoreWithoutCastEEEviT_T0_T2_T3_T4_T5_:
	.zero		932


//--------------------- .nv.constant0._ZN2at6native29vectorized_elementwise_kernelILi2ENS0_13BinaryFunctorIaaaZZZNS0_19minimum_kernel_cudaERNS_18TensorIteratorBaseEENKUlvE_clEvENKUlvE0_clEvEUlaaE_EESt5arrayIPcLm3EEEEviT0_T1_ --------------------------
	.section	.nv.constant0._ZN2at6native29vectorized_elementwise_kernelILi2ENS0_13BinaryFunctorIaaaZZZNS0_19minimum_kernel_cudaERNS_18TensorIteratorBaseEENKUlvE_clEvENKUlvE0_clEvEUlaaE_EESt5arrayIPcLm3EEEEviT0_T1_,"a",@progbits
	.sectionflags	@""
	.align	4
.nv.constant0._ZN2at6native29vectorized_elementwise_kernelILi2ENS0_13BinaryFunctorIaaaZZZNS0_19minimum_kernel_cudaERNS_18TensorIteratorBaseEENKUlvE_clEvENKUlvE0_clEvEUlaaE_EESt5arrayIPcLm3EEEEviT0_T1_:
	.zero		928


//--------------------- .nv.constant0._ZN2at6native29vectorized_elementwise_kernelILi4ENS0_13BinaryFunctorIaaaZZZNS0_19minimum_kernel_cudaERNS_18TensorIteratorBaseEENKUlvE_clEvENKUlvE0_clEvEUlaaE_EESt5arrayIPcLm3EEEEviT0_T1_ --------------------------
	.section	.nv.constant0._ZN2at6native29vectorized_elementwise_kernelILi4ENS0_13BinaryFunctorIaaaZZZNS0_19minimum_kernel_cudaERNS_18TensorIteratorBaseEENKUlvE_clEvENKUlvE0_clEvEUlaaE_EESt5arrayIPcLm3EEEEviT0_T1_,"a",@progbits
	.sectionflags	@""
	.align	4
.nv.constant0._ZN2at6native29vectorized_elementwise_kernelILi4ENS0_13BinaryFunctorIaaaZZZNS0_19minimum_kernel_cudaERNS_18TensorIteratorBaseEENKUlvE_clEvENKUlvE0_clEvEUlaaE_EESt5arrayIPcLm3EEEEviT0_T1_:
	.zero		928


//--------------------- .nv.constant0._ZN2at6native29vectorized_elementwise_kernelILi8ENS0_13BinaryFunctorIaaaZZZNS0_19minimum_kernel_cudaERNS_18TensorIteratorBaseEENKUlvE_clEvENKUlvE0_clEvEUlaaE_EESt5arrayIPcLm3EEEEviT0_T1_ --------------------------
	.section	.nv.constant0._ZN2at6native29vectorized_elementwise_kernelILi8ENS0_13BinaryFunctorIaaaZZZNS0_19minimum_kernel_cudaERNS_18TensorIteratorBaseEENKUlvE_clEvENKUlvE0_clEvEUlaaE_EESt5arrayIPcLm3EEEEviT0_T1_,"a",@progbits
	.sectionflags	@""
	.align	4
.nv.constant0._ZN2at6native29vectorized_elementwise_kernelILi8ENS0_13BinaryFunctorIaaaZZZNS0_19minimum_kernel_cudaERNS_18TensorIteratorBaseEENKUlvE_clEvENKUlvE0_clEvEUlaaE_EESt5arrayIPcLm3EEEEviT0_T1_:
	.zero		928


//--------------------- .nv.constant0._ZN2at6native18elementwise_kernelILi128ELi4EZNS0_15gpu_kernel_implINS0_13AUnaryFunctorIhhhZZZNS0_19minimum_kernel_cudaERNS_18TensorIteratorBaseEENKUlvE_clEvENKUlvE_clEvEUlhhE_EEEEvS5_RKT_EUliE_EEviT1_ --------------------------
	.section	.nv.constant0._ZN2at6native18elementwise_kernelILi128ELi4EZNS0_15gpu_kernel_implINS0_13AUnaryFunctorIhhhZZZNS0_19minimum_kernel_cudaERNS_18TensorIteratorBaseEENKUlvE_clEvENKUlvE_clEvEUlhhE_EEEEvS5_RKT_EUliE_EEviT1_,"a",@progbits
	.sectionflags	@""
	.align	4
.nv.constant0._ZN2at6native18elementwise_kernelILi128ELi4EZNS0_15gpu_kernel_implINS0_13AUnaryFunctorIhhhZZZNS0_19minimum_kernel_cudaERNS_18TensorIteratorBaseEENKUlvE_clEvENKUlvE_clEvEUlhhE_EEEEvS5_RKT_EUliE_EEviT1_:
	.zero		1440


//--------------------- .nv.constant0._ZN2at6native27unrolled_elementwise_kernelINS0_13AUnaryFunctorIhhhZZZNS0_19minimum_kernel_cudaERNS_18TensorIteratorBaseEENKUlvE_clEvENKUlvE_clEvEUlhhE_EESt5arrayIPcLm2EELi4E23TrivialOffsetCalculatorILi1EjESD_NS0_6memory12LoadWithCastILi1EEENSE_13StoreWithCastILi1EEEEEviT_T0_T2_T3_T4_T5_ --------------------------
	.section	.nv.constant0._ZN2at6native27unrolled_elementwise_kernelINS0_13AUnaryFunctorIhhhZZZNS0_19minimum_kernel_cudaERNS_18TensorIteratorBaseEENKUlvE_clEvENKUlvE_clEvEUlhhE_EESt5arrayIPcLm2EELi4E23TrivialOffsetCalculatorILi1EjESD_NS0_6memory12LoadWithCastILi1EEENSE_13StoreWithCastILi1EEEEEviT_T0_T2_T3_T4_T5_,"a",@progbits
	.sectionflags	@""
	.align	4
.nv.constant0._ZN2at6native27unrolled_elementwise_kernelINS0_13AUnaryFunctorIhhhZZZNS0_19minimum_kernel_cudaERNS_18TensorIteratorBaseEENKUlvE_clEvENKUlvE_clEvEUlhhE_EESt5arrayIPcLm2EELi4E23TrivialOffsetCalculatorILi1EjESD_NS0_6memory12LoadWithCastILi1EEENSE_13StoreWithCastILi1EEEEEviT_T0_T2_T3_T4_T5_:
	.zero		940


//--------------------- .nv.constant0._ZN2at6native18elementwise_kernelILi128ELi4EZNS0_22gpu_kernel_impl_nocastINS0_13AUnaryFunctorIhhhZZZNS0_19minimum_kernel_cudaERNS_18TensorIteratorBaseEENKUlvE_clEvENKUlvE_clEvEUlhhE_EEEEvS5_RKT_EUliE_EEviT1_ --------------------------
	.section	.nv.constant0._ZN2at6native18elementwise_kernelILi128ELi4EZNS0_22gpu_kernel_impl_nocastINS0_13AUnaryFunctorIhhhZZZNS0_19minimum_kernel_cudaERNS_18TensorIteratorBaseEENKUlvE_clEvENKUlvE_clEvEUlhhE_EEEEvS5_RKT_EUliE_EEviT1_,"a",@progbits
	.sectionflags	@""
	.align	4
.nv.constant0._ZN2at6native18elementwise_kernelILi128ELi4EZNS0_22gpu_kernel_impl_nocastINS0_13AUnaryFunctorIhhhZZZNS0_19minimum_kernel_cudaERNS_18TensorIteratorBaseEENKUlvE_clEvENKUlvE_clEvEUlhhE_EEEEvS5_RKT_EUliE_EEviT1_:
	.zero		1440


//--------------------- .nv.constant0._ZN2at6native27unrolled_elementwise_kernelINS0_13AUnaryFunctorIhhhZZZNS0_19minimum_kernel_cudaERNS_18TensorIteratorBaseEENKUlvE_clEvENKUlvE_clEvEUlhhE_EESt5arrayIPcLm2EELi4E23TrivialOffsetCalculatorILi1EjESD_NS0_6memory15LoadWithoutCastENSE_16StoreWithoutCastEEEviT_T0_T2_T3_T4_T5_ --------------------------
	.section	.nv.constant0._ZN2at6native27unrolled_elementwise_kernelINS0_13AUnaryFunctorIhhhZZZNS0_19minimum_kernel_cudaERNS_18TensorIteratorBaseEENKUlvE_clEvENKUlvE_clEvEUlhhE_EESt5arrayIPcLm2EELi4E23TrivialOffsetCalculatorILi1EjESD_NS0_6memory15LoadWithoutCastENSE_16StoreWithoutCastEEEviT_T0_T2_T3_T4_T5_,"a",@progbits
	.sectionflags	@""
	.align	4
.nv.constant0._ZN2at6native27unrolled_elementwise_kernelINS0_13AUnaryFunctorIhhhZZZNS0_19minimum_kernel_cudaERNS_18TensorIteratorBaseEENKUlvE_clEvENKUlvE_clEvEUlhhE_EESt5arrayIPcLm2EELi4E23TrivialOffsetCalculatorILi1EjESD_NS0_6memory15LoadWithoutCastENSE_16StoreWithoutCastEEEviT_T0_T2_T3_T4_T5_:
	.zero		924


//--------------------- .nv.constant0._ZN2at6native29vectorized_elementwise_kernelILi2ENS0_13AUnaryFunctorIhhhZZZNS0_19minimum_kernel_cudaERNS_18TensorIteratorBaseEENKUlvE_clEvENKUlvE_clEvEUlhhE_EESt5arrayIPcLm2EEEEviT0_T1_ --------------------------
	.section	.nv.constant0._ZN2at6native29vectorized_elementwise_kernelILi2ENS0_13AUnaryFunctorIhhhZZZNS0_19minimum_kernel_cudaERNS_18TensorIteratorBaseEENKUlvE_clEvENKUlvE_clEvEUlhhE_EESt5arrayIPcLm2EEEEviT0_T1_,"a",@progbits
	.sectionflags	@""
	.align	4
.nv.constant0._ZN2at6native29vectorized_elementwise_kernelILi2ENS0_13AUnaryFunctorIhhhZZZNS0_19minimum_kernel_cudaERNS_18TensorIteratorBaseEENKUlvE_clEvENKUlvE_clEvEUlhhE_EESt5arrayIPcLm2EEEEviT0_T1_:
	.zero		920


//--------------------- .nv.constant0._ZN2at6native29vectorized_elementwise_kernelILi4ENS0_13AUnaryFunctorIhhhZZZNS0_19minimum_kernel_cudaERNS_18TensorIteratorBaseEENKUlvE_clEvENKUlvE_clEvEUlhhE_EESt5arrayIPcLm2EEEEviT0_T1_ --------------------------
	.section	.nv.constant0._ZN2at6native29vectorized_elementwise_kernelILi4ENS0_13AUnaryFunctorIhhhZZZNS0_19minimum_kernel_cudaERNS_18TensorIteratorBaseEENKUlvE_clEvENKUlvE_clEvEUlhhE_EESt5arrayIPcLm2EEEEviT0_T1_,"a",@progbits
	.sectionflags	@""
	.align	4
.nv.constant0._ZN2at6native29vectorized_elementwise_kernelILi4ENS0_13AUnaryFunctorIhhhZZZNS0_19minimum_kernel_cudaERNS_18TensorIteratorBaseEENKUlvE_clEvENKUlvE_clEvEUlhhE_EESt5arrayIPcLm2EEEEviT0_T1_:
	.zero		920


//--------------------- .nv.constant0._ZN2at6native29vectorized_elementwise_kernelILi8ENS0_13AUnaryFunctorIhhhZZZNS0_19minimum_kernel_cudaERNS_18TensorIteratorBaseEENKUlvE_clEvENKUlvE_clEvEUlhhE_EESt5arrayIPcLm2EEEEviT0_T1_ --------------------------
	.section	.nv.constant0._ZN2at6native29vectorized_elementwise_kernelILi8ENS0_13AUnaryFunctorIhhhZZZNS0_19minimum_kernel_cudaERNS_18TensorIteratorBaseEENKUlvE_clEvENKUlvE_clEvEUlhhE_EESt5arrayIPcLm2EEEEviT0_T1_,"a",@progbits
	.sectionflags	@""
	.align	4
.nv.constant0._ZN2at6native29vectorized_elementwise_kernelILi8ENS0_13AUnaryFunctorIhhhZZZNS0_19minimum_kernel_cudaERNS_18TensorIteratorBaseEENKUlvE_clEvENKUlvE_clEvEUlhhE_EESt5arrayIPcLm2EEEEviT0_T1_:
	.zero		920


//--------------------- .nv.constant0._ZN2at6native18elementwise_kernelILi128ELi4EZNS0_15gpu_kernel_implINS0_13BinaryFunctorIhhhZZZNS0_19minimum_kernel_cudaERNS_18TensorIteratorBaseEENKUlvE_clEvENKUlvE_clEvEUlhhE_EEEEvS5_RKT_EUliE_EEviT1_ --------------------------
	.section	.nv.constant0._ZN2at6native18elementwise_kernelILi128ELi4EZNS0_15gpu_kernel_implINS0_13BinaryFunctorIhhhZZZNS0_19minimum_kernel_cudaERNS_18TensorIteratorBaseEENKUlvE_clEvENKUlvE_clEvEUlhhE_EEEEvS5_RKT_EUliE_EEviT1_,"a",@progbits
	.sectionflags	@""
	.align	4
.nv.constant0._ZN2at6native18elementwise_kernelILi128ELi4EZNS0_15gpu_kernel_implINS0_13BinaryFunctorIhhhZZZNS0_19minimum_kernel_cudaERNS_18TensorIteratorBaseEENKUlvE_clEvENKUlvE_clEvEUlhhE_EEEEvS5_RKT_EUliE_EEviT1_:
	.zero		1552


//--------------------- .nv.constant0._ZN2at6native27unrolled_elementwise_kernelINS0_13BinaryFunctorIhhhZZZNS0_19minimum_kernel_cudaERNS_18TensorIteratorBaseEENKUlvE_clEvENKUlvE_clEvEUlhhE_EESt5arrayIPcLm3EELi4E23TrivialOffsetCalculatorILi2EjESC_ILi1EjENS0_6memory12LoadWithCastILi2EEENSF_13StoreWithCastILi1EEEEEviT_T0_T2_T3_T4_T5_ --------------------------
	.section	.nv.constant0._ZN2at6native27unrolled_elementwise_kernelINS0_13BinaryFunctorIhhhZZZNS0_19minimum_kernel_cudaERNS_18TensorIteratorBaseEENKUlvE_clEvENKUlvE_clEvEUlhhE_EESt5arrayIPcLm3EELi4E23TrivialOffsetCalculatorILi2EjESC_ILi1EjENS0_6memory12LoadWithCastILi2EEENSF_13StoreWithCastILi1EEEEEviT_T0_T2_T3_T4_T5_,"a",@progbits
	.sectionflags	@""
	.align	4
.nv.constant0._ZN2at6native27unrolled_elementwise_kernelINS0_13BinaryFunctorIhhhZZZNS0_19minimum_kernel_cudaERNS_18TensorIteratorBaseEENKUlvE_clEvENKUlvE_clEvEUlhhE_EESt5arrayIPcLm3EELi4E23TrivialOffsetCalculatorILi2EjESC_ILi1EjENS0_6memory12LoadWithCastILi2EEENSF_13StoreWithCastILi1EEEEEviT_T0_T2_T3_T4_T5_:
	.zero		952


//--------------------- .nv.constant0._ZN2at6native18elementwise_kernelILi128ELi4EZNS0_22gpu_kernel_impl_nocastINS0_13BinaryFunctorIhhhZZZNS0_19minimum_kernel_cudaERNS_18TensorIteratorBaseEENKUlvE_clEvENKUlvE_clEvEUlhhE_EEEEvS5_RKT_EUliE_EEviT1_ --------------------------
	.section	.nv.constant0._ZN2at6native18elementwise_kernelILi128ELi4EZNS0_22gpu_kernel_impl_nocastINS0_13BinaryFunctorIhhhZZZNS0_19minimum_kernel_cudaERNS_18TensorIteratorBaseEENKUlvE_clEvENKUlvE_clEvEUlhhE_EEEEvS5_RKT_EUliE_EEviT1_,"a",@progbits
	.sectionflags	@""
	.align	4
.nv.constant0._ZN2at6native18elementwise_kernelILi128ELi4EZNS0_22gpu_kernel_impl_nocastINS0_13BinaryFunctorIhhhZZZNS0_19minimum_kernel_cudaERNS_18TensorIteratorBaseEENKUlvE_clEvENKUlvE_clEvEUlhhE_EEEEvS5_RKT_EUliE_EEviT1_:
	.zero		1552


//--------------------- .nv.constant0._ZN2at6native27unrolled_elementwise_kernelINS0_13BinaryFunctorIhhhZZZNS0_19minimum_kernel_cudaERNS_18TensorIteratorBaseEENKUlvE_clEvENKUlvE_clEvEUlhhE_EESt5arrayIPcLm3EELi4E23TrivialOffsetCalculatorILi2EjESC_ILi1EjENS0_6memory15LoadWithoutCastENSF_16StoreWithoutCastEEEviT_T0_T2_T3_T4_T5_ --------------------------
	.section	.nv.constant0._ZN2at6native27unrolled_elementwise_kernelINS0_13BinaryFunctorIhhhZZZNS0_19minimum_kernel_cudaERNS_18TensorIteratorBaseEENKUlvE_clEvENKUlvE_clEvEUlhhE_EESt5arrayIPcLm3EELi4E23TrivialOffsetCalculatorILi2EjESC_ILi1EjENS0_6memory15LoadWithoutCastENSF_16StoreWithoutCastEEEviT_T0_T2_T3_T4_T5_,"a",@progbits
	.sectionflags	@""
	.align	4
.nv.constant0._ZN2at6native27unrolled_elementwise_kernelINS0_13BinaryFunctorIhhhZZZNS0_19minimum_kernel_cudaERNS_18TensorIteratorBaseEENKUlvE_clEvENKUlvE_clEvEUlhhE_EESt5arrayIPcLm3EELi4E23TrivialOffsetCalculatorILi2EjESC_ILi1EjENS0_6memory15LoadWithoutCastENSF_16StoreWithoutCastEEEviT_T0_T2_T3_T4_T5_:
	.zero		932


//--------------------- .nv.constant0._ZN2at6native29vectorized_elementwise_kernelILi2ENS0_13BinaryFunctorIhhhZZZNS0_19minimum_kernel_cudaERNS_18TensorIteratorBaseEENKUlvE_clEvENKUlvE_clEvEUlhhE_EESt5arrayIPcLm3EEEEviT0_T1_ --------------------------
	.section	.nv.constant0._ZN2at6native29vectorized_elementwise_kernelILi2ENS0_13BinaryFunctorIhhhZZZNS0_19minimum_kernel_cudaERNS_18TensorIteratorBaseEENKUlvE_clEvENKUlvE_clEvEUlhhE_EESt5arrayIPcLm3EEEEviT0_T1_,"a",@progbits
	.sectionflags	@""
	.align	4
.nv.constant0._ZN2at6native29vectorized_elementwise_kernelILi2ENS0_13BinaryFunctorIhhhZZZNS0_19minimum_kernel_cudaERNS_18TensorIteratorBaseEENKUlvE_clEvENKUlvE_clEvEUlhhE_EESt5arrayIPcLm3EEEEviT0_T1_:
	.zero		928


//--------------------- .nv.constant0._ZN2at6native29vectorized_elementwise_kernelILi4ENS0_13BinaryFunctorIhhhZZZNS0_19minimum_kernel_cudaERNS_18TensorIteratorBaseEENKUlvE_clEvENKUlvE_clEvEUlhhE_EESt5arrayIPcLm3EEEEviT0_T1_ --------------------------
	.section	.nv.constant0._ZN2at6native29vectorized_elementwise_kernelILi4ENS0_13BinaryFunctorIhhhZZZNS0_19minimum_kernel_cudaERNS_18TensorIteratorBaseEENKUlvE_clEvENKUlvE_clEvEUlhhE_EESt5arrayIPcLm3EEEEviT0_T1_,"a",@progbits
	.sectionflags	@""
	.align	4
.nv.constant0._ZN2at6native29vectorized_elementwise_kernelILi4ENS0_13BinaryFunctorIhhhZZZNS0_19minimum_kernel_cudaERNS_18TensorIteratorBaseEENKUlvE_clEvENKUlvE_clEvEUlhhE_EESt5arrayIPcLm3EEEEviT0_T1_:
	.zero		928


//--------------------- .nv.constant0._ZN2at6native29vectorized_elementwise_kernelILi8ENS0_13BinaryFunctorIhhhZZZNS0_19minimum_kernel_cudaERNS_18TensorIteratorBaseEENKUlvE_clEvENKUlvE_clEvEUlhhE_EESt5arrayIPcLm3EEEEviT0_T1_ --------------------------
	.section	.nv.constant0._ZN2at6native29vectorized_elementwise_kernelILi8ENS0_13BinaryFunctorIhhhZZZNS0_19minimum_kernel_cudaERNS_18TensorIteratorBaseEENKUlvE_clEvENKUlvE_clEvEUlhhE_EESt5arrayIPcLm3EEEEviT0_T1_,"a",@progbits
	.sectionflags	@""
	.align	4
.nv.constant0._ZN2at6native29vectorized_elementwise_kernelILi8ENS0_13BinaryFunctorIhhhZZZNS0_19minimum_kernel_cudaERNS_18TensorIteratorBaseEENKUlvE_clEvENKUlvE_clEvEUlhhE_EESt5arrayIPcLm3EEEEviT0_T1_:
	.zero		928


//--------------------- .nv.constant0._ZN2at6native18elementwise_kernelILi128ELi4EZNS0_15gpu_kernel_implINS0_13AUnaryFunctorIbbbZNS0_19minimum_kernel_cudaERNS_18TensorIteratorBaseEEUlbbE_EEEEvS5_RKT_EUliE_EEviT1_ --------------------------
	.section	.nv.constant0._ZN2at6native18elementwise_kernelILi128ELi4EZNS0_15gpu_kernel_implINS0_13AUnaryFunctorIbbbZNS0_19minimum_kernel_cudaERNS_18TensorIteratorBaseEEUlbbE_EEEEvS5_RKT_EUliE_EEviT1_,"a",@progbits
	.sectionflags	@""
	.align	4
.nv.constant0._ZN2at6native18elementwise_kernelILi128ELi4EZNS0_15gpu_kernel_implINS0_13AUnaryFunctorIbbbZNS0_19minimum_kernel_cudaERNS_18TensorIteratorBaseEEUlbbE_EEEEvS5_RKT_EUliE_EEviT1_:
	.zero		1440


//--------------------- .nv.constant0._ZN2at6native27unrolled_elementwise_kernelINS0_13AUnaryFunctorIbbbZNS0_19minimum_kernel_cudaERNS_18TensorIteratorBaseEEUlbbE_EESt5arrayIPcLm2EELi4E23TrivialOffsetCalculatorILi1EjESB_NS0_6memory12LoadWithCastILi1EEENSC_13StoreWithCastILi1EEEEEviT_T0_T2_T3_T4_T5_ --------------------------
	.section	.nv.constant0._ZN2at6native27unrolled_elementwise_kernelINS0_13AUnaryFunctorIbbbZNS0_19minimum_kernel_cudaERNS_18TensorIteratorBaseEEUlbbE_EESt5arrayIPcLm2EELi4E23TrivialOffsetCalculatorILi1EjESB_NS0_6memory12LoadWithCastILi1EEENSC_13StoreWithCastILi1EEEEEviT_T0_T2_T3_T4_T5_,"a",@progbits
	.sectionflags	@""
	.align	4
.nv.constant0._ZN2at6native27unrolled_elementwise_kernelINS0_13AUnaryFunctorIbbbZNS0_19minimum_kernel_cudaERNS_18TensorIteratorBaseEEUlbbE_EESt5arrayIPcLm2EELi4E23TrivialOffsetCalculatorILi1EjESB_NS0_6memory12LoadWithCastILi1EEENSC_13StoreWithCastILi1EEEEEviT_T0_T2_T3_T4_T5_:
	.zero		940


//--------------------- .nv.constant0._ZN2at6native18elementwise_kernelILi128ELi4EZNS0_22gpu_kernel_impl_nocastINS0_13AUnaryFunctorIbbbZNS0_19minimum_kernel_cudaERNS_18TensorIteratorBaseEEUlbbE_EEEEvS5_RKT_EUliE_EEviT1_ --------------------------
	.section	.nv.constant0._ZN2at6native18elementwise_kernelILi128ELi4EZNS0_22gpu_kernel_impl_nocastINS0_13AUnaryFunctorIbbbZNS0_19minimum_kernel_cudaERNS_18TensorIteratorBaseEEUlbbE_EEEEvS5_RKT_EUliE_EEviT1_,"a",@progbits
	.sectionflags	@""
	.align	4
.nv.constant0._ZN2at6native18elementwise_kernelILi128ELi4EZNS0_22gpu_kernel_impl_nocastINS0_13AUnaryFunctorIbbbZNS0_19minimum_kernel_cudaERNS_18TensorIteratorBaseEEUlbbE_EEEEvS5_RKT_EUliE_EEviT1_:
	.zero		1440


//--------------------- .nv.constant0._ZN2at6native27unrolled_elementwise_kernelINS0_13AUnaryFunctorIbbbZNS0_19minimum_kernel_cudaERNS_18TensorIteratorBaseEEUlbbE_EESt5arrayIPcLm2EELi4E23TrivialOffsetCalculatorILi1EjESB_NS0_6memory15LoadWithoutCastENSC_16StoreWithoutCastEEEviT_T0_T2_T3_T4_T5_ --------------------------
	.section	.nv.constant0._ZN2at6native27unrolled_elementwise_kernelINS0_13AUnaryFunctorIbbbZNS0_19minimum_kernel_cudaERNS_18TensorIteratorBaseEEUlbbE_EESt5arrayIPcLm2EELi4E23TrivialOffsetCalculatorILi1EjESB_NS0_6memory15LoadWithoutCastENSC_16StoreWithoutCastEEEviT_T0_T2_T3_T4_T5_,"a",@progbits
	.sectionflags	@""
	.align	4
.nv.constant0._ZN2at6native27unrolled_elementwise_kernelINS0_13AUnaryFunctorIbbbZNS0_19minimum_kernel_cudaERNS_18TensorIteratorBaseEEUlbbE_EESt5arrayIPcLm2EELi4E23TrivialOffsetCalculatorILi1EjESB_NS0_6memory15LoadWithoutCastENSC_16StoreWithoutCastEEEviT_T0_T2_T3_T4_T5_:
	.zero		924


//--------------------- .nv.constant0._ZN2at6native29vectorized_elementwise_kernelILi2ENS0_13AUnaryFunctorIbbbZNS0_19minimum_kernel_cudaERNS_18TensorIteratorBaseEEUlbbE_EESt5arrayIPcLm2EEEEviT0_T1_ --------------------------
	.section	.nv.constant0._ZN2at6native29vectorized_elementwise_kernelILi2ENS0_13AUnaryFunctorIbbbZNS0_19minimum_kernel_cudaERNS_18TensorIteratorBaseEEUlbbE_EESt5arrayIPcLm2EEEEviT0_T1_,"a",@progbits
	.sectionflags	@""
	.align	4
.nv.constant0._ZN2at6native29vectorized_elementwise_kernelILi2ENS0_13AUnaryFunctorIbbbZNS0_19minimum_kernel_cudaERNS_18TensorIteratorBaseEEUlbbE_EESt5arrayIPcLm2EEEEviT0_T1_:
	.zero		920


//--------------------- .nv.constant0._ZN2at6native29vectorized_elementwise_kernelILi4ENS0_13AUnaryFunctorIbbbZNS0_19minimum_kernel_cudaERNS_18TensorIteratorBaseEEUlbbE_EESt5arrayIPcLm2EEEEviT0_T1_ --------------------------
	.section	.nv.constant0._ZN2at6native29vectorized_elementwise_kernelILi4ENS0_13AUnaryFunctorIbbbZNS0_19minimum_kernel_cudaERNS_18TensorIteratorBaseEEUlbbE_EESt5arrayIPcLm2EEEEviT0_T1_,"a",@progbits
	.sectionflags	@""
	.align	4
.nv.constant0._ZN2at6native29vectorized_elementwise_kernelILi4ENS0_13AUnaryFunctorIbbbZNS0_19minimum_kernel_cudaERNS_18TensorIteratorBaseEEUlbbE_EESt5arrayIPcLm2EEEEviT0_T1_:
	.zero		920


//--------------------- .nv.constant0._ZN2at6native29vectorized_elementwise_kernelILi8ENS0_13AUnaryFunctorIbbbZNS0_19minimum_kernel_cudaERNS_18TensorIteratorBaseEEUlbbE_EESt5arrayIPcLm2EEEEviT0_T1_ --------------------------
	.section	.nv.constant0._ZN2at6native29vectorized_elementwise_kernelILi8ENS0_13AUnaryFunctorIbbbZNS0_19minimum_kernel_cudaERNS_18TensorIteratorBaseEEUlbbE_EESt5arrayIPcLm2EEEEviT0_T1_,"a",@progbits
	.sectionflags	@""
	.align	4
.nv.constant0._ZN2at6native29vectorized_elementwise_kernelILi8ENS0_13AUnaryFunctorIbbbZNS0_19minimum_kernel_cudaERNS_18TensorIteratorBaseEEUlbbE_EESt5arrayIPcLm2EEEEviT0_T1_:
	.zero		920


//--------------------- .nv.constant0._ZN2at6native18elementwise_kernelILi128ELi4EZNS0_15gpu_kernel_implINS0_13BinaryFunctorIbbbZNS0_19minimum_kernel_cudaERNS_18TensorIteratorBaseEEUlbbE_EEEEvS5_RKT_EUliE_EEviT1_ --------------------------
	.section	.nv.constant0._ZN2at6native18elementwise_kernelILi128ELi4EZNS0_15gpu_kernel_implINS0_13BinaryFunctorIbbbZNS0_19minimum_kernel_cudaERNS_18TensorIteratorBaseEEUlbbE_EEEEvS5_RKT_EUliE_EEviT1_,"a",@progbits
	.sectionflags	@""
	.align	4
.nv.constant0._ZN2at6native18elementwise_kernelILi128ELi4EZNS0_15gpu_kernel_implINS0_13BinaryFunctorIbbbZNS0_19minimum_kernel_cudaERNS_18TensorIteratorBaseEEUlbbE_EEEEvS5_RKT_EUliE_EEviT1_:
	.zero		1552


//--------------------- .nv.constant0._ZN2at6native27unrolled_elementwise_kernelINS0_13BinaryFunctorIbbbZNS0_19minimum_kernel_cudaERNS_18TensorIteratorBaseEEUlbbE_EESt5arrayIPcLm3EELi4E23TrivialOffsetCalculatorILi2EjESA_ILi1EjENS0_6memory12LoadWithCastILi2EEENSD_13StoreWithCastILi1EEEEEviT_T0_T2_T3_T4_T5_ --------------------------
	.section	.nv.constant0._ZN2at6native27unrolled_elementwise_kernelINS0_13BinaryFunctorIbbbZNS0_19minimum_kernel_cudaERNS_18TensorIteratorBaseEEUlbbE_EESt5arrayIPcLm3EELi4E23TrivialOffsetCalculatorILi2EjESA_ILi1EjENS0_6memory12LoadWithCastILi2EEENSD_13StoreWithCastILi1EEEEEviT_T0_T2_T3_T4_T5_,"a",@progbits
	.sectionflags	@""
	.align	4
.nv.constant0._ZN2at6native27unrolled_elementwise_kernelINS0_13BinaryFunctorIbbbZNS0_19minimum_kernel_cudaERNS_18TensorIteratorBaseEEUlbbE_EESt5arrayIPcLm3EELi4E23TrivialOffsetCalculatorILi2EjESA_ILi1EjENS0_6memory12LoadWithCastILi2EEENSD_13StoreWithCastILi1EEEEEviT_T0_T2_T3_T4_T5_:
	.zero		952


//--------------------- .nv.constant0._ZN2at6native18elementwise_kernelILi128ELi4EZNS0_22gpu_kernel_impl_nocastINS0_13BinaryFunctorIbbbZNS0_19minimum_kernel_cudaERNS_18TensorIteratorBaseEEUlbbE_EEEEvS5_RKT_EUliE_EEviT1_ --------------------------
	.section	.nv.constant0._ZN2at6native18elementwise_kernelILi128ELi4EZNS0_22gpu_kernel_impl_nocastINS0_13BinaryFunctorIbbbZNS0_19minimum_kernel_cudaERNS_18TensorIteratorBaseEEUlbbE_EEEEvS5_RKT_EUliE_EEviT1_,"a",@progbits
	.sectionflags	@""
	.align	4
.nv.constant0._ZN2at6native18elementwise_kernelILi128ELi4EZNS0_22gpu_kernel_impl_nocastINS0_13BinaryFunctorIbbbZNS0_19minimum_kernel_cudaERNS_18TensorIteratorBaseEEUlbbE_EEEEvS5_RKT_EUliE_EEviT1_:
	.zero		1552


//--------------------- .nv.constant0._ZN2at6native27unrolled_elementwise_kernelINS0_13BinaryFunctorIbbbZNS0_19minimum_kernel_cudaERNS_18TensorIteratorBaseEEUlbbE_EESt5arrayIPcLm3EELi4E23TrivialOffsetCalculatorILi2EjESA_ILi1EjENS0_6memory15LoadWithoutCastENSD_16StoreWithoutCastEEEviT_T0_T2_T3_T4_T5_ --------------------------
	.section	.nv.constant0._ZN2at6native27unrolled_elementwise_kernelINS0_13BinaryFunctorIbbbZNS0_19minimum_kernel_cudaERNS_18TensorIteratorBaseEEUlbbE_EESt5arrayIPcLm3EELi4E23TrivialOffsetCalculatorILi2EjESA_ILi1EjENS0_6memory15LoadWithoutCastENSD_16StoreWithoutCastEEEviT_T0_T2_T3_T4_T5_,"a",@progbits
	.sectionflags	@""
	.align	4
.nv.constant0._ZN2at6native27unrolled_elementwise_kernelINS0_13BinaryFunctorIbbbZNS0_19minimum_kernel_cudaERNS_18TensorIteratorBaseEEUlbbE_EESt5arrayIPcLm3EELi4E23TrivialOffsetCalculatorILi2EjESA_ILi1EjENS0_6memory15LoadWithoutCastENSD_16StoreWithoutCastEEEviT_T0_T2_T3_T4_T5_:
	.zero		932


//--------------------- .nv.constant0._ZN2at6native29vectorized_elementwise_kernelILi2ENS0_13BinaryFunctorIbbbZNS0_19minimum_kernel_cudaERNS_18TensorIteratorBaseEEUlbbE_EESt5arrayIPcLm3EEEEviT0_T1_ --------------------------
	.section	.nv.constant0._ZN2at6native29vectorized_elementwise_kernelILi2ENS0_13BinaryFunctorIbbbZNS0_19minimum_kernel_cudaERNS_18TensorIteratorBaseEEUlbbE_EESt5arrayIPcLm3EEEEviT0_T1_,"a",@progbits
	.sectionflags	@""
	.align	4
.nv.constant0._ZN2at6native29vectorized_elementwise_kernelILi2ENS0_13BinaryFunctorIbbbZNS0_19minimum_kernel_cudaERNS_18TensorIteratorBaseEEUlbbE_EESt5arrayIPcLm3EEEEviT0_T1_:
	.zero		928


//--------------------- .nv.constant0._ZN2at6native29vectorized_elementwise_kernelILi4ENS0_13BinaryFunctorIbbbZNS0_19minimum_kernel_cudaERNS_18TensorIteratorBaseEEUlbbE_EESt5arrayIPcLm3EEEEviT0_T1_ --------------------------
	.section	.nv.constant0._ZN2at6native29vectorized_elementwise_kernelILi4ENS0_13BinaryFunctorIbbbZNS0_19minimum_kernel_cudaERNS_18TensorIteratorBaseEEUlbbE_EESt5arrayIPcLm3EEEEviT0_T1_,"a",@progbits
	.sectionflags	@""
	.align	4
.nv.constant0._ZN2at6native29vectorized_elementwise_kernelILi4ENS0_13BinaryFunctorIbbbZNS0_19minimum_kernel_cudaERNS_18TensorIteratorBaseEEUlbbE_EESt5arrayIPcLm3EEEEviT0_T1_:
	.zero		928


//--------------------- .nv.constant0._ZN2at6native29vectorized_elementwise_kernelILi8ENS0_13BinaryFunctorIbbbZNS0_19minimum_kernel_cudaERNS_18TensorIteratorBaseEEUlbbE_EESt5arrayIPcLm3EEEEviT0_T1_ --------------------------
	.section	.nv.constant0._ZN2at6native29vectorized_elementwise_kernelILi8ENS0_13BinaryFunctorIbbbZNS0_19minimum_kernel_cudaERNS_18TensorIteratorBaseEEUlbbE_EESt5arrayIPcLm3EEEEviT0_T1_,"a",@progbits
	.sectionflags	@""
	.align	4
.nv.constant0._ZN2at6native29vectorized_elementwise_kernelILi8ENS0_13BinaryFunctorIbbbZNS0_19minimum_kernel_cudaERNS_18TensorIteratorBaseEEUlbbE_EESt5arrayIPcLm3EEEEviT0_T1_:
	.zero		928


//--------------------- .nv.constant0._ZN2at6native18elementwise_kernelILi128ELi4EZNS0_15gpu_kernel_implINS0_13AUnaryFunctorIN3c108BFloat16ES5_S5_ZZZNS0_19maximum_kernel_cudaERNS_18TensorIteratorBaseEENKUlvE0_clEvENKUlvE2_clEvEUlS5_S5_E_EEEEvS7_RKT_EUliE_EEviT1_ --------------------------
	.section	.nv.constant0._ZN2at6native18elementwise_kernelILi128ELi4EZNS0_15gpu_kernel_implINS0_13AUnaryFunctorIN3c108BFloat16ES5_S5_ZZZNS0_19maximum_kernel_cudaERNS_18TensorIteratorBaseEENKUlvE0_clEvENKUlvE2_clEvEUlS5_S5_E_EEEEvS7_RKT_EUliE_EEviT1_,"a",@progbits
	.sectionflags	@""
	.align	4
.nv.constant0._ZN2at6native18elementwise_kernelILi128ELi4EZNS0_15gpu_kernel_implINS0_13AUnaryFunctorIN3c108BFloat16ES5_S5_ZZZNS0_19maximum_kernel_cudaERNS_18TensorIteratorBaseEENKUlvE0_clEvENKUlvE2_clEvEUlS5_S5_E_EEEEvS7_RKT_EUliE_EEviT1_:
	.zero		1440


//--------------------- .nv.constant0._ZN2at6native27unrolled_elementwise_kernelINS0_13AUnaryFunctorIN3c108BFloat16ES4_S4_ZZZNS0_19maximum_kernel_cudaERNS_18TensorIteratorBaseEENKUlvE0_clEvENKUlvE2_clEvEUlS4_S4_E_EESt5arrayIPcLm2EELi4E23TrivialOffsetCalculatorILi1EjESF_NS0_6memory12LoadWithCastILi1EEENSG_13StoreWithCastILi1EEEEEviT_T0_T2_T3_T4_T5_ --------------------------
	.section	.nv.constant0._ZN2at6native27unrolled_elementwise_kernelINS0_13AUnaryFunctorIN3c108BFloat16ES4_S4_ZZZNS0_19maximum_kernel_cudaERNS_18TensorIteratorBaseEENKUlvE0_clEvENKUlvE2_clEvEUlS4_S4_E_EESt5arrayIPcLm2EELi4E23TrivialOffsetCalculatorILi1EjESF_NS0_6memory12LoadWithCastILi1EEENSG_13StoreWithCastILi1EEEEEviT_T0_T2_T3_T4_T5_,"a",@progbits
	.sectionflags	@""
	.align	4
.nv.constant0._ZN2at6native27unrolled_elementwise_kernelINS0_13AUnaryFunctorIN3c108BFloat16ES4_S4_ZZZNS0_19maximum_kernel_cudaERNS_18TensorIteratorBaseEENKUlvE0_clEvENKUlvE2_clEvEUlS4_S4_E_EESt5arrayIPcLm2EELi4E23TrivialOffsetCalculatorILi1EjESF_NS0_6memory12LoadWithCastILi1EEENSG_13StoreWithCastILi1EEEEEviT_T0_T2_T3_T4_T5_:
	.zero		940


//--------------------- .nv.constant0._ZN2at6native18elementwise_kernelILi128ELi4EZNS0_22gpu_kernel_impl_nocastINS0_13AUnaryFunctorIN3c108BFloat16ES5_S5_ZZZNS0_19maximum_kernel_cudaERNS_18TensorIteratorBaseEENKUlvE0_clEvENKUlvE2_clEvEUlS5_S5_E_EEEEvS7_RKT_EUliE_EEviT1_ --------------------------
	.section	.nv.constant0._ZN2at6native18elementwise_kernelILi128ELi4EZNS0_22gpu_kernel_impl_nocastINS0_13AUnaryFunctorIN3c108BFloat16ES5_S5_ZZZNS0_19maximum_kernel_cudaERNS_18TensorIteratorBaseEENKUlvE0_clEvENKUlvE2_clEvEUlS5_S5_E_EEEEvS7_RKT_EUliE_EEviT1_,"a",@progbits
	.sectionflags	@""
	.align	4
.nv.constant0._ZN2at6native18elementwise_kernelILi128ELi4EZNS0_22gpu_kernel_impl_nocastINS0_13AUnaryFunctorIN3c108BFloat16ES5_S5_ZZZNS0_19maximum_kernel_cudaERNS_18TensorIteratorBaseEENKUlvE0_clEvENKUlvE2_clEvEUlS5_S5_E_EEEEvS7_RKT_EUliE_EEviT1_:
	.zero		1440


//--------------------- .nv.constant0._ZN2at6native27unrolled_elementwise_kernelINS0_13AUnaryFunctorIN3c108BFloat16ES4_S4_ZZZNS0_19maximum_kernel_cudaERNS_18TensorIteratorBaseEENKUlvE0_clEvENKUlvE2_clEvEUlS4_S4_E_EESt5arrayIPcLm2EELi4E23TrivialOffsetCalculatorILi1EjESF_NS0_6memory15LoadWithoutCastENSG_16StoreWithoutCastEEEviT_T0_T2_T3_T4_T5_ --------------------------
	.section	.nv.constant0._ZN2at6native27unrolled_elementwise_kernelINS0_13AUnaryFunctorIN3c108BFloat16ES4_S4_ZZZNS0_19maximum_kernel_cudaERNS_18TensorIteratorBaseEENKUlvE0_clEvENKUlvE2_clEvEUlS4_S4_E_EESt5arrayIPcLm2EELi4E23TrivialOffsetCalculatorILi1EjESF_NS0_6memory15LoadWithoutCastENSG_16StoreWithoutCastEEEviT_T0_T2_T3_T4_T5_,"a",@progbits
	.sectionflags	@""
	.align	4
.nv.constant0._ZN2at6native27unrolled_elementwise_kernelINS0_13AUnaryFunctorIN3c108BFloat16ES4_S4_ZZZNS0_19maximum_kernel_cudaERNS_18TensorIteratorBaseEENKUlvE0_clEvENKUlvE2_clEvEUlS4_S4_E_EESt5arrayIPcLm2EELi4E23TrivialOffsetCalculatorILi1EjESF_NS0_6memory15LoadWithoutCastENSG_16StoreWithoutCastEEEviT_T0_T2_T3_T4_T5_:
	.zero		924


//--------------------- .nv.constant0._ZN2at6native29vectorized_elementwise_kernelILi2ENS0_13AUnaryFunctorIN3c108BFloat16ES4_S4_ZZZNS0_19maximum_kernel_cudaERNS_18TensorIteratorBaseEENKUlvE0_clEvENKUlvE2_clEvEUlS4_S4_E_EESt5arrayIPcLm2EEEEviT0_T1_ --------------------------
	.section	.nv.constant0._ZN2at6native29vectorized_elementwise_kernelILi2ENS0_13AUnaryFunctorIN3c108BFloat16ES4_S4_ZZZNS0_19maximum_kernel_cudaERNS_18TensorIteratorBaseEENKUlvE0_clEvENKUlvE2_clEvEUlS4_S4_E_EESt5arrayIPcLm2EEEEviT0_T1_,"a",@progbits
	.sectionflags	@""
	.align	4
.nv.constant0._ZN2at6native29vectorized_elementwise_kernelILi2ENS0_13AUnaryFunctorIN3c108BFloat16ES4_S4_ZZZNS0_19maximum_kernel_cudaERNS_18TensorIteratorBaseEENKUlvE0_clEvENKUlvE2_clEvEUlS4_S4_E_EESt5arrayIPcLm2EEEEviT0_T1_:
	.zero		920


//--------------------- .nv.constant0._ZN2at6native29vectorized_elementwise_kernelILi4ENS0_13AUnaryFunctorIN3c108BFloat16ES4_S4_ZZZNS0_19maximum_kernel_cudaERNS_18TensorIteratorBaseEENKUlvE0_clEvENKUlvE2_clEvEUlS4_S4_E_EESt5arrayIPcLm2EEEEviT0_T1_ --------------------------
	.section	.nv.constant0._ZN2at6native29vectorized_elementwise_kernelILi4ENS0_13AUnaryFunctorIN3c108BFloat16ES4_S4_ZZZNS0_19maximum_kernel_cudaERNS_18TensorIteratorBaseEENKUlvE0_clEvENKUlvE2_clEvEUlS4_S4_E_EESt5arrayIPcLm2EEEEviT0_T1_,"a",@progbits
	.sectionflags	@""
	.align	4
.nv.constant0._ZN2at6native29vectorized_elementwise_kernelILi4ENS0_13AUnaryFunctorIN3c108BFloat16ES4_S4_ZZZNS0_19maximum_kernel_cudaERNS_18TensorIteratorBaseEENKUlvE0_clEvENKUlvE2_clEvEUlS4_S4_E_EESt5arrayIPcLm2EEEEviT0_T1_:
	.zero		920


//--------------------- .nv.constant0._ZN2at6native29vectorized_elementwise_kernelILi8ENS0_13AUnaryFunctorIN3c108BFloat16ES4_S4_ZZZNS0_19maximum_kernel_cudaERNS_18TensorIteratorBaseEENKUlvE0_clEvENKUlvE2_clEvEUlS4_S4_E_EESt5arrayIPcLm2EEEEviT0_T1_ --------------------------
	.section	.nv.constant0._ZN2at6native29vectorized_elementwise_kernelILi8ENS0_13AUnaryFunctorIN3c108BFloat16ES4_S4_ZZZNS0_19maximum_kernel_cudaERNS_18TensorIteratorBaseEENKUlvE0_clEvENKUlvE2_clEvEUlS4_S4_E_EESt5arrayIPcLm2EEEEviT0_T1_,"a",@progbits
	.sectionflags	@""
	.align	4
.nv.constant0._ZN2at6native29vectorized_elementwise_kernelILi8ENS0_13AUnaryFunctorIN3c108BFloat16ES4_S4_ZZZNS0_19maximum_kernel_cudaERNS_18TensorIteratorBaseEENKUlvE0_clEvENKUlvE2_clEvEUlS4_S4_E_EESt5arrayIPcLm2EEEEviT0_T1_:
	.zero		920


//--------------------- .nv.constant0._ZN2at6native18elementwise_kernelILi128ELi4EZNS0_15gpu_kernel_implINS0_13BinaryFunctorIN3c108BFloat16ES5_S5_ZZZNS0_19maximum_kernel_cudaERNS_18TensorIteratorBaseEENKUlvE0_clEvENKUlvE2_clEvEUlS5_S5_E_EEEEvS7_RKT_EUliE_EEviT1_ --------------------------
	.section	.nv.constant0._ZN2at6native18elementwise_kernelILi128ELi4EZNS0_15gpu_kernel_implINS0_13BinaryFunctorIN3c108BFloat16ES5_S5_ZZZNS0_19maximum_kernel_cudaERNS_18TensorIteratorBaseEENKUlvE0_clEvENKUlvE2_clEvEUlS5_S5_E_EEEEvS7_RKT_EUliE_EEviT1_,"a",@progbits
	.sectionflags	@""
	.align	4
.nv.constant0._ZN2at6native18elementwise_kernelILi128ELi4EZNS0_15gpu_kernel_implINS0_13BinaryFunctorIN3c108BFloat16ES5_S5_ZZZNS0_19maximum_kernel_cudaERNS_18TensorIteratorBaseEENKUlvE0_clEvENKUlvE2_clEvEUlS5_S5_E_EEEEvS7_RKT_EUliE_EEviT1_:
	.zero		1552


//--------------------- .nv.constant0._ZN2at6native27unrolled_elementwise_kernelINS0_13BinaryFunctorIN3c108BFloat16ES4_S4_ZZZNS0_19maximum_kernel_cudaERNS_18TensorIteratorBaseEENKUlvE0_clEvENKUlvE2_clEvEUlS4_S4_E_EESt5arrayIPcLm3EELi4E23TrivialOffsetCalculatorILi2EjESE_ILi1EjENS0_6memory12LoadWithCastILi2EEENSH_13StoreWithCastILi1EEEEEviT_T0_T2_T3_T4_T5_ --------------------------
	.section	.nv.constant0._ZN2at6native27unrolled_elementwise_kernelINS0_13BinaryFunctorIN3c108BFloat16ES4_S4_ZZZNS0_19maximum_kernel_cudaERNS_18TensorIteratorBaseEENKUlvE0_clEvENKUlvE2_clEvEUlS4_S4_E_EESt5arrayIPcLm3EELi4E23TrivialOffsetCalculatorILi2EjESE_ILi1EjENS0_6memory12LoadWithCastILi2EEENSH_13StoreWithCastILi1EEEEEviT_T0_T2_T3_T4_T5_,"a",@progbits
	.sectionflags	@""
	.align	4
.nv.constant0._ZN2at6native27unrolled_elementwise_kernelINS0_13BinaryFunctorIN3c108BFloat16ES4_S4_ZZZNS0_19maximum_kernel_cudaERNS_18TensorIteratorBaseEENKUlvE0_clEvENKUlvE2_clEvEUlS4_S4_E_EESt5arrayIPcLm3EELi4E23TrivialOffsetCalculatorILi2EjESE_ILi1EjENS0_6memory12LoadWithCastILi2EEENSH_13StoreWithCastILi1EEEEEviT_T0_T2_T3_T4_T5_:
	.zero		952


//--------------------- .nv.constant0._ZN2at6native18elementwise_kernelILi128ELi4EZNS0_22gpu_kernel_impl_nocastINS0_13BinaryFunctorIN3c108BFloat16ES5_S5_ZZZNS0_19maximum_kernel_cudaERNS_18TensorIteratorBaseEENKUlvE0_clEvENKUlvE2_clEvEUlS5_S5_E_EEEEvS7_RKT_EUliE_EEviT1_ --------------------------
	.section	.nv.constant0._ZN2at6native18elementwise_kernelILi128ELi4EZNS0_22gpu_kernel_impl_nocastINS0_13BinaryFunctorIN3c108BFloat16ES5_S5_ZZZNS0_19maximum_kernel_cudaERNS_18TensorIteratorBaseEENKUlvE0_clEvENKUlvE2_clEvEUlS5_S5_E_EEEEvS7_RKT_EUliE_EEviT1_,"a",@progbits
	.sectionflags	@""
	.align	4
.nv.constant0._ZN2at6native18elementwise_kernelILi128ELi4EZNS0_22gpu_kernel_impl_nocastINS0_13BinaryFunctorIN3c108BFloat16ES5_S5_ZZZNS0_19maximum_kernel_cudaERNS_18TensorIteratorBaseEENKUlvE0_clEvENKUlvE2_clEvEUlS5_S5_E_EEEEvS7_RKT_EUliE_EEviT1_:
	.zero		1552


//--------------------- .nv.constant0._ZN2at6native27unrolled_elementwise_kernelINS0_13BinaryFunctorIN3c108BFloat16ES4_S4_ZZZNS0_19maximum_kernel_cudaERNS_18TensorIteratorBaseEENKUlvE0_clEvENKUlvE2_clEvEUlS4_S4_E_EESt5arrayIPcLm3EELi4E23TrivialOffsetCalculatorILi2EjESE_ILi1EjENS0_6memory15LoadWithoutCastENSH_16StoreWithoutCastEEEviT_T0_T2_T3_T4_T5_ --------------------------
	.section	.nv.constant0._ZN2at6native27unrolled_elementwise_kernelINS0_13BinaryFunctorIN3c108BFloat16ES4_S4_ZZZNS0_19maximum_kernel_cudaERNS_18TensorIteratorBaseEENKUlvE0_clEvENKUlvE2_clEvEUlS4_S4_E_EESt5arrayIPcLm3EELi4E23TrivialOffsetCalculatorILi2EjESE_ILi1EjENS0_6memory15LoadWithoutCastENSH_16StoreWithoutCastEEEviT_T0_T2_T3_T4_T5_,"a",@progbits
	.sectionflags	@""
	.align	4
.nv.constant0._ZN2at6native27unrolled_elementwise_kernelINS0_13BinaryFunctorIN3c108BFloat16ES4_S4_ZZZNS0_19maximum_kernel_cudaERNS_18TensorIteratorBaseEENKUlvE0_clEvENKUlvE2_clEvEUlS4_S4_E_EESt5arrayIPcLm3EELi4E23TrivialOffsetCalculatorILi2EjESE_ILi1EjENS0_6memory15LoadWithoutCastENSH_16StoreWithoutCastEEEviT_T0_T2_T3_T4_T5_:
	.zero		932


//--------------------- .nv.constant0._ZN2at6native29vectorized_elementwise_kernelILi2ENS0_13BinaryFunctorIN3c108BFloat16ES4_S4_ZZZNS0_19maximum_kernel_cudaERNS_18TensorIteratorBaseEENKUlvE0_clEvENKUlvE2_clEvEUlS4_S4_E_EESt5arrayIPcLm3EEEEviT0_T1_ --------------------------
	.section	.nv.constant0._ZN2at6native29vectorized_elementwise_kernelILi2ENS0_13BinaryFunctorIN3c108BFloat16ES4_S4_ZZZNS0_19maximum_kernel_cudaERNS_18TensorIteratorBaseEENKUlvE0_clEvENKUlvE2_clEvEUlS4_S4_E_EESt5arrayIPcLm3EEEEviT0_T1_,"a",@progbits
	.sectionflags	@""
	.align	4
.nv.constant0._ZN2at6native29vectorized_elementwise_kernelILi2ENS0_13BinaryFunctorIN3c108BFloat16ES4_S4_ZZZNS0_19maximum_kernel_cudaERNS_18TensorIteratorBaseEENKUlvE0_clEvENKUlvE2_clEvEUlS4_S4_E_EESt5arrayIPcLm3EEEEviT0_T1_:
	.zero		928


//--------------------- .nv.constant0._ZN2at6native29vectorized_elementwise_kernelILi4ENS0_13BinaryFunctorIN3c108BFloat16ES4_S4_ZZZNS0_19maximum_kernel_cudaERNS_18TensorIteratorBaseEENKUlvE0_clEvENKUlvE2_clEvEUlS4_S4_E_EESt5arrayIPcLm3EEEEviT0_T1_ --------------------------
	.section	.nv.constant0._ZN2at6native29vectorized_elementwise_kernelILi4ENS0_13BinaryFunctorIN3c108BFloat16ES4_S4_ZZZNS0_19maximum_kernel_cudaERNS_18TensorIteratorBaseEENKUlvE0_clEvENKUlvE2_clEvEUlS4_S4_E_EESt5arrayIPcLm3EEEEviT0_T1_,"a",@progbits
	.sectionflags	@""
	.align	4
.nv.constant0._ZN2at6native29vectorized_elementwise_kernelILi4ENS0_13BinaryFunctorIN3c108BFloat16ES4_S4_ZZZNS0_19maximum_kernel_cudaERNS_18TensorIteratorBaseEENKUlvE0_clEvENKUlvE2_clEvEUlS4_S4_E_EESt5arrayIPcLm3EEEEviT0_T1_:
	.zero		928


//--------------------- .nv.constant0._ZN2at6native29vectorized_elementwise_kernelILi8ENS0_13BinaryFunctorIN3c108BFloat16ES4_S4_ZZZNS0_19maximum_kernel_cudaERNS_18TensorIteratorBaseEENKUlvE0_clEvENKUlvE2_clEvEUlS4_S4_E_EESt5arrayIPcLm3EEEEviT0_T1_ --------------------------
	.section	.nv.constant0._ZN2at6native29vectorized_elementwise_kernelILi8ENS0_13BinaryFunctorIN3c108BFloat16ES4_S4_ZZZNS0_19maximum_kernel_cudaERNS_18TensorIteratorBaseEENKUlvE0_clEvENKUlvE2_clEvEUlS4_S4_E_EESt5arrayIPcLm3EEEEviT0_T1_,"a",@progbits
	.sectionflags	@""
	.align	4
.nv.constant0._ZN2at6native29vectorized_elementwise_kernelILi8ENS0_13BinaryFunctorIN3c108BFloat16ES4_S4_ZZZNS0_19maximum_kernel_cudaERNS_18TensorIteratorBaseEENKUlvE0_clEvENKUlvE2_clEvEUlS4_S4_E_EESt5arrayIPcLm3EEEEviT0_T1_:
	.zero		928


//--------------------- .nv.constant0._ZN2at6native18elementwise_kernelILi128ELi4EZNS0_15gpu_kernel_implINS0_13AUnaryFunctorIN3c104HalfES5_S5_ZZZNS0_19maximum_kernel_cudaERNS_18TensorIteratorBaseEENKUlvE0_clEvENKUlvE1_clEvEUlS5_S5_E_EEEEvS7_RKT_EUliE_EEviT1_ --------------------------
	.section	.nv.constant0._ZN2at6native18elementwise_kernelILi128ELi4EZNS0_15gpu_kernel_implINS0_13AUnaryFunctorIN3c104HalfES5_S5_ZZZNS0_19maximum_kernel_cudaERNS_18TensorIteratorBaseEENKUlvE0_clEvENKUlvE1_clEvEUlS5_S5_E_EEEEvS7_RKT_EUliE_EEviT1_,"a",@progbits
	.sectionflags	@""
	.align	4
.nv.constant0._ZN2at6native18elementwise_kernelILi128ELi4EZNS0_15gpu_kernel_implINS0_13AUnaryFunctorIN3c104HalfES5_S5_ZZZNS0_19maximum_kernel_cudaERNS_18TensorIteratorBaseEENKUlvE0_clEvENKUlvE1_clEvEUlS5_S5_E_EEEEvS7_RKT_EUliE_EEviT1_:
	.zero		1440


//--------------------- .nv.constant0._ZN2at6native27unrolled_elementwise_kernelINS0_13AUnaryFunctorIN3c104HalfES4_S4_ZZZNS0_19maximum_kernel_cudaERNS_18TensorIteratorBaseEENKUlvE0_clEvENKUlvE1_clEvEUlS4_S4_E_EESt5arrayIPcLm2EELi4E23TrivialOffsetCalculatorILi1EjESF_NS0_6memory12LoadWithCastILi1EEENSG_13StoreWithCastILi1EEEEEviT_T0_T2_T3_T4_T5_ --------------------------
	.section	.nv.constant0._ZN2at6native27unrolled_elementwise_kernelINS0_13AUnaryFunctorIN3c104HalfES4_S4_ZZZNS0_19maximum_kernel_cudaERNS_18TensorIteratorBaseEENKUlvE0_clEvENKUlvE1_clEvEUlS4_S4_E_EESt5arrayIPcLm2EELi4E23TrivialOffsetCalculatorILi1EjESF_NS0_6memory12LoadWithCastILi1EEENSG_13StoreWithCastILi1EEEEEviT_T0_T2_T3_T4_T5_,"a",@progbits
	.sectionflags	@""
	.align	4
.nv.constant0._ZN2at6native27unrolled_elementwise_kernelINS0_13AUnaryFunctorIN3c104HalfES4_S4_ZZZNS0_19maximum_kernel_cudaERNS_18TensorIteratorBaseEENKUlvE0_clEvENKUlvE1_clEvEUlS4_S4_E_EESt5arrayIPcLm2EELi4E23TrivialOffsetCalculatorILi1EjESF_NS0_6memory12LoadWithCastILi1EEENSG_13StoreWithCastILi1EEEEEviT_T0_T2_T3_T4_T5_:
	.zero		940


//--------------------- .nv.constant0._ZN2at6native18elementwise_kernelILi128ELi4EZNS0_22gpu_kernel_impl_nocastINS0_13AUnaryFunctorIN3c104HalfES5_S5_ZZZNS0_19maximum_kernel_cudaERNS_18TensorIteratorBaseEENKUlvE0_clEvENKUlvE1_clEvEUlS5_S5_E_EEEEvS7_RKT_EUliE_EEviT1_ --------------------------
	.section	.nv.constant0._ZN2at6native18elementwise_kernelILi128ELi4EZNS0_22gpu_kernel_impl_nocastINS0_13AUnaryFunctorIN3c104HalfES5_S5_ZZZNS0_19maximum_kernel_cudaERNS_18TensorIteratorBaseEENKUlvE0_clEvENKUlvE1_clEvEUlS5_S5_E_EEEEvS7_RKT_EUliE_EEviT1_,"a",@progbits
	.sectionflags	@""
	.align	4
.nv.constant0._ZN2at6native18elementwise_kernelILi128ELi4EZNS0_22gpu_kernel_impl_nocastINS0_13AUnaryFunctorIN3c104HalfES5_S5_ZZZNS0_19maximum_kernel_cudaERNS_18TensorIteratorBaseEENKUlvE0_clEvENKUlvE1_clEvEUlS5_S5_E_EEEEvS7_RKT_EUliE_EEviT1_:
	.zero		1440


//--------------------- .nv.constant0._ZN2at6native27unrolled_elementwise_kernelINS0_13AUnaryFunctorIN3c104HalfES4_S4_ZZZNS0_19maximum_kernel_cudaERNS_18TensorIteratorBaseEENKUlvE0_clEvENKUlvE1_clEvEUlS4_S4_E_EESt5arrayIPcLm2EELi4E23TrivialOffsetCalculatorILi1EjESF_NS0_6memory15LoadWithoutCastENSG_16StoreWithoutCastEEEviT_T0_T2_T3_T4_T5_ --------------------------
	.section	.nv.constant0._ZN2at6native27unrolled_elementwise_kernelINS0_13AUnaryFunctorIN3c104HalfES4_S4_ZZZNS0_19maximum_kernel_cudaERNS_18TensorIteratorBaseEENKUlvE0_clEvENKUlvE1_clEvEUlS4_S4_E_EESt5arrayIPcLm2EELi4E23TrivialOffsetCalculatorILi1EjESF_NS0_6memory15LoadWithoutCastENSG_16StoreWithoutCastEEEviT_T0_T2_T3_T4_T5_,"a",@progbits
	.sectionflags	@""
	.align	4
.nv.constant0._ZN2at6native27unrolled_elementwise_kernelINS0_13AUnaryFunctorIN3c104HalfES4_S4_ZZZNS0_19maximum_kernel_cudaERNS_18TensorIteratorBaseEENKUlvE0_clEvENKUlvE1_clEvEUlS4_S4_E_EESt5arrayIPcLm2EELi4E23TrivialOffsetCalculatorILi1EjESF_NS0_6memory15LoadWithoutCastENSG_16StoreWithoutCastEEEviT_T0_T2_T3_T4_T5_:
	.zero		924


//--------------------- .nv.constant0._ZN2at6native29vectorized_elementwise_kernelILi2ENS0_13AUnaryFunctorIN3c104HalfES4_S4_ZZZNS0_19maximum_kernel_cudaERNS_18TensorIteratorBaseEENKUlvE0_clEvENKUlvE1_clEvEUlS4_S4_E_EESt5arrayIPcLm2EEEEviT0_T1_ --------------------------
	.section	.nv.constant0._ZN2at6native29vectorized_elementwise_kernelILi2ENS0_13AUnaryFunctorIN3c104HalfES4_S4_ZZZNS0_19maximum_kernel_cudaERNS_18TensorIteratorBaseEENKUlvE0_clEvENKUlvE1_clEvEUlS4_S4_E_EESt5arrayIPcLm2EEEEviT0_T1_,"a",@progbits
	.sectionflags	@""
	.align	4
.nv.constant0._ZN2at6native29vectorized_elementwise_kernelILi2ENS0_13AUnaryFunctorIN3c104HalfES4_S4_ZZZNS0_19maximum_kernel_cudaERNS_18TensorIteratorBaseEENKUlvE0_clEvENKUlvE1_clEvEUlS4_S4_E_EESt5arrayIPcLm2EEEEviT0_T1_:
	.zero		920


//--------------------- .nv.constant0._ZN2at6native29vectorized_elementwise_kernelILi4ENS0_13AUnaryFunctorIN3c104HalfES4_S4_ZZZNS0_19maximum_kernel_cudaERNS_18TensorIteratorBaseEENKUlvE0_clEvENKUlvE1_clEvEUlS4_S4_E_EESt5arrayIPcLm2EEEEviT0_T1_ --------------------------
	.section	.nv.constant0._ZN2at6native29vectorized_elementwise_kernelILi4ENS0_13AUnaryFunctorIN3c104HalfES4_S4_ZZZNS0_19maximum_kernel_cudaERNS_18TensorIteratorBaseEENKUlvE0_clEvENKUlvE1_clEvEUlS4_S4_E_EESt5arrayIPcLm2EEEEviT0_T1_,"a",@progbits
	.sectionflags	@""
	.align	4
.nv.constant0._ZN2at6native29vectorized_elementwise_kernelILi4ENS0_13AUnaryFunctorIN3c104HalfES4_S4_ZZZNS0_19maximum_kernel_cudaERNS_18TensorIteratorBaseEENKUlvE0_clEvENKUlvE1_clEvEUlS4_S4_E_EESt5arrayIPcLm2EEEEviT0_T1_:
	.zero		920


//--------------------- .nv.constant0._ZN2at6native29vectorized_elementwise_kernelILi8ENS0_13AUnaryFunctorIN3c104HalfES4_S4_ZZZNS0_19maximum_kernel_cudaERNS_18TensorIteratorBaseEENKUlvE0_clEvENKUlvE1_clEvEUlS4_S4_E_EESt5arrayIPcLm2EEEEviT0_T1_ --------------------------
	.section	.nv.constant0._ZN2at6native29vectorized_elementwise_kernelILi8ENS0_13AUnaryFunctorIN3c104HalfES4_S4_ZZZNS0_19maximum_kernel_cudaERNS_18TensorIteratorBaseEENKUlvE0_clEvENKUlvE1_clEvEUlS4_S4_E_EESt5arrayIPcLm2EEEEviT0_T1_,"a",@progbits
	.sectionflags	@""
	.align	4
.nv.constant0._ZN2at6native29vectorized_elementwise_kernelILi8ENS0_13AUnaryFunctorIN3c104HalfES4_S4_ZZZNS0_19maximum_kernel_cudaERNS_18TensorIteratorBaseEENKUlvE0_clEvENKUlvE1_clEvEUlS4_S4_E_EESt5arrayIPcLm2EEEEviT0_T1_:
	.zero		920


//--------------------- .nv.constant0._ZN2at6native18elementwise_kernelILi128ELi4EZNS0_15gpu_kernel_implINS0_13BinaryFunctorIN3c104HalfES5_S5_ZZZNS0_19maximum_kernel_cudaERNS_18TensorIteratorBaseEENKUlvE0_clEvENKUlvE1_clEvEUlS5_S5_E_EEEEvS7_RKT_EUliE_EEviT1_ --------------------------
	.section	.nv.constant0._ZN2at6native18elementwise_kernelILi128ELi4EZNS0_15gpu_kernel_implINS0_13BinaryFunctorIN3c104HalfES5_S5_ZZZNS0_19maximum_kernel_cudaERNS_18TensorIteratorBaseEENKUlvE0_clEvENKUlvE1_clEvEUlS5_S5_E_EEEEvS7_RKT_EUliE_EEviT1_,"a",@progbits
	.sectionflags	@""
	.align	4
.nv.constant0._ZN2at6native18elementwise_kernelILi128ELi4EZNS0_15gpu_kernel_implINS0_13BinaryFunctorIN3c104HalfES5_S5_ZZZNS0_19maximum_kernel_cudaERNS_18TensorIteratorBaseEENKUlvE0_clEvENKUlvE1_clEvEUlS5_S5_E_EEEEvS7_RKT_EUliE_EEviT1_:
	.zero		1552


//--------------------- .nv.constant0._ZN2at6native27unrolled_elementwise_kernelINS0_13BinaryFunctorIN3c104HalfES4_S4_ZZZNS0_19maximum_kernel_cudaERNS_18TensorIteratorBaseEENKUlvE0_clEvENKUlvE1_clEvEUlS4_S4_E_EESt5arrayIPcLm3EELi4E23TrivialOffsetCalculatorILi2EjESE_ILi1EjENS0_6memory12LoadWithCastILi2EEENSH_13StoreWithCastILi1EEEEEviT_T0_T2_T3_T4_T5_ --------------------------
	.section	.nv.constant0._ZN2at6native27unrolled_elementwise_kernelINS0_13BinaryFunctorIN3c104HalfES4_S4_ZZZNS0_19maximum_kernel_cudaERNS_18TensorIteratorBaseEENKUlvE0_clEvENKUlvE1_clEvEUlS4_S4_E_EESt5arrayIPcLm3EELi4E23TrivialOffsetCalculatorILi2EjESE_ILi1EjENS0_6memory12LoadWithCastILi2EEENSH_13StoreWithCastILi1EEEEEviT_T0_T2_T3_T4_T5_,"a",@progbits
	.sectionflags	@""
	.align	4
.nv.constant0._ZN2at6native27unrolled_elementwise_kernelINS0_13BinaryFunctorIN3c104HalfES4_S4_ZZZNS0_19maximum_kernel_cudaERNS_18TensorIteratorBaseEENKUlvE0_clEvENKUlvE1_clEvEUlS4_S4_E_EESt5arrayIPcLm3EELi4E23TrivialOffsetCalculatorILi2EjESE_ILi1EjENS0_6memory12LoadWithCastILi2EEENSH_13StoreWithCastILi1EEEEEviT_T0_T2_T3_T4_T5_:
	.zero		952


//--------------------- .nv.constant0._ZN2at6native18elementwise_kernelILi128ELi4EZNS0_22gpu_kernel_impl_nocastINS0_13BinaryFunctorIN3c104HalfES5_S5_ZZZNS0_19maximum_kernel_cudaERNS_18TensorIteratorBaseEENKUlvE0_clEvENKUlvE1_clEvEUlS5_S5_E_EEEEvS7_RKT_EUliE_EEviT1_ --------------------------
	.section	.nv.constant0._ZN2at6native18elementwise_kernelILi128ELi4EZNS0_22gpu_kernel_impl_nocastINS0_13BinaryFunctorIN3c104HalfES5_S5_ZZZNS0_19maximum_kernel_cudaERNS_18TensorIteratorBaseEENKUlvE0_clEvENKUlvE1_clEvEUlS5_S5_E_EEEEvS7_RKT_EUliE_EEviT1_,"a",@progbits
	.sectionflags	@""
	.align	4
.nv.constant0._ZN2at6native18elementwise_kernelILi128ELi4EZNS0_22gpu_kernel_impl_nocastINS0_13BinaryFunctorIN3c104HalfES5_S5_ZZZNS0_19maximum_kernel_cudaERNS_18TensorIteratorBaseEENKUlvE0_clEvENKUlvE1_clEvEUlS5_S5_E_EEEEvS7_RKT_EUliE_EEviT1_:
	.zero		1552


//--------------------- .nv.constant0._ZN2at6native27unrolled_elementwise_kernelINS0_13BinaryFunctorIN3c104HalfES4_S4_ZZZNS0_19maximum_kernel_cudaERNS_18TensorIteratorBaseEENKUlvE0_clEvENKUlvE1_clEvEUlS4_S4_E_EESt5arrayIPcLm3EELi4E23TrivialOffsetCalculatorILi2EjESE_ILi1EjENS0_6memory15LoadWithoutCastENSH_16StoreWithoutCastEEEviT_T0_T2_T3_T4_T5_ --------------------------
	.section	.nv.constant0._ZN2at6native27unrolled_elementwise_kernelINS0_13BinaryFunctorIN3c104HalfES4_S4_ZZZNS0_19maximum_kernel_cudaERNS_18TensorIteratorBaseEENKUlvE0_clEvENKUlvE1_clEvEUlS4_S4_E_EESt5arrayIPcLm3EELi4E23TrivialOffsetCalculatorILi2EjESE_ILi1EjENS0_6memory15LoadWithoutCastENSH_16StoreWithoutCastEEEviT_T0_T2_T3_T4_T5_,"a",@progbits
	.sectionflags	@""
	.align	4
.nv.constant0._ZN2at6native27unrolled_elementwise_kernelINS0_13BinaryFunctorIN3c104HalfES4_S4_ZZZNS0_19maximum_kernel_cudaERNS_18TensorIteratorBaseEENKUlvE0_clEvENKUlvE1_clEvEUlS4_S4_E_EESt5arrayIPcLm3EELi4E23TrivialOffsetCalculatorILi2EjESE_ILi1EjENS0_6memory15LoadWithoutCastENSH_16StoreWithoutCastEEEviT_T0_T2_T3_T4_T5_:
	.zero		932


//--------------------- .nv.constant0._ZN2at6native29vectorized_elementwise_kernelILi2ENS0_13BinaryFunctorIN3c104HalfES4_S4_ZZZNS0_19maximum_kernel_cudaERNS_18TensorIteratorBaseEENKUlvE0_clEvENKUlvE1_clEvEUlS4_S4_E_EESt5arrayIPcLm3EEEEviT0_T1_ --------------------------
	.section	.nv.constant0._ZN2at6native29vectorized_elementwise_kernelILi2ENS0_13BinaryFunctorIN3c104HalfES4_S4_ZZZNS0_19maximum_kernel_cudaERNS_18TensorIteratorBaseEENKUlvE0_clEvENKUlvE1_clEvEUlS4_S4_E_EESt5arrayIPcLm3EEEEviT0_T1_,"a",@progbits
	.sectionflags	@""
	.align	4
.nv.constant0._ZN2at6native29vectorized_elementwise_kernelILi2ENS0_13BinaryFunctorIN3c104HalfES4_S4_ZZZNS0_19maximum_kernel_cudaERNS_18TensorIteratorBaseEENKUlvE0_clEvENKUlvE1_clEvEUlS4_S4_E_EESt5arrayIPcLm3EEEEviT0_T1_:
	.zero		928


//--------------------- .nv.constant0._ZN2at6native29vectorized_elementwise_kernelILi4ENS0_13BinaryFunctorIN3c104HalfES4_S4_ZZZNS0_19maximum_kernel_cudaERNS_18TensorIteratorBaseEENKUlvE0_clEvENKUlvE1_clEvEUlS4_S4_E_EESt5arrayIPcLm3EEEEviT0_T1_ --------------------------
	.section	.nv.constant0._ZN2at6native29vectorized_elementwise_kernelILi4ENS0_13BinaryFunctorIN3c104HalfES4_S4_ZZZNS0_19maximum_kernel_cudaERNS_18TensorIteratorBaseEENKUlvE0_clEvENKUlvE1_clEvEUlS4_S4_E_EESt5arrayIPcLm3EEEEviT0_T1_,"a",@progbits
	.sectionflags	@""
	.align	4
.nv.constant0._ZN2at6native29vectorized_elementwise_kernelILi4ENS0_13BinaryFunctorIN3c104HalfES4_S4_ZZZNS0_19maximum_kernel_cudaERNS_18TensorIteratorBaseEENKUlvE0_clEvENKUlvE1_clEvEUlS4_S4_E_EESt5arrayIPcLm3EEEEviT0_T1_:
	.zero		928


//--------------------- .nv.constant0._ZN2at6native29vectorized_elementwise_kernelILi8ENS0_13BinaryFunctorIN3c104HalfES4_S4_ZZZNS0_19maximum_kernel_cudaERNS_18TensorIteratorBaseEENKUlvE0_clEvENKUlvE1_clEvEUlS4_S4_E_EESt5arrayIPcLm3EEEEviT0_T1_ --------------------------
	.section	.nv.constant0._ZN2at6native29vectorized_elementwise_kernelILi8ENS0_13BinaryFunctorIN3c104HalfES4_S4_ZZZNS0_19maximum_kernel_cudaERNS_18TensorIteratorBaseEENKUlvE0_clEvENKUlvE1_clEvEUlS4_S4_E_EESt5arrayIPcLm3EEEEviT0_T1_,"a",@progbits
	.sectionflags	@""
	.align	4
.nv.constant0._ZN2at6native29vectorized_elementwise_kernelILi8ENS0_13BinaryFunctorIN3c104HalfES4_S4_ZZZNS0_19maximum_kernel_cudaERNS_18TensorIteratorBaseEENKUlvE0_clEvENKUlvE1_clEvEUlS4_S4_E_EESt5arrayIPcLm3EEEEviT0_T1_:
	.zero		928


//--------------------- .nv.constant0._ZN2at6native18elementwise_kernelILi128ELi4EZNS0_15gpu_kernel_implINS0_13AUnaryFunctorIfffZZZNS0_19maximum_kernel_cudaERNS_18TensorIteratorBaseEENKUlvE0_clEvENKUlvE0_clEvEUlffE_EEEEvS5_RKT_EUliE_EEviT1_ --------------------------
	.section	.nv.constant0._ZN2at6native18elementwise_kernelILi128ELi4EZNS0_15gpu_kernel_implINS0_13AUnaryFunctorIfffZZZNS0_19maximum_kernel_cudaERNS_18TensorIteratorBaseEENKUlvE0_clEvENKUlvE0_clEvEUlffE_EEEEvS5_RKT_EUliE_EEviT1_,"a",@progbits
	.sectionflags	@""
	.align	4
.nv.constant0._ZN2at6native18elementwise_kernelILi128ELi4EZNS0_15gpu_kernel_implINS0_13AUnaryFunctorIfffZZZNS0_19maximum_kernel_cudaERNS_18TensorIteratorBaseEENKUlvE0_clEvENKUlvE0_clEvEUlffE_EEEEvS5_RKT_EUliE_EEviT1_:
	.zero		1448


//--------------------- .nv.constant0._ZN2at6native27unrolled_elementwise_kernelINS0_13AUnaryFunctorIfffZZZNS0_19maximum_kernel_cudaERNS_18TensorIteratorBaseEENKUlvE0_clEvENKUlvE0_clEvEUlffE_EESt5arrayIPcLm2EELi4E23TrivialOffsetCalculatorILi1EjESD_NS0_6memory12LoadWithCastILi1EEENSE_13StoreWithCastILi1EEEEEviT_T0_T2_T3_T4_T5_ --------------------------
	.section	.nv.constant0._ZN2at6native27unrolled_elementwise_kernelINS0_13AUnaryFunctorIfffZZZNS0_19maximum_kernel_cudaERNS_18TensorIteratorBaseEENKUlvE0_clEvENKUlvE0_clEvEUlffE_EESt5arrayIPcLm2EELi4E23TrivialOffsetCalculatorILi1EjESD_NS0_6memory12LoadWithCastILi1EEENSE_13StoreWithCastILi1EEEEEviT_T0_T2_T3_T4_T5_,"a",@progbits
	.sectionflags	@""
	.align	4
.nv.constant0._ZN2at6native27unrolled_elementwise_kernelINS0_13AUnaryFunctorIfffZZZNS0_19maximum_kernel_cudaERNS_18TensorIteratorBaseEENKUlvE0_clEvENKUlvE0_clEvEUlffE_EESt5arrayIPcLm2EELi4E23TrivialOffsetCalculatorILi1EjESD_NS0_6memory12LoadWithCastILi1EEENSE_13StoreWithCastILi1EEEEEviT_T0_T2_T3_T4_T5_:
	.zero		948


//--------------------- .nv.constant0._ZN2at6native18elementwise_kernelILi128ELi2EZNS0_22gpu_kernel_impl_nocastINS0_13AUnaryFunctorIfffZZZNS0_19maximum_kernel_cudaERNS_18TensorIteratorBaseEENKUlvE0_clEvENKUlvE0_clEvEUlffE_EEEEvS5_RKT_EUliE_EEviT1_ --------------------------
	.section	.nv.constant0._ZN2at6native18elementwise_kernelILi128ELi2EZNS0_22gpu_kernel_impl_nocastINS0_13AUnaryFunctorIfffZZZNS0_19maximum_kernel_cudaERNS_18TensorIteratorBaseEENKUlvE0_clEvENKUlvE0_clEvEUlffE_EEEEvS5_RKT_EUliE_EEviT1_,"a",@progbits
	.sectionflags	@""
	.align	4
.nv.constant0._ZN2at6native18elementwise_kernelILi128ELi2EZNS0_22gpu_kernel_impl_nocastINS0_13AUnaryFunctorIfffZZZNS0_19maximum_kernel_cudaERNS_18TensorIteratorBaseEENKUlvE0_clEvENKUlvE0_clEvEUlffE_EEEEvS5_RKT_EUliE_EEviT1_:
	.zero		1440


//--------------------- .nv.constant0._ZN2at6native27unrolled_elementwise_kernelINS0_13AUnaryFunctorIfffZZZNS0_19maximum_kernel_cudaERNS_18TensorIteratorBaseEENKUlvE0_clEvENKUlvE0_clEvEUlffE_EESt5arrayIPcLm2EELi4E23TrivialOffsetCalculatorILi1EjESD_NS0_6memory15LoadWithoutCastENSE_16StoreWithoutCastEEEviT_T0_T2_T3_T4_T5_ --------------------------
	.section	.nv.constant0._ZN2at6native27unrolled_elementwise_kernelINS0_13AUnaryFunctorIfffZZZNS0_19maximum_kernel_cudaERNS_18TensorIteratorBaseEENKUlvE0_clEvENKUlvE0_clEvEUlffE_EESt5arrayIPcLm2EELi4E23TrivialOffsetCalculatorILi1EjESD_NS0_6memory15LoadWithoutCastENSE_16StoreWithoutCastEEEviT_T0_T2_T3_T4_T5_,"a",@progbits
	.sectionflags	@""
	.align	4
.nv.constant0._ZN2at6native27unrolled_elementwise_kernelINS0_13AUnaryFunctorIfffZZZNS0_19maximum_kernel_cudaERNS_18TensorIteratorBaseEENKUlvE0_clEvENKUlvE0_clEvEUlffE_EESt5arrayIPcLm2EELi4E23TrivialOffsetCalculatorILi1EjESD_NS0_6memory15LoadWithoutCastENSE_16StoreWithoutCastEEEviT_T0_T2_T3_T4_T5_:
	.zero		932


//--------------------- .nv.constant0._ZN2at6native29vectorized_elementwise_kernelILi2ENS0_13AUnaryFunctorIfffZZZNS0_19maximum_kernel_cudaERNS_18TensorIteratorBaseEENKUlvE0_clEvENKUlvE0_clEvEUlffE_EESt5arrayIPcLm2EEEEviT0_T1_ --------------------------
	.section	.nv.constant0._ZN2at6native29vectorized_elementwise_kernelILi2ENS0_13AUnaryFunctorIfffZZZNS0_19maximum_kernel_cudaERNS_18TensorIteratorBaseEENKUlvE0_clEvENKUlvE0_clEvEUlffE_EESt5arrayIPcLm2EEEEviT0_T1_,"a",@progbits
	.sectionflags	@""
	.align	4
.nv.constant0._ZN2at6native29vectorized_elementwise_kernelILi2ENS0_13AUnaryFunctorIfffZZZNS0_19maximum_kernel_cudaERNS_18TensorIteratorBaseEENKUlvE0_clEvENKUlvE0_clEvEUlffE_EESt5arrayIPcLm2EEEEviT0_T1_:
	.zero		928


//--------------------- .nv.constant0._ZN2at6native29vectorized_elementwise_kernelILi4ENS0_13AUnaryFunctorIfffZZZNS0_19maximum_kernel_cudaERNS_18TensorIteratorBaseEENKUlvE0_clEvENKUlvE0_clEvEUlffE_EESt5arrayIPcLm2EEEEviT0_T1_ --------------------------
	.section	.nv.constant0._ZN2at6native29vectorized_elementwise_kernelILi4ENS0_13AUnaryFunctorIfffZZZNS0_19maximum_kernel_cudaERNS_18TensorIteratorBaseEENKUlvE0_clEvENKUlvE0_clEvEUlffE_EESt5arrayIPcLm2EEEEviT0_T1_,"a",@progbits
	.sectionflags	@""
	.align	4
.nv.constant0._ZN2at6native29vectorized_elementwise_kernelILi4ENS0_13AUnaryFunctorIfffZZZNS0_19maximum_kernel_cudaERNS_18TensorIteratorBaseEENKUlvE0_clEvENKUlvE0_clEvEUlffE_EESt5arrayIPcLm2EEEEviT0_T1_:
	.zero		928


//--------------------- .nv.constant0._ZN2at6native29vectorized_elementwise_kernelILi8ENS0_13AUnaryFunctorIfffZZZNS0_19maximum_kernel_cudaERNS_18TensorIteratorBaseEENKUlvE0_clEvENKUlvE0_clEvEUlffE_EESt5arrayIPcLm2EEEEviT0_T1_ --------------------------
	.section	.nv.constant0._ZN2at6native29vectorized_elementwise_kernelILi8ENS0_13AUnaryFunctorIfffZZZNS0_19maximum_kernel_cudaERNS_18TensorIteratorBaseEENKUlvE0_clEvENKUlvE0_clEvEUlffE_EESt5arrayIPcLm2EEEEviT0_T1_,"a",@progbits
	.sectionflags	@""
	.align	4
.nv.constant0._ZN2at6native29vectorized_elementwise_kernelILi8ENS0_13AUnaryFunctorIfffZZZNS0_19maximum_kernel_cudaERNS_18TensorIteratorBaseEENKUlvE0_clEvENKUlvE0_clEvEUlffE_EESt5arrayIPcLm2EEEEviT0_T1_:
	.zero		928


//--------------------- .nv.constant0._ZN2at6native18elementwise_kernelILi128ELi4EZNS0_15gpu_kernel_implINS0_13BinaryFunctorIfffZZZNS0_19maximum_kernel_cudaERNS_18TensorIteratorBaseEENKUlvE0_clEvENKUlvE0_clEvEUlffE_EEEEvS5_RKT_EUliE_EEviT1_ --------------------------
	.section	.nv.constant0._ZN2at6native18elementwise_kernelILi128ELi4EZNS0_15gpu_kernel_implINS0_13BinaryFunctorIfffZZZNS0_19maximum_kernel_cudaERNS_18TensorIteratorBaseEENKUlvE0_clEvENKUlvE0_clEvEUlffE_EEEEvS5_RKT_EUliE_EEviT1_,"a",@progbits
	.sectionflags	@""
	.align	4
.nv.constant0._ZN2at6native18elementwise_kernelILi128ELi4EZNS0_15gpu_kernel_implINS0_13BinaryFunctorIfffZZZNS0_19maximum_kernel_cudaERNS_18TensorIteratorBaseEENKUlvE0_clEvENKUlvE0_clEvEUlffE_EEEEvS5_RKT_EUliE_EEviT1_:
	.zero		1552


//--------------------- .nv.constant0._ZN2at6native27unrolled_elementwise_kernelINS0_13BinaryFunctorIfffZZZNS0_19maximum_kernel_cudaERNS_18TensorIteratorBaseEENKUlvE0_clEvENKUlvE0_clEvEUlffE_EESt5arrayIPcLm3EELi4E23TrivialOffsetCalculatorILi2EjESC_ILi1EjENS0_6memory12LoadWithCastILi2EEENSF_13StoreWithCastILi1EEEEEviT_T0_T2_T3_T4_T5_ --------------------------
	.section	.nv.constant0._ZN2at6native27unrolled_elementwise_kernelINS0_13BinaryFunctorIfffZZZNS0_19maximum_kernel_cudaERNS_18TensorIteratorBaseEENKUlvE0_clEvENKUlvE0_clEvEUlffE_EESt5arrayIPcLm3EELi4E23TrivialOffsetCalculatorILi2EjESC_ILi1EjENS0_6memory12LoadWithCastILi2EEENSF_13StoreWithCastILi1EEEEEviT_T0_T2_T3_T4_T5_,"a",@progbits
	.sectionflags	@""
	.align	4
.nv.constant0._ZN2at6native27unrolled_elementwise_kernelINS0_13BinaryFunctorIfffZZZNS0_19maximum_kernel_cudaERNS_18TensorIteratorBaseEENKUlvE0_clEvENKUlvE0_clEvEUlffE_EESt5arrayIPcLm3EELi4E23TrivialOffsetCalculatorILi2EjESC_ILi1EjENS0_6memory12LoadWithCastILi2EEENSF_13StoreWithCastILi1EEEEEviT_T0_T2_T3_T4_T5_:
	.zero		952


//--------------------- .nv.constant0._ZN2at6native18elementwise_kernelILi128ELi2EZNS0_22gpu_kernel_impl_nocastINS0_13BinaryFunctorIfffZZZNS0_19maximum_kernel_cudaERNS_18TensorIteratorBaseEENKUlvE0_clEvENKUlvE0_clEvEUlffE_EEEEvS5_RKT_EUliE_EEviT1_ --------------------------
	.section	.nv.constant0._ZN2at6native18elementwise_kernelILi128ELi2EZNS0_22gpu_kernel_impl_nocastINS0_13BinaryFunctorIfffZZZNS0_19maximum_kernel_cudaERNS_18TensorIteratorBaseEENKUlvE0_clEvENKUlvE0_clEvEUlffE_EEEEvS5_RKT_EUliE_EEviT1_,"a",@progbits
	.sectionflags	@""
	.align	4
.nv.constant0._ZN2at6native18elementwise_kernelILi128ELi2EZNS0_22gpu_kernel_impl_nocastINS0_13BinaryFunctorIfffZZZNS0_19maximum_kernel_cudaERNS_18TensorIteratorBaseEENKUlvE0_clEvENKUlvE0_clEvEUlffE_EEEEvS5_RKT_EUliE_EEviT1_:
	.zero		1552


//--------------------- .nv.constant0._ZN2at6native27unrolled_elementwise_kernelINS0_13BinaryFunctorIfffZZZNS0_19maximum_kernel_cudaERNS_18TensorIteratorBaseEENKUlvE0_clEvENKUlvE0_clEvEUlffE_EESt5arrayIPcLm3EELi4E23TrivialOffsetCalculatorILi2EjESC_ILi1EjENS0_6memory15LoadWithoutCastENSF_16StoreWithoutCastEEEviT_T0_T2_T3_T4_T5_ --------------------------
	.section	.nv.constant0._ZN2at6native27unrolled_elementwise_kernelINS0_13BinaryFunctorIfffZZZNS0_19maximum_kernel_cudaERNS_18TensorIteratorBaseEENKUlvE0_clEvENKUlvE0_clEvEUlffE_EESt5arrayIPcLm3EELi4E23TrivialOffsetCalculatorILi2EjESC_ILi1EjENS0_6memory15LoadWithoutCastENSF_16StoreWithoutCastEEEviT_T0_T2_T3_T4_T5_,"a",@progbits
	.sectionflags	@""
	.align	4
.nv.constant0._ZN2at6native27unrolled_elementwise_kernelINS0_13BinaryFunctorIfffZZZNS0_19maximum_kernel_cudaERNS_18TensorIteratorBaseEENKUlvE0_clEvENKUlvE0_clEvEUlffE_EESt5arrayIPcLm3EELi4E23TrivialOffsetCalculatorILi2EjESC_ILi1EjENS0_6memory15LoadWithoutCastENSF_16StoreWithoutCastEEEviT_T0_T2_T3_T4_T5_:
	.zero		932


//--------------------- .nv.constant0._ZN2at6native29vectorized_elementwise_kernelILi2ENS0_13BinaryFunctorIfffZZZNS0_19maximum_kernel_cudaERNS_18TensorIteratorBaseEENKUlvE0_clEvENKUlvE0_clEvEUlffE_EESt5arrayIPcLm3EEEEviT0_T1_ --------------------------
	.section	.nv.constant0._ZN2at6native29vectorized_elementwise_kernelILi2ENS0_13BinaryFunctorIfffZZZNS0_19maximum_kernel_cudaERNS_18TensorIteratorBaseEENKUlvE0_clEvENKUlvE0_clEvEUlffE_EESt5arrayIPcLm3EEEEviT0_T1_,"a",@progbits
	.sectionflags	@""
	.align	4
.nv.constant0._ZN2at6native29vectorized_elementwise_kernelILi2ENS0_13BinaryFunctorIfffZZZNS0_19maximum_kernel_cudaERNS_18TensorIteratorBaseEENKUlvE0_clEvENKUlvE0_clEvEUlffE_EESt5arrayIPcLm3EEEEviT0_T1_:
	.zero		928


//--------------------- .nv.constant0._ZN2at6native29vectorized_elementwise_kernelILi4ENS0_13BinaryFunctorIfffZZZNS0_19maximum_kernel_cudaERNS_18TensorIteratorBaseEENKUlvE0_clEvENKUlvE0_clEvEUlffE_EESt5arrayIPcLm3EEEEviT0_T1_ --------------------------
	.section	.nv.constant0._ZN2at6native29vectorized_elementwise_kernelILi4ENS0_13BinaryFunctorIfffZZZNS0_19maximum_kernel_cudaERNS_18TensorIteratorBaseEENKUlvE0_clEvENKUlvE0_clEvEUlffE_EESt5arrayIPcLm3EEEEviT0_T1_,"a",@progbits
	.sectionflags	@""
	.align	4
.nv.constant0._ZN2at6native29vectorized_elementwise_kernelILi4ENS0_13BinaryFunctorIfffZZZNS0_19maximum_kernel_cudaERNS_18TensorIteratorBaseEENKUlvE0_clEvENKUlvE0_clEvEUlffE_EESt5arrayIPcLm3EEEEviT0_T1_:
	.zero		928


//--------------------- .nv.constant0._ZN2at6native29vectorized_elementwise_kernelILi8ENS0_13BinaryFunctorIfffZZZNS0_19maximum_kernel_cudaERNS_18TensorIteratorBaseEENKUlvE0_clEvENKUlvE0_clEvEUlffE_EESt5arrayIPcLm3EEEEviT0_T1_ --------------------------
	.section	.nv.constant0._ZN2at6native29vectorized_elementwise_kernelILi8ENS0_13BinaryFunctorIfffZZZNS0_19maximum_kernel_cudaERNS_18TensorIteratorBaseEENKUlvE0_clEvENKUlvE0_clEvEUlffE_EESt5arrayIPcLm3EEEEviT0_T1_,"a",@progbits
	.sectionflags	@""
	.align	4
.nv.constant0._ZN2at6native29vectorized_elementwise_kernelILi8ENS0_13BinaryFunctorIfffZZZNS0_19maximum_kernel_cudaERNS_18TensorIteratorBaseEENKUlvE0_clEvENKUlvE0_clEvEUlffE_EESt5arrayIPcLm3EEEEviT0_T1_:
	.zero		928


//--------------------- .nv.constant0._ZN2at6native18elementwise_kernelILi128ELi4EZNS0_15gpu_kernel_implINS0_13AUnaryFunctorIdddZZZNS0_19maximum_kernel_cudaERNS_18TensorIteratorBaseEENKUlvE0_clEvENKUlvE_clEvEUlddE_EEEEvS5_RKT_EUliE_EEviT1_ --------------------------
	.section	.nv.constant0._ZN2at6native18elementwise_kernelILi128ELi4EZNS0_15gpu_kernel_implINS0_13AUnaryFunctorIdddZZZNS0_19maximum_kernel_cudaERNS_18TensorIteratorBaseEENKUlvE0_clEvENKUlvE_clEvEUlddE_EEEEvS5_RKT_EUliE_EEviT1_,"a",@progbits
	.sectionflags	@""
	.align	4
.nv.constant0._ZN2at6native18elementwise_kernelILi128ELi4EZNS0_15gpu_kernel_implINS0_13AUnaryFunctorIdddZZZNS0_19maximum_kernel_cudaERNS_18TensorIteratorBaseEENKUlvE0_clEvENKUlvE_clEvEUlddE_EEEEvS5_RKT_EUliE_EEviT1_:
	.zero		1456


//--------------------- .nv.constant0._ZN2at6native27unrolled_elementwise_kernelINS0_13AUnaryFunctorIdddZZZNS0_19maximum_kernel_cudaERNS_18TensorIteratorBaseEENKUlvE0_clEvENKUlvE_clEvEUlddE_EESt5arrayIPcLm2EELi4E23TrivialOffsetCalculatorILi1EjESD_NS0_6memory12LoadWithCastILi1EEENSE_13StoreWithCastILi1EEEEEviT_T0_T2_T3_T4_T5_ --------------------------
	.section	.nv.constant0._ZN2at6native27unrolled_elementwise_kernelINS0_13AUnaryFunctorIdddZZZNS0_19maximum_kernel_cudaERNS_18TensorIteratorBaseEENKUlvE0_clEvENKUlvE_clEvEUlddE_EESt5arrayIPcLm2EELi4E23TrivialOffsetCalculatorILi1EjESD_NS0_6memory12LoadWithCastILi1EEENSE_13StoreWithCastILi1EEEEEviT_T0_T2_T3_T4_T5_,"a",@progbits
	.sectionflags	@""
	.align	4
.nv.constant0._ZN2at6native27unrolled_elementwise_kernelINS0_13AUnaryFunctorIdddZZZNS0_19maximum_kernel_cudaERNS_18TensorIteratorBaseEENKUlvE0_clEvENKUlvE_clEvEUlddE_EESt5arrayIPcLm2EELi4E23TrivialOffsetCalculatorILi1EjESD_NS0_6memory12LoadWithCastILi1EEENSE_13StoreWithCastILi1EEEEEviT_T0_T2_T3_T4_T5_:
	.zero		956


//--------------------- .nv.constant0._ZN2at6native18elementwise_kernelILi128ELi2EZNS0_22gpu_kernel_impl_nocastINS0_13AUnaryFunctorIdddZZZNS0_19maximum_kernel_cudaERNS_18TensorIteratorBaseEENKUlvE0_clEvENKUlvE_clEvEUlddE_EEEEvS5_RKT_EUliE_EEviT1_ --------------------------
	.section	.nv.constant0._ZN2at6native18elementwise_kernelILi128ELi2EZNS0_22gpu_kernel_impl_nocastINS0_13AUnaryFunctorIdddZZZNS0_19maximum_kernel_cudaERNS_18TensorIteratorBaseEENKUlvE0_clEvENKUlvE_clEvEUlddE_EEEEvS5_RKT_EUliE_EEviT1_,"a",@progbits
	.sectionflags	@""
	.align	4
.nv.constant0._ZN2at6native18elementwise_kernelILi128ELi2EZNS0_22gpu_kernel_impl_nocastINS0_13AUnaryFunctorIdddZZZNS0_19maximum_kernel_cudaERNS_18TensorIteratorBaseEENKUlvE0_clEvENKUlvE_clEvEUlddE_EEEEvS5_RKT_EUliE_EEviT1_:
	.zero		1448


//--------------------- .nv.constant0._ZN2at6native27unrolled_elementwise_kernelINS0_13AUnaryFunctorIdddZZZNS0_19maximum_kernel_cudaERNS_18TensorIteratorBaseEENKUlvE0_clEvENKUlvE_clEvEUlddE_EESt5arrayIPcLm2EELi4E23TrivialOffsetCalculatorILi1EjESD_NS0_6memory15LoadWithoutCastENSE_16StoreWithoutCastEEEviT_T0_T2_T3_T4_T5_ --------------------------
	.section	.nv.constant0._ZN2at6native27unrolled_elementwise_kernelINS0_13AUnaryFunctorIdddZZZNS0_19maximum_kernel_cudaERNS_18TensorIteratorBaseEENKUlvE0_clEvENKUlvE_clEvEUlddE_EESt5arrayIPcLm2EELi4E23TrivialOffsetCalculatorILi1EjESD_NS0_6memory15LoadWithoutCastENSE_16StoreWithoutCastEEEviT_T0_T2_T3_T4_T5_,"a",@progbits
	.sectionflags	@""
	.align	4
.nv.constant0._ZN2at6native27unrolled_elementwise_kernelINS0_13AUnaryFunctorIdddZZZNS0_19maximum_kernel_cudaERNS_18TensorIteratorBaseEENKUlvE0_clEvENKUlvE_clEvEUlddE_EESt5arrayIPcLm2EELi4E23TrivialOffsetCalculatorILi1EjESD_NS0_6memory15LoadWithoutCastENSE_16StoreWithoutCastEEEviT_T0_T2_T3_T4_T5_:
	.zero		940


//--------------------- .nv.constant0._ZN2at6native29vectorized_elementwise_kernelILi2ENS0_13AUnaryFunctorIdddZZZNS0_19maximum_kernel_cudaERNS_18TensorIteratorBaseEENKUlvE0_clEvENKUlvE_clEvEUlddE_EESt5arrayIPcLm2EEEEviT0_T1_ --------------------------
	.section	.nv.constant0._ZN2at6native29vectorized_elementwise_kernelILi2ENS0_13AUnaryFunctorIdddZZZNS0_19maximum_kernel_cudaERNS_18TensorIteratorBaseEENKUlvE0_clEvENKUlvE_clEvEUlddE_EESt5arrayIPcLm2EEEEviT0_T1_,"a",@progbits
	.sectionflags	@""
	.align	4
.nv.constant0._ZN2at6native29vectorized_elementwise_kernelILi2ENS0_13AUnaryFunctorIdddZZZNS0_19maximum_kernel_cudaERNS_18TensorIteratorBaseEENKUlvE0_clEvENKUlvE_clEvEUlddE_EESt5arrayIPcLm2EEEEviT0_T1_:
	.zero		936


//--------------------- .nv.constant0._ZN2at6native29vectorized_elementwise_kernelILi4ENS0_13AUnaryFunctorIdddZZZNS0_19maximum_kernel_cudaERNS_18TensorIteratorBaseEENKUlvE0_clEvENKUlvE_clEvEUlddE_EESt5arrayIPcLm2EEEEviT0_T1_ --------------------------
	.section	.nv.constant0._ZN2at6native29vectorized_elementwise_kernelILi4ENS0_13AUnaryFunctorIdddZZZNS0_19maximum_kernel_cudaERNS_18TensorIteratorBaseEENKUlvE0_clEvENKUlvE_clEvEUlddE_EESt5arrayIPcLm2EEEEviT0_T1_,"a",@progbits
	.sectionflags	@""
	.align	4
.nv.constant0._ZN2at6native29vectorized_elementwise_kernelILi4ENS0_13AUnaryFunctorIdddZZZNS0_19maximum_kernel_cudaERNS_18TensorIteratorBaseEENKUlvE0_clEvENKUlvE_clEvEUlddE_EESt5arrayIPcLm2EEEEviT0_T1_:
	.zero		936


//--------------------- .nv.constant0._ZN2at6native29vectorized_elementwise_kernelILi8ENS0_13AUnaryFunctorIdddZZZNS0_19maximum_kernel_cudaERNS_18TensorIteratorBaseEENKUlvE0_clEvENKUlvE_clEvEUlddE_EESt5arrayIPcLm2EEEEviT0_T1_ --------------------------
	.section	.nv.constant0._ZN2at6native29vectorized_elementwise_kernelILi8ENS0_13AUnaryFunctorIdddZZZNS0_19maximum_kernel_cudaERNS_18TensorIteratorBaseEENKUlvE0_clEvENKUlvE_clEvEUlddE_EESt5arrayIPcLm2EEEEviT0_T1_,"a",@progbits
	.sectionflags	@""
	.align	4
.nv.constant0._ZN2at6native29vectorized_elementwise_kernelILi8ENS0_13AUnaryFunctorIdddZZZNS0_19maximum_kernel_cudaERNS_18TensorIteratorBaseEENKUlvE0_clEvENKUlvE_clEvEUlddE_EESt5arrayIPcLm2EEEEviT0_T1_:
	.zero		936


//--------------------- .nv.constant0._ZN2at6native18elementwise_kernelILi128ELi4EZNS0_15gpu_kernel_implINS0_13BinaryFunctorIdddZZZNS0_19maximum_kernel_cudaERNS_18TensorIteratorBaseEENKUlvE0_clEvENKUlvE_clEvEUlddE_EEEEvS5_RKT_EUliE_EEviT1_ --------------------------
	.section	.nv.constant0._ZN2at6native18elementwise_kernelILi128ELi4EZNS0_15gpu_kernel_implINS0_13BinaryFunctorIdddZZZNS0_19maximum_kernel_cudaERNS_18TensorIteratorBaseEENKUlvE0_clEvENKUlvE_clEvEUlddE_EEEEvS5_RKT_EUliE_EEviT1_,"a",@progbits
	.sectionflags	@""
	.align	4
.nv.constant0._ZN2at6native18elementwise_kernelILi128ELi4EZNS0_15gpu_kernel_implINS0_13BinaryFunctorIdddZZZNS0_19maximum_kernel_cudaERNS_18TensorIteratorBaseEENKUlvE0_clEvENKUlvE_clEvEUlddE_EEEEvS5_RKT_EUliE_EEviT1_:
	.zero		1552


//--------------------- .nv.constant0._ZN2at6native27unrolled_elementwise_kernelINS0_13BinaryFunctorIdddZZZNS0_19maximum_kernel_cudaERNS_18TensorIteratorBaseEENKUlvE0_clEvENKUlvE_clEvEUlddE_EESt5arrayIPcLm3EELi4E23TrivialOffsetCalculatorILi2EjESC_ILi1EjENS0_6memory12LoadWithCastILi2EEENSF_13StoreWithCastILi1EEEEEviT_T0_T2_T3_T4_T5_ --------------------------
	.section	.nv.constant0._ZN2at6native27unrolled_elementwise_kernelINS0_13BinaryFunctorIdddZZZNS0_19maximum_kernel_cudaERNS_18TensorIteratorBaseEENKUlvE0_clEvENKUlvE_clEvEUlddE_EESt5arrayIPcLm3EELi4E23TrivialOffsetCalculatorILi2EjESC_ILi1EjENS0_6memory12LoadWithCastILi2EEENSF_13StoreWithCastILi1EEEEEviT_T0_T2_T3_T4_T5_,"a",@progbits
	.sectionflags	@""
	.align	4
.nv.constant0._ZN2at6native27unrolled_elementwise_kernelINS0_13BinaryFunctorIdddZZZNS0_19maximum_kernel_cudaERNS_18TensorIteratorBaseEENKUlvE0_clEvENKUlvE_clEvEUlddE_EESt5arrayIPcLm3EELi4E23TrivialOffsetCalculatorILi2EjESC_ILi1EjENS0_6memory12LoadWithCastILi2EEENSF_13StoreWithCastILi1EEEEEviT_T0_T2_T3_T4_T5_:
	.zero		952


//--------------------- .nv.constant0._ZN2at6native18elementwise_kernelILi128ELi2EZNS0_22gpu_kernel_impl_nocastINS0_13BinaryFunctorIdddZZZNS0_19maximum_kernel_cudaERNS_18TensorIteratorBaseEENKUlvE0_clEvENKUlvE_clEvEUlddE_EEEEvS5_RKT_EUliE_EEviT1_ --------------------------
	.section	.nv.constant0._ZN2at6native18elementwise_kernelILi128ELi2EZNS0_22gpu_kernel_impl_nocastINS0_13BinaryFunctorIdddZZZNS0_19maximum_kernel_cudaERNS_18TensorIteratorBaseEENKUlvE0_clEvENKUlvE_clEvEUlddE_EEEEvS5_RKT_EUliE_EEviT1_,"a",@progbits
	.sectionflags	@""
	.align	4
.nv.constant0._ZN2at6native18elementwise_kernelILi128ELi2EZNS0_22gpu_kernel_impl_nocastINS0_13BinaryFunctorIdddZZZNS0_19maximum_kernel_cudaERNS_18TensorIteratorBaseEENKUlvE0_clEvENKUlvE_clEvEUlddE_EEEEvS5_RKT_EUliE_EEviT1_:
	.zero		1552


//--------------------- .nv.constant0._ZN2at6native27unrolled_elementwise_kernelINS0_13BinaryFunctorIdddZZZNS0_19maximum_kernel_cudaERNS_18TensorIteratorBaseEENKUlvE0_clEvENKUlvE_clEvEUlddE_EESt5arrayIPcLm3EELi4E23TrivialOffsetCalculatorILi2EjESC_ILi1EjENS0_6memory15LoadWithoutCastENSF_16StoreWithoutCastEEEviT_T0_T2_T3_T4_T5_ --------------------------
	.section	.nv.constant0._ZN2at6native27unrolled_elementwise_kernelINS0_13BinaryFunctorIdddZZZNS0_19maximum_kernel_cudaERNS_18TensorIteratorBaseEENKUlvE0_clEvENKUlvE_clEvEUlddE_EESt5arrayIPcLm3EELi4E23TrivialOffsetCalculatorILi2EjESC_ILi1EjENS0_6memory15LoadWithoutCastENSF_16StoreWithoutCastEEEviT_T0_T2_T3_T4_T5_,"a",@progbits
	.sectionflags	@""
	.align	4
.nv.constant0._ZN2at6native27unrolled_elementwise_kernelINS0_13BinaryFunctorIdddZZZNS0_19maximum_kernel_cudaERNS_18TensorIteratorBaseEENKUlvE0_clEvENKUlvE_clEvEUlddE_EESt5arrayIPcLm3EELi4E23TrivialOffsetCalculatorILi2EjESC_ILi1EjENS0_6memory15LoadWithoutCastENSF_16StoreWithoutCastEEEviT_T0_T2_T3_T4_T5_:
	.zero		932


//--------------------- .nv.constant0._ZN2at6native29vectorized_elementwise_kernelILi2ENS0_13BinaryFunctorIdddZZZNS0_19maximum_kernel_cudaERNS_18TensorIteratorBaseEENKUlvE0_clEvENKUlvE_clEvEUlddE_EESt5arrayIPcLm3EEEEviT0_T1_ --------------------------
	.section	.nv.constant0._ZN2at6native29vectorized_elementwise_kernelILi2ENS0_13BinaryFunctorIdddZZZNS0_19maximum_kernel_cudaERNS_18TensorIteratorBaseEENKUlvE0_clEvENKUlvE_clEvEUlddE_EESt5arrayIPcLm3EEEEviT0_T1_,"a",@progbits
	.sectionflags	@""
	.align	4
.nv.constant0._ZN2at6native29vectorized_elementwise_kernelILi2ENS0_13BinaryFunctorIdddZZZNS0_19maximum_kernel_cudaERNS_18TensorIteratorBaseEENKUlvE0_clEvENKUlvE_clEvEUlddE_EESt5arrayIPcLm3EEEEviT0_T1_:
	.zero		928


//--------------------- .nv.constant0._ZN2at6native29vectorized_elementwise_kernelILi4ENS0_13BinaryFunctorIdddZZZNS0_19maximum_kernel_cudaERNS_18TensorIteratorBaseEENKUlvE0_clEvENKUlvE_clEvEUlddE_EESt5arrayIPcLm3EEEEviT0_T1_ --------------------------
	.section	.nv.constant0._ZN2at6native29vectorized_elementwise_kernelILi4ENS0_13BinaryFunctorIdddZZZNS0_19maximum_kernel_cudaERNS_18TensorIteratorBaseEENKUlvE0_clEvENKUlvE_clEvEUlddE_EESt5arrayIPcLm3EEEEviT0_T1_,"a",@progbits
	.sectionflags	@""
	.align	4
.nv.constant0._ZN2at6native29vectorized_elementwise_kernelILi4ENS0_13BinaryFunctorIdddZZZNS0_19maximum_kernel_cudaERNS_18TensorIteratorBaseEENKUlvE0_clEvENKUlvE_clEvEUlddE_EESt5arrayIPcLm3EEEEviT0_T1_:
	.zero		928


//--------------------- .nv.constant0._ZN2at6native29vectorized_elementwise_kernelILi8ENS0_13BinaryFunctorIdddZZZNS0_19maximum_kernel_cudaERNS_18TensorIteratorBaseEENKUlvE0_clEvENKUlvE_clEvEUlddE_EESt5arrayIPcLm3EEEEviT0_T1_ --------------------------
	.section	.nv.constant0._ZN2at6native29vectorized_elementwise_kernelILi8ENS0_13BinaryFunctorIdddZZZNS0_19maximum_kernel_cudaERNS_18TensorIteratorBaseEENKUlvE0_clEvENKUlvE_clEvEUlddE_EESt5arrayIPcLm3EEEEviT0_T1_,"a",@progbits
	.sectionflags	@""
	.align	4
.nv.constant0._ZN2at6native29vectorized_elementwise_kernelILi8ENS0_13BinaryFunctorIdddZZZNS0_19maximum_kernel_cudaERNS_18TensorIteratorBaseEENKUlvE0_clEvENKUlvE_clEvEUlddE_EESt5arrayIPcLm3EEEEviT0_T1_:
	.zero		928


//--------------------- .nv.constant0._ZN2at6native18elementwise_kernelILi128ELi4EZNS0_15gpu_kernel_implINS0_13AUnaryFunctorIsssZZZNS0_19maximum_kernel_cudaERNS_18TensorIteratorBaseEENKUlvE_clEvENKUlvE3_clEvEUlssE_EEEEvS5_RKT_EUliE_EEviT1_ --------------------------
	.section	.nv.constant0._ZN2at6native18elementwise_kernelILi128ELi4EZNS0_15gpu_kernel_implINS0_13AUnaryFunctorIsssZZZNS0_19maximum_kernel_cudaERNS_18TensorIteratorBaseEENKUlvE_clEvENKUlvE3_clEvEUlssE_EEEEvS5_RKT_EUliE_EEviT1_,"a",@progbits
	.sectionflags	@""
	.align	4
.nv.constant0._ZN2at6native18elementwise_kernelILi128ELi4EZNS0_15gpu_kernel_implINS0_13AUnaryFunctorIsssZZZNS0_19maximum_kernel_cudaERNS_18TensorIteratorBaseEENKUlvE_clEvENKUlvE3_clEvEUlssE_EEEEvS5_RKT_EUliE_EEviT1_:
	.zero		1440


//--------------------- .nv.constant0._ZN2at6native27unrolled_elementwise_kernelINS0_13AUnaryFunctorIsssZZZNS0_19maximum_kernel_cudaERNS_18TensorIteratorBaseEENKUlvE_clEvENKUlvE3_clEvEUlssE_EESt5arrayIPcLm2EELi4E23TrivialOffsetCalculatorILi1EjESD_NS0_6memory12LoadWithCastILi1EEENSE_13StoreWithCastILi1EEEEEviT_T0_T2_T3_T4_T5_ --------------------------
	.section	.nv.constant0._ZN2at6native27unrolled_elementwise_kernelINS0_13AUnaryFunctorIsssZZZNS0_19maximum_kernel_cudaERNS_18TensorIteratorBaseEENKUlvE_clEvENKUlvE3_clEvEUlssE_EESt5arrayIPcLm2EELi4E23TrivialOffsetCalculatorILi1EjESD_NS0_6memory12LoadWithCastILi1EEENSE_13StoreWithCastILi1EEEEEviT_T0_T2_T3_T4_T5_,"a",@progbits
	.sectionflags	@""
	.align	4
.nv.constant0._ZN2at6native27unrolled_elementwise_kernelINS0_13AUnaryFunctorIsssZZZNS0_19maximum_kernel_cudaERNS_18TensorIteratorBaseEENKUlvE_clEvENKUlvE3_clEvEUlssE_EESt5arrayIPcLm2EELi4E23TrivialOffsetCalculatorILi1EjESD_NS0_6memory12LoadWithCastILi1EEENSE_13StoreWithCastILi1EEEEEviT_T0_T2_T3_T4_T5_:
	.zero		940


//--------------------- .nv.constant0._ZN2at6native18elementwise_kernelILi128ELi4EZNS0_22gpu_kernel_impl_nocastINS0_13AUnaryFunctorIsssZZZNS0_19maximum_kernel_cudaERNS_18TensorIteratorBaseEENKUlvE_clEvENKUlvE3_clEvEUlssE_EEEEvS5_RKT_EUliE_EEviT1_ --------------------------
	.section	.nv.constant0._ZN2at6native18elementwise_kernelILi128ELi4EZNS0_22gpu_kernel_impl_nocastINS0_13AUnaryFunctorIsssZZZNS0_19maximum_kernel_cudaERNS_18TensorIteratorBaseEENKUlvE_clEvENKUlvE3_clEvEUlssE_EEEEvS5_RKT_EUliE_EEviT1_,"a",@progbits
	.sectionflags	@""
	.align	4
.nv.constant0._ZN2at6native18elementwise_kernelILi128ELi4EZNS0_22gpu_kernel_impl_nocastINS0_13AUnaryFunctorIsssZZZNS0_19maximum_kernel_cudaERNS_18TensorIteratorBaseEENKUlvE_clEvENKUlvE3_clEvEUlssE_EEEEvS5_RKT_EUliE_EEviT1_:
	.zero		1440


//--------------------- .nv.constant0._ZN2at6native27unrolled_elementwise_kernelINS0_13AUnaryFunctorIsssZZZNS0_19maximum_kernel_cudaERNS_18TensorIteratorBaseEENKUlvE_clEvENKUlvE3_clEvEUlssE_EESt5arrayIPcLm2EELi4E23TrivialOffsetCalculatorILi1EjESD_NS0_6memory15LoadWithoutCastENSE_16StoreWithoutCastEEEviT_T0_T2_T3_T4_T5_ --------------------------
	.section	.nv.constant0._ZN2at6native27unrolled_elementwise_kernelINS0_13AUnaryFunctorIsssZZZNS0_19maximum_kernel_cudaERNS_18TensorIteratorBaseEENKUlvE_clEvENKUlvE3_clEvEUlssE_EESt5arrayIPcLm2EELi4E23TrivialOffsetCalculatorILi1EjESD_NS0_6memory15LoadWithoutCastENSE_16StoreWithoutCastEEEviT_T0_T2_T3_T4_T5_,"a",@progbits
	.sectionflags	@""
	.align	4
.nv.constant0._ZN2at6native27unrolled_elementwise_kernelINS0_13AUnaryFunctorIsssZZZNS0_19maximum_kernel_cudaERNS_18TensorIteratorBaseEENKUlvE_clEvENKUlvE3_clEvEUlssE_EESt5arrayIPcLm2EELi4E23TrivialOffsetCalculatorILi1EjESD_NS0_6memory15LoadWithoutCastENSE_16StoreWithoutCastEEEviT_T0_T2_T3_T4_T5_:
	.zero		924


//--------------------- .nv.constant0._ZN2at6native29vectorized_elementwise_kernelILi2ENS0_13AUnaryFunctorIsssZZZNS0_19maximum_kernel_cudaERNS_18TensorIteratorBaseEENKUlvE_clEvENKUlvE3_clEvEUlssE_EESt5arrayIPcLm2EEEEviT0_T1_ --------------------------
	.section	.nv.constant0._ZN2at6native29vectorized_elementwise_kernelILi2ENS0_13AUnaryFunctorIsssZZZNS0_19maximum_kernel_cudaERNS_18TensorIteratorBaseEENKUlvE_clEvENKUlvE3_clEvEUlssE_EESt5arrayIPcLm2EEEEviT0_T1_,"a",@progbits
	.sectionflags	@""
	.align	4
.nv.constant0._ZN2at6native29vectorized_elementwise_kernelILi2ENS0_13AUnaryFunctorIsssZZZNS0_19maximum_kernel_cudaERNS_18TensorIteratorBaseEENKUlvE_clEvENKUlvE3_clEvEUlssE_EESt5arrayIPcLm2EEEEviT0_T1_:
	.zero		920


//--------------------- .nv.constant0._ZN2at6native29vectorized_elementwise_kernelILi4ENS0_13AUnaryFunctorIsssZZZNS0_19maximum_kernel_cudaERNS_18TensorIteratorBaseEENKUlvE_clEvENKUlvE3_clEvEUlssE_EESt5arrayIPcLm2EEEEviT0_T1_ --------------------------
	.section	.nv.constant0._ZN2at6native29vectorized_elementwise_kernelILi4ENS0_13AUnaryFunctorIsssZZZNS0_19maximum_kernel_cudaERNS_18TensorIteratorBaseEENKUlvE_clEvENKUlvE3_clEvEUlssE_EESt5arrayIPcLm2EEEEviT0_T1_,"a",@progbits
	.sectionflags	@""
	.align	4
.nv.constant0._ZN2at6native29vectorized_elementwise_kernelILi4ENS0_13AUnaryFunctorIsssZZZNS0_19maximum_kernel_cudaERNS_18TensorIteratorBaseEENKUlvE_clEvENKUlvE3_clEvEUlssE_EESt5arrayIPcLm2EEEEviT0_T1_:
	.zero		920


//--------------------- .nv.constant0._ZN2at6native29vectorized_elementwise_kernelILi8ENS0_13AUnaryFunctorIsssZZZNS0_19maximum_kernel_cudaERNS_18TensorIteratorBaseEENKUlvE_clEvENKUlvE3_clEvEUlssE_EESt5arrayIPcLm2EEEEviT0_T1_ --------------------------
	.section	.nv.constant0._ZN2at6native29vectorized_elementwise_kernelILi8ENS0_13AUnaryFunctorIsssZZZNS0_19maximum_kernel_cudaERNS_18TensorIteratorBaseEENKUlvE_clEvENKUlvE3_clEvEUlssE_EESt5arrayIPcLm2EEEEviT0_T1_,"a",@progbits
	.sectionflags	@""
	.align	4
.nv.constant0._ZN2at6native29vectorized_elementwise_kernelILi8ENS0_13AUnaryFunctorIsssZZZNS0_19maximum_kernel_cudaERNS_18TensorIteratorBaseEENKUlvE_clEvENKUlvE3_clEvEUlssE_EESt5arrayIPcLm2EEEEviT0_T1_:
	.zero		920


//--------------------- .nv.constant0._ZN2at6native18elementwise_kernelILi128ELi4EZNS0_15gpu_kernel_implINS0_13BinaryFunctorIsssZZZNS0_19maximum_kernel_cudaERNS_18TensorIteratorBaseEENKUlvE_clEvENKUlvE3_clEvEUlssE_EEEEvS5_RKT_EUliE_EEviT1_ --------------------------
	.section	.nv.constant0._ZN2at6native18elementwise_kernelILi128ELi4EZNS0_15gpu_kernel_implINS0_13BinaryFunctorIsssZZZNS0_19maximum_kernel_cudaERNS_18TensorIteratorBaseEENKUlvE_clEvENKUlvE3_clEvEUlssE_EEEEvS5_RKT_EUliE_EEviT1_,"a",@progbits
	.sectionflags	@""
	.align	4
.nv.constant0._ZN2at6native18elementwise_kernelILi128ELi4EZNS0_15gpu_kernel_implINS0_13BinaryFunctorIsssZZZNS0_19maximum_kernel_cudaERNS_18TensorIteratorBaseEENKUlvE_clEvENKUlvE3_clEvEUlssE_EEEEvS5_RKT_EUliE_EEviT1_:
	.zero		1552


//--------------------- .nv.constant0._ZN2at6native27unrolled_elementwise_kernelINS0_13BinaryFunctorIsssZZZNS0_19maximum_kernel_cudaERNS_18TensorIteratorBaseEENKUlvE_clEvENKUlvE3_clEvEUlssE_EESt5arrayIPcLm3EELi4E23TrivialOffsetCalculatorILi2EjESC_ILi1EjENS0_6memory12LoadWithCastILi2EEENSF_13StoreWithCastILi1EEEEEviT_T0_T2_T3_T4_T5_ --------------------------
	.section	.nv.constant0._ZN2at6native27unrolled_elementwise_kernelINS0_13BinaryFunctorIsssZZZNS0_19maximum_kernel_cudaERNS_18TensorIteratorBaseEENKUlvE_clEvENKUlvE3_clEvEUlssE_EESt5arrayIPcLm3EELi4E23TrivialOffsetCalculatorILi2EjESC_ILi1EjENS0_6memory12LoadWithCastILi2EEENSF_13StoreWithCastILi1EEEEEviT_T0_T2_T3_T4_T5_,"a",@progbits
	.sectionflags	@""
	.align	4
.nv.constant0._ZN2at6native27unrolled_elementwise_kernelINS0_13BinaryFunctorIsssZZZNS0_19maximum_kernel_cudaERNS_18TensorIteratorBaseEENKUlvE_clEvENKUlvE3_clEvEUlssE_EESt5arrayIPcLm3EELi4E23TrivialOffsetCalculatorILi2EjESC_ILi1EjENS0_6memory12LoadWithCastILi2EEENSF_13StoreWithCastILi1EEEEEviT_T0_T2_T3_T4_T5_:
	.zero		952


//--------------------- .nv.constant0._ZN2at6native18elementwise_kernelILi128ELi4EZNS0_22gpu_kernel_impl_nocastINS0_13BinaryFunctorIsssZZZNS0_19maximum_kernel_cudaERNS_18TensorIteratorBaseEENKUlvE_clEvENKUlvE3_clEvEUlssE_EEEEvS5_RKT_EUliE_EEviT1_ --------------------------
	.section	.nv.constant0._ZN2at6native18elementwise_kernelILi128ELi4EZNS0_22gpu_kernel_impl_nocastINS0_13BinaryFunctorIsssZZZNS0_19maximum_kernel_cudaERNS_18TensorIteratorBaseEENKUlvE_clEvENKUlvE3_clEvEUlssE_EEEEvS5_RKT_EUliE_EEviT1_,"a",@progbits
	.sectionflags	@""
	.align	4
.nv.constant0._ZN2at6native18elementwise_kernelILi128ELi4EZNS0_22gpu_kernel_impl_nocastINS0_13BinaryFunctorIsssZZZNS0_19maximum_kernel_cudaERNS_18TensorIteratorBaseEENKUlvE_clEvENKUlvE3_clEvEUlssE_EEEEvS5_RKT_EUliE_EEviT1_:
	.zero		1552


//--------------------- .nv.constant0._ZN2at6native27unrolled_elementwise_kernelINS0_13BinaryFunctorIsssZZZNS0_19maximum_kernel_cudaERNS_18TensorIteratorBaseEENKUlvE_clEvENKUlvE3_clEvEUlssE_EESt5arrayIPcLm3EELi4E23TrivialOffsetCalculatorILi2EjESC_ILi1EjENS0_6memory15LoadWithoutCastENSF_16StoreWithoutCastEEEviT_T0_T2_T3_T4_T5_ --------------------------
	.section	.nv.constant0._ZN2at6native27unrolled_elementwise_kernelINS0_13BinaryFunctorIsssZZZNS0_19maximum_kernel_cudaERNS_18TensorIteratorBaseEENKUlvE_clEvENKUlvE3_clEvEUlssE_EESt5arrayIPcLm3EELi4E23TrivialOffsetCalculatorILi2EjESC_ILi1EjENS0_6memory15LoadWithoutCastENSF_16StoreWithoutCastEEEviT_T0_T2_T3_T4_T5_,"a",@progbits
	.sectionflags	@""
	.align	4
.nv.constant0._ZN2at6native27unrolled_elementwise_kernelINS0_13BinaryFunctorIsssZZZNS0_19maximum_kernel_cudaERNS_18TensorIteratorBaseEENKUlvE_clEvENKUlvE3_clEvEUlssE_EESt5arrayIPcLm3EELi4E23TrivialOffsetCalculatorILi2EjESC_ILi1EjENS0_6memory15LoadWithoutCastENSF_16StoreWithoutCastEEEviT_T0_T2_T3_T4_T5_:
	.zero		932


//--------------------- .nv.constant0._ZN2at6native29vectorized_elementwise_kernelILi2ENS0_13BinaryFunctorIsssZZZNS0_19maximum_kernel_cudaERNS_18TensorIteratorBaseEENKUlvE_clEvENKUlvE3_clEvEUlssE_EESt5arrayIPcLm3EEEEviT0_T1_ --------------------------
	.section	.nv.constant0._ZN2at6native29vectorized_elementwise_kernelILi2ENS0_13BinaryFunctorIsssZZZNS0_19maximum_kernel_cudaERNS_18TensorIteratorBaseEENKUlvE_clEvENKUlvE3_clEvEUlssE_EESt5arrayIPcLm3EEEEviT0_T1_,"a",@progbits
	.sectionflags	@""
	.align	4
.nv.constant0._ZN2at6native29vectorized_elementwise_kernelILi2ENS0_13BinaryFunctorIsssZZZNS0_19maximum_kernel_cudaERNS_18TensorIteratorBaseEENKUlvE_clEvENKUlvE3_clEvEUlssE_EESt5arrayIPcLm3EEEEviT0_T1_:
	.zero		928


//--------------------- .nv.constant0._ZN2at6native29vectorized_elementwise_kernelILi4ENS0_13BinaryFunctorIsssZZZNS0_19maximum_kernel_cudaERNS_18TensorIteratorBaseEENKUlvE_clEvENKUlvE3_clEvEUlssE_EESt5arrayIPcLm3EEEEviT0_T1_ --------------------------
	.section	.nv.constant0._ZN2at6native29vectorized_elementwise_kernelILi4ENS0_13BinaryFunctorIsssZZZNS0_19maximum_kernel_cudaERNS_18TensorIteratorBaseEENKUlvE_clEvENKUlvE3_clEvEUlssE_EESt5arrayIPcLm3EEEEviT0_T1_,"a",@progbits
	.sectionflags	@""
	.align	4
.nv.constant0._ZN2at6native29vectorized_elementwise_kernelILi4ENS0_13BinaryFunctorIsssZZZNS0_19maximum_kernel_cudaERNS_18TensorIteratorBaseEENKUlvE_clEvENKUlvE3_clEvEUlssE_EESt5arrayIPcLm3EEEEviT0_T1_:
	.zero		928


//--------------------- .nv.constant0._ZN2at6native29vectorized_elementwise_kernelILi8ENS0_13BinaryFunctorIsssZZZNS0_19maximum_kernel_cudaERNS_18TensorIteratorBaseEENKUlvE_clEvENKUlvE3_clEvEUlssE_EESt5arrayIPcLm3EEEEviT0_T1_ --------------------------
	.section	.nv.constant0._ZN2at6native29vectorized_elementwise_kernelILi8ENS0_13BinaryFunctorIsssZZZNS0_19maximum_kernel_cudaERNS_18TensorIteratorBaseEENKUlvE_clEvENKUlvE3_clEvEUlssE_EESt5arrayIPcLm3EEEEviT0_T1_,"a",@progbits
	.sectionflags	@""
	.align	4
.nv.constant0._ZN2at6native29vectorized_elementwise_kernelILi8ENS0_13BinaryFunctorIsssZZZNS0_19maximum_kernel_cudaERNS_18TensorIteratorBaseEENKUlvE_clEvENKUlvE3_clEvEUlssE_EESt5arrayIPcLm3EEEEviT0_T1_:
	.zero		928


//--------------------- .nv.constant0._ZN2at6native18elementwise_kernelILi128ELi4EZNS0_15gpu_kernel_implINS0_13AUnaryFunctorIlllZZZNS0_19maximum_kernel_cudaERNS_18TensorIteratorBaseEENKUlvE_clEvENKUlvE2_clEvEUlllE_EEEEvS5_RKT_EUliE_EEviT1_ --------------------------
	.section	.nv.constant0._ZN2at6native18elementwise_kernelILi128ELi4EZNS0_15gpu_kernel_implINS0_13AUnaryFunctorIlllZZZNS0_19maximum_kernel_cudaERNS_18TensorIteratorBaseEENKUlvE_clEvENKUlvE2_clEvEUlllE_EEEEvS5_RKT_EUliE_EEviT1_,"a",@progbits
	.sectionflags	@""
	.align	4
.nv.constant0._ZN2at6native18elementwise_kernelILi128ELi4EZNS0_15gpu_kernel_implINS0_13AUnaryFunctorIlllZZZNS0_19maximum_kernel_cudaERNS_18TensorIteratorBaseEENKUlvE_clEvENKUlvE2_clEvEUlllE_EEEEvS5_RKT_EUliE_EEviT1_:
	.zero		1456


//--------------------- .nv.constant0._ZN2at6native27unrolled_elementwise_kernelINS0_13AUnaryFunctorIlllZZZNS0_19maximum_kernel_cudaERNS_18TensorIteratorBaseEENKUlvE_clEvENKUlvE2_clEvEUlllE_EESt5arrayIPcLm2EELi4E23TrivialOffsetCalculatorILi1EjESD_NS0_6memory12LoadWithCastILi1EEENSE_13StoreWithCastILi1EEEEEviT_T0_T2_T3_T4_T5_ --------------------------
	.section	.nv.constant0._ZN2at6native27unrolled_elementwise_kernelINS0_13AUnaryFunctorIlllZZZNS0_19maximum_kernel_cudaERNS_18TensorIteratorBaseEENKUlvE_clEvENKUlvE2_clEvEUlllE_EESt5arrayIPcLm2EELi4E23TrivialOffsetCalculatorILi1EjESD_NS0_6memory12LoadWithCastILi1EEENSE_13StoreWithCastILi1EEEEEviT_T0_T2_T3_T4_T5_,"a",@progbits
	.sectionflags	@""
	.align	4
.nv.constant0._ZN2at6native27unrolled_elementwise_kernelINS0_13AUnaryFunctorIlllZZZNS0_19maximum_kernel_cudaERNS_18TensorIteratorBaseEENKUlvE_clEvENKUlvE2_clEvEUlllE_EESt5arrayIPcLm2EELi4E23TrivialOffsetCalculatorILi1EjESD_NS0_6memory12LoadWithCastILi1EEENSE_13StoreWithCastILi1EEEEEviT_T0_T2_T3_T4_T5_:
	.zero		956


//--------------------- .nv.constant0._ZN2at6native18elementwise_kernelILi128ELi2EZNS0_22gpu_kernel_impl_nocastINS0_13AUnaryFunctorIlllZZZNS0_19maximum_kernel_cudaERNS_18TensorIteratorBaseEENKUlvE_clEvENKUlvE2_clEvEUlllE_EEEEvS5_RKT_EUliE_EEviT1_ --------------------------
	.section	.nv.constant0._ZN2at6native18elementwise_kernelILi128ELi2EZNS0_22gpu_kernel_impl_nocastINS0_13AUnaryFunctorIlllZZZNS0_19maximum_kernel_cudaERNS_18TensorIteratorBaseEENKUlvE_clEvENKUlvE2_clEvEUlllE_EEEEvS5_RKT_EUliE_EEviT1_,"a",@progbits
	.sectionflags	@""
	.align	4
.nv.constant0._ZN2at6native18elementwise_kernelILi128ELi2EZNS0_22gpu_kernel_impl_nocastINS0_13AUnaryFunctorIlllZZZNS0_19maximum_kernel_cudaERNS_18TensorIteratorBaseEENKUlvE_clEvENKUlvE2_clEvEUlllE_EEEEvS5_RKT_EUliE_EEviT1_:
	.zero		1448


//--------------------- .nv.constant0._ZN2at6native27unrolled_elementwise_kernelINS0_13AUnaryFunctorIlllZZZNS0_19maximum_kernel_cudaERNS_18TensorIteratorBaseEENKUlvE_clEvENKUlvE2_clEvEUlllE_EESt5arrayIPcLm2EELi4E23TrivialOffsetCalculatorILi1EjESD_NS0_6memory15LoadWithoutCastENSE_16StoreWithoutCastEEEviT_T0_T2_T3_T4_T5_ --------------------------
	.section	.nv.constant0._ZN2at6native27unrolled_elementwise_kernelINS0_13AUnaryFunctorIlllZZZNS0_19maximum_kernel_cudaERNS_18TensorIteratorBaseEENKUlvE_clEvENKUlvE2_clEvEUlllE_EESt5arrayIPcLm2EELi4E23TrivialOffsetCalculatorILi1EjESD_NS0_6memory15LoadWithoutCastENSE_16StoreWithoutCastEEEviT_T0_T2_T3_T4_T5_,"a",@progbits
	.sectionflags	@""
	.align	4
.nv.constant0._ZN2at6native27unrolled_elementwise_kernelINS0_13AUnaryFunctorIlllZZZNS0_19maximum_kernel_cudaERNS_18TensorIteratorBaseEENKUlvE_clEvENKUlvE2_clEvEUlllE_EESt5arrayIPcLm2EELi4E23TrivialOffsetCalculatorILi1EjESD_NS0_6memory15LoadWithoutCastENSE_16StoreWithoutCastEEEviT_T0_T2_T3_T4_T5_:
	.zero		940


//--------------------- .nv.constant0._ZN2at6native29vectorized_elementwise_kernelILi2ENS0_13AUnaryFunctorIlllZZZNS0_19maximum_kernel_cudaERNS_18TensorIteratorBaseEENKUlvE_clEvENKUlvE2_clEvEUlllE_EESt5arrayIPcLm2EEEEviT0_T1_ --------------------------
	.section	.nv.constant0._ZN2at6native29vectorized_elementwise_kernelILi2ENS0_13AUnaryFunctorIlllZZZNS0_19maximum_kernel_cudaERNS_18TensorIteratorBaseEENKUlvE_clEvENKUlvE2_clEvEUlllE_EESt5arrayIPcLm2EEEEviT0_T1_,"a",@progbits
	.sectionflags	@""
	.align	4
.nv.constant0._ZN2at6native29vectorized_elementwise_kernelILi2ENS0_13AUnaryFunctorIlllZZZNS0_19maximum_kernel_cudaERNS_18TensorIteratorBaseEENKUlvE_clEvENKUlvE2_clEvEUlllE_EESt5arrayIPcLm2EEEEviT0_T1_:
	.zero		936


//--------------------- .nv.constant0._ZN2at6native29vectorized_elementwise_kernelILi4ENS0_13AUnaryFunctorIlllZZZNS0_19maximum_kernel_cudaERNS_18TensorIteratorBaseEENKUlvE_clEvENKUlvE2_clEvEUlllE_EESt5arrayIPcLm2EEEEviT0_T1_ --------------------------
	.section	.nv.constant0._ZN2at6native29vectorized_elementwise_kernelILi4ENS0_13AUnaryFunctorIlllZZZNS0_19maximum_kernel_cudaERNS_18TensorIteratorBaseEENKUlvE_clEvENKUlvE2_clEvEUlllE_EESt5arrayIPcLm2EEEEviT0_T1_,"a",@progbits
	.sectionflags	@""
	.align	4
.nv.constant0._ZN2at6native29vectorized_elementwise_kernelILi4ENS0_13AUnaryFunctorIlllZZZNS0_19maximum_kernel_cudaERNS_18TensorIteratorBaseEENKUlvE_clEvENKUlvE2_clEvEUlllE_EESt5arrayIPcLm2EEEEviT0_T1_:
	.zero		936


//--------------------- .nv.constant0._ZN2at6native29vectorized_elementwise_kernelILi8ENS0_13AUnaryFunctorIlllZZZNS0_19maximum_kernel_cudaERNS_18TensorIteratorBaseEENKUlvE_clEvENKUlvE2_clEvEUlllE_EESt5arrayIPcLm2EEEEviT0_T1_ --------------------------
	.section	.nv.constant0._ZN2at6native29vectorized_elementwise_kernelILi8ENS0_13AUnaryFunctorIlllZZZNS0_19maximum_kernel_cudaERNS_18TensorIteratorBaseEENKUlvE_clEvENKUlvE2_clEvEUlllE_EESt5arrayIPcLm2EEEEviT0_T1_,"a",@progbits
	.sectionflags	@""
	.align	4
.nv.constant0._ZN2at6native29vectorized_elementwise_kernelILi8ENS0_13AUnaryFunctorIlllZZZNS0_19maximum_kernel_cudaERNS_18TensorIteratorBaseEENKUlvE_clEvENKUlvE2_clEvEUlllE_EESt5arrayIPcLm2EEEEviT0_T1_:
	.zero		936


//--------------------- .nv.constant0._ZN2at6native18elementwise_kernelILi128ELi4EZNS0_15gpu_kernel_implINS0_13BinaryFunctorIlllZZZNS0_19maximum_kernel_cudaERNS_18TensorIteratorBaseEENKUlvE_clEvENKUlvE2_clEvEUlllE_EEEEvS5_RKT_EUliE_EEviT1_ --------------------------
	.section	.nv.constant0._ZN2at6native18elementwise_kernelILi128ELi4EZNS0_15gpu_kernel_implINS0_13BinaryFunctorIlllZZZNS0_19maximum_kernel_cudaERNS_18TensorIteratorBaseEENKUlvE_clEvENKUlvE2_clEvEUlllE_EEEEvS5_RKT_EUliE_EEviT1_,"a",@progbits
	.sectionflags	@""
	.align	4
.nv.constant0._ZN2at6native18elementwise_kernelILi128ELi4EZNS0_15gpu_kernel_implINS0_13BinaryFunctorIlllZZZNS0_19maximum_kernel_cudaERNS_18TensorIteratorBaseEENKUlvE_clEvENKUlvE2_clEvEUlllE_EEEEvS5_RKT_EUliE_EEviT1_:
	.zero		1552


//--------------------- .nv.constant0._ZN2at6native27unrolled_elementwise_kernelINS0_13BinaryFunctorIlllZZZNS0_19maximum_kernel_cudaERNS_18TensorIteratorBaseEENKUlvE_clEvENKUlvE2_clEvEUlllE_EESt5arrayIPcLm3EELi4E23TrivialOffsetCalculatorILi2EjESC_ILi1EjENS0_6memory12LoadWithCastILi2EEENSF_13StoreWithCastILi1EEEEEviT_T0_T2_T3_T4_T5_ --------------------------
	.section	.nv.constant0._ZN2at6native27unrolled_elementwise_kernelINS0_13BinaryFunctorIlllZZZNS0_19maximum_kernel_cudaERNS_18TensorIteratorBaseEENKUlvE_clEvENKUlvE2_clEvEUlllE_EESt5arrayIPcLm3EELi4E23TrivialOffsetCalculatorILi2EjESC_ILi1EjENS0_6memory12LoadWithCastILi2EEENSF_13StoreWithCastILi1EEEEEviT_T0_T2_T3_T4_T5_,"a",@progbits
	.sectionflags	@""
	.align	4
.nv.constant0._ZN2at6native27unrolled_elementwise_kernelINS0_13BinaryFunctorIlllZZZNS0_19maximum_kernel_cudaERNS_18TensorIteratorBaseEENKUlvE_clEvENKUlvE2_clEvEUlllE_EESt5arrayIPcLm3EELi4E23TrivialOffsetCalculatorILi2EjESC_ILi1EjENS0_6memory12LoadWithCastILi2EEENSF_13StoreWithCastILi1EEEEEviT_T0_T2_T3_T4_T5_:
	.zero		952


//--------------------- .nv.constant0._ZN2at6native18elementwise_kernelILi128ELi2EZNS0_22gpu_kernel_impl_nocastINS0_13BinaryFunctorIlllZZZNS0_19maximum_kernel_cudaERNS_18TensorIteratorBaseEENKUlvE_clEvENKUlvE2_clEvEUlllE_EEEEvS5_RKT_EUliE_EEviT1_ --------------------------
	.section	.nv.constant0._ZN2at6native18elementwise_kernelILi128ELi2EZNS0_22gpu_kernel_impl_nocastINS0_13BinaryFunctorIlllZZZNS0_19maximum_kernel_cudaERNS_18TensorIteratorBaseEENKUlvE_clEvENKUlvE2_clEvEUlllE_EEEEvS5_RKT_EUliE_EEviT1_,"a",@progbits
	.sectionflags	@""
	.align	4
.nv.constant0._ZN2at6native18elementwise_kernelILi128ELi2EZNS0_22gpu_kernel_impl_nocastINS0_13BinaryFunctorIlllZZZNS0_19maximum_kernel_cudaERNS_18TensorIteratorBaseEENKUlvE_clEvENKUlvE2_clEvEUlllE_EEEEvS5_RKT_EUliE_EEviT1_:
	.zero		1552


//--------------------- .nv.constant0._ZN2at6native27unrolled_elementwise_kernelINS0_13BinaryFunctorIlllZZZNS0_19maximum_kernel_cudaERNS_18TensorIteratorBaseEENKUlvE_clEvENKUlvE2_clEvEUlllE_EESt5arrayIPcLm3EELi4E23TrivialOffsetCalculatorILi2EjESC_ILi1EjENS0_6memory15LoadWithoutCastENSF_16StoreWithoutCastEEEviT_T0_T2_T3_T4_T5_ --------------------------
	.section	.nv.constant0._ZN2at6native27unrolled_elementwise_kernelINS0_13BinaryFunctorIlllZZZNS0_19maximum_kernel_cudaERNS_18TensorIteratorBaseEENKUlvE_clEvENKUlvE2_clEvEUlllE_EESt5arrayIPcLm3EELi4E23TrivialOffsetCalculatorILi2EjESC_ILi1EjENS0_6memory15LoadWithoutCastENSF_16StoreWithoutCastEEEviT_T0_T2_T3_T4_T5_,"a",@progbits
	.sectionflags	@""
	.align	4
.nv.constant0._ZN2at6native27unrolled_elementwise_kernelINS0_13BinaryFunctorIlllZZZNS0_19maximum_kernel_cudaERNS_18TensorIteratorBaseEENKUlvE_clEvENKUlvE2_clEvEUlllE_EESt5arrayIPcLm3EELi4E23TrivialOffsetCalculatorILi2EjESC_ILi1EjENS0_6memory15LoadWithoutCastENSF_16StoreWithoutCastEEEviT_T0_T2_T3_T4_T5_:
	.zero		932


//--------------------- .nv.constant0._ZN2at6native29vectorized_elementwise_kernelILi2ENS0_13BinaryFunctorIlllZZZNS0_19maximum_kernel_cudaERNS_18TensorIteratorBaseEENKUlvE_clEvENKUlvE2_clEvEUlllE_EESt5arrayIPcLm3EEEEviT0_T1_ --------------------------
	.section	.nv.constant0._ZN2at6native29vectorized_elementwise_kernelILi2ENS0_13BinaryFunctorIlllZZZNS0_19maximum_kernel_cudaERNS_18TensorIteratorBaseEENKUlvE_clEvENKUlvE2_clEvEUlllE_EESt5arrayIPcLm3EEEEviT0_T1_,"a",@progbits
	.sectionflags	@""
	.align	4
.nv.constant0._ZN2at6native29vectorized_elementwise_kernelILi2ENS0_13BinaryFunctorIlllZZZNS0_19maximum_kernel_cudaERNS_18TensorIteratorBaseEENKUlvE_clEvENKUlvE2_clEvEUlllE_EESt5arrayIPcLm3EEEEviT0_T1_:
	.zero		928


//--------------------- .nv.constant0._ZN2at6native29vectorized_elementwise_kernelILi4ENS0_13BinaryFunctorIlllZZZNS0_19maximum_kernel_cudaERNS_18TensorIteratorBaseEENKUlvE_clEvENKUlvE2_clEvEUlllE_EESt5arrayIPcLm3EEEEviT0_T1_ --------------------------
	.section	.nv.constant0._ZN2at6native29vectorized_elementwise_kernelILi4ENS0_13BinaryFunctorIlllZZZNS0_19maximum_kernel_cudaERNS_18TensorIteratorBaseEENKUlvE_clEvENKUlvE2_clEvEUlllE_EESt5arrayIPcLm3EEEEviT0_T1_,"a",@progbits
	.sectionflags	@""
	.align	4
.nv.constant0._ZN2at6native29vectorized_elementwise_kernelILi4ENS0_13BinaryFunctorIlllZZZNS0_19maximum_kernel_cudaERNS_18TensorIteratorBaseEENKUlvE_clEvENKUlvE2_clEvEUlllE_EESt5arrayIPcLm3EEEEviT0_T1_:
	.zero		928


//--------------------- .nv.constant0._ZN2at6native29vectorized_elementwise_kernelILi8ENS0_13BinaryFunctorIlllZZZNS0_19maximum_kernel_cudaERNS_18TensorIteratorBaseEENKUlvE_clEvENKUlvE2_clEvEUlllE_EESt5arrayIPcLm3EEEEviT0_T1_ --------------------------
	.section	.nv.constant0._ZN2at6native29vectorized_elementwise_kernelILi8ENS0_13BinaryFunctorIlllZZZNS0_19maximum_kernel_cudaERNS_18TensorIteratorBaseEENKUlvE_clEvENKUlvE2_clEvEUlllE_EESt5arrayIPcLm3EEEEviT0_T1_,"a",@progbits
	.sectionflags	@""
	.align	4
.nv.constant0._ZN2at6native29vectorized_elementwise_kernelILi8ENS0_13BinaryFunctorIlllZZZNS0_19maximum_kernel_cudaERNS_18TensorIteratorBaseEENKUlvE_clEvENKUlvE2_clEvEUlllE_EESt5arrayIPcLm3EEEEviT0_T1_:
	.zero		928


//--------------------- .nv.constant0._ZN2at6native18elementwise_kernelILi128ELi4EZNS0_15gpu_kernel_implINS0_13AUnaryFunctorIiiiZZZNS0_19maximum_kernel_cudaERNS_18TensorIteratorBaseEENKUlvE_clEvENKUlvE1_clEvEUliiE_EEEEvS5_RKT_EUliE_EEviT1_ --------------------------
	.section	.nv.constant0._ZN2at6native18elementwise_kernelILi128ELi4EZNS0_15gpu_kernel_implINS0_13AUnaryFunctorIiiiZZZNS0_19maximum_kernel_cudaERNS_18TensorIteratorBaseEENKUlvE_clEvENKUlvE1_clEvEUliiE_EEEEvS5_RKT_EUliE_EEviT1_,"a",@progbits
	.sectionflags	@""
	.align	4
.nv.constant0._ZN2at6native18elementwise_kernelILi128ELi4EZNS0_15gpu_kernel_implINS0_13AUnaryFunctorIiiiZZZNS0_19maximum_kernel_cudaERNS_18TensorIteratorBaseEENKUlvE_clEvENKUlvE1_clEvEUliiE_EEEEvS5_RKT_EUliE_EEviT1_:
	.zero		1448


//--------------------- .nv.constant0._ZN2at6native27unrolled_elementwise_kernelINS0_13AUnaryFunctorIiiiZZZNS0_19maximum_kernel_cudaERNS_18TensorIteratorBaseEENKUlvE_clEvENKUlvE1_clEvEUliiE_EESt5arrayIPcLm2EELi4E23TrivialOffsetCalculatorILi1EjESD_NS0_6memory12LoadWithCastILi1EEENSE_13StoreWithCastILi1EEEEEviT_T0_T2_T3_T4_T5_ --------------------------
	.section	.nv.constant0._ZN2at6native27unrolled_elementwise_kernelINS0_13AUnaryFunctorIiiiZZZNS0_19maximum_kernel_cudaERNS_18TensorIteratorBaseEENKUlvE_clEvENKUlvE1_clEvEUliiE_EESt5arrayIPcLm2EELi4E23TrivialOffsetCalculatorILi1EjESD_NS0_6memory12LoadWithCastILi1EEENSE_13StoreWithCastILi1EEEEEviT_T0_T2_T3_T4_T5_,"a",@progbits
	.sectionflags	@""
	.align	4
.nv.constant0._ZN2at6native27unrolled_elementwise_kernelINS0_13AUnaryFunctorIiiiZZZNS0_19maximum_kernel_cudaERNS_18TensorIteratorBaseEENKUlvE_clEvENKUlvE1_clEvEUliiE_EESt5arrayIPcLm2EELi4E23TrivialOffsetCalculatorILi1EjESD_NS0_6memory12LoadWithCastILi1EEENSE_13StoreWithCastILi1EEEEEviT_T0_T2_T3_T4_T5_:
	.zero		948


//--------------------- .nv.constant0._ZN2at6native18elementwise_kernelILi128ELi2EZNS0_22gpu_kernel_impl_nocastINS0_13AUnaryFunctorIiiiZZZNS0_19maximum_kernel_cudaERNS_18TensorIteratorBaseEENKUlvE_clEvENKUlvE1_clEvEUliiE_EEEEvS5_RKT_EUliE_EEviT1_ --------------------------
	.section	.nv.constant0._ZN2at6native18elementwise_kernelILi128ELi2EZNS0_22gpu_kernel_impl_nocastINS0_13AUnaryFunctorIiiiZZZNS0_19maximum_kernel_cudaERNS_18TensorIteratorBaseEENKUlvE_clEvENKUlvE1_clEvEUliiE_EEEEvS5_RKT_EUliE_EEviT1_,"a",@progbits
	.sectionflags	@""
	.align	4
.nv.constant0._ZN2at6native18elementwise_kernelILi128ELi2EZNS0_22gpu_kernel_impl_nocastINS0_13AUnaryFunctorIiiiZZZNS0_19maximum_kernel_cudaERNS_18TensorIteratorBaseEENKUlvE_clEvENKUlvE1_clEvEUliiE_EEEEvS5_RKT_EUliE_EEviT1_:
	.zero		1440


//--------------------- .nv.constant0._ZN2at6native27unrolled_elementwise_kernelINS0_13AUnaryFunctorIiiiZZZNS0_19maximum_kernel_cudaERNS_18TensorIteratorBaseEENKUlvE_clEvENKUlvE1_clEvEUliiE_EESt5arrayIPcLm2EELi4E23TrivialOffsetCalculatorILi1EjESD_NS0_6memory15LoadWithoutCastENSE_16StoreWithoutCastEEEviT_T0_T2_T3_T4_T5_ --------------------------
	.section	.nv.constant0._ZN2at6native27unrolled_elementwise_kernelINS0_13AUnaryFunctorIiiiZZZNS0_19maximum_kernel_cudaERNS_18TensorIteratorBaseEENKUlvE_clEvENKUlvE1_clEvEUliiE_EESt5arrayIPcLm2EELi4E23TrivialOffsetCalculatorILi1EjESD_NS0_6memory15LoadWithoutCastENSE_16StoreWithoutCastEEEviT_T0_T2_T3_T4_T5_,"a",@progbits
	.sectionflags	@""
	.align	4
.nv.constant0._ZN2at6native27unrolled_elementwise_kernelINS0_13AUnaryFunctorIiiiZZZNS0_19maximum_kernel_cudaERNS_18TensorIteratorBaseEENKUlvE_clEvENKUlvE1_clEvEUliiE_EESt5arrayIPcLm2EELi4E23TrivialOffsetCalculatorILi1EjESD_NS0_6memory15LoadWithoutCastENSE_16StoreWithoutCastEEEviT_T0_T2_T3_T4_T5_:
	.zero		932


//--------------------- .nv.constant0._ZN2at6native29vectorized_elementwise_kernelILi2ENS0_13AUnaryFunctorIiiiZZZNS0_19maximum_kernel_cudaERNS_18TensorIteratorBaseEENKUlvE_clEvENKUlvE1_clEvEUliiE_EESt5arrayIPcLm2EEEEviT0_T1_ --------------------------
	.section	.nv.constant0._ZN2at6native29vectorized_elementwise_kernelILi2ENS0_13AUnaryFunctorIiiiZZZNS0_19maximum_kernel_cudaERNS_18TensorIteratorBaseEENKUlvE_clEvENKUlvE1_clEvEUliiE_EESt5arrayIPcLm2EEEEviT0_T1_,"a",@progbits
	.sectionflags	@""
	.align	4
.nv.constant0._ZN2at6native29vectorized_elementwise_kernelILi2ENS0_13AUnaryFunctorIiiiZZZNS0_19maximum_kernel_cudaERNS_18TensorIteratorBaseEENKUlvE_clEvENKUlvE1_clEvEUliiE_EESt5arrayIPcLm2EEEEviT0_T1_:
	.zero		928


//--------------------- .nv.constant0._ZN2at6native29vectorized_elementwise_kernelILi4ENS0_13AUnaryFunctorIiiiZZZNS0_19maximum_kernel_cudaERNS_18TensorIteratorBaseEENKUlvE_clEvENKUlvE1_clEvEUliiE_EESt5arrayIPcLm2EEEEviT0_T1_ --------------------------
	.section	.nv.constant0._ZN2at6native29vectorized_elementwise_kernelILi4ENS0_13AUnaryFunctorIiiiZZZNS0_19maximum_kernel_cudaERNS_18TensorIteratorBaseEENKUlvE_clEvENKUlvE1_clEvEUliiE_EESt5arrayIPcLm2EEEEviT0_T1_,"a",@progbits
	.sectionflags	@""
	.align	4
.nv.constant0._ZN2at6native29vectorized_elementwise_kernelILi4ENS0_13AUnaryFunctorIiiiZZZNS0_19maximum_kernel_cudaERNS_18TensorIteratorBaseEENKUlvE_clEvENKUlvE1_clEvEUliiE_EESt5arrayIPcLm2EEEEviT0_T1_:
	.zero		928


//--------------------- .nv.constant0._ZN2at6native29vectorized_elementwise_kernelILi8ENS0_13AUnaryFunctorIiiiZZZNS0_19maximum_kernel_cudaERNS_18TensorIteratorBaseEENKUlvE_clEvENKUlvE1_clEvEUliiE_EESt5arrayIPcLm2EEEEviT0_T1_ --------------------------
	.section	.nv.constant0._ZN2at6native29vectorized_elementwise_kernelILi8ENS0_13AUnaryFunctorIiiiZZZNS0_19maximum_kernel_cudaERNS_18TensorIteratorBaseEENKUlvE_clEvENKUlvE1_clEvEUliiE_EESt5arrayIPcLm2EEEEviT0_T1_,"a",@progbits
	.sectionflags	@""
	.align	4
.nv.constant0._ZN2at6native29vectorized_elementwise_kernelILi8ENS0_13AUnaryFunctorIiiiZZZNS0_19maximum_kernel_cudaERNS_18TensorIteratorBaseEENKUlvE_clEvENKUlvE1_clEvEUliiE_EESt5arrayIPcLm2EEEEviT0_T1_:
	.zero		928


//--------------------- .nv.constant0._ZN2at6native18elementwise_kernelILi128ELi4EZNS0_15gpu_kernel_implINS0_13BinaryFunctorIiiiZZZNS0_19maximum_kernel_cudaERNS_18TensorIteratorBaseEENKUlvE_clEvENKUlvE1_clEvEUliiE_EEEEvS5_RKT_EUliE_EEviT1_ --------------------------
	.section	.nv.constant0._ZN2at6native18elementwise_kernelILi128ELi4EZNS0_15gpu_kernel_implINS0_13BinaryFunctorIiiiZZZNS0_19maximum_kernel_cudaERNS_18TensorIteratorBaseEENKUlvE_clEvENKUlvE1_clEvEUliiE_EEEEvS5_RKT_EUliE_EEviT1_,"a",@progbits
	.sectionflags	@""
	.align	4
.nv.constant0._ZN2at6native18elementwise_kernelILi128ELi4EZNS0_15gpu_kernel_implINS0_13BinaryFunctorIiiiZZZNS0_19maximum_kernel_cudaERNS_18TensorIteratorBaseEENKUlvE_clEvENKUlvE1_clEvEUliiE_EEEEvS5_RKT_EUliE_EEviT1_:
	.zero		1552


//--------------------- .nv.constant0._ZN2at6native27unrolled_elementwise_kernelINS0_13BinaryFunctorIiiiZZZNS0_19maximum_kernel_cudaERNS_18TensorIteratorBaseEENKUlvE_clEvENKUlvE1_clEvEUliiE_EESt5arrayIPcLm3EELi4E23TrivialOffsetCalculatorILi2EjESC_ILi1EjENS0_6memory12LoadWithCastILi2EEENSF_13StoreWithCastILi1EEEEEviT_T0_T2_T3_T4_T5_ --------------------------
	.section	.nv.constant0._ZN2at6native27unrolled_elementwise_kernelINS0_13BinaryFunctorIiiiZZZNS0_19maximum_kernel_cudaERNS_18TensorIteratorBaseEENKUlvE_clEvENKUlvE1_clEvEUliiE_EESt5arrayIPcLm3EELi4E23TrivialOffsetCalculatorILi2EjESC_ILi1EjENS0_6memory12LoadWithCastILi2EEENSF_13StoreWithCastILi1EEEEEviT_T0_T2_T3_T4_T5_,"a",@progbits
	.sectionflags	@""
	.align	4
.nv.constant0._ZN2at6native27unrolled_elementwise_kernelINS0_13BinaryFunctorIiiiZZZNS0_19maximum_kernel_cudaERNS_18TensorIteratorBaseEENKUlvE_clEvENKUlvE1_clEvEUliiE_EESt5arrayIPcLm3EELi4E23TrivialOffsetCalculatorILi2EjESC_ILi1EjENS0_6memory12LoadWithCastILi2EEENSF_13StoreWithCastILi1EEEEEviT_T0_T2_T3_T4_T5_:
	.zero		952


//--------------------- .nv.constant0._ZN2at6native18elementwise_kernelILi128ELi2EZNS0_22gpu_kernel_impl_nocastINS0_13BinaryFunctorIiiiZZZNS0_19maximum_kernel_cudaERNS_18TensorIteratorBaseEENKUlvE_clEvENKUlvE1_clEvEUliiE_EEEEvS5_RKT_EUliE_EEviT1_ --------------------------
	.section	.nv.constant0._ZN2at6native18elementwise_kernelILi128ELi2EZNS0_22gpu_kernel_impl_nocastINS0_13BinaryFunctorIiiiZZZNS0_19maximum_kernel_cudaERNS_18TensorIteratorBaseEENKUlvE_clEvENKUlvE1_clEvEUliiE_EEEEvS5_RKT_EUliE_EEviT1_,"a",@progbits
	.sectionflags	@""
	.align	4
.nv.constant0._ZN2at6native18elementwise_kernelILi128ELi2EZNS0_22gpu_kernel_impl_nocastINS0_13BinaryFunctorIiiiZZZNS0_19maximum_kernel_cudaERNS_18TensorIteratorBaseEENKUlvE_clEvENKUlvE1_clEvEUliiE_EEEEvS5_RKT_EUliE_EEviT1_:
	.zero		1552


//--------------------- .nv.constant0._ZN2at6native27unrolled_elementwise_kernelINS0_13BinaryFunctorIiiiZZZNS0_19maximum_kernel_cudaERNS_18TensorIteratorBaseEENKUlvE_clEvENKUlvE1_clEvEUliiE_EESt5arrayIPcLm3EELi4E23TrivialOffsetCalculatorILi2EjESC_ILi1EjENS0_6memory15LoadWithoutCastENSF_16StoreWithoutCastEEEviT_T0_T2_T3_T4_T5_ --------------------------
	.section	.nv.constant0._ZN2at6native27unrolled_elementwise_kernelINS0_13BinaryFunctorIiiiZZZNS0_19maximum_kernel_cudaERNS_18TensorIteratorBaseEENKUlvE_clEvENKUlvE1_clEvEUliiE_EESt5arrayIPcLm3EELi4E23TrivialOffsetCalculatorILi2EjESC_ILi1EjENS0_6memory15LoadWithoutCastENSF_16StoreWithoutCastEEEviT_T0_T2_T3_T4_T5_,"a",@progbits
	.sectionflags	@""
	.align	4
.nv.constant0._ZN2at6native27unrolled_elementwise_kernelINS0_13BinaryFunctorIiiiZZZNS0_19maximum_kernel_cudaERNS_18TensorIteratorBaseEENKUlvE_clEvENKUlvE1_clEvEUliiE_EESt5arrayIPcLm3EELi4E23TrivialOffsetCalculatorILi2EjESC_ILi1EjENS0_6memory15LoadWithoutCastENSF_16StoreWithoutCastEEEviT_T0_T2_T3_T4_T5_:
	.zero		932


//--------------------- .nv.constant0._ZN2at6native29vectorized_elementwise_kernelILi2ENS0_13BinaryFunctorIiiiZZZNS0_19maximum_kernel_cudaERNS_18TensorIteratorBaseEENKUlvE_clEvENKUlvE1_clEvEUliiE_EESt5arrayIPcLm3EEEEviT0_T1_ --------------------------
	.section	.nv.constant0._ZN2at6native29vectorized_elementwise_kernelILi2ENS0_13BinaryFunctorIiiiZZZNS0_19maximum_kernel_cudaERNS_18TensorIteratorBaseEENKUlvE_clEvENKUlvE1_clEvEUliiE_EESt5arrayIPcLm3EEEEviT0_T1_,"a",@progbits
	.sectionflags	@""
	.align	4
.nv.constant0._ZN2at6native29vectorized_elementwise_kernelILi2ENS0_13BinaryFunctorIiiiZZZNS0_19maximum_kernel_cudaERNS_18TensorIteratorBaseEENKUlvE_clEvENKUlvE1_clEvEUliiE_EESt5arrayIPcLm3EEEEviT0_T1_:
	.zero		928


//--------------------- .nv.constant0._ZN2at6native29vectorized_elementwise_kernelILi4ENS0_13BinaryFunctorIiiiZZZNS0_19maximum_kernel_cudaERNS_18TensorIteratorBaseEENKUlvE_clEvENKUlvE1_clEvEUliiE_EESt5arrayIPcLm3EEEEviT0_T1_ --------------------------
	.section	.nv.constant0._ZN2at6native29vectorized_elementwise_kernelILi4ENS0_13BinaryFunctorIiiiZZZNS0_19maximum_kernel_cudaERNS_18TensorIteratorBaseEENKUlvE_clEvENKUlvE1_clEvEUliiE_EESt5arrayIPcLm3EEEEviT0_T1_,"a",@progbits
	.sectionflags	@""
	.align	4
.nv.constant0._ZN2at6native29vectorized_elementwise_kernelILi4ENS0_13BinaryFunctorIiiiZZZNS0_19maximum_kernel_cudaERNS_18TensorIteratorBaseEENKUlvE_clEvENKUlvE1_clEvEUliiE_EESt5arrayIPcLm3EEEEviT0_T1_:
	.zero		928


//--------------------- .nv.constant0._ZN2at6native29vectorized_elementwise_kernelILi8ENS0_13BinaryFunctorIiiiZZZNS0_19maximum_kernel_cudaERNS_18TensorIteratorBaseEENKUlvE_clEvENKUlvE1_clEvEUliiE_EESt5arrayIPcLm3EEEEviT0_T1_ --------------------------
	.section	.nv.constant0._ZN2at6native29vectorized_elementwise_kernelILi8ENS0_13BinaryFunctorIiiiZZZNS0_19maximum_kernel_cudaERNS_18TensorIteratorBaseEENKUlvE_clEvENKUlvE1_clEvEUliiE_EESt5arrayIPcLm3EEEEviT0_T1_,"a",@progbits
	.sectionflags	@""
	.align	4
.nv.constant0._ZN2at6native29vectorized_elementwise_kernelILi8ENS0_13BinaryFunctorIiiiZZZNS0_19maximum_kernel_cudaERNS_18TensorIteratorBaseEENKUlvE_clEvENKUlvE1_clEvEUliiE_EESt5arrayIPcLm3EEEEviT0_T1_:
	.zero		928


//--------------------- .nv.constant0._ZN2at6native18elementwise_kernelILi128ELi4EZNS0_15gpu_kernel_implINS0_13AUnaryFunctorIaaaZZZNS0_19maximum_kernel_cudaERNS_18TensorIteratorBaseEENKUlvE_clEvENKUlvE0_clEvEUlaaE_EEEEvS5_RKT_EUliE_EEviT1_ --------------------------
	.section	.nv.constant0._ZN2at6native18elementwise_kernelILi128ELi4EZNS0_15gpu_kernel_implINS0_13AUnaryFunctorIaaaZZZNS0_19maximum_kernel_cudaERNS_18TensorIteratorBaseEENKUlvE_clEvENKUlvE0_clEvEUlaaE_EEEEvS5_RKT_EUliE_EEviT1_,"a",@progbits
	.sectionflags	@""
	.align	4
.nv.constant0._ZN2at6native18elementwise_kernelILi128ELi4EZNS0_15gpu_kernel_implINS0_13AUnaryFunctorIaaaZZZNS0_19maximum_kernel_cudaERNS_18TensorIteratorBaseEENKUlvE_clEvENKUlvE0_clEvEUlaaE_EEEEvS5_RKT_EUliE_EEviT1_:
	.zero		1440


//--------------------- .nv.constant0._ZN2at6native27unrolled_elementwise_kernelINS0_13AUnaryFunctorIaaaZZZNS0_19maximum_kernel_cudaERNS_18TensorIteratorBaseEENKUlvE_clEvENKUlvE0_clEvEUlaaE_EESt5arrayIPcLm2EELi4E23TrivialOffsetCalculatorILi1EjESD_NS0_6memory12LoadWithCastILi1EEENSE_13StoreWithCastILi1EEEEEviT_T0_T2_T3_T4_T5_ --------------------------
	.section	.nv.constant0._ZN2at6native27unrolled_elementwise_kernelINS0_13AUnaryFunctorIaaaZZZNS0_19maximum_kernel_cudaERNS_18TensorIteratorBaseEENKUlvE_clEvENKUlvE0_clEvEUlaaE_EESt5arrayIPcLm2EELi4E23TrivialOffsetCalculatorILi1EjESD_NS0_6memory12LoadWithCastILi1EEENSE_13StoreWithCastILi1EEEEEviT_T0_T2_T3_T4_T5_,"a",@progbits
	.sectionflags	@""
	.align	4
.nv.constant0._ZN2at6native27unrolled_elementwise_kernelINS0_13AUnaryFunctorIaaaZZZNS0_19maximum_kernel_cudaERNS_18TensorIteratorBaseEENKUlvE_clEvENKUlvE0_clEvEUlaaE_EESt5arrayIPcLm2EELi4E23TrivialOffsetCalculatorILi1EjESD_NS0_6memory12LoadWithCastILi1EEENSE_13StoreWithCastILi1EEEEEviT_T0_T2_T3_T4_T5_:
	.zero		940


//--------------------- .nv.constant0._ZN2at6native18elementwise_kernelILi128ELi4EZNS0_22gpu_kernel_impl_nocastINS0_13AUnaryFunctorIaaaZZZNS0_19maximum_kernel_cudaERNS_18TensorIteratorBaseEENKUlvE_clEvENKUlvE0_clEvEUlaaE_EEEEvS5_RKT_EUliE_EEviT1_ --------------------------
	.section	.nv.constant0._ZN2at6native18elementwise_kernelILi128ELi4EZNS0_22gpu_kernel_impl_nocastINS0_13AUnaryFunctorIaaaZZZNS0_19maximum_kernel_cudaERNS_18TensorIteratorBaseEENKUlvE_clEvENKUlvE0_clEvEUlaaE_EEEEvS5_RKT_EUliE_EEviT1_,"a",@progbits
	.sectionflags	@""
	.align	4
.nv.constant0._ZN2at6native18elementwise_kernelILi128ELi4EZNS0_22gpu_kernel_impl_nocastINS0_13AUnaryFunctorIaaaZZZNS0_19maximum_kernel_cudaERNS_18TensorIteratorBaseEENKUlvE_clEvENKUlvE0_clEvEUlaaE_EEEEvS5_RKT_EUliE_EEviT1_:
	.zero		1440


//--------------------- .nv.constant0._ZN2at6native27unrolled_elementwise_kernelINS0_13AUnaryFunctorIaaaZZZNS0_19maximum_kernel_cudaERNS_18TensorIteratorBaseEENKUlvE_clEvENKUlvE0_clEvEUlaaE_EESt5arrayIPcLm2EELi4E23TrivialOffsetCalculatorILi1EjESD_NS0_6memory15LoadWithoutCastENSE_16StoreWithoutCastEEEviT_T0_T2_T3_T4_T5_ --------------------------
	.section	.nv.constant0._ZN2at6native27unrolled_elementwise_kernelINS0_13AUnaryFunctorIaaaZZZNS0_19maximum_kernel_cudaERNS_18TensorIteratorBaseEENKUlvE_clEvENKUlvE0_clEvEUlaaE_EESt5arrayIPcLm2EELi4E23TrivialOffsetCalculatorILi1EjESD_NS0_6memory15LoadWithoutCastENSE_16StoreWithoutCastEEEviT_T0_T2_T3_T4_T5_,"a",@progbits
	.sectionflags	@""
	.align	4
.nv.constant0._ZN2at6native27unrolled_elementwise_kernelINS0_13AUnaryFunctorIaaaZZZNS0_19maximum_kernel_cudaERNS_18TensorIteratorBaseEENKUlvE_clEvENKUlvE0_clEvEUlaaE_EESt5arrayIPcLm2EELi4E23TrivialOffsetCalculatorILi1EjESD_NS0_6memory15LoadWithoutCastENSE_16StoreWithoutCastEEEviT_T0_T2_T3_T4_T5_:
	.zero		924


//--------------------- .nv.constant0._ZN2at6native29vectorized_elementwise_kernelILi2ENS0_13AUnaryFunctorIaaaZZZNS0_19maximum_kernel_cudaERNS_18TensorIteratorBaseEENKUlvE_clEvENKUlvE0_clEvEUlaaE_EESt5arrayIPcLm2EEEEviT0_T1_ --------------------------
	.section	.nv.constant0._ZN2at6native29vectorized_elementwise_kernelILi2ENS0_13AUnaryFunctorIaaaZZZNS0_19maximum_kernel_cudaERNS_18TensorIteratorBaseEENKUlvE_clEvENKUlvE0_clEvEUlaaE_EESt5arrayIPcLm2EEEEviT0_T1_,"a",@progbits
	.sectionflags	@""
	.align	4
.nv.constant0._ZN2at6native29vectorized_elementwise_kernelILi2ENS0_13AUnaryFunctorIaaaZZZNS0_19maximum_kernel_cudaERNS_18TensorIteratorBaseEENKUlvE_clEvENKUlvE0_clEvEUlaaE_EESt5arrayIPcLm2EEEEviT0_T1_:
	.zero		920


//--------------------- .nv.constant0._ZN2at6native29vectorized_elementwise_kernelILi4ENS0_13AUnaryFunctorIaaaZZZNS0_19maximum_kernel_cudaERNS_18TensorIteratorBaseEENKUlvE_clEvENKUlvE0_clEvEUlaaE_EESt5arrayIPcLm2EEEEviT0_T1_ --------------------------
	.section	.nv.constant0._ZN2at6native29vectorized_elementwise_kernelILi4ENS0_13AUnaryFunctorIaaaZZZNS0_19maximum_kernel_cudaERNS_18TensorIteratorBaseEENKUlvE_clEvENKUlvE0_clEvEUlaaE_EESt5arrayIPcLm2EEEEviT0_T1_,"a",@progbits
	.sectionflags	@""
	.align	4
.nv.constant0._ZN2at6native29vectorized_elementwise_kernelILi4ENS0_13AUnaryFunctorIaaaZZZNS0_19maximum_kernel_cudaERNS_18TensorIteratorBaseEENKUlvE_clEvENKUlvE0_clEvEUlaaE_EESt5arrayIPcLm2EEEEviT0_T1_:
	.zero		920


//--------------------- .nv.constant0._ZN2at6native29vectorized_elementwise_kernelILi8ENS0_13AUnaryFunctorIaaaZZZNS0_19maximum_kernel_cudaERNS_18TensorIteratorBaseEENKUlvE_clEvENKUlvE0_clEvEUlaaE_EESt5arrayIPcLm2EEEEviT0_T1_ --------------------------
	.section	.nv.constant0._ZN2at6native29vectorized_elementwise_kernelILi8ENS0_13AUnaryFunctorIaaaZZZNS0_19maximum_kernel_cudaERNS_18TensorIteratorBaseEENKUlvE_clEvENKUlvE0_clEvEUlaaE_EESt5arrayIPcLm2EEEEviT0_T1_,"a",@progbits
	.sectionflags	@""
	.align	4
.nv.constant0._ZN2at6native29vectorized_elementwise_kernelILi8ENS0_13AUnaryFunctorIaaaZZZNS0_19maximum_kernel_cudaERNS_18TensorIteratorBaseEENKUlvE_clEvENKUlvE0_clEvEUlaaE_EESt5arrayIPcLm2EEEEviT0_T1_:
	.zero		920


//--------------------- .nv.constant0._ZN2at6native18elementwise_kernelILi128ELi4EZNS0_15gpu_kernel_implINS0_13BinaryFunctorIaaaZZZNS0_19maximum_kernel_cudaERNS_18TensorIteratorBaseEENKUlvE_clEvENKUlvE0_clEvEUlaaE_EEEEvS5_RKT_EUliE_EEviT1_ --------------------------
	.section	.nv.constant0._ZN2at6native18elementwise_kernelILi128ELi4EZNS0_15gpu_kernel_implINS0_13BinaryFunctorIaaaZZZNS0_19maximum_kernel_cudaERNS_18TensorIteratorBaseEENKUlvE_clEvENKUlvE0_clEvEUlaaE_EEEEvS5_RKT_EUliE_EEviT1_,"a",@progbits
	.sectionflags	@""
	.align	4
.nv.constant0._ZN2at6native18elementwise_kernelILi128ELi4EZNS0_15gpu_kernel_implINS0_13BinaryFunctorIaaaZZZNS0_19maximum_kernel_cudaERNS_18TensorIteratorBaseEENKUlvE_clEvENKUlvE0_clEvEUlaaE_EEEEvS5_RKT_EUliE_EEviT1_:
	.zero		1552


//--------------------- .nv.constant0._ZN2at6native27unrolled_elementwise_kernelINS0_13BinaryFunctorIaaaZZZNS0_19maximum_kernel_cudaERNS_18TensorIteratorBaseEENKUlvE_clEvENKUlvE0_clEvEUlaaE_EESt5arrayIPcLm3EELi4E23TrivialOffsetCalculatorILi2EjESC_ILi1EjENS0_6memory12LoadWithCastILi2EEENSF_13StoreWithCastILi1EEEEEviT_T0_T2_T3_T4_T5_ --------------------------
	.section	.nv.constant0._ZN2at6native27unrolled_elementwise_kernelINS0_13BinaryFunctorIaaaZZZNS0_19maximum_kernel_cudaERNS_18TensorIteratorBaseEENKUlvE_clEvENKUlvE0_clEvEUlaaE_EESt5arrayIPcLm3EELi4E23TrivialOffsetCalculatorILi2EjESC_ILi1EjENS0_6memory12LoadWithCastILi2EEENSF_13StoreWithCastILi1EEEEEviT_T0_T2_T3_T4_T5_,"a",@progbits
	.sectionflags	@""
	.align	4
.nv.constant0._ZN2at6native27unrolled_elementwise_kernelINS0_13BinaryFunctorIaaaZZZNS0_19maximum_kernel_cudaERNS_18TensorIteratorBaseEENKUlvE_clEvENKUlvE0_clEvEUlaaE_EESt5arrayIPcLm3EELi4E23TrivialOffsetCalculatorILi2EjESC_ILi1EjENS0_6memory12LoadWithCastILi2EEENSF_13StoreWithCastILi1EEEEEviT_T0_T2_T3_T4_T5_:
	.zero		952


//--------------------- .nv.constant0._ZN2at6native18elementwise_kernelILi128ELi4EZNS0_22gpu_kernel_impl_nocastINS0_13BinaryFunctorIaaaZZZNS0_19maximum_kernel_cudaERNS_18TensorIteratorBaseEENKUlvE_clEvENKUlvE0_clEvEUlaaE_EEEEvS5_RKT_EUliE_EEviT1_ --------------------------
	.section	.nv.constant0._ZN2at6native18elementwise_kernelILi128ELi4EZNS0_22gpu_kernel_impl_nocastINS0_13BinaryFunctorIaaaZZZNS0_19maximum_kernel_cudaERNS_18TensorIteratorBaseEENKUlvE_clEvENKUlvE0_clEvEUlaaE_EEEEvS5_RKT_EUliE_EEviT1_,"a",@progbits
	.sectionflags	@""
	.align	4
.nv.constant0._ZN2at6native18elementwise_kernelILi128ELi4EZNS0_22gpu_kernel_impl_nocastINS0_13BinaryFunctorIaaaZZZNS0_19maximum_kernel_cudaERNS_18TensorIteratorBaseEENKUlvE_clEvENKUlvE0_clEvEUlaaE_EEEEvS5_RKT_EUliE_EEviT1_:
	.zero		1552


//--------------------- .nv.constant0._ZN2at6native27unrolled_elementwise_kernelINS0_13BinaryFunctorIaaaZZZNS0_19maximum_kernel_cudaERNS_18TensorIteratorBaseEENKUlvE_clEvENKUlvE0_clEvEUlaaE_EESt5arrayIPcLm3EELi4E23TrivialOffsetCalculatorILi2EjESC_ILi1EjENS0_6memory15LoadWithoutCastENSF_16StoreWithoutCastEEEviT_T0_T2_T3_T4_T5_ --------------------------
	.section	.nv.constant0._ZN2at6native27unrolled_elementwise_kernelINS0_13BinaryFunctorIaaaZZZNS0_19maximum_kernel_cudaERNS_18TensorIteratorBaseEENKUlvE_clEvENKUlvE0_clEvEUlaaE_EESt5arrayIPcLm3EELi4E23TrivialOffsetCalculatorILi2EjESC_ILi1EjENS0_6memory15LoadWithoutCastENSF_16StoreWithoutCastEEEviT_T0_T2_T3_T4_T5_,"a",@progbits
	.sectionflags	@""
	.align	4
.nv.constant0._ZN2at6native27unrolled_elementwise_kernelINS0_13BinaryFunctorIaaaZZZNS0_19maximum_kernel_cudaERNS_18TensorIteratorBaseEENKUlvE_clEvENKUlvE0_clEvEUlaaE_EESt5arrayIPcLm3EELi4E23TrivialOffsetCalculatorILi2EjESC_ILi1EjENS0_6memory15LoadWithoutCastENSF_16StoreWithoutCastEEEviT_T0_T2_T3_T4_T5_:
	.zero		932


//--------------------- .nv.constant0._ZN2at6native29vectorized_elementwise_kernelILi2ENS0_13BinaryFunctorIaaaZZZNS0_19maximum_kernel_cudaERNS_18TensorIteratorBaseEENKUlvE_clEvENKUlvE0_clEvEUlaaE_EESt5arrayIPcLm3EEEEviT0_T1_ --------------------------
	.section	.nv.constant0._ZN2at6native29vectorized_elementwise_kernelILi2ENS0_13BinaryFunctorIaaaZZZNS0_19maximum_kernel_cudaERNS_18TensorIteratorBaseEENKUlvE_clEvENKUlvE0_clEvEUlaaE_EESt5arrayIPcLm3EEEEviT0_T1_,"a",@progbits
	.sectionflags	@""
	.align	4
.nv.constant0._ZN2at6native29vectorized_elementwise_kernelILi2ENS0_13BinaryFunctorIaaaZZZNS0_19maximum_kernel_cudaERNS_18TensorIteratorBaseEENKUlvE_clEvENKUlvE0_clEvEUlaaE_EESt5arrayIPcLm3EEEEviT0_T1_:
	.zero		928


//--------------------- .nv.constant0._ZN2at6native29vectorized_elementwise_kernelILi4ENS0_13BinaryFunctorIaaaZZZNS0_19maximum_kernel_cudaERNS_18TensorIteratorBaseEENKUlvE_clEvENKUlvE0_clEvEUlaaE_EESt5arrayIPcLm3EEEEviT0_T1_ --------------------------
	.section	.nv.constant0._ZN2at6native29vectorized_elementwise_kernelILi4ENS0_13BinaryFunctorIaaaZZZNS0_19maximum_kernel_cudaERNS_18TensorIteratorBaseEENKUlvE_clEvENKUlvE0_clEvEUlaaE_EESt5arrayIPcLm3EEEEviT0_T1_,"a",@progbits
	.sectionflags	@""
	.align	4
.nv.constant0._ZN2at6native29vectorized_elementwise_kernelILi4ENS0_13BinaryFunctorIaaaZZZNS0_19maximum_kernel_cudaERNS_18TensorIteratorBaseEENKUlvE_clEvENKUlvE0_clEvEUlaaE_EESt5arrayIPcLm3EEEEviT0_T1_:
	.zero		928


//--------------------- .nv.constant0._ZN2at6native29vectorized_elementwise_kernelILi8ENS0_13BinaryFunctorIaaaZZZNS0_19maximum_kernel_cudaERNS_18TensorIteratorBaseEENKUlvE_clEvENKUlvE0_clEvEUlaaE_EESt5arrayIPcLm3EEEEviT0_T1_ --------------------------
	.section	.nv.constant0._ZN2at6native29vectorized_elementwise_kernelILi8ENS0_13BinaryFunctorIaaaZZZNS0_19maximum_kernel_cudaERNS_18TensorIteratorBaseEENKUlvE_clEvENKUlvE0_clEvEUlaaE_EESt5arrayIPcLm3EEEEviT0_T1_,"a",@progbits
	.sectionflags	@""
	.align	4
.nv.constant0._ZN2at6native29vectorized_elementwise_kernelILi8ENS0_13BinaryFunctorIaaaZZZNS0_19maximum_kernel_cudaERNS_18TensorIteratorBaseEENKUlvE_clEvENKUlvE0_clEvEUlaaE_EESt5arrayIPcLm3EEEEviT0_T1_:
	.zero		928


//--------------------- .nv.constant0._ZN2at6native18elementwise_kernelILi128ELi4EZNS0_15gpu_kernel_implINS0_13AUnaryFunctorIhhhZZZNS0_19maximum_kernel_cudaERNS_18TensorIteratorBaseEENKUlvE_clEvENKUlvE_clEvEUlhhE_EEEEvS5_RKT_EUliE_EEviT1_ --------------------------
	.section	.nv.constant0._ZN2at6native18elementwise_kernelILi128ELi4EZNS0_15gpu_kernel_implINS0_13AUnaryFunctorIhhhZZZNS0_19maximum_kernel_cudaERNS_18TensorIteratorBaseEENKUlvE_clEvENKUlvE_clEvEUlhhE_EEEEvS5_RKT_EUliE_EEviT1_,"a",@progbits
	.sectionflags	@""
	.align	4
.nv.constant0._ZN2at6native18elementwise_kernelILi128ELi4EZNS0_15gpu_kernel_implINS0_13AUnaryFunctorIhhhZZZNS0_19maximum_kernel_cudaERNS_18TensorIteratorBaseEENKUlvE_clEvENKUlvE_clEvEUlhhE_EEEEvS5_RKT_EUliE_EEviT1_:
	.zero		1440


//--------------------- .nv.constant0._ZN2at6native27unrolled_elementwise_kernelINS0_13AUnaryFunctorIhhhZZZNS0_19maximum_kernel_cudaERNS_18TensorIteratorBaseEENKUlvE_clEvENKUlvE_clEvEUlhhE_EESt5arrayIPcLm2EELi4E23TrivialOffsetCalculatorILi1EjESD_NS0_6memory12LoadWithCastILi1EEENSE_13StoreWithCastILi1EEEEEviT_T0_T2_T3_T4_T5_ --------------------------
	.section	.nv.constant0._ZN2at6native27unrolled_elementwise_kernelINS0_13AUnaryFunctorIhhhZZZNS0_19maximum_kernel_cudaERNS_18TensorIteratorBaseEENKUlvE_clEvENKUlvE_clEvEUlhhE_EESt5arrayIPcLm2EELi4E23TrivialOffsetCalculatorILi1EjESD_NS0_6memory12LoadWithCastILi1EEENSE_13StoreWithCastILi1EEEEEviT_T0_T2_T3_T4_T5_,"a",@progbits
	.sectionflags	@""
	.align	4
.nv.constant0._ZN2at6native27unrolled_elementwise_kernelINS0_13AUnaryFunctorIhhhZZZNS0_19maximum_kernel_cudaERNS_18TensorIteratorBaseEENKUlvE_clEvENKUlvE_clEvEUlhhE_EESt5arrayIPcLm2EELi4E23TrivialOffsetCalculatorILi1EjESD_NS0_6memory12LoadWithCastILi1EEENSE_13StoreWithCastILi1EEEEEviT_T0_T2_T3_T4_T5_:
	.zero		940


//--------------------- .nv.constant0._ZN2at6native18elementwise_kernelILi128ELi4EZNS0_22gpu_kernel_impl_nocastINS0_13AUnaryFunctorIhhhZZZNS0_19maximum_kernel_cudaERNS_18TensorIteratorBaseEENKUlvE_clEvENKUlvE_clEvEUlhhE_EEEEvS5_RKT_EUliE_EEviT1_ --------------------------
	.section	.nv.constant0._ZN2at6native18elementwise_kernelILi128ELi4EZNS0_22gpu_kernel_impl_nocastINS0_13AUnaryFunctorIhhhZZZNS0_19maximum_kernel_cudaERNS_18TensorIteratorBaseEENKUlvE_clEvENKUlvE_clEvEUlhhE_EEEEvS5_RKT_EUliE_EEviT1_,"a",@progbits
	.sectionflags	@""
	.align	4
.nv.constant0._ZN2at6native18elementwise_kernelILi128ELi4EZNS0_22gpu_kernel_impl_nocastINS0_13AUnaryFunctorIhhhZZZNS0_19maximum_kernel_cudaERNS_18TensorIteratorBaseEENKUlvE_clEvENKUlvE_clEvEUlhhE_EEEEvS5_RKT_EUliE_EEviT1_:
	.zero		1440


//--------------------- .nv.constant0._ZN2at6native27unrolled_elementwise_kernelINS0_13AUnaryFunctorIhhhZZZNS0_19maximum_kernel_cudaERNS_18TensorIteratorBaseEENKUlvE_clEvENKUlvE_clEvEUlhhE_EESt5arrayIPcLm2EELi4E23TrivialOffsetCalculatorILi1EjESD_NS0_6memory15LoadWithoutCastENSE_16StoreWithoutCastEEEviT_T0_T2_T3_T4_T5_ --------------------------
	.section	.nv.constant0._ZN2at6native27unrolled_elementwise_kernelINS0_13AUnaryFunctorIhhhZZZNS0_19maximum_kernel_cudaERNS_18TensorIteratorBaseEENKUlvE_clEvENKUlvE_clEvEUlhhE_EESt5arrayIPcLm2EELi4E23TrivialOffsetCalculatorILi1EjESD_NS0_6memory15LoadWithoutCastENSE_16StoreWithoutCastEEEviT_T0_T2_T3_T4_T5_,"a",@progbits
	.sectionflags	@""
	.align	4
.nv.constant0._ZN2at6native27unrolled_elementwise_kernelINS0_13AUnaryFunctorIhhhZZZNS0_19maximum_kernel_cudaERNS_18TensorIteratorBaseEENKUlvE_clEvENKUlvE_clEvEUlhhE_EESt5arrayIPcLm2EELi4E23TrivialOffsetCalculatorILi1EjESD_NS0_6memory15LoadWithoutCastENSE_16StoreWithoutCastEEEviT_T0_T2_T3_T4_T5_:
	.zero		924


//--------------------- .nv.constant0._ZN2at6native29vectorized_elementwise_kernelILi2ENS0_13AUnaryFunctorIhhhZZZNS0_19maximum_kernel_cudaERNS_18TensorIteratorBaseEENKUlvE_clEvENKUlvE_clEvEUlhhE_EESt5arrayIPcLm2EEEEviT0_T1_ --------------------------
	.section	.nv.constant0._ZN2at6native29vectorized_elementwise_kernelILi2ENS0_13AUnaryFunctorIhhhZZZNS0_19maximum_kernel_cudaERNS_18TensorIteratorBaseEENKUlvE_clEvENKUlvE_clEvEUlhhE_EESt5arrayIPcLm2EEEEviT0_T1_,"a",@progbits
	.sectionflags	@""
	.align	4
.nv.constant0._ZN2at6native29vectorized_elementwise_kernelILi2ENS0_13AUnaryFunctorIhhhZZZNS0_19maximum_kernel_cudaERNS_18TensorIteratorBaseEENKUlvE_clEvENKUlvE_clEvEUlhhE_EESt5arrayIPcLm2EEEEviT0_T1_:
	.zero		920


//--------------------- .nv.constant0._ZN2at6native29vectorized_elementwise_kernelILi4ENS0_13AUnaryFunctorIhhhZZZNS0_19maximum_kernel_cudaERNS_18TensorIteratorBaseEENKUlvE_clEvENKUlvE_clEvEUlhhE_EESt5arrayIPcLm2EEEEviT0_T1_ --------------------------
	.section	.nv.constant0._ZN2at6native29vectorized_elementwise_kernelILi4ENS0_13AUnaryFunctorIhhhZZZNS0_19maximum_kernel_cudaERNS_18TensorIteratorBaseEENKUlvE_clEvENKUlvE_clEvEUlhhE_EESt5arrayIPcLm2EEEEviT0_T1_,"a",@progbits
	.sectionflags	@""
	.align	4
.nv.constant0._ZN2at6native29vectorized_elementwise_kernelILi4ENS0_13AUnaryFunctorIhhhZZZNS0_19maximum_kernel_cudaERNS_18TensorIteratorBaseEENKUlvE_clEvENKUlvE_clEvEUlhhE_EESt5arrayIPcLm2EEEEviT0_T1_:
	.zero		920


//--------------------- .nv.constant0._ZN2at6native29vectorized_elementwise_kernelILi8ENS0_13AUnaryFunctorIhhhZZZNS0_19maximum_kernel_cudaERNS_18TensorIteratorBaseEENKUlvE_clEvENKUlvE_clEvEUlhhE_EESt5arrayIPcLm2EEEEviT0_T1_ --------------------------
	.section	.nv.constant0._ZN2at6native29vectorized_elementwise_kernelILi8ENS0_13AUnaryFunctorIhhhZZZNS0_19maximum_kernel_cudaERNS_18TensorIteratorBaseEENKUlvE_clEvENKUlvE_clEvEUlhhE_EESt5arrayIPcLm2EEEEviT0_T1_,"a",@progbits
	.sectionflags	@""
	.align	4
.nv.constant0._ZN2at6native29vectorized_elementwise_kernelILi8ENS0_13AUnaryFunctorIhhhZZZNS0_19maximum_kernel_cudaERNS_18TensorIteratorBaseEENKUlvE_clEvENKUlvE_clEvEUlhhE_EESt5arrayIPcLm2EEEEviT0_T1_:
	.zero		920


//--------------------- .nv.constant0._ZN2at6native18elementwise_kernelILi128ELi4EZNS0_15gpu_kernel_implINS0_13BinaryFunctorIhhhZZZNS0_19maximum_kernel_cudaERNS_18TensorIteratorBaseEENKUlvE_clEvENKUlvE_clEvEUlhhE_EEEEvS5_RKT_EUliE_EEviT1_ --------------------------
	.section	.nv.constant0._ZN2at6native18elementwise_kernelILi128ELi4EZNS0_15gpu_kernel_implINS0_13BinaryFunctorIhhhZZZNS0_19maximum_kernel_cudaERNS_18TensorIteratorBaseEENKUlvE_clEvENKUlvE_clEvEUlhhE_EEEEvS5_RKT_EUliE_EEviT1_,"a",@progbits
	.sectionflags	@""
	.align	4
.nv.constant0._ZN2at6native18elementwise_kernelILi128ELi4EZNS0_15gpu_kernel_implINS0_13BinaryFunctorIhhhZZZNS0_19maximum_kernel_cudaERNS_18TensorIteratorBaseEENKUlvE_clEvENKUlvE_clEvEUlhhE_EEEEvS5_RKT_EUliE_EEviT1_:
	.zero		1552


//--------------------- .nv.constant0._ZN2at6native27unrolled_elementwise_kernelINS0_13BinaryFunctorIhhhZZZNS0_19maximum_kernel_cudaERNS_18TensorIteratorBaseEENKUlvE_clEvENKUlvE_clEvEUlhhE_EESt5arrayIPcLm3EELi4E23TrivialOffsetCalculatorILi2EjESC_ILi1EjENS0_6memory12LoadWithCastILi2EEENSF_13StoreWithCastILi1EEEEEviT_T0_T2_T3_T4_T5_ --------------------------
	.section	.nv.constant0._ZN2at6native27unrolled_elementwise_kernelINS0_13BinaryFunctorIhhhZZZNS0_19maximum_kernel_cudaERNS_18TensorIteratorBaseEENKUlvE_clEvENKUlvE_clEvEUlhhE_EESt5arrayIPcLm3EELi4E23TrivialOffsetCalculatorILi2EjESC_ILi1EjENS0_6memory12LoadWithCastILi2EEENSF_13StoreWithCastILi1EEEEEviT_T0_T2_T3_T4_T5_,"a",@progbits
	.sectionflags	@""
	.align	4
.nv.constant0._ZN2at6native27unrolled_elementwise_kernelINS0_13BinaryFunctorIhhhZZZNS0_19maximum_kernel_cudaERNS_18TensorIteratorBaseEENKUlvE_clEvENKUlvE_clEvEUlhhE_EESt5arrayIPcLm3EELi4E23TrivialOffsetCalculatorILi2EjESC_ILi1EjENS0_6memory12LoadWithCastILi2EEENSF_13StoreWithCastILi1EEEEEviT_T0_T2_T3_T4_T5_:
	.zero		952


//--------------------- .nv.constant0._ZN2at6native18elementwise_kernelILi128ELi4EZNS0_22gpu_kernel_impl_nocastINS0_13BinaryFunctorIhhhZZZNS0_19maximum_kernel_cudaERNS_18TensorIteratorBaseEENKUlvE_clEvENKUlvE_clEvEUlhhE_EEEEvS5_RKT_EUliE_EEviT1_ --------------------------
	.section	.nv.constant0._ZN2at6native18elementwise_kernelILi128ELi4EZNS0_22gpu_kernel_impl_nocastINS0_13BinaryFunctorIhhhZZZNS0_19maximum_kernel_cudaERNS_18TensorIteratorBaseEENKUlvE_clEvENKUlvE_clEvEUlhhE_EEEEvS5_RKT_EUliE_EEviT1_,"a",@progbits
	.sectionflags	@""
	.align	4
.nv.constant0._ZN2at6native18elementwise_kernelILi128ELi4EZNS0_22gpu_kernel_impl_nocastINS0_13BinaryFunctorIhhhZZZNS0_19maximum_kernel_cudaERNS_18TensorIteratorBaseEENKUlvE_clEvENKUlvE_clEvEUlhhE_EEEEvS5_RKT_EUliE_EEviT1_:
	.zero		1552


//--------------------- .nv.constant0._ZN2at6native27unrolled_elementwise_kernelINS0_13BinaryFunctorIhhhZZZNS0_19maximum_kernel_cudaERNS_18TensorIteratorBaseEENKUlvE_clEvENKUlvE_clEvEUlhhE_EESt5arrayIPcLm3EELi4E23TrivialOffsetCalculatorILi2EjESC_ILi1EjENS0_6memory15LoadWithoutCastENSF_16StoreWithoutCastEEEviT_T0_T2_T3_T4_T5_ --------------------------
	.section	.nv.constant0._ZN2at6native27unrolled_elementwise_kernelINS0_13BinaryFunctorIhhhZZZNS0_19maximum_kernel_cudaERNS_18TensorIteratorBaseEENKUlvE_clEvENKUlvE_clEvEUlhhE_EESt5arrayIPcLm3EELi4E23TrivialOffsetCalculatorILi2EjESC_ILi1EjENS0_6memory15LoadWithoutCastENSF_16StoreWithoutCastEEEviT_T0_T2_T3_T4_T5_,"a",@progbits
	.sectionflags	@""
	.align	4
.nv.constant0._ZN2at6native27unrolled_elementwise_kernelINS0_13BinaryFunctorIhhhZZZNS0_19maximum_kernel_cudaERNS_18TensorIteratorBaseEENKUlvE_clEvENKUlvE_clEvEUlhhE_EESt5arrayIPcLm3EELi4E23TrivialOffsetCalculatorILi2EjESC_ILi1EjENS0_6memory15LoadWithoutCastENSF_16StoreWithoutCastEEEviT_T0_T2_T3_T4_T5_:
	.zero		932


//--------------------- .nv.constant0._ZN2at6native29vectorized_elementwise_kernelILi2ENS0_13BinaryFunctorIhhhZZZNS0_19maximum_kernel_cudaERNS_18TensorIteratorBaseEENKUlvE_clEvENKUlvE_clEvEUlhhE_EESt5arrayIPcLm3EEEEviT0_T1_ --------------------------
	.section	.nv.constant0._ZN2at6native29vectorized_elementwise_kernelILi2ENS0_13BinaryFunctorIhhhZZZNS0_19maximum_kernel_cudaERNS_18TensorIteratorBaseEENKUlvE_clEvENKUlvE_clEvEUlhhE_EESt5arrayIPcLm3EEEEviT0_T1_,"a",@progbits
	.sectionflags	@""
	.align	4
.nv.constant0._ZN2at6native29vectorized_elementwise_kernelILi2ENS0_13BinaryFunctorIhhhZZZNS0_19maximum_kernel_cudaERNS_18TensorIteratorBaseEENKUlvE_clEvENKUlvE_clEvEUlhhE_EESt5arrayIPcLm3EEEEviT0_T1_:
	.zero		928


//--------------------- .nv.constant0._ZN2at6native29vectorized_elementwise_kernelILi4ENS0_13BinaryFunctorIhhhZZZNS0_19maximum_kernel_cudaERNS_18TensorIteratorBaseEENKUlvE_clEvENKUlvE_clEvEUlhhE_EESt5arrayIPcLm3EEEEviT0_T1_ --------------------------
	.section	.nv.constant0._ZN2at6native29vectorized_elementwise_kernelILi4ENS0_13BinaryFunctorIhhhZZZNS0_19maximum_kernel_cudaERNS_18TensorIteratorBaseEENKUlvE_clEvENKUlvE_clEvEUlhhE_EESt5arrayIPcLm3EEEEviT0_T1_,"a",@progbits
	.sectionflags	@""
	.align	4
.nv.constant0._ZN2at6native29vectorized_elementwise_kernelILi4ENS0_13BinaryFunctorIhhhZZZNS0_19maximum_kernel_cudaERNS_18TensorIteratorBaseEENKUlvE_clEvENKUlvE_clEvEUlhhE_EESt5arrayIPcLm3EEEEviT0_T1_:
	.zero		928


//--------------------- .nv.constant0._ZN2at6native29vectorized_elementwise_kernelILi8ENS0_13BinaryFunctorIhhhZZZNS0_19maximum_kernel_cudaERNS_18TensorIteratorBaseEENKUlvE_clEvENKUlvE_clEvEUlhhE_EESt5arrayIPcLm3EEEEviT0_T1_ --------------------------
	.section	.nv.constant0._ZN2at6native29vectorized_elementwise_kernelILi8ENS0_13BinaryFunctorIhhhZZZNS0_19maximum_kernel_cudaERNS_18TensorIteratorBaseEENKUlvE_clEvENKUlvE_clEvEUlhhE_EESt5arrayIPcLm3EEEEviT0_T1_,"a",@progbits
	.sectionflags	@""
	.align	4
.nv.constant0._ZN2at6native29vectorized_elementwise_kernelILi8ENS0_13BinaryFunctorIhhhZZZNS0_19maximum_kernel_cudaERNS_18TensorIteratorBaseEENKUlvE_clEvENKUlvE_clEvEUlhhE_EESt5arrayIPcLm3EEEEviT0_T1_:
	.zero		928


//--------------------- .nv.constant0._ZN2at6native18elementwise_kernelILi128ELi4EZNS0_15gpu_kernel_implINS0_13AUnaryFunctorIbbbZNS0_19maximum_kernel_cudaERNS_18TensorIteratorBaseEEUlbbE_EEEEvS5_RKT_EUliE_EEviT1_ --------------------------
	.section	.nv.constant0._ZN2at6native18elementwise_kernelILi128ELi4EZNS0_15gpu_kernel_implINS0_13AUnaryFunctorIbbbZNS0_19maximum_kernel_cudaERNS_18TensorIteratorBaseEEUlbbE_EEEEvS5_RKT_EUliE_EEviT1_,"a",@progbits
	.sectionflags	@""
	.align	4
.nv.constant0._ZN2at6native18elementwise_kernelILi128ELi4EZNS0_15gpu_kernel_implINS0_13AUnaryFunctorIbbbZNS0_19maximum_kernel_cudaERNS_18TensorIteratorBaseEEUlbbE_EEEEvS5_RKT_EUliE_EEviT1_:
	.zero		1440


//--------------------- .nv.constant0._ZN2at6native27unrolled_elementwise_kernelINS0_13AUnaryFunctorIbbbZNS0_19maximum_kernel_cudaERNS_18TensorIteratorBaseEEUlbbE_EESt5arrayIPcLm2EELi4E23TrivialOffsetCalculatorILi1EjESB_NS0_6memory12LoadWithCastILi1EEENSC_13StoreWithCastILi1EEEEEviT_T0_T2_T3_T4_T5_ --------------------------
	.section	.nv.constant0._ZN2at6native27unrolled_elementwise_kernelINS0_13AUnaryFunctorIbbbZNS0_19maximum_kernel_cudaERNS_18TensorIteratorBaseEEUlbbE_EESt5arrayIPcLm2EELi4E23TrivialOffsetCalculatorILi1EjESB_NS0_6memory12LoadWithCastILi1EEENSC_13StoreWithCastILi1EEEEEviT_T0_T2_T3_T4_T5_,"a",@progbits
	.sectionflags	@""
	.align	4
.nv.constant0._ZN2at6native27unrolled_elementwise_kernelINS0_13AUnaryFunctorIbbbZNS0_19maximum_kernel_cudaERNS_18TensorIteratorBaseEEUlbbE_EESt5arrayIPcLm2EELi4E23TrivialOffsetCalculatorILi1EjESB_NS0_6memory12LoadWithCastILi1EEENSC_13StoreWithCastILi1EEEEEviT_T0_T2_T3_T4_T5_:
	.zero		940


//--------------------- .nv.constant0._ZN2at6native18elementwise_kernelILi128ELi4EZNS0_22gpu_kernel_impl_nocastINS0_13AUnaryFunctorIbbbZNS0_19maximum_kernel_cudaERNS_18TensorIteratorBaseEEUlbbE_EEEEvS5_RKT_EUliE_EEviT1_ --------------------------
	.section	.nv.constant0._ZN2at6native18elementwise_kernelILi128ELi4EZNS0_22gpu_kernel_impl_nocastINS0_13AUnaryFunctorIbbbZNS0_19maximum_kernel_cudaERNS_18TensorIteratorBaseEEUlbbE_EEEEvS5_RKT_EUliE_EEviT1_,"a",@progbits
	.sectionflags	@""
	.align	4
.nv.constant0._ZN2at6native18elementwise_kernelILi128ELi4EZNS0_22gpu_kernel_impl_nocastINS0_13AUnaryFunctorIbbbZNS0_19maximum_kernel_cudaERNS_18TensorIteratorBaseEEUlbbE_EEEEvS5_RKT_EUliE_EEviT1_:
	.zero		1440


//--------------------- .nv.constant0._ZN2at6native27unrolled_elementwise_kernelINS0_13AUnaryFunctorIbbbZNS0_19maximum_kernel_cudaERNS_18TensorIteratorBaseEEUlbbE_EESt5arrayIPcLm2EELi4E23TrivialOffsetCalculatorILi1EjESB_NS0_6memory15LoadWithoutCastENSC_16StoreWithoutCastEEEviT_T0_T2_T3_T4_T5_ --------------------------
	.section	.nv.constant0._ZN2at6native27unrolled_elementwise_kernelINS0_13AUnaryFunctorIbbbZNS0_19maximum_kernel_cudaERNS_18TensorIteratorBaseEEUlbbE_EESt5arrayIPcLm2EELi4E23TrivialOffsetCalculatorILi1EjESB_NS0_6memory15LoadWithoutCastENSC_16StoreWithoutCastEEEviT_T0_T2_T3_T4_T5_,"a",@progbits
	.sectionflags	@""
	.align	4
.nv.constant0._ZN2at6native27unrolled_elementwise_kernelINS0_13AUnaryFunctorIbbbZNS0_19maximum_kernel_cudaERNS_18TensorIteratorBaseEEUlbbE_EESt5arrayIPcLm2EELi4E23TrivialOffsetCalculatorILi1EjESB_NS0_6memory15LoadWithoutCastENSC_16StoreWithoutCastEEEviT_T0_T2_T3_T4_T5_:
	.zero		924


//--------------------- .nv.constant0._ZN2at6native29vectorized_elementwise_kernelILi2ENS0_13AUnaryFunctorIbbbZNS0_19maximum_kernel_cudaERNS_18TensorIteratorBaseEEUlbbE_EESt5arrayIPcLm2EEEEviT0_T1_ --------------------------
	.section	.nv.constant0._ZN2at6native29vectorized_elementwise_kernelILi2ENS0_13AUnaryFunctorIbbbZNS0_19maximum_kernel_cudaERNS_18TensorIteratorBaseEEUlbbE_EESt5arrayIPcLm2EEEEviT0_T1_,"a",@progbits
	.sectionflags	@""
	.align	4
.nv.constant0._ZN2at6native29vectorized_elementwise_kernelILi2ENS0_13AUnaryFunctorIbbbZNS0_19maximum_kernel_cudaERNS_18TensorIteratorBaseEEUlbbE_EESt5arrayIPcLm2EEEEviT0_T1_:
	.zero		920


//--------------------- .nv.constant0._ZN2at6native29vectorized_elementwise_kernelILi4ENS0_13AUnaryFunctorIbbbZNS0_19maximum_kernel_cudaERNS_18TensorIteratorBaseEEUlbbE_EESt5arrayIPcLm2EEEEviT0_T1_ --------------------------
	.section	.nv.constant0._ZN2at6native29vectorized_elementwise_kernelILi4ENS0_13AUnaryFunctorIbbbZNS0_19maximum_kernel_cudaERNS_18TensorIteratorBaseEEUlbbE_EESt5arrayIPcLm2EEEEviT0_T1_,"a",@progbits
	.sectionflags	@""
	.align	4
.nv.constant0._ZN2at6native29vectorized_elementwise_kernelILi4ENS0_13AUnaryFunctorIbbbZNS0_19maximum_kernel_cudaERNS_18TensorIteratorBaseEEUlbbE_EESt5arrayIPcLm2EEEEviT0_T1_:
	.zero		920


//--------------------- .nv.constant0._ZN2at6native29vectorized_elementwise_kernelILi8ENS0_13AUnaryFunctorIbbbZNS0_19maximum_kernel_cudaERNS_18TensorIteratorBaseEEUlbbE_EESt5arrayIPcLm2EEEEviT0_T1_ --------------------------
	.section	.nv.constant0._ZN2at6native29vectorized_elementwise_kernelILi8ENS0_13AUnaryFunctorIbbbZNS0_19maximum_kernel_cudaERNS_18TensorIteratorBaseEEUlbbE_EESt5arrayIPcLm2EEEEviT0_T1_,"a",@progbits
	.sectionflags	@""
	.align	4
.nv.constant0._ZN2at6native29vectorized_elementwise_kernelILi8ENS0_13AUnaryFunctorIbbbZNS0_19maximum_kernel_cudaERNS_18TensorIteratorBaseEEUlbbE_EESt5arrayIPcLm2EEEEviT0_T1_:
	.zero		920


//--------------------- .nv.constant0._ZN2at6native18elementwise_kernelILi128ELi4EZNS0_15gpu_kernel_implINS0_13BinaryFunctorIbbbZNS0_19maximum_kernel_cudaERNS_18TensorIteratorBaseEEUlbbE_EEEEvS5_RKT_EUliE_EEviT1_ --------------------------
	.section	.nv.constant0._ZN2at6native18elementwise_kernelILi128ELi4EZNS0_15gpu_kernel_implINS0_13BinaryFunctorIbbbZNS0_19maximum_kernel_cudaERNS_18TensorIteratorBaseEEUlbbE_EEEEvS5_RKT_EUliE_EEviT1_,"a",@progbits
	.sectionflags	@""
	.align	4
.nv.constant0._ZN2at6native18elementwise_kernelILi128ELi4EZNS0_15gpu_kernel_implINS0_13BinaryFunctorIbbbZNS0_19maximum_kernel_cudaERNS_18TensorIteratorBaseEEUlbbE_EEEEvS5_RKT_EUliE_EEviT1_:
	.zero		1552


//--------------------- .nv.constant0._ZN2at6native27unrolled_elementwise_kernelINS0_13BinaryFunctorIbbbZNS0_19maximum_kernel_cudaERNS_18TensorIteratorBaseEEUlbbE_EESt5arrayIPcLm3EELi4E23TrivialOffsetCalculatorILi2EjESA_ILi1EjENS0_6memory12LoadWithCastILi2EEENSD_13StoreWithCastILi1EEEEEviT_T0_T2_T3_T4_T5_ --------------------------
	.section	.nv.constant0._ZN2at6native27unrolled_elementwise_kernelINS0_13BinaryFunctorIbbbZNS0_19maximum_kernel_cudaERNS_18TensorIteratorBaseEEUlbbE_EESt5arrayIPcLm3EELi4E23TrivialOffsetCalculatorILi2EjESA_ILi1EjENS0_6memory12LoadWithCastILi2EEENSD_13StoreWithCastILi1EEEEEviT_T0_T2_T3_T4_T5_,"a",@progbits
	.sectionflags	@""
	.align	4
.nv.constant0._ZN2at6native27unrolled_elementwise_kernelINS0_13BinaryFunctorIbbbZNS0_19maximum_kernel_cudaERNS_18TensorIteratorBaseEEUlbbE_EESt5arrayIPcLm3EELi4E23TrivialOffsetCalculatorILi2EjESA_ILi1EjENS0_6memory12LoadWithCastILi2EEENSD_13StoreWithCastILi1EEEEEviT_T0_T2_T3_T4_T5_:
	.zero		952


//--------------------- .nv.constant0._ZN2at6native18elementwise_kernelILi128ELi4EZNS0_22gpu_kernel_impl_nocastINS0_13BinaryFunctorIbbbZNS0_19maximum_kernel_cudaERNS_18TensorIteratorBaseEEUlbbE_EEEEvS5_RKT_EUliE_EEviT1_ --------------------------
	.section	.nv.constant0._ZN2at6native18elementwise_kernelILi128ELi4EZNS0_22gpu_kernel_impl_nocastINS0_13BinaryFunctorIbbbZNS0_19maximum_kernel_cudaERNS_18TensorIteratorBaseEEUlbbE_EEEEvS5_RKT_EUliE_EEviT1_,"a",@progbits
	.sectionflags	@""
	.align	4
.nv.constant0._ZN2at6native18elementwise_kernelILi128ELi4EZNS0_22gpu_kernel_impl_nocastINS0_13BinaryFunctorIbbbZNS0_19maximum_kernel_cudaERNS_18TensorIteratorBaseEEUlbbE_EEEEvS5_RKT_EUliE_EEviT1_:
	.zero		1552


//--------------------- .nv.constant0._ZN2at6native27unrolled_elementwise_kernelINS0_13BinaryFunctorIbbbZNS0_19maximum_kernel_cudaERNS_18TensorIteratorBaseEEUlbbE_EESt5arrayIPcLm3EELi4E23TrivialOffsetCalculatorILi2EjESA_ILi1EjENS0_6memory15LoadWithoutCastENSD_16StoreWithoutCastEEEviT_T0_T2_T3_T4_T5_ --------------------------
	.section	.nv.constant0._ZN2at6native27unrolled_elementwise_kernelINS0_13BinaryFunctorIbbbZNS0_19maximum_kernel_cudaERNS_18TensorIteratorBaseEEUlbbE_EESt5arrayIPcLm3EELi4E23TrivialOffsetCalculatorILi2EjESA_ILi1EjENS0_6memory15LoadWithoutCastENSD_16StoreWithoutCastEEEviT_T0_T2_T3_T4_T5_,"a",@progbits
	.sectionflags	@""
	.align	4
.nv.constant0._ZN2at6native27unrolled_elementwise_kernelINS0_13BinaryFunctorIbbbZNS0_19maximum_kernel_cudaERNS_18TensorIteratorBaseEEUlbbE_EESt5arrayIPcLm3EELi4E23TrivialOffsetCalculatorILi2EjESA_ILi1EjENS0_6memory15LoadWithoutCastENSD_16StoreWithoutCastEEEviT_T0_T2_T3_T4_T5_:
	.zero		932


//--------------------- .nv.constant0._ZN2at6native29vectorized_elementwise_kernelILi2ENS0_13BinaryFunctorIbbbZNS0_19maximum_kernel_cudaERNS_18TensorIteratorBaseEEUlbbE_EESt5arrayIPcLm3EEEEviT0_T1_ --------------------------
	.section	.nv.constant0._ZN2at6native29vectorized_elementwise_kernelILi2ENS0_13BinaryFunctorIbbbZNS0_19maximum_kernel_cudaERNS_18TensorIteratorBaseEEUlbbE_EESt5arrayIPcLm3EEEEviT0_T1_,"a",@progbits
	.sectionflags	@""
	.align	4
.nv.constant0._ZN2at6native29vectorized_elementwise_kernelILi2ENS0_13BinaryFunctorIbbbZNS0_19maximum_kernel_cudaERNS_18TensorIteratorBaseEEUlbbE_EESt5arrayIPcLm3EEEEviT0_T1_:
	.zero		928


//--------------------- .nv.constant0._ZN2at6native29vectorized_elementwise_kernelILi4ENS0_13BinaryFunctorIbbbZNS0_19maximum_kernel_cudaERNS_18TensorIteratorBaseEEUlbbE_EESt5arrayIPcLm3EEEEviT0_T1_ --------------------------
	.section	.nv.constant0._ZN2at6native29vectorized_elementwise_kernelILi4ENS0_13BinaryFunctorIbbbZNS0_19maximum_kernel_cudaERNS_18TensorIteratorBaseEEUlbbE_EESt5arrayIPcLm3EEEEviT0_T1_,"a",@progbits
	.sectionflags	@""
	.align	4
.nv.constant0._ZN2at6native29vectorized_elementwise_kernelILi4ENS0_13BinaryFunctorIbbbZNS0_19maximum_kernel_cudaERNS_18TensorIteratorBaseEEUlbbE_EESt5arrayIPcLm3EEEEviT0_T1_:
	.zero		928


//--------------------- .nv.constant0._ZN2at6native29vectorized_elementwise_kernelILi8ENS0_13BinaryFunctorIbbbZNS0_19maximum_kernel_cudaERNS_18TensorIteratorBaseEEUlbbE_EESt5arrayIPcLm3EEEEviT0_T1_ --------------------------
	.section	.nv.constant0._ZN2at6native29vectorized_elementwise_kernelILi8ENS0_13BinaryFunctorIbbbZNS0_19maximum_kernel_cudaERNS_18TensorIteratorBaseEEUlbbE_EESt5arrayIPcLm3EEEEviT0_T1_,"a",@progbits
	.sectionflags	@""
	.align	4
.nv.constant0._ZN2at6native29vectorized_elementwise_kernelILi8ENS0_13BinaryFunctorIbbbZNS0_19maximum_kernel_cudaERNS_18TensorIteratorBaseEEUlbbE_EESt5arrayIPcLm3EEEEviT0_T1_:
	.zero		928


//--------------------- SYMBOLS --------------------------

	.type		.nv.reservedSmem.offset0,@object
	.size		.nv.reservedSmem.offset0,0x4
	.type		__assertfail,@function
